	.target	sm_80

	.elftype	@"ET_EXEC"


//--------------------- .note.nv.tkinfo           --------------------------
	.section	.note.nv.tkinfo,"",@"SHT_NOTE"
	.sectionflags	@"SHF_NOTE_NV_TKINFO"
	.tkinfo
        /*0018*/ 	.word	0x00000002
        /*0030*/ 	.string	""
        /*0030*/ 	.string	"ptxas"
        /*0030*/ 	.string	"Cuda compilation tools, release 13.0, V13.0.88"
        /*0030*/ 	.string	"Build cuda_13.0.r13.0/compiler.36424714_0"
        /*0030*/ 	.string	"-arch sm_80 -m 64 "



//--------------------- .note.nv.cuinfo           --------------------------
	.section	.note.nv.cuinfo,"",@"SHT_NOTE"
	.sectionflags	@"SHF_NOTE_NV_CUINFO"
        /*0018*/ 	.short	0x0002
        /*001a*/ 	.short	0x0050
        /*001c*/ 	.short	0x0082
	.zero		2


//--------------------- .nv.info                  --------------------------
	.section	.nv.info,"",@"SHT_CUDA_INFO"
	.align	4


	//----- nvinfo : EIATTR_REGCOUNT
	.align		4
        /*0000*/ 	.byte	0x04, 0x2f
        /*0002*/ 	.short	(.L_10 - .L_9)
	.align		4
.L_9:
        /*0004*/ 	.word	index@(_ZN10layer_norm31ln_parallel_residual_fwd_kernelINS_13Kernel_traitsIfffffjLj2560ELj1ELj4ELj1ELj16ENS_18Kernel_traits_baseILj2560EfffffjLj128EEEEELb1ELb1ELb1EEEvNS_9FwdParamsE)
        /*0008*/ 	.word	0x000000ff


	//----- nvinfo : EIATTR_FRAME_SIZE
	.align		4
.L_10:
        /*000c*/ 	.byte	0x04, 0x11
        /*000e*/ 	.short	(.L_12 - .L_11)
	.align		4
.L_11:
        /*0010*/ 	.word	index@($__internal_79_$__cuda_sm70_shflsync_bfly_p)
        /*0014*/ 	.word	0x00000000


	//----- nvinfo : EIATTR_FRAME_SIZE
	.align		4
.L_12:
        /*0018*/ 	.byte	0x04, 0x11
        /*001a*/ 	.short	(.L_14 - .L_13)
	.align		4
.L_13:
        /*001c*/ 	.word	index@(_ZN10layer_norm31ln_parallel_residual_fwd_kernelINS_13Kernel_traitsIfffffjLj2560ELj1ELj4ELj1ELj16ENS_18Kernel_traits_baseILj2560EfffffjLj128EEEEELb1ELb1ELb1EEEvNS_9FwdParamsE)
        /*0020*/ 	.word	0x000000a0


	//----- nvinfo : EIATTR_REGCOUNT
	.align		4
.L_14:
        /*0024*/ 	.byte	0x04, 0x2f
        /*0026*/ 	.short	(.L_16 - .L_15)
	.align		4
.L_15:
        /*0028*/ 	.word	index@(_ZN10layer_norm31ln_parallel_residual_fwd_kernelINS_13Kernel_traitsIfffffjLj2560ELj1ELj4ELj1ELj16ENS_18Kernel_traits_baseILj2560EfffffjLj128EEEEELb1ELb1ELb0EEEvNS_9FwdParamsE)
        /*002c*/ 	.word	0x000000ff


	//----- nvinfo : EIATTR_FRAME_SIZE
	.align		4
.L_16:
        /*0030*/ 	.byte	0x04, 0x11
        /*0032*/ 	.short	(.L_18 - .L_17)
	.align		4
.L_17:
        /*0034*/ 	.word	index@($__internal_78_$__cuda_sm70_shflsync_bfly_p)
        /*0038*/ 	.word	0x00000000


	//----- nvinfo : EIATTR_FRAME_SIZE
	.align		4
.L_18:
        /*003c*/ 	.byte	0x04, 0x11
        /*003e*/ 	.short	(.L_20 - .L_19)
	.align		4
.L_19:
        /*0040*/ 	.word	index@(_ZN10layer_norm31ln_parallel_residual_fwd_kernelINS_13Kernel_traitsIfffffjLj2560ELj1ELj4ELj1ELj16ENS_18Kernel_traits_baseILj2560EfffffjLj128EEEEELb1ELb1ELb0EEEvNS_9FwdParamsE)
        /*0044*/ 	.word	0x00000060


	//----- nvinfo : EIATTR_REGCOUNT
	.align		4
.L_20:
        /*0048*/ 	.byte	0x04, 0x2f
        /*004a*/ 	.short	(.L_22 - .L_21)
	.align		4
.L_21:
        /*004c*/ 	.word	index@(_ZN10layer_norm31ln_parallel_residual_fwd_kernelINS_13Kernel_traitsIfffffjLj2560ELj1ELj4ELj1ELj16ENS_18Kernel_traits_baseILj2560EfffffjLj128EEEEELb1ELb0ELb1EEEvNS_9FwdParamsE)
        /*0050*/ 	.word	0x000000a8


	//----- nvinfo : EIATTR_FRAME_SIZE
	.align		4
.L_22:
        /*0054*/ 	.byte	0x04, 0x11
        /*0056*/ 	.short	(.L_24 - .L_23)
	.align		4
.L_23:
        /*0058*/ 	.word	index@($__internal_77_$__cuda_sm70_shflsync_bfly_p)
        /*005c*/ 	.word	0x00000000


	//----- nvinfo : EIATTR_FRAME_SIZE
	.align		4
.L_24:
        /*0060*/ 	.byte	0x04, 0x11
        /*0062*/ 	.short	(.L_26 - .L_25)
	.align		4
.L_25:
        /*0064*/ 	.word	index@(_ZN10layer_norm31ln_parallel_residual_fwd_kernelINS_13Kernel_traitsIfffffjLj2560ELj1ELj4ELj1ELj16ENS_18Kernel_traits_baseILj2560EfffffjLj128EEEEELb1ELb0ELb1EEEvNS_9FwdParamsE)
        /*0068*/ 	.word	0x00000490


	//----- nvinfo : EIATTR_REGCOUNT
	.align		4
.L_26:
        /*006c*/ 	.byte	0x04, 0x2f
        /*006e*/ 	.short	(.L_28 - .L_27)
	.align		4
.L_27:
        /*0070*/ 	.word	index@(_ZN10layer_norm31ln_parallel_residual_fwd_kernelINS_13Kernel_traitsIfffffjLj2560ELj1ELj4ELj1ELj16ENS_18Kernel_traits_baseILj2560EfffffjLj128EEEEELb1ELb0ELb0EEEvNS_9FwdParamsE)
        /*0074*/ 	.word	0x000000a8


	//----- nvinfo : EIATTR_FRAME_SIZE
	.align		4
.L_28:
        /*0078*/ 	.byte	0x04, 0x11
        /*007a*/ 	.short	(.L_30 - .L_29)
	.align		4
.L_29:
        /*007c*/ 	.word	index@($__internal_76_$__cuda_sm70_shflsync_bfly_p)
        /*0080*/ 	.word	0x00000000


	//----- nvinfo : EIATTR_FRAME_SIZE
	.align		4
.L_30:
        /*0084*/ 	.byte	0x04, 0x11
        /*0086*/ 	.short	(.L_32 - .L_31)
	.align		4
.L_31:
        /*0088*/ 	.word	index@(_ZN10layer_norm31ln_parallel_residual_fwd_kernelINS_13Kernel_traitsIfffffjLj2560ELj1ELj4ELj1ELj16ENS_18Kernel_traits_baseILj2560EfffffjLj128EEEEELb1ELb0ELb0EEEvNS_9FwdParamsE)
        /*008c*/ 	.word	0x00000458


	//----- nvinfo : EIATTR_REGCOUNT
	.align		4
.L_32:
        /*0090*/ 	.byte	0x04, 0x2f
        /*0092*/ 	.short	(.L_34 - .L_33)
	.align		4
.L_33:
        /*0094*/ 	.word	index@(_ZN10layer_norm31ln_parallel_residual_fwd_kernelINS_13Kernel_traitsIfffffjLj2560ELj1ELj4ELj1ELj16ENS_18Kernel_traits_baseILj2560EfffffjLj128EEEEELb0ELb1ELb1EEEvNS_9FwdParamsE)
        /*0098*/ 	.word	0x000000ff


	//----- nvinfo : EIATTR_FRAME_SIZE
	.align		4
.L_34:
        /*009c*/ 	.byte	0x04, 0x11
        /*009e*/ 	.short	(.L_36 - .L_35)
	.align		4
.L_35:
        /*00a0*/ 	.word	index@($__internal_75_$__cuda_sm70_shflsync_bfly_p)
        /*00a4*/ 	.word	0x00000000


	//----- nvinfo : EIATTR_FRAME_SIZE
	.align		4
.L_36:
        /*00a8*/ 	.byte	0x04, 0x11
        /*00aa*/ 	.short	(.L_38 - .L_37)
	.align		4
.L_37:
        /*00ac*/ 	.word	index@(_ZN10layer_norm31ln_parallel_residual_fwd_kernelINS_13Kernel_traitsIfffffjLj2560ELj1ELj4ELj1ELj16ENS_18Kernel_traits_baseILj2560EfffffjLj128EEEEELb0ELb1ELb1EEEvNS_9FwdParamsE)
        /*00b0*/ 	.word	0x00000078


	//----- nvinfo : EIATTR_REGCOUNT
	.align		4
.L_38:
        /*00b4*/ 	.byte	0x04, 0x2f
        /*00b6*/ 	.short	(.L_40 - .L_39)
	.align		4
.L_39:
        /*00b8*/ 	.word	index@(_ZN10layer_norm31ln_parallel_residual_fwd_kernelINS_13Kernel_traitsIfffffjLj2560ELj1ELj4ELj1ELj16ENS_18Kernel_traits_baseILj2560EfffffjLj128EEEEELb0ELb1ELb0EEEvNS_9FwdParamsE)
        /*00bc*/ 	.word	0x000000ff


	//----- nvinfo : EIATTR_FRAME_SIZE
	.align		4
.L_40:
        /*00c0*/ 	.byte	0x04, 0x11
        /*00c2*/ 	.short	(.L_42 - .L_41)
	.align		4
.L_41:
        /*00c4*/ 	.word	index@($__internal_74_$__cuda_sm70_shflsync_bfly_p)
        /*00c8*/ 	.word	0x00000000


	//----- nvinfo : EIATTR_FRAME_SIZE
	.align		4
.L_42:
        /*00cc*/ 	.byte	0x04, 0x11
        /*00ce*/ 	.short	(.L_44 - .L_43)
	.align		4
.L_43:
        /*00d0*/ 	.word	index@(_ZN10layer_norm31ln_parallel_residual_fwd_kernelINS_13Kernel_traitsIfffffjLj2560ELj1ELj4ELj1ELj16ENS_18Kernel_traits_baseILj2560EfffffjLj128EEEEELb0ELb1ELb0EEEvNS_9FwdParamsE)
        /*00d4*/ 	.word	0x00000040


	//----- nvinfo : EIATTR_REGCOUNT
	.align		4
.L_44:
        /*00d8*/ 	.byte	0x04, 0x2f
        /*00da*/ 	.short	(.L_46 - .L_45)
	.align		4
.L_45:
        /*00dc*/ 	.word	index@(_ZN10layer_norm31ln_parallel_residual_fwd_kernelINS_13Kernel_traitsIfffffjLj2560ELj1ELj4ELj1ELj16ENS_18Kernel_traits_baseILj2560EfffffjLj128EEEEELb0ELb0ELb1EEEvNS_9FwdParamsE)
        /*00e0*/ 	.word	0x000000a8


	//----- nvinfo : EIATTR_FRAME_SIZE
	.align		4
.L_46:
        /*00e4*/ 	.byte	0x04, 0x11
        /*00e6*/ 	.short	(.L_48 - .L_47)
	.align		4
.L_47:
        /*00e8*/ 	.word	index@($__internal_73_$__cuda_sm70_shflsync_bfly_p)
        /*00ec*/ 	.word	0x00000000


	//----- nvinfo : EIATTR_FRAME_SIZE
	.align		4
.L_48:
        /*00f0*/ 	.byte	0x04, 0x11
        /*00f2*/ 	.short	(.L_50 - .L_49)
	.align		4
.L_49:
        /*00f4*/ 	.word	index@(_ZN10layer_norm31ln_parallel_residual_fwd_kernelINS_13Kernel_traitsIfffffjLj2560ELj1ELj4ELj1ELj16ENS_18Kernel_traits_baseILj2560EfffffjLj128EEEEELb0ELb0ELb1EEEvNS_9FwdParamsE)
        /*00f8*/ 	.word	0x00000478


	//----- nvinfo : EIATTR_REGCOUNT
	.align		4
.L_50:
        /*00fc*/ 	.byte	0x04, 0x2f
        /*00fe*/ 	.short	(.L_52 - .L_51)
	.align		4
.L_51:
        /*0100*/ 	.word	index@(_ZN10layer_norm31ln_parallel_residual_fwd_kernelINS_13Kernel_traitsIfffffjLj2560ELj1ELj4ELj1ELj16ENS_18Kernel_traits_baseILj2560EfffffjLj128EEEEELb0ELb0ELb0EEEvNS_9FwdParamsE)
        /*0104*/ 	.word	0x000000ff


	//----- nvinfo : EIATTR_FRAME_SIZE
	.align		4
.L_52:
        /*0108*/ 	.byte	0x04, 0x11
        /*010a*/ 	.short	(.L_54 - .L_53)
	.align		4
.L_53:
        /*010c*/ 	.word	index@($__internal_72_$__cuda_sm70_shflsync_bfly_p)
        /*0110*/ 	.word	0x00000000


	//----- nvinfo : EIATTR_FRAME_SIZE
	.align		4
.L_54:
        /*0114*/ 	.byte	0x04, 0x11
        /*0116*/ 	.short	(.L_56 - .L_55)
	.align		4
.L_55:
        /*0118*/ 	.word	index@(_ZN10layer_norm31ln_parallel_residual_fwd_kernelINS_13Kernel_traitsIfffffjLj2560ELj1ELj4ELj1ELj16ENS_18Kernel_traits_baseILj2560EfffffjLj128EEEEELb0ELb0ELb0EEEvNS_9FwdParamsE)
        /*011c*/ 	.word	0x000002d8


	//----- nvinfo : EIATTR_REGCOUNT
	.align		4
.L_56:
        /*0120*/ 	.byte	0x04, 0x2f
        /*0122*/ 	.short	(.L_58 - .L_57)
	.align		4
.L_57:
        /*0124*/ 	.word	index@(_ZN10layer_norm31ln_parallel_residual_fwd_kernelINS_13Kernel_traitsI6__halfffffjLj2560ELj1ELj4ELj1ELj16ENS_18Kernel_traits_baseILj2560ES2_ffffjLj128EEEEELb1ELb1ELb1EEEvNS_9FwdParamsE)
        /*0128*/ 	.word	0x000000ff


	//----- nvinfo : EIATTR_FRAME_SIZE
	.align		4
.L_58:
        /*012c*/ 	.byte	0x04, 0x11
        /*012e*/ 	.short	(.L_60 - .L_59)
	.align		4
.L_59:
        /*0130*/ 	.word	index@($__internal_71_$__cuda_sm70_shflsync_bfly_p)
        /*0134*/ 	.word	0x00000000


	//----- nvinfo : EIATTR_FRAME_SIZE
	.align		4
.L_60:
        /*0138*/ 	.byte	0x04, 0x11
        /*013a*/ 	.short	(.L_62 - .L_61)
	.align		4
.L_61:
        /*013c*/ 	.word	index@(_ZN10layer_norm31ln_parallel_residual_fwd_kernelINS_13Kernel_traitsI6__halfffffjLj2560ELj1ELj4ELj1ELj16ENS_18Kernel_traits_baseILj2560ES2_ffffjLj128EEEEELb1ELb1ELb1EEEvNS_9FwdParamsE)
        /*0140*/ 	.word	0x000000a0


	//----- nvinfo : EIATTR_REGCOUNT
	.align		4
.L_62:
        /*0144*/ 	.byte	0x04, 0x2f
        /*0146*/ 	.short	(.L_64 - .L_63)
	.align		4
.L_63:
        /*0148*/ 	.word	index@(_ZN10layer_norm31ln_parallel_residual_fwd_kernelINS_13Kernel_traitsI6__halfffffjLj2560ELj1ELj4ELj1ELj16ENS_18Kernel_traits_baseILj2560ES2_ffffjLj128EEEEELb1ELb1ELb0EEEvNS_9FwdParamsE)
        /*014c*/ 	.word	0x000000ff


	//----- nvinfo : EIATTR_FRAME_SIZE
	.align		4
.L_64:
        /*0150*/ 	.byte	0x04, 0x11
        /*0152*/ 	.short	(.L_66 - .L_65)
	.align		4
.L_65:
        /*0154*/ 	.word	index@($__internal_70_$__cuda_sm70_shflsync_bfly_p)
        /*0158*/ 	.word	0x00000000


	//----- nvinfo : EIATTR_FRAME_SIZE
	.align		4
.L_66:
        /*015c*/ 	.byte	0x04, 0x11
        /*015e*/ 	.short	(.L_68 - .L_67)
	.align		4
.L_67:
        /*0160*/ 	.word	index@(_ZN10layer_norm31ln_parallel_residual_fwd_kernelINS_13Kernel_traitsI6__halfffffjLj2560ELj1ELj4ELj1ELj16ENS_18Kernel_traits_baseILj2560ES2_ffffjLj128EEEEELb1ELb1ELb0EEEvNS_9FwdParamsE)
        /*0164*/ 	.word	0x00000070


	//----- nvinfo : EIATTR_REGCOUNT
	.align		4
.L_68:
        /*0168*/ 	.byte	0x04, 0x2f
        /*016a*/ 	.short	(.L_70 - .L_69)
	.align		4
.L_69:
        /*016c*/ 	.word	index@(_ZN10layer_norm31ln_parallel_residual_fwd_kernelINS_13Kernel_traitsI6__halfffffjLj2560ELj1ELj4ELj1ELj16ENS_18Kernel_traits_baseILj2560ES2_ffffjLj128EEEEELb1ELb0ELb1EEEvNS_9FwdParamsE)
        /*0170*/ 	.word	0x000000a8


	//----- nvinfo : EIATTR_FRAME_SIZE
	.align		4
.L_70:
        /*0174*/ 	.byte	0x04, 0x11
        /*0176*/ 	.short	(.L_72 - .L_71)
	.align		4
.L_71:
        /*0178*/ 	.word	index@($__internal_69_$__cuda_sm70_shflsync_bfly_p)
        /*017c*/ 	.word	0x00000000


	//----- nvinfo : EIATTR_FRAME_SIZE
	.align		4
.L_72:
        /*0180*/ 	.byte	0x04, 0x11
        /*0182*/ 	.short	(.L_74 - .L_73)
	.align		4
.L_73:
        /*0184*/ 	.word	index@(_ZN10layer_norm31ln_parallel_residual_fwd_kernelINS_13Kernel_traitsI6__halfffffjLj2560ELj1ELj4ELj1ELj16ENS_18Kernel_traits_baseILj2560ES2_ffffjLj128EEEEELb1ELb0ELb1EEEvNS_9FwdParamsE)
        /*0188*/ 	.word	0x00000498


	//----- nvinfo : EIATTR_REGCOUNT
	.align		4
.L_74:
        /*018c*/ 	.byte	0x04, 0x2f
        /*018e*/ 	.short	(.L_76 - .L_75)
	.align		4
.L_75:
        /*0190*/ 	.word	index@(_ZN10layer_norm31ln_parallel_residual_fwd_kernelINS_13Kernel_traitsI6__halfffffjLj2560ELj1ELj4ELj1ELj16ENS_18Kernel_traits_baseILj2560ES2_ffffjLj128EEEEELb1ELb0ELb0EEEvNS_9FwdParamsE)
        /*0194*/ 	.word	0x000000ff


	//----- nvinfo : EIATTR_FRAME_SIZE
	.align		4
.L_76:
        /*0198*/ 	.byte	0x04, 0x11
        /*019a*/ 	.short	(.L_78 - .L_77)
	.align		4
.L_77:
        /*019c*/ 	.word	index@($__internal_68_$__cuda_sm70_shflsync_bfly_p)
        /*01a0*/ 	.word	0x00000000


	//----- nvinfo : EIATTR_FRAME_SIZE
	.align		4
.L_78:
        /*01a4*/ 	.byte	0x04, 0x11
        /*01a6*/ 	.short	(.L_80 - .L_79)
	.align		4
.L_79:
        /*01a8*/ 	.word	index@(_ZN10layer_norm31ln_parallel_residual_fwd_kernelINS_13Kernel_traitsI6__halfffffjLj2560ELj1ELj4ELj1ELj16ENS_18Kernel_traits_baseILj2560ES2_ffffjLj128EEEEELb1ELb0ELb0EEEvNS_9FwdParamsE)
        /*01ac*/ 	.word	0x00000300


	//----- nvinfo : EIATTR_REGCOUNT
	.align		4
.L_80:
        /*01b0*/ 	.byte	0x04, 0x2f
        /*01b2*/ 	.short	(.L_82 - .L_81)
	.align		4
.L_81:
        /*01b4*/ 	.word	index@(_ZN10layer_norm31ln_parallel_residual_fwd_kernelINS_13Kernel_traitsI6__halfffffjLj2560ELj1ELj4ELj1ELj16ENS_18Kernel_traits_baseILj2560ES2_ffffjLj128EEEEELb0ELb1ELb1EEEvNS_9FwdParamsE)
        /*01b8*/ 	.word	0x000000ff


	//----- nvinfo : EIATTR_FRAME_SIZE
	.align		4
.L_82:
        /*01bc*/ 	.byte	0x04, 0x11
        /*01be*/ 	.short	(.L_84 - .L_83)
	.align		4
.L_83:
        /*01c0*/ 	.word	index@($__internal_67_$__cuda_sm70_shflsync_bfly_p)
        /*01c4*/ 	.word	0x00000000


	//----- nvinfo : EIATTR_FRAME_SIZE
	.align		4
.L_84:
        /*01c8*/ 	.byte	0x04, 0x11
        /*01ca*/ 	.short	(.L_86 - .L_85)
	.align		4
.L_85:
        /*01cc*/ 	.word	index@(_ZN10layer_norm31ln_parallel_residual_fwd_kernelINS_13Kernel_traitsI6__halfffffjLj2560ELj1ELj4ELj1ELj16ENS_18Kernel_traits_baseILj2560ES2_ffffjLj128EEEEELb0ELb1ELb1EEEvNS_9FwdParamsE)
        /*01d0*/ 	.word	0x00000078


	//----- nvinfo : EIATTR_REGCOUNT
	.align		4
.L_86:
        /*01d4*/ 	.byte	0x04, 0x2f
        /*01d6*/ 	.short	(.L_88 - .L_87)
	.align		4
.L_87:
        /*01d8*/ 	.word	index@(_ZN10layer_norm31ln_parallel_residual_fwd_kernelINS_13Kernel_traitsI6__halfffffjLj2560ELj1ELj4ELj1ELj16ENS_18Kernel_traits_baseILj2560ES2_ffffjLj128EEEEELb0ELb1ELb0EEEvNS_9FwdParamsE)
        /*01dc*/ 	.word	0x000000ff


	//----- nvinfo : EIATTR_FRAME_SIZE
	.align		4
.L_88:
        /*01e0*/ 	.byte	0x04, 0x11
        /*01e2*/ 	.short	(.L_90 - .L_89)
	.align		4
.L_89:
        /*01e4*/ 	.word	index@($__internal_66_$__cuda_sm70_shflsync_bfly_p)
        /*01e8*/ 	.word	0x00000000


	//----- nvinfo : EIATTR_FRAME_SIZE
	.align		4
.L_90:
        /*01ec*/ 	.byte	0x04, 0x11
        /*01ee*/ 	.short	(.L_92 - .L_91)
	.align		4
.L_91:
        /*01f0*/ 	.word	index@(_ZN10layer_norm31ln_parallel_residual_fwd_kernelINS_13Kernel_traitsI6__halfffffjLj2560ELj1ELj4ELj1ELj16ENS_18Kernel_traits_baseILj2560ES2_ffffjLj128EEEEELb0ELb1ELb0EEEvNS_9FwdParamsE)
        /*01f4*/ 	.word	0x00000050


	//----- nvinfo : EIATTR_REGCOUNT
	.align		4
.L_92:
        /*01f8*/ 	.byte	0x04, 0x2f
        /*01fa*/ 	.short	(.L_94 - .L_93)
	.align		4
.L_93:
        /*01fc*/ 	.word	index@(_ZN10layer_norm31ln_parallel_residual_fwd_kernelINS_13Kernel_traitsI6__halfffffjLj2560ELj1ELj4ELj1ELj16ENS_18Kernel_traits_baseILj2560ES2_ffffjLj128EEEEELb0ELb0ELb1EEEvNS_9FwdParamsE)
        /*0200*/ 	.word	0x000000a8


	//----- nvinfo : EIATTR_FRAME_SIZE
	.align		4
.L_94:
        /*0204*/ 	.byte	0x04, 0x11
        /*0206*/ 	.short	(.L_96 - .L_95)
	.align		4
.L_95:
        /*0208*/ 	.word	index@($__internal_65_$__cuda_sm70_shflsync_bfly_p)
        /*020c*/ 	.word	0x00000000


	//----- nvinfo : EIATTR_FRAME_SIZE
	.align		4
.L_96:
        /*0210*/ 	.byte	0x04, 0x11
        /*0212*/ 	.short	(.L_98 - .L_97)
	.align		4
.L_97:
        /*0214*/ 	.word	index@(_ZN10layer_norm31ln_parallel_residual_fwd_kernelINS_13Kernel_traitsI6__halfffffjLj2560ELj1ELj4ELj1ELj16ENS_18Kernel_traits_baseILj2560ES2_ffffjLj128EEEEELb0ELb0ELb1EEEvNS_9FwdParamsE)
        /*0218*/ 	.word	0x00000498


	//----- nvinfo : EIATTR_REGCOUNT
	.align		4
.L_98:
        /*021c*/ 	.byte	0x04, 0x2f
        /*021e*/ 	.short	(.L_100 - .L_99)
	.align		4
.L_99:
        /*0220*/ 	.word	index@(_ZN10layer_norm31ln_parallel_residual_fwd_kernelINS_13Kernel_traitsI6__halfffffjLj2560ELj1ELj4ELj1ELj16ENS_18Kernel_traits_baseILj2560ES2_ffffjLj128EEEEELb0ELb0ELb0EEEvNS_9FwdParamsE)
        /*0224*/ 	.word	0x000000ff


	//----- nvinfo : EIATTR_FRAME_SIZE
	.align		4
.L_100:
        /*0228*/ 	.byte	0x04, 0x11
        /*022a*/ 	.short	(.L_102 - .L_101)
	.align		4
.L_101:
        /*022c*/ 	.word	index@($__internal_64_$__cuda_sm70_shflsync_bfly_p)
        /*0230*/ 	.word	0x00000000


	//----- nvinfo : EIATTR_FRAME_SIZE
	.align		4
.L_102:
        /*0234*/ 	.byte	0x04, 0x11
        /*0236*/ 	.short	(.L_104 - .L_103)
	.align		4
.L_103:
        /*0238*/ 	.word	index@(_ZN10layer_norm31ln_parallel_residual_fwd_kernelINS_13Kernel_traitsI6__halfffffjLj2560ELj1ELj4ELj1ELj16ENS_18Kernel_traits_baseILj2560ES2_ffffjLj128EEEEELb0ELb0ELb0EEEvNS_9FwdParamsE)
        /*023c*/ 	.word	0x00000338


	//----- nvinfo : EIATTR_REGCOUNT
	.align		4
.L_104:
        /*0240*/ 	.byte	0x04, 0x2f
        /*0242*/ 	.short	(.L_106 - .L_105)
	.align		4
.L_105:
        /*0244*/ 	.word	index@(_ZN10layer_norm31ln_parallel_residual_fwd_kernelINS_13Kernel_traitsIf6__halffS2_fjLj2560ELj1ELj4ELj1ELj16ENS_18Kernel_traits_baseILj2560EfS2_fS2_fjLj128EEEEELb1ELb1ELb1EEEvNS_9FwdParamsE)
        /*0248*/ 	.word	0x000000ff


	//----- nvinfo : EIATTR_FRAME_SIZE
	.align		4
.L_106:
        /*024c*/ 	.byte	0x04, 0x11
        /*024e*/ 	.short	(.L_108 - .L_107)
	.align		4
.L_107:
        /*0250*/ 	.word	index@($__internal_63_$__cuda_sm70_shflsync_bfly_p)
        /*0254*/ 	.word	0x00000000


	//----- nvinfo : EIATTR_FRAME_SIZE
	.align		4
.L_108:
        /*0258*/ 	.byte	0x04, 0x11
        /*025a*/ 	.short	(.L_110 - .L_109)
	.align		4
.L_109:
        /*025c*/ 	.word	index@(_ZN10layer_norm31ln_parallel_residual_fwd_kernelINS_13Kernel_traitsIf6__halffS2_fjLj2560ELj1ELj4ELj1ELj16ENS_18Kernel_traits_baseILj2560EfS2_fS2_fjLj128EEEEELb1ELb1ELb1EEEvNS_9FwdParamsE)
        /*0260*/ 	.word	0x000000a0


	//----- nvinfo : EIATTR_REGCOUNT
	.align		4
.L_110:
        /*0264*/ 	.byte	0x04, 0x2f
        /*0266*/ 	.short	(.L_112 - .L_111)
	.align		4
.L_111:
        /*0268*/ 	.word	index@(_ZN10layer_norm31ln_parallel_residual_fwd_kernelINS_13Kernel_traitsIf6__halffS2_fjLj2560ELj1ELj4ELj1ELj16ENS_18Kernel_traits_baseILj2560EfS2_fS2_fjLj128EEEEELb1ELb1ELb0EEEvNS_9FwdParamsE)
        /*026c*/ 	.word	0x000000ff


	//----- nvinfo : EIATTR_FRAME_SIZE
	.align		4
.L_112:
        /*0270*/ 	.byte	0x04, 0x11
        /*0272*/ 	.short	(.L_114 - .L_113)
	.align		4
.L_113:
        /*0274*/ 	.word	index@($__internal_62_$__cuda_sm70_shflsync_bfly_p)
        /*0278*/ 	.word	0x00000000


	//----- nvinfo : EIATTR_FRAME_SIZE
	.align		4
.L_114:
        /*027c*/ 	.byte	0x04, 0x11
        /*027e*/ 	.short	(.L_116 - .L_115)
	.align		4
.L_115:
        /*0280*/ 	.word	index@(_ZN10layer_norm31ln_parallel_residual_fwd_kernelINS_13Kernel_traitsIf6__halffS2_fjLj2560ELj1ELj4ELj1ELj16ENS_18Kernel_traits_baseILj2560EfS2_fS2_fjLj128EEEEELb1ELb1ELb0EEEvNS_9FwdParamsE)
        /*0284*/ 	.word	0x00000088


	//----- nvinfo : EIATTR_REGCOUNT
	.align		4
.L_116:
        /*0288*/ 	.byte	0x04, 0x2f
        /*028a*/ 	.short	(.L_118 - .L_117)
	.align		4
.L_117:
        /*028c*/ 	.word	index@(_ZN10layer_norm31ln_parallel_residual_fwd_kernelINS_13Kernel_traitsIf6__halffS2_fjLj2560ELj1ELj4ELj1ELj16ENS_18Kernel_traits_baseILj2560EfS2_fS2_fjLj128EEEEELb1ELb0ELb1EEEvNS_9FwdParamsE)
        /*0290*/ 	.word	0x000000a8


	//----- nvinfo : EIATTR_FRAME_SIZE
	.align		4
.L_118:
        /*0294*/ 	.byte	0x04, 0x11
        /*0296*/ 	.short	(.L_120 - .L_119)
	.align		4
.L_119:
        /*0298*/ 	.word	index@($__internal_61_$__cuda_sm70_shflsync_bfly_p)
        /*029c*/ 	.word	0x00000000


	//----- nvinfo : EIATTR_FRAME_SIZE
	.align		4
.L_120:
        /*02a0*/ 	.byte	0x04, 0x11
        /*02a2*/ 	.short	(.L_122 - .L_121)
	.align		4
.L_121:
        /*02a4*/ 	.word	index@(_ZN10layer_norm31ln_parallel_residual_fwd_kernelINS_13Kernel_traitsIf6__halffS2_fjLj2560ELj1ELj4ELj1ELj16ENS_18Kernel_traits_baseILj2560EfS2_fS2_fjLj128EEEEELb1ELb0ELb1EEEvNS_9FwdParamsE)
        /*02a8*/ 	.word	0x00000490


	//----- nvinfo : EIATTR_REGCOUNT
	.align		4
.L_122:
        /*02ac*/ 	.byte	0x04, 0x2f
        /*02ae*/ 	.short	(.L_124 - .L_123)
	.align		4
.L_123:
        /*02b0*/ 	.word	index@(_ZN10layer_norm31ln_parallel_residual_fwd_kernelINS_13Kernel_traitsIf6__halffS2_fjLj2560ELj1ELj4ELj1ELj16ENS_18Kernel_traits_baseILj2560EfS2_fS2_fjLj128EEEEELb1ELb0ELb0EEEvNS_9FwdParamsE)
        /*02b4*/ 	.word	0x000000a8


	//----- nvinfo : EIATTR_FRAME_SIZE
	.align		4
.L_124:
        /*02b8*/ 	.byte	0x04, 0x11
        /*02ba*/ 	.short	(.L_126 - .L_125)
	.align		4
.L_125:
        /*02bc*/ 	.word	index@($__internal_60_$__cuda_sm70_shflsync_bfly_p)
        /*02c0*/ 	.word	0x00000000


	//----- nvinfo : EIATTR_FRAME_SIZE
	.align		4
.L_126:
        /*02c4*/ 	.byte	0x04, 0x11
        /*02c6*/ 	.short	(.L_128 - .L_127)
	.align		4
.L_127:
        /*02c8*/ 	.word	index@(_ZN10layer_norm31ln_parallel_residual_fwd_kernelINS_13Kernel_traitsIf6__halffS2_fjLj2560ELj1ELj4ELj1ELj16ENS_18Kernel_traits_baseILj2560EfS2_fS2_fjLj128EEEEELb1ELb0ELb0EEEvNS_9FwdParamsE)
        /*02cc*/ 	.word	0x00000488


	//----- nvinfo : EIATTR_REGCOUNT
	.align		4
.L_128:
        /*02d0*/ 	.byte	0x04, 0x2f
        /*02d2*/ 	.short	(.L_130 - .L_129)
	.align		4
.L_129:
        /*02d4*/ 	.word	index@(_ZN10layer_norm31ln_parallel_residual_fwd_kernelINS_13Kernel_traitsIf6__halffS2_fjLj2560ELj1ELj4ELj1ELj16ENS_18Kernel_traits_baseILj2560EfS2_fS2_fjLj128EEEEELb0ELb1ELb1EEEvNS_9FwdParamsE)
        /*02d8*/ 	.word	0x000000ff


	//----- nvinfo : EIATTR_FRAME_SIZE
	.align		4
.L_130:
        /*02dc*/ 	.byte	0x04, 0x11
        /*02de*/ 	.short	(.L_132 - .L_131)
	.align		4
.L_131:
        /*02e0*/ 	.word	index@($__internal_59_$__cuda_sm70_shflsync_bfly_p)
        /*02e4*/ 	.word	0x00000000


	//----- nvinfo : EIATTR_FRAME_SIZE
	.align		4
.L_132:
        /*02e8*/ 	.byte	0x04, 0x11
        /*02ea*/ 	.short	(.L_134 - .L_133)
	.align		4
.L_133:
        /*02ec*/ 	.word	index@(_ZN10layer_norm31ln_parallel_residual_fwd_kernelINS_13Kernel_traitsIf6__halffS2_fjLj2560ELj1ELj4ELj1ELj16ENS_18Kernel_traits_baseILj2560EfS2_fS2_fjLj128EEEEELb0ELb1ELb1EEEvNS_9FwdParamsE)
        /*02f0*/ 	.word	0x00000050


	//----- nvinfo : EIATTR_REGCOUNT
	.align		4
.L_134:
        /*02f4*/ 	.byte	0x04, 0x2f
        /*02f6*/ 	.short	(.L_136 - .L_135)
	.align		4
.L_135:
        /*02f8*/ 	.word	index@(_ZN10layer_norm31ln_parallel_residual_fwd_kernelINS_13Kernel_traitsIf6__halffS2_fjLj2560ELj1ELj4ELj1ELj16ENS_18Kernel_traits_baseILj2560EfS2_fS2_fjLj128EEEEELb0ELb1ELb0EEEvNS_9FwdParamsE)
        /*02fc*/ 	.word	0x000000ff


	//----- nvinfo : EIATTR_FRAME_SIZE
	.align		4
.L_136:
        /*0300*/ 	.byte	0x04, 0x11
        /*0302*/ 	.short	(.L_138 - .L_137)
	.align		4
.L_137:
        /*0304*/ 	.word	index@($__internal_58_$__cuda_sm70_shflsync_bfly_p)
        /*0308*/ 	.word	0x00000000


	//----- nvinfo : EIATTR_FRAME_SIZE
	.align		4
.L_138:
        /*030c*/ 	.byte	0x04, 0x11
        /*030e*/ 	.short	(.L_140 - .L_139)
	.align		4
.L_139:
        /*0310*/ 	.word	index@(_ZN10layer_norm31ln_parallel_residual_fwd_kernelINS_13Kernel_traitsIf6__halffS2_fjLj2560ELj1ELj4ELj1ELj16ENS_18Kernel_traits_baseILj2560EfS2_fS2_fjLj128EEEEELb0ELb1ELb0EEEvNS_9FwdParamsE)
        /*0314*/ 	.word	0x00000040


	//----- nvinfo : EIATTR_REGCOUNT
	.align		4
.L_140:
        /*0318*/ 	.byte	0x04, 0x2f
        /*031a*/ 	.short	(.L_142 - .L_141)
	.align		4
.L_141:
        /*031c*/ 	.word	index@(_ZN10layer_norm31ln_parallel_residual_fwd_kernelINS_13Kernel_traitsIf6__halffS2_fjLj2560ELj1ELj4ELj1ELj16ENS_18Kernel_traits_baseILj2560EfS2_fS2_fjLj128EEEEELb0ELb0ELb1EEEvNS_9FwdParamsE)
        /*0320*/ 	.word	0x000000ff


	//----- nvinfo : EIATTR_FRAME_SIZE
	.align		4
.L_142:
        /*0324*/ 	.byte	0x04, 0x11
        /*0326*/ 	.short	(.L_144 - .L_143)
	.align		4
.L_143:
        /*0328*/ 	.word	index@($__internal_57_$__cuda_sm70_shflsync_bfly_p)
        /*032c*/ 	.word	0x00000000


	//----- nvinfo : EIATTR_FRAME_SIZE
	.align		4
.L_144:
        /*0330*/ 	.byte	0x04, 0x11
        /*0332*/ 	.short	(.L_146 - .L_145)
	.align		4
.L_145:
        /*0334*/ 	.word	index@(_ZN10layer_norm31ln_parallel_residual_fwd_kernelINS_13Kernel_traitsIf6__halffS2_fjLj2560ELj1ELj4ELj1ELj16ENS_18Kernel_traits_baseILj2560EfS2_fS2_fjLj128EEEEELb0ELb0ELb1EEEvNS_9FwdParamsE)
        /*0338*/ 	.word	0x000002f0


	//----- nvinfo : EIATTR_REGCOUNT
	.align		4
.L_146:
        /*033c*/ 	.byte	0x04, 0x2f
        /*033e*/ 	.short	(.L_148 - .L_147)
	.align		4
.L_147:
        /*0340*/ 	.word	index@(_ZN10layer_norm31ln_parallel_residual_fwd_kernelINS_13Kernel_traitsIf6__halffS2_fjLj2560ELj1ELj4ELj1ELj16ENS_18Kernel_traits_baseILj2560EfS2_fS2_fjLj128EEEEELb0ELb0ELb0EEEvNS_9FwdParamsE)
        /*0344*/ 	.word	0x000000a8


	//----- nvinfo : EIATTR_FRAME_SIZE
	.align		4
.L_148:
        /*0348*/ 	.byte	0x04, 0x11
        /*034a*/ 	.short	(.L_150 - .L_149)
	.align		4
.L_149:
        /*034c*/ 	.word	index@($__internal_56_$__cuda_sm70_shflsync_bfly_p)
        /*0350*/ 	.word	0x00000000


	//----- nvinfo : EIATTR_FRAME_SIZE
	.align		4
.L_150:
        /*0354*/ 	.byte	0x04, 0x11
        /*0356*/ 	.short	(.L_152 - .L_151)
	.align		4
.L_151:
        /*0358*/ 	.word	index@(_ZN10layer_norm31ln_parallel_residual_fwd_kernelINS_13Kernel_traitsIf6__halffS2_fjLj2560ELj1ELj4ELj1ELj16ENS_18Kernel_traits_baseILj2560EfS2_fS2_fjLj128EEEEELb0ELb0ELb0EEEvNS_9FwdParamsE)
        /*035c*/ 	.word	0x00000458


	//----- nvinfo : EIATTR_REGCOUNT
	.align		4
.L_152:
        /*0360*/ 	.byte	0x04, 0x2f
        /*0362*/ 	.short	(.L_154 - .L_153)
	.align		4
.L_153:
        /*0364*/ 	.word	index@(_ZN10layer_norm31ln_parallel_residual_fwd_kernelINS_13Kernel_traitsI6__halfS2_fS2_fjLj2560ELj1ELj4ELj1ELj16ENS_18Kernel_traits_baseILj2560ES2_S2_fS2_fjLj128EEEEELb1ELb1ELb1EEEvNS_9FwdParamsE)
        /*0368*/ 	.word	0x000000ff


	//----- nvinfo : EIATTR_FRAME_SIZE
	.align		4
.L_154:
        /*036c*/ 	.byte	0x04, 0x11
        /*036e*/ 	.short	(.L_156 - .L_155)
	.align		4
.L_155:
        /*0370*/ 	.word	index@($__internal_55_$__cuda_sm70_shflsync_bfly_p)
        /*0374*/ 	.word	0x00000000


	//----- nvinfo : EIATTR_FRAME_SIZE
	.align		4
.L_156:
        /*0378*/ 	.byte	0x04, 0x11
        /*037a*/ 	.short	(.L_158 - .L_157)
	.align		4
.L_157:
        /*037c*/ 	.word	index@(_ZN10layer_norm31ln_parallel_residual_fwd_kernelINS_13Kernel_traitsI6__halfS2_fS2_fjLj2560ELj1ELj4ELj1ELj16ENS_18Kernel_traits_baseILj2560ES2_S2_fS2_fjLj128EEEEELb1ELb1ELb1EEEvNS_9FwdParamsE)
        /*0380*/ 	.word	0x00000000


	//----- nvinfo : EIATTR_REGCOUNT
	.align		4
.L_158:
        /*0384*/ 	.byte	0x04, 0x2f
        /*0386*/ 	.short	(.L_160 - .L_159)
	.align		4
.L_159:
        /*0388*/ 	.word	index@(_ZN10layer_norm31ln_parallel_residual_fwd_kernelINS_13Kernel_traitsI6__halfS2_fS2_fjLj2560ELj1ELj4ELj1ELj16ENS_18Kernel_traits_baseILj2560ES2_S2_fS2_fjLj128EEEEELb1ELb1ELb0EEEvNS_9FwdParamsE)
        /*038c*/ 	.word	0x000000ff


	//----- nvinfo : EIATTR_FRAME_SIZE
	.align		4
.L_160:
        /*0390*/ 	.byte	0x04, 0x11
        /*0392*/ 	.short	(.L_162 - .L_161)
	.align		4
.L_161:
        /*0394*/ 	.word	index@($__internal_54_$__cuda_sm70_shflsync_bfly_p)
        /*0398*/ 	.word	0x00000000


	//----- nvinfo : EIATTR_FRAME_SIZE
	.align		4
.L_162:
        /*039c*/ 	.byte	0x04, 0x11
        /*039e*/ 	.short	(.L_164 - .L_163)
	.align		4
.L_163:
        /*03a0*/ 	.word	index@(_ZN10layer_norm31ln_parallel_residual_fwd_kernelINS_13Kernel_traitsI6__halfS2_fS2_fjLj2560ELj1ELj4ELj1ELj16ENS_18Kernel_traits_baseILj2560ES2_S2_fS2_fjLj128EEEEELb1ELb1ELb0EEEvNS_9FwdParamsE)
        /*03a4*/ 	.word	0x000000a0


	//----- nvinfo : EIATTR_REGCOUNT
	.align		4
.L_164:
        /*03a8*/ 	.byte	0x04, 0x2f
        /*03aa*/ 	.short	(.L_166 - .L_165)
	.align		4
.L_165:
        /*03ac*/ 	.word	index@(_ZN10layer_norm31ln_parallel_residual_fwd_kernelINS_13Kernel_traitsI6__halfS2_fS2_fjLj2560ELj1ELj4ELj1ELj16ENS_18Kernel_traits_baseILj2560ES2_S2_fS2_fjLj128EEEEELb1ELb0ELb1EEEvNS_9FwdParamsE)
        /*03b0*/ 	.word	0x000000ff


	//----- nvinfo : EIATTR_FRAME_SIZE
	.align		4
.L_166:
        /*03b4*/ 	.byte	0x04, 0x11
        /*03b6*/ 	.short	(.L_168 - .L_167)
	.align		4
.L_167:
        /*03b8*/ 	.word	index@($__internal_53_$__cuda_sm70_shflsync_bfly_p)
        /*03bc*/ 	.word	0x00000000


	//----- nvinfo : EIATTR_FRAME_SIZE
	.align		4
.L_168:
        /*03c0*/ 	.byte	0x04, 0x11
        /*03c2*/ 	.short	(.L_170 - .L_169)
	.align		4
.L_169:
        /*03c4*/ 	.word	index@(_ZN10layer_norm31ln_parallel_residual_fwd_kernelINS_13Kernel_traitsI6__halfS2_fS2_fjLj2560ELj1ELj4ELj1ELj16ENS_18Kernel_traits_baseILj2560ES2_S2_fS2_fjLj128EEEEELb1ELb0ELb1EEEvNS_9FwdParamsE)
        /*03c8*/ 	.word	0x000001e0


	//----- nvinfo : EIATTR_REGCOUNT
	.align		4
.L_170:
        /*03cc*/ 	.byte	0x04, 0x2f
        /*03ce*/ 	.short	(.L_172 - .L_171)
	.align		4
.L_171:
        /*03d0*/ 	.word	index@(_ZN10layer_norm31ln_parallel_residual_fwd_kernelINS_13Kernel_traitsI6__halfS2_fS2_fjLj2560ELj1ELj4ELj1ELj16ENS_18Kernel_traits_baseILj2560ES2_S2_fS2_fjLj128EEEEELb1ELb0ELb0EEEvNS_9FwdParamsE)
        /*03d4*/ 	.word	0x000000a8


	//----- nvinfo : EIATTR_FRAME_SIZE
	.align		4
.L_172:
        /*03d8*/ 	.byte	0x04, 0x11
        /*03da*/ 	.short	(.L_174 - .L_173)
	.align		4
.L_173:
        /*03dc*/ 	.word	index@($__internal_52_$__cuda_sm70_shflsync_bfly_p)
        /*03e0*/ 	.word	0x00000000


	//----- nvinfo : EIATTR_FRAME_SIZE
	.align		4
.L_174:
        /*03e4*/ 	.byte	0x04, 0x11
        /*03e6*/ 	.short	(.L_176 - .L_175)
	.align		4
.L_175:
        /*03e8*/ 	.word	index@(_ZN10layer_norm31ln_parallel_residual_fwd_kernelINS_13Kernel_traitsI6__halfS2_fS2_fjLj2560ELj1ELj4ELj1ELj16ENS_18Kernel_traits_baseILj2560ES2_S2_fS2_fjLj128EEEEELb1ELb0ELb0EEEvNS_9FwdParamsE)
        /*03ec*/ 	.word	0x000004a0


	//----- nvinfo : EIATTR_REGCOUNT
	.align		4
.L_176:
        /*03f0*/ 	.byte	0x04, 0x2f
        /*03f2*/ 	.short	(.L_178 - .L_177)
	.align		4
.L_177:
        /*03f4*/ 	.word	index@(_ZN10layer_norm31ln_parallel_residual_fwd_kernelINS_13Kernel_traitsI6__halfS2_fS2_fjLj2560ELj1ELj4ELj1ELj16ENS_18Kernel_traits_baseILj2560ES2_S2_fS2_fjLj128EEEEELb0ELb1ELb1EEEvNS_9FwdParamsE)
        /*03f8*/ 	.word	0x000000ff


	//----- nvinfo : EIATTR_FRAME_SIZE
	.align		4
.L_178:
        /*03fc*/ 	.byte	0x04, 0x11
        /*03fe*/ 	.short	(.L_180 - .L_179)
	.align		4
.L_179:
        /*0400*/ 	.word	index@($__internal_51_$__cuda_sm70_shflsync_bfly_p)
        /*0404*/ 	.word	0x00000000


	//----- nvinfo : EIATTR_FRAME_SIZE
	.align		4
.L_180:
        /*0408*/ 	.byte	0x04, 0x11
        /*040a*/ 	.short	(.L_182 - .L_181)
	.align		4
.L_181:
        /*040c*/ 	.word	index@(_ZN10layer_norm31ln_parallel_residual_fwd_kernelINS_13Kernel_traitsI6__halfS2_fS2_fjLj2560ELj1ELj4ELj1ELj16ENS_18Kernel_traits_baseILj2560ES2_S2_fS2_fjLj128EEEEELb0ELb1ELb1EEEvNS_9FwdParamsE)
        /*0410*/ 	.word	0x00000000


	//----- nvinfo : EIATTR_REGCOUNT
	.align		4
.L_182:
        /*0414*/ 	.byte	0x04, 0x2f
        /*0416*/ 	.short	(.L_184 - .L_183)
	.align		4
.L_183:
        /*0418*/ 	.word	index@(_ZN10layer_norm31ln_parallel_residual_fwd_kernelINS_13Kernel_traitsI6__halfS2_fS2_fjLj2560ELj1ELj4ELj1ELj16ENS_18Kernel_traits_baseILj2560ES2_S2_fS2_fjLj128EEEEELb0ELb1ELb0EEEvNS_9FwdParamsE)
        /*041c*/ 	.word	0x000000ff


	//----- nvinfo : EIATTR_FRAME_SIZE
	.align		4
.L_184:
        /*0420*/ 	.byte	0x04, 0x11
        /*0422*/ 	.short	(.L_186 - .L_185)
	.align		4
.L_185:
        /*0424*/ 	.word	index@($__internal_50_$__cuda_sm70_shflsync_bfly_p)
        /*0428*/ 	.word	0x00000000


	//----- nvinfo : EIATTR_FRAME_SIZE
	.align		4
.L_186:
        /*042c*/ 	.byte	0x04, 0x11
        /*042e*/ 	.short	(.L_188 - .L_187)
	.align		4
.L_187:
        /*0430*/ 	.word	index@(_ZN10layer_norm31ln_parallel_residual_fwd_kernelINS_13Kernel_traitsI6__halfS2_fS2_fjLj2560ELj1ELj4ELj1ELj16ENS_18Kernel_traits_baseILj2560ES2_S2_fS2_fjLj128EEEEELb0ELb1ELb0EEEvNS_9FwdParamsE)
        /*0434*/ 	.word	0x00000058


	//----- nvinfo : EIATTR_REGCOUNT
	.align		4
.L_188:
        /*0438*/ 	.byte	0x04, 0x2f
        /*043a*/ 	.short	(.L_190 - .L_189)
	.align		4
.L_189:
        /*043c*/ 	.word	index@(_ZN10layer_norm31ln_parallel_residual_fwd_kernelINS_13Kernel_traitsI6__halfS2_fS2_fjLj2560ELj1ELj4ELj1ELj16ENS_18Kernel_traits_baseILj2560ES2_S2_fS2_fjLj128EEEEELb0ELb0ELb1EEEvNS_9FwdParamsE)
        /*0440*/ 	.word	0x000000ff


	//----- nvinfo : EIATTR_FRAME_SIZE
	.align		4
.L_190:
        /*0444*/ 	.byte	0x04, 0x11
        /*0446*/ 	.short	(.L_192 - .L_191)
	.align		4
.L_191:
        /*0448*/ 	.word	index@($__internal_49_$__cuda_sm70_shflsync_bfly_p)
        /*044c*/ 	.word	0x00000000


	//----- nvinfo : EIATTR_FRAME_SIZE
	.align		4
.L_192:
        /*0450*/ 	.byte	0x04, 0x11
        /*0452*/ 	.short	(.L_194 - .L_193)
	.align		4
.L_193:
        /*0454*/ 	.word	index@(_ZN10layer_norm31ln_parallel_residual_fwd_kernelINS_13Kernel_traitsI6__halfS2_fS2_fjLj2560ELj1ELj4ELj1ELj16ENS_18Kernel_traits_baseILj2560ES2_S2_fS2_fjLj128EEEEELb0ELb0ELb1EEEvNS_9FwdParamsE)
        /*0458*/ 	.word	0x000001a0


	//----- nvinfo : EIATTR_REGCOUNT
	.align		4
.L_194:
        /*045c*/ 	.byte	0x04, 0x2f
        /*045e*/ 	.short	(.L_196 - .L_195)
	.align		4
.L_195:
        /*0460*/ 	.word	index@(_ZN10layer_norm31ln_parallel_residual_fwd_kernelINS_13Kernel_traitsI6__halfS2_fS2_fjLj2560ELj1ELj4ELj1ELj16ENS_18Kernel_traits_baseILj2560ES2_S2_fS2_fjLj128EEEEELb0ELb0ELb0EEEvNS_9FwdParamsE)
        /*0464*/ 	.word	0x000000a8


	//----- nvinfo : EIATTR_FRAME_SIZE
	.align		4
.L_196:
        /*0468*/ 	.byte	0x04, 0x11
        /*046a*/ 	.short	(.L_198 - .L_197)
	.align		4
.L_197:
        /*046c*/ 	.word	index@($__internal_48_$__cuda_sm70_shflsync_bfly_p)
        /*0470*/ 	.word	0x00000000


	//----- nvinfo : EIATTR_FRAME_SIZE
	.align		4
.L_198:
        /*0474*/ 	.byte	0x04, 0x11
        /*0476*/ 	.short	(.L_200 - .L_199)
	.align		4
.L_199:
        /*0478*/ 	.word	index@(_ZN10layer_norm31ln_parallel_residual_fwd_kernelINS_13Kernel_traitsI6__halfS2_fS2_fjLj2560ELj1ELj4ELj1ELj16ENS_18Kernel_traits_baseILj2560ES2_S2_fS2_fjLj128EEEEELb0ELb0ELb0EEEvNS_9FwdParamsE)
        /*047c*/ 	.word	0x00000448


	//----- nvinfo : EIATTR_REGCOUNT
	.align		4
.L_200:
        /*0480*/ 	.byte	0x04, 0x2f
        /*0482*/ 	.short	(.L_202 - .L_201)
	.align		4
.L_201:
        /*0484*/ 	.word	index@(_ZN10layer_norm31ln_parallel_residual_fwd_kernelINS_13Kernel_traitsIf6__halfS2_S2_fjLj2560ELj1ELj4ELj1ELj16ENS_18Kernel_traits_baseILj2560EfS2_S2_S2_fjLj128EEEEELb1ELb1ELb1EEEvNS_9FwdParamsE)
        /*0488*/ 	.word	0x000000ff


	//----- nvinfo : EIATTR_FRAME_SIZE
	.align		4
.L_202:
        /*048c*/ 	.byte	0x04, 0x11
        /*048e*/ 	.short	(.L_204 - .L_203)
	.align		4
.L_203:
        /*0490*/ 	.word	index@($__internal_47_$__cuda_sm70_shflsync_bfly_p)
        /*0494*/ 	.word	0x00000000


	//----- nvinfo : EIATTR_FRAME_SIZE
	.align		4
.L_204:
        /*0498*/ 	.byte	0x04, 0x11
        /*049a*/ 	.short	(.L_206 - .L_205)
	.align		4
.L_205:
        /*049c*/ 	.word	index@(_ZN10layer_norm31ln_parallel_residual_fwd_kernelINS_13Kernel_traitsIf6__halfS2_S2_fjLj2560ELj1ELj4ELj1ELj16ENS_18Kernel_traits_baseILj2560EfS2_S2_S2_fjLj128EEEEELb1ELb1ELb1EEEvNS_9FwdParamsE)
        /*04a0*/ 	.word	0x00000090


	//----- nvinfo : EIATTR_REGCOUNT
	.align		4
.L_206:
        /*04a4*/ 	.byte	0x04, 0x2f
        /*04a6*/ 	.short	(.L_208 - .L_207)
	.align		4
.L_207:
        /*04a8*/ 	.word	index@(_ZN10layer_norm31ln_parallel_residual_fwd_kernelINS_13Kernel_traitsIf6__halfS2_S2_fjLj2560ELj1ELj4ELj1ELj16ENS_18Kernel_traits_baseILj2560EfS2_S2_S2_fjLj128EEEEELb1ELb1ELb0EEEvNS_9FwdParamsE)
        /*04ac*/ 	.word	0x000000ff


	//----- nvinfo : EIATTR_FRAME_SIZE
	.align		4
.L_208:
        /*04b0*/ 	.byte	0x04, 0x11
        /*04b2*/ 	.short	(.L_210 - .L_209)
	.align		4
.L_209:
        /*04b4*/ 	.word	index@($__internal_46_$__cuda_sm70_shflsync_bfly_p)
        /*04b8*/ 	.word	0x00000000


	//----- nvinfo : EIATTR_FRAME_SIZE
	.align		4
.L_210:
        /*04bc*/ 	.byte	0x04, 0x11
        /*04be*/ 	.short	(.L_212 - .L_211)
	.align		4
.L_211:
        /*04c0*/ 	.word	index@(_ZN10layer_norm31ln_parallel_residual_fwd_kernelINS_13Kernel_traitsIf6__halfS2_S2_fjLj2560ELj1ELj4ELj1ELj16ENS_18Kernel_traits_baseILj2560EfS2_S2_S2_fjLj128EEEEELb1ELb1ELb0EEEvNS_9FwdParamsE)
        /*04c4*/ 	.word	0x00000078


	//----- nvinfo : EIATTR_REGCOUNT
	.align		4
.L_212:
        /*04c8*/ 	.byte	0x04, 0x2f
        /*04ca*/ 	.short	(.L_214 - .L_213)
	.align		4
.L_213:
        /*04cc*/ 	.word	index@(_ZN10layer_norm31ln_parallel_residual_fwd_kernelINS_13Kernel_traitsIf6__halfS2_S2_fjLj2560ELj1ELj4ELj1ELj16ENS_18Kernel_traits_baseILj2560EfS2_S2_S2_fjLj128EEEEELb1ELb0ELb1EEEvNS_9FwdParamsE)
        /*04d0*/ 	.word	0x00000080


	//----- nvinfo : EIATTR_FRAME_SIZE
	.align		4
.L_214:
        /*04d4*/ 	.byte	0x04, 0x11
        /*04d6*/ 	.short	(.L_216 - .L_215)
	.align		4
.L_215:
        /*04d8*/ 	.word	index@($__internal_45_$__cuda_sm70_shflsync_bfly_p)
        /*04dc*/ 	.word	0x00000000


	//----- nvinfo : EIATTR_FRAME_SIZE
	.align		4
.L_216:
        /*04e0*/ 	.byte	0x04, 0x11
        /*04e2*/ 	.short	(.L_218 - .L_217)
	.align		4
.L_217:
        /*04e4*/ 	.word	index@(_ZN10layer_norm31ln_parallel_residual_fwd_kernelINS_13Kernel_traitsIf6__halfS2_S2_fjLj2560ELj1ELj4ELj1ELj16ENS_18Kernel_traits_baseILj2560EfS2_S2_S2_fjLj128EEEEELb1ELb0ELb1EEEvNS_9FwdParamsE)
        /*04e8*/ 	.word	0x00000530


	//----- nvinfo : EIATTR_REGCOUNT
	.align		4
.L_218:
        /*04ec*/ 	.byte	0x04, 0x2f
        /*04ee*/ 	.short	(.L_220 - .L_219)
	.align		4
.L_219:
        /*04f0*/ 	.word	index@(_ZN10layer_norm31ln_parallel_residual_fwd_kernelINS_13Kernel_traitsIf6__halfS2_S2_fjLj2560ELj1ELj4ELj1ELj16ENS_18Kernel_traits_baseILj2560EfS2_S2_S2_fjLj128EEEEELb1ELb0ELb0EEEvNS_9FwdParamsE)
        /*04f4*/ 	.word	0x00000080


	//----- nvinfo : EIATTR_FRAME_SIZE
	.align		4
.L_220:
        /*04f8*/ 	.byte	0x04, 0x11
        /*04fa*/ 	.short	(.L_222 - .L_221)
	.align		4
.L_221:
        /*04fc*/ 	.word	index@($__internal_44_$__cuda_sm70_shflsync_bfly_p)
        /*0500*/ 	.word	0x00000000


	//----- nvinfo : EIATTR_FRAME_SIZE
	.align		4
.L_222:
        /*0504*/ 	.byte	0x04, 0x11
        /*0506*/ 	.short	(.L_224 - .L_223)
	.align		4
.L_223:
        /*0508*/ 	.word	index@(_ZN10layer_norm31ln_parallel_residual_fwd_kernelINS_13Kernel_traitsIf6__halfS2_S2_fjLj2560ELj1ELj4ELj1ELj16ENS_18Kernel_traits_baseILj2560EfS2_S2_S2_fjLj128EEEEELb1ELb0ELb0EEEvNS_9FwdParamsE)
        /*050c*/ 	.word	0x00000530


	//----- nvinfo : EIATTR_REGCOUNT
	.align		4
.L_224:
        /*0510*/ 	.byte	0x04, 0x2f
        /*0512*/ 	.short	(.L_226 - .L_225)
	.align		4
.L_225:
        /*0514*/ 	.word	index@(_ZN10layer_norm31ln_parallel_residual_fwd_kernelINS_13Kernel_traitsIf6__halfS2_S2_fjLj2560ELj1ELj4ELj1ELj16ENS_18Kernel_traits_baseILj2560EfS2_S2_S2_fjLj128EEEEELb0ELb1ELb1EEEvNS_9FwdParamsE)
        /*0518*/ 	.word	0x000000ff


	//----- nvinfo : EIATTR_FRAME_SIZE
	.align		4
.L_226:
        /*051c*/ 	.byte	0x04, 0x11
        /*051e*/ 	.short	(.L_228 - .L_227)
	.align		4
.L_227:
        /*0520*/ 	.word	index@($__internal_43_$__cuda_sm70_shflsync_bfly_p)
        /*0524*/ 	.word	0x00000000


	//----- nvinfo : EIATTR_FRAME_SIZE
	.align		4
.L_228:
        /*0528*/ 	.byte	0x04, 0x11
        /*052a*/ 	.short	(.L_230 - .L_229)
	.align		4
.L_229:
        /*052c*/ 	.word	index@(_ZN10layer_norm31ln_parallel_residual_fwd_kernelINS_13Kernel_traitsIf6__halfS2_S2_fjLj2560ELj1ELj4ELj1ELj16ENS_18Kernel_traits_baseILj2560EfS2_S2_S2_fjLj128EEEEELb0ELb1ELb1EEEvNS_9FwdParamsE)
        /*0530*/ 	.word	0x00000058


	//----- nvinfo : EIATTR_REGCOUNT
	.align		4
.L_230:
        /*0534*/ 	.byte	0x04, 0x2f
        /*0536*/ 	.short	(.L_232 - .L_231)
	.align		4
.L_231:
        /*0538*/ 	.word	index@(_ZN10layer_norm31ln_parallel_residual_fwd_kernelINS_13Kernel_traitsIf6__halfS2_S2_fjLj2560ELj1ELj4ELj1ELj16ENS_18Kernel_traits_baseILj2560EfS2_S2_S2_fjLj128EEEEELb0ELb1ELb0EEEvNS_9FwdParamsE)
        /*053c*/ 	.word	0x000000ff


	//----- nvinfo : EIATTR_FRAME_SIZE
	.align		4
.L_232:
        /*0540*/ 	.byte	0x04, 0x11
        /*0542*/ 	.short	(.L_234 - .L_233)
	.align		4
.L_233:
        /*0544*/ 	.word	index@($__internal_42_$__cuda_sm70_shflsync_bfly_p)
        /*0548*/ 	.word	0x00000000


	//----- nvinfo : EIATTR_FRAME_SIZE
	.align		4
.L_234:
        /*054c*/ 	.byte	0x04, 0x11
        /*054e*/ 	.short	(.L_236 - .L_235)
	.align		4
.L_235:
        /*0550*/ 	.word	index@(_ZN10layer_norm31ln_parallel_residual_fwd_kernelINS_13Kernel_traitsIf6__halfS2_S2_fjLj2560ELj1ELj4ELj1ELj16ENS_18Kernel_traits_baseILj2560EfS2_S2_S2_fjLj128EEEEELb0ELb1ELb0EEEvNS_9FwdParamsE)
        /*0554*/ 	.word	0x00000040


	//----- nvinfo : EIATTR_REGCOUNT
	.align		4
.L_236:
        /*0558*/ 	.byte	0x04, 0x2f
        /*055a*/ 	.short	(.L_238 - .L_237)
	.align		4
.L_237:
        /*055c*/ 	.word	index@(_ZN10layer_norm31ln_parallel_residual_fwd_kernelINS_13Kernel_traitsIf6__halfS2_S2_fjLj2560ELj1ELj4ELj1ELj16ENS_18Kernel_traits_baseILj2560EfS2_S2_S2_fjLj128EEEEELb0ELb0ELb1EEEvNS_9FwdParamsE)
        /*0560*/ 	.word	0x000000a8


	//----- nvinfo : EIATTR_FRAME_SIZE
	.align		4
.L_238:
        /*0564*/ 	.byte	0x04, 0x11
        /*0566*/ 	.short	(.L_240 - .L_239)
	.align		4
.L_239:
        /*0568*/ 	.word	index@($__internal_41_$__cuda_sm70_shflsync_bfly_p)
        /*056c*/ 	.word	0x00000000


	//----- nvinfo : EIATTR_FRAME_SIZE
	.align		4
.L_240:
        /*0570*/ 	.byte	0x04, 0x11
        /*0572*/ 	.short	(.L_242 - .L_241)
	.align		4
.L_241:
        /*0574*/ 	.word	index@(_ZN10layer_norm31ln_parallel_residual_fwd_kernelINS_13Kernel_traitsIf6__halfS2_S2_fjLj2560ELj1ELj4ELj1ELj16ENS_18Kernel_traits_baseILj2560EfS2_S2_S2_fjLj128EEEEELb0ELb0ELb1EEEvNS_9FwdParamsE)
        /*0578*/ 	.word	0x00000440


	//----- nvinfo : EIATTR_REGCOUNT
	.align		4
.L_242:
        /*057c*/ 	.byte	0x04, 0x2f
        /*057e*/ 	.short	(.L_244 - .L_243)
	.align		4
.L_243:
        /*0580*/ 	.word	index@(_ZN10layer_norm31ln_parallel_residual_fwd_kernelINS_13Kernel_traitsIf6__halfS2_S2_fjLj2560ELj1ELj4ELj1ELj16ENS_18Kernel_traits_baseILj2560EfS2_S2_S2_fjLj128EEEEELb0ELb0ELb0EEEvNS_9FwdParamsE)
        /*0584*/ 	.word	0x00000080


	//----- nvinfo : EIATTR_FRAME_SIZE
	.align		4
.L_244:
        /*0588*/ 	.byte	0x04, 0x11
        /*058a*/ 	.short	(.L_246 - .L_245)
	.align		4
.L_245:
        /*058c*/ 	.word	index@($__internal_40_$__cuda_sm70_shflsync_bfly_p)
        /*0590*/ 	.word	0x00000000


	//----- nvinfo : EIATTR_FRAME_SIZE
	.align		4
.L_246:
        /*0594*/ 	.byte	0x04, 0x11
        /*0596*/ 	.short	(.L_248 - .L_247)
	.align		4
.L_247:
        /*0598*/ 	.word	index@(_ZN10layer_norm31ln_parallel_residual_fwd_kernelINS_13Kernel_traitsIf6__halfS2_S2_fjLj2560ELj1ELj4ELj1ELj16ENS_18Kernel_traits_baseILj2560EfS2_S2_S2_fjLj128EEEEELb0ELb0ELb0EEEvNS_9FwdParamsE)
        /*059c*/ 	.word	0x000004f8


	//----- nvinfo : EIATTR_REGCOUNT
	.align		4
.L_248:
        /*05a0*/ 	.byte	0x04, 0x2f
        /*05a2*/ 	.short	(.L_250 - .L_249)
	.align		4
.L_249:
        /*05a4*/ 	.word	index@(_ZN10layer_norm31ln_parallel_residual_fwd_kernelINS_13Kernel_traitsIf13__nv_bfloat16fS2_fjLj2560ELj1ELj4ELj1ELj16ENS_18Kernel_traits_baseILj2560EfS2_fS2_fjLj128EEEEELb1ELb1ELb1EEEvNS_9FwdParamsE)
        /*05a8*/ 	.word	0x000000ff


	//----- nvinfo : EIATTR_FRAME_SIZE
	.align		4
.L_250:
        /*05ac*/ 	.byte	0x04, 0x11
        /*05ae*/ 	.short	(.L_252 - .L_251)
	.align		4
.L_251:
        /*05b0*/ 	.word	index@($__internal_39_$__cuda_sm70_shflsync_bfly_p)
        /*05b4*/ 	.word	0x00000000


	//----- nvinfo : EIATTR_FRAME_SIZE
	.align		4
.L_252:
        /*05b8*/ 	.byte	0x04, 0x11
        /*05ba*/ 	.short	(.L_254 - .L_253)
	.align		4
.L_253:
        /*05bc*/ 	.word	index@(_ZN10layer_norm31ln_parallel_residual_fwd_kernelINS_13Kernel_traitsIf13__nv_bfloat16fS2_fjLj2560ELj1ELj4ELj1ELj16ENS_18Kernel_traits_baseILj2560EfS2_fS2_fjLj128EEEEELb1ELb1ELb1EEEvNS_9FwdParamsE)
        /*05c0*/ 	.word	0x000000a0


	//----- nvinfo : EIATTR_REGCOUNT
	.align		4
.L_254:
        /*05c4*/ 	.byte	0x04, 0x2f
        /*05c6*/ 	.short	(.L_256 - .L_255)
	.align		4
.L_255:
        /*05c8*/ 	.word	index@(_ZN10layer_norm31ln_parallel_residual_fwd_kernelINS_13Kernel_traitsIf13__nv_bfloat16fS2_fjLj2560ELj1ELj4ELj1ELj16ENS_18Kernel_traits_baseILj2560EfS2_fS2_fjLj128EEEEELb1ELb1ELb0EEEvNS_9FwdParamsE)
        /*05cc*/ 	.word	0x000000ff


	//----- nvinfo : EIATTR_FRAME_SIZE
	.align		4
.L_256:
        /*05d0*/ 	.byte	0x04, 0x11
        /*05d2*/ 	.short	(.L_258 - .L_257)
	.align		4
.L_257:
        /*05d4*/ 	.word	index@($__internal_38_$__cuda_sm70_shflsync_bfly_p)
        /*05d8*/ 	.word	0x00000000


	//----- nvinfo : EIATTR_FRAME_SIZE
	.align		4
.L_258:
        /*05dc*/ 	.byte	0x04, 0x11
        /*05de*/ 	.short	(.L_260 - .L_259)
	.align		4
.L_259:
        /*05e0*/ 	.word	index@(_ZN10layer_norm31ln_parallel_residual_fwd_kernelINS_13Kernel_traitsIf13__nv_bfloat16fS2_fjLj2560ELj1ELj4ELj1ELj16ENS_18Kernel_traits_baseILj2560EfS2_fS2_fjLj128EEEEELb1ELb1ELb0EEEvNS_9FwdParamsE)
        /*05e4*/ 	.word	0x00000088


	//----- nvinfo : EIATTR_REGCOUNT
	.align		4
.L_260:
        /*05e8*/ 	.byte	0x04, 0x2f
        /*05ea*/ 	.short	(.L_262 - .L_261)
	.align		4
.L_261:
        /*05ec*/ 	.word	index@(_ZN10layer_norm31ln_parallel_residual_fwd_kernelINS_13Kernel_traitsIf13__nv_bfloat16fS2_fjLj2560ELj1ELj4ELj1ELj16ENS_18Kernel_traits_baseILj2560EfS2_fS2_fjLj128EEEEELb1ELb0ELb1EEEvNS_9FwdParamsE)
        /*05f0*/ 	.word	0x000000a8


	//----- nvinfo : EIATTR_FRAME_SIZE
	.align		4
.L_262:
        /*05f4*/ 	.byte	0x04, 0x11
        /*05f6*/ 	.short	(.L_264 - .L_263)
	.align		4
.L_263:
        /*05f8*/ 	.word	index@($__internal_37_$__cuda_sm70_shflsync_bfly_p)
        /*05fc*/ 	.word	0x00000000


	//----- nvinfo : EIATTR_FRAME_SIZE
	.align		4
.L_264:
        /*0600*/ 	.byte	0x04, 0x11
        /*0602*/ 	.short	(.L_266 - .L_265)
	.align		4
.L_265:
        /*0604*/ 	.word	index@(_ZN10layer_norm31ln_parallel_residual_fwd_kernelINS_13Kernel_traitsIf13__nv_bfloat16fS2_fjLj2560ELj1ELj4ELj1ELj16ENS_18Kernel_traits_baseILj2560EfS2_fS2_fjLj128EEEEELb1ELb0ELb1EEEvNS_9FwdParamsE)
        /*0608*/ 	.word	0x00000490


	//----- nvinfo : EIATTR_REGCOUNT
	.align		4
.L_266:
        /*060c*/ 	.byte	0x04, 0x2f
        /*060e*/ 	.short	(.L_268 - .L_267)
	.align		4
.L_267:
        /*0610*/ 	.word	index@(_ZN10layer_norm31ln_parallel_residual_fwd_kernelINS_13Kernel_traitsIf13__nv_bfloat16fS2_fjLj2560ELj1ELj4ELj1ELj16ENS_18Kernel_traits_baseILj2560EfS2_fS2_fjLj128EEEEELb1ELb0ELb0EEEvNS_9FwdParamsE)
        /*0614*/ 	.word	0x000000a8


	//----- nvinfo : EIATTR_FRAME_SIZE
	.align		4
.L_268:
        /*0618*/ 	.byte	0x04, 0x11
        /*061a*/ 	.short	(.L_270 - .L_269)
	.align		4
.L_269:
        /*061c*/ 	.word	index@($__internal_36_$__cuda_sm70_shflsync_bfly_p)
        /*0620*/ 	.word	0x00000000


	//----- nvinfo : EIATTR_FRAME_SIZE
	.align		4
.L_270:
        /*0624*/ 	.byte	0x04, 0x11
        /*0626*/ 	.short	(.L_272 - .L_271)
	.align		4
.L_271:
        /*0628*/ 	.word	index@(_ZN10layer_norm31ln_parallel_residual_fwd_kernelINS_13Kernel_traitsIf13__nv_bfloat16fS2_fjLj2560ELj1ELj4ELj1ELj16ENS_18Kernel_traits_baseILj2560EfS2_fS2_fjLj128EEEEELb1ELb0ELb0EEEvNS_9FwdParamsE)
        /*062c*/ 	.word	0x00000488


	//----- nvinfo : EIATTR_REGCOUNT
	.align		4
.L_272:
        /*0630*/ 	.byte	0x04, 0x2f
        /*0632*/ 	.short	(.L_274 - .L_273)
	.align		4
.L_273:
        /*0634*/ 	.word	index@(_ZN10layer_norm31ln_parallel_residual_fwd_kernelINS_13Kernel_traitsIf13__nv_bfloat16fS2_fjLj2560ELj1ELj4ELj1ELj16ENS_18Kernel_traits_baseILj2560EfS2_fS2_fjLj128EEEEELb0ELb1ELb1EEEvNS_9FwdParamsE)
        /*0638*/ 	.word	0x000000ff


	//----- nvinfo : EIATTR_FRAME_SIZE
	.align		4
.L_274:
        /*063c*/ 	.byte	0x04, 0x11
        /*063e*/ 	.short	(.L_276 - .L_275)
	.align		4
.L_275:
        /*0640*/ 	.word	index@($__internal_35_$__cuda_sm70_shflsync_bfly_p)
        /*0644*/ 	.word	0x00000000


	//----- nvinfo : EIATTR_FRAME_SIZE
	.align		4
.L_276:
        /*0648*/ 	.byte	0x04, 0x11
        /*064a*/ 	.short	(.L_278 - .L_277)
	.align		4
.L_277:
        /*064c*/ 	.word	index@(_ZN10layer_norm31ln_parallel_residual_fwd_kernelINS_13Kernel_traitsIf13__nv_bfloat16fS2_fjLj2560ELj1ELj4ELj1ELj16ENS_18Kernel_traits_baseILj2560EfS2_fS2_fjLj128EEEEELb0ELb1ELb1EEEvNS_9FwdParamsE)
        /*0650*/ 	.word	0x00000050


	//----- nvinfo : EIATTR_REGCOUNT
	.align		4
.L_278:
        /*0654*/ 	.byte	0x04, 0x2f
        /*0656*/ 	.short	(.L_280 - .L_279)
	.align		4
.L_279:
        /*0658*/ 	.word	index@(_ZN10layer_norm31ln_parallel_residual_fwd_kernelINS_13Kernel_traitsIf13__nv_bfloat16fS2_fjLj2560ELj1ELj4ELj1ELj16ENS_18Kernel_traits_baseILj2560EfS2_fS2_fjLj128EEEEELb0ELb1ELb0EEEvNS_9FwdParamsE)
        /*065c*/ 	.word	0x000000ff


	//----- nvinfo : EIATTR_FRAME_SIZE
	.align		4
.L_280:
        /*0660*/ 	.byte	0x04, 0x11
        /*0662*/ 	.short	(.L_282 - .L_281)
	.align		4
.L_281:
        /*0664*/ 	.word	index@($__internal_34_$__cuda_sm70_shflsync_bfly_p)
        /*0668*/ 	.word	0x00000000


	//----- nvinfo : EIATTR_FRAME_SIZE
	.align		4
.L_282:
        /*066c*/ 	.byte	0x04, 0x11
        /*066e*/ 	.short	(.L_284 - .L_283)
	.align		4
.L_283:
        /*0670*/ 	.word	index@(_ZN10layer_norm31ln_parallel_residual_fwd_kernelINS_13Kernel_traitsIf13__nv_bfloat16fS2_fjLj2560ELj1ELj4ELj1ELj16ENS_18Kernel_traits_baseILj2560EfS2_fS2_fjLj128EEEEELb0ELb1ELb0EEEvNS_9FwdParamsE)
        /*0674*/ 	.word	0x00000040


	//----- nvinfo : EIATTR_REGCOUNT
	.align		4
.L_284:
        /*0678*/ 	.byte	0x04, 0x2f
        /*067a*/ 	.short	(.L_286 - .L_285)
	.align		4
.L_285:
        /*067c*/ 	.word	index@(_ZN10layer_norm31ln_parallel_residual_fwd_kernelINS_13Kernel_traitsIf13__nv_bfloat16fS2_fjLj2560ELj1ELj4ELj1ELj16ENS_18Kernel_traits_baseILj2560EfS2_fS2_fjLj128EEEEELb0ELb0ELb1EEEvNS_9FwdParamsE)
        /*0680*/ 	.word	0x000000ff


	//----- nvinfo : EIATTR_FRAME_SIZE
	.align		4
.L_286:
        /*0684*/ 	.byte	0x04, 0x11
        /*0686*/ 	.short	(.L_288 - .L_287)
	.align		4
.L_287:
        /*0688*/ 	.word	index@($__internal_33_$__cuda_sm70_shflsync_bfly_p)
        /*068c*/ 	.word	0x00000000


	//----- nvinfo : EIATTR_FRAME_SIZE
	.align		4
.L_288:
        /*0690*/ 	.byte	0x04, 0x11
        /*0692*/ 	.short	(.L_290 - .L_289)
	.align		4
.L_289:
        /*0694*/ 	.word	index@(_ZN10layer_norm31ln_parallel_residual_fwd_kernelINS_13Kernel_traitsIf13__nv_bfloat16fS2_fjLj2560ELj1ELj4ELj1ELj16ENS_18Kernel_traits_baseILj2560EfS2_fS2_fjLj128EEEEELb0ELb0ELb1EEEvNS_9FwdParamsE)
        /*0698*/ 	.word	0x000002f0


	//----- nvinfo : EIATTR_REGCOUNT
	.align		4
.L_290:
        /*069c*/ 	.byte	0x04, 0x2f
        /*069e*/ 	.short	(.L_292 - .L_291)
	.align		4
.L_291:
        /*06a0*/ 	.word	index@(_ZN10layer_norm31ln_parallel_residual_fwd_kernelINS_13Kernel_traitsIf13__nv_bfloat16fS2_fjLj2560ELj1ELj4ELj1ELj16ENS_18Kernel_traits_baseILj2560EfS2_fS2_fjLj128EEEEELb0ELb0ELb0EEEvNS_9FwdParamsE)
        /*06a4*/ 	.word	0x000000a8


	//----- nvinfo : EIATTR_FRAME_SIZE
	.align		4
.L_292:
        /*06a8*/ 	.byte	0x04, 0x11
        /*06aa*/ 	.short	(.L_294 - .L_293)
	.align		4
.L_293:
        /*06ac*/ 	.word	index@($__internal_32_$__cuda_sm70_shflsync_bfly_p)
        /*06b0*/ 	.word	0x00000000


	//----- nvinfo : EIATTR_FRAME_SIZE
	.align		4
.L_294:
        /*06b4*/ 	.byte	0x04, 0x11
        /*06b6*/ 	.short	(.L_296 - .L_295)
	.align		4
.L_295:
        /*06b8*/ 	.word	index@(_ZN10layer_norm31ln_parallel_residual_fwd_kernelINS_13Kernel_traitsIf13__nv_bfloat16fS2_fjLj2560ELj1ELj4ELj1ELj16ENS_18Kernel_traits_baseILj2560EfS2_fS2_fjLj128EEEEELb0ELb0ELb0EEEvNS_9FwdParamsE)
        /*06bc*/ 	.word	0x00000458


	//----- nvinfo : EIATTR_REGCOUNT
	.align		4
.L_296:
        /*06c0*/ 	.byte	0x04, 0x2f
        /*06c2*/ 	.short	(.L_298 - .L_297)
	.align		4
.L_297:
        /*06c4*/ 	.word	index@(_ZN10layer_norm31ln_parallel_residual_fwd_kernelINS_13Kernel_traitsI13__nv_bfloat16S2_fS2_fjLj2560ELj1ELj4ELj1ELj16ENS_18Kernel_traits_baseILj2560ES2_S2_fS2_fjLj128EEEEELb1ELb1ELb1EEEvNS_9FwdParamsE)
        /*06c8*/ 	.word	0x000000ff


	//----- nvinfo : EIATTR_FRAME_SIZE
	.align		4
.L_298:
        /*06cc*/ 	.byte	0x04, 0x11
        /*06ce*/ 	.short	(.L_300 - .L_299)
	.align		4
.L_299:
        /*06d0*/ 	.word	index@($__internal_31_$__cuda_sm70_shflsync_bfly_p)
        /*06d4*/ 	.word	0x00000000


	//----- nvinfo : EIATTR_FRAME_SIZE
	.align		4
.L_300:
        /*06d8*/ 	.byte	0x04, 0x11
        /*06da*/ 	.short	(.L_302 - .L_301)
	.align		4
.L_301:
        /*06dc*/ 	.word	index@(_ZN10layer_norm31ln_parallel_residual_fwd_kernelINS_13Kernel_traitsI13__nv_bfloat16S2_fS2_fjLj2560ELj1ELj4ELj1ELj16ENS_18Kernel_traits_baseILj2560ES2_S2_fS2_fjLj128EEEEELb1ELb1ELb1EEEvNS_9FwdParamsE)
        /*06e0*/ 	.word	0x00000000


	//----- nvinfo : EIATTR_REGCOUNT
	.align		4
.L_302:
        /*06e4*/ 	.byte	0x04, 0x2f
        /*06e6*/ 	.short	(.L_304 - .L_303)
	.align		4
.L_303:
        /*06e8*/ 	.word	index@(_ZN10layer_norm31ln_parallel_residual_fwd_kernelINS_13Kernel_traitsI13__nv_bfloat16S2_fS2_fjLj2560ELj1ELj4ELj1ELj16ENS_18Kernel_traits_baseILj2560ES2_S2_fS2_fjLj128EEEEELb1ELb1ELb0EEEvNS_9FwdParamsE)
        /*06ec*/ 	.word	0x000000ff


	//----- nvinfo : EIATTR_FRAME_SIZE
	.align		4
.L_304:
        /*06f0*/ 	.byte	0x04, 0x11
        /*06f2*/ 	.short	(.L_306 - .L_305)
	.align		4
.L_305:
        /*06f4*/ 	.word	index@($__internal_30_$__cuda_sm70_shflsync_bfly_p)
        /*06f8*/ 	.word	0x00000000


	//----- nvinfo : EIATTR_FRAME_SIZE
	.align		4
.L_306:
        /*06fc*/ 	.byte	0x04, 0x11
        /*06fe*/ 	.short	(.L_308 - .L_307)
	.align		4
.L_307:
        /*0700*/ 	.word	index@(_ZN10layer_norm31ln_parallel_residual_fwd_kernelINS_13Kernel_traitsI13__nv_bfloat16S2_fS2_fjLj2560ELj1ELj4ELj1ELj16ENS_18Kernel_traits_baseILj2560ES2_S2_fS2_fjLj128EEEEELb1ELb1ELb0EEEvNS_9FwdParamsE)
        /*0704*/ 	.word	0x000000a0


	//----- nvinfo : EIATTR_REGCOUNT
	.align		4
.L_308:
        /*0708*/ 	.byte	0x04, 0x2f
        /*070a*/ 	.short	(.L_310 - .L_309)
	.align		4
.L_309:
        /*070c*/ 	.word	index@(_ZN10layer_norm31ln_parallel_residual_fwd_kernelINS_13Kernel_traitsI13__nv_bfloat16S2_fS2_fjLj2560ELj1ELj4ELj1ELj16ENS_18Kernel_traits_baseILj2560ES2_S2_fS2_fjLj128EEEEELb1ELb0ELb1EEEvNS_9FwdParamsE)
        /*0710*/ 	.word	0x000000ff


	//----- nvinfo : EIATTR_FRAME_SIZE
	.align		4
.L_310:
        /*0714*/ 	.byte	0x04, 0x11
        /*0716*/ 	.short	(.L_312 - .L_311)
	.align		4
.L_311:
        /*0718*/ 	.word	index@($__internal_29_$__cuda_sm70_shflsync_bfly_p)
        /*071c*/ 	.word	0x00000000


	//----- nvinfo : EIATTR_FRAME_SIZE
	.align		4
.L_312:
        /*0720*/ 	.byte	0x04, 0x11
        /*0722*/ 	.short	(.L_314 - .L_313)
	.align		4
.L_313:
        /*0724*/ 	.word	index@(_ZN10layer_norm31ln_parallel_residual_fwd_kernelINS_13Kernel_traitsI13__nv_bfloat16S2_fS2_fjLj2560ELj1ELj4ELj1ELj16ENS_18Kernel_traits_baseILj2560ES2_S2_fS2_fjLj128EEEEELb1ELb0ELb1EEEvNS_9FwdParamsE)
        /*0728*/ 	.word	0x000001e8


	//----- nvinfo : EIATTR_REGCOUNT
	.align		4
.L_314:
        /*072c*/ 	.byte	0x04, 0x2f
        /*072e*/ 	.short	(.L_316 - .L_315)
	.align		4
.L_315:
        /*0730*/ 	.word	index@(_ZN10layer_norm31ln_parallel_residual_fwd_kernelINS_13Kernel_traitsI13__nv_bfloat16S2_fS2_fjLj2560ELj1ELj4ELj1ELj16ENS_18Kernel_traits_baseILj2560ES2_S2_fS2_fjLj128EEEEELb1ELb0ELb0EEEvNS_9FwdParamsE)
        /*0734*/ 	.word	0x000000a8


	//----- nvinfo : EIATTR_FRAME_SIZE
	.align		4
.L_316:
        /*0738*/ 	.byte	0x04, 0x11
        /*073a*/ 	.short	(.L_318 - .L_317)
	.align		4
.L_317:
        /*073c*/ 	.word	index@($__internal_28_$__cuda_sm70_shflsync_bfly_p)
        /*0740*/ 	.word	0x00000000


	//----- nvinfo : EIATTR_FRAME_SIZE
	.align		4
.L_318:
        /*0744*/ 	.byte	0x04, 0x11
        /*0746*/ 	.short	(.L_320 - .L_319)
	.align		4
.L_319:
        /*0748*/ 	.word	index@(_ZN10layer_norm31ln_parallel_residual_fwd_kernelINS_13Kernel_traitsI13__nv_bfloat16S2_fS2_fjLj2560ELj1ELj4ELj1ELj16ENS_18Kernel_traits_baseILj2560ES2_S2_fS2_fjLj128EEEEELb1ELb0ELb0EEEvNS_9FwdParamsE)
        /*074c*/ 	.word	0x000004a0


	//----- nvinfo : EIATTR_REGCOUNT
	.align		4
.L_320:
        /*0750*/ 	.byte	0x04, 0x2f
        /*0752*/ 	.short	(.L_322 - .L_321)
	.align		4
.L_321:
        /*0754*/ 	.word	index@(_ZN10layer_norm31ln_parallel_residual_fwd_kernelINS_13Kernel_traitsI13__nv_bfloat16S2_fS2_fjLj2560ELj1ELj4ELj1ELj16ENS_18Kernel_traits_baseILj2560ES2_S2_fS2_fjLj128EEEEELb0ELb1ELb1EEEvNS_9FwdParamsE)
        /*0758*/ 	.word	0x000000fd


	//----- nvinfo : EIATTR_FRAME_SIZE
	.align		4
.L_322:
        /*075c*/ 	.byte	0x04, 0x11
        /*075e*/ 	.short	(.L_324 - .L_323)
	.align		4
.L_323:
        /*0760*/ 	.word	index@($__internal_27_$__cuda_sm70_shflsync_bfly_p)
        /*0764*/ 	.word	0x00000000


	//----- nvinfo : EIATTR_FRAME_SIZE
	.align		4
.L_324:
        /*0768*/ 	.byte	0x04, 0x11
        /*076a*/ 	.short	(.L_326 - .L_325)
	.align		4
.L_325:
        /*076c*/ 	.word	index@(_ZN10layer_norm31ln_parallel_residual_fwd_kernelINS_13Kernel_traitsI13__nv_bfloat16S2_fS2_fjLj2560ELj1ELj4ELj1ELj16ENS_18Kernel_traits_baseILj2560ES2_S2_fS2_fjLj128EEEEELb0ELb1ELb1EEEvNS_9FwdParamsE)
        /*0770*/ 	.word	0x00000000


	//----- nvinfo : EIATTR_REGCOUNT
	.align		4
.L_326:
        /*0774*/ 	.byte	0x04, 0x2f
        /*0776*/ 	.short	(.L_328 - .L_327)
	.align		4
.L_327:
        /*0778*/ 	.word	index@(_ZN10layer_norm31ln_parallel_residual_fwd_kernelINS_13Kernel_traitsI13__nv_bfloat16S2_fS2_fjLj2560ELj1ELj4ELj1ELj16ENS_18Kernel_traits_baseILj2560ES2_S2_fS2_fjLj128EEEEELb0ELb1ELb0EEEvNS_9FwdParamsE)
        /*077c*/ 	.word	0x000000ff


	//----- nvinfo : EIATTR_FRAME_SIZE
	.align		4
.L_328:
        /*0780*/ 	.byte	0x04, 0x11
        /*0782*/ 	.short	(.L_330 - .L_329)
	.align		4
.L_329:
        /*0784*/ 	.word	index@($__internal_26_$__cuda_sm70_shflsync_bfly_p)
        /*0788*/ 	.word	0x00000000


	//----- nvinfo : EIATTR_FRAME_SIZE
	.align		4
.L_330:
        /*078c*/ 	.byte	0x04, 0x11
        /*078e*/ 	.short	(.L_332 - .L_331)
	.align		4
.L_331:
        /*0790*/ 	.word	index@(_ZN10layer_norm31ln_parallel_residual_fwd_kernelINS_13Kernel_traitsI13__nv_bfloat16S2_fS2_fjLj2560ELj1ELj4ELj1ELj16ENS_18Kernel_traits_baseILj2560ES2_S2_fS2_fjLj128EEEEELb0ELb1ELb0EEEvNS_9FwdParamsE)
        /*0794*/ 	.word	0x00000058


	//----- nvinfo : EIATTR_REGCOUNT
	.align		4
.L_332:
        /*0798*/ 	.byte	0x04, 0x2f
        /*079a*/ 	.short	(.L_334 - .L_333)
	.align		4
.L_333:
        /*079c*/ 	.word	index@(_ZN10layer_norm31ln_parallel_residual_fwd_kernelINS_13Kernel_traitsI13__nv_bfloat16S2_fS2_fjLj2560ELj1ELj4ELj1ELj16ENS_18Kernel_traits_baseILj2560ES2_S2_fS2_fjLj128EEEEELb0ELb0ELb1EEEvNS_9FwdParamsE)
        /*07a0*/ 	.word	0x000000ff


	//----- nvinfo : EIATTR_FRAME_SIZE
	.align		4
.L_334:
        /*07a4*/ 	.byte	0x04, 0x11
        /*07a6*/ 	.short	(.L_336 - .L_335)
	.align		4
.L_335:
        /*07a8*/ 	.word	index@($__internal_25_$__cuda_sm70_shflsync_bfly_p)
        /*07ac*/ 	.word	0x00000000


	//----- nvinfo : EIATTR_FRAME_SIZE
	.align		4
.L_336:
        /*07b0*/ 	.byte	0x04, 0x11
        /*07b2*/ 	.short	(.L_338 - .L_337)
	.align		4
.L_337:
        /*07b4*/ 	.word	index@(_ZN10layer_norm31ln_parallel_residual_fwd_kernelINS_13Kernel_traitsI13__nv_bfloat16S2_fS2_fjLj2560ELj1ELj4ELj1ELj16ENS_18Kernel_traits_baseILj2560ES2_S2_fS2_fjLj128EEEEELb0ELb0ELb1EEEvNS_9FwdParamsE)
        /*07b8*/ 	.word	0x000001a0


	//----- nvinfo : EIATTR_REGCOUNT
	.align		4
.L_338:
        /*07bc*/ 	.byte	0x04, 0x2f
        /*07be*/ 	.short	(.L_340 - .L_339)
	.align		4
.L_339:
        /*07c0*/ 	.word	index@(_ZN10layer_norm31ln_parallel_residual_fwd_kernelINS_13Kernel_traitsI13__nv_bfloat16S2_fS2_fjLj2560ELj1ELj4ELj1ELj16ENS_18Kernel_traits_baseILj2560ES2_S2_fS2_fjLj128EEEEELb0ELb0ELb0EEEvNS_9FwdParamsE)
        /*07c4*/ 	.word	0x000000a8


	//----- nvinfo : EIATTR_FRAME_SIZE
	.align		4
.L_340:
        /*07c8*/ 	.byte	0x04, 0x11
        /*07ca*/ 	.short	(.L_342 - .L_341)
	.align		4
.L_341:
        /*07cc*/ 	.word	index@($__internal_24_$__cuda_sm70_shflsync_bfly_p)
        /*07d0*/ 	.word	0x00000000


	//----- nvinfo : EIATTR_FRAME_SIZE
	.align		4
.L_342:
        /*07d4*/ 	.byte	0x04, 0x11
        /*07d6*/ 	.short	(.L_344 - .L_343)
	.align		4
.L_343:
        /*07d8*/ 	.word	index@(_ZN10layer_norm31ln_parallel_residual_fwd_kernelINS_13Kernel_traitsI13__nv_bfloat16S2_fS2_fjLj2560ELj1ELj4ELj1ELj16ENS_18Kernel_traits_baseILj2560ES2_S2_fS2_fjLj128EEEEELb0ELb0ELb0EEEvNS_9FwdParamsE)
        /*07dc*/ 	.word	0x00000448


	//----- nvinfo : EIATTR_REGCOUNT
	.align		4
.L_344:
        /*07e0*/ 	.byte	0x04, 0x2f
        /*07e2*/ 	.short	(.L_346 - .L_345)
	.align		4
.L_345:
        /*07e4*/ 	.word	index@(_ZN10layer_norm31ln_parallel_residual_fwd_kernelINS_13Kernel_traitsIf13__nv_bfloat16S2_S2_fjLj2560ELj1ELj4ELj1ELj16ENS_18Kernel_traits_baseILj2560EfS2_S2_S2_fjLj128EEEEELb1ELb1ELb1EEEvNS_9FwdParamsE)
        /*07e8*/ 	.word	0x000000ff


	//----- nvinfo : EIATTR_FRAME_SIZE
	.align		4
.L_346:
        /*07ec*/ 	.byte	0x04, 0x11
        /*07ee*/ 	.short	(.L_348 - .L_347)
	.align		4
.L_347:
        /*07f0*/ 	.word	index@($__internal_23_$__cuda_sm70_shflsync_bfly_p)
        /*07f4*/ 	.word	0x00000000


	//----- nvinfo : EIATTR_FRAME_SIZE
	.align		4
.L_348:
        /*07f8*/ 	.byte	0x04, 0x11
        /*07fa*/ 	.short	(.L_350 - .L_349)
	.align		4
.L_349:
        /*07fc*/ 	.word	index@(_ZN10layer_norm31ln_parallel_residual_fwd_kernelINS_13Kernel_traitsIf13__nv_bfloat16S2_S2_fjLj2560ELj1ELj4ELj1ELj16ENS_18Kernel_traits_baseILj2560EfS2_S2_S2_fjLj128EEEEELb1ELb1ELb1EEEvNS_9FwdParamsE)
        /*0800*/ 	.word	0x00000090


	//----- nvinfo : EIATTR_REGCOUNT
	.align		4
.L_350:
        /*0804*/ 	.byte	0x04, 0x2f
        /*0806*/ 	.short	(.L_352 - .L_351)
	.align		4
.L_351:
        /*0808*/ 	.word	index@(_ZN10layer_norm31ln_parallel_residual_fwd_kernelINS_13Kernel_traitsIf13__nv_bfloat16S2_S2_fjLj2560ELj1ELj4ELj1ELj16ENS_18Kernel_traits_baseILj2560EfS2_S2_S2_fjLj128EEEEELb1ELb1ELb0EEEvNS_9FwdParamsE)
        /*080c*/ 	.word	0x000000ff


	//----- nvinfo : EIATTR_FRAME_SIZE
	.align		4
.L_352:
        /*0810*/ 	.byte	0x04, 0x11
        /*0812*/ 	.short	(.L_354 - .L_353)
	.align		4
.L_353:
        /*0814*/ 	.word	index@($__internal_22_$__cuda_sm70_shflsync_bfly_p)
        /*0818*/ 	.word	0x00000000


	//----- nvinfo : EIATTR_FRAME_SIZE
	.align		4
.L_354:
        /*081c*/ 	.byte	0x04, 0x11
        /*081e*/ 	.short	(.L_356 - .L_355)
	.align		4
.L_355:
        /*0820*/ 	.word	index@(_ZN10layer_norm31ln_parallel_residual_fwd_kernelINS_13Kernel_traitsIf13__nv_bfloat16S2_S2_fjLj2560ELj1ELj4ELj1ELj16ENS_18Kernel_traits_baseILj2560EfS2_S2_S2_fjLj128EEEEELb1ELb1ELb0EEEvNS_9FwdParamsE)
        /*0824*/ 	.word	0x00000078


	//----- nvinfo : EIATTR_REGCOUNT
	.align		4
.L_356:
        /*0828*/ 	.byte	0x04, 0x2f
        /*082a*/ 	.short	(.L_358 - .L_357)
	.align		4
.L_357:
        /*082c*/ 	.word	index@(_ZN10layer_norm31ln_parallel_residual_fwd_kernelINS_13Kernel_traitsIf13__nv_bfloat16S2_S2_fjLj2560ELj1ELj4ELj1ELj16ENS_18Kernel_traits_baseILj2560EfS2_S2_S2_fjLj128EEEEELb1ELb0ELb1EEEvNS_9FwdParamsE)
        /*0830*/ 	.word	0x00000080


	//----- nvinfo : EIATTR_FRAME_SIZE
	.align		4
.L_358:
        /*0834*/ 	.byte	0x04, 0x11
        /*0836*/ 	.short	(.L_360 - .L_359)
	.align		4
.L_359:
        /*0838*/ 	.word	index@($__internal_21_$__cuda_sm70_shflsync_bfly_p)
        /*083c*/ 	.word	0x00000000


	//----- nvinfo : EIATTR_FRAME_SIZE
	.align		4
.L_360:
        /*0840*/ 	.byte	0x04, 0x11
        /*0842*/ 	.short	(.L_362 - .L_361)
	.align		4
.L_361:
        /*0844*/ 	.word	index@(_ZN10layer_norm31ln_parallel_residual_fwd_kernelINS_13Kernel_traitsIf13__nv_bfloat16S2_S2_fjLj2560ELj1ELj4ELj1ELj16ENS_18Kernel_traits_baseILj2560EfS2_S2_S2_fjLj128EEEEELb1ELb0ELb1EEEvNS_9FwdParamsE)
        /*0848*/ 	.word	0x00000530


	//----- nvinfo : EIATTR_REGCOUNT
	.align		4
.L_362:
        /*084c*/ 	.byte	0x04, 0x2f
        /*084e*/ 	.short	(.L_364 - .L_363)
	.align		4
.L_363:
        /*0850*/ 	.word	index@(_ZN10layer_norm31ln_parallel_residual_fwd_kernelINS_13Kernel_traitsIf13__nv_bfloat16S2_S2_fjLj2560ELj1ELj4ELj1ELj16ENS_18Kernel_traits_baseILj2560EfS2_S2_S2_fjLj128EEEEELb1ELb0ELb0EEEvNS_9FwdParamsE)
        /*0854*/ 	.word	0x00000080


	//----- nvinfo : EIATTR_FRAME_SIZE
	.align		4
.L_364:
        /*0858*/ 	.byte	0x04, 0x11
        /*085a*/ 	.short	(.L_366 - .L_365)
	.align		4
.L_365:
        /*085c*/ 	.word	index@($__internal_20_$__cuda_sm70_shflsync_bfly_p)
        /*0860*/ 	.word	0x00000000


	//----- nvinfo : EIATTR_FRAME_SIZE
	.align		4
.L_366:
        /*0864*/ 	.byte	0x04, 0x11
        /*0866*/ 	.short	(.L_368 - .L_367)
	.align		4
.L_367:
        /*0868*/ 	.word	index@(_ZN10layer_norm31ln_parallel_residual_fwd_kernelINS_13Kernel_traitsIf13__nv_bfloat16S2_S2_fjLj2560ELj1ELj4ELj1ELj16ENS_18Kernel_traits_baseILj2560EfS2_S2_S2_fjLj128EEEEELb1ELb0ELb0EEEvNS_9FwdParamsE)
        /*086c*/ 	.word	0x00000530


	//----- nvinfo : EIATTR_REGCOUNT
	.align		4
.L_368:
        /*0870*/ 	.byte	0x04, 0x2f
        /*0872*/ 	.short	(.L_370 - .L_369)
	.align		4
.L_369:
        /*0874*/ 	.word	index@(_ZN10layer_norm31ln_parallel_residual_fwd_kernelINS_13Kernel_traitsIf13__nv_bfloat16S2_S2_fjLj2560ELj1ELj4ELj1ELj16ENS_18Kernel_traits_baseILj2560EfS2_S2_S2_fjLj128EEEEELb0ELb1ELb1EEEvNS_9FwdParamsE)
        /*0878*/ 	.word	0x000000ff


	//----- nvinfo : EIATTR_FRAME_SIZE
	.align		4
.L_370:
        /*087c*/ 	.byte	0x04, 0x11
        /*087e*/ 	.short	(.L_372 - .L_371)
	.align		4
.L_371:
        /*0880*/ 	.word	index@($__internal_19_$__cuda_sm70_shflsync_bfly_p)
        /*0884*/ 	.word	0x00000000


	//----- nvinfo : EIATTR_FRAME_SIZE
	.align		4
.L_372:
        /*0888*/ 	.byte	0x04, 0x11
        /*088a*/ 	.short	(.L_374 - .L_373)
	.align		4
.L_373:
        /*088c*/ 	.word	index@(_ZN10layer_norm31ln_parallel_residual_fwd_kernelINS_13Kernel_traitsIf13__nv_bfloat16S2_S2_fjLj2560ELj1ELj4ELj1ELj16ENS_18Kernel_traits_baseILj2560EfS2_S2_S2_fjLj128EEEEELb0ELb1ELb1EEEvNS_9FwdParamsE)
        /*0890*/ 	.word	0x00000058


	//----- nvinfo : EIATTR_REGCOUNT
	.align		4
.L_374:
        /*0894*/ 	.byte	0x04, 0x2f
        /*0896*/ 	.short	(.L_376 - .L_375)
	.align		4
.L_375:
        /*0898*/ 	.word	index@(_ZN10layer_norm31ln_parallel_residual_fwd_kernelINS_13Kernel_traitsIf13__nv_bfloat16S2_S2_fjLj2560ELj1ELj4ELj1ELj16ENS_18Kernel_traits_baseILj2560EfS2_S2_S2_fjLj128EEEEELb0ELb1ELb0EEEvNS_9FwdParamsE)
        /*089c*/ 	.word	0x000000ff


	//----- nvinfo : EIATTR_FRAME_SIZE
	.align		4
.L_376:
        /*08a0*/ 	.byte	0x04, 0x11
        /*08a2*/ 	.short	(.L_378 - .L_377)
	.align		4
.L_377:
        /*08a4*/ 	.word	index@($__internal_18_$__cuda_sm70_shflsync_bfly_p)
        /*08a8*/ 	.word	0x00000000


	//----- nvinfo : EIATTR_FRAME_SIZE
	.align		4
.L_378:
        /*08ac*/ 	.byte	0x04, 0x11
        /*08ae*/ 	.short	(.L_380 - .L_379)
	.align		4
.L_379:
        /*08b0*/ 	.word	index@(_ZN10layer_norm31ln_parallel_residual_fwd_kernelINS_13Kernel_traitsIf13__nv_bfloat16S2_S2_fjLj2560ELj1ELj4ELj1ELj16ENS_18Kernel_traits_baseILj2560EfS2_S2_S2_fjLj128EEEEELb0ELb1ELb0EEEvNS_9FwdParamsE)
        /*08b4*/ 	.word	0x00000040


	//----- nvinfo : EIATTR_REGCOUNT
	.align		4
.L_380:
        /*08b8*/ 	.byte	0x04, 0x2f
        /*08ba*/ 	.short	(.L_382 - .L_381)
	.align		4
.L_381:
        /*08bc*/ 	.word	index@(_ZN10layer_norm31ln_parallel_residual_fwd_kernelINS_13Kernel_traitsIf13__nv_bfloat16S2_S2_fjLj2560ELj1ELj4ELj1ELj16ENS_18Kernel_traits_baseILj2560EfS2_S2_S2_fjLj128EEEEELb0ELb0ELb1EEEvNS_9FwdParamsE)
        /*08c0*/ 	.word	0x000000a8


	//----- nvinfo : EIATTR_FRAME_SIZE
	.align		4
.L_382:
        /*08c4*/ 	.byte	0x04, 0x11
        /*08c6*/ 	.short	(.L_384 - .L_383)
	.align		4
.L_383:
        /*08c8*/ 	.word	index@($__internal_17_$__cuda_sm70_shflsync_bfly_p)
        /*08cc*/ 	.word	0x00000000


	//----- nvinfo : EIATTR_FRAME_SIZE
	.align		4
.L_384:
        /*08d0*/ 	.byte	0x04, 0x11
        /*08d2*/ 	.short	(.L_386 - .L_385)
	.align		4
.L_385:
        /*08d4*/ 	.word	index@(_ZN10layer_norm31ln_parallel_residual_fwd_kernelINS_13Kernel_traitsIf13__nv_bfloat16S2_S2_fjLj2560ELj1ELj4ELj1ELj16ENS_18Kernel_traits_baseILj2560EfS2_S2_S2_fjLj128EEEEELb0ELb0ELb1EEEvNS_9FwdParamsE)
        /*08d8*/ 	.word	0x00000440


	//----- nvinfo : EIATTR_REGCOUNT
	.align		4
.L_386:
        /*08dc*/ 	.byte	0x04, 0x2f
        /*08de*/ 	.short	(.L_388 - .L_387)
	.align		4
.L_387:
        /*08e0*/ 	.word	index@(_ZN10layer_norm31ln_parallel_residual_fwd_kernelINS_13Kernel_traitsIf13__nv_bfloat16S2_S2_fjLj2560ELj1ELj4ELj1ELj16ENS_18Kernel_traits_baseILj2560EfS2_S2_S2_fjLj128EEEEELb0ELb0ELb0EEEvNS_9FwdParamsE)
        /*08e4*/ 	.word	0x00000080


	//----- nvinfo : EIATTR_FRAME_SIZE
	.align		4
.L_388:
        /*08e8*/ 	.byte	0x04, 0x11
        /*08ea*/ 	.short	(.L_390 - .L_389)
	.align		4
.L_389:
        /*08ec*/ 	.word	index@($__internal_16_$__cuda_sm70_shflsync_bfly_p)
        /*08f0*/ 	.word	0x00000000


	//----- nvinfo : EIATTR_FRAME_SIZE
	.align		4
.L_390:
        /*08f4*/ 	.byte	0x04, 0x11
        /*08f6*/ 	.short	(.L_392 - .L_391)
	.align		4
.L_391:
        /*08f8*/ 	.word	index@(_ZN10layer_norm31ln_parallel_residual_fwd_kernelINS_13Kernel_traitsIf13__nv_bfloat16S2_S2_fjLj2560ELj1ELj4ELj1ELj16ENS_18Kernel_traits_baseILj2560EfS2_S2_S2_fjLj128EEEEELb0ELb0ELb0EEEvNS_9FwdParamsE)
        /*08fc*/ 	.word	0x000004f8


	//----- nvinfo : EIATTR_REGCOUNT
	.align		4
.L_392:
        /*0900*/ 	.byte	0x04, 0x2f
        /*0902*/ 	.short	(.L_394 - .L_393)
	.align		4
.L_393:
        /*0904*/ 	.word	index@(_ZN10layer_norm31ln_parallel_residual_fwd_kernelINS_13Kernel_traitsI6__halfS2_S2_S2_fjLj2560ELj1ELj4ELj1ELj16ENS_18Kernel_traits_baseILj2560ES2_S2_S2_S2_fjLj128EEEEELb1ELb1ELb1EEEvNS_9FwdParamsE)
        /*0908*/ 	.word	0x000000ff


	//----- nvinfo : EIATTR_FRAME_SIZE
	.align		4
.L_394:
        /*090c*/ 	.byte	0x04, 0x11
        /*090e*/ 	.short	(.L_396 - .L_395)
	.align		4
.L_395:
        /*0910*/ 	.word	index@($__internal_15_$__cuda_sm70_shflsync_bfly_p)
        /*0914*/ 	.word	0x00000000


	//----- nvinfo : EIATTR_FRAME_SIZE
	.align		4
.L_396:
        /*0918*/ 	.byte	0x04, 0x11
        /*091a*/ 	.short	(.L_398 - .L_397)
	.align		4
.L_397:
        /*091c*/ 	.word	index@(_ZN10layer_norm31ln_parallel_residual_fwd_kernelINS_13Kernel_traitsI6__halfS2_S2_S2_fjLj2560ELj1ELj4ELj1ELj16ENS_18Kernel_traits_baseILj2560ES2_S2_S2_S2_fjLj128EEEEELb1ELb1ELb1EEEvNS_9FwdParamsE)
        /*0920*/ 	.word	0x00000000


	//----- nvinfo : EIATTR_REGCOUNT
	.align		4
.L_398:
        /*0924*/ 	.byte	0x04, 0x2f
        /*0926*/ 	.short	(.L_400 - .L_399)
	.align		4
.L_399:
        /*0928*/ 	.word	index@(_ZN10layer_norm31ln_parallel_residual_fwd_kernelINS_13Kernel_traitsI6__halfS2_S2_S2_fjLj2560ELj1ELj4ELj1ELj16ENS_18Kernel_traits_baseILj2560ES2_S2_S2_S2_fjLj128EEEEELb1ELb1ELb0EEEvNS_9FwdParamsE)
        /*092c*/ 	.word	0x000000ff


	//----- nvinfo : EIATTR_FRAME_SIZE
	.align		4
.L_400:
        /*0930*/ 	.byte	0x04, 0x11
        /*0932*/ 	.short	(.L_402 - .L_401)
	.align		4
.L_401:
        /*0934*/ 	.word	index@($__internal_14_$__cuda_sm70_shflsync_bfly_p)
        /*0938*/ 	.word	0x00000000


	//----- nvinfo : EIATTR_FRAME_SIZE
	.align		4
.L_402:
        /*093c*/ 	.byte	0x04, 0x11
        /*093e*/ 	.short	(.L_404 - .L_403)
	.align		4
.L_403:
        /*0940*/ 	.word	index@(_ZN10layer_norm31ln_parallel_residual_fwd_kernelINS_13Kernel_traitsI6__halfS2_S2_S2_fjLj2560ELj1ELj4ELj1ELj16ENS_18Kernel_traits_baseILj2560ES2_S2_S2_S2_fjLj128EEEEELb1ELb1ELb0EEEvNS_9FwdParamsE)
        /*0944*/ 	.word	0x00000090


	//----- nvinfo : EIATTR_REGCOUNT
	.align		4
.L_404:
        /*0948*/ 	.byte	0x04, 0x2f
        /*094a*/ 	.short	(.L_406 - .L_405)
	.align		4
.L_405:
        /*094c*/ 	.word	index@(_ZN10layer_norm31ln_parallel_residual_fwd_kernelINS_13Kernel_traitsI6__halfS2_S2_S2_fjLj2560ELj1ELj4ELj1ELj16ENS_18Kernel_traits_baseILj2560ES2_S2_S2_S2_fjLj128EEEEELb1ELb0ELb1EEEvNS_9FwdParamsE)
        /*0950*/ 	.word	0x000000ff


	//----- nvinfo : EIATTR_FRAME_SIZE
	.align		4
.L_406:
        /*0954*/ 	.byte	0x04, 0x11
        /*0956*/ 	.short	(.L_408 - .L_407)
	.align		4
.L_407:
        /*0958*/ 	.word	index@($__internal_13_$__cuda_sm70_shflsync_bfly_p)
        /*095c*/ 	.word	0x00000000


	//----- nvinfo : EIATTR_FRAME_SIZE
	.align		4
.L_408:
        /*0960*/ 	.byte	0x04, 0x11
        /*0962*/ 	.short	(.L_410 - .L_409)
	.align		4
.L_409:
        /*0964*/ 	.word	index@(_ZN10layer_norm31ln_parallel_residual_fwd_kernelINS_13Kernel_traitsI6__halfS2_S2_S2_fjLj2560ELj1ELj4ELj1ELj16ENS_18Kernel_traits_baseILj2560ES2_S2_S2_S2_fjLj128EEEEELb1ELb0ELb1EEEvNS_9FwdParamsE)
        /*0968*/ 	.word	0x000001d0


	//----- nvinfo : EIATTR_REGCOUNT
	.align		4
.L_410:
        /*096c*/ 	.byte	0x04, 0x2f
        /*096e*/ 	.short	(.L_412 - .L_411)
	.align		4
.L_411:
        /*0970*/ 	.word	index@(_ZN10layer_norm31ln_parallel_residual_fwd_kernelINS_13Kernel_traitsI6__halfS2_S2_S2_fjLj2560ELj1ELj4ELj1ELj16ENS_18Kernel_traits_baseILj2560ES2_S2_S2_S2_fjLj128EEEEELb1ELb0ELb0EEEvNS_9FwdParamsE)
        /*0974*/ 	.word	0x000000a8


	//----- nvinfo : EIATTR_FRAME_SIZE
	.align		4
.L_412:
        /*0978*/ 	.byte	0x04, 0x11
        /*097a*/ 	.short	(.L_414 - .L_413)
	.align		4
.L_413:
        /*097c*/ 	.word	index@($__internal_12_$__cuda_sm70_shflsync_bfly_p)
        /*0980*/ 	.word	0x00000000


	//----- nvinfo : EIATTR_FRAME_SIZE
	.align		4
.L_414:
        /*0984*/ 	.byte	0x04, 0x11
        /*0986*/ 	.short	(.L_416 - .L_415)
	.align		4
.L_415:
        /*0988*/ 	.word	index@(_ZN10layer_norm31ln_parallel_residual_fwd_kernelINS_13Kernel_traitsI6__halfS2_S2_S2_fjLj2560ELj1ELj4ELj1ELj16ENS_18Kernel_traits_baseILj2560ES2_S2_S2_S2_fjLj128EEEEELb1ELb0ELb0EEEvNS_9FwdParamsE)
        /*098c*/ 	.word	0x00000498


	//----- nvinfo : EIATTR_REGCOUNT
	.align		4
.L_416:
        /*0990*/ 	.byte	0x04, 0x2f
        /*0992*/ 	.short	(.L_418 - .L_417)
	.align		4
.L_417:
        /*0994*/ 	.word	index@(_ZN10layer_norm31ln_parallel_residual_fwd_kernelINS_13Kernel_traitsI6__halfS2_S2_S2_fjLj2560ELj1ELj4ELj1ELj16ENS_18Kernel_traits_baseILj2560ES2_S2_S2_S2_fjLj128EEEEELb0ELb1ELb1EEEvNS_9FwdParamsE)
        /*0998*/ 	.word	0x000000f3


	//----- nvinfo : EIATTR_FRAME_SIZE
	.align		4
.L_418:
        /*099c*/ 	.byte	0x04, 0x11
        /*099e*/ 	.short	(.L_420 - .L_419)
	.align		4
.L_419:
        /*09a0*/ 	.word	index@($__internal_11_$__cuda_sm70_shflsync_bfly_p)
        /*09a4*/ 	.word	0x00000000


	//----- nvinfo : EIATTR_FRAME_SIZE
	.align		4
.L_420:
        /*09a8*/ 	.byte	0x04, 0x11
        /*09aa*/ 	.short	(.L_422 - .L_421)
	.align		4
.L_421:
        /*09ac*/ 	.word	index@(_ZN10layer_norm31ln_parallel_residual_fwd_kernelINS_13Kernel_traitsI6__halfS2_S2_S2_fjLj2560ELj1ELj4ELj1ELj16ENS_18Kernel_traits_baseILj2560ES2_S2_S2_S2_fjLj128EEEEELb0ELb1ELb1EEEvNS_9FwdParamsE)
        /*09b0*/ 	.word	0x00000000


	//----- nvinfo : EIATTR_REGCOUNT
	.align		4
.L_422:
        /*09b4*/ 	.byte	0x04, 0x2f
        /*09b6*/ 	.short	(.L_424 - .L_423)
	.align		4
.L_423:
        /*09b8*/ 	.word	index@(_ZN10layer_norm31ln_parallel_residual_fwd_kernelINS_13Kernel_traitsI6__halfS2_S2_S2_fjLj2560ELj1ELj4ELj1ELj16ENS_18Kernel_traits_baseILj2560ES2_S2_S2_S2_fjLj128EEEEELb0ELb1ELb0EEEvNS_9FwdParamsE)
        /*09bc*/ 	.word	0x000000ff


	//----- nvinfo : EIATTR_FRAME_SIZE
	.align		4
.L_424:
        /*09c0*/ 	.byte	0x04, 0x11
        /*09c2*/ 	.short	(.L_426 - .L_425)
	.align		4
.L_425:
        /*09c4*/ 	.word	index@($__internal_10_$__cuda_sm70_shflsync_bfly_p)
        /*09c8*/ 	.word	0x00000000


	//----- nvinfo : EIATTR_FRAME_SIZE
	.align		4
.L_426:
        /*09cc*/ 	.byte	0x04, 0x11
        /*09ce*/ 	.short	(.L_428 - .L_427)
	.align		4
.L_427:
        /*09d0*/ 	.word	index@(_ZN10layer_norm31ln_parallel_residual_fwd_kernelINS_13Kernel_traitsI6__halfS2_S2_S2_fjLj2560ELj1ELj4ELj1ELj16ENS_18Kernel_traits_baseILj2560ES2_S2_S2_S2_fjLj128EEEEELb0ELb1ELb0EEEvNS_9FwdParamsE)
        /*09d4*/ 	.word	0x00000058


	//----- nvinfo : EIATTR_REGCOUNT
	.align		4
.L_428:
        /*09d8*/ 	.byte	0x04, 0x2f
        /*09da*/ 	.short	(.L_430 - .L_429)
	.align		4
.L_429:
        /*09dc*/ 	.word	index@(_ZN10layer_norm31ln_parallel_residual_fwd_kernelINS_13Kernel_traitsI6__halfS2_S2_S2_fjLj2560ELj1ELj4ELj1ELj16ENS_18Kernel_traits_baseILj2560ES2_S2_S2_S2_fjLj128EEEEELb0ELb0ELb1EEEvNS_9FwdParamsE)
        /*09e0*/ 	.word	0x000000ff


	//----- nvinfo : EIATTR_FRAME_SIZE
	.align		4
.L_430:
        /*09e4*/ 	.byte	0x04, 0x11
        /*09e6*/ 	.short	(.L_432 - .L_431)
	.align		4
.L_431:
        /*09e8*/ 	.word	index@($__internal_9_$__cuda_sm70_shflsync_bfly_p)
        /*09ec*/ 	.word	0x00000000


	//----- nvinfo : EIATTR_FRAME_SIZE
	.align		4
.L_432:
        /*09f0*/ 	.byte	0x04, 0x11
        /*09f2*/ 	.short	(.L_434 - .L_433)
	.align		4
.L_433:
        /*09f4*/ 	.word	index@(_ZN10layer_norm31ln_parallel_residual_fwd_kernelINS_13Kernel_traitsI6__halfS2_S2_S2_fjLj2560ELj1ELj4ELj1ELj16ENS_18Kernel_traits_baseILj2560ES2_S2_S2_S2_fjLj128EEEEELb0ELb0ELb1EEEvNS_9FwdParamsE)
        /*09f8*/ 	.word	0x000001a0


	//----- nvinfo : EIATTR_REGCOUNT
	.align		4
.L_434:
        /*09fc*/ 	.byte	0x04, 0x2f
        /*09fe*/ 	.short	(.L_436 - .L_435)
	.align		4
.L_435:
        /*0a00*/ 	.word	index@(_ZN10layer_norm31ln_parallel_residual_fwd_kernelINS_13Kernel_traitsI6__halfS2_S2_S2_fjLj2560ELj1ELj4ELj1ELj16ENS_18Kernel_traits_baseILj2560ES2_S2_S2_S2_fjLj128EEEEELb0ELb0ELb0EEEvNS_9FwdParamsE)
        /*0a04*/ 	.word	0x000000a8


	//----- nvinfo : EIATTR_FRAME_SIZE
	.align		4
.L_436:
        /*0a08*/ 	.byte	0x04, 0x11
        /*0a0a*/ 	.short	(.L_438 - .L_437)
	.align		4
.L_437:
        /*0a0c*/ 	.word	index@($__internal_8_$__cuda_sm70_shflsync_bfly_p)
        /*0a10*/ 	.word	0x00000000


	//----- nvinfo : EIATTR_FRAME_SIZE
	.align		4
.L_438:
        /*0a14*/ 	.byte	0x04, 0x11
        /*0a16*/ 	.short	(.L_440 - .L_439)
	.align		4
.L_439:
        /*0a18*/ 	.word	index@(_ZN10layer_norm31ln_parallel_residual_fwd_kernelINS_13Kernel_traitsI6__halfS2_S2_S2_fjLj2560ELj1ELj4ELj1ELj16ENS_18Kernel_traits_baseILj2560ES2_S2_S2_S2_fjLj128EEEEELb0ELb0ELb0EEEvNS_9FwdParamsE)
        /*0a1c*/ 	.word	0x00000448


	//----- nvinfo : EIATTR_REGCOUNT
	.align		4
.L_440:
        /*0a20*/ 	.byte	0x04, 0x2f
        /*0a22*/ 	.short	(.L_442 - .L_441)
	.align		4
.L_441:
        /*0a24*/ 	.word	index@(_ZN10layer_norm31ln_parallel_residual_fwd_kernelINS_13Kernel_traitsI13__nv_bfloat16S2_S2_S2_fjLj2560ELj1ELj4ELj1ELj16ENS_18Kernel_traits_baseILj2560ES2_S2_S2_S2_fjLj128EEEEELb1ELb1ELb1EEEvNS_9FwdParamsE)
        /*0a28*/ 	.word	0x000000ff


	//----- nvinfo : EIATTR_FRAME_SIZE
	.align		4
.L_442:
        /*0a2c*/ 	.byte	0x04, 0x11
        /*0a2e*/ 	.short	(.L_444 - .L_443)
	.align		4
.L_443:
        /*0a30*/ 	.word	index@($__internal_7_$__cuda_sm70_shflsync_bfly_p)
        /*0a34*/ 	.word	0x00000000


	//----- nvinfo : EIATTR_FRAME_SIZE
	.align		4
.L_444:
        /*0a38*/ 	.byte	0x04, 0x11
        /*0a3a*/ 	.short	(.L_446 - .L_445)
	.align		4
.L_445:
        /*0a3c*/ 	.word	index@(_ZN10layer_norm31ln_parallel_residual_fwd_kernelINS_13Kernel_traitsI13__nv_bfloat16S2_S2_S2_fjLj2560ELj1ELj4ELj1ELj16ENS_18Kernel_traits_baseILj2560ES2_S2_S2_S2_fjLj128EEEEELb1ELb1ELb1EEEvNS_9FwdParamsE)
        /*0a40*/ 	.word	0x00000000


	//----- nvinfo : EIATTR_REGCOUNT
	.align		4
.L_446:
        /*0a44*/ 	.byte	0x04, 0x2f
        /*0a46*/ 	.short	(.L_448 - .L_447)
	.align		4
.L_447:
        /*0a48*/ 	.word	index@(_ZN10layer_norm31ln_parallel_residual_fwd_kernelINS_13Kernel_traitsI13__nv_bfloat16S2_S2_S2_fjLj2560ELj1ELj4ELj1ELj16ENS_18Kernel_traits_baseILj2560ES2_S2_S2_S2_fjLj128EEEEELb1ELb1ELb0EEEvNS_9FwdParamsE)
        /*0a4c*/ 	.word	0x000000ff


	//----- nvinfo : EIATTR_FRAME_SIZE
	.align		4
.L_448:
        /*0a50*/ 	.byte	0x04, 0x11
        /*0a52*/ 	.short	(.L_450 - .L_449)
	.align		4
.L_449:
        /*0a54*/ 	.word	index@($__internal_6_$__cuda_sm70_shflsync_bfly_p)
        /*0a58*/ 	.word	0x00000000


	//----- nvinfo : EIATTR_FRAME_SIZE
	.align		4
.L_450:
        /*0a5c*/ 	.byte	0x04, 0x11
        /*0a5e*/ 	.short	(.L_452 - .L_451)
	.align		4
.L_451:
        /*0a60*/ 	.word	index@(_ZN10layer_norm31ln_parallel_residual_fwd_kernelINS_13Kernel_traitsI13__nv_bfloat16S2_S2_S2_fjLj2560ELj1ELj4ELj1ELj16ENS_18Kernel_traits_baseILj2560ES2_S2_S2_S2_fjLj128EEEEELb1ELb1ELb0EEEvNS_9FwdParamsE)
        /*0a64*/ 	.word	0x00000090


	//----- nvinfo : EIATTR_REGCOUNT
	.align		4
.L_452:
        /*0a68*/ 	.byte	0x04, 0x2f
        /*0a6a*/ 	.short	(.L_454 - .L_453)
	.align		4
.L_453:
        /*0a6c*/ 	.word	index@(_ZN10layer_norm31ln_parallel_residual_fwd_kernelINS_13Kernel_traitsI13__nv_bfloat16S2_S2_S2_fjLj2560ELj1ELj4ELj1ELj16ENS_18Kernel_traits_baseILj2560ES2_S2_S2_S2_fjLj128EEEEELb1ELb0ELb1EEEvNS_9FwdParamsE)
        /*0a70*/ 	.word	0x000000ff


	//----- nvinfo : EIATTR_FRAME_SIZE
	.align		4
.L_454:
        /*0a74*/ 	.byte	0x04, 0x11
        /*0a76*/ 	.short	(.L_456 - .L_455)
	.align		4
.L_455:
        /*0a78*/ 	.word	index@($__internal_5_$__cuda_sm70_shflsync_bfly_p)
        /*0a7c*/ 	.word	0x00000000


	//----- nvinfo : EIATTR_FRAME_SIZE
	.align		4
.L_456:
        /*0a80*/ 	.byte	0x04, 0x11
        /*0a82*/ 	.short	(.L_458 - .L_457)
	.align		4
.L_457:
        /*0a84*/ 	.word	index@(_ZN10layer_norm31ln_parallel_residual_fwd_kernelINS_13Kernel_traitsI13__nv_bfloat16S2_S2_S2_fjLj2560ELj1ELj4ELj1ELj16ENS_18Kernel_traits_baseILj2560ES2_S2_S2_S2_fjLj128EEEEELb1ELb0ELb1EEEvNS_9FwdParamsE)
        /*0a88*/ 	.word	0x000001c8


	//----- nvinfo : EIATTR_REGCOUNT
	.align		4
.L_458:
        /*0a8c*/ 	.byte	0x04, 0x2f
        /*0a8e*/ 	.short	(.L_460 - .L_459)
	.align		4
.L_459:
        /*0a90*/ 	.word	index@(_ZN10layer_norm31ln_parallel_residual_fwd_kernelINS_13Kernel_traitsI13__nv_bfloat16S2_S2_S2_fjLj2560ELj1ELj4ELj1ELj16ENS_18Kernel_traits_baseILj2560ES2_S2_S2_S2_fjLj128EEEEELb1ELb0ELb0EEEvNS_9FwdParamsE)
        /*0a94*/ 	.word	0x000000a8


	//----- nvinfo : EIATTR_FRAME_SIZE
	.align		4
.L_460:
        /*0a98*/ 	.byte	0x04, 0x11
        /*0a9a*/ 	.short	(.L_462 - .L_461)
	.align		4
.L_461:
        /*0a9c*/ 	.word	index@($__internal_4_$__cuda_sm70_shflsync_bfly_p)
        /*0aa0*/ 	.word	0x00000000


	//----- nvinfo : EIATTR_FRAME_SIZE
	.align		4
.L_462:
        /*0aa4*/ 	.byte	0x04, 0x11
        /*0aa6*/ 	.short	(.L_464 - .L_463)
	.align		4
.L_463:
        /*0aa8*/ 	.word	index@(_ZN10layer_norm31ln_parallel_residual_fwd_kernelINS_13Kernel_traitsI13__nv_bfloat16S2_S2_S2_fjLj2560ELj1ELj4ELj1ELj16ENS_18Kernel_traits_baseILj2560ES2_S2_S2_S2_fjLj128EEEEELb1ELb0ELb0EEEvNS_9FwdParamsE)
        /*0aac*/ 	.word	0x00000498


	//----- nvinfo : EIATTR_REGCOUNT
	.align		4
.L_464:
        /*0ab0*/ 	.byte	0x04, 0x2f
        /*0ab2*/ 	.short	(.L_466 - .L_465)
	.align		4
.L_465:
        /*0ab4*/ 	.word	index@(_ZN10layer_norm31ln_parallel_residual_fwd_kernelINS_13Kernel_traitsI13__nv_bfloat16S2_S2_S2_fjLj2560ELj1ELj4ELj1ELj16ENS_18Kernel_traits_baseILj2560ES2_S2_S2_S2_fjLj128EEEEELb0ELb1ELb1EEEvNS_9FwdParamsE)
        /*0ab8*/ 	.word	0x000000f6


	//----- nvinfo : EIATTR_FRAME_SIZE
	.align		4
.L_466:
        /*0abc*/ 	.byte	0x04, 0x11
        /*0abe*/ 	.short	(.L_468 - .L_467)
	.align		4
.L_467:
        /*0ac0*/ 	.word	index@($__internal_3_$__cuda_sm70_shflsync_bfly_p)
        /*0ac4*/ 	.word	0x00000000


	//----- nvinfo : EIATTR_FRAME_SIZE
	.align		4
.L_468:
        /*0ac8*/ 	.byte	0x04, 0x11
        /*0aca*/ 	.short	(.L_470 - .L_469)
	.align		4
.L_469:
        /*0acc*/ 	.word	index@(_ZN10layer_norm31ln_parallel_residual_fwd_kernelINS_13Kernel_traitsI13__nv_bfloat16S2_S2_S2_fjLj2560ELj1ELj4ELj1ELj16ENS_18Kernel_traits_baseILj2560ES2_S2_S2_S2_fjLj128EEEEELb0ELb1ELb1EEEvNS_9FwdParamsE)
        /*0ad0*/ 	.word	0x00000000


	//----- nvinfo : EIATTR_REGCOUNT
	.align		4
.L_470:
        /*0ad4*/ 	.byte	0x04, 0x2f
        /*0ad6*/ 	.short	(.L_472 - .L_471)
	.align		4
.L_471:
        /*0ad8*/ 	.word	index@(_ZN10layer_norm31ln_parallel_residual_fwd_kernelINS_13Kernel_traitsI13__nv_bfloat16S2_S2_S2_fjLj2560ELj1ELj4ELj1ELj16ENS_18Kernel_traits_baseILj2560ES2_S2_S2_S2_fjLj128EEEEELb0ELb1ELb0EEEvNS_9FwdParamsE)
        /*0adc*/ 	.word	0x000000ff


	//----- nvinfo : EIATTR_FRAME_SIZE
	.align		4
.L_472:
        /*0ae0*/ 	.byte	0x04, 0x11
        /*0ae2*/ 	.short	(.L_474 - .L_473)
	.align		4
.L_473:
        /*0ae4*/ 	.word	index@($__internal_2_$__cuda_sm70_shflsync_bfly_p)
        /*0ae8*/ 	.word	0x00000000


	//----- nvinfo : EIATTR_FRAME_SIZE
	.align		4
.L_474:
        /*0aec*/ 	.byte	0x04, 0x11
        /*0aee*/ 	.short	(.L_476 - .L_475)
	.align		4
.L_475:
        /*0af0*/ 	.word	index@(_ZN10layer_norm31ln_parallel_residual_fwd_kernelINS_13Kernel_traitsI13__nv_bfloat16S2_S2_S2_fjLj2560ELj1ELj4ELj1ELj16ENS_18Kernel_traits_baseILj2560ES2_S2_S2_S2_fjLj128EEEEELb0ELb1ELb0EEEvNS_9FwdParamsE)
        /*0af4*/ 	.word	0x00000058


	//----- nvinfo : EIATTR_REGCOUNT
	.align		4
.L_476:
        /*0af8*/ 	.byte	0x04, 0x2f
        /*0afa*/ 	.short	(.L_478 - .L_477)
	.align		4
.L_477:
        /*0afc*/ 	.word	index@(_ZN10layer_norm31ln_parallel_residual_fwd_kernelINS_13Kernel_traitsI13__nv_bfloat16S2_S2_S2_fjLj2560ELj1ELj4ELj1ELj16ENS_18Kernel_traits_baseILj2560ES2_S2_S2_S2_fjLj128EEEEELb0ELb0ELb1EEEvNS_9FwdParamsE)
        /*0b00*/ 	.word	0x000000ff


	//----- nvinfo : EIATTR_FRAME_SIZE
	.align		4
.L_478:
        /*0b04*/ 	.byte	0x04, 0x11
        /*0b06*/ 	.short	(.L_480 - .L_479)
	.align		4
.L_479:
        /*0b08*/ 	.word	index@($__internal_1_$__cuda_sm70_shflsync_bfly_p)
        /*0b0c*/ 	.word	0x00000000


	//----- nvinfo : EIATTR_FRAME_SIZE
	.align		4
.L_480:
        /*0b10*/ 	.byte	0x04, 0x11
        /*0b12*/ 	.short	(.L_482 - .L_481)
	.align		4
.L_481:
        /*0b14*/ 	.word	index@(_ZN10layer_norm31ln_parallel_residual_fwd_kernelINS_13Kernel_traitsI13__nv_bfloat16S2_S2_S2_fjLj2560ELj1ELj4ELj1ELj16ENS_18Kernel_traits_baseILj2560ES2_S2_S2_S2_fjLj128EEEEELb0ELb0ELb1EEEvNS_9FwdParamsE)
        /*0b18*/ 	.word	0x00000190


	//----- nvinfo : EIATTR_REGCOUNT
	.align		4
.L_482:
        /*0b1c*/ 	.byte	0x04, 0x2f
        /*0b1e*/ 	.short	(.L_484 - .L_483)
	.align		4
.L_483:
        /*0b20*/ 	.word	index@(_ZN10layer_norm31ln_parallel_residual_fwd_kernelINS_13Kernel_traitsI13__nv_bfloat16S2_S2_S2_fjLj2560ELj1ELj4ELj1ELj16ENS_18Kernel_traits_baseILj2560ES2_S2_S2_S2_fjLj128EEEEELb0ELb0ELb0EEEvNS_9FwdParamsE)
        /*0b24*/ 	.word	0x000000a8


	//----- nvinfo : EIATTR_FRAME_SIZE
	.align		4
.L_484:
        /*0b28*/ 	.byte	0x04, 0x11
        /*0b2a*/ 	.short	(.L_486 - .L_485)
	.align		4
.L_485:
        /*0b2c*/ 	.word	index@($__internal_0_$__cuda_sm70_shflsync_bfly_p)
        /*0b30*/ 	.word	0x00000000


	//----- nvinfo : EIATTR_FRAME_SIZE
	.align		4
.L_486:
        /*0b34*/ 	.byte	0x04, 0x11
        /*0b36*/ 	.short	(.L_488 - .L_487)
	.align		4
.L_487:
        /*0b38*/ 	.word	index@(_ZN10layer_norm31ln_parallel_residual_fwd_kernelINS_13Kernel_traitsI13__nv_bfloat16S2_S2_S2_fjLj2560ELj1ELj4ELj1ELj16ENS_18Kernel_traits_baseILj2560ES2_S2_S2_S2_fjLj128EEEEELb0ELb0ELb0EEEvNS_9FwdParamsE)
        /*0b3c*/ 	.word	0x00000448


	//----- nvinfo : EIATTR_MIN_STACK_SIZE
	.align		4
.L_488:
        /*0b40*/ 	.byte	0x04, 0x12
        /*0b42*/ 	.short	(.L_490 - .L_489)
	.align		4
.L_489:
        /*0b44*/ 	.word	index@(_ZN10layer_norm31ln_parallel_residual_fwd_kernelINS_13Kernel_traitsI13__nv_bfloat16S2_S2_S2_fjLj2560ELj1ELj4ELj1ELj16ENS_18Kernel_traits_baseILj2560ES2_S2_S2_S2_fjLj128EEEEELb0ELb0ELb0EEEvNS_9FwdParamsE)
        /*0b48*/ 	.word	0x00000448


	//----- nvinfo : EIATTR_MIN_STACK_SIZE
	.align		4
.L_490:
        /*0b4c*/ 	.byte	0x04, 0x12
        /*0b4e*/ 	.short	(.L_492 - .L_491)
	.align		4
.L_491:
        /*0b50*/ 	.word	index@(_ZN10layer_norm31ln_parallel_residual_fwd_kernelINS_13Kernel_traitsI13__nv_bfloat16S2_S2_S2_fjLj2560ELj1ELj4ELj1ELj16ENS_18Kernel_traits_baseILj2560ES2_S2_S2_S2_fjLj128EEEEELb0ELb0ELb1EEEvNS_9FwdParamsE)
        /*0b54*/ 	.word	0x00000190


	//----- nvinfo : EIATTR_MIN_STACK_SIZE
	.align		4
.L_492:
        /*0b58*/ 	.byte	0x04, 0x12
        /*0b5a*/ 	.short	(.L_494 - .L_493)
	.align		4
.L_493:
        /*0b5c*/ 	.word	index@(_ZN10layer_norm31ln_parallel_residual_fwd_kernelINS_13Kernel_traitsI13__nv_bfloat16S2_S2_S2_fjLj2560ELj1ELj4ELj1ELj16ENS_18Kernel_traits_baseILj2560ES2_S2_S2_S2_fjLj128EEEEELb0ELb1ELb0EEEvNS_9FwdParamsE)
        /*0b60*/ 	.word	0x00000058


	//----- nvinfo : EIATTR_MIN_STACK_SIZE
	.align		4
.L_494:
        /*0b64*/ 	.byte	0x04, 0x12
        /*0b66*/ 	.short	(.L_496 - .L_495)
	.align		4
.L_495:
        /*0b68*/ 	.word	index@(_ZN10layer_norm31ln_parallel_residual_fwd_kernelINS_13Kernel_traitsI13__nv_bfloat16S2_S2_S2_fjLj2560ELj1ELj4ELj1ELj16ENS_18Kernel_traits_baseILj2560ES2_S2_S2_S2_fjLj128EEEEELb0ELb1ELb1EEEvNS_9FwdParamsE)
        /*0b6c*/ 	.word	0x00000000


	//----- nvinfo : EIATTR_MIN_STACK_SIZE
	.align		4
.L_496:
        /*0b70*/ 	.byte	0x04, 0x12
        /*0b72*/ 	.short	(.L_498 - .L_497)
	.align		4
.L_497:
        /*0b74*/ 	.word	index@(_ZN10layer_norm31ln_parallel_residual_fwd_kernelINS_13Kernel_traitsI13__nv_bfloat16S2_S2_S2_fjLj2560ELj1ELj4ELj1ELj16ENS_18Kernel_traits_baseILj2560ES2_S2_S2_S2_fjLj128EEEEELb1ELb0ELb0EEEvNS_9FwdParamsE)
        /*0b78*/ 	.word	0x00000498


	//----- nvinfo : EIATTR_MIN_STACK_SIZE
	.align		4
.L_498:
        /*0b7c*/ 	.byte	0x04, 0x12
        /*0b7e*/ 	.short	(.L_500 - .L_499)
	.align		4
.L_499:
        /*0b80*/ 	.word	index@(_ZN10layer_norm31ln_parallel_residual_fwd_kernelINS_13Kernel_traitsI13__nv_bfloat16S2_S2_S2_fjLj2560ELj1ELj4ELj1ELj16ENS_18Kernel_traits_baseILj2560ES2_S2_S2_S2_fjLj128EEEEELb1ELb0ELb1EEEvNS_9FwdParamsE)
        /*0b84*/ 	.word	0x000001c8


	//----- nvinfo : EIATTR_MIN_STACK_SIZE
	.align		4
.L_500:
        /*0b88*/ 	.byte	0x04, 0x12
        /*0b8a*/ 	.short	(.L_502 - .L_501)
	.align		4
.L_501:
        /*0b8c*/ 	.word	index@(_ZN10layer_norm31ln_parallel_residual_fwd_kernelINS_13Kernel_traitsI13__nv_bfloat16S2_S2_S2_fjLj2560ELj1ELj4ELj1ELj16ENS_18Kernel_traits_baseILj2560ES2_S2_S2_S2_fjLj128EEEEELb1ELb1ELb0EEEvNS_9FwdParamsE)
        /*0b90*/ 	.word	0x00000090


	//----- nvinfo : EIATTR_MIN_STACK_SIZE
	.align		4
.L_502:
        /*0b94*/ 	.byte	0x04, 0x12
        /*0b96*/ 	.short	(.L_504 - .L_503)
	.align		4
.L_503:
        /*0b98*/ 	.word	index@(_ZN10layer_norm31ln_parallel_residual_fwd_kernelINS_13Kernel_traitsI13__nv_bfloat16S2_S2_S2_fjLj2560ELj1ELj4ELj1ELj16ENS_18Kernel_traits_baseILj2560ES2_S2_S2_S2_fjLj128EEEEELb1ELb1ELb1EEEvNS_9FwdParamsE)
        /*0b9c*/ 	.word	0x00000000


	//----- nvinfo : EIATTR_MIN_STACK_SIZE
	.align		4
.L_504:
        /*0ba0*/ 	.byte	0x04, 0x12
        /*0ba2*/ 	.short	(.L_506 - .L_505)
	.align		4
.L_505:
        /*0ba4*/ 	.word	index@(_ZN10layer_norm31ln_parallel_residual_fwd_kernelINS_13Kernel_traitsI6__halfS2_S2_S2_fjLj2560ELj1ELj4ELj1ELj16ENS_18Kernel_traits_baseILj2560ES2_S2_S2_S2_fjLj128EEEEELb0ELb0ELb0EEEvNS_9FwdParamsE)
        /*0ba8*/ 	.word	0x00000448


	//----- nvinfo : EIATTR_MIN_STACK_SIZE
	.align		4
.L_506:
        /*0bac*/ 	.byte	0x04, 0x12
        /*0bae*/ 	.short	(.L_508 - .L_507)
	.align		4
.L_507:
        /*0bb0*/ 	.word	index@(_ZN10layer_norm31ln_parallel_residual_fwd_kernelINS_13Kernel_traitsI6__halfS2_S2_S2_fjLj2560ELj1ELj4ELj1ELj16ENS_18Kernel_traits_baseILj2560ES2_S2_S2_S2_fjLj128EEEEELb0ELb0ELb1EEEvNS_9FwdParamsE)
        /*0bb4*/ 	.word	0x000001a0


	//----- nvinfo : EIATTR_MIN_STACK_SIZE
	.align		4
.L_508:
        /*0bb8*/ 	.byte	0x04, 0x12
        /*0bba*/ 	.short	(.L_510 - .L_509)
	.align		4
.L_509:
        /*0bbc*/ 	.word	index@(_ZN10layer_norm31ln_parallel_residual_fwd_kernelINS_13Kernel_traitsI6__halfS2_S2_S2_fjLj2560ELj1ELj4ELj1ELj16ENS_18Kernel_traits_baseILj2560ES2_S2_S2_S2_fjLj128EEEEELb0ELb1ELb0EEEvNS_9FwdParamsE)
        /*0bc0*/ 	.word	0x00000058


	//----- nvinfo : EIATTR_MIN_STACK_SIZE
	.align		4
.L_510:
        /*0bc4*/ 	.byte	0x04, 0x12
        /*0bc6*/ 	.short	(.L_512 - .L_511)
	.align		4
.L_511:
        /*0bc8*/ 	.word	index@(_ZN10layer_norm31ln_parallel_residual_fwd_kernelINS_13Kernel_traitsI6__halfS2_S2_S2_fjLj2560ELj1ELj4ELj1ELj16ENS_18Kernel_traits_baseILj2560ES2_S2_S2_S2_fjLj128EEEEELb0ELb1ELb1EEEvNS_9FwdParamsE)
        /*0bcc*/ 	.word	0x00000000


	//----- nvinfo : EIATTR_MIN_STACK_SIZE
	.align		4
.L_512:
        /*0bd0*/ 	.byte	0x04, 0x12
        /*0bd2*/ 	.short	(.L_514 - .L_513)
	.align		4
.L_513:
        /*0bd4*/ 	.word	index@(_ZN10layer_norm31ln_parallel_residual_fwd_kernelINS_13Kernel_traitsI6__halfS2_S2_S2_fjLj2560ELj1ELj4ELj1ELj16ENS_18Kernel_traits_baseILj2560ES2_S2_S2_S2_fjLj128EEEEELb1ELb0ELb0EEEvNS_9FwdParamsE)
        /*0bd8*/ 	.word	0x00000498


	//----- nvinfo : EIATTR_MIN_STACK_SIZE
	.align		4
.L_514:
        /*0bdc*/ 	.byte	0x04, 0x12
        /*0bde*/ 	.short	(.L_516 - .L_515)
	.align		4
.L_515:
        /*0be0*/ 	.word	index@(_ZN10layer_norm31ln_parallel_residual_fwd_kernelINS_13Kernel_traitsI6__halfS2_S2_S2_fjLj2560ELj1ELj4ELj1ELj16ENS_18Kernel_traits_baseILj2560ES2_S2_S2_S2_fjLj128EEEEELb1ELb0ELb1EEEvNS_9FwdParamsE)
        /*0be4*/ 	.word	0x000001d0


	//----- nvinfo : EIATTR_MIN_STACK_SIZE
	.align		4
.L_516:
        /*0be8*/ 	.byte	0x04, 0x12
        /*0bea*/ 	.short	(.L_518 - .L_517)
	.align		4
.L_517:
        /*0bec*/ 	.word	index@(_ZN10layer_norm31ln_parallel_residual_fwd_kernelINS_13Kernel_traitsI6__halfS2_S2_S2_fjLj2560ELj1ELj4ELj1ELj16ENS_18Kernel_traits_baseILj2560ES2_S2_S2_S2_fjLj128EEEEELb1ELb1ELb0EEEvNS_9FwdParamsE)
        /*0bf0*/ 	.word	0x00000090


	//----- nvinfo : EIATTR_MIN_STACK_SIZE
	.align		4
.L_518:
        /*0bf4*/ 	.byte	0x04, 0x12
        /*0bf6*/ 	.short	(.L_520 - .L_519)
	.align		4
.L_519:
        /*0bf8*/ 	.word	index@(_ZN10layer_norm31ln_parallel_residual_fwd_kernelINS_13Kernel_traitsI6__halfS2_S2_S2_fjLj2560ELj1ELj4ELj1ELj16ENS_18Kernel_traits_baseILj2560ES2_S2_S2_S2_fjLj128EEEEELb1ELb1ELb1EEEvNS_9FwdParamsE)
        /*0bfc*/ 	.word	0x00000000


	//----- nvinfo : EIATTR_MIN_STACK_SIZE
	.align		4
.L_520:
        /*0c00*/ 	.byte	0x04, 0x12
        /*0c02*/ 	.short	(.L_522 - .L_521)
	.align		4
.L_521:
        /*0c04*/ 	.word	index@(_ZN10layer_norm31ln_parallel_residual_fwd_kernelINS_13Kernel_traitsIf13__nv_bfloat16S2_S2_fjLj2560ELj1ELj4ELj1ELj16ENS_18Kernel_traits_baseILj2560EfS2_S2_S2_fjLj128EEEEELb0ELb0ELb0EEEvNS_9FwdParamsE)
        /*0c08*/ 	.word	0x000004f8


	//----- nvinfo : EIATTR_MIN_STACK_SIZE
	.align		4
.L_522:
        /*0c0c*/ 	.byte	0x04, 0x12
        /*0c0e*/ 	.short	(.L_524 - .L_523)
	.align		4
.L_523:
        /*0c10*/ 	.word	index@(_ZN10layer_norm31ln_parallel_residual_fwd_kernelINS_13Kernel_traitsIf13__nv_bfloat16S2_S2_fjLj2560ELj1ELj4ELj1ELj16ENS_18Kernel_traits_baseILj2560EfS2_S2_S2_fjLj128EEEEELb0ELb0ELb1EEEvNS_9FwdParamsE)
        /*0c14*/ 	.word	0x00000440


	//----- nvinfo : EIATTR_MIN_STACK_SIZE
	.align		4
.L_524:
        /*0c18*/ 	.byte	0x04, 0x12
        /*0c1a*/ 	.short	(.L_526 - .L_525)
	.align		4
.L_525:
        /*0c1c*/ 	.word	index@(_ZN10layer_norm31ln_parallel_residual_fwd_kernelINS_13Kernel_traitsIf13__nv_bfloat16S2_S2_fjLj2560ELj1ELj4ELj1ELj16ENS_18Kernel_traits_baseILj2560EfS2_S2_S2_fjLj128EEEEELb0ELb1ELb0EEEvNS_9FwdParamsE)
        /*0c20*/ 	.word	0x00000040


	//----- nvinfo : EIATTR_MIN_STACK_SIZE
	.align		4
.L_526:
        /*0c24*/ 	.byte	0x04, 0x12
        /*0c26*/ 	.short	(.L_528 - .L_527)
	.align		4
.L_527:
        /*0c28*/ 	.word	index@(_ZN10layer_norm31ln_parallel_residual_fwd_kernelINS_13Kernel_traitsIf13__nv_bfloat16S2_S2_fjLj2560ELj1ELj4ELj1ELj16ENS_18Kernel_traits_baseILj2560EfS2_S2_S2_fjLj128EEEEELb0ELb1ELb1EEEvNS_9FwdParamsE)
        /*0c2c*/ 	.word	0x00000058


	//----- nvinfo : EIATTR_MIN_STACK_SIZE
	.align		4
.L_528:
        /*0c30*/ 	.byte	0x04, 0x12
        /*0c32*/ 	.short	(.L_530 - .L_529)
	.align		4
.L_529:
        /*0c34*/ 	.word	index@(_ZN10layer_norm31ln_parallel_residual_fwd_kernelINS_13Kernel_traitsIf13__nv_bfloat16S2_S2_fjLj2560ELj1ELj4ELj1ELj16ENS_18Kernel_traits_baseILj2560EfS2_S2_S2_fjLj128EEEEELb1ELb0ELb0EEEvNS_9FwdParamsE)
        /*0c38*/ 	.word	0x00000530


	//----- nvinfo : EIATTR_MIN_STACK_SIZE
	.align		4
.L_530:
        /*0c3c*/ 	.byte	0x04, 0x12
        /*0c3e*/ 	.short	(.L_532 - .L_531)
	.align		4
.L_531:
        /*0c40*/ 	.word	index@(_ZN10layer_norm31ln_parallel_residual_fwd_kernelINS_13Kernel_traitsIf13__nv_bfloat16S2_S2_fjLj2560ELj1ELj4ELj1ELj16ENS_18Kernel_traits_baseILj2560EfS2_S2_S2_fjLj128EEEEELb1ELb0ELb1EEEvNS_9FwdParamsE)
        /*0c44*/ 	.word	0x00000530


	//----- nvinfo : EIATTR_MIN_STACK_SIZE
	.align		4
.L_532:
        /*0c48*/ 	.byte	0x04, 0x12
        /*0c4a*/ 	.short	(.L_534 - .L_533)
	.align		4
.L_533:
        /*0c4c*/ 	.word	index@(_ZN10layer_norm31ln_parallel_residual_fwd_kernelINS_13Kernel_traitsIf13__nv_bfloat16S2_S2_fjLj2560ELj1ELj4ELj1ELj16ENS_18Kernel_traits_baseILj2560EfS2_S2_S2_fjLj128EEEEELb1ELb1ELb0EEEvNS_9FwdParamsE)
        /*0c50*/ 	.word	0x00000078


	//----- nvinfo : EIATTR_MIN_STACK_SIZE
	.align		4
.L_534:
        /*0c54*/ 	.byte	0x04, 0x12
        /*0c56*/ 	.short	(.L_536 - .L_535)
	.align		4
.L_535:
        /*0c58*/ 	.word	index@(_ZN10layer_norm31ln_parallel_residual_fwd_kernelINS_13Kernel_traitsIf13__nv_bfloat16S2_S2_fjLj2560ELj1ELj4ELj1ELj16ENS_18Kernel_traits_baseILj2560EfS2_S2_S2_fjLj128EEEEELb1ELb1ELb1EEEvNS_9FwdParamsE)
        /*0c5c*/ 	.word	0x00000090


	//----- nvinfo : EIATTR_MIN_STACK_SIZE
	.align		4
.L_536:
        /*0c60*/ 	.byte	0x04, 0x12
        /*0c62*/ 	.short	(.L_538 - .L_537)
	.align		4
.L_537:
        /*0c64*/ 	.word	index@(_ZN10layer_norm31ln_parallel_residual_fwd_kernelINS_13Kernel_traitsI13__nv_bfloat16S2_fS2_fjLj2560ELj1ELj4ELj1ELj16ENS_18Kernel_traits_baseILj2560ES2_S2_fS2_fjLj128EEEEELb0ELb0ELb0EEEvNS_9FwdParamsE)
        /*0c68*/ 	.word	0x00000448


	//----- nvinfo : EIATTR_MIN_STACK_SIZE
	.align		4
.L_538:
        /*0c6c*/ 	.byte	0x04, 0x12
        /*0c6e*/ 	.short	(.L_540 - .L_539)
	.align		4
.L_539:
        /*0c70*/ 	.word	index@(_ZN10layer_norm31ln_parallel_residual_fwd_kernelINS_13Kernel_traitsI13__nv_bfloat16S2_fS2_fjLj2560ELj1ELj4ELj1ELj16ENS_18Kernel_traits_baseILj2560ES2_S2_fS2_fjLj128EEEEELb0ELb0ELb1EEEvNS_9FwdParamsE)
        /*0c74*/ 	.word	0x000001a0


	//----- nvinfo : EIATTR_MIN_STACK_SIZE
	.align		4
.L_540:
        /*0c78*/ 	.byte	0x04, 0x12
        /*0c7a*/ 	.short	(.L_542 - .L_541)
	.align		4
.L_541:
        /*0c7c*/ 	.word	index@(_ZN10layer_norm31ln_parallel_residual_fwd_kernelINS_13Kernel_traitsI13__nv_bfloat16S2_fS2_fjLj2560ELj1ELj4ELj1ELj16ENS_18Kernel_traits_baseILj2560ES2_S2_fS2_fjLj128EEEEELb0ELb1ELb0EEEvNS_9FwdParamsE)
        /*0c80*/ 	.word	0x00000058


	//----- nvinfo : EIATTR_MIN_STACK_SIZE
	.align		4
.L_542:
        /*0c84*/ 	.byte	0x04, 0x12
        /*0c86*/ 	.short	(.L_544 - .L_543)
	.align		4
.L_543:
        /*0c88*/ 	.word	index@(_ZN10layer_norm31ln_parallel_residual_fwd_kernelINS_13Kernel_traitsI13__nv_bfloat16S2_fS2_fjLj2560ELj1ELj4ELj1ELj16ENS_18Kernel_traits_baseILj2560ES2_S2_fS2_fjLj128EEEEELb0ELb1ELb1EEEvNS_9FwdParamsE)
        /*0c8c*/ 	.word	0x00000000


	//----- nvinfo : EIATTR_MIN_STACK_SIZE
	.align		4
.L_544:
        /*0c90*/ 	.byte	0x04, 0x12
        /*0c92*/ 	.short	(.L_546 - .L_545)
	.align		4
.L_545:
        /*0c94*/ 	.word	index@(_ZN10layer_norm31ln_parallel_residual_fwd_kernelINS_13Kernel_traitsI13__nv_bfloat16S2_fS2_fjLj2560ELj1ELj4ELj1ELj16ENS_18Kernel_traits_baseILj2560ES2_S2_fS2_fjLj128EEEEELb1ELb0ELb0EEEvNS_9FwdParamsE)
        /*0c98*/ 	.word	0x000004a0


	//----- nvinfo : EIATTR_MIN_STACK_SIZE
	.align		4
.L_546:
        /*0c9c*/ 	.byte	0x04, 0x12
        /*0c9e*/ 	.short	(.L_548 - .L_547)
	.align		4
.L_547:
        /*0ca0*/ 	.word	index@(_ZN10layer_norm31ln_parallel_residual_fwd_kernelINS_13Kernel_traitsI13__nv_bfloat16S2_fS2_fjLj2560ELj1ELj4ELj1ELj16ENS_18Kernel_traits_baseILj2560ES2_S2_fS2_fjLj128EEEEELb1ELb0ELb1EEEvNS_9FwdParamsE)
        /*0ca4*/ 	.word	0x000001e8


	//----- nvinfo : EIATTR_MIN_STACK_SIZE
	.align		4
.L_548:
        /*0ca8*/ 	.byte	0x04, 0x12
        /*0caa*/ 	.short	(.L_550 - .L_549)
	.align		4
.L_549:
        /*0cac*/ 	.word	index@(_ZN10layer_norm31ln_parallel_residual_fwd_kernelINS_13Kernel_traitsI13__nv_bfloat16S2_fS2_fjLj2560ELj1ELj4ELj1ELj16ENS_18Kernel_traits_baseILj2560ES2_S2_fS2_fjLj128EEEEELb1ELb1ELb0EEEvNS_9FwdParamsE)
        /*0cb0*/ 	.word	0x000000a0


	//----- nvinfo : EIATTR_MIN_STACK_SIZE
	.align		4
.L_550:
        /*0cb4*/ 	.byte	0x04, 0x12
        /*0cb6*/ 	.short	(.L_552 - .L_551)
	.align		4
.L_551:
        /*0cb8*/ 	.word	index@(_ZN10layer_norm31ln_parallel_residual_fwd_kernelINS_13Kernel_traitsI13__nv_bfloat16S2_fS2_fjLj2560ELj1ELj4ELj1ELj16ENS_18Kernel_traits_baseILj2560ES2_S2_fS2_fjLj128EEEEELb1ELb1ELb1EEEvNS_9FwdParamsE)
        /*0cbc*/ 	.word	0x00000000


	//----- nvinfo : EIATTR_MIN_STACK_SIZE
	.align		4
.L_552:
        /*0cc0*/ 	.byte	0x04, 0x12
        /*0cc2*/ 	.short	(.L_554 - .L_553)
	.align		4
.L_553:
        /*0cc4*/ 	.word	index@(_ZN10layer_norm31ln_parallel_residual_fwd_kernelINS_13Kernel_traitsIf13__nv_bfloat16fS2_fjLj2560ELj1ELj4ELj1ELj16ENS_18Kernel_traits_baseILj2560EfS2_fS2_fjLj128EEEEELb0ELb0ELb0EEEvNS_9FwdParamsE)
        /*0cc8*/ 	.word	0x00000458


	//----- nvinfo : EIATTR_MIN_STACK_SIZE
	.align		4
.L_554:
        /*0ccc*/ 	.byte	0x04, 0x12
        /*0cce*/ 	.short	(.L_556 - .L_555)
	.align		4
.L_555:
        /*0cd0*/ 	.word	index@(_ZN10layer_norm31ln_parallel_residual_fwd_kernelINS_13Kernel_traitsIf13__nv_bfloat16fS2_fjLj2560ELj1ELj4ELj1ELj16ENS_18Kernel_traits_baseILj2560EfS2_fS2_fjLj128EEEEELb0ELb0ELb1EEEvNS_9FwdParamsE)
        /*0cd4*/ 	.word	0x000002f0


	//----- nvinfo : EIATTR_MIN_STACK_SIZE
	.align		4
.L_556:
        /*0cd8*/ 	.byte	0x04, 0x12
        /*0cda*/ 	.short	(.L_558 - .L_557)
	.align		4
.L_557:
        /*0cdc*/ 	.word	index@(_ZN10layer_norm31ln_parallel_residual_fwd_kernelINS_13Kernel_traitsIf13__nv_bfloat16fS2_fjLj2560ELj1ELj4ELj1ELj16ENS_18Kernel_traits_baseILj2560EfS2_fS2_fjLj128EEEEELb0ELb1ELb0EEEvNS_9FwdParamsE)
        /*0ce0*/ 	.word	0x00000040


	//----- nvinfo : EIATTR_MIN_STACK_SIZE
	.align		4
.L_558:
        /*0ce4*/ 	.byte	0x04, 0x12
        /*0ce6*/ 	.short	(.L_560 - .L_559)
	.align		4
.L_559:
        /*0ce8*/ 	.word	index@(_ZN10layer_norm31ln_parallel_residual_fwd_kernelINS_13Kernel_traitsIf13__nv_bfloat16fS2_fjLj2560ELj1ELj4ELj1ELj16ENS_18Kernel_traits_baseILj2560EfS2_fS2_fjLj128EEEEELb0ELb1ELb1EEEvNS_9FwdParamsE)
        /*0cec*/ 	.word	0x00000050


	//----- nvinfo : EIATTR_MIN_STACK_SIZE
	.align		4
.L_560:
        /*0cf0*/ 	.byte	0x04, 0x12
        /*0cf2*/ 	.short	(.L_562 - .L_561)
	.align		4
.L_561:
        /*0cf4*/ 	.word	index@(_ZN10layer_norm31ln_parallel_residual_fwd_kernelINS_13Kernel_traitsIf13__nv_bfloat16fS2_fjLj2560ELj1ELj4ELj1ELj16ENS_18Kernel_traits_baseILj2560EfS2_fS2_fjLj128EEEEELb1ELb0ELb0EEEvNS_9FwdParamsE)
        /*0cf8*/ 	.word	0x00000488


	//----- nvinfo : EIATTR_MIN_STACK_SIZE
	.align		4
.L_562:
        /*0cfc*/ 	.byte	0x04, 0x12
        /*0cfe*/ 	.short	(.L_564 - .L_563)
	.align		4
.L_563:
        /*0d00*/ 	.word	index@(_ZN10layer_norm31ln_parallel_residual_fwd_kernelINS_13Kernel_traitsIf13__nv_bfloat16fS2_fjLj2560ELj1ELj4ELj1ELj16ENS_18Kernel_traits_baseILj2560EfS2_fS2_fjLj128EEEEELb1ELb0ELb1EEEvNS_9FwdParamsE)
        /*0d04*/ 	.word	0x00000490


	//----- nvinfo : EIATTR_MIN_STACK_SIZE
	.align		4
.L_564:
        /*0d08*/ 	.byte	0x04, 0x12
        /*0d0a*/ 	.short	(.L_566 - .L_565)
	.align		4
.L_565:
        /*0d0c*/ 	.word	index@(_ZN10layer_norm31ln_parallel_residual_fwd_kernelINS_13Kernel_traitsIf13__nv_bfloat16fS2_fjLj2560ELj1ELj4ELj1ELj16ENS_18Kernel_traits_baseILj2560EfS2_fS2_fjLj128EEEEELb1ELb1ELb0EEEvNS_9FwdParamsE)
        /*0d10*/ 	.word	0x00000088


	//----- nvinfo : EIATTR_MIN_STACK_SIZE
	.align		4
.L_566:
        /*0d14*/ 	.byte	0x04, 0x12
        /*0d16*/ 	.short	(.L_568 - .L_567)
	.align		4
.L_567:
        /*0d18*/ 	.word	index@(_ZN10layer_norm31ln_parallel_residual_fwd_kernelINS_13Kernel_traitsIf13__nv_bfloat16fS2_fjLj2560ELj1ELj4ELj1ELj16ENS_18Kernel_traits_baseILj2560EfS2_fS2_fjLj128EEEEELb1ELb1ELb1EEEvNS_9FwdParamsE)
        /*0d1c*/ 	.word	0x000000a0


	//----- nvinfo : EIATTR_MIN_STACK_SIZE
	.align		4
.L_568:
        /*0d20*/ 	.byte	0x04, 0x12
        /*0d22*/ 	.short	(.L_570 - .L_569)
	.align		4
.L_569:
        /*0d24*/ 	.word	index@(_ZN10layer_norm31ln_parallel_residual_fwd_kernelINS_13Kernel_traitsIf6__halfS2_S2_fjLj2560ELj1ELj4ELj1ELj16ENS_18Kernel_traits_baseILj2560EfS2_S2_S2_fjLj128EEEEELb0ELb0ELb0EEEvNS_9FwdParamsE)
        /*0d28*/ 	.word	0x000004f8


	//----- nvinfo : EIATTR_MIN_STACK_SIZE
	.align		4
.L_570:
        /*0d2c*/ 	.byte	0x04, 0x12
        /*0d2e*/ 	.short	(.L_572 - .L_571)
	.align		4
.L_571:
        /*0d30*/ 	.word	index@(_ZN10layer_norm31ln_parallel_residual_fwd_kernelINS_13Kernel_traitsIf6__halfS2_S2_fjLj2560ELj1ELj4ELj1ELj16ENS_18Kernel_traits_baseILj2560EfS2_S2_S2_fjLj128EEEEELb0ELb0ELb1EEEvNS_9FwdParamsE)
        /*0d34*/ 	.word	0x00000440


	//----- nvinfo : EIATTR_MIN_STACK_SIZE
	.align		4
.L_572:
        /*0d38*/ 	.byte	0x04, 0x12
        /*0d3a*/ 	.short	(.L_574 - .L_573)
	.align		4
.L_573:
        /*0d3c*/ 	.word	index@(_ZN10layer_norm31ln_parallel_residual_fwd_kernelINS_13Kernel_traitsIf6__halfS2_S2_fjLj2560ELj1ELj4ELj1ELj16ENS_18Kernel_traits_baseILj2560EfS2_S2_S2_fjLj128EEEEELb0ELb1ELb0EEEvNS_9FwdParamsE)
        /*0d40*/ 	.word	0x00000040


	//----- nvinfo : EIATTR_MIN_STACK_SIZE
	.align		4
.L_574:
        /*0d44*/ 	.byte	0x04, 0x12
        /*0d46*/ 	.short	(.L_576 - .L_575)
	.align		4
.L_575:
        /*0d48*/ 	.word	index@(_ZN10layer_norm31ln_parallel_residual_fwd_kernelINS_13Kernel_traitsIf6__halfS2_S2_fjLj2560ELj1ELj4ELj1ELj16ENS_18Kernel_traits_baseILj2560EfS2_S2_S2_fjLj128EEEEELb0ELb1ELb1EEEvNS_9FwdParamsE)
        /*0d4c*/ 	.word	0x00000058


	//----- nvinfo : EIATTR_MIN_STACK_SIZE
	.align		4
.L_576:
        /*0d50*/ 	.byte	0x04, 0x12
        /*0d52*/ 	.short	(.L_578 - .L_577)
	.align		4
.L_577:
        /*0d54*/ 	.word	index@(_ZN10layer_norm31ln_parallel_residual_fwd_kernelINS_13Kernel_traitsIf6__halfS2_S2_fjLj2560ELj1ELj4ELj1ELj16ENS_18Kernel_traits_baseILj2560EfS2_S2_S2_fjLj128EEEEELb1ELb0ELb0EEEvNS_9FwdParamsE)
        /*0d58*/ 	.word	0x00000530


	//----- nvinfo : EIATTR_MIN_STACK_SIZE
	.align		4
.L_578:
        /*0d5c*/ 	.byte	0x04, 0x12
        /*0d5e*/ 	.short	(.L_580 - .L_579)
	.align		4
.L_579:
        /*0d60*/ 	.word	index@(_ZN10layer_norm31ln_parallel_residual_fwd_kernelINS_13Kernel_traitsIf6__halfS2_S2_fjLj2560ELj1ELj4ELj1ELj16ENS_18Kernel_traits_baseILj2560EfS2_S2_S2_fjLj128EEEEELb1ELb0ELb1EEEvNS_9FwdParamsE)
        /*0d64*/ 	.word	0x00000530


	//----- nvinfo : EIATTR_MIN_STACK_SIZE
	.align		4
.L_580:
        /*0d68*/ 	.byte	0x04, 0x12
        /*0d6a*/ 	.short	(.L_582 - .L_581)
	.align		4
.L_581:
        /*0d6c*/ 	.word	index@(_ZN10layer_norm31ln_parallel_residual_fwd_kernelINS_13Kernel_traitsIf6__halfS2_S2_fjLj2560ELj1ELj4ELj1ELj16ENS_18Kernel_traits_baseILj2560EfS2_S2_S2_fjLj128EEEEELb1ELb1ELb0EEEvNS_9FwdParamsE)
        /*0d70*/ 	.word	0x00000078


	//----- nvinfo : EIATTR_MIN_STACK_SIZE
	.align		4
.L_582:
        /*0d74*/ 	.byte	0x04, 0x12
        /*0d76*/ 	.short	(.L_584 - .L_583)
	.align		4
.L_583:
        /*0d78*/ 	.word	index@(_ZN10layer_norm31ln_parallel_residual_fwd_kernelINS_13Kernel_traitsIf6__halfS2_S2_fjLj2560ELj1ELj4ELj1ELj16ENS_18Kernel_traits_baseILj2560EfS2_S2_S2_fjLj128EEEEELb1ELb1ELb1EEEvNS_9FwdParamsE)
        /*0d7c*/ 	.word	0x00000090


	//----- nvinfo : EIATTR_MIN_STACK_SIZE
	.align		4
.L_584:
        /*0d80*/ 	.byte	0x04, 0x12
        /*0d82*/ 	.short	(.L_586 - .L_585)
	.align		4
.L_585:
        /*0d84*/ 	.word	index@(_ZN10layer_norm31ln_parallel_residual_fwd_kernelINS_13Kernel_traitsI6__halfS2_fS2_fjLj2560ELj1ELj4ELj1ELj16ENS_18Kernel_traits_baseILj2560ES2_S2_fS2_fjLj128EEEEELb0ELb0ELb0EEEvNS_9FwdParamsE)
        /*0d88*/ 	.word	0x00000448


	//----- nvinfo : EIATTR_MIN_STACK_SIZE
	.align		4
.L_586:
        /*0d8c*/ 	.byte	0x04, 0x12
        /*0d8e*/ 	.short	(.L_588 - .L_587)
	.align		4
.L_587:
        /*0d90*/ 	.word	index@(_ZN10layer_norm31ln_parallel_residual_fwd_kernelINS_13Kernel_traitsI6__halfS2_fS2_fjLj2560ELj1ELj4ELj1ELj16ENS_18Kernel_traits_baseILj2560ES2_S2_fS2_fjLj128EEEEELb0ELb0ELb1EEEvNS_9FwdParamsE)
        /*0d94*/ 	.word	0x000001a0


	//----- nvinfo : EIATTR_MIN_STACK_SIZE
	.align		4
.L_588:
        /*0d98*/ 	.byte	0x04, 0x12
        /*0d9a*/ 	.short	(.L_590 - .L_589)
	.align		4
.L_589:
        /*0d9c*/ 	.word	index@(_ZN10layer_norm31ln_parallel_residual_fwd_kernelINS_13Kernel_traitsI6__halfS2_fS2_fjLj2560ELj1ELj4ELj1ELj16ENS_18Kernel_traits_baseILj2560ES2_S2_fS2_fjLj128EEEEELb0ELb1ELb0EEEvNS_9FwdParamsE)
        /*0da0*/ 	.word	0x00000058


	//----- nvinfo : EIATTR_MIN_STACK_SIZE
	.align		4
.L_590:
        /*0da4*/ 	.byte	0x04, 0x12
        /*0da6*/ 	.short	(.L_592 - .L_591)
	.align		4
.L_591:
        /*0da8*/ 	.word	index@(_ZN10layer_norm31ln_parallel_residual_fwd_kernelINS_13Kernel_traitsI6__halfS2_fS2_fjLj2560ELj1ELj4ELj1ELj16ENS_18Kernel_traits_baseILj2560ES2_S2_fS2_fjLj128EEEEELb0ELb1ELb1EEEvNS_9FwdParamsE)
        /*0dac*/ 	.word	0x00000000


	//----- nvinfo : EIATTR_MIN_STACK_SIZE
	.align		4
.L_592:
        /*0db0*/ 	.byte	0x04, 0x12
        /*0db2*/ 	.short	(.L_594 - .L_593)
	.align		4
.L_593:
        /*0db4*/ 	.word	index@(_ZN10layer_norm31ln_parallel_residual_fwd_kernelINS_13Kernel_traitsI6__halfS2_fS2_fjLj2560ELj1ELj4ELj1ELj16ENS_18Kernel_traits_baseILj2560ES2_S2_fS2_fjLj128EEEEELb1ELb0ELb0EEEvNS_9FwdParamsE)
        /*0db8*/ 	.word	0x000004a0


	//----- nvinfo : EIATTR_MIN_STACK_SIZE
	.align		4
.L_594:
        /*0dbc*/ 	.byte	0x04, 0x12
        /*0dbe*/ 	.short	(.L_596 - .L_595)
	.align		4
.L_595:
        /*0dc0*/ 	.word	index@(_ZN10layer_norm31ln_parallel_residual_fwd_kernelINS_13Kernel_traitsI6__halfS2_fS2_fjLj2560ELj1ELj4ELj1ELj16ENS_18Kernel_traits_baseILj2560ES2_S2_fS2_fjLj128EEEEELb1ELb0ELb1EEEvNS_9FwdParamsE)
        /*0dc4*/ 	.word	0x000001e0


	//----- nvinfo : EIATTR_MIN_STACK_SIZE
	.align		4
.L_596:
        /*0dc8*/ 	.byte	0x04, 0x12
        /*0dca*/ 	.short	(.L_598 - .L_597)
	.align		4
.L_597:
        /*0dcc*/ 	.word	index@(_ZN10layer_norm31ln_parallel_residual_fwd_kernelINS_13Kernel_traitsI6__halfS2_fS2_fjLj2560ELj1ELj4ELj1ELj16ENS_18Kernel_traits_baseILj2560ES2_S2_fS2_fjLj128EEEEELb1ELb1ELb0EEEvNS_9FwdParamsE)
        /*0dd0*/ 	.word	0x000000a0


	//----- nvinfo : EIATTR_MIN_STACK_SIZE
	.align		4
.L_598:
        /*0dd4*/ 	.byte	0x04, 0x12
        /*0dd6*/ 	.short	(.L_600 - .L_599)
	.align		4
.L_599:
        /*0dd8*/ 	.word	index@(_ZN10layer_norm31ln_parallel_residual_fwd_kernelINS_13Kernel_traitsI6__halfS2_fS2_fjLj2560ELj1ELj4ELj1ELj16ENS_18Kernel_traits_baseILj2560ES2_S2_fS2_fjLj128EEEEELb1ELb1ELb1EEEvNS_9FwdParamsE)
        /*0ddc*/ 	.word	0x00000000


	//----- nvinfo : EIATTR_MIN_STACK_SIZE
	.align		4
.L_600:
        /*0de0*/ 	.byte	0x04, 0x12
        /*0de2*/ 	.short	(.L_602 - .L_601)
	.align		4
.L_601:
        /*0de4*/ 	.word	index@(_ZN10layer_norm31ln_parallel_residual_fwd_kernelINS_13Kernel_traitsIf6__halffS2_fjLj2560ELj1ELj4ELj1ELj16ENS_18Kernel_traits_baseILj2560EfS2_fS2_fjLj128EEEEELb0ELb0ELb0EEEvNS_9FwdParamsE)
        /*0de8*/ 	.word	0x00000458


	//----- nvinfo : EIATTR_MIN_STACK_SIZE
	.align		4
.L_602:
        /*0dec*/ 	.byte	0x04, 0x12
        /*0dee*/ 	.short	(.L_604 - .L_603)
	.align		4
.L_603:
        /*0df0*/ 	.word	index@(_ZN10layer_norm31ln_parallel_residual_fwd_kernelINS_13Kernel_traitsIf6__halffS2_fjLj2560ELj1ELj4ELj1ELj16ENS_18Kernel_traits_baseILj2560EfS2_fS2_fjLj128EEEEELb0ELb0ELb1EEEvNS_9FwdParamsE)
        /*0df4*/ 	.word	0x000002f0


	//----- nvinfo : EIATTR_MIN_STACK_SIZE
	.align		4
.L_604:
        /*0df8*/ 	.byte	0x04, 0x12
        /*0dfa*/ 	.short	(.L_606 - .L_605)
	.align		4
.L_605:
        /*0dfc*/ 	.word	index@(_ZN10layer_norm31ln_parallel_residual_fwd_kernelINS_13Kernel_traitsIf6__halffS2_fjLj2560ELj1ELj4ELj1ELj16ENS_18Kernel_traits_baseILj2560EfS2_fS2_fjLj128EEEEELb0ELb1ELb0EEEvNS_9FwdParamsE)
        /*0e00*/ 	.word	0x00000040


	//----- nvinfo : EIATTR_MIN_STACK_SIZE
	.align		4
.L_606:
        /*0e04*/ 	.byte	0x04, 0x12
        /*0e06*/ 	.short	(.L_608 - .L_607)
	.align		4
.L_607:
        /*0e08*/ 	.word	index@(_ZN10layer_norm31ln_parallel_residual_fwd_kernelINS_13Kernel_traitsIf6__halffS2_fjLj2560ELj1ELj4ELj1ELj16ENS_18Kernel_traits_baseILj2560EfS2_fS2_fjLj128EEEEELb0ELb1ELb1EEEvNS_9FwdParamsE)
        /*0e0c*/ 	.word	0x00000050


	//----- nvinfo : EIATTR_MIN_STACK_SIZE
	.align		4
.L_608:
        /*0e10*/ 	.byte	0x04, 0x12
        /*0e12*/ 	.short	(.L_610 - .L_609)
	.align		4
.L_609:
        /*0e14*/ 	.word	index@(_ZN10layer_norm31ln_parallel_residual_fwd_kernelINS_13Kernel_traitsIf6__halffS2_fjLj2560ELj1ELj4ELj1ELj16ENS_18Kernel_traits_baseILj2560EfS2_fS2_fjLj128EEEEELb1ELb0ELb0EEEvNS_9FwdParamsE)
        /*0e18*/ 	.word	0x00000488


	//----- nvinfo : EIATTR_MIN_STACK_SIZE
	.align		4
.L_610:
        /*0e1c*/ 	.byte	0x04, 0x12
        /*0e1e*/ 	.short	(.L_612 - .L_611)
	.align		4
.L_611:
        /*0e20*/ 	.word	index@(_ZN10layer_norm31ln_parallel_residual_fwd_kernelINS_13Kernel_traitsIf6__halffS2_fjLj2560ELj1ELj4ELj1ELj16ENS_18Kernel_traits_baseILj2560EfS2_fS2_fjLj128EEEEELb1ELb0ELb1EEEvNS_9FwdParamsE)
        /*0e24*/ 	.word	0x00000490


	//----- nvinfo : EIATTR_MIN_STACK_SIZE
	.align		4
.L_612:
        /*0e28*/ 	.byte	0x04, 0x12
        /*0e2a*/ 	.short	(.L_614 - .L_613)
	.align		4
.L_613:
        /*0e2c*/ 	.word	index@(_ZN10layer_norm31ln_parallel_residual_fwd_kernelINS_13Kernel_traitsIf6__halffS2_fjLj2560ELj1ELj4ELj1ELj16ENS_18Kernel_traits_baseILj2560EfS2_fS2_fjLj128EEEEELb1ELb1ELb0EEEvNS_9FwdParamsE)
        /*0e30*/ 	.word	0x00000088


	//----- nvinfo : EIATTR_MIN_STACK_SIZE
	.align		4
.L_614:
        /*0e34*/ 	.byte	0x04, 0x12
        /*0e36*/ 	.short	(.L_616 - .L_615)
	.align		4
.L_615:
        /*0e38*/ 	.word	index@(_ZN10layer_norm31ln_parallel_residual_fwd_kernelINS_13Kernel_traitsIf6__halffS2_fjLj2560ELj1ELj4ELj1ELj16ENS_18Kernel_traits_baseILj2560EfS2_fS2_fjLj128EEEEELb1ELb1ELb1EEEvNS_9FwdParamsE)
        /*0e3c*/ 	.word	0x000000a0


	//----- nvinfo : EIATTR_MIN_STACK_SIZE
	.align		4
.L_616:
        /*0e40*/ 	.byte	0x04, 0x12
        /*0e42*/ 	.short	(.L_618 - .L_617)
	.align		4
.L_617:
        /*0e44*/ 	.word	index@(_ZN10layer_norm31ln_parallel_residual_fwd_kernelINS_13Kernel_traitsI6__halfffffjLj2560ELj1ELj4ELj1ELj16ENS_18Kernel_traits_baseILj2560ES2_ffffjLj128EEEEELb0ELb0ELb0EEEvNS_9FwdParamsE)
        /*0e48*/ 	.word	0x00000338


	//----- nvinfo : EIATTR_MIN_STACK_SIZE
	.align		4
.L_618:
        /*0e4c*/ 	.byte	0x04, 0x12
        /*0e4e*/ 	.short	(.L_620 - .L_619)
	.align		4
.L_619:
        /*0e50*/ 	.word	index@(_ZN10layer_norm31ln_parallel_residual_fwd_kernelINS_13Kernel_traitsI6__halfffffjLj2560ELj1ELj4ELj1ELj16ENS_18Kernel_traits_baseILj2560ES2_ffffjLj128EEEEELb0ELb0ELb1EEEvNS_9FwdParamsE)
        /*0e54*/ 	.word	0x00000498


	//----- nvinfo : EIATTR_MIN_STACK_SIZE
	.align		4
.L_620:
        /*0e58*/ 	.byte	0x04, 0x12
        /*0e5a*/ 	.short	(.L_622 - .L_621)
	.align		4
.L_621:
        /*0e5c*/ 	.word	index@(_ZN10layer_norm31ln_parallel_residual_fwd_kernelINS_13Kernel_traitsI6__halfffffjLj2560ELj1ELj4ELj1ELj16ENS_18Kernel_traits_baseILj2560ES2_ffffjLj128EEEEELb0ELb1ELb0EEEvNS_9FwdParamsE)
        /*0e60*/ 	.word	0x00000050


	//----- nvinfo : EIATTR_MIN_STACK_SIZE
	.align		4
.L_622:
        /*0e64*/ 	.byte	0x04, 0x12
        /*0e66*/ 	.short	(.L_624 - .L_623)
	.align		4
.L_623:
        /*0e68*/ 	.word	index@(_ZN10layer_norm31ln_parallel_residual_fwd_kernelINS_13Kernel_traitsI6__halfffffjLj2560ELj1ELj4ELj1ELj16ENS_18Kernel_traits_baseILj2560ES2_ffffjLj128EEEEELb0ELb1ELb1EEEvNS_9FwdParamsE)
        /*0e6c*/ 	.word	0x00000078


	//----- nvinfo : EIATTR_MIN_STACK_SIZE
	.align		4
.L_624:
        /*0e70*/ 	.byte	0x04, 0x12
        /*0e72*/ 	.short	(.L_626 - .L_625)
	.align		4
.L_625:
        /*0e74*/ 	.word	index@(_ZN10layer_norm31ln_parallel_residual_fwd_kernelINS_13Kernel_traitsI6__halfffffjLj2560ELj1ELj4ELj1ELj16ENS_18Kernel_traits_baseILj2560ES2_ffffjLj128EEEEELb1ELb0ELb0EEEvNS_9FwdParamsE)
        /*0e78*/ 	.word	0x00000300


	//----- nvinfo : EIATTR_MIN_STACK_SIZE
	.align		4
.L_626:
        /*0e7c*/ 	.byte	0x04, 0x12
        /*0e7e*/ 	.short	(.L_628 - .L_627)
	.align		4
.L_627:
        /*0e80*/ 	.word	index@(_ZN10layer_norm31ln_parallel_residual_fwd_kernelINS_13Kernel_traitsI6__halfffffjLj2560ELj1ELj4ELj1ELj16ENS_18Kernel_traits_baseILj2560ES2_ffffjLj128EEEEELb1ELb0ELb1EEEvNS_9FwdParamsE)
        /*0e84*/ 	.word	0x00000498


	//----- nvinfo : EIATTR_MIN_STACK_SIZE
	.align		4
.L_628:
        /*0e88*/ 	.byte	0x04, 0x12
        /*0e8a*/ 	.short	(.L_630 - .L_629)
	.align		4
.L_629:
        /*0e8c*/ 	.word	index@(_ZN10layer_norm31ln_parallel_residual_fwd_kernelINS_13Kernel_traitsI6__halfffffjLj2560ELj1ELj4ELj1ELj16ENS_18Kernel_traits_baseILj2560ES2_ffffjLj128EEEEELb1ELb1ELb0EEEvNS_9FwdParamsE)
        /*0e90*/ 	.word	0x00000070


	//----- nvinfo : EIATTR_MIN_STACK_SIZE
	.align		4
.L_630:
        /*0e94*/ 	.byte	0x04, 0x12
        /*0e96*/ 	.short	(.L_632 - .L_631)
	.align		4
.L_631:
        /*0e98*/ 	.word	index@(_ZN10layer_norm31ln_parallel_residual_fwd_kernelINS_13Kernel_traitsI6__halfffffjLj2560ELj1ELj4ELj1ELj16ENS_18Kernel_traits_baseILj2560ES2_ffffjLj128EEEEELb1ELb1ELb1EEEvNS_9FwdParamsE)
        /*0e9c*/ 	.word	0x000000a0


	//----- nvinfo : EIATTR_MIN_STACK_SIZE
	.align		4
.L_632:
        /*0ea0*/ 	.byte	0x04, 0x12
        /*0ea2*/ 	.short	(.L_634 - .L_633)
	.align		4
.L_633:
        /*0ea4*/ 	.word	index@(_ZN10layer_norm31ln_parallel_residual_fwd_kernelINS_13Kernel_traitsIfffffjLj2560ELj1ELj4ELj1ELj16ENS_18Kernel_traits_baseILj2560EfffffjLj128EEEEELb0ELb0ELb0EEEvNS_9FwdParamsE)
        /*0ea8*/ 	.word	0x000002d8


	//----- nvinfo : EIATTR_MIN_STACK_SIZE
	.align		4
.L_634:
        /*0eac*/ 	.byte	0x04, 0x12
        /*0eae*/ 	.short	(.L_636 - .L_635)
	.align		4
.L_635:
        /*0eb0*/ 	.word	index@(_ZN10layer_norm31ln_parallel_residual_fwd_kernelINS_13Kernel_traitsIfffffjLj2560ELj1ELj4ELj1ELj16ENS_18Kernel_traits_baseILj2560EfffffjLj128EEEEELb0ELb0ELb1EEEvNS_9FwdParamsE)
        /*0eb4*/ 	.word	0x00000478


	//----- nvinfo : EIATTR_MIN_STACK_SIZE
	.align		4
.L_636:
        /*0eb8*/ 	.byte	0x04, 0x12
        /*0eba*/ 	.short	(.L_638 - .L_637)
	.align		4
.L_637:
        /*0ebc*/ 	.word	index@(_ZN10layer_norm31ln_parallel_residual_fwd_kernelINS_13Kernel_traitsIfffffjLj2560ELj1ELj4ELj1ELj16ENS_18Kernel_traits_baseILj2560EfffffjLj128EEEEELb0ELb1ELb0EEEvNS_9FwdParamsE)
        /*0ec0*/ 	.word	0x00000040


	//----- nvinfo : EIATTR_MIN_STACK_SIZE
	.align		4
.L_638:
        /*0ec4*/ 	.byte	0x04, 0x12
        /*0ec6*/ 	.short	(.L_640 - .L_639)
	.align		4
.L_639:
        /*0ec8*/ 	.word	index@(_ZN10layer_norm31ln_parallel_residual_fwd_kernelINS_13Kernel_traitsIfffffjLj2560ELj1ELj4ELj1ELj16ENS_18Kernel_traits_baseILj2560EfffffjLj128EEEEELb0ELb1ELb1EEEvNS_9FwdParamsE)
        /*0ecc*/ 	.word	0x00000078


	//----- nvinfo : EIATTR_MIN_STACK_SIZE
	.align		4
.L_640:
        /*0ed0*/ 	.byte	0x04, 0x12
        /*0ed2*/ 	.short	(.L_642 - .L_641)
	.align		4
.L_641:
        /*0ed4*/ 	.word	index@(_ZN10layer_norm31ln_parallel_residual_fwd_kernelINS_13Kernel_traitsIfffffjLj2560ELj1ELj4ELj1ELj16ENS_18Kernel_traits_baseILj2560EfffffjLj128EEEEELb1ELb0ELb0EEEvNS_9FwdParamsE)
        /*0ed8*/ 	.word	0x00000458


	//----- nvinfo : EIATTR_MIN_STACK_SIZE
	.align		4
.L_642:
        /*0edc*/ 	.byte	0x04, 0x12
        /*0ede*/ 	.short	(.L_644 - .L_643)
	.align		4
.L_643:
        /*0ee0*/ 	.word	index@(_ZN10layer_norm31ln_parallel_residual_fwd_kernelINS_13Kernel_traitsIfffffjLj2560ELj1ELj4ELj1ELj16ENS_18Kernel_traits_baseILj2560EfffffjLj128EEEEELb1ELb0ELb1EEEvNS_9FwdParamsE)
        /*0ee4*/ 	.word	0x00000490


	//----- nvinfo : EIATTR_MIN_STACK_SIZE
	.align		4
.L_644:
        /*0ee8*/ 	.byte	0x04, 0x12
        /*0eea*/ 	.short	(.L_646 - .L_645)
	.align		4
.L_645:
        /*0eec*/ 	.word	index@(_ZN10layer_norm31ln_parallel_residual_fwd_kernelINS_13Kernel_traitsIfffffjLj2560ELj1ELj4ELj1ELj16ENS_18Kernel_traits_baseILj2560EfffffjLj128EEEEELb1ELb1ELb0EEEvNS_9FwdParamsE)
        /*0ef0*/ 	.word	0x00000060


	//----- nvinfo : EIATTR_MIN_STACK_SIZE
	.align		4
.L_646:
        /*0ef4*/ 	.byte	0x04, 0x12
        /*0ef6*/ 	.short	(.L_648 - .L_647)
	.align		4
.L_647:
        /*0ef8*/ 	.word	index@(_ZN10layer_norm31ln_parallel_residual_fwd_kernelINS_13Kernel_traitsIfffffjLj2560ELj1ELj4ELj1ELj16ENS_18Kernel_traits_baseILj2560EfffffjLj128EEEEELb1ELb1ELb1EEEvNS_9FwdParamsE)
        /*0efc*/ 	.word	0x000000a0
.L_648:


//--------------------- .nv.info._ZN10layer_norm31ln_parallel_residual_fwd_kernelINS_13Kernel_traitsI13__nv_bfloat16S2_S2_S2_fjLj2560ELj1ELj4ELj1ELj16ENS_18Kernel_traits_baseILj2560ES2_S2_S2_S2_fjLj128EEEEELb0ELb0ELb0EEEvNS_9FwdParamsE --------------------------
	.section	.nv.info._ZN10layer_norm31ln_parallel_residual_fwd_kernelINS_13Kernel_traitsI13__nv_bfloat16S2_S2_S2_fjLj2560ELj1ELj4ELj1ELj16ENS_18Kernel_traits_baseILj2560ES2_S2_S2_S2_fjLj128EEEEELb0ELb0ELb0EEEvNS_9FwdParamsE,"",@"SHT_CUDA_INFO"
	.sectionflags	@""
	.align	4


	//----- nvinfo : EIATTR_CUDA_API_VERSION
	.align		4
        /*0000*/ 	.byte	0x04, 0x37
        /*0002*/ 	.short	(.L_650 - .L_649)
.L_649:
        /*0004*/ 	.word	0x00000082


	//----- nvinfo : EIATTR_SW2861232_WAR
	.align		4
.L_650:
        /*0008*/ 	.byte	0x01, 0x35
	.zero		2


	//----- nvinfo : EIATTR_PARAM_CBANK
	.align		4
        /*000c*/ 	.byte	0x04, 0x0a
        /*000e*/ 	.short	(.L_652 - .L_651)
	.align		4
.L_651:
        /*0010*/ 	.word	index@(.nv.constant0._ZN10layer_norm31ln_parallel_residual_fwd_kernelINS_13Kernel_traitsI13__nv_bfloat16S2_S2_S2_fjLj2560ELj1ELj4ELj1ELj16ENS_18Kernel_traits_baseILj2560ES2_S2_S2_S2_fjLj128EEEEELb0ELb0ELb0EEEvNS_9FwdParamsE)
        /*0014*/ 	.short	0x0160
        /*0016*/ 	.short	0x00e8


	//----- nvinfo : EIATTR_CBANK_PARAM_SIZE
	.align		4
.L_652:
        /*0018*/ 	.byte	0x03, 0x19
        /*001a*/ 	.short	0x00e8


	//----- nvinfo : EIATTR_KPARAM_INFO
	.align		4
        /*001c*/ 	.byte	0x04, 0x17
        /*001e*/ 	.short	(.L_654 - .L_653)
.L_653:
        /*0020*/ 	.word	0x00000000
        /*0024*/ 	.short	0x0000
        /*0026*/ 	.short	0x0000
        /*0028*/ 	.byte	0x00, 0xf0, 0xa1, 0x03


	//----- nvinfo : EIATTR_MAXREG_COUNT
	.align		4
.L_654:
        /*002c*/ 	.byte	0x03, 0x1b
        /*002e*/ 	.short	0x00ff


	//----- nvinfo : EIATTR_ANNOTATIONS
	.align		4
        /*0030*/ 	.byte	0x04, 0x55
        /*0032*/ 	.short	(.L_656 - .L_655)


	//   ....[0]....
.L_655:
        /*0034*/ 	.word	0x00000001
        /*0038*/ 	.byte	0x60, 0x13, 0x00, 0x00, 0x01, 0x00, 0x00, 0x00, 0x70, 0x13, 0x00, 0x00, 0x01, 0x00, 0x00, 0x00
        /* <DEDUP_REMOVED lines=335> */
        /*1538*/ 	.byte	0x00, 0xdd, 0x00, 0x00, 0x01, 0x00, 0x00, 0x00, 0x00, 0xde, 0x00, 0x00


	//----- nvinfo : EIATTR_MERCURY_ISA_VERSION
	.align		4
.L_656:
        /*1544*/ 	.byte	0x03, 0x5f
        /*1546*/ 	.short	0x0000


	//----- nvinfo : EIATTR_COOP_GROUP_MASK_REGIDS
	.align		4
        /*1548*/ 	.byte	0x04, 0x29
        /*154a*/ 	.short	(.L_658 - .L_657)


	//   ....[0]....
.L_657:
        /*154c*/ 	.word	0xffffffff


	//   ....[1]....
        /*1550*/ 	.word	0xffffffff


	//   ....[2]....
        /*1554*/ 	.word	0xffffffff


	//   ....[3]....
        /*1558*/ 	.word	0xffffffff


	//   ....[4]....
        /*155c*/ 	.word	0xffffffff


	//   ....[5]....
        /*1560*/ 	.word	0xffffffff


	//   ....[6]....
        /*1564*/ 	.word	0xffffffff


	//   ....[7]....
        /*1568*/ 	.word	0xffffffff


	//   ....[8]....
        /*156c*/ 	.word	0xffffffff


	//   ....[9]....
        /*1570*/ 	.word	0xffffffff


	//   ....[10]....
        /*1574*/ 	.word	0xffffffff


	//   ....[11]....
        /*1578*/ 	.word	0xffffffff


	//   ....[12]....
        /*157c*/ 	.word	0xffffffff


	//   ....[13]....
        /*1580*/ 	.word	0xffffffff


	//   ....[14]....
        /*1584*/ 	.word	0xffffffff


	//   ....[15]....
        /*1588*/ 	.word	0xffffffff


	//   ....[16]....
        /*158c*/ 	.word	0xffffffff


	//   ....[17]....
        /*1590*/ 	.word	0xffffffff


	//   ....[18]....
        /*1594*/ 	.word	0xffffffff


	//   ....[19]....
        /*1598*/ 	.word	0xffffffff


	//----- nvinfo : EIATTR_COOP_GROUP_INSTR_OFFSETS
	.align		4
.L_658:
        /*159c*/ 	.byte	0x04, 0x28
        /*159e*/ 	.short	(.L_660 - .L_659)


	//   ....[0]....
.L_659:
        /*15a0*/ 	.word	0x00009ce0


	//   ....[1]....
        /*15a4*/ 	.word	0x00009d10


	//   ....[2]....
        /*15a8*/ 	.word	0x00009d60


	//   ....[3]....
        /*15ac*/ 	.word	0x00009d80


	//   ....[4]....
        /*15b0*/ 	.word	0x00009da0


	//   ....[5]....
        /*15b4*/ 	.word	0x0000a830


	//   ....[6]....
        /*15b8*/ 	.word	0x0000a850


	//   ....[7]....
        /*15bc*/ 	.word	0x0000a870


	//   ....[8]....
        /*15c0*/ 	.word	0x0000a890


	//   ....[9]....
        /*15c4*/ 	.word	0x0000a8b0


	//   ....[10]....
        /*15c8*/ 	.word	0x0000e3a0


	//   ....[11]....
        /*15cc*/ 	.word	0x0000e400


	//   ....[12]....
        /*15d0*/ 	.word	0x0000e460


	//   ....[13]....
        /*15d4*/ 	.word	0x0000e4c0


	//   ....[14]....
        /*15d8*/ 	.word	0x0000e520


	//   ....[15]....
        /*15dc*/ 	.word	0x0000f020


	//   ....[16]....
        /*15e0*/ 	.word	0x0000f080


	//   ....[17]....
        /*15e4*/ 	.word	0x0000f0e0


	//   ....[18]....
        /*15e8*/ 	.word	0x0000f140


	//   ....[19]....
        /*15ec*/ 	.word	0x0000f1a0


	//----- nvinfo : EIATTR_EXIT_INSTR_OFFSETS
	.align		4
.L_660:
        /*15f0*/ 	.byte	0x04, 0x1c
        /*15f2*/ 	.short	(.L_662 - .L_661)


	//   ....[0]....
.L_661:
        /*15f4*/ 	.word	0x00001310


	//   ....[1]....
        /*15f8*/ 	.word	0x0000e350


	//----- nvinfo : EIATTR_MAX_THREADS
	.align		4
.L_662:
        /*15fc*/ 	.byte	0x04, 0x05
        /*15fe*/ 	.short	(.L_664 - .L_663)
.L_663:
        /*1600*/ 	.word	0x00000080
        /*1604*/ 	.word	0x00000001
        /*1608*/ 	.word	0x00000001


	//----- nvinfo : EIATTR_CRS_STACK_SIZE
	.align		4
.L_664:
        /*160c*/ 	.byte	0x04, 0x1e
        /*160e*/ 	.short	(.L_666 - .L_665)
.L_665:
        /*1610*/ 	.word	0x00000000
.L_666:


//--------------------- .nv.info._ZN10layer_norm31ln_parallel_residual_fwd_kernelINS_13Kernel_traitsI13__nv_bfloat16S2_S2_S2_fjLj2560ELj1ELj4ELj1ELj16ENS_18Kernel_traits_baseILj2560ES2_S2_S2_S2_fjLj128EEEEELb0ELb0ELb1EEEvNS_9FwdParamsE --------------------------
	.section	.nv.info._ZN10layer_norm31ln_parallel_residual_fwd_kernelINS_13Kernel_traitsI13__nv_bfloat16S2_S2_S2_fjLj2560ELj1ELj4ELj1ELj16ENS_18Kernel_traits_baseILj2560ES2_S2_S2_S2_fjLj128EEEEELb0ELb0ELb1EEEvNS_9FwdParamsE,"",@"SHT_CUDA_INFO"
	.sectionflags	@""
	.align	4


	//----- nvinfo : EIATTR_CUDA_API_VERSION
	.align		4
        /*0000*/ 	.byte	0x04, 0x37
        /*0002*/ 	.short	(.L_668 - .L_667)
.L_667:
        /*0004*/ 	.word	0x00000082


	//----- nvinfo : EIATTR_SW2861232_WAR
	.align		4
.L_668:
        /*0008*/ 	.byte	0x01, 0x35
	.zero		2


	//----- nvinfo : EIATTR_PARAM_CBANK
	.align		4
        /*000c*/ 	.byte	0x04, 0x0a
        /*000e*/ 	.short	(.L_670 - .L_669)
	.align		4
.L_669:
        /*0010*/ 	.word	index@(.nv.constant0._ZN10layer_norm31ln_parallel_residual_fwd_kernelINS_13Kernel_traitsI13__nv_bfloat16S2_S2_S2_fjLj2560ELj1ELj4ELj1ELj16ENS_18Kernel_traits_baseILj2560ES2_S2_S2_S2_fjLj128EEEEELb0ELb0ELb1EEEvNS_9FwdParamsE)
        /*0014*/ 	.short	0x0160
        /*0016*/ 	.short	0x00e8


	//----- nvinfo : EIATTR_CBANK_PARAM_SIZE
	.align		4
.L_670:
        /*0018*/ 	.byte	0x03, 0x19
        /*001a*/ 	.short	0x00e8


	//----- nvinfo : EIATTR_KPARAM_INFO
	.align		4
        /*001c*/ 	.byte	0x04, 0x17
        /*001e*/ 	.short	(.L_672 - .L_671)
.L_671:
        /*0020*/ 	.word	0x00000000
        /*0024*/ 	.short	0x0000
        /*0026*/ 	.short	0x0000
        /*0028*/ 	.byte	0x00, 0xf0, 0xa1, 0x03


	//----- nvinfo : EIATTR_MAXREG_COUNT
	.align		4
.L_672:
        /*002c*/ 	.byte	0x03, 0x1b
        /*002e*/ 	.short	0x00ff


	//----- nvinfo : EIATTR_ANNOTATIONS
	.align		4
        /*0030*/ 	.byte	0x04, 0x55
        /*0032*/ 	.short	(.L_674 - .L_673)


	//   ....[0]....
.L_673:
        /* <DEDUP_REMOVED lines=101> */


	//----- nvinfo : EIATTR_MERCURY_ISA_VERSION
	.align		4
.L_674:
        /*0674*/ 	.byte	0x03, 0x5f
        /*0676*/ 	.short	0x0000


	//----- nvinfo : EIATTR_COOP_GROUP_MASK_REGIDS
	.align		4
        /*0678*/ 	.byte	0x04, 0x29
        /*067a*/ 	.short	(.L_676 - .L_675)


	//   ....[0]....
.L_675:
        /*067c*/ 	.word	0xffffffff


	//   ....[1]....
        /*0680*/ 	.word	0xffffffff


	//   ....[2]....
        /*0684*/ 	.word	0xffffffff


	//   ....[3]....
        /*0688*/ 	.word	0xffffffff


	//   ....[4]....
        /*068c*/ 	.word	0xffffffff


	//   ....[5]....
        /*0690*/ 	.word	0xffffffff


	//   ....[6]....
        /*0694*/ 	.word	0xffffffff


	//   ....[7]....
        /*0698*/ 	.word	0xffffffff


	//   ....[8]....
        /*069c*/ 	.word	0xffffffff


	//   ....[9]....
        /*06a0*/ 	.word	0xffffffff


	//   ....[10]....
        /*06a4*/ 	.word	0xffffffff


	//   ....[11]....
        /*06a8*/ 	.word	0xffffffff


	//   ....[12]....
        /*06ac*/ 	.word	0xffffffff


	//   ....[13]....
        /*06b0*/ 	.word	0xffffffff


	//   ....[14]....
        /*06b4*/ 	.word	0xffffffff


	//   ....[15]....
        /*06b8*/ 	.word	0xffffffff


	//   ....[16]....
        /*06bc*/ 	.word	0xffffffff


	//   ....[17]....
        /*06c0*/ 	.word	0xffffffff


	//   ....[18]....
        /*06c4*/ 	.word	0xffffffff


	//   ....[19]....
        /*06c8*/ 	.word	0xffffffff


	//----- nvinfo : EIATTR_COOP_GROUP_INSTR_OFFSETS
	.align		4
.L_676:
        /*06cc*/ 	.byte	0x04, 0x28
        /*06ce*/ 	.short	(.L_678 - .L_677)


	//   ....[0]....
.L_677:
        /*06d0*/ 	.word	0x00007850


	//   ....[1]....
        /*06d4*/ 	.word	0x00007880


	//   ....[2]....
        /*06d8*/ 	.word	0x000078a0


	//   ....[3]....
        /*06dc*/ 	.word	0x000078c0


	//   ....[4]....
        /*06e0*/ 	.word	0x000078e0


	//   ....[5]....
        /*06e4*/ 	.word	0x00008310


	//   ....[6]....
        /*06e8*/ 	.word	0x00008330


	//   ....[7]....
        /*06ec*/ 	.word	0x00008350


	//   ....[8]....
        /*06f0*/ 	.word	0x00008370


	//   ....[9]....
        /*06f4*/ 	.word	0x00008390


	//   ....[10]....
        /*06f8*/ 	.word	0x0000b150


	//   ....[11]....
        /*06fc*/ 	.word	0x0000b1c0


	//   ....[12]....
        /*0700*/ 	.word	0x0000b230


	//   ....[13]....
        /*0704*/ 	.word	0x0000b2a0


	//   ....[14]....
        /*0708*/ 	.word	0x0000b310


	//   ....[15]....
        /*070c*/ 	.word	0x0000bd80


	//   ....[16]....
        /*0710*/ 	.word	0x0000bde0


	//   ....[17]....
        /*0714*/ 	.word	0x0000be40


	//   ....[18]....
        /*0718*/ 	.word	0x0000bea0


	//   ....[19]....
        /*071c*/ 	.word	0x0000bf00


	//----- nvinfo : EIATTR_EXIT_INSTR_OFFSETS
	.align		4
.L_678:
        /*0720*/ 	.byte	0x04, 0x1c
        /*0722*/ 	.short	(.L_680 - .L_679)


	//   ....[0]....
.L_679:
        /*0724*/ 	.word	0x00000840


	//   ....[1]....
        /*0728*/ 	.word	0x0000b0f0


	//----- nvinfo : EIATTR_MAX_THREADS
	.align		4
.L_680:
        /*072c*/ 	.byte	0x04, 0x05
        /*072e*/ 	.short	(.L_682 - .L_681)
.L_681:
        /*0730*/ 	.word	0x00000080
        /*0734*/ 	.word	0x00000001
        /*0738*/ 	.word	0x00000001


	//----- nvinfo : EIATTR_CRS_STACK_SIZE
	.align		4
.L_682:
        /*073c*/ 	.byte	0x04, 0x1e
        /*073e*/ 	.short	(.L_684 - .L_683)
.L_683:
        /*0740*/ 	.word	0x00000000
.L_684:


//--------------------- .nv.info._ZN10layer_norm31ln_parallel_residual_fwd_kernelINS_13Kernel_traitsI13__nv_bfloat16S2_S2_S2_fjLj2560ELj1ELj4ELj1ELj16ENS_18Kernel_traits_baseILj2560ES2_S2_S2_S2_fjLj128EEEEELb0ELb1ELb0EEEvNS_9FwdParamsE --------------------------
	.section	.nv.info._ZN10layer_norm31ln_parallel_residual_fwd_kernelINS_13Kernel_traitsI13__nv_bfloat16S2_S2_S2_fjLj2560ELj1ELj4ELj1ELj16ENS_18Kernel_traits_baseILj2560ES2_S2_S2_S2_fjLj128EEEEELb0ELb1ELb0EEEvNS_9FwdParamsE,"",@"SHT_CUDA_INFO"
	.sectionflags	@""
	.align	4


	//----- nvinfo : EIATTR_CUDA_API_VERSION
	.align		4
        /*0000*/ 	.byte	0x04, 0x37
        /*0002*/ 	.short	(.L_686 - .L_685)
.L_685:
        /*0004*/ 	.word	0x00000082


	//----- nvinfo : EIATTR_SW2861232_WAR
	.align		4
.L_686:
        /*0008*/ 	.byte	0x01, 0x35
	.zero		2


	//----- nvinfo : EIATTR_PARAM_CBANK
	.align		4
        /*000c*/ 	.byte	0x04, 0x0a
        /*000e*/ 	.short	(.L_688 - .L_687)
	.align		4
.L_687:
        /*0010*/ 	.word	index@(.nv.constant0._ZN10layer_norm31ln_parallel_residual_fwd_kernelINS_13Kernel_traitsI13__nv_bfloat16S2_S2_S2_fjLj2560ELj1ELj4ELj1ELj16ENS_18Kernel_traits_baseILj2560ES2_S2_S2_S2_fjLj128EEEEELb0ELb1ELb0EEEvNS_9FwdParamsE)
        /*0014*/ 	.short	0x0160
        /*0016*/ 	.short	0x00e8


	//----- nvinfo : EIATTR_CBANK_PARAM_SIZE
	.align		4
.L_688:
        /*0018*/ 	.byte	0x03, 0x19
        /*001a*/ 	.short	0x00e8


	//----- nvinfo : EIATTR_KPARAM_INFO
	.align		4
        /*001c*/ 	.byte	0x04, 0x17
        /*001e*/ 	.short	(.L_690 - .L_689)
.L_689:
        /*0020*/ 	.word	0x00000000
        /*0024*/ 	.short	0x0000
        /*0026*/ 	.short	0x0000
        /*0028*/ 	.byte	0x00, 0xf0, 0xa1, 0x03


	//----- nvinfo : EIATTR_MAXREG_COUNT
	.align		4
.L_690:
        /*002c*/ 	.byte	0x03, 0x1b
        /*002e*/ 	.short	0x00ff


	//----- nvinfo : EIATTR_ANNOTATIONS
	.align		4
        /*0030*/ 	.byte	0x04, 0x55
        /*0032*/ 	.short	(.L_692 - .L_691)


	//   ....[0]....
.L_691:
        /* <DEDUP_REMOVED lines=22> */


	//----- nvinfo : EIATTR_MERCURY_ISA_VERSION
	.align		4
.L_692:
        /*0184*/ 	.byte	0x03, 0x5f
        /*0186*/ 	.short	0x0000


	//----- nvinfo : EIATTR_COOP_GROUP_MASK_REGIDS
	.align		4
        /*0188*/ 	.byte	0x04, 0x29
        /*018a*/ 	.short	(.L_694 - .L_693)


	//   ....[0]....
.L_693:
        /*018c*/ 	.word	0xffffffff


	//   ....[1]....
        /*0190*/ 	.word	0xffffffff


	//   ....[2]....
        /*0194*/ 	.word	0xffffffff


	//   ....[3]....
        /*0198*/ 	.word	0xffffffff


	//   ....[4]....
        /*019c*/ 	.word	0xffffffff


	//   ....[5]....
        /*01a0*/ 	.word	0xffffffff


	//   ....[6]....
        /*01a4*/ 	.word	0xffffffff


	//   ....[7]....
        /*01a8*/ 	.word	0xffffffff


	//   ....[8]....
        /*01ac*/ 	.word	0xffffffff


	//   ....[9]....
        /*01b0*/ 	.word	0xffffffff


	//   ....[10]....
        /*01b4*/ 	.word	0xffffffff


	//   ....[11]....
        /*01b8*/ 	.word	0xffffffff


	//   ....[12]....
        /*01bc*/ 	.word	0xffffffff


	//   ....[13]....
        /*01c0*/ 	.word	0xffffffff


	//   ....[14]....
        /*01c4*/ 	.word	0xffffffff


	//   ....[15]....
        /*01c8*/ 	.word	0xffffffff


	//   ....[16]....
        /*01cc*/ 	.word	0xffffffff


	//   ....[17]....
        /*01d0*/ 	.word	0xffffffff


	//   ....[18]....
        /*01d4*/ 	.word	0xffffffff


	//   ....[19]....
        /*01d8*/ 	.word	0xffffffff


	//----- nvinfo : EIATTR_COOP_GROUP_INSTR_OFFSETS
	.align		4
.L_694:
        /*01dc*/ 	.byte	0x04, 0x28
        /*01de*/ 	.short	(.L_696 - .L_695)


	//   ....[0]....
.L_695:
        /*01e0*/ 	.word	0x00007ba0


	//   ....[1]....
        /*01e4*/ 	.word	0x00007bd0


	//   ....[2]....
        /*01e8*/ 	.word	0x00007c20


	//   ....[3]....
        /*01ec*/ 	.word	0x00007c40


	//   ....[4]....
        /*01f0*/ 	.word	0x00007c60


	//   ....[5]....
        /*01f4*/ 	.word	0x000086f0


	//   ....[6]....
        /*01f8*/ 	.word	0x00008710


	//   ....[7]....
        /*01fc*/ 	.word	0x00008730


	//   ....[8]....
        /*0200*/ 	.word	0x00008750


	//   ....[9]....
        /*0204*/ 	.word	0x00008770


	//   ....[10]....
        /*0208*/ 	.word	0x0000a1d0


	//   ....[11]....
        /*020c*/ 	.word	0x0000a230


	//   ....[12]....
        /*0210*/ 	.word	0x0000a290


	//   ....[13]....
        /*0214*/ 	.word	0x0000a2f0


	//   ....[14]....
        /*0218*/ 	.word	0x0000a350


	//   ....[15]....
        /*021c*/ 	.word	0x0000ae50


	//   ....[16]....
        /*0220*/ 	.word	0x0000aeb0


	//   ....[17]....
        /*0224*/ 	.word	0x0000af10


	//   ....[18]....
        /*0228*/ 	.word	0x0000af70


	//   ....[19]....
        /*022c*/ 	.word	0x0000afd0


	//----- nvinfo : EIATTR_EXIT_INSTR_OFFSETS
	.align		4
.L_696:
        /*0230*/ 	.byte	0x04, 0x1c
        /*0232*/ 	.short	(.L_698 - .L_697)


	//   ....[0]....
.L_697:
        /*0234*/ 	.word	0x00000b90


	//   ....[1]....
        /*0238*/ 	.word	0x0000a180


	//----- nvinfo : EIATTR_MAX_THREADS
	.align		4
.L_698:
        /*023c*/ 	.byte	0x04, 0x05
        /*023e*/ 	.short	(.L_700 - .L_699)
.L_699:
        /*0240*/ 	.word	0x00000080
        /*0244*/ 	.word	0x00000001
        /*0248*/ 	.word	0x00000001


	//----- nvinfo : EIATTR_CRS_STACK_SIZE
	.align		4
.L_700:
        /*024c*/ 	.byte	0x04, 0x1e
        /*024e*/ 	.short	(.L_702 - .L_701)
.L_701:
        /*0250*/ 	.word	0x00000000
.L_702:


//--------------------- .nv.info._ZN10layer_norm31ln_parallel_residual_fwd_kernelINS_13Kernel_traitsI13__nv_bfloat16S2_S2_S2_fjLj2560ELj1ELj4ELj1ELj16ENS_18Kernel_traits_baseILj2560ES2_S2_S2_S2_fjLj128EEEEELb0ELb1ELb1EEEvNS_9FwdParamsE --------------------------
	.section	.nv.info._ZN10layer_norm31ln_parallel_residual_fwd_kernelINS_13Kernel_traitsI13__nv_bfloat16S2_S2_S2_fjLj2560ELj1ELj4ELj1ELj16ENS_18Kernel_traits_baseILj2560ES2_S2_S2_S2_fjLj128EEEEELb0ELb1ELb1EEEvNS_9FwdParamsE,"",@"SHT_CUDA_INFO"
	.sectionflags	@""
	.align	4


	//----- nvinfo : EIATTR_CUDA_API_VERSION
	.align		4
        /*0000*/ 	.byte	0x04, 0x37
        /*0002*/ 	.short	(.L_704 - .L_703)
.L_703:
        /*0004*/ 	.word	0x00000082


	//----- nvinfo : EIATTR_SW2861232_WAR
	.align		4
.L_704:
        /*0008*/ 	.byte	0x01, 0x35
	.zero		2


	//----- nvinfo : EIATTR_PARAM_CBANK
	.align		4
        /*000c*/ 	.byte	0x04, 0x0a
        /*000e*/ 	.short	(.L_706 - .L_705)
	.align		4
.L_705:
        /*0010*/ 	.word	index@(.nv.constant0._ZN10layer_norm31ln_parallel_residual_fwd_kernelINS_13Kernel_traitsI13__nv_bfloat16S2_S2_S2_fjLj2560ELj1ELj4ELj1ELj16ENS_18Kernel_traits_baseILj2560ES2_S2_S2_S2_fjLj128EEEEELb0ELb1ELb1EEEvNS_9FwdParamsE)
        /*0014*/ 	.short	0x0160
        /*0016*/ 	.short	0x00e8


	//----- nvinfo : EIATTR_CBANK_PARAM_SIZE
	.align		4
.L_706:
        /*0018*/ 	.byte	0x03, 0x19
        /*001a*/ 	.short	0x00e8


	//----- nvinfo : EIATTR_KPARAM_INFO
	.align		4
        /*001c*/ 	.byte	0x04, 0x17
        /*001e*/ 	.short	(.L_708 - .L_707)
.L_707:
        /*0020*/ 	.word	0x00000000
        /*0024*/ 	.short	0x0000
        /*0026*/ 	.short	0x0000
        /*0028*/ 	.byte	0x00, 0xf0, 0xa1, 0x03


	//----- nvinfo : EIATTR_MAXREG_COUNT
	.align		4
.L_708:
        /*002c*/ 	.byte	0x03, 0x1b
        /*002e*/ 	.short	0x00ff


	//----- nvinfo : EIATTR_MERCURY_ISA_VERSION
	.align		4
        /*0030*/ 	.byte	0x03, 0x5f
        /*0032*/ 	.short	0x0000


	//----- nvinfo : EIATTR_COOP_GROUP_MASK_REGIDS
	.align		4
        /*0034*/ 	.byte	0x04, 0x29
        /*0036*/ 	.short	(.L_710 - .L_709)


	//   ....[0]....
.L_709:
        /*0038*/ 	.word	0xffffffff


	//   ....[1]....
        /*003c*/ 	.word	0xffffffff


	//   ....[2]....
        /*0040*/ 	.word	0xffffffff


	//   ....[3]....
        /*0044*/ 	.word	0xffffffff


	//   ....[4]....
        /*0048*/ 	.word	0xffffffff


	//   ....[5]....
        /*004c*/ 	.word	0xffffffff


	//   ....[6]....
        /*0050*/ 	.word	0xffffffff


	//   ....[7]....
        /*0054*/ 	.word	0xffffffff


	//   ....[8]....
        /*0058*/ 	.word	0xffffffff


	//   ....[9]....
        /*005c*/ 	.word	0xffffffff


	//   ....[10]....
        /*0060*/ 	.word	0xffffffff


	//   ....[11]....
        /*0064*/ 	.word	0xffffffff


	//   ....[12]....
        /*0068*/ 	.word	0xffffffff


	//   ....[13]....
        /*006c*/ 	.word	0xffffffff


	//   ....[14]....
        /*0070*/ 	.word	0xffffffff


	//   ....[15]....
        /*0074*/ 	.word	0xffffffff


	//   ....[16]....
        /*0078*/ 	.word	0xffffffff


	//   ....[17]....
        /*007c*/ 	.word	0xffffffff


	//   ....[18]....
        /*0080*/ 	.word	0xffffffff


	//   ....[19]....
        /*0084*/ 	.word	0xffffffff


	//----- nvinfo : EIATTR_COOP_GROUP_INSTR_OFFSETS
	.align		4
.L_710:
        /*0088*/ 	.byte	0x04, 0x28
        /*008a*/ 	.short	(.L_712 - .L_711)


	//   ....[0]....
.L_711:
        /*008c*/ 	.word	0x00006480


	//   ....[1]....
        /*0090*/ 	.word	0x000064b0


	//   ....[2]....
        /*0094*/ 	.word	0x000064d0


	//   ....[3]....
        /*0098*/ 	.word	0x000064f0


	//   ....[4]....
        /*009c*/ 	.word	0x00006510


	//   ....[5]....
        /*00a0*/ 	.word	0x00006f40


	//   ....[6]....
        /*00a4*/ 	.word	0x00006f60


	//   ....[7]....
        /*00a8*/ 	.word	0x00006f80


	//   ....[8]....
        /*00ac*/ 	.word	0x00006fa0


	//   ....[9]....
        /*00b0*/ 	.word	0x00006fc0


	//   ....[10]....
        /*00b4*/ 	.word	0x00008920


	//   ....[11]....
        /*00b8*/ 	.word	0x00008990


	//   ....[12]....
        /*00bc*/ 	.word	0x000089f0


	//   ....[13]....
        /*00c0*/ 	.word	0x00008a50


	//   ....[14]....
        /*00c4*/ 	.word	0x00008ab0


	//   ....[15]....
        /*00c8*/ 	.word	0x00009520


	//   ....[16]....
        /*00cc*/ 	.word	0x00009580


	//   ....[17]....
        /*00d0*/ 	.word	0x000095e0


	//   ....[18]....
        /*00d4*/ 	.word	0x00009640


	//   ....[19]....
        /*00d8*/ 	.word	0x000096a0


	//----- nvinfo : EIATTR_EXIT_INSTR_OFFSETS
	.align		4
.L_712:
        /*00dc*/ 	.byte	0x04, 0x1c
        /*00de*/ 	.short	(.L_714 - .L_713)


	//   ....[0]....
.L_713:
        /*00e0*/ 	.word	0x00000190


	//   ....[1]....
        /*00e4*/ 	.word	0x000088d0


	//----- nvinfo : EIATTR_MAX_THREADS
	.align		4
.L_714:
        /*00e8*/ 	.byte	0x04, 0x05
        /*00ea*/ 	.short	(.L_716 - .L_715)
.L_715:
        /*00ec*/ 	.word	0x00000080
        /*00f0*/ 	.word	0x00000001
        /*00f4*/ 	.word	0x00000001


	//----- nvinfo : EIATTR_CRS_STACK_SIZE
	.align		4
.L_716:
        /*00f8*/ 	.byte	0x04, 0x1e
        /*00fa*/ 	.short	(.L_718 - .L_717)
.L_717:
        /*00fc*/ 	.word	0x00000000
.L_718:


//--------------------- .nv.info._ZN10layer_norm31ln_parallel_residual_fwd_kernelINS_13Kernel_traitsI13__nv_bfloat16S2_S2_S2_fjLj2560ELj1ELj4ELj1ELj16ENS_18Kernel_traits_baseILj2560ES2_S2_S2_S2_fjLj128EEEEELb1ELb0ELb0EEEvNS_9FwdParamsE --------------------------
	.section	.nv.info._ZN10layer_norm31ln_parallel_residual_fwd_kernelINS_13Kernel_traitsI13__nv_bfloat16S2_S2_S2_fjLj2560ELj1ELj4ELj1ELj16ENS_18Kernel_traits_baseILj2560ES2_S2_S2_S2_fjLj128EEEEELb1ELb0ELb0EEEvNS_9FwdParamsE,"",@"SHT_CUDA_INFO"
	.sectionflags	@""
	.align	4


	//----- nvinfo : EIATTR_CUDA_API_VERSION
	.align		4
        /*0000*/ 	.byte	0x04, 0x37
        /*0002*/ 	.short	(.L_720 - .L_719)
.L_719:
        /*0004*/ 	.word	0x00000082


	//----- nvinfo : EIATTR_SW2861232_WAR
	.align		4
.L_720:
        /*0008*/ 	.byte	0x01, 0x35
	.zero		2


	//----- nvinfo : EIATTR_PARAM_CBANK
	.align		4
        /*000c*/ 	.byte	0x04, 0x0a
        /*000e*/ 	.short	(.L_722 - .L_721)
	.align		4
.L_721:
        /*0010*/ 	.word	index@(.nv.constant0._ZN10layer_norm31ln_parallel_residual_fwd_kernelINS_13Kernel_traitsI13__nv_bfloat16S2_S2_S2_fjLj2560ELj1ELj4ELj1ELj16ENS_18Kernel_traits_baseILj2560ES2_S2_S2_S2_fjLj128EEEEELb1ELb0ELb0EEEvNS_9FwdParamsE)
        /*0014*/ 	.short	0x0160
        /*0016*/ 	.short	0x00e8


	//----- nvinfo : EIATTR_CBANK_PARAM_SIZE
	.align		4
.L_722:
        /*0018*/ 	.byte	0x03, 0x19
        /*001a*/ 	.short	0x00e8


	//----- nvinfo : EIATTR_KPARAM_INFO
	.align		4
        /*001c*/ 	.byte	0x04, 0x17
        /*001e*/ 	.short	(.L_724 - .L_723)
.L_723:
        /*0020*/ 	.word	0x00000000
        /*0024*/ 	.short	0x0000
        /*0026*/ 	.short	0x0000
        /*0028*/ 	.byte	0x00, 0xf0, 0xa1, 0x03


	//----- nvinfo : EIATTR_MAXREG_COUNT
	.align		4
.L_724:
        /*002c*/ 	.byte	0x03, 0x1b
        /*002e*/ 	.short	0x00ff


	//----- nvinfo : EIATTR_ANNOTATIONS
	.align		4
        /*0030*/ 	.byte	0x04, 0x55
        /*0032*/ 	.short	(.L_726 - .L_725)


	//   ....[0]....
.L_725:
        /* <DEDUP_REMOVED lines=362> */


	//----- nvinfo : EIATTR_MERCURY_ISA_VERSION
	.align		4
.L_726:
        /*16c4*/ 	.byte	0x03, 0x5f
        /*16c6*/ 	.short	0x0000


	//----- nvinfo : EIATTR_COOP_GROUP_MASK_REGIDS
	.align		4
        /*16c8*/ 	.byte	0x04, 0x29
        /*16ca*/ 	.short	(.L_728 - .L_727)


	//   ....[0]....
.L_727:
        /*16cc*/ 	.word	0xffffffff


	//   ....[1]....
        /*16d0*/ 	.word	0xffffffff


	//   ....[2]....
        /*16d4*/ 	.word	0xffffffff


	//   ....[3]....
        /*16d8*/ 	.word	0xffffffff


	//   ....[4]....
        /*16dc*/ 	.word	0xffffffff


	//   ....[5]....
        /*16e0*/ 	.word	0xffffffff


	//   ....[6]....
        /*16e4*/ 	.word	0xffffffff


	//   ....[7]....
        /*16e8*/ 	.word	0xffffffff


	//   ....[8]....
        /*16ec*/ 	.word	0xffffffff


	//   ....[9]....
        /*16f0*/ 	.word	0xffffffff


	//   ....[10]....
        /*16f4*/ 	.word	0xffffffff


	//   ....[11]....
        /*16f8*/ 	.word	0xffffffff


	//   ....[12]....
        /*16fc*/ 	.word	0xffffffff


	//   ....[13]....
        /*1700*/ 	.word	0xffffffff


	//   ....[14]....
        /*1704*/ 	.word	0xffffffff


	//   ....[15]....
        /*1708*/ 	.word	0xffffffff


	//   ....[16]....
        /*170c*/ 	.word	0xffffffff


	//   ....[17]....
        /*1710*/ 	.word	0xffffffff


	//   ....[18]....
        /*1714*/ 	.word	0xffffffff


	//   ....[19]....
        /*1718*/ 	.word	0xffffffff


	//----- nvinfo : EIATTR_COOP_GROUP_INSTR_OFFSETS
	.align		4
.L_728:
        /*171c*/ 	.byte	0x04, 0x28
        /*171e*/ 	.short	(.L_730 - .L_729)


	//   ....[0]....
.L_729:
        /*1720*/ 	.word	0x0003d1e0


	//   ....[1]....
        /*1724*/ 	.word	0x0003d210


	//   ....[2]....
        /*1728*/ 	.word	0x0003d290


	//   ....[3]....
        /*172c*/ 	.word	0x0003d2b0


	//   ....[4]....
        /*1730*/ 	.word	0x0003d2d0


	//   ....[5]....
        /*1734*/ 	.word	0x0003dd50


	//   ....[6]....
        /*1738*/ 	.word	0x0003dd70


	//   ....[7]....
        /*173c*/ 	.word	0x0003dd90


	//   ....[8]....
        /*1740*/ 	.word	0x0003ddb0


	//   ....[9]....
        /*1744*/ 	.word	0x0003ddd0


	//   ....[10]....
        /*1748*/ 	.word	0x00041970


	//   ....[11]....
        /*174c*/ 	.word	0x000419d0


	//   ....[12]....
        /*1750*/ 	.word	0x00041a30


	//   ....[13]....
        /*1754*/ 	.word	0x00041a90


	//   ....[14]....
        /*1758*/ 	.word	0x00041af0


	//   ....[15]....
        /*175c*/ 	.word	0x00042610


	//   ....[16]....
        /*1760*/ 	.word	0x00042670


	//   ....[17]....
        /*1764*/ 	.word	0x000426d0


	//   ....[18]....
        /*1768*/ 	.word	0x00042730


	//   ....[19]....
        /*176c*/ 	.word	0x00042790


	//----- nvinfo : EIATTR_EXIT_INSTR_OFFSETS
	.align		4
.L_730:
        /*1770*/ 	.byte	0x04, 0x1c
        /*1772*/ 	.short	(.L_732 - .L_731)


	//   ....[0]....
.L_731:
        /*1774*/ 	.word	0x00001870


	//   ....[1]....
        /*1778*/ 	.word	0x00041920


	//----- nvinfo : EIATTR_MAX_THREADS
	.align		4
.L_732:
        /*177c*/ 	.byte	0x04, 0x05
        /*177e*/ 	.short	(.L_734 - .L_733)
.L_733:
        /*1780*/ 	.word	0x00000080
        /*1784*/ 	.word	0x00000001
        /*1788*/ 	.word	0x00000001


	//----- nvinfo : EIATTR_CRS_STACK_SIZE
	.align		4
.L_734:
        /*178c*/ 	.byte	0x04, 0x1e
        /*178e*/ 	.short	(.L_736 - .L_735)
.L_735:
        /*1790*/ 	.word	0x00000000
.L_736:


//--------------------- .nv.info._ZN10layer_norm31ln_parallel_residual_fwd_kernelINS_13Kernel_traitsI13__nv_bfloat16S2_S2_S2_fjLj2560ELj1ELj4ELj1ELj16ENS_18Kernel_traits_baseILj2560ES2_S2_S2_S2_fjLj128EEEEELb1ELb0ELb1EEEvNS_9FwdParamsE --------------------------
	.section	.nv.info._ZN10layer_norm31ln_parallel_residual_fwd_kernelINS_13Kernel_traitsI13__nv_bfloat16S2_S2_S2_fjLj2560ELj1ELj4ELj1ELj16ENS_18Kernel_traits_baseILj2560ES2_S2_S2_S2_fjLj128EEEEELb1ELb0ELb1EEEvNS_9FwdParamsE,"",@"SHT_CUDA_INFO"
	.sectionflags	@""
	.align	4


	//----- nvinfo : EIATTR_CUDA_API_VERSION
	.align		4
        /*0000*/ 	.byte	0x04, 0x37
        /*0002*/ 	.short	(.L_738 - .L_737)
.L_737:
        /*0004*/ 	.word	0x00000082


	//----- nvinfo : EIATTR_SW2861232_WAR
	.align		4
.L_738:
        /*0008*/ 	.byte	0x01, 0x35
	.zero		2


	//----- nvinfo : EIATTR_PARAM_CBANK
	.align		4
        /*000c*/ 	.byte	0x04, 0x0a
        /*000e*/ 	.short	(.L_740 - .L_739)
	.align		4
.L_739:
        /*0010*/ 	.word	index@(.nv.constant0._ZN10layer_norm31ln_parallel_residual_fwd_kernelINS_13Kernel_traitsI13__nv_bfloat16S2_S2_S2_fjLj2560ELj1ELj4ELj1ELj16ENS_18Kernel_traits_baseILj2560ES2_S2_S2_S2_fjLj128EEEEELb1ELb0ELb1EEEvNS_9FwdParamsE)
        /*0014*/ 	.short	0x0160
        /*0016*/ 	.short	0x00e8


	//----- nvinfo : EIATTR_CBANK_PARAM_SIZE
	.align		4
.L_740:
        /*0018*/ 	.byte	0x03, 0x19
        /*001a*/ 	.short	0x00e8


	//----- nvinfo : EIATTR_KPARAM_INFO
	.align		4
        /*001c*/ 	.byte	0x04, 0x17
        /*001e*/ 	.short	(.L_742 - .L_741)
.L_741:
        /*0020*/ 	.word	0x00000000
        /*0024*/ 	.short	0x0000
        /*0026*/ 	.short	0x0000
        /*0028*/ 	.byte	0x00, 0xf0, 0xa1, 0x03


	//----- nvinfo : EIATTR_MAXREG_COUNT
	.align		4
.L_742:
        /*002c*/ 	.byte	0x03, 0x1b
        /*002e*/ 	.short	0x00ff


	//----- nvinfo : EIATTR_ANNOTATIONS
	.align		4
        /*0030*/ 	.byte	0x04, 0x55
        /*0032*/ 	.short	(.L_744 - .L_743)


	//   ....[0]....
.L_743:
        /* <DEDUP_REMOVED lines=115> */


	//----- nvinfo : EIATTR_MERCURY_ISA_VERSION
	.align		4
.L_744:
        /*0754*/ 	.byte	0x03, 0x5f
        /*0756*/ 	.short	0x0000


	//----- nvinfo : EIATTR_COOP_GROUP_MASK_REGIDS
	.align		4
        /*0758*/ 	.byte	0x04, 0x29
        /*075a*/ 	.short	(.L_746 - .L_745)


	//   ....[0]....
.L_745:
        /*075c*/ 	.word	0xffffffff


	//   ....[1]....
        /*0760*/ 	.word	0xffffffff


	//   ....[2]....
        /*0764*/ 	.word	0xffffffff


	//   ....[3]....
        /*0768*/ 	.word	0xffffffff


	//   ....[4]....
        /*076c*/ 	.word	0xffffffff


	//   ....[5]....
        /*0770*/ 	.word	0xffffffff


	//   ....[6]....
        /*0774*/ 	.word	0xffffffff


	//   ....[7]....
        /*0778*/ 	.word	0xffffffff


	//   ....[8]....
        /*077c*/ 	.word	0xffffffff


	//   ....[9]....
        /*0780*/ 	.word	0xffffffff


	//   ....[10]....
        /*0784*/ 	.word	0xffffffff


	//   ....[11]....
        /*0788*/ 	.word	0xffffffff


	//   ....[12]....
        /*078c*/ 	.word	0xffffffff


	//   ....[13]....
        /*0790*/ 	.word	0xffffffff


	//   ....[14]....
        /*0794*/ 	.word	0xffffffff


	//   ....[15]....
        /*0798*/ 	.word	0xffffffff


	//   ....[16]....
        /*079c*/ 	.word	0xffffffff


	//   ....[17]....
        /*07a0*/ 	.word	0xffffffff


	//   ....[18]....
        /*07a4*/ 	.word	0xffffffff


	//   ....[19]....
        /*07a8*/ 	.word	0xffffffff


	//----- nvinfo : EIATTR_COOP_GROUP_INSTR_OFFSETS
	.align		4
.L_746:
        /*07ac*/ 	.byte	0x04, 0x28
        /*07ae*/ 	.short	(.L_748 - .L_747)


	//   ....[0]....
.L_747:
        /*07b0*/ 	.word	0x0003b0c0


	//   ....[1]....
        /*07b4*/ 	.word	0x0003b0f0


	//   ....[2]....
        /*07b8*/ 	.word	0x0003b110


	//   ....[3]....
        /*07bc*/ 	.word	0x0003b130


	//   ....[4]....
        /*07c0*/ 	.word	0x0003b150


	//   ....[5]....
        /*07c4*/ 	.word	0x0003bb80


	//   ....[6]....
        /*07c8*/ 	.word	0x0003bba0


	//   ....[7]....
        /*07cc*/ 	.word	0x0003bbc0


	//   ....[8]....
        /*07d0*/ 	.word	0x0003bbe0


	//   ....[9]....
        /*07d4*/ 	.word	0x0003bc00


	//   ....[10]....
        /*07d8*/ 	.word	0x0003eb50


	//   ....[11]....
        /*07dc*/ 	.word	0x0003ebc0


	//   ....[12]....
        /*07e0*/ 	.word	0x0003ec30


	//   ....[13]....
        /*07e4*/ 	.word	0x0003eca0


	//   ....[14]....
        /*07e8*/ 	.word	0x0003ed10


	//   ....[15]....
        /*07ec*/ 	.word	0x0003f780


	//   ....[16]....
        /*07f0*/ 	.word	0x0003f7e0


	//   ....[17]....
        /*07f4*/ 	.word	0x0003f840


	//   ....[18]....
        /*07f8*/ 	.word	0x0003f8a0


	//   ....[19]....
        /*07fc*/ 	.word	0x0003f900


	//----- nvinfo : EIATTR_EXIT_INSTR_OFFSETS
	.align		4
.L_748:
        /*0800*/ 	.byte	0x04, 0x1c
        /*0802*/ 	.short	(.L_750 - .L_749)


	//   ....[0]....
.L_749:
        /*0804*/ 	.word	0x00000be0


	//   ....[1]....
        /*0808*/ 	.word	0x0003eaf0


	//----- nvinfo : EIATTR_MAX_THREADS
	.align		4
.L_750:
        /*080c*/ 	.byte	0x04, 0x05
        /*080e*/ 	.short	(.L_752 - .L_751)
.L_751:
        /*0810*/ 	.word	0x00000080
        /*0814*/ 	.word	0x00000001
        /*0818*/ 	.word	0x00000001


	//----- nvinfo : EIATTR_CRS_STACK_SIZE
	.align		4
.L_752:
        /*081c*/ 	.byte	0x04, 0x1e
        /*081e*/ 	.short	(.L_754 - .L_753)
.L_753:
        /*0820*/ 	.word	0x00000000
.L_754:


//--------------------- .nv.info._ZN10layer_norm31ln_parallel_residual_fwd_kernelINS_13Kernel_traitsI13__nv_bfloat16S2_S2_S2_fjLj2560ELj1ELj4ELj1ELj16ENS_18Kernel_traits_baseILj2560ES2_S2_S2_S2_fjLj128EEEEELb1ELb1ELb0EEEvNS_9FwdParamsE --------------------------
	.section	.nv.info._ZN10layer_norm31ln_parallel_residual_fwd_kernelINS_13Kernel_traitsI13__nv_bfloat16S2_S2_S2_fjLj2560ELj1ELj4ELj1ELj16ENS_18Kernel_traits_baseILj2560ES2_S2_S2_S2_fjLj128EEEEELb1ELb1ELb0EEEvNS_9FwdParamsE,"",@"SHT_CUDA_INFO"
	.sectionflags	@""
	.align	4


	//----- nvinfo : EIATTR_CUDA_API_VERSION
	.align		4
        /*0000*/ 	.byte	0x04, 0x37
        /*0002*/ 	.short	(.L_756 - .L_755)
.L_755:
        /*0004*/ 	.word	0x00000082


	//----- nvinfo : EIATTR_SW2861232_WAR
	.align		4
.L_756:
        /*0008*/ 	.byte	0x01, 0x35
	.zero		2


	//----- nvinfo : EIATTR_PARAM_CBANK
	.align		4
        /*000c*/ 	.byte	0x04, 0x0a
        /*000e*/ 	.short	(.L_758 - .L_757)
	.align		4
.L_757:
        /*0010*/ 	.word	index@(.nv.constant0._ZN10layer_norm31ln_parallel_residual_fwd_kernelINS_13Kernel_traitsI13__nv_bfloat16S2_S2_S2_fjLj2560ELj1ELj4ELj1ELj16ENS_18Kernel_traits_baseILj2560ES2_S2_S2_S2_fjLj128EEEEELb1ELb1ELb0EEEvNS_9FwdParamsE)
        /*0014*/ 	.short	0x0160
        /*0016*/ 	.short	0x00e8


	//----- nvinfo : EIATTR_CBANK_PARAM_SIZE
	.align		4
.L_758:
        /*0018*/ 	.byte	0x03, 0x19
        /*001a*/ 	.short	0x00e8


	//----- nvinfo : EIATTR_KPARAM_INFO
	.align		4
        /*001c*/ 	.byte	0x04, 0x17
        /*001e*/ 	.short	(.L_760 - .L_759)
.L_759:
        /*0020*/ 	.word	0x00000000
        /*0024*/ 	.short	0x0000
        /*0026*/ 	.short	0x0000
        /*0028*/ 	.byte	0x00, 0xf0, 0xa1, 0x03


	//----- nvinfo : EIATTR_MAXREG_COUNT
	.align		4
.L_760:
        /*002c*/ 	.byte	0x03, 0x1b
        /*002e*/ 	.short	0x00ff


	//----- nvinfo : EIATTR_ANNOTATIONS
	.align		4
        /*0030*/ 	.byte	0x04, 0x55
        /*0032*/ 	.short	(.L_762 - .L_761)


	//   ....[0]....
.L_761:
        /* <DEDUP_REMOVED lines=42> */


	//----- nvinfo : EIATTR_MERCURY_ISA_VERSION
	.align		4
.L_762:
        /*02c4*/ 	.byte	0x03, 0x5f
        /*02c6*/ 	.short	0x0000


	//----- nvinfo : EIATTR_COOP_GROUP_MASK_REGIDS
	.align		4
        /*02c8*/ 	.byte	0x04, 0x29
        /*02ca*/ 	.short	(.L_764 - .L_763)


	//   ....[0]....
.L_763:
        /*02cc*/ 	.word	0xffffffff


	//   ....[1]....
        /*02d0*/ 	.word	0xffffffff


	//   ....[2]....
        /*02d4*/ 	.word	0xffffffff


	//   ....[3]....
        /*02d8*/ 	.word	0xffffffff


	//   ....[4]....
        /*02dc*/ 	.word	0xffffffff


	//   ....[5]....
        /*02e0*/ 	.word	0xffffffff


	//   ....[6]....
        /*02e4*/ 	.word	0xffffffff


	//   ....[7]....
        /*02e8*/ 	.word	0xffffffff


	//   ....[8]....
        /*02ec*/ 	.word	0xffffffff


	//   ....[9]....
        /*02f0*/ 	.word	0xffffffff


	//   ....[10]....
        /*02f4*/ 	.word	0xffffffff


	//   ....[11]....
        /*02f8*/ 	.word	0xffffffff


	//   ....[12]....
        /*02fc*/ 	.word	0xffffffff


	//   ....[13]....
        /*0300*/ 	.word	0xffffffff


	//   ....[14]....
        /*0304*/ 	.word	0xffffffff


	//   ....[15]....
        /*0308*/ 	.word	0xffffffff


	//   ....[16]....
        /*030c*/ 	.word	0xffffffff


	//   ....[17]....
        /*0310*/ 	.word	0xffffffff


	//   ....[18]....
        /*0314*/ 	.word	0xffffffff


	//   ....[19]....
        /*0318*/ 	.word	0xffffffff


	//----- nvinfo : EIATTR_COOP_GROUP_INSTR_OFFSETS
	.align		4
.L_764:
        /*031c*/ 	.byte	0x04, 0x28
        /*031e*/ 	.short	(.L_766 - .L_765)


	//   ....[0]....
.L_765:
        /*0320*/ 	.word	0x0003c340


	//   ....[1]....
        /*0324*/ 	.word	0x0003c370


	//   ....[2]....
        /*0328*/ 	.word	0x0003c3f0


	//   ....[3]....
        /*032c*/ 	.word	0x0003c410


	//   ....[4]....
        /*0330*/ 	.word	0x0003c430


	//   ....[5]....
        /*0334*/ 	.word	0x0003ceb0


	//   ....[6]....
        /*0338*/ 	.word	0x0003ced0


	//   ....[7]....
        /*033c*/ 	.word	0x0003cef0


	//   ....[8]....
        /*0340*/ 	.word	0x0003cf10


	//   ....[9]....
        /*0344*/ 	.word	0x0003cf30


	//   ....[10]....
        /*0348*/ 	.word	0x0003eb50


	//   ....[11]....
        /*034c*/ 	.word	0x0003ebb0


	//   ....[12]....
        /*0350*/ 	.word	0x0003ec10


	//   ....[13]....
        /*0354*/ 	.word	0x0003ec70


	//   ....[14]....
        /*0358*/ 	.word	0x0003ecd0


	//   ....[15]....
        /*035c*/ 	.word	0x0003f7f0


	//   ....[16]....
        /*0360*/ 	.word	0x0003f850


	//   ....[17]....
        /*0364*/ 	.word	0x0003f8b0


	//   ....[18]....
        /*0368*/ 	.word	0x0003f910


	//   ....[19]....
        /*036c*/ 	.word	0x0003f970


	//----- nvinfo : EIATTR_EXIT_INSTR_OFFSETS
	.align		4
.L_766:
        /*0370*/ 	.byte	0x04, 0x1c
        /*0372*/ 	.short	(.L_768 - .L_767)


	//   ....[0]....
.L_767:
        /*0374*/ 	.word	0x00000ff0


	//   ....[1]....
        /*0378*/ 	.word	0x0003eb00


	//----- nvinfo : EIATTR_MAX_THREADS
	.align		4
.L_768:
        /*037c*/ 	.byte	0x04, 0x05
        /*037e*/ 	.short	(.L_770 - .L_769)
.L_769:
        /*0380*/ 	.word	0x00000080
        /*0384*/ 	.word	0x00000001
        /*0388*/ 	.word	0x00000001


	//----- nvinfo : EIATTR_CRS_STACK_SIZE
	.align		4
.L_770:
        /*038c*/ 	.byte	0x04, 0x1e
        /*038e*/ 	.short	(.L_772 - .L_771)
.L_771:
        /*0390*/ 	.word	0x00000000
.L_772:


//--------------------- .nv.info._ZN10layer_norm31ln_parallel_residual_fwd_kernelINS_13Kernel_traitsI13__nv_bfloat16S2_S2_S2_fjLj2560ELj1ELj4ELj1ELj16ENS_18Kernel_traits_baseILj2560ES2_S2_S2_S2_fjLj128EEEEELb1ELb1ELb1EEEvNS_9FwdParamsE --------------------------
	.section	.nv.info._ZN10layer_norm31ln_parallel_residual_fwd_kernelINS_13Kernel_traitsI13__nv_bfloat16S2_S2_S2_fjLj2560ELj1ELj4ELj1ELj16ENS_18Kernel_traits_baseILj2560ES2_S2_S2_S2_fjLj128EEEEELb1ELb1ELb1EEEvNS_9FwdParamsE,"",@"SHT_CUDA_INFO"
	.sectionflags	@""
	.align	4


	//----- nvinfo : EIATTR_CUDA_API_VERSION
	.align		4
        /*0000*/ 	.byte	0x04, 0x37
        /*0002*/ 	.short	(.L_774 - .L_773)
.L_773:
        /*0004*/ 	.word	0x00000082


	//----- nvinfo : EIATTR_SW2861232_WAR
	.align		4
.L_774:
        /*0008*/ 	.byte	0x01, 0x35
	.zero		2


	//----- nvinfo : EIATTR_PARAM_CBANK
	.align		4
        /*000c*/ 	.byte	0x04, 0x0a
        /*000e*/ 	.short	(.L_776 - .L_775)
	.align		4
.L_775:
        /*0010*/ 	.word	index@(.nv.constant0._ZN10layer_norm31ln_parallel_residual_fwd_kernelINS_13Kernel_traitsI13__nv_bfloat16S2_S2_S2_fjLj2560ELj1ELj4ELj1ELj16ENS_18Kernel_traits_baseILj2560ES2_S2_S2_S2_fjLj128EEEEELb1ELb1ELb1EEEvNS_9FwdParamsE)
        /*0014*/ 	.short	0x0160
        /*0016*/ 	.short	0x00e8


	//----- nvinfo : EIATTR_CBANK_PARAM_SIZE
	.align		4
.L_776:
        /*0018*/ 	.byte	0x03, 0x19
        /*001a*/ 	.short	0x00e8


	//----- nvinfo : EIATTR_KPARAM_INFO
	.align		4
        /*001c*/ 	.byte	0x04, 0x17
        /*001e*/ 	.short	(.L_778 - .L_777)
.L_777:
        /*0020*/ 	.word	0x00000000
        /*0024*/ 	.short	0x0000
        /*0026*/ 	.short	0x0000
        /*0028*/ 	.byte	0x00, 0xf0, 0xa1, 0x03


	//----- nvinfo : EIATTR_MAXREG_COUNT
	.align		4
.L_778:
        /*002c*/ 	.byte	0x03, 0x1b
        /*002e*/ 	.short	0x00ff


	//----- nvinfo : EIATTR_MERCURY_ISA_VERSION
	.align		4
        /*0030*/ 	.byte	0x03, 0x5f
        /*0032*/ 	.short	0x0000


	//----- nvinfo : EIATTR_COOP_GROUP_MASK_REGIDS
	.align		4
        /*0034*/ 	.byte	0x04, 0x29
        /*0036*/ 	.short	(.L_780 - .L_779)


	//   ....[0]....
.L_779:
        /*0038*/ 	.word	0xffffffff


	//   ....[1]....
        /*003c*/ 	.word	0xffffffff


	//   ....[2]....
        /*0040*/ 	.word	0xffffffff


	//   ....[3]....
        /*0044*/ 	.word	0xffffffff


	//   ....[4]....
        /*0048*/ 	.word	0xffffffff


	//   ....[5]....
        /*004c*/ 	.word	0xffffffff


	//   ....[6]....
        /*0050*/ 	.word	0xffffffff


	//   ....[7]....
        /*0054*/ 	.word	0xffffffff


	//   ....[8]....
        /*0058*/ 	.word	0xffffffff


	//   ....[9]....
        /*005c*/ 	.word	0xffffffff


	//   ....[10]....
        /*0060*/ 	.word	0xffffffff


	//   ....[11]....
        /*0064*/ 	.word	0xffffffff


	//   ....[12]....
        /*0068*/ 	.word	0xffffffff


	//   ....[13]....
        /*006c*/ 	.word	0xffffffff


	//   ....[14]....
        /*0070*/ 	.word	0xffffffff


	//   ....[15]....
        /*0074*/ 	.word	0xffffffff


	//   ....[16]....
        /*0078*/ 	.word	0xffffffff


	//   ....[17]....
        /*007c*/ 	.word	0xffffffff


	//   ....[18]....
        /*0080*/ 	.word	0xffffffff


	//   ....[19]....
        /*0084*/ 	.word	0xffffffff


	//----- nvinfo : EIATTR_COOP_GROUP_INSTR_OFFSETS
	.align		4
.L_780:
        /*0088*/ 	.byte	0x04, 0x28
        /*008a*/ 	.short	(.L_782 - .L_781)


	//   ....[0]....
.L_781:
        /*008c*/ 	.word	0x0003a6c0


	//   ....[1]....
        /*0090*/ 	.word	0x0003a6f0


	//   ....[2]....
        /*0094*/ 	.word	0x0003a710


	//   ....[3]....
        /*0098*/ 	.word	0x0003a730


	//   ....[4]....
        /*009c*/ 	.word	0x0003a750


	//   ....[5]....
        /*00a0*/ 	.word	0x0003b180


	//   ....[6]....
        /*00a4*/ 	.word	0x0003b1a0


	//   ....[7]....
        /*00a8*/ 	.word	0x0003b1c0


	//   ....[8]....
        /*00ac*/ 	.word	0x0003b1e0


	//   ....[9]....
        /*00b0*/ 	.word	0x0003b200


	//   ....[10]....
        /*00b4*/ 	.word	0x0003cbe0


	//   ....[11]....
        /*00b8*/ 	.word	0x0003cc40


	//   ....[12]....
        /*00bc*/ 	.word	0x0003cca0


	//   ....[13]....
        /*00c0*/ 	.word	0x0003cd00


	//   ....[14]....
        /*00c4*/ 	.word	0x0003cd60


	//   ....[15]....
        /*00c8*/ 	.word	0x0003d7d0


	//   ....[16]....
        /*00cc*/ 	.word	0x0003d830


	//   ....[17]....
        /*00d0*/ 	.word	0x0003d890


	//   ....[18]....
        /*00d4*/ 	.word	0x0003d8f0


	//   ....[19]....
        /*00d8*/ 	.word	0x0003d950


	//----- nvinfo : EIATTR_EXIT_INSTR_OFFSETS
	.align		4
.L_782:
        /*00dc*/ 	.byte	0x04, 0x1c
        /*00de*/ 	.short	(.L_784 - .L_783)


	//   ....[0]....
.L_783:
        /*00e0*/ 	.word	0x000005f0


	//   ....[1]....
        /*00e4*/ 	.word	0x0003cb90


	//----- nvinfo : EIATTR_MAX_THREADS
	.align		4
.L_784:
        /*00e8*/ 	.byte	0x04, 0x05
        /*00ea*/ 	.short	(.L_786 - .L_785)
.L_785:
        /*00ec*/ 	.word	0x00000080
        /*00f0*/ 	.word	0x00000001
        /*00f4*/ 	.word	0x00000001


	//----- nvinfo : EIATTR_CRS_STACK_SIZE
	.align		4
.L_786:
        /*00f8*/ 	.byte	0x04, 0x1e
        /*00fa*/ 	.short	(.L_788 - .L_787)
.L_787:
        /*00fc*/ 	.word	0x00000000
.L_788:


//--------------------- .nv.info._ZN10layer_norm31ln_parallel_residual_fwd_kernelINS_13Kernel_traitsI6__halfS2_S2_S2_fjLj2560ELj1ELj4ELj1ELj16ENS_18Kernel_traits_baseILj2560ES2_S2_S2_S2_fjLj128EEEEELb0ELb0ELb0EEEvNS_9FwdParamsE --------------------------
	.section	.nv.info._ZN10layer_norm31ln_parallel_residual_fwd_kernelINS_13Kernel_traitsI6__halfS2_S2_S2_fjLj2560ELj1ELj4ELj1ELj16ENS_18Kernel_traits_baseILj2560ES2_S2_S2_S2_fjLj128EEEEELb0ELb0ELb0EEEvNS_9FwdParamsE,"",@"SHT_CUDA_INFO"
	.sectionflags	@""
	.align	4


	//----- nvinfo : EIATTR_CUDA_API_VERSION
	.align		4
        /*0000*/ 	.byte	0x04, 0x37
        /*0002*/ 	.short	(.L_790 - .L_789)
.L_789:
        /*0004*/ 	.word	0x00000082


	//----- nvinfo : EIATTR_SW2861232_WAR
	.align		4
.L_790:
        /*0008*/ 	.byte	0x01, 0x35
	.zero		2


	//----- nvinfo : EIATTR_PARAM_CBANK
	.align		4
        /*000c*/ 	.byte	0x04, 0x0a
        /*000e*/ 	.short	(.L_792 - .L_791)
	.align		4
.L_791:
        /*0010*/ 	.word	index@(.nv.constant0._ZN10layer_norm31ln_parallel_residual_fwd_kernelINS_13Kernel_traitsI6__halfS2_S2_S2_fjLj2560ELj1ELj4ELj1ELj16ENS_18Kernel_traits_baseILj2560ES2_S2_S2_S2_fjLj128EEEEELb0ELb0ELb0EEEvNS_9FwdParamsE)
        /*0014*/ 	.short	0x0160
        /*0016*/ 	.short	0x00e8


	//----- nvinfo : EIATTR_CBANK_PARAM_SIZE
	.align		4
.L_792:
        /*0018*/ 	.byte	0x03, 0x19
        /*001a*/ 	.short	0x00e8


	//----- nvinfo : EIATTR_KPARAM_INFO
	.align		4
        /*001c*/ 	.byte	0x04, 0x17
        /*001e*/ 	.short	(.L_794 - .L_793)
.L_793:
        /*0020*/ 	.word	0x00000000
        /*0024*/ 	.short	0x0000
        /*0026*/ 	.short	0x0000
        /*0028*/ 	.byte	0x00, 0xf0, 0xa1, 0x03


	//----- nvinfo : EIATTR_MAXREG_COUNT
	.align		4
.L_794:
        /*002c*/ 	.byte	0x03, 0x1b
        /*002e*/ 	.short	0x00ff


	//----- nvinfo : EIATTR_ANNOTATIONS
	.align		4
        /*0030*/ 	.byte	0x04, 0x55
        /*0032*/ 	.short	(.L_796 - .L_795)


	//   ....[0]....
.L_795:
        /* <DEDUP_REMOVED lines=338> */


	//----- nvinfo : EIATTR_MERCURY_ISA_VERSION
	.align		4
.L_796:
        /*1544*/ 	.byte	0x03, 0x5f
        /*1546*/ 	.short	0x0000


	//----- nvinfo : EIATTR_COOP_GROUP_MASK_REGIDS
	.align		4
        /*1548*/ 	.byte	0x04, 0x29
        /*154a*/ 	.short	(.L_798 - .L_797)


	//   ....[0]....
.L_797:
        /*154c*/ 	.word	0xffffffff


	//   ....[1]....
        /*1550*/ 	.word	0xffffffff


	//   ....[2]....
        /*1554*/ 	.word	0xffffffff


	//   ....[3]....
        /*1558*/ 	.word	0xffffffff


	//   ....[4]....
        /*155c*/ 	.word	0xffffffff


	//   ....[5]....
        /*1560*/ 	.word	0xffffffff


	//   ....[6]....
        /*1564*/ 	.word	0xffffffff


	//   ....[7]....
        /*1568*/ 	.word	0xffffffff


	//   ....[8]....
        /*156c*/ 	.word	0xffffffff


	//   ....[9]....
        /*1570*/ 	.word	0xffffffff


	//   ....[10]....
        /*1574*/ 	.word	0xffffffff


	//   ....[11]....
        /*1578*/ 	.word	0xffffffff


	//   ....[12]....
        /*157c*/ 	.word	0xffffffff


	//   ....[13]....
        /*1580*/ 	.word	0xffffffff


	//   ....[14]....
        /*1584*/ 	.word	0xffffffff


	//   ....[15]....
        /*1588*/ 	.word	0xffffffff


	//   ....[16]....
        /*158c*/ 	.word	0xffffffff


	//   ....[17]....
        /*1590*/ 	.word	0xffffffff


	//   ....[18]....
        /*1594*/ 	.word	0xffffffff


	//   ....[19]....
        /*1598*/ 	.word	0xffffffff


	//----- nvinfo : EIATTR_COOP_GROUP_INSTR_OFFSETS
	.align		4
.L_798:
        /*159c*/ 	.byte	0x04, 0x28
        /*159e*/ 	.short	(.L_800 - .L_799)


	//   ....[0]....
.L_799:
        /*15a0*/ 	.word	0x00009ce0


	//   ....[1]....
        /*15a4*/ 	.word	0x00009d10


	//   ....[2]....
        /*15a8*/ 	.word	0x00009d60


	//   ....[3]....
        /*15ac*/ 	.word	0x00009d80


	//   ....[4]....
        /*15b0*/ 	.word	0x00009da0


	//   ....[5]....
        /*15b4*/ 	.word	0x0000a830


	//   ....[6]....
        /*15b8*/ 	.word	0x0000a850


	//   ....[7]....
        /*15bc*/ 	.word	0x0000a870


	//   ....[8]....
        /*15c0*/ 	.word	0x0000a890


	//   ....[9]....
        /*15c4*/ 	.word	0x0000a8b0


	//   ....[10]....
        /*15c8*/ 	.word	0x0000e3a0


	//   ....[11]....
        /*15cc*/ 	.word	0x0000e400


	//   ....[12]....
        /*15d0*/ 	.word	0x0000e460


	//   ....[13]....
        /*15d4*/ 	.word	0x0000e4c0


	//   ....[14]....
        /*15d8*/ 	.word	0x0000e520


	//   ....[15]....
        /*15dc*/ 	.word	0x0000f020


	//   ....[16]....
        /*15e0*/ 	.word	0x0000f080


	//   ....[17]....
        /*15e4*/ 	.word	0x0000f0e0


	//   ....[18]....
        /*15e8*/ 	.word	0x0000f140


	//   ....[19]....
        /*15ec*/ 	.word	0x0000f1a0


	//----- nvinfo : EIATTR_EXIT_INSTR_OFFSETS
	.align		4
.L_800:
        /*15f0*/ 	.byte	0x04, 0x1c
        /*15f2*/ 	.short	(.L_802 - .L_801)


	//   ....[0]....
.L_801:
        /*15f4*/ 	.word	0x00001310


	//   ....[1]....
        /*15f8*/ 	.word	0x0000e350


	//----- nvinfo : EIATTR_MAX_THREADS
	.align		4
.L_802:
        /*15fc*/ 	.byte	0x04, 0x05
        /*15fe*/ 	.short	(.L_804 - .L_803)
.L_803:
        /*1600*/ 	.word	0x00000080
        /*1604*/ 	.word	0x00000001
        /*1608*/ 	.word	0x00000001


	//----- nvinfo : EIATTR_CRS_STACK_SIZE
	.align		4
.L_804:
        /*160c*/ 	.byte	0x04, 0x1e
        /*160e*/ 	.short	(.L_806 - .L_805)
.L_805:
        /*1610*/ 	.word	0x00000000
.L_806:


//--------------------- .nv.info._ZN10layer_norm31ln_parallel_residual_fwd_kernelINS_13Kernel_traitsI6__halfS2_S2_S2_fjLj2560ELj1ELj4ELj1ELj16ENS_18Kernel_traits_baseILj2560ES2_S2_S2_S2_fjLj128EEEEELb0ELb0ELb1EEEvNS_9FwdParamsE --------------------------
	.section	.nv.info._ZN10layer_norm31ln_parallel_residual_fwd_kernelINS_13Kernel_traitsI6__halfS2_S2_S2_fjLj2560ELj1ELj4ELj1ELj16ENS_18Kernel_traits_baseILj2560ES2_S2_S2_S2_fjLj128EEEEELb0ELb0ELb1EEEvNS_9FwdParamsE,"",@"SHT_CUDA_INFO"
	.sectionflags	@""
	.align	4


	//----- nvinfo : EIATTR_CUDA_API_VERSION
	.align		4
        /*0000*/ 	.byte	0x04, 0x37
        /*0002*/ 	.short	(.L_808 - .L_807)
.L_807:
        /*0004*/ 	.word	0x00000082


	//----- nvinfo : EIATTR_SW2861232_WAR
	.align		4
.L_808:
        /*0008*/ 	.byte	0x01, 0x35
	.zero		2


	//----- nvinfo : EIATTR_PARAM_CBANK
	.align		4
        /*000c*/ 	.byte	0x04, 0x0a
        /*000e*/ 	.short	(.L_810 - .L_809)
	.align		4
.L_809:
        /*0010*/ 	.word	index@(.nv.constant0._ZN10layer_norm31ln_parallel_residual_fwd_kernelINS_13Kernel_traitsI6__halfS2_S2_S2_fjLj2560ELj1ELj4ELj1ELj16ENS_18Kernel_traits_baseILj2560ES2_S2_S2_S2_fjLj128EEEEELb0ELb0ELb1EEEvNS_9FwdParamsE)
        /*0014*/ 	.short	0x0160
        /*0016*/ 	.short	0x00e8


	//----- nvinfo : EIATTR_CBANK_PARAM_SIZE
	.align		4
.L_810:
        /*0018*/ 	.byte	0x03, 0x19
        /*001a*/ 	.short	0x00e8


	//----- nvinfo : EIATTR_KPARAM_INFO
	.align		4
        /*001c*/ 	.byte	0x04, 0x17
        /*001e*/ 	.short	(.L_812 - .L_811)
.L_811:
        /*0020*/ 	.word	0x00000000
        /*0024*/ 	.short	0x0000
        /*0026*/ 	.short	0x0000
        /*0028*/ 	.byte	0x00, 0xf0, 0xa1, 0x03


	//----- nvinfo : EIATTR_MAXREG_COUNT
	.align		4
.L_812:
        /*002c*/ 	.byte	0x03, 0x1b
        /*002e*/ 	.short	0x00ff


	//----- nvinfo : EIATTR_ANNOTATIONS
	.align		4
        /*0030*/ 	.byte	0x04, 0x55
        /*0032*/ 	.short	(.L_814 - .L_813)


	//   ....[0]....
.L_813:
        /* <DEDUP_REMOVED lines=104> */


	//----- nvinfo : EIATTR_MERCURY_ISA_VERSION
	.align		4
.L_814:
        /*06a4*/ 	.byte	0x03, 0x5f
        /*06a6*/ 	.short	0x0000


	//----- nvinfo : EIATTR_COOP_GROUP_MASK_REGIDS
	.align		4
        /*06a8*/ 	.byte	0x04, 0x29
        /*06aa*/ 	.short	(.L_816 - .L_815)


	//   ....[0]....
.L_815:
        /*06ac*/ 	.word	0xffffffff


	//   ....[1]....
        /*06b0*/ 	.word	0xffffffff


	//   ....[2]....
        /*06b4*/ 	.word	0xffffffff


	//   ....[3]....
        /*06b8*/ 	.word	0xffffffff


	//   ....[4]....
        /*06bc*/ 	.word	0xffffffff


	//   ....[5]....
        /*06c0*/ 	.word	0xffffffff


	//   ....[6]....
        /*06c4*/ 	.word	0xffffffff


	//   ....[7]....
        /*06c8*/ 	.word	0xffffffff


	//   ....[8]....
        /*06cc*/ 	.word	0xffffffff


	//   ....[9]....
        /*06d0*/ 	.word	0xffffffff


	//   ....[10]....
        /*06d4*/ 	.word	0xffffffff


	//   ....[11]....
        /*06d8*/ 	.word	0xffffffff


	//   ....[12]....
        /*06dc*/ 	.word	0xffffffff


	//   ....[13]....
        /*06e0*/ 	.word	0xffffffff


	//   ....[14]....
        /*06e4*/ 	.word	0xffffffff


	//   ....[15]....
        /*06e8*/ 	.word	0xffffffff


	//   ....[16]....
        /*06ec*/ 	.word	0xffffffff


	//   ....[17]....
        /*06f0*/ 	.word	0xffffffff


	//   ....[18]....
        /*06f4*/ 	.word	0xffffffff


	//   ....[19]....
        /*06f8*/ 	.word	0xffffffff


	//----- nvinfo : EIATTR_COOP_GROUP_INSTR_OFFSETS
	.align		4
.L_816:
        /*06fc*/ 	.byte	0x04, 0x28
        /*06fe*/ 	.short	(.L_818 - .L_817)


	//   ....[0]....
.L_817:
        /*0700*/ 	.word	0x00007850


	//   ....[1]....
        /*0704*/ 	.word	0x00007880


	//   ....[2]....
        /*0708*/ 	.word	0x000078a0


	//   ....[3]....
        /*070c*/ 	.word	0x000078c0


	//   ....[4]....
        /*0710*/ 	.word	0x000078e0


	//   ....[5]....
        /*0714*/ 	.word	0x00008310


	//   ....[6]....
        /*0718*/ 	.word	0x00008330


	//   ....[7]....
        /*071c*/ 	.word	0x00008350


	//   ....[8]....
        /*0720*/ 	.word	0x00008370


	//   ....[9]....
        /*0724*/ 	.word	0x00008390


	//   ....[10]....
        /*0728*/ 	.word	0x0000b1b0


	//   ....[11]....
        /*072c*/ 	.word	0x0000b220


	//   ....[12]....
        /*0730*/ 	.word	0x0000b290


	//   ....[13]....
        /*0734*/ 	.word	0x0000b300


	//   ....[14]....
        /*0738*/ 	.word	0x0000b370


	//   ....[15]....
        /*073c*/ 	.word	0x0000bde0


	//   ....[16]....
        /*0740*/ 	.word	0x0000be40


	//   ....[17]....
        /*0744*/ 	.word	0x0000bea0


	//   ....[18]....
        /*0748*/ 	.word	0x0000bf00


	//   ....[19]....
        /*074c*/ 	.word	0x0000bf60


	//----- nvinfo : EIATTR_EXIT_INSTR_OFFSETS
	.align		4
.L_818:
        /*0750*/ 	.byte	0x04, 0x1c
        /*0752*/ 	.short	(.L_820 - .L_819)


	//   ....[0]....
.L_819:
        /*0754*/ 	.word	0x00000840


	//   ....[1]....
        /*0758*/ 	.word	0x0000b150


	//----- nvinfo : EIATTR_MAX_THREADS
	.align		4
.L_820:
        /*075c*/ 	.byte	0x04, 0x05
        /*075e*/ 	.short	(.L_822 - .L_821)
.L_821:
        /*0760*/ 	.word	0x00000080
        /*0764*/ 	.word	0x00000001
        /*0768*/ 	.word	0x00000001


	//----- nvinfo : EIATTR_CRS_STACK_SIZE
	.align		4
.L_822:
        /*076c*/ 	.byte	0x04, 0x1e
        /*076e*/ 	.short	(.L_824 - .L_823)
.L_823:
        /*0770*/ 	.word	0x00000000
.L_824:


//--------------------- .nv.info._ZN10layer_norm31ln_parallel_residual_fwd_kernelINS_13Kernel_traitsI6__halfS2_S2_S2_fjLj2560ELj1ELj4ELj1ELj16ENS_18Kernel_traits_baseILj2560ES2_S2_S2_S2_fjLj128EEEEELb0ELb1ELb0EEEvNS_9FwdParamsE --------------------------
	.section	.nv.info._ZN10layer_norm31ln_parallel_residual_fwd_kernelINS_13Kernel_traitsI6__halfS2_S2_S2_fjLj2560ELj1ELj4ELj1ELj16ENS_18Kernel_traits_baseILj2560ES2_S2_S2_S2_fjLj128EEEEELb0ELb1ELb0EEEvNS_9FwdParamsE,"",@"SHT_CUDA_INFO"
	.sectionflags	@""
	.align	4


	//----- nvinfo : EIATTR_CUDA_API_VERSION
	.align		4
        /*0000*/ 	.byte	0x04, 0x37
        /*0002*/ 	.short	(.L_826 - .L_825)
.L_825:
        /*0004*/ 	.word	0x00000082


	//----- nvinfo : EIATTR_SW2861232_WAR
	.align		4
.L_826:
        /*0008*/ 	.byte	0x01, 0x35
	.zero		2


	//----- nvinfo : EIATTR_PARAM_CBANK
	.align		4
        /*000c*/ 	.byte	0x04, 0x0a
        /*000e*/ 	.short	(.L_828 - .L_827)
	.align		4
.L_827:
        /*0010*/ 	.word	index@(.nv.constant0._ZN10layer_norm31ln_parallel_residual_fwd_kernelINS_13Kernel_traitsI6__halfS2_S2_S2_fjLj2560ELj1ELj4ELj1ELj16ENS_18Kernel_traits_baseILj2560ES2_S2_S2_S2_fjLj128EEEEELb0ELb1ELb0EEEvNS_9FwdParamsE)
        /*0014*/ 	.short	0x0160
        /*0016*/ 	.short	0x00e8


	//----- nvinfo : EIATTR_CBANK_PARAM_SIZE
	.align		4
.L_828:
        /*0018*/ 	.byte	0x03, 0x19
        /*001a*/ 	.short	0x00e8


	//----- nvinfo : EIATTR_KPARAM_INFO
	.align		4
        /*001c*/ 	.byte	0x04, 0x17
        /*001e*/ 	.short	(.L_830 - .L_829)
.L_829:
        /*0020*/ 	.word	0x00000000
        /*0024*/ 	.short	0x0000
        /*0026*/ 	.short	0x0000
        /*0028*/ 	.byte	0x00, 0xf0, 0xa1, 0x03


	//----- nvinfo : EIATTR_MAXREG_COUNT
	.align		4
.L_830:
        /*002c*/ 	.byte	0x03, 0x1b
        /*002e*/ 	.short	0x00ff


	//----- nvinfo : EIATTR_ANNOTATIONS
	.align		4
        /*0030*/ 	.byte	0x04, 0x55
        /*0032*/ 	.short	(.L_832 - .L_831)


	//   ....[0]....
.L_831:
        /* <DEDUP_REMOVED lines=22> */


	//----- nvinfo : EIATTR_MERCURY_ISA_VERSION
	.align		4
.L_832:
        /*0184*/ 	.byte	0x03, 0x5f
        /*0186*/ 	.short	0x0000


	//----- nvinfo : EIATTR_COOP_GROUP_MASK_REGIDS
	.align		4
        /*0188*/ 	.byte	0x04, 0x29
        /*018a*/ 	.short	(.L_834 - .L_833)


	//   ....[0]....
.L_833:
        /*018c*/ 	.word	0xffffffff


	//   ....[1]....
        /*0190*/ 	.word	0xffffffff


	//   ....[2]....
        /*0194*/ 	.word	0xffffffff


	//   ....[3]....
        /*0198*/ 	.word	0xffffffff


	//   ....[4]....
        /*019c*/ 	.word	0xffffffff


	//   ....[5]....
        /*01a0*/ 	.word	0xffffffff


	//   ....[6]....
        /*01a4*/ 	.word	0xffffffff


	//   ....[7]....
        /*01a8*/ 	.word	0xffffffff


	//   ....[8]....
        /*01ac*/ 	.word	0xffffffff


	//   ....[9]....
        /*01b0*/ 	.word	0xffffffff


	//   ....[10]....
        /*01b4*/ 	.word	0xffffffff


	//   ....[11]....
        /*01b8*/ 	.word	0xffffffff


	//   ....[12]....
        /*01bc*/ 	.word	0xffffffff


	//   ....[13]....
        /*01c0*/ 	.word	0xffffffff


	//   ....[14]....
        /*01c4*/ 	.word	0xffffffff


	//   ....[15]....
        /*01c8*/ 	.word	0xffffffff


	//   ....[16]....
        /*01cc*/ 	.word	0xffffffff


	//   ....[17]....
        /*01d0*/ 	.word	0xffffffff


	//   ....[18]....
        /*01d4*/ 	.word	0xffffffff


	//   ....[19]....
        /*01d8*/ 	.word	0xffffffff


	//----- nvinfo : EIATTR_COOP_GROUP_INSTR_OFFSETS
	.align		4
.L_834:
        /*01dc*/ 	.byte	0x04, 0x28
        /*01de*/ 	.short	(.L_836 - .L_835)


	//   ....[0]....
.L_835:
        /*01e0*/ 	.word	0x00007ba0


	//   ....[1]....
        /*01e4*/ 	.word	0x00007bd0


	//   ....[2]....
        /*01e8*/ 	.word	0x00007c20


	//   ....[3]....
        /*01ec*/ 	.word	0x00007c40


	//   ....[4]....
        /*01f0*/ 	.word	0x00007c60


	//   ....[5]....
        /*01f4*/ 	.word	0x000086f0


	//   ....[6]....
        /*01f8*/ 	.word	0x00008710


	//   ....[7]....
        /*01fc*/ 	.word	0x00008730


	//   ....[8]....
        /*0200*/ 	.word	0x00008750


	//   ....[9]....
        /*0204*/ 	.word	0x00008770


	//   ....[10]....
        /*0208*/ 	.word	0x0000a1d0


	//   ....[11]....
        /*020c*/ 	.word	0x0000a230


	//   ....[12]....
        /*0210*/ 	.word	0x0000a290


	//   ....[13]....
        /*0214*/ 	.word	0x0000a2f0


	//   ....[14]....
        /*0218*/ 	.word	0x0000a350


	//   ....[15]....
        /*021c*/ 	.word	0x0000ae50


	//   ....[16]....
        /*0220*/ 	.word	0x0000aeb0


	//   ....[17]....
        /*0224*/ 	.word	0x0000af10


	//   ....[18]....
        /*0228*/ 	.word	0x0000af70


	//   ....[19]....
        /*022c*/ 	.word	0x0000afd0


	//----- nvinfo : EIATTR_EXIT_INSTR_OFFSETS
	.align		4
.L_836:
        /*0230*/ 	.byte	0x04, 0x1c
        /*0232*/ 	.short	(.L_838 - .L_837)


	//   ....[0]....
.L_837:
        /*0234*/ 	.word	0x00000b90


	//   ....[1]....
        /*0238*/ 	.word	0x0000a180


	//----- nvinfo : EIATTR_MAX_THREADS
	.align		4
.L_838:
        /*023c*/ 	.byte	0x04, 0x05
        /*023e*/ 	.short	(.L_840 - .L_839)
.L_839:
        /*0240*/ 	.word	0x00000080
        /*0244*/ 	.word	0x00000001
        /*0248*/ 	.word	0x00000001


	//----- nvinfo : EIATTR_CRS_STACK_SIZE
	.align		4
.L_840:
        /*024c*/ 	.byte	0x04, 0x1e
        /*024e*/ 	.short	(.L_842 - .L_841)
.L_841:
        /*0250*/ 	.word	0x00000000
.L_842:


//--------------------- .nv.info._ZN10layer_norm31ln_parallel_residual_fwd_kernelINS_13Kernel_traitsI6__halfS2_S2_S2_fjLj2560ELj1ELj4ELj1ELj16ENS_18Kernel_traits_baseILj2560ES2_S2_S2_S2_fjLj128EEEEELb0ELb1ELb1EEEvNS_9FwdParamsE --------------------------
	.section	.nv.info._ZN10layer_norm31ln_parallel_residual_fwd_kernelINS_13Kernel_traitsI6__halfS2_S2_S2_fjLj2560ELj1ELj4ELj1ELj16ENS_18Kernel_traits_baseILj2560ES2_S2_S2_S2_fjLj128EEEEELb0ELb1ELb1EEEvNS_9FwdParamsE,"",@"SHT_CUDA_INFO"
	.sectionflags	@""
	.align	4


	//----- nvinfo : EIATTR_CUDA_API_VERSION
	.align		4
        /*0000*/ 	.byte	0x04, 0x37
        /*0002*/ 	.short	(.L_844 - .L_843)
.L_843:
        /*0004*/ 	.word	0x00000082


	//----- nvinfo : EIATTR_SW2861232_WAR
	.align		4
.L_844:
        /*0008*/ 	.byte	0x01, 0x35
	.zero		2


	//----- nvinfo : EIATTR_PARAM_CBANK
	.align		4
        /*000c*/ 	.byte	0x04, 0x0a
        /*000e*/ 	.short	(.L_846 - .L_845)
	.align		4
.L_845:
        /*0010*/ 	.word	index@(.nv.constant0._ZN10layer_norm31ln_parallel_residual_fwd_kernelINS_13Kernel_traitsI6__halfS2_S2_S2_fjLj2560ELj1ELj4ELj1ELj16ENS_18Kernel_traits_baseILj2560ES2_S2_S2_S2_fjLj128EEEEELb0ELb1ELb1EEEvNS_9FwdParamsE)
        /*0014*/ 	.short	0x0160
        /*0016*/ 	.short	0x00e8


	//----- nvinfo : EIATTR_CBANK_PARAM_SIZE
	.align		4
.L_846:
        /*0018*/ 	.byte	0x03, 0x19
        /*001a*/ 	.short	0x00e8


	//----- nvinfo : EIATTR_KPARAM_INFO
	.align		4
        /*001c*/ 	.byte	0x04, 0x17
        /*001e*/ 	.short	(.L_848 - .L_847)
.L_847:
        /*0020*/ 	.word	0x00000000
        /*0024*/ 	.short	0x0000
        /*0026*/ 	.short	0x0000
        /*0028*/ 	.byte	0x00, 0xf0, 0xa1, 0x03


	//----- nvinfo : EIATTR_MAXREG_COUNT
	.align		4
.L_848:
        /*002c*/ 	.byte	0x03, 0x1b
        /*002e*/ 	.short	0x00ff


	//----- nvinfo : EIATTR_MERCURY_ISA_VERSION
	.align		4
        /*0030*/ 	.byte	0x03, 0x5f
        /*0032*/ 	.short	0x0000


	//----- nvinfo : EIATTR_COOP_GROUP_MASK_REGIDS
	.align		4
        /*0034*/ 	.byte	0x04, 0x29
        /*0036*/ 	.short	(.L_850 - .L_849)


	//   ....[0]....
.L_849:
        /*0038*/ 	.word	0xffffffff


	//   ....[1]....
        /*003c*/ 	.word	0xffffffff


	//   ....[2]....
        /*0040*/ 	.word	0xffffffff


	//   ....[3]....
        /*0044*/ 	.word	0xffffffff


	//   ....[4]....
        /*0048*/ 	.word	0xffffffff


	//   ....[5]....
        /*004c*/ 	.word	0xffffffff


	//   ....[6]....
        /*0050*/ 	.word	0xffffffff


	//   ....[7]....
        /*0054*/ 	.word	0xffffffff


	//   ....[8]....
        /*0058*/ 	.word	0xffffffff


	//   ....[9]....
        /*005c*/ 	.word	0xffffffff


	//   ....[10]....
        /*0060*/ 	.word	0xffffffff


	//   ....[11]....
        /*0064*/ 	.word	0xffffffff


	//   ....[12]....
        /*0068*/ 	.word	0xffffffff


	//   ....[13]....
        /*006c*/ 	.word	0xffffffff


	//   ....[14]....
        /*0070*/ 	.word	0xffffffff


	//   ....[15]....
        /*0074*/ 	.word	0xffffffff


	//   ....[16]....
        /*0078*/ 	.word	0xffffffff


	//   ....[17]....
        /*007c*/ 	.word	0xffffffff


	//   ....[18]....
        /*0080*/ 	.word	0xffffffff


	//   ....[19]....
        /*0084*/ 	.word	0xffffffff


	//----- nvinfo : EIATTR_COOP_GROUP_INSTR_OFFSETS
	.align		4
.L_850:
        /*0088*/ 	.byte	0x04, 0x28
        /*008a*/ 	.short	(.L_852 - .L_851)


	//   ....[0]....
.L_851:
        /*008c*/ 	.word	0x00006480


	//   ....[1]....
        /*0090*/ 	.word	0x000064b0


	//   ....[2]....
        /*0094*/ 	.word	0x000064d0


	//   ....[3]....
        /*0098*/ 	.word	0x000064f0


	//   ....[4]....
        /*009c*/ 	.word	0x00006510


	//   ....[5]....
        /*00a0*/ 	.word	0x00006f40


	//   ....[6]....
        /*00a4*/ 	.word	0x00006f60


	//   ....[7]....
        /*00a8*/ 	.word	0x00006f80


	//   ....[8]....
        /*00ac*/ 	.word	0x00006fa0


	//   ....[9]....
        /*00b0*/ 	.word	0x00006fc0


	//   ....[10]....
        /*00b4*/ 	.word	0x00008920


	//   ....[11]....
        /*00b8*/ 	.word	0x00008990


	//   ....[12]....
        /*00bc*/ 	.word	0x000089f0


	//   ....[13]....
        /*00c0*/ 	.word	0x00008a50


	//   ....[14]....
        /*00c4*/ 	.word	0x00008ab0


	//   ....[15]....
        /*00c8*/ 	.word	0x00009520


	//   ....[16]....
        /*00cc*/ 	.word	0x00009580


	//   ....[17]....
        /*00d0*/ 	.word	0x000095e0


	//   ....[18]....
        /*00d4*/ 	.word	0x00009640


	//   ....[19]....
        /*00d8*/ 	.word	0x000096a0


	//----- nvinfo : EIATTR_EXIT_INSTR_OFFSETS
	.align		4
.L_852:
        /*00dc*/ 	.byte	0x04, 0x1c
        /*00de*/ 	.short	(.L_854 - .L_853)


	//   ....[0]....
.L_853:
        /*00e0*/ 	.word	0x00000190


	//   ....[1]....
        /*00e4*/ 	.word	0x000088d0


	//----- nvinfo : EIATTR_MAX_THREADS
	.align		4
.L_854:
        /*00e8*/ 	.byte	0x04, 0x05
        /*00ea*/ 	.short	(.L_856 - .L_855)
.L_855:
        /*00ec*/ 	.word	0x00000080
        /*00f0*/ 	.word	0x00000001
        /*00f4*/ 	.word	0x00000001


	//----- nvinfo : EIATTR_CRS_STACK_SIZE
	.align		4
.L_856:
        /*00f8*/ 	.byte	0x04, 0x1e
        /*00fa*/ 	.short	(.L_858 - .L_857)
.L_857:
        /*00fc*/ 	.word	0x00000000
.L_858:


//--------------------- .nv.info._ZN10layer_norm31ln_parallel_residual_fwd_kernelINS_13Kernel_traitsI6__halfS2_S2_S2_fjLj2560ELj1ELj4ELj1ELj16ENS_18Kernel_traits_baseILj2560ES2_S2_S2_S2_fjLj128EEEEELb1ELb0ELb0EEEvNS_9FwdParamsE --------------------------
	.section	.nv.info._ZN10layer_norm31ln_parallel_residual_fwd_kernelINS_13Kernel_traitsI6__halfS2_S2_S2_fjLj2560ELj1ELj4ELj1ELj16ENS_18Kernel_traits_baseILj2560ES2_S2_S2_S2_fjLj128EEEEELb1ELb0ELb0EEEvNS_9FwdParamsE,"",@"SHT_CUDA_INFO"
	.sectionflags	@""
	.align	4


	//----- nvinfo : EIATTR_CUDA_API_VERSION
	.align		4
        /*0000*/ 	.byte	0x04, 0x37
        /*0002*/ 	.short	(.L_860 - .L_859)
.L_859:
        /*0004*/ 	.word	0x00000082


	//----- nvinfo : EIATTR_SW2861232_WAR
	.align		4
.L_860:
        /*0008*/ 	.byte	0x01, 0x35
	.zero		2


	//----- nvinfo : EIATTR_PARAM_CBANK
	.align		4
        /*000c*/ 	.byte	0x04, 0x0a
        /*000e*/ 	.short	(.L_862 - .L_861)
	.align		4
.L_861:
        /*0010*/ 	.word	index@(.nv.constant0._ZN10layer_norm31ln_parallel_residual_fwd_kernelINS_13Kernel_traitsI6__halfS2_S2_S2_fjLj2560ELj1ELj4ELj1ELj16ENS_18Kernel_traits_baseILj2560ES2_S2_S2_S2_fjLj128EEEEELb1ELb0ELb0EEEvNS_9FwdParamsE)
        /*0014*/ 	.short	0x0160
        /*0016*/ 	.short	0x00e8


	//----- nvinfo : EIATTR_CBANK_PARAM_SIZE
	.align		4
.L_862:
        /*0018*/ 	.byte	0x03, 0x19
        /*001a*/ 	.short	0x00e8


	//----- nvinfo : EIATTR_KPARAM_INFO
	.align		4
        /*001c*/ 	.byte	0x04, 0x17
        /*001e*/ 	.short	(.L_864 - .L_863)
.L_863:
        /*0020*/ 	.word	0x00000000
        /*0024*/ 	.short	0x0000
        /*0026*/ 	.short	0x0000
        /*0028*/ 	.byte	0x00, 0xf0, 0xa1, 0x03


	//----- nvinfo : EIATTR_MAXREG_COUNT
	.align		4
.L_864:
        /*002c*/ 	.byte	0x03, 0x1b
        /*002e*/ 	.short	0x00ff


	//----- nvinfo : EIATTR_ANNOTATIONS
	.align		4
        /*0030*/ 	.byte	0x04, 0x55
        /*0032*/ 	.short	(.L_866 - .L_865)


	//   ....[0]....
.L_865:
        /* <DEDUP_REMOVED lines=362> */


	//----- nvinfo : EIATTR_MERCURY_ISA_VERSION
	.align		4
.L_866:
        /*16c4*/ 	.byte	0x03, 0x5f
        /*16c6*/ 	.short	0x0000


	//----- nvinfo : EIATTR_COOP_GROUP_MASK_REGIDS
	.align		4
        /*16c8*/ 	.byte	0x04, 0x29
        /*16ca*/ 	.short	(.L_868 - .L_867)


	//   ....[0]....
.L_867:
        /*16cc*/ 	.word	0xffffffff


	//   ....[1]....
        /*16d0*/ 	.word	0xffffffff


	//   ....[2]....
        /*16d4*/ 	.word	0xffffffff


	//   ....[3]....
        /*16d8*/ 	.word	0xffffffff


	//   ....[4]....
        /*16dc*/ 	.word	0xffffffff


	//   ....[5]....
        /*16e0*/ 	.word	0xffffffff


	//   ....[6]....
        /*16e4*/ 	.word	0xffffffff


	//   ....[7]....
        /*16e8*/ 	.word	0xffffffff


	//   ....[8]....
        /*16ec*/ 	.word	0xffffffff


	//   ....[9]....
        /*16f0*/ 	.word	0xffffffff


	//   ....[10]....
        /*16f4*/ 	.word	0xffffffff


	//   ....[11]....
        /*16f8*/ 	.word	0xffffffff


	//   ....[12]....
        /*16fc*/ 	.word	0xffffffff


	//   ....[13]....
        /*1700*/ 	.word	0xffffffff


	//   ....[14]....
        /*1704*/ 	.word	0xffffffff


	//   ....[15]....
        /*1708*/ 	.word	0xffffffff


	//   ....[16]....
        /*170c*/ 	.word	0xffffffff


	//   ....[17]....
        /*1710*/ 	.word	0xffffffff


	//   ....[18]....
        /*1714*/ 	.word	0xffffffff


	//   ....[19]....
        /*1718*/ 	.word	0xffffffff


	//----- nvinfo : EIATTR_COOP_GROUP_INSTR_OFFSETS
	.align		4
.L_868:
        /*171c*/ 	.byte	0x04, 0x28
        /*171e*/ 	.short	(.L_870 - .L_869)


	//   ....[0]....
.L_869:
        /*1720*/ 	.word	0x0003d1e0


	//   ....[1]....
        /*1724*/ 	.word	0x0003d210


	//   ....[2]....
        /*1728*/ 	.word	0x0003d290


	//   ....[3]....
        /*172c*/ 	.word	0x0003d2b0


	//   ....[4]....
        /*1730*/ 	.word	0x0003d2d0


	//   ....[5]....
        /*1734*/ 	.word	0x0003dd50


	//   ....[6]....
        /*1738*/ 	.word	0x0003dd70


	//   ....[7]....
        /*173c*/ 	.word	0x0003dd90


	//   ....[8]....
        /*1740*/ 	.word	0x0003ddb0


	//   ....[9]....
        /*1744*/ 	.word	0x0003ddd0


	//   ....[10]....
        /*1748*/ 	.word	0x00041970


	//   ....[11]....
        /*174c*/ 	.word	0x000419d0


	//   ....[12]....
        /*1750*/ 	.word	0x00041a30


	//   ....[13]....
        /*1754*/ 	.word	0x00041a90


	//   ....[14]....
        /*1758*/ 	.word	0x00041af0


	//   ....[15]....
        /*175c*/ 	.word	0x00042610


	//   ....[16]....
        /*1760*/ 	.word	0x00042670


	//   ....[17]....
        /*1764*/ 	.word	0x000426d0


	//   ....[18]....
        /*1768*/ 	.word	0x00042730


	//   ....[19]....
        /*176c*/ 	.word	0x00042790


	//----- nvinfo : EIATTR_EXIT_INSTR_OFFSETS
	.align		4
.L_870:
        /*1770*/ 	.byte	0x04, 0x1c
        /*1772*/ 	.short	(.L_872 - .L_871)


	//   ....[0]....
.L_871:
        /*1774*/ 	.word	0x00001870


	//   ....[1]....
        /*1778*/ 	.word	0x00041920


	//----- nvinfo : EIATTR_MAX_THREADS
	.align		4
.L_872:
        /*177c*/ 	.byte	0x04, 0x05
        /*177e*/ 	.short	(.L_874 - .L_873)
.L_873:
        /*1780*/ 	.word	0x00000080
        /*1784*/ 	.word	0x00000001
        /*1788*/ 	.word	0x00000001


	//----- nvinfo : EIATTR_CRS_STACK_SIZE
	.align		4
.L_874:
        /*178c*/ 	.byte	0x04, 0x1e
        /*178e*/ 	.short	(.L_876 - .L_875)
.L_875:
        /*1790*/ 	.word	0x00000000
.L_876:


//--------------------- .nv.info._ZN10layer_norm31ln_parallel_residual_fwd_kernelINS_13Kernel_traitsI6__halfS2_S2_S2_fjLj2560ELj1ELj4ELj1ELj16ENS_18Kernel_traits_baseILj2560ES2_S2_S2_S2_fjLj128EEEEELb1ELb0ELb1EEEvNS_9FwdParamsE --------------------------
	.section	.nv.info._ZN10layer_norm31ln_parallel_residual_fwd_kernelINS_13Kernel_traitsI6__halfS2_S2_S2_fjLj2560ELj1ELj4ELj1ELj16ENS_18Kernel_traits_baseILj2560ES2_S2_S2_S2_fjLj128EEEEELb1ELb0ELb1EEEvNS_9FwdParamsE,"",@"SHT_CUDA_INFO"
	.sectionflags	@""
	.align	4


	//----- nvinfo : EIATTR_CUDA_API_VERSION
	.align		4
        /*0000*/ 	.byte	0x04, 0x37
        /*0002*/ 	.short	(.L_878 - .L_877)
.L_877:
        /*0004*/ 	.word	0x00000082


	//----- nvinfo : EIATTR_SW2861232_WAR
	.align		4
.L_878:
        /*0008*/ 	.byte	0x01, 0x35
	.zero		2


	//----- nvinfo : EIATTR_PARAM_CBANK
	.align		4
        /*000c*/ 	.byte	0x04, 0x0a
        /*000e*/ 	.short	(.L_880 - .L_879)
	.align		4
.L_879:
        /*0010*/ 	.word	index@(.nv.constant0._ZN10layer_norm31ln_parallel_residual_fwd_kernelINS_13Kernel_traitsI6__halfS2_S2_S2_fjLj2560ELj1ELj4ELj1ELj16ENS_18Kernel_traits_baseILj2560ES2_S2_S2_S2_fjLj128EEEEELb1ELb0ELb1EEEvNS_9FwdParamsE)
        /*0014*/ 	.short	0x0160
        /*0016*/ 	.short	0x00e8


	//----- nvinfo : EIATTR_CBANK_PARAM_SIZE
	.align		4
.L_880:
        /*0018*/ 	.byte	0x03, 0x19
        /*001a*/ 	.short	0x00e8


	//----- nvinfo : EIATTR_KPARAM_INFO
	.align		4
        /*001c*/ 	.byte	0x04, 0x17
        /*001e*/ 	.short	(.L_882 - .L_881)
.L_881:
        /*0020*/ 	.word	0x00000000
        /*0024*/ 	.short	0x0000
        /*0026*/ 	.short	0x0000
        /*0028*/ 	.byte	0x00, 0xf0, 0xa1, 0x03


	//----- nvinfo : EIATTR_MAXREG_COUNT
	.align		4
.L_882:
        /*002c*/ 	.byte	0x03, 0x1b
        /*002e*/ 	.short	0x00ff


	//----- nvinfo : EIATTR_ANNOTATIONS
	.align		4
        /*0030*/ 	.byte	0x04, 0x55
        /*0032*/ 	.short	(.L_884 - .L_883)


	//   ....[0]....
.L_883:
        /* <DEDUP_REMOVED lines=117> */


	//----- nvinfo : EIATTR_MERCURY_ISA_VERSION
	.align		4
.L_884:
        /*0774*/ 	.byte	0x03, 0x5f
        /*0776*/ 	.short	0x0000


	//----- nvinfo : EIATTR_COOP_GROUP_MASK_REGIDS
	.align		4
        /*0778*/ 	.byte	0x04, 0x29
        /*077a*/ 	.short	(.L_886 - .L_885)


	//   ....[0]....
.L_885:
        /*077c*/ 	.word	0xffffffff


	//   ....[1]....
        /*0780*/ 	.word	0xffffffff


	//   ....[2]....
        /*0784*/ 	.word	0xffffffff


	//   ....[3]....
        /*0788*/ 	.word	0xffffffff


	//   ....[4]....
        /*078c*/ 	.word	0xffffffff


	//   ....[5]....
        /*0790*/ 	.word	0xffffffff


	//   ....[6]....
        /*0794*/ 	.word	0xffffffff


	//   ....[7]....
        /*0798*/ 	.word	0xffffffff


	//   ....[8]....
        /*079c*/ 	.word	0xffffffff


	//   ....[9]....
        /*07a0*/ 	.word	0xffffffff


	//   ....[10]....
        /*07a4*/ 	.word	0xffffffff


	//   ....[11]....
        /*07a8*/ 	.word	0xffffffff


	//   ....[12]....
        /*07ac*/ 	.word	0xffffffff


	//   ....[13]....
        /*07b0*/ 	.word	0xffffffff


	//   ....[14]....
        /*07b4*/ 	.word	0xffffffff


	//   ....[15]....
        /*07b8*/ 	.word	0xffffffff


	//   ....[16]....
        /*07bc*/ 	.word	0xffffffff


	//   ....[17]....
        /*07c0*/ 	.word	0xffffffff


	//   ....[18]....
        /*07c4*/ 	.word	0xffffffff


	//   ....[19]....
        /*07c8*/ 	.word	0xffffffff


	//----- nvinfo : EIATTR_COOP_GROUP_INSTR_OFFSETS
	.align		4
.L_886:
        /*07cc*/ 	.byte	0x04, 0x28
        /*07ce*/ 	.short	(.L_888 - .L_887)


	//   ....[0]....
.L_887:
        /*07d0*/ 	.word	0x0003b0c0


	//   ....[1]....
        /*07d4*/ 	.word	0x0003b0f0


	//   ....[2]....
        /*07d8*/ 	.word	0x0003b110


	//   ....[3]....
        /*07dc*/ 	.word	0x0003b130


	//   ....[4]....
        /*07e0*/ 	.word	0x0003b150


	//   ....[5]....
        /*07e4*/ 	.word	0x0003bb80


	//   ....[6]....
        /*07e8*/ 	.word	0x0003bba0


	//   ....[7]....
        /*07ec*/ 	.word	0x0003bbc0


	//   ....[8]....
        /*07f0*/ 	.word	0x0003bbe0


	//   ....[9]....
        /*07f4*/ 	.word	0x0003bc00


	//   ....[10]....
        /*07f8*/ 	.word	0x0003eb90


	//   ....[11]....
        /*07fc*/ 	.word	0x0003ec00


	//   ....[12]....
        /*0800*/ 	.word	0x0003ec70


	//   ....[13]....
        /*0804*/ 	.word	0x0003ece0


	//   ....[14]....
        /*0808*/ 	.word	0x0003ed50


	//   ....[15]....
        /*080c*/ 	.word	0x0003f7c0


	//   ....[16]....
        /*0810*/ 	.word	0x0003f820


	//   ....[17]....
        /*0814*/ 	.word	0x0003f880


	//   ....[18]....
        /*0818*/ 	.word	0x0003f8e0


	//   ....[19]....
        /*081c*/ 	.word	0x0003f940


	//----- nvinfo : EIATTR_EXIT_INSTR_OFFSETS
	.align		4
.L_888:
        /*0820*/ 	.byte	0x04, 0x1c
        /*0822*/ 	.short	(.L_890 - .L_889)


	//   ....[0]....
.L_889:
        /*0824*/ 	.word	0x00000be0


	//   ....[1]....
        /*0828*/ 	.word	0x0003eb30


	//----- nvinfo : EIATTR_MAX_THREADS
	.align		4
.L_890:
        /*082c*/ 	.byte	0x04, 0x05
        /*082e*/ 	.short	(.L_892 - .L_891)
.L_891:
        /*0830*/ 	.word	0x00000080
        /*0834*/ 	.word	0x00000001
        /*0838*/ 	.word	0x00000001


	//----- nvinfo : EIATTR_CRS_STACK_SIZE
	.align		4
.L_892:
        /*083c*/ 	.byte	0x04, 0x1e
        /*083e*/ 	.short	(.L_894 - .L_893)
.L_893:
        /*0840*/ 	.word	0x00000000
.L_894:


//--------------------- .nv.info._ZN10layer_norm31ln_parallel_residual_fwd_kernelINS_13Kernel_traitsI6__halfS2_S2_S2_fjLj2560ELj1ELj4ELj1ELj16ENS_18Kernel_traits_baseILj2560ES2_S2_S2_S2_fjLj128EEEEELb1ELb1ELb0EEEvNS_9FwdParamsE --------------------------
	.section	.nv.info._ZN10layer_norm31ln_parallel_residual_fwd_kernelINS_13Kernel_traitsI6__halfS2_S2_S2_fjLj2560ELj1ELj4ELj1ELj16ENS_18Kernel_traits_baseILj2560ES2_S2_S2_S2_fjLj128EEEEELb1ELb1ELb0EEEvNS_9FwdParamsE,"",@"SHT_CUDA_INFO"
	.sectionflags	@""
	.align	4


	//----- nvinfo : EIATTR_CUDA_API_VERSION
	.align		4
        /*0000*/ 	.byte	0x04, 0x37
        /*0002*/ 	.short	(.L_896 - .L_895)
.L_895:
        /*0004*/ 	.word	0x00000082


	//----- nvinfo : EIATTR_SW2861232_WAR
	.align		4
.L_896:
        /*0008*/ 	.byte	0x01, 0x35
	.zero		2


	//----- nvinfo : EIATTR_PARAM_CBANK
	.align		4
        /*000c*/ 	.byte	0x04, 0x0a
        /*000e*/ 	.short	(.L_898 - .L_897)
	.align		4
.L_897:
        /*0010*/ 	.word	index@(.nv.constant0._ZN10layer_norm31ln_parallel_residual_fwd_kernelINS_13Kernel_traitsI6__halfS2_S2_S2_fjLj2560ELj1ELj4ELj1ELj16ENS_18Kernel_traits_baseILj2560ES2_S2_S2_S2_fjLj128EEEEELb1ELb1ELb0EEEvNS_9FwdParamsE)
        /*0014*/ 	.short	0x0160
        /*0016*/ 	.short	0x00e8


	//----- nvinfo : EIATTR_CBANK_PARAM_SIZE
	.align		4
.L_898:
        /*0018*/ 	.byte	0x03, 0x19
        /*001a*/ 	.short	0x00e8


	//----- nvinfo : EIATTR_KPARAM_INFO
	.align		4
        /*001c*/ 	.byte	0x04, 0x17
        /*001e*/ 	.short	(.L_900 - .L_899)
.L_899:
        /*0020*/ 	.word	0x00000000
        /*0024*/ 	.short	0x0000
        /*0026*/ 	.short	0x0000
        /*0028*/ 	.byte	0x00, 0xf0, 0xa1, 0x03


	//----- nvinfo : EIATTR_MAXREG_COUNT
	.align		4
.L_900:
        /*002c*/ 	.byte	0x03, 0x1b
        /*002e*/ 	.short	0x00ff


	//----- nvinfo : EIATTR_ANNOTATIONS
	.align		4
        /*0030*/ 	.byte	0x04, 0x55
        /*0032*/ 	.short	(.L_902 - .L_901)


	//   ....[0]....
.L_901:
        /* <DEDUP_REMOVED lines=42> */


	//----- nvinfo : EIATTR_MERCURY_ISA_VERSION
	.align		4
.L_902:
        /*02c4*/ 	.byte	0x03, 0x5f
        /*02c6*/ 	.short	0x0000


	//----- nvinfo : EIATTR_COOP_GROUP_MASK_REGIDS
	.align		4
        /*02c8*/ 	.byte	0x04, 0x29
        /*02ca*/ 	.short	(.L_904 - .L_903)


	//   ....[0]....
.L_903:
        /*02cc*/ 	.word	0xffffffff


	//   ....[1]....
        /*02d0*/ 	.word	0xffffffff


	//   ....[2]....
        /*02d4*/ 	.word	0xffffffff


	//   ....[3]....
        /*02d8*/ 	.word	0xffffffff


	//   ....[4]....
        /*02dc*/ 	.word	0xffffffff


	//   ....[5]....
        /*02e0*/ 	.word	0xffffffff


	//   ....[6]....
        /*02e4*/ 	.word	0xffffffff


	//   ....[7]....
        /*02e8*/ 	.word	0xffffffff


	//   ....[8]....
        /*02ec*/ 	.word	0xffffffff


	//   ....[9]....
        /*02f0*/ 	.word	0xffffffff


	//   ....[10]....
        /*02f4*/ 	.word	0xffffffff


	//   ....[11]....
        /*02f8*/ 	.word	0xffffffff


	//   ....[12]....
        /*02fc*/ 	.word	0xffffffff


	//   ....[13]....
        /*0300*/ 	.word	0xffffffff


	//   ....[14]....
        /*0304*/ 	.word	0xffffffff


	//   ....[15]....
        /*0308*/ 	.word	0xffffffff


	//   ....[16]....
        /*030c*/ 	.word	0xffffffff


	//   ....[17]....
        /*0310*/ 	.word	0xffffffff


	//   ....[18]....
        /*0314*/ 	.word	0xffffffff


	//   ....[19]....
        /*0318*/ 	.word	0xffffffff


	//----- nvinfo : EIATTR_COOP_GROUP_INSTR_OFFSETS
	.align		4
.L_904:
        /*031c*/ 	.byte	0x04, 0x28
        /*031e*/ 	.short	(.L_906 - .L_905)


	//   ....[0]....
.L_905:
        /*0320*/ 	.word	0x0003c340


	//   ....[1]....
        /*0324*/ 	.word	0x0003c370


	//   ....[2]....
        /*0328*/ 	.word	0x0003c3f0


	//   ....[3]....
        /*032c*/ 	.word	0x0003c410


	//   ....[4]....
        /*0330*/ 	.word	0x0003c430


	//   ....[5]....
        /*0334*/ 	.word	0x0003ceb0


	//   ....[6]....
        /*0338*/ 	.word	0x0003ced0


	//   ....[7]....
        /*033c*/ 	.word	0x0003cef0


	//   ....[8]....
        /*0340*/ 	.word	0x0003cf10


	//   ....[9]....
        /*0344*/ 	.word	0x0003cf30


	//   ....[10]....
        /*0348*/ 	.word	0x0003eb50


	//   ....[11]....
        /*034c*/ 	.word	0x0003ebb0


	//   ....[12]....
        /*0350*/ 	.word	0x0003ec10


	//   ....[13]....
        /*0354*/ 	.word	0x0003ec70


	//   ....[14]....
        /*0358*/ 	.word	0x0003ecd0


	//   ....[15]....
        /*035c*/ 	.word	0x0003f7f0


	//   ....[16]....
        /*0360*/ 	.word	0x0003f850


	//   ....[17]....
        /*0364*/ 	.word	0x0003f8b0


	//   ....[18]....
        /*0368*/ 	.word	0x0003f910


	//   ....[19]....
        /*036c*/ 	.word	0x0003f970


	//----- nvinfo : EIATTR_EXIT_INSTR_OFFSETS
	.align		4
.L_906:
        /*0370*/ 	.byte	0x04, 0x1c
        /*0372*/ 	.short	(.L_908 - .L_907)


	//   ....[0]....
.L_907:
        /*0374*/ 	.word	0x00000ff0


	//   ....[1]....
        /*0378*/ 	.word	0x0003eb00


	//----- nvinfo : EIATTR_MAX_THREADS
	.align		4
.L_908:
        /*037c*/ 	.byte	0x04, 0x05
        /*037e*/ 	.short	(.L_910 - .L_909)
.L_909:
        /*0380*/ 	.word	0x00000080
        /*0384*/ 	.word	0x00000001
        /*0388*/ 	.word	0x00000001


	//----- nvinfo : EIATTR_CRS_STACK_SIZE
	.align		4
.L_910:
        /*038c*/ 	.byte	0x04, 0x1e
        /*038e*/ 	.short	(.L_912 - .L_911)
.L_911:
        /*0390*/ 	.word	0x00000000
.L_912:


//--------------------- .nv.info._ZN10layer_norm31ln_parallel_residual_fwd_kernelINS_13Kernel_traitsI6__halfS2_S2_S2_fjLj2560ELj1ELj4ELj1ELj16ENS_18Kernel_traits_baseILj2560ES2_S2_S2_S2_fjLj128EEEEELb1ELb1ELb1EEEvNS_9FwdParamsE --------------------------
	.section	.nv.info._ZN10layer_norm31ln_parallel_residual_fwd_kernelINS_13Kernel_traitsI6__halfS2_S2_S2_fjLj2560ELj1ELj4ELj1ELj16ENS_18Kernel_traits_baseILj2560ES2_S2_S2_S2_fjLj128EEEEELb1ELb1ELb1EEEvNS_9FwdParamsE,"",@"SHT_CUDA_INFO"
	.sectionflags	@""
	.align	4


	//----- nvinfo : EIATTR_CUDA_API_VERSION
	.align		4
        /*0000*/ 	.byte	0x04, 0x37
        /*0002*/ 	.short	(.L_914 - .L_913)
.L_913:
        /*0004*/ 	.word	0x00000082


	//----- nvinfo : EIATTR_SW2861232_WAR
	.align		4
.L_914:
        /*0008*/ 	.byte	0x01, 0x35
	.zero		2


	//----- nvinfo : EIATTR_PARAM_CBANK
	.align		4
        /*000c*/ 	.byte	0x04, 0x0a
        /*000e*/ 	.short	(.L_916 - .L_915)
	.align		4
.L_915:
        /*0010*/ 	.word	index@(.nv.constant0._ZN10layer_norm31ln_parallel_residual_fwd_kernelINS_13Kernel_traitsI6__halfS2_S2_S2_fjLj2560ELj1ELj4ELj1ELj16ENS_18Kernel_traits_baseILj2560ES2_S2_S2_S2_fjLj128EEEEELb1ELb1ELb1EEEvNS_9FwdParamsE)
        /*0014*/ 	.short	0x0160
        /*0016*/ 	.short	0x00e8


	//----- nvinfo : EIATTR_CBANK_PARAM_SIZE
	.align		4
.L_916:
        /*0018*/ 	.byte	0x03, 0x19
        /*001a*/ 	.short	0x00e8


	//----- nvinfo : EIATTR_KPARAM_INFO
	.align		4
        /*001c*/ 	.byte	0x04, 0x17
        /*001e*/ 	.short	(.L_918 - .L_917)
.L_917:
        /*0020*/ 	.word	0x00000000
        /*0024*/ 	.short	0x0000
        /*0026*/ 	.short	0x0000
        /*0028*/ 	.byte	0x00, 0xf0, 0xa1, 0x03


	//----- nvinfo : EIATTR_MAXREG_COUNT
	.align		4
.L_918:
        /*002c*/ 	.byte	0x03, 0x1b
        /*002e*/ 	.short	0x00ff


	//----- nvinfo : EIATTR_MERCURY_ISA_VERSION
	.align		4
        /*0030*/ 	.byte	0x03, 0x5f
        /*0032*/ 	.short	0x0000


	//----- nvinfo : EIATTR_COOP_GROUP_MASK_REGIDS
	.align		4
        /*0034*/ 	.byte	0x04, 0x29
        /*0036*/ 	.short	(.L_920 - .L_919)


	//   ....[0]....
.L_919:
        /*0038*/ 	.word	0xffffffff


	//   ....[1]....
        /*003c*/ 	.word	0xffffffff


	//   ....[2]....
        /*0040*/ 	.word	0xffffffff


	//   ....[3]....
        /*0044*/ 	.word	0xffffffff


	//   ....[4]....
        /*0048*/ 	.word	0xffffffff


	//   ....[5]....
        /*004c*/ 	.word	0xffffffff


	//   ....[6]....
        /*0050*/ 	.word	0xffffffff


	//   ....[7]....
        /*0054*/ 	.word	0xffffffff


	//   ....[8]....
        /*0058*/ 	.word	0xffffffff


	//   ....[9]....
        /*005c*/ 	.word	0xffffffff


	//   ....[10]....
        /*0060*/ 	.word	0xffffffff


	//   ....[11]....
        /*0064*/ 	.word	0xffffffff


	//   ....[12]....
        /*0068*/ 	.word	0xffffffff


	//   ....[13]....
        /*006c*/ 	.word	0xffffffff


	//   ....[14]....
        /*0070*/ 	.word	0xffffffff


	//   ....[15]....
        /*0074*/ 	.word	0xffffffff


	//   ....[16]....
        /*0078*/ 	.word	0xffffffff


	//   ....[17]....
        /*007c*/ 	.word	0xffffffff


	//   ....[18]....
        /*0080*/ 	.word	0xffffffff


	//   ....[19]....
        /*0084*/ 	.word	0xffffffff


	//----- nvinfo : EIATTR_COOP_GROUP_INSTR_OFFSETS
	.align		4
.L_920:
        /*0088*/ 	.byte	0x04, 0x28
        /*008a*/ 	.short	(.L_922 - .L_921)


	//   ....[0]....
.L_921:
        /*008c*/ 	.word	0x0003a6c0


	//   ....[1]....
        /*0090*/ 	.word	0x0003a6f0


	//   ....[2]....
        /*0094*/ 	.word	0x0003a710


	//   ....[3]....
        /*0098*/ 	.word	0x0003a730


	//   ....[4]....
        /*009c*/ 	.word	0x0003a750


	//   ....[5]....
        /*00a0*/ 	.word	0x0003b180


	//   ....[6]....
        /*00a4*/ 	.word	0x0003b1a0


	//   ....[7]....
        /*00a8*/ 	.word	0x0003b1c0


	//   ....[8]....
        /*00ac*/ 	.word	0x0003b1e0


	//   ....[9]....
        /*00b0*/ 	.word	0x0003b200


	//   ....[10]....
        /*00b4*/ 	.word	0x0003cbe0


	//   ....[11]....
        /*00b8*/ 	.word	0x0003cc40


	//   ....[12]....
        /*00bc*/ 	.word	0x0003cca0


	//   ....[13]....
        /*00c0*/ 	.word	0x0003cd00


	//   ....[14]....
        /*00c4*/ 	.word	0x0003cd60


	//   ....[15]....
        /*00c8*/ 	.word	0x0003d7d0


	//   ....[16]....
        /*00cc*/ 	.word	0x0003d830


	//   ....[17]....
        /*00d0*/ 	.word	0x0003d890


	//   ....[18]....
        /*00d4*/ 	.word	0x0003d8f0


	//   ....[19]....
        /*00d8*/ 	.word	0x0003d950


	//----- nvinfo : EIATTR_EXIT_INSTR_OFFSETS
	.align		4
.L_922:
        /*00dc*/ 	.byte	0x04, 0x1c
        /*00de*/ 	.short	(.L_924 - .L_923)


	//   ....[0]....
.L_923:
        /*00e0*/ 	.word	0x000005f0


	//   ....[1]....
        /*00e4*/ 	.word	0x0003cb90


	//----- nvinfo : EIATTR_MAX_THREADS
	.align		4
.L_924:
        /*00e8*/ 	.byte	0x04, 0x05
        /*00ea*/ 	.short	(.L_926 - .L_925)
.L_925:
        /*00ec*/ 	.word	0x00000080
        /*00f0*/ 	.word	0x00000001
        /*00f4*/ 	.word	0x00000001


	//----- nvinfo : EIATTR_CRS_STACK_SIZE
	.align		4
.L_926:
        /*00f8*/ 	.byte	0x04, 0x1e
        /*00fa*/ 	.short	(.L_928 - .L_927)
.L_927:
        /*00fc*/ 	.word	0x00000000
.L_928:


//--------------------- .nv.info._ZN10layer_norm31ln_parallel_residual_fwd_kernelINS_13Kernel_traitsIf13__nv_bfloat16S2_S2_fjLj2560ELj1ELj4ELj1ELj16ENS_18Kernel_traits_baseILj2560EfS2_S2_S2_fjLj128EEEEELb0ELb0ELb0EEEvNS_9FwdParamsE --------------------------
	.section	.nv.info._ZN10layer_norm31ln_parallel_residual_fwd_kernelINS_13Kernel_traitsIf13__nv_bfloat16S2_S2_fjLj2560ELj1ELj4ELj1ELj16ENS_18Kernel_traits_baseILj2560EfS2_S2_S2_fjLj128EEEEELb0ELb0ELb0EEEvNS_9FwdParamsE,"",@"SHT_CUDA_INFO"
	.sectionflags	@""
	.align	4


	//----- nvinfo : EIATTR_CUDA_API_VERSION
	.align		4
        /*0000*/ 	.byte	0x04, 0x37
        /*0002*/ 	.short	(.L_930 - .L_929)
.L_929:
        /*0004*/ 	.word	0x00000082


	//----- nvinfo : EIATTR_SW2861232_WAR
	.align		4
.L_930:
        /*0008*/ 	.byte	0x01, 0x35
	.zero		2


	//----- nvinfo : EIATTR_PARAM_CBANK
	.align		4
        /*000c*/ 	.byte	0x04, 0x0a
        /*000e*/ 	.short	(.L_932 - .L_931)
	.align		4
.L_931:
        /*0010*/ 	.word	index@(.nv.constant0._ZN10layer_norm31ln_parallel_residual_fwd_kernelINS_13Kernel_traitsIf13__nv_bfloat16S2_S2_fjLj2560ELj1ELj4ELj1ELj16ENS_18Kernel_traits_baseILj2560EfS2_S2_S2_fjLj128EEEEELb0ELb0ELb0EEEvNS_9FwdParamsE)
        /*0014*/ 	.short	0x0160
        /*0016*/ 	.short	0x00e8


	//----- nvinfo : EIATTR_CBANK_PARAM_SIZE
	.align		4
.L_932:
        /*0018*/ 	.byte	0x03, 0x19
        /*001a*/ 	.short	0x00e8


	//----- nvinfo : EIATTR_KPARAM_INFO
	.align		4
        /*001c*/ 	.byte	0x04, 0x17
        /*001e*/ 	.short	(.L_934 - .L_933)
.L_933:
        /*0020*/ 	.word	0x00000000
        /*0024*/ 	.short	0x0000
        /*0026*/ 	.short	0x0000
        /*0028*/ 	.byte	0x00, 0xf0, 0xa1, 0x03


	//----- nvinfo : EIATTR_MAXREG_COUNT
	.align		4
.L_934:
        /*002c*/ 	.byte	0x03, 0x1b
        /*002e*/ 	.short	0x00ff


	//----- nvinfo : EIATTR_ANNOTATIONS
	.align		4
        /*0030*/ 	.byte	0x04, 0x55
        /*0032*/ 	.short	(.L_936 - .L_935)


	//   ....[0]....
.L_935:
        /* <DEDUP_REMOVED lines=324> */


	//----- nvinfo : EIATTR_MERCURY_ISA_VERSION
	.align		4
.L_936:
        /*1464*/ 	.byte	0x03, 0x5f
        /*1466*/ 	.short	0x0000


	//----- nvinfo : EIATTR_COOP_GROUP_MASK_REGIDS
	.align		4
        /*1468*/ 	.byte	0x04, 0x29
        /*146a*/ 	.short	(.L_938 - .L_937)


	//   ....[0]....
.L_937:
        /*146c*/ 	.word	0xffffffff


	//   ....[1]....
        /*1470*/ 	.word	0xffffffff


	//   ....[2]....
        /*1474*/ 	.word	0xffffffff


	//   ....[3]....
        /*1478*/ 	.word	0xffffffff


	//   ....[4]....
        /*147c*/ 	.word	0xffffffff


	//   ....[5]....
        /*1480*/ 	.word	0xffffffff


	//   ....[6]....
        /*1484*/ 	.word	0xffffffff


	//   ....[7]....
        /*1488*/ 	.word	0xffffffff


	//   ....[8]....
        /*148c*/ 	.word	0xffffffff


	//   ....[9]....
        /*1490*/ 	.word	0xffffffff


	//   ....[10]....
        /*1494*/ 	.word	0xffffffff


	//   ....[11]....
        /*1498*/ 	.word	0xffffffff


	//   ....[12]....
        /*149c*/ 	.word	0xffffffff


	//   ....[13]....
        /*14a0*/ 	.word	0xffffffff


	//   ....[14]....
        /*14a4*/ 	.word	0xffffffff


	//   ....[15]....
        /*14a8*/ 	.word	0xffffffff


	//   ....[16]....
        /*14ac*/ 	.word	0xffffffff


	//   ....[17]....
        /*14b0*/ 	.word	0xffffffff


	//   ....[18]....
        /*14b4*/ 	.word	0xffffffff


	//   ....[19]....
        /*14b8*/ 	.word	0xffffffff


	//----- nvinfo : EIATTR_COOP_GROUP_INSTR_OFFSETS
	.align		4
.L_938:
        /*14bc*/ 	.byte	0x04, 0x28
        /*14be*/ 	.short	(.L_940 - .L_939)


	//   ....[0]....
.L_939:
        /*14c0*/ 	.word	0x000086e0


	//   ....[1]....
        /*14c4*/ 	.word	0x00008710


	//   ....[2]....
        /*14c8*/ 	.word	0x00008760


	//   ....[3]....
        /*14cc*/ 	.word	0x00008780


	//   ....[4]....
        /*14d0*/ 	.word	0x000087a0


	//   ....[5]....
        /*14d4*/ 	.word	0x00009230


	//   ....[6]....
        /*14d8*/ 	.word	0x00009250


	//   ....[7]....
        /*14dc*/ 	.word	0x00009270


	//   ....[8]....
        /*14e0*/ 	.word	0x00009290


	//   ....[9]....
        /*14e4*/ 	.word	0x000092b0


	//   ....[10]....
        /*14e8*/ 	.word	0x0000d2c0


	//   ....[11]....
        /*14ec*/ 	.word	0x0000d320


	//   ....[12]....
        /*14f0*/ 	.word	0x0000d380


	//   ....[13]....
        /*14f4*/ 	.word	0x0000d3e0


	//   ....[14]....
        /*14f8*/ 	.word	0x0000d440


	//   ....[15]....
        /*14fc*/ 	.word	0x0000df40


	//   ....[16]....
        /*1500*/ 	.word	0x0000dfa0


	//   ....[17]....
        /*1504*/ 	.word	0x0000e000


	//   ....[18]....
        /*1508*/ 	.word	0x0000e060


	//   ....[19]....
        /*150c*/ 	.word	0x0000e0c0


	//----- nvinfo : EIATTR_EXIT_INSTR_OFFSETS
	.align		4
.L_940:
        /*1510*/ 	.byte	0x04, 0x1c
        /*1512*/ 	.short	(.L_942 - .L_941)


	//   ....[0]....
.L_941:
        /*1514*/ 	.word	0x000021b0


	//   ....[1]....
        /*1518*/ 	.word	0x0000d270


	//----- nvinfo : EIATTR_MAX_THREADS
	.align		4
.L_942:
        /*151c*/ 	.byte	0x04, 0x05
        /*151e*/ 	.short	(.L_944 - .L_943)
.L_943:
        /*1520*/ 	.word	0x00000080
        /*1524*/ 	.word	0x00000001
        /*1528*/ 	.word	0x00000001


	//----- nvinfo : EIATTR_CRS_STACK_SIZE
	.align		4
.L_944:
        /*152c*/ 	.byte	0x04, 0x1e
        /*152e*/ 	.short	(.L_946 - .L_945)
.L_945:
        /*1530*/ 	.word	0x00000000
.L_946:


//--------------------- .nv.info._ZN10layer_norm31ln_parallel_residual_fwd_kernelINS_13Kernel_traitsIf13__nv_bfloat16S2_S2_fjLj2560ELj1ELj4ELj1ELj16ENS_18Kernel_traits_baseILj2560EfS2_S2_S2_fjLj128EEEEELb0ELb0ELb1EEEvNS_9FwdParamsE --------------------------
	.section	.nv.info._ZN10layer_norm31ln_parallel_residual_fwd_kernelINS_13Kernel_traitsIf13__nv_bfloat16S2_S2_fjLj2560ELj1ELj4ELj1ELj16ENS_18Kernel_traits_baseILj2560EfS2_S2_S2_fjLj128EEEEELb0ELb0ELb1EEEvNS_9FwdParamsE,"",@"SHT_CUDA_INFO"
	.sectionflags	@""
	.align	4


	//----- nvinfo : EIATTR_CUDA_API_VERSION
	.align		4
        /*0000*/ 	.byte	0x04, 0x37
        /*0002*/ 	.short	(.L_948 - .L_947)
.L_947:
        /*0004*/ 	.word	0x00000082


	//----- nvinfo : EIATTR_SW2861232_WAR
	.align		4
.L_948:
        /*0008*/ 	.byte	0x01, 0x35
	.zero		2


	//----- nvinfo : EIATTR_PARAM_CBANK
	.align		4
        /*000c*/ 	.byte	0x04, 0x0a
        /*000e*/ 	.short	(.L_950 - .L_949)
	.align		4
.L_949:
        /*0010*/ 	.word	index@(.nv.constant0._ZN10layer_norm31ln_parallel_residual_fwd_kernelINS_13Kernel_traitsIf13__nv_bfloat16S2_S2_fjLj2560ELj1ELj4ELj1ELj16ENS_18Kernel_traits_baseILj2560EfS2_S2_S2_fjLj128EEEEELb0ELb0ELb1EEEvNS_9FwdParamsE)
        /*0014*/ 	.short	0x0160
        /*0016*/ 	.short	0x00e8


	//----- nvinfo : EIATTR_CBANK_PARAM_SIZE
	.align		4
.L_950:
        /*0018*/ 	.byte	0x03, 0x19
        /*001a*/ 	.short	0x00e8


	//----- nvinfo : EIATTR_KPARAM_INFO
	.align		4
        /*001c*/ 	.byte	0x04, 0x17
        /*001e*/ 	.short	(.L_952 - .L_951)
.L_951:
        /*0020*/ 	.word	0x00000000
        /*0024*/ 	.short	0x0000
        /*0026*/ 	.short	0x0000
        /*0028*/ 	.byte	0x00, 0xf0, 0xa1, 0x03


	//----- nvinfo : EIATTR_MAXREG_COUNT
	.align		4
.L_952:
        /*002c*/ 	.byte	0x03, 0x1b
        /*002e*/ 	.short	0x00ff


	//----- nvinfo : EIATTR_ANNOTATIONS
	.align		4
        /*0030*/ 	.byte	0x04, 0x55
        /*0032*/ 	.short	(.L_954 - .L_953)


	//   ....[0]....
.L_953:
        /* <DEDUP_REMOVED lines=206> */


	//----- nvinfo : EIATTR_MERCURY_ISA_VERSION
	.align		4
.L_954:
        /*0d04*/ 	.byte	0x03, 0x5f
        /*0d06*/ 	.short	0x0000


	//----- nvinfo : EIATTR_COOP_GROUP_MASK_REGIDS
	.align		4
        /*0d08*/ 	.byte	0x04, 0x29
        /*0d0a*/ 	.short	(.L_956 - .L_955)


	//   ....[0]....
.L_955:
        /*0d0c*/ 	.word	0xffffffff


	//   ....[1]....
        /*0d10*/ 	.word	0xffffffff


	//   ....[2]....
        /*0d14*/ 	.word	0xffffffff


	//   ....[3]....
        /*0d18*/ 	.word	0xffffffff


	//   ....[4]....
        /*0d1c*/ 	.word	0xffffffff


	//   ....[5]....
        /*0d20*/ 	.word	0xffffffff


	//   ....[6]....
        /*0d24*/ 	.word	0xffffffff


	//   ....[7]....
        /*0d28*/ 	.word	0xffffffff


	//   ....[8]....
        /*0d2c*/ 	.word	0xffffffff


	//   ....[9]....
        /*0d30*/ 	.word	0xffffffff


	//   ....[10]....
        /*0d34*/ 	.word	0xffffffff


	//   ....[11]....
        /*0d38*/ 	.word	0xffffffff


	//   ....[12]....
        /*0d3c*/ 	.word	0xffffffff


	//   ....[13]....
        /*0d40*/ 	.word	0xffffffff


	//   ....[14]....
        /*0d44*/ 	.word	0xffffffff


	//   ....[15]....
        /*0d48*/ 	.word	0xffffffff


	//   ....[16]....
        /*0d4c*/ 	.word	0xffffffff


	//   ....[17]....
        /*0d50*/ 	.word	0xffffffff


	//   ....[18]....
        /*0d54*/ 	.word	0xffffffff


	//   ....[19]....
        /*0d58*/ 	.word	0xffffffff


	//----- nvinfo : EIATTR_COOP_GROUP_INSTR_OFFSETS
	.align		4
.L_956:
        /*0d5c*/ 	.byte	0x04, 0x28
        /*0d5e*/ 	.short	(.L_958 - .L_957)


	//   ....[0]....
.L_957:
        /*0d60*/ 	.word	0x000075b0


	//   ....[1]....
        /*0d64*/ 	.word	0x000075e0


	//   ....[2]....
        /*0d68*/ 	.word	0x00007600


	//   ....[3]....
        /*0d6c*/ 	.word	0x00007620


	//   ....[4]....
        /*0d70*/ 	.word	0x00007640


	//   ....[5]....
        /*0d74*/ 	.word	0x00008070


	//   ....[6]....
        /*0d78*/ 	.word	0x00008090


	//   ....[7]....
        /*0d7c*/ 	.word	0x000080b0


	//   ....[8]....
        /*0d80*/ 	.word	0x000080d0


	//   ....[9]....
        /*0d84*/ 	.word	0x000080f0


	//   ....[10]....
        /*0d88*/ 	.word	0x0000afc0


	//   ....[11]....
        /*0d8c*/ 	.word	0x0000b030


	//   ....[12]....
        /*0d90*/ 	.word	0x0000b0a0


	//   ....[13]....
        /*0d94*/ 	.word	0x0000b110


	//   ....[14]....
        /*0d98*/ 	.word	0x0000b180


	//   ....[15]....
        /*0d9c*/ 	.word	0x0000bbf0


	//   ....[16]....
        /*0da0*/ 	.word	0x0000bc50


	//   ....[17]....
        /*0da4*/ 	.word	0x0000bcb0


	//   ....[18]....
        /*0da8*/ 	.word	0x0000bd10


	//   ....[19]....
        /*0dac*/ 	.word	0x0000bd70


	//----- nvinfo : EIATTR_EXIT_INSTR_OFFSETS
	.align		4
.L_958:
        /*0db0*/ 	.byte	0x04, 0x1c
        /*0db2*/ 	.short	(.L_960 - .L_959)


	//   ....[0]....
.L_959:
        /*0db4*/ 	.word	0x00001250


	//   ....[1]....
        /*0db8*/ 	.word	0x0000af60


	//----- nvinfo : EIATTR_MAX_THREADS
	.align		4
.L_960:
        /*0dbc*/ 	.byte	0x04, 0x05
        /*0dbe*/ 	.short	(.L_962 - .L_961)
.L_961:
        /*0dc0*/ 	.word	0x00000080
        /*0dc4*/ 	.word	0x00000001
        /*0dc8*/ 	.word	0x00000001


	//----- nvinfo : EIATTR_CRS_STACK_SIZE
	.align		4
.L_962:
        /*0dcc*/ 	.byte	0x04, 0x1e
        /*0dce*/ 	.short	(.L_964 - .L_963)
.L_963:
        /*0dd0*/ 	.word	0x00000000
.L_964:


//--------------------- .nv.info._ZN10layer_norm31ln_parallel_residual_fwd_kernelINS_13Kernel_traitsIf13__nv_bfloat16S2_S2_fjLj2560ELj1ELj4ELj1ELj16ENS_18Kernel_traits_baseILj2560EfS2_S2_S2_fjLj128EEEEELb0ELb1ELb0EEEvNS_9FwdParamsE --------------------------
	.section	.nv.info._ZN10layer_norm31ln_parallel_residual_fwd_kernelINS_13Kernel_traitsIf13__nv_bfloat16S2_S2_fjLj2560ELj1ELj4ELj1ELj16ENS_18Kernel_traits_baseILj2560EfS2_S2_S2_fjLj128EEEEELb0ELb1ELb0EEEvNS_9FwdParamsE,"",@"SHT_CUDA_INFO"
	.sectionflags	@""
	.align	4


	//----- nvinfo : EIATTR_CUDA_API_VERSION
	.align		4
        /*0000*/ 	.byte	0x04, 0x37
        /*0002*/ 	.short	(.L_966 - .L_965)
.L_965:
        /*0004*/ 	.word	0x00000082


	//----- nvinfo : EIATTR_SW2861232_WAR
	.align		4
.L_966:
        /*0008*/ 	.byte	0x01, 0x35
	.zero		2


	//----- nvinfo : EIATTR_PARAM_CBANK
	.align		4
        /*000c*/ 	.byte	0x04, 0x0a
        /*000e*/ 	.short	(.L_968 - .L_967)
	.align		4
.L_967:
        /*0010*/ 	.word	index@(.nv.constant0._ZN10layer_norm31ln_parallel_residual_fwd_kernelINS_13Kernel_traitsIf13__nv_bfloat16S2_S2_fjLj2560ELj1ELj4ELj1ELj16ENS_18Kernel_traits_baseILj2560EfS2_S2_S2_fjLj128EEEEELb0ELb1ELb0EEEvNS_9FwdParamsE)
        /*0014*/ 	.short	0x0160
        /*0016*/ 	.short	0x00e8


	//----- nvinfo : EIATTR_CBANK_PARAM_SIZE
	.align		4
.L_968:
        /*0018*/ 	.byte	0x03, 0x19
        /*001a*/ 	.short	0x00e8


	//----- nvinfo : EIATTR_KPARAM_INFO
	.align		4
        /*001c*/ 	.byte	0x04, 0x17
        /*001e*/ 	.short	(.L_970 - .L_969)
.L_969:
        /*0020*/ 	.word	0x00000000
        /*0024*/ 	.short	0x0000
        /*0026*/ 	.short	0x0000
        /*0028*/ 	.byte	0x00, 0xf0, 0xa1, 0x03


	//----- nvinfo : EIATTR_MAXREG_COUNT
	.align		4
.L_970:
        /*002c*/ 	.byte	0x03, 0x1b
        /*002e*/ 	.short	0x00ff


	//----- nvinfo : EIATTR_ANNOTATIONS
	.align		4
        /*0030*/ 	.byte	0x04, 0x55
        /*0032*/ 	.short	(.L_972 - .L_971)


	//   ....[0]....
.L_971:
        /* <DEDUP_REMOVED lines=13> */


	//----- nvinfo : EIATTR_MERCURY_ISA_VERSION
	.align		4
.L_972:
        /*00f4*/ 	.byte	0x03, 0x5f
        /*00f6*/ 	.short	0x0000


	//----- nvinfo : EIATTR_COOP_GROUP_MASK_REGIDS
	.align		4
        /*00f8*/ 	.byte	0x04, 0x29
        /*00fa*/ 	.short	(.L_974 - .L_973)


	//   ....[0]....
.L_973:
        /*00fc*/ 	.word	0xffffffff


	//   ....[1]....
        /*0100*/ 	.word	0xffffffff


	//   ....[2]....
        /*0104*/ 	.word	0xffffffff


	//   ....[3]....
        /*0108*/ 	.word	0xffffffff


	//   ....[4]....
        /*010c*/ 	.word	0xffffffff


	//   ....[5]....
        /*0110*/ 	.word	0xffffffff


	//   ....[6]....
        /*0114*/ 	.word	0xffffffff


	//   ....[7]....
        /*0118*/ 	.word	0xffffffff


	//   ....[8]....
        /*011c*/ 	.word	0xffffffff


	//   ....[9]....
        /*0120*/ 	.word	0xffffffff


	//   ....[10]....
        /*0124*/ 	.word	0xffffffff


	//   ....[11]....
        /*0128*/ 	.word	0xffffffff


	//   ....[12]....
        /*012c*/ 	.word	0xffffffff


	//   ....[13]....
        /*0130*/ 	.word	0xffffffff


	//   ....[14]....
        /*0134*/ 	.word	0xffffffff


	//   ....[15]....
        /*0138*/ 	.word	0xffffffff


	//   ....[16]....
        /*013c*/ 	.word	0xffffffff


	//   ....[17]....
        /*0140*/ 	.word	0xffffffff


	//   ....[18]....
        /*0144*/ 	.word	0xffffffff


	//   ....[19]....
        /*0148*/ 	.word	0xffffffff


	//----- nvinfo : EIATTR_COOP_GROUP_INSTR_OFFSETS
	.align		4
.L_974:
        /*014c*/ 	.byte	0x04, 0x28
        /*014e*/ 	.short	(.L_976 - .L_975)


	//   ....[0]....
.L_975:
        /*0150*/ 	.word	0x000073c0


	//   ....[1]....
        /*0154*/ 	.word	0x000073f0


	//   ....[2]....
        /*0158*/ 	.word	0x00007440


	//   ....[3]....
        /*015c*/ 	.word	0x00007460


	//   ....[4]....
        /*0160*/ 	.word	0x00007480


	//   ....[5]....
        /*0164*/ 	.word	0x00007f10


	//   ....[6]....
        /*0168*/ 	.word	0x00007f30


	//   ....[7]....
        /*016c*/ 	.word	0x00007f50


	//   ....[8]....
        /*0170*/ 	.word	0x00007f70


	//   ....[9]....
        /*0174*/ 	.word	0x00007f90


	//   ....[10]....
        /*0178*/ 	.word	0x000098a0


	//   ....[11]....
        /*017c*/ 	.word	0x00009910


	//   ....[12]....
        /*0180*/ 	.word	0x00009980


	//   ....[13]....
        /*0184*/ 	.word	0x000099f0


	//   ....[14]....
        /*0188*/ 	.word	0x00009a60


	//   ....[15]....
        /*018c*/ 	.word	0x0000a560


	//   ....[16]....
        /*0190*/ 	.word	0x0000a5c0


	//   ....[17]....
        /*0194*/ 	.word	0x0000a620


	//   ....[18]....
        /*0198*/ 	.word	0x0000a680


	//   ....[19]....
        /*019c*/ 	.word	0x0000a6e0


	//----- nvinfo : EIATTR_EXIT_INSTR_OFFSETS
	.align		4
.L_976:
        /*01a0*/ 	.byte	0x04, 0x1c
        /*01a2*/ 	.short	(.L_978 - .L_977)


	//   ....[0]....
.L_977:
        /*01a4*/ 	.word	0x00000e90


	//   ....[1]....
        /*01a8*/ 	.word	0x00009840


	//----- nvinfo : EIATTR_MAX_THREADS
	.align		4
.L_978:
        /*01ac*/ 	.byte	0x04, 0x05
        /*01ae*/ 	.short	(.L_980 - .L_979)
.L_979:
        /*01b0*/ 	.word	0x00000080
        /*01b4*/ 	.word	0x00000001
        /*01b8*/ 	.word	0x00000001


	//----- nvinfo : EIATTR_CRS_STACK_SIZE
	.align		4
.L_980:
        /*01bc*/ 	.byte	0x04, 0x1e
        /*01be*/ 	.short	(.L_982 - .L_981)
.L_981:
        /*01c0*/ 	.word	0x00000000
.L_982:


//--------------------- .nv.info._ZN10layer_norm31ln_parallel_residual_fwd_kernelINS_13Kernel_traitsIf13__nv_bfloat16S2_S2_fjLj2560ELj1ELj4ELj1ELj16ENS_18Kernel_traits_baseILj2560EfS2_S2_S2_fjLj128EEEEELb0ELb1ELb1EEEvNS_9FwdParamsE --------------------------
	.section	.nv.info._ZN10layer_norm31ln_parallel_residual_fwd_kernelINS_13Kernel_traitsIf13__nv_bfloat16S2_S2_fjLj2560ELj1ELj4ELj1ELj16ENS_18Kernel_traits_baseILj2560EfS2_S2_S2_fjLj128EEEEELb0ELb1ELb1EEEvNS_9FwdParamsE,"",@"SHT_CUDA_INFO"
	.sectionflags	@""
	.align	4


	//----- nvinfo : EIATTR_CUDA_API_VERSION
	.align		4
        /*0000*/ 	.byte	0x04, 0x37
        /*0002*/ 	.short	(.L_984 - .L_983)
.L_983:
        /*0004*/ 	.word	0x00000082


	//----- nvinfo : EIATTR_SW2861232_WAR
	.align		4
.L_984:
        /*0008*/ 	.byte	0x01, 0x35
	.zero		2


	//----- nvinfo : EIATTR_PARAM_CBANK
	.align		4
        /*000c*/ 	.byte	0x04, 0x0a
        /*000e*/ 	.short	(.L_986 - .L_985)
	.align		4
.L_985:
        /*0010*/ 	.word	index@(.nv.constant0._ZN10layer_norm31ln_parallel_residual_fwd_kernelINS_13Kernel_traitsIf13__nv_bfloat16S2_S2_fjLj2560ELj1ELj4ELj1ELj16ENS_18Kernel_traits_baseILj2560EfS2_S2_S2_fjLj128EEEEELb0ELb1ELb1EEEvNS_9FwdParamsE)
        /*0014*/ 	.short	0x0160
        /*0016*/ 	.short	0x00e8


	//----- nvinfo : EIATTR_CBANK_PARAM_SIZE
	.align		4
.L_986:
        /*0018*/ 	.byte	0x03, 0x19
        /*001a*/ 	.short	0x00e8


	//----- nvinfo : EIATTR_KPARAM_INFO
	.align		4
        /*001c*/ 	.byte	0x04, 0x17
        /*001e*/ 	.short	(.L_988 - .L_987)
.L_987:
        /*0020*/ 	.word	0x00000000
        /*0024*/ 	.short	0x0000
        /*0026*/ 	.short	0x0000
        /*0028*/ 	.byte	0x00, 0xf0, 0xa1, 0x03


	//----- nvinfo : EIATTR_MAXREG_COUNT
	.align		4
.L_988:
        /*002c*/ 	.byte	0x03, 0x1b
        /*002e*/ 	.short	0x00ff


	//----- nvinfo : EIATTR_ANNOTATIONS
	.align		4
        /*0030*/ 	.byte	0x04, 0x55
        /*0032*/ 	.short	(.L_990 - .L_989)


	//   ....[0]....
.L_989:
        /* <DEDUP_REMOVED lines=17> */


	//----- nvinfo : EIATTR_MERCURY_ISA_VERSION
	.align		4
.L_990:
        /*0134*/ 	.byte	0x03, 0x5f
        /*0136*/ 	.short	0x0000


	//----- nvinfo : EIATTR_COOP_GROUP_MASK_REGIDS
	.align		4
        /*0138*/ 	.byte	0x04, 0x29
        /*013a*/ 	.short	(.L_992 - .L_991)


	//   ....[0]....
.L_991:
        /*013c*/ 	.word	0xffffffff


	//   ....[1]....
        /*0140*/ 	.word	0xffffffff


	//   ....[2]....
        /*0144*/ 	.word	0xffffffff


	//   ....[3]....
        /*0148*/ 	.word	0xffffffff


	//   ....[4]....
        /*014c*/ 	.word	0xffffffff


	//   ....[5]....
        /*0150*/ 	.word	0xffffffff


	//   ....[6]....
        /*0154*/ 	.word	0xffffffff


	//   ....[7]....
        /*0158*/ 	.word	0xffffffff


	//   ....[8]....
        /*015c*/ 	.word	0xffffffff


	//   ....[9]....
        /*0160*/ 	.word	0xffffffff


	//   ....[10]....
        /*0164*/ 	.word	0xffffffff


	//   ....[11]....
        /*0168*/ 	.word	0xffffffff


	//   ....[12]....
        /*016c*/ 	.word	0xffffffff


	//   ....[13]....
        /*0170*/ 	.word	0xffffffff


	//   ....[14]....
        /*0174*/ 	.word	0xffffffff


	//   ....[15]....
        /*0178*/ 	.word	0xffffffff


	//   ....[16]....
        /*017c*/ 	.word	0xffffffff


	//   ....[17]....
        /*0180*/ 	.word	0xffffffff


	//   ....[18]....
        /*0184*/ 	.word	0xffffffff


	//   ....[19]....
        /*0188*/ 	.word	0xffffffff


	//----- nvinfo : EIATTR_COOP_GROUP_INSTR_OFFSETS
	.align		4
.L_992:
        /*018c*/ 	.byte	0x04, 0x28
        /*018e*/ 	.short	(.L_994 - .L_993)


	//   ....[0]....
.L_993:
        /*0190*/ 	.word	0x000062c0


	//   ....[1]....
        /*0194*/ 	.word	0x000062f0


	//   ....[2]....
        /*0198*/ 	.word	0x00006310


	//   ....[3]....
        /*019c*/ 	.word	0x00006330


	//   ....[4]....
        /*01a0*/ 	.word	0x00006350


	//   ....[5]....
        /*01a4*/ 	.word	0x00006d80


	//   ....[6]....
        /*01a8*/ 	.word	0x00006da0


	//   ....[7]....
        /*01ac*/ 	.word	0x00006dc0


	//   ....[8]....
        /*01b0*/ 	.word	0x00006de0


	//   ....[9]....
        /*01b4*/ 	.word	0x00006e00


	//   ....[10]....
        /*01b8*/ 	.word	0x000083d0


	//   ....[11]....
        /*01bc*/ 	.word	0x00008430


	//   ....[12]....
        /*01c0*/ 	.word	0x00008490


	//   ....[13]....
        /*01c4*/ 	.word	0x000084f0


	//   ....[14]....
        /*01c8*/ 	.word	0x00008550


	//   ....[15]....
        /*01cc*/ 	.word	0x00008fc0


	//   ....[16]....
        /*01d0*/ 	.word	0x00009020


	//   ....[17]....
        /*01d4*/ 	.word	0x00009080


	//   ....[18]....
        /*01d8*/ 	.word	0x000090e0


	//   ....[19]....
        /*01dc*/ 	.word	0x00009140


	//----- nvinfo : EIATTR_EXIT_INSTR_OFFSETS
	.align		4
.L_994:
        /*01e0*/ 	.byte	0x04, 0x1c
        /*01e2*/ 	.short	(.L_996 - .L_995)


	//   ....[0]....
.L_995:
        /*01e4*/ 	.word	0x000004c0


	//   ....[1]....
        /*01e8*/ 	.word	0x00008380


	//----- nvinfo : EIATTR_MAX_THREADS
	.align		4
.L_996:
        /*01ec*/ 	.byte	0x04, 0x05
        /*01ee*/ 	.short	(.L_998 - .L_997)
.L_997:
        /*01f0*/ 	.word	0x00000080
        /*01f4*/ 	.word	0x00000001
        /*01f8*/ 	.word	0x00000001


	//----- nvinfo : EIATTR_CRS_STACK_SIZE
	.align		4
.L_998:
        /*01fc*/ 	.byte	0x04, 0x1e
        /*01fe*/ 	.short	(.L_1000 - .L_999)
.L_999:
        /*0200*/ 	.word	0x00000000
.L_1000:


//--------------------- .nv.info._ZN10layer_norm31ln_parallel_residual_fwd_kernelINS_13Kernel_traitsIf13__nv_bfloat16S2_S2_fjLj2560ELj1ELj4ELj1ELj16ENS_18Kernel_traits_baseILj2560EfS2_S2_S2_fjLj128EEEEELb1ELb0ELb0EEEvNS_9FwdParamsE --------------------------
	.section	.nv.info._ZN10layer_norm31ln_parallel_residual_fwd_kernelINS_13Kernel_traitsIf13__nv_bfloat16S2_S2_fjLj2560ELj1ELj4ELj1ELj16ENS_18Kernel_traits_baseILj2560EfS2_S2_S2_fjLj128EEEEELb1ELb0ELb0EEEvNS_9FwdParamsE,"",@"SHT_CUDA_INFO"
	.sectionflags	@""
	.align	4


	//----- nvinfo : EIATTR_CUDA_API_VERSION
	.align		4
        /*0000*/ 	.byte	0x04, 0x37
        /*0002*/ 	.short	(.L_1002 - .L_1001)
.L_1001:
        /*0004*/ 	.word	0x00000082


	//----- nvinfo : EIATTR_SW2861232_WAR
	.align		4
.L_1002:
        /*0008*/ 	.byte	0x01, 0x35
	.zero		2


	//----- nvinfo : EIATTR_PARAM_CBANK
	.align		4
        /*000c*/ 	.byte	0x04, 0x0a
        /*000e*/ 	.short	(.L_1004 - .L_1003)
	.align		4
.L_1003:
        /*0010*/ 	.word	index@(.nv.constant0._ZN10layer_norm31ln_parallel_residual_fwd_kernelINS_13Kernel_traitsIf13__nv_bfloat16S2_S2_fjLj2560ELj1ELj4ELj1ELj16ENS_18Kernel_traits_baseILj2560EfS2_S2_S2_fjLj128EEEEELb1ELb0ELb0EEEvNS_9FwdParamsE)
        /*0014*/ 	.short	0x0160
        /*0016*/ 	.short	0x00e8


	//----- nvinfo : EIATTR_CBANK_PARAM_SIZE
	.align		4
.L_1004:
        /*0018*/ 	.byte	0x03, 0x19
        /*001a*/ 	.short	0x00e8


	//----- nvinfo : EIATTR_KPARAM_INFO
	.align		4
        /*001c*/ 	.byte	0x04, 0x17
        /*001e*/ 	.short	(.L_1006 - .L_1005)
.L_1005:
        /*0020*/ 	.word	0x00000000
        /*0024*/ 	.short	0x0000
        /*0026*/ 	.short	0x0000
        /*0028*/ 	.byte	0x00, 0xf0, 0xa1, 0x03


	//----- nvinfo : EIATTR_MAXREG_COUNT
	.align		4
.L_1006:
        /*002c*/ 	.byte	0x03, 0x1b
        /*002e*/ 	.short	0x00ff


	//----- nvinfo : EIATTR_ANNOTATIONS
	.align		4
        /*0030*/ 	.byte	0x04, 0x55
        /*0032*/ 	.short	(.L_1008 - .L_1007)


	//   ....[0]....
.L_1007:
        /* <DEDUP_REMOVED lines=346> */


	//----- nvinfo : EIATTR_MERCURY_ISA_VERSION
	.align		4
.L_1008:
        /*15c4*/ 	.byte	0x03, 0x5f
        /*15c6*/ 	.short	0x0000


	//----- nvinfo : EIATTR_COOP_GROUP_MASK_REGIDS
	.align		4
        /*15c8*/ 	.byte	0x04, 0x29
        /*15ca*/ 	.short	(.L_1010 - .L_1009)


	//   ....[0]....
.L_1009:
        /*15cc*/ 	.word	0xffffffff


	//   ....[1]....
        /*15d0*/ 	.word	0xffffffff


	//   ....[2]....
        /*15d4*/ 	.word	0xffffffff


	//   ....[3]....
        /*15d8*/ 	.word	0xffffffff


	//   ....[4]....
        /*15dc*/ 	.word	0xffffffff


	//   ....[5]....
        /*15e0*/ 	.word	0xffffffff


	//   ....[6]....
        /*15e4*/ 	.word	0xffffffff


	//   ....[7]....
        /*15e8*/ 	.word	0xffffffff


	//   ....[8]....
        /*15ec*/ 	.word	0xffffffff


	//   ....[9]....
        /*15f0*/ 	.word	0xffffffff


	//   ....[10]....
        /*15f4*/ 	.word	0xffffffff


	//   ....[11]....
        /*15f8*/ 	.word	0xffffffff


	//   ....[12]....
        /*15fc*/ 	.word	0xffffffff


	//   ....[13]....
        /*1600*/ 	.word	0xffffffff


	//   ....[14]....
        /*1604*/ 	.word	0xffffffff


	//   ....[15]....
        /*1608*/ 	.word	0xffffffff


	//   ....[16]....
        /*160c*/ 	.word	0xffffffff


	//   ....[17]....
        /*1610*/ 	.word	0xffffffff


	//   ....[18]....
        /*1614*/ 	.word	0xffffffff


	//   ....[19]....
        /*1618*/ 	.word	0xffffffff


	//----- nvinfo : EIATTR_COOP_GROUP_INSTR_OFFSETS
	.align		4
.L_1010:
        /*161c*/ 	.byte	0x04, 0x28
        /*161e*/ 	.short	(.L_1012 - .L_1011)


	//   ....[0]....
.L_1011:
        /*1620*/ 	.word	0x0003bc90


	//   ....[1]....
        /*1624*/ 	.word	0x0003bcc0


	//   ....[2]....
        /*1628*/ 	.word	0x0003bd40


	//   ....[3]....
        /*162c*/ 	.word	0x0003bd60


	//   ....[4]....
        /*1630*/ 	.word	0x0003bd80


	//   ....[5]....
        /*1634*/ 	.word	0x0003c800


	//   ....[6]....
        /*1638*/ 	.word	0x0003c820


	//   ....[7]....
        /*163c*/ 	.word	0x0003c840


	//   ....[8]....
        /*1640*/ 	.word	0x0003c860


	//   ....[9]....
        /*1644*/ 	.word	0x0003c880


	//   ....[10]....
        /*1648*/ 	.word	0x00040b20


	//   ....[11]....
        /*164c*/ 	.word	0x00040b80


	//   ....[12]....
        /*1650*/ 	.word	0x00040be0


	//   ....[13]....
        /*1654*/ 	.word	0x00040c40


	//   ....[14]....
        /*1658*/ 	.word	0x00040ca0


	//   ....[15]....
        /*165c*/ 	.word	0x000417c0


	//   ....[16]....
        /*1660*/ 	.word	0x00041820


	//   ....[17]....
        /*1664*/ 	.word	0x00041880


	//   ....[18]....
        /*1668*/ 	.word	0x000418e0


	//   ....[19]....
        /*166c*/ 	.word	0x00041940


	//----- nvinfo : EIATTR_EXIT_INSTR_OFFSETS
	.align		4
.L_1012:
        /*1670*/ 	.byte	0x04, 0x1c
        /*1672*/ 	.short	(.L_1014 - .L_1013)


	//   ....[0]....
.L_1013:
        /*1674*/ 	.word	0x00002740


	//   ....[1]....
        /*1678*/ 	.word	0x00040ad0


	//----- nvinfo : EIATTR_MAX_THREADS
	.align		4
.L_1014:
        /*167c*/ 	.byte	0x04, 0x05
        /*167e*/ 	.short	(.L_1016 - .L_1015)
.L_1015:
        /*1680*/ 	.word	0x00000080
        /*1684*/ 	.word	0x00000001
        /*1688*/ 	.word	0x00000001


	//----- nvinfo : EIATTR_CRS_STACK_SIZE
	.align		4
.L_1016:
        /*168c*/ 	.byte	0x04, 0x1e
        /*168e*/ 	.short	(.L_1018 - .L_1017)
.L_1017:
        /*1690*/ 	.word	0x00000000
.L_1018:


//--------------------- .nv.info._ZN10layer_norm31ln_parallel_residual_fwd_kernelINS_13Kernel_traitsIf13__nv_bfloat16S2_S2_fjLj2560ELj1ELj4ELj1ELj16ENS_18Kernel_traits_baseILj2560EfS2_S2_S2_fjLj128EEEEELb1ELb0ELb1EEEvNS_9FwdParamsE --------------------------
	.section	.nv.info._ZN10layer_norm31ln_parallel_residual_fwd_kernelINS_13Kernel_traitsIf13__nv_bfloat16S2_S2_fjLj2560ELj1ELj4ELj1ELj16ENS_18Kernel_traits_baseILj2560EfS2_S2_S2_fjLj128EEEEELb1ELb0ELb1EEEvNS_9FwdParamsE,"",@"SHT_CUDA_INFO"
	.sectionflags	@""
	.align	4


	//----- nvinfo : EIATTR_CUDA_API_VERSION
	.align		4
        /*0000*/ 	.byte	0x04, 0x37
        /*0002*/ 	.short	(.L_1020 - .L_1019)
.L_1019:
        /*0004*/ 	.word	0x00000082


	//----- nvinfo : EIATTR_SW2861232_WAR
	.align		4
.L_1020:
        /*0008*/ 	.byte	0x01, 0x35
	.zero		2


	//----- nvinfo : EIATTR_PARAM_CBANK
	.align		4
        /*000c*/ 	.byte	0x04, 0x0a
        /*000e*/ 	.short	(.L_1022 - .L_1021)
	.align		4
.L_1021:
        /*0010*/ 	.word	index@(.nv.constant0._ZN10layer_norm31ln_parallel_residual_fwd_kernelINS_13Kernel_traitsIf13__nv_bfloat16S2_S2_fjLj2560ELj1ELj4ELj1ELj16ENS_18Kernel_traits_baseILj2560EfS2_S2_S2_fjLj128EEEEELb1ELb0ELb1EEEvNS_9FwdParamsE)
        /*0014*/ 	.short	0x0160
        /*0016*/ 	.short	0x00e8


	//----- nvinfo : EIATTR_CBANK_PARAM_SIZE
	.align		4
.L_1022:
        /*0018*/ 	.byte	0x03, 0x19
        /*001a*/ 	.short	0x00e8


	//----- nvinfo : EIATTR_KPARAM_INFO
	.align		4
        /*001c*/ 	.byte	0x04, 0x17
        /*001e*/ 	.short	(.L_1024 - .L_1023)
.L_1023:
        /*0020*/ 	.word	0x00000000
        /*0024*/ 	.short	0x0000
        /*0026*/ 	.short	0x0000
        /*0028*/ 	.byte	0x00, 0xf0, 0xa1, 0x03


	//----- nvinfo : EIATTR_MAXREG_COUNT
	.align		4
.L_1024:
        /*002c*/ 	.byte	0x03, 0x1b
        /*002e*/ 	.short	0x00ff


	//----- nvinfo : EIATTR_ANNOTATIONS
	.align		4
        /*0030*/ 	.byte	0x04, 0x55
        /*0032*/ 	.short	(.L_1026 - .L_1025)


	//   ....[0]....
.L_1025:
        /* <DEDUP_REMOVED lines=250> */


	//----- nvinfo : EIATTR_MERCURY_ISA_VERSION
	.align		4
.L_1026:
        /*0fc4*/ 	.byte	0x03, 0x5f
        /*0fc6*/ 	.short	0x0000


	//----- nvinfo : EIATTR_COOP_GROUP_MASK_REGIDS
	.align		4
        /*0fc8*/ 	.byte	0x04, 0x29
        /*0fca*/ 	.short	(.L_1028 - .L_1027)


	//   ....[0]....
.L_1027:
        /*0fcc*/ 	.word	0xffffffff


	//   ....[1]....
        /*0fd0*/ 	.word	0xffffffff


	//   ....[2]....
        /*0fd4*/ 	.word	0xffffffff


	//   ....[3]....
        /*0fd8*/ 	.word	0xffffffff


	//   ....[4]....
        /*0fdc*/ 	.word	0xffffffff


	//   ....[5]....
        /*0fe0*/ 	.word	0xffffffff


	//   ....[6]....
        /*0fe4*/ 	.word	0xffffffff


	//   ....[7]....
        /*0fe8*/ 	.word	0xffffffff


	//   ....[8]....
        /*0fec*/ 	.word	0xffffffff


	//   ....[9]....
        /*0ff0*/ 	.word	0xffffffff


	//   ....[10]....
        /*0ff4*/ 	.word	0xffffffff


	//   ....[11]....
        /*0ff8*/ 	.word	0xffffffff


	//   ....[12]....
        /*0ffc*/ 	.word	0xffffffff


	//   ....[13]....
        /*1000*/ 	.word	0xffffffff


	//   ....[14]....
        /*1004*/ 	.word	0xffffffff


	//   ....[15]....
        /*1008*/ 	.word	0xffffffff


	//   ....[16]....
        /*100c*/ 	.word	0xffffffff


	//   ....[17]....
        /*1010*/ 	.word	0xffffffff


	//   ....[18]....
        /*1014*/ 	.word	0xffffffff


	//   ....[19]....
        /*1018*/ 	.word	0xffffffff


	//----- nvinfo : EIATTR_COOP_GROUP_INSTR_OFFSETS
	.align		4
.L_1028:
        /*101c*/ 	.byte	0x04, 0x28
        /*101e*/ 	.short	(.L_1030 - .L_1029)


	//   ....[0]....
.L_1029:
        /*1020*/ 	.word	0x0003bbe0


	//   ....[1]....
        /*1024*/ 	.word	0x0003bc10


	//   ....[2]....
        /*1028*/ 	.word	0x0003bc30


	//   ....[3]....
        /*102c*/ 	.word	0x0003bc50


	//   ....[4]....
        /*1030*/ 	.word	0x0003bc70


	//   ....[5]....
        /*1034*/ 	.word	0x0003c6a0


	//   ....[6]....
        /*1038*/ 	.word	0x0003c6c0


	//   ....[7]....
        /*103c*/ 	.word	0x0003c6e0


	//   ....[8]....
        /*1040*/ 	.word	0x0003c700


	//   ....[9]....
        /*1044*/ 	.word	0x0003c720


	//   ....[10]....
        /*1048*/ 	.word	0x0003fa50


	//   ....[11]....
        /*104c*/ 	.word	0x0003fac0


	//   ....[12]....
        /*1050*/ 	.word	0x0003fb30


	//   ....[13]....
        /*1054*/ 	.word	0x0003fba0


	//   ....[14]....
        /*1058*/ 	.word	0x0003fc10


	//   ....[15]....
        /*105c*/ 	.word	0x00040680


	//   ....[16]....
        /*1060*/ 	.word	0x000406e0


	//   ....[17]....
        /*1064*/ 	.word	0x00040740


	//   ....[18]....
        /*1068*/ 	.word	0x000407a0


	//   ....[19]....
        /*106c*/ 	.word	0x00040800


	//----- nvinfo : EIATTR_EXIT_INSTR_OFFSETS
	.align		4
.L_1030:
        /*1070*/ 	.byte	0x04, 0x1c
        /*1072*/ 	.short	(.L_1032 - .L_1031)


	//   ....[0]....
.L_1031:
        /*1074*/ 	.word	0x00001800


	//   ....[1]....
        /*1078*/ 	.word	0x0003f9f0


	//----- nvinfo : EIATTR_MAX_THREADS
	.align		4
.L_1032:
        /*107c*/ 	.byte	0x04, 0x05
        /*107e*/ 	.short	(.L_1034 - .L_1033)
.L_1033:
        /*1080*/ 	.word	0x00000080
        /*1084*/ 	.word	0x00000001
        /*1088*/ 	.word	0x00000001


	//----- nvinfo : EIATTR_CRS_STACK_SIZE
	.align		4
.L_1034:
        /*108c*/ 	.byte	0x04, 0x1e
        /*108e*/ 	.short	(.L_1036 - .L_1035)
.L_1035:
        /*1090*/ 	.word	0x00000000
.L_1036:


//--------------------- .nv.info._ZN10layer_norm31ln_parallel_residual_fwd_kernelINS_13Kernel_traitsIf13__nv_bfloat16S2_S2_fjLj2560ELj1ELj4ELj1ELj16ENS_18Kernel_traits_baseILj2560EfS2_S2_S2_fjLj128EEEEELb1ELb1ELb0EEEvNS_9FwdParamsE --------------------------
	.section	.nv.info._ZN10layer_norm31ln_parallel_residual_fwd_kernelINS_13Kernel_traitsIf13__nv_bfloat16S2_S2_fjLj2560ELj1ELj4ELj1ELj16ENS_18Kernel_traits_baseILj2560EfS2_S2_S2_fjLj128EEEEELb1ELb1ELb0EEEvNS_9FwdParamsE,"",@"SHT_CUDA_INFO"
	.sectionflags	@""
	.align	4


	//----- nvinfo : EIATTR_CUDA_API_VERSION
	.align		4
        /*0000*/ 	.byte	0x04, 0x37
        /*0002*/ 	.short	(.L_1038 - .L_1037)
.L_1037:
        /*0004*/ 	.word	0x00000082


	//----- nvinfo : EIATTR_SW2861232_WAR
	.align		4
.L_1038:
        /*0008*/ 	.byte	0x01, 0x35
	.zero		2


	//----- nvinfo : EIATTR_PARAM_CBANK
	.align		4
        /*000c*/ 	.byte	0x04, 0x0a
        /*000e*/ 	.short	(.L_1040 - .L_1039)
	.align		4
.L_1039:
        /*0010*/ 	.word	index@(.nv.constant0._ZN10layer_norm31ln_parallel_residual_fwd_kernelINS_13Kernel_traitsIf13__nv_bfloat16S2_S2_fjLj2560ELj1ELj4ELj1ELj16ENS_18Kernel_traits_baseILj2560EfS2_S2_S2_fjLj128EEEEELb1ELb1ELb0EEEvNS_9FwdParamsE)
        /*0014*/ 	.short	0x0160
        /*0016*/ 	.short	0x00e8


	//----- nvinfo : EIATTR_CBANK_PARAM_SIZE
	.align		4
.L_1040:
        /*0018*/ 	.byte	0x03, 0x19
        /*001a*/ 	.short	0x00e8


	//----- nvinfo : EIATTR_KPARAM_INFO
	.align		4
        /*001c*/ 	.byte	0x04, 0x17
        /*001e*/ 	.short	(.L_1042 - .L_1041)
.L_1041:
        /*0020*/ 	.word	0x00000000
        /*0024*/ 	.short	0x0000
        /*0026*/ 	.short	0x0000
        /*0028*/ 	.byte	0x00, 0xf0, 0xa1, 0x03


	//----- nvinfo : EIATTR_MAXREG_COUNT
	.align		4
.L_1042:
        /*002c*/ 	.byte	0x03, 0x1b
        /*002e*/ 	.short	0x00ff


	//----- nvinfo : EIATTR_ANNOTATIONS
	.align		4
        /*0030*/ 	.byte	0x04, 0x55
        /*0032*/ 	.short	(.L_1044 - .L_1043)


	//   ....[0]....
.L_1043:
        /* <DEDUP_REMOVED lines=25> */


	//----- nvinfo : EIATTR_MERCURY_ISA_VERSION
	.align		4
.L_1044:
        /*01b4*/ 	.byte	0x03, 0x5f
        /*01b6*/ 	.short	0x0000


	//----- nvinfo : EIATTR_COOP_GROUP_MASK_REGIDS
	.align		4
        /*01b8*/ 	.byte	0x04, 0x29
        /*01ba*/ 	.short	(.L_1046 - .L_1045)


	//   ....[0]....
.L_1045:
        /*01bc*/ 	.word	0xffffffff


	//   ....[1]....
        /*01c0*/ 	.word	0xffffffff


	//   ....[2]....
        /*01c4*/ 	.word	0xffffffff


	//   ....[3]....
        /*01c8*/ 	.word	0xffffffff


	//   ....[4]....
        /*01cc*/ 	.word	0xffffffff


	//   ....[5]....
        /*01d0*/ 	.word	0xffffffff


	//   ....[6]....
        /*01d4*/ 	.word	0xffffffff


	//   ....[7]....
        /*01d8*/ 	.word	0xffffffff


	//   ....[8]....
        /*01dc*/ 	.word	0xffffffff


	//   ....[9]....
        /*01e0*/ 	.word	0xffffffff


	//   ....[10]....
        /*01e4*/ 	.word	0xffffffff


	//   ....[11]....
        /*01e8*/ 	.word	0xffffffff


	//   ....[12]....
        /*01ec*/ 	.word	0xffffffff


	//   ....[13]....
        /*01f0*/ 	.word	0xffffffff


	//   ....[14]....
        /*01f4*/ 	.word	0xffffffff


	//   ....[15]....
        /*01f8*/ 	.word	0xffffffff


	//   ....[16]....
        /*01fc*/ 	.word	0xffffffff


	//   ....[17]....
        /*0200*/ 	.word	0xffffffff


	//   ....[18]....
        /*0204*/ 	.word	0xffffffff


	//   ....[19]....
        /*0208*/ 	.word	0xffffffff


	//----- nvinfo : EIATTR_COOP_GROUP_INSTR_OFFSETS
	.align		4
.L_1046:
        /*020c*/ 	.byte	0x04, 0x28
        /*020e*/ 	.short	(.L_1048 - .L_1047)


	//   ....[0]....
.L_1047:
        /*0210*/ 	.word	0x0003a6d0


	//   ....[1]....
        /*0214*/ 	.word	0x0003a700


	//   ....[2]....
        /*0218*/ 	.word	0x0003a780


	//   ....[3]....
        /*021c*/ 	.word	0x0003a7a0


	//   ....[4]....
        /*0220*/ 	.word	0x0003a7c0


	//   ....[5]....
        /*0224*/ 	.word	0x0003b240


	//   ....[6]....
        /*0228*/ 	.word	0x0003b260


	//   ....[7]....
        /*022c*/ 	.word	0x0003b280


	//   ....[8]....
        /*0230*/ 	.word	0x0003b2a0


	//   ....[9]....
        /*0234*/ 	.word	0x0003b2c0


	//   ....[10]....
        /*0238*/ 	.word	0x0003cd10


	//   ....[11]....
        /*023c*/ 	.word	0x0003cd80


	//   ....[12]....
        /*0240*/ 	.word	0x0003cdf0


	//   ....[13]....
        /*0244*/ 	.word	0x0003ce60


	//   ....[14]....
        /*0248*/ 	.word	0x0003ced0


	//   ....[15]....
        /*024c*/ 	.word	0x0003d9f0


	//   ....[16]....
        /*0250*/ 	.word	0x0003da50


	//   ....[17]....
        /*0254*/ 	.word	0x0003dab0


	//   ....[18]....
        /*0258*/ 	.word	0x0003db10


	//   ....[19]....
        /*025c*/ 	.word	0x0003db70


	//----- nvinfo : EIATTR_EXIT_INSTR_OFFSETS
	.align		4
.L_1048:
        /*0260*/ 	.byte	0x04, 0x1c
        /*0262*/ 	.short	(.L_1050 - .L_1049)


	//   ....[0]....
.L_1049:
        /*0264*/ 	.word	0x00001350


	//   ....[1]....
        /*0268*/ 	.word	0x0003ccb0


	//----- nvinfo : EIATTR_MAX_THREADS
	.align		4
.L_1050:
        /*026c*/ 	.byte	0x04, 0x05
        /*026e*/ 	.short	(.L_1052 - .L_1051)
.L_1051:
        /*0270*/ 	.word	0x00000080
        /*0274*/ 	.word	0x00000001
        /*0278*/ 	.word	0x00000001


	//----- nvinfo : EIATTR_CRS_STACK_SIZE
	.align		4
.L_1052:
        /*027c*/ 	.byte	0x04, 0x1e
        /*027e*/ 	.short	(.L_1054 - .L_1053)
.L_1053:
        /*0280*/ 	.word	0x00000000
.L_1054:


//--------------------- .nv.info._ZN10layer_norm31ln_parallel_residual_fwd_kernelINS_13Kernel_traitsIf13__nv_bfloat16S2_S2_fjLj2560ELj1ELj4ELj1ELj16ENS_18Kernel_traits_baseILj2560EfS2_S2_S2_fjLj128EEEEELb1ELb1ELb1EEEvNS_9FwdParamsE --------------------------
	.section	.nv.info._ZN10layer_norm31ln_parallel_residual_fwd_kernelINS_13Kernel_traitsIf13__nv_bfloat16S2_S2_fjLj2560ELj1ELj4ELj1ELj16ENS_18Kernel_traits_baseILj2560EfS2_S2_S2_fjLj128EEEEELb1ELb1ELb1EEEvNS_9FwdParamsE,"",@"SHT_CUDA_INFO"
	.sectionflags	@""
	.align	4


	//----- nvinfo : EIATTR_CUDA_API_VERSION
	.align		4
        /*0000*/ 	.byte	0x04, 0x37
        /*0002*/ 	.short	(.L_1056 - .L_1055)
.L_1055:
        /*0004*/ 	.word	0x00000082


	//----- nvinfo : EIATTR_SW2861232_WAR
	.align		4
.L_1056:
        /*0008*/ 	.byte	0x01, 0x35
	.zero		2


	//----- nvinfo : EIATTR_PARAM_CBANK
	.align		4
        /*000c*/ 	.byte	0x04, 0x0a
        /*000e*/ 	.short	(.L_1058 - .L_1057)
	.align		4
.L_1057:
        /*0010*/ 	.word	index@(.nv.constant0._ZN10layer_norm31ln_parallel_residual_fwd_kernelINS_13Kernel_traitsIf13__nv_bfloat16S2_S2_fjLj2560ELj1ELj4ELj1ELj16ENS_18Kernel_traits_baseILj2560EfS2_S2_S2_fjLj128EEEEELb1ELb1ELb1EEEvNS_9FwdParamsE)
        /*0014*/ 	.short	0x0160
        /*0016*/ 	.short	0x00e8


	//----- nvinfo : EIATTR_CBANK_PARAM_SIZE
	.align		4
.L_1058:
        /*0018*/ 	.byte	0x03, 0x19
        /*001a*/ 	.short	0x00e8


	//----- nvinfo : EIATTR_KPARAM_INFO
	.align		4
        /*001c*/ 	.byte	0x04, 0x17
        /*001e*/ 	.short	(.L_1060 - .L_1059)
.L_1059:
        /*0020*/ 	.word	0x00000000
        /*0024*/ 	.short	0x0000
        /*0026*/ 	.short	0x0000
        /*0028*/ 	.byte	0x00, 0xf0, 0xa1, 0x03


	//----- nvinfo : EIATTR_MAXREG_COUNT
	.align		4
.L_1060:
        /*002c*/ 	.byte	0x03, 0x1b
        /*002e*/ 	.short	0x00ff


	//----- nvinfo : EIATTR_ANNOTATIONS
	.align		4
        /*0030*/ 	.byte	0x04, 0x55
        /*0032*/ 	.short	(.L_1062 - .L_1061)


	//   ....[0]....
.L_1061:
        /* <DEDUP_REMOVED lines=28> */


	//----- nvinfo : EIATTR_MERCURY_ISA_VERSION
	.align		4
.L_1062:
        /*01e4*/ 	.byte	0x03, 0x5f
        /*01e6*/ 	.short	0x0000


	//----- nvinfo : EIATTR_COOP_GROUP_MASK_REGIDS
	.align		4
        /*01e8*/ 	.byte	0x04, 0x29
        /*01ea*/ 	.short	(.L_1064 - .L_1063)


	//   ....[0]....
.L_1063:
        /*01ec*/ 	.word	0xffffffff


	//   ....[1]....
        /*01f0*/ 	.word	0xffffffff


	//   ....[2]....
        /*01f4*/ 	.word	0xffffffff


	//   ....[3]....
        /*01f8*/ 	.word	0xffffffff


	//   ....[4]....
        /*01fc*/ 	.word	0xffffffff


	//   ....[5]....
        /*0200*/ 	.word	0xffffffff


	//   ....[6]....
        /*0204*/ 	.word	0xffffffff


	//   ....[7]....
        /*0208*/ 	.word	0xffffffff


	//   ....[8]....
        /*020c*/ 	.word	0xffffffff


	//   ....[9]....
        /*0210*/ 	.word	0xffffffff


	//   ....[10]....
        /*0214*/ 	.word	0xffffffff


	//   ....[11]....
        /*0218*/ 	.word	0xffffffff


	//   ....[12]....
        /*021c*/ 	.word	0xffffffff


	//   ....[13]....
        /*0220*/ 	.word	0xffffffff


	//   ....[14]....
        /*0224*/ 	.word	0xffffffff


	//   ....[15]....
        /*0228*/ 	.word	0xffffffff


	//   ....[16]....
        /*022c*/ 	.word	0xffffffff


	//   ....[17]....
        /*0230*/ 	.word	0xffffffff


	//   ....[18]....
        /*0234*/ 	.word	0xffffffff


	//   ....[19]....
        /*0238*/ 	.word	0xffffffff


	//----- nvinfo : EIATTR_COOP_GROUP_INSTR_OFFSETS
	.align		4
.L_1064:
        /*023c*/ 	.byte	0x04, 0x28
        /*023e*/ 	.short	(.L_1066 - .L_1065)


	//   ....[0]....
.L_1065:
        /*0240*/ 	.word	0x0003a440


	//   ....[1]....
        /*0244*/ 	.word	0x0003a470


	//   ....[2]....
        /*0248*/ 	.word	0x0003a490


	//   ....[3]....
        /*024c*/ 	.word	0x0003a4b0


	//   ....[4]....
        /*0250*/ 	.word	0x0003a4d0


	//   ....[5]....
        /*0254*/ 	.word	0x0003af00


	//   ....[6]....
        /*0258*/ 	.word	0x0003af20


	//   ....[7]....
        /*025c*/ 	.word	0x0003af40


	//   ....[8]....
        /*0260*/ 	.word	0x0003af60


	//   ....[9]....
        /*0264*/ 	.word	0x0003af80


	//   ....[10]....
        /*0268*/ 	.word	0x0003c6b0


	//   ....[11]....
        /*026c*/ 	.word	0x0003c710


	//   ....[12]....
        /*0270*/ 	.word	0x0003c770


	//   ....[13]....
        /*0274*/ 	.word	0x0003c7d0


	//   ....[14]....
        /*0278*/ 	.word	0x0003c830


	//   ....[15]....
        /*027c*/ 	.word	0x0003d2a0


	//   ....[16]....
        /*0280*/ 	.word	0x0003d300


	//   ....[17]....
        /*0284*/ 	.word	0x0003d360


	//   ....[18]....
        /*0288*/ 	.word	0x0003d3c0


	//   ....[19]....
        /*028c*/ 	.word	0x0003d420


	//----- nvinfo : EIATTR_EXIT_INSTR_OFFSETS
	.align		4
.L_1066:
        /*0290*/ 	.byte	0x04, 0x1c
        /*0292*/ 	.short	(.L_1068 - .L_1067)


	//   ....[0]....
.L_1067:
        /*0294*/ 	.word	0x00000920


	//   ....[1]....
        /*0298*/ 	.word	0x0003c660


	//----- nvinfo : EIATTR_MAX_THREADS
	.align		4
.L_1068:
        /*029c*/ 	.byte	0x04, 0x05
        /*029e*/ 	.short	(.L_1070 - .L_1069)
.L_1069:
        /*02a0*/ 	.word	0x00000080
        /*02a4*/ 	.word	0x00000001
        /*02a8*/ 	.word	0x00000001


	//----- nvinfo : EIATTR_CRS_STACK_SIZE
	.align		4
.L_1070:
        /*02ac*/ 	.byte	0x04, 0x1e
        /*02ae*/ 	.short	(.L_1072 - .L_1071)
.L_1071:
        /*02b0*/ 	.word	0x00000000
.L_1072:


//--------------------- .nv.info._ZN10layer_norm31ln_parallel_residual_fwd_kernelINS_13Kernel_traitsI13__nv_bfloat16S2_fS2_fjLj2560ELj1ELj4ELj1ELj16ENS_18Kernel_traits_baseILj2560ES2_S2_fS2_fjLj128EEEEELb0ELb0ELb0EEEvNS_9FwdParamsE --------------------------
	.section	.nv.info._ZN10layer_norm31ln_parallel_residual_fwd_kernelINS_13Kernel_traitsI13__nv_bfloat16S2_fS2_fjLj2560ELj1ELj4ELj1ELj16ENS_18Kernel_traits_baseILj2560ES2_S2_fS2_fjLj128EEEEELb0ELb0ELb0EEEvNS_9FwdParamsE,"",@"SHT_CUDA_INFO"
	.sectionflags	@""
	.align	4


	//----- nvinfo : EIATTR_CUDA_API_VERSION
	.align		4
        /*0000*/ 	.byte	0x04, 0x37
        /*0002*/ 	.short	(.L_1074 - .L_1073)
.L_1073:
        /*0004*/ 	.word	0x00000082


	//----- nvinfo : EIATTR_SW2861232_WAR
	.align		4
.L_1074:
        /*0008*/ 	.byte	0x01, 0x35
	.zero		2


	//----- nvinfo : EIATTR_PARAM_CBANK
	.align		4
        /*000c*/ 	.byte	0x04, 0x0a
        /*000e*/ 	.short	(.L_1076 - .L_1075)
	.align		4
.L_1075:
        /*0010*/ 	.word	index@(.nv.constant0._ZN10layer_norm31ln_parallel_residual_fwd_kernelINS_13Kernel_traitsI13__nv_bfloat16S2_fS2_fjLj2560ELj1ELj4ELj1ELj16ENS_18Kernel_traits_baseILj2560ES2_S2_fS2_fjLj128EEEEELb0ELb0ELb0EEEvNS_9FwdParamsE)
        /*0014*/ 	.short	0x0160
        /*0016*/ 	.short	0x00e8


	//----- nvinfo : EIATTR_CBANK_PARAM_SIZE
	.align		4
.L_1076:
        /*0018*/ 	.byte	0x03, 0x19
        /*001a*/ 	.short	0x00e8


	//----- nvinfo : EIATTR_KPARAM_INFO
	.align		4
        /*001c*/ 	.byte	0x04, 0x17
        /*001e*/ 	.short	(.L_1078 - .L_1077)
.L_1077:
        /*0020*/ 	.word	0x00000000
        /*0024*/ 	.short	0x0000
        /*0026*/ 	.short	0x0000
        /*0028*/ 	.byte	0x00, 0xf0, 0xa1, 0x03


	//----- nvinfo : EIATTR_MAXREG_COUNT
	.align		4
.L_1078:
        /*002c*/ 	.byte	0x03, 0x1b
        /*002e*/ 	.short	0x00ff


	//----- nvinfo : EIATTR_ANNOTATIONS
	.align		4
        /*0030*/ 	.byte	0x04, 0x55
        /*0032*/ 	.short	(.L_1080 - .L_1079)


	//   ....[0]....
.L_1079:
        /* <DEDUP_REMOVED lines=338> */


	//----- nvinfo : EIATTR_MERCURY_ISA_VERSION
	.align		4
.L_1080:
        /*1544*/ 	.byte	0x03, 0x5f
        /*1546*/ 	.short	0x0000


	//----- nvinfo : EIATTR_COOP_GROUP_MASK_REGIDS
	.align		4
        /*1548*/ 	.byte	0x04, 0x29
        /*154a*/ 	.short	(.L_1082 - .L_1081)


	//   ....[0]....
.L_1081:
        /*154c*/ 	.word	0xffffffff


	//   ....[1]....
        /*1550*/ 	.word	0xffffffff


	//   ....[2]....
        /*1554*/ 	.word	0xffffffff


	//   ....[3]....
        /*1558*/ 	.word	0xffffffff


	//   ....[4]....
        /*155c*/ 	.word	0xffffffff


	//   ....[5]....
        /*1560*/ 	.word	0xffffffff


	//   ....[6]....
        /*1564*/ 	.word	0xffffffff


	//   ....[7]....
        /*1568*/ 	.word	0xffffffff


	//   ....[8]....
        /*156c*/ 	.word	0xffffffff


	//   ....[9]....
        /*1570*/ 	.word	0xffffffff


	//   ....[10]....
        /*1574*/ 	.word	0xffffffff


	//   ....[11]....
        /*1578*/ 	.word	0xffffffff


	//   ....[12]....
        /*157c*/ 	.word	0xffffffff


	//   ....[13]....
        /*1580*/ 	.word	0xffffffff


	//   ....[14]....
        /*1584*/ 	.word	0xffffffff


	//   ....[15]....
        /*1588*/ 	.word	0xffffffff


	//   ....[16]....
        /*158c*/ 	.word	0xffffffff


	//   ....[17]....
        /*1590*/ 	.word	0xffffffff


	//   ....[18]....
        /*1594*/ 	.word	0xffffffff


	//   ....[19]....
        /*1598*/ 	.word	0xffffffff


	//----- nvinfo : EIATTR_COOP_GROUP_INSTR_OFFSETS
	.align		4
.L_1082:
        /*159c*/ 	.byte	0x04, 0x28
        /*159e*/ 	.short	(.L_1084 - .L_1083)


	//   ....[0]....
.L_1083:
        /*15a0*/ 	.word	0x000075c0


	//   ....[1]....
        /*15a4*/ 	.word	0x000075f0


	//   ....[2]....
        /*15a8*/ 	.word	0x00007640


	//   ....[3]....
        /*15ac*/ 	.word	0x00007660


	//   ....[4]....
        /*15b0*/ 	.word	0x00007680


	//   ....[5]....
        /*15b4*/ 	.word	0x00008100


	//   ....[6]....
        /*15b8*/ 	.word	0x00008120


	//   ....[7]....
        /*15bc*/ 	.word	0x00008140


	//   ....[8]....
        /*15c0*/ 	.word	0x00008160


	//   ....[9]....
        /*15c4*/ 	.word	0x00008180


	//   ....[10]....
        /*15c8*/ 	.word	0x0000bc80


	//   ....[11]....
        /*15cc*/ 	.word	0x0000bcf0


	//   ....[12]....
        /*15d0*/ 	.word	0x0000bd60


	//   ....[13]....
        /*15d4*/ 	.word	0x0000bdd0


	//   ....[14]....
        /*15d8*/ 	.word	0x0000be40


	//   ....[15]....
        /*15dc*/ 	.word	0x0000c930


	//   ....[16]....
        /*15e0*/ 	.word	0x0000c990


	//   ....[17]....
        /*15e4*/ 	.word	0x0000c9f0


	//   ....[18]....
        /*15e8*/ 	.word	0x0000ca50


	//   ....[19]....
        /*15ec*/ 	.word	0x0000cab0


	//----- nvinfo : EIATTR_EXIT_INSTR_OFFSETS
	.align		4
.L_1084:
        /*15f0*/ 	.byte	0x04, 0x1c
        /*15f2*/ 	.short	(.L_1086 - .L_1085)


	//   ....[0]....
.L_1085:
        /*15f4*/ 	.word	0x000012d0


	//   ....[1]....
        /*15f8*/ 	.word	0x0000bc20


	//----- nvinfo : EIATTR_MAX_THREADS
	.align		4
.L_1086:
        /*15fc*/ 	.byte	0x04, 0x05
        /*15fe*/ 	.short	(.L_1088 - .L_1087)
.L_1087:
        /*1600*/ 	.word	0x00000080
        /*1604*/ 	.word	0x00000001
        /*1608*/ 	.word	0x00000001


	//----- nvinfo : EIATTR_CRS_STACK_SIZE
	.align		4
.L_1088:
        /*160c*/ 	.byte	0x04, 0x1e
        /*160e*/ 	.short	(.L_1090 - .L_1089)
.L_1089:
        /*1610*/ 	.word	0x00000000
.L_1090:


//--------------------- .nv.info._ZN10layer_norm31ln_parallel_residual_fwd_kernelINS_13Kernel_traitsI13__nv_bfloat16S2_fS2_fjLj2560ELj1ELj4ELj1ELj16ENS_18Kernel_traits_baseILj2560ES2_S2_fS2_fjLj128EEEEELb0ELb0ELb1EEEvNS_9FwdParamsE --------------------------
	.section	.nv.info._ZN10layer_norm31ln_parallel_residual_fwd_kernelINS_13Kernel_traitsI13__nv_bfloat16S2_fS2_fjLj2560ELj1ELj4ELj1ELj16ENS_18Kernel_traits_baseILj2560ES2_S2_fS2_fjLj128EEEEELb0ELb0ELb1EEEvNS_9FwdParamsE,"",@"SHT_CUDA_INFO"
	.sectionflags	@""
	.align	4


	//----- nvinfo : EIATTR_CUDA_API_VERSION
	.align		4
        /*0000*/ 	.byte	0x04, 0x37
        /*0002*/ 	.short	(.L_1092 - .L_1091)
.L_1091:
        /*0004*/ 	.word	0x00000082


	//----- nvinfo : EIATTR_SW2861232_WAR
	.align		4
.L_1092:
        /*0008*/ 	.byte	0x01, 0x35
	.zero		2


	//----- nvinfo : EIATTR_PARAM_CBANK
	.align		4
        /*000c*/ 	.byte	0x04, 0x0a
        /*000e*/ 	.short	(.L_1094 - .L_1093)
	.align		4
.L_1093:
        /*0010*/ 	.word	index@(.nv.constant0._ZN10layer_norm31ln_parallel_residual_fwd_kernelINS_13Kernel_traitsI13__nv_bfloat16S2_fS2_fjLj2560ELj1ELj4ELj1ELj16ENS_18Kernel_traits_baseILj2560ES2_S2_fS2_fjLj128EEEEELb0ELb0ELb1EEEvNS_9FwdParamsE)
        /*0014*/ 	.short	0x0160
        /*0016*/ 	.short	0x00e8


	//----- nvinfo : EIATTR_CBANK_PARAM_SIZE
	.align		4
.L_1094:
        /*0018*/ 	.byte	0x03, 0x19
        /*001a*/ 	.short	0x00e8


	//----- nvinfo : EIATTR_KPARAM_INFO
	.align		4
        /*001c*/ 	.byte	0x04, 0x17
        /*001e*/ 	.short	(.L_1096 - .L_1095)
.L_1095:
        /*0020*/ 	.word	0x00000000
        /*0024*/ 	.short	0x0000
        /*0026*/ 	.short	0x0000
        /*0028*/ 	.byte	0x00, 0xf0, 0xa1, 0x03


	//----- nvinfo : EIATTR_MAXREG_COUNT
	.align		4
.L_1096:
        /*002c*/ 	.byte	0x03, 0x1b
        /*002e*/ 	.short	0x00ff


	//----- nvinfo : EIATTR_ANNOTATIONS
	.align		4
        /*0030*/ 	.byte	0x04, 0x55
        /*0032*/ 	.short	(.L_1098 - .L_1097)


	//   ....[0]....
.L_1097:
        /* <DEDUP_REMOVED lines=104> */


	//----- nvinfo : EIATTR_MERCURY_ISA_VERSION
	.align		4
.L_1098:
        /*06a4*/ 	.byte	0x03, 0x5f
        /*06a6*/ 	.short	0x0000


	//----- nvinfo : EIATTR_COOP_GROUP_MASK_REGIDS
	.align		4
        /*06a8*/ 	.byte	0x04, 0x29
        /*06aa*/ 	.short	(.L_1100 - .L_1099)


	//   ....[0]....
.L_1099:
        /*06ac*/ 	.word	0xffffffff


	//   ....[1]....
        /*06b0*/ 	.word	0xffffffff


	//   ....[2]....
        /*06b4*/ 	.word	0xffffffff


	//   ....[3]....
        /*06b8*/ 	.word	0xffffffff


	//   ....[4]....
        /*06bc*/ 	.word	0xffffffff


	//   ....[5]....
        /*06c0*/ 	.word	0xffffffff


	//   ....[6]....
        /*06c4*/ 	.word	0xffffffff


	//   ....[7]....
        /*06c8*/ 	.word	0xffffffff


	//   ....[8]....
        /*06cc*/ 	.word	0xffffffff


	//   ....[9]....
        /*06d0*/ 	.word	0xffffffff


	//   ....[10]....
        /*06d4*/ 	.word	0xffffffff


	//   ....[11]....
        /*06d8*/ 	.word	0xffffffff


	//   ....[12]....
        /*06dc*/ 	.word	0xffffffff


	//   ....[13]....
        /*06e0*/ 	.word	0xffffffff


	//   ....[14]....
        /*06e4*/ 	.word	0xffffffff


	//   ....[15]....
        /*06e8*/ 	.word	0xffffffff


	//   ....[16]....
        /*06ec*/ 	.word	0xffffffff


	//   ....[17]....
        /*06f0*/ 	.word	0xffffffff


	//   ....[18]....
        /*06f4*/ 	.word	0xffffffff


	//   ....[19]....
        /*06f8*/ 	.word	0xffffffff


	//----- nvinfo : EIATTR_COOP_GROUP_INSTR_OFFSETS
	.align		4
.L_1100:
        /*06fc*/ 	.byte	0x04, 0x28
        /*06fe*/ 	.short	(.L_1102 - .L_1101)


	//   ....[0]....
.L_1101:
        /*0700*/ 	.word	0x00005150


	//   ....[1]....
        /*0704*/ 	.word	0x00005180


	//   ....[2]....
        /*0708*/ 	.word	0x000051a0


	//   ....[3]....
        /*070c*/ 	.word	0x000051c0


	//   ....[4]....
        /*0710*/ 	.word	0x000051e0


	//   ....[5]....
        /*0714*/ 	.word	0x00005c10


	//   ....[6]....
        /*0718*/ 	.word	0x00005c30


	//   ....[7]....
        /*071c*/ 	.word	0x00005c50


	//   ....[8]....
        /*0720*/ 	.word	0x00005c70


	//   ....[9]....
        /*0724*/ 	.word	0x00005c90


	//   ....[10]....
        /*0728*/ 	.word	0x00008aa0


	//   ....[11]....
        /*072c*/ 	.word	0x00008b00


	//   ....[12]....
        /*0730*/ 	.word	0x00008b60


	//   ....[13]....
        /*0734*/ 	.word	0x00008bc0


	//   ....[14]....
        /*0738*/ 	.word	0x00008c20


	//   ....[15]....
        /*073c*/ 	.word	0x00009690


	//   ....[16]....
        /*0740*/ 	.word	0x000096f0


	//   ....[17]....
        /*0744*/ 	.word	0x00009750


	//   ....[18]....
        /*0748*/ 	.word	0x000097b0


	//   ....[19]....
        /*074c*/ 	.word	0x00009810


	//----- nvinfo : EIATTR_EXIT_INSTR_OFFSETS
	.align		4
.L_1102:
        /*0750*/ 	.byte	0x04, 0x1c
        /*0752*/ 	.short	(.L_1104 - .L_1103)


	//   ....[0]....
.L_1103:
        /*0754*/ 	.word	0x00000820


	//   ....[1]....
        /*0758*/ 	.word	0x00008a50


	//----- nvinfo : EIATTR_MAX_THREADS
	.align		4
.L_1104:
        /*075c*/ 	.byte	0x04, 0x05
        /*075e*/ 	.short	(.L_1106 - .L_1105)
.L_1105:
        /*0760*/ 	.word	0x00000080
        /*0764*/ 	.word	0x00000001
        /*0768*/ 	.word	0x00000001


	//----- nvinfo : EIATTR_CRS_STACK_SIZE
	.align		4
.L_1106:
        /*076c*/ 	.byte	0x04, 0x1e
        /*076e*/ 	.short	(.L_1108 - .L_1107)
.L_1107:
        /*0770*/ 	.word	0x00000000
.L_1108:


//--------------------- .nv.info._ZN10layer_norm31ln_parallel_residual_fwd_kernelINS_13Kernel_traitsI13__nv_bfloat16S2_fS2_fjLj2560ELj1ELj4ELj1ELj16ENS_18Kernel_traits_baseILj2560ES2_S2_fS2_fjLj128EEEEELb0ELb1ELb0EEEvNS_9FwdParamsE --------------------------
	.section	.nv.info._ZN10layer_norm31ln_parallel_residual_fwd_kernelINS_13Kernel_traitsI13__nv_bfloat16S2_fS2_fjLj2560ELj1ELj4ELj1ELj16ENS_18Kernel_traits_baseILj2560ES2_S2_fS2_fjLj128EEEEELb0ELb1ELb0EEEvNS_9FwdParamsE,"",@"SHT_CUDA_INFO"
	.sectionflags	@""
	.align	4


	//----- nvinfo : EIATTR_CUDA_API_VERSION
	.align		4
        /*0000*/ 	.byte	0x04, 0x37
        /*0002*/ 	.short	(.L_1110 - .L_1109)
.L_1109:
        /*0004*/ 	.word	0x00000082


	//----- nvinfo : EIATTR_SW2861232_WAR
	.align		4
.L_1110:
        /*0008*/ 	.byte	0x01, 0x35
	.zero		2


	//----- nvinfo : EIATTR_PARAM_CBANK
	.align		4
        /*000c*/ 	.byte	0x04, 0x0a
        /*000e*/ 	.short	(.L_1112 - .L_1111)
	.align		4
.L_1111:
        /*0010*/ 	.word	index@(.nv.constant0._ZN10layer_norm31ln_parallel_residual_fwd_kernelINS_13Kernel_traitsI13__nv_bfloat16S2_fS2_fjLj2560ELj1ELj4ELj1ELj16ENS_18Kernel_traits_baseILj2560ES2_S2_fS2_fjLj128EEEEELb0ELb1ELb0EEEvNS_9FwdParamsE)
        /*0014*/ 	.short	0x0160
        /*0016*/ 	.short	0x00e8


	//----- nvinfo : EIATTR_CBANK_PARAM_SIZE
	.align		4
.L_1112:
        /*0018*/ 	.byte	0x03, 0x19
        /*001a*/ 	.short	0x00e8


	//----- nvinfo : EIATTR_KPARAM_INFO
	.align		4
        /*001c*/ 	.byte	0x04, 0x17
        /*001e*/ 	.short	(.L_1114 - .L_1113)
.L_1113:
        /*0020*/ 	.word	0x00000000
        /*0024*/ 	.short	0x0000
        /*0026*/ 	.short	0x0000
        /*0028*/ 	.byte	0x00, 0xf0, 0xa1, 0x03


	//----- nvinfo : EIATTR_MAXREG_COUNT
	.align		4
.L_1114:
        /*002c*/ 	.byte	0x03, 0x1b
        /*002e*/ 	.short	0x00ff


	//----- nvinfo : EIATTR_ANNOTATIONS
	.align		4
        /*0030*/ 	.byte	0x04, 0x55
        /*0032*/ 	.short	(.L_1116 - .L_1115)


	//   ....[0]....
.L_1115:
        /* <DEDUP_REMOVED lines=22> */


	//----- nvinfo : EIATTR_MERCURY_ISA_VERSION
	.align		4
.L_1116:
        /*0184*/ 	.byte	0x03, 0x5f
        /*0186*/ 	.short	0x0000


	//----- nvinfo : EIATTR_COOP_GROUP_MASK_REGIDS
	.align		4
        /*0188*/ 	.byte	0x04, 0x29
        /*018a*/ 	.short	(.L_1118 - .L_1117)


	//   ....[0]....
.L_1117:
        /*018c*/ 	.word	0xffffffff


	//   ....[1]....
        /*0190*/ 	.word	0xffffffff


	//   ....[2]....
        /*0194*/ 	.word	0xffffffff


	//   ....[3]....
        /*0198*/ 	.word	0xffffffff


	//   ....[4]....
        /*019c*/ 	.word	0xffffffff


	//   ....[5]....
        /*01a0*/ 	.word	0xffffffff


	//   ....[6]....
        /*01a4*/ 	.word	0xffffffff


	//   ....[7]....
        /*01a8*/ 	.word	0xffffffff


	//   ....[8]....
        /*01ac*/ 	.word	0xffffffff


	//   ....[9]....
        /*01b0*/ 	.word	0xffffffff


	//   ....[10]....
        /*01b4*/ 	.word	0xffffffff


	//   ....[11]....
        /*01b8*/ 	.word	0xffffffff


	//   ....[12]....
        /*01bc*/ 	.word	0xffffffff


	//   ....[13]....
        /*01c0*/ 	.word	0xffffffff


	//   ....[14]....
        /*01c4*/ 	.word	0xffffffff


	//   ....[15]....
        /*01c8*/ 	.word	0xffffffff


	//   ....[16]....
        /*01cc*/ 	.word	0xffffffff


	//   ....[17]....
        /*01d0*/ 	.word	0xffffffff


	//   ....[18]....
        /*01d4*/ 	.word	0xffffffff


	//   ....[19]....
        /*01d8*/ 	.word	0xffffffff


	//----- nvinfo : EIATTR_COOP_GROUP_INSTR_OFFSETS
	.align		4
.L_1118:
        /*01dc*/ 	.byte	0x04, 0x28
        /*01de*/ 	.short	(.L_1120 - .L_1119)


	//   ....[0]....
.L_1119:
        /*01e0*/ 	.word	0x00005470


	//   ....[1]....
        /*01e4*/ 	.word	0x000054a0


	//   ....[2]....
        /*01e8*/ 	.word	0x000054f0


	//   ....[3]....
        /*01ec*/ 	.word	0x00005510


	//   ....[4]....
        /*01f0*/ 	.word	0x00005530


	//   ....[5]....
        /*01f4*/ 	.word	0x00005fb0


	//   ....[6]....
        /*01f8*/ 	.word	0x00005fd0


	//   ....[7]....
        /*01fc*/ 	.word	0x00005ff0


	//   ....[8]....
        /*0200*/ 	.word	0x00006010


	//   ....[9]....
        /*0204*/ 	.word	0x00006030


	//   ....[10]....
        /*0208*/ 	.word	0x00007a90


	//   ....[11]....
        /*020c*/ 	.word	0x00007af0


	//   ....[12]....
        /*0210*/ 	.word	0x00007b50


	//   ....[13]....
        /*0214*/ 	.word	0x00007bb0


	//   ....[14]....
        /*0218*/ 	.word	0x00007c10


	//   ....[15]....
        /*021c*/ 	.word	0x00008700


	//   ....[16]....
        /*0220*/ 	.word	0x00008760


	//   ....[17]....
        /*0224*/ 	.word	0x000087c0


	//   ....[18]....
        /*0228*/ 	.word	0x00008820


	//   ....[19]....
        /*022c*/ 	.word	0x00008880


	//----- nvinfo : EIATTR_EXIT_INSTR_OFFSETS
	.align		4
.L_1120:
        /*0230*/ 	.byte	0x04, 0x1c
        /*0232*/ 	.short	(.L_1122 - .L_1121)


	//   ....[0]....
.L_1121:
        /*0234*/ 	.word	0x00000b50


	//   ....[1]....
        /*0238*/ 	.word	0x00007a40


	//----- nvinfo : EIATTR_MAX_THREADS
	.align		4
.L_1122:
        /*023c*/ 	.byte	0x04, 0x05
        /*023e*/ 	.short	(.L_1124 - .L_1123)
.L_1123:
        /*0240*/ 	.word	0x00000080
        /*0244*/ 	.word	0x00000001
        /*0248*/ 	.word	0x00000001


	//----- nvinfo : EIATTR_CRS_STACK_SIZE
	.align		4
.L_1124:
        /*024c*/ 	.byte	0x04, 0x1e
        /*024e*/ 	.short	(.L_1126 - .L_1125)
.L_1125:
        /*0250*/ 	.word	0x00000000
.L_1126:


//--------------------- .nv.info._ZN10layer_norm31ln_parallel_residual_fwd_kernelINS_13Kernel_traitsI13__nv_bfloat16S2_fS2_fjLj2560ELj1ELj4ELj1ELj16ENS_18Kernel_traits_baseILj2560ES2_S2_fS2_fjLj128EEEEELb0ELb1ELb1EEEvNS_9FwdParamsE --------------------------
	.section	.nv.info._ZN10layer_norm31ln_parallel_residual_fwd_kernelINS_13Kernel_traitsI13__nv_bfloat16S2_fS2_fjLj2560ELj1ELj4ELj1ELj16ENS_18Kernel_traits_baseILj2560ES2_S2_fS2_fjLj128EEEEELb0ELb1ELb1EEEvNS_9FwdParamsE,"",@"SHT_CUDA_INFO"
	.sectionflags	@""
	.align	4


	//----- nvinfo : EIATTR_CUDA_API_VERSION
	.align		4
        /*0000*/ 	.byte	0x04, 0x37
        /*0002*/ 	.short	(.L_1128 - .L_1127)
.L_1127:
        /*0004*/ 	.word	0x00000082


	//----- nvinfo : EIATTR_SW2861232_WAR
	.align		4
.L_1128:
        /*0008*/ 	.byte	0x01, 0x35
	.zero		2


	//----- nvinfo : EIATTR_PARAM_CBANK
	.align		4
        /*000c*/ 	.byte	0x04, 0x0a
        /*000e*/ 	.short	(.L_1130 - .L_1129)
	.align		4
.L_1129:
        /*0010*/ 	.word	index@(.nv.constant0._ZN10layer_norm31ln_parallel_residual_fwd_kernelINS_13Kernel_traitsI13__nv_bfloat16S2_fS2_fjLj2560ELj1ELj4ELj1ELj16ENS_18Kernel_traits_baseILj2560ES2_S2_fS2_fjLj128EEEEELb0ELb1ELb1EEEvNS_9FwdParamsE)
        /*0014*/ 	.short	0x0160
        /*0016*/ 	.short	0x00e8


	//----- nvinfo : EIATTR_CBANK_PARAM_SIZE
	.align		4
.L_1130:
        /*0018*/ 	.byte	0x03, 0x19
        /*001a*/ 	.short	0x00e8


	//----- nvinfo : EIATTR_KPARAM_INFO
	.align		4
        /*001c*/ 	.byte	0x04, 0x17
        /*001e*/ 	.short	(.L_1132 - .L_1131)
.L_1131:
        /*0020*/ 	.word	0x00000000
        /*0024*/ 	.short	0x0000
        /*0026*/ 	.short	0x0000
        /*0028*/ 	.byte	0x00, 0xf0, 0xa1, 0x03


	//----- nvinfo : EIATTR_MAXREG_COUNT
	.align		4
.L_1132:
        /*002c*/ 	.byte	0x03, 0x1b
        /*002e*/ 	.short	0x00ff


	//----- nvinfo : EIATTR_MERCURY_ISA_VERSION
	.align		4
        /*0030*/ 	.byte	0x03, 0x5f
        /*0032*/ 	.short	0x0000


	//----- nvinfo : EIATTR_COOP_GROUP_MASK_REGIDS
	.align		4
        /*0034*/ 	.byte	0x04, 0x29
        /*0036*/ 	.short	(.L_1134 - .L_1133)


	//   ....[0]....
.L_1133:
        /*0038*/ 	.word	0xffffffff


	//   ....[1]....
        /*003c*/ 	.word	0xffffffff


	//   ....[2]....
        /*0040*/ 	.word	0xffffffff


	//   ....[3]....
        /*0044*/ 	.word	0xffffffff


	//   ....[4]....
        /*0048*/ 	.word	0xffffffff


	//   ....[5]....
        /*004c*/ 	.word	0xffffffff


	//   ....[6]....
        /*0050*/ 	.word	0xffffffff


	//   ....[7]....
        /*0054*/ 	.word	0xffffffff


	//   ....[8]....
        /*0058*/ 	.word	0xffffffff


	//   ....[9]....
        /*005c*/ 	.word	0xffffffff


	//   ....[10]....
        /*0060*/ 	.word	0xffffffff


	//   ....[11]....
        /*0064*/ 	.word	0xffffffff


	//   ....[12]....
        /*0068*/ 	.word	0xffffffff


	//   ....[13]....
        /*006c*/ 	.word	0xffffffff


	//   ....[14]....
        /*0070*/ 	.word	0xffffffff


	//   ....[15]....
        /*0074*/ 	.word	0xffffffff


	//   ....[16]....
        /*0078*/ 	.word	0xffffffff


	//   ....[17]....
        /*007c*/ 	.word	0xffffffff


	//   ....[18]....
        /*0080*/ 	.word	0xffffffff


	//   ....[19]....
        /*0084*/ 	.word	0xffffffff


	//----- nvinfo : EIATTR_COOP_GROUP_INSTR_OFFSETS
	.align		4
.L_1134:
        /*0088*/ 	.byte	0x04, 0x28
        /*008a*/ 	.short	(.L_1136 - .L_1135)


	//   ....[0]....
.L_1135:
        /*008c*/ 	.word	0x00003da0


	//   ....[1]....
        /*0090*/ 	.word	0x00003dd0


	//   ....[2]....
        /*0094*/ 	.word	0x00003df0


	//   ....[3]....
        /*0098*/ 	.word	0x00003e10


	//   ....[4]....
        /*009c*/ 	.word	0x00003e30


	//   ....[5]....
        /*00a0*/ 	.word	0x00004860


	//   ....[6]....
        /*00a4*/ 	.word	0x00004880


	//   ....[7]....
        /*00a8*/ 	.word	0x000048a0


	//   ....[8]....
        /*00ac*/ 	.word	0x000048c0


	//   ....[9]....
        /*00b0*/ 	.word	0x000048e0


	//   ....[10]....
        /*00b4*/ 	.word	0x00006250


	//   ....[11]....
        /*00b8*/ 	.word	0x000062d0


	//   ....[12]....
        /*00bc*/ 	.word	0x00006330


	//   ....[13]....
        /*00c0*/ 	.word	0x00006390


	//   ....[14]....
        /*00c4*/ 	.word	0x000063f0


	//   ....[15]....
        /*00c8*/ 	.word	0x00006e60


	//   ....[16]....
        /*00cc*/ 	.word	0x00006ec0


	//   ....[17]....
        /*00d0*/ 	.word	0x00006f20


	//   ....[18]....
        /*00d4*/ 	.word	0x00006f80


	//   ....[19]....
        /*00d8*/ 	.word	0x00006fe0


	//----- nvinfo : EIATTR_EXIT_INSTR_OFFSETS
	.align		4
.L_1136:
        /*00dc*/ 	.byte	0x04, 0x1c
        /*00de*/ 	.short	(.L_1138 - .L_1137)


	//   ....[0]....
.L_1137:
        /*00e0*/ 	.word	0x00000190


	//   ....[1]....
        /*00e4*/ 	.word	0x000061f0


	//----- nvinfo : EIATTR_MAX_THREADS
	.align		4
.L_1138:
        /*00e8*/ 	.byte	0x04, 0x05
        /*00ea*/ 	.short	(.L_1140 - .L_1139)
.L_1139:
        /*00ec*/ 	.word	0x00000080
        /*00f0*/ 	.word	0x00000001
        /*00f4*/ 	.word	0x00000001


	//----- nvinfo : EIATTR_CRS_STACK_SIZE
	.align		4
.L_1140:
        /*00f8*/ 	.byte	0x04, 0x1e
        /*00fa*/ 	.short	(.L_1142 - .L_1141)
.L_1141:
        /*00fc*/ 	.word	0x00000000
.L_1142:


//--------------------- .nv.info._ZN10layer_norm31ln_parallel_residual_fwd_kernelINS_13Kernel_traitsI13__nv_bfloat16S2_fS2_fjLj2560ELj1ELj4ELj1ELj16ENS_18Kernel_traits_baseILj2560ES2_S2_fS2_fjLj128EEEEELb1ELb0ELb0EEEvNS_9FwdParamsE --------------------------
	.section	.nv.info._ZN10layer_norm31ln_parallel_residual_fwd_kernelINS_13Kernel_traitsI13__nv_bfloat16S2_fS2_fjLj2560ELj1ELj4ELj1ELj16ENS_18Kernel_traits_baseILj2560ES2_S2_fS2_fjLj128EEEEELb1ELb0ELb0EEEvNS_9FwdParamsE,"",@"SHT_CUDA_INFO"
	.sectionflags	@""
	.align	4


	//----- nvinfo : EIATTR_CUDA_API_VERSION
	.align		4
        /*0000*/ 	.byte	0x04, 0x37
        /*0002*/ 	.short	(.L_1144 - .L_1143)
.L_1143:
        /*0004*/ 	.word	0x00000082


	//----- nvinfo : EIATTR_SW2861232_WAR
	.align		4
.L_1144:
        /*0008*/ 	.byte	0x01, 0x35
	.zero		2


	//----- nvinfo : EIATTR_PARAM_CBANK
	.align		4
        /*000c*/ 	.byte	0x04, 0x0a
        /*000e*/ 	.short	(.L_1146 - .L_1145)
	.align		4
.L_1145:
        /*0010*/ 	.word	index@(.nv.constant0._ZN10layer_norm31ln_parallel_residual_fwd_kernelINS_13Kernel_traitsI13__nv_bfloat16S2_fS2_fjLj2560ELj1ELj4ELj1ELj16ENS_18Kernel_traits_baseILj2560ES2_S2_fS2_fjLj128EEEEELb1ELb0ELb0EEEvNS_9FwdParamsE)
        /*0014*/ 	.short	0x0160
        /*0016*/ 	.short	0x00e8


	//----- nvinfo : EIATTR_CBANK_PARAM_SIZE
	.align		4
.L_1146:
        /*0018*/ 	.byte	0x03, 0x19
        /*001a*/ 	.short	0x00e8


	//----- nvinfo : EIATTR_KPARAM_INFO
	.align		4
        /*001c*/ 	.byte	0x04, 0x17
        /*001e*/ 	.short	(.L_1148 - .L_1147)
.L_1147:
        /*0020*/ 	.word	0x00000000
        /*0024*/ 	.short	0x0000
        /*0026*/ 	.short	0x0000
        /*0028*/ 	.byte	0x00, 0xf0, 0xa1, 0x03


	//----- nvinfo : EIATTR_MAXREG_COUNT
	.align		4
.L_1148:
        /*002c*/ 	.byte	0x03, 0x1b
        /*002e*/ 	.short	0x00ff


	//----- nvinfo : EIATTR_ANNOTATIONS
	.align		4
        /*0030*/ 	.byte	0x04, 0x55
        /*0032*/ 	.short	(.L_1150 - .L_1149)


	//   ....[0]....
.L_1149:
        /* <DEDUP_REMOVED lines=348> */


	//----- nvinfo : EIATTR_MERCURY_ISA_VERSION
	.align		4
.L_1150:
        /*15e4*/ 	.byte	0x03, 0x5f
        /*15e6*/ 	.short	0x0000


	//----- nvinfo : EIATTR_COOP_GROUP_MASK_REGIDS
	.align		4
        /*15e8*/ 	.byte	0x04, 0x29
        /*15ea*/ 	.short	(.L_1152 - .L_1151)


	//   ....[0]....
.L_1151:
        /*15ec*/ 	.word	0xffffffff


	//   ....[1]....
        /*15f0*/ 	.word	0xffffffff


	//   ....[2]....
        /*15f4*/ 	.word	0xffffffff


	//   ....[3]....
        /*15f8*/ 	.word	0xffffffff


	//   ....[4]....
        /*15fc*/ 	.word	0xffffffff


	//   ....[5]....
        /*1600*/ 	.word	0xffffffff


	//   ....[6]....
        /*1604*/ 	.word	0xffffffff


	//   ....[7]....
        /*1608*/ 	.word	0xffffffff


	//   ....[8]....
        /*160c*/ 	.word	0xffffffff


	//   ....[9]....
        /*1610*/ 	.word	0xffffffff


	//   ....[10]....
        /*1614*/ 	.word	0xffffffff


	//   ....[11]....
        /*1618*/ 	.word	0xffffffff


	//   ....[12]....
        /*161c*/ 	.word	0xffffffff


	//   ....[13]....
        /*1620*/ 	.word	0xffffffff


	//   ....[14]....
        /*1624*/ 	.word	0xffffffff


	//   ....[15]....
        /*1628*/ 	.word	0xffffffff


	//   ....[16]....
        /*162c*/ 	.word	0xffffffff


	//   ....[17]....
        /*1630*/ 	.word	0xffffffff


	//   ....[18]....
        /*1634*/ 	.word	0xffffffff


	//   ....[19]....
        /*1638*/ 	.word	0xffffffff


	//----- nvinfo : EIATTR_COOP_GROUP_INSTR_OFFSETS
	.align		4
.L_1152:
        /*163c*/ 	.byte	0x04, 0x28
        /*163e*/ 	.short	(.L_1154 - .L_1153)


	//   ....[0]....
.L_1153:
        /*1640*/ 	.word	0x0003dad0


	//   ....[1]....
        /*1644*/ 	.word	0x0003db00


	//   ....[2]....
        /*1648*/ 	.word	0x0003db80


	//   ....[3]....
        /*164c*/ 	.word	0x0003dba0


	//   ....[4]....
        /*1650*/ 	.word	0x0003dbc0


	//   ....[5]....
        /*1654*/ 	.word	0x0003e640


	//   ....[6]....
        /*1658*/ 	.word	0x0003e660


	//   ....[7]....
        /*165c*/ 	.word	0x0003e680


	//   ....[8]....
        /*1660*/ 	.word	0x0003e6a0


	//   ....[9]....
        /*1664*/ 	.word	0x0003e6c0


	//   ....[10]....
        /*1668*/ 	.word	0x00042100


	//   ....[11]....
        /*166c*/ 	.word	0x00042170


	//   ....[12]....
        /*1670*/ 	.word	0x000421e0


	//   ....[13]....
        /*1674*/ 	.word	0x00042250


	//   ....[14]....
        /*1678*/ 	.word	0x000422c0


	//   ....[15]....
        /*167c*/ 	.word	0x00042de0


	//   ....[16]....
        /*1680*/ 	.word	0x00042e40


	//   ....[17]....
        /*1684*/ 	.word	0x00042ea0


	//   ....[18]....
        /*1688*/ 	.word	0x00042f00


	//   ....[19]....
        /*168c*/ 	.word	0x00042f60


	//----- nvinfo : EIATTR_EXIT_INSTR_OFFSETS
	.align		4
.L_1154:
        /*1690*/ 	.byte	0x04, 0x1c
        /*1692*/ 	.short	(.L_1156 - .L_1155)


	//   ....[0]....
.L_1155:
        /*1694*/ 	.word	0x00001840


	//   ....[1]....
        /*1698*/ 	.word	0x000420a0


	//----- nvinfo : EIATTR_MAX_THREADS
	.align		4
.L_1156:
        /*169c*/ 	.byte	0x04, 0x05
        /*169e*/ 	.short	(.L_1158 - .L_1157)
.L_1157:
        /*16a0*/ 	.word	0x00000080
        /*16a4*/ 	.word	0x00000001
        /*16a8*/ 	.word	0x00000001


	//----- nvinfo : EIATTR_CRS_STACK_SIZE
	.align		4
.L_1158:
        /*16ac*/ 	.byte	0x04, 0x1e
        /*16ae*/ 	.short	(.L_1160 - .L_1159)
.L_1159:
        /*16b0*/ 	.word	0x00000000
.L_1160:


//--------------------- .nv.info._ZN10layer_norm31ln_parallel_residual_fwd_kernelINS_13Kernel_traitsI13__nv_bfloat16S2_fS2_fjLj2560ELj1ELj4ELj1ELj16ENS_18Kernel_traits_baseILj2560ES2_S2_fS2_fjLj128EEEEELb1ELb0ELb1EEEvNS_9FwdParamsE --------------------------
	.section	.nv.info._ZN10layer_norm31ln_parallel_residual_fwd_kernelINS_13Kernel_traitsI13__nv_bfloat16S2_fS2_fjLj2560ELj1ELj4ELj1ELj16ENS_18Kernel_traits_baseILj2560ES2_S2_fS2_fjLj128EEEEELb1ELb0ELb1EEEvNS_9FwdParamsE,"",@"SHT_CUDA_INFO"
	.sectionflags	@""
	.align	4


	//----- nvinfo : EIATTR_CUDA_API_VERSION
	.align		4
        /*0000*/ 	.byte	0x04, 0x37
        /*0002*/ 	.short	(.L_1162 - .L_1161)
.L_1161:
        /*0004*/ 	.word	0x00000082


	//----- nvinfo : EIATTR_SW2861232_WAR
	.align		4
.L_1162:
        /*0008*/ 	.byte	0x01, 0x35
	.zero		2


	//----- nvinfo : EIATTR_PARAM_CBANK
	.align		4
        /*000c*/ 	.byte	0x04, 0x0a
        /*000e*/ 	.short	(.L_1164 - .L_1163)
	.align		4
.L_1163:
        /*0010*/ 	.word	index@(.nv.constant0._ZN10layer_norm31ln_parallel_residual_fwd_kernelINS_13Kernel_traitsI13__nv_bfloat16S2_fS2_fjLj2560ELj1ELj4ELj1ELj16ENS_18Kernel_traits_baseILj2560ES2_S2_fS2_fjLj128EEEEELb1ELb0ELb1EEEvNS_9FwdParamsE)
        /*0014*/ 	.short	0x0160
        /*0016*/ 	.short	0x00e8


	//----- nvinfo : EIATTR_CBANK_PARAM_SIZE
	.align		4
.L_1164:
        /*0018*/ 	.byte	0x03, 0x19
        /*001a*/ 	.short	0x00e8


	//----- nvinfo : EIATTR_KPARAM_INFO
	.align		4
        /*001c*/ 	.byte	0x04, 0x17
        /*001e*/ 	.short	(.L_1166 - .L_1165)
.L_1165:
        /*0020*/ 	.word	0x00000000
        /*0024*/ 	.short	0x0000
        /*0026*/ 	.short	0x0000
        /*0028*/ 	.byte	0x00, 0xf0, 0xa1, 0x03


	//----- nvinfo : EIATTR_MAXREG_COUNT
	.align		4
.L_1166:
        /*002c*/ 	.byte	0x03, 0x1b
        /*002e*/ 	.short	0x00ff


	//----- nvinfo : EIATTR_ANNOTATIONS
	.align		4
        /*0030*/ 	.byte	0x04, 0x55
        /*0032*/ 	.short	(.L_1168 - .L_1167)


	//   ....[0]....
.L_1167:
        /* <DEDUP_REMOVED lines=122> */


	//----- nvinfo : EIATTR_MERCURY_ISA_VERSION
	.align		4
.L_1168:
        /*07c4*/ 	.byte	0x03, 0x5f
        /*07c6*/ 	.short	0x0000


	//----- nvinfo : EIATTR_COOP_GROUP_MASK_REGIDS
	.align		4
        /*07c8*/ 	.byte	0x04, 0x29
        /*07ca*/ 	.short	(.L_1170 - .L_1169)


	//   ....[0]....
.L_1169:
        /*07cc*/ 	.word	0xffffffff


	//   ....[1]....
        /*07d0*/ 	.word	0xffffffff


	//   ....[2]....
        /*07d4*/ 	.word	0xffffffff


	//   ....[3]....
        /*07d8*/ 	.word	0xffffffff


	//   ....[4]....
        /*07dc*/ 	.word	0xffffffff


	//   ....[5]....
        /*07e0*/ 	.word	0xffffffff


	//   ....[6]....
        /*07e4*/ 	.word	0xffffffff


	//   ....[7]....
        /*07e8*/ 	.word	0xffffffff


	//   ....[8]....
        /*07ec*/ 	.word	0xffffffff


	//   ....[9]....
        /*07f0*/ 	.word	0xffffffff


	//   ....[10]....
        /*07f4*/ 	.word	0xffffffff


	//   ....[11]....
        /*07f8*/ 	.word	0xffffffff


	//   ....[12]....
        /*07fc*/ 	.word	0xffffffff


	//   ....[13]....
        /*0800*/ 	.word	0xffffffff


	//   ....[14]....
        /*0804*/ 	.word	0xffffffff


	//   ....[15]....
        /*0808*/ 	.word	0xffffffff


	//   ....[16]....
        /*080c*/ 	.word	0xffffffff


	//   ....[17]....
        /*0810*/ 	.word	0xffffffff


	//   ....[18]....
        /*0814*/ 	.word	0xffffffff


	//   ....[19]....
        /*0818*/ 	.word	0xffffffff


	//----- nvinfo : EIATTR_COOP_GROUP_INSTR_OFFSETS
	.align		4
.L_1170:
        /*081c*/ 	.byte	0x04, 0x28
        /*081e*/ 	.short	(.L_1172 - .L_1171)


	//   ....[0]....
.L_1171:
        /*0820*/ 	.word	0x0003b1f0


	//   ....[1]....
        /*0824*/ 	.word	0x0003b220


	//   ....[2]....
        /*0828*/ 	.word	0x0003b240


	//   ....[3]....
        /*082c*/ 	.word	0x0003b260


	//   ....[4]....
        /*0830*/ 	.word	0x0003b280


	//   ....[5]....
        /*0834*/ 	.word	0x0003bcb0


	//   ....[6]....
        /*0838*/ 	.word	0x0003bcd0


	//   ....[7]....
        /*083c*/ 	.word	0x0003bcf0


	//   ....[8]....
        /*0840*/ 	.word	0x0003bd10


	//   ....[9]....
        /*0844*/ 	.word	0x0003bd30


	//   ....[10]....
        /*0848*/ 	.word	0x0003ecc0


	//   ....[11]....
        /*084c*/ 	.word	0x0003ed20


	//   ....[12]....
        /*0850*/ 	.word	0x0003ed80


	//   ....[13]....
        /*0854*/ 	.word	0x0003ede0


	//   ....[14]....
        /*0858*/ 	.word	0x0003ee40


	//   ....[15]....
        /*085c*/ 	.word	0x0003f8b0


	//   ....[16]....
        /*0860*/ 	.word	0x0003f910


	//   ....[17]....
        /*0864*/ 	.word	0x0003f970


	//   ....[18]....
        /*0868*/ 	.word	0x0003f9d0


	//   ....[19]....
        /*086c*/ 	.word	0x0003fa30


	//----- nvinfo : EIATTR_EXIT_INSTR_OFFSETS
	.align		4
.L_1172:
        /*0870*/ 	.byte	0x04, 0x1c
        /*0872*/ 	.short	(.L_1174 - .L_1173)


	//   ....[0]....
.L_1173:
        /*0874*/ 	.word	0x00000bc0


	//   ....[1]....
        /*0878*/ 	.word	0x0003ec70


	//----- nvinfo : EIATTR_MAX_THREADS
	.align		4
.L_1174:
        /*087c*/ 	.byte	0x04, 0x05
        /*087e*/ 	.short	(.L_1176 - .L_1175)
.L_1175:
        /*0880*/ 	.word	0x00000080
        /*0884*/ 	.word	0x00000001
        /*0888*/ 	.word	0x00000001


	//----- nvinfo : EIATTR_CRS_STACK_SIZE
	.align		4
.L_1176:
        /*088c*/ 	.byte	0x04, 0x1e
        /*088e*/ 	.short	(.L_1178 - .L_1177)
.L_1177:
        /*0890*/ 	.word	0x00000000
.L_1178:


//--------------------- .nv.info._ZN10layer_norm31ln_parallel_residual_fwd_kernelINS_13Kernel_traitsI13__nv_bfloat16S2_fS2_fjLj2560ELj1ELj4ELj1ELj16ENS_18Kernel_traits_baseILj2560ES2_S2_fS2_fjLj128EEEEELb1ELb1ELb0EEEvNS_9FwdParamsE --------------------------
	.section	.nv.info._ZN10layer_norm31ln_parallel_residual_fwd_kernelINS_13Kernel_traitsI13__nv_bfloat16S2_fS2_fjLj2560ELj1ELj4ELj1ELj16ENS_18Kernel_traits_baseILj2560ES2_S2_fS2_fjLj128EEEEELb1ELb1ELb0EEEvNS_9FwdParamsE,"",@"SHT_CUDA_INFO"
	.sectionflags	@""
	.align	4


	//----- nvinfo : EIATTR_CUDA_API_VERSION
	.align		4
        /*0000*/ 	.byte	0x04, 0x37
        /*0002*/ 	.short	(.L_1180 - .L_1179)
.L_1179:
        /*0004*/ 	.word	0x00000082


	//----- nvinfo : EIATTR_SW2861232_WAR
	.align		4
.L_1180:
        /*0008*/ 	.byte	0x01, 0x35
	.zero		2


	//----- nvinfo : EIATTR_PARAM_CBANK
	.align		4
        /*000c*/ 	.byte	0x04, 0x0a
        /*000e*/ 	.short	(.L_1182 - .L_1181)
	.align		4
.L_1181:
        /*0010*/ 	.word	index@(.nv.constant0._ZN10layer_norm31ln_parallel_residual_fwd_kernelINS_13Kernel_traitsI13__nv_bfloat16S2_fS2_fjLj2560ELj1ELj4ELj1ELj16ENS_18Kernel_traits_baseILj2560ES2_S2_fS2_fjLj128EEEEELb1ELb1ELb0EEEvNS_9FwdParamsE)
        /*0014*/ 	.short	0x0160
        /*0016*/ 	.short	0x00e8


	//----- nvinfo : EIATTR_CBANK_PARAM_SIZE
	.align		4
.L_1182:
        /*0018*/ 	.byte	0x03, 0x19
        /*001a*/ 	.short	0x00e8


	//----- nvinfo : EIATTR_KPARAM_INFO
	.align		4
        /*001c*/ 	.byte	0x04, 0x17
        /*001e*/ 	.short	(.L_1184 - .L_1183)
.L_1183:
        /*0020*/ 	.word	0x00000000
        /*0024*/ 	.short	0x0000
        /*0026*/ 	.short	0x0000
        /*0028*/ 	.byte	0x00, 0xf0, 0xa1, 0x03


	//----- nvinfo : EIATTR_MAXREG_COUNT
	.align		4
.L_1184:
        /*002c*/ 	.byte	0x03, 0x1b
        /*002e*/ 	.short	0x00ff


	//----- nvinfo : EIATTR_ANNOTATIONS
	.align		4
        /*0030*/ 	.byte	0x04, 0x55
        /*0032*/ 	.short	(.L_1186 - .L_1185)


	//   ....[0]....
.L_1185:
        /* <DEDUP_REMOVED lines=47> */


	//----- nvinfo : EIATTR_MERCURY_ISA_VERSION
	.align		4
.L_1186:
        /*0314*/ 	.byte	0x03, 0x5f
        /*0316*/ 	.short	0x0000


	//----- nvinfo : EIATTR_COOP_GROUP_MASK_REGIDS
	.align		4
        /*0318*/ 	.byte	0x04, 0x29
        /*031a*/ 	.short	(.L_1188 - .L_1187)


	//   ....[0]....
.L_1187:
        /*031c*/ 	.word	0xffffffff


	//   ....[1]....
        /*0320*/ 	.word	0xffffffff


	//   ....[2]....
        /*0324*/ 	.word	0xffffffff


	//   ....[3]....
        /*0328*/ 	.word	0xffffffff


	//   ....[4]....
        /*032c*/ 	.word	0xffffffff


	//   ....[5]....
        /*0330*/ 	.word	0xffffffff


	//   ....[6]....
        /*0334*/ 	.word	0xffffffff


	//   ....[7]....
        /*0338*/ 	.word	0xffffffff


	//   ....[8]....
        /*033c*/ 	.word	0xffffffff


	//   ....[9]....
        /*0340*/ 	.word	0xffffffff


	//   ....[10]....
        /*0344*/ 	.word	0xffffffff


	//   ....[11]....
        /*0348*/ 	.word	0xffffffff


	//   ....[12]....
        /*034c*/ 	.word	0xffffffff


	//   ....[13]....
        /*0350*/ 	.word	0xffffffff


	//   ....[14]....
        /*0354*/ 	.word	0xffffffff


	//   ....[15]....
        /*0358*/ 	.word	0xffffffff


	//   ....[16]....
        /*035c*/ 	.word	0xffffffff


	//   ....[17]....
        /*0360*/ 	.word	0xffffffff


	//   ....[18]....
        /*0364*/ 	.word	0xffffffff


	//   ....[19]....
        /*0368*/ 	.word	0xffffffff


	//----- nvinfo : EIATTR_COOP_GROUP_INSTR_OFFSETS
	.align		4
.L_1188:
        /*036c*/ 	.byte	0x04, 0x28
        /*036e*/ 	.short	(.L_1190 - .L_1189)


	//   ....[0]....
.L_1189:
        /*0370*/ 	.word	0x0003b840


	//   ....[1]....
        /*0374*/ 	.word	0x0003b870


	//   ....[2]....
        /*0378*/ 	.word	0x0003b8f0


	//   ....[3]....
        /*037c*/ 	.word	0x0003b910


	//   ....[4]....
        /*0380*/ 	.word	0x0003b930


	//   ....[5]....
        /*0384*/ 	.word	0x0003c3b0


	//   ....[6]....
        /*0388*/ 	.word	0x0003c3d0


	//   ....[7]....
        /*038c*/ 	.word	0x0003c3f0


	//   ....[8]....
        /*0390*/ 	.word	0x0003c410


	//   ....[9]....
        /*0394*/ 	.word	0x0003c430


	//   ....[10]....
        /*0398*/ 	.word	0x0003e0b0


	//   ....[11]....
        /*039c*/ 	.word	0x0003e110


	//   ....[12]....
        /*03a0*/ 	.word	0x0003e170


	//   ....[13]....
        /*03a4*/ 	.word	0x0003e1d0


	//   ....[14]....
        /*03a8*/ 	.word	0x0003e230


	//   ....[15]....
        /*03ac*/ 	.word	0x0003ed50


	//   ....[16]....
        /*03b0*/ 	.word	0x0003edb0


	//   ....[17]....
        /*03b4*/ 	.word	0x0003ee10


	//   ....[18]....
        /*03b8*/ 	.word	0x0003ee70


	//   ....[19]....
        /*03bc*/ 	.word	0x0003eed0


	//----- nvinfo : EIATTR_EXIT_INSTR_OFFSETS
	.align		4
.L_1190:
        /*03c0*/ 	.byte	0x04, 0x1c
        /*03c2*/ 	.short	(.L_1192 - .L_1191)


	//   ....[0]....
.L_1191:
        /*03c4*/ 	.word	0x00000ff0


	//   ....[1]....
        /*03c8*/ 	.word	0x0003e060


	//----- nvinfo : EIATTR_MAX_THREADS
	.align		4
.L_1192:
        /*03cc*/ 	.byte	0x04, 0x05
        /*03ce*/ 	.short	(.L_1194 - .L_1193)
.L_1193:
        /*03d0*/ 	.word	0x00000080
        /*03d4*/ 	.word	0x00000001
        /*03d8*/ 	.word	0x00000001


	//----- nvinfo : EIATTR_CRS_STACK_SIZE
	.align		4
.L_1194:
        /*03dc*/ 	.byte	0x04, 0x1e
        /*03de*/ 	.short	(.L_1196 - .L_1195)
.L_1195:
        /*03e0*/ 	.word	0x00000000
.L_1196:


//--------------------- .nv.info._ZN10layer_norm31ln_parallel_residual_fwd_kernelINS_13Kernel_traitsI13__nv_bfloat16S2_fS2_fjLj2560ELj1ELj4ELj1ELj16ENS_18Kernel_traits_baseILj2560ES2_S2_fS2_fjLj128EEEEELb1ELb1ELb1EEEvNS_9FwdParamsE --------------------------
	.section	.nv.info._ZN10layer_norm31ln_parallel_residual_fwd_kernelINS_13Kernel_traitsI13__nv_bfloat16S2_fS2_fjLj2560ELj1ELj4ELj1ELj16ENS_18Kernel_traits_baseILj2560ES2_S2_fS2_fjLj128EEEEELb1ELb1ELb1EEEvNS_9FwdParamsE,"",@"SHT_CUDA_INFO"
	.sectionflags	@""
	.align	4


	//----- nvinfo : EIATTR_CUDA_API_VERSION
	.align		4
        /*0000*/ 	.byte	0x04, 0x37
        /*0002*/ 	.short	(.L_1198 - .L_1197)
.L_1197:
        /*0004*/ 	.word	0x00000082


	//----- nvinfo : EIATTR_SW2861232_WAR
	.align		4
.L_1198:
        /*0008*/ 	.byte	0x01, 0x35
	.zero		2


	//----- nvinfo : EIATTR_PARAM_CBANK
	.align		4
        /*000c*/ 	.byte	0x04, 0x0a
        /*000e*/ 	.short	(.L_1200 - .L_1199)
	.align		4
.L_1199:
        /*0010*/ 	.word	index@(.nv.constant0._ZN10layer_norm31ln_parallel_residual_fwd_kernelINS_13Kernel_traitsI13__nv_bfloat16S2_fS2_fjLj2560ELj1ELj4ELj1ELj16ENS_18Kernel_traits_baseILj2560ES2_S2_fS2_fjLj128EEEEELb1ELb1ELb1EEEvNS_9FwdParamsE)
        /*0014*/ 	.short	0x0160
        /*0016*/ 	.short	0x00e8


	//----- nvinfo : EIATTR_CBANK_PARAM_SIZE
	.align		4
.L_1200:
        /*0018*/ 	.byte	0x03, 0x19
        /*001a*/ 	.short	0x00e8


	//----- nvinfo : EIATTR_KPARAM_INFO
	.align		4
        /*001c*/ 	.byte	0x04, 0x17
        /*001e*/ 	.short	(.L_1202 - .L_1201)
.L_1201:
        /*0020*/ 	.word	0x00000000
        /*0024*/ 	.short	0x0000
        /*0026*/ 	.short	0x0000
        /*0028*/ 	.byte	0x00, 0xf0, 0xa1, 0x03


	//----- nvinfo : EIATTR_MAXREG_COUNT
	.align		4
.L_1202:
        /*002c*/ 	.byte	0x03, 0x1b
        /*002e*/ 	.short	0x00ff


	//----- nvinfo : EIATTR_MERCURY_ISA_VERSION
	.align		4
        /*0030*/ 	.byte	0x03, 0x5f
        /*0032*/ 	.short	0x0000


	//----- nvinfo : EIATTR_COOP_GROUP_MASK_REGIDS
	.align		4
        /*0034*/ 	.byte	0x04, 0x29
        /*0036*/ 	.short	(.L_1204 - .L_1203)


	//   ....[0]....
.L_1203:
        /*0038*/ 	.word	0xffffffff


	//   ....[1]....
        /*003c*/ 	.word	0xffffffff


	//   ....[2]....
        /*0040*/ 	.word	0xffffffff


	//   ....[3]....
        /*0044*/ 	.word	0xffffffff


	//   ....[4]....
        /*0048*/ 	.word	0xffffffff


	//   ....[5]....
        /*004c*/ 	.word	0xffffffff


	//   ....[6]....
        /*0050*/ 	.word	0xffffffff


	//   ....[7]....
        /*0054*/ 	.word	0xffffffff


	//   ....[8]....
        /*0058*/ 	.word	0xffffffff


	//   ....[9]....
        /*005c*/ 	.word	0xffffffff


	//   ....[10]....
        /*0060*/ 	.word	0xffffffff


	//   ....[11]....
        /*0064*/ 	.word	0xffffffff


	//   ....[12]....
        /*0068*/ 	.word	0xffffffff


	//   ....[13]....
        /*006c*/ 	.word	0xffffffff


	//   ....[14]....
        /*0070*/ 	.word	0xffffffff


	//   ....[15]....
        /*0074*/ 	.word	0xffffffff


	//   ....[16]....
        /*0078*/ 	.word	0xffffffff


	//   ....[17]....
        /*007c*/ 	.word	0xffffffff


	//   ....[18]....
        /*0080*/ 	.word	0xffffffff


	//   ....[19]....
        /*0084*/ 	.word	0xffffffff


	//----- nvinfo : EIATTR_COOP_GROUP_INSTR_OFFSETS
	.align		4
.L_1204:
        /*0088*/ 	.byte	0x04, 0x28
        /*008a*/ 	.short	(.L_1206 - .L_1205)


	//   ....[0]....
.L_1205:
        /*008c*/ 	.word	0x00039b90


	//   ....[1]....
        /*0090*/ 	.word	0x00039bc0


	//   ....[2]....
        /*0094*/ 	.word	0x00039be0


	//   ....[3]....
        /*0098*/ 	.word	0x00039c00


	//   ....[4]....
        /*009c*/ 	.word	0x00039c20


	//   ....[5]....
        /*00a0*/ 	.word	0x0003a650


	//   ....[6]....
        /*00a4*/ 	.word	0x0003a670


	//   ....[7]....
        /*00a8*/ 	.word	0x0003a690


	//   ....[8]....
        /*00ac*/ 	.word	0x0003a6b0


	//   ....[9]....
        /*00b0*/ 	.word	0x0003a6d0


	//   ....[10]....
        /*00b4*/ 	.word	0x0003c070


	//   ....[11]....
        /*00b8*/ 	.word	0x0003c0d0


	//   ....[12]....
        /*00bc*/ 	.word	0x0003c130


	//   ....[13]....
        /*00c0*/ 	.word	0x0003c190


	//   ....[14]....
        /*00c4*/ 	.word	0x0003c1f0


	//   ....[15]....
        /*00c8*/ 	.word	0x0003cc60


	//   ....[16]....
        /*00cc*/ 	.word	0x0003ccc0


	//   ....[17]....
        /*00d0*/ 	.word	0x0003cd20


	//   ....[18]....
        /*00d4*/ 	.word	0x0003cd80


	//   ....[19]....
        /*00d8*/ 	.word	0x0003cde0


	//----- nvinfo : EIATTR_EXIT_INSTR_OFFSETS
	.align		4
.L_1206:
        /*00dc*/ 	.byte	0x04, 0x1c
        /*00de*/ 	.short	(.L_1208 - .L_1207)


	//   ....[0]....
.L_1207:
        /*00e0*/ 	.word	0x000005f0


	//   ....[1]....
        /*00e4*/ 	.word	0x0003c020


	//----- nvinfo : EIATTR_MAX_THREADS
	.align		4
.L_1208:
        /*00e8*/ 	.byte	0x04, 0x05
        /*00ea*/ 	.short	(.L_1210 - .L_1209)
.L_1209:
        /*00ec*/ 	.word	0x00000080
        /*00f0*/ 	.word	0x00000001
        /*00f4*/ 	.word	0x00000001


	//----- nvinfo : EIATTR_CRS_STACK_SIZE
	.align		4
.L_1210:
        /*00f8*/ 	.byte	0x04, 0x1e
        /*00fa*/ 	.short	(.L_1212 - .L_1211)
.L_1211:
        /*00fc*/ 	.word	0x00000000
.L_1212:


//--------------------- .nv.info._ZN10layer_norm31ln_parallel_residual_fwd_kernelINS_13Kernel_traitsIf13__nv_bfloat16fS2_fjLj2560ELj1ELj4ELj1ELj16ENS_18Kernel_traits_baseILj2560EfS2_fS2_fjLj128EEEEELb0ELb0ELb0EEEvNS_9FwdParamsE --------------------------
	.section	.nv.info._ZN10layer_norm31ln_parallel_residual_fwd_kernelINS_13Kernel_traitsIf13__nv_bfloat16fS2_fjLj2560ELj1ELj4ELj1ELj16ENS_18Kernel_traits_baseILj2560EfS2_fS2_fjLj128EEEEELb0ELb0ELb0EEEvNS_9FwdParamsE,"",@"SHT_CUDA_INFO"
	.sectionflags	@""
	.align	4


	//----- nvinfo : EIATTR_CUDA_API_VERSION
	.align		4
        /*0000*/ 	.byte	0x04, 0x37
        /*0002*/ 	.short	(.L_1214 - .L_1213)
.L_1213:
        /*0004*/ 	.word	0x00000082


	//----- nvinfo : EIATTR_SW2861232_WAR
	.align		4
.L_1214:
        /*0008*/ 	.byte	0x01, 0x35
	.zero		2


	//----- nvinfo : EIATTR_PARAM_CBANK
	.align		4
        /*000c*/ 	.byte	0x04, 0x0a
        /*000e*/ 	.short	(.L_1216 - .L_1215)
	.align		4
.L_1215:
        /*0010*/ 	.word	index@(.nv.constant0._ZN10layer_norm31ln_parallel_residual_fwd_kernelINS_13Kernel_traitsIf13__nv_bfloat16fS2_fjLj2560ELj1ELj4ELj1ELj16ENS_18Kernel_traits_baseILj2560EfS2_fS2_fjLj128EEEEELb0ELb0ELb0EEEvNS_9FwdParamsE)
        /*0014*/ 	.short	0x0160
        /*0016*/ 	.short	0x00e8


	//----- nvinfo : EIATTR_CBANK_PARAM_SIZE
	.align		4
.L_1216:
        /*0018*/ 	.byte	0x03, 0x19
        /*001a*/ 	.short	0x00e8


	//----- nvinfo : EIATTR_KPARAM_INFO
	.align		4
        /*001c*/ 	.byte	0x04, 0x17
        /*001e*/ 	.short	(.L_1218 - .L_1217)
.L_1217:
        /*0020*/ 	.word	0x00000000
        /*0024*/ 	.short	0x0000
        /*0026*/ 	.short	0x0000
        /*0028*/ 	.byte	0x00, 0xf0, 0xa1, 0x03


	//----- nvinfo : EIATTR_MAXREG_COUNT
	.align		4
.L_1218:
        /*002c*/ 	.byte	0x03, 0x1b
        /*002e*/ 	.short	0x00ff


	//----- nvinfo : EIATTR_ANNOTATIONS
	.align		4
        /*0030*/ 	.byte	0x04, 0x55
        /*0032*/ 	.short	(.L_1220 - .L_1219)


	//   ....[0]....
.L_1219:
        /* <DEDUP_REMOVED lines=289> */


	//----- nvinfo : EIATTR_MERCURY_ISA_VERSION
	.align		4
.L_1220:
        /*1234*/ 	.byte	0x03, 0x5f
        /*1236*/ 	.short	0x0000


	//----- nvinfo : EIATTR_COOP_GROUP_MASK_REGIDS
	.align		4
        /*1238*/ 	.byte	0x04, 0x29
        /*123a*/ 	.short	(.L_1222 - .L_1221)


	//   ....[0]....
.L_1221:
        /*123c*/ 	.word	0xffffffff


	//   ....[1]....
        /*1240*/ 	.word	0xffffffff


	//   ....[2]....
        /*1244*/ 	.word	0xffffffff


	//   ....[3]....
        /*1248*/ 	.word	0xffffffff


	//   ....[4]....
        /*124c*/ 	.word	0xffffffff


	//   ....[5]....
        /*1250*/ 	.word	0xffffffff


	//   ....[6]....
        /*1254*/ 	.word	0xffffffff


	//   ....[7]....
        /*1258*/ 	.word	0xffffffff


	//   ....[8]....
        /*125c*/ 	.word	0xffffffff


	//   ....[9]....
        /*1260*/ 	.word	0xffffffff


	//   ....[10]....
        /*1264*/ 	.word	0xffffffff


	//   ....[11]....
        /*1268*/ 	.word	0xffffffff


	//   ....[12]....
        /*126c*/ 	.word	0xffffffff


	//   ....[13]....
        /*1270*/ 	.word	0xffffffff


	//   ....[14]....
        /*1274*/ 	.word	0xffffffff


	//   ....[15]....
        /*1278*/ 	.word	0xffffffff


	//   ....[16]....
        /*127c*/ 	.word	0xffffffff


	//   ....[17]....
        /*1280*/ 	.word	0xffffffff


	//   ....[18]....
        /*1284*/ 	.word	0xffffffff


	//   ....[19]....
        /*1288*/ 	.word	0xffffffff


	//----- nvinfo : EIATTR_COOP_GROUP_INSTR_OFFSETS
	.align		4
.L_1222:
        /*128c*/ 	.byte	0x04, 0x28
        /*128e*/ 	.short	(.L_1224 - .L_1223)


	//   ....[0]....
.L_1223:
        /*1290*/ 	.word	0x00005e60


	//   ....[1]....
        /*1294*/ 	.word	0x00005e90


	//   ....[2]....
        /*1298*/ 	.word	0x00005ee0


	//   ....[3]....
        /*129c*/ 	.word	0x00005f00


	//   ....[4]....
        /*12a0*/ 	.word	0x00005f20


	//   ....[5]....
        /*12a4*/ 	.word	0x000069a0


	//   ....[6]....
        /*12a8*/ 	.word	0x000069c0


	//   ....[7]....
        /*12ac*/ 	.word	0x000069e0


	//   ....[8]....
        /*12b0*/ 	.word	0x00006a00


	//   ....[9]....
        /*12b4*/ 	.word	0x00006a20


	//   ....[10]....
        /*12b8*/ 	.word	0x0000a7e0


	//   ....[11]....
        /*12bc*/ 	.word	0x0000a850


	//   ....[12]....
        /*12c0*/ 	.word	0x0000a8c0


	//   ....[13]....
        /*12c4*/ 	.word	0x0000a930


	//   ....[14]....
        /*12c8*/ 	.word	0x0000a9a0


	//   ....[15]....
        /*12cc*/ 	.word	0x0000b490


	//   ....[16]....
        /*12d0*/ 	.word	0x0000b4f0


	//   ....[17]....
        /*12d4*/ 	.word	0x0000b550


	//   ....[18]....
        /*12d8*/ 	.word	0x0000b5b0


	//   ....[19]....
        /*12dc*/ 	.word	0x0000b610


	//----- nvinfo : EIATTR_EXIT_INSTR_OFFSETS
	.align		4
.L_1224:
        /*12e0*/ 	.byte	0x04, 0x1c
        /*12e2*/ 	.short	(.L_1226 - .L_1225)


	//   ....[0]....
.L_1225:
        /*12e4*/ 	.word	0x00002010


	//   ....[1]....
        /*12e8*/ 	.word	0x0000a780


	//----- nvinfo : EIATTR_MAX_THREADS
	.align		4
.L_1226:
        /*12ec*/ 	.byte	0x04, 0x05
        /*12ee*/ 	.short	(.L_1228 - .L_1227)
.L_1227:
        /*12f0*/ 	.word	0x00000080
        /*12f4*/ 	.word	0x00000001
        /*12f8*/ 	.word	0x00000001


	//----- nvinfo : EIATTR_CRS_STACK_SIZE
	.align		4
.L_1228:
        /*12fc*/ 	.byte	0x04, 0x1e
        /*12fe*/ 	.short	(.L_1230 - .L_1229)
.L_1229:
        /*1300*/ 	.word	0x00000000
.L_1230:


//--------------------- .nv.info._ZN10layer_norm31ln_parallel_residual_fwd_kernelINS_13Kernel_traitsIf13__nv_bfloat16fS2_fjLj2560ELj1ELj4ELj1ELj16ENS_18Kernel_traits_baseILj2560EfS2_fS2_fjLj128EEEEELb0ELb0ELb1EEEvNS_9FwdParamsE --------------------------
	.section	.nv.info._ZN10layer_norm31ln_parallel_residual_fwd_kernelINS_13Kernel_traitsIf13__nv_bfloat16fS2_fjLj2560ELj1ELj4ELj1ELj16ENS_18Kernel_traits_baseILj2560EfS2_fS2_fjLj128EEEEELb0ELb0ELb1EEEvNS_9FwdParamsE,"",@"SHT_CUDA_INFO"
	.sectionflags	@""
	.align	4


	//----- nvinfo : EIATTR_CUDA_API_VERSION
	.align		4
        /*0000*/ 	.byte	0x04, 0x37
        /*0002*/ 	.short	(.L_1232 - .L_1231)
.L_1231:
        /*0004*/ 	.word	0x00000082


	//----- nvinfo : EIATTR_SW2861232_WAR
	.align		4
.L_1232:
        /*0008*/ 	.byte	0x01, 0x35
	.zero		2


	//----- nvinfo : EIATTR_PARAM_CBANK
	.align		4
        /*000c*/ 	.byte	0x04, 0x0a
        /*000e*/ 	.short	(.L_1234 - .L_1233)
	.align		4
.L_1233:
        /*0010*/ 	.word	index@(.nv.constant0._ZN10layer_norm31ln_parallel_residual_fwd_kernelINS_13Kernel_traitsIf13__nv_bfloat16fS2_fjLj2560ELj1ELj4ELj1ELj16ENS_18Kernel_traits_baseILj2560EfS2_fS2_fjLj128EEEEELb0ELb0ELb1EEEvNS_9FwdParamsE)
        /*0014*/ 	.short	0x0160
        /*0016*/ 	.short	0x00e8


	//----- nvinfo : EIATTR_CBANK_PARAM_SIZE
	.align		4
.L_1234:
        /*0018*/ 	.byte	0x03, 0x19
        /*001a*/ 	.short	0x00e8


	//----- nvinfo : EIATTR_KPARAM_INFO
	.align		4
        /*001c*/ 	.byte	0x04, 0x17
        /*001e*/ 	.short	(.L_1236 - .L_1235)
.L_1235:
        /*0020*/ 	.word	0x00000000
        /*0024*/ 	.short	0x0000
        /*0026*/ 	.short	0x0000
        /*0028*/ 	.byte	0x00, 0xf0, 0xa1, 0x03


	//----- nvinfo : EIATTR_MAXREG_COUNT
	.align		4
.L_1236:
        /*002c*/ 	.byte	0x03, 0x1b
        /*002e*/ 	.short	0x00ff


	//----- nvinfo : EIATTR_ANNOTATIONS
	.align		4
        /*0030*/ 	.byte	0x04, 0x55
        /*0032*/ 	.short	(.L_1238 - .L_1237)


	//   ....[0]....
.L_1237:
        /* <DEDUP_REMOVED lines=146> */


	//----- nvinfo : EIATTR_MERCURY_ISA_VERSION
	.align		4
.L_1238:
        /*0944*/ 	.byte	0x03, 0x5f
        /*0946*/ 	.short	0x0000


	//----- nvinfo : EIATTR_COOP_GROUP_MASK_REGIDS
	.align		4
        /*0948*/ 	.byte	0x04, 0x29
        /*094a*/ 	.short	(.L_1240 - .L_1239)


	//   ....[0]....
.L_1239:
        /*094c*/ 	.word	0xffffffff


	//   ....[1]....
        /*0950*/ 	.word	0xffffffff


	//   ....[2]....
        /*0954*/ 	.word	0xffffffff


	//   ....[3]....
        /*0958*/ 	.word	0xffffffff


	//   ....[4]....
        /*095c*/ 	.word	0xffffffff


	//   ....[5]....
        /*0960*/ 	.word	0xffffffff


	//   ....[6]....
        /*0964*/ 	.word	0xffffffff


	//   ....[7]....
        /*0968*/ 	.word	0xffffffff


	//   ....[8]....
        /*096c*/ 	.word	0xffffffff


	//   ....[9]....
        /*0970*/ 	.word	0xffffffff


	//   ....[10]....
        /*0974*/ 	.word	0xffffffff


	//   ....[11]....
        /*0978*/ 	.word	0xffffffff


	//   ....[12]....
        /*097c*/ 	.word	0xffffffff


	//   ....[13]....
        /*0980*/ 	.word	0xffffffff


	//   ....[14]....
        /*0984*/ 	.word	0xffffffff


	//   ....[15]....
        /*0988*/ 	.word	0xffffffff


	//   ....[16]....
        /*098c*/ 	.word	0xffffffff


	//   ....[17]....
        /*0990*/ 	.word	0xffffffff


	//   ....[18]....
        /*0994*/ 	.word	0xffffffff


	//   ....[19]....
        /*0998*/ 	.word	0xffffffff


	//----- nvinfo : EIATTR_COOP_GROUP_INSTR_OFFSETS
	.align		4
.L_1240:
        /*099c*/ 	.byte	0x04, 0x28
        /*099e*/ 	.short	(.L_1242 - .L_1241)


	//   ....[0]....
.L_1241:
        /*09a0*/ 	.word	0x00004be0


	//   ....[1]....
        /*09a4*/ 	.word	0x00004c10


	//   ....[2]....
        /*09a8*/ 	.word	0x00004c30


	//   ....[3]....
        /*09ac*/ 	.word	0x00004c50


	//   ....[4]....
        /*09b0*/ 	.word	0x00004c70


	//   ....[5]....
        /*09b4*/ 	.word	0x000056a0


	//   ....[6]....
        /*09b8*/ 	.word	0x000056c0


	//   ....[7]....
        /*09bc*/ 	.word	0x000056e0


	//   ....[8]....
        /*09c0*/ 	.word	0x00005700


	//   ....[9]....
        /*09c4*/ 	.word	0x00005720


	//   ....[10]....
        /*09c8*/ 	.word	0x000080f0


	//   ....[11]....
        /*09cc*/ 	.word	0x00008150


	//   ....[12]....
        /*09d0*/ 	.word	0x000081a0


	//   ....[13]....
        /*09d4*/ 	.word	0x000081f0


	//   ....[14]....
        /*09d8*/ 	.word	0x00008240


	//   ....[15]....
        /*09dc*/ 	.word	0x00008ca0


	//   ....[16]....
        /*09e0*/ 	.word	0x00008cf0


	//   ....[17]....
        /*09e4*/ 	.word	0x00008d40


	//   ....[18]....
        /*09e8*/ 	.word	0x00008d90


	//   ....[19]....
        /*09ec*/ 	.word	0x00008de0


	//----- nvinfo : EIATTR_EXIT_INSTR_OFFSETS
	.align		4
.L_1242:
        /*09f0*/ 	.byte	0x04, 0x1c
        /*09f2*/ 	.short	(.L_1244 - .L_1243)


	//   ....[0]....
.L_1243:
        /*09f4*/ 	.word	0x00000f30


	//   ....[1]....
        /*09f8*/ 	.word	0x000080b0


	//----- nvinfo : EIATTR_MAX_THREADS
	.align		4
.L_1244:
        /*09fc*/ 	.byte	0x04, 0x05
        /*09fe*/ 	.short	(.L_1246 - .L_1245)
.L_1245:
        /*0a00*/ 	.word	0x00000080
        /*0a04*/ 	.word	0x00000001
        /*0a08*/ 	.word	0x00000001


	//----- nvinfo : EIATTR_CRS_STACK_SIZE
	.align		4
.L_1246:
        /*0a0c*/ 	.byte	0x04, 0x1e
        /*0a0e*/ 	.short	(.L_1248 - .L_1247)
.L_1247:
        /*0a10*/ 	.word	0x00000000
.L_1248:


//--------------------- .nv.info._ZN10layer_norm31ln_parallel_residual_fwd_kernelINS_13Kernel_traitsIf13__nv_bfloat16fS2_fjLj2560ELj1ELj4ELj1ELj16ENS_18Kernel_traits_baseILj2560EfS2_fS2_fjLj128EEEEELb0ELb1ELb0EEEvNS_9FwdParamsE --------------------------
	.section	.nv.info._ZN10layer_norm31ln_parallel_residual_fwd_kernelINS_13Kernel_traitsIf13__nv_bfloat16fS2_fjLj2560ELj1ELj4ELj1ELj16ENS_18Kernel_traits_baseILj2560EfS2_fS2_fjLj128EEEEELb0ELb1ELb0EEEvNS_9FwdParamsE,"",@"SHT_CUDA_INFO"
	.sectionflags	@""
	.align	4


	//----- nvinfo : EIATTR_CUDA_API_VERSION
	.align		4
        /*0000*/ 	.byte	0x04, 0x37
        /*0002*/ 	.short	(.L_1250 - .L_1249)
.L_1249:
        /*0004*/ 	.word	0x00000082


	//----- nvinfo : EIATTR_SW2861232_WAR
	.align		4
.L_1250:
        /*0008*/ 	.byte	0x01, 0x35
	.zero		2


	//----- nvinfo : EIATTR_PARAM_CBANK
	.align		4
        /*000c*/ 	.byte	0x04, 0x0a
        /*000e*/ 	.short	(.L_1252 - .L_1251)
	.align		4
.L_1251:
        /*0010*/ 	.word	index@(.nv.constant0._ZN10layer_norm31ln_parallel_residual_fwd_kernelINS_13Kernel_traitsIf13__nv_bfloat16fS2_fjLj2560ELj1ELj4ELj1ELj16ENS_18Kernel_traits_baseILj2560EfS2_fS2_fjLj128EEEEELb0ELb1ELb0EEEvNS_9FwdParamsE)
        /*0014*/ 	.short	0x0160
        /*0016*/ 	.short	0x00e8


	//----- nvinfo : EIATTR_CBANK_PARAM_SIZE
	.align		4
.L_1252:
        /*0018*/ 	.byte	0x03, 0x19
        /*001a*/ 	.short	0x00e8


	//----- nvinfo : EIATTR_KPARAM_INFO
	.align		4
        /*001c*/ 	.byte	0x04, 0x17
        /*001e*/ 	.short	(.L_1254 - .L_1253)
.L_1253:
        /*0020*/ 	.word	0x00000000
        /*0024*/ 	.short	0x0000
        /*0026*/ 	.short	0x0000
        /*0028*/ 	.byte	0x00, 0xf0, 0xa1, 0x03


	//----- nvinfo : EIATTR_MAXREG_COUNT
	.align		4
.L_1254:
        /*002c*/ 	.byte	0x03, 0x1b
        /*002e*/ 	.short	0x00ff


	//----- nvinfo : EIATTR_ANNOTATIONS
	.align		4
        /*0030*/ 	.byte	0x04, 0x55
        /*0032*/ 	.short	(.L_1256 - .L_1255)


	//   ....[0]....
.L_1255:
        /* <DEDUP_REMOVED lines=14> */


	//----- nvinfo : EIATTR_MERCURY_ISA_VERSION
	.align		4
.L_1256:
        /*0104*/ 	.byte	0x03, 0x5f
        /*0106*/ 	.short	0x0000


	//----- nvinfo : EIATTR_COOP_GROUP_MASK_REGIDS
	.align		4
        /*0108*/ 	.byte	0x04, 0x29
        /*010a*/ 	.short	(.L_1258 - .L_1257)


	//   ....[0]....
.L_1257:
        /*010c*/ 	.word	0xffffffff


	//   ....[1]....
        /*0110*/ 	.word	0xffffffff


	//   ....[2]....
        /*0114*/ 	.word	0xffffffff


	//   ....[3]....
        /*0118*/ 	.word	0xffffffff


	//   ....[4]....
        /*011c*/ 	.word	0xffffffff


	//   ....[5]....
        /*0120*/ 	.word	0xffffffff


	//   ....[6]....
        /*0124*/ 	.word	0xffffffff


	//   ....[7]....
        /*0128*/ 	.word	0xffffffff


	//   ....[8]....
        /*012c*/ 	.word	0xffffffff


	//   ....[9]....
        /*0130*/ 	.word	0xffffffff


	//   ....[10]....
        /*0134*/ 	.word	0xffffffff


	//   ....[11]....
        /*0138*/ 	.word	0xffffffff


	//   ....[12]....
        /*013c*/ 	.word	0xffffffff


	//   ....[13]....
        /*0140*/ 	.word	0xffffffff


	//   ....[14]....
        /*0144*/ 	.word	0xffffffff


	//   ....[15]....
        /*0148*/ 	.word	0xffffffff


	//   ....[16]....
        /*014c*/ 	.word	0xffffffff


	//   ....[17]....
        /*0150*/ 	.word	0xffffffff


	//   ....[18]....
        /*0154*/ 	.word	0xffffffff


	//   ....[19]....
        /*0158*/ 	.word	0xffffffff


	//----- nvinfo : EIATTR_COOP_GROUP_INSTR_OFFSETS
	.align		4
.L_1258:
        /*015c*/ 	.byte	0x04, 0x28
        /*015e*/ 	.short	(.L_1260 - .L_1259)


	//   ....[0]....
.L_1259:
        /*0160*/ 	.word	0x00004c80


	//   ....[1]....
        /*0164*/ 	.word	0x00004cb0


	//   ....[2]....
        /*0168*/ 	.word	0x00004d00


	//   ....[3]....
        /*016c*/ 	.word	0x00004d20


	//   ....[4]....
        /*0170*/ 	.word	0x00004d40


	//   ....[5]....
        /*0174*/ 	.word	0x000057c0


	//   ....[6]....
        /*0178*/ 	.word	0x000057e0


	//   ....[7]....
        /*017c*/ 	.word	0x00005800


	//   ....[8]....
        /*0180*/ 	.word	0x00005820


	//   ....[9]....
        /*0184*/ 	.word	0x00005840


	//   ....[10]....
        /*0188*/ 	.word	0x00007190


	//   ....[11]....
        /*018c*/ 	.word	0x00007200


	//   ....[12]....
        /*0190*/ 	.word	0x00007270


	//   ....[13]....
        /*0194*/ 	.word	0x000072e0


	//   ....[14]....
        /*0198*/ 	.word	0x00007350


	//   ....[15]....
        /*019c*/ 	.word	0x00007e40


	//   ....[16]....
        /*01a0*/ 	.word	0x00007ea0


	//   ....[17]....
        /*01a4*/ 	.word	0x00007f00


	//   ....[18]....
        /*01a8*/ 	.word	0x00007f60


	//   ....[19]....
        /*01ac*/ 	.word	0x00007fc0


	//----- nvinfo : EIATTR_EXIT_INSTR_OFFSETS
	.align		4
.L_1260:
        /*01b0*/ 	.byte	0x04, 0x1c
        /*01b2*/ 	.short	(.L_1262 - .L_1261)


	//   ....[0]....
.L_1261:
        /*01b4*/ 	.word	0x00000e30


	//   ....[1]....
        /*01b8*/ 	.word	0x00007130


	//----- nvinfo : EIATTR_MAX_THREADS
	.align		4
.L_1262:
        /*01bc*/ 	.byte	0x04, 0x05
        /*01be*/ 	.short	(.L_1264 - .L_1263)
.L_1263:
        /*01c0*/ 	.word	0x00000080
        /*01c4*/ 	.word	0x00000001
        /*01c8*/ 	.word	0x00000001


	//----- nvinfo : EIATTR_CRS_STACK_SIZE
	.align		4
.L_1264:
        /*01cc*/ 	.byte	0x04, 0x1e
        /*01ce*/ 	.short	(.L_1266 - .L_1265)
.L_1265:
        /*01d0*/ 	.word	0x00000000
.L_1266:


//--------------------- .nv.info._ZN10layer_norm31ln_parallel_residual_fwd_kernelINS_13Kernel_traitsIf13__nv_bfloat16fS2_fjLj2560ELj1ELj4ELj1ELj16ENS_18Kernel_traits_baseILj2560EfS2_fS2_fjLj128EEEEELb0ELb1ELb1EEEvNS_9FwdParamsE --------------------------
	.section	.nv.info._ZN10layer_norm31ln_parallel_residual_fwd_kernelINS_13Kernel_traitsIf13__nv_bfloat16fS2_fjLj2560ELj1ELj4ELj1ELj16ENS_18Kernel_traits_baseILj2560EfS2_fS2_fjLj128EEEEELb0ELb1ELb1EEEvNS_9FwdParamsE,"",@"SHT_CUDA_INFO"
	.sectionflags	@""
	.align	4


	//----- nvinfo : EIATTR_CUDA_API_VERSION
	.align		4
        /*0000*/ 	.byte	0x04, 0x37
        /*0002*/ 	.short	(.L_1268 - .L_1267)
.L_1267:
        /*0004*/ 	.word	0x00000082


	//----- nvinfo : EIATTR_SW2861232_WAR
	.align		4
.L_1268:
        /*0008*/ 	.byte	0x01, 0x35
	.zero		2


	//----- nvinfo : EIATTR_PARAM_CBANK
	.align		4
        /*000c*/ 	.byte	0x04, 0x0a
        /*000e*/ 	.short	(.L_1270 - .L_1269)
	.align		4
.L_1269:
        /*0010*/ 	.word	index@(.nv.constant0._ZN10layer_norm31ln_parallel_residual_fwd_kernelINS_13Kernel_traitsIf13__nv_bfloat16fS2_fjLj2560ELj1ELj4ELj1ELj16ENS_18Kernel_traits_baseILj2560EfS2_fS2_fjLj128EEEEELb0ELb1ELb1EEEvNS_9FwdParamsE)
        /*0014*/ 	.short	0x0160
        /*0016*/ 	.short	0x00e8


	//----- nvinfo : EIATTR_CBANK_PARAM_SIZE
	.align		4
.L_1270:
        /*0018*/ 	.byte	0x03, 0x19
        /*001a*/ 	.short	0x00e8


	//----- nvinfo : EIATTR_KPARAM_INFO
	.align		4
        /*001c*/ 	.byte	0x04, 0x17
        /*001e*/ 	.short	(.L_1272 - .L_1271)
.L_1271:
        /*0020*/ 	.word	0x00000000
        /*0024*/ 	.short	0x0000
        /*0026*/ 	.short	0x0000
        /*0028*/ 	.byte	0x00, 0xf0, 0xa1, 0x03


	//----- nvinfo : EIATTR_MAXREG_COUNT
	.align		4
.L_1272:
        /*002c*/ 	.byte	0x03, 0x1b
        /*002e*/ 	.short	0x00ff


	//----- nvinfo : EIATTR_ANNOTATIONS
	.align		4
        /*0030*/ 	.byte	0x04, 0x55
        /*0032*/ 	.short	(.L_1274 - .L_1273)


	//   ....[0]....
.L_1273:
        /* <DEDUP_REMOVED lines=17> */


	//----- nvinfo : EIATTR_MERCURY_ISA_VERSION
	.align		4
.L_1274:
        /*0134*/ 	.byte	0x03, 0x5f
        /*0136*/ 	.short	0x0000


	//----- nvinfo : EIATTR_COOP_GROUP_MASK_REGIDS
	.align		4
        /*0138*/ 	.byte	0x04, 0x29
        /*013a*/ 	.short	(.L_1276 - .L_1275)


	//   ....[0]....
.L_1275:
        /*013c*/ 	.word	0xffffffff


	//   ....[1]....
        /*0140*/ 	.word	0xffffffff


	//   ....[2]....
        /*0144*/ 	.word	0xffffffff


	//   ....[3]....
        /*0148*/ 	.word	0xffffffff


	//   ....[4]....
        /*014c*/ 	.word	0xffffffff


	//   ....[5]....
        /*0150*/ 	.word	0xffffffff


	//   ....[6]....
        /*0154*/ 	.word	0xffffffff


	//   ....[7]....
        /*0158*/ 	.word	0xffffffff


	//   ....[8]....
        /*015c*/ 	.word	0xffffffff


	//   ....[9]....
        /*0160*/ 	.word	0xffffffff


	//   ....[10]....
        /*0164*/ 	.word	0xffffffff


	//   ....[11]....
        /*0168*/ 	.word	0xffffffff


	//   ....[12]....
        /*016c*/ 	.word	0xffffffff


	//   ....[13]....
        /*0170*/ 	.word	0xffffffff


	//   ....[14]....
        /*0174*/ 	.word	0xffffffff


	//   ....[15]....
        /*0178*/ 	.word	0xffffffff


	//   ....[16]....
        /*017c*/ 	.word	0xffffffff


	//   ....[17]....
        /*0180*/ 	.word	0xffffffff


	//   ....[18]....
        /*0184*/ 	.word	0xffffffff


	//   ....[19]....
        /*0188*/ 	.word	0xffffffff


	//----- nvinfo : EIATTR_COOP_GROUP_INSTR_OFFSETS
	.align		4
.L_1276:
        /*018c*/ 	.byte	0x04, 0x28
        /*018e*/ 	.short	(.L_1278 - .L_1277)


	//   ....[0]....
.L_1277:
        /*0190*/ 	.word	0x00003bb0


	//   ....[1]....
        /*0194*/ 	.word	0x00003be0


	//   ....[2]....
        /*0198*/ 	.word	0x00003c00


	//   ....[3]....
        /*019c*/ 	.word	0x00003c20


	//   ....[4]....
        /*01a0*/ 	.word	0x00003c40


	//   ....[5]....
        /*01a4*/ 	.word	0x00004670


	//   ....[6]....
        /*01a8*/ 	.word	0x00004690


	//   ....[7]....
        /*01ac*/ 	.word	0x000046b0


	//   ....[8]....
        /*01b0*/ 	.word	0x000046d0


	//   ....[9]....
        /*01b4*/ 	.word	0x000046f0


	//   ....[10]....
        /*01b8*/ 	.word	0x00005d40


	//   ....[11]....
        /*01bc*/ 	.word	0x00005db0


	//   ....[12]....
        /*01c0*/ 	.word	0x00005e10


	//   ....[13]....
        /*01c4*/ 	.word	0x00005e70


	//   ....[14]....
        /*01c8*/ 	.word	0x00005ed0


	//   ....[15]....
        /*01cc*/ 	.word	0x00006930


	//   ....[16]....
        /*01d0*/ 	.word	0x00006980


	//   ....[17]....
        /*01d4*/ 	.word	0x000069d0


	//   ....[18]....
        /*01d8*/ 	.word	0x00006a20


	//   ....[19]....
        /*01dc*/ 	.word	0x00006a70


	//----- nvinfo : EIATTR_EXIT_INSTR_OFFSETS
	.align		4
.L_1278:
        /*01e0*/ 	.byte	0x04, 0x1c
        /*01e2*/ 	.short	(.L_1280 - .L_1279)


	//   ....[0]....
.L_1279:
        /*01e4*/ 	.word	0x000004c0


	//   ....[1]....
        /*01e8*/ 	.word	0x00005cf0


	//----- nvinfo : EIATTR_MAX_THREADS
	.align		4
.L_1280:
        /*01ec*/ 	.byte	0x04, 0x05
        /*01ee*/ 	.short	(.L_1282 - .L_1281)
.L_1281:
        /*01f0*/ 	.word	0x00000080
        /*01f4*/ 	.word	0x00000001
        /*01f8*/ 	.word	0x00000001


	//----- nvinfo : EIATTR_CRS_STACK_SIZE
	.align		4
.L_1282:
        /*01fc*/ 	.byte	0x04, 0x1e
        /*01fe*/ 	.short	(.L_1284 - .L_1283)
.L_1283:
        /*0200*/ 	.word	0x00000000
.L_1284:


//--------------------- .nv.info._ZN10layer_norm31ln_parallel_residual_fwd_kernelINS_13Kernel_traitsIf13__nv_bfloat16fS2_fjLj2560ELj1ELj4ELj1ELj16ENS_18Kernel_traits_baseILj2560EfS2_fS2_fjLj128EEEEELb1ELb0ELb0EEEvNS_9FwdParamsE --------------------------
	.section	.nv.info._ZN10layer_norm31ln_parallel_residual_fwd_kernelINS_13Kernel_traitsIf13__nv_bfloat16fS2_fjLj2560ELj1ELj4ELj1ELj16ENS_18Kernel_traits_baseILj2560EfS2_fS2_fjLj128EEEEELb1ELb0ELb0EEEvNS_9FwdParamsE,"",@"SHT_CUDA_INFO"
	.sectionflags	@""
	.align	4


	//----- nvinfo : EIATTR_CUDA_API_VERSION
	.align		4
        /*0000*/ 	.byte	0x04, 0x37
        /*0002*/ 	.short	(.L_1286 - .L_1285)
.L_1285:
        /*0004*/ 	.word	0x00000082


	//----- nvinfo : EIATTR_SW2861232_WAR
	.align		4
.L_1286:
        /*0008*/ 	.byte	0x01, 0x35
	.zero		2


	//----- nvinfo : EIATTR_PARAM_CBANK
	.align		4
        /*000c*/ 	.byte	0x04, 0x0a
        /*000e*/ 	.short	(.L_1288 - .L_1287)
	.align		4
.L_1287:
        /*0010*/ 	.word	index@(.nv.constant0._ZN10layer_norm31ln_parallel_residual_fwd_kernelINS_13Kernel_traitsIf13__nv_bfloat16fS2_fjLj2560ELj1ELj4ELj1ELj16ENS_18Kernel_traits_baseILj2560EfS2_fS2_fjLj128EEEEELb1ELb0ELb0EEEvNS_9FwdParamsE)
        /*0014*/ 	.short	0x0160
        /*0016*/ 	.short	0x00e8


	//----- nvinfo : EIATTR_CBANK_PARAM_SIZE
	.align		4
.L_1288:
        /*0018*/ 	.byte	0x03, 0x19
        /*001a*/ 	.short	0x00e8


	//----- nvinfo : EIATTR_KPARAM_INFO
	.align		4
        /*001c*/ 	.byte	0x04, 0x17
        /*001e*/ 	.short	(.L_1290 - .L_1289)
.L_1289:
        /*0020*/ 	.word	0x00000000
        /*0024*/ 	.short	0x0000
        /*0026*/ 	.short	0x0000
        /*0028*/ 	.byte	0x00, 0xf0, 0xa1, 0x03


	//----- nvinfo : EIATTR_MAXREG_COUNT
	.align		4
.L_1290:
        /*002c*/ 	.byte	0x03, 0x1b
        /*002e*/ 	.short	0x00ff


	//----- nvinfo : EIATTR_ANNOTATIONS
	.align		4
        /*0030*/ 	.byte	0x04, 0x55
        /*0032*/ 	.short	(.L_1292 - .L_1291)


	//   ....[0]....
.L_1291:
        /* <DEDUP_REMOVED lines=251> */


	//----- nvinfo : EIATTR_MERCURY_ISA_VERSION
	.align		4
.L_1292:
        /*0fd4*/ 	.byte	0x03, 0x5f
        /*0fd6*/ 	.short	0x0000


	//----- nvinfo : EIATTR_COOP_GROUP_MASK_REGIDS
	.align		4
        /*0fd8*/ 	.byte	0x04, 0x29
        /*0fda*/ 	.short	(.L_1294 - .L_1293)


	//   ....[0]....
.L_1293:
        /*0fdc*/ 	.word	0xffffffff


	//   ....[1]....
        /*0fe0*/ 	.word	0xffffffff


	//   ....[2]....
        /*0fe4*/ 	.word	0xffffffff


	//   ....[3]....
        /*0fe8*/ 	.word	0xffffffff


	//   ....[4]....
        /*0fec*/ 	.word	0xffffffff


	//   ....[5]....
        /*0ff0*/ 	.word	0xffffffff


	//   ....[6]....
        /*0ff4*/ 	.word	0xffffffff


	//   ....[7]....
        /*0ff8*/ 	.word	0xffffffff


	//   ....[8]....
        /*0ffc*/ 	.word	0xffffffff


	//   ....[9]....
        /*1000*/ 	.word	0xffffffff


	//   ....[10]....
        /*1004*/ 	.word	0xffffffff


	//   ....[11]....
        /*1008*/ 	.word	0xffffffff


	//   ....[12]....
        /*100c*/ 	.word	0xffffffff


	//   ....[13]....
        /*1010*/ 	.word	0xffffffff


	//   ....[14]....
        /*1014*/ 	.word	0xffffffff


	//   ....[15]....
        /*1018*/ 	.word	0xffffffff


	//   ....[16]....
        /*101c*/ 	.word	0xffffffff


	//   ....[17]....
        /*1020*/ 	.word	0xffffffff


	//   ....[18]....
        /*1024*/ 	.word	0xffffffff


	//   ....[19]....
        /*1028*/ 	.word	0xffffffff


	//----- nvinfo : EIATTR_COOP_GROUP_INSTR_OFFSETS
	.align		4
.L_1294:
        /*102c*/ 	.byte	0x04, 0x28
        /*102e*/ 	.short	(.L_1296 - .L_1295)


	//   ....[0]....
.L_1295:
        /*1030*/ 	.word	0x0003bf20


	//   ....[1]....
        /*1034*/ 	.word	0x0003bf50


	//   ....[2]....
        /*1038*/ 	.word	0x0003bfd0


	//   ....[3]....
        /*103c*/ 	.word	0x0003bff0


	//   ....[4]....
        /*1040*/ 	.word	0x0003c010


	//   ....[5]....
        /*1044*/ 	.word	0x0003ca90


	//   ....[6]....
        /*1048*/ 	.word	0x0003cab0


	//   ....[7]....
        /*104c*/ 	.word	0x0003cad0


	//   ....[8]....
        /*1050*/ 	.word	0x0003caf0


	//   ....[9]....
        /*1054*/ 	.word	0x0003cb10


	//   ....[10]....
        /*1058*/ 	.word	0x00040380


	//   ....[11]....
        /*105c*/ 	.word	0x000403f0


	//   ....[12]....
        /*1060*/ 	.word	0x00040460


	//   ....[13]....
        /*1064*/ 	.word	0x000404d0


	//   ....[14]....
        /*1068*/ 	.word	0x00040540


	//   ....[15]....
        /*106c*/ 	.word	0x00041060


	//   ....[16]....
        /*1070*/ 	.word	0x000410c0


	//   ....[17]....
        /*1074*/ 	.word	0x00041120


	//   ....[18]....
        /*1078*/ 	.word	0x00041180


	//   ....[19]....
        /*107c*/ 	.word	0x000411e0


	//----- nvinfo : EIATTR_EXIT_INSTR_OFFSETS
	.align		4
.L_1296:
        /*1080*/ 	.byte	0x04, 0x1c
        /*1082*/ 	.short	(.L_1298 - .L_1297)


	//   ....[0]....
.L_1297:
        /*1084*/ 	.word	0x00002620


	//   ....[1]....
        /*1088*/ 	.word	0x00040320


	//----- nvinfo : EIATTR_MAX_THREADS
	.align		4
.L_1298:
        /*108c*/ 	.byte	0x04, 0x05
        /*108e*/ 	.short	(.L_1300 - .L_1299)
.L_1299:
        /*1090*/ 	.word	0x00000080
        /*1094*/ 	.word	0x00000001
        /*1098*/ 	.word	0x00000001


	//----- nvinfo : EIATTR_CRS_STACK_SIZE
	.align		4
.L_1300:
        /*109c*/ 	.byte	0x04, 0x1e
        /*109e*/ 	.short	(.L_1302 - .L_1301)
.L_1301:
        /*10a0*/ 	.word	0x00000000
.L_1302:


//--------------------- .nv.info._ZN10layer_norm31ln_parallel_residual_fwd_kernelINS_13Kernel_traitsIf13__nv_bfloat16fS2_fjLj2560ELj1ELj4ELj1ELj16ENS_18Kernel_traits_baseILj2560EfS2_fS2_fjLj128EEEEELb1ELb0ELb1EEEvNS_9FwdParamsE --------------------------
	.section	.nv.info._ZN10layer_norm31ln_parallel_residual_fwd_kernelINS_13Kernel_traitsIf13__nv_bfloat16fS2_fjLj2560ELj1ELj4ELj1ELj16ENS_18Kernel_traits_baseILj2560EfS2_fS2_fjLj128EEEEELb1ELb0ELb1EEEvNS_9FwdParamsE,"",@"SHT_CUDA_INFO"
	.sectionflags	@""
	.align	4


	//----- nvinfo : EIATTR_CUDA_API_VERSION
	.align		4
        /*0000*/ 	.byte	0x04, 0x37
        /*0002*/ 	.short	(.L_1304 - .L_1303)
.L_1303:
        /*0004*/ 	.word	0x00000082


	//----- nvinfo : EIATTR_SW2861232_WAR
	.align		4
.L_1304:
        /*0008*/ 	.byte	0x01, 0x35
	.zero		2


	//----- nvinfo : EIATTR_PARAM_CBANK
	.align		4
        /*000c*/ 	.byte	0x04, 0x0a
        /*000e*/ 	.short	(.L_1306 - .L_1305)
	.align		4
.L_1305:
        /*0010*/ 	.word	index@(.nv.constant0._ZN10layer_norm31ln_parallel_residual_fwd_kernelINS_13Kernel_traitsIf13__nv_bfloat16fS2_fjLj2560ELj1ELj4ELj1ELj16ENS_18Kernel_traits_baseILj2560EfS2_fS2_fjLj128EEEEELb1ELb0ELb1EEEvNS_9FwdParamsE)
        /*0014*/ 	.short	0x0160
        /*0016*/ 	.short	0x00e8


	//----- nvinfo : EIATTR_CBANK_PARAM_SIZE
	.align		4
.L_1306:
        /*0018*/ 	.byte	0x03, 0x19
        /*001a*/ 	.short	0x00e8


	//----- nvinfo : EIATTR_KPARAM_INFO
	.align		4
        /*001c*/ 	.byte	0x04, 0x17
        /*001e*/ 	.short	(.L_1308 - .L_1307)
.L_1307:
        /*0020*/ 	.word	0x00000000
        /*0024*/ 	.short	0x0000
        /*0026*/ 	.short	0x0000
        /*0028*/ 	.byte	0x00, 0xf0, 0xa1, 0x03


	//----- nvinfo : EIATTR_MAXREG_COUNT
	.align		4
.L_1308:
        /*002c*/ 	.byte	0x03, 0x1b
        /*002e*/ 	.short	0x00ff


	//----- nvinfo : EIATTR_ANNOTATIONS
	.align		4
        /*0030*/ 	.byte	0x04, 0x55
        /*0032*/ 	.short	(.L_1310 - .L_1309)


	//   ....[0]....
.L_1309:
        /* <DEDUP_REMOVED lines=221> */


	//----- nvinfo : EIATTR_MERCURY_ISA_VERSION
	.align		4
.L_1310:
        /*0df4*/ 	.byte	0x03, 0x5f
        /*0df6*/ 	.short	0x0000


	//----- nvinfo : EIATTR_COOP_GROUP_MASK_REGIDS
	.align		4
        /*0df8*/ 	.byte	0x04, 0x29
        /*0dfa*/ 	.short	(.L_1312 - .L_1311)


	//   ....[0]....
.L_1311:
        /*0dfc*/ 	.word	0xffffffff


	//   ....[1]....
        /*0e00*/ 	.word	0xffffffff


	//   ....[2]....
        /*0e04*/ 	.word	0xffffffff


	//   ....[3]....
        /*0e08*/ 	.word	0xffffffff


	//   ....[4]....
        /*0e0c*/ 	.word	0xffffffff


	//   ....[5]....
        /*0e10*/ 	.word	0xffffffff


	//   ....[6]....
        /*0e14*/ 	.word	0xffffffff


	//   ....[7]....
        /*0e18*/ 	.word	0xffffffff


	//   ....[8]....
        /*0e1c*/ 	.word	0xffffffff


	//   ....[9]....
        /*0e20*/ 	.word	0xffffffff


	//   ....[10]....
        /*0e24*/ 	.word	0xffffffff


	//   ....[11]....
        /*0e28*/ 	.word	0xffffffff


	//   ....[12]....
        /*0e2c*/ 	.word	0xffffffff


	//   ....[13]....
        /*0e30*/ 	.word	0xffffffff


	//   ....[14]....
        /*0e34*/ 	.word	0xffffffff


	//   ....[15]....
        /*0e38*/ 	.word	0xffffffff


	//   ....[16]....
        /*0e3c*/ 	.word	0xffffffff


	//   ....[17]....
        /*0e40*/ 	.word	0xffffffff


	//   ....[18]....
        /*0e44*/ 	.word	0xffffffff


	//   ....[19]....
        /*0e48*/ 	.word	0xffffffff


	//----- nvinfo : EIATTR_COOP_GROUP_INSTR_OFFSETS
	.align		4
.L_1312:
        /*0e4c*/ 	.byte	0x04, 0x28
        /*0e4e*/ 	.short	(.L_1314 - .L_1313)


	//   ....[0]....
.L_1313:
        /*0e50*/ 	.word	0x0003b090


	//   ....[1]....
        /*0e54*/ 	.word	0x0003b0c0


	//   ....[2]....
        /*0e58*/ 	.word	0x0003b0e0


	//   ....[3]....
        /*0e5c*/ 	.word	0x0003b100


	//   ....[4]....
        /*0e60*/ 	.word	0x0003b120


	//   ....[5]....
        /*0e64*/ 	.word	0x0003bb50


	//   ....[6]....
        /*0e68*/ 	.word	0x0003bb70


	//   ....[7]....
        /*0e6c*/ 	.word	0x0003bb90


	//   ....[8]....
        /*0e70*/ 	.word	0x0003bbb0


	//   ....[9]....
        /*0e74*/ 	.word	0x0003bbd0


	//   ....[10]....
        /*0e78*/ 	.word	0x0003ec30


	//   ....[11]....
        /*0e7c*/ 	.word	0x0003ec90


	//   ....[12]....
        /*0e80*/ 	.word	0x0003ecf0


	//   ....[13]....
        /*0e84*/ 	.word	0x0003ed50


	//   ....[14]....
        /*0e88*/ 	.word	0x0003edb0


	//   ....[15]....
        /*0e8c*/ 	.word	0x0003f820


	//   ....[16]....
        /*0e90*/ 	.word	0x0003f880


	//   ....[17]....
        /*0e94*/ 	.word	0x0003f8e0


	//   ....[18]....
        /*0e98*/ 	.word	0x0003f940


	//   ....[19]....
        /*0e9c*/ 	.word	0x0003f9a0


	//----- nvinfo : EIATTR_EXIT_INSTR_OFFSETS
	.align		4
.L_1314:
        /*0ea0*/ 	.byte	0x04, 0x1c
        /*0ea2*/ 	.short	(.L_1316 - .L_1315)


	//   ....[0]....
.L_1315:
        /*0ea4*/ 	.word	0x000016f0


	//   ....[1]....
        /*0ea8*/ 	.word	0x0003ebe0


	//----- nvinfo : EIATTR_MAX_THREADS
	.align		4
.L_1316:
        /*0eac*/ 	.byte	0x04, 0x05
        /*0eae*/ 	.short	(.L_1318 - .L_1317)
.L_1317:
        /*0eb0*/ 	.word	0x00000080
        /*0eb4*/ 	.word	0x00000001
        /*0eb8*/ 	.word	0x00000001


	//----- nvinfo : EIATTR_CRS_STACK_SIZE
	.align		4
.L_1318:
        /*0ebc*/ 	.byte	0x04, 0x1e
        /*0ebe*/ 	.short	(.L_1320 - .L_1319)
.L_1319:
        /*0ec0*/ 	.word	0x00000000
.L_1320:


//--------------------- .nv.info._ZN10layer_norm31ln_parallel_residual_fwd_kernelINS_13Kernel_traitsIf13__nv_bfloat16fS2_fjLj2560ELj1ELj4ELj1ELj16ENS_18Kernel_traits_baseILj2560EfS2_fS2_fjLj128EEEEELb1ELb1ELb0EEEvNS_9FwdParamsE --------------------------
	.section	.nv.info._ZN10layer_norm31ln_parallel_residual_fwd_kernelINS_13Kernel_traitsIf13__nv_bfloat16fS2_fjLj2560ELj1ELj4ELj1ELj16ENS_18Kernel_traits_baseILj2560EfS2_fS2_fjLj128EEEEELb1ELb1ELb0EEEvNS_9FwdParamsE,"",@"SHT_CUDA_INFO"
	.sectionflags	@""
	.align	4


	//----- nvinfo : EIATTR_CUDA_API_VERSION
	.align		4
        /*0000*/ 	.byte	0x04, 0x37
        /*0002*/ 	.short	(.L_1322 - .L_1321)
.L_1321:
        /*0004*/ 	.word	0x00000082


	//----- nvinfo : EIATTR_SW2861232_WAR
	.align		4
.L_1322:
        /*0008*/ 	.byte	0x01, 0x35
	.zero		2


	//----- nvinfo : EIATTR_PARAM_CBANK
	.align		4
        /*000c*/ 	.byte	0x04, 0x0a
        /*000e*/ 	.short	(.L_1324 - .L_1323)
	.align		4
.L_1323:
        /*0010*/ 	.word	index@(.nv.constant0._ZN10layer_norm31ln_parallel_residual_fwd_kernelINS_13Kernel_traitsIf13__nv_bfloat16fS2_fjLj2560ELj1ELj4ELj1ELj16ENS_18Kernel_traits_baseILj2560EfS2_fS2_fjLj128EEEEELb1ELb1ELb0EEEvNS_9FwdParamsE)
        /*0014*/ 	.short	0x0160
        /*0016*/ 	.short	0x00e8


	//----- nvinfo : EIATTR_CBANK_PARAM_SIZE
	.align		4
.L_1324:
        /*0018*/ 	.byte	0x03, 0x19
        /*001a*/ 	.short	0x00e8


	//----- nvinfo : EIATTR_KPARAM_INFO
	.align		4
        /*001c*/ 	.byte	0x04, 0x17
        /*001e*/ 	.short	(.L_1326 - .L_1325)
.L_1325:
        /*0020*/ 	.word	0x00000000
        /*0024*/ 	.short	0x0000
        /*0026*/ 	.short	0x0000
        /*0028*/ 	.byte	0x00, 0xf0, 0xa1, 0x03


	//----- nvinfo : EIATTR_MAXREG_COUNT
	.align		4
.L_1326:
        /*002c*/ 	.byte	0x03, 0x1b
        /*002e*/ 	.short	0x00ff


	//----- nvinfo : EIATTR_ANNOTATIONS
	.align		4
        /*0030*/ 	.byte	0x04, 0x55
        /*0032*/ 	.short	(.L_1328 - .L_1327)


	//   ....[0]....
.L_1327:
        /* <DEDUP_REMOVED lines=29> */


	//----- nvinfo : EIATTR_MERCURY_ISA_VERSION
	.align		4
.L_1328:
        /*01f4*/ 	.byte	0x03, 0x5f
        /*01f6*/ 	.short	0x0000


	//----- nvinfo : EIATTR_COOP_GROUP_MASK_REGIDS
	.align		4
        /*01f8*/ 	.byte	0x04, 0x29
        /*01fa*/ 	.short	(.L_1330 - .L_1329)


	//   ....[0]....
.L_1329:
        /*01fc*/ 	.word	0xffffffff


	//   ....[1]....
        /*0200*/ 	.word	0xffffffff


	//   ....[2]....
        /*0204*/ 	.word	0xffffffff


	//   ....[3]....
        /*0208*/ 	.word	0xffffffff


	//   ....[4]....
        /*020c*/ 	.word	0xffffffff


	//   ....[5]....
        /*0210*/ 	.word	0xffffffff


	//   ....[6]....
        /*0214*/ 	.word	0xffffffff


	//   ....[7]....
        /*0218*/ 	.word	0xffffffff


	//   ....[8]....
        /*021c*/ 	.word	0xffffffff


	//   ....[9]....
        /*0220*/ 	.word	0xffffffff


	//   ....[10]....
        /*0224*/ 	.word	0xffffffff


	//   ....[11]....
        /*0228*/ 	.word	0xffffffff


	//   ....[12]....
        /*022c*/ 	.word	0xffffffff


	//   ....[13]....
        /*0230*/ 	.word	0xffffffff


	//   ....[14]....
        /*0234*/ 	.word	0xffffffff


	//   ....[15]....
        /*0238*/ 	.word	0xffffffff


	//   ....[16]....
        /*023c*/ 	.word	0xffffffff


	//   ....[17]....
        /*0240*/ 	.word	0xffffffff


	//   ....[18]....
        /*0244*/ 	.word	0xffffffff


	//   ....[19]....
        /*0248*/ 	.word	0xffffffff


	//----- nvinfo : EIATTR_COOP_GROUP_INSTR_OFFSETS
	.align		4
.L_1330:
        /*024c*/ 	.byte	0x04, 0x28
        /*024e*/ 	.short	(.L_1332 - .L_1331)


	//   ....[0]....
.L_1331:
        /*0250*/ 	.word	0x0003a000


	//   ....[1]....
        /*0254*/ 	.word	0x0003a030


	//   ....[2]....
        /*0258*/ 	.word	0x0003a0b0


	//   ....[3]....
        /*025c*/ 	.word	0x0003a0d0


	//   ....[4]....
        /*0260*/ 	.word	0x0003a0f0


	//   ....[5]....
        /*0264*/ 	.word	0x0003ab70


	//   ....[6]....
        /*0268*/ 	.word	0x0003ab90


	//   ....[7]....
        /*026c*/ 	.word	0x0003abb0


	//   ....[8]....
        /*0270*/ 	.word	0x0003abd0


	//   ....[9]....
        /*0274*/ 	.word	0x0003abf0


	//   ....[10]....
        /*0278*/ 	.word	0x0003c6a0


	//   ....[11]....
        /*027c*/ 	.word	0x0003c710


	//   ....[12]....
        /*0280*/ 	.word	0x0003c780


	//   ....[13]....
        /*0284*/ 	.word	0x0003c7f0


	//   ....[14]....
        /*0288*/ 	.word	0x0003c860


	//   ....[15]....
        /*028c*/ 	.word	0x0003d380


	//   ....[16]....
        /*0290*/ 	.word	0x0003d3e0


	//   ....[17]....
        /*0294*/ 	.word	0x0003d440


	//   ....[18]....
        /*0298*/ 	.word	0x0003d4a0


	//   ....[19]....
        /*029c*/ 	.word	0x0003d500


	//----- nvinfo : EIATTR_EXIT_INSTR_OFFSETS
	.align		4
.L_1332:
        /*02a0*/ 	.byte	0x04, 0x1c
        /*02a2*/ 	.short	(.L_1334 - .L_1333)


	//   ....[0]....
.L_1333:
        /*02a4*/ 	.word	0x00001360


	//   ....[1]....
        /*02a8*/ 	.word	0x0003c640


	//----- nvinfo : EIATTR_MAX_THREADS
	.align		4
.L_1334:
        /*02ac*/ 	.byte	0x04, 0x05
        /*02ae*/ 	.short	(.L_1336 - .L_1335)
.L_1335:
        /*02b0*/ 	.word	0x00000080
        /*02b4*/ 	.word	0x00000001
        /*02b8*/ 	.word	0x00000001


	//----- nvinfo : EIATTR_CRS_STACK_SIZE
	.align		4
.L_1336:
        /*02bc*/ 	.byte	0x04, 0x1e
        /*02be*/ 	.short	(.L_1338 - .L_1337)
.L_1337:
        /*02c0*/ 	.word	0x00000000
.L_1338:


//--------------------- .nv.info._ZN10layer_norm31ln_parallel_residual_fwd_kernelINS_13Kernel_traitsIf13__nv_bfloat16fS2_fjLj2560ELj1ELj4ELj1ELj16ENS_18Kernel_traits_baseILj2560EfS2_fS2_fjLj128EEEEELb1ELb1ELb1EEEvNS_9FwdParamsE --------------------------
	.section	.nv.info._ZN10layer_norm31ln_parallel_residual_fwd_kernelINS_13Kernel_traitsIf13__nv_bfloat16fS2_fjLj2560ELj1ELj4ELj1ELj16ENS_18Kernel_traits_baseILj2560EfS2_fS2_fjLj128EEEEELb1ELb1ELb1EEEvNS_9FwdParamsE,"",@"SHT_CUDA_INFO"
	.sectionflags	@""
	.align	4


	//----- nvinfo : EIATTR_CUDA_API_VERSION
	.align		4
        /*0000*/ 	.byte	0x04, 0x37
        /*0002*/ 	.short	(.L_1340 - .L_1339)
.L_1339:
        /*0004*/ 	.word	0x00000082


	//----- nvinfo : EIATTR_SW2861232_WAR
	.align		4
.L_1340:
        /*0008*/ 	.byte	0x01, 0x35
	.zero		2


	//----- nvinfo : EIATTR_PARAM_CBANK
	.align		4
        /*000c*/ 	.byte	0x04, 0x0a
        /*000e*/ 	.short	(.L_1342 - .L_1341)
	.align		4
.L_1341:
        /*0010*/ 	.word	index@(.nv.constant0._ZN10layer_norm31ln_parallel_residual_fwd_kernelINS_13Kernel_traitsIf13__nv_bfloat16fS2_fjLj2560ELj1ELj4ELj1ELj16ENS_18Kernel_traits_baseILj2560EfS2_fS2_fjLj128EEEEELb1ELb1ELb1EEEvNS_9FwdParamsE)
        /*0014*/ 	.short	0x0160
        /*0016*/ 	.short	0x00e8


	//----- nvinfo : EIATTR_CBANK_PARAM_SIZE
	.align		4
.L_1342:
        /*0018*/ 	.byte	0x03, 0x19
        /*001a*/ 	.short	0x00e8


	//----- nvinfo : EIATTR_KPARAM_INFO
	.align		4
        /*001c*/ 	.byte	0x04, 0x17
        /*001e*/ 	.short	(.L_1344 - .L_1343)
.L_1343:
        /*0020*/ 	.word	0x00000000
        /*0024*/ 	.short	0x0000
        /*0026*/ 	.short	0x0000
        /*0028*/ 	.byte	0x00, 0xf0, 0xa1, 0x03


	//----- nvinfo : EIATTR_MAXREG_COUNT
	.align		4
.L_1344:
        /*002c*/ 	.byte	0x03, 0x1b
        /*002e*/ 	.short	0x00ff


	//----- nvinfo : EIATTR_ANNOTATIONS
	.align		4
        /*0030*/ 	.byte	0x04, 0x55
        /*0032*/ 	.short	(.L_1346 - .L_1345)


	//   ....[0]....
.L_1345:
        /* <DEDUP_REMOVED lines=31> */


	//----- nvinfo : EIATTR_MERCURY_ISA_VERSION
	.align		4
.L_1346:
        /*0214*/ 	.byte	0x03, 0x5f
        /*0216*/ 	.short	0x0000


	//----- nvinfo : EIATTR_COOP_GROUP_MASK_REGIDS
	.align		4
        /*0218*/ 	.byte	0x04, 0x29
        /*021a*/ 	.short	(.L_1348 - .L_1347)


	//   ....[0]....
.L_1347:
        /*021c*/ 	.word	0xffffffff


	//   ....[1]....
        /*0220*/ 	.word	0xffffffff


	//   ....[2]....
        /*0224*/ 	.word	0xffffffff


	//   ....[3]....
        /*0228*/ 	.word	0xffffffff


	//   ....[4]....
        /*022c*/ 	.word	0xffffffff


	//   ....[5]....
        /*0230*/ 	.word	0xffffffff


	//   ....[6]....
        /*0234*/ 	.word	0xffffffff


	//   ....[7]....
        /*0238*/ 	.word	0xffffffff


	//   ....[8]....
        /*023c*/ 	.word	0xffffffff


	//   ....[9]....
        /*0240*/ 	.word	0xffffffff


	//   ....[10]....
        /*0244*/ 	.word	0xffffffff


	//   ....[11]....
        /*0248*/ 	.word	0xffffffff


	//   ....[12]....
        /*024c*/ 	.word	0xffffffff


	//   ....[13]....
        /*0250*/ 	.word	0xffffffff


	//   ....[14]....
        /*0254*/ 	.word	0xffffffff


	//   ....[15]....
        /*0258*/ 	.word	0xffffffff


	//   ....[16]....
        /*025c*/ 	.word	0xffffffff


	//   ....[17]....
        /*0260*/ 	.word	0xffffffff


	//   ....[18]....
        /*0264*/ 	.word	0xffffffff


	//   ....[19]....
        /*0268*/ 	.word	0xffffffff


	//----- nvinfo : EIATTR_COOP_GROUP_INSTR_OFFSETS
	.align		4
.L_1348:
        /*026c*/ 	.byte	0x04, 0x28
        /*026e*/ 	.short	(.L_1350 - .L_1349)


	//   ....[0]....
.L_1349:
        /*0270*/ 	.word	0x00039c30


	//   ....[1]....
        /*0274*/ 	.word	0x00039c60


	//   ....[2]....
        /*0278*/ 	.word	0x00039c80


	//   ....[3]....
        /*027c*/ 	.word	0x00039ca0


	//   ....[4]....
        /*0280*/ 	.word	0x00039cc0


	//   ....[5]....
        /*0284*/ 	.word	0x0003a6f0


	//   ....[6]....
        /*0288*/ 	.word	0x0003a710


	//   ....[7]....
        /*028c*/ 	.word	0x0003a730


	//   ....[8]....
        /*0290*/ 	.word	0x0003a750


	//   ....[9]....
        /*0294*/ 	.word	0x0003a770


	//   ....[10]....
        /*0298*/ 	.word	0x0003be90


	//   ....[11]....
        /*029c*/ 	.word	0x0003bf00


	//   ....[12]....
        /*02a0*/ 	.word	0x0003bf70


	//   ....[13]....
        /*02a4*/ 	.word	0x0003bfe0


	//   ....[14]....
        /*02a8*/ 	.word	0x0003c050


	//   ....[15]....
        /*02ac*/ 	.word	0x0003cac0


	//   ....[16]....
        /*02b0*/ 	.word	0x0003cb20


	//   ....[17]....
        /*02b4*/ 	.word	0x0003cb80


	//   ....[18]....
        /*02b8*/ 	.word	0x0003cbe0


	//   ....[19]....
        /*02bc*/ 	.word	0x0003cc40


	//----- nvinfo : EIATTR_EXIT_INSTR_OFFSETS
	.align		4
.L_1350:
        /*02c0*/ 	.byte	0x04, 0x1c
        /*02c2*/ 	.short	(.L_1352 - .L_1351)


	//   ....[0]....
.L_1351:
        /*02c4*/ 	.word	0x00000920


	//   ....[1]....
        /*02c8*/ 	.word	0x0003be30


	//----- nvinfo : EIATTR_MAX_THREADS
	.align		4
.L_1352:
        /*02cc*/ 	.byte	0x04, 0x05
        /*02ce*/ 	.short	(.L_1354 - .L_1353)
.L_1353:
        /*02d0*/ 	.word	0x00000080
        /*02d4*/ 	.word	0x00000001
        /*02d8*/ 	.word	0x00000001


	//----- nvinfo : EIATTR_CRS_STACK_SIZE
	.align		4
.L_1354:
        /*02dc*/ 	.byte	0x04, 0x1e
        /*02de*/ 	.short	(.L_1356 - .L_1355)
.L_1355:
        /*02e0*/ 	.word	0x00000000
.L_1356:


//--------------------- .nv.info._ZN10layer_norm31ln_parallel_residual_fwd_kernelINS_13Kernel_traitsIf6__halfS2_S2_fjLj2560ELj1ELj4ELj1ELj16ENS_18Kernel_traits_baseILj2560EfS2_S2_S2_fjLj128EEEEELb0ELb0ELb0EEEvNS_9FwdParamsE --------------------------
	.section	.nv.info._ZN10layer_norm31ln_parallel_residual_fwd_kernelINS_13Kernel_traitsIf6__halfS2_S2_fjLj2560ELj1ELj4ELj1ELj16ENS_18Kernel_traits_baseILj2560EfS2_S2_S2_fjLj128EEEEELb0ELb0ELb0EEEvNS_9FwdParamsE,"",@"SHT_CUDA_INFO"
	.sectionflags	@""
	.align	4


	//----- nvinfo : EIATTR_CUDA_API_VERSION
	.align		4
        /*0000*/ 	.byte	0x04, 0x37
        /*0002*/ 	.short	(.L_1358 - .L_1357)
.L_1357:
        /*0004*/ 	.word	0x00000082


	//----- nvinfo : EIATTR_SW2861232_WAR
	.align		4
.L_1358:
        /*0008*/ 	.byte	0x01, 0x35
	.zero		2


	//----- nvinfo : EIATTR_PARAM_CBANK
	.align		4
        /*000c*/ 	.byte	0x04, 0x0a
        /*000e*/ 	.short	(.L_1360 - .L_1359)
	.align		4
.L_1359:
        /*0010*/ 	.word	index@(.nv.constant0._ZN10layer_norm31ln_parallel_residual_fwd_kernelINS_13Kernel_traitsIf6__halfS2_S2_fjLj2560ELj1ELj4ELj1ELj16ENS_18Kernel_traits_baseILj2560EfS2_S2_S2_fjLj128EEEEELb0ELb0ELb0EEEvNS_9FwdParamsE)
        /*0014*/ 	.short	0x0160
        /*0016*/ 	.short	0x00e8


	//----- nvinfo : EIATTR_CBANK_PARAM_SIZE
	.align		4
.L_1360:
        /*0018*/ 	.byte	0x03, 0x19
        /*001a*/ 	.short	0x00e8


	//----- nvinfo : EIATTR_KPARAM_INFO
	.align		4
        /*001c*/ 	.byte	0x04, 0x17
        /*001e*/ 	.short	(.L_1362 - .L_1361)
.L_1361:
        /*0020*/ 	.word	0x00000000
        /*0024*/ 	.short	0x0000
        /*0026*/ 	.short	0x0000
        /*0028*/ 	.byte	0x00, 0xf0, 0xa1, 0x03


	//----- nvinfo : EIATTR_MAXREG_COUNT
	.align		4
.L_1362:
        /*002c*/ 	.byte	0x03, 0x1b
        /*002e*/ 	.short	0x00ff


	//----- nvinfo : EIATTR_ANNOTATIONS
	.align		4
        /*0030*/ 	.byte	0x04, 0x55
        /*0032*/ 	.short	(.L_1364 - .L_1363)


	//   ....[0]....
.L_1363:
        /* <DEDUP_REMOVED lines=324> */


	//----- nvinfo : EIATTR_MERCURY_ISA_VERSION
	.align		4
.L_1364:
        /*1464*/ 	.byte	0x03, 0x5f
        /*1466*/ 	.short	0x0000


	//----- nvinfo : EIATTR_COOP_GROUP_MASK_REGIDS
	.align		4
        /*1468*/ 	.byte	0x04, 0x29
        /*146a*/ 	.short	(.L_1366 - .L_1365)


	//   ....[0]....
.L_1365:
        /*146c*/ 	.word	0xffffffff


	//   ....[1]....
        /*1470*/ 	.word	0xffffffff


	//   ....[2]....
        /*1474*/ 	.word	0xffffffff


	//   ....[3]....
        /*1478*/ 	.word	0xffffffff


	//   ....[4]....
        /*147c*/ 	.word	0xffffffff


	//   ....[5]....
        /*1480*/ 	.word	0xffffffff


	//   ....[6]....
        /*1484*/ 	.word	0xffffffff


	//   ....[7]....
        /*1488*/ 	.word	0xffffffff


	//   ....[8]....
        /*148c*/ 	.word	0xffffffff


	//   ....[9]....
        /*1490*/ 	.word	0xffffffff


	//   ....[10]....
        /*1494*/ 	.word	0xffffffff


	//   ....[11]....
        /*1498*/ 	.word	0xffffffff


	//   ....[12]....
        /*149c*/ 	.word	0xffffffff


	//   ....[13]....
        /*14a0*/ 	.word	0xffffffff


	//   ....[14]....
        /*14a4*/ 	.word	0xffffffff


	//   ....[15]....
        /*14a8*/ 	.word	0xffffffff


	//   ....[16]....
        /*14ac*/ 	.word	0xffffffff


	//   ....[17]....
        /*14b0*/ 	.word	0xffffffff


	//   ....[18]....
        /*14b4*/ 	.word	0xffffffff


	//   ....[19]....
        /*14b8*/ 	.word	0xffffffff


	//----- nvinfo : EIATTR_COOP_GROUP_INSTR_OFFSETS
	.align		4
.L_1366:
        /*14bc*/ 	.byte	0x04, 0x28
        /*14be*/ 	.short	(.L_1368 - .L_1367)


	//   ....[0]....
.L_1367:
        /*14c0*/ 	.word	0x000086e0


	//   ....[1]....
        /*14c4*/ 	.word	0x00008710


	//   ....[2]....
        /*14c8*/ 	.word	0x00008760


	//   ....[3]....
        /*14cc*/ 	.word	0x00008780


	//   ....[4]....
        /*14d0*/ 	.word	0x000087a0


	//   ....[5]....
        /*14d4*/ 	.word	0x00009230


	//   ....[6]....
        /*14d8*/ 	.word	0x00009250


	//   ....[7]....
        /*14dc*/ 	.word	0x00009270


	//   ....[8]....
        /*14e0*/ 	.word	0x00009290


	//   ....[9]....
        /*14e4*/ 	.word	0x000092b0


	//   ....[10]....
        /*14e8*/ 	.word	0x0000d2c0


	//   ....[11]....
        /*14ec*/ 	.word	0x0000d320


	//   ....[12]....
        /*14f0*/ 	.word	0x0000d380


	//   ....[13]....
        /*14f4*/ 	.word	0x0000d3e0


	//   ....[14]....
        /*14f8*/ 	.word	0x0000d440


	//   ....[15]....
        /*14fc*/ 	.word	0x0000df40


	//   ....[16]....
        /*1500*/ 	.word	0x0000dfa0


	//   ....[17]....
        /*1504*/ 	.word	0x0000e000


	//   ....[18]....
        /*1508*/ 	.word	0x0000e060


	//   ....[19]....
        /*150c*/ 	.word	0x0000e0c0


	//----- nvinfo : EIATTR_EXIT_INSTR_OFFSETS
	.align		4
.L_1368:
        /*1510*/ 	.byte	0x04, 0x1c
        /*1512*/ 	.short	(.L_1370 - .L_1369)


	//   ....[0]....
.L_1369:
        /*1514*/ 	.word	0x000021b0


	//   ....[1]....
        /*1518*/ 	.word	0x0000d270


	//----- nvinfo : EIATTR_MAX_THREADS
	.align		4
.L_1370:
        /*151c*/ 	.byte	0x04, 0x05
        /*151e*/ 	.short	(.L_1372 - .L_1371)
.L_1371:
        /*1520*/ 	.word	0x00000080
        /*1524*/ 	.word	0x00000001
        /*1528*/ 	.word	0x00000001


	//----- nvinfo : EIATTR_CRS_STACK_SIZE
	.align		4
.L_1372:
        /*152c*/ 	.byte	0x04, 0x1e
        /*152e*/ 	.short	(.L_1374 - .L_1373)
.L_1373:
        /*1530*/ 	.word	0x00000000
.L_1374:


//--------------------- .nv.info._ZN10layer_norm31ln_parallel_residual_fwd_kernelINS_13Kernel_traitsIf6__halfS2_S2_fjLj2560ELj1ELj4ELj1ELj16ENS_18Kernel_traits_baseILj2560EfS2_S2_S2_fjLj128EEEEELb0ELb0ELb1EEEvNS_9FwdParamsE --------------------------
	.section	.nv.info._ZN10layer_norm31ln_parallel_residual_fwd_kernelINS_13Kernel_traitsIf6__halfS2_S2_fjLj2560ELj1ELj4ELj1ELj16ENS_18Kernel_traits_baseILj2560EfS2_S2_S2_fjLj128EEEEELb0ELb0ELb1EEEvNS_9FwdParamsE,"",@"SHT_CUDA_INFO"
	.sectionflags	@""
	.align	4


	//----- nvinfo : EIATTR_CUDA_API_VERSION
	.align		4
        /*0000*/ 	.byte	0x04, 0x37
        /*0002*/ 	.short	(.L_1376 - .L_1375)
.L_1375:
        /*0004*/ 	.word	0x00000082


	//----- nvinfo : EIATTR_SW2861232_WAR
	.align		4
.L_1376:
        /*0008*/ 	.byte	0x01, 0x35
	.zero		2


	//----- nvinfo : EIATTR_PARAM_CBANK
	.align		4
        /*000c*/ 	.byte	0x04, 0x0a
        /*000e*/ 	.short	(.L_1378 - .L_1377)
	.align		4
.L_1377:
        /*0010*/ 	.word	index@(.nv.constant0._ZN10layer_norm31ln_parallel_residual_fwd_kernelINS_13Kernel_traitsIf6__halfS2_S2_fjLj2560ELj1ELj4ELj1ELj16ENS_18Kernel_traits_baseILj2560EfS2_S2_S2_fjLj128EEEEELb0ELb0ELb1EEEvNS_9FwdParamsE)
        /*0014*/ 	.short	0x0160
        /*0016*/ 	.short	0x00e8


	//----- nvinfo : EIATTR_CBANK_PARAM_SIZE
	.align		4
.L_1378:
        /*0018*/ 	.byte	0x03, 0x19
        /*001a*/ 	.short	0x00e8


	//----- nvinfo : EIATTR_KPARAM_INFO
	.align		4
        /*001c*/ 	.byte	0x04, 0x17
        /*001e*/ 	.short	(.L_1380 - .L_1379)
.L_1379:
        /*0020*/ 	.word	0x00000000
        /*0024*/ 	.short	0x0000
        /*0026*/ 	.short	0x0000
        /*0028*/ 	.byte	0x00, 0xf0, 0xa1, 0x03


	//----- nvinfo : EIATTR_MAXREG_COUNT
	.align		4
.L_1380:
        /*002c*/ 	.byte	0x03, 0x1b
        /*002e*/ 	.short	0x00ff


	//----- nvinfo : EIATTR_ANNOTATIONS
	.align		4
        /*0030*/ 	.byte	0x04, 0x55
        /*0032*/ 	.short	(.L_1382 - .L_1381)


	//   ....[0]....
.L_1381:
        /* <DEDUP_REMOVED lines=206> */


	//----- nvinfo : EIATTR_MERCURY_ISA_VERSION
	.align		4
.L_1382:
        /*0d04*/ 	.byte	0x03, 0x5f
        /*0d06*/ 	.short	0x0000


	//----- nvinfo : EIATTR_COOP_GROUP_MASK_REGIDS
	.align		4
        /*0d08*/ 	.byte	0x04, 0x29
        /*0d0a*/ 	.short	(.L_1384 - .L_1383)


	//   ....[0]....
.L_1383:
        /*0d0c*/ 	.word	0xffffffff


	//   ....[1]....
        /*0d10*/ 	.word	0xffffffff


	//   ....[2]....
        /*0d14*/ 	.word	0xffffffff


	//   ....[3]....
        /*0d18*/ 	.word	0xffffffff


	//   ....[4]....
        /*0d1c*/ 	.word	0xffffffff


	//   ....[5]....
        /*0d20*/ 	.word	0xffffffff


	//   ....[6]....
        /*0d24*/ 	.word	0xffffffff


	//   ....[7]....
        /*0d28*/ 	.word	0xffffffff


	//   ....[8]....
        /*0d2c*/ 	.word	0xffffffff


	//   ....[9]....
        /*0d30*/ 	.word	0xffffffff


	//   ....[10]....
        /*0d34*/ 	.word	0xffffffff


	//   ....[11]....
        /*0d38*/ 	.word	0xffffffff


	//   ....[12]....
        /*0d3c*/ 	.word	0xffffffff


	//   ....[13]....
        /*0d40*/ 	.word	0xffffffff


	//   ....[14]....
        /*0d44*/ 	.word	0xffffffff


	//   ....[15]....
        /*0d48*/ 	.word	0xffffffff


	//   ....[16]....
        /*0d4c*/ 	.word	0xffffffff


	//   ....[17]....
        /*0d50*/ 	.word	0xffffffff


	//   ....[18]....
        /*0d54*/ 	.word	0xffffffff


	//   ....[19]....
        /*0d58*/ 	.word	0xffffffff


	//----- nvinfo : EIATTR_COOP_GROUP_INSTR_OFFSETS
	.align		4
.L_1384:
        /*0d5c*/ 	.byte	0x04, 0x28
        /*0d5e*/ 	.short	(.L_1386 - .L_1385)


	//   ....[0]....
.L_1385:
        /*0d60*/ 	.word	0x000075b0


	//   ....[1]....
        /*0d64*/ 	.word	0x000075e0


	//   ....[2]....
        /*0d68*/ 	.word	0x00007600


	//   ....[3]....
        /*0d6c*/ 	.word	0x00007620


	//   ....[4]....
        /*0d70*/ 	.word	0x00007640


	//   ....[5]....
        /*0d74*/ 	.word	0x00008070


	//   ....[6]....
        /*0d78*/ 	.word	0x00008090


	//   ....[7]....
        /*0d7c*/ 	.word	0x000080b0


	//   ....[8]....
        /*0d80*/ 	.word	0x000080d0


	//   ....[9]....
        /*0d84*/ 	.word	0x000080f0


	//   ....[10]....
        /*0d88*/ 	.word	0x0000afc0


	//   ....[11]....
        /*0d8c*/ 	.word	0x0000b030


	//   ....[12]....
        /*0d90*/ 	.word	0x0000b0a0


	//   ....[13]....
        /*0d94*/ 	.word	0x0000b110


	//   ....[14]....
        /*0d98*/ 	.word	0x0000b180


	//   ....[15]....
        /*0d9c*/ 	.word	0x0000bbf0


	//   ....[16]....
        /*0da0*/ 	.word	0x0000bc50


	//   ....[17]....
        /*0da4*/ 	.word	0x0000bcb0


	//   ....[18]....
        /*0da8*/ 	.word	0x0000bd10


	//   ....[19]....
        /*0dac*/ 	.word	0x0000bd70


	//----- nvinfo : EIATTR_EXIT_INSTR_OFFSETS
	.align		4
.L_1386:
        /*0db0*/ 	.byte	0x04, 0x1c
        /*0db2*/ 	.short	(.L_1388 - .L_1387)


	//   ....[0]....
.L_1387:
        /*0db4*/ 	.word	0x00001250


	//   ....[1]....
        /*0db8*/ 	.word	0x0000af60


	//----- nvinfo : EIATTR_MAX_THREADS
	.align		4
.L_1388:
        /*0dbc*/ 	.byte	0x04, 0x05
        /*0dbe*/ 	.short	(.L_1390 - .L_1389)
.L_1389:
        /*0dc0*/ 	.word	0x00000080
        /*0dc4*/ 	.word	0x00000001
        /*0dc8*/ 	.word	0x00000001


	//----- nvinfo : EIATTR_CRS_STACK_SIZE
	.align		4
.L_1390:
        /*0dcc*/ 	.byte	0x04, 0x1e
        /*0dce*/ 	.short	(.L_1392 - .L_1391)
.L_1391:
        /*0dd0*/ 	.word	0x00000000
.L_1392:


//--------------------- .nv.info._ZN10layer_norm31ln_parallel_residual_fwd_kernelINS_13Kernel_traitsIf6__halfS2_S2_fjLj2560ELj1ELj4ELj1ELj16ENS_18Kernel_traits_baseILj2560EfS2_S2_S2_fjLj128EEEEELb0ELb1ELb0EEEvNS_9FwdParamsE --------------------------
	.section	.nv.info._ZN10layer_norm31ln_parallel_residual_fwd_kernelINS_13Kernel_traitsIf6__halfS2_S2_fjLj2560ELj1ELj4ELj1ELj16ENS_18Kernel_traits_baseILj2560EfS2_S2_S2_fjLj128EEEEELb0ELb1ELb0EEEvNS_9FwdParamsE,"",@"SHT_CUDA_INFO"
	.sectionflags	@""
	.align	4


	//----- nvinfo : EIATTR_CUDA_API_VERSION
	.align		4
        /*0000*/ 	.byte	0x04, 0x37
        /*0002*/ 	.short	(.L_1394 - .L_1393)
.L_1393:
        /*0004*/ 	.word	0x00000082


	//----- nvinfo : EIATTR_SW2861232_WAR
	.align		4
.L_1394:
        /*0008*/ 	.byte	0x01, 0x35
	.zero		2


	//----- nvinfo : EIATTR_PARAM_CBANK
	.align		4
        /*000c*/ 	.byte	0x04, 0x0a
        /*000e*/ 	.short	(.L_1396 - .L_1395)
	.align		4
.L_1395:
        /*0010*/ 	.word	index@(.nv.constant0._ZN10layer_norm31ln_parallel_residual_fwd_kernelINS_13Kernel_traitsIf6__halfS2_S2_fjLj2560ELj1ELj4ELj1ELj16ENS_18Kernel_traits_baseILj2560EfS2_S2_S2_fjLj128EEEEELb0ELb1ELb0EEEvNS_9FwdParamsE)
        /*0014*/ 	.short	0x0160
        /*0016*/ 	.short	0x00e8


	//----- nvinfo : EIATTR_CBANK_PARAM_SIZE
	.align		4
.L_1396:
        /*0018*/ 	.byte	0x03, 0x19
        /*001a*/ 	.short	0x00e8


	//----- nvinfo : EIATTR_KPARAM_INFO
	.align		4
        /*001c*/ 	.byte	0x04, 0x17
        /*001e*/ 	.short	(.L_1398 - .L_1397)
.L_1397:
        /*0020*/ 	.word	0x00000000
        /*0024*/ 	.short	0x0000
        /*0026*/ 	.short	0x0000
        /*0028*/ 	.byte	0x00, 0xf0, 0xa1, 0x03


	//----- nvinfo : EIATTR_MAXREG_COUNT
	.align		4
.L_1398:
        /*002c*/ 	.byte	0x03, 0x1b
        /*002e*/ 	.short	0x00ff


	//----- nvinfo : EIATTR_ANNOTATIONS
	.align		4
        /*0030*/ 	.byte	0x04, 0x55
        /*0032*/ 	.short	(.L_1400 - .L_1399)


	//   ....[0]....
.L_1399:
        /* <DEDUP_REMOVED lines=13> */


	//----- nvinfo : EIATTR_MERCURY_ISA_VERSION
	.align		4
.L_1400:
        /*00f4*/ 	.byte	0x03, 0x5f
        /*00f6*/ 	.short	0x0000


	//----- nvinfo : EIATTR_COOP_GROUP_MASK_REGIDS
	.align		4
        /*00f8*/ 	.byte	0x04, 0x29
        /*00fa*/ 	.short	(.L_1402 - .L_1401)


	//   ....[0]....
.L_1401:
        /*00fc*/ 	.word	0xffffffff


	//   ....[1]....
        /*0100*/ 	.word	0xffffffff


	//   ....[2]....
        /*0104*/ 	.word	0xffffffff


	//   ....[3]....
        /*0108*/ 	.word	0xffffffff


	//   ....[4]....
        /*010c*/ 	.word	0xffffffff


	//   ....[5]....
        /*0110*/ 	.word	0xffffffff


	//   ....[6]....
        /*0114*/ 	.word	0xffffffff


	//   ....[7]....
        /*0118*/ 	.word	0xffffffff


	//   ....[8]....
        /*011c*/ 	.word	0xffffffff


	//   ....[9]....
        /*0120*/ 	.word	0xffffffff


	//   ....[10]....
        /*0124*/ 	.word	0xffffffff


	//   ....[11]....
        /*0128*/ 	.word	0xffffffff


	//   ....[12]....
        /*012c*/ 	.word	0xffffffff


	//   ....[13]....
        /*0130*/ 	.word	0xffffffff


	//   ....[14]....
        /*0134*/ 	.word	0xffffffff


	//   ....[15]....
        /*0138*/ 	.word	0xffffffff


	//   ....[16]....
        /*013c*/ 	.word	0xffffffff


	//   ....[17]....
        /*0140*/ 	.word	0xffffffff


	//   ....[18]....
        /*0144*/ 	.word	0xffffffff


	//   ....[19]....
        /*0148*/ 	.word	0xffffffff


	//----- nvinfo : EIATTR_COOP_GROUP_INSTR_OFFSETS
	.align		4
.L_1402:
        /*014c*/ 	.byte	0x04, 0x28
        /*014e*/ 	.short	(.L_1404 - .L_1403)


	//   ....[0]....
.L_1403:
        /*0150*/ 	.word	0x000073c0


	//   ....[1]....
        /*0154*/ 	.word	0x000073f0


	//   ....[2]....
        /*0158*/ 	.word	0x00007440


	//   ....[3]....
        /*015c*/ 	.word	0x00007460


	//   ....[4]....
        /*0160*/ 	.word	0x00007480


	//   ....[5]....
        /*0164*/ 	.word	0x00007f10


	//   ....[6]....
        /*0168*/ 	.word	0x00007f30


	//   ....[7]....
        /*016c*/ 	.word	0x00007f50


	//   ....[8]....
        /*0170*/ 	.word	0x00007f70


	//   ....[9]....
        /*0174*/ 	.word	0x00007f90


	//   ....[10]....
        /*0178*/ 	.word	0x000098a0


	//   ....[11]....
        /*017c*/ 	.word	0x00009910


	//   ....[12]....
        /*0180*/ 	.word	0x00009980


	//   ....[13]....
        /*0184*/ 	.word	0x000099f0


	//   ....[14]....
        /*0188*/ 	.word	0x00009a60


	//   ....[15]....
        /*018c*/ 	.word	0x0000a560


	//   ....[16]....
        /*0190*/ 	.word	0x0000a5c0


	//   ....[17]....
        /*0194*/ 	.word	0x0000a620


	//   ....[18]....
        /*0198*/ 	.word	0x0000a680


	//   ....[19]....
        /*019c*/ 	.word	0x0000a6e0


	//----- nvinfo : EIATTR_EXIT_INSTR_OFFSETS
	.align		4
.L_1404:
        /*01a0*/ 	.byte	0x04, 0x1c
        /*01a2*/ 	.short	(.L_1406 - .L_1405)


	//   ....[0]....
.L_1405:
        /*01a4*/ 	.word	0x00000e90


	//   ....[1]....
        /*01a8*/ 	.word	0x00009840


	//----- nvinfo : EIATTR_MAX_THREADS
	.align		4
.L_1406:
        /*01ac*/ 	.byte	0x04, 0x05
        /*01ae*/ 	.short	(.L_1408 - .L_1407)
.L_1407:
        /*01b0*/ 	.word	0x00000080
        /*01b4*/ 	.word	0x00000001
        /*01b8*/ 	.word	0x00000001


	//----- nvinfo : EIATTR_CRS_STACK_SIZE
	.align		4
.L_1408:
        /*01bc*/ 	.byte	0x04, 0x1e
        /*01be*/ 	.short	(.L_1410 - .L_1409)
.L_1409:
        /*01c0*/ 	.word	0x00000000
.L_1410:


//--------------------- .nv.info._ZN10layer_norm31ln_parallel_residual_fwd_kernelINS_13Kernel_traitsIf6__halfS2_S2_fjLj2560ELj1ELj4ELj1ELj16ENS_18Kernel_traits_baseILj2560EfS2_S2_S2_fjLj128EEEEELb0ELb1ELb1EEEvNS_9FwdParamsE --------------------------
	.section	.nv.info._ZN10layer_norm31ln_parallel_residual_fwd_kernelINS_13Kernel_traitsIf6__halfS2_S2_fjLj2560ELj1ELj4ELj1ELj16ENS_18Kernel_traits_baseILj2560EfS2_S2_S2_fjLj128EEEEELb0ELb1ELb1EEEvNS_9FwdParamsE,"",@"SHT_CUDA_INFO"
	.sectionflags	@""
	.align	4


	//----- nvinfo : EIATTR_CUDA_API_VERSION
	.align		4
        /*0000*/ 	.byte	0x04, 0x37
        /*0002*/ 	.short	(.L_1412 - .L_1411)
.L_1411:
        /*0004*/ 	.word	0x00000082


	//----- nvinfo : EIATTR_SW2861232_WAR
	.align		4
.L_1412:
        /*0008*/ 	.byte	0x01, 0x35
	.zero		2


	//----- nvinfo : EIATTR_PARAM_CBANK
	.align		4
        /*000c*/ 	.byte	0x04, 0x0a
        /*000e*/ 	.short	(.L_1414 - .L_1413)
	.align		4
.L_1413:
        /*0010*/ 	.word	index@(.nv.constant0._ZN10layer_norm31ln_parallel_residual_fwd_kernelINS_13Kernel_traitsIf6__halfS2_S2_fjLj2560ELj1ELj4ELj1ELj16ENS_18Kernel_traits_baseILj2560EfS2_S2_S2_fjLj128EEEEELb0ELb1ELb1EEEvNS_9FwdParamsE)
        /*0014*/ 	.short	0x0160
        /*0016*/ 	.short	0x00e8


	//----- nvinfo : EIATTR_CBANK_PARAM_SIZE
	.align		4
.L_1414:
        /*0018*/ 	.byte	0x03, 0x19
        /*001a*/ 	.short	0x00e8


	//----- nvinfo : EIATTR_KPARAM_INFO
	.align		4
        /*001c*/ 	.byte	0x04, 0x17
        /*001e*/ 	.short	(.L_1416 - .L_1415)
.L_1415:
        /*0020*/ 	.word	0x00000000
        /*0024*/ 	.short	0x0000
        /*0026*/ 	.short	0x0000
        /*0028*/ 	.byte	0x00, 0xf0, 0xa1, 0x03


	//----- nvinfo : EIATTR_MAXREG_COUNT
	.align		4
.L_1416:
        /*002c*/ 	.byte	0x03, 0x1b
        /*002e*/ 	.short	0x00ff


	//----- nvinfo : EIATTR_ANNOTATIONS
	.align		4
        /*0030*/ 	.byte	0x04, 0x55
        /*0032*/ 	.short	(.L_1418 - .L_1417)


	//   ....[0]....
.L_1417:
        /* <DEDUP_REMOVED lines=17> */


	//----- nvinfo : EIATTR_MERCURY_ISA_VERSION
	.align		4
.L_1418:
        /*0134*/ 	.byte	0x03, 0x5f
        /*0136*/ 	.short	0x0000


	//----- nvinfo : EIATTR_COOP_GROUP_MASK_REGIDS
	.align		4
        /*0138*/ 	.byte	0x04, 0x29
        /*013a*/ 	.short	(.L_1420 - .L_1419)


	//   ....[0]....
.L_1419:
        /*013c*/ 	.word	0xffffffff


	//   ....[1]....
        /*0140*/ 	.word	0xffffffff


	//   ....[2]....
        /*0144*/ 	.word	0xffffffff


	//   ....[3]....
        /*0148*/ 	.word	0xffffffff


	//   ....[4]....
        /*014c*/ 	.word	0xffffffff


	//   ....[5]....
        /*0150*/ 	.word	0xffffffff


	//   ....[6]....
        /*0154*/ 	.word	0xffffffff


	//   ....[7]....
        /*0158*/ 	.word	0xffffffff


	//   ....[8]....
        /*015c*/ 	.word	0xffffffff


	//   ....[9]....
        /*0160*/ 	.word	0xffffffff


	//   ....[10]....
        /*0164*/ 	.word	0xffffffff


	//   ....[11]....
        /*0168*/ 	.word	0xffffffff


	//   ....[12]....
        /*016c*/ 	.word	0xffffffff


	//   ....[13]....
        /*0170*/ 	.word	0xffffffff


	//   ....[14]....
        /*0174*/ 	.word	0xffffffff


	//   ....[15]....
        /*0178*/ 	.word	0xffffffff


	//   ....[16]....
        /*017c*/ 	.word	0xffffffff


	//   ....[17]....
        /*0180*/ 	.word	0xffffffff


	//   ....[18]....
        /*0184*/ 	.word	0xffffffff


	//   ....[19]....
        /*0188*/ 	.word	0xffffffff


	//----- nvinfo : EIATTR_COOP_GROUP_INSTR_OFFSETS
	.align		4
.L_1420:
        /*018c*/ 	.byte	0x04, 0x28
        /*018e*/ 	.short	(.L_1422 - .L_1421)


	//   ....[0]....
.L_1421:
        /*0190*/ 	.word	0x000062c0


	//   ....[1]....
        /*0194*/ 	.word	0x000062f0


	//   ....[2]....
        /*0198*/ 	.word	0x00006310


	//   ....[3]....
        /*019c*/ 	.word	0x00006330


	//   ....[4]....
        /*01a0*/ 	.word	0x00006350


	//   ....[5]....
        /*01a4*/ 	.word	0x00006d80


	//   ....[6]....
        /*01a8*/ 	.word	0x00006da0


	//   ....[7]....
        /*01ac*/ 	.word	0x00006dc0


	//   ....[8]....
        /*01b0*/ 	.word	0x00006de0


	//   ....[9]....
        /*01b4*/ 	.word	0x00006e00


	//   ....[10]....
        /*01b8*/ 	.word	0x000083d0


	//   ....[11]....
        /*01bc*/ 	.word	0x00008430


	//   ....[12]....
        /*01c0*/ 	.word	0x00008490


	//   ....[13]....
        /*01c4*/ 	.word	0x000084f0


	//   ....[14]....
        /*01c8*/ 	.word	0x00008550


	//   ....[15]....
        /*01cc*/ 	.word	0x00008fc0


	//   ....[16]....
        /*01d0*/ 	.word	0x00009020


	//   ....[17]....
        /*01d4*/ 	.word	0x00009080


	//   ....[18]....
        /*01d8*/ 	.word	0x000090e0


	//   ....[19]....
        /*01dc*/ 	.word	0x00009140


	//----- nvinfo : EIATTR_EXIT_INSTR_OFFSETS
	.align		4
.L_1422:
        /*01e0*/ 	.byte	0x04, 0x1c
        /*01e2*/ 	.short	(.L_1424 - .L_1423)


	//   ....[0]....
.L_1423:
        /*01e4*/ 	.word	0x000004c0


	//   ....[1]....
        /*01e8*/ 	.word	0x00008380


	//----- nvinfo : EIATTR_MAX_THREADS
	.align		4
.L_1424:
        /*01ec*/ 	.byte	0x04, 0x05
        /*01ee*/ 	.short	(.L_1426 - .L_1425)
.L_1425:
        /*01f0*/ 	.word	0x00000080
        /*01f4*/ 	.word	0x00000001
        /*01f8*/ 	.word	0x00000001


	//----- nvinfo : EIATTR_CRS_STACK_SIZE
	.align		4
.L_1426:
        /*01fc*/ 	.byte	0x04, 0x1e
        /*01fe*/ 	.short	(.L_1428 - .L_1427)
.L_1427:
        /*0200*/ 	.word	0x00000000
.L_1428:


//--------------------- .nv.info._ZN10layer_norm31ln_parallel_residual_fwd_kernelINS_13Kernel_traitsIf6__halfS2_S2_fjLj2560ELj1ELj4ELj1ELj16ENS_18Kernel_traits_baseILj2560EfS2_S2_S2_fjLj128EEEEELb1ELb0ELb0EEEvNS_9FwdParamsE --------------------------
	.section	.nv.info._ZN10layer_norm31ln_parallel_residual_fwd_kernelINS_13Kernel_traitsIf6__halfS2_S2_fjLj2560ELj1ELj4ELj1ELj16ENS_18Kernel_traits_baseILj2560EfS2_S2_S2_fjLj128EEEEELb1ELb0ELb0EEEvNS_9FwdParamsE,"",@"SHT_CUDA_INFO"
	.sectionflags	@""
	.align	4


	//----- nvinfo : EIATTR_CUDA_API_VERSION
	.align		4
        /*0000*/ 	.byte	0x04, 0x37
        /*0002*/ 	.short	(.L_1430 - .L_1429)
.L_1429:
        /*0004*/ 	.word	0x00000082


	//----- nvinfo : EIATTR_SW2861232_WAR
	.align		4
.L_1430:
        /*0008*/ 	.byte	0x01, 0x35
	.zero		2


	//----- nvinfo : EIATTR_PARAM_CBANK
	.align		4
        /*000c*/ 	.byte	0x04, 0x0a
        /*000e*/ 	.short	(.L_1432 - .L_1431)
	.align		4
.L_1431:
        /*0010*/ 	.word	index@(.nv.constant0._ZN10layer_norm31ln_parallel_residual_fwd_kernelINS_13Kernel_traitsIf6__halfS2_S2_fjLj2560ELj1ELj4ELj1ELj16ENS_18Kernel_traits_baseILj2560EfS2_S2_S2_fjLj128EEEEELb1ELb0ELb0EEEvNS_9FwdParamsE)
        /*0014*/ 	.short	0x0160
        /*0016*/ 	.short	0x00e8


	//----- nvinfo : EIATTR_CBANK_PARAM_SIZE
	.align		4
.L_1432:
        /*0018*/ 	.byte	0x03, 0x19
        /*001a*/ 	.short	0x00e8


	//----- nvinfo : EIATTR_KPARAM_INFO
	.align		4
        /*001c*/ 	.byte	0x04, 0x17
        /*001e*/ 	.short	(.L_1434 - .L_1433)
.L_1433:
        /*0020*/ 	.word	0x00000000
        /*0024*/ 	.short	0x0000
        /*0026*/ 	.short	0x0000
        /*0028*/ 	.byte	0x00, 0xf0, 0xa1, 0x03


	//----- nvinfo : EIATTR_MAXREG_COUNT
	.align		4
.L_1434:
        /*002c*/ 	.byte	0x03, 0x1b
        /*002e*/ 	.short	0x00ff


	//----- nvinfo : EIATTR_ANNOTATIONS
	.align		4
        /*0030*/ 	.byte	0x04, 0x55
        /*0032*/ 	.short	(.L_1436 - .L_1435)


	//   ....[0]....
.L_1435:
        /* <DEDUP_REMOVED lines=346> */


	//----- nvinfo : EIATTR_MERCURY_ISA_VERSION
	.align		4
.L_1436:
        /*15c4*/ 	.byte	0x03, 0x5f
        /*15c6*/ 	.short	0x0000


	//----- nvinfo : EIATTR_COOP_GROUP_MASK_REGIDS
	.align		4
        /*15c8*/ 	.byte	0x04, 0x29
        /*15ca*/ 	.short	(.L_1438 - .L_1437)


	//   ....[0]....
.L_1437:
        /*15cc*/ 	.word	0xffffffff


	//   ....[1]....
        /*15d0*/ 	.word	0xffffffff


	//   ....[2]....
        /*15d4*/ 	.word	0xffffffff


	//   ....[3]....
        /*15d8*/ 	.word	0xffffffff


	//   ....[4]....
        /*15dc*/ 	.word	0xffffffff


	//   ....[5]....
        /*15e0*/ 	.word	0xffffffff


	//   ....[6]....
        /*15e4*/ 	.word	0xffffffff


	//   ....[7]....
        /*15e8*/ 	.word	0xffffffff


	//   ....[8]....
        /*15ec*/ 	.word	0xffffffff


	//   ....[9]....
        /*15f0*/ 	.word	0xffffffff


	//   ....[10]....
        /*15f4*/ 	.word	0xffffffff


	//   ....[11]....
        /*15f8*/ 	.word	0xffffffff


	//   ....[12]....
        /*15fc*/ 	.word	0xffffffff


	//   ....[13]....
        /*1600*/ 	.word	0xffffffff


	//   ....[14]....
        /*1604*/ 	.word	0xffffffff


	//   ....[15]....
        /*1608*/ 	.word	0xffffffff


	//   ....[16]....
        /*160c*/ 	.word	0xffffffff


	//   ....[17]....
        /*1610*/ 	.word	0xffffffff


	//   ....[18]....
        /*1614*/ 	.word	0xffffffff


	//   ....[19]....
        /*1618*/ 	.word	0xffffffff


	//----- nvinfo : EIATTR_COOP_GROUP_INSTR_OFFSETS
	.align		4
.L_1438:
        /*161c*/ 	.byte	0x04, 0x28
        /*161e*/ 	.short	(.L_1440 - .L_1439)


	//   ....[0]....
.L_1439:
        /*1620*/ 	.word	0x0003bc90


	//   ....[1]....
        /*1624*/ 	.word	0x0003bcc0


	//   ....[2]....
        /*1628*/ 	.word	0x0003bd40


	//   ....[3]....
        /*162c*/ 	.word	0x0003bd60


	//   ....[4]....
        /*1630*/ 	.word	0x0003bd80


	//   ....[5]....
        /*1634*/ 	.word	0x0003c800


	//   ....[6]....
        /*1638*/ 	.word	0x0003c820


	//   ....[7]....
        /*163c*/ 	.word	0x0003c840


	//   ....[8]....
        /*1640*/ 	.word	0x0003c860


	//   ....[9]....
        /*1644*/ 	.word	0x0003c880


	//   ....[10]....
        /*1648*/ 	.word	0x00040b20


	//   ....[11]....
        /*164c*/ 	.word	0x00040b80


	//   ....[12]....
        /*1650*/ 	.word	0x00040be0


	//   ....[13]....
        /*1654*/ 	.word	0x00040c40


	//   ....[14]....
        /*1658*/ 	.word	0x00040ca0


	//   ....[15]....
        /*165c*/ 	.word	0x000417c0


	//   ....[16]....
        /*1660*/ 	.word	0x00041820


	//   ....[17]....
        /*1664*/ 	.word	0x00041880


	//   ....[18]....
        /*1668*/ 	.word	0x000418e0


	//   ....[19]....
        /*166c*/ 	.word	0x00041940


	//----- nvinfo : EIATTR_EXIT_INSTR_OFFSETS
	.align		4
.L_1440:
        /*1670*/ 	.byte	0x04, 0x1c
        /*1672*/ 	.short	(.L_1442 - .L_1441)


	//   ....[0]....
.L_1441:
        /*1674*/ 	.word	0x00002740


	//   ....[1]....
        /*1678*/ 	.word	0x00040ad0


	//----- nvinfo : EIATTR_MAX_THREADS
	.align		4
.L_1442:
        /*167c*/ 	.byte	0x04, 0x05
        /*167e*/ 	.short	(.L_1444 - .L_1443)
.L_1443:
        /*1680*/ 	.word	0x00000080
        /*1684*/ 	.word	0x00000001
        /*1688*/ 	.word	0x00000001


	//----- nvinfo : EIATTR_CRS_STACK_SIZE
	.align		4
.L_1444:
        /*168c*/ 	.byte	0x04, 0x1e
        /*168e*/ 	.short	(.L_1446 - .L_1445)
.L_1445:
        /*1690*/ 	.word	0x00000000
.L_1446:


//--------------------- .nv.info._ZN10layer_norm31ln_parallel_residual_fwd_kernelINS_13Kernel_traitsIf6__halfS2_S2_fjLj2560ELj1ELj4ELj1ELj16ENS_18Kernel_traits_baseILj2560EfS2_S2_S2_fjLj128EEEEELb1ELb0ELb1EEEvNS_9FwdParamsE --------------------------
	.section	.nv.info._ZN10layer_norm31ln_parallel_residual_fwd_kernelINS_13Kernel_traitsIf6__halfS2_S2_fjLj2560ELj1ELj4ELj1ELj16ENS_18Kernel_traits_baseILj2560EfS2_S2_S2_fjLj128EEEEELb1ELb0ELb1EEEvNS_9FwdParamsE,"",@"SHT_CUDA_INFO"
	.sectionflags	@""
	.align	4


	//----- nvinfo : EIATTR_CUDA_API_VERSION
	.align		4
        /*0000*/ 	.byte	0x04, 0x37
        /*0002*/ 	.short	(.L_1448 - .L_1447)
.L_1447:
        /*0004*/ 	.word	0x00000082


	//----- nvinfo : EIATTR_SW2861232_WAR
	.align		4
.L_1448:
        /*0008*/ 	.byte	0x01, 0x35
	.zero		2


	//----- nvinfo : EIATTR_PARAM_CBANK
	.align		4
        /*000c*/ 	.byte	0x04, 0x0a
        /*000e*/ 	.short	(.L_1450 - .L_1449)
	.align		4
.L_1449:
        /*0010*/ 	.word	index@(.nv.constant0._ZN10layer_norm31ln_parallel_residual_fwd_kernelINS_13Kernel_traitsIf6__halfS2_S2_fjLj2560ELj1ELj4ELj1ELj16ENS_18Kernel_traits_baseILj2560EfS2_S2_S2_fjLj128EEEEELb1ELb0ELb1EEEvNS_9FwdParamsE)
        /*0014*/ 	.short	0x0160
        /*0016*/ 	.short	0x00e8


	//----- nvinfo : EIATTR_CBANK_PARAM_SIZE
	.align		4
.L_1450:
        /*0018*/ 	.byte	0x03, 0x19
        /*001a*/ 	.short	0x00e8


	//----- nvinfo : EIATTR_KPARAM_INFO
	.align		4
        /*001c*/ 	.byte	0x04, 0x17
        /*001e*/ 	.short	(.L_1452 - .L_1451)
.L_1451:
        /*0020*/ 	.word	0x00000000
        /*0024*/ 	.short	0x0000
        /*0026*/ 	.short	0x0000
        /*0028*/ 	.byte	0x00, 0xf0, 0xa1, 0x03


	//----- nvinfo : EIATTR_MAXREG_COUNT
	.align		4
.L_1452:
        /*002c*/ 	.byte	0x03, 0x1b
        /*002e*/ 	.short	0x00ff


	//----- nvinfo : EIATTR_ANNOTATIONS
	.align		4
        /*0030*/ 	.byte	0x04, 0x55
        /*0032*/ 	.short	(.L_1454 - .L_1453)


	//   ....[0]....
.L_1453:
        /* <DEDUP_REMOVED lines=250> */


	//----- nvinfo : EIATTR_MERCURY_ISA_VERSION
	.align		4
.L_1454:
        /*0fc4*/ 	.byte	0x03, 0x5f
        /*0fc6*/ 	.short	0x0000


	//----- nvinfo : EIATTR_COOP_GROUP_MASK_REGIDS
	.align		4
        /*0fc8*/ 	.byte	0x04, 0x29
        /*0fca*/ 	.short	(.L_1456 - .L_1455)


	//   ....[0]....
.L_1455:
        /*0fcc*/ 	.word	0xffffffff


	//   ....[1]....
        /*0fd0*/ 	.word	0xffffffff


	//   ....[2]....
        /*0fd4*/ 	.word	0xffffffff


	//   ....[3]....
        /*0fd8*/ 	.word	0xffffffff


	//   ....[4]....
        /*0fdc*/ 	.word	0xffffffff


	//   ....[5]....
        /*0fe0*/ 	.word	0xffffffff


	//   ....[6]....
        /*0fe4*/ 	.word	0xffffffff


	//   ....[7]....
        /*0fe8*/ 	.word	0xffffffff


	//   ....[8]....
        /*0fec*/ 	.word	0xffffffff


	//   ....[9]....
        /*0ff0*/ 	.word	0xffffffff


	//   ....[10]....
        /*0ff4*/ 	.word	0xffffffff


	//   ....[11]....
        /*0ff8*/ 	.word	0xffffffff


	//   ....[12]....
        /*0ffc*/ 	.word	0xffffffff


	//   ....[13]....
        /*1000*/ 	.word	0xffffffff


	//   ....[14]....
        /*1004*/ 	.word	0xffffffff


	//   ....[15]....
        /*1008*/ 	.word	0xffffffff


	//   ....[16]....
        /*100c*/ 	.word	0xffffffff


	//   ....[17]....
        /*1010*/ 	.word	0xffffffff


	//   ....[18]....
        /*1014*/ 	.word	0xffffffff


	//   ....[19]....
        /*1018*/ 	.word	0xffffffff


	//----- nvinfo : EIATTR_COOP_GROUP_INSTR_OFFSETS
	.align		4
.L_1456:
        /*101c*/ 	.byte	0x04, 0x28
        /*101e*/ 	.short	(.L_1458 - .L_1457)


	//   ....[0]....
.L_1457:
        /*1020*/ 	.word	0x0003bbe0


	//   ....[1]....
        /*1024*/ 	.word	0x0003bc10


	//   ....[2]....
        /*1028*/ 	.word	0x0003bc30


	//   ....[3]....
        /*102c*/ 	.word	0x0003bc50


	//   ....[4]....
        /*1030*/ 	.word	0x0003bc70


	//   ....[5]....
        /*1034*/ 	.word	0x0003c6a0


	//   ....[6]....
        /*1038*/ 	.word	0x0003c6c0


	//   ....[7]....
        /*103c*/ 	.word	0x0003c6e0


	//   ....[8]....
        /*1040*/ 	.word	0x0003c700


	//   ....[9]....
        /*1044*/ 	.word	0x0003c720


	//   ....[10]....
        /*1048*/ 	.word	0x0003fa50


	//   ....[11]....
        /*104c*/ 	.word	0x0003fac0


	//   ....[12]....
        /*1050*/ 	.word	0x0003fb30


	//   ....[13]....
        /*1054*/ 	.word	0x0003fba0


	//   ....[14]....
        /*1058*/ 	.word	0x0003fc10


	//   ....[15]....
        /*105c*/ 	.word	0x00040680


	//   ....[16]....
        /*1060*/ 	.word	0x000406e0


	//   ....[17]....
        /*1064*/ 	.word	0x00040740


	//   ....[18]....
        /*1068*/ 	.word	0x000407a0


	//   ....[19]....
        /*106c*/ 	.word	0x00040800


	//----- nvinfo : EIATTR_EXIT_INSTR_OFFSETS
	.align		4
.L_1458:
        /*1070*/ 	.byte	0x04, 0x1c
        /*1072*/ 	.short	(.L_1460 - .L_1459)


	//   ....[0]....
.L_1459:
        /*1074*/ 	.word	0x00001800


	//   ....[1]....
        /*1078*/ 	.word	0x0003f9f0


	//----- nvinfo : EIATTR_MAX_THREADS
	.align		4
.L_1460:
        /*107c*/ 	.byte	0x04, 0x05
        /*107e*/ 	.short	(.L_1462 - .L_1461)
.L_1461:
        /*1080*/ 	.word	0x00000080
        /*1084*/ 	.word	0x00000001
        /*1088*/ 	.word	0x00000001


	//----- nvinfo : EIATTR_CRS_STACK_SIZE
	.align		4
.L_1462:
        /*108c*/ 	.byte	0x04, 0x1e
        /*108e*/ 	.short	(.L_1464 - .L_1463)
.L_1463:
        /*1090*/ 	.word	0x00000000
.L_1464:


//--------------------- .nv.info._ZN10layer_norm31ln_parallel_residual_fwd_kernelINS_13Kernel_traitsIf6__halfS2_S2_fjLj2560ELj1ELj4ELj1ELj16ENS_18Kernel_traits_baseILj2560EfS2_S2_S2_fjLj128EEEEELb1ELb1ELb0EEEvNS_9FwdParamsE --------------------------
	.section	.nv.info._ZN10layer_norm31ln_parallel_residual_fwd_kernelINS_13Kernel_traitsIf6__halfS2_S2_fjLj2560ELj1ELj4ELj1ELj16ENS_18Kernel_traits_baseILj2560EfS2_S2_S2_fjLj128EEEEELb1ELb1ELb0EEEvNS_9FwdParamsE,"",@"SHT_CUDA_INFO"
	.sectionflags	@""
	.align	4


	//----- nvinfo : EIATTR_CUDA_API_VERSION
	.align		4
        /*0000*/ 	.byte	0x04, 0x37
        /*0002*/ 	.short	(.L_1466 - .L_1465)
.L_1465:
        /*0004*/ 	.word	0x00000082


	//----- nvinfo : EIATTR_SW2861232_WAR
	.align		4
.L_1466:
        /*0008*/ 	.byte	0x01, 0x35
	.zero		2


	//----- nvinfo : EIATTR_PARAM_CBANK
	.align		4
        /*000c*/ 	.byte	0x04, 0x0a
        /*000e*/ 	.short	(.L_1468 - .L_1467)
	.align		4
.L_1467:
        /*0010*/ 	.word	index@(.nv.constant0._ZN10layer_norm31ln_parallel_residual_fwd_kernelINS_13Kernel_traitsIf6__halfS2_S2_fjLj2560ELj1ELj4ELj1ELj16ENS_18Kernel_traits_baseILj2560EfS2_S2_S2_fjLj128EEEEELb1ELb1ELb0EEEvNS_9FwdParamsE)
        /*0014*/ 	.short	0x0160
        /*0016*/ 	.short	0x00e8


	//----- nvinfo : EIATTR_CBANK_PARAM_SIZE
	.align		4
.L_1468:
        /*0018*/ 	.byte	0x03, 0x19
        /*001a*/ 	.short	0x00e8


	//----- nvinfo : EIATTR_KPARAM_INFO
	.align		4
        /*001c*/ 	.byte	0x04, 0x17
        /*001e*/ 	.short	(.L_1470 - .L_1469)
.L_1469:
        /*0020*/ 	.word	0x00000000
        /*0024*/ 	.short	0x0000
        /*0026*/ 	.short	0x0000
        /*0028*/ 	.byte	0x00, 0xf0, 0xa1, 0x03


	//----- nvinfo : EIATTR_MAXREG_COUNT
	.align		4
.L_1470:
        /*002c*/ 	.byte	0x03, 0x1b
        /*002e*/ 	.short	0x00ff


	//----- nvinfo : EIATTR_ANNOTATIONS
	.align		4
        /*0030*/ 	.byte	0x04, 0x55
        /*0032*/ 	.short	(.L_1472 - .L_1471)


	//   ....[0]....
.L_1471:
        /* <DEDUP_REMOVED lines=25> */


	//----- nvinfo : EIATTR_MERCURY_ISA_VERSION
	.align		4
.L_1472:
        /*01b4*/ 	.byte	0x03, 0x5f
        /*01b6*/ 	.short	0x0000


	//----- nvinfo : EIATTR_COOP_GROUP_MASK_REGIDS
	.align		4
        /*01b8*/ 	.byte	0x04, 0x29
        /*01ba*/ 	.short	(.L_1474 - .L_1473)


	//   ....[0]....
.L_1473:
        /*01bc*/ 	.word	0xffffffff


	//   ....[1]....
        /*01c0*/ 	.word	0xffffffff


	//   ....[2]....
        /*01c4*/ 	.word	0xffffffff


	//   ....[3]....
        /*01c8*/ 	.word	0xffffffff


	//   ....[4]....
        /*01cc*/ 	.word	0xffffffff


	//   ....[5]....
        /*01d0*/ 	.word	0xffffffff


	//   ....[6]....
        /*01d4*/ 	.word	0xffffffff


	//   ....[7]....
        /*01d8*/ 	.word	0xffffffff


	//   ....[8]....
        /*01dc*/ 	.word	0xffffffff


	//   ....[9]....
        /*01e0*/ 	.word	0xffffffff


	//   ....[10]....
        /*01e4*/ 	.word	0xffffffff


	//   ....[11]....
        /*01e8*/ 	.word	0xffffffff


	//   ....[12]....
        /*01ec*/ 	.word	0xffffffff


	//   ....[13]....
        /*01f0*/ 	.word	0xffffffff


	//   ....[14]....
        /*01f4*/ 	.word	0xffffffff


	//   ....[15]....
        /*01f8*/ 	.word	0xffffffff


	//   ....[16]....
        /*01fc*/ 	.word	0xffffffff


	//   ....[17]....
        /*0200*/ 	.word	0xffffffff


	//   ....[18]....
        /*0204*/ 	.word	0xffffffff


	//   ....[19]....
        /*0208*/ 	.word	0xffffffff


	//----- nvinfo : EIATTR_COOP_GROUP_INSTR_OFFSETS
	.align		4
.L_1474:
        /*020c*/ 	.byte	0x04, 0x28
        /*020e*/ 	.short	(.L_1476 - .L_1475)


	//   ....[0]....
.L_1475:
        /*0210*/ 	.word	0x0003a6d0


	//   ....[1]....
        /*0214*/ 	.word	0x0003a700


	//   ....[2]....
        /*0218*/ 	.word	0x0003a780


	//   ....[3]....
        /*021c*/ 	.word	0x0003a7a0


	//   ....[4]....
        /*0220*/ 	.word	0x0003a7c0


	//   ....[5]....
        /*0224*/ 	.word	0x0003b240


	//   ....[6]....
        /*0228*/ 	.word	0x0003b260


	//   ....[7]....
        /*022c*/ 	.word	0x0003b280


	//   ....[8]....
        /*0230*/ 	.word	0x0003b2a0


	//   ....[9]....
        /*0234*/ 	.word	0x0003b2c0


	//   ....[10]....
        /*0238*/ 	.word	0x0003cd10


	//   ....[11]....
        /*023c*/ 	.word	0x0003cd80


	//   ....[12]....
        /*0240*/ 	.word	0x0003cdf0


	//   ....[13]....
        /*0244*/ 	.word	0x0003ce60


	//   ....[14]....
        /*0248*/ 	.word	0x0003ced0


	//   ....[15]....
        /*024c*/ 	.word	0x0003d9f0


	//   ....[16]....
        /*0250*/ 	.word	0x0003da50


	//   ....[17]....
        /*0254*/ 	.word	0x0003dab0


	//   ....[18]....
        /*0258*/ 	.word	0x0003db10


	//   ....[19]....
        /*025c*/ 	.word	0x0003db70


	//----- nvinfo : EIATTR_EXIT_INSTR_OFFSETS
	.align		4
.L_1476:
        /*0260*/ 	.byte	0x04, 0x1c
        /*0262*/ 	.short	(.L_1478 - .L_1477)


	//   ....[0]....
.L_1477:
        /*0264*/ 	.word	0x00001350


	//   ....[1]....
        /*0268*/ 	.word	0x0003ccb0


	//----- nvinfo : EIATTR_MAX_THREADS
	.align		4
.L_1478:
        /*026c*/ 	.byte	0x04, 0x05
        /*026e*/ 	.short	(.L_1480 - .L_1479)
.L_1479:
        /*0270*/ 	.word	0x00000080
        /*0274*/ 	.word	0x00000001
        /*0278*/ 	.word	0x00000001


	//----- nvinfo : EIATTR_CRS_STACK_SIZE
	.align		4
.L_1480:
        /*027c*/ 	.byte	0x04, 0x1e
        /*027e*/ 	.short	(.L_1482 - .L_1481)
.L_1481:
        /*0280*/ 	.word	0x00000000
.L_1482:


//--------------------- .nv.info._ZN10layer_norm31ln_parallel_residual_fwd_kernelINS_13Kernel_traitsIf6__halfS2_S2_fjLj2560ELj1ELj4ELj1ELj16ENS_18Kernel_traits_baseILj2560EfS2_S2_S2_fjLj128EEEEELb1ELb1ELb1EEEvNS_9FwdParamsE --------------------------
	.section	.nv.info._ZN10layer_norm31ln_parallel_residual_fwd_kernelINS_13Kernel_traitsIf6__halfS2_S2_fjLj2560ELj1ELj4ELj1ELj16ENS_18Kernel_traits_baseILj2560EfS2_S2_S2_fjLj128EEEEELb1ELb1ELb1EEEvNS_9FwdParamsE,"",@"SHT_CUDA_INFO"
	.sectionflags	@""
	.align	4


	//----- nvinfo : EIATTR_CUDA_API_VERSION
	.align		4
        /*0000*/ 	.byte	0x04, 0x37
        /*0002*/ 	.short	(.L_1484 - .L_1483)
.L_1483:
        /*0004*/ 	.word	0x00000082


	//----- nvinfo : EIATTR_SW2861232_WAR
	.align		4
.L_1484:
        /*0008*/ 	.byte	0x01, 0x35
	.zero		2


	//----- nvinfo : EIATTR_PARAM_CBANK
	.align		4
        /*000c*/ 	.byte	0x04, 0x0a
        /*000e*/ 	.short	(.L_1486 - .L_1485)
	.align		4
.L_1485:
        /*0010*/ 	.word	index@(.nv.constant0._ZN10layer_norm31ln_parallel_residual_fwd_kernelINS_13Kernel_traitsIf6__halfS2_S2_fjLj2560ELj1ELj4ELj1ELj16ENS_18Kernel_traits_baseILj2560EfS2_S2_S2_fjLj128EEEEELb1ELb1ELb1EEEvNS_9FwdParamsE)
        /*0014*/ 	.short	0x0160
        /*0016*/ 	.short	0x00e8


	//----- nvinfo : EIATTR_CBANK_PARAM_SIZE
	.align		4
.L_1486:
        /*0018*/ 	.byte	0x03, 0x19
        /*001a*/ 	.short	0x00e8


	//----- nvinfo : EIATTR_KPARAM_INFO
	.align		4
        /*001c*/ 	.byte	0x04, 0x17
        /*001e*/ 	.short	(.L_1488 - .L_1487)
.L_1487:
        /*0020*/ 	.word	0x00000000
        /*0024*/ 	.short	0x0000
        /*0026*/ 	.short	0x0000
        /*0028*/ 	.byte	0x00, 0xf0, 0xa1, 0x03


	//----- nvinfo : EIATTR_MAXREG_COUNT
	.align		4
.L_1488:
        /*002c*/ 	.byte	0x03, 0x1b
        /*002e*/ 	.short	0x00ff


	//----- nvinfo : EIATTR_ANNOTATIONS
	.align		4
        /*0030*/ 	.byte	0x04, 0x55
        /*0032*/ 	.short	(.L_1490 - .L_1489)


	//   ....[0]....
.L_1489:
        /* <DEDUP_REMOVED lines=28> */


	//----- nvinfo : EIATTR_MERCURY_ISA_VERSION
	.align		4
.L_1490:
        /*01e4*/ 	.byte	0x03, 0x5f
        /*01e6*/ 	.short	0x0000


	//----- nvinfo : EIATTR_COOP_GROUP_MASK_REGIDS
	.align		4
        /*01e8*/ 	.byte	0x04, 0x29
        /*01ea*/ 	.short	(.L_1492 - .L_1491)


	//   ....[0]....
.L_1491:
        /*01ec*/ 	.word	0xffffffff


	//   ....[1]....
        /*01f0*/ 	.word	0xffffffff


	//   ....[2]....
        /*01f4*/ 	.word	0xffffffff


	//   ....[3]....
        /*01f8*/ 	.word	0xffffffff


	//   ....[4]....
        /*01fc*/ 	.word	0xffffffff


	//   ....[5]....
        /*0200*/ 	.word	0xffffffff


	//   ....[6]....
        /*0204*/ 	.word	0xffffffff


	//   ....[7]....
        /*0208*/ 	.word	0xffffffff


	//   ....[8]....
        /*020c*/ 	.word	0xffffffff


	//   ....[9]....
        /*0210*/ 	.word	0xffffffff


	//   ....[10]....
        /*0214*/ 	.word	0xffffffff


	//   ....[11]....
        /*0218*/ 	.word	0xffffffff


	//   ....[12]....
        /*021c*/ 	.word	0xffffffff


	//   ....[13]....
        /*0220*/ 	.word	0xffffffff


	//   ....[14]....
        /*0224*/ 	.word	0xffffffff


	//   ....[15]....
        /*0228*/ 	.word	0xffffffff


	//   ....[16]....
        /*022c*/ 	.word	0xffffffff


	//   ....[17]....
        /*0230*/ 	.word	0xffffffff


	//   ....[18]....
        /*0234*/ 	.word	0xffffffff


	//   ....[19]....
        /*0238*/ 	.word	0xffffffff


	//----- nvinfo : EIATTR_COOP_GROUP_INSTR_OFFSETS
	.align		4
.L_1492:
        /*023c*/ 	.byte	0x04, 0x28
        /*023e*/ 	.short	(.L_1494 - .L_1493)


	//   ....[0]....
.L_1493:
        /*0240*/ 	.word	0x0003a440


	//   ....[1]....
        /*0244*/ 	.word	0x0003a470


	//   ....[2]....
        /*0248*/ 	.word	0x0003a490


	//   ....[3]....
        /*024c*/ 	.word	0x0003a4b0


	//   ....[4]....
        /*0250*/ 	.word	0x0003a4d0


	//   ....[5]....
        /*0254*/ 	.word	0x0003af00


	//   ....[6]....
        /*0258*/ 	.word	0x0003af20


	//   ....[7]....
        /*025c*/ 	.word	0x0003af40


	//   ....[8]....
        /*0260*/ 	.word	0x0003af60


	//   ....[9]....
        /*0264*/ 	.word	0x0003af80


	//   ....[10]....
        /*0268*/ 	.word	0x0003c6b0


	//   ....[11]....
        /*026c*/ 	.word	0x0003c710


	//   ....[12]....
        /*0270*/ 	.word	0x0003c770


	//   ....[13]....
        /*0274*/ 	.word	0x0003c7d0


	//   ....[14]....
        /*0278*/ 	.word	0x0003c830


	//   ....[15]....
        /*027c*/ 	.word	0x0003d2a0


	//   ....[16]....
        /*0280*/ 	.word	0x0003d300


	//   ....[17]....
        /*0284*/ 	.word	0x0003d360


	//   ....[18]....
        /*0288*/ 	.word	0x0003d3c0


	//   ....[19]....
        /*028c*/ 	.word	0x0003d420


	//----- nvinfo : EIATTR_EXIT_INSTR_OFFSETS
	.align		4
.L_1494:
        /*0290*/ 	.byte	0x04, 0x1c
        /*0292*/ 	.short	(.L_1496 - .L_1495)


	//   ....[0]....
.L_1495:
        /*0294*/ 	.word	0x00000920


	//   ....[1]....
        /*0298*/ 	.word	0x0003c660


	//----- nvinfo : EIATTR_MAX_THREADS
	.align		4
.L_1496:
        /*029c*/ 	.byte	0x04, 0x05
        /*029e*/ 	.short	(.L_1498 - .L_1497)
.L_1497:
        /*02a0*/ 	.word	0x00000080
        /*02a4*/ 	.word	0x00000001
        /*02a8*/ 	.word	0x00000001


	//----- nvinfo : EIATTR_CRS_STACK_SIZE
	.align		4
.L_1498:
        /*02ac*/ 	.byte	0x04, 0x1e
        /*02ae*/ 	.short	(.L_1500 - .L_1499)
.L_1499:
        /*02b0*/ 	.word	0x00000000
.L_1500:


//--------------------- .nv.info._ZN10layer_norm31ln_parallel_residual_fwd_kernelINS_13Kernel_traitsI6__halfS2_fS2_fjLj2560ELj1ELj4ELj1ELj16ENS_18Kernel_traits_baseILj2560ES2_S2_fS2_fjLj128EEEEELb0ELb0ELb0EEEvNS_9FwdParamsE --------------------------
	.section	.nv.info._ZN10layer_norm31ln_parallel_residual_fwd_kernelINS_13Kernel_traitsI6__halfS2_fS2_fjLj2560ELj1ELj4ELj1ELj16ENS_18Kernel_traits_baseILj2560ES2_S2_fS2_fjLj128EEEEELb0ELb0ELb0EEEvNS_9FwdParamsE,"",@"SHT_CUDA_INFO"
	.sectionflags	@""
	.align	4


	//----- nvinfo : EIATTR_CUDA_API_VERSION
	.align		4
        /*0000*/ 	.byte	0x04, 0x37
        /*0002*/ 	.short	(.L_1502 - .L_1501)
.L_1501:
        /*0004*/ 	.word	0x00000082


	//----- nvinfo : EIATTR_SW2861232_WAR
	.align		4
.L_1502:
        /*0008*/ 	.byte	0x01, 0x35
	.zero		2


	//----- nvinfo : EIATTR_PARAM_CBANK
	.align		4
        /*000c*/ 	.byte	0x04, 0x0a
        /*000e*/ 	.short	(.L_1504 - .L_1503)
	.align		4
.L_1503:
        /*0010*/ 	.word	index@(.nv.constant0._ZN10layer_norm31ln_parallel_residual_fwd_kernelINS_13Kernel_traitsI6__halfS2_fS2_fjLj2560ELj1ELj4ELj1ELj16ENS_18Kernel_traits_baseILj2560ES2_S2_fS2_fjLj128EEEEELb0ELb0ELb0EEEvNS_9FwdParamsE)
        /*0014*/ 	.short	0x0160
        /*0016*/ 	.short	0x00e8


	//----- nvinfo : EIATTR_CBANK_PARAM_SIZE
	.align		4
.L_1504:
        /*0018*/ 	.byte	0x03, 0x19
        /*001a*/ 	.short	0x00e8


	//----- nvinfo : EIATTR_KPARAM_INFO
	.align		4
        /*001c*/ 	.byte	0x04, 0x17
        /*001e*/ 	.short	(.L_1506 - .L_1505)
.L_1505:
        /*0020*/ 	.word	0x00000000
        /*0024*/ 	.short	0x0000
        /*0026*/ 	.short	0x0000
        /*0028*/ 	.byte	0x00, 0xf0, 0xa1, 0x03


	//----- nvinfo : EIATTR_MAXREG_COUNT
	.align		4
.L_1506:
        /*002c*/ 	.byte	0x03, 0x1b
        /*002e*/ 	.short	0x00ff


	//----- nvinfo : EIATTR_ANNOTATIONS
	.align		4
        /*0030*/ 	.byte	0x04, 0x55
        /*0032*/ 	.short	(.L_1508 - .L_1507)


	//   ....[0]....
.L_1507:
        /* <DEDUP_REMOVED lines=338> */


	//----- nvinfo : EIATTR_MERCURY_ISA_VERSION
	.align		4
.L_1508:
        /*1544*/ 	.byte	0x03, 0x5f
        /*1546*/ 	.short	0x0000


	//----- nvinfo : EIATTR_COOP_GROUP_MASK_REGIDS
	.align		4
        /*1548*/ 	.byte	0x04, 0x29
        /*154a*/ 	.short	(.L_1510 - .L_1509)


	//   ....[0]....
.L_1509:
        /*154c*/ 	.word	0xffffffff


	//   ....[1]....
        /*1550*/ 	.word	0xffffffff


	//   ....[2]....
        /*1554*/ 	.word	0xffffffff


	//   ....[3]....
        /*1558*/ 	.word	0xffffffff


	//   ....[4]....
        /*155c*/ 	.word	0xffffffff


	//   ....[5]....
        /*1560*/ 	.word	0xffffffff


	//   ....[6]....
        /*1564*/ 	.word	0xffffffff


	//   ....[7]....
        /*1568*/ 	.word	0xffffffff


	//   ....[8]....
        /*156c*/ 	.word	0xffffffff


	//   ....[9]....
        /*1570*/ 	.word	0xffffffff


	//   ....[10]....
        /*1574*/ 	.word	0xffffffff


	//   ....[11]....
        /*1578*/ 	.word	0xffffffff


	//   ....[12]....
        /*157c*/ 	.word	0xffffffff


	//   ....[13]....
        /*1580*/ 	.word	0xffffffff


	//   ....[14]....
        /*1584*/ 	.word	0xffffffff


	//   ....[15]....
        /*1588*/ 	.word	0xffffffff


	//   ....[16]....
        /*158c*/ 	.word	0xffffffff


	//   ....[17]....
        /*1590*/ 	.word	0xffffffff


	//   ....[18]....
        /*1594*/ 	.word	0xffffffff


	//   ....[19]....
        /*1598*/ 	.word	0xffffffff


	//----- nvinfo : EIATTR_COOP_GROUP_INSTR_OFFSETS
	.align		4
.L_1510:
        /*159c*/ 	.byte	0x04, 0x28
        /*159e*/ 	.short	(.L_1512 - .L_1511)


	//   ....[0]....
.L_1511:
        /*15a0*/ 	.word	0x000075c0


	//   ....[1]....
        /*15a4*/ 	.word	0x000075f0


	//   ....[2]....
        /*15a8*/ 	.word	0x00007640


	//   ....[3]....
        /*15ac*/ 	.word	0x00007660


	//   ....[4]....
        /*15b0*/ 	.word	0x00007680


	//   ....[5]....
        /*15b4*/ 	.word	0x00008100


	//   ....[6]....
        /*15b8*/ 	.word	0x00008120


	//   ....[7]....
        /*15bc*/ 	.word	0x00008140


	//   ....[8]....
        /*15c0*/ 	.word	0x00008160


	//   ....[9]....
        /*15c4*/ 	.word	0x00008180


	//   ....[10]....
        /*15c8*/ 	.word	0x0000bc80


	//   ....[11]....
        /*15cc*/ 	.word	0x0000bcf0


	//   ....[12]....
        /*15d0*/ 	.word	0x0000bd60


	//   ....[13]....
        /*15d4*/ 	.word	0x0000bdd0


	//   ....[14]....
        /*15d8*/ 	.word	0x0000be40


	//   ....[15]....
        /*15dc*/ 	.word	0x0000c930


	//   ....[16]....
        /*15e0*/ 	.word	0x0000c990


	//   ....[17]....
        /*15e4*/ 	.word	0x0000c9f0


	//   ....[18]....
        /*15e8*/ 	.word	0x0000ca50


	//   ....[19]....
        /*15ec*/ 	.word	0x0000cab0


	//----- nvinfo : EIATTR_EXIT_INSTR_OFFSETS
	.align		4
.L_1512:
        /*15f0*/ 	.byte	0x04, 0x1c
        /*15f2*/ 	.short	(.L_1514 - .L_1513)


	//   ....[0]....
.L_1513:
        /*15f4*/ 	.word	0x000012d0


	//   ....[1]....
        /*15f8*/ 	.word	0x0000bc20


	//----- nvinfo : EIATTR_MAX_THREADS
	.align		4
.L_1514:
        /*15fc*/ 	.byte	0x04, 0x05
        /*15fe*/ 	.short	(.L_1516 - .L_1515)
.L_1515:
        /*1600*/ 	.word	0x00000080
        /*1604*/ 	.word	0x00000001
        /*1608*/ 	.word	0x00000001


	//----- nvinfo : EIATTR_CRS_STACK_SIZE
	.align		4
.L_1516:
        /*160c*/ 	.byte	0x04, 0x1e
        /*160e*/ 	.short	(.L_1518 - .L_1517)
.L_1517:
        /*1610*/ 	.word	0x00000000
.L_1518:


//--------------------- .nv.info._ZN10layer_norm31ln_parallel_residual_fwd_kernelINS_13Kernel_traitsI6__halfS2_fS2_fjLj2560ELj1ELj4ELj1ELj16ENS_18Kernel_traits_baseILj2560ES2_S2_fS2_fjLj128EEEEELb0ELb0ELb1EEEvNS_9FwdParamsE --------------------------
	.section	.nv.info._ZN10layer_norm31ln_parallel_residual_fwd_kernelINS_13Kernel_traitsI6__halfS2_fS2_fjLj2560ELj1ELj4ELj1ELj16ENS_18Kernel_traits_baseILj2560ES2_S2_fS2_fjLj128EEEEELb0ELb0ELb1EEEvNS_9FwdParamsE,"",@"SHT_CUDA_INFO"
	.sectionflags	@""
	.align	4


	//----- nvinfo : EIATTR_CUDA_API_VERSION
	.align		4
        /*0000*/ 	.byte	0x04, 0x37
        /*0002*/ 	.short	(.L_1520 - .L_1519)
.L_1519:
        /*0004*/ 	.word	0x00000082


	//----- nvinfo : EIATTR_SW2861232_WAR
	.align		4
.L_1520:
        /*0008*/ 	.byte	0x01, 0x35
	.zero		2


	//----- nvinfo : EIATTR_PARAM_CBANK
	.align		4
        /*000c*/ 	.byte	0x04, 0x0a
        /*000e*/ 	.short	(.L_1522 - .L_1521)
	.align		4
.L_1521:
        /*0010*/ 	.word	index@(.nv.constant0._ZN10layer_norm31ln_parallel_residual_fwd_kernelINS_13Kernel_traitsI6__halfS2_fS2_fjLj2560ELj1ELj4ELj1ELj16ENS_18Kernel_traits_baseILj2560ES2_S2_fS2_fjLj128EEEEELb0ELb0ELb1EEEvNS_9FwdParamsE)
        /*0014*/ 	.short	0x0160
        /*0016*/ 	.short	0x00e8


	//----- nvinfo : EIATTR_CBANK_PARAM_SIZE
	.align		4
.L_1522:
        /*0018*/ 	.byte	0x03, 0x19
        /*001a*/ 	.short	0x00e8


	//----- nvinfo : EIATTR_KPARAM_INFO
	.align		4
        /*001c*/ 	.byte	0x04, 0x17
        /*001e*/ 	.short	(.L_1524 - .L_1523)
.L_1523:
        /*0020*/ 	.word	0x00000000
        /*0024*/ 	.short	0x0000
        /*0026*/ 	.short	0x0000
        /*0028*/ 	.byte	0x00, 0xf0, 0xa1, 0x03


	//----- nvinfo : EIATTR_MAXREG_COUNT
	.align		4
.L_1524:
        /*002c*/ 	.byte	0x03, 0x1b
        /*002e*/ 	.short	0x00ff


	//----- nvinfo : EIATTR_ANNOTATIONS
	.align		4
        /*0030*/ 	.byte	0x04, 0x55
        /*0032*/ 	.short	(.L_1526 - .L_1525)


	//   ....[0]....
.L_1525:
        /* <DEDUP_REMOVED lines=105> */


	//----- nvinfo : EIATTR_MERCURY_ISA_VERSION
	.align		4
.L_1526:
        /*06b4*/ 	.byte	0x03, 0x5f
        /*06b6*/ 	.short	0x0000


	//----- nvinfo : EIATTR_COOP_GROUP_MASK_REGIDS
	.align		4
        /*06b8*/ 	.byte	0x04, 0x29
        /*06ba*/ 	.short	(.L_1528 - .L_1527)


	//   ....[0]....
.L_1527:
        /*06bc*/ 	.word	0xffffffff


	//   ....[1]....
        /*06c0*/ 	.word	0xffffffff


	//   ....[2]....
        /*06c4*/ 	.word	0xffffffff


	//   ....[3]....
        /*06c8*/ 	.word	0xffffffff


	//   ....[4]....
        /*06cc*/ 	.word	0xffffffff


	//   ....[5]....
        /*06d0*/ 	.word	0xffffffff


	//   ....[6]....
        /*06d4*/ 	.word	0xffffffff


	//   ....[7]....
        /*06d8*/ 	.word	0xffffffff


	//   ....[8]....
        /*06dc*/ 	.word	0xffffffff


	//   ....[9]....
        /*06e0*/ 	.word	0xffffffff


	//   ....[10]....
        /*06e4*/ 	.word	0xffffffff


	//   ....[11]....
        /*06e8*/ 	.word	0xffffffff


	//   ....[12]....
        /*06ec*/ 	.word	0xffffffff


	//   ....[13]....
        /*06f0*/ 	.word	0xffffffff


	//   ....[14]....
        /*06f4*/ 	.word	0xffffffff


	//   ....[15]....
        /*06f8*/ 	.word	0xffffffff


	//   ....[16]....
        /*06fc*/ 	.word	0xffffffff


	//   ....[17]....
        /*0700*/ 	.word	0xffffffff


	//   ....[18]....
        /*0704*/ 	.word	0xffffffff


	//   ....[19]....
        /*0708*/ 	.word	0xffffffff


	//----- nvinfo : EIATTR_COOP_GROUP_INSTR_OFFSETS
	.align		4
.L_1528:
        /*070c*/ 	.byte	0x04, 0x28
        /*070e*/ 	.short	(.L_1530 - .L_1529)


	//   ....[0]....
.L_1529:
        /*0710*/ 	.word	0x00005140


	//   ....[1]....
        /*0714*/ 	.word	0x00005170


	//   ....[2]....
        /*0718*/ 	.word	0x00005190


	//   ....[3]....
        /*071c*/ 	.word	0x000051b0


	//   ....[4]....
        /*0720*/ 	.word	0x000051d0


	//   ....[5]....
        /*0724*/ 	.word	0x00005c00


	//   ....[6]....
        /*0728*/ 	.word	0x00005c20


	//   ....[7]....
        /*072c*/ 	.word	0x00005c40


	//   ....[8]....
        /*0730*/ 	.word	0x00005c60


	//   ....[9]....
        /*0734*/ 	.word	0x00005c80


	//   ....[10]....
        /*0738*/ 	.word	0x00008ab0


	//   ....[11]....
        /*073c*/ 	.word	0x00008b10


	//   ....[12]....
        /*0740*/ 	.word	0x00008b70


	//   ....[13]....
        /*0744*/ 	.word	0x00008bd0


	//   ....[14]....
        /*0748*/ 	.word	0x00008c30


	//   ....[15]....
        /*074c*/ 	.word	0x000096a0


	//   ....[16]....
        /*0750*/ 	.word	0x00009700


	//   ....[17]....
        /*0754*/ 	.word	0x00009760


	//   ....[18]....
        /*0758*/ 	.word	0x000097c0


	//   ....[19]....
        /*075c*/ 	.word	0x00009820


	//----- nvinfo : EIATTR_EXIT_INSTR_OFFSETS
	.align		4
.L_1530:
        /*0760*/ 	.byte	0x04, 0x1c
        /*0762*/ 	.short	(.L_1532 - .L_1531)


	//   ....[0]....
.L_1531:
        /*0764*/ 	.word	0x00000820


	//   ....[1]....
        /*0768*/ 	.word	0x00008a60


	//----- nvinfo : EIATTR_MAX_THREADS
	.align		4
.L_1532:
        /*076c*/ 	.byte	0x04, 0x05
        /*076e*/ 	.short	(.L_1534 - .L_1533)
.L_1533:
        /*0770*/ 	.word	0x00000080
        /*0774*/ 	.word	0x00000001
        /*0778*/ 	.word	0x00000001


	//----- nvinfo : EIATTR_CRS_STACK_SIZE
	.align		4
.L_1534:
        /*077c*/ 	.byte	0x04, 0x1e
        /*077e*/ 	.short	(.L_1536 - .L_1535)
.L_1535:
        /*0780*/ 	.word	0x00000000
.L_1536:


//--------------------- .nv.info._ZN10layer_norm31ln_parallel_residual_fwd_kernelINS_13Kernel_traitsI6__halfS2_fS2_fjLj2560ELj1ELj4ELj1ELj16ENS_18Kernel_traits_baseILj2560ES2_S2_fS2_fjLj128EEEEELb0ELb1ELb0EEEvNS_9FwdParamsE --------------------------
	.section	.nv.info._ZN10layer_norm31ln_parallel_residual_fwd_kernelINS_13Kernel_traitsI6__halfS2_fS2_fjLj2560ELj1ELj4ELj1ELj16ENS_18Kernel_traits_baseILj2560ES2_S2_fS2_fjLj128EEEEELb0ELb1ELb0EEEvNS_9FwdParamsE,"",@"SHT_CUDA_INFO"
	.sectionflags	@""
	.align	4


	//----- nvinfo : EIATTR_CUDA_API_VERSION
	.align		4
        /*0000*/ 	.byte	0x04, 0x37
        /*0002*/ 	.short	(.L_1538 - .L_1537)
.L_1537:
        /*0004*/ 	.word	0x00000082


	//----- nvinfo : EIATTR_SW2861232_WAR
	.align		4
.L_1538:
        /*0008*/ 	.byte	0x01, 0x35
	.zero		2


	//----- nvinfo : EIATTR_PARAM_CBANK
	.align		4
        /*000c*/ 	.byte	0x04, 0x0a
        /*000e*/ 	.short	(.L_1540 - .L_1539)
	.align		4
.L_1539:
        /*0010*/ 	.word	index@(.nv.constant0._ZN10layer_norm31ln_parallel_residual_fwd_kernelINS_13Kernel_traitsI6__halfS2_fS2_fjLj2560ELj1ELj4ELj1ELj16ENS_18Kernel_traits_baseILj2560ES2_S2_fS2_fjLj128EEEEELb0ELb1ELb0EEEvNS_9FwdParamsE)
        /*0014*/ 	.short	0x0160
        /*0016*/ 	.short	0x00e8


	//----- nvinfo : EIATTR_CBANK_PARAM_SIZE
	.align		4
.L_1540:
        /*0018*/ 	.byte	0x03, 0x19
        /*001a*/ 	.short	0x00e8


	//----- nvinfo : EIATTR_KPARAM_INFO
	.align		4
        /*001c*/ 	.byte	0x04, 0x17
        /*001e*/ 	.short	(.L_1542 - .L_1541)
.L_1541:
        /*0020*/ 	.word	0x00000000
        /*0024*/ 	.short	0x0000
        /*0026*/ 	.short	0x0000
        /*0028*/ 	.byte	0x00, 0xf0, 0xa1, 0x03


	//----- nvinfo : EIATTR_MAXREG_COUNT
	.align		4
.L_1542:
        /*002c*/ 	.byte	0x03, 0x1b
        /*002e*/ 	.short	0x00ff


	//----- nvinfo : EIATTR_ANNOTATIONS
	.align		4
        /*0030*/ 	.byte	0x04, 0x55
        /*0032*/ 	.short	(.L_1544 - .L_1543)


	//   ....[0]....
.L_1543:
        /* <DEDUP_REMOVED lines=22> */


	//----- nvinfo : EIATTR_MERCURY_ISA_VERSION
	.align		4
.L_1544:
        /*0184*/ 	.byte	0x03, 0x5f
        /*0186*/ 	.short	0x0000


	//----- nvinfo : EIATTR_COOP_GROUP_MASK_REGIDS
	.align		4
        /*0188*/ 	.byte	0x04, 0x29
        /*018a*/ 	.short	(.L_1546 - .L_1545)


	//   ....[0]....
.L_1545:
        /*018c*/ 	.word	0xffffffff


	//   ....[1]....
        /*0190*/ 	.word	0xffffffff


	//   ....[2]....
        /*0194*/ 	.word	0xffffffff


	//   ....[3]....
        /*0198*/ 	.word	0xffffffff


	//   ....[4]....
        /*019c*/ 	.word	0xffffffff


	//   ....[5]....
        /*01a0*/ 	.word	0xffffffff


	//   ....[6]....
        /*01a4*/ 	.word	0xffffffff


	//   ....[7]....
        /*01a8*/ 	.word	0xffffffff


	//   ....[8]....
        /*01ac*/ 	.word	0xffffffff


	//   ....[9]....
        /*01b0*/ 	.word	0xffffffff


	//   ....[10]....
        /*01b4*/ 	.word	0xffffffff


	//   ....[11]....
        /*01b8*/ 	.word	0xffffffff


	//   ....[12]....
        /*01bc*/ 	.word	0xffffffff


	//   ....[13]....
        /*01c0*/ 	.word	0xffffffff


	//   ....[14]....
        /*01c4*/ 	.word	0xffffffff


	//   ....[15]....
        /*01c8*/ 	.word	0xffffffff


	//   ....[16]....
        /*01cc*/ 	.word	0xffffffff


	//   ....[17]....
        /*01d0*/ 	.word	0xffffffff


	//   ....[18]....
        /*01d4*/ 	.word	0xffffffff


	//   ....[19]....
        /*01d8*/ 	.word	0xffffffff


	//----- nvinfo : EIATTR_COOP_GROUP_INSTR_OFFSETS
	.align		4
.L_1546:
        /*01dc*/ 	.byte	0x04, 0x28
        /*01de*/ 	.short	(.L_1548 - .L_1547)


	//   ....[0]....
.L_1547:
        /*01e0*/ 	.word	0x00005470


	//   ....[1]....
        /*01e4*/ 	.word	0x000054a0


	//   ....[2]....
        /*01e8*/ 	.word	0x000054f0


	//   ....[3]....
        /*01ec*/ 	.word	0x00005510


	//   ....[4]....
        /*01f0*/ 	.word	0x00005530


	//   ....[5]....
        /*01f4*/ 	.word	0x00005fb0


	//   ....[6]....
        /*01f8*/ 	.word	0x00005fd0


	//   ....[7]....
        /*01fc*/ 	.word	0x00005ff0


	//   ....[8]....
        /*0200*/ 	.word	0x00006010


	//   ....[9]....
        /*0204*/ 	.word	0x00006030


	//   ....[10]....
        /*0208*/ 	.word	0x00007a90


	//   ....[11]....
        /*020c*/ 	.word	0x00007af0


	//   ....[12]....
        /*0210*/ 	.word	0x00007b50


	//   ....[13]....
        /*0214*/ 	.word	0x00007bb0


	//   ....[14]....
        /*0218*/ 	.word	0x00007c10


	//   ....[15]....
        /*021c*/ 	.word	0x00008700


	//   ....[16]....
        /*0220*/ 	.word	0x00008760


	//   ....[17]....
        /*0224*/ 	.word	0x000087c0


	//   ....[18]....
        /*0228*/ 	.word	0x00008820


	//   ....[19]....
        /*022c*/ 	.word	0x00008880


	//----- nvinfo : EIATTR_EXIT_INSTR_OFFSETS
	.align		4
.L_1548:
        /*0230*/ 	.byte	0x04, 0x1c
        /*0232*/ 	.short	(.L_1550 - .L_1549)


	//   ....[0]....
.L_1549:
        /*0234*/ 	.word	0x00000b50


	//   ....[1]....
        /*0238*/ 	.word	0x00007a40


	//----- nvinfo : EIATTR_MAX_THREADS
	.align		4
.L_1550:
        /*023c*/ 	.byte	0x04, 0x05
        /*023e*/ 	.short	(.L_1552 - .L_1551)
.L_1551:
        /*0240*/ 	.word	0x00000080
        /*0244*/ 	.word	0x00000001
        /*0248*/ 	.word	0x00000001


	//----- nvinfo : EIATTR_CRS_STACK_SIZE
	.align		4
.L_1552:
        /*024c*/ 	.byte	0x04, 0x1e
        /*024e*/ 	.short	(.L_1554 - .L_1553)
.L_1553:
        /*0250*/ 	.word	0x00000000
.L_1554:


//--------------------- .nv.info._ZN10layer_norm31ln_parallel_residual_fwd_kernelINS_13Kernel_traitsI6__halfS2_fS2_fjLj2560ELj1ELj4ELj1ELj16ENS_18Kernel_traits_baseILj2560ES2_S2_fS2_fjLj128EEEEELb0ELb1ELb1EEEvNS_9FwdParamsE --------------------------
	.section	.nv.info._ZN10layer_norm31ln_parallel_residual_fwd_kernelINS_13Kernel_traitsI6__halfS2_fS2_fjLj2560ELj1ELj4ELj1ELj16ENS_18Kernel_traits_baseILj2560ES2_S2_fS2_fjLj128EEEEELb0ELb1ELb1EEEvNS_9FwdParamsE,"",@"SHT_CUDA_INFO"
	.sectionflags	@""
	.align	4


	//----- nvinfo : EIATTR_CUDA_API_VERSION
	.align		4
        /*0000*/ 	.byte	0x04, 0x37
        /*0002*/ 	.short	(.L_1556 - .L_1555)
.L_1555:
        /*0004*/ 	.word	0x00000082


	//----- nvinfo : EIATTR_SW2861232_WAR
	.align		4
.L_1556:
        /*0008*/ 	.byte	0x01, 0x35
	.zero		2


	//----- nvinfo : EIATTR_PARAM_CBANK
	.align		4
        /*000c*/ 	.byte	0x04, 0x0a
        /*000e*/ 	.short	(.L_1558 - .L_1557)
	.align		4
.L_1557:
        /*0010*/ 	.word	index@(.nv.constant0._ZN10layer_norm31ln_parallel_residual_fwd_kernelINS_13Kernel_traitsI6__halfS2_fS2_fjLj2560ELj1ELj4ELj1ELj16ENS_18Kernel_traits_baseILj2560ES2_S2_fS2_fjLj128EEEEELb0ELb1ELb1EEEvNS_9FwdParamsE)
        /*0014*/ 	.short	0x0160
        /*0016*/ 	.short	0x00e8


	//----- nvinfo : EIATTR_CBANK_PARAM_SIZE
	.align		4
.L_1558:
        /*0018*/ 	.byte	0x03, 0x19
        /*001a*/ 	.short	0x00e8


	//----- nvinfo : EIATTR_KPARAM_INFO
	.align		4
        /*001c*/ 	.byte	0x04, 0x17
        /*001e*/ 	.short	(.L_1560 - .L_1559)
.L_1559:
        /*0020*/ 	.word	0x00000000
        /*0024*/ 	.short	0x0000
        /*0026*/ 	.short	0x0000
        /*0028*/ 	.byte	0x00, 0xf0, 0xa1, 0x03


	//----- nvinfo : EIATTR_MAXREG_COUNT
	.align		4
.L_1560:
        /*002c*/ 	.byte	0x03, 0x1b
        /*002e*/ 	.short	0x00ff


	//----- nvinfo : EIATTR_MERCURY_ISA_VERSION
	.align		4
        /*0030*/ 	.byte	0x03, 0x5f
        /*0032*/ 	.short	0x0000


	//----- nvinfo : EIATTR_COOP_GROUP_MASK_REGIDS
	.align		4
        /*0034*/ 	.byte	0x04, 0x29
        /*0036*/ 	.short	(.L_1562 - .L_1561)


	//   ....[0]....
.L_1561:
        /*0038*/ 	.word	0xffffffff


	//   ....[1]....
        /*003c*/ 	.word	0xffffffff


	//   ....[2]....
        /*0040*/ 	.word	0xffffffff


	//   ....[3]....
        /*0044*/ 	.word	0xffffffff


	//   ....[4]....
        /*0048*/ 	.word	0xffffffff


	//   ....[5]....
        /*004c*/ 	.word	0xffffffff


	//   ....[6]....
        /*0050*/ 	.word	0xffffffff


	//   ....[7]....
        /*0054*/ 	.word	0xffffffff


	//   ....[8]....
        /*0058*/ 	.word	0xffffffff


	//   ....[9]....
        /*005c*/ 	.word	0xffffffff


	//   ....[10]....
        /*0060*/ 	.word	0xffffffff


	//   ....[11]....
        /*0064*/ 	.word	0xffffffff


	//   ....[12]....
        /*0068*/ 	.word	0xffffffff


	//   ....[13]....
        /*006c*/ 	.word	0xffffffff


	//   ....[14]....
        /*0070*/ 	.word	0xffffffff


	//   ....[15]....
        /*0074*/ 	.word	0xffffffff


	//   ....[16]....
        /*0078*/ 	.word	0xffffffff


	//   ....[17]....
        /*007c*/ 	.word	0xffffffff


	//   ....[18]....
        /*0080*/ 	.word	0xffffffff


	//   ....[19]....
        /*0084*/ 	.word	0xffffffff


	//----- nvinfo : EIATTR_COOP_GROUP_INSTR_OFFSETS
	.align		4
.L_1562:
        /*0088*/ 	.byte	0x04, 0x28
        /*008a*/ 	.short	(.L_1564 - .L_1563)


	//   ....[0]....
.L_1563:
        /*008c*/ 	.word	0x00003da0


	//   ....[1]....
        /*0090*/ 	.word	0x00003dd0


	//   ....[2]....
        /*0094*/ 	.word	0x00003df0


	//   ....[3]....
        /*0098*/ 	.word	0x00003e10


	//   ....[4]....
        /*009c*/ 	.word	0x00003e30


	//   ....[5]....
        /*00a0*/ 	.word	0x00004860


	//   ....[6]....
        /*00a4*/ 	.word	0x00004880


	//   ....[7]....
        /*00a8*/ 	.word	0x000048a0


	//   ....[8]....
        /*00ac*/ 	.word	0x000048c0


	//   ....[9]....
        /*00b0*/ 	.word	0x000048e0


	//   ....[10]....
        /*00b4*/ 	.word	0x00006250


	//   ....[11]....
        /*00b8*/ 	.word	0x000062d0


	//   ....[12]....
        /*00bc*/ 	.word	0x00006330


	//   ....[13]....
        /*00c0*/ 	.word	0x00006390


	//   ....[14]....
        /*00c4*/ 	.word	0x000063f0


	//   ....[15]....
        /*00c8*/ 	.word	0x00006e60


	//   ....[16]....
        /*00cc*/ 	.word	0x00006ec0


	//   ....[17]....
        /*00d0*/ 	.word	0x00006f20


	//   ....[18]....
        /*00d4*/ 	.word	0x00006f80


	//   ....[19]....
        /*00d8*/ 	.word	0x00006fe0


	//----- nvinfo : EIATTR_EXIT_INSTR_OFFSETS
	.align		4
.L_1564:
        /*00dc*/ 	.byte	0x04, 0x1c
        /*00de*/ 	.short	(.L_1566 - .L_1565)


	//   ....[0]....
.L_1565:
        /*00e0*/ 	.word	0x00000190


	//   ....[1]....
        /*00e4*/ 	.word	0x000061f0


	//----- nvinfo : EIATTR_MAX_THREADS
	.align		4
.L_1566:
        /*00e8*/ 	.byte	0x04, 0x05
        /*00ea*/ 	.short	(.L_1568 - .L_1567)
.L_1567:
        /*00ec*/ 	.word	0x00000080
        /*00f0*/ 	.word	0x00000001
        /*00f4*/ 	.word	0x00000001


	//----- nvinfo : EIATTR_CRS_STACK_SIZE
	.align		4
.L_1568:
        /*00f8*/ 	.byte	0x04, 0x1e
        /*00fa*/ 	.short	(.L_1570 - .L_1569)
.L_1569:
        /*00fc*/ 	.word	0x00000000
.L_1570:


//--------------------- .nv.info._ZN10layer_norm31ln_parallel_residual_fwd_kernelINS_13Kernel_traitsI6__halfS2_fS2_fjLj2560ELj1ELj4ELj1ELj16ENS_18Kernel_traits_baseILj2560ES2_S2_fS2_fjLj128EEEEELb1ELb0ELb0EEEvNS_9FwdParamsE --------------------------
	.section	.nv.info._ZN10layer_norm31ln_parallel_residual_fwd_kernelINS_13Kernel_traitsI6__halfS2_fS2_fjLj2560ELj1ELj4ELj1ELj16ENS_18Kernel_traits_baseILj2560ES2_S2_fS2_fjLj128EEEEELb1ELb0ELb0EEEvNS_9FwdParamsE,"",@"SHT_CUDA_INFO"
	.sectionflags	@""
	.align	4


	//----- nvinfo : EIATTR_CUDA_API_VERSION
	.align		4
        /*0000*/ 	.byte	0x04, 0x37
        /*0002*/ 	.short	(.L_1572 - .L_1571)
.L_1571:
        /*0004*/ 	.word	0x00000082


	//----- nvinfo : EIATTR_SW2861232_WAR
	.align		4
.L_1572:
        /*0008*/ 	.byte	0x01, 0x35
	.zero		2


	//----- nvinfo : EIATTR_PARAM_CBANK
	.align		4
        /*000c*/ 	.byte	0x04, 0x0a
        /*000e*/ 	.short	(.L_1574 - .L_1573)
	.align		4
.L_1573:
        /*0010*/ 	.word	index@(.nv.constant0._ZN10layer_norm31ln_parallel_residual_fwd_kernelINS_13Kernel_traitsI6__halfS2_fS2_fjLj2560ELj1ELj4ELj1ELj16ENS_18Kernel_traits_baseILj2560ES2_S2_fS2_fjLj128EEEEELb1ELb0ELb0EEEvNS_9FwdParamsE)
        /*0014*/ 	.short	0x0160
        /*0016*/ 	.short	0x00e8


	//----- nvinfo : EIATTR_CBANK_PARAM_SIZE
	.align		4
.L_1574:
        /*0018*/ 	.byte	0x03, 0x19
        /*001a*/ 	.short	0x00e8


	//----- nvinfo : EIATTR_KPARAM_INFO
	.align		4
        /*001c*/ 	.byte	0x04, 0x17
        /*001e*/ 	.short	(.L_1576 - .L_1575)
.L_1575:
        /*0020*/ 	.word	0x00000000
        /*0024*/ 	.short	0x0000
        /*0026*/ 	.short	0x0000
        /*0028*/ 	.byte	0x00, 0xf0, 0xa1, 0x03


	//----- nvinfo : EIATTR_MAXREG_COUNT
	.align		4
.L_1576:
        /*002c*/ 	.byte	0x03, 0x1b
        /*002e*/ 	.short	0x00ff


	//----- nvinfo : EIATTR_ANNOTATIONS
	.align		4
        /*0030*/ 	.byte	0x04, 0x55
        /*0032*/ 	.short	(.L_1578 - .L_1577)


	//   ....[0]....
.L_1577:
        /* <DEDUP_REMOVED lines=348> */


	//----- nvinfo : EIATTR_MERCURY_ISA_VERSION
	.align		4
.L_1578:
        /*15e4*/ 	.byte	0x03, 0x5f
        /*15e6*/ 	.short	0x0000


	//----- nvinfo : EIATTR_COOP_GROUP_MASK_REGIDS
	.align		4
        /*15e8*/ 	.byte	0x04, 0x29
        /*15ea*/ 	.short	(.L_1580 - .L_1579)


	//   ....[0]....
.L_1579:
        /*15ec*/ 	.word	0xffffffff


	//   ....[1]....
        /*15f0*/ 	.word	0xffffffff


	//   ....[2]....
        /*15f4*/ 	.word	0xffffffff


	//   ....[3]....
        /*15f8*/ 	.word	0xffffffff


	//   ....[4]....
        /*15fc*/ 	.word	0xffffffff


	//   ....[5]....
        /*1600*/ 	.word	0xffffffff


	//   ....[6]....
        /*1604*/ 	.word	0xffffffff


	//   ....[7]....
        /*1608*/ 	.word	0xffffffff


	//   ....[8]....
        /*160c*/ 	.word	0xffffffff


	//   ....[9]....
        /*1610*/ 	.word	0xffffffff


	//   ....[10]....
        /*1614*/ 	.word	0xffffffff


	//   ....[11]....
        /*1618*/ 	.word	0xffffffff


	//   ....[12]....
        /*161c*/ 	.word	0xffffffff


	//   ....[13]....
        /*1620*/ 	.word	0xffffffff


	//   ....[14]....
        /*1624*/ 	.word	0xffffffff


	//   ....[15]....
        /*1628*/ 	.word	0xffffffff


	//   ....[16]....
        /*162c*/ 	.word	0xffffffff


	//   ....[17]....
        /*1630*/ 	.word	0xffffffff


	//   ....[18]....
        /*1634*/ 	.word	0xffffffff


	//   ....[19]....
        /*1638*/ 	.word	0xffffffff


	//----- nvinfo : EIATTR_COOP_GROUP_INSTR_OFFSETS
	.align		4
.L_1580:
        /*163c*/ 	.byte	0x04, 0x28
        /*163e*/ 	.short	(.L_1582 - .L_1581)


	//   ....[0]....
.L_1581:
        /*1640*/ 	.word	0x0003dad0


	//   ....[1]....
        /*1644*/ 	.word	0x0003db00


	//   ....[2]....
        /*1648*/ 	.word	0x0003db80


	//   ....[3]....
        /*164c*/ 	.word	0x0003dba0


	//   ....[4]....
        /*1650*/ 	.word	0x0003dbc0


	//   ....[5]....
        /*1654*/ 	.word	0x0003e640


	//   ....[6]....
        /*1658*/ 	.word	0x0003e660


	//   ....[7]....
        /*165c*/ 	.word	0x0003e680


	//   ....[8]....
        /*1660*/ 	.word	0x0003e6a0


	//   ....[9]....
        /*1664*/ 	.word	0x0003e6c0


	//   ....[10]....
        /*1668*/ 	.word	0x00042100


	//   ....[11]....
        /*166c*/ 	.word	0x00042170


	//   ....[12]....
        /*1670*/ 	.word	0x000421e0


	//   ....[13]....
        /*1674*/ 	.word	0x00042250


	//   ....[14]....
        /*1678*/ 	.word	0x000422c0


	//   ....[15]....
        /*167c*/ 	.word	0x00042de0


	//   ....[16]....
        /*1680*/ 	.word	0x00042e40


	//   ....[17]....
        /*1684*/ 	.word	0x00042ea0


	//   ....[18]....
        /*1688*/ 	.word	0x00042f00


	//   ....[19]....
        /*168c*/ 	.word	0x00042f60


	//----- nvinfo : EIATTR_EXIT_INSTR_OFFSETS
	.align		4
.L_1582:
        /*1690*/ 	.byte	0x04, 0x1c
        /*1692*/ 	.short	(.L_1584 - .L_1583)


	//   ....[0]....
.L_1583:
        /*1694*/ 	.word	0x00001840


	//   ....[1]....
        /*1698*/ 	.word	0x000420a0


	//----- nvinfo : EIATTR_MAX_THREADS
	.align		4
.L_1584:
        /*169c*/ 	.byte	0x04, 0x05
        /*169e*/ 	.short	(.L_1586 - .L_1585)
.L_1585:
        /*16a0*/ 	.word	0x00000080
        /*16a4*/ 	.word	0x00000001
        /*16a8*/ 	.word	0x00000001


	//----- nvinfo : EIATTR_CRS_STACK_SIZE
	.align		4
.L_1586:
        /*16ac*/ 	.byte	0x04, 0x1e
        /*16ae*/ 	.short	(.L_1588 - .L_1587)
.L_1587:
        /*16b0*/ 	.word	0x00000000
.L_1588:


//--------------------- .nv.info._ZN10layer_norm31ln_parallel_residual_fwd_kernelINS_13Kernel_traitsI6__halfS2_fS2_fjLj2560ELj1ELj4ELj1ELj16ENS_18Kernel_traits_baseILj2560ES2_S2_fS2_fjLj128EEEEELb1ELb0ELb1EEEvNS_9FwdParamsE --------------------------
	.section	.nv.info._ZN10layer_norm31ln_parallel_residual_fwd_kernelINS_13Kernel_traitsI6__halfS2_fS2_fjLj2560ELj1ELj4ELj1ELj16ENS_18Kernel_traits_baseILj2560ES2_S2_fS2_fjLj128EEEEELb1ELb0ELb1EEEvNS_9FwdParamsE,"",@"SHT_CUDA_INFO"
	.sectionflags	@""
	.align	4


	//----- nvinfo : EIATTR_CUDA_API_VERSION
	.align		4
        /*0000*/ 	.byte	0x04, 0x37
        /*0002*/ 	.short	(.L_1590 - .L_1589)
.L_1589:
        /*0004*/ 	.word	0x00000082


	//----- nvinfo : EIATTR_SW2861232_WAR
	.align		4
.L_1590:
        /*0008*/ 	.byte	0x01, 0x35
	.zero		2


	//----- nvinfo : EIATTR_PARAM_CBANK
	.align		4
        /*000c*/ 	.byte	0x04, 0x0a
        /*000e*/ 	.short	(.L_1592 - .L_1591)
	.align		4
.L_1591:
        /*0010*/ 	.word	index@(.nv.constant0._ZN10layer_norm31ln_parallel_residual_fwd_kernelINS_13Kernel_traitsI6__halfS2_fS2_fjLj2560ELj1ELj4ELj1ELj16ENS_18Kernel_traits_baseILj2560ES2_S2_fS2_fjLj128EEEEELb1ELb0ELb1EEEvNS_9FwdParamsE)
        /*0014*/ 	.short	0x0160
        /*0016*/ 	.short	0x00e8


	//----- nvinfo : EIATTR_CBANK_PARAM_SIZE
	.align		4
.L_1592:
        /*0018*/ 	.byte	0x03, 0x19
        /*001a*/ 	.short	0x00e8


	//----- nvinfo : EIATTR_KPARAM_INFO
	.align		4
        /*001c*/ 	.byte	0x04, 0x17
        /*001e*/ 	.short	(.L_1594 - .L_1593)
.L_1593:
        /*0020*/ 	.word	0x00000000
        /*0024*/ 	.short	0x0000
        /*0026*/ 	.short	0x0000
        /*0028*/ 	.byte	0x00, 0xf0, 0xa1, 0x03


	//----- nvinfo : EIATTR_MAXREG_COUNT
	.align		4
.L_1594:
        /*002c*/ 	.byte	0x03, 0x1b
        /*002e*/ 	.short	0x00ff


	//----- nvinfo : EIATTR_ANNOTATIONS
	.align		4
        /*0030*/ 	.byte	0x04, 0x55
        /*0032*/ 	.short	(.L_1596 - .L_1595)


	//   ....[0]....
.L_1595:
        /* <DEDUP_REMOVED lines=121> */


	//----- nvinfo : EIATTR_MERCURY_ISA_VERSION
	.align		4
.L_1596:
        /*07b4*/ 	.byte	0x03, 0x5f
        /*07b6*/ 	.short	0x0000


	//----- nvinfo : EIATTR_COOP_GROUP_MASK_REGIDS
	.align		4
        /*07b8*/ 	.byte	0x04, 0x29
        /*07ba*/ 	.short	(.L_1598 - .L_1597)


	//   ....[0]....
.L_1597:
        /*07bc*/ 	.word	0xffffffff


	//   ....[1]....
        /*07c0*/ 	.word	0xffffffff


	//   ....[2]....
        /*07c4*/ 	.word	0xffffffff


	//   ....[3]....
        /*07c8*/ 	.word	0xffffffff


	//   ....[4]....
        /*07cc*/ 	.word	0xffffffff


	//   ....[5]....
        /*07d0*/ 	.word	0xffffffff


	//   ....[6]....
        /*07d4*/ 	.word	0xffffffff


	//   ....[7]....
        /*07d8*/ 	.word	0xffffffff


	//   ....[8]....
        /*07dc*/ 	.word	0xffffffff


	//   ....[9]....
        /*07e0*/ 	.word	0xffffffff


	//   ....[10]....
        /*07e4*/ 	.word	0xffffffff


	//   ....[11]....
        /*07e8*/ 	.word	0xffffffff


	//   ....[12]....
        /*07ec*/ 	.word	0xffffffff


	//   ....[13]....
        /*07f0*/ 	.word	0xffffffff


	//   ....[14]....
        /*07f4*/ 	.word	0xffffffff


	//   ....[15]....
        /*07f8*/ 	.word	0xffffffff


	//   ....[16]....
        /*07fc*/ 	.word	0xffffffff


	//   ....[17]....
        /*0800*/ 	.word	0xffffffff


	//   ....[18]....
        /*0804*/ 	.word	0xffffffff


	//   ....[19]....
        /*0808*/ 	.word	0xffffffff


	//----- nvinfo : EIATTR_COOP_GROUP_INSTR_OFFSETS
	.align		4
.L_1598:
        /*080c*/ 	.byte	0x04, 0x28
        /*080e*/ 	.short	(.L_1600 - .L_1599)


	//   ....[0]....
.L_1599:
        /*0810*/ 	.word	0x0003b200


	//   ....[1]....
        /*0814*/ 	.word	0x0003b230


	//   ....[2]....
        /*0818*/ 	.word	0x0003b250


	//   ....[3]....
        /*081c*/ 	.word	0x0003b270


	//   ....[4]....
        /*0820*/ 	.word	0x0003b290


	//   ....[5]....
        /*0824*/ 	.word	0x0003bcc0


	//   ....[6]....
        /*0828*/ 	.word	0x0003bce0


	//   ....[7]....
        /*082c*/ 	.word	0x0003bd00


	//   ....[8]....
        /*0830*/ 	.word	0x0003bd20


	//   ....[9]....
        /*0834*/ 	.word	0x0003bd40


	//   ....[10]....
        /*0838*/ 	.word	0x0003ecb0


	//   ....[11]....
        /*083c*/ 	.word	0x0003ed10


	//   ....[12]....
        /*0840*/ 	.word	0x0003ed70


	//   ....[13]....
        /*0844*/ 	.word	0x0003edd0


	//   ....[14]....
        /*0848*/ 	.word	0x0003ee30


	//   ....[15]....
        /*084c*/ 	.word	0x0003f8a0


	//   ....[16]....
        /*0850*/ 	.word	0x0003f900


	//   ....[17]....
        /*0854*/ 	.word	0x0003f960


	//   ....[18]....
        /*0858*/ 	.word	0x0003f9c0


	//   ....[19]....
        /*085c*/ 	.word	0x0003fa20


	//----- nvinfo : EIATTR_EXIT_INSTR_OFFSETS
	.align		4
.L_1600:
        /*0860*/ 	.byte	0x04, 0x1c
        /*0862*/ 	.short	(.L_1602 - .L_1601)


	//   ....[0]....
.L_1601:
        /*0864*/ 	.word	0x00000bc0


	//   ....[1]....
        /*0868*/ 	.word	0x0003ec60


	//----- nvinfo : EIATTR_MAX_THREADS
	.align		4
.L_1602:
        /*086c*/ 	.byte	0x04, 0x05
        /*086e*/ 	.short	(.L_1604 - .L_1603)
.L_1603:
        /*0870*/ 	.word	0x00000080
        /*0874*/ 	.word	0x00000001
        /*0878*/ 	.word	0x00000001


	//----- nvinfo : EIATTR_CRS_STACK_SIZE
	.align		4
.L_1604:
        /*087c*/ 	.byte	0x04, 0x1e
        /*087e*/ 	.short	(.L_1606 - .L_1605)
.L_1605:
        /*0880*/ 	.word	0x00000000
.L_1606:


//--------------------- .nv.info._ZN10layer_norm31ln_parallel_residual_fwd_kernelINS_13Kernel_traitsI6__halfS2_fS2_fjLj2560ELj1ELj4ELj1ELj16ENS_18Kernel_traits_baseILj2560ES2_S2_fS2_fjLj128EEEEELb1ELb1ELb0EEEvNS_9FwdParamsE --------------------------
	.section	.nv.info._ZN10layer_norm31ln_parallel_residual_fwd_kernelINS_13Kernel_traitsI6__halfS2_fS2_fjLj2560ELj1ELj4ELj1ELj16ENS_18Kernel_traits_baseILj2560ES2_S2_fS2_fjLj128EEEEELb1ELb1ELb0EEEvNS_9FwdParamsE,"",@"SHT_CUDA_INFO"
	.sectionflags	@""
	.align	4


	//----- nvinfo : EIATTR_CUDA_API_VERSION
	.align		4
        /*0000*/ 	.byte	0x04, 0x37
        /*0002*/ 	.short	(.L_1608 - .L_1607)
.L_1607:
        /*0004*/ 	.word	0x00000082


	//----- nvinfo : EIATTR_SW2861232_WAR
	.align		4
.L_1608:
        /*0008*/ 	.byte	0x01, 0x35
	.zero		2


	//----- nvinfo : EIATTR_PARAM_CBANK
	.align		4
        /*000c*/ 	.byte	0x04, 0x0a
        /*000e*/ 	.short	(.L_1610 - .L_1609)
	.align		4
.L_1609:
        /*0010*/ 	.word	index@(.nv.constant0._ZN10layer_norm31ln_parallel_residual_fwd_kernelINS_13Kernel_traitsI6__halfS2_fS2_fjLj2560ELj1ELj4ELj1ELj16ENS_18Kernel_traits_baseILj2560ES2_S2_fS2_fjLj128EEEEELb1ELb1ELb0EEEvNS_9FwdParamsE)
        /*0014*/ 	.short	0x0160
        /*0016*/ 	.short	0x00e8


	//----- nvinfo : EIATTR_CBANK_PARAM_SIZE
	.align		4
.L_1610:
        /*0018*/ 	.byte	0x03, 0x19
        /*001a*/ 	.short	0x00e8


	//----- nvinfo : EIATTR_KPARAM_INFO
	.align		4
        /*001c*/ 	.byte	0x04, 0x17
        /*001e*/ 	.short	(.L_1612 - .L_1611)
.L_1611:
        /*0020*/ 	.word	0x00000000
        /*0024*/ 	.short	0x0000
        /*0026*/ 	.short	0x0000
        /*0028*/ 	.byte	0x00, 0xf0, 0xa1, 0x03


	//----- nvinfo : EIATTR_MAXREG_COUNT
	.align		4
.L_1612:
        /*002c*/ 	.byte	0x03, 0x1b
        /*002e*/ 	.short	0x00ff


	//----- nvinfo : EIATTR_ANNOTATIONS
	.align		4
        /*0030*/ 	.byte	0x04, 0x55
        /*0032*/ 	.short	(.L_1614 - .L_1613)


	//   ....[0]....
.L_1613:
        /* <DEDUP_REMOVED lines=47> */


	//----- nvinfo : EIATTR_MERCURY_ISA_VERSION
	.align		4
.L_1614:
        /*0314*/ 	.byte	0x03, 0x5f
        /*0316*/ 	.short	0x0000


	//----- nvinfo : EIATTR_COOP_GROUP_MASK_REGIDS
	.align		4
        /*0318*/ 	.byte	0x04, 0x29
        /*031a*/ 	.short	(.L_1616 - .L_1615)


	//   ....[0]....
.L_1615:
        /*031c*/ 	.word	0xffffffff


	//   ....[1]....
        /*0320*/ 	.word	0xffffffff


	//   ....[2]....
        /*0324*/ 	.word	0xffffffff


	//   ....[3]....
        /*0328*/ 	.word	0xffffffff


	//   ....[4]....
        /*032c*/ 	.word	0xffffffff


	//   ....[5]....
        /*0330*/ 	.word	0xffffffff


	//   ....[6]....
        /*0334*/ 	.word	0xffffffff


	//   ....[7]....
        /*0338*/ 	.word	0xffffffff


	//   ....[8]....
        /*033c*/ 	.word	0xffffffff


	//   ....[9]....
        /*0340*/ 	.word	0xffffffff


	//   ....[10]....
        /*0344*/ 	.word	0xffffffff


	//   ....[11]....
        /*0348*/ 	.word	0xffffffff


	//   ....[12]....
        /*034c*/ 	.word	0xffffffff


	//   ....[13]....
        /*0350*/ 	.word	0xffffffff


	//   ....[14]....
        /*0354*/ 	.word	0xffffffff


	//   ....[15]....
        /*0358*/ 	.word	0xffffffff


	//   ....[16]....
        /*035c*/ 	.word	0xffffffff


	//   ....[17]....
        /*0360*/ 	.word	0xffffffff


	//   ....[18]....
        /*0364*/ 	.word	0xffffffff


	//   ....[19]....
        /*0368*/ 	.word	0xffffffff


	//----- nvinfo : EIATTR_COOP_GROUP_INSTR_OFFSETS
	.align		4
.L_1616:
        /*036c*/ 	.byte	0x04, 0x28
        /*036e*/ 	.short	(.L_1618 - .L_1617)


	//   ....[0]....
.L_1617:
        /*0370*/ 	.word	0x0003b840


	//   ....[1]....
        /*0374*/ 	.word	0x0003b870


	//   ....[2]....
        /*0378*/ 	.word	0x0003b8f0


	//   ....[3]....
        /*037c*/ 	.word	0x0003b910


	//   ....[4]....
        /*0380*/ 	.word	0x0003b930


	//   ....[5]....
        /*0384*/ 	.word	0x0003c3b0


	//   ....[6]....
        /*0388*/ 	.word	0x0003c3d0


	//   ....[7]....
        /*038c*/ 	.word	0x0003c3f0


	//   ....[8]....
        /*0390*/ 	.word	0x0003c410


	//   ....[9]....
        /*0394*/ 	.word	0x0003c430


	//   ....[10]....
        /*0398*/ 	.word	0x0003e0b0


	//   ....[11]....
        /*039c*/ 	.word	0x0003e110


	//   ....[12]....
        /*03a0*/ 	.word	0x0003e170


	//   ....[13]....
        /*03a4*/ 	.word	0x0003e1d0


	//   ....[14]....
        /*03a8*/ 	.word	0x0003e230


	//   ....[15]....
        /*03ac*/ 	.word	0x0003ed50


	//   ....[16]....
        /*03b0*/ 	.word	0x0003edb0


	//   ....[17]....
        /*03b4*/ 	.word	0x0003ee10


	//   ....[18]....
        /*03b8*/ 	.word	0x0003ee70


	//   ....[19]....
        /*03bc*/ 	.word	0x0003eed0


	//----- nvinfo : EIATTR_EXIT_INSTR_OFFSETS
	.align		4
.L_1618:
        /*03c0*/ 	.byte	0x04, 0x1c
        /*03c2*/ 	.short	(.L_1620 - .L_1619)


	//   ....[0]....
.L_1619:
        /*03c4*/ 	.word	0x00000ff0


	//   ....[1]....
        /*03c8*/ 	.word	0x0003e060


	//----- nvinfo : EIATTR_MAX_THREADS
	.align		4
.L_1620:
        /*03cc*/ 	.byte	0x04, 0x05
        /*03ce*/ 	.short	(.L_1622 - .L_1621)
.L_1621:
        /*03d0*/ 	.word	0x00000080
        /*03d4*/ 	.word	0x00000001
        /*03d8*/ 	.word	0x00000001


	//----- nvinfo : EIATTR_CRS_STACK_SIZE
	.align		4
.L_1622:
        /*03dc*/ 	.byte	0x04, 0x1e
        /*03de*/ 	.short	(.L_1624 - .L_1623)
.L_1623:
        /*03e0*/ 	.word	0x00000000
.L_1624:


//--------------------- .nv.info._ZN10layer_norm31ln_parallel_residual_fwd_kernelINS_13Kernel_traitsI6__halfS2_fS2_fjLj2560ELj1ELj4ELj1ELj16ENS_18Kernel_traits_baseILj2560ES2_S2_fS2_fjLj128EEEEELb1ELb1ELb1EEEvNS_9FwdParamsE --------------------------
	.section	.nv.info._ZN10layer_norm31ln_parallel_residual_fwd_kernelINS_13Kernel_traitsI6__halfS2_fS2_fjLj2560ELj1ELj4ELj1ELj16ENS_18Kernel_traits_baseILj2560ES2_S2_fS2_fjLj128EEEEELb1ELb1ELb1EEEvNS_9FwdParamsE,"",@"SHT_CUDA_INFO"
	.sectionflags	@""
	.align	4


	//----- nvinfo : EIATTR_CUDA_API_VERSION
	.align		4
        /*0000*/ 	.byte	0x04, 0x37
        /*0002*/ 	.short	(.L_1626 - .L_1625)
.L_1625:
        /*0004*/ 	.word	0x00000082


	//----- nvinfo : EIATTR_SW2861232_WAR
	.align		4
.L_1626:
        /*0008*/ 	.byte	0x01, 0x35
	.zero		2


	//----- nvinfo : EIATTR_PARAM_CBANK
	.align		4
        /*000c*/ 	.byte	0x04, 0x0a
        /*000e*/ 	.short	(.L_1628 - .L_1627)
	.align		4
.L_1627:
        /*0010*/ 	.word	index@(.nv.constant0._ZN10layer_norm31ln_parallel_residual_fwd_kernelINS_13Kernel_traitsI6__halfS2_fS2_fjLj2560ELj1ELj4ELj1ELj16ENS_18Kernel_traits_baseILj2560ES2_S2_fS2_fjLj128EEEEELb1ELb1ELb1EEEvNS_9FwdParamsE)
        /*0014*/ 	.short	0x0160
        /*0016*/ 	.short	0x00e8


	//----- nvinfo : EIATTR_CBANK_PARAM_SIZE
	.align		4
.L_1628:
        /*0018*/ 	.byte	0x03, 0x19
        /*001a*/ 	.short	0x00e8


	//----- nvinfo : EIATTR_KPARAM_INFO
	.align		4
        /*001c*/ 	.byte	0x04, 0x17
        /*001e*/ 	.short	(.L_1630 - .L_1629)
.L_1629:
        /*0020*/ 	.word	0x00000000
        /*0024*/ 	.short	0x0000
        /*0026*/ 	.short	0x0000
        /*0028*/ 	.byte	0x00, 0xf0, 0xa1, 0x03


	//----- nvinfo : EIATTR_MAXREG_COUNT
	.align		4
.L_1630:
        /*002c*/ 	.byte	0x03, 0x1b
        /*002e*/ 	.short	0x00ff


	//----- nvinfo : EIATTR_MERCURY_ISA_VERSION
	.align		4
        /*0030*/ 	.byte	0x03, 0x5f
        /*0032*/ 	.short	0x0000


	//----- nvinfo : EIATTR_COOP_GROUP_MASK_REGIDS
	.align		4
        /*0034*/ 	.byte	0x04, 0x29
        /*0036*/ 	.short	(.L_1632 - .L_1631)


	//   ....[0]....
.L_1631:
        /*0038*/ 	.word	0xffffffff


	//   ....[1]....
        /*003c*/ 	.word	0xffffffff


	//   ....[2]....
        /*0040*/ 	.word	0xffffffff


	//   ....[3]....
        /*0044*/ 	.word	0xffffffff


	//   ....[4]....
        /*0048*/ 	.word	0xffffffff


	//   ....[5]....
        /*004c*/ 	.word	0xffffffff


	//   ....[6]....
        /*0050*/ 	.word	0xffffffff


	//   ....[7]....
        /*0054*/ 	.word	0xffffffff


	//   ....[8]....
        /*0058*/ 	.word	0xffffffff


	//   ....[9]....
        /*005c*/ 	.word	0xffffffff


	//   ....[10]....
        /*0060*/ 	.word	0xffffffff


	//   ....[11]....
        /*0064*/ 	.word	0xffffffff


	//   ....[12]....
        /*0068*/ 	.word	0xffffffff


	//   ....[13]....
        /*006c*/ 	.word	0xffffffff


	//   ....[14]....
        /*0070*/ 	.word	0xffffffff


	//   ....[15]....
        /*0074*/ 	.word	0xffffffff


	//   ....[16]....
        /*0078*/ 	.word	0xffffffff


	//   ....[17]....
        /*007c*/ 	.word	0xffffffff


	//   ....[18]....
        /*0080*/ 	.word	0xffffffff


	//   ....[19]....
        /*0084*/ 	.word	0xffffffff


	//----- nvinfo : EIATTR_COOP_GROUP_INSTR_OFFSETS
	.align		4
.L_1632:
        /*0088*/ 	.byte	0x04, 0x28
        /*008a*/ 	.short	(.L_1634 - .L_1633)


	//   ....[0]....
.L_1633:
        /*008c*/ 	.word	0x00039b90


	//   ....[1]....
        /*0090*/ 	.word	0x00039bc0


	//   ....[2]....
        /*0094*/ 	.word	0x00039be0


	//   ....[3]....
        /*0098*/ 	.word	0x00039c00


	//   ....[4]....
        /*009c*/ 	.word	0x00039c20


	//   ....[5]....
        /*00a0*/ 	.word	0x0003a650


	//   ....[6]....
        /*00a4*/ 	.word	0x0003a670


	//   ....[7]....
        /*00a8*/ 	.word	0x0003a690


	//   ....[8]....
        /*00ac*/ 	.word	0x0003a6b0


	//   ....[9]....
        /*00b0*/ 	.word	0x0003a6d0


	//   ....[10]....
        /*00b4*/ 	.word	0x0003c070


	//   ....[11]....
        /*00b8*/ 	.word	0x0003c0d0


	//   ....[12]....
        /*00bc*/ 	.word	0x0003c130


	//   ....[13]....
        /*00c0*/ 	.word	0x0003c190


	//   ....[14]....
        /*00c4*/ 	.word	0x0003c1f0


	//   ....[15]....
        /*00c8*/ 	.word	0x0003cc60


	//   ....[16]....
        /*00cc*/ 	.word	0x0003ccc0


	//   ....[17]....
        /*00d0*/ 	.word	0x0003cd20


	//   ....[18]....
        /*00d4*/ 	.word	0x0003cd80


	//   ....[19]....
        /*00d8*/ 	.word	0x0003cde0


	//----- nvinfo : EIATTR_EXIT_INSTR_OFFSETS
	.align		4
.L_1634:
        /*00dc*/ 	.byte	0x04, 0x1c
        /*00de*/ 	.short	(.L_1636 - .L_1635)


	//   ....[0]....
.L_1635:
        /*00e0*/ 	.word	0x000005f0


	//   ....[1]....
        /*00e4*/ 	.word	0x0003c020


	//----- nvinfo : EIATTR_MAX_THREADS
	.align		4
.L_1636:
        /*00e8*/ 	.byte	0x04, 0x05
        /*00ea*/ 	.short	(.L_1638 - .L_1637)
.L_1637:
        /*00ec*/ 	.word	0x00000080
        /*00f0*/ 	.word	0x00000001
        /*00f4*/ 	.word	0x00000001


	//----- nvinfo : EIATTR_CRS_STACK_SIZE
	.align		4
.L_1638:
        /*00f8*/ 	.byte	0x04, 0x1e
        /*00fa*/ 	.short	(.L_1640 - .L_1639)
.L_1639:
        /*00fc*/ 	.word	0x00000000
.L_1640:


//--------------------- .nv.info._ZN10layer_norm31ln_parallel_residual_fwd_kernelINS_13Kernel_traitsIf6__halffS2_fjLj2560ELj1ELj4ELj1ELj16ENS_18Kernel_traits_baseILj2560EfS2_fS2_fjLj128EEEEELb0ELb0ELb0EEEvNS_9FwdParamsE --------------------------
	.section	.nv.info._ZN10layer_norm31ln_parallel_residual_fwd_kernelINS_13Kernel_traitsIf6__halffS2_fjLj2560ELj1ELj4ELj1ELj16ENS_18Kernel_traits_baseILj2560EfS2_fS2_fjLj128EEEEELb0ELb0ELb0EEEvNS_9FwdParamsE,"",@"SHT_CUDA_INFO"
	.sectionflags	@""
	.align	4


	//----- nvinfo : EIATTR_CUDA_API_VERSION
	.align		4
        /*0000*/ 	.byte	0x04, 0x37
        /*0002*/ 	.short	(.L_1642 - .L_1641)
.L_1641:
        /*0004*/ 	.word	0x00000082


	//----- nvinfo : EIATTR_SW2861232_WAR
	.align		4
.L_1642:
        /*0008*/ 	.byte	0x01, 0x35
	.zero		2


	//----- nvinfo : EIATTR_PARAM_CBANK
	.align		4
        /*000c*/ 	.byte	0x04, 0x0a
        /*000e*/ 	.short	(.L_1644 - .L_1643)
	.align		4
.L_1643:
        /*0010*/ 	.word	index@(.nv.constant0._ZN10layer_norm31ln_parallel_residual_fwd_kernelINS_13Kernel_traitsIf6__halffS2_fjLj2560ELj1ELj4ELj1ELj16ENS_18Kernel_traits_baseILj2560EfS2_fS2_fjLj128EEEEELb0ELb0ELb0EEEvNS_9FwdParamsE)
        /*0014*/ 	.short	0x0160
        /*0016*/ 	.short	0x00e8


	//----- nvinfo : EIATTR_CBANK_PARAM_SIZE
	.align		4
.L_1644:
        /*0018*/ 	.byte	0x03, 0x19
        /*001a*/ 	.short	0x00e8


	//----- nvinfo : EIATTR_KPARAM_INFO
	.align		4
        /*001c*/ 	.byte	0x04, 0x17
        /*001e*/ 	.short	(.L_1646 - .L_1645)
.L_1645:
        /*0020*/ 	.word	0x00000000
        /*0024*/ 	.short	0x0000
        /*0026*/ 	.short	0x0000
        /*0028*/ 	.byte	0x00, 0xf0, 0xa1, 0x03


	//----- nvinfo : EIATTR_MAXREG_COUNT
	.align		4
.L_1646:
        /*002c*/ 	.byte	0x03, 0x1b
        /*002e*/ 	.short	0x00ff


	//----- nvinfo : EIATTR_ANNOTATIONS
	.align		4
        /*0030*/ 	.byte	0x04, 0x55
        /*0032*/ 	.short	(.L_1648 - .L_1647)


	//   ....[0]....
.L_1647:
        /* <DEDUP_REMOVED lines=289> */


	//----- nvinfo : EIATTR_MERCURY_ISA_VERSION
	.align		4
.L_1648:
        /*1234*/ 	.byte	0x03, 0x5f
        /*1236*/ 	.short	0x0000


	//----- nvinfo : EIATTR_COOP_GROUP_MASK_REGIDS
	.align		4
        /*1238*/ 	.byte	0x04, 0x29
        /*123a*/ 	.short	(.L_1650 - .L_1649)


	//   ....[0]....
.L_1649:
        /*123c*/ 	.word	0xffffffff


	//   ....[1]....
        /*1240*/ 	.word	0xffffffff


	//   ....[2]....
        /*1244*/ 	.word	0xffffffff


	//   ....[3]....
        /*1248*/ 	.word	0xffffffff


	//   ....[4]....
        /*124c*/ 	.word	0xffffffff


	//   ....[5]....
        /*1250*/ 	.word	0xffffffff


	//   ....[6]....
        /*1254*/ 	.word	0xffffffff


	//   ....[7]....
        /*1258*/ 	.word	0xffffffff


	//   ....[8]....
        /*125c*/ 	.word	0xffffffff


	//   ....[9]....
        /*1260*/ 	.word	0xffffffff


	//   ....[10]....
        /*1264*/ 	.word	0xffffffff


	//   ....[11]....
        /*1268*/ 	.word	0xffffffff


	//   ....[12]....
        /*126c*/ 	.word	0xffffffff


	//   ....[13]....
        /*1270*/ 	.word	0xffffffff


	//   ....[14]....
        /*1274*/ 	.word	0xffffffff


	//   ....[15]....
        /*1278*/ 	.word	0xffffffff


	//   ....[16]....
        /*127c*/ 	.word	0xffffffff


	//   ....[17]....
        /*1280*/ 	.word	0xffffffff


	//   ....[18]....
        /*1284*/ 	.word	0xffffffff


	//   ....[19]....
        /*1288*/ 	.word	0xffffffff


	//----- nvinfo : EIATTR_COOP_GROUP_INSTR_OFFSETS
	.align		4
.L_1650:
        /*128c*/ 	.byte	0x04, 0x28
        /*128e*/ 	.short	(.L_1652 - .L_1651)


	//   ....[0]....
.L_1651:
        /*1290*/ 	.word	0x00005e60


	//   ....[1]....
        /*1294*/ 	.word	0x00005e90


	//   ....[2]....
        /*1298*/ 	.word	0x00005ee0


	//   ....[3]....
        /*129c*/ 	.word	0x00005f00


	//   ....[4]....
        /*12a0*/ 	.word	0x00005f20


	//   ....[5]....
        /*12a4*/ 	.word	0x000069a0


	//   ....[6]....
        /*12a8*/ 	.word	0x000069c0


	//   ....[7]....
        /*12ac*/ 	.word	0x000069e0


	//   ....[8]....
        /*12b0*/ 	.word	0x00006a00


	//   ....[9]....
        /*12b4*/ 	.word	0x00006a20


	//   ....[10]....
        /*12b8*/ 	.word	0x0000a7e0


	//   ....[11]....
        /*12bc*/ 	.word	0x0000a850


	//   ....[12]....
        /*12c0*/ 	.word	0x0000a8c0


	//   ....[13]....
        /*12c4*/ 	.word	0x0000a930


	//   ....[14]....
        /*12c8*/ 	.word	0x0000a9a0


	//   ....[15]....
        /*12cc*/ 	.word	0x0000b490


	//   ....[16]....
        /*12d0*/ 	.word	0x0000b4f0


	//   ....[17]....
        /*12d4*/ 	.word	0x0000b550


	//   ....[18]....
        /*12d8*/ 	.word	0x0000b5b0


	//   ....[19]....
        /*12dc*/ 	.word	0x0000b610


	//----- nvinfo : EIATTR_EXIT_INSTR_OFFSETS
	.align		4
.L_1652:
        /*12e0*/ 	.byte	0x04, 0x1c
        /*12e2*/ 	.short	(.L_1654 - .L_1653)


	//   ....[0]....
.L_1653:
        /*12e4*/ 	.word	0x00002010


	//   ....[1]....
        /*12e8*/ 	.word	0x0000a780


	//----- nvinfo : EIATTR_MAX_THREADS
	.align		4
.L_1654:
        /*12ec*/ 	.byte	0x04, 0x05
        /*12ee*/ 	.short	(.L_1656 - .L_1655)
.L_1655:
        /*12f0*/ 	.word	0x00000080
        /*12f4*/ 	.word	0x00000001
        /*12f8*/ 	.word	0x00000001


	//----- nvinfo : EIATTR_CRS_STACK_SIZE
	.align		4
.L_1656:
        /*12fc*/ 	.byte	0x04, 0x1e
        /*12fe*/ 	.short	(.L_1658 - .L_1657)
.L_1657:
        /*1300*/ 	.word	0x00000000
.L_1658:


//--------------------- .nv.info._ZN10layer_norm31ln_parallel_residual_fwd_kernelINS_13Kernel_traitsIf6__halffS2_fjLj2560ELj1ELj4ELj1ELj16ENS_18Kernel_traits_baseILj2560EfS2_fS2_fjLj128EEEEELb0ELb0ELb1EEEvNS_9FwdParamsE --------------------------
	.section	.nv.info._ZN10layer_norm31ln_parallel_residual_fwd_kernelINS_13Kernel_traitsIf6__halffS2_fjLj2560ELj1ELj4ELj1ELj16ENS_18Kernel_traits_baseILj2560EfS2_fS2_fjLj128EEEEELb0ELb0ELb1EEEvNS_9FwdParamsE,"",@"SHT_CUDA_INFO"
	.sectionflags	@""
	.align	4


	//----- nvinfo : EIATTR_CUDA_API_VERSION
	.align		4
        /*0000*/ 	.byte	0x04, 0x37
        /*0002*/ 	.short	(.L_1660 - .L_1659)
.L_1659:
        /*0004*/ 	.word	0x00000082


	//----- nvinfo : EIATTR_SW2861232_WAR
	.align		4
.L_1660:
        /*0008*/ 	.byte	0x01, 0x35
	.zero		2


	//----- nvinfo : EIATTR_PARAM_CBANK
	.align		4
        /*000c*/ 	.byte	0x04, 0x0a
        /*000e*/ 	.short	(.L_1662 - .L_1661)
	.align		4
.L_1661:
        /*0010*/ 	.word	index@(.nv.constant0._ZN10layer_norm31ln_parallel_residual_fwd_kernelINS_13Kernel_traitsIf6__halffS2_fjLj2560ELj1ELj4ELj1ELj16ENS_18Kernel_traits_baseILj2560EfS2_fS2_fjLj128EEEEELb0ELb0ELb1EEEvNS_9FwdParamsE)
        /*0014*/ 	.short	0x0160
        /*0016*/ 	.short	0x00e8


	//----- nvinfo : EIATTR_CBANK_PARAM_SIZE
	.align		4
.L_1662:
        /*0018*/ 	.byte	0x03, 0x19
        /*001a*/ 	.short	0x00e8


	//----- nvinfo : EIATTR_KPARAM_INFO
	.align		4
        /*001c*/ 	.byte	0x04, 0x17
        /*001e*/ 	.short	(.L_1664 - .L_1663)
.L_1663:
        /*0020*/ 	.word	0x00000000
        /*0024*/ 	.short	0x0000
        /*0026*/ 	.short	0x0000
        /*0028*/ 	.byte	0x00, 0xf0, 0xa1, 0x03


	//----- nvinfo : EIATTR_MAXREG_COUNT
	.align		4
.L_1664:
        /*002c*/ 	.byte	0x03, 0x1b
        /*002e*/ 	.short	0x00ff


	//----- nvinfo : EIATTR_ANNOTATIONS
	.align		4
        /*0030*/ 	.byte	0x04, 0x55
        /*0032*/ 	.short	(.L_1666 - .L_1665)


	//   ....[0]....
.L_1665:
        /* <DEDUP_REMOVED lines=146> */


	//----- nvinfo : EIATTR_MERCURY_ISA_VERSION
	.align		4
.L_1666:
        /*0944*/ 	.byte	0x03, 0x5f
        /*0946*/ 	.short	0x0000


	//----- nvinfo : EIATTR_COOP_GROUP_MASK_REGIDS
	.align		4
        /*0948*/ 	.byte	0x04, 0x29
        /*094a*/ 	.short	(.L_1668 - .L_1667)


	//   ....[0]....
.L_1667:
        /*094c*/ 	.word	0xffffffff


	//   ....[1]....
        /*0950*/ 	.word	0xffffffff


	//   ....[2]....
        /*0954*/ 	.word	0xffffffff


	//   ....[3]....
        /*0958*/ 	.word	0xffffffff


	//   ....[4]....
        /*095c*/ 	.word	0xffffffff


	//   ....[5]....
        /*0960*/ 	.word	0xffffffff


	//   ....[6]....
        /*0964*/ 	.word	0xffffffff


	//   ....[7]....
        /*0968*/ 	.word	0xffffffff


	//   ....[8]....
        /*096c*/ 	.word	0xffffffff


	//   ....[9]....
        /*0970*/ 	.word	0xffffffff


	//   ....[10]....
        /*0974*/ 	.word	0xffffffff


	//   ....[11]....
        /*0978*/ 	.word	0xffffffff


	//   ....[12]....
        /*097c*/ 	.word	0xffffffff


	//   ....[13]....
        /*0980*/ 	.word	0xffffffff


	//   ....[14]....
        /*0984*/ 	.word	0xffffffff


	//   ....[15]....
        /*0988*/ 	.word	0xffffffff


	//   ....[16]....
        /*098c*/ 	.word	0xffffffff


	//   ....[17]....
        /*0990*/ 	.word	0xffffffff


	//   ....[18]....
        /*0994*/ 	.word	0xffffffff


	//   ....[19]....
        /*0998*/ 	.word	0xffffffff


	//----- nvinfo : EIATTR_COOP_GROUP_INSTR_OFFSETS
	.align		4
.L_1668:
        /*099c*/ 	.byte	0x04, 0x28
        /*099e*/ 	.short	(.L_1670 - .L_1669)


	//   ....[0]....
.L_1669:
        /*09a0*/ 	.word	0x00004be0


	//   ....[1]....
        /*09a4*/ 	.word	0x00004c10


	//   ....[2]....
        /*09a8*/ 	.word	0x00004c30


	//   ....[3]....
        /*09ac*/ 	.word	0x00004c50


	//   ....[4]....
        /*09b0*/ 	.word	0x00004c70


	//   ....[5]....
        /*09b4*/ 	.word	0x000056a0


	//   ....[6]....
        /*09b8*/ 	.word	0x000056c0


	//   ....[7]....
        /*09bc*/ 	.word	0x000056e0


	//   ....[8]....
        /*09c0*/ 	.word	0x00005700


	//   ....[9]....
        /*09c4*/ 	.word	0x00005720


	//   ....[10]....
        /*09c8*/ 	.word	0x000080f0


	//   ....[11]....
        /*09cc*/ 	.word	0x00008150


	//   ....[12]....
        /*09d0*/ 	.word	0x000081a0


	//   ....[13]....
        /*09d4*/ 	.word	0x000081f0


	//   ....[14]....
        /*09d8*/ 	.word	0x00008240


	//   ....[15]....
        /*09dc*/ 	.word	0x00008ca0


	//   ....[16]....
        /*09e0*/ 	.word	0x00008cf0


	//   ....[17]....
        /*09e4*/ 	.word	0x00008d40


	//   ....[18]....
        /*09e8*/ 	.word	0x00008d90


	//   ....[19]....
        /*09ec*/ 	.word	0x00008de0


	//----- nvinfo : EIATTR_EXIT_INSTR_OFFSETS
	.align		4
.L_1670:
        /*09f0*/ 	.byte	0x04, 0x1c
        /*09f2*/ 	.short	(.L_1672 - .L_1671)


	//   ....[0]....
.L_1671:
        /*09f4*/ 	.word	0x00000f30


	//   ....[1]....
        /*09f8*/ 	.word	0x000080b0


	//----- nvinfo : EIATTR_MAX_THREADS
	.align		4
.L_1672:
        /*09fc*/ 	.byte	0x04, 0x05
        /*09fe*/ 	.short	(.L_1674 - .L_1673)
.L_1673:
        /*0a00*/ 	.word	0x00000080
        /*0a04*/ 	.word	0x00000001
        /*0a08*/ 	.word	0x00000001


	//----- nvinfo : EIATTR_CRS_STACK_SIZE
	.align		4
.L_1674:
        /*0a0c*/ 	.byte	0x04, 0x1e
        /*0a0e*/ 	.short	(.L_1676 - .L_1675)
.L_1675:
        /*0a10*/ 	.word	0x00000000
.L_1676:


//--------------------- .nv.info._ZN10layer_norm31ln_parallel_residual_fwd_kernelINS_13Kernel_traitsIf6__halffS2_fjLj2560ELj1ELj4ELj1ELj16ENS_18Kernel_traits_baseILj2560EfS2_fS2_fjLj128EEEEELb0ELb1ELb0EEEvNS_9FwdParamsE --------------------------
	.section	.nv.info._ZN10layer_norm31ln_parallel_residual_fwd_kernelINS_13Kernel_traitsIf6__halffS2_fjLj2560ELj1ELj4ELj1ELj16ENS_18Kernel_traits_baseILj2560EfS2_fS2_fjLj128EEEEELb0ELb1ELb0EEEvNS_9FwdParamsE,"",@"SHT_CUDA_INFO"
	.sectionflags	@""
	.align	4


	//----- nvinfo : EIATTR_CUDA_API_VERSION
	.align		4
        /*0000*/ 	.byte	0x04, 0x37
        /*0002*/ 	.short	(.L_1678 - .L_1677)
.L_1677:
        /*0004*/ 	.word	0x00000082


	//----- nvinfo : EIATTR_SW2861232_WAR
	.align		4
.L_1678:
        /*0008*/ 	.byte	0x01, 0x35
	.zero		2


	//----- nvinfo : EIATTR_PARAM_CBANK
	.align		4
        /*000c*/ 	.byte	0x04, 0x0a
        /*000e*/ 	.short	(.L_1680 - .L_1679)
	.align		4
.L_1679:
        /*0010*/ 	.word	index@(.nv.constant0._ZN10layer_norm31ln_parallel_residual_fwd_kernelINS_13Kernel_traitsIf6__halffS2_fjLj2560ELj1ELj4ELj1ELj16ENS_18Kernel_traits_baseILj2560EfS2_fS2_fjLj128EEEEELb0ELb1ELb0EEEvNS_9FwdParamsE)
        /*0014*/ 	.short	0x0160
        /*0016*/ 	.short	0x00e8


	//----- nvinfo : EIATTR_CBANK_PARAM_SIZE
	.align		4
.L_1680:
        /*0018*/ 	.byte	0x03, 0x19
        /*001a*/ 	.short	0x00e8


	//----- nvinfo : EIATTR_KPARAM_INFO
	.align		4
        /*001c*/ 	.byte	0x04, 0x17
        /*001e*/ 	.short	(.L_1682 - .L_1681)
.L_1681:
        /*0020*/ 	.word	0x00000000
        /*0024*/ 	.short	0x0000
        /*0026*/ 	.short	0x0000
        /*0028*/ 	.byte	0x00, 0xf0, 0xa1, 0x03


	//----- nvinfo : EIATTR_MAXREG_COUNT
	.align		4
.L_1682:
        /*002c*/ 	.byte	0x03, 0x1b
        /*002e*/ 	.short	0x00ff


	//----- nvinfo : EIATTR_ANNOTATIONS
	.align		4
        /*0030*/ 	.byte	0x04, 0x55
        /*0032*/ 	.short	(.L_1684 - .L_1683)


	//   ....[0]....
.L_1683:
        /* <DEDUP_REMOVED lines=14> */


	//----- nvinfo : EIATTR_MERCURY_ISA_VERSION
	.align		4
.L_1684:
        /*0104*/ 	.byte	0x03, 0x5f
        /*0106*/ 	.short	0x0000


	//----- nvinfo : EIATTR_COOP_GROUP_MASK_REGIDS
	.align		4
        /*0108*/ 	.byte	0x04, 0x29
        /*010a*/ 	.short	(.L_1686 - .L_1685)


	//   ....[0]....
.L_1685:
        /*010c*/ 	.word	0xffffffff


	//   ....[1]....
        /*0110*/ 	.word	0xffffffff


	//   ....[2]....
        /*0114*/ 	.word	0xffffffff


	//   ....[3]....
        /*0118*/ 	.word	0xffffffff


	//   ....[4]....
        /*011c*/ 	.word	0xffffffff


	//   ....[5]....
        /*0120*/ 	.word	0xffffffff


	//   ....[6]....
        /*0124*/ 	.word	0xffffffff


	//   ....[7]....
        /*0128*/ 	.word	0xffffffff


	//   ....[8]....
        /*012c*/ 	.word	0xffffffff


	//   ....[9]....
        /*0130*/ 	.word	0xffffffff


	//   ....[10]....
        /*0134*/ 	.word	0xffffffff


	//   ....[11]....
        /*0138*/ 	.word	0xffffffff


	//   ....[12]....
        /*013c*/ 	.word	0xffffffff


	//   ....[13]....
        /*0140*/ 	.word	0xffffffff


	//   ....[14]....
        /*0144*/ 	.word	0xffffffff


	//   ....[15]....
        /*0148*/ 	.word	0xffffffff


	//   ....[16]....
        /*014c*/ 	.word	0xffffffff


	//   ....[17]....
        /*0150*/ 	.word	0xffffffff


	//   ....[18]....
        /*0154*/ 	.word	0xffffffff


	//   ....[19]....
        /*0158*/ 	.word	0xffffffff


	//----- nvinfo : EIATTR_COOP_GROUP_INSTR_OFFSETS
	.align		4
.L_1686:
        /*015c*/ 	.byte	0x04, 0x28
        /*015e*/ 	.short	(.L_1688 - .L_1687)


	//   ....[0]....
.L_1687:
        /*0160*/ 	.word	0x00004c80


	//   ....[1]....
        /*0164*/ 	.word	0x00004cb0


	//   ....[2]....
        /*0168*/ 	.word	0x00004d00


	//   ....[3]....
        /*016c*/ 	.word	0x00004d20


	//   ....[4]....
        /*0170*/ 	.word	0x00004d40


	//   ....[5]....
        /*0174*/ 	.word	0x000057c0


	//   ....[6]....
        /*0178*/ 	.word	0x000057e0


	//   ....[7]....
        /*017c*/ 	.word	0x00005800


	//   ....[8]....
        /*0180*/ 	.word	0x00005820


	//   ....[9]....
        /*0184*/ 	.word	0x00005840


	//   ....[10]....
        /*0188*/ 	.word	0x00007190


	//   ....[11]....
        /*018c*/ 	.word	0x00007200


	//   ....[12]....
        /*0190*/ 	.word	0x00007270


	//   ....[13]....
        /*0194*/ 	.word	0x000072e0


	//   ....[14]....
        /*0198*/ 	.word	0x00007350


	//   ....[15]....
        /*019c*/ 	.word	0x00007e40


	//   ....[16]....
        /*01a0*/ 	.word	0x00007ea0


	//   ....[17]....
        /*01a4*/ 	.word	0x00007f00


	//   ....[18]....
        /*01a8*/ 	.word	0x00007f60


	//   ....[19]....
        /*01ac*/ 	.word	0x00007fc0


	//----- nvinfo : EIATTR_EXIT_INSTR_OFFSETS
	.align		4
.L_1688:
        /*01b0*/ 	.byte	0x04, 0x1c
        /*01b2*/ 	.short	(.L_1690 - .L_1689)


	//   ....[0]....
.L_1689:
        /*01b4*/ 	.word	0x00000e30


	//   ....[1]....
        /*01b8*/ 	.word	0x00007130


	//----- nvinfo : EIATTR_MAX_THREADS
	.align		4
.L_1690:
        /*01bc*/ 	.byte	0x04, 0x05
        /*01be*/ 	.short	(.L_1692 - .L_1691)
.L_1691:
        /*01c0*/ 	.word	0x00000080
        /*01c4*/ 	.word	0x00000001
        /*01c8*/ 	.word	0x00000001


	//----- nvinfo : EIATTR_CRS_STACK_SIZE
	.align		4
.L_1692:
        /*01cc*/ 	.byte	0x04, 0x1e
        /*01ce*/ 	.short	(.L_1694 - .L_1693)
.L_1693:
        /*01d0*/ 	.word	0x00000000
.L_1694:


//--------------------- .nv.info._ZN10layer_norm31ln_parallel_residual_fwd_kernelINS_13Kernel_traitsIf6__halffS2_fjLj2560ELj1ELj4ELj1ELj16ENS_18Kernel_traits_baseILj2560EfS2_fS2_fjLj128EEEEELb0ELb1ELb1EEEvNS_9FwdParamsE --------------------------
	.section	.nv.info._ZN10layer_norm31ln_parallel_residual_fwd_kernelINS_13Kernel_traitsIf6__halffS2_fjLj2560ELj1ELj4ELj1ELj16ENS_18Kernel_traits_baseILj2560EfS2_fS2_fjLj128EEEEELb0ELb1ELb1EEEvNS_9FwdParamsE,"",@"SHT_CUDA_INFO"
	.sectionflags	@""
	.align	4


	//----- nvinfo : EIATTR_CUDA_API_VERSION
	.align		4
        /*0000*/ 	.byte	0x04, 0x37
        /*0002*/ 	.short	(.L_1696 - .L_1695)
.L_1695:
        /*0004*/ 	.word	0x00000082


	//----- nvinfo : EIATTR_SW2861232_WAR
	.align		4
.L_1696:
        /*0008*/ 	.byte	0x01, 0x35
	.zero		2


	//----- nvinfo : EIATTR_PARAM_CBANK
	.align		4
        /*000c*/ 	.byte	0x04, 0x0a
        /*000e*/ 	.short	(.L_1698 - .L_1697)
	.align		4
.L_1697:
        /*0010*/ 	.word	index@(.nv.constant0._ZN10layer_norm31ln_parallel_residual_fwd_kernelINS_13Kernel_traitsIf6__halffS2_fjLj2560ELj1ELj4ELj1ELj16ENS_18Kernel_traits_baseILj2560EfS2_fS2_fjLj128EEEEELb0ELb1ELb1EEEvNS_9FwdParamsE)
        /*0014*/ 	.short	0x0160
        /*0016*/ 	.short	0x00e8


	//----- nvinfo : EIATTR_CBANK_PARAM_SIZE
	.align		4
.L_1698:
        /*0018*/ 	.byte	0x03, 0x19
        /*001a*/ 	.short	0x00e8


	//----- nvinfo : EIATTR_KPARAM_INFO
	.align		4
        /*001c*/ 	.byte	0x04, 0x17
        /*001e*/ 	.short	(.L_1700 - .L_1699)
.L_1699:
        /*0020*/ 	.word	0x00000000
        /*0024*/ 	.short	0x0000
        /*0026*/ 	.short	0x0000
        /*0028*/ 	.byte	0x00, 0xf0, 0xa1, 0x03


	//----- nvinfo : EIATTR_MAXREG_COUNT
	.align		4
.L_1700:
        /*002c*/ 	.byte	0x03, 0x1b
        /*002e*/ 	.short	0x00ff


	//----- nvinfo : EIATTR_ANNOTATIONS
	.align		4
        /*0030*/ 	.byte	0x04, 0x55
        /*0032*/ 	.short	(.L_1702 - .L_1701)


	//   ....[0]....
.L_1701:
        /* <DEDUP_REMOVED lines=17> */


	//----- nvinfo : EIATTR_MERCURY_ISA_VERSION
	.align		4
.L_1702:
        /*0134*/ 	.byte	0x03, 0x5f
        /*0136*/ 	.short	0x0000


	//----- nvinfo : EIATTR_COOP_GROUP_MASK_REGIDS
	.align		4
        /*0138*/ 	.byte	0x04, 0x29
        /*013a*/ 	.short	(.L_1704 - .L_1703)


	//   ....[0]....
.L_1703:
        /*013c*/ 	.word	0xffffffff


	//   ....[1]....
        /*0140*/ 	.word	0xffffffff


	//   ....[2]....
        /*0144*/ 	.word	0xffffffff


	//   ....[3]....
        /*0148*/ 	.word	0xffffffff


	//   ....[4]....
        /*014c*/ 	.word	0xffffffff


	//   ....[5]....
        /*0150*/ 	.word	0xffffffff


	//   ....[6]....
        /*0154*/ 	.word	0xffffffff


	//   ....[7]....
        /*0158*/ 	.word	0xffffffff


	//   ....[8]....
        /*015c*/ 	.word	0xffffffff


	//   ....[9]....
        /*0160*/ 	.word	0xffffffff


	//   ....[10]....
        /*0164*/ 	.word	0xffffffff


	//   ....[11]....
        /*0168*/ 	.word	0xffffffff


	//   ....[12]....
        /*016c*/ 	.word	0xffffffff


	//   ....[13]....
        /*0170*/ 	.word	0xffffffff


	//   ....[14]....
        /*0174*/ 	.word	0xffffffff


	//   ....[15]....
        /*0178*/ 	.word	0xffffffff


	//   ....[16]....
        /*017c*/ 	.word	0xffffffff


	//   ....[17]....
        /*0180*/ 	.word	0xffffffff


	//   ....[18]....
        /*0184*/ 	.word	0xffffffff


	//   ....[19]....
        /*0188*/ 	.word	0xffffffff


	//----- nvinfo : EIATTR_COOP_GROUP_INSTR_OFFSETS
	.align		4
.L_1704:
        /*018c*/ 	.byte	0x04, 0x28
        /*018e*/ 	.short	(.L_1706 - .L_1705)


	//   ....[0]....
.L_1705:
        /*0190*/ 	.word	0x00003bb0


	//   ....[1]....
        /*0194*/ 	.word	0x00003be0


	//   ....[2]....
        /*0198*/ 	.word	0x00003c00


	//   ....[3]....
        /*019c*/ 	.word	0x00003c20


	//   ....[4]....
        /*01a0*/ 	.word	0x00003c40


	//   ....[5]....
        /*01a4*/ 	.word	0x00004670


	//   ....[6]....
        /*01a8*/ 	.word	0x00004690


	//   ....[7]....
        /*01ac*/ 	.word	0x000046b0


	//   ....[8]....
        /*01b0*/ 	.word	0x000046d0


	//   ....[9]....
        /*01b4*/ 	.word	0x000046f0


	//   ....[10]....
        /*01b8*/ 	.word	0x00005d40


	//   ....[11]....
        /*01bc*/ 	.word	0x00005db0


	//   ....[12]....
        /*01c0*/ 	.word	0x00005e10


	//   ....[13]....
        /*01c4*/ 	.word	0x00005e70


	//   ....[14]....
        /*01c8*/ 	.word	0x00005ed0


	//   ....[15]....
        /*01cc*/ 	.word	0x00006930


	//   ....[16]....
        /*01d0*/ 	.word	0x00006980


	//   ....[17]....
        /*01d4*/ 	.word	0x000069d0


	//   ....[18]....
        /*01d8*/ 	.word	0x00006a20


	//   ....[19]....
        /*01dc*/ 	.word	0x00006a70


	//----- nvinfo : EIATTR_EXIT_INSTR_OFFSETS
	.align		4
.L_1706:
        /*01e0*/ 	.byte	0x04, 0x1c
        /*01e2*/ 	.short	(.L_1708 - .L_1707)


	//   ....[0]....
.L_1707:
        /*01e4*/ 	.word	0x000004c0


	//   ....[1]....
        /*01e8*/ 	.word	0x00005cf0


	//----- nvinfo : EIATTR_MAX_THREADS
	.align		4
.L_1708:
        /*01ec*/ 	.byte	0x04, 0x05
        /*01ee*/ 	.short	(.L_1710 - .L_1709)
.L_1709:
        /*01f0*/ 	.word	0x00000080
        /*01f4*/ 	.word	0x00000001
        /*01f8*/ 	.word	0x00000001


	//----- nvinfo : EIATTR_CRS_STACK_SIZE
	.align		4
.L_1710:
        /*01fc*/ 	.byte	0x04, 0x1e
        /*01fe*/ 	.short	(.L_1712 - .L_1711)
.L_1711:
        /*0200*/ 	.word	0x00000000
.L_1712:


//--------------------- .nv.info._ZN10layer_norm31ln_parallel_residual_fwd_kernelINS_13Kernel_traitsIf6__halffS2_fjLj2560ELj1ELj4ELj1ELj16ENS_18Kernel_traits_baseILj2560EfS2_fS2_fjLj128EEEEELb1ELb0ELb0EEEvNS_9FwdParamsE --------------------------
	.section	.nv.info._ZN10layer_norm31ln_parallel_residual_fwd_kernelINS_13Kernel_traitsIf6__halffS2_fjLj2560ELj1ELj4ELj1ELj16ENS_18Kernel_traits_baseILj2560EfS2_fS2_fjLj128EEEEELb1ELb0ELb0EEEvNS_9FwdParamsE,"",@"SHT_CUDA_INFO"
	.sectionflags	@""
	.align	4


	//----- nvinfo : EIATTR_CUDA_API_VERSION
	.align		4
        /*0000*/ 	.byte	0x04, 0x37
        /*0002*/ 	.short	(.L_1714 - .L_1713)
.L_1713:
        /*0004*/ 	.word	0x00000082


	//----- nvinfo : EIATTR_SW2861232_WAR
	.align		4
.L_1714:
        /*0008*/ 	.byte	0x01, 0x35
	.zero		2


	//----- nvinfo : EIATTR_PARAM_CBANK
	.align		4
        /*000c*/ 	.byte	0x04, 0x0a
        /*000e*/ 	.short	(.L_1716 - .L_1715)
	.align		4
.L_1715:
        /*0010*/ 	.word	index@(.nv.constant0._ZN10layer_norm31ln_parallel_residual_fwd_kernelINS_13Kernel_traitsIf6__halffS2_fjLj2560ELj1ELj4ELj1ELj16ENS_18Kernel_traits_baseILj2560EfS2_fS2_fjLj128EEEEELb1ELb0ELb0EEEvNS_9FwdParamsE)
        /*0014*/ 	.short	0x0160
        /*0016*/ 	.short	0x00e8


	//----- nvinfo : EIATTR_CBANK_PARAM_SIZE
	.align		4
.L_1716:
        /*0018*/ 	.byte	0x03, 0x19
        /*001a*/ 	.short	0x00e8


	//----- nvinfo : EIATTR_KPARAM_INFO
	.align		4
        /*001c*/ 	.byte	0x04, 0x17
        /*001e*/ 	.short	(.L_1718 - .L_1717)
.L_1717:
        /*0020*/ 	.word	0x00000000
        /*0024*/ 	.short	0x0000
        /*0026*/ 	.short	0x0000
        /*0028*/ 	.byte	0x00, 0xf0, 0xa1, 0x03


	//----- nvinfo : EIATTR_MAXREG_COUNT
	.align		4
.L_1718:
        /*002c*/ 	.byte	0x03, 0x1b
        /*002e*/ 	.short	0x00ff


	//----- nvinfo : EIATTR_ANNOTATIONS
	.align		4
        /*0030*/ 	.byte	0x04, 0x55
        /*0032*/ 	.short	(.L_1720 - .L_1719)


	//   ....[0]....
.L_1719:
        /* <DEDUP_REMOVED lines=251> */


	//----- nvinfo : EIATTR_MERCURY_ISA_VERSION
	.align		4
.L_1720:
        /*0fd4*/ 	.byte	0x03, 0x5f
        /*0fd6*/ 	.short	0x0000


	//----- nvinfo : EIATTR_COOP_GROUP_MASK_REGIDS
	.align		4
        /*0fd8*/ 	.byte	0x04, 0x29
        /*0fda*/ 	.short	(.L_1722 - .L_1721)


	//   ....[0]....
.L_1721:
        /*0fdc*/ 	.word	0xffffffff


	//   ....[1]....
        /*0fe0*/ 	.word	0xffffffff


	//   ....[2]....
        /*0fe4*/ 	.word	0xffffffff


	//   ....[3]....
        /*0fe8*/ 	.word	0xffffffff


	//   ....[4]....
        /*0fec*/ 	.word	0xffffffff


	//   ....[5]....
        /*0ff0*/ 	.word	0xffffffff


	//   ....[6]....
        /*0ff4*/ 	.word	0xffffffff


	//   ....[7]....
        /*0ff8*/ 	.word	0xffffffff


	//   ....[8]....
        /*0ffc*/ 	.word	0xffffffff


	//   ....[9]....
        /*1000*/ 	.word	0xffffffff


	//   ....[10]....
        /*1004*/ 	.word	0xffffffff


	//   ....[11]....
        /*1008*/ 	.word	0xffffffff


	//   ....[12]....
        /*100c*/ 	.word	0xffffffff


	//   ....[13]....
        /*1010*/ 	.word	0xffffffff


	//   ....[14]....
        /*1014*/ 	.word	0xffffffff


	//   ....[15]....
        /*1018*/ 	.word	0xffffffff


	//   ....[16]....
        /*101c*/ 	.word	0xffffffff


	//   ....[17]....
        /*1020*/ 	.word	0xffffffff


	//   ....[18]....
        /*1024*/ 	.word	0xffffffff


	//   ....[19]....
        /*1028*/ 	.word	0xffffffff


	//----- nvinfo : EIATTR_COOP_GROUP_INSTR_OFFSETS
	.align		4
.L_1722:
        /*102c*/ 	.byte	0x04, 0x28
        /*102e*/ 	.short	(.L_1724 - .L_1723)


	//   ....[0]....
.L_1723:
        /*1030*/ 	.word	0x0003bf20


	//   ....[1]....
        /*1034*/ 	.word	0x0003bf50


	//   ....[2]....
        /*1038*/ 	.word	0x0003bfd0


	//   ....[3]....
        /*103c*/ 	.word	0x0003bff0


	//   ....[4]....
        /*1040*/ 	.word	0x0003c010


	//   ....[5]....
        /*1044*/ 	.word	0x0003ca90


	//   ....[6]....
        /*1048*/ 	.word	0x0003cab0


	//   ....[7]....
        /*104c*/ 	.word	0x0003cad0


	//   ....[8]....
        /*1050*/ 	.word	0x0003caf0


	//   ....[9]....
        /*1054*/ 	.word	0x0003cb10


	//   ....[10]....
        /*1058*/ 	.word	0x00040380


	//   ....[11]....
        /*105c*/ 	.word	0x000403f0


	//   ....[12]....
        /*1060*/ 	.word	0x00040460


	//   ....[13]....
        /*1064*/ 	.word	0x000404d0


	//   ....[14]....
        /*1068*/ 	.word	0x00040540


	//   ....[15]....
        /*106c*/ 	.word	0x00041060


	//   ....[16]....
        /*1070*/ 	.word	0x000410c0


	//   ....[17]....
        /*1074*/ 	.word	0x00041120


	//   ....[18]....
        /*1078*/ 	.word	0x00041180


	//   ....[19]....
        /*107c*/ 	.word	0x000411e0


	//----- nvinfo : EIATTR_EXIT_INSTR_OFFSETS
	.align		4
.L_1724:
        /*1080*/ 	.byte	0x04, 0x1c
        /*1082*/ 	.short	(.L_1726 - .L_1725)


	//   ....[0]....
.L_1725:
        /*1084*/ 	.word	0x00002620


	//   ....[1]....
        /*1088*/ 	.word	0x00040320


	//----- nvinfo : EIATTR_MAX_THREADS
	.align		4
.L_1726:
        /*108c*/ 	.byte	0x04, 0x05
        /*108e*/ 	.short	(.L_1728 - .L_1727)
.L_1727:
        /*1090*/ 	.word	0x00000080
        /*1094*/ 	.word	0x00000001
        /*1098*/ 	.word	0x00000001


	//----- nvinfo : EIATTR_CRS_STACK_SIZE
	.align		4
.L_1728:
        /*109c*/ 	.byte	0x04, 0x1e
        /*109e*/ 	.short	(.L_1730 - .L_1729)
.L_1729:
        /*10a0*/ 	.word	0x00000000
.L_1730:


//--------------------- .nv.info._ZN10layer_norm31ln_parallel_residual_fwd_kernelINS_13Kernel_traitsIf6__halffS2_fjLj2560ELj1ELj4ELj1ELj16ENS_18Kernel_traits_baseILj2560EfS2_fS2_fjLj128EEEEELb1ELb0ELb1EEEvNS_9FwdParamsE --------------------------
	.section	.nv.info._ZN10layer_norm31ln_parallel_residual_fwd_kernelINS_13Kernel_traitsIf6__halffS2_fjLj2560ELj1ELj4ELj1ELj16ENS_18Kernel_traits_baseILj2560EfS2_fS2_fjLj128EEEEELb1ELb0ELb1EEEvNS_9FwdParamsE,"",@"SHT_CUDA_INFO"
	.sectionflags	@""
	.align	4


	//----- nvinfo : EIATTR_CUDA_API_VERSION
	.align		4
        /*0000*/ 	.byte	0x04, 0x37
        /*0002*/ 	.short	(.L_1732 - .L_1731)
.L_1731:
        /*0004*/ 	.word	0x00000082


	//----- nvinfo : EIATTR_SW2861232_WAR
	.align		4
.L_1732:
        /*0008*/ 	.byte	0x01, 0x35
	.zero		2


	//----- nvinfo : EIATTR_PARAM_CBANK
	.align		4
        /*000c*/ 	.byte	0x04, 0x0a
        /*000e*/ 	.short	(.L_1734 - .L_1733)
	.align		4
.L_1733:
        /*0010*/ 	.word	index@(.nv.constant0._ZN10layer_norm31ln_parallel_residual_fwd_kernelINS_13Kernel_traitsIf6__halffS2_fjLj2560ELj1ELj4ELj1ELj16ENS_18Kernel_traits_baseILj2560EfS2_fS2_fjLj128EEEEELb1ELb0ELb1EEEvNS_9FwdParamsE)
        /*0014*/ 	.short	0x0160
        /*0016*/ 	.short	0x00e8


	//----- nvinfo : EIATTR_CBANK_PARAM_SIZE
	.align		4
.L_1734:
        /*0018*/ 	.byte	0x03, 0x19
        /*001a*/ 	.short	0x00e8


	//----- nvinfo : EIATTR_KPARAM_INFO
	.align		4
        /*001c*/ 	.byte	0x04, 0x17
        /*001e*/ 	.short	(.L_1736 - .L_1735)
.L_1735:
        /*0020*/ 	.word	0x00000000
        /*0024*/ 	.short	0x0000
        /*0026*/ 	.short	0x0000
        /*0028*/ 	.byte	0x00, 0xf0, 0xa1, 0x03


	//----- nvinfo : EIATTR_MAXREG_COUNT
	.align		4
.L_1736:
        /*002c*/ 	.byte	0x03, 0x1b
        /*002e*/ 	.short	0x00ff


	//----- nvinfo : EIATTR_ANNOTATIONS
	.align		4
        /*0030*/ 	.byte	0x04, 0x55
        /*0032*/ 	.short	(.L_1738 - .L_1737)


	//   ....[0]....
.L_1737:
        /* <DEDUP_REMOVED lines=221> */


	//----- nvinfo : EIATTR_MERCURY_ISA_VERSION
	.align		4
.L_1738:
        /*0df4*/ 	.byte	0x03, 0x5f
        /*0df6*/ 	.short	0x0000


	//----- nvinfo : EIATTR_COOP_GROUP_MASK_REGIDS
	.align		4
        /*0df8*/ 	.byte	0x04, 0x29
        /*0dfa*/ 	.short	(.L_1740 - .L_1739)


	//   ....[0]....
.L_1739:
        /*0dfc*/ 	.word	0xffffffff


	//   ....[1]....
        /*0e00*/ 	.word	0xffffffff


	//   ....[2]....
        /*0e04*/ 	.word	0xffffffff


	//   ....[3]....
        /*0e08*/ 	.word	0xffffffff


	//   ....[4]....
        /*0e0c*/ 	.word	0xffffffff


	//   ....[5]....
        /*0e10*/ 	.word	0xffffffff


	//   ....[6]....
        /*0e14*/ 	.word	0xffffffff


	//   ....[7]....
        /*0e18*/ 	.word	0xffffffff


	//   ....[8]....
        /*0e1c*/ 	.word	0xffffffff


	//   ....[9]....
        /*0e20*/ 	.word	0xffffffff


	//   ....[10]....
        /*0e24*/ 	.word	0xffffffff


	//   ....[11]....
        /*0e28*/ 	.word	0xffffffff


	//   ....[12]....
        /*0e2c*/ 	.word	0xffffffff


	//   ....[13]....
        /*0e30*/ 	.word	0xffffffff


	//   ....[14]....
        /*0e34*/ 	.word	0xffffffff


	//   ....[15]....
        /*0e38*/ 	.word	0xffffffff


	//   ....[16]....
        /*0e3c*/ 	.word	0xffffffff


	//   ....[17]....
        /*0e40*/ 	.word	0xffffffff


	//   ....[18]....
        /*0e44*/ 	.word	0xffffffff


	//   ....[19]....
        /*0e48*/ 	.word	0xffffffff


	//----- nvinfo : EIATTR_COOP_GROUP_INSTR_OFFSETS
	.align		4
.L_1740:
        /*0e4c*/ 	.byte	0x04, 0x28
        /*0e4e*/ 	.short	(.L_1742 - .L_1741)


	//   ....[0]....
.L_1741:
        /*0e50*/ 	.word	0x0003b090


	//   ....[1]....
        /*0e54*/ 	.word	0x0003b0c0


	//   ....[2]....
        /*0e58*/ 	.word	0x0003b0e0


	//   ....[3]....
        /*0e5c*/ 	.word	0x0003b100


	//   ....[4]....
        /*0e60*/ 	.word	0x0003b120


	//   ....[5]....
        /*0e64*/ 	.word	0x0003bb50


	//   ....[6]....
        /*0e68*/ 	.word	0x0003bb70


	//   ....[7]....
        /*0e6c*/ 	.word	0x0003bb90


	//   ....[8]....
        /*0e70*/ 	.word	0x0003bbb0


	//   ....[9]....
        /*0e74*/ 	.word	0x0003bbd0


	//   ....[10]....
        /*0e78*/ 	.word	0x0003ec30


	//   ....[11]....
        /*0e7c*/ 	.word	0x0003ec90


	//   ....[12]....
        /*0e80*/ 	.word	0x0003ecf0


	//   ....[13]....
        /*0e84*/ 	.word	0x0003ed50


	//   ....[14]....
        /*0e88*/ 	.word	0x0003edb0


	//   ....[15]....
        /*0e8c*/ 	.word	0x0003f820


	//   ....[16]....
        /*0e90*/ 	.word	0x0003f880


	//   ....[17]....
        /*0e94*/ 	.word	0x0003f8e0


	//   ....[18]....
        /*0e98*/ 	.word	0x0003f940


	//   ....[19]....
        /*0e9c*/ 	.word	0x0003f9a0


	//----- nvinfo : EIATTR_EXIT_INSTR_OFFSETS
	.align		4
.L_1742:
        /*0ea0*/ 	.byte	0x04, 0x1c
        /*0ea2*/ 	.short	(.L_1744 - .L_1743)


	//   ....[0]....
.L_1743:
        /*0ea4*/ 	.word	0x000016f0


	//   ....[1]....
        /*0ea8*/ 	.word	0x0003ebe0


	//----- nvinfo : EIATTR_MAX_THREADS
	.align		4
.L_1744:
        /*0eac*/ 	.byte	0x04, 0x05
        /*0eae*/ 	.short	(.L_1746 - .L_1745)
.L_1745:
        /*0eb0*/ 	.word	0x00000080
        /*0eb4*/ 	.word	0x00000001
        /*0eb8*/ 	.word	0x00000001


	//----- nvinfo : EIATTR_CRS_STACK_SIZE
	.align		4
.L_1746:
        /*0ebc*/ 	.byte	0x04, 0x1e
        /*0ebe*/ 	.short	(.L_1748 - .L_1747)
.L_1747:
        /*0ec0*/ 	.word	0x00000000
.L_1748:


//--------------------- .nv.info._ZN10layer_norm31ln_parallel_residual_fwd_kernelINS_13Kernel_traitsIf6__halffS2_fjLj2560ELj1ELj4ELj1ELj16ENS_18Kernel_traits_baseILj2560EfS2_fS2_fjLj128EEEEELb1ELb1ELb0EEEvNS_9FwdParamsE --------------------------
	.section	.nv.info._ZN10layer_norm31ln_parallel_residual_fwd_kernelINS_13Kernel_traitsIf6__halffS2_fjLj2560ELj1ELj4ELj1ELj16ENS_18Kernel_traits_baseILj2560EfS2_fS2_fjLj128EEEEELb1ELb1ELb0EEEvNS_9FwdParamsE,"",@"SHT_CUDA_INFO"
	.sectionflags	@""
	.align	4


	//----- nvinfo : EIATTR_CUDA_API_VERSION
	.align		4
        /*0000*/ 	.byte	0x04, 0x37
        /*0002*/ 	.short	(.L_1750 - .L_1749)
.L_1749:
        /*0004*/ 	.word	0x00000082


	//----- nvinfo : EIATTR_SW2861232_WAR
	.align		4
.L_1750:
        /*0008*/ 	.byte	0x01, 0x35
	.zero		2


	//----- nvinfo : EIATTR_PARAM_CBANK
	.align		4
        /*000c*/ 	.byte	0x04, 0x0a
        /*000e*/ 	.short	(.L_1752 - .L_1751)
	.align		4
.L_1751:
        /*0010*/ 	.word	index@(.nv.constant0._ZN10layer_norm31ln_parallel_residual_fwd_kernelINS_13Kernel_traitsIf6__halffS2_fjLj2560ELj1ELj4ELj1ELj16ENS_18Kernel_traits_baseILj2560EfS2_fS2_fjLj128EEEEELb1ELb1ELb0EEEvNS_9FwdParamsE)
        /*0014*/ 	.short	0x0160
        /*0016*/ 	.short	0x00e8


	//----- nvinfo : EIATTR_CBANK_PARAM_SIZE
	.align		4
.L_1752:
        /*0018*/ 	.byte	0x03, 0x19
        /*001a*/ 	.short	0x00e8


	//----- nvinfo : EIATTR_KPARAM_INFO
	.align		4
        /*001c*/ 	.byte	0x04, 0x17
        /*001e*/ 	.short	(.L_1754 - .L_1753)
.L_1753:
        /*0020*/ 	.word	0x00000000
        /*0024*/ 	.short	0x0000
        /*0026*/ 	.short	0x0000
        /*0028*/ 	.byte	0x00, 0xf0, 0xa1, 0x03


	//----- nvinfo : EIATTR_MAXREG_COUNT
	.align		4
.L_1754:
        /*002c*/ 	.byte	0x03, 0x1b
        /*002e*/ 	.short	0x00ff


	//----- nvinfo : EIATTR_ANNOTATIONS
	.align		4
        /*0030*/ 	.byte	0x04, 0x55
        /*0032*/ 	.short	(.L_1756 - .L_1755)


	//   ....[0]....
.L_1755:
        /* <DEDUP_REMOVED lines=29> */


	//----- nvinfo : EIATTR_MERCURY_ISA_VERSION
	.align		4
.L_1756:
        /*01f4*/ 	.byte	0x03, 0x5f
        /*01f6*/ 	.short	0x0000


	//----- nvinfo : EIATTR_COOP_GROUP_MASK_REGIDS
	.align		4
        /*01f8*/ 	.byte	0x04, 0x29
        /*01fa*/ 	.short	(.L_1758 - .L_1757)


	//   ....[0]....
.L_1757:
        /*01fc*/ 	.word	0xffffffff


	//   ....[1]....
        /*0200*/ 	.word	0xffffffff


	//   ....[2]....
        /*0204*/ 	.word	0xffffffff


	//   ....[3]....
        /*0208*/ 	.word	0xffffffff


	//   ....[4]....
        /*020c*/ 	.word	0xffffffff


	//   ....[5]....
        /*0210*/ 	.word	0xffffffff


	//   ....[6]....
        /*0214*/ 	.word	0xffffffff


	//   ....[7]....
        /*0218*/ 	.word	0xffffffff


	//   ....[8]....
        /*021c*/ 	.word	0xffffffff


	//   ....[9]....
        /*0220*/ 	.word	0xffffffff


	//   ....[10]....
        /*0224*/ 	.word	0xffffffff


	//   ....[11]....
        /*0228*/ 	.word	0xffffffff


	//   ....[12]....
        /*022c*/ 	.word	0xffffffff


	//   ....[13]....
        /*0230*/ 	.word	0xffffffff


	//   ....[14]....
        /*0234*/ 	.word	0xffffffff


	//   ....[15]....
        /*0238*/ 	.word	0xffffffff


	//   ....[16]....
        /*023c*/ 	.word	0xffffffff


	//   ....[17]....
        /*0240*/ 	.word	0xffffffff


	//   ....[18]....
        /*0244*/ 	.word	0xffffffff


	//   ....[19]....
        /*0248*/ 	.word	0xffffffff


	//----- nvinfo : EIATTR_COOP_GROUP_INSTR_OFFSETS
	.align		4
.L_1758:
        /*024c*/ 	.byte	0x04, 0x28
        /*024e*/ 	.short	(.L_1760 - .L_1759)


	//   ....[0]....
.L_1759:
        /*0250*/ 	.word	0x0003a000


	//   ....[1]....
        /*0254*/ 	.word	0x0003a030


	//   ....[2]....
        /*0258*/ 	.word	0x0003a0b0


	//   ....[3]....
        /*025c*/ 	.word	0x0003a0d0


	//   ....[4]....
        /*0260*/ 	.word	0x0003a0f0


	//   ....[5]....
        /*0264*/ 	.word	0x0003ab70


	//   ....[6]....
        /*0268*/ 	.word	0x0003ab90


	//   ....[7]....
        /*026c*/ 	.word	0x0003abb0


	//   ....[8]....
        /*0270*/ 	.word	0x0003abd0


	//   ....[9]....
        /*0274*/ 	.word	0x0003abf0


	//   ....[10]....
        /*0278*/ 	.word	0x0003c6a0


	//   ....[11]....
        /*027c*/ 	.word	0x0003c710


	//   ....[12]....
        /*0280*/ 	.word	0x0003c780


	//   ....[13]....
        /*0284*/ 	.word	0x0003c7f0


	//   ....[14]....
        /*0288*/ 	.word	0x0003c860


	//   ....[15]....
        /*028c*/ 	.word	0x0003d380


	//   ....[16]....
        /*0290*/ 	.word	0x0003d3e0


	//   ....[17]....
        /*0294*/ 	.word	0x0003d440


	//   ....[18]....
        /*0298*/ 	.word	0x0003d4a0


	//   ....[19]....
        /*029c*/ 	.word	0x0003d500


	//----- nvinfo : EIATTR_EXIT_INSTR_OFFSETS
	.align		4
.L_1760:
        /*02a0*/ 	.byte	0x04, 0x1c
        /*02a2*/ 	.short	(.L_1762 - .L_1761)


	//   ....[0]....
.L_1761:
        /*02a4*/ 	.word	0x00001360


	//   ....[1]....
        /*02a8*/ 	.word	0x0003c640


	//----- nvinfo : EIATTR_MAX_THREADS
	.align		4
.L_1762:
        /*02ac*/ 	.byte	0x04, 0x05
        /*02ae*/ 	.short	(.L_1764 - .L_1763)
.L_1763:
        /*02b0*/ 	.word	0x00000080
        /*02b4*/ 	.word	0x00000001
        /*02b8*/ 	.word	0x00000001


	//----- nvinfo : EIATTR_CRS_STACK_SIZE
	.align		4
.L_1764:
        /*02bc*/ 	.byte	0x04, 0x1e
        /*02be*/ 	.short	(.L_1766 - .L_1765)
.L_1765:
        /*02c0*/ 	.word	0x00000000
.L_1766:


//--------------------- .nv.info._ZN10layer_norm31ln_parallel_residual_fwd_kernelINS_13Kernel_traitsIf6__halffS2_fjLj2560ELj1ELj4ELj1ELj16ENS_18Kernel_traits_baseILj2560EfS2_fS2_fjLj128EEEEELb1ELb1ELb1EEEvNS_9FwdParamsE --------------------------
	.section	.nv.info._ZN10layer_norm31ln_parallel_residual_fwd_kernelINS_13Kernel_traitsIf6__halffS2_fjLj2560ELj1ELj4ELj1ELj16ENS_18Kernel_traits_baseILj2560EfS2_fS2_fjLj128EEEEELb1ELb1ELb1EEEvNS_9FwdParamsE,"",@"SHT_CUDA_INFO"
	.sectionflags	@""
	.align	4


	//----- nvinfo : EIATTR_CUDA_API_VERSION
	.align		4
        /*0000*/ 	.byte	0x04, 0x37
        /*0002*/ 	.short	(.L_1768 - .L_1767)
.L_1767:
        /*0004*/ 	.word	0x00000082


	//----- nvinfo : EIATTR_SW2861232_WAR
	.align		4
.L_1768:
        /*0008*/ 	.byte	0x01, 0x35
	.zero		2


	//----- nvinfo : EIATTR_PARAM_CBANK
	.align		4
        /*000c*/ 	.byte	0x04, 0x0a
        /*000e*/ 	.short	(.L_1770 - .L_1769)
	.align		4
.L_1769:
        /*0010*/ 	.word	index@(.nv.constant0._ZN10layer_norm31ln_parallel_residual_fwd_kernelINS_13Kernel_traitsIf6__halffS2_fjLj2560ELj1ELj4ELj1ELj16ENS_18Kernel_traits_baseILj2560EfS2_fS2_fjLj128EEEEELb1ELb1ELb1EEEvNS_9FwdParamsE)
        /*0014*/ 	.short	0x0160
        /*0016*/ 	.short	0x00e8


	//----- nvinfo : EIATTR_CBANK_PARAM_SIZE
	.align		4
.L_1770:
        /*0018*/ 	.byte	0x03, 0x19
        /*001a*/ 	.short	0x00e8


	//----- nvinfo : EIATTR_KPARAM_INFO
	.align		4
        /*001c*/ 	.byte	0x04, 0x17
        /*001e*/ 	.short	(.L_1772 - .L_1771)
.L_1771:
        /*0020*/ 	.word	0x00000000
        /*0024*/ 	.short	0x0000
        /*0026*/ 	.short	0x0000
        /*0028*/ 	.byte	0x00, 0xf0, 0xa1, 0x03


	//----- nvinfo : EIATTR_MAXREG_COUNT
	.align		4
.L_1772:
        /*002c*/ 	.byte	0x03, 0x1b
        /*002e*/ 	.short	0x00ff


	//----- nvinfo : EIATTR_ANNOTATIONS
	.align		4
        /*0030*/ 	.byte	0x04, 0x55
        /*0032*/ 	.short	(.L_1774 - .L_1773)


	//   ....[0]....
.L_1773:
        /* <DEDUP_REMOVED lines=31> */


	//----- nvinfo : EIATTR_MERCURY_ISA_VERSION
	.align		4
.L_1774:
        /*0214*/ 	.byte	0x03, 0x5f
        /*0216*/ 	.short	0x0000


	//----- nvinfo : EIATTR_COOP_GROUP_MASK_REGIDS
	.align		4
        /*0218*/ 	.byte	0x04, 0x29
        /*021a*/ 	.short	(.L_1776 - .L_1775)


	//   ....[0]....
.L_1775:
        /*021c*/ 	.word	0xffffffff


	//   ....[1]....
        /*0220*/ 	.word	0xffffffff


	//   ....[2]....
        /*0224*/ 	.word	0xffffffff


	//   ....[3]....
        /*0228*/ 	.word	0xffffffff


	//   ....[4]....
        /*022c*/ 	.word	0xffffffff


	//   ....[5]....
        /*0230*/ 	.word	0xffffffff


	//   ....[6]....
        /*0234*/ 	.word	0xffffffff


	//   ....[7]....
        /*0238*/ 	.word	0xffffffff


	//   ....[8]....
        /*023c*/ 	.word	0xffffffff


	//   ....[9]....
        /*0240*/ 	.word	0xffffffff


	//   ....[10]....
        /*0244*/ 	.word	0xffffffff


	//   ....[11]....
        /*0248*/ 	.word	0xffffffff


	//   ....[12]....
        /*024c*/ 	.word	0xffffffff


	//   ....[13]....
        /*0250*/ 	.word	0xffffffff


	//   ....[14]....
        /*0254*/ 	.word	0xffffffff


	//   ....[15]....
        /*0258*/ 	.word	0xffffffff


	//   ....[16]....
        /*025c*/ 	.word	0xffffffff


	//   ....[17]....
        /*0260*/ 	.word	0xffffffff


	//   ....[18]....
        /*0264*/ 	.word	0xffffffff


	//   ....[19]....
        /*0268*/ 	.word	0xffffffff


	//----- nvinfo : EIATTR_COOP_GROUP_INSTR_OFFSETS
	.align		4
.L_1776:
        /*026c*/ 	.byte	0x04, 0x28
        /*026e*/ 	.short	(.L_1778 - .L_1777)


	//   ....[0]....
.L_1777:
        /*0270*/ 	.word	0x00039c30


	//   ....[1]....
        /*0274*/ 	.word	0x00039c60


	//   ....[2]....
        /*0278*/ 	.word	0x00039c80


	//   ....[3]....
        /*027c*/ 	.word	0x00039ca0


	//   ....[4]....
        /*0280*/ 	.word	0x00039cc0


	//   ....[5]....
        /*0284*/ 	.word	0x0003a6f0


	//   ....[6]....
        /*0288*/ 	.word	0x0003a710


	//   ....[7]....
        /*028c*/ 	.word	0x0003a730


	//   ....[8]....
        /*0290*/ 	.word	0x0003a750


	//   ....[9]....
        /*0294*/ 	.word	0x0003a770


	//   ....[10]....
        /*0298*/ 	.word	0x0003be90


	//   ....[11]....
        /*029c*/ 	.word	0x0003bf00


	//   ....[12]....
        /*02a0*/ 	.word	0x0003bf70


	//   ....[13]....
        /*02a4*/ 	.word	0x0003bfe0


	//   ....[14]....
        /*02a8*/ 	.word	0x0003c050


	//   ....[15]....
        /*02ac*/ 	.word	0x0003cac0


	//   ....[16]....
        /*02b0*/ 	.word	0x0003cb20


	//   ....[17]....
        /*02b4*/ 	.word	0x0003cb80


	//   ....[18]....
        /*02b8*/ 	.word	0x0003cbe0


	//   ....[19]....
        /*02bc*/ 	.word	0x0003cc40


	//----- nvinfo : EIATTR_EXIT_INSTR_OFFSETS
	.align		4
.L_1778:
        /*02c0*/ 	.byte	0x04, 0x1c
        /*02c2*/ 	.short	(.L_1780 - .L_1779)


	//   ....[0]....
.L_1779:
        /*02c4*/ 	.word	0x00000920


	//   ....[1]....
        /*02c8*/ 	.word	0x0003be30


	//----- nvinfo : EIATTR_MAX_THREADS
	.align		4
.L_1780:
        /*02cc*/ 	.byte	0x04, 0x05
        /*02ce*/ 	.short	(.L_1782 - .L_1781)
.L_1781:
        /*02d0*/ 	.word	0x00000080
        /*02d4*/ 	.word	0x00000001
        /*02d8*/ 	.word	0x00000001


	//----- nvinfo : EIATTR_CRS_STACK_SIZE
	.align		4
.L_1782:
        /*02dc*/ 	.byte	0x04, 0x1e
        /*02de*/ 	.short	(.L_1784 - .L_1783)
.L_1783:
        /*02e0*/ 	.word	0x00000000
.L_1784:


//--------------------- .nv.info._ZN10layer_norm31ln_parallel_residual_fwd_kernelINS_13Kernel_traitsI6__halfffffjLj2560ELj1ELj4ELj1ELj16ENS_18Kernel_traits_baseILj2560ES2_ffffjLj128EEEEELb0ELb0ELb0EEEvNS_9FwdParamsE --------------------------
	.section	.nv.info._ZN10layer_norm31ln_parallel_residual_fwd_kernelINS_13Kernel_traitsI6__halfffffjLj2560ELj1ELj4ELj1ELj16ENS_18Kernel_traits_baseILj2560ES2_ffffjLj128EEEEELb0ELb0ELb0EEEvNS_9FwdParamsE,"",@"SHT_CUDA_INFO"
	.sectionflags	@""
	.align	4


	//----- nvinfo : EIATTR_CUDA_API_VERSION
	.align		4
        /*0000*/ 	.byte	0x04, 0x37
        /*0002*/ 	.short	(.L_1786 - .L_1785)
.L_1785:
        /*0004*/ 	.word	0x00000082


	//----- nvinfo : EIATTR_SW2861232_WAR
	.align		4
.L_1786:
        /*0008*/ 	.byte	0x01, 0x35
	.zero		2


	//----- nvinfo : EIATTR_PARAM_CBANK
	.align		4
        /*000c*/ 	.byte	0x04, 0x0a
        /*000e*/ 	.short	(.L_1788 - .L_1787)
	.align		4
.L_1787:
        /*0010*/ 	.word	index@(.nv.constant0._ZN10layer_norm31ln_parallel_residual_fwd_kernelINS_13Kernel_traitsI6__halfffffjLj2560ELj1ELj4ELj1ELj16ENS_18Kernel_traits_baseILj2560ES2_ffffjLj128EEEEELb0ELb0ELb0EEEvNS_9FwdParamsE)
        /*0014*/ 	.short	0x0160
        /*0016*/ 	.short	0x00e8


	//----- nvinfo : EIATTR_CBANK_PARAM_SIZE
	.align		4
.L_1788:
        /*0018*/ 	.byte	0x03, 0x19
        /*001a*/ 	.short	0x00e8


	//----- nvinfo : EIATTR_KPARAM_INFO
	.align		4
        /*001c*/ 	.byte	0x04, 0x17
        /*001e*/ 	.short	(.L_1790 - .L_1789)
.L_1789:
        /*0020*/ 	.word	0x00000000
        /*0024*/ 	.short	0x0000
        /*0026*/ 	.short	0x0000
        /*0028*/ 	.byte	0x00, 0xf0, 0xa1, 0x03


	//----- nvinfo : EIATTR_MAXREG_COUNT
	.align		4
.L_1790:
        /*002c*/ 	.byte	0x03, 0x1b
        /*002e*/ 	.short	0x00ff


	//----- nvinfo : EIATTR_ANNOTATIONS
	.align		4
        /*0030*/ 	.byte	0x04, 0x55
        /*0032*/ 	.short	(.L_1792 - .L_1791)


	//   ....[0]....
.L_1791:
        /* <DEDUP_REMOVED lines=251> */


	//----- nvinfo : EIATTR_MERCURY_ISA_VERSION
	.align		4
.L_1792:
        /*0fd4*/ 	.byte	0x03, 0x5f
        /*0fd6*/ 	.short	0x0000


	//----- nvinfo : EIATTR_COOP_GROUP_MASK_REGIDS
	.align		4
        /*0fd8*/ 	.byte	0x04, 0x29
        /*0fda*/ 	.short	(.L_1794 - .L_1793)


	//   ....[0]....
.L_1793:
        /*0fdc*/ 	.word	0xffffffff


	//   ....[1]....
        /*0fe0*/ 	.word	0xffffffff


	//   ....[2]....
        /*0fe4*/ 	.word	0xffffffff


	//   ....[3]....
        /*0fe8*/ 	.word	0xffffffff


	//   ....[4]....
        /*0fec*/ 	.word	0xffffffff


	//   ....[5]....
        /*0ff0*/ 	.word	0xffffffff


	//   ....[6]....
        /*0ff4*/ 	.word	0xffffffff


	//   ....[7]....
        /*0ff8*/ 	.word	0xffffffff


	//   ....[8]....
        /*0ffc*/ 	.word	0xffffffff


	//   ....[9]....
        /*1000*/ 	.word	0xffffffff


	//   ....[10]....
        /*1004*/ 	.word	0xffffffff


	//   ....[11]....
        /*1008*/ 	.word	0xffffffff


	//   ....[12]....
        /*100c*/ 	.word	0xffffffff


	//   ....[13]....
        /*1010*/ 	.word	0xffffffff


	//   ....[14]....
        /*1014*/ 	.word	0xffffffff


	//   ....[15]....
        /*1018*/ 	.word	0xffffffff


	//   ....[16]....
        /*101c*/ 	.word	0xffffffff


	//   ....[17]....
        /*1020*/ 	.word	0xffffffff


	//   ....[18]....
        /*1024*/ 	.word	0xffffffff


	//   ....[19]....
        /*1028*/ 	.word	0xffffffff


	//----- nvinfo : EIATTR_COOP_GROUP_INSTR_OFFSETS
	.align		4
.L_1794:
        /*102c*/ 	.byte	0x04, 0x28
        /*102e*/ 	.short	(.L_1796 - .L_1795)


	//   ....[0]....
.L_1795:
        /*1030*/ 	.word	0x0000b2d0


	//   ....[1]....
        /*1034*/ 	.word	0x0000b300


	//   ....[2]....
        /*1038*/ 	.word	0x0000b350


	//   ....[3]....
        /*103c*/ 	.word	0x0000b370


	//   ....[4]....
        /*1040*/ 	.word	0x0000b390


	//   ....[5]....
        /*1044*/ 	.word	0x0000bec0


	//   ....[6]....
        /*1048*/ 	.word	0x0000bee0


	//   ....[7]....
        /*104c*/ 	.word	0x0000bf00


	//   ....[8]....
        /*1050*/ 	.word	0x0000bf20


	//   ....[9]....
        /*1054*/ 	.word	0x0000bf40


	//   ....[10]....
        /*1058*/ 	.word	0x0000f450


	//   ....[11]....
        /*105c*/ 	.word	0x0000f4c0


	//   ....[12]....
        /*1060*/ 	.word	0x0000f530


	//   ....[13]....
        /*1064*/ 	.word	0x0000f5a0


	//   ....[14]....
        /*1068*/ 	.word	0x0000f610


	//   ....[15]....
        /*106c*/ 	.word	0x000101b0


	//   ....[16]....
        /*1070*/ 	.word	0x00010210


	//   ....[17]....
        /*1074*/ 	.word	0x00010270


	//   ....[18]....
        /*1078*/ 	.word	0x000102d0


	//   ....[19]....
        /*107c*/ 	.word	0x00010330


	//----- nvinfo : EIATTR_EXIT_INSTR_OFFSETS
	.align		4
.L_1796:
        /*1080*/ 	.byte	0x04, 0x1c
        /*1082*/ 	.short	(.L_1798 - .L_1797)


	//   ....[0]....
.L_1797:
        /*1084*/ 	.word	0x000022b0


	//   ....[1]....
        /*1088*/ 	.word	0x0000f3f0


	//----- nvinfo : EIATTR_MAX_THREADS
	.align		4
.L_1798:
        /*108c*/ 	.byte	0x04, 0x05
        /*108e*/ 	.short	(.L_1800 - .L_1799)
.L_1799:
        /*1090*/ 	.word	0x00000080
        /*1094*/ 	.word	0x00000001
        /*1098*/ 	.word	0x00000001


	//----- nvinfo : EIATTR_CRS_STACK_SIZE
	.align		4
.L_1800:
        /*109c*/ 	.byte	0x04, 0x1e
        /*109e*/ 	.short	(.L_1802 - .L_1801)
.L_1801:
        /*10a0*/ 	.word	0x00000000
.L_1802:


//--------------------- .nv.info._ZN10layer_norm31ln_parallel_residual_fwd_kernelINS_13Kernel_traitsI6__halfffffjLj2560ELj1ELj4ELj1ELj16ENS_18Kernel_traits_baseILj2560ES2_ffffjLj128EEEEELb0ELb0ELb1EEEvNS_9FwdParamsE --------------------------
	.section	.nv.info._ZN10layer_norm31ln_parallel_residual_fwd_kernelINS_13Kernel_traitsI6__halfffffjLj2560ELj1ELj4ELj1ELj16ENS_18Kernel_traits_baseILj2560ES2_ffffjLj128EEEEELb0ELb0ELb1EEEvNS_9FwdParamsE,"",@"SHT_CUDA_INFO"
	.sectionflags	@""
	.align	4


	//----- nvinfo : EIATTR_CUDA_API_VERSION
	.align		4
        /*0000*/ 	.byte	0x04, 0x37
        /*0002*/ 	.short	(.L_1804 - .L_1803)
.L_1803:
        /*0004*/ 	.word	0x00000082


	//----- nvinfo : EIATTR_SW2861232_WAR
	.align		4
.L_1804:
        /*0008*/ 	.byte	0x01, 0x35
	.zero		2


	//----- nvinfo : EIATTR_PARAM_CBANK
	.align		4
        /*000c*/ 	.byte	0x04, 0x0a
        /*000e*/ 	.short	(.L_1806 - .L_1805)
	.align		4
.L_1805:
        /*0010*/ 	.word	index@(.nv.constant0._ZN10layer_norm31ln_parallel_residual_fwd_kernelINS_13Kernel_traitsI6__halfffffjLj2560ELj1ELj4ELj1ELj16ENS_18Kernel_traits_baseILj2560ES2_ffffjLj128EEEEELb0ELb0ELb1EEEvNS_9FwdParamsE)
        /*0014*/ 	.short	0x0160
        /*0016*/ 	.short	0x00e8


	//----- nvinfo : EIATTR_CBANK_PARAM_SIZE
	.align		4
.L_1806:
        /*0018*/ 	.byte	0x03, 0x19
        /*001a*/ 	.short	0x00e8


	//----- nvinfo : EIATTR_KPARAM_INFO
	.align		4
        /*001c*/ 	.byte	0x04, 0x17
        /*001e*/ 	.short	(.L_1808 - .L_1807)
.L_1807:
        /*0020*/ 	.word	0x00000000
        /*0024*/ 	.short	0x0000
        /*0026*/ 	.short	0x0000
        /*0028*/ 	.byte	0x00, 0xf0, 0xa1, 0x03


	//----- nvinfo : EIATTR_MAXREG_COUNT
	.align		4
.L_1808:
        /*002c*/ 	.byte	0x03, 0x1b
        /*002e*/ 	.short	0x00ff


	//----- nvinfo : EIATTR_ANNOTATIONS
	.align		4
        /*0030*/ 	.byte	0x04, 0x55
        /*0032*/ 	.short	(.L_1810 - .L_1809)


	//   ....[0]....
.L_1809:
        /* <DEDUP_REMOVED lines=327> */


	//----- nvinfo : EIATTR_MERCURY_ISA_VERSION
	.align		4
.L_1810:
        /*1494*/ 	.byte	0x03, 0x5f
        /*1496*/ 	.short	0x0000


	//----- nvinfo : EIATTR_COOP_GROUP_MASK_REGIDS
	.align		4
        /*1498*/ 	.byte	0x04, 0x29
        /*149a*/ 	.short	(.L_1812 - .L_1811)


	//   ....[0]....
.L_1811:
        /*149c*/ 	.word	0xffffffff


	//   ....[1]....
        /*14a0*/ 	.word	0xffffffff


	//   ....[2]....
        /*14a4*/ 	.word	0xffffffff


	//   ....[3]....
        /*14a8*/ 	.word	0xffffffff


	//   ....[4]....
        /*14ac*/ 	.word	0xffffffff


	//   ....[5]....
        /*14b0*/ 	.word	0xffffffff


	//   ....[6]....
        /*14b4*/ 	.word	0xffffffff


	//   ....[7]....
        /*14b8*/ 	.word	0xffffffff


	//   ....[8]....
        /*14bc*/ 	.word	0xffffffff


	//   ....[9]....
        /*14c0*/ 	.word	0xffffffff


	//   ....[10]....
        /*14c4*/ 	.word	0xffffffff


	//   ....[11]....
        /*14c8*/ 	.word	0xffffffff


	//   ....[12]....
        /*14cc*/ 	.word	0xffffffff


	//   ....[13]....
        /*14d0*/ 	.word	0xffffffff


	//   ....[14]....
        /*14d4*/ 	.word	0xffffffff


	//   ....[15]....
        /*14d8*/ 	.word	0xffffffff


	//   ....[16]....
        /*14dc*/ 	.word	0xffffffff


	//   ....[17]....
        /*14e0*/ 	.word	0xffffffff


	//   ....[18]....
        /*14e4*/ 	.word	0xffffffff


	//   ....[19]....
        /*14e8*/ 	.word	0xffffffff


	//----- nvinfo : EIATTR_COOP_GROUP_INSTR_OFFSETS
	.align		4
.L_1812:
        /*14ec*/ 	.byte	0x04, 0x28
        /*14ee*/ 	.short	(.L_1814 - .L_1813)


	//   ....[0]....
.L_1813:
        /*14f0*/ 	.word	0x00009270


	//   ....[1]....
        /*14f4*/ 	.word	0x000092a0


	//   ....[2]....
        /*14f8*/ 	.word	0x000092c0


	//   ....[3]....
        /*14fc*/ 	.word	0x000092e0


	//   ....[4]....
        /*1500*/ 	.word	0x00009300


	//   ....[5]....
        /*1504*/ 	.word	0x00009d30


	//   ....[6]....
        /*1508*/ 	.word	0x00009d50


	//   ....[7]....
        /*150c*/ 	.word	0x00009d70


	//   ....[8]....
        /*1510*/ 	.word	0x00009d90


	//   ....[9]....
        /*1514*/ 	.word	0x00009db0


	//   ....[10]....
        /*1518*/ 	.word	0x0000cab0


	//   ....[11]....
        /*151c*/ 	.word	0x0000cb10


	//   ....[12]....
        /*1520*/ 	.word	0x0000cb70


	//   ....[13]....
        /*1524*/ 	.word	0x0000cbd0


	//   ....[14]....
        /*1528*/ 	.word	0x0000cc30


	//   ....[15]....
        /*152c*/ 	.word	0x0000d6a0


	//   ....[16]....
        /*1530*/ 	.word	0x0000d700


	//   ....[17]....
        /*1534*/ 	.word	0x0000d760


	//   ....[18]....
        /*1538*/ 	.word	0x0000d7c0


	//   ....[19]....
        /*153c*/ 	.word	0x0000d820


	//----- nvinfo : EIATTR_EXIT_INSTR_OFFSETS
	.align		4
.L_1814:
        /*1540*/ 	.byte	0x04, 0x1c
        /*1542*/ 	.short	(.L_1816 - .L_1815)


	//   ....[0]....
.L_1815:
        /*1544*/ 	.word	0x00000c50


	//   ....[1]....
        /*1548*/ 	.word	0x0000ca60


	//----- nvinfo : EIATTR_MAX_THREADS
	.align		4
.L_1816:
        /*154c*/ 	.byte	0x04, 0x05
        /*154e*/ 	.short	(.L_1818 - .L_1817)
.L_1817:
        /*1550*/ 	.word	0x00000080
        /*1554*/ 	.word	0x00000001
        /*1558*/ 	.word	0x00000001


	//----- nvinfo : EIATTR_CRS_STACK_SIZE
	.align		4
.L_1818:
        /*155c*/ 	.byte	0x04, 0x1e
        /*155e*/ 	.short	(.L_1820 - .L_1819)
.L_1819:
        /*1560*/ 	.word	0x00000000
.L_1820:


//--------------------- .nv.info._ZN10layer_norm31ln_parallel_residual_fwd_kernelINS_13Kernel_traitsI6__halfffffjLj2560ELj1ELj4ELj1ELj16ENS_18Kernel_traits_baseILj2560ES2_ffffjLj128EEEEELb0ELb1ELb0EEEvNS_9FwdParamsE --------------------------
	.section	.nv.info._ZN10layer_norm31ln_parallel_residual_fwd_kernelINS_13Kernel_traitsI6__halfffffjLj2560ELj1ELj4ELj1ELj16ENS_18Kernel_traits_baseILj2560ES2_ffffjLj128EEEEELb0ELb1ELb0EEEvNS_9FwdParamsE,"",@"SHT_CUDA_INFO"
	.sectionflags	@""
	.align	4


	//----- nvinfo : EIATTR_CUDA_API_VERSION
	.align		4
        /*0000*/ 	.byte	0x04, 0x37
        /*0002*/ 	.short	(.L_1822 - .L_1821)
.L_1821:
        /*0004*/ 	.word	0x00000082


	//----- nvinfo : EIATTR_SW2861232_WAR
	.align		4
.L_1822:
        /*0008*/ 	.byte	0x01, 0x35
	.zero		2


	//----- nvinfo : EIATTR_PARAM_CBANK
	.align		4
        /*000c*/ 	.byte	0x04, 0x0a
        /*000e*/ 	.short	(.L_1824 - .L_1823)
	.align		4
.L_1823:
        /*0010*/ 	.word	index@(.nv.constant0._ZN10layer_norm31ln_parallel_residual_fwd_kernelINS_13Kernel_traitsI6__halfffffjLj2560ELj1ELj4ELj1ELj16ENS_18Kernel_traits_baseILj2560ES2_ffffjLj128EEEEELb0ELb1ELb0EEEvNS_9FwdParamsE)
        /*0014*/ 	.short	0x0160
        /*0016*/ 	.short	0x00e8


	//----- nvinfo : EIATTR_CBANK_PARAM_SIZE
	.align		4
.L_1824:
        /*0018*/ 	.byte	0x03, 0x19
        /*001a*/ 	.short	0x00e8


	//----- nvinfo : EIATTR_KPARAM_INFO
	.align		4
        /*001c*/ 	.byte	0x04, 0x17
        /*001e*/ 	.short	(.L_1826 - .L_1825)
.L_1825:
        /*0020*/ 	.word	0x00000000
        /*0024*/ 	.short	0x0000
        /*0026*/ 	.short	0x0000
        /*0028*/ 	.byte	0x00, 0xf0, 0xa1, 0x03


	//----- nvinfo : EIATTR_MAXREG_COUNT
	.align		4
.L_1826:
        /*002c*/ 	.byte	0x03, 0x1b
        /*002e*/ 	.short	0x00ff


	//----- nvinfo : EIATTR_ANNOTATIONS
	.align		4
        /*0030*/ 	.byte	0x04, 0x55
        /*0032*/ 	.short	(.L_1828 - .L_1827)


	//   ....[0]....
.L_1827:
        /* <DEDUP_REMOVED lines=23> */


	//----- nvinfo : EIATTR_MERCURY_ISA_VERSION
	.align		4
.L_1828:
        /*0194*/ 	.byte	0x03, 0x5f
        /*0196*/ 	.short	0x0000


	//----- nvinfo : EIATTR_COOP_GROUP_MASK_REGIDS
	.align		4
        /*0198*/ 	.byte	0x04, 0x29
        /*019a*/ 	.short	(.L_1830 - .L_1829)


	//   ....[0]....
.L_1829:
        /*019c*/ 	.word	0xffffffff


	//   ....[1]....
        /*01a0*/ 	.word	0xffffffff


	//   ....[2]....
        /*01a4*/ 	.word	0xffffffff


	//   ....[3]....
        /*01a8*/ 	.word	0xffffffff


	//   ....[4]....
        /*01ac*/ 	.word	0xffffffff


	//   ....[5]....
        /*01b0*/ 	.word	0xffffffff


	//   ....[6]....
        /*01b4*/ 	.word	0xffffffff


	//   ....[7]....
        /*01b8*/ 	.word	0xffffffff


	//   ....[8]....
        /*01bc*/ 	.word	0xffffffff


	//   ....[9]....
        /*01c0*/ 	.word	0xffffffff


	//   ....[10]....
        /*01c4*/ 	.word	0xffffffff


	//   ....[11]....
        /*01c8*/ 	.word	0xffffffff


	//   ....[12]....
        /*01cc*/ 	.word	0xffffffff


	//   ....[13]....
        /*01d0*/ 	.word	0xffffffff


	//   ....[14]....
        /*01d4*/ 	.word	0xffffffff


	//   ....[15]....
        /*01d8*/ 	.word	0xffffffff


	//   ....[16]....
        /*01dc*/ 	.word	0xffffffff


	//   ....[17]....
        /*01e0*/ 	.word	0xffffffff


	//   ....[18]....
        /*01e4*/ 	.word	0xffffffff


	//   ....[19]....
        /*01e8*/ 	.word	0xffffffff


	//----- nvinfo : EIATTR_COOP_GROUP_INSTR_OFFSETS
	.align		4
.L_1830:
        /*01ec*/ 	.byte	0x04, 0x28
        /*01ee*/ 	.short	(.L_1832 - .L_1831)


	//   ....[0]....
.L_1831:
        /*01f0*/ 	.word	0x000083c0


	//   ....[1]....
        /*01f4*/ 	.word	0x000083f0


	//   ....[2]....
        /*01f8*/ 	.word	0x00008440


	//   ....[3]....
        /*01fc*/ 	.word	0x00008460


	//   ....[4]....
        /*0200*/ 	.word	0x00008480


	//   ....[5]....
        /*0204*/ 	.word	0x00008fb0


	//   ....[6]....
        /*0208*/ 	.word	0x00008fd0


	//   ....[7]....
        /*020c*/ 	.word	0x00008ff0


	//   ....[8]....
        /*0210*/ 	.word	0x00009010


	//   ....[9]....
        /*0214*/ 	.word	0x00009030


	//   ....[10]....
        /*0218*/ 	.word	0x0000add0


	//   ....[11]....
        /*021c*/ 	.word	0x0000ae30


	//   ....[12]....
        /*0220*/ 	.word	0x0000ae90


	//   ....[13]....
        /*0224*/ 	.word	0x0000aef0


	//   ....[14]....
        /*0228*/ 	.word	0x0000af50


	//   ....[15]....
        /*022c*/ 	.word	0x0000baf0


	//   ....[16]....
        /*0230*/ 	.word	0x0000bb50


	//   ....[17]....
        /*0234*/ 	.word	0x0000bbb0


	//   ....[18]....
        /*0238*/ 	.word	0x0000bc10


	//   ....[19]....
        /*023c*/ 	.word	0x0000bc70


	//----- nvinfo : EIATTR_EXIT_INSTR_OFFSETS
	.align		4
.L_1832:
        /*0240*/ 	.byte	0x04, 0x1c
        /*0242*/ 	.short	(.L_1834 - .L_1833)


	//   ....[0]....
.L_1833:
        /*0244*/ 	.word	0x000014f0


	//   ....[1]....
        /*0248*/ 	.word	0x0000ad80


	//----- nvinfo : EIATTR_MAX_THREADS
	.align		4
.L_1834:
        /*024c*/ 	.byte	0x04, 0x05
        /*024e*/ 	.short	(.L_1836 - .L_1835)
.L_1835:
        /*0250*/ 	.word	0x00000080
        /*0254*/ 	.word	0x00000001
        /*0258*/ 	.word	0x00000001


	//----- nvinfo : EIATTR_CRS_STACK_SIZE
	.align		4
.L_1836:
        /*025c*/ 	.byte	0x04, 0x1e
        /*025e*/ 	.short	(.L_1838 - .L_1837)
.L_1837:
        /*0260*/ 	.word	0x00000000
.L_1838:


//--------------------- .nv.info._ZN10layer_norm31ln_parallel_residual_fwd_kernelINS_13Kernel_traitsI6__halfffffjLj2560ELj1ELj4ELj1ELj16ENS_18Kernel_traits_baseILj2560ES2_ffffjLj128EEEEELb0ELb1ELb1EEEvNS_9FwdParamsE --------------------------
	.section	.nv.info._ZN10layer_norm31ln_parallel_residual_fwd_kernelINS_13Kernel_traitsI6__halfffffjLj2560ELj1ELj4ELj1ELj16ENS_18Kernel_traits_baseILj2560ES2_ffffjLj128EEEEELb0ELb1ELb1EEEvNS_9FwdParamsE,"",@"SHT_CUDA_INFO"
	.sectionflags	@""
	.align	4


	//----- nvinfo : EIATTR_CUDA_API_VERSION
	.align		4
        /*0000*/ 	.byte	0x04, 0x37
        /*0002*/ 	.short	(.L_1840 - .L_1839)
.L_1839:
        /*0004*/ 	.word	0x00000082


	//----- nvinfo : EIATTR_SW2861232_WAR
	.align		4
.L_1840:
        /*0008*/ 	.byte	0x01, 0x35
	.zero		2


	//----- nvinfo : EIATTR_PARAM_CBANK
	.align		4
        /*000c*/ 	.byte	0x04, 0x0a
        /*000e*/ 	.short	(.L_1842 - .L_1841)
	.align		4
.L_1841:
        /*0010*/ 	.word	index@(.nv.constant0._ZN10layer_norm31ln_parallel_residual_fwd_kernelINS_13Kernel_traitsI6__halfffffjLj2560ELj1ELj4ELj1ELj16ENS_18Kernel_traits_baseILj2560ES2_ffffjLj128EEEEELb0ELb1ELb1EEEvNS_9FwdParamsE)
        /*0014*/ 	.short	0x0160
        /*0016*/ 	.short	0x00e8


	//----- nvinfo : EIATTR_CBANK_PARAM_SIZE
	.align		4
.L_1842:
        /*0018*/ 	.byte	0x03, 0x19
        /*001a*/ 	.short	0x00e8


	//----- nvinfo : EIATTR_KPARAM_INFO
	.align		4
        /*001c*/ 	.byte	0x04, 0x17
        /*001e*/ 	.short	(.L_1844 - .L_1843)
.L_1843:
        /*0020*/ 	.word	0x00000000
        /*0024*/ 	.short	0x0000
        /*0026*/ 	.short	0x0000
        /*0028*/ 	.byte	0x00, 0xf0, 0xa1, 0x03


	//----- nvinfo : EIATTR_MAXREG_COUNT
	.align		4
.L_1844:
        /*002c*/ 	.byte	0x03, 0x1b
        /*002e*/ 	.short	0x00ff


	//----- nvinfo : EIATTR_ANNOTATIONS
	.align		4
        /*0030*/ 	.byte	0x04, 0x55
        /*0032*/ 	.short	(.L_1846 - .L_1845)


	//   ....[0]....
.L_1845:
        /* <DEDUP_REMOVED lines=32> */


	//----- nvinfo : EIATTR_MERCURY_ISA_VERSION
	.align		4
.L_1846:
        /*0224*/ 	.byte	0x03, 0x5f
        /*0226*/ 	.short	0x0000


	//----- nvinfo : EIATTR_COOP_GROUP_MASK_REGIDS
	.align		4
        /*0228*/ 	.byte	0x04, 0x29
        /*022a*/ 	.short	(.L_1848 - .L_1847)


	//   ....[0]....
.L_1847:
        /*022c*/ 	.word	0xffffffff


	//   ....[1]....
        /*0230*/ 	.word	0xffffffff


	//   ....[2]....
        /*0234*/ 	.word	0xffffffff


	//   ....[3]....
        /*0238*/ 	.word	0xffffffff


	//   ....[4]....
        /*023c*/ 	.word	0xffffffff


	//   ....[5]....
        /*0240*/ 	.word	0xffffffff


	//   ....[6]....
        /*0244*/ 	.word	0xffffffff


	//   ....[7]....
        /*0248*/ 	.word	0xffffffff


	//   ....[8]....
        /*024c*/ 	.word	0xffffffff


	//   ....[9]....
        /*0250*/ 	.word	0xffffffff


	//   ....[10]....
        /*0254*/ 	.word	0xffffffff


	//   ....[11]....
        /*0258*/ 	.word	0xffffffff


	//   ....[12]....
        /*025c*/ 	.word	0xffffffff


	//   ....[13]....
        /*0260*/ 	.word	0xffffffff


	//   ....[14]....
        /*0264*/ 	.word	0xffffffff


	//   ....[15]....
        /*0268*/ 	.word	0xffffffff


	//   ....[16]....
        /*026c*/ 	.word	0xffffffff


	//   ....[17]....
        /*0270*/ 	.word	0xffffffff


	//   ....[18]....
        /*0274*/ 	.word	0xffffffff


	//   ....[19]....
        /*0278*/ 	.word	0xffffffff


	//----- nvinfo : EIATTR_COOP_GROUP_INSTR_OFFSETS
	.align		4
.L_1848:
        /*027c*/ 	.byte	0x04, 0x28
        /*027e*/ 	.short	(.L_1850 - .L_1849)


	//   ....[0]....
.L_1849:
        /*0280*/ 	.word	0x00006300


	//   ....[1]....
        /*0284*/ 	.word	0x00006330


	//   ....[2]....
        /*0288*/ 	.word	0x00006350


	//   ....[3]....
        /*028c*/ 	.word	0x00006370


	//   ....[4]....
        /*0290*/ 	.word	0x00006390


	//   ....[5]....
        /*0294*/ 	.word	0x00006dc0


	//   ....[6]....
        /*0298*/ 	.word	0x00006de0


	//   ....[7]....
        /*029c*/ 	.word	0x00006e00


	//   ....[8]....
        /*02a0*/ 	.word	0x00006e20


	//   ....[9]....
        /*02a4*/ 	.word	0x00006e40


	//   ....[10]....
        /*02a8*/ 	.word	0x00008380


	//   ....[11]....
        /*02ac*/ 	.word	0x000083d0


	//   ....[12]....
        /*02b0*/ 	.word	0x00008420


	//   ....[13]....
        /*02b4*/ 	.word	0x00008470


	//   ....[14]....
        /*02b8*/ 	.word	0x000084c0


	//   ....[15]....
        /*02bc*/ 	.word	0x00008f20


	//   ....[16]....
        /*02c0*/ 	.word	0x00008f70


	//   ....[17]....
        /*02c4*/ 	.word	0x00008fc0


	//   ....[18]....
        /*02c8*/ 	.word	0x00009010


	//   ....[19]....
        /*02cc*/ 	.word	0x00009060


	//----- nvinfo : EIATTR_EXIT_INSTR_OFFSETS
	.align		4
.L_1850:
        /*02d0*/ 	.byte	0x04, 0x1c
        /*02d2*/ 	.short	(.L_1852 - .L_1851)


	//   ....[0]....
.L_1851:
        /*02d4*/ 	.word	0x00000600


	//   ....[1]....
        /*02d8*/ 	.word	0x00008340


	//----- nvinfo : EIATTR_MAX_THREADS
	.align		4
.L_1852:
        /*02dc*/ 	.byte	0x04, 0x05
        /*02de*/ 	.short	(.L_1854 - .L_1853)
.L_1853:
        /*02e0*/ 	.word	0x00000080
        /*02e4*/ 	.word	0x00000001
        /*02e8*/ 	.word	0x00000001


	//----- nvinfo : EIATTR_CRS_STACK_SIZE
	.align		4
.L_1854:
        /*02ec*/ 	.byte	0x04, 0x1e
        /*02ee*/ 	.short	(.L_1856 - .L_1855)
.L_1855:
        /*02f0*/ 	.word	0x00000000
.L_1856:


//--------------------- .nv.info._ZN10layer_norm31ln_parallel_residual_fwd_kernelINS_13Kernel_traitsI6__halfffffjLj2560ELj1ELj4ELj1ELj16ENS_18Kernel_traits_baseILj2560ES2_ffffjLj128EEEEELb1ELb0ELb0EEEvNS_9FwdParamsE --------------------------
	.section	.nv.info._ZN10layer_norm31ln_parallel_residual_fwd_kernelINS_13Kernel_traitsI6__halfffffjLj2560ELj1ELj4ELj1ELj16ENS_18Kernel_traits_baseILj2560ES2_ffffjLj128EEEEELb1ELb0ELb0EEEvNS_9FwdParamsE,"",@"SHT_CUDA_INFO"
	.sectionflags	@""
	.align	4


	//----- nvinfo : EIATTR_CUDA_API_VERSION
	.align		4
        /*0000*/ 	.byte	0x04, 0x37
        /*0002*/ 	.short	(.L_1858 - .L_1857)
.L_1857:
        /*0004*/ 	.word	0x00000082


	//----- nvinfo : EIATTR_SW2861232_WAR
	.align		4
.L_1858:
        /*0008*/ 	.byte	0x01, 0x35
	.zero		2


	//----- nvinfo : EIATTR_PARAM_CBANK
	.align		4
        /*000c*/ 	.byte	0x04, 0x0a
        /*000e*/ 	.short	(.L_1860 - .L_1859)
	.align		4
.L_1859:
        /*0010*/ 	.word	index@(.nv.constant0._ZN10layer_norm31ln_parallel_residual_fwd_kernelINS_13Kernel_traitsI6__halfffffjLj2560ELj1ELj4ELj1ELj16ENS_18Kernel_traits_baseILj2560ES2_ffffjLj128EEEEELb1ELb0ELb0EEEvNS_9FwdParamsE)
        /*0014*/ 	.short	0x0160
        /*0016*/ 	.short	0x00e8


	//----- nvinfo : EIATTR_CBANK_PARAM_SIZE
	.align		4
.L_1860:
        /*0018*/ 	.byte	0x03, 0x19
        /*001a*/ 	.short	0x00e8


	//----- nvinfo : EIATTR_KPARAM_INFO
	.align		4
        /*001c*/ 	.byte	0x04, 0x17
        /*001e*/ 	.short	(.L_1862 - .L_1861)
.L_1861:
        /*0020*/ 	.word	0x00000000
        /*0024*/ 	.short	0x0000
        /*0026*/ 	.short	0x0000
        /*0028*/ 	.byte	0x00, 0xf0, 0xa1, 0x03


	//----- nvinfo : EIATTR_MAXREG_COUNT
	.align		4
.L_1862:
        /*002c*/ 	.byte	0x03, 0x1b
        /*002e*/ 	.short	0x00ff


	//----- nvinfo : EIATTR_ANNOTATIONS
	.align		4
        /*0030*/ 	.byte	0x04, 0x55
        /*0032*/ 	.short	(.L_1864 - .L_1863)


	//   ....[0]....
.L_1863:
        /* <DEDUP_REMOVED lines=194> */


	//----- nvinfo : EIATTR_MERCURY_ISA_VERSION
	.align		4
.L_1864:
        /*0c44*/ 	.byte	0x03, 0x5f
        /*0c46*/ 	.short	0x0000


	//----- nvinfo : EIATTR_COOP_GROUP_MASK_REGIDS
	.align		4
        /*0c48*/ 	.byte	0x04, 0x29
        /*0c4a*/ 	.short	(.L_1866 - .L_1865)


	//   ....[0]....
.L_1865:
        /*0c4c*/ 	.word	0xffffffff


	//   ....[1]....
        /*0c50*/ 	.word	0xffffffff


	//   ....[2]....
        /*0c54*/ 	.word	0xffffffff


	//   ....[3]....
        /*0c58*/ 	.word	0xffffffff


	//   ....[4]....
        /*0c5c*/ 	.word	0xffffffff


	//   ....[5]....
        /*0c60*/ 	.word	0xffffffff


	//   ....[6]....
        /*0c64*/ 	.word	0xffffffff


	//   ....[7]....
        /*0c68*/ 	.word	0xffffffff


	//   ....[8]....
        /*0c6c*/ 	.word	0xffffffff


	//   ....[9]....
        /*0c70*/ 	.word	0xffffffff


	//   ....[10]....
        /*0c74*/ 	.word	0xffffffff


	//   ....[11]....
        /*0c78*/ 	.word	0xffffffff


	//   ....[12]....
        /*0c7c*/ 	.word	0xffffffff


	//   ....[13]....
        /*0c80*/ 	.word	0xffffffff


	//   ....[14]....
        /*0c84*/ 	.word	0xffffffff


	//   ....[15]....
        /*0c88*/ 	.word	0xffffffff


	//   ....[16]....
        /*0c8c*/ 	.word	0xffffffff


	//   ....[17]....
        /*0c90*/ 	.word	0xffffffff


	//   ....[18]....
        /*0c94*/ 	.word	0xffffffff


	//   ....[19]....
        /*0c98*/ 	.word	0xffffffff


	//----- nvinfo : EIATTR_COOP_GROUP_INSTR_OFFSETS
	.align		4
.L_1866:
        /*0c9c*/ 	.byte	0x04, 0x28
        /*0c9e*/ 	.short	(.L_1868 - .L_1867)


	//   ....[0]....
.L_1867:
        /*0ca0*/ 	.word	0x0003f5a0


	//   ....[1]....
        /*0ca4*/ 	.word	0x0003f5d0


	//   ....[2]....
        /*0ca8*/ 	.word	0x0003f680


	//   ....[3]....
        /*0cac*/ 	.word	0x0003f6a0


	//   ....[4]....
        /*0cb0*/ 	.word	0x0003f6c0


	//   ....[5]....
        /*0cb4*/ 	.word	0x000401e0


	//   ....[6]....
        /*0cb8*/ 	.word	0x00040200


	//   ....[7]....
        /*0cbc*/ 	.word	0x00040220


	//   ....[8]....
        /*0cc0*/ 	.word	0x00040240


	//   ....[9]....
        /*0cc4*/ 	.word	0x00040260


	//   ....[10]....
        /*0cc8*/ 	.word	0x000431a0


	//   ....[11]....
        /*0ccc*/ 	.word	0x00043210


	//   ....[12]....
        /*0cd0*/ 	.word	0x00043280


	//   ....[13]....
        /*0cd4*/ 	.word	0x000432f0


	//   ....[14]....
        /*0cd8*/ 	.word	0x00043360


	//   ....[15]....
        /*0cdc*/ 	.word	0x00043f50


	//   ....[16]....
        /*0ce0*/ 	.word	0x00043fb0


	//   ....[17]....
        /*0ce4*/ 	.word	0x00044010


	//   ....[18]....
        /*0ce8*/ 	.word	0x00044070


	//   ....[19]....
        /*0cec*/ 	.word	0x000440d0


	//----- nvinfo : EIATTR_EXIT_INSTR_OFFSETS
	.align		4
.L_1868:
        /*0cf0*/ 	.byte	0x04, 0x1c
        /*0cf2*/ 	.short	(.L_1870 - .L_1869)


	//   ....[0]....
.L_1869:
        /*0cf4*/ 	.word	0x00002710


	//   ....[1]....
        /*0cf8*/ 	.word	0x00043140


	//----- nvinfo : EIATTR_MAX_THREADS
	.align		4
.L_1870:
        /*0cfc*/ 	.byte	0x04, 0x05
        /*0cfe*/ 	.short	(.L_1872 - .L_1871)
.L_1871:
        /*0d00*/ 	.word	0x00000080
        /*0d04*/ 	.word	0x00000001
        /*0d08*/ 	.word	0x00000001


	//----- nvinfo : EIATTR_CRS_STACK_SIZE
	.align		4
.L_1872:
        /*0d0c*/ 	.byte	0x04, 0x1e
        /*0d0e*/ 	.short	(.L_1874 - .L_1873)
.L_1873:
        /*0d10*/ 	.word	0x00000000
.L_1874:


//--------------------- .nv.info._ZN10layer_norm31ln_parallel_residual_fwd_kernelINS_13Kernel_traitsI6__halfffffjLj2560ELj1ELj4ELj1ELj16ENS_18Kernel_traits_baseILj2560ES2_ffffjLj128EEEEELb1ELb0ELb1EEEvNS_9FwdParamsE --------------------------
	.section	.nv.info._ZN10layer_norm31ln_parallel_residual_fwd_kernelINS_13Kernel_traitsI6__halfffffjLj2560ELj1ELj4ELj1ELj16ENS_18Kernel_traits_baseILj2560ES2_ffffjLj128EEEEELb1ELb0ELb1EEEvNS_9FwdParamsE,"",@"SHT_CUDA_INFO"
	.sectionflags	@""
	.align	4


	//----- nvinfo : EIATTR_CUDA_API_VERSION
	.align		4
        /*0000*/ 	.byte	0x04, 0x37
        /*0002*/ 	.short	(.L_1876 - .L_1875)
.L_1875:
        /*0004*/ 	.word	0x00000082


	//----- nvinfo : EIATTR_SW2861232_WAR
	.align		4
.L_1876:
        /*0008*/ 	.byte	0x01, 0x35
	.zero		2


	//----- nvinfo : EIATTR_PARAM_CBANK
	.align		4
        /*000c*/ 	.byte	0x04, 0x0a
        /*000e*/ 	.short	(.L_1878 - .L_1877)
	.align		4
.L_1877:
        /*0010*/ 	.word	index@(.nv.constant0._ZN10layer_norm31ln_parallel_residual_fwd_kernelINS_13Kernel_traitsI6__halfffffjLj2560ELj1ELj4ELj1ELj16ENS_18Kernel_traits_baseILj2560ES2_ffffjLj128EEEEELb1ELb0ELb1EEEvNS_9FwdParamsE)
        /*0014*/ 	.short	0x0160
        /*0016*/ 	.short	0x00e8


	//----- nvinfo : EIATTR_CBANK_PARAM_SIZE
	.align		4
.L_1878:
        /*0018*/ 	.byte	0x03, 0x19
        /*001a*/ 	.short	0x00e8


	//----- nvinfo : EIATTR_KPARAM_INFO
	.align		4
        /*001c*/ 	.byte	0x04, 0x17
        /*001e*/ 	.short	(.L_1880 - .L_1879)
.L_1879:
        /*0020*/ 	.word	0x00000000
        /*0024*/ 	.short	0x0000
        /*0026*/ 	.short	0x0000
        /*0028*/ 	.byte	0x00, 0xf0, 0xa1, 0x03


	//----- nvinfo : EIATTR_MAXREG_COUNT
	.align		4
.L_1880:
        /*002c*/ 	.byte	0x03, 0x1b
        /*002e*/ 	.short	0x00ff


	//----- nvinfo : EIATTR_ANNOTATIONS
	.align		4
        /*0030*/ 	.byte	0x04, 0x55
        /*0032*/ 	.short	(.L_1882 - .L_1881)


	//   ....[0]....
.L_1881:
        /* <DEDUP_REMOVED lines=306> */


	//----- nvinfo : EIATTR_MERCURY_ISA_VERSION
	.align		4
.L_1882:
        /*1344*/ 	.byte	0x03, 0x5f
        /*1346*/ 	.short	0x0000


	//----- nvinfo : EIATTR_COOP_GROUP_MASK_REGIDS
	.align		4
        /*1348*/ 	.byte	0x04, 0x29
        /*134a*/ 	.short	(.L_1884 - .L_1883)


	//   ....[0]....
.L_1883:
        /*134c*/ 	.word	0xffffffff


	//   ....[1]....
        /*1350*/ 	.word	0xffffffff


	//   ....[2]....
        /*1354*/ 	.word	0xffffffff


	//   ....[3]....
        /*1358*/ 	.word	0xffffffff


	//   ....[4]....
        /*135c*/ 	.word	0xffffffff


	//   ....[5]....
        /*1360*/ 	.word	0xffffffff


	//   ....[6]....
        /*1364*/ 	.word	0xffffffff


	//   ....[7]....
        /*1368*/ 	.word	0xffffffff


	//   ....[8]....
        /*136c*/ 	.word	0xffffffff


	//   ....[9]....
        /*1370*/ 	.word	0xffffffff


	//   ....[10]....
        /*1374*/ 	.word	0xffffffff


	//   ....[11]....
        /*1378*/ 	.word	0xffffffff


	//   ....[12]....
        /*137c*/ 	.word	0xffffffff


	//   ....[13]....
        /*1380*/ 	.word	0xffffffff


	//   ....[14]....
        /*1384*/ 	.word	0xffffffff


	//   ....[15]....
        /*1388*/ 	.word	0xffffffff


	//   ....[16]....
        /*138c*/ 	.word	0xffffffff


	//   ....[17]....
        /*1390*/ 	.word	0xffffffff


	//   ....[18]....
        /*1394*/ 	.word	0xffffffff


	//   ....[19]....
        /*1398*/ 	.word	0xffffffff


	//----- nvinfo : EIATTR_COOP_GROUP_INSTR_OFFSETS
	.align		4
.L_1884:
        /*139c*/ 	.byte	0x04, 0x28
        /*139e*/ 	.short	(.L_1886 - .L_1885)


	//   ....[0]....
.L_1885:
        /*13a0*/ 	.word	0x0003cb20


	//   ....[1]....
        /*13a4*/ 	.word	0x0003cb50


	//   ....[2]....
        /*13a8*/ 	.word	0x0003cb70


	//   ....[3]....
        /*13ac*/ 	.word	0x0003cb90


	//   ....[4]....
        /*13b0*/ 	.word	0x0003cbb0


	//   ....[5]....
        /*13b4*/ 	.word	0x0003d5e0


	//   ....[6]....
        /*13b8*/ 	.word	0x0003d600


	//   ....[7]....
        /*13bc*/ 	.word	0x0003d620


	//   ....[8]....
        /*13c0*/ 	.word	0x0003d640


	//   ....[9]....
        /*13c4*/ 	.word	0x0003d660


	//   ....[10]....
        /*13c8*/ 	.word	0x00040460


	//   ....[11]....
        /*13cc*/ 	.word	0x000404c0


	//   ....[12]....
        /*13d0*/ 	.word	0x00040520


	//   ....[13]....
        /*13d4*/ 	.word	0x00040580


	//   ....[14]....
        /*13d8*/ 	.word	0x000405e0


	//   ....[15]....
        /*13dc*/ 	.word	0x00041050


	//   ....[16]....
        /*13e0*/ 	.word	0x000410b0


	//   ....[17]....
        /*13e4*/ 	.word	0x00041110


	//   ....[18]....
        /*13e8*/ 	.word	0x00041170


	//   ....[19]....
        /*13ec*/ 	.word	0x000411d0


	//----- nvinfo : EIATTR_EXIT_INSTR_OFFSETS
	.align		4
.L_1886:
        /*13f0*/ 	.byte	0x04, 0x1c
        /*13f2*/ 	.short	(.L_1888 - .L_1887)


	//   ....[0]....
.L_1887:
        /*13f4*/ 	.word	0x00000f10


	//   ....[1]....
        /*13f8*/ 	.word	0x00040410


	//----- nvinfo : EIATTR_MAX_THREADS
	.align		4
.L_1888:
        /*13fc*/ 	.byte	0x04, 0x05
        /*13fe*/ 	.short	(.L_1890 - .L_1889)
.L_1889:
        /*1400*/ 	.word	0x00000080
        /*1404*/ 	.word	0x00000001
        /*1408*/ 	.word	0x00000001


	//----- nvinfo : EIATTR_CRS_STACK_SIZE
	.align		4
.L_1890:
        /*140c*/ 	.byte	0x04, 0x1e
        /*140e*/ 	.short	(.L_1892 - .L_1891)
.L_1891:
        /*1410*/ 	.word	0x00000000
.L_1892:


//--------------------- .nv.info._ZN10layer_norm31ln_parallel_residual_fwd_kernelINS_13Kernel_traitsI6__halfffffjLj2560ELj1ELj4ELj1ELj16ENS_18Kernel_traits_baseILj2560ES2_ffffjLj128EEEEELb1ELb1ELb0EEEvNS_9FwdParamsE --------------------------
	.section	.nv.info._ZN10layer_norm31ln_parallel_residual_fwd_kernelINS_13Kernel_traitsI6__halfffffjLj2560ELj1ELj4ELj1ELj16ENS_18Kernel_traits_baseILj2560ES2_ffffjLj128EEEEELb1ELb1ELb0EEEvNS_9FwdParamsE,"",@"SHT_CUDA_INFO"
	.sectionflags	@""
	.align	4


	//----- nvinfo : EIATTR_CUDA_API_VERSION
	.align		4
        /*0000*/ 	.byte	0x04, 0x37
        /*0002*/ 	.short	(.L_1894 - .L_1893)
.L_1893:
        /*0004*/ 	.word	0x00000082


	//----- nvinfo : EIATTR_SW2861232_WAR
	.align		4
.L_1894:
        /*0008*/ 	.byte	0x01, 0x35
	.zero		2


	//----- nvinfo : EIATTR_PARAM_CBANK
	.align		4
        /*000c*/ 	.byte	0x04, 0x0a
        /*000e*/ 	.short	(.L_1896 - .L_1895)
	.align		4
.L_1895:
        /*0010*/ 	.word	index@(.nv.constant0._ZN10layer_norm31ln_parallel_residual_fwd_kernelINS_13Kernel_traitsI6__halfffffjLj2560ELj1ELj4ELj1ELj16ENS_18Kernel_traits_baseILj2560ES2_ffffjLj128EEEEELb1ELb1ELb0EEEvNS_9FwdParamsE)
        /*0014*/ 	.short	0x0160
        /*0016*/ 	.short	0x00e8


	//----- nvinfo : EIATTR_CBANK_PARAM_SIZE
	.align		4
.L_1896:
        /*0018*/ 	.byte	0x03, 0x19
        /*001a*/ 	.short	0x00e8


	//----- nvinfo : EIATTR_KPARAM_INFO
	.align		4
        /*001c*/ 	.byte	0x04, 0x17
        /*001e*/ 	.short	(.L_1898 - .L_1897)
.L_1897:
        /*0020*/ 	.word	0x00000000
        /*0024*/ 	.short	0x0000
        /*0026*/ 	.short	0x0000
        /*0028*/ 	.byte	0x00, 0xf0, 0xa1, 0x03


	//----- nvinfo : EIATTR_MAXREG_COUNT
	.align		4
.L_1898:
        /*002c*/ 	.byte	0x03, 0x1b
        /*002e*/ 	.short	0x00ff


	//----- nvinfo : EIATTR_ANNOTATIONS
	.align		4
        /*0030*/ 	.byte	0x04, 0x55
        /*0032*/ 	.short	(.L_1900 - .L_1899)


	//   ....[0]....
.L_1899:
        /* <DEDUP_REMOVED lines=37> */


	//----- nvinfo : EIATTR_MERCURY_ISA_VERSION
	.align		4
.L_1900:
        /*0274*/ 	.byte	0x03, 0x5f
        /*0276*/ 	.short	0x0000


	//----- nvinfo : EIATTR_COOP_GROUP_MASK_REGIDS
	.align		4
        /*0278*/ 	.byte	0x04, 0x29
        /*027a*/ 	.short	(.L_1902 - .L_1901)


	//   ....[0]....
.L_1901:
        /*027c*/ 	.word	0xffffffff


	//   ....[1]....
        /*0280*/ 	.word	0xffffffff


	//   ....[2]....
        /*0284*/ 	.word	0xffffffff


	//   ....[3]....
        /*0288*/ 	.word	0xffffffff


	//   ....[4]....
        /*028c*/ 	.word	0xffffffff


	//   ....[5]....
        /*0290*/ 	.word	0xffffffff


	//   ....[6]....
        /*0294*/ 	.word	0xffffffff


	//   ....[7]....
        /*0298*/ 	.word	0xffffffff


	//   ....[8]....
        /*029c*/ 	.word	0xffffffff


	//   ....[9]....
        /*02a0*/ 	.word	0xffffffff


	//   ....[10]....
        /*02a4*/ 	.word	0xffffffff


	//   ....[11]....
        /*02a8*/ 	.word	0xffffffff


	//   ....[12]....
        /*02ac*/ 	.word	0xffffffff


	//   ....[13]....
        /*02b0*/ 	.word	0xffffffff


	//   ....[14]....
        /*02b4*/ 	.word	0xffffffff


	//   ....[15]....
        /*02b8*/ 	.word	0xffffffff


	//   ....[16]....
        /*02bc*/ 	.word	0xffffffff


	//   ....[17]....
        /*02c0*/ 	.word	0xffffffff


	//   ....[18]....
        /*02c4*/ 	.word	0xffffffff


	//   ....[19]....
        /*02c8*/ 	.word	0xffffffff


	//----- nvinfo : EIATTR_COOP_GROUP_INSTR_OFFSETS
	.align		4
.L_1902:
        /*02cc*/ 	.byte	0x04, 0x28
        /*02ce*/ 	.short	(.L_1904 - .L_1903)


	//   ....[0]....
.L_1903:
        /*02d0*/ 	.word	0x0003cb20


	//   ....[1]....
        /*02d4*/ 	.word	0x0003cb50


	//   ....[2]....
        /*02d8*/ 	.word	0x0003cc00


	//   ....[3]....
        /*02dc*/ 	.word	0x0003cc20


	//   ....[4]....
        /*02e0*/ 	.word	0x0003cc40


	//   ....[5]....
        /*02e4*/ 	.word	0x0003d760


	//   ....[6]....
        /*02e8*/ 	.word	0x0003d780


	//   ....[7]....
        /*02ec*/ 	.word	0x0003d7a0


	//   ....[8]....
        /*02f0*/ 	.word	0x0003d7c0


	//   ....[9]....
        /*02f4*/ 	.word	0x0003d7e0


	//   ....[10]....
        /*02f8*/ 	.word	0x0003f6c0


	//   ....[11]....
        /*02fc*/ 	.word	0x0003f720


	//   ....[12]....
        /*0300*/ 	.word	0x0003f780


	//   ....[13]....
        /*0304*/ 	.word	0x0003f7e0


	//   ....[14]....
        /*0308*/ 	.word	0x0003f840


	//   ....[15]....
        /*030c*/ 	.word	0x00040430


	//   ....[16]....
        /*0310*/ 	.word	0x00040490


	//   ....[17]....
        /*0314*/ 	.word	0x000404f0


	//   ....[18]....
        /*0318*/ 	.word	0x00040550


	//   ....[19]....
        /*031c*/ 	.word	0x000405b0


	//----- nvinfo : EIATTR_EXIT_INSTR_OFFSETS
	.align		4
.L_1904:
        /*0320*/ 	.byte	0x04, 0x1c
        /*0322*/ 	.short	(.L_1906 - .L_1905)


	//   ....[0]....
.L_1905:
        /*0324*/ 	.word	0x00001950


	//   ....[1]....
        /*0328*/ 	.word	0x0003f670


	//----- nvinfo : EIATTR_MAX_THREADS
	.align		4
.L_1906:
        /*032c*/ 	.byte	0x04, 0x05
        /*032e*/ 	.short	(.L_1908 - .L_1907)
.L_1907:
        /*0330*/ 	.word	0x00000080
        /*0334*/ 	.word	0x00000001
        /*0338*/ 	.word	0x00000001


	//----- nvinfo : EIATTR_CRS_STACK_SIZE
	.align		4
.L_1908:
        /*033c*/ 	.byte	0x04, 0x1e
        /*033e*/ 	.short	(.L_1910 - .L_1909)
.L_1909:
        /*0340*/ 	.word	0x00000000
.L_1910:


//--------------------- .nv.info._ZN10layer_norm31ln_parallel_residual_fwd_kernelINS_13Kernel_traitsI6__halfffffjLj2560ELj1ELj4ELj1ELj16ENS_18Kernel_traits_baseILj2560ES2_ffffjLj128EEEEELb1ELb1ELb1EEEvNS_9FwdParamsE --------------------------
	.section	.nv.info._ZN10layer_norm31ln_parallel_residual_fwd_kernelINS_13Kernel_traitsI6__halfffffjLj2560ELj1ELj4ELj1ELj16ENS_18Kernel_traits_baseILj2560ES2_ffffjLj128EEEEELb1ELb1ELb1EEEvNS_9FwdParamsE,"",@"SHT_CUDA_INFO"
	.sectionflags	@""
	.align	4


	//----- nvinfo : EIATTR_CUDA_API_VERSION
	.align		4
        /*0000*/ 	.byte	0x04, 0x37
        /*0002*/ 	.short	(.L_1912 - .L_1911)
.L_1911:
        /*0004*/ 	.word	0x00000082


	//----- nvinfo : EIATTR_SW2861232_WAR
	.align		4
.L_1912:
        /*0008*/ 	.byte	0x01, 0x35
	.zero		2


	//----- nvinfo : EIATTR_PARAM_CBANK
	.align		4
        /*000c*/ 	.byte	0x04, 0x0a
        /*000e*/ 	.short	(.L_1914 - .L_1913)
	.align		4
.L_1913:
        /*0010*/ 	.word	index@(.nv.constant0._ZN10layer_norm31ln_parallel_residual_fwd_kernelINS_13Kernel_traitsI6__halfffffjLj2560ELj1ELj4ELj1ELj16ENS_18Kernel_traits_baseILj2560ES2_ffffjLj128EEEEELb1ELb1ELb1EEEvNS_9FwdParamsE)
        /*0014*/ 	.short	0x0160
        /*0016*/ 	.short	0x00e8


	//----- nvinfo : EIATTR_CBANK_PARAM_SIZE
	.align		4
.L_1914:
        /*0018*/ 	.byte	0x03, 0x19
        /*001a*/ 	.short	0x00e8


	//----- nvinfo : EIATTR_KPARAM_INFO
	.align		4
        /*001c*/ 	.byte	0x04, 0x17
        /*001e*/ 	.short	(.L_1916 - .L_1915)
.L_1915:
        /*0020*/ 	.word	0x00000000
        /*0024*/ 	.short	0x0000
        /*0026*/ 	.short	0x0000
        /*0028*/ 	.byte	0x00, 0xf0, 0xa1, 0x03


	//----- nvinfo : EIATTR_MAXREG_COUNT
	.align		4
.L_1916:
        /*002c*/ 	.byte	0x03, 0x1b
        /*002e*/ 	.short	0x00ff


	//----- nvinfo : EIATTR_ANNOTATIONS
	.align		4
        /*0030*/ 	.byte	0x04, 0x55
        /*0032*/ 	.short	(.L_1918 - .L_1917)


	//   ....[0]....
.L_1917:
        /* <DEDUP_REMOVED lines=41> */


	//----- nvinfo : EIATTR_MERCURY_ISA_VERSION
	.align		4
.L_1918:
        /*02b4*/ 	.byte	0x03, 0x5f
        /*02b6*/ 	.short	0x0000


	//----- nvinfo : EIATTR_COOP_GROUP_MASK_REGIDS
	.align		4
        /*02b8*/ 	.byte	0x04, 0x29
        /*02ba*/ 	.short	(.L_1920 - .L_1919)


	//   ....[0]....
.L_1919:
        /*02bc*/ 	.word	0xffffffff


	//   ....[1]....
        /*02c0*/ 	.word	0xffffffff


	//   ....[2]....
        /*02c4*/ 	.word	0xffffffff


	//   ....[3]....
        /*02c8*/ 	.word	0xffffffff


	//   ....[4]....
        /*02cc*/ 	.word	0xffffffff


	//   ....[5]....
        /*02d0*/ 	.word	0xffffffff


	//   ....[6]....
        /*02d4*/ 	.word	0xffffffff


	//   ....[7]....
        /*02d8*/ 	.word	0xffffffff


	//   ....[8]....
        /*02dc*/ 	.word	0xffffffff


	//   ....[9]....
        /*02e0*/ 	.word	0xffffffff


	//   ....[10]....
        /*02e4*/ 	.word	0xffffffff


	//   ....[11]....
        /*02e8*/ 	.word	0xffffffff


	//   ....[12]....
        /*02ec*/ 	.word	0xffffffff


	//   ....[13]....
        /*02f0*/ 	.word	0xffffffff


	//   ....[14]....
        /*02f4*/ 	.word	0xffffffff


	//   ....[15]....
        /*02f8*/ 	.word	0xffffffff


	//   ....[16]....
        /*02fc*/ 	.word	0xffffffff


	//   ....[17]....
        /*0300*/ 	.word	0xffffffff


	//   ....[18]....
        /*0304*/ 	.word	0xffffffff


	//   ....[19]....
        /*0308*/ 	.word	0xffffffff


	//----- nvinfo : EIATTR_COOP_GROUP_INSTR_OFFSETS
	.align		4
.L_1920:
        /*030c*/ 	.byte	0x04, 0x28
        /*030e*/ 	.short	(.L_1922 - .L_1921)


	//   ....[0]....
.L_1921:
        /*0310*/ 	.word	0x0003a3c0


	//   ....[1]....
        /*0314*/ 	.word	0x0003a3f0


	//   ....[2]....
        /*0318*/ 	.word	0x0003a410


	//   ....[3]....
        /*031c*/ 	.word	0x0003a430


	//   ....[4]....
        /*0320*/ 	.word	0x0003a450


	//   ....[5]....
        /*0324*/ 	.word	0x0003ae80


	//   ....[6]....
        /*0328*/ 	.word	0x0003aea0


	//   ....[7]....
        /*032c*/ 	.word	0x0003aec0


	//   ....[8]....
        /*0330*/ 	.word	0x0003aee0


	//   ....[9]....
        /*0334*/ 	.word	0x0003af00


	//   ....[10]....
        /*0338*/ 	.word	0x0003c560


	//   ....[11]....
        /*033c*/ 	.word	0x0003c5c0


	//   ....[12]....
        /*0340*/ 	.word	0x0003c620


	//   ....[13]....
        /*0344*/ 	.word	0x0003c680


	//   ....[14]....
        /*0348*/ 	.word	0x0003c6e0


	//   ....[15]....
        /*034c*/ 	.word	0x0003d150


	//   ....[16]....
        /*0350*/ 	.word	0x0003d1b0


	//   ....[17]....
        /*0354*/ 	.word	0x0003d210


	//   ....[18]....
        /*0358*/ 	.word	0x0003d270


	//   ....[19]....
        /*035c*/ 	.word	0x0003d2d0


	//----- nvinfo : EIATTR_EXIT_INSTR_OFFSETS
	.align		4
.L_1922:
        /*0360*/ 	.byte	0x04, 0x1c
        /*0362*/ 	.short	(.L_1924 - .L_1923)


	//   ....[0]....
.L_1923:
        /*0364*/ 	.word	0x00000a20


	//   ....[1]....
        /*0368*/ 	.word	0x0003c510


	//----- nvinfo : EIATTR_MAX_THREADS
	.align		4
.L_1924:
        /*036c*/ 	.byte	0x04, 0x05
        /*036e*/ 	.short	(.L_1926 - .L_1925)
.L_1925:
        /*0370*/ 	.word	0x00000080
        /*0374*/ 	.word	0x00000001
        /*0378*/ 	.word	0x00000001


	//----- nvinfo : EIATTR_CRS_STACK_SIZE
	.align		4
.L_1926:
        /*037c*/ 	.byte	0x04, 0x1e
        /*037e*/ 	.short	(.L_1928 - .L_1927)
.L_1927:
        /*0380*/ 	.word	0x00000000
.L_1928:


//--------------------- .nv.info._ZN10layer_norm31ln_parallel_residual_fwd_kernelINS_13Kernel_traitsIfffffjLj2560ELj1ELj4ELj1ELj16ENS_18Kernel_traits_baseILj2560EfffffjLj128EEEEELb0ELb0ELb0EEEvNS_9FwdParamsE --------------------------
	.section	.nv.info._ZN10layer_norm31ln_parallel_residual_fwd_kernelINS_13Kernel_traitsIfffffjLj2560ELj1ELj4ELj1ELj16ENS_18Kernel_traits_baseILj2560EfffffjLj128EEEEELb0ELb0ELb0EEEvNS_9FwdParamsE,"",@"SHT_CUDA_INFO"
	.sectionflags	@""
	.align	4


	//----- nvinfo : EIATTR_CUDA_API_VERSION
	.align		4
        /*0000*/ 	.byte	0x04, 0x37
        /*0002*/ 	.short	(.L_1930 - .L_1929)
.L_1929:
        /*0004*/ 	.word	0x00000082


	//----- nvinfo : EIATTR_SW2861232_WAR
	.align		4
.L_1930:
        /*0008*/ 	.byte	0x01, 0x35
	.zero		2


	//----- nvinfo : EIATTR_PARAM_CBANK
	.align		4
        /*000c*/ 	.byte	0x04, 0x0a
        /*000e*/ 	.short	(.L_1932 - .L_1931)
	.align		4
.L_1931:
        /*0010*/ 	.word	index@(.nv.constant0._ZN10layer_norm31ln_parallel_residual_fwd_kernelINS_13Kernel_traitsIfffffjLj2560ELj1ELj4ELj1ELj16ENS_18Kernel_traits_baseILj2560EfffffjLj128EEEEELb0ELb0ELb0EEEvNS_9FwdParamsE)
        /*0014*/ 	.short	0x0160
        /*0016*/ 	.short	0x00e8


	//----- nvinfo : EIATTR_CBANK_PARAM_SIZE
	.align		4
.L_1932:
        /*0018*/ 	.byte	0x03, 0x19
        /*001a*/ 	.short	0x00e8


	//----- nvinfo : EIATTR_KPARAM_INFO
	.align		4
        /*001c*/ 	.byte	0x04, 0x17
        /*001e*/ 	.short	(.L_1934 - .L_1933)
.L_1933:
        /*0020*/ 	.word	0x00000000
        /*0024*/ 	.short	0x0000
        /*0026*/ 	.short	0x0000
        /*0028*/ 	.byte	0x00, 0xf0, 0xa1, 0x03


	//----- nvinfo : EIATTR_MAXREG_COUNT
	.align		4
.L_1934:
        /*002c*/ 	.byte	0x03, 0x1b
        /*002e*/ 	.short	0x00ff


	//----- nvinfo : EIATTR_ANNOTATIONS
	.align		4
        /*0030*/ 	.byte	0x04, 0x55
        /*0032*/ 	.short	(.L_1936 - .L_1935)


	//   ....[0]....
.L_1935:
        /* <DEDUP_REMOVED lines=139> */


	//----- nvinfo : EIATTR_MERCURY_ISA_VERSION
	.align		4
.L_1936:
        /*08d4*/ 	.byte	0x03, 0x5f
        /*08d6*/ 	.short	0x0000


	//----- nvinfo : EIATTR_COOP_GROUP_MASK_REGIDS
	.align		4
        /*08d8*/ 	.byte	0x04, 0x29
        /*08da*/ 	.short	(.L_1938 - .L_1937)


	//   ....[0]....
.L_1937:
        /*08dc*/ 	.word	0xffffffff


	//   ....[1]....
        /*08e0*/ 	.word	0xffffffff


	//   ....[2]....
        /*08e4*/ 	.word	0xffffffff


	//   ....[3]....
        /*08e8*/ 	.word	0xffffffff


	//   ....[4]....
        /*08ec*/ 	.word	0xffffffff


	//   ....[5]....
        /*08f0*/ 	.word	0xffffffff


	//   ....[6]....
        /*08f4*/ 	.word	0xffffffff


	//   ....[7]....
        /*08f8*/ 	.word	0xffffffff


	//   ....[8]....
        /*08fc*/ 	.word	0xffffffff


	//   ....[9]....
        /*0900*/ 	.word	0xffffffff


	//   ....[10]....
        /*0904*/ 	.word	0xffffffff


	//   ....[11]....
        /*0908*/ 	.word	0xffffffff


	//   ....[12]....
        /*090c*/ 	.word	0xffffffff


	//   ....[13]....
        /*0910*/ 	.word	0xffffffff


	//   ....[14]....
        /*0914*/ 	.word	0xffffffff


	//   ....[15]....
        /*0918*/ 	.word	0xffffffff


	//   ....[16]....
        /*091c*/ 	.word	0xffffffff


	//   ....[17]....
        /*0920*/ 	.word	0xffffffff


	//   ....[18]....
        /*0924*/ 	.word	0xffffffff


	//   ....[19]....
        /*0928*/ 	.word	0xffffffff


	//----- nvinfo : EIATTR_COOP_GROUP_INSTR_OFFSETS
	.align		4
.L_1938:
        /*092c*/ 	.byte	0x04, 0x28
        /*092e*/ 	.short	(.L_1940 - .L_1939)


	//   ....[0]....
.L_1939:
        /*0930*/ 	.word	0x00008730


	//   ....[1]....
        /*0934*/ 	.word	0x00008760


	//   ....[2]....
        /*0938*/ 	.word	0x000087b0


	//   ....[3]....
        /*093c*/ 	.word	0x000087d0


	//   ....[4]....
        /*0940*/ 	.word	0x000087f0


	//   ....[5]....
        /*0944*/ 	.word	0x00009320


	//   ....[6]....
        /*0948*/ 	.word	0x00009340


	//   ....[7]....
        /*094c*/ 	.word	0x00009360


	//   ....[8]....
        /*0950*/ 	.word	0x00009380


	//   ....[9]....
        /*0954*/ 	.word	0x000093a0


	//   ....[10]....
        /*0958*/ 	.word	0x0000c290


	//   ....[11]....
        /*095c*/ 	.word	0x0000c300


	//   ....[12]....
        /*0960*/ 	.word	0x0000c370


	//   ....[13]....
        /*0964*/ 	.word	0x0000c3e0


	//   ....[14]....
        /*0968*/ 	.word	0x0000c450


	//   ....[15]....
        /*096c*/ 	.word	0x0000cff0


	//   ....[16]....
        /*0970*/ 	.word	0x0000d050


	//   ....[17]....
        /*0974*/ 	.word	0x0000d0b0


	//   ....[18]....
        /*0978*/ 	.word	0x0000d110


	//   ....[19]....
        /*097c*/ 	.word	0x0000d170


	//----- nvinfo : EIATTR_EXIT_INSTR_OFFSETS
	.align		4
.L_1940:
        /*0980*/ 	.byte	0x04, 0x1c
        /*0982*/ 	.short	(.L_1942 - .L_1941)


	//   ....[0]....
.L_1941:
        /*0984*/ 	.word	0x00002ad0


	//   ....[1]....
        /*0988*/ 	.word	0x0000c230


	//----- nvinfo : EIATTR_MAX_THREADS
	.align		4
.L_1942:
        /*098c*/ 	.byte	0x04, 0x05
        /*098e*/ 	.short	(.L_1944 - .L_1943)
.L_1943:
        /*0990*/ 	.word	0x00000080
        /*0994*/ 	.word	0x00000001
        /*0998*/ 	.word	0x00000001


	//----- nvinfo : EIATTR_CRS_STACK_SIZE
	.align		4
.L_1944:
        /*099c*/ 	.byte	0x04, 0x1e
        /*099e*/ 	.short	(.L_1946 - .L_1945)
.L_1945:
        /*09a0*/ 	.word	0x00000000
.L_1946:


//--------------------- .nv.info._ZN10layer_norm31ln_parallel_residual_fwd_kernelINS_13Kernel_traitsIfffffjLj2560ELj1ELj4ELj1ELj16ENS_18Kernel_traits_baseILj2560EfffffjLj128EEEEELb0ELb0ELb1EEEvNS_9FwdParamsE --------------------------
	.section	.nv.info._ZN10layer_norm31ln_parallel_residual_fwd_kernelINS_13Kernel_traitsIfffffjLj2560ELj1ELj4ELj1ELj16ENS_18Kernel_traits_baseILj2560EfffffjLj128EEEEELb0ELb0ELb1EEEvNS_9FwdParamsE,"",@"SHT_CUDA_INFO"
	.sectionflags	@""
	.align	4


	//----- nvinfo : EIATTR_CUDA_API_VERSION
	.align		4
        /*0000*/ 	.byte	0x04, 0x37
        /*0002*/ 	.short	(.L_1948 - .L_1947)
.L_1947:
        /*0004*/ 	.word	0x00000082


	//----- nvinfo : EIATTR_SW2861232_WAR
	.align		4
.L_1948:
        /*0008*/ 	.byte	0x01, 0x35
	.zero		2


	//----- nvinfo : EIATTR_PARAM_CBANK
	.align		4
        /*000c*/ 	.byte	0x04, 0x0a
        /*000e*/ 	.short	(.L_1950 - .L_1949)
	.align		4
.L_1949:
        /*0010*/ 	.word	index@(.nv.constant0._ZN10layer_norm31ln_parallel_residual_fwd_kernelINS_13Kernel_traitsIfffffjLj2560ELj1ELj4ELj1ELj16ENS_18Kernel_traits_baseILj2560EfffffjLj128EEEEELb0ELb0ELb1EEEvNS_9FwdParamsE)
        /*0014*/ 	.short	0x0160
        /*0016*/ 	.short	0x00e8


	//----- nvinfo : EIATTR_CBANK_PARAM_SIZE
	.align		4
.L_1950:
        /*0018*/ 	.byte	0x03, 0x19
        /*001a*/ 	.short	0x00e8


	//----- nvinfo : EIATTR_KPARAM_INFO
	.align		4
        /*001c*/ 	.byte	0x04, 0x17
        /*001e*/ 	.short	(.L_1952 - .L_1951)
.L_1951:
        /*0020*/ 	.word	0x00000000
        /*0024*/ 	.short	0x0000
        /*0026*/ 	.short	0x0000
        /*0028*/ 	.byte	0x00, 0xf0, 0xa1, 0x03


	//----- nvinfo : EIATTR_MAXREG_COUNT
	.align		4
.L_1952:
        /*002c*/ 	.byte	0x03, 0x1b
        /*002e*/ 	.short	0x00ff


	//----- nvinfo : EIATTR_ANNOTATIONS
	.align		4
        /*0030*/ 	.byte	0x04, 0x55
        /*0032*/ 	.short	(.L_1954 - .L_1953)


	//   ....[0]....
.L_1953:
        /* <DEDUP_REMOVED lines=216> */


	//----- nvinfo : EIATTR_MERCURY_ISA_VERSION
	.align		4
.L_1954:
        /*0da4*/ 	.byte	0x03, 0x5f
        /*0da6*/ 	.short	0x0000


	//----- nvinfo : EIATTR_COOP_GROUP_MASK_REGIDS
	.align		4
        /*0da8*/ 	.byte	0x04, 0x29
        /*0daa*/ 	.short	(.L_1956 - .L_1955)


	//   ....[0]....
.L_1955:
        /*0dac*/ 	.word	0xffffffff


	//   ....[1]....
        /*0db0*/ 	.word	0xffffffff


	//   ....[2]....
        /*0db4*/ 	.word	0xffffffff


	//   ....[3]....
        /*0db8*/ 	.word	0xffffffff


	//   ....[4]....
        /*0dbc*/ 	.word	0xffffffff


	//   ....[5]....
        /*0dc0*/ 	.word	0xffffffff


	//   ....[6]....
        /*0dc4*/ 	.word	0xffffffff


	//   ....[7]....
        /*0dc8*/ 	.word	0xffffffff


	//   ....[8]....
        /*0dcc*/ 	.word	0xffffffff


	//   ....[9]....
        /*0dd0*/ 	.word	0xffffffff


	//   ....[10]....
        /*0dd4*/ 	.word	0xffffffff


	//   ....[11]....
        /*0dd8*/ 	.word	0xffffffff


	//   ....[12]....
        /*0ddc*/ 	.word	0xffffffff


	//   ....[13]....
        /*0de0*/ 	.word	0xffffffff


	//   ....[14]....
        /*0de4*/ 	.word	0xffffffff


	//   ....[15]....
        /*0de8*/ 	.word	0xffffffff


	//   ....[16]....
        /*0dec*/ 	.word	0xffffffff


	//   ....[17]....
        /*0df0*/ 	.word	0xffffffff


	//   ....[18]....
        /*0df4*/ 	.word	0xffffffff


	//   ....[19]....
        /*0df8*/ 	.word	0xffffffff


	//----- nvinfo : EIATTR_COOP_GROUP_INSTR_OFFSETS
	.align		4
.L_1956:
        /*0dfc*/ 	.byte	0x04, 0x28
        /*0dfe*/ 	.short	(.L_1958 - .L_1957)


	//   ....[0]....
.L_1957:
        /*0e00*/ 	.word	0x000068b0


	//   ....[1]....
        /*0e04*/ 	.word	0x000068e0


	//   ....[2]....
        /*0e08*/ 	.word	0x00006900


	//   ....[3]....
        /*0e0c*/ 	.word	0x00006920


	//   ....[4]....
        /*0e10*/ 	.word	0x00006940


	//   ....[5]....
        /*0e14*/ 	.word	0x00007370


	//   ....[6]....
        /*0e18*/ 	.word	0x00007390


	//   ....[7]....
        /*0e1c*/ 	.word	0x000073b0


	//   ....[8]....
        /*0e20*/ 	.word	0x000073d0


	//   ....[9]....
        /*0e24*/ 	.word	0x000073f0


	//   ....[10]....
        /*0e28*/ 	.word	0x0000a120


	//   ....[11]....
        /*0e2c*/ 	.word	0x0000a180


	//   ....[12]....
        /*0e30*/ 	.word	0x0000a1e0


	//   ....[13]....
        /*0e34*/ 	.word	0x0000a240


	//   ....[14]....
        /*0e38*/ 	.word	0x0000a2a0


	//   ....[15]....
        /*0e3c*/ 	.word	0x0000ad10


	//   ....[16]....
        /*0e40*/ 	.word	0x0000ad70


	//   ....[17]....
        /*0e44*/ 	.word	0x0000add0


	//   ....[18]....
        /*0e48*/ 	.word	0x0000ae30


	//   ....[19]....
        /*0e4c*/ 	.word	0x0000ae90


	//----- nvinfo : EIATTR_EXIT_INSTR_OFFSETS
	.align		4
.L_1958:
        /*0e50*/ 	.byte	0x04, 0x1c
        /*0e52*/ 	.short	(.L_1960 - .L_1959)


	//   ....[0]....
.L_1959:
        /*0e54*/ 	.word	0x000018f0


	//   ....[1]....
        /*0e58*/ 	.word	0x0000a0d0


	//----- nvinfo : EIATTR_MAX_THREADS
	.align		4
.L_1960:
        /*0e5c*/ 	.byte	0x04, 0x05
        /*0e5e*/ 	.short	(.L_1962 - .L_1961)
.L_1961:
        /*0e60*/ 	.word	0x00000080
        /*0e64*/ 	.word	0x00000001
        /*0e68*/ 	.word	0x00000001


	//----- nvinfo : EIATTR_CRS_STACK_SIZE
	.align		4
.L_1962:
        /*0e6c*/ 	.byte	0x04, 0x1e
        /*0e6e*/ 	.short	(.L_1964 - .L_1963)
.L_1963:
        /*0e70*/ 	.word	0x00000000
.L_1964:


//--------------------- .nv.info._ZN10layer_norm31ln_parallel_residual_fwd_kernelINS_13Kernel_traitsIfffffjLj2560ELj1ELj4ELj1ELj16ENS_18Kernel_traits_baseILj2560EfffffjLj128EEEEELb0ELb1ELb0EEEvNS_9FwdParamsE --------------------------
	.section	.nv.info._ZN10layer_norm31ln_parallel_residual_fwd_kernelINS_13Kernel_traitsIfffffjLj2560ELj1ELj4ELj1ELj16ENS_18Kernel_traits_baseILj2560EfffffjLj128EEEEELb0ELb1ELb0EEEvNS_9FwdParamsE,"",@"SHT_CUDA_INFO"
	.sectionflags	@""
	.align	4


	//----- nvinfo : EIATTR_CUDA_API_VERSION
	.align		4
        /*0000*/ 	.byte	0x04, 0x37
        /*0002*/ 	.short	(.L_1966 - .L_1965)
.L_1965:
        /*0004*/ 	.word	0x00000082


	//----- nvinfo : EIATTR_SW2861232_WAR
	.align		4
.L_1966:
        /*0008*/ 	.byte	0x01, 0x35
	.zero		2


	//----- nvinfo : EIATTR_PARAM_CBANK
	.align		4
        /*000c*/ 	.byte	0x04, 0x0a
        /*000e*/ 	.short	(.L_1968 - .L_1967)
	.align		4
.L_1967:
        /*0010*/ 	.word	index@(.nv.constant0._ZN10layer_norm31ln_parallel_residual_fwd_kernelINS_13Kernel_traitsIfffffjLj2560ELj1ELj4ELj1ELj16ENS_18Kernel_traits_baseILj2560EfffffjLj128EEEEELb0ELb1ELb0EEEvNS_9FwdParamsE)
        /*0014*/ 	.short	0x0160
        /*0016*/ 	.short	0x00e8


	//----- nvinfo : EIATTR_CBANK_PARAM_SIZE
	.align		4
.L_1968:
        /*0018*/ 	.byte	0x03, 0x19
        /*001a*/ 	.short	0x00e8


	//----- nvinfo : EIATTR_KPARAM_INFO
	.align		4
        /*001c*/ 	.byte	0x04, 0x17
        /*001e*/ 	.short	(.L_1970 - .L_1969)
.L_1969:
        /*0020*/ 	.word	0x00000000
        /*0024*/ 	.short	0x0000
        /*0026*/ 	.short	0x0000
        /*0028*/ 	.byte	0x00, 0xf0, 0xa1, 0x03


	//----- nvinfo : EIATTR_MAXREG_COUNT
	.align		4
.L_1970:
        /*002c*/ 	.byte	0x03, 0x1b
        /*002e*/ 	.short	0x00ff


	//----- nvinfo : EIATTR_ANNOTATIONS
	.align		4
        /*0030*/ 	.byte	0x04, 0x55
        /*0032*/ 	.short	(.L_1972 - .L_1971)


	//   ....[0]....
.L_1971:
        /* <DEDUP_REMOVED lines=33> */


	//----- nvinfo : EIATTR_MERCURY_ISA_VERSION
	.align		4
.L_1972:
        /*0234*/ 	.byte	0x03, 0x5f
        /*0236*/ 	.short	0x0000


	//----- nvinfo : EIATTR_COOP_GROUP_MASK_REGIDS
	.align		4
        /*0238*/ 	.byte	0x04, 0x29
        /*023a*/ 	.short	(.L_1974 - .L_1973)


	//   ....[0]....
.L_1973:
        /*023c*/ 	.word	0xffffffff


	//   ....[1]....
        /*0240*/ 	.word	0xffffffff


	//   ....[2]....
        /*0244*/ 	.word	0xffffffff


	//   ....[3]....
        /*0248*/ 	.word	0xffffffff


	//   ....[4]....
        /*024c*/ 	.word	0xffffffff


	//   ....[5]....
        /*0250*/ 	.word	0xffffffff


	//   ....[6]....
        /*0254*/ 	.word	0xffffffff


	//   ....[7]....
        /*0258*/ 	.word	0xffffffff


	//   ....[8]....
        /*025c*/ 	.word	0xffffffff


	//   ....[9]....
        /*0260*/ 	.word	0xffffffff


	//   ....[10]....
        /*0264*/ 	.word	0xffffffff


	//   ....[11]....
        /*0268*/ 	.word	0xffffffff


	//   ....[12]....
        /*026c*/ 	.word	0xffffffff


	//   ....[13]....
        /*0270*/ 	.word	0xffffffff


	//   ....[14]....
        /*0274*/ 	.word	0xffffffff


	//   ....[15]....
        /*0278*/ 	.word	0xffffffff


	//   ....[16]....
        /*027c*/ 	.word	0xffffffff


	//   ....[17]....
        /*0280*/ 	.word	0xffffffff


	//   ....[18]....
        /*0284*/ 	.word	0xffffffff


	//   ....[19]....
        /*0288*/ 	.word	0xffffffff


	//----- nvinfo : EIATTR_COOP_GROUP_INSTR_OFFSETS
	.align		4
.L_1974:
        /*028c*/ 	.byte	0x04, 0x28
        /*028e*/ 	.short	(.L_1976 - .L_1975)


	//   ....[0]....
.L_1975:
        /*0290*/ 	.word	0x00007300


	//   ....[1]....
        /*0294*/ 	.word	0x00007330


	//   ....[2]....
        /*0298*/ 	.word	0x00007380


	//   ....[3]....
        /*029c*/ 	.word	0x000073a0


	//   ....[4]....
        /*02a0*/ 	.word	0x000073c0


	//   ....[5]....
        /*02a4*/ 	.word	0x00007ef0


	//   ....[6]....
        /*02a8*/ 	.word	0x00007f10


	//   ....[7]....
        /*02ac*/ 	.word	0x00007f30


	//   ....[8]....
        /*02b0*/ 	.word	0x00007f50


	//   ....[9]....
        /*02b4*/ 	.word	0x00007f70


	//   ....[10]....
        /*02b8*/ 	.word	0x00009ed0


	//   ....[11]....
        /*02bc*/ 	.word	0x00009f40


	//   ....[12]....
        /*02c0*/ 	.word	0x00009fb0


	//   ....[13]....
        /*02c4*/ 	.word	0x0000a020


	//   ....[14]....
        /*02c8*/ 	.word	0x0000a090


	//   ....[15]....
        /*02cc*/ 	.word	0x0000ac30


	//   ....[16]....
        /*02d0*/ 	.word	0x0000ac90


	//   ....[17]....
        /*02d4*/ 	.word	0x0000acf0


	//   ....[18]....
        /*02d8*/ 	.word	0x0000ad50


	//   ....[19]....
        /*02dc*/ 	.word	0x0000adb0


	//----- nvinfo : EIATTR_EXIT_INSTR_OFFSETS
	.align		4
.L_1976:
        /*02e0*/ 	.byte	0x04, 0x1c
        /*02e2*/ 	.short	(.L_1978 - .L_1977)


	//   ....[0]....
.L_1977:
        /*02e4*/ 	.word	0x00001690


	//   ....[1]....
        /*02e8*/ 	.word	0x00009e70


	//----- nvinfo : EIATTR_MAX_THREADS
	.align		4
.L_1978:
        /*02ec*/ 	.byte	0x04, 0x05
        /*02ee*/ 	.short	(.L_1980 - .L_1979)
.L_1979:
        /*02f0*/ 	.word	0x00000080
        /*02f4*/ 	.word	0x00000001
        /*02f8*/ 	.word	0x00000001


	//----- nvinfo : EIATTR_CRS_STACK_SIZE
	.align		4
.L_1980:
        /*02fc*/ 	.byte	0x04, 0x1e
        /*02fe*/ 	.short	(.L_1982 - .L_1981)
.L_1981:
        /*0300*/ 	.word	0x00000000
.L_1982:


//--------------------- .nv.info._ZN10layer_norm31ln_parallel_residual_fwd_kernelINS_13Kernel_traitsIfffffjLj2560ELj1ELj4ELj1ELj16ENS_18Kernel_traits_baseILj2560EfffffjLj128EEEEELb0ELb1ELb1EEEvNS_9FwdParamsE --------------------------
	.section	.nv.info._ZN10layer_norm31ln_parallel_residual_fwd_kernelINS_13Kernel_traitsIfffffjLj2560ELj1ELj4ELj1ELj16ENS_18Kernel_traits_baseILj2560EfffffjLj128EEEEELb0ELb1ELb1EEEvNS_9FwdParamsE,"",@"SHT_CUDA_INFO"
	.sectionflags	@""
	.align	4


	//----- nvinfo : EIATTR_CUDA_API_VERSION
	.align		4
        /*0000*/ 	.byte	0x04, 0x37
        /*0002*/ 	.short	(.L_1984 - .L_1983)
.L_1983:
        /*0004*/ 	.word	0x00000082


	//----- nvinfo : EIATTR_SW2861232_WAR
	.align		4
.L_1984:
        /*0008*/ 	.byte	0x01, 0x35
	.zero		2


	//----- nvinfo : EIATTR_PARAM_CBANK
	.align		4
        /*000c*/ 	.byte	0x04, 0x0a
        /*000e*/ 	.short	(.L_1986 - .L_1985)
	.align		4
.L_1985:
        /*0010*/ 	.word	index@(.nv.constant0._ZN10layer_norm31ln_parallel_residual_fwd_kernelINS_13Kernel_traitsIfffffjLj2560ELj1ELj4ELj1ELj16ENS_18Kernel_traits_baseILj2560EfffffjLj128EEEEELb0ELb1ELb1EEEvNS_9FwdParamsE)
        /*0014*/ 	.short	0x0160
        /*0016*/ 	.short	0x00e8


	//----- nvinfo : EIATTR_CBANK_PARAM_SIZE
	.align		4
.L_1986:
        /*0018*/ 	.byte	0x03, 0x19
        /*001a*/ 	.short	0x00e8


	//----- nvinfo : EIATTR_KPARAM_INFO
	.align		4
        /*001c*/ 	.byte	0x04, 0x17
        /*001e*/ 	.short	(.L_1988 - .L_1987)
.L_1987:
        /*0020*/ 	.word	0x00000000
        /*0024*/ 	.short	0x0000
        /*0026*/ 	.short	0x0000
        /*0028*/ 	.byte	0x00, 0xf0, 0xa1, 0x03


	//----- nvinfo : EIATTR_MAXREG_COUNT
	.align		4
.L_1988:
        /*002c*/ 	.byte	0x03, 0x1b
        /*002e*/ 	.short	0x00ff


	//----- nvinfo : EIATTR_ANNOTATIONS
	.align		4
        /*0030*/ 	.byte	0x04, 0x55
        /*0032*/ 	.short	(.L_1990 - .L_1989)


	//   ....[0]....
.L_1989:
        /* <DEDUP_REMOVED lines=30> */
        /*0208*/ 	.byte	0xa0, 0x83, 0x00, 0x00


	//----- nvinfo : EIATTR_MERCURY_ISA_VERSION
	.align		4
.L_1990:
        /*020c*/ 	.byte	0x03, 0x5f
        /*020e*/ 	.short	0x0000


	//----- nvinfo : EIATTR_COOP_GROUP_MASK_REGIDS
	.align		4
        /*0210*/ 	.byte	0x04, 0x29
        /*0212*/ 	.short	(.L_1992 - .L_1991)


	//   ....[0]....
.L_1991:
        /*0214*/ 	.word	0xffffffff


	//   ....[1]....
        /*0218*/ 	.word	0xffffffff


	//   ....[2]....
        /*021c*/ 	.word	0xffffffff


	//   ....[3]....
        /*0220*/ 	.word	0xffffffff


	//   ....[4]....
        /*0224*/ 	.word	0xffffffff


	//   ....[5]....
        /*0228*/ 	.word	0xffffffff


	//   ....[6]....
        /*022c*/ 	.word	0xffffffff


	//   ....[7]....
        /*0230*/ 	.word	0xffffffff


	//   ....[8]....
        /*0234*/ 	.word	0xffffffff


	//   ....[9]....
        /*0238*/ 	.word	0xffffffff


	//   ....[10]....
        /*023c*/ 	.word	0xffffffff


	//   ....[11]....
        /*0240*/ 	.word	0xffffffff


	//   ....[12]....
        /*0244*/ 	.word	0xffffffff


	//   ....[13]....
        /*0248*/ 	.word	0xffffffff


	//   ....[14]....
        /*024c*/ 	.word	0xffffffff


	//   ....[15]....
        /*0250*/ 	.word	0xffffffff


	//   ....[16]....
        /*0254*/ 	.word	0xffffffff


	//   ....[17]....
        /*0258*/ 	.word	0xffffffff


	//   ....[18]....
        /*025c*/ 	.word	0xffffffff


	//   ....[19]....
        /*0260*/ 	.word	0xffffffff


	//----- nvinfo : EIATTR_COOP_GROUP_INSTR_OFFSETS
	.align		4
.L_1992:
        /*0264*/ 	.byte	0x04, 0x28
        /*0266*/ 	.short	(.L_1994 - .L_1993)


	//   ....[0]....
.L_1993:
        /*0268*/ 	.word	0x00005480


	//   ....[1]....
        /*026c*/ 	.word	0x000054b0


	//   ....[2]....
        /*0270*/ 	.word	0x000054d0


	//   ....[3]....
        /*0274*/ 	.word	0x000054f0


	//   ....[4]....
        /*0278*/ 	.word	0x00005510


	//   ....[5]....
        /*027c*/ 	.word	0x00005f40


	//   ....[6]....
        /*0280*/ 	.word	0x00005f60


	//   ....[7]....
        /*0284*/ 	.word	0x00005f80


	//   ....[8]....
        /*0288*/ 	.word	0x00005fa0


	//   ....[9]....
        /*028c*/ 	.word	0x00005fd0


	//   ....[10]....
        /*0290*/ 	.word	0x000075f0


	//   ....[11]....
        /*0294*/ 	.word	0x00007640


	//   ....[12]....
        /*0298*/ 	.word	0x00007690


	//   ....[13]....
        /*029c*/ 	.word	0x000076e0


	//   ....[14]....
        /*02a0*/ 	.word	0x00007730


	//   ....[15]....
        /*02a4*/ 	.word	0x00008190


	//   ....[16]....
        /*02a8*/ 	.word	0x000081f0


	//   ....[17]....
        /*02ac*/ 	.word	0x00008250


	//   ....[18]....
        /*02b0*/ 	.word	0x000082b0


	//   ....[19]....
        /*02b4*/ 	.word	0x00008310


	//----- nvinfo : EIATTR_EXIT_INSTR_OFFSETS
	.align		4
.L_1994:
        /*02b8*/ 	.byte	0x04, 0x1c
        /*02ba*/ 	.short	(.L_1996 - .L_1995)


	//   ....[0]....
.L_1995:
        /*02bc*/ 	.word	0x000009a0


	//   ....[1]....
        /*02c0*/ 	.word	0x000075b0


	//----- nvinfo : EIATTR_MAX_THREADS
	.align		4
.L_1996:
        /*02c4*/ 	.byte	0x04, 0x05
        /*02c6*/ 	.short	(.L_1998 - .L_1997)
.L_1997:
        /*02c8*/ 	.word	0x00000080
        /*02cc*/ 	.word	0x00000001
        /*02d0*/ 	.word	0x00000001


	//----- nvinfo : EIATTR_CRS_STACK_SIZE
	.align		4
.L_1998:
        /*02d4*/ 	.byte	0x04, 0x1e
        /*02d6*/ 	.short	(.L_2000 - .L_1999)
.L_1999:
        /*02d8*/ 	.word	0x00000000
.L_2000:


//--------------------- .nv.info._ZN10layer_norm31ln_parallel_residual_fwd_kernelINS_13Kernel_traitsIfffffjLj2560ELj1ELj4ELj1ELj16ENS_18Kernel_traits_baseILj2560EfffffjLj128EEEEELb1ELb0ELb0EEEvNS_9FwdParamsE --------------------------
	.section	.nv.info._ZN10layer_norm31ln_parallel_residual_fwd_kernelINS_13Kernel_traitsIfffffjLj2560ELj1ELj4ELj1ELj16ENS_18Kernel_traits_baseILj2560EfffffjLj128EEEEELb1ELb0ELb0EEEvNS_9FwdParamsE,"",@"SHT_CUDA_INFO"
	.sectionflags	@""
	.align	4


	//----- nvinfo : EIATTR_CUDA_API_VERSION
	.align		4
        /*0000*/ 	.byte	0x04, 0x37
        /*0002*/ 	.short	(.L_2002 - .L_2001)
.L_2001:
        /*0004*/ 	.word	0x00000082


	//----- nvinfo : EIATTR_SW2861232_WAR
	.align		4
.L_2002:
        /*0008*/ 	.byte	0x01, 0x35
	.zero		2


	//----- nvinfo : EIATTR_PARAM_CBANK
	.align		4
        /*000c*/ 	.byte	0x04, 0x0a
        /*000e*/ 	.short	(.L_2004 - .L_2003)
	.align		4
.L_2003:
        /*0010*/ 	.word	index@(.nv.constant0._ZN10layer_norm31ln_parallel_residual_fwd_kernelINS_13Kernel_traitsIfffffjLj2560ELj1ELj4ELj1ELj16ENS_18Kernel_traits_baseILj2560EfffffjLj128EEEEELb1ELb0ELb0EEEvNS_9FwdParamsE)
        /*0014*/ 	.short	0x0160
        /*0016*/ 	.short	0x00e8


	//----- nvinfo : EIATTR_CBANK_PARAM_SIZE
	.align		4
.L_2004:
        /*0018*/ 	.byte	0x03, 0x19
        /*001a*/ 	.short	0x00e8


	//----- nvinfo : EIATTR_KPARAM_INFO
	.align		4
        /*001c*/ 	.byte	0x04, 0x17
        /*001e*/ 	.short	(.L_2006 - .L_2005)
.L_2005:
        /*0020*/ 	.word	0x00000000
        /*0024*/ 	.short	0x0000
        /*0026*/ 	.short	0x0000
        /*0028*/ 	.byte	0x00, 0xf0, 0xa1, 0x03


	//----- nvinfo : EIATTR_MAXREG_COUNT
	.align		4
.L_2006:
        /*002c*/ 	.byte	0x03, 0x1b
        /*002e*/ 	.short	0x00ff


	//----- nvinfo : EIATTR_ANNOTATIONS
	.align		4
        /*0030*/ 	.byte	0x04, 0x55
        /*0032*/ 	.short	(.L_2008 - .L_2007)


	//   ....[0]....
.L_2007:
        /* <DEDUP_REMOVED lines=223> */


	//----- nvinfo : EIATTR_MERCURY_ISA_VERSION
	.align		4
.L_2008:
        /*0e14*/ 	.byte	0x03, 0x5f
        /*0e16*/ 	.short	0x0000


	//----- nvinfo : EIATTR_COOP_GROUP_MASK_REGIDS
	.align		4
        /*0e18*/ 	.byte	0x04, 0x29
        /*0e1a*/ 	.short	(.L_2010 - .L_2009)


	//   ....[0]....
.L_2009:
        /*0e1c*/ 	.word	0xffffffff


	//   ....[1]....
        /*0e20*/ 	.word	0xffffffff


	//   ....[2]....
        /*0e24*/ 	.word	0xffffffff


	//   ....[3]....
        /*0e28*/ 	.word	0xffffffff


	//   ....[4]....
        /*0e2c*/ 	.word	0xffffffff


	//   ....[5]....
        /*0e30*/ 	.word	0xffffffff


	//   ....[6]....
        /*0e34*/ 	.word	0xffffffff


	//   ....[7]....
        /*0e38*/ 	.word	0xffffffff


	//   ....[8]....
        /*0e3c*/ 	.word	0xffffffff


	//   ....[9]....
        /*0e40*/ 	.word	0xffffffff


	//   ....[10]....
        /*0e44*/ 	.word	0xffffffff


	//   ....[11]....
        /*0e48*/ 	.word	0xffffffff


	//   ....[12]....
        /*0e4c*/ 	.word	0xffffffff


	//   ....[13]....
        /*0e50*/ 	.word	0xffffffff


	//   ....[14]....
        /*0e54*/ 	.word	0xffffffff


	//   ....[15]....
        /*0e58*/ 	.word	0xffffffff


	//   ....[16]....
        /*0e5c*/ 	.word	0xffffffff


	//   ....[17]....
        /*0e60*/ 	.word	0xffffffff


	//   ....[18]....
        /*0e64*/ 	.word	0xffffffff


	//   ....[19]....
        /*0e68*/ 	.word	0xffffffff


	//----- nvinfo : EIATTR_COOP_GROUP_INSTR_OFFSETS
	.align		4
.L_2010:
        /*0e6c*/ 	.byte	0x04, 0x28
        /*0e6e*/ 	.short	(.L_2012 - .L_2011)


	//   ....[0]....
.L_2011:
        /*0e70*/ 	.word	0x0003cf20


	//   ....[1]....
        /*0e74*/ 	.word	0x0003cf50


	//   ....[2]....
        /*0e78*/ 	.word	0x0003d000


	//   ....[3]....
        /*0e7c*/ 	.word	0x0003d020


	//   ....[4]....
        /*0e80*/ 	.word	0x0003d040


	//   ....[5]....
        /*0e84*/ 	.word	0x0003db60


	//   ....[6]....
        /*0e88*/ 	.word	0x0003db80


	//   ....[7]....
        /*0e8c*/ 	.word	0x0003dba0


	//   ....[8]....
        /*0e90*/ 	.word	0x0003dbc0


	//   ....[9]....
        /*0e94*/ 	.word	0x0003dbe0


	//   ....[10]....
        /*0e98*/ 	.word	0x00041270


	//   ....[11]....
        /*0e9c*/ 	.word	0x000412e0


	//   ....[12]....
        /*0ea0*/ 	.word	0x00041350


	//   ....[13]....
        /*0ea4*/ 	.word	0x000413c0


	//   ....[14]....
        /*0ea8*/ 	.word	0x00041430


	//   ....[15]....
        /*0eac*/ 	.word	0x00042020


	//   ....[16]....
        /*0eb0*/ 	.word	0x00042080


	//   ....[17]....
        /*0eb4*/ 	.word	0x000420e0


	//   ....[18]....
        /*0eb8*/ 	.word	0x00042140


	//   ....[19]....
        /*0ebc*/ 	.word	0x000421a0


	//----- nvinfo : EIATTR_EXIT_INSTR_OFFSETS
	.align		4
.L_2012:
        /*0ec0*/ 	.byte	0x04, 0x1c
        /*0ec2*/ 	.short	(.L_2014 - .L_2013)


	//   ....[0]....
.L_2013:
        /*0ec4*/ 	.word	0x00003300


	//   ....[1]....
        /*0ec8*/ 	.word	0x00041210


	//----- nvinfo : EIATTR_MAX_THREADS
	.align		4
.L_2014:
        /*0ecc*/ 	.byte	0x04, 0x05
        /*0ece*/ 	.short	(.L_2016 - .L_2015)
.L_2015:
        /*0ed0*/ 	.word	0x00000080
        /*0ed4*/ 	.word	0x00000001
        /*0ed8*/ 	.word	0x00000001


	//----- nvinfo : EIATTR_CRS_STACK_SIZE
	.align		4
.L_2016:
        /*0edc*/ 	.byte	0x04, 0x1e
        /*0ede*/ 	.short	(.L_2018 - .L_2017)
.L_2017:
        /*0ee0*/ 	.word	0x00000000
.L_2018:


//--------------------- .nv.info._ZN10layer_norm31ln_parallel_residual_fwd_kernelINS_13Kernel_traitsIfffffjLj2560ELj1ELj4ELj1ELj16ENS_18Kernel_traits_baseILj2560EfffffjLj128EEEEELb1ELb0ELb1EEEvNS_9FwdParamsE --------------------------
	.section	.nv.info._ZN10layer_norm31ln_parallel_residual_fwd_kernelINS_13Kernel_traitsIfffffjLj2560ELj1ELj4ELj1ELj16ENS_18Kernel_traits_baseILj2560EfffffjLj128EEEEELb1ELb0ELb1EEEvNS_9FwdParamsE,"",@"SHT_CUDA_INFO"
	.sectionflags	@""
	.align	4


	//----- nvinfo : EIATTR_CUDA_API_VERSION
	.align		4
        /*0000*/ 	.byte	0x04, 0x37
        /*0002*/ 	.short	(.L_2020 - .L_2019)
.L_2019:
        /*0004*/ 	.word	0x00000082


	//----- nvinfo : EIATTR_SW2861232_WAR
	.align		4
.L_2020:
        /*0008*/ 	.byte	0x01, 0x35
	.zero		2


	//----- nvinfo : EIATTR_PARAM_CBANK
	.align		4
        /*000c*/ 	.byte	0x04, 0x0a
        /*000e*/ 	.short	(.L_2022 - .L_2021)
	.align		4
.L_2021:
        /*0010*/ 	.word	index@(.nv.constant0._ZN10layer_norm31ln_parallel_residual_fwd_kernelINS_13Kernel_traitsIfffffjLj2560ELj1ELj4ELj1ELj16ENS_18Kernel_traits_baseILj2560EfffffjLj128EEEEELb1ELb0ELb1EEEvNS_9FwdParamsE)
        /*0014*/ 	.short	0x0160
        /*0016*/ 	.short	0x00e8


	//----- nvinfo : EIATTR_CBANK_PARAM_SIZE
	.align		4
.L_2022:
        /*0018*/ 	.byte	0x03, 0x19
        /*001a*/ 	.short	0x00e8


	//----- nvinfo : EIATTR_KPARAM_INFO
	.align		4
        /*001c*/ 	.byte	0x04, 0x17
        /*001e*/ 	.short	(.L_2024 - .L_2023)
.L_2023:
        /*0020*/ 	.word	0x00000000
        /*0024*/ 	.short	0x0000
        /*0026*/ 	.short	0x0000
        /*0028*/ 	.byte	0x00, 0xf0, 0xa1, 0x03


	//----- nvinfo : EIATTR_MAXREG_COUNT
	.align		4
.L_2024:
        /*002c*/ 	.byte	0x03, 0x1b
        /*002e*/ 	.short	0x00ff


	//----- nvinfo : EIATTR_ANNOTATIONS
	.align		4
        /*0030*/ 	.byte	0x04, 0x55
        /*0032*/ 	.short	(.L_2026 - .L_2025)


	//   ....[0]....
.L_2025:
        /* <DEDUP_REMOVED lines=221> */


	//----- nvinfo : EIATTR_MERCURY_ISA_VERSION
	.align		4
.L_2026:
        /*0df4*/ 	.byte	0x03, 0x5f
        /*0df6*/ 	.short	0x0000


	//----- nvinfo : EIATTR_COOP_GROUP_MASK_REGIDS
	.align		4
        /*0df8*/ 	.byte	0x04, 0x29
        /*0dfa*/ 	.short	(.L_2028 - .L_2027)


	//   ....[0]....
.L_2027:
        /*0dfc*/ 	.word	0xffffffff


	//   ....[1]....
        /*0e00*/ 	.word	0xffffffff


	//   ....[2]....
        /*0e04*/ 	.word	0xffffffff


	//   ....[3]....
        /*0e08*/ 	.word	0xffffffff


	//   ....[4]....
        /*0e0c*/ 	.word	0xffffffff


	//   ....[5]....
        /*0e10*/ 	.word	0xffffffff


	//   ....[6]....
        /*0e14*/ 	.word	0xffffffff


	//   ....[7]....
        /*0e18*/ 	.word	0xffffffff


	//   ....[8]....
        /*0e1c*/ 	.word	0xffffffff


	//   ....[9]....
        /*0e20*/ 	.word	0xffffffff


	//   ....[10]....
        /*0e24*/ 	.word	0xffffffff


	//   ....[11]....
        /*0e28*/ 	.word	0xffffffff


	//   ....[12]....
        /*0e2c*/ 	.word	0xffffffff


	//   ....[13]....
        /*0e30*/ 	.word	0xffffffff


	//   ....[14]....
        /*0e34*/ 	.word	0xffffffff


	//   ....[15]....
        /*0e38*/ 	.word	0xffffffff


	//   ....[16]....
        /*0e3c*/ 	.word	0xffffffff


	//   ....[17]....
        /*0e40*/ 	.word	0xffffffff


	//   ....[18]....
        /*0e44*/ 	.word	0xffffffff


	//   ....[19]....
        /*0e48*/ 	.word	0xffffffff


	//----- nvinfo : EIATTR_COOP_GROUP_INSTR_OFFSETS
	.align		4
.L_2028:
        /*0e4c*/ 	.byte	0x04, 0x28
        /*0e4e*/ 	.short	(.L_2030 - .L_2029)


	//   ....[0]....
.L_2029:
        /*0e50*/ 	.word	0x0003a820


	//   ....[1]....
        /*0e54*/ 	.word	0x0003a850


	//   ....[2]....
        /*0e58*/ 	.word	0x0003a870


	//   ....[3]....
        /*0e5c*/ 	.word	0x0003a890


	//   ....[4]....
        /*0e60*/ 	.word	0x0003a8b0


	//   ....[5]....
        /*0e64*/ 	.word	0x0003b2e0


	//   ....[6]....
        /*0e68*/ 	.word	0x0003b300


	//   ....[7]....
        /*0e6c*/ 	.word	0x0003b320


	//   ....[8]....
        /*0e70*/ 	.word	0x0003b340


	//   ....[9]....
        /*0e74*/ 	.word	0x0003b360


	//   ....[10]....
        /*0e78*/ 	.word	0x0003e180


	//   ....[11]....
        /*0e7c*/ 	.word	0x0003e1e0


	//   ....[12]....
        /*0e80*/ 	.word	0x0003e240


	//   ....[13]....
        /*0e84*/ 	.word	0x0003e2a0


	//   ....[14]....
        /*0e88*/ 	.word	0x0003e300


	//   ....[15]....
        /*0e8c*/ 	.word	0x0003ed70


	//   ....[16]....
        /*0e90*/ 	.word	0x0003edd0


	//   ....[17]....
        /*0e94*/ 	.word	0x0003ee30


	//   ....[18]....
        /*0e98*/ 	.word	0x0003ee90


	//   ....[19]....
        /*0e9c*/ 	.word	0x0003eef0


	//----- nvinfo : EIATTR_EXIT_INSTR_OFFSETS
	.align		4
.L_2030:
        /*0ea0*/ 	.byte	0x04, 0x1c
        /*0ea2*/ 	.short	(.L_2032 - .L_2031)


	//   ....[0]....
.L_2031:
        /*0ea4*/ 	.word	0x00001c90


	//   ....[1]....
        /*0ea8*/ 	.word	0x0003e130


	//----- nvinfo : EIATTR_MAX_THREADS
	.align		4
.L_2032:
        /*0eac*/ 	.byte	0x04, 0x05
        /*0eae*/ 	.short	(.L_2034 - .L_2033)
.L_2033:
        /*0eb0*/ 	.word	0x00000080
        /*0eb4*/ 	.word	0x00000001
        /*0eb8*/ 	.word	0x00000001


	//----- nvinfo : EIATTR_CRS_STACK_SIZE
	.align		4
.L_2034:
        /*0ebc*/ 	.byte	0x04, 0x1e
        /*0ebe*/ 	.short	(.L_2036 - .L_2035)
.L_2035:
        /*0ec0*/ 	.word	0x00000000
.L_2036:


//--------------------- .nv.info._ZN10layer_norm31ln_parallel_residual_fwd_kernelINS_13Kernel_traitsIfffffjLj2560ELj1ELj4ELj1ELj16ENS_18Kernel_traits_baseILj2560EfffffjLj128EEEEELb1ELb1ELb0EEEvNS_9FwdParamsE --------------------------
	.section	.nv.info._ZN10layer_norm31ln_parallel_residual_fwd_kernelINS_13Kernel_traitsIfffffjLj2560ELj1ELj4ELj1ELj16ENS_18Kernel_traits_baseILj2560EfffffjLj128EEEEELb1ELb1ELb0EEEvNS_9FwdParamsE,"",@"SHT_CUDA_INFO"
	.sectionflags	@""
	.align	4


	//----- nvinfo : EIATTR_CUDA_API_VERSION
	.align		4
        /*0000*/ 	.byte	0x04, 0x37
        /*0002*/ 	.short	(.L_2038 - .L_2037)
.L_2037:
        /*0004*/ 	.word	0x00000082


	//----- nvinfo : EIATTR_SW2861232_WAR
	.align		4
.L_2038:
        /*0008*/ 	.byte	0x01, 0x35
	.zero		2


	//----- nvinfo : EIATTR_PARAM_CBANK
	.align		4
        /*000c*/ 	.byte	0x04, 0x0a
        /*000e*/ 	.short	(.L_2040 - .L_2039)
	.align		4
.L_2039:
        /*0010*/ 	.word	index@(.nv.constant0._ZN10layer_norm31ln_parallel_residual_fwd_kernelINS_13Kernel_traitsIfffffjLj2560ELj1ELj4ELj1ELj16ENS_18Kernel_traits_baseILj2560EfffffjLj128EEEEELb1ELb1ELb0EEEvNS_9FwdParamsE)
        /*0014*/ 	.short	0x0160
        /*0016*/ 	.short	0x00e8


	//----- nvinfo : EIATTR_CBANK_PARAM_SIZE
	.align		4
.L_2040:
        /*0018*/ 	.byte	0x03, 0x19
        /*001a*/ 	.short	0x00e8


	//----- nvinfo : EIATTR_KPARAM_INFO
	.align		4
        /*001c*/ 	.byte	0x04, 0x17
        /*001e*/ 	.short	(.L_2042 - .L_2041)
.L_2041:
        /*0020*/ 	.word	0x00000000
        /*0024*/ 	.short	0x0000
        /*0026*/ 	.short	0x0000
        /*0028*/ 	.byte	0x00, 0xf0, 0xa1, 0x03


	//----- nvinfo : EIATTR_MAXREG_COUNT
	.align		4
.L_2042:
        /*002c*/ 	.byte	0x03, 0x1b
        /*002e*/ 	.short	0x00ff


	//----- nvinfo : EIATTR_ANNOTATIONS
	.align		4
        /*0030*/ 	.byte	0x04, 0x55
        /*0032*/ 	.short	(.L_2044 - .L_2043)


	//   ....[0]....
.L_2043:
        /* <DEDUP_REMOVED lines=19> */


	//----- nvinfo : EIATTR_MERCURY_ISA_VERSION
	.align		4
.L_2044:
        /*0154*/ 	.byte	0x03, 0x5f
        /*0156*/ 	.short	0x0000


	//----- nvinfo : EIATTR_COOP_GROUP_MASK_REGIDS
	.align		4
        /*0158*/ 	.byte	0x04, 0x29
        /*015a*/ 	.short	(.L_2046 - .L_2045)


	//   ....[0]....
.L_2045:
        /*015c*/ 	.word	0xffffffff


	//   ....[1]....
        /*0160*/ 	.word	0xffffffff


	//   ....[2]....
        /*0164*/ 	.word	0xffffffff


	//   ....[3]....
        /*0168*/ 	.word	0xffffffff


	//   ....[4]....
        /*016c*/ 	.word	0xffffffff


	//   ....[5]....
        /*0170*/ 	.word	0xffffffff


	//   ....[6]....
        /*0174*/ 	.word	0xffffffff


	//   ....[7]....
        /*0178*/ 	.word	0xffffffff


	//   ....[8]....
        /*017c*/ 	.word	0xffffffff


	//   ....[9]....
        /*0180*/ 	.word	0xffffffff


	//   ....[10]....
        /*0184*/ 	.word	0xffffffff


	//   ....[11]....
        /*0188*/ 	.word	0xffffffff


	//   ....[12]....
        /*018c*/ 	.word	0xffffffff


	//   ....[13]....
        /*0190*/ 	.word	0xffffffff


	//   ....[14]....
        /*0194*/ 	.word	0xffffffff


	//   ....[15]....
        /*0198*/ 	.word	0xffffffff


	//   ....[16]....
        /*019c*/ 	.word	0xffffffff


	//   ....[17]....
        /*01a0*/ 	.word	0xffffffff


	//   ....[18]....
        /*01a4*/ 	.word	0xffffffff


	//   ....[19]....
        /*01a8*/ 	.word	0xffffffff


	//----- nvinfo : EIATTR_COOP_GROUP_INSTR_OFFSETS
	.align		4
.L_2046:
        /*01ac*/ 	.byte	0x04, 0x28
        /*01ae*/ 	.short	(.L_2048 - .L_2047)


	//   ....[0]....
.L_2047:
        /*01b0*/ 	.word	0x0003bc10


	//   ....[1]....
        /*01b4*/ 	.word	0x0003bc40


	//   ....[2]....
        /*01b8*/ 	.word	0x0003bcf0


	//   ....[3]....
        /*01bc*/ 	.word	0x0003bd10


	//   ....[4]....
        /*01c0*/ 	.word	0x0003bd30


	//   ....[5]....
        /*01c4*/ 	.word	0x0003c850


	//   ....[6]....
        /*01c8*/ 	.word	0x0003c870


	//   ....[7]....
        /*01cc*/ 	.word	0x0003c890


	//   ....[8]....
        /*01d0*/ 	.word	0x0003c8b0


	//   ....[9]....
        /*01d4*/ 	.word	0x0003c8d0


	//   ....[10]....
        /*01d8*/ 	.word	0x0003e640


	//   ....[11]....
        /*01dc*/ 	.word	0x0003e6b0


	//   ....[12]....
        /*01e0*/ 	.word	0x0003e720


	//   ....[13]....
        /*01e4*/ 	.word	0x0003e790


	//   ....[14]....
        /*01e8*/ 	.word	0x0003e800


	//   ....[15]....
        /*01ec*/ 	.word	0x0003f3f0


	//   ....[16]....
        /*01f0*/ 	.word	0x0003f450


	//   ....[17]....
        /*01f4*/ 	.word	0x0003f4b0


	//   ....[18]....
        /*01f8*/ 	.word	0x0003f510


	//   ....[19]....
        /*01fc*/ 	.word	0x0003f570


	//----- nvinfo : EIATTR_EXIT_INSTR_OFFSETS
	.align		4
.L_2048:
        /*0200*/ 	.byte	0x04, 0x1c
        /*0202*/ 	.short	(.L_2050 - .L_2049)


	//   ....[0]....
.L_2049:
        /*0204*/ 	.word	0x00001b30


	//   ....[1]....
        /*0208*/ 	.word	0x0003e5e0


	//----- nvinfo : EIATTR_MAX_THREADS
	.align		4
.L_2050:
        /*020c*/ 	.byte	0x04, 0x05
        /*020e*/ 	.short	(.L_2052 - .L_2051)
.L_2051:
        /*0210*/ 	.word	0x00000080
        /*0214*/ 	.word	0x00000001
        /*0218*/ 	.word	0x00000001


	//----- nvinfo : EIATTR_CRS_STACK_SIZE
	.align		4
.L_2052:
        /*021c*/ 	.byte	0x04, 0x1e
        /*021e*/ 	.short	(.L_2054 - .L_2053)
.L_2053:
        /*0220*/ 	.word	0x00000000
.L_2054:


//--------------------- .nv.info._ZN10layer_norm31ln_parallel_residual_fwd_kernelINS_13Kernel_traitsIfffffjLj2560ELj1ELj4ELj1ELj16ENS_18Kernel_traits_baseILj2560EfffffjLj128EEEEELb1ELb1ELb1EEEvNS_9FwdParamsE --------------------------
	.section	.nv.info._ZN10layer_norm31ln_parallel_residual_fwd_kernelINS_13Kernel_traitsIfffffjLj2560ELj1ELj4ELj1ELj16ENS_18Kernel_traits_baseILj2560EfffffjLj128EEEEELb1ELb1ELb1EEEvNS_9FwdParamsE,"",@"SHT_CUDA_INFO"
	.sectionflags	@""
	.align	4


	//----- nvinfo : EIATTR_CUDA_API_VERSION
	.align		4
        /*0000*/ 	.byte	0x04, 0x37
        /*0002*/ 	.short	(.L_2056 - .L_2055)
.L_2055:
        /*0004*/ 	.word	0x00000082


	//----- nvinfo : EIATTR_SW2861232_WAR
	.align		4
.L_2056:
        /*0008*/ 	.byte	0x01, 0x35
	.zero		2


	//----- nvinfo : EIATTR_PARAM_CBANK
	.align		4
        /*000c*/ 	.byte	0x04, 0x0a
        /*000e*/ 	.short	(.L_2058 - .L_2057)
	.align		4
.L_2057:
        /*0010*/ 	.word	index@(.nv.constant0._ZN10layer_norm31ln_parallel_residual_fwd_kernelINS_13Kernel_traitsIfffffjLj2560ELj1ELj4ELj1ELj16ENS_18Kernel_traits_baseILj2560EfffffjLj128EEEEELb1ELb1ELb1EEEvNS_9FwdParamsE)
        /*0014*/ 	.short	0x0160
        /*0016*/ 	.short	0x00e8


	//----- nvinfo : EIATTR_CBANK_PARAM_SIZE
	.align		4
.L_2058:
        /*0018*/ 	.byte	0x03, 0x19
        /*001a*/ 	.short	0x00e8


	//----- nvinfo : EIATTR_KPARAM_INFO
	.align		4
        /*001c*/ 	.byte	0x04, 0x17
        /*001e*/ 	.short	(.L_2060 - .L_2059)
.L_2059:
        /*0020*/ 	.word	0x00000000
        /*0024*/ 	.short	0x0000
        /*0026*/ 	.short	0x0000
        /*0028*/ 	.byte	0x00, 0xf0, 0xa1, 0x03


	//----- nvinfo : EIATTR_MAXREG_COUNT
	.align		4
.L_2060:
        /*002c*/ 	.byte	0x03, 0x1b
        /*002e*/ 	.short	0x00ff


	//----- nvinfo : EIATTR_ANNOTATIONS
	.align		4
        /*0030*/ 	.byte	0x04, 0x55
        /*0032*/ 	.short	(.L_2062 - .L_2061)


	//   ....[0]....
.L_2061:
        /* <DEDUP_REMOVED lines=31> */


	//----- nvinfo : EIATTR_MERCURY_ISA_VERSION
	.align		4
.L_2062:
        /*0214*/ 	.byte	0x03, 0x5f
        /*0216*/ 	.short	0x0000


	//----- nvinfo : EIATTR_COOP_GROUP_MASK_REGIDS
	.align		4
        /*0218*/ 	.byte	0x04, 0x29
        /*021a*/ 	.short	(.L_2064 - .L_2063)


	//   ....[0]....
.L_2063:
        /*021c*/ 	.word	0xffffffff


	//   ....[1]....
        /*0220*/ 	.word	0xffffffff


	//   ....[2]....
        /*0224*/ 	.word	0xffffffff


	//   ....[3]....
        /*0228*/ 	.word	0xffffffff


	//   ....[4]....
        /*022c*/ 	.word	0xffffffff


	//   ....[5]....
        /*0230*/ 	.word	0xffffffff


	//   ....[6]....
        /*0234*/ 	.word	0xffffffff


	//   ....[7]....
        /*0238*/ 	.word	0xffffffff


	//   ....[8]....
        /*023c*/ 	.word	0xffffffff


	//   ....[9]....
        /*0240*/ 	.word	0xffffffff


	//   ....[10]....
        /*0244*/ 	.word	0xffffffff


	//   ....[11]....
        /*0248*/ 	.word	0xffffffff


	//   ....[12]....
        /*024c*/ 	.word	0xffffffff


	//   ....[13]....
        /*0250*/ 	.word	0xffffffff


	//   ....[14]....
        /*0254*/ 	.word	0xffffffff


	//   ....[15]....
        /*0258*/ 	.word	0xffffffff


	//   ....[16]....
        /*025c*/ 	.word	0xffffffff


	//   ....[17]....
        /*0260*/ 	.word	0xffffffff


	//   ....[18]....
        /*0264*/ 	.word	0xffffffff


	//   ....[19]....
        /*0268*/ 	.word	0xffffffff


	//----- nvinfo : EIATTR_COOP_GROUP_INSTR_OFFSETS
	.align		4
.L_2064:
        /*026c*/ 	.byte	0x04, 0x28
        /*026e*/ 	.short	(.L_2066 - .L_2065)


	//   ....[0]....
.L_2065:
        /*0270*/ 	.word	0x00039470


	//   ....[1]....
        /*0274*/ 	.word	0x000394a0


	//   ....[2]....
        /*0278*/ 	.word	0x000394c0


	//   ....[3]....
        /*027c*/ 	.word	0x000394e0


	//   ....[4]....
        /*0280*/ 	.word	0x00039500


	//   ....[5]....
        /*0284*/ 	.word	0x00039f30


	//   ....[6]....
        /*0288*/ 	.word	0x00039f50


	//   ....[7]....
        /*028c*/ 	.word	0x00039f70


	//   ....[8]....
        /*0290*/ 	.word	0x00039f90


	//   ....[9]....
        /*0294*/ 	.word	0x00039fb0


	//   ....[10]....
        /*0298*/ 	.word	0x0003b600


	//   ....[11]....
        /*029c*/ 	.word	0x0003b680


	//   ....[12]....
        /*02a0*/ 	.word	0x0003b6f0


	//   ....[13]....
        /*02a4*/ 	.word	0x0003b760


	//   ....[14]....
        /*02a8*/ 	.word	0x0003b7d0


	//   ....[15]....
        /*02ac*/ 	.word	0x0003c240


	//   ....[16]....
        /*02b0*/ 	.word	0x0003c2a0


	//   ....[17]....
        /*02b4*/ 	.word	0x0003c300


	//   ....[18]....
        /*02b8*/ 	.word	0x0003c360


	//   ....[19]....
        /*02bc*/ 	.word	0x0003c3c0


	//----- nvinfo : EIATTR_EXIT_INSTR_OFFSETS
	.align		4
.L_2066:
        /*02c0*/ 	.byte	0x04, 0x1c
        /*02c2*/ 	.short	(.L_2068 - .L_2067)


	//   ....[0]....
.L_2067:
        /*02c4*/ 	.word	0x00000dc0


	//   ....[1]....
        /*02c8*/ 	.word	0x0003b5a0


	//----- nvinfo : EIATTR_MAX_THREADS
	.align		4
.L_2068:
        /*02cc*/ 	.byte	0x04, 0x05
        /*02ce*/ 	.short	(.L_2070 - .L_2069)
.L_2069:
        /*02d0*/ 	.word	0x00000080
        /*02d4*/ 	.word	0x00000001
        /*02d8*/ 	.word	0x00000001


	//----- nvinfo : EIATTR_CRS_STACK_SIZE
	.align		4
.L_2070:
        /*02dc*/ 	.byte	0x04, 0x1e
        /*02de*/ 	.short	(.L_2072 - .L_2071)
.L_2071:
        /*02e0*/ 	.word	0x00000000
.L_2072:


//--------------------- .nv.callgraph             --------------------------
	.section	.nv.callgraph,"",@"SHT_CUDA_CALLGRAPH"
	.align	4
	.sectionentsize	8
	.align		4
        /*0000*/ 	.word	0x00000000
	.align		4
        /*0004*/ 	.word	0xffffffff
	.align		4
        /*0008*/ 	.word	0x00000000
	.align		4
        /*000c*/ 	.word	0xfffffffe
	.align		4
        /*0010*/ 	.word	0x00000000
	.align		4
        /*0014*/ 	.word	0xfffffffd
	.align		4
        /*0018*/ 	.word	0x00000000
	.align		4
        /*001c*/ 	.word	0xfffffffc


//--------------------- .nv.rel.action            --------------------------
	.section	.nv.rel.action,"",@"SHT_CUDA_RELOCINFO"
	.align	8
	.sectionentsize	8
        /*0000*/ 	.byte	0x73, 0x00, 0x00, 0x00, 0x00, 0x00, 0x00, 0x00, 0x00, 0x00, 0x00, 0x11, 0x25, 0x00, 0x05, 0x36


//--------------------- .nv.constant4             --------------------------
	.section	.nv.constant4,"a",@progbits
	.align	8
	.align		8
.nv.constant4:
        /*0000*/ 	.dword	precalc_xorwow_matrix
	.align		8
        /*0008*/ 	.dword	precalc_xorwow_offset_matrix
	.align		8
        /*0010*/ 	.dword	mrg32k3aM1
	.align		8
        /*0018*/ 	.dword	mrg32k3aM2
	.align		8
        /*0020*/ 	.dword	mrg32k3aM1SubSeq
	.align		8
        /*0028*/ 	.dword	mrg32k3aM2SubSeq
	.align		8
        /*0030*/ 	.dword	mrg32k3aM1Seq
	.align		8
        /*0038*/ 	.dword	mrg32k3aM2Seq


//--------------------- .nv.constant3             --------------------------
	.section	.nv.constant3,"a",@progbits
	.align	8
.nv.constant3:
	.type		__cr_lgamma_table,@object
	.size		__cr_lgamma_table,(.L_8 - __cr_lgamma_table)
__cr_lgamma_table:
        /*0000*/ 	.byte	0x00, 0x00, 0x00, 0x00, 0x00, 0x00, 0x00, 0x00, 0x00, 0x00, 0x00, 0x00, 0x00, 0x00, 0x00, 0x00
        /*0010*/ 	.byte	0xef, 0x39, 0xfa, 0xfe, 0x42, 0x2e, 0xe6, 0x3f, 0x02, 0x20, 0x2a, 0xfa, 0x0b, 0xab, 0xfc, 0x3f
        /*0020*/ 	.byte	0xf9, 0x2c, 0x92, 0x7c, 0xa7, 0x6c, 0x09, 0x40, 0xc9, 0x79, 0x44, 0x3c, 0x64, 0x26, 0x13, 0x40
        /*0030*/ 	.byte	0xca, 0x01, 0xcf, 0x3a, 0x27, 0x51, 0x1a, 0x40, 0x30, 0xcc, 0x2d, 0xf3, 0xe1, 0x0c, 0x21, 0x40
        /*0040*/ 	.byte	0x0d, 0xb7, 0xfc, 0x82, 0x8e, 0x35, 0x25, 0x40
.L_8:


//--------------------- .nv.constant0._ZN10layer_norm31ln_parallel_residual_fwd_kernelINS_13Kernel_traitsI13__nv_bfloat16S2_S2_S2_fjLj2560ELj1ELj4ELj1ELj16ENS_18Kernel_traits_baseILj2560ES2_S2_S2_S2_fjLj128EEEEELb0ELb0ELb0EEEvNS_9FwdParamsE --------------------------
	.section	.nv.constant0._ZN10layer_norm31ln_parallel_residual_fwd_kernelINS_13Kernel_traitsI13__nv_bfloat16S2_S2_S2_fjLj2560ELj1ELj4ELj1ELj16ENS_18Kernel_traits_baseILj2560ES2_S2_S2_S2_fjLj128EEEEELb0ELb0ELb0EEEvNS_9FwdParamsE,"a",@progbits
	.sectionflags	@""
	.align	4
.nv.constant0._ZN10layer_norm31ln_parallel_residual_fwd_kernelINS_13Kernel_traitsI13__nv_bfloat16S2_S2_S2_fjLj2560ELj1ELj4ELj1ELj16ENS_18Kernel_traits_baseILj2560ES2_S2_S2_S2_fjLj128EEEEELb0ELb0ELb0EEEvNS_9FwdParamsE:
	.zero		584


//--------------------- .nv.constant0._ZN10layer_norm31ln_parallel_residual_fwd_kernelINS_13Kernel_traitsI13__nv_bfloat16S2_S2_S2_fjLj2560ELj1ELj4ELj1ELj16ENS_18Kernel_traits_baseILj2560ES2_S2_S2_S2_fjLj128EEEEELb0ELb0ELb1EEEvNS_9FwdParamsE --------------------------
	.section	.nv.constant0._ZN10layer_norm31ln_parallel_residual_fwd_kernelINS_13Kernel_traitsI13__nv_bfloat16S2_S2_S2_fjLj2560ELj1ELj4ELj1ELj16ENS_18Kernel_traits_baseILj2560ES2_S2_S2_S2_fjLj128EEEEELb0ELb0ELb1EEEvNS_9FwdParamsE,"a",@progbits
	.sectionflags	@""
	.align	4
.nv.constant0._ZN10layer_norm31ln_parallel_residual_fwd_kernelINS_13Kernel_traitsI13__nv_bfloat16S2_S2_S2_fjLj2560ELj1ELj4ELj1ELj16ENS_18Kernel_traits_baseILj2560ES2_S2_S2_S2_fjLj128EEEEELb0ELb0ELb1EEEvNS_9FwdParamsE:
	.zero		584


//--------------------- .nv.constant0._ZN10layer_norm31ln_parallel_residual_fwd_kernelINS_13Kernel_traitsI13__nv_bfloat16S2_S2_S2_fjLj2560ELj1ELj4ELj1ELj16ENS_18Kernel_traits_baseILj2560ES2_S2_S2_S2_fjLj128EEEEELb0ELb1ELb0EEEvNS_9FwdParamsE --------------------------
	.section	.nv.constant0._ZN10layer_norm31ln_parallel_residual_fwd_kernelINS_13Kernel_traitsI13__nv_bfloat16S2_S2_S2_fjLj2560ELj1ELj4ELj1ELj16ENS_18Kernel_traits_baseILj2560ES2_S2_S2_S2_fjLj128EEEEELb0ELb1ELb0EEEvNS_9FwdParamsE,"a",@progbits
	.sectionflags	@""
	.align	4
.nv.constant0._ZN10layer_norm31ln_parallel_residual_fwd_kernelINS_13Kernel_traitsI13__nv_bfloat16S2_S2_S2_fjLj2560ELj1ELj4ELj1ELj16ENS_18Kernel_traits_baseILj2560ES2_S2_S2_S2_fjLj128EEEEELb0ELb1ELb0EEEvNS_9FwdParamsE:
	.zero		584


//--------------------- .nv.constant0._ZN10layer_norm31ln_parallel_residual_fwd_kernelINS_13Kernel_traitsI13__nv_bfloat16S2_S2_S2_fjLj2560ELj1ELj4ELj1ELj16ENS_18Kernel_traits_baseILj2560ES2_S2_S2_S2_fjLj128EEEEELb0ELb1ELb1EEEvNS_9FwdParamsE --------------------------
	.section	.nv.constant0._ZN10layer_norm31ln_parallel_residual_fwd_kernelINS_13Kernel_traitsI13__nv_bfloat16S2_S2_S2_fjLj2560ELj1ELj4ELj1ELj16ENS_18Kernel_traits_baseILj2560ES2_S2_S2_S2_fjLj128EEEEELb0ELb1ELb1EEEvNS_9FwdParamsE,"a",@progbits
	.sectionflags	@""
	.align	4
.nv.constant0._ZN10layer_norm31ln_parallel_residual_fwd_kernelINS_13Kernel_traitsI13__nv_bfloat16S2_S2_S2_fjLj2560ELj1ELj4ELj1ELj16ENS_18Kernel_traits_baseILj2560ES2_S2_S2_S2_fjLj128EEEEELb0ELb1ELb1EEEvNS_9FwdParamsE:
	.zero		584


//--------------------- .nv.constant0._ZN10layer_norm31ln_parallel_residual_fwd_kernelINS_13Kernel_traitsI13__nv_bfloat16S2_S2_S2_fjLj2560ELj1ELj4ELj1ELj16ENS_18Kernel_traits_baseILj2560ES2_S2_S2_S2_fjLj128EEEEELb1ELb0ELb0EEEvNS_9FwdParamsE --------------------------
	.section	.nv.constant0._ZN10layer_norm31ln_parallel_residual_fwd_kernelINS_13Kernel_traitsI13__nv_bfloat16S2_S2_S2_fjLj2560ELj1ELj4ELj1ELj16ENS_18Kernel_traits_baseILj2560ES2_S2_S2_S2_fjLj128EEEEELb1ELb0ELb0EEEvNS_9FwdParamsE,"a",@progbits
	.sectionflags	@""
	.align	4
.nv.constant0._ZN10layer_norm31ln_parallel_residual_fwd_kernelINS_13Kernel_traitsI13__nv_bfloat16S2_S2_S2_fjLj2560ELj1ELj4ELj1ELj16ENS_18Kernel_traits_baseILj2560ES2_S2_S2_S2_fjLj128EEEEELb1ELb0ELb0EEEvNS_9FwdParamsE:
	.zero		584


//--------------------- .nv.constant0._ZN10layer_norm31ln_parallel_residual_fwd_kernelINS_13Kernel_traitsI13__nv_bfloat16S2_S2_S2_fjLj2560ELj1ELj4ELj1ELj16ENS_18Kernel_traits_baseILj2560ES2_S2_S2_S2_fjLj128EEEEELb1ELb0ELb1EEEvNS_9FwdParamsE --------------------------
	.section	.nv.constant0._ZN10layer_norm31ln_parallel_residual_fwd_kernelINS_13Kernel_traitsI13__nv_bfloat16S2_S2_S2_fjLj2560ELj1ELj4ELj1ELj16ENS_18Kernel_traits_baseILj2560ES2_S2_S2_S2_fjLj128EEEEELb1ELb0ELb1EEEvNS_9FwdParamsE,"a",@progbits
	.sectionflags	@""
	.align	4
.nv.constant0._ZN10layer_norm31ln_parallel_residual_fwd_kernelINS_13Kernel_traitsI13__nv_bfloat16S2_S2_S2_fjLj2560ELj1ELj4ELj1ELj16ENS_18Kernel_traits_baseILj2560ES2_S2_S2_S2_fjLj128EEEEELb1ELb0ELb1EEEvNS_9FwdParamsE:
	.zero		584


//--------------------- .nv.constant0._ZN10layer_norm31ln_parallel_residual_fwd_kernelINS_13Kernel_traitsI13__nv_bfloat16S2_S2_S2_fjLj2560ELj1ELj4ELj1ELj16ENS_18Kernel_traits_baseILj2560ES2_S2_S2_S2_fjLj128EEEEELb1ELb1ELb0EEEvNS_9FwdParamsE --------------------------
	.section	.nv.constant0._ZN10layer_norm31ln_parallel_residual_fwd_kernelINS_13Kernel_traitsI13__nv_bfloat16S2_S2_S2_fjLj2560ELj1ELj4ELj1ELj16ENS_18Kernel_traits_baseILj2560ES2_S2_S2_S2_fjLj128EEEEELb1ELb1ELb0EEEvNS_9FwdParamsE,"a",@progbits
	.sectionflags	@""
	.align	4
.nv.constant0._ZN10layer_norm31ln_parallel_residual_fwd_kernelINS_13Kernel_traitsI13__nv_bfloat16S2_S2_S2_fjLj2560ELj1ELj4ELj1ELj16ENS_18Kernel_traits_baseILj2560ES2_S2_S2_S2_fjLj128EEEEELb1ELb1ELb0EEEvNS_9FwdParamsE:
	.zero		584


//--------------------- .nv.constant0._ZN10layer_norm31ln_parallel_residual_fwd_kernelINS_13Kernel_traitsI13__nv_bfloat16S2_S2_S2_fjLj2560ELj1ELj4ELj1ELj16ENS_18Kernel_traits_baseILj2560ES2_S2_S2_S2_fjLj128EEEEELb1ELb1ELb1EEEvNS_9FwdParamsE --------------------------
	.section	.nv.constant0._ZN10layer_norm31ln_parallel_residual_fwd_kernelINS_13Kernel_traitsI13__nv_bfloat16S2_S2_S2_fjLj2560ELj1ELj4ELj1ELj16ENS_18Kernel_traits_baseILj2560ES2_S2_S2_S2_fjLj128EEEEELb1ELb1ELb1EEEvNS_9FwdParamsE,"a",@progbits
	.sectionflags	@""
	.align	4
.nv.constant0._ZN10layer_norm31ln_parallel_residual_fwd_kernelINS_13Kernel_traitsI13__nv_bfloat16S2_S2_S2_fjLj2560ELj1ELj4ELj1ELj16ENS_18Kernel_traits_baseILj2560ES2_S2_S2_S2_fjLj128EEEEELb1ELb1ELb1EEEvNS_9FwdParamsE:
	.zero		584


//--------------------- .nv.constant0._ZN10layer_norm31ln_parallel_residual_fwd_kernelINS_13Kernel_traitsI6__halfS2_S2_S2_fjLj2560ELj1ELj4ELj1ELj16ENS_18Kernel_traits_baseILj2560ES2_S2_S2_S2_fjLj128EEEEELb0ELb0ELb0EEEvNS_9FwdParamsE --------------------------
	.section	.nv.constant0._ZN10layer_norm31ln_parallel_residual_fwd_kernelINS_13Kernel_traitsI6__halfS2_S2_S2_fjLj2560ELj1ELj4ELj1ELj16ENS_18Kernel_traits_baseILj2560ES2_S2_S2_S2_fjLj128EEEEELb0ELb0ELb0EEEvNS_9FwdParamsE,"a",@progbits
	.sectionflags	@""
	.align	4
.nv.constant0._ZN10layer_norm31ln_parallel_residual_fwd_kernelINS_13Kernel_traitsI6__halfS2_S2_S2_fjLj2560ELj1ELj4ELj1ELj16ENS_18Kernel_traits_baseILj2560ES2_S2_S2_S2_fjLj128EEEEELb0ELb0ELb0EEEvNS_9FwdParamsE:
	.zero		584


//--------------------- .nv.constant0._ZN10layer_norm31ln_parallel_residual_fwd_kernelINS_13Kernel_traitsI6__halfS2_S2_S2_fjLj2560ELj1ELj4ELj1ELj16ENS_18Kernel_traits_baseILj2560ES2_S2_S2_S2_fjLj128EEEEELb0ELb0ELb1EEEvNS_9FwdParamsE --------------------------
	.section	.nv.constant0._ZN10layer_norm31ln_parallel_residual_fwd_kernelINS_13Kernel_traitsI6__halfS2_S2_S2_fjLj2560ELj1ELj4ELj1ELj16ENS_18Kernel_traits_baseILj2560ES2_S2_S2_S2_fjLj128EEEEELb0ELb0ELb1EEEvNS_9FwdParamsE,"a",@progbits
	.sectionflags	@""
	.align	4
.nv.constant0._ZN10layer_norm31ln_parallel_residual_fwd_kernelINS_13Kernel_traitsI6__halfS2_S2_S2_fjLj2560ELj1ELj4ELj1ELj16ENS_18Kernel_traits_baseILj2560ES2_S2_S2_S2_fjLj128EEEEELb0ELb0ELb1EEEvNS_9FwdParamsE:
	.zero		584


//--------------------- .nv.constant0._ZN10layer_norm31ln_parallel_residual_fwd_kernelINS_13Kernel_traitsI6__halfS2_S2_S2_fjLj2560ELj1ELj4ELj1ELj16ENS_18Kernel_traits_baseILj2560ES2_S2_S2_S2_fjLj128EEEEELb0ELb1ELb0EEEvNS_9FwdParamsE --------------------------
	.section	.nv.constant0._ZN10layer_norm31ln_parallel_residual_fwd_kernelINS_13Kernel_traitsI6__halfS2_S2_S2_fjLj2560ELj1ELj4ELj1ELj16ENS_18Kernel_traits_baseILj2560ES2_S2_S2_S2_fjLj128EEEEELb0ELb1ELb0EEEvNS_9FwdParamsE,"a",@progbits
	.sectionflags	@""
	.align	4
.nv.constant0._ZN10layer_norm31ln_parallel_residual_fwd_kernelINS_13Kernel_traitsI6__halfS2_S2_S2_fjLj2560ELj1ELj4ELj1ELj16ENS_18Kernel_traits_baseILj2560ES2_S2_S2_S2_fjLj128EEEEELb0ELb1ELb0EEEvNS_9FwdParamsE:
	.zero		584


//--------------------- .nv.constant0._ZN10layer_norm31ln_parallel_residual_fwd_kernelINS_13Kernel_traitsI6__halfS2_S2_S2_fjLj2560ELj1ELj4ELj1ELj16ENS_18Kernel_traits_baseILj2560ES2_S2_S2_S2_fjLj128EEEEELb0ELb1ELb1EEEvNS_9FwdParamsE --------------------------
	.section	.nv.constant0._ZN10layer_norm31ln_parallel_residual_fwd_kernelINS_13Kernel_traitsI6__halfS2_S2_S2_fjLj2560ELj1ELj4ELj1ELj16ENS_18Kernel_traits_baseILj2560ES2_S2_S2_S2_fjLj128EEEEELb0ELb1ELb1EEEvNS_9FwdParamsE,"a",@progbits
	.sectionflags	@""
	.align	4
.nv.constant0._ZN10layer_norm31ln_parallel_residual_fwd_kernelINS_13Kernel_traitsI6__halfS2_S2_S2_fjLj2560ELj1ELj4ELj1ELj16ENS_18Kernel_traits_baseILj2560ES2_S2_S2_S2_fjLj128EEEEELb0ELb1ELb1EEEvNS_9FwdParamsE:
	.zero		584


//--------------------- .nv.constant0._ZN10layer_norm31ln_parallel_residual_fwd_kernelINS_13Kernel_traitsI6__halfS2_S2_S2_fjLj2560ELj1ELj4ELj1ELj16ENS_18Kernel_traits_baseILj2560ES2_S2_S2_S2_fjLj128EEEEELb1ELb0ELb0EEEvNS_9FwdParamsE --------------------------
	.section	.nv.constant0._ZN10layer_norm31ln_parallel_residual_fwd_kernelINS_13Kernel_traitsI6__halfS2_S2_S2_fjLj2560ELj1ELj4ELj1ELj16ENS_18Kernel_traits_baseILj2560ES2_S2_S2_S2_fjLj128EEEEELb1ELb0ELb0EEEvNS_9FwdParamsE,"a",@progbits
	.sectionflags	@""
	.align	4
.nv.constant0._ZN10layer_norm31ln_parallel_residual_fwd_kernelINS_13Kernel_traitsI6__halfS2_S2_S2_fjLj2560ELj1ELj4ELj1ELj16ENS_18Kernel_traits_baseILj2560ES2_S2_S2_S2_fjLj128EEEEELb1ELb0ELb0EEEvNS_9FwdParamsE:
	.zero		584


//--------------------- .nv.constant0._ZN10layer_norm31ln_parallel_residual_fwd_kernelINS_13Kernel_traitsI6__halfS2_S2_S2_fjLj2560ELj1ELj4ELj1ELj16ENS_18Kernel_traits_baseILj2560ES2_S2_S2_S2_fjLj128EEEEELb1ELb0ELb1EEEvNS_9FwdParamsE --------------------------
	.section	.nv.constant0._ZN10layer_norm31ln_parallel_residual_fwd_kernelINS_13Kernel_traitsI6__halfS2_S2_S2_fjLj2560ELj1ELj4ELj1ELj16ENS_18Kernel_traits_baseILj2560ES2_S2_S2_S2_fjLj128EEEEELb1ELb0ELb1EEEvNS_9FwdParamsE,"a",@progbits
	.sectionflags	@""
	.align	4
.nv.constant0._ZN10layer_norm31ln_parallel_residual_fwd_kernelINS_13Kernel_traitsI6__halfS2_S2_S2_fjLj2560ELj1ELj4ELj1ELj16ENS_18Kernel_traits_baseILj2560ES2_S2_S2_S2_fjLj128EEEEELb1ELb0ELb1EEEvNS_9FwdParamsE:
	.zero		584


//--------------------- .nv.constant0._ZN10layer_norm31ln_parallel_residual_fwd_kernelINS_13Kernel_traitsI6__halfS2_S2_S2_fjLj2560ELj1ELj4ELj1ELj16ENS_18Kernel_traits_baseILj2560ES2_S2_S2_S2_fjLj128EEEEELb1ELb1ELb0EEEvNS_9FwdParamsE --------------------------
	.section	.nv.constant0._ZN10layer_norm31ln_parallel_residual_fwd_kernelINS_13Kernel_traitsI6__halfS2_S2_S2_fjLj2560ELj1ELj4ELj1ELj16ENS_18Kernel_traits_baseILj2560ES2_S2_S2_S2_fjLj128EEEEELb1ELb1ELb0EEEvNS_9FwdParamsE,"a",@progbits
	.sectionflags	@""
	.align	4
.nv.constant0._ZN10layer_norm31ln_parallel_residual_fwd_kernelINS_13Kernel_traitsI6__halfS2_S2_S2_fjLj2560ELj1ELj4ELj1ELj16ENS_18Kernel_traits_baseILj2560ES2_S2_S2_S2_fjLj128EEEEELb1ELb1ELb0EEEvNS_9FwdParamsE:
	.zero		584


//--------------------- .nv.constant0._ZN10layer_norm31ln_parallel_residual_fwd_kernelINS_13Kernel_traitsI6__halfS2_S2_S2_fjLj2560ELj1ELj4ELj1ELj16ENS_18Kernel_traits_baseILj2560ES2_S2_S2_S2_fjLj128EEEEELb1ELb1ELb1EEEvNS_9FwdParamsE --------------------------
	.section	.nv.constant0._ZN10layer_norm31ln_parallel_residual_fwd_kernelINS_13Kernel_traitsI6__halfS2_S2_S2_fjLj2560ELj1ELj4ELj1ELj16ENS_18Kernel_traits_baseILj2560ES2_S2_S2_S2_fjLj128EEEEELb1ELb1ELb1EEEvNS_9FwdParamsE,"a",@progbits
	.sectionflags	@""
	.align	4
.nv.constant0._ZN10layer_norm31ln_parallel_residual_fwd_kernelINS_13Kernel_traitsI6__halfS2_S2_S2_fjLj2560ELj1ELj4ELj1ELj16ENS_18Kernel_traits_baseILj2560ES2_S2_S2_S2_fjLj128EEEEELb1ELb1ELb1EEEvNS_9FwdParamsE:
	.zero		584


//--------------------- .nv.constant0._ZN10layer_norm31ln_parallel_residual_fwd_kernelINS_13Kernel_traitsIf13__nv_bfloat16S2_S2_fjLj2560ELj1ELj4ELj1ELj16ENS_18Kernel_traits_baseILj2560EfS2_S2_S2_fjLj128EEEEELb0ELb0ELb0EEEvNS_9FwdParamsE --------------------------
	.section	.nv.constant0._ZN10layer_norm31ln_parallel_residual_fwd_kernelINS_13Kernel_traitsIf13__nv_bfloat16S2_S2_fjLj2560ELj1ELj4ELj1ELj16ENS_18Kernel_traits_baseILj2560EfS2_S2_S2_fjLj128EEEEELb0ELb0ELb0EEEvNS_9FwdParamsE,"a",@progbits
	.sectionflags	@""
	.align	4
.nv.constant0._ZN10layer_norm31ln_parallel_residual_fwd_kernelINS_13Kernel_traitsIf13__nv_bfloat16S2_S2_fjLj2560ELj1ELj4ELj1ELj16ENS_18Kernel_traits_baseILj2560EfS2_S2_S2_fjLj128EEEEELb0ELb0ELb0EEEvNS_9FwdParamsE:
	.zero		584


//--------------------- .nv.constant0._ZN10layer_norm31ln_parallel_residual_fwd_kernelINS_13Kernel_traitsIf13__nv_bfloat16S2_S2_fjLj2560ELj1ELj4ELj1ELj16ENS_18Kernel_traits_baseILj2560EfS2_S2_S2_fjLj128EEEEELb0ELb0ELb1EEEvNS_9FwdParamsE --------------------------
	.section	.nv.constant0._ZN10layer_norm31ln_parallel_residual_fwd_kernelINS_13Kernel_traitsIf13__nv_bfloat16S2_S2_fjLj2560ELj1ELj4ELj1ELj16ENS_18Kernel_traits_baseILj2560EfS2_S2_S2_fjLj128EEEEELb0ELb0ELb1EEEvNS_9FwdParamsE,"a",@progbits
	.sectionflags	@""
	.align	4
.nv.constant0._ZN10layer_norm31ln_parallel_residual_fwd_kernelINS_13Kernel_traitsIf13__nv_bfloat16S2_S2_fjLj2560ELj1ELj4ELj1ELj16ENS_18Kernel_traits_baseILj2560EfS2_S2_S2_fjLj128EEEEELb0ELb0ELb1EEEvNS_9FwdParamsE:
	.zero		584


//--------------------- .nv.constant0._ZN10layer_norm31ln_parallel_residual_fwd_kernelINS_13Kernel_traitsIf13__nv_bfloat16S2_S2_fjLj2560ELj1ELj4ELj1ELj16ENS_18Kernel_traits_baseILj2560EfS2_S2_S2_fjLj128EEEEELb0ELb1ELb0EEEvNS_9FwdParamsE --------------------------
	.section	.nv.constant0._ZN10layer_norm31ln_parallel_residual_fwd_kernelINS_13Kernel_traitsIf13__nv_bfloat16S2_S2_fjLj2560ELj1ELj4ELj1ELj16ENS_18Kernel_traits_baseILj2560EfS2_S2_S2_fjLj128EEEEELb0ELb1ELb0EEEvNS_9FwdParamsE,"a",@progbits
	.sectionflags	@""
	.align	4
.nv.constant0._ZN10layer_norm31ln_parallel_residual_fwd_kernelINS_13Kernel_traitsIf13__nv_bfloat16S2_S2_fjLj2560ELj1ELj4ELj1ELj16ENS_18Kernel_traits_baseILj2560EfS2_S2_S2_fjLj128EEEEELb0ELb1ELb0EEEvNS_9FwdParamsE:
	.zero		584


//--------------------- .nv.constant0._ZN10layer_norm31ln_parallel_residual_fwd_kernelINS_13Kernel_traitsIf13__nv_bfloat16S2_S2_fjLj2560ELj1ELj4ELj1ELj16ENS_18Kernel_traits_baseILj2560EfS2_S2_S2_fjLj128EEEEELb0ELb1ELb1EEEvNS_9FwdParamsE --------------------------
	.section	.nv.constant0._ZN10layer_norm31ln_parallel_residual_fwd_kernelINS_13Kernel_traitsIf13__nv_bfloat16S2_S2_fjLj2560ELj1ELj4ELj1ELj16ENS_18Kernel_traits_baseILj2560EfS2_S2_S2_fjLj128EEEEELb0ELb1ELb1EEEvNS_9FwdParamsE,"a",@progbits
	.sectionflags	@""
	.align	4
.nv.constant0._ZN10layer_norm31ln_parallel_residual_fwd_kernelINS_13Kernel_traitsIf13__nv_bfloat16S2_S2_fjLj2560ELj1ELj4ELj1ELj16ENS_18Kernel_traits_baseILj2560EfS2_S2_S2_fjLj128EEEEELb0ELb1ELb1EEEvNS_9FwdParamsE:
	.zero		584


//--------------------- .nv.constant0._ZN10layer_norm31ln_parallel_residual_fwd_kernelINS_13Kernel_traitsIf13__nv_bfloat16S2_S2_fjLj2560ELj1ELj4ELj1ELj16ENS_18Kernel_traits_baseILj2560EfS2_S2_S2_fjLj128EEEEELb1ELb0ELb0EEEvNS_9FwdParamsE --------------------------
	.section	.nv.constant0._ZN10layer_norm31ln_parallel_residual_fwd_kernelINS_13Kernel_traitsIf13__nv_bfloat16S2_S2_fjLj2560ELj1ELj4ELj1ELj16ENS_18Kernel_traits_baseILj2560EfS2_S2_S2_fjLj128EEEEELb1ELb0ELb0EEEvNS_9FwdParamsE,"a",@progbits
	.sectionflags	@""
	.align	4
.nv.constant0._ZN10layer_norm31ln_parallel_residual_fwd_kernelINS_13Kernel_traitsIf13__nv_bfloat16S2_S2_fjLj2560ELj1ELj4ELj1ELj16ENS_18Kernel_traits_baseILj2560EfS2_S2_S2_fjLj128EEEEELb1ELb0ELb0EEEvNS_9FwdParamsE:
	.zero		584


//--------------------- .nv.constant0._ZN10layer_norm31ln_parallel_residual_fwd_kernelINS_13Kernel_traitsIf13__nv_bfloat16S2_S2_fjLj2560ELj1ELj4ELj1ELj16ENS_18Kernel_traits_baseILj2560EfS2_S2_S2_fjLj128EEEEELb1ELb0ELb1EEEvNS_9FwdParamsE --------------------------
	.section	.nv.constant0._ZN10layer_norm31ln_parallel_residual_fwd_kernelINS_13Kernel_traitsIf13__nv_bfloat16S2_S2_fjLj2560ELj1ELj4ELj1ELj16ENS_18Kernel_traits_baseILj2560EfS2_S2_S2_fjLj128EEEEELb1ELb0ELb1EEEvNS_9FwdParamsE,"a",@progbits
	.sectionflags	@""
	.align	4
.nv.constant0._ZN10layer_norm31ln_parallel_residual_fwd_kernelINS_13Kernel_traitsIf13__nv_bfloat16S2_S2_fjLj2560ELj1ELj4ELj1ELj16ENS_18Kernel_traits_baseILj2560EfS2_S2_S2_fjLj128EEEEELb1ELb0ELb1EEEvNS_9FwdParamsE:
	.zero		584


//--------------------- .nv.constant0._ZN10layer_norm31ln_parallel_residual_fwd_kernelINS_13Kernel_traitsIf13__nv_bfloat16S2_S2_fjLj2560ELj1ELj4ELj1ELj16ENS_18Kernel_traits_baseILj2560EfS2_S2_S2_fjLj128EEEEELb1ELb1ELb0EEEvNS_9FwdParamsE --------------------------
	.section	.nv.constant0._ZN10layer_norm31ln_parallel_residual_fwd_kernelINS_13Kernel_traitsIf13__nv_bfloat16S2_S2_fjLj2560ELj1ELj4ELj1ELj16ENS_18Kernel_traits_baseILj2560EfS2_S2_S2_fjLj128EEEEELb1ELb1ELb0EEEvNS_9FwdParamsE,"a",@progbits
	.sectionflags	@""
	.align	4
.nv.constant0._ZN10layer_norm31ln_parallel_residual_fwd_kernelINS_13Kernel_traitsIf13__nv_bfloat16S2_S2_fjLj2560ELj1ELj4ELj1ELj16ENS_18Kernel_traits_baseILj2560EfS2_S2_S2_fjLj128EEEEELb1ELb1ELb0EEEvNS_9FwdParamsE:
	.zero		584


//--------------------- .nv.constant0._ZN10layer_norm31ln_parallel_residual_fwd_kernelINS_13Kernel_traitsIf13__nv_bfloat16S2_S2_fjLj2560ELj1ELj4ELj1ELj16ENS_18Kernel_traits_baseILj2560EfS2_S2_S2_fjLj128EEEEELb1ELb1ELb1EEEvNS_9FwdParamsE --------------------------
	.section	.nv.constant0._ZN10layer_norm31ln_parallel_residual_fwd_kernelINS_13Kernel_traitsIf13__nv_bfloat16S2_S2_fjLj2560ELj1ELj4ELj1ELj16ENS_18Kernel_traits_baseILj2560EfS2_S2_S2_fjLj128EEEEELb1ELb1ELb1EEEvNS_9FwdParamsE,"a",@progbits
	.sectionflags	@""
	.align	4
.nv.constant0._ZN10layer_norm31ln_parallel_residual_fwd_kernelINS_13Kernel_traitsIf13__nv_bfloat16S2_S2_fjLj2560ELj1ELj4ELj1ELj16ENS_18Kernel_traits_baseILj2560EfS2_S2_S2_fjLj128EEEEELb1ELb1ELb1EEEvNS_9FwdParamsE:
	.zero		584


//--------------------- .nv.constant0._ZN10layer_norm31ln_parallel_residual_fwd_kernelINS_13Kernel_traitsI13__nv_bfloat16S2_fS2_fjLj2560ELj1ELj4ELj1ELj16ENS_18Kernel_traits_baseILj2560ES2_S2_fS2_fjLj128EEEEELb0ELb0ELb0EEEvNS_9FwdParamsE --------------------------
	.section	.nv.constant0._ZN10layer_norm31ln_parallel_residual_fwd_kernelINS_13Kernel_traitsI13__nv_bfloat16S2_fS2_fjLj2560ELj1ELj4ELj1ELj16ENS_18Kernel_traits_baseILj2560ES2_S2_fS2_fjLj128EEEEELb0ELb0ELb0EEEvNS_9FwdParamsE,"a",@progbits
	.sectionflags	@""
	.align	4
.nv.constant0._ZN10layer_norm31ln_parallel_residual_fwd_kernelINS_13Kernel_traitsI13__nv_bfloat16S2_fS2_fjLj2560ELj1ELj4ELj1ELj16ENS_18Kernel_traits_baseILj2560ES2_S2_fS2_fjLj128EEEEELb0ELb0ELb0EEEvNS_9FwdParamsE:
	.zero		584


//--------------------- .nv.constant0._ZN10layer_norm31ln_parallel_residual_fwd_kernelINS_13Kernel_traitsI13__nv_bfloat16S2_fS2_fjLj2560ELj1ELj4ELj1ELj16ENS_18Kernel_traits_baseILj2560ES2_S2_fS2_fjLj128EEEEELb0ELb0ELb1EEEvNS_9FwdParamsE --------------------------
	.section	.nv.constant0._ZN10layer_norm31ln_parallel_residual_fwd_kernelINS_13Kernel_traitsI13__nv_bfloat16S2_fS2_fjLj2560ELj1ELj4ELj1ELj16ENS_18Kernel_traits_baseILj2560ES2_S2_fS2_fjLj128EEEEELb0ELb0ELb1EEEvNS_9FwdParamsE,"a",@progbits
	.sectionflags	@""
	.align	4
.nv.constant0._ZN10layer_norm31ln_parallel_residual_fwd_kernelINS_13Kernel_traitsI13__nv_bfloat16S2_fS2_fjLj2560ELj1ELj4ELj1ELj16ENS_18Kernel_traits_baseILj2560ES2_S2_fS2_fjLj128EEEEELb0ELb0ELb1EEEvNS_9FwdParamsE:
	.zero		584


//--------------------- .nv.constant0._ZN10layer_norm31ln_parallel_residual_fwd_kernelINS_13Kernel_traitsI13__nv_bfloat16S2_fS2_fjLj2560ELj1ELj4ELj1ELj16ENS_18Kernel_traits_baseILj2560ES2_S2_fS2_fjLj128EEEEELb0ELb1ELb0EEEvNS_9FwdParamsE --------------------------
	.section	.nv.constant0._ZN10layer_norm31ln_parallel_residual_fwd_kernelINS_13Kernel_traitsI13__nv_bfloat16S2_fS2_fjLj2560ELj1ELj4ELj1ELj16ENS_18Kernel_traits_baseILj2560ES2_S2_fS2_fjLj128EEEEELb0ELb1ELb0EEEvNS_9FwdParamsE,"a",@progbits
	.sectionflags	@""
	.align	4
.nv.constant0._ZN10layer_norm31ln_parallel_residual_fwd_kernelINS_13Kernel_traitsI13__nv_bfloat16S2_fS2_fjLj2560ELj1ELj4ELj1ELj16ENS_18Kernel_traits_baseILj2560ES2_S2_fS2_fjLj128EEEEELb0ELb1ELb0EEEvNS_9FwdParamsE:
	.zero		584


//--------------------- .nv.constant0._ZN10layer_norm31ln_parallel_residual_fwd_kernelINS_13Kernel_traitsI13__nv_bfloat16S2_fS2_fjLj2560ELj1ELj4ELj1ELj16ENS_18Kernel_traits_baseILj2560ES2_S2_fS2_fjLj128EEEEELb0ELb1ELb1EEEvNS_9FwdParamsE --------------------------
	.section	.nv.constant0._ZN10layer_norm31ln_parallel_residual_fwd_kernelINS_13Kernel_traitsI13__nv_bfloat16S2_fS2_fjLj2560ELj1ELj4ELj1ELj16ENS_18Kernel_traits_baseILj2560ES2_S2_fS2_fjLj128EEEEELb0ELb1ELb1EEEvNS_9FwdParamsE,"a",@progbits
	.sectionflags	@""
	.align	4
.nv.constant0._ZN10layer_norm31ln_parallel_residual_fwd_kernelINS_13Kernel_traitsI13__nv_bfloat16S2_fS2_fjLj2560ELj1ELj4ELj1ELj16ENS_18Kernel_traits_baseILj2560ES2_S2_fS2_fjLj128EEEEELb0ELb1ELb1EEEvNS_9FwdParamsE:
	.zero		584


//--------------------- .nv.constant0._ZN10layer_norm31ln_parallel_residual_fwd_kernelINS_13Kernel_traitsI13__nv_bfloat16S2_fS2_fjLj2560ELj1ELj4ELj1ELj16ENS_18Kernel_traits_baseILj2560ES2_S2_fS2_fjLj128EEEEELb1ELb0ELb0EEEvNS_9FwdParamsE --------------------------
	.section	.nv.constant0._ZN10layer_norm31ln_parallel_residual_fwd_kernelINS_13Kernel_traitsI13__nv_bfloat16S2_fS2_fjLj2560ELj1ELj4ELj1ELj16ENS_18Kernel_traits_baseILj2560ES2_S2_fS2_fjLj128EEEEELb1ELb0ELb0EEEvNS_9FwdParamsE,"a",@progbits
	.sectionflags	@""
	.align	4
.nv.constant0._ZN10layer_norm31ln_parallel_residual_fwd_kernelINS_13Kernel_traitsI13__nv_bfloat16S2_fS2_fjLj2560ELj1ELj4ELj1ELj16ENS_18Kernel_traits_baseILj2560ES2_S2_fS2_fjLj128EEEEELb1ELb0ELb0EEEvNS_9FwdParamsE:
	.zero		584


//--------------------- .nv.constant0._ZN10layer_norm31ln_parallel_residual_fwd_kernelINS_13Kernel_traitsI13__nv_bfloat16S2_fS2_fjLj2560ELj1ELj4ELj1ELj16ENS_18Kernel_traits_baseILj2560ES2_S2_fS2_fjLj128EEEEELb1ELb0ELb1EEEvNS_9FwdParamsE --------------------------
	.section	.nv.constant0._ZN10layer_norm31ln_parallel_residual_fwd_kernelINS_13Kernel_traitsI13__nv_bfloat16S2_fS2_fjLj2560ELj1ELj4ELj1ELj16ENS_18Kernel_traits_baseILj2560ES2_S2_fS2_fjLj128EEEEELb1ELb0ELb1EEEvNS_9FwdParamsE,"a",@progbits
	.sectionflags	@""
	.align	4
.nv.constant0._ZN10layer_norm31ln_parallel_residual_fwd_kernelINS_13Kernel_traitsI13__nv_bfloat16S2_fS2_fjLj2560ELj1ELj4ELj1ELj16ENS_18Kernel_traits_baseILj2560ES2_S2_fS2_fjLj128EEEEELb1ELb0ELb1EEEvNS_9FwdParamsE:
	.zero		584


//--------------------- .nv.constant0._ZN10layer_norm31ln_parallel_residual_fwd_kernelINS_13Kernel_traitsI13__nv_bfloat16S2_fS2_fjLj2560ELj1ELj4ELj1ELj16ENS_18Kernel_traits_baseILj2560ES2_S2_fS2_fjLj128EEEEELb1ELb1ELb0EEEvNS_9FwdParamsE --------------------------
	.section	.nv.constant0._ZN10layer_norm31ln_parallel_residual_fwd_kernelINS_13Kernel_traitsI13__nv_bfloat16S2_fS2_fjLj2560ELj1ELj4ELj1ELj16ENS_18Kernel_traits_baseILj2560ES2_S2_fS2_fjLj128EEEEELb1ELb1ELb0EEEvNS_9FwdParamsE,"a",@progbits
	.sectionflags	@""
	.align	4
.nv.constant0._ZN10layer_norm31ln_parallel_residual_fwd_kernelINS_13Kernel_traitsI13__nv_bfloat16S2_fS2_fjLj2560ELj1ELj4ELj1ELj16ENS_18Kernel_traits_baseILj2560ES2_S2_fS2_fjLj128EEEEELb1ELb1ELb0EEEvNS_9FwdParamsE:
	.zero		584


//--------------------- .nv.constant0._ZN10layer_norm31ln_parallel_residual_fwd_kernelINS_13Kernel_traitsI13__nv_bfloat16S2_fS2_fjLj2560ELj1ELj4ELj1ELj16ENS_18Kernel_traits_baseILj2560ES2_S2_fS2_fjLj128EEEEELb1ELb1ELb1EEEvNS_9FwdParamsE --------------------------
	.section	.nv.constant0._ZN10layer_norm31ln_parallel_residual_fwd_kernelINS_13Kernel_traitsI13__nv_bfloat16S2_fS2_fjLj2560ELj1ELj4ELj1ELj16ENS_18Kernel_traits_baseILj2560ES2_S2_fS2_fjLj128EEEEELb1ELb1ELb1EEEvNS_9FwdParamsE,"a",@progbits
	.sectionflags	@""
	.align	4
.nv.constant0._ZN10layer_norm31ln_parallel_residual_fwd_kernelINS_13Kernel_traitsI13__nv_bfloat16S2_fS2_fjLj2560ELj1ELj4ELj1ELj16ENS_18Kernel_traits_baseILj2560ES2_S2_fS2_fjLj128EEEEELb1ELb1ELb1EEEvNS_9FwdParamsE:
	.zero		584


//--------------------- .nv.constant0._ZN10layer_norm31ln_parallel_residual_fwd_kernelINS_13Kernel_traitsIf13__nv_bfloat16fS2_fjLj2560ELj1ELj4ELj1ELj16ENS_18Kernel_traits_baseILj2560EfS2_fS2_fjLj128EEEEELb0ELb0ELb0EEEvNS_9FwdParamsE --------------------------
	.section	.nv.constant0._ZN10layer_norm31ln_parallel_residual_fwd_kernelINS_13Kernel_traitsIf13__nv_bfloat16fS2_fjLj2560ELj1ELj4ELj1ELj16ENS_18Kernel_traits_baseILj2560EfS2_fS2_fjLj128EEEEELb0ELb0ELb0EEEvNS_9FwdParamsE,"a",@progbits
	.sectionflags	@""
	.align	4
.nv.constant0._ZN10layer_norm31ln_parallel_residual_fwd_kernelINS_13Kernel_traitsIf13__nv_bfloat16fS2_fjLj2560ELj1ELj4ELj1ELj16ENS_18Kernel_traits_baseILj2560EfS2_fS2_fjLj128EEEEELb0ELb0ELb0EEEvNS_9FwdParamsE:
	.zero		584


//--------------------- .nv.constant0._ZN10layer_norm31ln_parallel_residual_fwd_kernelINS_13Kernel_traitsIf13__nv_bfloat16fS2_fjLj2560ELj1ELj4ELj1ELj16ENS_18Kernel_traits_baseILj2560EfS2_fS2_fjLj128EEEEELb0ELb0ELb1EEEvNS_9FwdParamsE --------------------------
	.section	.nv.constant0._ZN10layer_norm31ln_parallel_residual_fwd_kernelINS_13Kernel_traitsIf13__nv_bfloat16fS2_fjLj2560ELj1ELj4ELj1ELj16ENS_18Kernel_traits_baseILj2560EfS2_fS2_fjLj128EEEEELb0ELb0ELb1EEEvNS_9FwdParamsE,"a",@progbits
	.sectionflags	@""
	.align	4
.nv.constant0._ZN10layer_norm31ln_parallel_residual_fwd_kernelINS_13Kernel_traitsIf13__nv_bfloat16fS2_fjLj2560ELj1ELj4ELj1ELj16ENS_18Kernel_traits_baseILj2560EfS2_fS2_fjLj128EEEEELb0ELb0ELb1EEEvNS_9FwdParamsE:
	.zero		584


//--------------------- .nv.constant0._ZN10layer_norm31ln_parallel_residual_fwd_kernelINS_13Kernel_traitsIf13__nv_bfloat16fS2_fjLj2560ELj1ELj4ELj1ELj16ENS_18Kernel_traits_baseILj2560EfS2_fS2_fjLj128EEEEELb0ELb1ELb0EEEvNS_9FwdParamsE --------------------------
	.section	.nv.constant0._ZN10layer_norm31ln_parallel_residual_fwd_kernelINS_13Kernel_traitsIf13__nv_bfloat16fS2_fjLj2560ELj1ELj4ELj1ELj16ENS_18Kernel_traits_baseILj2560EfS2_fS2_fjLj128EEEEELb0ELb1ELb0EEEvNS_9FwdParamsE,"a",@progbits
	.sectionflags	@""
	.align	4
.nv.constant0._ZN10layer_norm31ln_parallel_residual_fwd_kernelINS_13Kernel_traitsIf13__nv_bfloat16fS2_fjLj2560ELj1ELj4ELj1ELj16ENS_18Kernel_traits_baseILj2560EfS2_fS2_fjLj128EEEEELb0ELb1ELb0EEEvNS_9FwdParamsE:
	.zero		584


//--------------------- .nv.constant0._ZN10layer_norm31ln_parallel_residual_fwd_kernelINS_13Kernel_traitsIf13__nv_bfloat16fS2_fjLj2560ELj1ELj4ELj1ELj16ENS_18Kernel_traits_baseILj2560EfS2_fS2_fjLj128EEEEELb0ELb1ELb1EEEvNS_9FwdParamsE --------------------------
	.section	.nv.constant0._ZN10layer_norm31ln_parallel_residual_fwd_kernelINS_13Kernel_traitsIf13__nv_bfloat16fS2_fjLj2560ELj1ELj4ELj1ELj16ENS_18Kernel_traits_baseILj2560EfS2_fS2_fjLj128EEEEELb0ELb1ELb1EEEvNS_9FwdParamsE,"a",@progbits
	.sectionflags	@""
	.align	4
.nv.constant0._ZN10layer_norm31ln_parallel_residual_fwd_kernelINS_13Kernel_traitsIf13__nv_bfloat16fS2_fjLj2560ELj1ELj4ELj1ELj16ENS_18Kernel_traits_baseILj2560EfS2_fS2_fjLj128EEEEELb0ELb1ELb1EEEvNS_9FwdParamsE:
	.zero		584


//--------------------- .nv.constant0._ZN10layer_norm31ln_parallel_residual_fwd_kernelINS_13Kernel_traitsIf13__nv_bfloat16fS2_fjLj2560ELj1ELj4ELj1ELj16ENS_18Kernel_traits_baseILj2560EfS2_fS2_fjLj128EEEEELb1ELb0ELb0EEEvNS_9FwdParamsE --------------------------
	.section	.nv.constant0._ZN10layer_norm31ln_parallel_residual_fwd_kernelINS_13Kernel_traitsIf13__nv_bfloat16fS2_fjLj2560ELj1ELj4ELj1ELj16ENS_18Kernel_traits_baseILj2560EfS2_fS2_fjLj128EEEEELb1ELb0ELb0EEEvNS_9FwdParamsE,"a",@progbits
	.sectionflags	@""
	.align	4
.nv.constant0._ZN10layer_norm31ln_parallel_residual_fwd_kernelINS_13Kernel_traitsIf13__nv_bfloat16fS2_fjLj2560ELj1ELj4ELj1ELj16ENS_18Kernel_traits_baseILj2560EfS2_fS2_fjLj128EEEEELb1ELb0ELb0EEEvNS_9FwdParamsE:
	.zero		584


//--------------------- .nv.constant0._ZN10layer_norm31ln_parallel_residual_fwd_kernelINS_13Kernel_traitsIf13__nv_bfloat16fS2_fjLj2560ELj1ELj4ELj1ELj16ENS_18Kernel_traits_baseILj2560EfS2_fS2_fjLj128EEEEELb1ELb0ELb1EEEvNS_9FwdParamsE --------------------------
	.section	.nv.constant0._ZN10layer_norm31ln_parallel_residual_fwd_kernelINS_13Kernel_traitsIf13__nv_bfloat16fS2_fjLj2560ELj1ELj4ELj1ELj16ENS_18Kernel_traits_baseILj2560EfS2_fS2_fjLj128EEEEELb1ELb0ELb1EEEvNS_9FwdParamsE,"a",@progbits
	.sectionflags	@""
	.align	4
.nv.constant0._ZN10layer_norm31ln_parallel_residual_fwd_kernelINS_13Kernel_traitsIf13__nv_bfloat16fS2_fjLj2560ELj1ELj4ELj1ELj16ENS_18Kernel_traits_baseILj2560EfS2_fS2_fjLj128EEEEELb1ELb0ELb1EEEvNS_9FwdParamsE:
	.zero		584


//--------------------- .nv.constant0._ZN10layer_norm31ln_parallel_residual_fwd_kernelINS_13Kernel_traitsIf13__nv_bfloat16fS2_fjLj2560ELj1ELj4ELj1ELj16ENS_18Kernel_traits_baseILj2560EfS2_fS2_fjLj128EEEEELb1ELb1ELb0EEEvNS_9FwdParamsE --------------------------
	.section	.nv.constant0._ZN10layer_norm31ln_parallel_residual_fwd_kernelINS_13Kernel_traitsIf13__nv_bfloat16fS2_fjLj2560ELj1ELj4ELj1ELj16ENS_18Kernel_traits_baseILj2560EfS2_fS2_fjLj128EEEEELb1ELb1ELb0EEEvNS_9FwdParamsE,"a",@progbits
	.sectionflags	@""
	.align	4
.nv.constant0._ZN10layer_norm31ln_parallel_residual_fwd_kernelINS_13Kernel_traitsIf13__nv_bfloat16fS2_fjLj2560ELj1ELj4ELj1ELj16ENS_18Kernel_traits_baseILj2560EfS2_fS2_fjLj128EEEEELb1ELb1ELb0EEEvNS_9FwdParamsE:
	.zero		584


//--------------------- .nv.constant0._ZN10layer_norm31ln_parallel_residual_fwd_kernelINS_13Kernel_traitsIf13__nv_bfloat16fS2_fjLj2560ELj1ELj4ELj1ELj16ENS_18Kernel_traits_baseILj2560EfS2_fS2_fjLj128EEEEELb1ELb1ELb1EEEvNS_9FwdParamsE --------------------------
	.section	.nv.constant0._ZN10layer_norm31ln_parallel_residual_fwd_kernelINS_13Kernel_traitsIf13__nv_bfloat16fS2_fjLj2560ELj1ELj4ELj1ELj16ENS_18Kernel_traits_baseILj2560EfS2_fS2_fjLj128EEEEELb1ELb1ELb1EEEvNS_9FwdParamsE,"a",@progbits
	.sectionflags	@""
	.align	4
.nv.constant0._ZN10layer_norm31ln_parallel_residual_fwd_kernelINS_13Kernel_traitsIf13__nv_bfloat16fS2_fjLj2560ELj1ELj4ELj1ELj16ENS_18Kernel_traits_baseILj2560EfS2_fS2_fjLj128EEEEELb1ELb1ELb1EEEvNS_9FwdParamsE:
	.zero		584


//--------------------- .nv.constant0._ZN10layer_norm31ln_parallel_residual_fwd_kernelINS_13Kernel_traitsIf6__halfS2_S2_fjLj2560ELj1ELj4ELj1ELj16ENS_18Kernel_traits_baseILj2560EfS2_S2_S2_fjLj128EEEEELb0ELb0ELb0EEEvNS_9FwdParamsE --------------------------
	.section	.nv.constant0._ZN10layer_norm31ln_parallel_residual_fwd_kernelINS_13Kernel_traitsIf6__halfS2_S2_fjLj2560ELj1ELj4ELj1ELj16ENS_18Kernel_traits_baseILj2560EfS2_S2_S2_fjLj128EEEEELb0ELb0ELb0EEEvNS_9FwdParamsE,"a",@progbits
	.sectionflags	@""
	.align	4
.nv.constant0._ZN10layer_norm31ln_parallel_residual_fwd_kernelINS_13Kernel_traitsIf6__halfS2_S2_fjLj2560ELj1ELj4ELj1ELj16ENS_18Kernel_traits_baseILj2560EfS2_S2_S2_fjLj128EEEEELb0ELb0ELb0EEEvNS_9FwdParamsE:
	.zero		584


//--------------------- .nv.constant0._ZN10layer_norm31ln_parallel_residual_fwd_kernelINS_13Kernel_traitsIf6__halfS2_S2_fjLj2560ELj1ELj4ELj1ELj16ENS_18Kernel_traits_baseILj2560EfS2_S2_S2_fjLj128EEEEELb0ELb0ELb1EEEvNS_9FwdParamsE --------------------------
	.section	.nv.constant0._ZN10layer_norm31ln_parallel_residual_fwd_kernelINS_13Kernel_traitsIf6__halfS2_S2_fjLj2560ELj1ELj4ELj1ELj16ENS_18Kernel_traits_baseILj2560EfS2_S2_S2_fjLj128EEEEELb0ELb0ELb1EEEvNS_9FwdParamsE,"a",@progbits
	.sectionflags	@""
	.align	4
.nv.constant0._ZN10layer_norm31ln_parallel_residual_fwd_kernelINS_13Kernel_traitsIf6__halfS2_S2_fjLj2560ELj1ELj4ELj1ELj16ENS_18Kernel_traits_baseILj2560EfS2_S2_S2_fjLj128EEEEELb0ELb0ELb1EEEvNS_9FwdParamsE:
	.zero		584


//--------------------- .nv.constant0._ZN10layer_norm31ln_parallel_residual_fwd_kernelINS_13Kernel_traitsIf6__halfS2_S2_fjLj2560ELj1ELj4ELj1ELj16ENS_18Kernel_traits_baseILj2560EfS2_S2_S2_fjLj128EEEEELb0ELb1ELb0EEEvNS_9FwdParamsE --------------------------
	.section	.nv.constant0._ZN10layer_norm31ln_parallel_residual_fwd_kernelINS_13Kernel_traitsIf6__halfS2_S2_fjLj2560ELj1ELj4ELj1ELj16ENS_18Kernel_traits_baseILj2560EfS2_S2_S2_fjLj128EEEEELb0ELb1ELb0EEEvNS_9FwdParamsE,"a",@progbits
	.sectionflags	@""
	.align	4
.nv.constant0._ZN10layer_norm31ln_parallel_residual_fwd_kernelINS_13Kernel_traitsIf6__halfS2_S2_fjLj2560ELj1ELj4ELj1ELj16ENS_18Kernel_traits_baseILj2560EfS2_S2_S2_fjLj128EEEEELb0ELb1ELb0EEEvNS_9FwdParamsE:
	.zero		584


//--------------------- .nv.constant0._ZN10layer_norm31ln_parallel_residual_fwd_kernelINS_13Kernel_traitsIf6__halfS2_S2_fjLj2560ELj1ELj4ELj1ELj16ENS_18Kernel_traits_baseILj2560EfS2_S2_S2_fjLj128EEEEELb0ELb1ELb1EEEvNS_9FwdParamsE --------------------------
	.section	.nv.constant0._ZN10layer_norm31ln_parallel_residual_fwd_kernelINS_13Kernel_traitsIf6__halfS2_S2_fjLj2560ELj1ELj4ELj1ELj16ENS_18Kernel_traits_baseILj2560EfS2_S2_S2_fjLj128EEEEELb0ELb1ELb1EEEvNS_9FwdParamsE,"a",@progbits
	.sectionflags	@""
	.align	4
.nv.constant0._ZN10layer_norm31ln_parallel_residual_fwd_kernelINS_13Kernel_traitsIf6__halfS2_S2_fjLj2560ELj1ELj4ELj1ELj16ENS_18Kernel_traits_baseILj2560EfS2_S2_S2_fjLj128EEEEELb0ELb1ELb1EEEvNS_9FwdParamsE:
	.zero		584


//--------------------- .nv.constant0._ZN10layer_norm31ln_parallel_residual_fwd_kernelINS_13Kernel_traitsIf6__halfS2_S2_fjLj2560ELj1ELj4ELj1ELj16ENS_18Kernel_traits_baseILj2560EfS2_S2_S2_fjLj128EEEEELb1ELb0ELb0EEEvNS_9FwdParamsE --------------------------
	.section	.nv.constant0._ZN10layer_norm31ln_parallel_residual_fwd_kernelINS_13Kernel_traitsIf6__halfS2_S2_fjLj2560ELj1ELj4ELj1ELj16ENS_18Kernel_traits_baseILj2560EfS2_S2_S2_fjLj128EEEEELb1ELb0ELb0EEEvNS_9FwdParamsE,"a",@progbits
	.sectionflags	@""
	.align	4
.nv.constant0._ZN10layer_norm31ln_parallel_residual_fwd_kernelINS_13Kernel_traitsIf6__halfS2_S2_fjLj2560ELj1ELj4ELj1ELj16ENS_18Kernel_traits_baseILj2560EfS2_S2_S2_fjLj128EEEEELb1ELb0ELb0EEEvNS_9FwdParamsE:
	.zero		584


//--------------------- .nv.constant0._ZN10layer_norm31ln_parallel_residual_fwd_kernelINS_13Kernel_traitsIf6__halfS2_S2_fjLj2560ELj1ELj4ELj1ELj16ENS_18Kernel_traits_baseILj2560EfS2_S2_S2_fjLj128EEEEELb1ELb0ELb1EEEvNS_9FwdParamsE --------------------------
	.section	.nv.constant0._ZN10layer_norm31ln_parallel_residual_fwd_kernelINS_13Kernel_traitsIf6__halfS2_S2_fjLj2560ELj1ELj4ELj1ELj16ENS_18Kernel_traits_baseILj2560EfS2_S2_S2_fjLj128EEEEELb1ELb0ELb1EEEvNS_9FwdParamsE,"a",@progbits
	.sectionflags	@""
	.align	4
.nv.constant0._ZN10layer_norm31ln_parallel_residual_fwd_kernelINS_13Kernel_traitsIf6__halfS2_S2_fjLj2560ELj1ELj4ELj1ELj16ENS_18Kernel_traits_baseILj2560EfS2_S2_S2_fjLj128EEEEELb1ELb0ELb1EEEvNS_9FwdParamsE:
	.zero		584


//--------------------- .nv.constant0._ZN10layer_norm31ln_parallel_residual_fwd_kernelINS_13Kernel_traitsIf6__halfS2_S2_fjLj2560ELj1ELj4ELj1ELj16ENS_18Kernel_traits_baseILj2560EfS2_S2_S2_fjLj128EEEEELb1ELb1ELb0EEEvNS_9FwdParamsE --------------------------
	.section	.nv.constant0._ZN10layer_norm31ln_parallel_residual_fwd_kernelINS_13Kernel_traitsIf6__halfS2_S2_fjLj2560ELj1ELj4ELj1ELj16ENS_18Kernel_traits_baseILj2560EfS2_S2_S2_fjLj128EEEEELb1ELb1ELb0EEEvNS_9FwdParamsE,"a",@progbits
	.sectionflags	@""
	.align	4
.nv.constant0._ZN10layer_norm31ln_parallel_residual_fwd_kernelINS_13Kernel_traitsIf6__halfS2_S2_fjLj2560ELj1ELj4ELj1ELj16ENS_18Kernel_traits_baseILj2560EfS2_S2_S2_fjLj128EEEEELb1ELb1ELb0EEEvNS_9FwdParamsE:
	.zero		584


//--------------------- .nv.constant0._ZN10layer_norm31ln_parallel_residual_fwd_kernelINS_13Kernel_traitsIf6__halfS2_S2_fjLj2560ELj1ELj4ELj1ELj16ENS_18Kernel_traits_baseILj2560EfS2_S2_S2_fjLj128EEEEELb1ELb1ELb1EEEvNS_9FwdParamsE --------------------------
	.section	.nv.constant0._ZN10layer_norm31ln_parallel_residual_fwd_kernelINS_13Kernel_traitsIf6__halfS2_S2_fjLj2560ELj1ELj4ELj1ELj16ENS_18Kernel_traits_baseILj2560EfS2_S2_S2_fjLj128EEEEELb1ELb1ELb1EEEvNS_9FwdParamsE,"a",@progbits
	.sectionflags	@""
	.align	4
.nv.constant0._ZN10layer_norm31ln_parallel_residual_fwd_kernelINS_13Kernel_traitsIf6__halfS2_S2_fjLj2560ELj1ELj4ELj1ELj16ENS_18Kernel_traits_baseILj2560EfS2_S2_S2_fjLj128EEEEELb1ELb1ELb1EEEvNS_9FwdParamsE:
	.zero		584


//--------------------- .nv.constant0._ZN10layer_norm31ln_parallel_residual_fwd_kernelINS_13Kernel_traitsI6__halfS2_fS2_fjLj2560ELj1ELj4ELj1ELj16ENS_18Kernel_traits_baseILj2560ES2_S2_fS2_fjLj128EEEEELb0ELb0ELb0EEEvNS_9FwdParamsE --------------------------
	.section	.nv.constant0._ZN10layer_norm31ln_parallel_residual_fwd_kernelINS_13Kernel_traitsI6__halfS2_fS2_fjLj2560ELj1ELj4ELj1ELj16ENS_18Kernel_traits_baseILj2560ES2_S2_fS2_fjLj128EEEEELb0ELb0ELb0EEEvNS_9FwdParamsE,"a",@progbits
	.sectionflags	@""
	.align	4
.nv.constant0._ZN10layer_norm31ln_parallel_residual_fwd_kernelINS_13Kernel_traitsI6__halfS2_fS2_fjLj2560ELj1ELj4ELj1ELj16ENS_18Kernel_traits_baseILj2560ES2_S2_fS2_fjLj128EEEEELb0ELb0ELb0EEEvNS_9FwdParamsE:
	.zero		584


//--------------------- .nv.constant0._ZN10layer_norm31ln_parallel_residual_fwd_kernelINS_13Kernel_traitsI6__halfS2_fS2_fjLj2560ELj1ELj4ELj1ELj16ENS_18Kernel_traits_baseILj2560ES2_S2_fS2_fjLj128EEEEELb0ELb0ELb1EEEvNS_9FwdParamsE --------------------------
	.section	.nv.constant0._ZN10layer_norm31ln_parallel_residual_fwd_kernelINS_13Kernel_traitsI6__halfS2_fS2_fjLj2560ELj1ELj4ELj1ELj16ENS_18Kernel_traits_baseILj2560ES2_S2_fS2_fjLj128EEEEELb0ELb0ELb1EEEvNS_9FwdParamsE,"a",@progbits
	.sectionflags	@""
	.align	4
.nv.constant0._ZN10layer_norm31ln_parallel_residual_fwd_kernelINS_13Kernel_traitsI6__halfS2_fS2_fjLj2560ELj1ELj4ELj1ELj16ENS_18Kernel_traits_baseILj2560ES2_S2_fS2_fjLj128EEEEELb0ELb0ELb1EEEvNS_9FwdParamsE:
	.zero		584


//--------------------- .nv.constant0._ZN10layer_norm31ln_parallel_residual_fwd_kernelINS_13Kernel_traitsI6__halfS2_fS2_fjLj2560ELj1ELj4ELj1ELj16ENS_18Kernel_traits_baseILj2560ES2_S2_fS2_fjLj128EEEEELb0ELb1ELb0EEEvNS_9FwdParamsE --------------------------
	.section	.nv.constant0._ZN10layer_norm31ln_parallel_residual_fwd_kernelINS_13Kernel_traitsI6__halfS2_fS2_fjLj2560ELj1ELj4ELj1ELj16ENS_18Kernel_traits_baseILj2560ES2_S2_fS2_fjLj128EEEEELb0ELb1ELb0EEEvNS_9FwdParamsE,"a",@progbits
	.sectionflags	@""
	.align	4
.nv.constant0._ZN10layer_norm31ln_parallel_residual_fwd_kernelINS_13Kernel_traitsI6__halfS2_fS2_fjLj2560ELj1ELj4ELj1ELj16ENS_18Kernel_traits_baseILj2560ES2_S2_fS2_fjLj128EEEEELb0ELb1ELb0EEEvNS_9FwdParamsE:
	.zero		584


//--------------------- .nv.constant0._ZN10layer_norm31ln_parallel_residual_fwd_kernelINS_13Kernel_traitsI6__halfS2_fS2_fjLj2560ELj1ELj4ELj1ELj16ENS_18Kernel_traits_baseILj2560ES2_S2_fS2_fjLj128EEEEELb0ELb1ELb1EEEvNS_9FwdParamsE --------------------------
	.section	.nv.constant0._ZN10layer_norm31ln_parallel_residual_fwd_kernelINS_13Kernel_traitsI6__halfS2_fS2_fjLj2560ELj1ELj4ELj1ELj16ENS_18Kernel_traits_baseILj2560ES2_S2_fS2_fjLj128EEEEELb0ELb1ELb1EEEvNS_9FwdParamsE,"a",@progbits
	.sectionflags	@""
	.align	4
.nv.constant0._ZN10layer_norm31ln_parallel_residual_fwd_kernelINS_13Kernel_traitsI6__halfS2_fS2_fjLj2560ELj1ELj4ELj1ELj16ENS_18Kernel_traits_baseILj2560ES2_S2_fS2_fjLj128EEEEELb0ELb1ELb1EEEvNS_9FwdParamsE:
	.zero		584


//--------------------- .nv.constant0._ZN10layer_norm31ln_parallel_residual_fwd_kernelINS_13Kernel_traitsI6__halfS2_fS2_fjLj2560ELj1ELj4ELj1ELj16ENS_18Kernel_traits_baseILj2560ES2_S2_fS2_fjLj128EEEEELb1ELb0ELb0EEEvNS_9FwdParamsE --------------------------
	.section	.nv.constant0._ZN10layer_norm31ln_parallel_residual_fwd_kernelINS_13Kernel_traitsI6__halfS2_fS2_fjLj2560ELj1ELj4ELj1ELj16ENS_18Kernel_traits_baseILj2560ES2_S2_fS2_fjLj128EEEEELb1ELb0ELb0EEEvNS_9FwdParamsE,"a",@progbits
	.sectionflags	@""
	.align	4
.nv.constant0._ZN10layer_norm31ln_parallel_residual_fwd_kernelINS_13Kernel_traitsI6__halfS2_fS2_fjLj2560ELj1ELj4ELj1ELj16ENS_18Kernel_traits_baseILj2560ES2_S2_fS2_fjLj128EEEEELb1ELb0ELb0EEEvNS_9FwdParamsE:
	.zero		584


//--------------------- .nv.constant0._ZN10layer_norm31ln_parallel_residual_fwd_kernelINS_13Kernel_traitsI6__halfS2_fS2_fjLj2560ELj1ELj4ELj1ELj16ENS_18Kernel_traits_baseILj2560ES2_S2_fS2_fjLj128EEEEELb1ELb0ELb1EEEvNS_9FwdParamsE --------------------------
	.section	.nv.constant0._ZN10layer_norm31ln_parallel_residual_fwd_kernelINS_13Kernel_traitsI6__halfS2_fS2_fjLj2560ELj1ELj4ELj1ELj16ENS_18Kernel_traits_baseILj2560ES2_S2_fS2_fjLj128EEEEELb1ELb0ELb1EEEvNS_9FwdParamsE,"a",@progbits
	.sectionflags	@""
	.align	4
.nv.constant0._ZN10layer_norm31ln_parallel_residual_fwd_kernelINS_13Kernel_traitsI6__halfS2_fS2_fjLj2560ELj1ELj4ELj1ELj16ENS_18Kernel_traits_baseILj2560ES2_S2_fS2_fjLj128EEEEELb1ELb0ELb1EEEvNS_9FwdParamsE:
	.zero		584


//--------------------- .nv.constant0._ZN10layer_norm31ln_parallel_residual_fwd_kernelINS_13Kernel_traitsI6__halfS2_fS2_fjLj2560ELj1ELj4ELj1ELj16ENS_18Kernel_traits_baseILj2560ES2_S2_fS2_fjLj128EEEEELb1ELb1ELb0EEEvNS_9FwdParamsE --------------------------
	.section	.nv.constant0._ZN10layer_norm31ln_parallel_residual_fwd_kernelINS_13Kernel_traitsI6__halfS2_fS2_fjLj2560ELj1ELj4ELj1ELj16ENS_18Kernel_traits_baseILj2560ES2_S2_fS2_fjLj128EEEEELb1ELb1ELb0EEEvNS_9FwdParamsE,"a",@progbits
	.sectionflags	@""
	.align	4
.nv.constant0._ZN10layer_norm31ln_parallel_residual_fwd_kernelINS_13Kernel_traitsI6__halfS2_fS2_fjLj2560ELj1ELj4ELj1ELj16ENS_18Kernel_traits_baseILj2560ES2_S2_fS2_fjLj128EEEEELb1ELb1ELb0EEEvNS_9FwdParamsE:
	.zero		584


//--------------------- .nv.constant0._ZN10layer_norm31ln_parallel_residual_fwd_kernelINS_13Kernel_traitsI6__halfS2_fS2_fjLj2560ELj1ELj4ELj1ELj16ENS_18Kernel_traits_baseILj2560ES2_S2_fS2_fjLj128EEEEELb1ELb1ELb1EEEvNS_9FwdParamsE --------------------------
	.section	.nv.constant0._ZN10layer_norm31ln_parallel_residual_fwd_kernelINS_13Kernel_traitsI6__halfS2_fS2_fjLj2560ELj1ELj4ELj1ELj16ENS_18Kernel_traits_baseILj2560ES2_S2_fS2_fjLj128EEEEELb1ELb1ELb1EEEvNS_9FwdParamsE,"a",@progbits
	.sectionflags	@""
	.align	4
.nv.constant0._ZN10layer_norm31ln_parallel_residual_fwd_kernelINS_13Kernel_traitsI6__halfS2_fS2_fjLj2560ELj1ELj4ELj1ELj16ENS_18Kernel_traits_baseILj2560ES2_S2_fS2_fjLj128EEEEELb1ELb1ELb1EEEvNS_9FwdParamsE:
	.zero		584


//--------------------- .nv.constant0._ZN10layer_norm31ln_parallel_residual_fwd_kernelINS_13Kernel_traitsIf6__halffS2_fjLj2560ELj1ELj4ELj1ELj16ENS_18Kernel_traits_baseILj2560EfS2_fS2_fjLj128EEEEELb0ELb0ELb0EEEvNS_9FwdParamsE --------------------------
	.section	.nv.constant0._ZN10layer_norm31ln_parallel_residual_fwd_kernelINS_13Kernel_traitsIf6__halffS2_fjLj2560ELj1ELj4ELj1ELj16ENS_18Kernel_traits_baseILj2560EfS2_fS2_fjLj128EEEEELb0ELb0ELb0EEEvNS_9FwdParamsE,"a",@progbits
	.sectionflags	@""
	.align	4
.nv.constant0._ZN10layer_norm31ln_parallel_residual_fwd_kernelINS_13Kernel_traitsIf6__halffS2_fjLj2560ELj1ELj4ELj1ELj16ENS_18Kernel_traits_baseILj2560EfS2_fS2_fjLj128EEEEELb0ELb0ELb0EEEvNS_9FwdParamsE:
	.zero		584


//--------------------- .nv.constant0._ZN10layer_norm31ln_parallel_residual_fwd_kernelINS_13Kernel_traitsIf6__halffS2_fjLj2560ELj1ELj4ELj1ELj16ENS_18Kernel_traits_baseILj2560EfS2_fS2_fjLj128EEEEELb0ELb0ELb1EEEvNS_9FwdParamsE --------------------------
	.section	.nv.constant0._ZN10layer_norm31ln_parallel_residual_fwd_kernelINS_13Kernel_traitsIf6__halffS2_fjLj2560ELj1ELj4ELj1ELj16ENS_18Kernel_traits_baseILj2560EfS2_fS2_fjLj128EEEEELb0ELb0ELb1EEEvNS_9FwdParamsE,"a",@progbits
	.sectionflags	@""
	.align	4
.nv.constant0._ZN10layer_norm31ln_parallel_residual_fwd_kernelINS_13Kernel_traitsIf6__halffS2_fjLj2560ELj1ELj4ELj1ELj16ENS_18Kernel_traits_baseILj2560EfS2_fS2_fjLj128EEEEELb0ELb0ELb1EEEvNS_9FwdParamsE:
	.zero		584


//--------------------- .nv.constant0._ZN10layer_norm31ln_parallel_residual_fwd_kernelINS_13Kernel_traitsIf6__halffS2_fjLj2560ELj1ELj4ELj1ELj16ENS_18Kernel_traits_baseILj2560EfS2_fS2_fjLj128EEEEELb0ELb1ELb0EEEvNS_9FwdParamsE --------------------------
	.section	.nv.constant0._ZN10layer_norm31ln_parallel_residual_fwd_kernelINS_13Kernel_traitsIf6__halffS2_fjLj2560ELj1ELj4ELj1ELj16ENS_18Kernel_traits_baseILj2560EfS2_fS2_fjLj128EEEEELb0ELb1ELb0EEEvNS_9FwdParamsE,"a",@progbits
	.sectionflags	@""
	.align	4
.nv.constant0._ZN10layer_norm31ln_parallel_residual_fwd_kernelINS_13Kernel_traitsIf6__halffS2_fjLj2560ELj1ELj4ELj1ELj16ENS_18Kernel_traits_baseILj2560EfS2_fS2_fjLj128EEEEELb0ELb1ELb0EEEvNS_9FwdParamsE:
	.zero		584


//--------------------- .nv.constant0._ZN10layer_norm31ln_parallel_residual_fwd_kernelINS_13Kernel_traitsIf6__halffS2_fjLj2560ELj1ELj4ELj1ELj16ENS_18Kernel_traits_baseILj2560EfS2_fS2_fjLj128EEEEELb0ELb1ELb1EEEvNS_9FwdParamsE --------------------------
	.section	.nv.constant0._ZN10layer_norm31ln_parallel_residual_fwd_kernelINS_13Kernel_traitsIf6__halffS2_fjLj2560ELj1ELj4ELj1ELj16ENS_18Kernel_traits_baseILj2560EfS2_fS2_fjLj128EEEEELb0ELb1ELb1EEEvNS_9FwdParamsE,"a",@progbits
	.sectionflags	@""
	.align	4
.nv.constant0._ZN10layer_norm31ln_parallel_residual_fwd_kernelINS_13Kernel_traitsIf6__halffS2_fjLj2560ELj1ELj4ELj1ELj16ENS_18Kernel_traits_baseILj2560EfS2_fS2_fjLj128EEEEELb0ELb1ELb1EEEvNS_9FwdParamsE:
	.zero		584


//--------------------- .nv.constant0._ZN10layer_norm31ln_parallel_residual_fwd_kernelINS_13Kernel_traitsIf6__halffS2_fjLj2560ELj1ELj4ELj1ELj16ENS_18Kernel_traits_baseILj2560EfS2_fS2_fjLj128EEEEELb1ELb0ELb0EEEvNS_9FwdParamsE --------------------------
	.section	.nv.constant0._ZN10layer_norm31ln_parallel_residual_fwd_kernelINS_13Kernel_traitsIf6__halffS2_fjLj2560ELj1ELj4ELj1ELj16ENS_18Kernel_traits_baseILj2560EfS2_fS2_fjLj128EEEEELb1ELb0ELb0EEEvNS_9FwdParamsE,"a",@progbits
	.sectionflags	@""
	.align	4
.nv.constant0._ZN10layer_norm31ln_parallel_residual_fwd_kernelINS_13Kernel_traitsIf6__halffS2_fjLj2560ELj1ELj4ELj1ELj16ENS_18Kernel_traits_baseILj2560EfS2_fS2_fjLj128EEEEELb1ELb0ELb0EEEvNS_9FwdParamsE:
	.zero		584


//--------------------- .nv.constant0._ZN10layer_norm31ln_parallel_residual_fwd_kernelINS_13Kernel_traitsIf6__halffS2_fjLj2560ELj1ELj4ELj1ELj16ENS_18Kernel_traits_baseILj2560EfS2_fS2_fjLj128EEEEELb1ELb0ELb1EEEvNS_9FwdParamsE --------------------------
	.section	.nv.constant0._ZN10layer_norm31ln_parallel_residual_fwd_kernelINS_13Kernel_traitsIf6__halffS2_fjLj2560ELj1ELj4ELj1ELj16ENS_18Kernel_traits_baseILj2560EfS2_fS2_fjLj128EEEEELb1ELb0ELb1EEEvNS_9FwdParamsE,"a",@progbits
	.sectionflags	@""
	.align	4
.nv.constant0._ZN10layer_norm31ln_parallel_residual_fwd_kernelINS_13Kernel_traitsIf6__halffS2_fjLj2560ELj1ELj4ELj1ELj16ENS_18Kernel_traits_baseILj2560EfS2_fS2_fjLj128EEEEELb1ELb0ELb1EEEvNS_9FwdParamsE:
	.zero		584


//--------------------- .nv.constant0._ZN10layer_norm31ln_parallel_residual_fwd_kernelINS_13Kernel_traitsIf6__halffS2_fjLj2560ELj1ELj4ELj1ELj16ENS_18Kernel_traits_baseILj2560EfS2_fS2_fjLj128EEEEELb1ELb1ELb0EEEvNS_9FwdParamsE --------------------------
	.section	.nv.constant0._ZN10layer_norm31ln_parallel_residual_fwd_kernelINS_13Kernel_traitsIf6__halffS2_fjLj2560ELj1ELj4ELj1ELj16ENS_18Kernel_traits_baseILj2560EfS2_fS2_fjLj128EEEEELb1ELb1ELb0EEEvNS_9FwdParamsE,"a",@progbits
	.sectionflags	@""
	.align	4
.nv.constant0._ZN10layer_norm31ln_parallel_residual_fwd_kernelINS_13Kernel_traitsIf6__halffS2_fjLj2560ELj1ELj4ELj1ELj16ENS_18Kernel_traits_baseILj2560EfS2_fS2_fjLj128EEEEELb1ELb1ELb0EEEvNS_9FwdParamsE:
	.zero		584


//--------------------- .nv.constant0._ZN10layer_norm31ln_parallel_residual_fwd_kernelINS_13Kernel_traitsIf6__halffS2_fjLj2560ELj1ELj4ELj1ELj16ENS_18Kernel_traits_baseILj2560EfS2_fS2_fjLj128EEEEELb1ELb1ELb1EEEvNS_9FwdParamsE --------------------------
	.section	.nv.constant0._ZN10layer_norm31ln_parallel_residual_fwd_kernelINS_13Kernel_traitsIf6__halffS2_fjLj2560ELj1ELj4ELj1ELj16ENS_18Kernel_traits_baseILj2560EfS2_fS2_fjLj128EEEEELb1ELb1ELb1EEEvNS_9FwdParamsE,"a",@progbits
	.sectionflags	@""
	.align	4
.nv.constant0._ZN10layer_norm31ln_parallel_residual_fwd_kernelINS_13Kernel_traitsIf6__halffS2_fjLj2560ELj1ELj4ELj1ELj16ENS_18Kernel_traits_baseILj2560EfS2_fS2_fjLj128EEEEELb1ELb1ELb1EEEvNS_9FwdParamsE:
	.zero		584


//--------------------- .nv.constant0._ZN10layer_norm31ln_parallel_residual_fwd_kernelINS_13Kernel_traitsI6__halfffffjLj2560ELj1ELj4ELj1ELj16ENS_18Kernel_traits_baseILj2560ES2_ffffjLj128EEEEELb0ELb0ELb0EEEvNS_9FwdParamsE --------------------------
	.section	.nv.constant0._ZN10layer_norm31ln_parallel_residual_fwd_kernelINS_13Kernel_traitsI6__halfffffjLj2560ELj1ELj4ELj1ELj16ENS_18Kernel_traits_baseILj2560ES2_ffffjLj128EEEEELb0ELb0ELb0EEEvNS_9FwdParamsE,"a",@progbits
	.sectionflags	@""
	.align	4
.nv.constant0._ZN10layer_norm31ln_parallel_residual_fwd_kernelINS_13Kernel_traitsI6__halfffffjLj2560ELj1ELj4ELj1ELj16ENS_18Kernel_traits_baseILj2560ES2_ffffjLj128EEEEELb0ELb0ELb0EEEvNS_9FwdParamsE:
	.zero		584


//--------------------- .nv.constant0._ZN10layer_norm31ln_parallel_residual_fwd_kernelINS_13Kernel_traitsI6__halfffffjLj2560ELj1ELj4ELj1ELj16ENS_18Kernel_traits_baseILj2560ES2_ffffjLj128EEEEELb0ELb0ELb1EEEvNS_9FwdParamsE --------------------------
	.section	.nv.constant0._ZN10layer_norm31ln_parallel_residual_fwd_kernelINS_13Kernel_traitsI6__halfffffjLj2560ELj1ELj4ELj1ELj16ENS_18Kernel_traits_baseILj2560ES2_ffffjLj128EEEEELb0ELb0ELb1EEEvNS_9FwdParamsE,"a",@progbits
	.sectionflags	@""
	.align	4
.nv.constant0._ZN10layer_norm31ln_parallel_residual_fwd_kernelINS_13Kernel_traitsI6__halfffffjLj2560ELj1ELj4ELj1ELj16ENS_18Kernel_traits_baseILj2560ES2_ffffjLj128EEEEELb0ELb0ELb1EEEvNS_9FwdParamsE:
	.zero		584


//--------------------- .nv.constant0._ZN10layer_norm31ln_parallel_residual_fwd_kernelINS_13Kernel_traitsI6__halfffffjLj2560ELj1ELj4ELj1ELj16ENS_18Kernel_traits_baseILj2560ES2_ffffjLj128EEEEELb0ELb1ELb0EEEvNS_9FwdParamsE --------------------------
	.section	.nv.constant0._ZN10layer_norm31ln_parallel_residual_fwd_kernelINS_13Kernel_traitsI6__halfffffjLj2560ELj1ELj4ELj1ELj16ENS_18Kernel_traits_baseILj2560ES2_ffffjLj128EEEEELb0ELb1ELb0EEEvNS_9FwdParamsE,"a",@progbits
	.sectionflags	@""
	.align	4
.nv.constant0._ZN10layer_norm31ln_parallel_residual_fwd_kernelINS_13Kernel_traitsI6__halfffffjLj2560ELj1ELj4ELj1ELj16ENS_18Kernel_traits_baseILj2560ES2_ffffjLj128EEEEELb0ELb1ELb0EEEvNS_9FwdParamsE:
	.zero		584


//--------------------- .nv.constant0._ZN10layer_norm31ln_parallel_residual_fwd_kernelINS_13Kernel_traitsI6__halfffffjLj2560ELj1ELj4ELj1ELj16ENS_18Kernel_traits_baseILj2560ES2_ffffjLj128EEEEELb0ELb1ELb1EEEvNS_9FwdParamsE --------------------------
	.section	.nv.constant0._ZN10layer_norm31ln_parallel_residual_fwd_kernelINS_13Kernel_traitsI6__halfffffjLj2560ELj1ELj4ELj1ELj16ENS_18Kernel_traits_baseILj2560ES2_ffffjLj128EEEEELb0ELb1ELb1EEEvNS_9FwdParamsE,"a",@progbits
	.sectionflags	@""
	.align	4
.nv.constant0._ZN10layer_norm31ln_parallel_residual_fwd_kernelINS_13Kernel_traitsI6__halfffffjLj2560ELj1ELj4ELj1ELj16ENS_18Kernel_traits_baseILj2560ES2_ffffjLj128EEEEELb0ELb1ELb1EEEvNS_9FwdParamsE:
	.zero		584


//--------------------- .nv.constant0._ZN10layer_norm31ln_parallel_residual_fwd_kernelINS_13Kernel_traitsI6__halfffffjLj2560ELj1ELj4ELj1ELj16ENS_18Kernel_traits_baseILj2560ES2_ffffjLj128EEEEELb1ELb0ELb0EEEvNS_9FwdParamsE --------------------------
	.section	.nv.constant0._ZN10layer_norm31ln_parallel_residual_fwd_kernelINS_13Kernel_traitsI6__halfffffjLj2560ELj1ELj4ELj1ELj16ENS_18Kernel_traits_baseILj2560ES2_ffffjLj128EEEEELb1ELb0ELb0EEEvNS_9FwdParamsE,"a",@progbits
	.sectionflags	@""
	.align	4
.nv.constant0._ZN10layer_norm31ln_parallel_residual_fwd_kernelINS_13Kernel_traitsI6__halfffffjLj2560ELj1ELj4ELj1ELj16ENS_18Kernel_traits_baseILj2560ES2_ffffjLj128EEEEELb1ELb0ELb0EEEvNS_9FwdParamsE:
	.zero		584


//--------------------- .nv.constant0._ZN10layer_norm31ln_parallel_residual_fwd_kernelINS_13Kernel_traitsI6__halfffffjLj2560ELj1ELj4ELj1ELj16ENS_18Kernel_traits_baseILj2560ES2_ffffjLj128EEEEELb1ELb0ELb1EEEvNS_9FwdParamsE --------------------------
	.section	.nv.constant0._ZN10layer_norm31ln_parallel_residual_fwd_kernelINS_13Kernel_traitsI6__halfffffjLj2560ELj1ELj4ELj1ELj16ENS_18Kernel_traits_baseILj2560ES2_ffffjLj128EEEEELb1ELb0ELb1EEEvNS_9FwdParamsE,"a",@progbits
	.sectionflags	@""
	.align	4
.nv.constant0._ZN10layer_norm31ln_parallel_residual_fwd_kernelINS_13Kernel_traitsI6__halfffffjLj2560ELj1ELj4ELj1ELj16ENS_18Kernel_traits_baseILj2560ES2_ffffjLj128EEEEELb1ELb0ELb1EEEvNS_9FwdParamsE:
	.zero		584


//--------------------- .nv.constant0._ZN10layer_norm31ln_parallel_residual_fwd_kernelINS_13Kernel_traitsI6__halfffffjLj2560ELj1ELj4ELj1ELj16ENS_18Kernel_traits_baseILj2560ES2_ffffjLj128EEEEELb1ELb1ELb0EEEvNS_9FwdParamsE --------------------------
	.section	.nv.constant0._ZN10layer_norm31ln_parallel_residual_fwd_kernelINS_13Kernel_traitsI6__halfffffjLj2560ELj1ELj4ELj1ELj16ENS_18Kernel_traits_baseILj2560ES2_ffffjLj128EEEEELb1ELb1ELb0EEEvNS_9FwdParamsE,"a",@progbits
	.sectionflags	@""
	.align	4
.nv.constant0._ZN10layer_norm31ln_parallel_residual_fwd_kernelINS_13Kernel_traitsI6__halfffffjLj2560ELj1ELj4ELj1ELj16ENS_18Kernel_traits_baseILj2560ES2_ffffjLj128EEEEELb1ELb1ELb0EEEvNS_9FwdParamsE:
	.zero		584


//--------------------- .nv.constant0._ZN10layer_norm31ln_parallel_residual_fwd_kernelINS_13Kernel_traitsI6__halfffffjLj2560ELj1ELj4ELj1ELj16ENS_18Kernel_traits_baseILj2560ES2_ffffjLj128EEEEELb1ELb1ELb1EEEvNS_9FwdParamsE --------------------------
	.section	.nv.constant0._ZN10layer_norm31ln_parallel_residual_fwd_kernelINS_13Kernel_traitsI6__halfffffjLj2560ELj1ELj4ELj1ELj16ENS_18Kernel_traits_baseILj2560ES2_ffffjLj128EEEEELb1ELb1ELb1EEEvNS_9FwdParamsE,"a",@progbits
	.sectionflags	@""
	.align	4
.nv.constant0._ZN10layer_norm31ln_parallel_residual_fwd_kernelINS_13Kernel_traitsI6__halfffffjLj2560ELj1ELj4ELj1ELj16ENS_18Kernel_traits_baseILj2560ES2_ffffjLj128EEEEELb1ELb1ELb1EEEvNS_9FwdParamsE:
	.zero		584


//--------------------- .nv.constant0._ZN10layer_norm31ln_parallel_residual_fwd_kernelINS_13Kernel_traitsIfffffjLj2560ELj1ELj4ELj1ELj16ENS_18Kernel_traits_baseILj2560EfffffjLj128EEEEELb0ELb0ELb0EEEvNS_9FwdParamsE --------------------------
	.section	.nv.constant0._ZN10layer_norm31ln_parallel_residual_fwd_kernelINS_13Kernel_traitsIfffffjLj2560ELj1ELj4ELj1ELj16ENS_18Kernel_traits_baseILj2560EfffffjLj128EEEEELb0ELb0ELb0EEEvNS_9FwdParamsE,"a",@progbits
	.sectionflags	@""
	.align	4
.nv.constant0._ZN10layer_norm31ln_parallel_residual_fwd_kernelINS_13Kernel_traitsIfffffjLj2560ELj1ELj4ELj1ELj16ENS_18Kernel_traits_baseILj2560EfffffjLj128EEEEELb0ELb0ELb0EEEvNS_9FwdParamsE:
	.zero		584


//--------------------- .nv.constant0._ZN10layer_norm31ln_parallel_residual_fwd_kernelINS_13Kernel_traitsIfffffjLj2560ELj1ELj4ELj1ELj16ENS_18Kernel_traits_baseILj2560EfffffjLj128EEEEELb0ELb0ELb1EEEvNS_9FwdParamsE --------------------------
	.section	.nv.constant0._ZN10layer_norm31ln_parallel_residual_fwd_kernelINS_13Kernel_traitsIfffffjLj2560ELj1ELj4ELj1ELj16ENS_18Kernel_traits_baseILj2560EfffffjLj128EEEEELb0ELb0ELb1EEEvNS_9FwdParamsE,"a",@progbits
	.sectionflags	@""
	.align	4
.nv.constant0._ZN10layer_norm31ln_parallel_residual_fwd_kernelINS_13Kernel_traitsIfffffjLj2560ELj1ELj4ELj1ELj16ENS_18Kernel_traits_baseILj2560EfffffjLj128EEEEELb0ELb0ELb1EEEvNS_9FwdParamsE:
	.zero		584


//--------------------- .nv.constant0._ZN10layer_norm31ln_parallel_residual_fwd_kernelINS_13Kernel_traitsIfffffjLj2560ELj1ELj4ELj1ELj16ENS_18Kernel_traits_baseILj2560EfffffjLj128EEEEELb0ELb1ELb0EEEvNS_9FwdParamsE --------------------------
	.section	.nv.constant0._ZN10layer_norm31ln_parallel_residual_fwd_kernelINS_13Kernel_traitsIfffffjLj2560ELj1ELj4ELj1ELj16ENS_18Kernel_traits_baseILj2560EfffffjLj128EEEEELb0ELb1ELb0EEEvNS_9FwdParamsE,"a",@progbits
	.sectionflags	@""
	.align	4
.nv.constant0._ZN10layer_norm31ln_parallel_residual_fwd_kernelINS_13Kernel_traitsIfffffjLj2560ELj1ELj4ELj1ELj16ENS_18Kernel_traits_baseILj2560EfffffjLj128EEEEELb0ELb1ELb0EEEvNS_9FwdParamsE:
	.zero		584


//--------------------- .nv.constant0._ZN10layer_norm31ln_parallel_residual_fwd_kernelINS_13Kernel_traitsIfffffjLj2560ELj1ELj4ELj1ELj16ENS_18Kernel_traits_baseILj2560EfffffjLj128EEEEELb0ELb1ELb1EEEvNS_9FwdParamsE --------------------------
	.section	.nv.constant0._ZN10layer_norm31ln_parallel_residual_fwd_kernelINS_13Kernel_traitsIfffffjLj2560ELj1ELj4ELj1ELj16ENS_18Kernel_traits_baseILj2560EfffffjLj128EEEEELb0ELb1ELb1EEEvNS_9FwdParamsE,"a",@progbits
	.sectionflags	@""
	.align	4
.nv.constant0._ZN10layer_norm31ln_parallel_residual_fwd_kernelINS_13Kernel_traitsIfffffjLj2560ELj1ELj4ELj1ELj16ENS_18Kernel_traits_baseILj2560EfffffjLj128EEEEELb0ELb1ELb1EEEvNS_9FwdParamsE:
	.zero		584


//--------------------- .nv.constant0._ZN10layer_norm31ln_parallel_residual_fwd_kernelINS_13Kernel_traitsIfffffjLj2560ELj1ELj4ELj1ELj16ENS_18Kernel_traits_baseILj2560EfffffjLj128EEEEELb1ELb0ELb0EEEvNS_9FwdParamsE --------------------------
	.section	.nv.constant0._ZN10layer_norm31ln_parallel_residual_fwd_kernelINS_13Kernel_traitsIfffffjLj2560ELj1ELj4ELj1ELj16ENS_18Kernel_traits_baseILj2560EfffffjLj128EEEEELb1ELb0ELb0EEEvNS_9FwdParamsE,"a",@progbits
	.sectionflags	@""
	.align	4
.nv.constant0._ZN10layer_norm31ln_parallel_residual_fwd_kernelINS_13Kernel_traitsIfffffjLj2560ELj1ELj4ELj1ELj16ENS_18Kernel_traits_baseILj2560EfffffjLj128EEEEELb1ELb0ELb0EEEvNS_9FwdParamsE:
	.zero		584


//--------------------- .nv.constant0._ZN10layer_norm31ln_parallel_residual_fwd_kernelINS_13Kernel_traitsIfffffjLj2560ELj1ELj4ELj1ELj16ENS_18Kernel_traits_baseILj2560EfffffjLj128EEEEELb1ELb0ELb1EEEvNS_9FwdParamsE --------------------------
	.section	.nv.constant0._ZN10layer_norm31ln_parallel_residual_fwd_kernelINS_13Kernel_traitsIfffffjLj2560ELj1ELj4ELj1ELj16ENS_18Kernel_traits_baseILj2560EfffffjLj128EEEEELb1ELb0ELb1EEEvNS_9FwdParamsE,"a",@progbits
	.sectionflags	@""
	.align	4
.nv.constant0._ZN10layer_norm31ln_parallel_residual_fwd_kernelINS_13Kernel_traitsIfffffjLj2560ELj1ELj4ELj1ELj16ENS_18Kernel_traits_baseILj2560EfffffjLj128EEEEELb1ELb0ELb1EEEvNS_9FwdParamsE:
	.zero		584


//--------------------- .nv.constant0._ZN10layer_norm31ln_parallel_residual_fwd_kernelINS_13Kernel_traitsIfffffjLj2560ELj1ELj4ELj1ELj16ENS_18Kernel_traits_baseILj2560EfffffjLj128EEEEELb1ELb1ELb0EEEvNS_9FwdParamsE --------------------------
	.section	.nv.constant0._ZN10layer_norm31ln_parallel_residual_fwd_kernelINS_13Kernel_traitsIfffffjLj2560ELj1ELj4ELj1ELj16ENS_18Kernel_traits_baseILj2560EfffffjLj128EEEEELb1ELb1ELb0EEEvNS_9FwdParamsE,"a",@progbits
	.sectionflags	@""
	.align	4
.nv.constant0._ZN10layer_norm31ln_parallel_residual_fwd_kernelINS_13Kernel_traitsIfffffjLj2560ELj1ELj4ELj1ELj16ENS_18Kernel_traits_baseILj2560EfffffjLj128EEEEELb1ELb1ELb0EEEvNS_9FwdParamsE:
	.zero		584


//--------------------- .nv.constant0._ZN10layer_norm31ln_parallel_residual_fwd_kernelINS_13Kernel_traitsIfffffjLj2560ELj1ELj4ELj1ELj16ENS_18Kernel_traits_baseILj2560EfffffjLj128EEEEELb1ELb1ELb1EEEvNS_9FwdParamsE --------------------------
	.section	.nv.constant0._ZN10layer_norm31ln_parallel_residual_fwd_kernelINS_13Kernel_traitsIfffffjLj2560ELj1ELj4ELj1ELj16ENS_18Kernel_traits_baseILj2560EfffffjLj128EEEEELb1ELb1ELb1EEEvNS_9FwdParamsE,"a",@progbits
	.sectionflags	@""
	.align	4
.nv.constant0._ZN10layer_norm31ln_parallel_residual_fwd_kernelINS_13Kernel_traitsIfffffjLj2560ELj1ELj4ELj1ELj16ENS_18Kernel_traits_baseILj2560EfffffjLj128EEEEELb1ELb1ELb1EEEvNS_9FwdParamsE:
	.zero		584


//--------------------- .text._ZN10layer_norm31ln_parallel_residual_fwd_kernelINS_13Kernel_traitsI13__nv_bfloat16S2_S2_S2_fjLj2560ELj1ELj4ELj1ELj16ENS_18Kernel_traits_baseILj2560ES2_S2_S2_S2_fjLj128EEEEELb0ELb0ELb0EEEvNS_9FwdParamsE --------------------------
	.section	.text._ZN10layer_norm31ln_parallel_residual_fwd_kernelINS_13Kernel_traitsI13__nv_bfloat16S2_S2_S2_fjLj2560ELj1ELj4ELj1ELj16ENS_18Kernel_traits_baseILj2560ES2_S2_S2_S2_fjLj128EEEEELb0ELb0ELb0EEEvNS_9FwdParamsE,"ax",@progbits
	.sectioninfo	@"SHI_REGISTERS=168"
	.align	128
        .global         _ZN10layer_norm31ln_parallel_residual_fwd_kernelINS_13Kernel_traitsI13__nv_bfloat16S2_S2_S2_fjLj2560ELj1ELj4ELj1ELj16ENS_18Kernel_traits_baseILj2560ES2_S2_S2_S2_fjLj128EEEEELb0ELb0ELb0EEEvNS_9FwdParamsE
        .type           _ZN10layer_norm31ln_parallel_residual_fwd_kernelINS_13Kernel_traitsI13__nv_bfloat16S2_S2_S2_fjLj2560ELj1ELj4ELj1ELj16ENS_18Kernel_traits_baseILj2560ES2_S2_S2_S2_fjLj128EEEEELb0ELb0ELb0EEEvNS_9FwdParamsE,@function
        .size           _ZN10layer_norm31ln_parallel_residual_fwd_kernelINS_13Kernel_traitsI13__nv_bfloat16S2_S2_S2_fjLj2560ELj1ELj4ELj1ELj16ENS_18Kernel_traits_baseILj2560ES2_S2_S2_S2_fjLj128EEEEELb0ELb0ELb0EEEvNS_9FwdParamsE,(.L_x_65380 - _ZN10layer_norm31ln_parallel_residual_fwd_kernelINS_13Kernel_traitsI13__nv_bfloat16S2_S2_S2_fjLj2560ELj1ELj4ELj1ELj16ENS_18Kernel_traits_baseILj2560ES2_S2_S2_S2_fjLj128EEEEELb0ELb0ELb0EEEvNS_9FwdParamsE)
        .other          _ZN10layer_norm31ln_parallel_residual_fwd_kernelINS_13Kernel_traitsI13__nv_bfloat16S2_S2_S2_fjLj2560ELj1ELj4ELj1ELj16ENS_18Kernel_traits_baseILj2560ES2_S2_S2_S2_fjLj128EEEEELb0ELb0ELb0EEEvNS_9FwdParamsE,@"STO_CUDA_ENTRY STV_DEFAULT"
_ZN10layer_norm31ln_parallel_residual_fwd_kernelINS_13Kernel_traitsI13__nv_bfloat16S2_S2_S2_fjLj2560ELj1ELj4ELj1ELj16ENS_18Kernel_traits_baseILj2560ES2_S2_S2_S2_fjLj128EEEEELb0ELb0ELb0EEEvNS_9FwdParamsE:
.text._ZN10layer_norm31ln_parallel_residual_fwd_kernelINS_13Kernel_traitsI13__nv_bfloat16S2_S2_S2_fjLj2560ELj1ELj4ELj1ELj16ENS_18Kernel_traits_baseILj2560ES2_S2_S2_S2_fjLj128EEEEELb0ELb0ELb0EEEvNS_9FwdParamsE:
[----:B------:R-:W-:Y:S02]  /*0000*/  IMAD.MOV.U32 R1, RZ, RZ, c[0x0][0x28] ;  /* 0x00000a00ff017624 */ /* 0x000fe400078e00ff */
[----:B------:R-:W0:Y:S01]  /*0010*/  S2R R0, SR_TID.X ;  /* 0x0000000000007919 */ /* 0x000e220000002100 */
[----:B------:R-:W-:Y:S01]  /*0020*/  IMAD.MOV.U32 R3, RZ, RZ, c[0x0][0x168] ;  /* 0x00005a00ff037624 */ /* 0x000fe200078e00ff */
[----:B------:R-:W-:Y:S01]  /*0030*/  LOP3.LUT R2, R2, 0xffffdfff, RZ, 0xc0, !PT ;  /* 0xffffdfff02027812 */ /* 0x000fe200078ec0ff */
[----:B------:R-:W-:Y:S01]  /*0040*/  ULDC.64 UR4, c[0x0][0x118] ;  /* 0x0000460000047ab9 */ /* 0x000fe20000000a00 */
[----:B------:R-:W1:Y:S01]  /*0050*/  S2R R4, SR_CTAID.X ;  /* 0x0000000000047919 */ /* 0x000e620000002500 */
[----:B------:R-:W-:Y:S01]  /*0060*/  BSSY B0, `(.L_x_0) ;  /* 0x0000028000007945 */ /* 0x000fe20003800000 */
[----:B------:R-:W-:Y:S02]  /*0070*/  SHF.R.S32.HI R3, RZ, 0x1f, R3 ;  /* 0x0000001fff037819 */ /* 0x000fe40000011403 */
[----:B------:R-:W-:Y:S02]  /*0080*/  IADD3 R1, R1, -0x448, RZ ;  /* 0xfffffbb801017810 */ /* 0x000fe40007ffe0ff */
[----:B------:R-:W-:-:S02]  /*0090*/  LEA.HI R3, R3, c[0x0][0x168], RZ, 0x3 ;  /* 0x00005a0003037a11 */ /* 0x000fc400078f18ff */
[C---:B0-----:R-:W-:Y:S02]  /*00a0*/  LOP3.LUT R6, R0.reuse, 0x1f, RZ, 0xc, !PT ;  /* 0x0000001f00067812 */ /* 0x041fe400078e0cff */
[----:B------:R-:W-:Y:S02]  /*00b0*/  LOP3.LUT R148, R0, 0x1f, RZ, 0xc0, !PT ;  /* 0x0000001f00947812 */ /* 0x000fe400078ec0ff */
[----:B------:R-:W-:-:S04]  /*00c0*/  LEA.HI.SX32 R3, R3, R6, 0x1d ;  /* 0x0000000603037211 */ /* 0x000fc800078feaff */
[C---:B------:R-:W-:Y:S02]  /*00d0*/  ISETP.GE.U32.AND P6, PT, R3.reuse, 0x40, PT ;  /* 0x000000400300780c */ /* 0x040fe40003fc6070 */
[C---:B------:R-:W-:Y:S02]  /*00e0*/  ISETP.GE.U32.AND P5, PT, R3.reuse, 0x60, PT ;  /* 0x000000600300780c */ /* 0x040fe40003fa6070 */
[C---:B------:R-:W-:Y:S02]  /*00f0*/  LOP3.LUT P1, RZ, R3.reuse, 0xffffffe0, RZ, 0xc0, !PT ;  /* 0xffffffe003ff7812 */ /* 0x040fe4000782c0ff */
[----:B------:R-:W-:-:S07]  /*0100*/  ISETP.GE.U32.AND P4, PT, R3, 0x80, PT ;  /* 0x000000800300780c */ /* 0x000fce0003f86070 */
[----:B------:R-:W-:-:S04]  /*0110*/  @P6 LOP3.LUT R2, R2, 0x2000, RZ, 0xfc, !PT ;  /* 0x0000200002026812 */ /* 0x000fc800078efcff */
[----:B------:R-:W-:-:S04]  /*0120*/  LOP3.LUT R2, R2, 0xffffefff, RZ, 0xc0, !PT ;  /* 0xffffefff02027812 */ /* 0x000fc800078ec0ff */
[----:B------:R-:W-:-:S04]  /*0130*/  @P5 LOP3.LUT R2, R2, 0x1000, RZ, 0xfc, !PT ;  /* 0x0000100002025812 */ /* 0x000fc800078efcff */
[----:B------:R-:W-:-:S04]  /*0140*/  LOP3.LUT R2, R2, 0xfffff7ff, RZ, 0xc0, !PT ;  /* 0xfffff7ff02027812 */ /* 0x000fc800078ec0ff */
[----:B------:R-:W-:Y:S01]  /*0150*/  @P4 LOP3.LUT R2, R2, 0x800, RZ, 0xfc, !PT ;  /* 0x0000080002024812 */ /* 0x000fe200078efcff */
[----:B------:R-:W-:Y:S05]  /*0160*/  @!P1 BRA `(.L_x_1) ;  /* 0x0000017000009947 */ /* 0x000fea0003800000 */
[----:B-1----:R-:W-:Y:S01]  /*0170*/  ISETP.NE.U32.AND P0, PT, RZ, c[0x0][0x218], PT ;  /* 0x00008600ff007a0c */ /* 0x002fe20003f05070 */
[C---:B------:R-:W-:Y:S01]  /*0180*/  IMAD.SHL.U32 R156, R148.reuse, 0x10, RZ ;  /* 0x00000010949c7824 */ /* 0x040fe200078e00ff */
[----:B------:R-:W-:Y:S02]  /*0190*/  ISETP.NE.U32.AND P2, PT, RZ, c[0x0][0x220], PT ;  /* 0x00008800ff007a0c */ /* 0x000fe40003f45070 */
[----:B------:R-:W-:Y:S02]  /*01a0*/  ISETP.NE.AND.EX P0, PT, RZ, c[0x0][0x21c], PT, P0 ;  /* 0x00008700ff007a0c */ /* 0x000fe40003f05300 */
[----:B------:R-:W-:Y:S02]  /*01b0*/  ISETP.NE.AND.EX P2, PT, RZ, c[0x0][0x224], PT, P2 ;  /* 0x00008900ff007a0c */ /* 0x000fe40003f45320 */
[----:B------:R-:W-:-:S09]  /*01c0*/  SHF.L.U64.HI R5, R148, 0x4, RZ ;  /* 0x0000000494057819 */ /* 0x000fd200000102ff */
[----:B------:R-:W-:-:S04]  /*01d0*/  @P0 LEA R14, P3, R148, c[0x0][0x218], 0x4 ;  /* 0x00008600940e0a11 */ /* 0x000fc800078620ff */
[----:B------:R-:W-:Y:S02]  /*01e0*/  @P0 LEA.HI.X R15, R148, c[0x0][0x21c], RZ, 0x4, P3 ;  /* 0x00008700940f0a11 */ /* 0x000fe400018f24ff */
[----:B------:R-:W-:Y:S01]  /*01f0*/  @P2 IADD3 R10, P3, R156, c[0x0][0x220], RZ ;  /* 0x000088009c0a2a10 */ /* 0x000fe20007f7e0ff */
[----:B------:R-:W-:-:S03]  /*0200*/  IMAD.MOV.U32 R161, RZ, RZ, 0x10 ;  /* 0x00000010ffa17424 */ /* 0x000fc600078e00ff */
[----:B------:R-:W-:Y:S01]  /*0210*/  @P2 IADD3.X R11, R5, c[0x0][0x224], RZ, P3, !PT ;  /* 0x00008900050b2a10 */ /* 0x000fe20001ffe4ff */
[----:B------:R-:W5:Y:S01]  /*0220*/  @P0 LDG.E.128 R12, [R14.64] ;  /* 0x000000040e0c0981 */ /* 0x000f62000c1e1d00 */
[----:B------:R-:W-:Y:S01]  /*0230*/  IADD3 R156, P3, R156, c[0x0][0x1b8], RZ ;  /* 0x00006e009c9c7a10 */ /* 0x000fe20007f7e0ff */
[----:B------:R-:W-:-:S03]  /*0240*/  IMAD.WIDE.U32 R160, R148, R161, c[0x0][0x1b0] ;  /* 0x00006c0094a07625 */ /* 0x000fc600078e00a1 */
[----:B------:R-:W-:Y:S01]  /*0250*/  IADD3.X R157, R5, c[0x0][0x1bc], RZ, P3, !PT ;  /* 0x00006f00059d7a10 */ /* 0x000fe20001ffe4ff */
[----:B------:R-:W5:Y:S04]  /*0260*/  @P2 LDG.E.128 R8, [R10.64] ;  /* 0x000000040a082981 */ /* 0x000f68000c1e1d00 */
[----:B------:R-:W5:Y:S04]  /*0270*/  LDG.E.128 R160, [R160.64] ;  /* 0x00000004a0a07981 */ /* 0x000f68000c1e1d00 */
[----:B------:R-:W5:Y:S01]  /*0280*/  LDG.E.128 R156, [R156.64] ;  /* 0x000000049c9c7981 */ /* 0x000f62000c1e1d00 */
[----:B------:R-:W-:Y:S01]  /*0290*/  LOP3.LUT R148, R148, 0x20, RZ, 0xfc, !PT ;  /* 0x0000002094947812 */ /* 0x000fe200078efcff */
[----:B------:R-:W-:Y:S01]  /*02a0*/  @!P0 CS2R R12, SRZ ;  /* 0x00000000000c8805 */ /* 0x000fe2000001ff00 */
[----:B------:R-:W-:Y:S01]  /*02b0*/  @!P0 CS2R R14, SRZ ;  /* 0x00000000000e8805 */ /* 0x000fe2000001ff00 */
[----:B------:R-:W-:Y:S01]  /*02c0*/  @!P2 CS2R R8, SRZ ;  /* 0x000000000008a805 */ /* 0x000fe2000001ff00 */
[----:B------:R-:W-:-:S02]  /*02d0*/  @!P2 CS2R R10, SRZ ;  /* 0x00000000000aa805 */ /* 0x000fc4000001ff00 */
.L_x_1:
[----:B-1----:R-:W-:Y:S05]  /*02e0*/  BSYNC B0 ;  /* 0x0000000000007941 */ /* 0x002fea0003800000 */
.L_x_0:
[----:B------:R-:W-:Y:S01]  /*02f0*/  BSSY B0, `(.L_x_2) ;  /* 0x0000019000007945 */ /* 0x000fe20003800000 */
[----:B------:R-:W-:Y:S05]  /*0300*/  @!P6 BRA `(.L_x_3) ;  /* 0x000001700000e947 */ /* 0x000fea0003800000 */
[----:B------:R-:W-:Y:S01]  /*0310*/  ISETP.NE.U32.AND P0, PT, RZ, c[0x0][0x218], PT ;  /* 0x00008600ff007a0c */ /* 0x000fe20003f05070 */
[----:B------:R-:W-:Y:S01]  /*0320*/  IMAD.SHL.U32 R28, R148, 0x10, RZ ;  /* 0x00000010941c7824 */ /* 0x000fe200078e00ff */
[----:B------:R-:W-:-:S02]  /*0330*/  ISETP.NE.U32.AND P2, PT, RZ, c[0x0][0x220], PT ;  /* 0x00008800ff007a0c */ /* 0x000fc40003f45070 */
        /* <DEDUP_REMOVED lines=15> */
[----:B------:R-:W-:Y:S01]  /*0430*/  IADD3 R148, R148, 0x20, RZ ;  /* 0x0000002094947810 */ /* 0x000fe20007ffe0ff */
[----:B------:R-:W-:Y:S01]  /*0440*/  @!P0 CS2R R16, SRZ ;  /* 0x0000000000108805 */ /* 0x000fe2000001ff00 */
[----:B------:R-:W-:Y:S01]  /*0450*/  @!P0 CS2R R18, SRZ ;  /* 0x0000000000128805 */ /* 0x000fe2000001ff00 */
[----:B------:R-:W-:Y:S01]  /*0460*/  @!P2 CS2R R20, SRZ ;  /* 0x000000000014a805 */ /* 0x000fe2000001ff00 */
[----:B------:R-:W-:-:S02]  /*0470*/  @!P2 CS2R R22, SRZ ;  /* 0x000000000016a805 */ /* 0x000fc4000001ff00 */
.L_x_3:
[----:B------:R-:W-:Y:S05]  /*0480*/  BSYNC B0 ;  /* 0x0000000000007941 */ /* 0x000fea0003800000 */
.L_x_2:
        /* <DEDUP_REMOVED lines=25> */
.L_x_5:
[----:B------:R-:W-:Y:S05]  /*0620*/  BSYNC B0 ;  /* 0x0000000000007941 */ /* 0x000fea0003800000 */
.L_x_4:
        /* <DEDUP_REMOVED lines=25> */
.L_x_7:
[----:B------:R-:W-:Y:S05]  /*07c0*/  BSYNC B0 ;  /* 0x0000000000007941 */ /* 0x000fea0003800000 */
.L_x_6:
[----:B------:R-:W-:Y:S01]  /*07d0*/  ISETP.GE.U32.AND P0, PT, R3, 0xa0, PT ;  /* 0x000000a00300780c */ /* 0x000fe20003f06070 */
[----:B------:R-:W-:Y:S01]  /*07e0*/  BSSY B0, `(.L_x_8) ;  /* 0x000001b000007945 */ /* 0x000fe20003800000 */
[----:B------:R-:W-:-:S11]  /*07f0*/  LOP3.LUT R2, R2, 0xfffffbff, RZ, 0xc0, !PT ;  /* 0xfffffbff02027812 */ /* 0x000fd600078ec0ff */
[----:B------:R-:W-:Y:S01]  /*0800*/  @P0 LOP3.LUT R2, R2, 0x400, RZ, 0xfc, !PT ;  /* 0x0000040002020812 */ /* 0x000fe200078efcff */
[----:B------:R-:W-:Y:S05]  /*0810*/  @!P0 BRA `(.L_x_9) ;  /* 0x0000017000008947 */ /* 0x000fea0003800000 */
[----:B------:R-:W-:Y:S01]  /*0820*/  ISETP.NE.U32.AND P0, PT, RZ, c[0x0][0x218], PT ;  /* 0x00008600ff007a0c */ /* 0x000fe20003f05070 */
[C---:B------:R-:W-:Y:S01]  /*0830*/  IMAD.SHL.U32 R70, R148.reuse, 0x10, RZ ;  /* 0x0000001094467824 */ /* 0x040fe200078e00ff */
[----:B------:R-:W-:Y:S02]  /*0840*/  SHF.L.U64.HI R5, R148, 0x4, RZ ;  /* 0x0000000494057819 */ /* 0x000fe400000102ff */
[----:B------:R-:W-:-:S13]  /*0850*/  ISETP.NE.AND.EX P0, PT, RZ, c[0x0][0x21c], PT, P0 ;  /* 0x00008700ff007a0c */ /* 0x000fda0003f05300 */
[----:B------:R-:W-:-:S04]  /*0860*/  @P0 LEA R6, P2, R148, c[0x0][0x218], 0x4 ;  /* 0x0000860094060a11 */ /* 0x000fc800078420ff */
[----:B------:R-:W-:Y:S02]  /*0870*/  @P0 LEA.HI.X R7, R148, c[0x0][0x21c], RZ, 0x4, P2 ;  /* 0x0000870094070a11 */ /* 0x000fe400010f24ff */
[----:B------:R-:W-:Y:S01]  /*0880*/  IADD3 R76, P2, R70, c[0x0][0x1b8], RZ ;  /* 0x00006e00464c7a10 */ /* 0x000fe20007f5e0ff */
[----:B------:R-:W-:Y:S02]  /*0890*/  IMAD.MOV.U32 R73, RZ, RZ, 0x10 ;  /* 0x00000010ff497424 */ /* 0x000fe400078e00ff */
[----:B------:R0:W5:Y:S01]  /*08a0*/  @P0 LDG.E.128 R64, [R6.64] ;  /* 0x0000000406400981 */ /* 0x000162000c1e1d00 */
[----:B------:R-:W-:Y:S02]  /*08b0*/  IADD3.X R77, R5, c[0x0][0x1bc], RZ, P2, !PT ;  /* 0x00006f00054d7a10 */ /* 0x000fe400017fe4ff */
[----:B------:R-:W-:-:S04]  /*08c0*/  ISETP.NE.U32.AND P2, PT, RZ, c[0x0][0x220], PT ;  /* 0x00008800ff007a0c */ /* 0x000fc80003f45070 */
[----:B------:R-:W-:Y:S01]  /*08d0*/  ISETP.NE.AND.EX P2, PT, RZ, c[0x0][0x224], PT, P2 ;  /* 0x00008900ff007a0c */ /* 0x000fe20003f45320 */
[----:B------:R-:W-:Y:S01]  /*08e0*/  IMAD.WIDE.U32 R72, R148, R73, c[0x0][0x1b0] ;  /* 0x00006c0094487625 */ /* 0x000fe200078e0049 */
[----:B------:R-:W5:Y:S05]  /*08f0*/  LDG.E.128 R76, [R76.64] ;  /* 0x000000044c4c7981 */ /* 0x000f6a000c1e1d00 */
[----:B------:R-:W5:Y:S06]  /*0900*/  LDG.E.128 R72, [R72.64] ;  /* 0x0000000448487981 */ /* 0x000f6c000c1e1d00 */
[----:B------:R-:W-:-:S04]  /*0910*/  @P2 IADD3 R70, P3, R70, c[0x0][0x220], RZ ;  /* 0x0000880046462a10 */ /* 0x000fc80007f7e0ff */
[----:B------:R-:W-:-:S06]  /*0920*/  @P2 IADD3.X R71, R5, c[0x0][0x224], RZ, P3, !PT ;  /* 0x0000890005472a10 */ /* 0x000fcc0001ffe4ff */
[----:B------:R-:W5:Y:S01]  /*0930*/  @P2 LDG.E.128 R68, [R70.64] ;  /* 0x0000000446442981 */ /* 0x000f62000c1e1d00 */
[----:B------:R-:W-:Y:S01]  /*0940*/  IADD3 R148, R148, 0x20, RZ ;  /* 0x0000002094947810 */ /* 0x000fe20007ffe0ff */
[----:B------:R-:W-:Y:S01]  /*0950*/  @!P0 CS2R R64, SRZ ;  /* 0x0000000000408805 */ /* 0x000fe2000001ff00 */
[----:B------:R-:W-:Y:S01]  /*0960*/  @!P0 CS2R R66, SRZ ;  /* 0x0000000000428805 */ /* 0x000fe2000001ff00 */
[----:B------:R-:W-:Y:S01]  /*0970*/  @!P2 CS2R R68, SRZ ;  /* 0x000000000044a805 */ /* 0x000fe2000001ff00 */
[----:B------:R-:W-:Y:S02]  /*0980*/  @!P2 CS2R R70, SRZ ;  /* 0x000000000046a805 */ /* 0x000fe4000001ff00 */
.L_x_9:
[----:B0-----:R-:W-:Y:S05]  /*0990*/  BSYNC B0 ;  /* 0x0000000000007941 */ /* 0x001fea0003800000 */
.L_x_8:
[----:B------:R-:W-:Y:S01]  /*09a0*/  ISETP.GE.U32.AND P0, PT, R3, 0xc0, PT ;  /* 0x000000c00300780c */ /* 0x000fe20003f06070 */
[----:B------:R-:W-:Y:S01]  /*09b0*/  BSSY B0, `(.L_x_10) ;  /* 0x000001b000007945 */ /* 0x000fe20003800000 */
[----:B------:R-:W-:-:S11]  /*09c0*/  LOP3.LUT R2, R2, 0xfffffdff, RZ, 0xc0, !PT ;  /* 0xfffffdff02027812 */ /* 0x000fd600078ec0ff */
[----:B------:R-:W-:Y:S01]  /*09d0*/  @P0 LOP3.LUT R2, R2, 0x200, RZ, 0xfc, !PT ;  /* 0x0000020002020812 */ /* 0x000fe200078efcff */
[----:B------:R-:W-:Y:S05]  /*09e0*/  @!P0 BRA `(.L_x_11) ;  /* 0x0000017000008947 */ /* 0x000fea0003800000 */
[C---:B------:R-:W-:Y:S01]  /*09f0*/  IMAD.SHL.U32 R96, R148.reuse, 0x10, RZ ;  /* 0x0000001094607824 */ /* 0x040fe200078e00ff */
[----:B------:R-:W-:-:S04]  /*0a00*/  SHF.L.U64.HI R5, R148, 0x4, RZ ;  /* 0x0000000494057819 */ /* 0x000fc800000102ff */
[----:B------:R-:W-:-:S04]  /*0a10*/  IADD3 R92, P0, R96, c[0x0][0x1b8], RZ ;  /* 0x00006e00605c7a10 */ /* 0x000fc80007f1e0ff */
[----:B------:R-:W-:Y:S02]  /*0a20*/  IADD3.X R93, R5, c[0x0][0x1bc], RZ, P0, !PT ;  /* 0x00006f00055d7a10 */ /* 0x000fe400007fe4ff */
[----:B------:R-:W-:-:S04]  /*0a30*/  ISETP.NE.U32.AND P0, PT, RZ, c[0x0][0x218], PT ;  /* 0x00008600ff007a0c */ /* 0x000fc80003f05070 */
[----:B------:R-:W-:Y:S01]  /*0a40*/  ISETP.NE.AND.EX P0, PT, RZ, c[0x0][0x21c], PT, P0 ;  /* 0x00008700ff007a0c */ /* 0x000fe20003f05300 */
[----:B------:R-:W-:Y:S01]  /*0a50*/  IMAD.MOV.U32 R89, RZ, RZ, 0x10 ;  /* 0x00000010ff597424 */ /* 0x000fe200078e00ff */
[----:B------:R-:W5:Y:S11]  /*0a60*/  LDG.E.128 R92, [R92.64] ;  /* 0x000000045c5c7981 */ /* 0x000f76000c1e1d00 */
[----:B------:R-:W-:-:S04]  /*0a70*/  @P0 LEA R6, P2, R148, c[0x0][0x218], 0x4 ;  /* 0x0000860094060a11 */ /* 0x000fc800078420ff */
[C---:B------:R-:W-:Y:S02]  /*0a80*/  @P0 LEA.HI.X R7, R148.reuse, c[0x0][0x21c], RZ, 0x4, P2 ;  /* 0x0000870094070a11 */ /* 0x040fe400010f24ff */
[----:B------:R-:W-:Y:S01]  /*0a90*/  ISETP.NE.U32.AND P2, PT, RZ, c[0x0][0x220], PT ;  /* 0x00008800ff007a0c */ /* 0x000fe20003f45070 */
[----:B------:R-:W-:Y:S02]  /*0aa0*/  IMAD.WIDE.U32 R88, R148, R89, c[0x0][0x1b0] ;  /* 0x00006c0094587625 */ /* 0x000fe400078e0059 */
[----:B------:R0:W5:Y:S01]  /*0ab0*/  @P0 LDG.E.128 R80, [R6.64] ;  /* 0x0000000406500981 */ /* 0x000162000c1e1d00 */
[----:B------:R-:W-:-:S03]  /*0ac0*/  ISETP.NE.AND.EX P2, PT, RZ, c[0x0][0x224], PT, P2 ;  /* 0x00008900ff007a0c */ /* 0x000fc60003f45320 */
[----:B------:R-:W5:Y:S10]  /*0ad0*/  LDG.E.128 R88, [R88.64] ;  /* 0x0000000458587981 */ /* 0x000f74000c1e1d00 */
[----:B------:R-:W-:-:S04]  /*0ae0*/  @P2 IADD3 R96, P3, R96, c[0x0][0x220], RZ ;  /* 0x0000880060602a10 */ /* 0x000fc80007f7e0ff */
[----:B------:R-:W-:-:S05]  /*0af0*/  @P2 IADD3.X R97, R5, c[0x0][0x224], RZ, P3, !PT ;  /* 0x0000890005612a10 */ /* 0x000fca0001ffe4ff */
[----:B------:R0:W5:Y:S01]  /*0b00*/  @P2 LDG.E.128 R84, [R96.64] ;  /* 0x0000000460542981 */ /* 0x000162000c1e1d00 */
[----:B------:R-:W-:Y:S01]  /*0b10*/  IADD3 R148, R148, 0x20, RZ ;  /* 0x0000002094947810 */ /* 0x000fe20007ffe0ff */
[----:B------:R-:W-:Y:S01]  /*0b20*/  @!P0 CS2R R80, SRZ ;  /* 0x0000000000508805 */ /* 0x000fe2000001ff00 */
[----:B------:R-:W-:Y:S01]  /*0b30*/  @!P0 CS2R R82, SRZ ;  /* 0x0000000000528805 */ /* 0x000fe2000001ff00 */
[----:B------:R-:W-:Y:S01]  /*0b40*/  @!P2 CS2R R84, SRZ ;  /* 0x000000000054a805 */ /* 0x000fe2000001ff00 */
[----:B------:R-:W-:Y:S02]  /*0b50*/  @!P2 CS2R R86, SRZ ;  /* 0x000000000056a805 */ /* 0x000fe4000001ff00 */
.L_x_11:
[----:B0-----:R-:W-:Y:S05]  /*0b60*/  BSYNC B0 ;  /* 0x0000000000007941 */ /* 0x001fea0003800000 */
.L_x_10:
[----:B------:R-:W-:Y:S01]  /*0b70*/  ISETP.GE.U32.AND P0, PT, R3, 0xe0, PT ;  /* 0x000000e00300780c */ /* 0x000fe20003f06070 */
[----:B------:R-:W-:Y:S01]  /*0b80*/  BSSY B0, `(.L_x_12) ;  /* 0x000001e000007945 */ /* 0x000fe20003800000 */
[----:B------:R-:W-:Y:S01]  /*0b90*/  SHF.R.U32.HI R5, RZ, 0x5, R0 ;  /* 0x00000005ff057819 */ /* 0x000fe20000011600 */
[----:B------:R-:W-:Y:S01]  /*0ba0*/  IMAD.MOV.U32 R164, RZ, RZ, c[0x0][0x180] ;  /* 0x00006000ffa47624 */ /* 0x000fe200078e00ff */
[----:B------:R-:W-:-:S03]  /*0bb0*/  LOP3.LUT R2, R2, 0xfffffeff, RZ, 0xc0, !PT ;  /* 0xfffffeff02027812 */ /* 0x000fc600078ec0ff */
[----:B------:R-:W-:-:S06]  /*0bc0*/  IMAD R0, R4, 0x4, R5 ;  /* 0x0000000404007824 */ /* 0x000fcc00078e0205 */
        /* <DEDUP_REMOVED lines=25> */
.L_x_13:
[----:B0-----:R-:W-:Y:S05]  /*0d60*/  BSYNC B0 ;  /* 0x0000000000007941 */ /* 0x001fea0003800000 */
.L_x_12:
        /* <DEDUP_REMOVED lines=28> */
.L_x_15:
[----:B0-----:R-:W-:Y:S05]  /*0f30*/  BSYNC B0 ;  /* 0x0000000000007941 */ /* 0x001fea0003800000 */
.L_x_14:
        /* <DEDUP_REMOVED lines=28> */
.L_x_17:
[----:B0-----:R-:W-:Y:S05]  /*1100*/  BSYNC B0 ;  /* 0x0000000000007941 */ /* 0x001fea0003800000 */
.L_x_16:
[----:B------:R-:W-:Y:S01]  /*1110*/  ISETP.GE.U32.AND P0, PT, R3, 0x140, PT ;  /* 0x000001400300780c */ /* 0x000fe20003f06070 */
[----:B------:R-:W-:Y:S01]  /*1120*/  BSSY B0, `(.L_x_18) ;  /* 0x000001a000007945 */ /* 0x000fe20003800000 */
[----:B------:R-:W-:-:S11]  /*1130*/  LOP3.LUT R2, R2, 0xffffffdf, RZ, 0xc0, !PT ;  /* 0xffffffdf02027812 */ /* 0x000fd600078ec0ff */
[----:B------:R-:W-:Y:S01]  /*1140*/  @P0 LOP3.LUT R2, R2, 0x20, RZ, 0xfc, !PT ;  /* 0x0000002002020812 */ /* 0x000fe200078efcff */
[----:B------:R-:W-:Y:S05]  /*1150*/  @!P0 BRA `(.L_x_19) ;  /* 0x0000016000008947 */ /* 0x000fea0003800000 */
[----:B------:R-:W-:Y:S01]  /*1160*/  IMAD.SHL.U32 R4, R148, 0x10, RZ ;  /* 0x0000001094047824 */ /* 0x000fe200078e00ff */
[----:B------:R-:W-:-:S04]  /*1170*/  SHF.R.U32.HI R5, RZ, 0x1c, R148 ;  /* 0x0000001cff057819 */ /* 0x000fc80000011694 */
        /* <DEDUP_REMOVED lines=12> */
[----:B0-----:R-:W5:Y:S10]  /*1240*/  LDG.E.128 R148, [R148.64] ;  /* 0x0000000494947981 */ /* 0x001f74000c1e1d00 */
[----:B------:R-:W-:-:S04]  /*1250*/  @P2 IADD3 R4, P3, R4, c[0x0][0x220], RZ ;  /* 0x0000880004042a10 */ /* 0x000fc80007f7e0ff */
[----:B------:R-:W-:-:S06]  /*1260*/  @P2 IADD3.X R5, R5, c[0x0][0x224], RZ, P3, !PT ;  /* 0x0000890005052a10 */ /* 0x000fcc0001ffe4ff */
[----:B------:R-:W5:Y:S01]  /*1270*/  @P2 LDG.E.128 R4, [R4.64] ;  /* 0x0000000404042981 */ /* 0x000f62000c1e1d00 */
[----:B------:R-:W-:Y:S01]  /*1280*/  @!P0 CS2R R144, SRZ ;  /* 0x0000000000908805 */ /* 0x000fe2000001ff00 */
[----:B------:R-:W-:Y:S01]  /*1290*/  @!P0 CS2R R146, SRZ ;  /* 0x0000000000928805 */ /* 0x000fe2000001ff00 */
[----:B------:R-:W-:Y:S01]  /*12a0*/  @!P2 CS2R R4, SRZ ;  /* 0x000000000004a805 */ /* 0x000fe2000001ff00 */
[----:B------:R-:W-:Y:S02]  /*12b0*/  @!P2 CS2R R6, SRZ ;  /* 0x000000000006a805 */ /* 0x000fe4000001ff00 */
.L_x_19:
[----:B------:R-:W-:Y:S05]  /*12c0*/  BSYNC B0 ;  /* 0x0000000000007941 */ /* 0x000fea0003800000 */
.L_x_18:
[----:B------:R-:W-:Y:S01]  /*12d0*/  ISETP.GE.AND P2, PT, R0, c[0x0][0x164], PT ;  /* 0x0000590000007a0c */ /* 0x000fe20003f46270 */
[----:B------:R-:W-:Y:S01]  /*12e0*/  IMAD.MOV.U32 R165, RZ, RZ, c[0x0][0x184] ;  /* 0x00006100ffa57624 */ /* 0x000fe200078e00ff */
[----:B------:R-:W-:-:S04]  /*12f0*/  LOP3.LUT P0, RZ, R164, c[0x0][0x178], RZ, 0xfc, !PT ;  /* 0x00005e00a4ff7a12 */ /* 0x000fc8000780fcff */
[----:B------:R-:W-:-:S07]  /*1300*/  LOP3.LUT P0, RZ, R165, c[0x0][0x17c], RZ, 0xfc, P0 ;  /* 0x00005f00a5ff7a12 */ /* 0x000fce000000fcff */
[----:B------:R-:W-:Y:S06]  /*1310*/  @P2 EXIT ;  /* 0x000000000000294d */ /* 0x000fec0003800000 */
[--C-:B-----5:R-:W-:Y:S01]  /*1320*/  PRMT R165, RZ, 0x5410, R160.reuse ;  /* 0x00005410ffa57816 */ /* 0x120fe200000000a0 */
[----:B------:R-:W-:Y:S01]  /*1330*/  ULDC.U8 UR6, c[0x0][0x1f0] ;  /* 0x00007c0000067ab9 */ /* 0x000fe20000000000 */
[----:B------:R-:W-:Y:S02]  /*1340*/  PRMT R164, RZ, 0x7610, R160 ;  /* 0x00007610ffa47816 */ /* 0x000fe400000000a0 */
[--C-:B------:R-:W-:Y:S01]  /*1350*/  PRMT R160, RZ, 0x7610, R161.reuse ;  /* 0x00007610ffa07816 */ /* 0x100fe200000000a1 */
[----:B------:R0:W-:Y:S04]  /*1360*/  STL [R1+0x420], R165 ;  /* 0x000420a501007387 */ /* 0x0001e80000100800 */
[----:B------:R1:W-:Y:S01]  /*1370*/  STL [R1+0x41c], R164 ;  /* 0x00041ca401007387 */ /* 0x0003e20000100800 */
[----:B0-----:R-:W-:-:S02]  /*1380*/  PRMT R165, RZ, 0x5410, R161 ;  /* 0x00005410ffa57816 */ /* 0x001fc400000000a1 */
[--C-:B------:R-:W-:Y:S02]  /*1390*/  PRMT R161, RZ, 0x7610, R162.reuse ;  /* 0x00007610ffa17816 */ /* 0x100fe400000000a2 */
[----:B-1----:R-:W-:Y:S01]  /*13a0*/  PRMT R164, RZ, 0x5410, R162 ;  /* 0x00005410ffa47816 */ /* 0x002fe200000000a2 */
[----:B------:R-:W-:Y:S01]  /*13b0*/  STL [R1+0x418], R165 ;  /* 0x000418a501007387 */ /* 0x000fe20000100800 */
[----:B------:R-:W-:-:S03]  /*13c0*/  PRMT R162, RZ, 0x7610, R163 ;  /* 0x00007610ffa27816 */ /* 0x000fc600000000a3 */
[----:B------:R0:W-:Y:S04]  /*13d0*/  STL [R1+0x414], R160 ;  /* 0x000414a001007387 */ /* 0x0001e80000100800 */
[----:B------:R-:W-:Y:S04]  /*13e0*/  STL [R1+0x410], R164 ;  /* 0x000410a401007387 */ /* 0x000fe80000100800 */
[----:B------:R1:W-:Y:S01]  /*13f0*/  STL [R1+0x40c], R161 ;  /* 0x00040ca101007387 */ /* 0x0003e20000100800 */
[----:B0-----:R-:W-:Y:S02]  /*1400*/  PRMT R160, RZ, 0x5410, R163 ;  /* 0x00005410ffa07816 */ /* 0x001fe400000000a3 */
[----:B------:R-:W-:-:S03]  /*1410*/  PRMT R163, RZ, 0x7610, R128 ;  /* 0x00007610ffa37816 */ /* 0x000fc60000000080 */
[----:B------:R0:W-:Y:S01]  /*1420*/  STL [R1+0x408], R160 ;  /* 0x000408a001007387 */ /* 0x0001e20000100800 */
[----:B-1----:R-:W-:-:S03]  /*1430*/  PRMT R161, RZ, 0x5410, R12 ;  /* 0x00005410ffa17816 */ /* 0x002fc6000000000c */
[----:B------:R1:W-:Y:S04]  /*1440*/  STL [R1+0x400], R162 ;  /* 0x000400a201007387 */ /* 0x0003e80000100800 */
[----:B------:R2:W-:Y:S01]  /*1450*/  STL [R1+0x404], R161 ;  /* 0x000404a101007387 */ /* 0x0005e20000100800 */
[----:B0-----:R-:W-:Y:S02]  /*1460*/  PRMT R160, RZ, 0x7610, R12 ;  /* 0x00007610ffa07816 */ /* 0x001fe4000000000c */
[--C-:B------:R-:W-:Y:S02]  /*1470*/  PRMT R12, RZ, 0x5410, R13.reuse ;  /* 0x00005410ff0c7816 */ /* 0x100fe4000000000d */
[----:B------:R-:W-:Y:S01]  /*1480*/  PRMT R13, RZ, 0x7610, R13 ;  /* 0x00007610ff0d7816 */ /* 0x000fe2000000000d */
[----:B------:R0:W-:Y:S01]  /*1490*/  STL [R1+0x3fc], R160 ;  /* 0x0003fca001007387 */ /* 0x0001e20000100800 */
[----:B-1----:R-:W-:-:S02]  /*14a0*/  PRMT R162, RZ, 0x5410, R129 ;  /* 0x00005410ffa27816 */ /* 0x002fc40000000081 */
[----:B--2---:R-:W-:Y:S01]  /*14b0*/  PRMT R161, RZ, 0x7610, R129 ;  /* 0x00007610ffa17816 */ /* 0x004fe20000000081 */
[----:B------:R1:W-:Y:S01]  /*14c0*/  STL [R1+0x3f8], R12 ;  /* 0x0003f80c01007387 */ /* 0x0003e20000100800 */
[--C-:B------:R-:W-:Y:S02]  /*14d0*/  PRMT R129, RZ, 0x5410, R135.reuse ;  /* 0x00005410ff817816 */ /* 0x100fe40000000087 */
[----:B------:R-:W-:Y:S01]  /*14e0*/  PRMT R135, RZ, 0x7610, R135 ;  /* 0x00007610ff877816 */ /* 0x000fe20000000087 */
[----:B------:R2:W-:Y:S01]  /*14f0*/  STL [R1+0x3f4], R13 ;  /* 0x0003f40d01007387 */ /* 0x0005e20000100800 */
[--C-:B0-----:R-:W-:Y:S02]  /*1500*/  PRMT R160, RZ, 0x5410, R14.reuse ;  /* 0x00005410ffa07816 */ /* 0x101fe4000000000e */
[----:B-1----:R-:W-:-:S03]  /*1510*/  PRMT R12, RZ, 0x7610, R14 ;  /* 0x00007610ff0c7816 */ /* 0x002fc6000000000e */
[----:B------:R0:W-:Y:S01]  /*1520*/  STL [R1+0x3f0], R160 ;  /* 0x0003f0a001007387 */ /* 0x0001e20000100800 */
[--C-:B------:R-:W-:Y:S02]  /*1530*/  PRMT R14, RZ, 0x7610, R15.reuse ;  /* 0x00007610ff0e7816 */ /* 0x100fe4000000000f */
[----:B--2---:R-:W-:Y:S01]  /*1540*/  PRMT R13, RZ, 0x5410, R15 ;  /* 0x00005410ff0d7816 */ /* 0x004fe2000000000f */
[----:B------:R1:W-:Y:S04]  /*1550*/  STL [R1+0x3ec], R12 ;  /* 0x0003ec0c01007387 */ /* 0x0003e80000100800 */
[----:B------:R2:W-:Y:S01]  /*1560*/  STL [R1+0x3e8], R13 ;  /* 0x0003e80d01007387 */ /* 0x0005e20000100800 */
[----:B0-----:R-:W-:-:S03]  /*1570*/  PRMT R160, RZ, 0x5410, R130 ;  /* 0x00005410ffa07816 */ /* 0x001fc60000000082 */
[----:B------:R0:W-:Y:S01]  /*1580*/  STL [R1+0x3e0], R14 ;  /* 0x0003e00e01007387 */ /* 0x0001e20000100800 */
[--C-:B-1----:R-:W-:Y:S02]  /*1590*/  PRMT R12, RZ, 0x5410, R156.reuse ;  /* 0x00005410ff0c7816 */ /* 0x102fe4000000009c */
[----:B--2---:R-:W-:-:S03]  /*15a0*/  PRMT R13, RZ, 0x7610, R156 ;  /* 0x00007610ff0d7816 */ /* 0x004fc6000000009c */
[----:B------:R1:W-:Y:S01]  /*15b0*/  STL [R1+0x3e4], R12 ;  /* 0x0003e40c01007387 */ /* 0x0003e20000100800 */
[----:B------:R-:W-:Y:S02]  /*15c0*/  PRMT R156, RZ, 0x7610, R131 ;  /* 0x00007610ff9c7816 */ /* 0x000fe40000000083 */
[--C-:B0-----:R-:W-:Y:S01]  /*15d0*/  PRMT R14, RZ, 0x5410, R157.reuse ;  /* 0x00005410ff0e7816 */ /* 0x101fe2000000009d */
[----:B------:R0:W-:Y:S04]  /*15e0*/  STL [R1+0x3dc], R13 ;  /* 0x0003dc0d01007387 */ /* 0x0001e80000100800 */
[----:B------:R2:W-:Y:S01]  /*15f0*/  STL [R1+0x3d8], R14 ;  /* 0x0003d80e01007387 */ /* 0x0005e20000100800 */
[----:B-1----:R-:W-:Y:S02]  /*1600*/  PRMT R12, RZ, 0x7610, R157 ;  /* 0x00007610ff0c7816 */ /* 0x002fe4000000009d */
[----:B------:R-:W-:-:S02]  /*1610*/  PRMT R157, RZ, 0x5410, R140 ;  /* 0x00005410ff9d7816 */ /* 0x000fc4000000008c */
[----:B0-----:R-:W-:Y:S01]  /*1620*/  PRMT R13, RZ, 0x5410, R158 ;  /* 0x00005410ff0d7816 */ /* 0x001fe2000000009e */
[----:B------:R0:W-:Y:S01]  /*1630*/  STL [R1+0x3d4], R12 ;  /* 0x0003d40c01007387 */ /* 0x0001e20000100800 */
[----:B------:R-:W-:Y:S02]  /*1640*/  PRMT R140, RZ, 0x7610, R140 ;  /* 0x00007610ff8c7816 */ /* 0x000fe4000000008c */
[----:B--2---:R-:W-:Y:S01]  /*1650*/  PRMT R14, RZ, 0x7610, R158 ;  /* 0x00007610ff0e7816 */ /* 0x004fe2000000009e */
[----:B------:R1:W-:Y:S01]  /*1660*/  STL [R1+0x3d0], R13 ;  /* 0x0003d00d01007387 */ /* 0x0003e20000100800 */
[----:B------:R-:W-:Y:S02]  /*1670*/  PRMT R158, RZ, 0x5410, R131 ;  /* 0x00005410ff9e7816 */ /* 0x000fe40000000083 */
[--C-:B------:R-:W-:Y:S01]  /*1680*/  PRMT R131, RZ, 0x5410, R133.reuse ;  /* 0x00005410ff837816 */ /* 0x100fe20000000085 */
[----:B------:R2:W-:Y:S01]  /*1690*/  STL [R1+0x3cc], R14 ;  /* 0x0003cc0e01007387 */ /* 0x0005e20000100800 */
[----:B------:R-:W-:-:S02]  /*16a0*/  PRMT R133, RZ, 0x7610, R133 ;  /* 0x00007610ff857816 */ /* 0x000fc40000000085 */
[--C-:B0-----:R-:W-:Y:S02]  /*16b0*/  PRMT R12, RZ, 0x5410, R159.reuse ;  /* 0x00005410ff0c7816 */ /* 0x101fe4000000009f */
[----:B-1----:R-:W-:-:S03]  /*16c0*/  PRMT R13, RZ, 0x7610, R159 ;  /* 0x00007610ff0d7816 */ /* 0x002fc6000000009f */
[----:B------:R0:W-:Y:S01]  /*16d0*/  STL [R1+0x3c8], R12 ;  /* 0x0003c80c01007387 */ /* 0x0001e20000100800 */
[----:B------:R-:W-:Y:S02]  /*16e0*/  PRMT R159, RZ, 0x7610, R130 ;  /* 0x00007610ff9f7816 */ /* 0x000fe40000000082 */
[----:B--2---:R-:W-:Y:S01]  /*16f0*/  PRMT R14, RZ, 0x5410, R8 ;  /* 0x00005410ff0e7816 */ /* 0x004fe20000000008 */
[----:B------:R1:W-:Y:S01]  /*1700*/  STL [R1+0x3c0], R13 ;  /* 0x0003c00d01007387 */ /* 0x0003e20000100800 */
[--C-:B------:R-:W-:Y:S02]  /*1710*/  PRMT R130, RZ, 0x5410, R134.reuse ;  /* 0x00005410ff827816 */ /* 0x100fe40000000086 */
[----:B------:R-:W-:Y:S01]  /*1720*/  PRMT R134, RZ, 0x7610, R134 ;  /* 0x00007610ff867816 */ /* 0x000fe20000000086 */
[----:B------:R-:W-:Y:S01]  /*1730*/  STL [R1+0x3c4], R14 ;  /* 0x0003c40e01007387 */ /* 0x000fe20000100800 */
[----:B0-----:R-:W-:Y:S02]  /*1740*/  PRMT R12, RZ, 0x7610, R8 ;  /* 0x00007610ff0c7816 */ /* 0x001fe40000000008 */
[----:B------:R-:W-:-:S02]  /*1750*/  PRMT R8, RZ, 0x7610, R9 ;  /* 0x00007610ff087816 */ /* 0x000fc40000000009 */
[----:B-1----:R-:W-:Y:S01]  /*1760*/  PRMT R13, RZ, 0x5410, R9 ;  /* 0x00005410ff0d7816 */ /* 0x002fe20000000009 */
[----:B------:R0:W-:Y:S01]  /*1770*/  STL [R1+0x3bc], R12 ;  /* 0x0003bc0c01007387 */ /* 0x0001e20000100800 */
[----:B------:R-:W-:-:S03]  /*1780*/  PRMT R9, RZ, 0x7610, R10 ;  /* 0x00007610ff097816 */ /* 0x000fc6000000000a */
[----:B------:R-:W-:Y:S04]  /*1790*/  STL [R1+0x3b8], R13 ;  /* 0x0003b80d01007387 */ /* 0x000fe80000100800 */
[----:B------:R1:W-:Y:S01]  /*17a0*/  STL [R1+0x3b4], R8 ;  /* 0x0003b40801007387 */ /* 0x0003e20000100800 */
[----:B0-----:R-:W-:Y:S02]  /*17b0*/  PRMT R12, RZ, 0x5410, R10 ;  /* 0x00005410ff0c7816 */ /* 0x001fe4000000000a */
[----:B------:R-:W-:-:S03]  /*17c0*/  PRMT R10, RZ, 0x7610, R11 ;  /* 0x00007610ff0a7816 */ /* 0x000fc6000000000b */
[----:B------:R-:W-:Y:S01]  /*17d0*/  STL [R1+0x3b0], R12 ;  /* 0x0003b00c01007387 */ /* 0x000fe20000100800 */
[----:B-1----:R-:W-:-:S03]  /*17e0*/  PRMT R8, RZ, 0x5410, R11 ;  /* 0x00005410ff087816 */ /* 0x002fc6000000000b */
[----:B------:R0:W-:Y:S04]  /*17f0*/  STL [R1+0x3ac], R9 ;  /* 0x0003ac0901007387 */ /* 0x0001e80000100800 */
[----:B------:R1:W-:Y:S04]  /*1800*/  STL [R1+0x3a8], R8 ;  /* 0x0003a80801007387 */ /* 0x0003e80000100800 */
[----:B------:R2:W-:Y:S01]  /*1810*/  STL [R1+0x3a4], R10 ;  /* 0x0003a40a01007387 */ /* 0x0005e20000100800 */
[--C-:B0-----:R-:W-:Y:S02]  /*1820*/  PRMT R9, RZ, 0x5410, R24.reuse ;  /* 0x00005410ff097816 */ /* 0x101fe40000000018 */
[----:B-1----:R-:W-:-:S03]  /*1830*/  PRMT R8, RZ, 0x7610, R24 ;  /* 0x00007610ff087816 */ /* 0x002fc60000000018 */
[----:B------:R0:W-:Y:S01]  /*1840*/  STL [R1+0x3a0], R9 ;  /* 0x0003a00901007387 */ /* 0x0001e20000100800 */
[----:B--2---:R-:W-:-:S03]  /*1850*/  PRMT R10, RZ, 0x5410, R25 ;  /* 0x00005410ff0a7816 */ /* 0x004fc60000000019 */
[----:B------:R1:W-:Y:S04]  /*1860*/  STL [R1+0x39c], R8 ;  /* 0x00039c0801007387 */ /* 0x0003e80000100800 */
[----:B------:R2:W-:Y:S01]  /*1870*/  STL [R1+0x398], R10 ;  /* 0x0003980a01007387 */ /* 0x0005e20000100800 */
[----:B0-----:R-:W-:Y:S02]  /*1880*/  PRMT R9, RZ, 0x7610, R25 ;  /* 0x00007610ff097816 */ /* 0x001fe40000000019 */
[----:B-1----:R-:W-:-:S03]  /*1890*/  PRMT R8, RZ, 0x5410, R26 ;  /* 0x00005410ff087816 */ /* 0x002fc6000000001a */
[----:B------:R0:W-:Y:S01]  /*18a0*/  STL [R1+0x394], R9 ;  /* 0x0003940901007387 */ /* 0x0001e20000100800 */
[----:B--2---:R-:W-:-:S03]  /*18b0*/  PRMT R10, RZ, 0x7610, R26 ;  /* 0x00007610ff0a7816 */ /* 0x004fc6000000001a */
        /* <DEDUP_REMOVED lines=279> */
[----:B-1----:R-:W-:Y:S02]  /*2a30*/  PRMT R8, RZ, 0x7610, R92 ;  /* 0x00007610ff087816 */ /* 0x002fe4000000005c */
[----:B--2---:R-:W-:-:S03]  /*2a40*/  PRMT R10, RZ, 0x5410, R93 ;  /* 0x00005410ff0a7816 */ /* 0x004fc6000000005d */
[----:B------:R0:W-:Y:S04]  /*2a50*/  STL [R1+0x15c], R8 ;  /* 0x00015c0801007387 */ /* 0x0001e80000100800 */
[----:B------:R1:W-:Y:S04]  /*2a60*/  STL [R1+0x164], R9 ;  /* 0x0001640901007387 */ /* 0x0003e80000100800 */
[----:B------:R2:W-:Y:S01]  /*2a70*/  STL [R1+0x158], R10 ;  /* 0x0001580a01007387 */ /* 0x0005e20000100800 */
[----:B0-----:R-:W-:Y:S02]  /*2a80*/  PRMT R8, RZ, 0x5410, R94 ;  /* 0x00005410ff087816 */ /* 0x001fe4000000005e */
[----:B-1----:R-:W-:-:S02]  /*2a90*/  PRMT R9, RZ, 0x7610, R93 ;  /* 0x00007610ff097816 */ /* 0x002fc4000000005d */
[----:B--2---:R-:W-:-:S03]  /*2aa0*/  PRMT R10, RZ, 0x7610, R94 ;  /* 0x00007610ff0a7816 */ /* 0x004fc6000000005e */
        /* <DEDUP_REMOVED lines=57> */
[----:B0-----:R-:W-:Y:S01]  /*2e40*/  PRMT R9, RZ, 0x7610, R108 ;  /* 0x00007610ff097816 */ /* 0x001fe2000000006c */
[----:B------:R-:W-:Y:S01]  /*2e50*/  IMAD.MOV.U32 R108, RZ, RZ, R0 ;  /* 0x000000ffff6c7224 */ /* 0x000fe200078e0000 */
[----:B-1----:R-:W-:-:S03]  /*2e60*/  PRMT R8, RZ, 0x5410, R109 ;  /* 0x00005410ff087816 */ /* 0x002fc6000000006d */
[----:B------:R0:W-:Y:S01]  /*2e70*/  STL [R1+0xdc], R9 ;  /* 0x0000dc0901007387 */ /* 0x0001e20000100800 */
[----:B--2---:R-:W-:-:S03]  /*2e80*/  PRMT R10, RZ, 0x7610, R109 ;  /* 0x00007610ff0a7816 */ /* 0x004fc6000000006d */
[----:B------:R1:W-:Y:S01]  /*2e90*/  STL [R1+0xd8], R8 ;  /* 0x0000d80801007387 */ /* 0x0003e20000100800 */
[----:B------:R-:W-:-:S03]  /*2ea0*/  PRMT R109, RZ, 0x7610, R7 ;  /* 0x00007610ff6d7816 */ /* 0x000fc60000000007 */
[----:B------:R2:W-:Y:S01]  /*2eb0*/  STL [R1+0xd4], R10 ;  /* 0x0000d40a01007387 */ /* 0x0005e20000100800 */
[--C-:B0-----:R-:W-:Y:S02]  /*2ec0*/  PRMT R9, RZ, 0x5410, R110.reuse ;  /* 0x00005410ff097816 */ /* 0x101fe4000000006e */
[----:B-1----:R-:W-:-:S03]  /*2ed0*/  PRMT R8, RZ, 0x7610, R110 ;  /* 0x00007610ff087816 */ /* 0x002fc6000000006e */
[----:B------:R0:W-:Y:S01]  /*2ee0*/  STL [R1+0xd0], R9 ;  /* 0x0000d00901007387 */ /* 0x0001e20000100800 */
[----:B------:R-:W-:Y:S02]  /*2ef0*/  PRMT R110, RZ, 0x5410, R7 ;  /* 0x00005410ff6e7816 */ /* 0x000fe40000000007 */
[--C-:B--2---:R-:W-:Y:S01]  /*2f00*/  PRMT R10, RZ, 0x5410, R111.reuse ;  /* 0x00005410ff0a7816 */ /* 0x104fe2000000006f */
[----:B------:R1:W-:Y:S04]  /*2f10*/  STL [R1+0xcc], R8 ;  /* 0x0000cc0801007387 */ /* 0x0003e80000100800 */
[----:B------:R2:W-:Y:S01]  /*2f20*/  STL [R1+0xc8], R10 ;  /* 0x0000c80a01007387 */ /* 0x0005e20000100800 */
[----:B0-----:R-:W-:Y:S02]  /*2f30*/  PRMT R9, RZ, 0x7610, R111 ;  /* 0x00007610ff097816 */ /* 0x001fe4000000006f */
[----:B------:R-:W-:-:S02]  /*2f40*/  PRMT R111, RZ, 0x7610, R6 ;  /* 0x00007610ff6f7816 */ /* 0x000fc40000000006 */
[--C-:B-1----:R-:W-:Y:S01]  /*2f50*/  PRMT R8, RZ, 0x5410, R100.reuse ;  /* 0x00005410ff087816 */ /* 0x102fe20000000064 */
        /* <DEDUP_REMOVED lines=19> */
[--C-:B------:R-:W-:Y:S02]  /*3090*/  PRMT R120, RZ, 0x5410, R152.reuse ;  /* 0x00005410ff787816 */ /* 0x100fe40000000098 */
[----:B--2---:R-:W-:Y:S01]  /*30a0*/  PRMT R10, RZ, 0x5410, R121 ;  /* 0x00005410ff0a7816 */ /* 0x004fe20000000079 */
[----:B------:R1:W-:Y:S01]  /*30b0*/  STL [R1+0x9c], R8 ;  /* 0x00009c0801007387 */ /* 0x0003e20000100800 */
[----:B------:R-:W-:-:S03]  /*30c0*/  PRMT R152, RZ, 0x7610, R152 ;  /* 0x00007610ff987816 */ /* 0x000fc60000000098 */
[----:B------:R2:W-:Y:S01]  /*30d0*/  STL [R1+0x98], R10 ;  /* 0x0000980a01007387 */ /* 0x0005e20000100800 */
[----:B0-----:R-:W-:Y:S02]  /*30e0*/  PRMT R9, RZ, 0x7610, R121 ;  /* 0x00007610ff097816 */ /* 0x001fe40000000079 */
[--C-:B------:R-:W-:Y:S02]  /*30f0*/  PRMT R121, RZ, 0x5410, R147.reuse ;  /* 0x00005410ff797816 */ /* 0x100fe40000000093 */
[--C-:B-1----:R-:W-:Y:S01]  /*3100*/  PRMT R8, RZ, 0x5410, R122.reuse ;  /* 0x00005410ff087816 */ /* 0x102fe2000000007a */
[----:B------:R0:W-:Y:S01]  /*3110*/  STL [R1+0x94], R9 ;  /* 0x0000940901007387 */ /* 0x0001e20000100800 */
[----:B------:R-:W-:Y:S02]  /*3120*/  PRMT R147, RZ, 0x7610, R147 ;  /* 0x00007610ff937816 */ /* 0x000fe40000000093 */
[----:B--2---:R-:W-:Y:S01]  /*3130*/  PRMT R10, RZ, 0x7610, R122 ;  /* 0x00007610ff0a7816 */ /* 0x004fe2000000007a */
[----:B------:R1:W-:Y:S01]  /*3140*/  STL [R1+0x90], R8 ;  /* 0x0000900801007387 */ /* 0x0003e20000100800 */
[----:B------:R-:W-:-:S02]  /*3150*/  PRMT R122, RZ, 0x5410, R146 ;  /* 0x00005410ff7a7816 */ /* 0x000fc40000000092 */
[----:B------:R-:W-:Y:S01]  /*3160*/  PRMT R146, RZ, 0x7610, R146 ;  /* 0x00007610ff927816 */ /* 0x000fe20000000092 */
        /* <DEDUP_REMOVED lines=10> */
[----:B------:R-:W-:Y:S02]  /*3210*/  PRMT R112, RZ, 0x5410, R6 ;  /* 0x00005410ff707816 */ /* 0x000fe40000000006 */
[--C-:B-1----:R-:W-:Y:S01]  /*3220*/  PRMT R8, RZ, 0x5410, R113.reuse ;  /* 0x00005410ff087816 */ /* 0x102fe20000000071 */
        /* <DEDUP_REMOVED lines=50> */
[----:B------:R-:W-:Y:S02]  /*3550*/  PRMT R155, RZ, 0x7610, R155 ;  /* 0x00007610ff9b7816 */ /* 0x000fe4000000009b */
[----:B--2---:R-:W-:Y:S01]  /*3560*/  PRMT R10, RZ, 0x7610, R118 ;  /* 0x00007610ff0a7816 */ /* 0x004fe20000000076 */
[----:B------:R1:W-:Y:S01]  /*3570*/  STL [R1+0x30], R8 ;  /* 0x0000300801007387 */ /* 0x0003e20000100800 */
[--C-:B------:R-:W-:Y:S02]  /*3580*/  PRMT R118, RZ, 0x5410, R154.reuse ;  /* 0x00005410ff767816 */ /* 0x100fe4000000009a */
[----:B------:R-:W-:Y:S01]  /*3590*/  PRMT R154, RZ, 0x7610, R154 ;  /* 0x00007610ff9a7816 */ /* 0x000fe2000000009a */
[----:B------:R2:W-:Y:S01]  /*35a0*/  STL [R1+0x2c], R10 ;  /* 0x00002c0a01007387 */ /* 0x0005e20000100800 */
[----:B0-----:R-:W-:-:S02]  /*35b0*/  PRMT R9, RZ, 0x5410, R119 ;  /* 0x00005410ff097816 */ /* 0x001fc40000000077 */
        /* <DEDUP_REMOVED lines=27> */
[----:B-1----:R-:W-:Y:S01]  /*3770*/  PRMT R8, RZ, 0x5410, R128 ;  /* 0x00005410ff087816 */ /* 0x002fe20000000080 */
[----:B------:R2:W-:Y:S01]  /*3780*/  STL [R1], R9 ;  /* 0x0000000901007387 */ /* 0x0005e20000100800 */
[--C-:B------:R-:W-:Y:S02]  /*3790*/  PRMT R128, RZ, 0x5410, R148.reuse ;  /* 0x00005410ff807816 */ /* 0x100fe40000000094 */
[----:B------:R-:W-:Y:S01]  /*37a0*/  PRMT R141, RZ, 0x7610, R141 ;  /* 0x00007610ff8d7816 */ /* 0x000fe2000000008d */
[----:B------:R2:W-:Y:S01]  /*37b0*/  STL [R1+0x4], R8 ;  /* 0x0000040801007387 */ /* 0x0005e20000100800 */
[----:B------:R-:W-:-:S03]  /*37c0*/  PRMT R148, RZ, 0x7610, R148 ;  /* 0x00007610ff947816 */ /* 0x000fc60000000094 */
.L_x_383:
[----:B------:R-:W0:Y:S01]  /*37d0*/  S2R R54, SR_TID.X ;  /* 0x0000000000367919 */ /* 0x000e220000002100 */
[----:B------:R-:W-:Y:S01]  /*37e0*/  IMAD R0, R108, c[0x0][0x168], RZ ;  /* 0x00005a006c007a24 */ /* 0x000fe200078e02ff */
[----:B------:R-:W-:Y:S04]  /*37f0*/  BSSY B0, `(.L_x_20) ;  /* 0x000009a000007945 */ /* 0x000fe80003800000 */
[----:B------:R-:W-:-:S04]  /*3800*/  SHF.R.S32.HI R48, RZ, 0x1f, R0 ;  /* 0x0000001fff307819 */ /* 0x000fc80000011400 */
[----:B------:R-:W-:Y:S02]  /*3810*/  LEA.HI R0, R48, R0, RZ, 0x3 ;  /* 0x0000000030007211 */ /* 0x000fe400078f18ff */
[----:B0-----:R-:W-:-:S04]  /*3820*/  LOP3.LUT R54, R54, 0x1f, RZ, 0xc0, !PT ;  /* 0x0000001f36367812 */ /* 0x001fc800078ec0ff */
[----:B------:R-:W-:-:S05]  /*3830*/  LEA.HI.SX32 R0, R0, R54, 0x1d ;  /* 0x0000003600007211 */ /* 0x000fca00078feaff */
[----:B------:R-:W-:Y:S01]  /*3840*/  IMAD.MOV.U32 R52, RZ, RZ, R0 ;  /* 0x000000ffff347224 */ /* 0x000fe200078e0000 */
[----:B------:R-:W-:Y:S05]  /*3850*/  @!P1 BRA `(.L_x_21) ;  /* 0x0000093000009947 */ /* 0x000fea0003800000 */
[----:B------:R-:W-:-:S04]  /*3860*/  ISETP.NE.U32.AND P2, PT, RZ, c[0x0][0x178], PT ;  /* 0x00005e00ff007a0c */ /* 0x000fc80003f45070 */
[----:B------:R-:W-:-:S13]  /*3870*/  ISETP.NE.AND.EX P2, PT, RZ, c[0x0][0x17c], PT, P2 ;  /* 0x00005f00ff007a0c */ /* 0x000fda0003f45320 */
[----:B------:R-:W-:-:S04]  /*3880*/  @P2 LEA R26, P3, R0, c[0x0][0x178], 0x4 ;  /* 0x00005e00001a2a11 */ /* 0x000fc800078620ff */
[----:B------:R-:W-:-:S05]  /*3890*/  @P2 LEA.HI.X R27, R0, c[0x0][0x17c], RZ, 0x4, P3 ;  /* 0x00005f00001b2a11 */ /* 0x000fca00018f24ff */
[----:B------:R0:W5:Y:S01]  /*38a0*/  @P2 LDG.E.128 R36, [R26.64] ;  /* 0x000000041a242981 */ /* 0x000162000c1e1d00 */
[----:B------:R-:W-:-:S04]  /*38b0*/  ISETP.NE.U32.AND P2, PT, RZ, c[0x0][0x180], PT ;  /* 0x00006000ff007a0c */ /* 0x000fc80003f45070 */
[----:B------:R-:W-:Y:S01]  /*38c0*/  ISETP.NE.AND.EX P2, PT, RZ, c[0x0][0x184], PT, P2 ;  /* 0x00006100ff007a0c */ /* 0x000fe20003f45320 */
[----:B------:R-:W-:-:S04]  /*38d0*/  IMAD.MOV.U32 R48, RZ, RZ, 0x10 ;  /* 0x00000010ff307424 */ /* 0x000fc800078e00ff */
[----:B------:R-:W-:-:S06]  /*38e0*/  IMAD.WIDE.U32 R48, R0, R48, c[0x0][0x170] ;  /* 0x00005c0000307625 */ /* 0x000fcc00078e0030 */
[----:B------:R-:W3:Y:S02]  /*38f0*/  LDG.E.128 R48, [R48.64] ;  /* 0x0000000430307981 */ /* 0x000ee4000c1e1d00 */
[----:B0-----:R-:W-:-:S04]  /*3900*/  @P2 LEA R26, P3, R0, c[0x0][0x180], 0x4 ;  /* 0x00006000001a2a11 */ /* 0x001fc800078620ff */
[----:B------:R-:W-:-:S05]  /*3910*/  @P2 LEA.HI.X R27, R0, c[0x0][0x184], RZ, 0x4, P3 ;  /* 0x00006100001b2a11 */ /* 0x000fca00018f24ff */
[----:B------:R0:W5:Y:S01]  /*3920*/  @P2 LDG.E.128 R40, [R26.64] ;  /* 0x000000041a282981 */ /* 0x000162000c1e1d00 */
[----:B------:R-:W-:-:S04]  /*3930*/  ISETP.NE.U32.AND P3, PT, RZ, c[0x0][0x178], PT ;  /* 0x00005e00ff007a0c */ /* 0x000fc80003f65070 */
[----:B------:R-:W-:Y:S02]  /*3940*/  ISETP.NE.AND.EX P3, PT, RZ, c[0x0][0x17c], PT, P3 ;  /* 0x00005f00ff007a0c */ /* 0x000fe40003f65330 */
[----:B---3--:R-:W-:-:S11]  /*3950*/  PRMT R88, RZ, 0x5410, R48 ;  /* 0x00005410ff587816 */ /* 0x008fd60000000030 */
[----:B------:R-:W-:Y:S05]  /*3960*/  @P3 BRA `(.L_x_22) ;  /* 0x0000008000003947 */ /* 0x000fea0003800000 */
[----:B0-----:R-:W-:-:S04]  /*3970*/  ISETP.NE.U32.AND P4, PT, RZ, c[0x0][0x180], PT ;  /* 0x00006000ff007a0c */ /* 0x001fc80003f85070 */
[----:B------:R-:W-:-:S13]  /*3980*/  ISETP.NE.AND.EX P4, PT, RZ, c[0x0][0x184], PT, P4 ;  /* 0x00006100ff007a0c */ /* 0x000fda0003f85340 */
[----:B------:R-:W-:Y:S05]  /*3990*/  @P4 BRA `(.L_x_23) ;  /* 0x0000002000004947 */ /* 0x000fea0003800000 */
[----:B------:R-:W-:Y:S05]  /*39a0*/  @P0 BRA `(.L_x_24) ;  /* 0x0000008000000947 */ /* 0x000fea0003800000 */
[----:B------:R-:W-:Y:S05]  /*39b0*/  BRA `(.L_x_25) ;  /* 0x0000009000007947 */ /* 0x000fea0003800000 */
.L_x_23:
[----:B-----5:R-:W-:-:S05]  /*39c0*/  PRMT R13, RZ, 0x5410, R40 ;  /* 0x00005410ff0d7816 */ /* 0x020fca0000000028 */
[----:B------:R-:W-:Y:S01]  /*39d0*/  FADD.FTZ R88, R13, R88 ;  /* 0x000000580d587221 */ /* 0x000fe20000010000 */
[----:B------:R-:W-:Y:S05]  /*39e0*/  BRA `(.L_x_24) ;  /* 0x0000004000007947 */ /* 0x000fea0003800000 */
.L_x_22:
[----:B0----5:R-:W-:-:S05]  /*39f0*/  PRMT R13, RZ, 0x5410, R36 ;  /* 0x00005410ff0d7816 */ /* 0x021fca0000000024 */
[----:B------:R-:W-:Y:S01]  /*3a00*/  FADD.FTZ R88, R13, R88 ;  /* 0x000000580d587221 */ /* 0x000fe20000010000 */
[----:B------:R-:W-:-:S05]  /*3a10*/  @P2 PRMT R13, RZ, 0x5410, R40 ;  /* 0x00005410ff0d2816 */ /* 0x000fca0000000028 */
[----:B------:R-:W-:-:S05]  /*3a20*/  @P2 FADD.FTZ R88, R13, R88 ;  /* 0x000000580d582221 */ /* 0x000fca0000010000 */
.L_x_24:
[----:B------:R-:W-:-:S04]  /*3a30*/  F2FP.BF16.PACK_AB R13, RZ, R88 ;  /* 0x00000058ff0d723e */ /* 0x000fc800000010ff */
[----:B------:R-:W-:Y:S02]  /*3a40*/  PRMT R44, R13, 0x7610, R44 ;  /* 0x000076100d2c7816 */ /* 0x000fe4000000002c */
.L_x_25:
[----:B------:R-:W-:Y:S01]  /*3a50*/  PRMT R72, RZ, 0x7610, R48 ;  /* 0x00007610ff487816 */ /* 0x000fe20000000030 */
[----:B------:R-:W-:Y:S05]  /*3a60*/  @P3 BRA `(.L_x_26) ;  /* 0x0000008000003947 */ /* 0x000fea0003800000 */
[----:B------:R-:W-:-:S04]  /*3a70*/  ISETP.NE.U32.AND P4, PT, RZ, c[0x0][0x180], PT ;  /* 0x00006000ff007a0c */ /* 0x000fc80003f85070 */
[----:B------:R-:W-:-:S13]  /*3a80*/  ISETP.NE.AND.EX P4, PT, RZ, c[0x0][0x184], PT, P4 ;  /* 0x00006100ff007a0c */ /* 0x000fda0003f85340 */
[----:B------:R-:W-:Y:S05]  /*3a90*/  @P4 BRA `(.L_x_27) ;  /* 0x0000002000004947 */ /* 0x000fea0003800000 */
[----:B------:R-:W-:Y:S05]  /*3aa0*/  @P0 BRA `(.L_x_28) ;  /* 0x0000008000000947 */ /* 0x000fea0003800000 */
[----:B------:R-:W-:Y:S05]  /*3ab0*/  BRA `(.L_x_29) ;  /* 0x0000009000007947 */ /* 0x000fea0003800000 */
.L_x_27:
[----:B-----5:R-:W-:-:S05]  /*3ac0*/  PRMT R13, RZ, 0x7610, R40 ;  /* 0x00007610ff0d7816 */ /* 0x020fca0000000028 */
[----:B------:R-:W-:Y:S01]  /*3ad0*/  FADD.FTZ R72, R13, R72 ;  /* 0x000000480d487221 */ /* 0x000fe20000010000 */
[----:B------:R-:W-:Y:S05]  /*3ae0*/  BRA `(.L_x_28) ;  /* 0x0000004000007947 */ /* 0x000fea0003800000 */
.L_x_26:
[----:B-----5:R-:W-:-:S05]  /*3af0*/  PRMT R13, RZ, 0x7610, R36 ;  /* 0x00007610ff0d7816 */ /* 0x020fca0000000024 */
[----:B------:R-:W-:Y:S01]  /*3b00*/  FADD.FTZ R72, R13, R72 ;  /* 0x000000480d487221 */ /* 0x000fe20000010000 */
[----:B------:R-:W-:-:S05]  /*3b10*/  @P2 PRMT R13, RZ, 0x7610, R40 ;  /* 0x00007610ff0d2816 */ /* 0x000fca0000000028 */
[----:B------:R-:W-:-:S05]  /*3b20*/  @P2 FADD.FTZ R72, R13, R72 ;  /* 0x000000480d482221 */ /* 0x000fca0000010000 */
.L_x_28:
[----:B------:R-:W-:-:S04]  /*3b30*/  F2FP.BF16.PACK_AB R13, RZ, R72 ;  /* 0x00000048ff0d723e */ /* 0x000fc800000010ff */
[----:B------:R-:W-:Y:S02]  /*3b40*/  PRMT R44, R44, 0x5410, R13 ;  /* 0x000054102c2c7816 */ /* 0x000fe4000000000d */
.L_x_29:
[----:B------:R-:W-:Y:S01]  /*3b50*/  PRMT R73, RZ, 0x5410, R49 ;  /* 0x00005410ff497816 */ /* 0x000fe20000000031 */
[----:B------:R-:W-:Y:S05]  /*3b60*/  @P3 BRA `(.L_x_30) ;  /* 0x0000008000003947 */ /* 0x000fea0003800000 */
[----:B------:R-:W-:-:S04]  /*3b70*/  ISETP.NE.U32.AND P4, PT, RZ, c[0x0][0x180], PT ;  /* 0x00006000ff007a0c */ /* 0x000fc80003f85070 */
[----:B------:R-:W-:-:S13]  /*3b80*/  ISETP.NE.AND.EX P4, PT, RZ, c[0x0][0x184], PT, P4 ;  /* 0x00006100ff007a0c */ /* 0x000fda0003f85340 */
[----:B------:R-:W-:Y:S05]  /*3b90*/  @P4 BRA `(.L_x_31) ;  /* 0x0000002000004947 */ /* 0x000fea0003800000 */
[----:B------:R-:W-:Y:S05]  /*3ba0*/  @P0 BRA `(.L_x_32) ;  /* 0x0000008000000947 */ /* 0x000fea0003800000 */
[----:B------:R-:W-:Y:S05]  /*3bb0*/  BRA `(.L_x_33) ;  /* 0x0000009000007947 */ /* 0x000fea0003800000 */
.L_x_31:
[----:B-----5:R-:W-:-:S05]  /*3bc0*/  PRMT R13, RZ, 0x5410, R41 ;  /* 0x00005410ff0d7816 */ /* 0x020fca0000000029 */
[----:B------:R-:W-:Y:S01]  /*3bd0*/  FADD.FTZ R73, R13, R73 ;  /* 0x000000490d497221 */ /* 0x000fe20000010000 */
[----:B------:R-:W-:Y:S05]  /*3be0*/  BRA `(.L_x_32) ;  /* 0x0000004000007947 */ /* 0x000fea0003800000 */
.L_x_30:
[----:B-----5:R-:W-:-:S05]  /*3bf0*/  PRMT R13, RZ, 0x5410, R37 ;  /* 0x00005410ff0d7816 */ /* 0x020fca0000000025 */
[----:B------:R-:W-:Y:S01]  /*3c00*/  FADD.FTZ R73, R13, R73 ;  /* 0x000000490d497221 */ /* 0x000fe20000010000 */
[----:B------:R-:W-:-:S05]  /*3c10*/  @P2 PRMT R13, RZ, 0x5410, R41 ;  /* 0x00005410ff0d2816 */ /* 0x000fca0000000029 */
[----:B------:R-:W-:-:S05]  /*3c20*/  @P2 FADD.FTZ R73, R13, R73 ;  /* 0x000000490d492221 */ /* 0x000fca0000010000 */
.L_x_32:
[----:B------:R-:W-:-:S04]  /*3c30*/  F2FP.BF16.PACK_AB R13, RZ, R73 ;  /* 0x00000049ff0d723e */ /* 0x000fc800000010ff */
[----:B------:R-:W-:Y:S02]  /*3c40*/  PRMT R45, R13, 0x7610, R45 ;  /* 0x000076100d2d7816 */ /* 0x000fe4000000002d */
.L_x_33:
[----:B------:R-:W-:Y:S01]  /*3c50*/  PRMT R14, RZ, 0x7610, R49 ;  /* 0x00007610ff0e7816 */ /* 0x000fe20000000031 */
[----:B------:R-:W-:Y:S05]  /*3c60*/  @P3 BRA `(.L_x_34) ;  /* 0x0000008000003947 */ /* 0x000fea0003800000 */
[----:B------:R-:W-:-:S04]  /*3c70*/  ISETP.NE.U32.AND P4, PT, RZ, c[0x0][0x180], PT ;  /* 0x00006000ff007a0c */ /* 0x000fc80003f85070 */
[----:B------:R-:W-:-:S13]  /*3c80*/  ISETP.NE.AND.EX P4, PT, RZ, c[0x0][0x184], PT, P4 ;  /* 0x00006100ff007a0c */ /* 0x000fda0003f85340 */
[----:B------:R-:W-:Y:S05]  /*3c90*/  @P4 BRA `(.L_x_35) ;  /* 0x0000002000004947 */ /* 0x000fea0003800000 */
[----:B------:R-:W-:Y:S05]  /*3ca0*/  @P0 BRA `(.L_x_36) ;  /* 0x0000008000000947 */ /* 0x000fea0003800000 */
[----:B------:R-:W-:Y:S05]  /*3cb0*/  BRA `(.L_x_37) ;  /* 0x0000009000007947 */ /* 0x000fea0003800000 */
.L_x_35:
[----:B-----5:R-:W-:-:S05]  /*3cc0*/  PRMT R13, RZ, 0x7610, R41 ;  /* 0x00007610ff0d7816 */ /* 0x020fca0000000029 */
[----:B------:R-:W-:Y:S01]  /*3cd0*/  FADD.FTZ R14, R13, R14 ;  /* 0x0000000e0d0e7221 */ /* 0x000fe20000010000 */
[----:B------:R-:W-:Y:S05]  /*3ce0*/  BRA `(.L_x_36) ;  /* 0x0000004000007947 */ /* 0x000fea0003800000 */
.L_x_34:
[----:B-----5:R-:W-:-:S05]  /*3cf0*/  PRMT R13, RZ, 0x7610, R37 ;  /* 0x00007610ff0d7816 */ /* 0x020fca0000000025 */
[----:B------:R-:W-:Y:S01]  /*3d00*/  FADD.FTZ R14, R13, R14 ;  /* 0x0000000e0d0e7221 */ /* 0x000fe20000010000 */
[----:B------:R-:W-:-:S05]  /*3d10*/  @P2 PRMT R13, RZ, 0x7610, R41 ;  /* 0x00007610ff0d2816 */ /* 0x000fca0000000029 */
[----:B------:R-:W-:-:S05]  /*3d20*/  @P2 FADD.FTZ R14, R13, R14 ;  /* 0x0000000e0d0e2221 */ /* 0x000fca0000010000 */
.L_x_36:
[----:B------:R-:W-:-:S04]  /*3d30*/  F2FP.BF16.PACK_AB R13, RZ, R14 ;  /* 0x0000000eff0d723e */ /* 0x000fc800000010ff */
[----:B------:R-:W-:Y:S02]  /*3d40*/  PRMT R45, R45, 0x5410, R13 ;  /* 0x000054102d2d7816 */ /* 0x000fe4000000000d */
.L_x_37:
[----:B------:R-:W-:Y:S01]  /*3d50*/  PRMT R13, RZ, 0x5410, R50 ;  /* 0x00005410ff0d7816 */ /* 0x000fe20000000032 */
[----:B------:R-:W-:Y:S05]  /*3d60*/  @P3 BRA `(.L_x_38) ;  /* 0x0000008000003947 */ /* 0x000fea0003800000 */
[----:B------:R-:W-:-:S04]  /*3d70*/  ISETP.NE.U32.AND P4, PT, RZ, c[0x0][0x180], PT ;  /* 0x00006000ff007a0c */ /* 0x000fc80003f85070 */
[----:B------:R-:W-:-:S13]  /*3d80*/  ISETP.NE.AND.EX P4, PT, RZ, c[0x0][0x184], PT, P4 ;  /* 0x00006100ff007a0c */ /* 0x000fda0003f85340 */
[----:B------:R-:W-:Y:S05]  /*3d90*/  @P4 BRA `(.L_x_39) ;  /* 0x0000002000004947 */ /* 0x000fea0003800000 */
[----:B------:R-:W-:Y:S05]  /*3da0*/  @P0 BRA `(.L_x_40) ;  /* 0x0000008000000947 */ /* 0x000fea0003800000 */
[----:B------:R-:W-:Y:S05]  /*3db0*/  BRA `(.L_x_41) ;  /* 0x0000009000007947 */ /* 0x000fea0003800000 */
.L_x_39:
[----:B-----5:R-:W-:-:S05]  /*3dc0*/  PRMT R26, RZ, 0x5410, R42 ;  /* 0x00005410ff1a7816 */ /* 0x020fca000000002a */
[----:B------:R-:W-:Y:S01]  /*3dd0*/  FADD.FTZ R13, R26, R13 ;  /* 0x0000000d1a0d7221 */ /* 0x000fe20000010000 */
[----:B------:R-:W-:Y:S05]  /*3de0*/  BRA `(.L_x_40) ;  /* 0x0000004000007947 */ /* 0x000fea0003800000 */
.L_x_38:
[----:B-----5:R-:W-:-:S05]  /*3df0*/  PRMT R26, RZ, 0x5410, R38 ;  /* 0x00005410ff1a7816 */ /* 0x020fca0000000026 */
[----:B------:R-:W-:Y:S01]  /*3e00*/  FADD.FTZ R13, R26, R13 ;  /* 0x0000000d1a0d7221 */ /* 0x000fe20000010000 */
[----:B------:R-:W-:-:S05]  /*3e10*/  @P2 PRMT R26, RZ, 0x5410, R42 ;  /* 0x00005410ff1a2816 */ /* 0x000fca000000002a */
[----:B------:R-:W-:-:S05]  /*3e20*/  @P2 FADD.FTZ R13, R26, R13 ;  /* 0x0000000d1a0d2221 */ /* 0x000fca0000010000 */
.L_x_40:
[----:B------:R-:W-:-:S04]  /*3e30*/  F2FP.BF16.PACK_AB R26, RZ, R13 ;  /* 0x0000000dff1a723e */ /* 0x000fc800000010ff */
[----:B------:R-:W-:Y:S02]  /*3e40*/  PRMT R46, R26, 0x7610, R46 ;  /* 0x000076101a2e7816 */ /* 0x000fe4000000002e */
.L_x_41:
[----:B------:R-:W-:Y:S01]  /*3e50*/  PRMT R27, RZ, 0x7610, R50 ;  /* 0x00007610ff1b7816 */ /* 0x000fe20000000032 */
[----:B------:R-:W-:Y:S05]  /*3e60*/  @P3 BRA `(.L_x_42) ;  /* 0x0000008000003947 */ /* 0x000fea0003800000 */
[----:B------:R-:W-:-:S04]  /*3e70*/  ISETP.NE.U32.AND P4, PT, RZ, c[0x0][0x180], PT ;  /* 0x00006000ff007a0c */ /* 0x000fc80003f85070 */
[----:B------:R-:W-:-:S13]  /*3e80*/  ISETP.NE.AND.EX P4, PT, RZ, c[0x0][0x184], PT, P4 ;  /* 0x00006100ff007a0c */ /* 0x000fda0003f85340 */
[----:B------:R-:W-:Y:S05]  /*3e90*/  @P4 BRA `(.L_x_43) ;  /* 0x0000002000004947 */ /* 0x000fea0003800000 */
[----:B------:R-:W-:Y:S05]  /*3ea0*/  @P0 BRA `(.L_x_44) ;  /* 0x0000008000000947 */ /* 0x000fea0003800000 */
[----:B------:R-:W-:Y:S05]  /*3eb0*/  BRA `(.L_x_45) ;  /* 0x0000009000007947 */ /* 0x000fea0003800000 */
.L_x_43:
[----:B-----5:R-:W-:-:S05]  /*3ec0*/  PRMT R26, RZ, 0x7610, R42 ;  /* 0x00007610ff1a7816 */ /* 0x020fca000000002a */
[----:B------:R-:W-:Y:S01]  /*3ed0*/  FADD.FTZ R27, R26, R27 ;  /* 0x0000001b1a1b7221 */ /* 0x000fe20000010000 */
[----:B------:R-:W-:Y:S05]  /*3ee0*/  BRA `(.L_x_44) ;  /* 0x0000004000007947 */ /* 0x000fea0003800000 */
.L_x_42:
[----:B-----5:R-:W-:-:S05]  /*3ef0*/  PRMT R26, RZ, 0x7610, R38 ;  /* 0x00007610ff1a7816 */ /* 0x020fca0000000026 */
[----:B------:R-:W-:Y:S01]  /*3f00*/  FADD.FTZ R27, R26, R27 ;  /* 0x0000001b1a1b7221 */ /* 0x000fe20000010000 */
[----:B------:R-:W-:-:S05]  /*3f10*/  @P2 PRMT R26, RZ, 0x7610, R42 ;  /* 0x00007610ff1a2816 */ /* 0x000fca000000002a */
[----:B------:R-:W-:-:S05]  /*3f20*/  @P2 FADD.FTZ R27, R26, R27 ;  /* 0x0000001b1a1b2221 */ /* 0x000fca0000010000 */
.L_x_44:
[----:B------:R-:W-:-:S04]  /*3f30*/  F2FP.BF16.PACK_AB R26, RZ, R27 ;  /* 0x0000001bff1a723e */ /* 0x000fc800000010ff */
[----:B------:R-:W-:Y:S02]  /*3f40*/  PRMT R46, R46, 0x5410, R26 ;  /* 0x000054102e2e7816 */ /* 0x000fe4000000001a */
.L_x_45:
[----:B------:R-:W-:Y:S01]  /*3f50*/  PRMT R26, RZ, 0x5410, R51 ;  /* 0x00005410ff1a7816 */ /* 0x000fe20000000033 */
[----:B------:R-:W-:Y:S05]  /*3f60*/  @P3 BRA `(.L_x_46) ;  /* 0x0000008000003947 */ /* 0x000fea0003800000 */
[----:B------:R-:W-:-:S04]  /*3f70*/  ISETP.NE.U32.AND P4, PT, RZ, c[0x0][0x180], PT ;  /* 0x00006000ff007a0c */ /* 0x000fc80003f85070 */
[----:B------:R-:W-:-:S13]  /*3f80*/  ISETP.NE.AND.EX P4, PT, RZ, c[0x0][0x184], PT, P4 ;  /* 0x00006100ff007a0c */ /* 0x000fda0003f85340 */
[----:B------:R-:W-:Y:S05]  /*3f90*/  @P4 BRA `(.L_x_47) ;  /* 0x0000002000004947 */ /* 0x000fea0003800000 */
[----:B------:R-:W-:Y:S05]  /*3fa0*/  @P0 BRA `(.L_x_48) ;  /* 0x0000008000000947 */ /* 0x000fea0003800000 */
[----:B------:R-:W-:Y:S05]  /*3fb0*/  BRA `(.L_x_49) ;  /* 0x0000009000007947 */ /* 0x000fea0003800000 */
.L_x_47:
[----:B-----5:R-:W-:-:S05]  /*3fc0*/  PRMT R32, RZ, 0x5410, R43 ;  /* 0x00005410ff207816 */ /* 0x020fca000000002b */
[----:B------:R-:W-:Y:S01]  /*3fd0*/  FADD.FTZ R26, R32, R26 ;  /* 0x0000001a201a7221 */ /* 0x000fe20000010000 */
[----:B------:R-:W-:Y:S05]  /*3fe0*/  BRA `(.L_x_48) ;  /* 0x0000004000007947 */ /* 0x000fea0003800000 */
.L_x_46:
[----:B-----5:R-:W-:-:S05]  /*3ff0*/  PRMT R32, RZ, 0x5410, R39 ;  /* 0x00005410ff207816 */ /* 0x020fca0000000027 */
[----:B------:R-:W-:Y:S01]  /*4000*/  FADD.FTZ R26, R32, R26 ;  /* 0x0000001a201a7221 */ /* 0x000fe20000010000 */
[----:B------:R-:W-:-:S05]  /*4010*/  @P2 PRMT R32, RZ, 0x5410, R43 ;  /* 0x00005410ff202816 */ /* 0x000fca000000002b */
[----:B------:R-:W-:-:S05]  /*4020*/  @P2 FADD.FTZ R26, R32, R26 ;  /* 0x0000001a201a2221 */ /* 0x000fca0000010000 */
.L_x_48:
[----:B------:R-:W-:-:S04]  /*4030*/  F2FP.BF16.PACK_AB R32, RZ, R26 ;  /* 0x0000001aff20723e */ /* 0x000fc800000010ff */
[----:B------:R-:W-:Y:S02]  /*4040*/  PRMT R47, R32, 0x7610, R47 ;  /* 0x00007610202f7816 */ /* 0x000fe4000000002f */
.L_x_49:
[----:B------:R-:W-:Y:S01]  /*4050*/  PRMT R32, RZ, 0x7610, R51 ;  /* 0x00007610ff207816 */ /* 0x000fe20000000033 */
[----:B------:R-:W-:Y:S05]  /*4060*/  @P3 BRA `(.L_x_50) ;  /* 0x0000008000003947 */ /* 0x000fea0003800000 */
[----:B------:R-:W-:-:S04]  /*4070*/  ISETP.NE.U32.AND P2, PT, RZ, c[0x0][0x180], PT ;  /* 0x00006000ff007a0c */ /* 0x000fc80003f45070 */
[----:B------:R-:W-:-:S13]  /*4080*/  ISETP.NE.AND.EX P2, PT, RZ, c[0x0][0x184], PT, P2 ;  /* 0x00006100ff007a0c */ /* 0x000fda0003f45320 */
[----:B------:R-:W-:Y:S05]  /*4090*/  @P2 BRA `(.L_x_51) ;  /* 0x0000002000002947 */ /* 0x000fea0003800000 */
[----:B------:R-:W-:Y:S05]  /*40a0*/  @P0 BRA `(.L_x_52) ;  /* 0x0000008000000947 */ /* 0x000fea0003800000 */
[----:B------:R-:W-:Y:S05]  /*40b0*/  BRA `(.L_x_53) ;  /* 0x0000009000007947 */ /* 0x000fea0003800000 */
.L_x_51:
[----:B-----5:R-:W-:-:S05]  /*40c0*/  PRMT R48, RZ, 0x7610, R43 ;  /* 0x00007610ff307816 */ /* 0x020fca000000002b */
[----:B------:R-:W-:Y:S01]  /*40d0*/  FADD.FTZ R32, R48, R32 ;  /* 0x0000002030207221 */ /* 0x000fe20000010000 */
[----:B------:R-:W-:Y:S05]  /*40e0*/  BRA `(.L_x_52) ;  /* 0x0000004000007947 */ /* 0x000fea0003800000 */
.L_x_50:
[----:B-----5:R-:W-:-:S05]  /*40f0*/  PRMT R48, RZ, 0x7610, R39 ;  /* 0x00007610ff307816 */ /* 0x020fca0000000027 */
[----:B------:R-:W-:Y:S01]  /*4100*/  FADD.FTZ R32, R48, R32 ;  /* 0x0000002030207221 */ /* 0x000fe20000010000 */
[----:B------:R-:W-:-:S05]  /*4110*/  @P2 PRMT R48, RZ, 0x7610, R43 ;  /* 0x00007610ff302816 */ /* 0x000fca000000002b */
[----:B------:R-:W-:-:S05]  /*4120*/  @P2 FADD.FTZ R32, R48, R32 ;  /* 0x0000002030202221 */ /* 0x000fca0000010000 */
.L_x_52:
[----:B------:R-:W-:-:S04]  /*4130*/  F2FP.BF16.PACK_AB R48, RZ, R32 ;  /* 0x00000020ff30723e */ /* 0x000fc800000010ff */
[----:B------:R-:W-:Y:S02]  /*4140*/  PRMT R47, R47, 0x5410, R48 ;  /* 0x000054102f2f7816 */ /* 0x000fe40000000030 */
.L_x_53:
[C---:B------:R-:W-:Y:S02]  /*4150*/  @P0 LEA R48, P2, R0.reuse, c[0x0][0x188], 0x4 ;  /* 0x0000620000300a11 */ /* 0x040fe400078420ff */
[C---:B------:R-:W-:Y:S02]  /*4160*/  IADD3 R52, R0.reuse, 0x20, RZ ;  /* 0x0000002000347810 */ /* 0x040fe40007ffe0ff */
[----:B------:R-:W-:-:S05]  /*4170*/  @P0 LEA.HI.X R49, R0, c[0x0][0x18c], RZ, 0x4, P2 ;  /* 0x0000630000310a11 */ /* 0x000fca00010f24ff */
[----:B------:R0:W-:Y:S04]  /*4180*/  @P0 STG.E.128 [R48.64], R44 ;  /* 0x0000002c30000986 */ /* 0x0001e8000c101d04 */
.L_x_21:
[----:B------:R-:W-:Y:S05]  /*4190*/  BSYNC B0 ;  /* 0x0000000000007941 */ /* 0x000fea0003800000 */
.L_x_20:
[----:B------:R-:W-:Y:S01]  /*41a0*/  ISETP.GE.U32.AND P2, PT, R3, 0x40, PT ;  /* 0x000000400300780c */ /* 0x000fe20003f46070 */
[----:B------:R-:W-:-:S12]  /*41b0*/  BSSY B0, `(.L_x_54) ;  /* 0x0000095000007945 */ /* 0x000fd80003800000 */
[----:B------:R-:W-:Y:S05]  /*41c0*/  @!P2 BRA `(.L_x_55) ;  /* 0x000009300000a947 */ /* 0x000fea0003800000 */
[----:B------:R-:W-:-:S04]  /*41d0*/  ISETP.NE.U32.AND P2, PT, RZ, c[0x0][0x178], PT ;  /* 0x00005e00ff007a0c */ /* 0x000fc80003f45070 */
[----:B------:R-:W-:-:S13]  /*41e0*/  ISETP.NE.AND.EX P2, PT, RZ, c[0x0][0x17c], PT, P2 ;  /* 0x00005f00ff007a0c */ /* 0x000fda0003f45320 */
[----:B------:R-:W-:-:S04]  /*41f0*/  @P2 LEA R24, P3, R52, c[0x0][0x178], 0x4 ;  /* 0x00005e0034182a11 */ /* 0x000fc800078620ff */
[----:B------:R-:W-:-:S05]  /*4200*/  @P2 LEA.HI.X R25, R52, c[0x0][0x17c], RZ, 0x4, P3 ;  /* 0x00005f0034192a11 */ /* 0x000fca00018f24ff */
[----:B-----5:R1:W5:Y:S01]  /*4210*/  @P2 LDG.E.128 R36, [R24.64] ;  /* 0x0000000418242981 */ /* 0x020362000c1e1d00 */
[----:B------:R-:W-:-:S04]  /*4220*/  ISETP.NE.U32.AND P2, PT, RZ, c[0x0][0x180], PT ;  /* 0x00006000ff007a0c */ /* 0x000fc80003f45070 */
[----:B------:R-:W-:Y:S01]  /*4230*/  ISETP.NE.AND.EX P2, PT, RZ, c[0x0][0x184], PT, P2 ;  /* 0x00006100ff007a0c */ /* 0x000fe20003f45320 */
[----:B0-----:R-:W-:-:S04]  /*4240*/  IMAD.MOV.U32 R48, RZ, RZ, 0x10 ;  /* 0x00000010ff307424 */ /* 0x001fc800078e00ff */
[----:B------:R-:W-:-:S06]  /*4250*/  IMAD.WIDE.U32 R48, R52, R48, c[0x0][0x170] ;  /* 0x00005c0034307625 */ /* 0x000fcc00078e0030 */
[----:B------:R-:W3:Y:S02]  /*4260*/  LDG.E.128 R48, [R48.64] ;  /* 0x0000000430307981 */ /* 0x000ee4000c1e1d00 */
[----:B-1----:R-:W-:-:S04]  /*4270*/  @P2 LEA R24, P3, R52, c[0x0][0x180], 0x4 ;  /* 0x0000600034182a11 */ /* 0x002fc800078620ff */
        /* <DEDUP_REMOVED lines=11> */
.L_x_57:
[----:B-----5:R-:W-:-:S05]  /*4330*/  PRMT R11, RZ, 0x5410, R40 ;  /* 0x00005410ff0b7816 */ /* 0x020fca0000000028 */
[----:B------:R-:W-:Y:S01]  /*4340*/  FADD.FTZ R93, R11, R93 ;  /* 0x0000005d0b5d7221 */ /* 0x000fe20000010000 */
[----:B------:R-:W-:Y:S05]  /*4350*/  BRA `(.L_x_58) ;  /* 0x0000004000007947 */ /* 0x000fea0003800000 */
.L_x_56:
[----:B0----5:R-:W-:-:S05]  /*4360*/  PRMT R11, RZ, 0x5410, R36 ;  /* 0x00005410ff0b7816 */ /* 0x021fca0000000024 */
[----:B------:R-:W-:Y:S01]  /*4370*/  FADD.FTZ R93, R11, R93 ;  /* 0x0000005d0b5d7221 */ /* 0x000fe20000010000 */
[----:B------:R-:W-:-:S05]  /*4380*/  @P2 PRMT R11, RZ, 0x5410, R40 ;  /* 0x00005410ff0b2816 */ /* 0x000fca0000000028 */
[----:B------:R-:W-:-:S05]  /*4390*/  @P2 FADD.FTZ R93, R11, R93 ;  /* 0x0000005d0b5d2221 */ /* 0x000fca0000010000 */
.L_x_58:
[----:B------:R-:W-:-:S04]  /*43a0*/  F2FP.BF16.PACK_AB R11, RZ, R93 ;  /* 0x0000005dff0b723e */ /* 0x000fc800000010ff */
[----:B------:R-:W-:Y:S02]  /*43b0*/  PRMT R44, R11, 0x7610, R44 ;  /* 0x000076100b2c7816 */ /* 0x000fe4000000002c */
.L_x_59:
[----:B------:R-:W-:Y:S01]  /*43c0*/  PRMT R74, RZ, 0x7610, R48 ;  /* 0x00007610ff4a7816 */ /* 0x000fe20000000030 */
[----:B------:R-:W-:Y:S05]  /*43d0*/  @P3 BRA `(.L_x_60) ;  /* 0x0000008000003947 */ /* 0x000fea0003800000 */
[----:B------:R-:W-:-:S04]  /*43e0*/  ISETP.NE.U32.AND P4, PT, RZ, c[0x0][0x180], PT ;  /* 0x00006000ff007a0c */ /* 0x000fc80003f85070 */
[----:B------:R-:W-:-:S13]  /*43f0*/  ISETP.NE.AND.EX P4, PT, RZ, c[0x0][0x184], PT, P4 ;  /* 0x00006100ff007a0c */ /* 0x000fda0003f85340 */
[----:B------:R-:W-:Y:S05]  /*4400*/  @P4 BRA `(.L_x_61) ;  /* 0x0000002000004947 */ /* 0x000fea0003800000 */
[----:B------:R-:W-:Y:S05]  /*4410*/  @P0 BRA `(.L_x_62) ;  /* 0x0000008000000947 */ /* 0x000fea0003800000 */
[----:B------:R-:W-:Y:S05]  /*4420*/  BRA `(.L_x_63) ;  /* 0x0000009000007947 */ /* 0x000fea0003800000 */
.L_x_61:
[----:B-----5:R-:W-:-:S05]  /*4430*/  PRMT R11, RZ, 0x7610, R40 ;  /* 0x00007610ff0b7816 */ /* 0x020fca0000000028 */
[----:B------:R-:W-:Y:S01]  /*4440*/  FADD.FTZ R74, R11, R74 ;  /* 0x0000004a0b4a7221 */ /* 0x000fe20000010000 */
[----:B------:R-:W-:Y:S05]  /*4450*/  BRA `(.L_x_62) ;  /* 0x0000004000007947 */ /* 0x000fea0003800000 */
.L_x_60:
[----:B-----5:R-:W-:-:S05]  /*4460*/  PRMT R11, RZ, 0x7610, R36 ;  /* 0x00007610ff0b7816 */ /* 0x020fca0000000024 */
[----:B------:R-:W-:Y:S01]  /*4470*/  FADD.FTZ R74, R11, R74 ;  /* 0x0000004a0b4a7221 */ /* 0x000fe20000010000 */
[----:B------:R-:W-:-:S05]  /*4480*/  @P2 PRMT R11, RZ, 0x7610, R40 ;  /* 0x00007610ff0b2816 */ /* 0x000fca0000000028 */
[----:B------:R-:W-:-:S05]  /*4490*/  @P2 FADD.FTZ R74, R11, R74 ;  /* 0x0000004a0b4a2221 */ /* 0x000fca0000010000 */
.L_x_62:
[----:B------:R-:W-:-:S04]  /*44a0*/  F2FP.BF16.PACK_AB R11, RZ, R74 ;  /* 0x0000004aff0b723e */ /* 0x000fc800000010ff */
[----:B------:R-:W-:Y:S02]  /*44b0*/  PRMT R44, R44, 0x5410, R11 ;  /* 0x000054102c2c7816 */ /* 0x000fe4000000000b */
.L_x_63:
[----:B------:R-:W-:Y:S01]  /*44c0*/  PRMT R75, RZ, 0x5410, R49 ;  /* 0x00005410ff4b7816 */ /* 0x000fe20000000031 */
[----:B------:R-:W-:Y:S05]  /*44d0*/  @P3 BRA `(.L_x_64) ;  /* 0x0000008000003947 */ /* 0x000fea0003800000 */
[----:B------:R-:W-:-:S04]  /*44e0*/  ISETP.NE.U32.AND P4, PT, RZ, c[0x0][0x180], PT ;  /* 0x00006000ff007a0c */ /* 0x000fc80003f85070 */
[----:B------:R-:W-:-:S13]  /*44f0*/  ISETP.NE.AND.EX P4, PT, RZ, c[0x0][0x184], PT, P4 ;  /* 0x00006100ff007a0c */ /* 0x000fda0003f85340 */
[----:B------:R-:W-:Y:S05]  /*4500*/  @P4 BRA `(.L_x_65) ;  /* 0x0000002000004947 */ /* 0x000fea0003800000 */
[----:B------:R-:W-:Y:S05]  /*4510*/  @P0 BRA `(.L_x_66) ;  /* 0x0000008000000947 */ /* 0x000fea0003800000 */
[----:B------:R-:W-:Y:S05]  /*4520*/  BRA `(.L_x_67) ;  /* 0x0000009000007947 */ /* 0x000fea0003800000 */
.L_x_65:
[----:B-----5:R-:W-:-:S05]  /*4530*/  PRMT R11, RZ, 0x5410, R41 ;  /* 0x00005410ff0b7816 */ /* 0x020fca0000000029 */
[----:B------:R-:W-:Y:S01]  /*4540*/  FADD.FTZ R75, R11, R75 ;  /* 0x0000004b0b4b7221 */ /* 0x000fe20000010000 */
[----:B------:R-:W-:Y:S05]  /*4550*/  BRA `(.L_x_66) ;  /* 0x0000004000007947 */ /* 0x000fea0003800000 */
.L_x_64:
[----:B-----5:R-:W-:-:S05]  /*4560*/  PRMT R11, RZ, 0x5410, R37 ;  /* 0x00005410ff0b7816 */ /* 0x020fca0000000025 */
[----:B------:R-:W-:Y:S01]  /*4570*/  FADD.FTZ R75, R11, R75 ;  /* 0x0000004b0b4b7221 */ /* 0x000fe20000010000 */
[----:B------:R-:W-:-:S05]  /*4580*/  @P2 PRMT R11, RZ, 0x5410, R41 ;  /* 0x00005410ff0b2816 */ /* 0x000fca0000000029 */
[----:B------:R-:W-:-:S05]  /*4590*/  @P2 FADD.FTZ R75, R11, R75 ;  /* 0x0000004b0b4b2221 */ /* 0x000fca0000010000 */
.L_x_66:
[----:B------:R-:W-:-:S04]  /*45a0*/  F2FP.BF16.PACK_AB R11, RZ, R75 ;  /* 0x0000004bff0b723e */ /* 0x000fc800000010ff */
[----:B------:R-:W-:Y:S02]  /*45b0*/  PRMT R45, R11, 0x7610, R45 ;  /* 0x000076100b2d7816 */ /* 0x000fe4000000002d */
.L_x_67:
[----:B------:R-:W-:Y:S01]  /*45c0*/  PRMT R12, RZ, 0x7610, R49 ;  /* 0x00007610ff0c7816 */ /* 0x000fe20000000031 */
[----:B------:R-:W-:Y:S05]  /*45d0*/  @P3 BRA `(.L_x_68) ;  /* 0x0000008000003947 */ /* 0x000fea0003800000 */
[----:B------:R-:W-:-:S04]  /*45e0*/  ISETP.NE.U32.AND P4, PT, RZ, c[0x0][0x180], PT ;  /* 0x00006000ff007a0c */ /* 0x000fc80003f85070 */
[----:B------:R-:W-:-:S13]  /*45f0*/  ISETP.NE.AND.EX P4, PT, RZ, c[0x0][0x184], PT, P4 ;  /* 0x00006100ff007a0c */ /* 0x000fda0003f85340 */
[----:B------:R-:W-:Y:S05]  /*4600*/  @P4 BRA `(.L_x_69) ;  /* 0x0000002000004947 */ /* 0x000fea0003800000 */
[----:B------:R-:W-:Y:S05]  /*4610*/  @P0 BRA `(.L_x_70) ;  /* 0x0000008000000947 */ /* 0x000fea0003800000 */
[----:B------:R-:W-:Y:S05]  /*4620*/  BRA `(.L_x_71) ;  /* 0x0000009000007947 */ /* 0x000fea0003800000 */
.L_x_69:
[----:B-----5:R-:W-:-:S05]  /*4630*/  PRMT R11, RZ, 0x7610, R41 ;  /* 0x00007610ff0b7816 */ /* 0x020fca0000000029 */
[----:B------:R-:W-:Y:S01]  /*4640*/  FADD.FTZ R12, R11, R12 ;  /* 0x0000000c0b0c7221 */ /* 0x000fe20000010000 */
[----:B------:R-:W-:Y:S05]  /*4650*/  BRA `(.L_x_70) ;  /* 0x0000004000007947 */ /* 0x000fea0003800000 */
.L_x_68:
[----:B-----5:R-:W-:-:S05]  /*4660*/  PRMT R11, RZ, 0x7610, R37 ;  /* 0x00007610ff0b7816 */ /* 0x020fca0000000025 */
[----:B------:R-:W-:Y:S01]  /*4670*/  FADD.FTZ R12, R11, R12 ;  /* 0x0000000c0b0c7221 */ /* 0x000fe20000010000 */
[----:B------:R-:W-:-:S05]  /*4680*/  @P2 PRMT R11, RZ, 0x7610, R41 ;  /* 0x00007610ff0b2816 */ /* 0x000fca0000000029 */
[----:B------:R-:W-:-:S05]  /*4690*/  @P2 FADD.FTZ R12, R11, R12 ;  /* 0x0000000c0b0c2221 */ /* 0x000fca0000010000 */
.L_x_70:
[----:B------:R-:W-:-:S04]  /*46a0*/  F2FP.BF16.PACK_AB R11, RZ, R12 ;  /* 0x0000000cff0b723e */ /* 0x000fc800000010ff */
[----:B------:R-:W-:Y:S02]  /*46b0*/  PRMT R45, R45, 0x5410, R11 ;  /* 0x000054102d2d7816 */ /* 0x000fe4000000000b */
.L_x_71:
[----:B------:R-:W-:Y:S01]  /*46c0*/  PRMT R11, RZ, 0x5410, R50 ;  /* 0x00005410ff0b7816 */ /* 0x000fe20000000032 */
[----:B------:R-:W-:Y:S05]  /*46d0*/  @P3 BRA `(.L_x_72) ;  /* 0x0000008000003947 */ /* 0x000fea0003800000 */
[----:B------:R-:W-:-:S04]  /*46e0*/  ISETP.NE.U32.AND P4, PT, RZ, c[0x0][0x180], PT ;  /* 0x00006000ff007a0c */ /* 0x000fc80003f85070 */
[----:B------:R-:W-:-:S13]  /*46f0*/  ISETP.NE.AND.EX P4, PT, RZ, c[0x0][0x184], PT, P4 ;  /* 0x00006100ff007a0c */ /* 0x000fda0003f85340 */
[----:B------:R-:W-:Y:S05]  /*4700*/  @P4 BRA `(.L_x_73) ;  /* 0x0000002000004947 */ /* 0x000fea0003800000 */
[----:B------:R-:W-:Y:S05]  /*4710*/  @P0 BRA `(.L_x_74) ;  /* 0x0000008000000947 */ /* 0x000fea0003800000 */
[----:B------:R-:W-:Y:S05]  /*4720*/  BRA `(.L_x_75) ;  /* 0x0000009000007947 */ /* 0x000fea0003800000 */
.L_x_73:
[----:B-----5:R-:W-:-:S05]  /*4730*/  PRMT R24, RZ, 0x5410, R42 ;  /* 0x00005410ff187816 */ /* 0x020fca000000002a */
[----:B------:R-:W-:Y:S01]  /*4740*/  FADD.FTZ R11, R24, R11 ;  /* 0x0000000b180b7221 */ /* 0x000fe20000010000 */
[----:B------:R-:W-:Y:S05]  /*4750*/  BRA `(.L_x_74) ;  /* 0x0000004000007947 */ /* 0x000fea0003800000 */
.L_x_72:
[----:B-----5:R-:W-:-:S05]  /*4760*/  PRMT R24, RZ, 0x5410, R38 ;  /* 0x00005410ff187816 */ /* 0x020fca0000000026 */
[----:B------:R-:W-:Y:S01]  /*4770*/  FADD.FTZ R11, R24, R11 ;  /* 0x0000000b180b7221 */ /* 0x000fe20000010000 */
[----:B------:R-:W-:-:S05]  /*4780*/  @P2 PRMT R24, RZ, 0x5410, R42 ;  /* 0x00005410ff182816 */ /* 0x000fca000000002a */
[----:B------:R-:W-:-:S05]  /*4790*/  @P2 FADD.FTZ R11, R24, R11 ;  /* 0x0000000b180b2221 */ /* 0x000fca0000010000 */
.L_x_74:
[----:B------:R-:W-:-:S04]  /*47a0*/  F2FP.BF16.PACK_AB R24, RZ, R11 ;  /* 0x0000000bff18723e */ /* 0x000fc800000010ff */
[----:B------:R-:W-:Y:S02]  /*47b0*/  PRMT R46, R24, 0x7610, R46 ;  /* 0x00007610182e7816 */ /* 0x000fe4000000002e */
.L_x_75:
[----:B------:R-:W-:Y:S01]  /*47c0*/  PRMT R25, RZ, 0x7610, R50 ;  /* 0x00007610ff197816 */ /* 0x000fe20000000032 */
[----:B------:R-:W-:Y:S05]  /*47d0*/  @P3 BRA `(.L_x_76) ;  /* 0x0000008000003947 */ /* 0x000fea0003800000 */
[----:B------:R-:W-:-:S04]  /*47e0*/  ISETP.NE.U32.AND P4, PT, RZ, c[0x0][0x180], PT ;  /* 0x00006000ff007a0c */ /* 0x000fc80003f85070 */
[----:B------:R-:W-:-:S13]  /*47f0*/  ISETP.NE.AND.EX P4, PT, RZ, c[0x0][0x184], PT, P4 ;  /* 0x00006100ff007a0c */ /* 0x000fda0003f85340 */
[----:B------:R-:W-:Y:S05]  /*4800*/  @P4 BRA `(.L_x_77) ;  /* 0x0000002000004947 */ /* 0x000fea0003800000 */
[----:B------:R-:W-:Y:S05]  /*4810*/  @P0 BRA `(.L_x_78) ;  /* 0x0000008000000947 */ /* 0x000fea0003800000 */
[----:B------:R-:W-:Y:S05]  /*4820*/  BRA `(.L_x_79) ;  /* 0x0000009000007947 */ /* 0x000fea0003800000 */
.L_x_77:
[----:B-----5:R-:W-:-:S05]  /*4830*/  PRMT R24, RZ, 0x7610, R42 ;  /* 0x00007610ff187816 */ /* 0x020fca000000002a */
[----:B------:R-:W-:Y:S01]  /*4840*/  FADD.FTZ R25, R24, R25 ;  /* 0x0000001918197221 */ /* 0x000fe20000010000 */
[----:B------:R-:W-:Y:S05]  /*4850*/  BRA `(.L_x_78) ;  /* 0x0000004000007947 */ /* 0x000fea0003800000 */
.L_x_76:
[----:B-----5:R-:W-:-:S05]  /*4860*/  PRMT R24, RZ, 0x7610, R38 ;  /* 0x00007610ff187816 */ /* 0x020fca0000000026 */
[----:B------:R-:W-:Y:S01]  /*4870*/  FADD.FTZ R25, R24, R25 ;  /* 0x0000001918197221 */ /* 0x000fe20000010000 */
[----:B------:R-:W-:-:S05]  /*4880*/  @P2 PRMT R24, RZ, 0x7610, R42 ;  /* 0x00007610ff182816 */ /* 0x000fca000000002a */
[----:B------:R-:W-:-:S05]  /*4890*/  @P2 FADD.FTZ R25, R24, R25 ;  /* 0x0000001918192221 */ /* 0x000fca0000010000 */
.L_x_78:
[----:B------:R-:W-:-:S04]  /*48a0*/  F2FP.BF16.PACK_AB R24, RZ, R25 ;  /* 0x00000019ff18723e */ /* 0x000fc800000010ff */
[----:B------:R-:W-:Y:S02]  /*48b0*/  PRMT R46, R46, 0x5410, R24 ;  /* 0x000054102e2e7816 */ /* 0x000fe40000000018 */
.L_x_79:
[----:B------:R-:W-:Y:S01]  /*48c0*/  PRMT R24, RZ, 0x5410, R51 ;  /* 0x00005410ff187816 */ /* 0x000fe20000000033 */
[----:B------:R-:W-:Y:S05]  /*48d0*/  @P3 BRA `(.L_x_80) ;  /* 0x0000008000003947 */ /* 0x000fea0003800000 */
[----:B------:R-:W-:-:S04]  /*48e0*/  ISETP.NE.U32.AND P4, PT, RZ, c[0x0][0x180], PT ;  /* 0x00006000ff007a0c */ /* 0x000fc80003f85070 */
[----:B------:R-:W-:-:S13]  /*48f0*/  ISETP.NE.AND.EX P4, PT, RZ, c[0x0][0x184], PT, P4 ;  /* 0x00006100ff007a0c */ /* 0x000fda0003f85340 */
[----:B------:R-:W-:Y:S05]  /*4900*/  @P4 BRA `(.L_x_81) ;  /* 0x0000002000004947 */ /* 0x000fea0003800000 */
[----:B------:R-:W-:Y:S05]  /*4910*/  @P0 BRA `(.L_x_82) ;  /* 0x0000008000000947 */ /* 0x000fea0003800000 */
[----:B------:R-:W-:Y:S05]  /*4920*/  BRA `(.L_x_83) ;  /* 0x0000009000007947 */ /* 0x000fea0003800000 */
.L_x_81:
[----:B-----5:R-:W-:-:S05]  /*4930*/  PRMT R31, RZ, 0x5410, R43 ;  /* 0x00005410ff1f7816 */ /* 0x020fca000000002b */
[----:B------:R-:W-:Y:S01]  /*4940*/  FADD.FTZ R24, R31, R24 ;  /* 0x000000181f187221 */ /* 0x000fe20000010000 */
[----:B------:R-:W-:Y:S05]  /*4950*/  BRA `(.L_x_82) ;  /* 0x0000004000007947 */ /* 0x000fea0003800000 */
.L_x_80:
[----:B-----5:R-:W-:-:S05]  /*4960*/  PRMT R31, RZ, 0x5410, R39 ;  /* 0x00005410ff1f7816 */ /* 0x020fca0000000027 */
[----:B------:R-:W-:Y:S01]  /*4970*/  FADD.FTZ R24, R31, R24 ;  /* 0x000000181f187221 */ /* 0x000fe20000010000 */
[----:B------:R-:W-:-:S05]  /*4980*/  @P2 PRMT R31, RZ, 0x5410, R43 ;  /* 0x00005410ff1f2816 */ /* 0x000fca000000002b */
[----:B------:R-:W-:-:S05]  /*4990*/  @P2 FADD.FTZ R24, R31, R24 ;  /* 0x000000181f182221 */ /* 0x000fca0000010000 */
.L_x_82:
[----:B------:R-:W-:-:S04]  /*49a0*/  F2FP.BF16.PACK_AB R31, RZ, R24 ;  /* 0x00000018ff1f723e */ /* 0x000fc800000010ff */
[----:B------:R-:W-:Y:S02]  /*49b0*/  PRMT R47, R31, 0x7610, R47 ;  /* 0x000076101f2f7816 */ /* 0x000fe4000000002f */
.L_x_83:
[----:B------:R-:W-:Y:S01]  /*49c0*/  PRMT R31, RZ, 0x7610, R51 ;  /* 0x00007610ff1f7816 */ /* 0x000fe20000000033 */
[----:B------:R-:W-:Y:S05]  /*49d0*/  @P3 BRA `(.L_x_84) ;  /* 0x0000008000003947 */ /* 0x000fea0003800000 */
[----:B------:R-:W-:-:S04]  /*49e0*/  ISETP.NE.U32.AND P2, PT, RZ, c[0x0][0x180], PT ;  /* 0x00006000ff007a0c */ /* 0x000fc80003f45070 */
[----:B------:R-:W-:-:S13]  /*49f0*/  ISETP.NE.AND.EX P2, PT, RZ, c[0x0][0x184], PT, P2 ;  /* 0x00006100ff007a0c */ /* 0x000fda0003f45320 */
[----:B------:R-:W-:Y:S05]  /*4a00*/  @P2 BRA `(.L_x_85) ;  /* 0x0000002000002947 */ /* 0x000fea0003800000 */
[----:B------:R-:W-:Y:S05]  /*4a10*/  @P0 BRA `(.L_x_86) ;  /* 0x0000008000000947 */ /* 0x000fea0003800000 */
[----:B------:R-:W-:Y:S05]  /*4a20*/  BRA `(.L_x_87) ;  /* 0x0000009000007947 */ /* 0x000fea0003800000 */
.L_x_85:
[----:B-----5:R-:W-:-:S05]  /*4a30*/  PRMT R48, RZ, 0x7610, R43 ;  /* 0x00007610ff307816 */ /* 0x020fca000000002b */
[----:B------:R-:W-:Y:S01]  /*4a40*/  FADD.FTZ R31, R48, R31 ;  /* 0x0000001f301f7221 */ /* 0x000fe20000010000 */
[----:B------:R-:W-:Y:S05]  /*4a50*/  BRA `(.L_x_86) ;  /* 0x0000004000007947 */ /* 0x000fea0003800000 */
.L_x_84:
[----:B-----5:R-:W-:-:S05]  /*4a60*/  PRMT R48, RZ, 0x7610, R39 ;  /* 0x00007610ff307816 */ /* 0x020fca0000000027 */
[----:B------:R-:W-:Y:S01]  /*4a70*/  FADD.FTZ R31, R48, R31 ;  /* 0x0000001f301f7221 */ /* 0x000fe20000010000 */
[----:B------:R-:W-:-:S05]  /*4a80*/  @P2 PRMT R48, RZ, 0x7610, R43 ;  /* 0x00007610ff302816 */ /* 0x000fca000000002b */
[----:B------:R-:W-:-:S05]  /*4a90*/  @P2 FADD.FTZ R31, R48, R31 ;  /* 0x0000001f301f2221 */ /* 0x000fca0000010000 */
.L_x_86:
[----:B------:R-:W-:-:S04]  /*4aa0*/  F2FP.BF16.PACK_AB R48, RZ, R31 ;  /* 0x0000001fff30723e */ /* 0x000fc800000010ff */
[----:B------:R-:W-:Y:S02]  /*4ab0*/  PRMT R47, R47, 0x5410, R48 ;  /* 0x000054102f2f7816 */ /* 0x000fe40000000030 */
.L_x_87:
[----:B------:R-:W-:-:S04]  /*4ac0*/  @P0 LEA R48, P2, R52, c[0x0][0x188], 0x4 ;  /* 0x0000620034300a11 */ /* 0x000fc800078420ff */
[C---:B------:R-:W-:Y:S02]  /*4ad0*/  @P0 LEA.HI.X R49, R52.reuse, c[0x0][0x18c], RZ, 0x4, P2 ;  /* 0x0000630034310a11 */ /* 0x040fe400010f24ff */
[----:B------:R-:W-:-:S03]  /*4ae0*/  IADD3 R52, R52, 0x20, RZ ;  /* 0x0000002034347810 */ /* 0x000fc60007ffe0ff */
[----:B------:R0:W-:Y:S04]  /*4af0*/  @P0 STG.E.128 [R48.64], R44 ;  /* 0x0000002c30000986 */ /* 0x0001e8000c101d04 */
.L_x_55:
[----:B------:R-:W-:Y:S05]  /*4b00*/  BSYNC B0 ;  /* 0x0000000000007941 */ /* 0x000fea0003800000 */
.L_x_54:
        /* <DEDUP_REMOVED lines=25> */
.L_x_91:
[----:B--2--5:R-:W-:-:S05]  /*4ca0*/  PRMT R9, RZ, 0x5410, R40 ;  /* 0x00005410ff097816 */ /* 0x024fca0000000028 */
[----:B------:R-:W-:Y:S01]  /*4cb0*/  FADD.FTZ R94, R9, R94 ;  /* 0x0000005e095e7221 */ /* 0x000fe20000010000 */
[----:B------:R-:W-:Y:S05]  /*4cc0*/  BRA `(.L_x_92) ;  /* 0x0000004000007947 */ /* 0x000fea0003800000 */
.L_x_90:
[----:B0-2--5:R-:W-:-:S05]  /*4cd0*/  PRMT R9, RZ, 0x5410, R36 ;  /* 0x00005410ff097816 */ /* 0x025fca0000000024 */
[----:B------:R-:W-:Y:S01]  /*4ce0*/  FADD.FTZ R94, R9, R94 ;  /* 0x0000005e095e7221 */ /* 0x000fe20000010000 */
[----:B------:R-:W-:-:S05]  /*4cf0*/  @P2 PRMT R9, RZ, 0x5410, R40 ;  /* 0x00005410ff092816 */ /* 0x000fca0000000028 */
[----:B------:R-:W-:-:S05]  /*4d00*/  @P2 FADD.FTZ R94, R9, R94 ;  /* 0x0000005e095e2221 */ /* 0x000fca0000010000 */
.L_x_92:
[----:B--2---:R-:W-:-:S04]  /*4d10*/  F2FP.BF16.PACK_AB R9, RZ, R94 ;  /* 0x0000005eff09723e */ /* 0x004fc800000010ff */
[----:B------:R-:W-:Y:S02]  /*4d20*/  PRMT R44, R9, 0x7610, R44 ;  /* 0x00007610092c7816 */ /* 0x000fe4000000002c */
.L_x_93:
[----:B------:R-:W-:Y:S01]  /*4d30*/  PRMT R76, RZ, 0x7610, R48 ;  /* 0x00007610ff4c7816 */ /* 0x000fe20000000030 */
[----:B------:R-:W-:Y:S05]  /*4d40*/  @P3 BRA `(.L_x_94) ;  /* 0x0000008000003947 */ /* 0x000fea0003800000 */
[----:B------:R-:W-:-:S04]  /*4d50*/  ISETP.NE.U32.AND P4, PT, RZ, c[0x0][0x180], PT ;  /* 0x00006000ff007a0c */ /* 0x000fc80003f85070 */
[----:B------:R-:W-:-:S13]  /*4d60*/  ISETP.NE.AND.EX P4, PT, RZ, c[0x0][0x184], PT, P4 ;  /* 0x00006100ff007a0c */ /* 0x000fda0003f85340 */
[----:B------:R-:W-:Y:S05]  /*4d70*/  @P4 BRA `(.L_x_95) ;  /* 0x0000002000004947 */ /* 0x000fea0003800000 */
[----:B------:R-:W-:Y:S05]  /*4d80*/  @P0 BRA `(.L_x_96) ;  /* 0x0000008000000947 */ /* 0x000fea0003800000 */
[----:B------:R-:W-:Y:S05]  /*4d90*/  BRA `(.L_x_97) ;  /* 0x0000009000007947 */ /* 0x000fea0003800000 */
.L_x_95:
[----:B--2--5:R-:W-:-:S05]  /*4da0*/  PRMT R9, RZ, 0x7610, R40 ;  /* 0x00007610ff097816 */ /* 0x024fca0000000028 */
[----:B------:R-:W-:Y:S01]  /*4db0*/  FADD.FTZ R76, R9, R76 ;  /* 0x0000004c094c7221 */ /* 0x000fe20000010000 */
[----:B------:R-:W-:Y:S05]  /*4dc0*/  BRA `(.L_x_96) ;  /* 0x0000004000007947 */ /* 0x000fea0003800000 */
.L_x_94:
[----:B--2--5:R-:W-:-:S05]  /*4dd0*/  PRMT R9, RZ, 0x7610, R36 ;  /* 0x00007610ff097816 */ /* 0x024fca0000000024 */
[----:B------:R-:W-:Y:S01]  /*4de0*/  FADD.FTZ R76, R9, R76 ;  /* 0x0000004c094c7221 */ /* 0x000fe20000010000 */
[----:B------:R-:W-:-:S05]  /*4df0*/  @P2 PRMT R9, RZ, 0x7610, R40 ;  /* 0x00007610ff092816 */ /* 0x000fca0000000028 */
[----:B------:R-:W-:-:S05]  /*4e00*/  @P2 FADD.FTZ R76, R9, R76 ;  /* 0x0000004c094c2221 */ /* 0x000fca0000010000 */
.L_x_96:
[----:B--2---:R-:W-:-:S04]  /*4e10*/  F2FP.BF16.PACK_AB R9, RZ, R76 ;  /* 0x0000004cff09723e */ /* 0x004fc800000010ff */
[----:B------:R-:W-:Y:S02]  /*4e20*/  PRMT R44, R44, 0x5410, R9 ;  /* 0x000054102c2c7816 */ /* 0x000fe40000000009 */
.L_x_97:
[----:B------:R-:W-:Y:S01]  /*4e30*/  PRMT R77, RZ, 0x5410, R49 ;  /* 0x00005410ff4d7816 */ /* 0x000fe20000000031 */
[----:B------:R-:W-:Y:S05]  /*4e40*/  @P3 BRA `(.L_x_98) ;  /* 0x0000008000003947 */ /* 0x000fea0003800000 */
[----:B------:R-:W-:-:S04]  /*4e50*/  ISETP.NE.U32.AND P4, PT, RZ, c[0x0][0x180], PT ;  /* 0x00006000ff007a0c */ /* 0x000fc80003f85070 */
[----:B------:R-:W-:-:S13]  /*4e60*/  ISETP.NE.AND.EX P4, PT, RZ, c[0x0][0x184], PT, P4 ;  /* 0x00006100ff007a0c */ /* 0x000fda0003f85340 */
[----:B------:R-:W-:Y:S05]  /*4e70*/  @P4 BRA `(.L_x_99) ;  /* 0x0000002000004947 */ /* 0x000fea0003800000 */
[----:B------:R-:W-:Y:S05]  /*4e80*/  @P0 BRA `(.L_x_100) ;  /* 0x0000008000000947 */ /* 0x000fea0003800000 */
[----:B------:R-:W-:Y:S05]  /*4e90*/  BRA `(.L_x_101) ;  /* 0x0000009000007947 */ /* 0x000fea0003800000 */
.L_x_99:
[----:B--2--5:R-:W-:-:S05]  /*4ea0*/  PRMT R9, RZ, 0x5410, R41 ;  /* 0x00005410ff097816 */ /* 0x024fca0000000029 */
[----:B------:R-:W-:Y:S01]  /*4eb0*/  FADD.FTZ R77, R9, R77 ;  /* 0x0000004d094d7221 */ /* 0x000fe20000010000 */
[----:B------:R-:W-:Y:S05]  /*4ec0*/  BRA `(.L_x_100) ;  /* 0x0000004000007947 */ /* 0x000fea0003800000 */
.L_x_98:
[----:B--2--5:R-:W-:-:S05]  /*4ed0*/  PRMT R9, RZ, 0x5410, R37 ;  /* 0x00005410ff097816 */ /* 0x024fca0000000025 */
[----:B------:R-:W-:Y:S01]  /*4ee0*/  FADD.FTZ R77, R9, R77 ;  /* 0x0000004d094d7221 */ /* 0x000fe20000010000 */
[----:B------:R-:W-:-:S05]  /*4ef0*/  @P2 PRMT R9, RZ, 0x5410, R41 ;  /* 0x00005410ff092816 */ /* 0x000fca0000000029 */
[----:B------:R-:W-:-:S05]  /*4f00*/  @P2 FADD.FTZ R77, R9, R77 ;  /* 0x0000004d094d2221 */ /* 0x000fca0000010000 */
.L_x_100:
[----:B--2---:R-:W-:-:S04]  /*4f10*/  F2FP.BF16.PACK_AB R9, RZ, R77 ;  /* 0x0000004dff09723e */ /* 0x004fc800000010ff */
[----:B------:R-:W-:Y:S02]  /*4f20*/  PRMT R45, R9, 0x7610, R45 ;  /* 0x00007610092d7816 */ /* 0x000fe4000000002d */
.L_x_101:
[----:B--2---:R-:W-:Y:S01]  /*4f30*/  PRMT R10, RZ, 0x7610, R49 ;  /* 0x00007610ff0a7816 */ /* 0x004fe20000000031 */
[----:B------:R-:W-:Y:S05]  /*4f40*/  @P3 BRA `(.L_x_102) ;  /* 0x0000008000003947 */ /* 0x000fea0003800000 */
[----:B------:R-:W-:-:S04]  /*4f50*/  ISETP.NE.U32.AND P4, PT, RZ, c[0x0][0x180], PT ;  /* 0x00006000ff007a0c */ /* 0x000fc80003f85070 */
[----:B------:R-:W-:-:S13]  /*4f60*/  ISETP.NE.AND.EX P4, PT, RZ, c[0x0][0x184], PT, P4 ;  /* 0x00006100ff007a0c */ /* 0x000fda0003f85340 */
[----:B------:R-:W-:Y:S05]  /*4f70*/  @P4 BRA `(.L_x_103) ;  /* 0x0000002000004947 */ /* 0x000fea0003800000 */
[----:B------:R-:W-:Y:S05]  /*4f80*/  @P0 BRA `(.L_x_104) ;  /* 0x0000008000000947 */ /* 0x000fea0003800000 */
[----:B------:R-:W-:Y:S05]  /*4f90*/  BRA `(.L_x_105) ;  /* 0x0000009000007947 */ /* 0x000fea0003800000 */
.L_x_103:
[----:B-----5:R-:W-:-:S05]  /*4fa0*/  PRMT R9, RZ, 0x7610, R41 ;  /* 0x00007610ff097816 */ /* 0x020fca0000000029 */
[----:B------:R-:W-:Y:S01]  /*4fb0*/  FADD.FTZ R10, R9, R10 ;  /* 0x0000000a090a7221 */ /* 0x000fe20000010000 */
[----:B------:R-:W-:Y:S05]  /*4fc0*/  BRA `(.L_x_104) ;  /* 0x0000004000007947 */ /* 0x000fea0003800000 */
.L_x_102:
[----:B-----5:R-:W-:-:S05]  /*4fd0*/  PRMT R9, RZ, 0x7610, R37 ;  /* 0x00007610ff097816 */ /* 0x020fca0000000025 */
[----:B------:R-:W-:Y:S01]  /*4fe0*/  FADD.FTZ R10, R9, R10 ;  /* 0x0000000a090a7221 */ /* 0x000fe20000010000 */
[----:B------:R-:W-:-:S05]  /*4ff0*/  @P2 PRMT R9, RZ, 0x7610, R41 ;  /* 0x00007610ff092816 */ /* 0x000fca0000000029 */
[----:B------:R-:W-:-:S05]  /*5000*/  @P2 FADD.FTZ R10, R9, R10 ;  /* 0x0000000a090a2221 */ /* 0x000fca0000010000 */
.L_x_104:
[----:B------:R-:W-:-:S04]  /*5010*/  F2FP.BF16.PACK_AB R9, RZ, R10 ;  /* 0x0000000aff09723e */ /* 0x000fc800000010ff */
[----:B------:R-:W-:Y:S02]  /*5020*/  PRMT R45, R45, 0x5410, R9 ;  /* 0x000054102d2d7816 */ /* 0x000fe40000000009 */
.L_x_105:
[----:B------:R-:W-:Y:S01]  /*5030*/  PRMT R9, RZ, 0x5410, R50 ;  /* 0x00005410ff097816 */ /* 0x000fe20000000032 */
[----:B------:R-:W-:Y:S05]  /*5040*/  @P3 BRA `(.L_x_106) ;  /* 0x0000008000003947 */ /* 0x000fea0003800000 */
[----:B------:R-:W-:-:S04]  /*5050*/  ISETP.NE.U32.AND P4, PT, RZ, c[0x0][0x180], PT ;  /* 0x00006000ff007a0c */ /* 0x000fc80003f85070 */
[----:B------:R-:W-:-:S13]  /*5060*/  ISETP.NE.AND.EX P4, PT, RZ, c[0x0][0x184], PT, P4 ;  /* 0x00006100ff007a0c */ /* 0x000fda0003f85340 */
[----:B------:R-:W-:Y:S05]  /*5070*/  @P4 BRA `(.L_x_107) ;  /* 0x0000002000004947 */ /* 0x000fea0003800000 */
[----:B------:R-:W-:Y:S05]  /*5080*/  @P0 BRA `(.L_x_108) ;  /* 0x0000008000000947 */ /* 0x000fea0003800000 */
[----:B------:R-:W-:Y:S05]  /*5090*/  BRA `(.L_x_109) ;  /* 0x0000009000007947 */ /* 0x000fea0003800000 */
.L_x_107:
[----:B-----5:R-:W-:-:S05]  /*50a0*/  PRMT R22, RZ, 0x5410, R42 ;  /* 0x00005410ff167816 */ /* 0x020fca000000002a */
[----:B------:R-:W-:Y:S01]  /*50b0*/  FADD.FTZ R9, R22, R9 ;  /* 0x0000000916097221 */ /* 0x000fe20000010000 */
[----:B------:R-:W-:Y:S05]  /*50c0*/  BRA `(.L_x_108) ;  /* 0x0000004000007947 */ /* 0x000fea0003800000 */
.L_x_106:
[----:B-----5:R-:W-:-:S05]  /*50d0*/  PRMT R22, RZ, 0x5410, R38 ;  /* 0x00005410ff167816 */ /* 0x020fca0000000026 */
[----:B------:R-:W-:Y:S01]  /*50e0*/  FADD.FTZ R9, R22, R9 ;  /* 0x0000000916097221 */ /* 0x000fe20000010000 */
[----:B------:R-:W-:-:S05]  /*50f0*/  @P2 PRMT R22, RZ, 0x5410, R42 ;  /* 0x00005410ff162816 */ /* 0x000fca000000002a */
[----:B------:R-:W-:-:S05]  /*5100*/  @P2 FADD.FTZ R9, R22, R9 ;  /* 0x0000000916092221 */ /* 0x000fca0000010000 */
.L_x_108:
[----:B------:R-:W-:-:S04]  /*5110*/  F2FP.BF16.PACK_AB R22, RZ, R9 ;  /* 0x00000009ff16723e */ /* 0x000fc800000010ff */
[----:B------:R-:W-:Y:S02]  /*5120*/  PRMT R46, R22, 0x7610, R46 ;  /* 0x00007610162e7816 */ /* 0x000fe4000000002e */
.L_x_109:
[----:B------:R-:W-:Y:S01]  /*5130*/  PRMT R23, RZ, 0x7610, R50 ;  /* 0x00007610ff177816 */ /* 0x000fe20000000032 */
[----:B------:R-:W-:Y:S05]  /*5140*/  @P3 BRA `(.L_x_110) ;  /* 0x0000008000003947 */ /* 0x000fea0003800000 */
[----:B------:R-:W-:-:S04]  /*5150*/  ISETP.NE.U32.AND P4, PT, RZ, c[0x0][0x180], PT ;  /* 0x00006000ff007a0c */ /* 0x000fc80003f85070 */
[----:B------:R-:W-:-:S13]  /*5160*/  ISETP.NE.AND.EX P4, PT, RZ, c[0x0][0x184], PT, P4 ;  /* 0x00006100ff007a0c */ /* 0x000fda0003f85340 */
[----:B------:R-:W-:Y:S05]  /*5170*/  @P4 BRA `(.L_x_111) ;  /* 0x0000002000004947 */ /* 0x000fea0003800000 */
[----:B------:R-:W-:Y:S05]  /*5180*/  @P0 BRA `(.L_x_112) ;  /* 0x0000008000000947 */ /* 0x000fea0003800000 */
[----:B------:R-:W-:Y:S05]  /*5190*/  BRA `(.L_x_113) ;  /* 0x0000009000007947 */ /* 0x000fea0003800000 */
.L_x_111:
[----:B-----5:R-:W-:-:S05]  /*51a0*/  PRMT R22, RZ, 0x7610, R42 ;  /* 0x00007610ff167816 */ /* 0x020fca000000002a */
[----:B------:R-:W-:Y:S01]  /*51b0*/  FADD.FTZ R23, R22, R23 ;  /* 0x0000001716177221 */ /* 0x000fe20000010000 */
[----:B------:R-:W-:Y:S05]  /*51c0*/  BRA `(.L_x_112) ;  /* 0x0000004000007947 */ /* 0x000fea0003800000 */
.L_x_110:
[----:B-----5:R-:W-:-:S05]  /*51d0*/  PRMT R22, RZ, 0x7610, R38 ;  /* 0x00007610ff167816 */ /* 0x020fca0000000026 */
[----:B------:R-:W-:Y:S01]  /*51e0*/  FADD.FTZ R23, R22, R23 ;  /* 0x0000001716177221 */ /* 0x000fe20000010000 */
[----:B------:R-:W-:-:S05]  /*51f0*/  @P2 PRMT R22, RZ, 0x7610, R42 ;  /* 0x00007610ff162816 */ /* 0x000fca000000002a */
[----:B------:R-:W-:-:S05]  /*5200*/  @P2 FADD.FTZ R23, R22, R23 ;  /* 0x0000001716172221 */ /* 0x000fca0000010000 */
.L_x_112:
[----:B------:R-:W-:-:S04]  /*5210*/  F2FP.BF16.PACK_AB R22, RZ, R23 ;  /* 0x00000017ff16723e */ /* 0x000fc800000010ff */
[----:B------:R-:W-:Y:S02]  /*5220*/  PRMT R46, R46, 0x5410, R22 ;  /* 0x000054102e2e7816 */ /* 0x000fe40000000016 */
.L_x_113:
[----:B------:R-:W-:Y:S01]  /*5230*/  PRMT R22, RZ, 0x5410, R51 ;  /* 0x00005410ff167816 */ /* 0x000fe20000000033 */
[----:B------:R-:W-:Y:S05]  /*5240*/  @P3 BRA `(.L_x_114) ;  /* 0x0000008000003947 */ /* 0x000fea0003800000 */
[----:B------:R-:W-:-:S04]  /*5250*/  ISETP.NE.U32.AND P4, PT, RZ, c[0x0][0x180], PT ;  /* 0x00006000ff007a0c */ /* 0x000fc80003f85070 */
[----:B------:R-:W-:-:S13]  /*5260*/  ISETP.NE.AND.EX P4, PT, RZ, c[0x0][0x184], PT, P4 ;  /* 0x00006100ff007a0c */ /* 0x000fda0003f85340 */
[----:B------:R-:W-:Y:S05]  /*5270*/  @P4 BRA `(.L_x_115) ;  /* 0x0000002000004947 */ /* 0x000fea0003800000 */
[----:B------:R-:W-:Y:S05]  /*5280*/  @P0 BRA `(.L_x_116) ;  /* 0x0000008000000947 */ /* 0x000fea0003800000 */
[----:B------:R-:W-:Y:S05]  /*5290*/  BRA `(.L_x_117) ;  /* 0x0000009000007947 */ /* 0x000fea0003800000 */
.L_x_115:
[----:B-----5:R-:W-:-:S05]  /*52a0*/  PRMT R30, RZ, 0x5410, R43 ;  /* 0x00005410ff1e7816 */ /* 0x020fca000000002b */
[----:B------:R-:W-:Y:S01]  /*52b0*/  FADD.FTZ R22, R30, R22 ;  /* 0x000000161e167221 */ /* 0x000fe20000010000 */
[----:B------:R-:W-:Y:S05]  /*52c0*/  BRA `(.L_x_116) ;  /* 0x0000004000007947 */ /* 0x000fea0003800000 */
.L_x_114:
[----:B-----5:R-:W-:-:S05]  /*52d0*/  PRMT R30, RZ, 0x5410, R39 ;  /* 0x00005410ff1e7816 */ /* 0x020fca0000000027 */
[----:B------:R-:W-:Y:S01]  /*52e0*/  FADD.FTZ R22, R30, R22 ;  /* 0x000000161e167221 */ /* 0x000fe20000010000 */
[----:B------:R-:W-:-:S05]  /*52f0*/  @P2 PRMT R30, RZ, 0x5410, R43 ;  /* 0x00005410ff1e2816 */ /* 0x000fca000000002b */
[----:B------:R-:W-:-:S05]  /*5300*/  @P2 FADD.FTZ R22, R30, R22 ;  /* 0x000000161e162221 */ /* 0x000fca0000010000 */
.L_x_116:
[----:B------:R-:W-:-:S04]  /*5310*/  F2FP.BF16.PACK_AB R30, RZ, R22 ;  /* 0x00000016ff1e723e */ /* 0x000fc800000010ff */
[----:B------:R-:W-:Y:S02]  /*5320*/  PRMT R47, R30, 0x7610, R47 ;  /* 0x000076101e2f7816 */ /* 0x000fe4000000002f */
.L_x_117:
[----:B------:R-:W-:Y:S01]  /*5330*/  PRMT R30, RZ, 0x7610, R51 ;  /* 0x00007610ff1e7816 */ /* 0x000fe20000000033 */
[----:B------:R-:W-:Y:S05]  /*5340*/  @P3 BRA `(.L_x_118) ;  /* 0x0000008000003947 */ /* 0x000fea0003800000 */
[----:B------:R-:W-:-:S04]  /*5350*/  ISETP.NE.U32.AND P2, PT, RZ, c[0x0][0x180], PT ;  /* 0x00006000ff007a0c */ /* 0x000fc80003f45070 */
[----:B------:R-:W-:-:S13]  /*5360*/  ISETP.NE.AND.EX P2, PT, RZ, c[0x0][0x184], PT, P2 ;  /* 0x00006100ff007a0c */ /* 0x000fda0003f45320 */
[----:B------:R-:W-:Y:S05]  /*5370*/  @P2 BRA `(.L_x_119) ;  /* 0x0000002000002947 */ /* 0x000fea0003800000 */
[----:B------:R-:W-:Y:S05]  /*5380*/  @P0 BRA `(.L_x_120) ;  /* 0x0000008000000947 */ /* 0x000fea0003800000 */
[----:B------:R-:W-:Y:S05]  /*5390*/  BRA `(.L_x_121) ;  /* 0x0000009000007947 */ /* 0x000fea0003800000 */
.L_x_119:
[----:B-----5:R-:W-:-:S05]  /*53a0*/  PRMT R48, RZ, 0x7610, R43 ;  /* 0x00007610ff307816 */ /* 0x020fca000000002b */
[----:B------:R-:W-:Y:S01]  /*53b0*/  FADD.FTZ R30, R48, R30 ;  /* 0x0000001e301e7221 */ /* 0x000fe20000010000 */
[----:B------:R-:W-:Y:S05]  /*53c0*/  BRA `(.L_x_120) ;  /* 0x0000004000007947 */ /* 0x000fea0003800000 */
.L_x_118:
[----:B-----5:R-:W-:-:S05]  /*53d0*/  PRMT R48, RZ, 0x7610, R39 ;  /* 0x00007610ff307816 */ /* 0x020fca0000000027 */
[----:B------:R-:W-:Y:S01]  /*53e0*/  FADD.FTZ R30, R48, R30 ;  /* 0x0000001e301e7221 */ /* 0x000fe20000010000 */
[----:B------:R-:W-:-:S05]  /*53f0*/  @P2 PRMT R48, RZ, 0x7610, R43 ;  /* 0x00007610ff302816 */ /* 0x000fca000000002b */
[----:B------:R-:W-:-:S05]  /*5400*/  @P2 FADD.FTZ R30, R48, R30 ;  /* 0x0000001e301e2221 */ /* 0x000fca0000010000 */
.L_x_120:
[----:B------:R-:W-:-:S04]  /*5410*/  F2FP.BF16.PACK_AB R48, RZ, R30 ;  /* 0x0000001eff30723e */ /* 0x000fc800000010ff */
[----:B------:R-:W-:Y:S02]  /*5420*/  PRMT R47, R47, 0x5410, R48 ;  /* 0x000054102f2f7816 */ /* 0x000fe40000000030 */
.L_x_121:
[----:B------:R-:W-:-:S04]  /*5430*/  @P0 LEA R48, P2, R52, c[0x0][0x188], 0x4 ;  /* 0x0000620034300a11 */ /* 0x000fc800078420ff */
[C---:B------:R-:W-:Y:S02]  /*5440*/  @P0 LEA.HI.X R49, R52.reuse, c[0x0][0x18c], RZ, 0x4, P2 ;  /* 0x0000630034310a11 */ /* 0x040fe400010f24ff */
[----:B------:R-:W-:-:S03]  /*5450*/  IADD3 R52, R52, 0x20, RZ ;  /* 0x0000002034347810 */ /* 0x000fc60007ffe0ff */
[----:B------:R0:W-:Y:S04]  /*5460*/  @P0 STG.E.128 [R48.64], R44 ;  /* 0x0000002c30000986 */ /* 0x0001e8000c101d04 */
.L_x_89:
[----:B------:R-:W-:Y:S05]  /*5470*/  BSYNC B0 ;  /* 0x0000000000007941 */ /* 0x000fea0003800000 */
.L_x_88:
        /* <DEDUP_REMOVED lines=25> */
.L_x_125:
[----:B-----5:R-:W-:-:S05]  /*5610*/  PRMT R7, RZ, 0x5410, R40 ;  /* 0x00005410ff077816 */ /* 0x020fca0000000028 */
[----:B------:R-:W-:Y:S01]  /*5620*/  FADD.FTZ R95, R7, R95 ;  /* 0x0000005f075f7221 */ /* 0x000fe20000010000 */
[----:B------:R-:W-:Y:S05]  /*5630*/  BRA `(.L_x_126) ;  /* 0x0000004000007947 */ /* 0x000fea0003800000 */
.L_x_124:
[----:B0----5:R-:W-:-:S05]  /*5640*/  PRMT R7, RZ, 0x5410, R36 ;  /* 0x00005410ff077816 */ /* 0x021fca0000000024 */
[----:B------:R-:W-:Y:S01]  /*5650*/  FADD.FTZ R95, R7, R95 ;  /* 0x0000005f075f7221 */ /* 0x000fe20000010000 */
[----:B------:R-:W-:-:S05]  /*5660*/  @P2 PRMT R7, RZ, 0x5410, R40 ;  /* 0x00005410ff072816 */ /* 0x000fca0000000028 */
[----:B------:R-:W-:-:S05]  /*5670*/  @P2 FADD.FTZ R95, R7, R95 ;  /* 0x0000005f075f2221 */ /* 0x000fca0000010000 */
.L_x_126:
[----:B------:R-:W-:-:S04]  /*5680*/  F2FP.BF16.PACK_AB R7, RZ, R95 ;  /* 0x0000005fff07723e */ /* 0x000fc800000010ff */
[----:B------:R-:W-:Y:S02]  /*5690*/  PRMT R44, R7, 0x7610, R44 ;  /* 0x00007610072c7816 */ /* 0x000fe4000000002c */
.L_x_127:
[----:B------:R-:W-:Y:S01]  /*56a0*/  PRMT R78, RZ, 0x7610, R48 ;  /* 0x00007610ff4e7816 */ /* 0x000fe20000000030 */
[----:B------:R-:W-:Y:S05]  /*56b0*/  @P3 BRA `(.L_x_128) ;  /* 0x0000008000003947 */ /* 0x000fea0003800000 */
[----:B------:R-:W-:-:S04]  /*56c0*/  ISETP.NE.U32.AND P4, PT, RZ, c[0x0][0x180], PT ;  /* 0x00006000ff007a0c */ /* 0x000fc80003f85070 */
[----:B------:R-:W-:-:S13]  /*56d0*/  ISETP.NE.AND.EX P4, PT, RZ, c[0x0][0x184], PT, P4 ;  /* 0x00006100ff007a0c */ /* 0x000fda0003f85340 */
[----:B------:R-:W-:Y:S05]  /*56e0*/  @P4 BRA `(.L_x_129) ;  /* 0x0000002000004947 */ /* 0x000fea0003800000 */
[----:B------:R-:W-:Y:S05]  /*56f0*/  @P0 BRA `(.L_x_130) ;  /* 0x0000008000000947 */ /* 0x000fea0003800000 */
[----:B------:R-:W-:Y:S05]  /*5700*/  BRA `(.L_x_131) ;  /* 0x0000009000007947 */ /* 0x000fea0003800000 */
.L_x_129:
[----:B-----5:R-:W-:-:S05]  /*5710*/  PRMT R7, RZ, 0x7610, R40 ;  /* 0x00007610ff077816 */ /* 0x020fca0000000028 */
[----:B------:R-:W-:Y:S01]  /*5720*/  FADD.FTZ R78, R7, R78 ;  /* 0x0000004e074e7221 */ /* 0x000fe20000010000 */
[----:B------:R-:W-:Y:S05]  /*5730*/  BRA `(.L_x_130) ;  /* 0x0000004000007947 */ /* 0x000fea0003800000 */
.L_x_128:
[----:B-----5:R-:W-:-:S05]  /*5740*/  PRMT R7, RZ, 0x7610, R36 ;  /* 0x00007610ff077816 */ /* 0x020fca0000000024 */
[----:B------:R-:W-:Y:S01]  /*5750*/  FADD.FTZ R78, R7, R78 ;  /* 0x0000004e074e7221 */ /* 0x000fe20000010000 */
[----:B------:R-:W-:-:S05]  /*5760*/  @P2 PRMT R7, RZ, 0x7610, R40 ;  /* 0x00007610ff072816 */ /* 0x000fca0000000028 */
[----:B------:R-:W-:-:S05]  /*5770*/  @P2 FADD.FTZ R78, R7, R78 ;  /* 0x0000004e074e2221 */ /* 0x000fca0000010000 */
.L_x_130:
[----:B------:R-:W-:-:S04]  /*5780*/  F2FP.BF16.PACK_AB R7, RZ, R78 ;  /* 0x0000004eff07723e */ /* 0x000fc800000010ff */
[----:B------:R-:W-:Y:S02]  /*5790*/  PRMT R44, R44, 0x5410, R7 ;  /* 0x000054102c2c7816 */ /* 0x000fe40000000007 */
.L_x_131:
[----:B------:R-:W-:Y:S01]  /*57a0*/  PRMT R79, RZ, 0x5410, R49 ;  /* 0x00005410ff4f7816 */ /* 0x000fe20000000031 */
[----:B------:R-:W-:Y:S05]  /*57b0*/  @P3 BRA `(.L_x_132) ;  /* 0x0000008000003947 */ /* 0x000fea0003800000 */
[----:B------:R-:W-:-:S04]  /*57c0*/  ISETP.NE.U32.AND P4, PT, RZ, c[0x0][0x180], PT ;  /* 0x00006000ff007a0c */ /* 0x000fc80003f85070 */
[----:B------:R-:W-:-:S13]  /*57d0*/  ISETP.NE.AND.EX P4, PT, RZ, c[0x0][0x184], PT, P4 ;  /* 0x00006100ff007a0c */ /* 0x000fda0003f85340 */
[----:B------:R-:W-:Y:S05]  /*57e0*/  @P4 BRA `(.L_x_133) ;  /* 0x0000002000004947 */ /* 0x000fea0003800000 */
[----:B------:R-:W-:Y:S05]  /*57f0*/  @P0 BRA `(.L_x_134) ;  /* 0x0000008000000947 */ /* 0x000fea0003800000 */
[----:B------:R-:W-:Y:S05]  /*5800*/  BRA `(.L_x_135) ;  /* 0x0000009000007947 */ /* 0x000fea0003800000 */
.L_x_133:
[----:B-----5:R-:W-:-:S05]  /*5810*/  PRMT R7, RZ, 0x5410, R41 ;  /* 0x00005410ff077816 */ /* 0x020fca0000000029 */
[----:B------:R-:W-:Y:S01]  /*5820*/  FADD.FTZ R79, R7, R79 ;  /* 0x0000004f074f7221 */ /* 0x000fe20000010000 */
[----:B------:R-:W-:Y:S05]  /*5830*/  BRA `(.L_x_134) ;  /* 0x0000004000007947 */ /* 0x000fea0003800000 */
.L_x_132:
[----:B-----5:R-:W-:-:S05]  /*5840*/  PRMT R7, RZ, 0x5410, R37 ;  /* 0x00005410ff077816 */ /* 0x020fca0000000025 */
[----:B------:R-:W-:Y:S01]  /*5850*/  FADD.FTZ R79, R7, R79 ;  /* 0x0000004f074f7221 */ /* 0x000fe20000010000 */
[----:B------:R-:W-:-:S05]  /*5860*/  @P2 PRMT R7, RZ, 0x5410, R41 ;  /* 0x00005410ff072816 */ /* 0x000fca0000000029 */
[----:B------:R-:W-:-:S05]  /*5870*/  @P2 FADD.FTZ R79, R7, R79 ;  /* 0x0000004f074f2221 */ /* 0x000fca0000010000 */
.L_x_134:
[----:B------:R-:W-:-:S04]  /*5880*/  F2FP.BF16.PACK_AB R7, RZ, R79 ;  /* 0x0000004fff07723e */ /* 0x000fc800000010ff */
[----:B------:R-:W-:Y:S02]  /*5890*/  PRMT R45, R7, 0x7610, R45 ;  /* 0x00007610072d7816 */ /* 0x000fe4000000002d */
.L_x_135:
[----:B--2---:R-:W-:Y:S01]  /*58a0*/  PRMT R8, RZ, 0x7610, R49 ;  /* 0x00007610ff087816 */ /* 0x004fe20000000031 */
[----:B------:R-:W-:Y:S05]  /*58b0*/  @P3 BRA `(.L_x_136) ;  /* 0x0000008000003947 */ /* 0x000fea0003800000 */
[----:B------:R-:W-:-:S04]  /*58c0*/  ISETP.NE.U32.AND P4, PT, RZ, c[0x0][0x180], PT ;  /* 0x00006000ff007a0c */ /* 0x000fc80003f85070 */
[----:B------:R-:W-:-:S13]  /*58d0*/  ISETP.NE.AND.EX P4, PT, RZ, c[0x0][0x184], PT, P4 ;  /* 0x00006100ff007a0c */ /* 0x000fda0003f85340 */
[----:B------:R-:W-:Y:S05]  /*58e0*/  @P4 BRA `(.L_x_137) ;  /* 0x0000002000004947 */ /* 0x000fea0003800000 */
[----:B------:R-:W-:Y:S05]  /*58f0*/  @P0 BRA `(.L_x_138) ;  /* 0x0000008000000947 */ /* 0x000fea0003800000 */
[----:B------:R-:W-:Y:S05]  /*5900*/  BRA `(.L_x_139) ;  /* 0x0000009000007947 */ /* 0x000fea0003800000 */
.L_x_137:
[----:B-----5:R-:W-:-:S05]  /*5910*/  PRMT R7, RZ, 0x7610, R41 ;  /* 0x00007610ff077816 */ /* 0x020fca0000000029 */
[----:B------:R-:W-:Y:S01]  /*5920*/  FADD.FTZ R8, R7, R8 ;  /* 0x0000000807087221 */ /* 0x000fe20000010000 */
[----:B------:R-:W-:Y:S05]  /*5930*/  BRA `(.L_x_138) ;  /* 0x0000004000007947 */ /* 0x000fea0003800000 */
.L_x_136:
[----:B-----5:R-:W-:-:S05]  /*5940*/  PRMT R7, RZ, 0x7610, R37 ;  /* 0x00007610ff077816 */ /* 0x020fca0000000025 */
[----:B------:R-:W-:Y:S01]  /*5950*/  FADD.FTZ R8, R7, R8 ;  /* 0x0000000807087221 */ /* 0x000fe20000010000 */
[----:B------:R-:W-:-:S05]  /*5960*/  @P2 PRMT R7, RZ, 0x7610, R41 ;  /* 0x00007610ff072816 */ /* 0x000fca0000000029 */
[----:B------:R-:W-:-:S05]  /*5970*/  @P2 FADD.FTZ R8, R7, R8 ;  /* 0x0000000807082221 */ /* 0x000fca0000010000 */
.L_x_138:
[----:B------:R-:W-:-:S04]  /*5980*/  F2FP.BF16.PACK_AB R7, RZ, R8 ;  /* 0x00000008ff07723e */ /* 0x000fc800000010ff */
[----:B------:R-:W-:Y:S02]  /*5990*/  PRMT R45, R45, 0x5410, R7 ;  /* 0x000054102d2d7816 */ /* 0x000fe40000000007 */
.L_x_139:
[----:B------:R-:W-:Y:S01]  /*59a0*/  PRMT R7, RZ, 0x5410, R50 ;  /* 0x00005410ff077816 */ /* 0x000fe20000000032 */
[----:B------:R-:W-:Y:S05]  /*59b0*/  @P3 BRA `(.L_x_140) ;  /* 0x0000008000003947 */ /* 0x000fea0003800000 */
[----:B------:R-:W-:-:S04]  /*59c0*/  ISETP.NE.U32.AND P4, PT, RZ, c[0x0][0x180], PT ;  /* 0x00006000ff007a0c */ /* 0x000fc80003f85070 */
[----:B------:R-:W-:-:S13]  /*59d0*/  ISETP.NE.AND.EX P4, PT, RZ, c[0x0][0x184], PT, P4 ;  /* 0x00006100ff007a0c */ /* 0x000fda0003f85340 */
[----:B------:R-:W-:Y:S05]  /*59e0*/  @P4 BRA `(.L_x_141) ;  /* 0x0000002000004947 */ /* 0x000fea0003800000 */
[----:B------:R-:W-:Y:S05]  /*59f0*/  @P0 BRA `(.L_x_142) ;  /* 0x0000008000000947 */ /* 0x000fea0003800000 */
[----:B------:R-:W-:Y:S05]  /*5a00*/  BRA `(.L_x_143) ;  /* 0x0000009000007947 */ /* 0x000fea0003800000 */
.L_x_141:
[----:B-----5:R-:W-:-:S05]  /*5a10*/  PRMT R20, RZ, 0x5410, R42 ;  /* 0x00005410ff147816 */ /* 0x020fca000000002a */
[----:B------:R-:W-:Y:S01]  /*5a20*/  FADD.FTZ R7, R20, R7 ;  /* 0x0000000714077221 */ /* 0x000fe20000010000 */
[----:B------:R-:W-:Y:S05]  /*5a30*/  BRA `(.L_x_142) ;  /* 0x0000004000007947 */ /* 0x000fea0003800000 */
.L_x_140:
[----:B-----5:R-:W-:-:S05]  /*5a40*/  PRMT R20, RZ, 0x5410, R38 ;  /* 0x00005410ff147816 */ /* 0x020fca0000000026 */
[----:B------:R-:W-:Y:S01]  /*5a50*/  FADD.FTZ R7, R20, R7 ;  /* 0x0000000714077221 */ /* 0x000fe20000010000 */
[----:B------:R-:W-:-:S05]  /*5a60*/  @P2 PRMT R20, RZ, 0x5410, R42 ;  /* 0x00005410ff142816 */ /* 0x000fca000000002a */
[----:B------:R-:W-:-:S05]  /*5a70*/  @P2 FADD.FTZ R7, R20, R7 ;  /* 0x0000000714072221 */ /* 0x000fca0000010000 */
.L_x_142:
[----:B------:R-:W-:-:S04]  /*5a80*/  F2FP.BF16.PACK_AB R20, RZ, R7 ;  /* 0x00000007ff14723e */ /* 0x000fc800000010ff */
[----:B------:R-:W-:Y:S02]  /*5a90*/  PRMT R46, R20, 0x7610, R46 ;  /* 0x00007610142e7816 */ /* 0x000fe4000000002e */
.L_x_143:
[----:B------:R-:W-:Y:S01]  /*5aa0*/  PRMT R21, RZ, 0x7610, R50 ;  /* 0x00007610ff157816 */ /* 0x000fe20000000032 */
[----:B------:R-:W-:Y:S05]  /*5ab0*/  @P3 BRA `(.L_x_144) ;  /* 0x0000008000003947 */ /* 0x000fea0003800000 */
[----:B------:R-:W-:-:S04]  /*5ac0*/  ISETP.NE.U32.AND P4, PT, RZ, c[0x0][0x180], PT ;  /* 0x00006000ff007a0c */ /* 0x000fc80003f85070 */
[----:B------:R-:W-:-:S13]  /*5ad0*/  ISETP.NE.AND.EX P4, PT, RZ, c[0x0][0x184], PT, P4 ;  /* 0x00006100ff007a0c */ /* 0x000fda0003f85340 */
[----:B------:R-:W-:Y:S05]  /*5ae0*/  @P4 BRA `(.L_x_145) ;  /* 0x0000002000004947 */ /* 0x000fea0003800000 */
[----:B------:R-:W-:Y:S05]  /*5af0*/  @P0 BRA `(.L_x_146) ;  /* 0x0000008000000947 */ /* 0x000fea0003800000 */
[----:B------:R-:W-:Y:S05]  /*5b00*/  BRA `(.L_x_147) ;  /* 0x0000009000007947 */ /* 0x000fea0003800000 */
.L_x_145:
[----:B-----5:R-:W-:-:S05]  /*5b10*/  PRMT R20, RZ, 0x7610, R42 ;  /* 0x00007610ff147816 */ /* 0x020fca000000002a */
[----:B------:R-:W-:Y:S01]  /*5b20*/  FADD.FTZ R21, R20, R21 ;  /* 0x0000001514157221 */ /* 0x000fe20000010000 */
[----:B------:R-:W-:Y:S05]  /*5b30*/  BRA `(.L_x_146) ;  /* 0x0000004000007947 */ /* 0x000fea0003800000 */
.L_x_144:
[----:B-----5:R-:W-:-:S05]  /*5b40*/  PRMT R20, RZ, 0x7610, R38 ;  /* 0x00007610ff147816 */ /* 0x020fca0000000026 */
[----:B------:R-:W-:Y:S01]  /*5b50*/  FADD.FTZ R21, R20, R21 ;  /* 0x0000001514157221 */ /* 0x000fe20000010000 */
[----:B------:R-:W-:-:S05]  /*5b60*/  @P2 PRMT R20, RZ, 0x7610, R42 ;  /* 0x00007610ff142816 */ /* 0x000fca000000002a */
[----:B------:R-:W-:-:S05]  /*5b70*/  @P2 FADD.FTZ R21, R20, R21 ;  /* 0x0000001514152221 */ /* 0x000fca0000010000 */
.L_x_146:
[----:B------:R-:W-:-:S04]  /*5b80*/  F2FP.BF16.PACK_AB R20, RZ, R21 ;  /* 0x00000015ff14723e */ /* 0x000fc800000010ff */
[----:B------:R-:W-:Y:S02]  /*5b90*/  PRMT R46, R46, 0x5410, R20 ;  /* 0x000054102e2e7816 */ /* 0x000fe40000000014 */
.L_x_147:
[----:B------:R-:W-:Y:S01]  /*5ba0*/  PRMT R20, RZ, 0x5410, R51 ;  /* 0x00005410ff147816 */ /* 0x000fe20000000033 */
[----:B------:R-:W-:Y:S05]  /*5bb0*/  @P3 BRA `(.L_x_148) ;  /* 0x0000008000003947 */ /* 0x000fea0003800000 */
[----:B------:R-:W-:-:S04]  /*5bc0*/  ISETP.NE.U32.AND P4, PT, RZ, c[0x0][0x180], PT ;  /* 0x00006000ff007a0c */ /* 0x000fc80003f85070 */
[----:B------:R-:W-:-:S13]  /*5bd0*/  ISETP.NE.AND.EX P4, PT, RZ, c[0x0][0x184], PT, P4 ;  /* 0x00006100ff007a0c */ /* 0x000fda0003f85340 */
[----:B------:R-:W-:Y:S05]  /*5be0*/  @P4 BRA `(.L_x_149) ;  /* 0x0000002000004947 */ /* 0x000fea0003800000 */
[----:B------:R-:W-:Y:S05]  /*5bf0*/  @P0 BRA `(.L_x_150) ;  /* 0x0000008000000947 */ /* 0x000fea0003800000 */
[----:B------:R-:W-:Y:S05]  /*5c00*/  BRA `(.L_x_151) ;  /* 0x0000009000007947 */ /* 0x000fea0003800000 */
.L_x_149:
[----:B-----5:R-:W-:-:S05]  /*5c10*/  PRMT R29, RZ, 0x5410, R43 ;  /* 0x00005410ff1d7816 */ /* 0x020fca000000002b */
[----:B------:R-:W-:Y:S01]  /*5c20*/  FADD.FTZ R20, R29, R20 ;  /* 0x000000141d147221 */ /* 0x000fe20000010000 */
[----:B------:R-:W-:Y:S05]  /*5c30*/  BRA `(.L_x_150) ;  /* 0x0000004000007947 */ /* 0x000fea0003800000 */
.L_x_148:
[----:B-----5:R-:W-:-:S05]  /*5c40*/  PRMT R29, RZ, 0x5410, R39 ;  /* 0x00005410ff1d7816 */ /* 0x020fca0000000027 */
[----:B------:R-:W-:Y:S01]  /*5c50*/  FADD.FTZ R20, R29, R20 ;  /* 0x000000141d147221 */ /* 0x000fe20000010000 */
[----:B------:R-:W-:-:S05]  /*5c60*/  @P2 PRMT R29, RZ, 0x5410, R43 ;  /* 0x00005410ff1d2816 */ /* 0x000fca000000002b */
[----:B------:R-:W-:-:S05]  /*5c70*/  @P2 FADD.FTZ R20, R29, R20 ;  /* 0x000000141d142221 */ /* 0x000fca0000010000 */
.L_x_150:
[----:B------:R-:W-:-:S04]  /*5c80*/  F2FP.BF16.PACK_AB R29, RZ, R20 ;  /* 0x00000014ff1d723e */ /* 0x000fc800000010ff */
[----:B------:R-:W-:Y:S02]  /*5c90*/  PRMT R47, R29, 0x7610, R47 ;  /* 0x000076101d2f7816 */ /* 0x000fe4000000002f */
.L_x_151:
[----:B------:R-:W-:Y:S01]  /*5ca0*/  PRMT R29, RZ, 0x7610, R51 ;  /* 0x00007610ff1d7816 */ /* 0x000fe20000000033 */
[----:B------:R-:W-:Y:S05]  /*5cb0*/  @P3 BRA `(.L_x_152) ;  /* 0x0000008000003947 */ /* 0x000fea0003800000 */
[----:B------:R-:W-:-:S04]  /*5cc0*/  ISETP.NE.U32.AND P2, PT, RZ, c[0x0][0x180], PT ;  /* 0x00006000ff007a0c */ /* 0x000fc80003f45070 */
[----:B------:R-:W-:-:S13]  /*5cd0*/  ISETP.NE.AND.EX P2, PT, RZ, c[0x0][0x184], PT, P2 ;  /* 0x00006100ff007a0c */ /* 0x000fda0003f45320 */
[----:B------:R-:W-:Y:S05]  /*5ce0*/  @P2 BRA `(.L_x_153) ;  /* 0x0000002000002947 */ /* 0x000fea0003800000 */
[----:B------:R-:W-:Y:S05]  /*5cf0*/  @P0 BRA `(.L_x_154) ;  /* 0x0000008000000947 */ /* 0x000fea0003800000 */
[----:B------:R-:W-:Y:S05]  /*5d00*/  BRA `(.L_x_155) ;  /* 0x0000009000007947 */ /* 0x000fea0003800000 */
.L_x_153:
[----:B-----5:R-:W-:-:S05]  /*5d10*/  PRMT R48, RZ, 0x7610, R43 ;  /* 0x00007610ff307816 */ /* 0x020fca000000002b */
[----:B------:R-:W-:Y:S01]  /*5d20*/  FADD.FTZ R29, R48, R29 ;  /* 0x0000001d301d7221 */ /* 0x000fe20000010000 */
[----:B------:R-:W-:Y:S05]  /*5d30*/  BRA `(.L_x_154) ;  /* 0x0000004000007947 */ /* 0x000fea0003800000 */
.L_x_152:
[----:B-----5:R-:W-:-:S05]  /*5d40*/  PRMT R48, RZ, 0x7610, R39 ;  /* 0x00007610ff307816 */ /* 0x020fca0000000027 */
[----:B------:R-:W-:Y:S01]  /*5d50*/  FADD.FTZ R29, R48, R29 ;  /* 0x0000001d301d7221 */ /* 0x000fe20000010000 */
[----:B------:R-:W-:-:S05]  /*5d60*/  @P2 PRMT R48, RZ, 0x7610, R43 ;  /* 0x00007610ff302816 */ /* 0x000fca000000002b */
[----:B------:R-:W-:-:S05]  /*5d70*/  @P2 FADD.FTZ R29, R48, R29 ;  /* 0x0000001d301d2221 */ /* 0x000fca0000010000 */
.L_x_154:
[----:B------:R-:W-:-:S04]  /*5d80*/  F2FP.BF16.PACK_AB R48, RZ, R29 ;  /* 0x0000001dff30723e */ /* 0x000fc800000010ff */
[----:B------:R-:W-:Y:S02]  /*5d90*/  PRMT R47, R47, 0x5410, R48 ;  /* 0x000054102f2f7816 */ /* 0x000fe40000000030 */
.L_x_155:
[----:B------:R-:W-:-:S04]  /*5da0*/  @P0 LEA R48, P2, R52, c[0x0][0x188], 0x4 ;  /* 0x0000620034300a11 */ /* 0x000fc800078420ff */
[C---:B------:R-:W-:Y:S02]  /*5db0*/  @P0 LEA.HI.X R49, R52.reuse, c[0x0][0x18c], RZ, 0x4, P2 ;  /* 0x0000630034310a11 */ /* 0x040fe400010f24ff */
[----:B------:R-:W-:-:S03]  /*5dc0*/  IADD3 R52, R52, 0x20, RZ ;  /* 0x0000002034347810 */ /* 0x000fc60007ffe0ff */
[----:B------:R0:W-:Y:S04]  /*5dd0*/  @P0 STG.E.128 [R48.64], R44 ;  /* 0x0000002c30000986 */ /* 0x0001e8000c101d04 */
.L_x_123:
[----:B------:R-:W-:Y:S05]  /*5de0*/  BSYNC B0 ;  /* 0x0000000000007941 */ /* 0x000fea0003800000 */
.L_x_122:
[----:B------:R-:W-:Y:S01]  /*5df0*/  ISETP.GE.U32.AND P2, PT, R3, 0xa0, PT ;  /* 0x000000a00300780c */ /* 0x000fe20003f46070 */
[----:B------:R-:W-:-:S12]  /*5e00*/  BSSY B0, `(.L_x_156) ;  /* 0x0000095000007945 */ /* 0x000fd80003800000 */
[----:B------:R-:W-:Y:S05]  /*5e10*/  @!P2 BRA `(.L_x_157) ;  /* 0x000009300000a947 */ /* 0x000fea0003800000 */
[----:B------:R-:W-:-:S04]  /*5e20*/  ISETP.NE.U32.AND P2, PT, RZ, c[0x0][0x178], PT ;  /* 0x00005e00ff007a0c */ /* 0x000fc80003f45070 */
[----:B------:R-:W-:-:S13]  /*5e30*/  ISETP.NE.AND.EX P2, PT, RZ, c[0x0][0x17c], PT, P2 ;  /* 0x00005f00ff007a0c */ /* 0x000fda0003f45320 */
[----:B0-----:R-:W-:-:S04]  /*5e40*/  @P2 LEA R48, P3, R52, c[0x0][0x178], 0x4 ;  /* 0x00005e0034302a11 */ /* 0x001fc800078620ff */
[----:B------:R-:W-:-:S05]  /*5e50*/  @P2 LEA.HI.X R49, R52, c[0x0][0x17c], RZ, 0x4, P3 ;  /* 0x00005f0034312a11 */ /* 0x000fca00018f24ff */
[----:B-----5:R0:W5:Y:S01]  /*5e60*/  @P2 LDG.E.128 R36, [R48.64] ;  /* 0x0000000430242981 */ /* 0x020162000c1e1d00 */
[----:B------:R-:W-:-:S04]  /*5e70*/  ISETP.NE.U32.AND P2, PT, RZ, c[0x0][0x180], PT ;  /* 0x00006000ff007a0c */ /* 0x000fc80003f45070 */
[----:B------:R-:W-:-:S13]  /*5e80*/  ISETP.NE.AND.EX P2, PT, RZ, c[0x0][0x184], PT, P2 ;  /* 0x00006100ff007a0c */ /* 0x000fda0003f45320 */
[----:B0-----:R-:W-:-:S04]  /*5e90*/  @P2 LEA R48, P3, R52, c[0x0][0x180], 0x4 ;  /* 0x0000600034302a11 */ /* 0x001fc800078620ff */
[----:B------:R-:W-:-:S05]  /*5ea0*/  @P2 LEA.HI.X R49, R52, c[0x0][0x184], RZ, 0x4, P3 ;  /* 0x0000610034312a11 */ /* 0x000fca00018f24ff */
[----:B------:R0:W5:Y:S02]  /*5eb0*/  @P2 LDG.E.128 R40, [R48.64] ;  /* 0x0000000430282981 */ /* 0x000164000c1e1d00 */
[----:B0-----:R-:W-:-:S04]  /*5ec0*/  IMAD.MOV.U32 R48, RZ, RZ, 0x10 ;  /* 0x00000010ff307424 */ /* 0x001fc800078e00ff */
[----:B------:R-:W-:-:S06]  /*5ed0*/  IMAD.WIDE.U32 R48, R52, R48, c[0x0][0x170] ;  /* 0x00005c0034307625 */ /* 0x000fcc00078e0030 */
[----:B------:R-:W3:Y:S01]  /*5ee0*/  LDG.E.128 R48, [R48.64] ;  /* 0x0000000430307981 */ /* 0x000ee2000c1e1d00 */
[----:B------:R-:W-:-:S04]  /*5ef0*/  ISETP.NE.U32.AND P3, PT, RZ, c[0x0][0x178], PT ;  /* 0x00005e00ff007a0c */ /* 0x000fc80003f65070 */
[----:B------:R-:W-:Y:S02]  /*5f00*/  ISETP.NE.AND.EX P3, PT, RZ, c[0x0][0x17c], PT, P3 ;  /* 0x00005f00ff007a0c */ /* 0x000fe40003f65330 */
[----:B---3--:R-:W-:-:S11]  /*5f10*/  PRMT R96, RZ, 0x5410, R48 ;  /* 0x00005410ff607816 */ /* 0x008fd60000000030 */
[----:B------:R-:W-:Y:S05]  /*5f20*/  @P3 BRA `(.L_x_158) ;  /* 0x0000008000003947 */ /* 0x000fea0003800000 */
[----:B------:R-:W-:-:S04]  /*5f30*/  ISETP.NE.U32.AND P4, PT, RZ, c[0x0][0x180], PT ;  /* 0x00006000ff007a0c */ /* 0x000fc80003f85070 */
[----:B------:R-:W-:-:S13]  /*5f40*/  ISETP.NE.AND.EX P4, PT, RZ, c[0x0][0x184], PT, P4 ;  /* 0x00006100ff007a0c */ /* 0x000fda0003f85340 */
[----:B------:R-:W-:Y:S05]  /*5f50*/  @P4 BRA `(.L_x_159) ;  /* 0x0000002000004947 */ /* 0x000fea0003800000 */
[----:B------:R-:W-:Y:S05]  /*5f60*/  @P0 BRA `(.L_x_160) ;  /* 0x0000008000000947 */ /* 0x000fea0003800000 */
[----:B------:R-:W-:Y:S05]  /*5f70*/  BRA `(.L_x_161) ;  /* 0x0000009000007947 */ /* 0x000fea0003800000 */
.L_x_159:
[----:B-----5:R-:W-:-:S05]  /*5f80*/  PRMT R5, RZ, 0x5410, R40 ;  /* 0x00005410ff057816 */ /* 0x020fca0000000028 */
[----:B------:R-:W-:Y:S01]  /*5f90*/  FADD.FTZ R96, R5, R96 ;  /* 0x0000006005607221 */ /* 0x000fe20000010000 */
[----:B------:R-:W-:Y:S05]  /*5fa0*/  BRA `(.L_x_160) ;  /* 0x0000004000007947 */ /* 0x000fea0003800000 */
.L_x_158:
[----:B-----5:R-:W-:-:S05]  /*5fb0*/  PRMT R5, RZ, 0x5410, R36 ;  /* 0x00005410ff057816 */ /* 0x020fca0000000024 */
[----:B------:R-:W-:Y:S01]  /*5fc0*/  FADD.FTZ R96, R5, R96 ;  /* 0x0000006005607221 */ /* 0x000fe20000010000 */
[----:B------:R-:W-:-:S05]  /*5fd0*/  @P2 PRMT R5, RZ, 0x5410, R40 ;  /* 0x00005410ff052816 */ /* 0x000fca0000000028 */
[----:B------:R-:W-:-:S05]  /*5fe0*/  @P2 FADD.FTZ R96, R5, R96 ;  /* 0x0000006005602221 */ /* 0x000fca0000010000 */
.L_x_160:
[----:B------:R-:W-:-:S04]  /*5ff0*/  F2FP.BF16.PACK_AB R5, RZ, R96 ;  /* 0x00000060ff05723e */ /* 0x000fc800000010ff */
[----:B------:R-:W-:Y:S02]  /*6000*/  PRMT R44, R5, 0x7610, R44 ;  /* 0x00007610052c7816 */ /* 0x000fe4000000002c */
.L_x_161:
[----:B------:R-:W-:Y:S01]  /*6010*/  PRMT R80, RZ, 0x7610, R48 ;  /* 0x00007610ff507816 */ /* 0x000fe20000000030 */
[----:B------:R-:W-:Y:S05]  /*6020*/  @P3 BRA `(.L_x_162) ;  /* 0x0000008000003947 */ /* 0x000fea0003800000 */
[----:B------:R-:W-:-:S04]  /*6030*/  ISETP.NE.U32.AND P4, PT, RZ, c[0x0][0x180], PT ;  /* 0x00006000ff007a0c */ /* 0x000fc80003f85070 */
[----:B------:R-:W-:-:S13]  /*6040*/  ISETP.NE.AND.EX P4, PT, RZ, c[0x0][0x184], PT, P4 ;  /* 0x00006100ff007a0c */ /* 0x000fda0003f85340 */
[----:B------:R-:W-:Y:S05]  /*6050*/  @P4 BRA `(.L_x_163) ;  /* 0x0000002000004947 */ /* 0x000fea0003800000 */
[----:B------:R-:W-:Y:S05]  /*6060*/  @P0 BRA `(.L_x_164) ;  /* 0x0000008000000947 */ /* 0x000fea0003800000 */
[----:B------:R-:W-:Y:S05]  /*6070*/  BRA `(.L_x_165) ;  /* 0x0000009000007947 */ /* 0x000fea0003800000 */
.L_x_163:
[----:B-----5:R-:W-:-:S05]  /*6080*/  PRMT R5, RZ, 0x7610, R40 ;  /* 0x00007610ff057816 */ /* 0x020fca0000000028 */
[----:B------:R-:W-:Y:S01]  /*6090*/  FADD.FTZ R80, R5, R80 ;  /* 0x0000005005507221 */ /* 0x000fe20000010000 */
[----:B------:R-:W-:Y:S05]  /*60a0*/  BRA `(.L_x_164) ;  /* 0x0000004000007947 */ /* 0x000fea0003800000 */
.L_x_162:
[----:B-----5:R-:W-:-:S05]  /*60b0*/  PRMT R5, RZ, 0x7610, R36 ;  /* 0x00007610ff057816 */ /* 0x020fca0000000024 */
[----:B------:R-:W-:Y:S01]  /*60c0*/  FADD.FTZ R80, R5, R80 ;  /* 0x0000005005507221 */ /* 0x000fe20000010000 */
[----:B------:R-:W-:-:S05]  /*60d0*/  @P2 PRMT R5, RZ, 0x7610, R40 ;  /* 0x00007610ff052816 */ /* 0x000fca0000000028 */
[----:B------:R-:W-:-:S05]  /*60e0*/  @P2 FADD.FTZ R80, R5, R80 ;  /* 0x0000005005502221 */ /* 0x000fca0000010000 */
.L_x_164:
[----:B------:R-:W-:-:S04]  /*60f0*/  F2FP.BF16.PACK_AB R5, RZ, R80 ;  /* 0x00000050ff05723e */ /* 0x000fc800000010ff */
[----:B------:R-:W-:Y:S02]  /*6100*/  PRMT R44, R44, 0x5410, R5 ;  /* 0x000054102c2c7816 */ /* 0x000fe40000000005 */
.L_x_165:
[----:B------:R-:W-:Y:S01]  /*6110*/  PRMT R81, RZ, 0x5410, R49 ;  /* 0x00005410ff517816 */ /* 0x000fe20000000031 */
[----:B------:R-:W-:Y:S05]  /*6120*/  @P3 BRA `(.L_x_166) ;  /* 0x0000008000003947 */ /* 0x000fea0003800000 */
[----:B------:R-:W-:-:S04]  /*6130*/  ISETP.NE.U32.AND P4, PT, RZ, c[0x0][0x180], PT ;  /* 0x00006000ff007a0c */ /* 0x000fc80003f85070 */
[----:B------:R-:W-:-:S13]  /*6140*/  ISETP.NE.AND.EX P4, PT, RZ, c[0x0][0x184], PT, P4 ;  /* 0x00006100ff007a0c */ /* 0x000fda0003f85340 */
[----:B------:R-:W-:Y:S05]  /*6150*/  @P4 BRA `(.L_x_167) ;  /* 0x0000002000004947 */ /* 0x000fea0003800000 */
[----:B------:R-:W-:Y:S05]  /*6160*/  @P0 BRA `(.L_x_168) ;  /* 0x0000008000000947 */ /* 0x000fea0003800000 */
[----:B------:R-:W-:Y:S05]  /*6170*/  BRA `(.L_x_169) ;  /* 0x0000009000007947 */ /* 0x000fea0003800000 */
.L_x_167:
[----:B-----5:R-:W-:-:S05]  /*6180*/  PRMT R5, RZ, 0x5410, R41 ;  /* 0x00005410ff057816 */ /* 0x020fca0000000029 */
[----:B------:R-:W-:Y:S01]  /*6190*/  FADD.FTZ R81, R5, R81 ;  /* 0x0000005105517221 */ /* 0x000fe20000010000 */
[----:B------:R-:W-:Y:S05]  /*61a0*/  BRA `(.L_x_168) ;  /* 0x0000004000007947 */ /* 0x000fea0003800000 */
.L_x_166:
[----:B-----5:R-:W-:-:S05]  /*61b0*/  PRMT R5, RZ, 0x5410, R37 ;  /* 0x00005410ff057816 */ /* 0x020fca0000000025 */
[----:B------:R-:W-:Y:S01]  /*61c0*/  FADD.FTZ R81, R5, R81 ;  /* 0x0000005105517221 */ /* 0x000fe20000010000 */
[----:B------:R-:W-:-:S05]  /*61d0*/  @P2 PRMT R5, RZ, 0x5410, R41 ;  /* 0x00005410ff052816 */ /* 0x000fca0000000029 */
[----:B------:R-:W-:-:S05]  /*61e0*/  @P2 FADD.FTZ R81, R5, R81 ;  /* 0x0000005105512221 */ /* 0x000fca0000010000 */
.L_x_168:
[----:B------:R-:W-:-:S04]  /*61f0*/  F2FP.BF16.PACK_AB R5, RZ, R81 ;  /* 0x00000051ff05723e */ /* 0x000fc800000010ff */
[----:B------:R-:W-:Y:S02]  /*6200*/  PRMT R45, R5, 0x7610, R45 ;  /* 0x00007610052d7816 */ /* 0x000fe4000000002d */
.L_x_169:
[----:B------:R-:W-:Y:S01]  /*6210*/  PRMT R6, RZ, 0x7610, R49 ;  /* 0x00007610ff067816 */ /* 0x000fe20000000031 */
[----:B------:R-:W-:Y:S05]  /*6220*/  @P3 BRA `(.L_x_170) ;  /* 0x0000008000003947 */ /* 0x000fea0003800000 */
[----:B------:R-:W-:-:S04]  /*6230*/  ISETP.NE.U32.AND P4, PT, RZ, c[0x0][0x180], PT ;  /* 0x00006000ff007a0c */ /* 0x000fc80003f85070 */
[----:B------:R-:W-:-:S13]  /*6240*/  ISETP.NE.AND.EX P4, PT, RZ, c[0x0][0x184], PT, P4 ;  /* 0x00006100ff007a0c */ /* 0x000fda0003f85340 */
[----:B------:R-:W-:Y:S05]  /*6250*/  @P4 BRA `(.L_x_171) ;  /* 0x0000002000004947 */ /* 0x000fea0003800000 */
[----:B------:R-:W-:Y:S05]  /*6260*/  @P0 BRA `(.L_x_172) ;  /* 0x0000008000000947 */ /* 0x000fea0003800000 */
[----:B------:R-:W-:Y:S05]  /*6270*/  BRA `(.L_x_173) ;  /* 0x0000009000007947 */ /* 0x000fea0003800000 */
.L_x_171:
[----:B-----5:R-:W-:-:S05]  /*6280*/  PRMT R5, RZ, 0x7610, R41 ;  /* 0x00007610ff057816 */ /* 0x020fca0000000029 */
[----:B------:R-:W-:Y:S01]  /*6290*/  FADD.FTZ R6, R5, R6 ;  /* 0x0000000605067221 */ /* 0x000fe20000010000 */
[----:B------:R-:W-:Y:S05]  /*62a0*/  BRA `(.L_x_172) ;  /* 0x0000004000007947 */ /* 0x000fea0003800000 */
.L_x_170:
[----:B-----5:R-:W-:-:S05]  /*62b0*/  PRMT R5, RZ, 0x7610, R37 ;  /* 0x00007610ff057816 */ /* 0x020fca0000000025 */
[----:B------:R-:W-:Y:S01]  /*62c0*/  FADD.FTZ R6, R5, R6 ;  /* 0x0000000605067221 */ /* 0x000fe20000010000 */
[----:B------:R-:W-:-:S05]  /*62d0*/  @P2 PRMT R5, RZ, 0x7610, R41 ;  /* 0x00007610ff052816 */ /* 0x000fca0000000029 */
[----:B------:R-:W-:-:S05]  /*62e0*/  @P2 FADD.FTZ R6, R5, R6 ;  /* 0x0000000605062221 */ /* 0x000fca0000010000 */
.L_x_172:
[----:B------:R-:W-:-:S04]  /*62f0*/  F2FP.BF16.PACK_AB R5, RZ, R6 ;  /* 0x00000006ff05723e */ /* 0x000fc800000010ff */
[----:B------:R-:W-:Y:S02]  /*6300*/  PRMT R45, R45, 0x5410, R5 ;  /* 0x000054102d2d7816 */ /* 0x000fe40000000005 */
.L_x_173:
[----:B------:R-:W-:Y:S01]  /*6310*/  PRMT R5, RZ, 0x5410, R50 ;  /* 0x00005410ff057816 */ /* 0x000fe20000000032 */
[----:B------:R-:W-:Y:S05]  /*6320*/  @P3 BRA `(.L_x_174) ;  /* 0x0000008000003947 */ /* 0x000fea0003800000 */
[----:B------:R-:W-:-:S04]  /*6330*/  ISETP.NE.U32.AND P4, PT, RZ, c[0x0][0x180], PT ;  /* 0x00006000ff007a0c */ /* 0x000fc80003f85070 */
[----:B------:R-:W-:-:S13]  /*6340*/  ISETP.NE.AND.EX P4, PT, RZ, c[0x0][0x184], PT, P4 ;  /* 0x00006100ff007a0c */ /* 0x000fda0003f85340 */
[----:B------:R-:W-:Y:S05]  /*6350*/  @P4 BRA `(.L_x_175) ;  /* 0x0000002000004947 */ /* 0x000fea0003800000 */
[----:B------:R-:W-:Y:S05]  /*6360*/  @P0 BRA `(.L_x_176) ;  /* 0x0000008000000947 */ /* 0x000fea0003800000 */
[----:B------:R-:W-:Y:S05]  /*6370*/  BRA `(.L_x_177) ;  /* 0x0000009000007947 */ /* 0x000fea0003800000 */
.L_x_175:
[----:B-----5:R-:W-:-:S05]  /*6380*/  PRMT R19, RZ, 0x5410, R42 ;  /* 0x00005410ff137816 */ /* 0x020fca000000002a */
[----:B------:R-:W-:Y:S01]  /*6390*/  FADD.FTZ R5, R19, R5 ;  /* 0x0000000513057221 */ /* 0x000fe20000010000 */
[----:B------:R-:W-:Y:S05]  /*63a0*/  BRA `(.L_x_176) ;  /* 0x0000004000007947 */ /* 0x000fea0003800000 */
.L_x_174:
[----:B-----5:R-:W-:-:S05]  /*63b0*/  PRMT R19, RZ, 0x5410, R38 ;  /* 0x00005410ff137816 */ /* 0x020fca0000000026 */
[----:B------:R-:W-:Y:S01]  /*63c0*/  FADD.FTZ R5, R19, R5 ;  /* 0x0000000513057221 */ /* 0x000fe20000010000 */
[----:B------:R-:W-:-:S05]  /*63d0*/  @P2 PRMT R19, RZ, 0x5410, R42 ;  /* 0x00005410ff132816 */ /* 0x000fca000000002a */
[----:B------:R-:W-:-:S05]  /*63e0*/  @P2 FADD.FTZ R5, R19, R5 ;  /* 0x0000000513052221 */ /* 0x000fca0000010000 */
.L_x_176:
[----:B------:R-:W-:-:S04]  /*63f0*/  F2FP.BF16.PACK_AB R19, RZ, R5 ;  /* 0x00000005ff13723e */ /* 0x000fc800000010ff */
[----:B------:R-:W-:Y:S02]  /*6400*/  PRMT R46, R19, 0x7610, R46 ;  /* 0x00007610132e7816 */ /* 0x000fe4000000002e */
.L_x_177:
[----:B------:R-:W-:Y:S01]  /*6410*/  PRMT R19, RZ, 0x7610, R50 ;  /* 0x00007610ff137816 */ /* 0x000fe20000000032 */
[----:B------:R-:W-:Y:S05]  /*6420*/  @P3 BRA `(.L_x_178) ;  /* 0x0000008000003947 */ /* 0x000fea0003800000 */
[----:B------:R-:W-:-:S04]  /*6430*/  ISETP.NE.U32.AND P4, PT, RZ, c[0x0][0x180], PT ;  /* 0x00006000ff007a0c */ /* 0x000fc80003f85070 */
[----:B------:R-:W-:-:S13]  /*6440*/  ISETP.NE.AND.EX P4, PT, RZ, c[0x0][0x184], PT, P4 ;  /* 0x00006100ff007a0c */ /* 0x000fda0003f85340 */
[----:B------:R-:W-:Y:S05]  /*6450*/  @P4 BRA `(.L_x_179) ;  /* 0x0000002000004947 */ /* 0x000fea0003800000 */
[----:B------:R-:W-:Y:S05]  /*6460*/  @P0 BRA `(.L_x_180) ;  /* 0x0000008000000947 */ /* 0x000fea0003800000 */
[----:B------:R-:W-:Y:S05]  /*6470*/  BRA `(.L_x_181) ;  /* 0x0000009000007947 */ /* 0x000fea0003800000 */
.L_x_179:
[----:B-----5:R-:W-:-:S05]  /*6480*/  PRMT R28, RZ, 0x7610, R42 ;  /* 0x00007610ff1c7816 */ /* 0x020fca000000002a */
[----:B------:R-:W-:Y:S01]  /*6490*/  FADD.FTZ R19, R28, R19 ;  /* 0x000000131c137221 */ /* 0x000fe20000010000 */
[----:B------:R-:W-:Y:S05]  /*64a0*/  BRA `(.L_x_180) ;  /* 0x0000004000007947 */ /* 0x000fea0003800000 */
.L_x_178:
[----:B-----5:R-:W-:-:S05]  /*64b0*/  PRMT R28, RZ, 0x7610, R38 ;  /* 0x00007610ff1c7816 */ /* 0x020fca0000000026 */
[----:B------:R-:W-:Y:S01]  /*64c0*/  FADD.FTZ R19, R28, R19 ;  /* 0x000000131c137221 */ /* 0x000fe20000010000 */
[----:B------:R-:W-:-:S05]  /*64d0*/  @P2 PRMT R28, RZ, 0x7610, R42 ;  /* 0x00007610ff1c2816 */ /* 0x000fca000000002a */
[----:B------:R-:W-:-:S05]  /*64e0*/  @P2 FADD.FTZ R19, R28, R19 ;  /* 0x000000131c132221 */ /* 0x000fca0000010000 */
.L_x_180:
[----:B------:R-:W-:-:S04]  /*64f0*/  F2FP.BF16.PACK_AB R28, RZ, R19 ;  /* 0x00000013ff1c723e */ /* 0x000fc800000010ff */
[----:B------:R-:W-:Y:S02]  /*6500*/  PRMT R46, R46, 0x5410, R28 ;  /* 0x000054102e2e7816 */ /* 0x000fe4000000001c */
.L_x_181:
[----:B------:R-:W-:Y:S01]  /*6510*/  PRMT R59, RZ, 0x5410, R51 ;  /* 0x00005410ff3b7816 */ /* 0x000fe20000000033 */
[----:B------:R-:W-:Y:S05]  /*6520*/  @P3 BRA `(.L_x_182) ;  /* 0x0000008000003947 */ /* 0x000fea0003800000 */
[----:B------:R-:W-:-:S04]  /*6530*/  ISETP.NE.U32.AND P4, PT, RZ, c[0x0][0x180], PT ;  /* 0x00006000ff007a0c */ /* 0x000fc80003f85070 */
[----:B------:R-:W-:-:S13]  /*6540*/  ISETP.NE.AND.EX P4, PT, RZ, c[0x0][0x184], PT, P4 ;  /* 0x00006100ff007a0c */ /* 0x000fda0003f85340 */
[----:B------:R-:W-:Y:S05]  /*6550*/  @P4 BRA `(.L_x_183) ;  /* 0x0000002000004947 */ /* 0x000fea0003800000 */
[----:B------:R-:W-:Y:S05]  /*6560*/  @P0 BRA `(.L_x_184) ;  /* 0x0000008000000947 */ /* 0x000fea0003800000 */
[----:B------:R-:W-:Y:S05]  /*6570*/  BRA `(.L_x_185) ;  /* 0x0000009000007947 */ /* 0x000fea0003800000 */
.L_x_183:
[----:B-----5:R-:W-:-:S05]  /*6580*/  PRMT R28, RZ, 0x5410, R43 ;  /* 0x00005410ff1c7816 */ /* 0x020fca000000002b */
[----:B------:R-:W-:Y:S01]  /*6590*/  FADD.FTZ R59, R28, R59 ;  /* 0x0000003b1c3b7221 */ /* 0x000fe20000010000 */
[----:B------:R-:W-:Y:S05]  /*65a0*/  BRA `(.L_x_184) ;  /* 0x0000004000007947 */ /* 0x000fea0003800000 */
.L_x_182:
[----:B-----5:R-:W-:-:S05]  /*65b0*/  PRMT R28, RZ, 0x5410, R39 ;  /* 0x00005410ff1c7816 */ /* 0x020fca0000000027 */
[----:B------:R-:W-:Y:S01]  /*65c0*/  FADD.FTZ R59, R28, R59 ;  /* 0x0000003b1c3b7221 */ /* 0x000fe20000010000 */
[----:B------:R-:W-:-:S05]  /*65d0*/  @P2 PRMT R28, RZ, 0x5410, R43 ;  /* 0x00005410ff1c2816 */ /* 0x000fca000000002b */
[----:B------:R-:W-:-:S05]  /*65e0*/  @P2 FADD.FTZ R59, R28, R59 ;  /* 0x0000003b1c3b2221 */ /* 0x000fca0000010000 */
.L_x_184:
[----:B------:R-:W-:-:S04]  /*65f0*/  F2FP.BF16.PACK_AB R28, RZ, R59 ;  /* 0x0000003bff1c723e */ /* 0x000fc800000010ff */
[----:B------:R-:W-:Y:S02]  /*6600*/  PRMT R47, R28, 0x7610, R47 ;  /* 0x000076101c2f7816 */ /* 0x000fe4000000002f */
.L_x_185:
[----:B------:R-:W-:Y:S01]  /*6610*/  PRMT R28, RZ, 0x7610, R51 ;  /* 0x00007610ff1c7816 */ /* 0x000fe20000000033 */
[----:B------:R-:W-:Y:S05]  /*6620*/  @P3 BRA `(.L_x_186) ;  /* 0x0000008000003947 */ /* 0x000fea0003800000 */
[----:B------:R-:W-:-:S04]  /*6630*/  ISETP.NE.U32.AND P2, PT, RZ, c[0x0][0x180], PT ;  /* 0x00006000ff007a0c */ /* 0x000fc80003f45070 */
[----:B------:R-:W-:-:S13]  /*6640*/  ISETP.NE.AND.EX P2, PT, RZ, c[0x0][0x184], PT, P2 ;  /* 0x00006100ff007a0c */ /* 0x000fda0003f45320 */
[----:B------:R-:W-:Y:S05]  /*6650*/  @P2 BRA `(.L_x_187) ;  /* 0x0000002000002947 */ /* 0x000fea0003800000 */
[----:B------:R-:W-:Y:S05]  /*6660*/  @P0 BRA `(.L_x_188) ;  /* 0x0000008000000947 */ /* 0x000fea0003800000 */
[----:B------:R-:W-:Y:S05]  /*6670*/  BRA `(.L_x_189) ;  /* 0x0000009000007947 */ /* 0x000fea0003800000 */
.L_x_187:
[----:B-----5:R-:W-:-:S05]  /*6680*/  PRMT R48, RZ, 0x7610, R43 ;  /* 0x00007610ff307816 */ /* 0x020fca000000002b */
[----:B------:R-:W-:Y:S01]  /*6690*/  FADD.FTZ R28, R48, R28 ;  /* 0x0000001c301c7221 */ /* 0x000fe20000010000 */
[----:B------:R-:W-:Y:S05]  /*66a0*/  BRA `(.L_x_188) ;  /* 0x0000004000007947 */ /* 0x000fea0003800000 */
.L_x_186:
[----:B-----5:R-:W-:-:S05]  /*66b0*/  PRMT R48, RZ, 0x7610, R39 ;  /* 0x00007610ff307816 */ /* 0x020fca0000000027 */
[----:B------:R-:W-:Y:S01]  /*66c0*/  FADD.FTZ R28, R48, R28 ;  /* 0x0000001c301c7221 */ /* 0x000fe20000010000 */
[----:B------:R-:W-:-:S05]  /*66d0*/  @P2 PRMT R48, RZ, 0x7610, R43 ;  /* 0x00007610ff302816 */ /* 0x000fca000000002b */
[----:B------:R-:W-:-:S05]  /*66e0*/  @P2 FADD.FTZ R28, R48, R28 ;  /* 0x0000001c301c2221 */ /* 0x000fca0000010000 */
.L_x_188:
[----:B------:R-:W-:-:S04]  /*66f0*/  F2FP.BF16.PACK_AB R48, RZ, R28 ;  /* 0x0000001cff30723e */ /* 0x000fc800000010ff */
[----:B------:R-:W-:Y:S02]  /*6700*/  PRMT R47, R47, 0x5410, R48 ;  /* 0x000054102f2f7816 */ /* 0x000fe40000000030 */
.L_x_189:
[----:B------:R-:W-:-:S04]  /*6710*/  @P0 LEA R48, P2, R52, c[0x0][0x188], 0x4 ;  /* 0x0000620034300a11 */ /* 0x000fc800078420ff */
[C---:B------:R-:W-:Y:S02]  /*6720*/  @P0 LEA.HI.X R49, R52.reuse, c[0x0][0x18c], RZ, 0x4, P2 ;  /* 0x0000630034310a11 */ /* 0x040fe400010f24ff */
[----:B------:R-:W-:-:S03]  /*6730*/  IADD3 R52, R52, 0x20, RZ ;  /* 0x0000002034347810 */ /* 0x000fc60007ffe0ff */
[----:B------:R0:W-:Y:S04]  /*6740*/  @P0 STG.E.128 [R48.64], R44 ;  /* 0x0000002c30000986 */ /* 0x0001e8000c101d04 */
.L_x_157:
[----:B------:R-:W-:Y:S05]  /*6750*/  BSYNC B0 ;  /* 0x0000000000007941 */ /* 0x000fea0003800000 */
.L_x_156:
        /* <DEDUP_REMOVED lines=25> */
.L_x_193:
[----:B-----5:R-:W-:-:S05]  /*68f0*/  PRMT R4, RZ, 0x5410, R40 ;  /* 0x00005410ff047816 */ /* 0x020fca0000000028 */
[----:B------:R-:W-:Y:S01]  /*6900*/  FADD.FTZ R98, R4, R98 ;  /* 0x0000006204627221 */ /* 0x000fe20000010000 */
[----:B------:R-:W-:Y:S05]  /*6910*/  BRA `(.L_x_194) ;  /* 0x0000004000007947 */ /* 0x000fea0003800000 */
.L_x_192:
[----:B-----5:R-:W-:-:S05]  /*6920*/  PRMT R4, RZ, 0x5410, R36 ;  /* 0x00005410ff047816 */ /* 0x020fca0000000024 */
[----:B------:R-:W-:Y:S01]  /*6930*/  FADD.FTZ R98, R4, R98 ;  /* 0x0000006204627221 */ /* 0x000fe20000010000 */
[----:B------:R-:W-:-:S05]  /*6940*/  @P2 PRMT R4, RZ, 0x5410, R40 ;  /* 0x00005410ff042816 */ /* 0x000fca0000000028 */
[----:B------:R-:W-:-:S05]  /*6950*/  @P2 FADD.FTZ R98, R4, R98 ;  /* 0x0000006204622221 */ /* 0x000fca0000010000 */
.L_x_194:
[----:B------:R-:W-:-:S04]  /*6960*/  F2FP.BF16.PACK_AB R4, RZ, R98 ;  /* 0x00000062ff04723e */ /* 0x000fc800000010ff */
[----:B------:R-:W-:Y:S02]  /*6970*/  PRMT R44, R4, 0x7610, R44 ;  /* 0x00007610042c7816 */ /* 0x000fe4000000002c */
.L_x_195:
[----:B------:R-:W-:Y:S01]  /*6980*/  PRMT R82, RZ, 0x7610, R48 ;  /* 0x00007610ff527816 */ /* 0x000fe20000000030 */
[----:B------:R-:W-:Y:S05]  /*6990*/  @P3 BRA `(.L_x_196) ;  /* 0x0000008000003947 */ /* 0x000fea0003800000 */
[----:B------:R-:W-:-:S04]  /*69a0*/  ISETP.NE.U32.AND P4, PT, RZ, c[0x0][0x180], PT ;  /* 0x00006000ff007a0c */ /* 0x000fc80003f85070 */
[----:B------:R-:W-:-:S13]  /*69b0*/  ISETP.NE.AND.EX P4, PT, RZ, c[0x0][0x184], PT, P4 ;  /* 0x00006100ff007a0c */ /* 0x000fda0003f85340 */
[----:B------:R-:W-:Y:S05]  /*69c0*/  @P4 BRA `(.L_x_197) ;  /* 0x0000002000004947 */ /* 0x000fea0003800000 */
[----:B------:R-:W-:Y:S05]  /*69d0*/  @P0 BRA `(.L_x_198) ;  /* 0x0000008000000947 */ /* 0x000fea0003800000 */
[----:B------:R-:W-:Y:S05]  /*69e0*/  BRA `(.L_x_199) ;  /* 0x0000009000007947 */ /* 0x000fea0003800000 */
.L_x_197:
[----:B-----5:R-:W-:-:S05]  /*69f0*/  PRMT R4, RZ, 0x7610, R40 ;  /* 0x00007610ff047816 */ /* 0x020fca0000000028 */
[----:B------:R-:W-:Y:S01]  /*6a00*/  FADD.FTZ R82, R4, R82 ;  /* 0x0000005204527221 */ /* 0x000fe20000010000 */
[----:B------:R-:W-:Y:S05]  /*6a10*/  BRA `(.L_x_198) ;  /* 0x0000004000007947 */ /* 0x000fea0003800000 */
.L_x_196:
[----:B-----5:R-:W-:-:S05]  /*6a20*/  PRMT R4, RZ, 0x7610, R36 ;  /* 0x00007610ff047816 */ /* 0x020fca0000000024 */
[----:B------:R-:W-:Y:S01]  /*6a30*/  FADD.FTZ R82, R4, R82 ;  /* 0x0000005204527221 */ /* 0x000fe20000010000 */
[----:B------:R-:W-:-:S05]  /*6a40*/  @P2 PRMT R4, RZ, 0x7610, R40 ;  /* 0x00007610ff042816 */ /* 0x000fca0000000028 */
[----:B------:R-:W-:-:S05]  /*6a50*/  @P2 FADD.FTZ R82, R4, R82 ;  /* 0x0000005204522221 */ /* 0x000fca0000010000 */
.L_x_198:
[----:B------:R-:W-:-:S04]  /*6a60*/  F2FP.BF16.PACK_AB R4, RZ, R82 ;  /* 0x00000052ff04723e */ /* 0x000fc800000010ff */
[----:B------:R-:W-:Y:S02]  /*6a70*/  PRMT R44, R44, 0x5410, R4 ;  /* 0x000054102c2c7816 */ /* 0x000fe40000000004 */
.L_x_199:
[----:B------:R-:W-:Y:S01]  /*6a80*/  PRMT R83, RZ, 0x5410, R49 ;  /* 0x00005410ff537816 */ /* 0x000fe20000000031 */
[----:B------:R-:W-:Y:S05]  /*6a90*/  @P3 BRA `(.L_x_200) ;  /* 0x0000008000003947 */ /* 0x000fea0003800000 */
[----:B------:R-:W-:-:S04]  /*6aa0*/  ISETP.NE.U32.AND P4, PT, RZ, c[0x0][0x180], PT ;  /* 0x00006000ff007a0c */ /* 0x000fc80003f85070 */
[----:B------:R-:W-:-:S13]  /*6ab0*/  ISETP.NE.AND.EX P4, PT, RZ, c[0x0][0x184], PT, P4 ;  /* 0x00006100ff007a0c */ /* 0x000fda0003f85340 */
[----:B------:R-:W-:Y:S05]  /*6ac0*/  @P4 BRA `(.L_x_201) ;  /* 0x0000002000004947 */ /* 0x000fea0003800000 */
[----:B------:R-:W-:Y:S05]  /*6ad0*/  @P0 BRA `(.L_x_202) ;  /* 0x0000008000000947 */ /* 0x000fea0003800000 */
[----:B------:R-:W-:Y:S05]  /*6ae0*/  BRA `(.L_x_203) ;  /* 0x0000009000007947 */ /* 0x000fea0003800000 */
.L_x_201:
[----:B-----5:R-:W-:-:S05]  /*6af0*/  PRMT R4, RZ, 0x5410, R41 ;  /* 0x00005410ff047816 */ /* 0x020fca0000000029 */
[----:B------:R-:W-:Y:S01]  /*6b00*/  FADD.FTZ R83, R4, R83 ;  /* 0x0000005304537221 */ /* 0x000fe20000010000 */
[----:B------:R-:W-:Y:S05]  /*6b10*/  BRA `(.L_x_202) ;  /* 0x0000004000007947 */ /* 0x000fea0003800000 */
.L_x_200:
[----:B-----5:R-:W-:-:S05]  /*6b20*/  PRMT R4, RZ, 0x5410, R37 ;  /* 0x00005410ff047816 */ /* 0x020fca0000000025 */
[----:B------:R-:W-:Y:S01]  /*6b30*/  FADD.FTZ R83, R4, R83 ;  /* 0x0000005304537221 */ /* 0x000fe20000010000 */
[----:B------:R-:W-:-:S05]  /*6b40*/  @P2 PRMT R4, RZ, 0x5410, R41 ;  /* 0x00005410ff042816 */ /* 0x000fca0000000029 */
[----:B------:R-:W-:-:S05]  /*6b50*/  @P2 FADD.FTZ R83, R4, R83 ;  /* 0x0000005304532221 */ /* 0x000fca0000010000 */
.L_x_202:
[----:B------:R-:W-:-:S04]  /*6b60*/  F2FP.BF16.PACK_AB R4, RZ, R83 ;  /* 0x00000053ff04723e */ /* 0x000fc800000010ff */
[----:B------:R-:W-:Y:S02]  /*6b70*/  PRMT R45, R4, 0x7610, R45 ;  /* 0x00007610042d7816 */ /* 0x000fe4000000002d */
.L_x_203:
[----:B------:R-:W-:Y:S01]  /*6b80*/  PRMT R4, RZ, 0x7610, R49 ;  /* 0x00007610ff047816 */ /* 0x000fe20000000031 */
[----:B------:R-:W-:Y:S05]  /*6b90*/  @P3 BRA `(.L_x_204) ;  /* 0x0000008000003947 */ /* 0x000fea0003800000 */
[----:B------:R-:W-:-:S04]  /*6ba0*/  ISETP.NE.U32.AND P4, PT, RZ, c[0x0][0x180], PT ;  /* 0x00006000ff007a0c */ /* 0x000fc80003f85070 */
[----:B------:R-:W-:-:S13]  /*6bb0*/  ISETP.NE.AND.EX P4, PT, RZ, c[0x0][0x184], PT, P4 ;  /* 0x00006100ff007a0c */ /* 0x000fda0003f85340 */
[----:B------:R-:W-:Y:S05]  /*6bc0*/  @P4 BRA `(.L_x_205) ;  /* 0x0000002000004947 */ /* 0x000fea0003800000 */
[----:B------:R-:W-:Y:S05]  /*6bd0*/  @P0 BRA `(.L_x_206) ;  /* 0x0000008000000947 */ /* 0x000fea0003800000 */
[----:B------:R-:W-:Y:S05]  /*6be0*/  BRA `(.L_x_207) ;  /* 0x0000009000007947 */ /* 0x000fea0003800000 */
.L_x_205:
[----:B-----5:R-:W-:-:S05]  /*6bf0*/  PRMT R18, RZ, 0x7610, R41 ;  /* 0x00007610ff127816 */ /* 0x020fca0000000029 */
[----:B------:R-:W-:Y:S01]  /*6c00*/  FADD.FTZ R4, R18, R4 ;  /* 0x0000000412047221 */ /* 0x000fe20000010000 */
[----:B------:R-:W-:Y:S05]  /*6c10*/  BRA `(.L_x_206) ;  /* 0x0000004000007947 */ /* 0x000fea0003800000 */
.L_x_204:
[----:B-----5:R-:W-:-:S05]  /*6c20*/  PRMT R18, RZ, 0x7610, R37 ;  /* 0x00007610ff127816 */ /* 0x020fca0000000025 */
[----:B------:R-:W-:Y:S01]  /*6c30*/  FADD.FTZ R4, R18, R4 ;  /* 0x0000000412047221 */ /* 0x000fe20000010000 */
[----:B------:R-:W-:-:S05]  /*6c40*/  @P2 PRMT R18, RZ, 0x7610, R41 ;  /* 0x00007610ff122816 */ /* 0x000fca0000000029 */
[----:B------:R-:W-:-:S05]  /*6c50*/  @P2 FADD.FTZ R4, R18, R4 ;  /* 0x0000000412042221 */ /* 0x000fca0000010000 */
.L_x_206:
[----:B------:R-:W-:-:S04]  /*6c60*/  F2FP.BF16.PACK_AB R18, RZ, R4 ;  /* 0x00000004ff12723e */ /* 0x000fc800000010ff */
[----:B------:R-:W-:Y:S02]  /*6c70*/  PRMT R45, R45, 0x5410, R18 ;  /* 0x000054102d2d7816 */ /* 0x000fe40000000012 */
.L_x_207:
[----:B------:R-:W-:Y:S01]  /*6c80*/  PRMT R58, RZ, 0x5410, R50 ;  /* 0x00005410ff3a7816 */ /* 0x000fe20000000032 */
[----:B------:R-:W-:Y:S05]  /*6c90*/  @P3 BRA `(.L_x_208) ;  /* 0x0000008000003947 */ /* 0x000fea0003800000 */
[----:B------:R-:W-:-:S04]  /*6ca0*/  ISETP.NE.U32.AND P4, PT, RZ, c[0x0][0x180], PT ;  /* 0x00006000ff007a0c */ /* 0x000fc80003f85070 */
[----:B------:R-:W-:-:S13]  /*6cb0*/  ISETP.NE.AND.EX P4, PT, RZ, c[0x0][0x184], PT, P4 ;  /* 0x00006100ff007a0c */ /* 0x000fda0003f85340 */
[----:B------:R-:W-:Y:S05]  /*6cc0*/  @P4 BRA `(.L_x_209) ;  /* 0x0000002000004947 */ /* 0x000fea0003800000 */
[----:B------:R-:W-:Y:S05]  /*6cd0*/  @P0 BRA `(.L_x_210) ;  /* 0x0000008000000947 */ /* 0x000fea0003800000 */
[----:B------:R-:W-:Y:S05]  /*6ce0*/  BRA `(.L_x_211) ;  /* 0x0000009000007947 */ /* 0x000fea0003800000 */
.L_x_209:
[----:B-----5:R-:W-:-:S05]  /*6cf0*/  PRMT R18, RZ, 0x5410, R42 ;  /* 0x00005410ff127816 */ /* 0x020fca000000002a */
[----:B------:R-:W-:Y:S01]  /*6d00*/  FADD.FTZ R58, R18, R58 ;  /* 0x0000003a123a7221 */ /* 0x000fe20000010000 */
[----:B------:R-:W-:Y:S05]  /*6d10*/  BRA `(.L_x_210) ;  /* 0x0000004000007947 */ /* 0x000fea0003800000 */
.L_x_208:
[----:B-----5:R-:W-:-:S05]  /*6d20*/  PRMT R18, RZ, 0x5410, R38 ;  /* 0x00005410ff127816 */ /* 0x020fca0000000026 */
[----:B------:R-:W-:Y:S01]  /*6d30*/  FADD.FTZ R58, R18, R58 ;  /* 0x0000003a123a7221 */ /* 0x000fe20000010000 */
[----:B------:R-:W-:-:S05]  /*6d40*/  @P2 PRMT R18, RZ, 0x5410, R42 ;  /* 0x00005410ff122816 */ /* 0x000fca000000002a */
[----:B------:R-:W-:-:S05]  /*6d50*/  @P2 FADD.FTZ R58, R18, R58 ;  /* 0x0000003a123a2221 */ /* 0x000fca0000010000 */
.L_x_210:
[----:B------:R-:W-:-:S04]  /*6d60*/  F2FP.BF16.PACK_AB R18, RZ, R58 ;  /* 0x0000003aff12723e */ /* 0x000fc800000010ff */
[----:B------:R-:W-:Y:S02]  /*6d70*/  PRMT R46, R18, 0x7610, R46 ;  /* 0x00007610122e7816 */ /* 0x000fe4000000002e */
.L_x_211:
[----:B------:R-:W-:Y:S01]  /*6d80*/  PRMT R18, RZ, 0x7610, R50 ;  /* 0x00007610ff127816 */ /* 0x000fe20000000032 */
[----:B------:R-:W-:Y:S05]  /*6d90*/  @P3 BRA `(.L_x_212) ;  /* 0x0000008000003947 */ /* 0x000fea0003800000 */
[----:B------:R-:W-:-:S04]  /*6da0*/  ISETP.NE.U32.AND P4, PT, RZ, c[0x0][0x180], PT ;  /* 0x00006000ff007a0c */ /* 0x000fc80003f85070 */
[----:B------:R-:W-:-:S13]  /*6db0*/  ISETP.NE.AND.EX P4, PT, RZ, c[0x0][0x184], PT, P4 ;  /* 0x00006100ff007a0c */ /* 0x000fda0003f85340 */
[----:B------:R-:W-:Y:S05]  /*6dc0*/  @P4 BRA `(.L_x_213) ;  /* 0x0000002000004947 */ /* 0x000fea0003800000 */
[----:B------:R-:W-:Y:S05]  /*6dd0*/  @P0 BRA `(.L_x_214) ;  /* 0x0000008000000947 */ /* 0x000fea0003800000 */
[----:B------:R-:W-:Y:S05]  /*6de0*/  BRA `(.L_x_215) ;  /* 0x0000009000007947 */ /* 0x000fea0003800000 */
.L_x_213:
[----:B-----5:R-:W-:-:S05]  /*6df0*/  PRMT R33, RZ, 0x7610, R42 ;  /* 0x00007610ff217816 */ /* 0x020fca000000002a */
[----:B------:R-:W-:Y:S01]  /*6e00*/  FADD.FTZ R18, R33, R18 ;  /* 0x0000001221127221 */ /* 0x000fe20000010000 */
[----:B------:R-:W-:Y:S05]  /*6e10*/  BRA `(.L_x_214) ;  /* 0x0000004000007947 */ /* 0x000fea0003800000 */
.L_x_212:
[----:B-----5:R-:W-:-:S05]  /*6e20*/  PRMT R33, RZ, 0x7610, R38 ;  /* 0x00007610ff217816 */ /* 0x020fca0000000026 */
[----:B------:R-:W-:Y:S01]  /*6e30*/  FADD.FTZ R18, R33, R18 ;  /* 0x0000001221127221 */ /* 0x000fe20000010000 */
[----:B------:R-:W-:-:S05]  /*6e40*/  @P2 PRMT R33, RZ, 0x7610, R42 ;  /* 0x00007610ff212816 */ /* 0x000fca000000002a */
[----:B------:R-:W-:-:S05]  /*6e50*/  @P2 FADD.FTZ R18, R33, R18 ;  /* 0x0000001221122221 */ /* 0x000fca0000010000 */
.L_x_214:
[----:B------:R-:W-:-:S04]  /*6e60*/  F2FP.BF16.PACK_AB R33, RZ, R18 ;  /* 0x00000012ff21723e */ /* 0x000fc800000010ff */
[----:B------:R-:W-:Y:S02]  /*6e70*/  PRMT R46, R46, 0x5410, R33 ;  /* 0x000054102e2e7816 */ /* 0x000fe40000000021 */
.L_x_215:
[----:B------:R-:W-:Y:S01]  /*6e80*/  PRMT R61, RZ, 0x5410, R51 ;  /* 0x00005410ff3d7816 */ /* 0x000fe20000000033 */
[----:B------:R-:W-:Y:S05]  /*6e90*/  @P3 BRA `(.L_x_216) ;  /* 0x0000008000003947 */ /* 0x000fea0003800000 */
[----:B------:R-:W-:-:S04]  /*6ea0*/  ISETP.NE.U32.AND P4, PT, RZ, c[0x0][0x180], PT ;  /* 0x00006000ff007a0c */ /* 0x000fc80003f85070 */
[----:B------:R-:W-:-:S13]  /*6eb0*/  ISETP.NE.AND.EX P4, PT, RZ, c[0x0][0x184], PT, P4 ;  /* 0x00006100ff007a0c */ /* 0x000fda0003f85340 */
[----:B------:R-:W-:Y:S05]  /*6ec0*/  @P4 BRA `(.L_x_217) ;  /* 0x0000002000004947 */ /* 0x000fea0003800000 */
[----:B------:R-:W-:Y:S05]  /*6ed0*/  @P0 BRA `(.L_x_218) ;  /* 0x0000008000000947 */ /* 0x000fea0003800000 */
[----:B------:R-:W-:Y:S05]  /*6ee0*/  BRA `(.L_x_219) ;  /* 0x0000009000007947 */ /* 0x000fea0003800000 */
.L_x_217:
[----:B-----5:R-:W-:-:S05]  /*6ef0*/  PRMT R33, RZ, 0x5410, R43 ;  /* 0x00005410ff217816 */ /* 0x020fca000000002b */
[----:B------:R-:W-:Y:S01]  /*6f00*/  FADD.FTZ R61, R33, R61 ;  /* 0x0000003d213d7221 */ /* 0x000fe20000010000 */
[----:B------:R-:W-:Y:S05]  /*6f10*/  BRA `(.L_x_218) ;  /* 0x0000004000007947 */ /* 0x000fea0003800000 */
.L_x_216:
[----:B-----5:R-:W-:-:S05]  /*6f20*/  PRMT R33, RZ, 0x5410, R39 ;  /* 0x00005410ff217816 */ /* 0x020fca0000000027 */
[----:B------:R-:W-:Y:S01]  /*6f30*/  FADD.FTZ R61, R33, R61 ;  /* 0x0000003d213d7221 */ /* 0x000fe20000010000 */
[----:B------:R-:W-:-:S05]  /*6f40*/  @P2 PRMT R33, RZ, 0x5410, R43 ;  /* 0x00005410ff212816 */ /* 0x000fca000000002b */
[----:B------:R-:W-:-:S05]  /*6f50*/  @P2 FADD.FTZ R61, R33, R61 ;  /* 0x0000003d213d2221 */ /* 0x000fca0000010000 */
.L_x_218:
[----:B------:R-:W-:-:S04]  /*6f60*/  F2FP.BF16.PACK_AB R33, RZ, R61 ;  /* 0x0000003dff21723e */ /* 0x000fc800000010ff */
[----:B------:R-:W-:Y:S02]  /*6f70*/  PRMT R47, R33, 0x7610, R47 ;  /* 0x00007610212f7816 */ /* 0x000fe4000000002f */
.L_x_219:
[----:B------:R-:W-:Y:S01]  /*6f80*/  PRMT R33, RZ, 0x7610, R51 ;  /* 0x00007610ff217816 */ /* 0x000fe20000000033 */
[----:B------:R-:W-:Y:S05]  /*6f90*/  @P3 BRA `(.L_x_220) ;  /* 0x0000008000003947 */ /* 0x000fea0003800000 */
[----:B------:R-:W-:-:S04]  /*6fa0*/  ISETP.NE.U32.AND P2, PT, RZ, c[0x0][0x180], PT ;  /* 0x00006000ff007a0c */ /* 0x000fc80003f45070 */
[----:B------:R-:W-:-:S13]  /*6fb0*/  ISETP.NE.AND.EX P2, PT, RZ, c[0x0][0x184], PT, P2 ;  /* 0x00006100ff007a0c */ /* 0x000fda0003f45320 */
[----:B------:R-:W-:Y:S05]  /*6fc0*/  @P2 BRA `(.L_x_221) ;  /* 0x0000002000002947 */ /* 0x000fea0003800000 */
[----:B------:R-:W-:Y:S05]  /*6fd0*/  @P0 BRA `(.L_x_222) ;  /* 0x0000008000000947 */ /* 0x000fea0003800000 */
[----:B------:R-:W-:Y:S05]  /*6fe0*/  BRA `(.L_x_223) ;  /* 0x0000009000007947 */ /* 0x000fea0003800000 */
.L_x_221:
[----:B-----5:R-:W-:-:S05]  /*6ff0*/  PRMT R48, RZ, 0x7610, R43 ;  /* 0x00007610ff307816 */ /* 0x020fca000000002b */
[----:B------:R-:W-:Y:S01]  /*7000*/  FADD.FTZ R33, R48, R33 ;  /* 0x0000002130217221 */ /* 0x000fe20000010000 */
[----:B------:R-:W-:Y:S05]  /*7010*/  BRA `(.L_x_222) ;  /* 0x0000004000007947 */ /* 0x000fea0003800000 */
.L_x_220:
[----:B-----5:R-:W-:-:S05]  /*7020*/  PRMT R48, RZ, 0x7610, R39 ;  /* 0x00007610ff307816 */ /* 0x020fca0000000027 */
[----:B------:R-:W-:Y:S01]  /*7030*/  FADD.FTZ R33, R48, R33 ;  /* 0x0000002130217221 */ /* 0x000fe20000010000 */
[----:B------:R-:W-:-:S05]  /*7040*/  @P2 PRMT R48, RZ, 0x7610, R43 ;  /* 0x00007610ff302816 */ /* 0x000fca000000002b */
[----:B------:R-:W-:-:S05]  /*7050*/  @P2 FADD.FTZ R33, R48, R33 ;  /* 0x0000002130212221 */ /* 0x000fca0000010000 */
.L_x_222:
[----:B------:R-:W-:-:S04]  /*7060*/  F2FP.BF16.PACK_AB R48, RZ, R33 ;  /* 0x00000021ff30723e */ /* 0x000fc800000010ff */
[----:B------:R-:W-:Y:S02]  /*7070*/  PRMT R47, R47, 0x5410, R48 ;  /* 0x000054102f2f7816 */ /* 0x000fe40000000030 */
.L_x_223:
[----:B------:R-:W-:-:S04]  /*7080*/  @P0 LEA R48, P2, R52, c[0x0][0x188], 0x4 ;  /* 0x0000620034300a11 */ /* 0x000fc800078420ff */
[C---:B------:R-:W-:Y:S02]  /*7090*/  @P0 LEA.HI.X R49, R52.reuse, c[0x0][0x18c], RZ, 0x4, P2 ;  /* 0x0000630034310a11 */ /* 0x040fe400010f24ff */
[----:B------:R-:W-:-:S03]  /*70a0*/  IADD3 R52, R52, 0x20, RZ ;  /* 0x0000002034347810 */ /* 0x000fc60007ffe0ff */
[----:B------:R0:W-:Y:S04]  /*70b0*/  @P0 STG.E.128 [R48.64], R44 ;  /* 0x0000002c30000986 */ /* 0x0001e8000c101d04 */
.L_x_191:
[----:B------:R-:W-:Y:S05]  /*70c0*/  BSYNC B0 ;  /* 0x0000000000007941 */ /* 0x000fea0003800000 */
.L_x_190:
        /* <DEDUP_REMOVED lines=25> */
.L_x_227:
[----:B-----5:R-:W-:-:S05]  /*7260*/  PRMT R17, RZ, 0x5410, R40 ;  /* 0x00005410ff117816 */ /* 0x020fca0000000028 */
[----:B------:R-:W-:Y:S01]  /*7270*/  FADD.FTZ R100, R17, R100 ;  /* 0x0000006411647221 */ /* 0x000fe20000010000 */
[----:B------:R-:W-:Y:S05]  /*7280*/  BRA `(.L_x_228) ;  /* 0x0000004000007947 */ /* 0x000fea0003800000 */
.L_x_226:
[----:B-----5:R-:W-:-:S05]  /*7290*/  PRMT R17, RZ, 0x5410, R36 ;  /* 0x00005410ff117816 */ /* 0x020fca0000000024 */
[----:B------:R-:W-:Y:S01]  /*72a0*/  FADD.FTZ R100, R17, R100 ;  /* 0x0000006411647221 */ /* 0x000fe20000010000 */
[----:B------:R-:W-:-:S05]  /*72b0*/  @P2 PRMT R17, RZ, 0x5410, R40 ;  /* 0x00005410ff112816 */ /* 0x000fca0000000028 */
[----:B------:R-:W-:-:S05]  /*72c0*/  @P2 FADD.FTZ R100, R17, R100 ;  /* 0x0000006411642221 */ /* 0x000fca0000010000 */
.L_x_228:
[----:B------:R-:W-:-:S04]  /*72d0*/  F2FP.BF16.PACK_AB R17, RZ, R100 ;  /* 0x00000064ff11723e */ /* 0x000fc800000010ff */
[----:B------:R-:W-:Y:S02]  /*72e0*/  PRMT R44, R17, 0x7610, R44 ;  /* 0x00007610112c7816 */ /* 0x000fe4000000002c */
.L_x_229:
[----:B------:R-:W-:Y:S01]  /*72f0*/  PRMT R84, RZ, 0x7610, R48 ;  /* 0x00007610ff547816 */ /* 0x000fe20000000030 */
[----:B------:R-:W-:Y:S05]  /*7300*/  @P3 BRA `(.L_x_230) ;  /* 0x0000008000003947 */ /* 0x000fea0003800000 */
[----:B------:R-:W-:-:S04]  /*7310*/  ISETP.NE.U32.AND P4, PT, RZ, c[0x0][0x180], PT ;  /* 0x00006000ff007a0c */ /* 0x000fc80003f85070 */
[----:B------:R-:W-:-:S13]  /*7320*/  ISETP.NE.AND.EX P4, PT, RZ, c[0x0][0x184], PT, P4 ;  /* 0x00006100ff007a0c */ /* 0x000fda0003f85340 */
[----:B------:R-:W-:Y:S05]  /*7330*/  @P4 BRA `(.L_x_231) ;  /* 0x0000002000004947 */ /* 0x000fea0003800000 */
[----:B------:R-:W-:Y:S05]  /*7340*/  @P0 BRA `(.L_x_232) ;  /* 0x0000008000000947 */ /* 0x000fea0003800000 */
[----:B------:R-:W-:Y:S05]  /*7350*/  BRA `(.L_x_233) ;  /* 0x0000009000007947 */ /* 0x000fea0003800000 */
.L_x_231:
[----:B-----5:R-:W-:-:S05]  /*7360*/  PRMT R17, RZ, 0x7610, R40 ;  /* 0x00007610ff117816 */ /* 0x020fca0000000028 */
[----:B------:R-:W-:Y:S01]  /*7370*/  FADD.FTZ R84, R17, R84 ;  /* 0x0000005411547221 */ /* 0x000fe20000010000 */
[----:B------:R-:W-:Y:S05]  /*7380*/  BRA `(.L_x_232) ;  /* 0x0000004000007947 */ /* 0x000fea0003800000 */
.L_x_230:
[----:B-----5:R-:W-:-:S05]  /*7390*/  PRMT R17, RZ, 0x7610, R36 ;  /* 0x00007610ff117816 */ /* 0x020fca0000000024 */
[----:B------:R-:W-:Y:S01]  /*73a0*/  FADD.FTZ R84, R17, R84 ;  /* 0x0000005411547221 */ /* 0x000fe20000010000 */
[----:B------:R-:W-:-:S05]  /*73b0*/  @P2 PRMT R17, RZ, 0x7610, R40 ;  /* 0x00007610ff112816 */ /* 0x000fca0000000028 */
[----:B------:R-:W-:-:S05]  /*73c0*/  @P2 FADD.FTZ R84, R17, R84 ;  /* 0x0000005411542221 */ /* 0x000fca0000010000 */
.L_x_232:
[----:B------:R-:W-:-:S04]  /*73d0*/  F2FP.BF16.PACK_AB R17, RZ, R84 ;  /* 0x00000054ff11723e */ /* 0x000fc800000010ff */
[----:B------:R-:W-:Y:S02]  /*73e0*/  PRMT R44, R44, 0x5410, R17 ;  /* 0x000054102c2c7816 */ /* 0x000fe40000000011 */
.L_x_233:
[----:B------:R-:W-:Y:S01]  /*73f0*/  PRMT R85, RZ, 0x5410, R49 ;  /* 0x00005410ff557816 */ /* 0x000fe20000000031 */
[----:B------:R-:W-:Y:S05]  /*7400*/  @P3 BRA `(.L_x_234) ;  /* 0x0000008000003947 */ /* 0x000fea0003800000 */
[----:B------:R-:W-:-:S04]  /*7410*/  ISETP.NE.U32.AND P4, PT, RZ, c[0x0][0x180], PT ;  /* 0x00006000ff007a0c */ /* 0x000fc80003f85070 */
[----:B------:R-:W-:-:S13]  /*7420*/  ISETP.NE.AND.EX P4, PT, RZ, c[0x0][0x184], PT, P4 ;  /* 0x00006100ff007a0c */ /* 0x000fda0003f85340 */
[----:B------:R-:W-:Y:S05]  /*7430*/  @P4 BRA `(.L_x_235) ;  /* 0x0000002000004947 */ /* 0x000fea0003800000 */
[----:B------:R-:W-:Y:S05]  /*7440*/  @P0 BRA `(.L_x_236) ;  /* 0x0000008000000947 */ /* 0x000fea0003800000 */
[----:B------:R-:W-:Y:S05]  /*7450*/  BRA `(.L_x_237) ;  /* 0x0000009000007947 */ /* 0x000fea0003800000 */
.L_x_235:
[----:B-----5:R-:W-:-:S05]  /*7460*/  PRMT R17, RZ, 0x5410, R41 ;  /* 0x00005410ff117816 */ /* 0x020fca0000000029 */
[----:B------:R-:W-:Y:S01]  /*7470*/  FADD.FTZ R85, R17, R85 ;  /* 0x0000005511557221 */ /* 0x000fe20000010000 */
[----:B------:R-:W-:Y:S05]  /*7480*/  BRA `(.L_x_236) ;  /* 0x0000004000007947 */ /* 0x000fea0003800000 */
.L_x_234:
[----:B-----5:R-:W-:-:S05]  /*7490*/  PRMT R17, RZ, 0x5410, R37 ;  /* 0x00005410ff117816 */ /* 0x020fca0000000025 */
[----:B------:R-:W-:Y:S01]  /*74a0*/  FADD.FTZ R85, R17, R85 ;  /* 0x0000005511557221 */ /* 0x000fe20000010000 */
[----:B------:R-:W-:-:S05]  /*74b0*/  @P2 PRMT R17, RZ, 0x5410, R41 ;  /* 0x00005410ff112816 */ /* 0x000fca0000000029 */
[----:B------:R-:W-:-:S05]  /*74c0*/  @P2 FADD.FTZ R85, R17, R85 ;  /* 0x0000005511552221 */ /* 0x000fca0000010000 */
.L_x_236:
[----:B------:R-:W-:-:S04]  /*74d0*/  F2FP.BF16.PACK_AB R17, RZ, R85 ;  /* 0x00000055ff11723e */ /* 0x000fc800000010ff */
[----:B------:R-:W-:Y:S02]  /*74e0*/  PRMT R45, R17, 0x7610, R45 ;  /* 0x00007610112d7816 */ /* 0x000fe4000000002d */
.L_x_237:
[----:B------:R-:W-:Y:S01]  /*74f0*/  PRMT R60, RZ, 0x7610, R49 ;  /* 0x00007610ff3c7816 */ /* 0x000fe20000000031 */
[----:B------:R-:W-:Y:S05]  /*7500*/  @P3 BRA `(.L_x_238) ;  /* 0x0000008000003947 */ /* 0x000fea0003800000 */
[----:B------:R-:W-:-:S04]  /*7510*/  ISETP.NE.U32.AND P4, PT, RZ, c[0x0][0x180], PT ;  /* 0x00006000ff007a0c */ /* 0x000fc80003f85070 */
[----:B------:R-:W-:-:S13]  /*7520*/  ISETP.NE.AND.EX P4, PT, RZ, c[0x0][0x184], PT, P4 ;  /* 0x00006100ff007a0c */ /* 0x000fda0003f85340 */
[----:B------:R-:W-:Y:S05]  /*7530*/  @P4 BRA `(.L_x_239) ;  /* 0x0000002000004947 */ /* 0x000fea0003800000 */
[----:B------:R-:W-:Y:S05]  /*7540*/  @P0 BRA `(.L_x_240) ;  /* 0x0000008000000947 */ /* 0x000fea0003800000 */
[----:B------:R-:W-:Y:S05]  /*7550*/  BRA `(.L_x_241) ;  /* 0x0000009000007947 */ /* 0x000fea0003800000 */
.L_x_239:
[----:B-----5:R-:W-:-:S05]  /*7560*/  PRMT R17, RZ, 0x7610, R41 ;  /* 0x00007610ff117816 */ /* 0x020fca0000000029 */
[----:B------:R-:W-:Y:S01]  /*7570*/  FADD.FTZ R60, R17, R60 ;  /* 0x0000003c113c7221 */ /* 0x000fe20000010000 */
[----:B------:R-:W-:Y:S05]  /*7580*/  BRA `(.L_x_240) ;  /* 0x0000004000007947 */ /* 0x000fea0003800000 */
.L_x_238:
[----:B-----5:R-:W-:-:S05]  /*7590*/  PRMT R17, RZ, 0x7610, R37 ;  /* 0x00007610ff117816 */ /* 0x020fca0000000025 */
[----:B------:R-:W-:Y:S01]  /*75a0*/  FADD.FTZ R60, R17, R60 ;  /* 0x0000003c113c7221 */ /* 0x000fe20000010000 */
[----:B------:R-:W-:-:S05]  /*75b0*/  @P2 PRMT R17, RZ, 0x7610, R41 ;  /* 0x00007610ff112816 */ /* 0x000fca0000000029 */
[----:B------:R-:W-:-:S05]  /*75c0*/  @P2 FADD.FTZ R60, R17, R60 ;  /* 0x0000003c113c2221 */ /* 0x000fca0000010000 */
.L_x_240:
[----:B------:R-:W-:-:S04]  /*75d0*/  F2FP.BF16.PACK_AB R17, RZ, R60 ;  /* 0x0000003cff11723e */ /* 0x000fc800000010ff */
[----:B------:R-:W-:Y:S02]  /*75e0*/  PRMT R45, R45, 0x5410, R17 ;  /* 0x000054102d2d7816 */ /* 0x000fe40000000011 */
.L_x_241:
[----:B------:R-:W-:Y:S01]  /*75f0*/  PRMT R62, RZ, 0x5410, R50 ;  /* 0x00005410ff3e7816 */ /* 0x000fe20000000032 */
[----:B------:R-:W-:Y:S05]  /*7600*/  @P3 BRA `(.L_x_242) ;  /* 0x0000008000003947 */ /* 0x000fea0003800000 */
[----:B------:R-:W-:-:S04]  /*7610*/  ISETP.NE.U32.AND P4, PT, RZ, c[0x0][0x180], PT ;  /* 0x00006000ff007a0c */ /* 0x000fc80003f85070 */
[----:B------:R-:W-:-:S13]  /*7620*/  ISETP.NE.AND.EX P4, PT, RZ, c[0x0][0x184], PT, P4 ;  /* 0x00006100ff007a0c */ /* 0x000fda0003f85340 */
[----:B------:R-:W-:Y:S05]  /*7630*/  @P4 BRA `(.L_x_243) ;  /* 0x0000002000004947 */ /* 0x000fea0003800000 */
[----:B------:R-:W-:Y:S05]  /*7640*/  @P0 BRA `(.L_x_244) ;  /* 0x0000008000000947 */ /* 0x000fea0003800000 */
[----:B------:R-:W-:Y:S05]  /*7650*/  BRA `(.L_x_245) ;  /* 0x0000009000007947 */ /* 0x000fea0003800000 */
.L_x_243:
[----:B-----5:R-:W-:-:S05]  /*7660*/  PRMT R17, RZ, 0x5410, R42 ;  /* 0x00005410ff117816 */ /* 0x020fca000000002a */
[----:B------:R-:W-:Y:S01]  /*7670*/  FADD.FTZ R62, R17, R62 ;  /* 0x0000003e113e7221 */ /* 0x000fe20000010000 */
[----:B------:R-:W-:Y:S05]  /*7680*/  BRA `(.L_x_244) ;  /* 0x0000004000007947 */ /* 0x000fea0003800000 */
.L_x_242:
[----:B-----5:R-:W-:-:S05]  /*7690*/  PRMT R17, RZ, 0x5410, R38 ;  /* 0x00005410ff117816 */ /* 0x020fca0000000026 */
[----:B------:R-:W-:Y:S01]  /*76a0*/  FADD.FTZ R62, R17, R62 ;  /* 0x0000003e113e7221 */ /* 0x000fe20000010000 */
[----:B------:R-:W-:-:S05]  /*76b0*/  @P2 PRMT R17, RZ, 0x5410, R42 ;  /* 0x00005410ff112816 */ /* 0x000fca000000002a */
[----:B------:R-:W-:-:S05]  /*76c0*/  @P2 FADD.FTZ R62, R17, R62 ;  /* 0x0000003e113e2221 */ /* 0x000fca0000010000 */
.L_x_244:
[----:B------:R-:W-:-:S04]  /*76d0*/  F2FP.BF16.PACK_AB R17, RZ, R62 ;  /* 0x0000003eff11723e */ /* 0x000fc800000010ff */
[----:B------:R-:W-:Y:S02]  /*76e0*/  PRMT R46, R17, 0x7610, R46 ;  /* 0x00007610112e7816 */ /* 0x000fe4000000002e */
.L_x_245:
[----:B------:R-:W-:Y:S01]  /*76f0*/  PRMT R17, RZ, 0x7610, R50 ;  /* 0x00007610ff117816 */ /* 0x000fe20000000032 */
[----:B------:R-:W-:Y:S05]  /*7700*/  @P3 BRA `(.L_x_246) ;  /* 0x0000008000003947 */ /* 0x000fea0003800000 */
[----:B------:R-:W-:-:S04]  /*7710*/  ISETP.NE.U32.AND P4, PT, RZ, c[0x0][0x180], PT ;  /* 0x00006000ff007a0c */ /* 0x000fc80003f85070 */
[----:B------:R-:W-:-:S13]  /*7720*/  ISETP.NE.AND.EX P4, PT, RZ, c[0x0][0x184], PT, P4 ;  /* 0x00006100ff007a0c */ /* 0x000fda0003f85340 */
[----:B------:R-:W-:Y:S05]  /*7730*/  @P4 BRA `(.L_x_247) ;  /* 0x0000002000004947 */ /* 0x000fea0003800000 */
[----:B------:R-:W-:Y:S05]  /*7740*/  @P0 BRA `(.L_x_248) ;  /* 0x0000008000000947 */ /* 0x000fea0003800000 */
[----:B------:R-:W-:Y:S05]  /*7750*/  BRA `(.L_x_249) ;  /* 0x0000009000007947 */ /* 0x000fea0003800000 */
.L_x_247:
[----:B-----5:R-:W-:-:S05]  /*7760*/  PRMT R34, RZ, 0x7610, R42 ;  /* 0x00007610ff227816 */ /* 0x020fca000000002a */
[----:B------:R-:W-:Y:S01]  /*7770*/  FADD.FTZ R17, R34, R17 ;  /* 0x0000001122117221 */ /* 0x000fe20000010000 */
[----:B------:R-:W-:Y:S05]  /*7780*/  BRA `(.L_x_248) ;  /* 0x0000004000007947 */ /* 0x000fea0003800000 */
.L_x_246:
[----:B-----5:R-:W-:-:S05]  /*7790*/  PRMT R34, RZ, 0x7610, R38 ;  /* 0x00007610ff227816 */ /* 0x020fca0000000026 */
[----:B------:R-:W-:Y:S01]  /*77a0*/  FADD.FTZ R17, R34, R17 ;  /* 0x0000001122117221 */ /* 0x000fe20000010000 */
[----:B------:R-:W-:-:S05]  /*77b0*/  @P2 PRMT R34, RZ, 0x7610, R42 ;  /* 0x00007610ff222816 */ /* 0x000fca000000002a */
[----:B------:R-:W-:-:S05]  /*77c0*/  @P2 FADD.FTZ R17, R34, R17 ;  /* 0x0000001122112221 */ /* 0x000fca0000010000 */
.L_x_248:
[----:B------:R-:W-:-:S04]  /*77d0*/  F2FP.BF16.PACK_AB R34, RZ, R17 ;  /* 0x00000011ff22723e */ /* 0x000fc800000010ff */
[----:B------:R-:W-:Y:S02]  /*77e0*/  PRMT R46, R46, 0x5410, R34 ;  /* 0x000054102e2e7816 */ /* 0x000fe40000000022 */
.L_x_249:
[----:B------:R-:W-:Y:S01]  /*77f0*/  PRMT R63, RZ, 0x5410, R51 ;  /* 0x00005410ff3f7816 */ /* 0x000fe20000000033 */
[----:B------:R-:W-:Y:S05]  /*7800*/  @P3 BRA `(.L_x_250) ;  /* 0x0000008000003947 */ /* 0x000fea0003800000 */
[----:B------:R-:W-:-:S04]  /*7810*/  ISETP.NE.U32.AND P4, PT, RZ, c[0x0][0x180], PT ;  /* 0x00006000ff007a0c */ /* 0x000fc80003f85070 */
[----:B------:R-:W-:-:S13]  /*7820*/  ISETP.NE.AND.EX P4, PT, RZ, c[0x0][0x184], PT, P4 ;  /* 0x00006100ff007a0c */ /* 0x000fda0003f85340 */
[----:B------:R-:W-:Y:S05]  /*7830*/  @P4 BRA `(.L_x_251) ;  /* 0x0000002000004947 */ /* 0x000fea0003800000 */
[----:B------:R-:W-:Y:S05]  /*7840*/  @P0 BRA `(.L_x_252) ;  /* 0x0000008000000947 */ /* 0x000fea0003800000 */
[----:B------:R-:W-:Y:S05]  /*7850*/  BRA `(.L_x_253) ;  /* 0x0000009000007947 */ /* 0x000fea0003800000 */
.L_x_251:
[----:B-----5:R-:W-:-:S05]  /*7860*/  PRMT R34, RZ, 0x5410, R43 ;  /* 0x00005410ff227816 */ /* 0x020fca000000002b */
[----:B------:R-:W-:Y:S01]  /*7870*/  FADD.FTZ R63, R34, R63 ;  /* 0x0000003f223f7221 */ /* 0x000fe20000010000 */
[----:B------:R-:W-:Y:S05]  /*7880*/  BRA `(.L_x_252) ;  /* 0x0000004000007947 */ /* 0x000fea0003800000 */
.L_x_250:
[----:B-----5:R-:W-:-:S05]  /*7890*/  PRMT R34, RZ, 0x5410, R39 ;  /* 0x00005410ff227816 */ /* 0x020fca0000000027 */
[----:B------:R-:W-:Y:S01]  /*78a0*/  FADD.FTZ R63, R34, R63 ;  /* 0x0000003f223f7221 */ /* 0x000fe20000010000 */
[----:B------:R-:W-:-:S05]  /*78b0*/  @P2 PRMT R34, RZ, 0x5410, R43 ;  /* 0x00005410ff222816 */ /* 0x000fca000000002b */
[----:B------:R-:W-:-:S05]  /*78c0*/  @P2 FADD.FTZ R63, R34, R63 ;  /* 0x0000003f223f2221 */ /* 0x000fca0000010000 */
.L_x_252:
[----:B------:R-:W-:-:S04]  /*78d0*/  F2FP.BF16.PACK_AB R34, RZ, R63 ;  /* 0x0000003fff22723e */ /* 0x000fc800000010ff */
[----:B------:R-:W-:Y:S02]  /*78e0*/  PRMT R47, R34, 0x7610, R47 ;  /* 0x00007610222f7816 */ /* 0x000fe4000000002f */
.L_x_253:
[----:B------:R-:W-:Y:S01]  /*78f0*/  PRMT R34, RZ, 0x7610, R51 ;  /* 0x00007610ff227816 */ /* 0x000fe20000000033 */
[----:B------:R-:W-:Y:S05]  /*7900*/  @P3 BRA `(.L_x_254) ;  /* 0x0000008000003947 */ /* 0x000fea0003800000 */
[----:B------:R-:W-:-:S04]  /*7910*/  ISETP.NE.U32.AND P2, PT, RZ, c[0x0][0x180], PT ;  /* 0x00006000ff007a0c */ /* 0x000fc80003f45070 */
[----:B------:R-:W-:-:S13]  /*7920*/  ISETP.NE.AND.EX P2, PT, RZ, c[0x0][0x184], PT, P2 ;  /* 0x00006100ff007a0c */ /* 0x000fda0003f45320 */
[----:B------:R-:W-:Y:S05]  /*7930*/  @P2 BRA `(.L_x_255) ;  /* 0x0000002000002947 */ /* 0x000fea0003800000 */
[----:B------:R-:W-:Y:S05]  /*7940*/  @P0 BRA `(.L_x_256) ;  /* 0x0000008000000947 */ /* 0x000fea0003800000 */
[----:B------:R-:W-:Y:S05]  /*7950*/  BRA `(.L_x_257) ;  /* 0x0000009000007947 */ /* 0x000fea0003800000 */
.L_x_255:
[----:B-----5:R-:W-:-:S05]  /*7960*/  PRMT R48, RZ, 0x7610, R43 ;  /* 0x00007610ff307816 */ /* 0x020fca000000002b */
[----:B------:R-:W-:Y:S01]  /*7970*/  FADD.FTZ R34, R48, R34 ;  /* 0x0000002230227221 */ /* 0x000fe20000010000 */
[----:B------:R-:W-:Y:S05]  /*7980*/  BRA `(.L_x_256) ;  /* 0x0000004000007947 */ /* 0x000fea0003800000 */
.L_x_254:
[----:B-----5:R-:W-:-:S05]  /*7990*/  PRMT R48, RZ, 0x7610, R39 ;  /* 0x00007610ff307816 */ /* 0x020fca0000000027 */
[----:B------:R-:W-:Y:S01]  /*79a0*/  FADD.FTZ R34, R48, R34 ;  /* 0x0000002230227221 */ /* 0x000fe20000010000 */
[----:B------:R-:W-:-:S05]  /*79b0*/  @P2 PRMT R48, RZ, 0x7610, R43 ;  /* 0x00007610ff302816 */ /* 0x000fca000000002b */
[----:B------:R-:W-:-:S05]  /*79c0*/  @P2 FADD.FTZ R34, R48, R34 ;  /* 0x0000002230222221 */ /* 0x000fca0000010000 */
.L_x_256:
[----:B------:R-:W-:-:S04]  /*79d0*/  F2FP.BF16.PACK_AB R48, RZ, R34 ;  /* 0x00000022ff30723e */ /* 0x000fc800000010ff */
[----:B------:R-:W-:Y:S02]  /*79e0*/  PRMT R47, R47, 0x5410, R48 ;  /* 0x000054102f2f7816 */ /* 0x000fe40000000030 */
.L_x_257:
[----:B------:R-:W-:-:S04]  /*79f0*/  @P0 LEA R48, P2, R52, c[0x0][0x188], 0x4 ;  /* 0x0000620034300a11 */ /* 0x000fc800078420ff */
[C---:B------:R-:W-:Y:S02]  /*7a00*/  @P0 LEA.HI.X R49, R52.reuse, c[0x0][0x18c], RZ, 0x4, P2 ;  /* 0x0000630034310a11 */ /* 0x040fe400010f24ff */
[----:B------:R-:W-:-:S03]  /*7a10*/  IADD3 R52, R52, 0x20, RZ ;  /* 0x0000002034347810 */ /* 0x000fc60007ffe0ff */
[----:B------:R0:W-:Y:S04]  /*7a20*/  @P0 STG.E.128 [R48.64], R44 ;  /* 0x0000002c30000986 */ /* 0x0001e8000c101d04 */
.L_x_225:
[----:B------:R-:W-:Y:S05]  /*7a30*/  BSYNC B0 ;  /* 0x0000000000007941 */ /* 0x000fea0003800000 */
.L_x_224:
        /* <DEDUP_REMOVED lines=25> */
.L_x_261:
[----:B-----5:R-:W-:-:S05]  /*7bd0*/  PRMT R16, RZ, 0x5410, R40 ;  /* 0x00005410ff107816 */ /* 0x020fca0000000028 */
[----:B------:R-:W-:Y:S01]  /*7be0*/  FADD.FTZ R102, R16, R102 ;  /* 0x0000006610667221 */ /* 0x000fe20000010000 */
[----:B------:R-:W-:Y:S05]  /*7bf0*/  BRA `(.L_x_262) ;  /* 0x0000004000007947 */ /* 0x000fea0003800000 */
.L_x_260:
[----:B-----5:R-:W-:-:S05]  /*7c00*/  PRMT R16, RZ, 0x5410, R36 ;  /* 0x00005410ff107816 */ /* 0x020fca0000000024 */
[----:B------:R-:W-:Y:S01]  /*7c10*/  FADD.FTZ R102, R16, R102 ;  /* 0x0000006610667221 */ /* 0x000fe20000010000 */
[----:B------:R-:W-:-:S05]  /*7c20*/  @P2 PRMT R16, RZ, 0x5410, R40 ;  /* 0x00005410ff102816 */ /* 0x000fca0000000028 */
[----:B------:R-:W-:-:S05]  /*7c30*/  @P2 FADD.FTZ R102, R16, R102 ;  /* 0x0000006610662221 */ /* 0x000fca0000010000 */
.L_x_262:
[----:B------:R-:W-:-:S04]  /*7c40*/  F2FP.BF16.PACK_AB R16, RZ, R102 ;  /* 0x00000066ff10723e */ /* 0x000fc800000010ff */
[----:B------:R-:W-:Y:S02]  /*7c50*/  PRMT R44, R16, 0x7610, R44 ;  /* 0x00007610102c7816 */ /* 0x000fe4000000002c */
.L_x_263:
[----:B------:R-:W-:Y:S01]  /*7c60*/  PRMT R86, RZ, 0x7610, R48 ;  /* 0x00007610ff567816 */ /* 0x000fe20000000030 */
[----:B------:R-:W-:Y:S05]  /*7c70*/  @P3 BRA `(.L_x_264) ;  /* 0x0000008000003947 */ /* 0x000fea0003800000 */
[----:B------:R-:W-:-:S04]  /*7c80*/  ISETP.NE.U32.AND P4, PT, RZ, c[0x0][0x180], PT ;  /* 0x00006000ff007a0c */ /* 0x000fc80003f85070 */
[----:B------:R-:W-:-:S13]  /*7c90*/  ISETP.NE.AND.EX P4, PT, RZ, c[0x0][0x184], PT, P4 ;  /* 0x00006100ff007a0c */ /* 0x000fda0003f85340 */
[----:B------:R-:W-:Y:S05]  /*7ca0*/  @P4 BRA `(.L_x_265) ;  /* 0x0000002000004947 */ /* 0x000fea0003800000 */
[----:B------:R-:W-:Y:S05]  /*7cb0*/  @P0 BRA `(.L_x_266) ;  /* 0x0000008000000947 */ /* 0x000fea0003800000 */
[----:B------:R-:W-:Y:S05]  /*7cc0*/  BRA `(.L_x_267) ;  /* 0x0000009000007947 */ /* 0x000fea0003800000 */
.L_x_265:
[----:B-----5:R-:W-:-:S05]  /*7cd0*/  PRMT R16, RZ, 0x7610, R40 ;  /* 0x00007610ff107816 */ /* 0x020fca0000000028 */
[----:B------:R-:W-:Y:S01]  /*7ce0*/  FADD.FTZ R86, R16, R86 ;  /* 0x0000005610567221 */ /* 0x000fe20000010000 */
[----:B------:R-:W-:Y:S05]  /*7cf0*/  BRA `(.L_x_266) ;  /* 0x0000004000007947 */ /* 0x000fea0003800000 */
.L_x_264:
[----:B-----5:R-:W-:-:S05]  /*7d00*/  PRMT R16, RZ, 0x7610, R36 ;  /* 0x00007610ff107816 */ /* 0x020fca0000000024 */
[----:B------:R-:W-:Y:S01]  /*7d10*/  FADD.FTZ R86, R16, R86 ;  /* 0x0000005610567221 */ /* 0x000fe20000010000 */
[----:B------:R-:W-:-:S05]  /*7d20*/  @P2 PRMT R16, RZ, 0x7610, R40 ;  /* 0x00007610ff102816 */ /* 0x000fca0000000028 */
[----:B------:R-:W-:-:S05]  /*7d30*/  @P2 FADD.FTZ R86, R16, R86 ;  /* 0x0000005610562221 */ /* 0x000fca0000010000 */
.L_x_266:
[----:B------:R-:W-:-:S04]  /*7d40*/  F2FP.BF16.PACK_AB R16, RZ, R86 ;  /* 0x00000056ff10723e */ /* 0x000fc800000010ff */
[----:B------:R-:W-:Y:S02]  /*7d50*/  PRMT R44, R44, 0x5410, R16 ;  /* 0x000054102c2c7816 */ /* 0x000fe40000000010 */
.L_x_267:
[----:B------:R-:W-:Y:S01]  /*7d60*/  PRMT R87, RZ, 0x5410, R49 ;  /* 0x00005410ff577816 */ /* 0x000fe20000000031 */
[----:B------:R-:W-:Y:S05]  /*7d70*/  @P3 BRA `(.L_x_268) ;  /* 0x0000008000003947 */ /* 0x000fea0003800000 */
[----:B------:R-:W-:-:S04]  /*7d80*/  ISETP.NE.U32.AND P4, PT, RZ, c[0x0][0x180], PT ;  /* 0x00006000ff007a0c */ /* 0x000fc80003f85070 */
[----:B------:R-:W-:-:S13]  /*7d90*/  ISETP.NE.AND.EX P4, PT, RZ, c[0x0][0x184], PT, P4 ;  /* 0x00006100ff007a0c */ /* 0x000fda0003f85340 */
[----:B------:R-:W-:Y:S05]  /*7da0*/  @P4 BRA `(.L_x_269) ;  /* 0x0000002000004947 */ /* 0x000fea0003800000 */
[----:B------:R-:W-:Y:S05]  /*7db0*/  @P0 BRA `(.L_x_270) ;  /* 0x0000008000000947 */ /* 0x000fea0003800000 */
[----:B------:R-:W-:Y:S05]  /*7dc0*/  BRA `(.L_x_271) ;  /* 0x0000009000007947 */ /* 0x000fea0003800000 */
.L_x_269:
[----:B-----5:R-:W-:-:S05]  /*7dd0*/  PRMT R16, RZ, 0x5410, R41 ;  /* 0x00005410ff107816 */ /* 0x020fca0000000029 */
[----:B------:R-:W-:Y:S01]  /*7de0*/  FADD.FTZ R87, R16, R87 ;  /* 0x0000005710577221 */ /* 0x000fe20000010000 */
[----:B------:R-:W-:Y:S05]  /*7df0*/  BRA `(.L_x_270) ;  /* 0x0000004000007947 */ /* 0x000fea0003800000 */
.L_x_268:
[----:B-----5:R-:W-:-:S05]  /*7e00*/  PRMT R16, RZ, 0x5410, R37 ;  /* 0x00005410ff107816 */ /* 0x020fca0000000025 */
[----:B------:R-:W-:Y:S01]  /*7e10*/  FADD.FTZ R87, R16, R87 ;  /* 0x0000005710577221 */ /* 0x000fe20000010000 */
[----:B------:R-:W-:-:S05]  /*7e20*/  @P2 PRMT R16, RZ, 0x5410, R41 ;  /* 0x00005410ff102816 */ /* 0x000fca0000000029 */
[----:B------:R-:W-:-:S05]  /*7e30*/  @P2 FADD.FTZ R87, R16, R87 ;  /* 0x0000005710572221 */ /* 0x000fca0000010000 */
.L_x_270:
[----:B------:R-:W-:-:S04]  /*7e40*/  F2FP.BF16.PACK_AB R16, RZ, R87 ;  /* 0x00000057ff10723e */ /* 0x000fc800000010ff */
[----:B------:R-:W-:Y:S02]  /*7e50*/  PRMT R45, R16, 0x7610, R45 ;  /* 0x00007610102d7816 */ /* 0x000fe4000000002d */
.L_x_271:
[----:B------:R-:W-:Y:S01]  /*7e60*/  PRMT R64, RZ, 0x7610, R49 ;  /* 0x00007610ff407816 */ /* 0x000fe20000000031 */
[----:B------:R-:W-:Y:S05]  /*7e70*/  @P3 BRA `(.L_x_272) ;  /* 0x0000008000003947 */ /* 0x000fea0003800000 */
[----:B------:R-:W-:-:S04]  /*7e80*/  ISETP.NE.U32.AND P4, PT, RZ, c[0x0][0x180], PT ;  /* 0x00006000ff007a0c */ /* 0x000fc80003f85070 */
[----:B------:R-:W-:-:S13]  /*7e90*/  ISETP.NE.AND.EX P4, PT, RZ, c[0x0][0x184], PT, P4 ;  /* 0x00006100ff007a0c */ /* 0x000fda0003f85340 */
[----:B------:R-:W-:Y:S05]  /*7ea0*/  @P4 BRA `(.L_x_273) ;  /* 0x0000002000004947 */ /* 0x000fea0003800000 */
[----:B------:R-:W-:Y:S05]  /*7eb0*/  @P0 BRA `(.L_x_274) ;  /* 0x0000008000000947 */ /* 0x000fea0003800000 */
[----:B------:R-:W-:Y:S05]  /*7ec0*/  BRA `(.L_x_275) ;  /* 0x0000009000007947 */ /* 0x000fea0003800000 */
.L_x_273:
[----:B-----5:R-:W-:-:S05]  /*7ed0*/  PRMT R16, RZ, 0x7610, R41 ;  /* 0x00007610ff107816 */ /* 0x020fca0000000029 */
[----:B------:R-:W-:Y:S01]  /*7ee0*/  FADD.FTZ R64, R16, R64 ;  /* 0x0000004010407221 */ /* 0x000fe20000010000 */
[----:B------:R-:W-:Y:S05]  /*7ef0*/  BRA `(.L_x_274) ;  /* 0x0000004000007947 */ /* 0x000fea0003800000 */
.L_x_272:
[----:B-----5:R-:W-:-:S05]  /*7f00*/  PRMT R16, RZ, 0x7610, R37 ;  /* 0x00007610ff107816 */ /* 0x020fca0000000025 */
[----:B------:R-:W-:Y:S01]  /*7f10*/  FADD.FTZ R64, R16, R64 ;  /* 0x0000004010407221 */ /* 0x000fe20000010000 */
[----:B------:R-:W-:-:S05]  /*7f20*/  @P2 PRMT R16, RZ, 0x7610, R41 ;  /* 0x00007610ff102816 */ /* 0x000fca0000000029 */
[----:B------:R-:W-:-:S05]  /*7f30*/  @P2 FADD.FTZ R64, R16, R64 ;  /* 0x0000004010402221 */ /* 0x000fca0000010000 */
.L_x_274:
[----:B------:R-:W-:-:S04]  /*7f40*/  F2FP.BF16.PACK_AB R16, RZ, R64 ;  /* 0x00000040ff10723e */ /* 0x000fc800000010ff */
[----:B------:R-:W-:Y:S02]  /*7f50*/  PRMT R45, R45, 0x5410, R16 ;  /* 0x000054102d2d7816 */ /* 0x000fe40000000010 */
.L_x_275:
[----:B------:R-:W-:Y:S01]  /*7f60*/  PRMT R66, RZ, 0x5410, R50 ;  /* 0x00005410ff427816 */ /* 0x000fe20000000032 */
[----:B------:R-:W-:Y:S05]  /*7f70*/  @P3 BRA `(.L_x_276) ;  /* 0x0000008000003947 */ /* 0x000fea0003800000 */
[----:B------:R-:W-:-:S04]  /*7f80*/  ISETP.NE.U32.AND P4, PT, RZ, c[0x0][0x180], PT ;  /* 0x00006000ff007a0c */ /* 0x000fc80003f85070 */
[----:B------:R-:W-:-:S13]  /*7f90*/  ISETP.NE.AND.EX P4, PT, RZ, c[0x0][0x184], PT, P4 ;  /* 0x00006100ff007a0c */ /* 0x000fda0003f85340 */
[----:B------:R-:W-:Y:S05]  /*7fa0*/  @P4 BRA `(.L_x_277) ;  /* 0x0000002000004947 */ /* 0x000fea0003800000 */
[----:B------:R-:W-:Y:S05]  /*7fb0*/  @P0 BRA `(.L_x_278) ;  /* 0x0000008000000947 */ /* 0x000fea0003800000 */
[----:B------:R-:W-:Y:S05]  /*7fc0*/  BRA `(.L_x_279) ;  /* 0x0000009000007947 */ /* 0x000fea0003800000 */
.L_x_277:
[----:B-----5:R-:W-:-:S05]  /*7fd0*/  PRMT R16, RZ, 0x5410, R42 ;  /* 0x00005410ff107816 */ /* 0x020fca000000002a */
[----:B------:R-:W-:Y:S01]  /*7fe0*/  FADD.FTZ R66, R16, R66 ;  /* 0x0000004210427221 */ /* 0x000fe20000010000 */
[----:B------:R-:W-:Y:S05]  /*7ff0*/  BRA `(.L_x_278) ;  /* 0x0000004000007947 */ /* 0x000fea0003800000 */
.L_x_276:
[----:B-----5:R-:W-:-:S05]  /*8000*/  PRMT R16, RZ, 0x5410, R38 ;  /* 0x00005410ff107816 */ /* 0x020fca0000000026 */
[----:B------:R-:W-:Y:S01]  /*8010*/  FADD.FTZ R66, R16, R66 ;  /* 0x0000004210427221 */ /* 0x000fe20000010000 */
[----:B------:R-:W-:-:S05]  /*8020*/  @P2 PRMT R16, RZ, 0x5410, R42 ;  /* 0x00005410ff102816 */ /* 0x000fca000000002a */
[----:B------:R-:W-:-:S05]  /*8030*/  @P2 FADD.FTZ R66, R16, R66 ;  /* 0x0000004210422221 */ /* 0x000fca0000010000 */
.L_x_278:
[----:B------:R-:W-:-:S04]  /*8040*/  F2FP.BF16.PACK_AB R16, RZ, R66 ;  /* 0x00000042ff10723e */ /* 0x000fc800000010ff */
[----:B------:R-:W-:Y:S02]  /*8050*/  PRMT R46, R16, 0x7610, R46 ;  /* 0x00007610102e7816 */ /* 0x000fe4000000002e */
.L_x_279:
[----:B------:R-:W-:Y:S01]  /*8060*/  PRMT R16, RZ, 0x7610, R50 ;  /* 0x00007610ff107816 */ /* 0x000fe20000000032 */
[----:B------:R-:W-:Y:S05]  /*8070*/  @P3 BRA `(.L_x_280) ;  /* 0x0000008000003947 */ /* 0x000fea0003800000 */
[----:B------:R-:W-:-:S04]  /*8080*/  ISETP.NE.U32.AND P4, PT, RZ, c[0x0][0x180], PT ;  /* 0x00006000ff007a0c */ /* 0x000fc80003f85070 */
[----:B------:R-:W-:-:S13]  /*8090*/  ISETP.NE.AND.EX P4, PT, RZ, c[0x0][0x184], PT, P4 ;  /* 0x00006100ff007a0c */ /* 0x000fda0003f85340 */
[----:B------:R-:W-:Y:S05]  /*80a0*/  @P4 BRA `(.L_x_281) ;  /* 0x0000002000004947 */ /* 0x000fea0003800000 */
[----:B------:R-:W-:Y:S05]  /*80b0*/  @P0 BRA `(.L_x_282) ;  /* 0x0000008000000947 */ /* 0x000fea0003800000 */
[----:B------:R-:W-:Y:S05]  /*80c0*/  BRA `(.L_x_283) ;  /* 0x0000009000007947 */ /* 0x000fea0003800000 */
.L_x_281:
[----:B-----5:R-:W-:-:S05]  /*80d0*/  PRMT R35, RZ, 0x7610, R42 ;  /* 0x00007610ff237816 */ /* 0x020fca000000002a */
[----:B------:R-:W-:Y:S01]  /*80e0*/  FADD.FTZ R16, R35, R16 ;  /* 0x0000001023107221 */ /* 0x000fe20000010000 */
[----:B------:R-:W-:Y:S05]  /*80f0*/  BRA `(.L_x_282) ;  /* 0x0000004000007947 */ /* 0x000fea0003800000 */
.L_x_280:
[----:B-----5:R-:W-:-:S05]  /*8100*/  PRMT R35, RZ, 0x7610, R38 ;  /* 0x00007610ff237816 */ /* 0x020fca0000000026 */
[----:B------:R-:W-:Y:S01]  /*8110*/  FADD.FTZ R16, R35, R16 ;  /* 0x0000001023107221 */ /* 0x000fe20000010000 */
[----:B------:R-:W-:-:S05]  /*8120*/  @P2 PRMT R35, RZ, 0x7610, R42 ;  /* 0x00007610ff232816 */ /* 0x000fca000000002a */
[----:B------:R-:W-:-:S05]  /*8130*/  @P2 FADD.FTZ R16, R35, R16 ;  /* 0x0000001023102221 */ /* 0x000fca0000010000 */
.L_x_282:
[----:B------:R-:W-:-:S04]  /*8140*/  F2FP.BF16.PACK_AB R35, RZ, R16 ;  /* 0x00000010ff23723e */ /* 0x000fc800000010ff */
[----:B------:R-:W-:Y:S02]  /*8150*/  PRMT R46, R46, 0x5410, R35 ;  /* 0x000054102e2e7816 */ /* 0x000fe40000000023 */
.L_x_283:
[----:B------:R-:W-:Y:S01]  /*8160*/  PRMT R65, RZ, 0x5410, R51 ;  /* 0x00005410ff417816 */ /* 0x000fe20000000033 */
[----:B------:R-:W-:Y:S05]  /*8170*/  @P3 BRA `(.L_x_284) ;  /* 0x0000008000003947 */ /* 0x000fea0003800000 */
[----:B------:R-:W-:-:S04]  /*8180*/  ISETP.NE.U32.AND P4, PT, RZ, c[0x0][0x180], PT ;  /* 0x00006000ff007a0c */ /* 0x000fc80003f85070 */
[----:B------:R-:W-:-:S13]  /*8190*/  ISETP.NE.AND.EX P4, PT, RZ, c[0x0][0x184], PT, P4 ;  /* 0x00006100ff007a0c */ /* 0x000fda0003f85340 */
[----:B------:R-:W-:Y:S05]  /*81a0*/  @P4 BRA `(.L_x_285) ;  /* 0x0000002000004947 */ /* 0x000fea0003800000 */
[----:B------:R-:W-:Y:S05]  /*81b0*/  @P0 BRA `(.L_x_286) ;  /* 0x0000008000000947 */ /* 0x000fea0003800000 */
[----:B------:R-:W-:Y:S05]  /*81c0*/  BRA `(.L_x_287) ;  /* 0x0000009000007947 */ /* 0x000fea0003800000 */
.L_x_285:
[----:B-----5:R-:W-:-:S05]  /*81d0*/  PRMT R35, RZ, 0x5410, R43 ;  /* 0x00005410ff237816 */ /* 0x020fca000000002b */
[----:B------:R-:W-:Y:S01]  /*81e0*/  FADD.FTZ R65, R35, R65 ;  /* 0x0000004123417221 */ /* 0x000fe20000010000 */
[----:B------:R-:W-:Y:S05]  /*81f0*/  BRA `(.L_x_286) ;  /* 0x0000004000007947 */ /* 0x000fea0003800000 */
.L_x_284:
[----:B-----5:R-:W-:-:S05]  /*8200*/  PRMT R35, RZ, 0x5410, R39 ;  /* 0x00005410ff237816 */ /* 0x020fca0000000027 */
[----:B------:R-:W-:Y:S01]  /*8210*/  FADD.FTZ R65, R35, R65 ;  /* 0x0000004123417221 */ /* 0x000fe20000010000 */
[----:B------:R-:W-:-:S05]  /*8220*/  @P2 PRMT R35, RZ, 0x5410, R43 ;  /* 0x00005410ff232816 */ /* 0x000fca000000002b */
[----:B------:R-:W-:-:S05]  /*8230*/  @P2 FADD.FTZ R65, R35, R65 ;  /* 0x0000004123412221 */ /* 0x000fca0000010000 */
.L_x_286:
[----:B------:R-:W-:-:S04]  /*8240*/  F2FP.BF16.PACK_AB R35, RZ, R65 ;  /* 0x00000041ff23723e */ /* 0x000fc800000010ff */
[----:B------:R-:W-:Y:S02]  /*8250*/  PRMT R47, R35, 0x7610, R47 ;  /* 0x00007610232f7816 */ /* 0x000fe4000000002f */
.L_x_287:
[----:B------:R-:W-:Y:S01]  /*8260*/  PRMT R35, RZ, 0x7610, R51 ;  /* 0x00007610ff237816 */ /* 0x000fe20000000033 */
[----:B------:R-:W-:Y:S05]  /*8270*/  @P3 BRA `(.L_x_288) ;  /* 0x0000008000003947 */ /* 0x000fea0003800000 */
[----:B------:R-:W-:-:S04]  /*8280*/  ISETP.NE.U32.AND P2, PT, RZ, c[0x0][0x180], PT ;  /* 0x00006000ff007a0c */ /* 0x000fc80003f45070 */
[----:B------:R-:W-:-:S13]  /*8290*/  ISETP.NE.AND.EX P2, PT, RZ, c[0x0][0x184], PT, P2 ;  /* 0x00006100ff007a0c */ /* 0x000fda0003f45320 */
[----:B------:R-:W-:Y:S05]  /*82a0*/  @P2 BRA `(.L_x_289) ;  /* 0x0000002000002947 */ /* 0x000fea0003800000 */
[----:B------:R-:W-:Y:S05]  /*82b0*/  @P0 BRA `(.L_x_290) ;  /* 0x0000008000000947 */ /* 0x000fea0003800000 */
[----:B------:R-:W-:Y:S05]  /*82c0*/  BRA `(.L_x_291) ;  /* 0x0000009000007947 */ /* 0x000fea0003800000 */
.L_x_289:
[----:B-----5:R-:W-:-:S05]  /*82d0*/  PRMT R48, RZ, 0x7610, R43 ;  /* 0x00007610ff307816 */ /* 0x020fca000000002b */
[----:B------:R-:W-:Y:S01]  /*82e0*/  FADD.FTZ R35, R48, R35 ;  /* 0x0000002330237221 */ /* 0x000fe20000010000 */
[----:B------:R-:W-:Y:S05]  /*82f0*/  BRA `(.L_x_290) ;  /* 0x0000004000007947 */ /* 0x000fea0003800000 */
.L_x_288:
[----:B-----5:R-:W-:-:S05]  /*8300*/  PRMT R48, RZ, 0x7610, R39 ;  /* 0x00007610ff307816 */ /* 0x020fca0000000027 */
[----:B------:R-:W-:Y:S01]  /*8310*/  FADD.FTZ R35, R48, R35 ;  /* 0x0000002330237221 */ /* 0x000fe20000010000 */
[----:B------:R-:W-:-:S05]  /*8320*/  @P2 PRMT R48, RZ, 0x7610, R43 ;  /* 0x00007610ff302816 */ /* 0x000fca000000002b */
[----:B------:R-:W-:-:S05]  /*8330*/  @P2 FADD.FTZ R35, R48, R35 ;  /* 0x0000002330232221 */ /* 0x000fca0000010000 */
.L_x_290:
[----:B------:R-:W-:-:S04]  /*8340*/  F2FP.BF16.PACK_AB R48, RZ, R35 ;  /* 0x00000023ff30723e */ /* 0x000fc800000010ff */
[----:B------:R-:W-:Y:S02]  /*8350*/  PRMT R47, R47, 0x5410, R48 ;  /* 0x000054102f2f7816 */ /* 0x000fe40000000030 */
.L_x_291:
[----:B------:R-:W-:-:S04]  /*8360*/  @P0 LEA R48, P2, R52, c[0x0][0x188], 0x4 ;  /* 0x0000620034300a11 */ /* 0x000fc800078420ff */
[C---:B------:R-:W-:Y:S02]  /*8370*/  @P0 LEA.HI.X R49, R52.reuse, c[0x0][0x18c], RZ, 0x4, P2 ;  /* 0x0000630034310a11 */ /* 0x040fe400010f24ff */
[----:B------:R-:W-:-:S03]  /*8380*/  IADD3 R52, R52, 0x20, RZ ;  /* 0x0000002034347810 */ /* 0x000fc60007ffe0ff */
[----:B------:R0:W-:Y:S04]  /*8390*/  @P0 STG.E.128 [R48.64], R44 ;  /* 0x0000002c30000986 */ /* 0x0001e8000c101d04 */
.L_x_259:
[----:B------:R-:W-:Y:S05]  /*83a0*/  BSYNC B0 ;  /* 0x0000000000007941 */ /* 0x000fea0003800000 */
.L_x_258:
        /* <DEDUP_REMOVED lines=25> */
.L_x_295:
[----:B-----5:R-:W-:-:S05]  /*8540*/  PRMT R15, RZ, 0x5410, R40 ;  /* 0x00005410ff0f7816 */ /* 0x020fca0000000028 */
[----:B------:R-:W-:Y:S01]  /*8550*/  FADD.FTZ R104, R15, R104 ;  /* 0x000000680f687221 */ /* 0x000fe20000010000 */
[----:B------:R-:W-:Y:S05]  /*8560*/  BRA `(.L_x_296) ;  /* 0x0000004000007947 */ /* 0x000fea0003800000 */
.L_x_294:
[----:B-----5:R-:W-:-:S05]  /*8570*/  PRMT R15, RZ, 0x5410, R36 ;  /* 0x00005410ff0f7816 */ /* 0x020fca0000000024 */
[----:B------:R-:W-:Y:S01]  /*8580*/  FADD.FTZ R104, R15, R104 ;  /* 0x000000680f687221 */ /* 0x000fe20000010000 */
[----:B------:R-:W-:-:S05]  /*8590*/  @P2 PRMT R15, RZ, 0x5410, R40 ;  /* 0x00005410ff0f2816 */ /* 0x000fca0000000028 */
[----:B------:R-:W-:-:S05]  /*85a0*/  @P2 FADD.FTZ R104, R15, R104 ;  /* 0x000000680f682221 */ /* 0x000fca0000010000 */
.L_x_296:
[----:B------:R-:W-:-:S04]  /*85b0*/  F2FP.BF16.PACK_AB R15, RZ, R104 ;  /* 0x00000068ff0f723e */ /* 0x000fc800000010ff */
[----:B------:R-:W-:Y:S02]  /*85c0*/  PRMT R44, R15, 0x7610, R44 ;  /* 0x000076100f2c7816 */ /* 0x000fe4000000002c */
.L_x_297:
[----:B------:R-:W-:Y:S01]  /*85d0*/  PRMT R89, RZ, 0x7610, R48 ;  /* 0x00007610ff597816 */ /* 0x000fe20000000030 */
[----:B------:R-:W-:Y:S05]  /*85e0*/  @P3 BRA `(.L_x_298) ;  /* 0x0000008000003947 */ /* 0x000fea0003800000 */
[----:B------:R-:W-:-:S04]  /*85f0*/  ISETP.NE.U32.AND P4, PT, RZ, c[0x0][0x180], PT ;  /* 0x00006000ff007a0c */ /* 0x000fc80003f85070 */
[----:B------:R-:W-:-:S13]  /*8600*/  ISETP.NE.AND.EX P4, PT, RZ, c[0x0][0x184], PT, P4 ;  /* 0x00006100ff007a0c */ /* 0x000fda0003f85340 */
[----:B------:R-:W-:Y:S05]  /*8610*/  @P4 BRA `(.L_x_299) ;  /* 0x0000002000004947 */ /* 0x000fea0003800000 */
[----:B------:R-:W-:Y:S05]  /*8620*/  @P0 BRA `(.L_x_300) ;  /* 0x0000008000000947 */ /* 0x000fea0003800000 */
[----:B------:R-:W-:Y:S05]  /*8630*/  BRA `(.L_x_301) ;  /* 0x0000009000007947 */ /* 0x000fea0003800000 */
.L_x_299:
[----:B-----5:R-:W-:-:S05]  /*8640*/  PRMT R15, RZ, 0x7610, R40 ;  /* 0x00007610ff0f7816 */ /* 0x020fca0000000028 */
[----:B------:R-:W-:Y:S01]  /*8650*/  FADD.FTZ R89, R15, R89 ;  /* 0x000000590f597221 */ /* 0x000fe20000010000 */
[----:B------:R-:W-:Y:S05]  /*8660*/  BRA `(.L_x_300) ;  /* 0x0000004000007947 */ /* 0x000fea0003800000 */
.L_x_298:
[----:B-----5:R-:W-:-:S05]  /*8670*/  PRMT R15, RZ, 0x7610, R36 ;  /* 0x00007610ff0f7816 */ /* 0x020fca0000000024 */
[----:B------:R-:W-:Y:S01]  /*8680*/  FADD.FTZ R89, R15, R89 ;  /* 0x000000590f597221 */ /* 0x000fe20000010000 */
[----:B------:R-:W-:-:S05]  /*8690*/  @P2 PRMT R15, RZ, 0x7610, R40 ;  /* 0x00007610ff0f2816 */ /* 0x000fca0000000028 */
[----:B------:R-:W-:-:S05]  /*86a0*/  @P2 FADD.FTZ R89, R15, R89 ;  /* 0x000000590f592221 */ /* 0x000fca0000010000 */
.L_x_300:
[----:B------:R-:W-:-:S04]  /*86b0*/  F2FP.BF16.PACK_AB R15, RZ, R89 ;  /* 0x00000059ff0f723e */ /* 0x000fc800000010ff */
[----:B------:R-:W-:Y:S02]  /*86c0*/  PRMT R44, R44, 0x5410, R15 ;  /* 0x000054102c2c7816 */ /* 0x000fe4000000000f */
.L_x_301:
[----:B------:R-:W-:Y:S01]  /*86d0*/  PRMT R91, RZ, 0x5410, R49 ;  /* 0x00005410ff5b7816 */ /* 0x000fe20000000031 */
[----:B------:R-:W-:Y:S05]  /*86e0*/  @P3 BRA `(.L_x_302) ;  /* 0x0000008000003947 */ /* 0x000fea0003800000 */
[----:B------:R-:W-:-:S04]  /*86f0*/  ISETP.NE.U32.AND P4, PT, RZ, c[0x0][0x180], PT ;  /* 0x00006000ff007a0c */ /* 0x000fc80003f85070 */
[----:B------:R-:W-:-:S13]  /*8700*/  ISETP.NE.AND.EX P4, PT, RZ, c[0x0][0x184], PT, P4 ;  /* 0x00006100ff007a0c */ /* 0x000fda0003f85340 */
[----:B------:R-:W-:Y:S05]  /*8710*/  @P4 BRA `(.L_x_303) ;  /* 0x0000002000004947 */ /* 0x000fea0003800000 */
[----:B------:R-:W-:Y:S05]  /*8720*/  @P0 BRA `(.L_x_304) ;  /* 0x0000008000000947 */ /* 0x000fea0003800000 */
[----:B------:R-:W-:Y:S05]  /*8730*/  BRA `(.L_x_305) ;  /* 0x0000009000007947 */ /* 0x000fea0003800000 */
.L_x_303:
[----:B-----5:R-:W-:-:S05]  /*8740*/  PRMT R15, RZ, 0x5410, R41 ;  /* 0x00005410ff0f7816 */ /* 0x020fca0000000029 */
[----:B------:R-:W-:Y:S01]  /*8750*/  FADD.FTZ R91, R15, R91 ;  /* 0x0000005b0f5b7221 */ /* 0x000fe20000010000 */
[----:B------:R-:W-:Y:S05]  /*8760*/  BRA `(.L_x_304) ;  /* 0x0000004000007947 */ /* 0x000fea0003800000 */
.L_x_302:
[----:B-----5:R-:W-:-:S05]  /*8770*/  PRMT R15, RZ, 0x5410, R37 ;  /* 0x00005410ff0f7816 */ /* 0x020fca0000000025 */
[----:B------:R-:W-:Y:S01]  /*8780*/  FADD.FTZ R91, R15, R91 ;  /* 0x0000005b0f5b7221 */ /* 0x000fe20000010000 */
[----:B------:R-:W-:-:S05]  /*8790*/  @P2 PRMT R15, RZ, 0x5410, R41 ;  /* 0x00005410ff0f2816 */ /* 0x000fca0000000029 */
[----:B------:R-:W-:-:S05]  /*87a0*/  @P2 FADD.FTZ R91, R15, R91 ;  /* 0x0000005b0f5b2221 */ /* 0x000fca0000010000 */
.L_x_304:
[----:B------:R-:W-:-:S04]  /*87b0*/  F2FP.BF16.PACK_AB R15, RZ, R91 ;  /* 0x0000005bff0f723e */ /* 0x000fc800000010ff */
[----:B------:R-:W-:Y:S02]  /*87c0*/  PRMT R45, R15, 0x7610, R45 ;  /* 0x000076100f2d7816 */ /* 0x000fe4000000002d */
.L_x_305:
[----:B------:R-:W-:Y:S01]  /*87d0*/  PRMT R68, RZ, 0x7610, R49 ;  /* 0x00007610ff447816 */ /* 0x000fe20000000031 */
[----:B------:R-:W-:Y:S05]  /*87e0*/  @P3 BRA `(.L_x_306) ;  /* 0x0000008000003947 */ /* 0x000fea0003800000 */
[----:B------:R-:W-:-:S04]  /*87f0*/  ISETP.NE.U32.AND P4, PT, RZ, c[0x0][0x180], PT ;  /* 0x00006000ff007a0c */ /* 0x000fc80003f85070 */
[----:B------:R-:W-:-:S13]  /*8800*/  ISETP.NE.AND.EX P4, PT, RZ, c[0x0][0x184], PT, P4 ;  /* 0x00006100ff007a0c */ /* 0x000fda0003f85340 */
[----:B------:R-:W-:Y:S05]  /*8810*/  @P4 BRA `(.L_x_307) ;  /* 0x0000002000004947 */ /* 0x000fea0003800000 */
[----:B------:R-:W-:Y:S05]  /*8820*/  @P0 BRA `(.L_x_308) ;  /* 0x0000008000000947 */ /* 0x000fea0003800000 */
[----:B------:R-:W-:Y:S05]  /*8830*/  BRA `(.L_x_309) ;  /* 0x0000009000007947 */ /* 0x000fea0003800000 */
.L_x_307:
[----:B-----5:R-:W-:-:S05]  /*8840*/  PRMT R15, RZ, 0x7610, R41 ;  /* 0x00007610ff0f7816 */ /* 0x020fca0000000029 */
[----:B------:R-:W-:Y:S01]  /*8850*/  FADD.FTZ R68, R15, R68 ;  /* 0x000000440f447221 */ /* 0x000fe20000010000 */
[----:B------:R-:W-:Y:S05]  /*8860*/  BRA `(.L_x_308) ;  /* 0x0000004000007947 */ /* 0x000fea0003800000 */
.L_x_306:
[----:B-----5:R-:W-:-:S05]  /*8870*/  PRMT R15, RZ, 0x7610, R37 ;  /* 0x00007610ff0f7816 */ /* 0x020fca0000000025 */
[----:B------:R-:W-:Y:S01]  /*8880*/  FADD.FTZ R68, R15, R68 ;  /* 0x000000440f447221 */ /* 0x000fe20000010000 */
[----:B------:R-:W-:-:S05]  /*8890*/  @P2 PRMT R15, RZ, 0x7610, R41 ;  /* 0x00007610ff0f2816 */ /* 0x000fca0000000029 */
[----:B------:R-:W-:-:S05]  /*88a0*/  @P2 FADD.FTZ R68, R15, R68 ;  /* 0x000000440f442221 */ /* 0x000fca0000010000 */
.L_x_308:
[----:B------:R-:W-:-:S04]  /*88b0*/  F2FP.BF16.PACK_AB R15, RZ, R68 ;  /* 0x00000044ff0f723e */ /* 0x000fc800000010ff */
[----:B------:R-:W-:Y:S02]  /*88c0*/  PRMT R45, R45, 0x5410, R15 ;  /* 0x000054102d2d7816 */ /* 0x000fe4000000000f */
.L_x_309:
[----:B------:R-:W-:Y:S01]  /*88d0*/  PRMT R70, RZ, 0x5410, R50 ;  /* 0x00005410ff467816 */ /* 0x000fe20000000032 */
[----:B------:R-:W-:Y:S05]  /*88e0*/  @P3 BRA `(.L_x_310) ;  /* 0x0000008000003947 */ /* 0x000fea0003800000 */
[----:B------:R-:W-:-:S04]  /*88f0*/  ISETP.NE.U32.AND P4, PT, RZ, c[0x0][0x180], PT ;  /* 0x00006000ff007a0c */ /* 0x000fc80003f85070 */
[----:B------:R-:W-:-:S13]  /*8900*/  ISETP.NE.AND.EX P4, PT, RZ, c[0x0][0x184], PT, P4 ;  /* 0x00006100ff007a0c */ /* 0x000fda0003f85340 */
[----:B------:R-:W-:Y:S05]  /*8910*/  @P4 BRA `(.L_x_311) ;  /* 0x0000002000004947 */ /* 0x000fea0003800000 */
[----:B------:R-:W-:Y:S05]  /*8920*/  @P0 BRA `(.L_x_312) ;  /* 0x0000008000000947 */ /* 0x000fea0003800000 */
[----:B------:R-:W-:Y:S05]  /*8930*/  BRA `(.L_x_313) ;  /* 0x0000009000007947 */ /* 0x000fea0003800000 */
.L_x_311:
[----:B-----5:R-:W-:-:S05]  /*8940*/  PRMT R15, RZ, 0x5410, R42 ;  /* 0x00005410ff0f7816 */ /* 0x020fca000000002a */
[----:B------:R-:W-:Y:S01]  /*8950*/  FADD.FTZ R70, R15, R70 ;  /* 0x000000460f467221 */ /* 0x000fe20000010000 */
[----:B------:R-:W-:Y:S05]  /*8960*/  BRA `(.L_x_312) ;  /* 0x0000004000007947 */ /* 0x000fea0003800000 */
.L_x_310:
[----:B-----5:R-:W-:-:S05]  /*8970*/  PRMT R15, RZ, 0x5410, R38 ;  /* 0x00005410ff0f7816 */ /* 0x020fca0000000026 */
[----:B------:R-:W-:Y:S01]  /*8980*/  FADD.FTZ R70, R15, R70 ;  /* 0x000000460f467221 */ /* 0x000fe20000010000 */
[----:B------:R-:W-:-:S05]  /*8990*/  @P2 PRMT R15, RZ, 0x5410, R42 ;  /* 0x00005410ff0f2816 */ /* 0x000fca000000002a */
[----:B------:R-:W-:-:S05]  /*89a0*/  @P2 FADD.FTZ R70, R15, R70 ;  /* 0x000000460f462221 */ /* 0x000fca0000010000 */
.L_x_312:
[----:B------:R-:W-:-:S04]  /*89b0*/  F2FP.BF16.PACK_AB R15, RZ, R70 ;  /* 0x00000046ff0f723e */ /* 0x000fc800000010ff */
[----:B------:R-:W-:Y:S02]  /*89c0*/  PRMT R46, R15, 0x7610, R46 ;  /* 0x000076100f2e7816 */ /* 0x000fe4000000002e */
.L_x_313:
[----:B------:R-:W-:Y:S01]  /*89d0*/  PRMT R15, RZ, 0x7610, R50 ;  /* 0x00007610ff0f7816 */ /* 0x000fe20000000032 */
[----:B------:R-:W-:Y:S05]  /*89e0*/  @P3 BRA `(.L_x_314) ;  /* 0x0000008000003947 */ /* 0x000fea0003800000 */
[----:B------:R-:W-:-:S04]  /*89f0*/  ISETP.NE.U32.AND P4, PT, RZ, c[0x0][0x180], PT ;  /* 0x00006000ff007a0c */ /* 0x000fc80003f85070 */
[----:B------:R-:W-:-:S13]  /*8a00*/  ISETP.NE.AND.EX P4, PT, RZ, c[0x0][0x184], PT, P4 ;  /* 0x00006100ff007a0c */ /* 0x000fda0003f85340 */
[----:B------:R-:W-:Y:S05]  /*8a10*/  @P4 BRA `(.L_x_315) ;  /* 0x0000002000004947 */ /* 0x000fea0003800000 */
[----:B------:R-:W-:Y:S05]  /*8a20*/  @P0 BRA `(.L_x_316) ;  /* 0x0000008000000947 */ /* 0x000fea0003800000 */
[----:B------:R-:W-:Y:S05]  /*8a30*/  BRA `(.L_x_317) ;  /* 0x0000009000007947 */ /* 0x000fea0003800000 */
.L_x_315:
[----:B-----5:R-:W-:-:S05]  /*8a40*/  PRMT R48, RZ, 0x7610, R42 ;  /* 0x00007610ff307816 */ /* 0x020fca000000002a */
[----:B------:R-:W-:Y:S01]  /*8a50*/  FADD.FTZ R15, R48, R15 ;  /* 0x0000000f300f7221 */ /* 0x000fe20000010000 */
[----:B------:R-:W-:Y:S05]  /*8a60*/  BRA `(.L_x_316) ;  /* 0x0000004000007947 */ /* 0x000fea0003800000 */
.L_x_314:
[----:B-----5:R-:W-:-:S05]  /*8a70*/  PRMT R48, RZ, 0x7610, R38 ;  /* 0x00007610ff307816 */ /* 0x020fca0000000026 */
[----:B------:R-:W-:Y:S01]  /*8a80*/  FADD.FTZ R15, R48, R15 ;  /* 0x0000000f300f7221 */ /* 0x000fe20000010000 */
[----:B------:R-:W-:-:S05]  /*8a90*/  @P2 PRMT R48, RZ, 0x7610, R42 ;  /* 0x00007610ff302816 */ /* 0x000fca000000002a */
[----:B------:R-:W-:-:S05]  /*8aa0*/  @P2 FADD.FTZ R15, R48, R15 ;  /* 0x0000000f300f2221 */ /* 0x000fca0000010000 */
.L_x_316:
[----:B------:R-:W-:-:S04]  /*8ab0*/  F2FP.BF16.PACK_AB R48, RZ, R15 ;  /* 0x0000000fff30723e */ /* 0x000fc800000010ff */
[----:B------:R-:W-:Y:S02]  /*8ac0*/  PRMT R46, R46, 0x5410, R48 ;  /* 0x000054102e2e7816 */ /* 0x000fe40000000030 */
.L_x_317:
[----:B------:R-:W-:Y:S01]  /*8ad0*/  PRMT R67, RZ, 0x5410, R51 ;  /* 0x00005410ff437816 */ /* 0x000fe20000000033 */
[----:B------:R-:W-:Y:S05]  /*8ae0*/  @P3 BRA `(.L_x_318) ;  /* 0x0000008000003947 */ /* 0x000fea0003800000 */
[----:B------:R-:W-:-:S04]  /*8af0*/  ISETP.NE.U32.AND P4, PT, RZ, c[0x0][0x180], PT ;  /* 0x00006000ff007a0c */ /* 0x000fc80003f85070 */
[----:B------:R-:W-:-:S13]  /*8b00*/  ISETP.NE.AND.EX P4, PT, RZ, c[0x0][0x184], PT, P4 ;  /* 0x00006100ff007a0c */ /* 0x000fda0003f85340 */
[----:B------:R-:W-:Y:S05]  /*8b10*/  @P4 BRA `(.L_x_319) ;  /* 0x0000002000004947 */ /* 0x000fea0003800000 */
[----:B------:R-:W-:Y:S05]  /*8b20*/  @P0 BRA `(.L_x_320) ;  /* 0x0000008000000947 */ /* 0x000fea0003800000 */
[----:B------:R-:W-:Y:S05]  /*8b30*/  BRA `(.L_x_321) ;  /* 0x0000009000007947 */ /* 0x000fea0003800000 */
.L_x_319:
[----:B-----5:R-:W-:-:S05]  /*8b40*/  PRMT R48, RZ, 0x5410, R43 ;  /* 0x00005410ff307816 */ /* 0x020fca000000002b */
[----:B------:R-:W-:Y:S01]  /*8b50*/  FADD.FTZ R67, R48, R67 ;  /* 0x0000004330437221 */ /* 0x000fe20000010000 */
[----:B------:R-:W-:Y:S05]  /*8b60*/  BRA `(.L_x_320) ;  /* 0x0000004000007947 */ /* 0x000fea0003800000 */
.L_x_318:
[----:B-----5:R-:W-:-:S05]  /*8b70*/  PRMT R48, RZ, 0x5410, R39 ;  /* 0x00005410ff307816 */ /* 0x020fca0000000027 */
[----:B------:R-:W-:Y:S01]  /*8b80*/  FADD.FTZ R67, R48, R67 ;  /* 0x0000004330437221 */ /* 0x000fe20000010000 */
[----:B------:R-:W-:-:S05]  /*8b90*/  @P2 PRMT R48, RZ, 0x5410, R43 ;  /* 0x00005410ff302816 */ /* 0x000fca000000002b */
[----:B------:R-:W-:-:S05]  /*8ba0*/  @P2 FADD.FTZ R67, R48, R67 ;  /* 0x0000004330432221 */ /* 0x000fca0000010000 */
.L_x_320:
[----:B------:R-:W-:-:S04]  /*8bb0*/  F2FP.BF16.PACK_AB R48, RZ, R67 ;  /* 0x00000043ff30723e */ /* 0x000fc800000010ff */
[----:B------:R-:W-:Y:S02]  /*8bc0*/  PRMT R47, R48, 0x7610, R47 ;  /* 0x00007610302f7816 */ /* 0x000fe4000000002f */
.L_x_321:
[----:B------:R-:W-:Y:S01]  /*8bd0*/  PRMT R56, RZ, 0x7610, R51 ;  /* 0x00007610ff387816 */ /* 0x000fe20000000033 */
[----:B------:R-:W-:Y:S05]  /*8be0*/  @P3 BRA `(.L_x_322) ;  /* 0x0000008000003947 */ /* 0x000fea0003800000 */
[----:B------:R-:W-:-:S04]  /*8bf0*/  ISETP.NE.U32.AND P2, PT, RZ, c[0x0][0x180], PT ;  /* 0x00006000ff007a0c */ /* 0x000fc80003f45070 */
[----:B------:R-:W-:-:S13]  /*8c00*/  ISETP.NE.AND.EX P2, PT, RZ, c[0x0][0x184], PT, P2 ;  /* 0x00006100ff007a0c */ /* 0x000fda0003f45320 */
[----:B------:R-:W-:Y:S05]  /*8c10*/  @P2 BRA `(.L_x_323) ;  /* 0x0000002000002947 */ /* 0x000fea0003800000 */
[----:B------:R-:W-:Y:S05]  /*8c20*/  @P0 BRA `(.L_x_324) ;  /* 0x0000008000000947 */ /* 0x000fea0003800000 */
[----:B------:R-:W-:Y:S05]  /*8c30*/  BRA `(.L_x_325) ;  /* 0x0000009000007947 */ /* 0x000fea0003800000 */
.L_x_323:
[----:B-----5:R-:W-:-:S05]  /*8c40*/  PRMT R48, RZ, 0x7610, R43 ;  /* 0x00007610ff307816 */ /* 0x020fca000000002b */
[----:B------:R-:W-:Y:S01]  /*8c50*/  FADD.FTZ R56, R48, R56 ;  /* 0x0000003830387221 */ /* 0x000fe20000010000 */
[----:B------:R-:W-:Y:S05]  /*8c60*/  BRA `(.L_x_324) ;  /* 0x0000004000007947 */ /* 0x000fea0003800000 */
.L_x_322:
[----:B-----5:R-:W-:-:S05]  /*8c70*/  PRMT R48, RZ, 0x7610, R39 ;  /* 0x00007610ff307816 */ /* 0x020fca0000000027 */
[----:B------:R-:W-:Y:S01]  /*8c80*/  FADD.FTZ R56, R48, R56 ;  /* 0x0000003830387221 */ /* 0x000fe20000010000 */
[----:B------:R-:W-:-:S05]  /*8c90*/  @P2 PRMT R48, RZ, 0x7610, R43 ;  /* 0x00007610ff302816 */ /* 0x000fca000000002b */
[----:B------:R-:W-:-:S05]  /*8ca0*/  @P2 FADD.FTZ R56, R48, R56 ;  /* 0x0000003830382221 */ /* 0x000fca0000010000 */
.L_x_324:
[----:B------:R-:W-:-:S04]  /*8cb0*/  F2FP.BF16.PACK_AB R48, RZ, R56 ;  /* 0x00000038ff30723e */ /* 0x000fc800000010ff */
[----:B------:R-:W-:Y:S02]  /*8cc0*/  PRMT R47, R47, 0x5410, R48 ;  /* 0x000054102f2f7816 */ /* 0x000fe40000000030 */
.L_x_325:
[----:B------:R-:W-:-:S04]  /*8cd0*/  @P0 LEA R48, P2, R52, c[0x0][0x188], 0x4 ;  /* 0x0000620034300a11 */ /* 0x000fc800078420ff */
[C---:B------:R-:W-:Y:S02]  /*8ce0*/  @P0 LEA.HI.X R49, R52.reuse, c[0x0][0x18c], RZ, 0x4, P2 ;  /* 0x0000630034310a11 */ /* 0x040fe400010f24ff */
[----:B------:R-:W-:-:S03]  /*8cf0*/  IADD3 R52, R52, 0x20, RZ ;  /* 0x0000002034347810 */ /* 0x000fc60007ffe0ff */
[----:B------:R0:W-:Y:S04]  /*8d00*/  @P0 STG.E.128 [R48.64], R44 ;  /* 0x0000002c30000986 */ /* 0x0001e8000c101d04 */
.L_x_293:
[----:B------:R-:W-:Y:S05]  /*8d10*/  BSYNC B0 ;  /* 0x0000000000007941 */ /* 0x000fea0003800000 */
.L_x_292:
        /* <DEDUP_REMOVED lines=25> */
.L_x_329:
[----:B-----5:R-:W-:-:S05]  /*8eb0*/  PRMT R53, RZ, 0x5410, R40 ;  /* 0x00005410ff357816 */ /* 0x020fca0000000028 */
[----:B------:R-:W-:Y:S01]  /*8ec0*/  FADD.FTZ R105, R53, R105 ;  /* 0x0000006935697221 */ /* 0x000fe20000010000 */
[----:B------:R-:W-:Y:S05]  /*8ed0*/  BRA `(.L_x_330) ;  /* 0x0000004000007947 */ /* 0x000fea0003800000 */
.L_x_328:
[----:B-----5:R-:W-:-:S05]  /*8ee0*/  PRMT R53, RZ, 0x5410, R36 ;  /* 0x00005410ff357816 */ /* 0x020fca0000000024 */
[----:B------:R-:W-:Y:S01]  /*8ef0*/  FADD.FTZ R105, R53, R105 ;  /* 0x0000006935697221 */ /* 0x000fe20000010000 */
[----:B------:R-:W-:-:S05]  /*8f00*/  @P2 PRMT R53, RZ, 0x5410, R40 ;  /* 0x00005410ff352816 */ /* 0x000fca0000000028 */
[----:B------:R-:W-:-:S05]  /*8f10*/  @P2 FADD.FTZ R105, R53, R105 ;  /* 0x0000006935692221 */ /* 0x000fca0000010000 */
.L_x_330:
[----:B------:R-:W-:-:S04]  /*8f20*/  F2FP.BF16.PACK_AB R53, RZ, R105 ;  /* 0x00000069ff35723e */ /* 0x000fc800000010ff */
[----:B------:R-:W-:Y:S02]  /*8f30*/  PRMT R44, R53, 0x7610, R44 ;  /* 0x00007610352c7816 */ /* 0x000fe4000000002c */
.L_x_331:
[----:B------:R-:W-:Y:S01]  /*8f40*/  PRMT R97, RZ, 0x7610, R48 ;  /* 0x00007610ff617816 */ /* 0x000fe20000000030 */
[----:B------:R-:W-:Y:S05]  /*8f50*/  @P3 BRA `(.L_x_332) ;  /* 0x0000008000003947 */ /* 0x000fea0003800000 */
[----:B------:R-:W-:-:S04]  /*8f60*/  ISETP.NE.U32.AND P4, PT, RZ, c[0x0][0x180], PT ;  /* 0x00006000ff007a0c */ /* 0x000fc80003f85070 */
[----:B------:R-:W-:-:S13]  /*8f70*/  ISETP.NE.AND.EX P4, PT, RZ, c[0x0][0x184], PT, P4 ;  /* 0x00006100ff007a0c */ /* 0x000fda0003f85340 */
[----:B------:R-:W-:Y:S05]  /*8f80*/  @P4 BRA `(.L_x_333) ;  /* 0x0000002000004947 */ /* 0x000fea0003800000 */
[----:B------:R-:W-:Y:S05]  /*8f90*/  @P0 BRA `(.L_x_334) ;  /* 0x0000008000000947 */ /* 0x000fea0003800000 */
[----:B------:R-:W-:Y:S05]  /*8fa0*/  BRA `(.L_x_335) ;  /* 0x0000009000007947 */ /* 0x000fea0003800000 */
.L_x_333:
[----:B-----5:R-:W-:-:S05]  /*8fb0*/  PRMT R48, RZ, 0x7610, R40 ;  /* 0x00007610ff307816 */ /* 0x020fca0000000028 */
[----:B------:R-:W-:Y:S01]  /*8fc0*/  FADD.FTZ R97, R48, R97 ;  /* 0x0000006130617221 */ /* 0x000fe20000010000 */
[----:B------:R-:W-:Y:S05]  /*8fd0*/  BRA `(.L_x_334) ;  /* 0x0000004000007947 */ /* 0x000fea0003800000 */
.L_x_332:
[----:B-----5:R-:W-:-:S05]  /*8fe0*/  PRMT R48, RZ, 0x7610, R36 ;  /* 0x00007610ff307816 */ /* 0x020fca0000000024 */
[----:B------:R-:W-:Y:S01]  /*8ff0*/  FADD.FTZ R97, R48, R97 ;  /* 0x0000006130617221 */ /* 0x000fe20000010000 */
[----:B------:R-:W-:-:S05]  /*9000*/  @P2 PRMT R48, RZ, 0x7610, R40 ;  /* 0x00007610ff302816 */ /* 0x000fca0000000028 */
[----:B------:R-:W-:-:S05]  /*9010*/  @P2 FADD.FTZ R97, R48, R97 ;  /* 0x0000006130612221 */ /* 0x000fca0000010000 */
.L_x_334:
[----:B------:R-:W-:-:S04]  /*9020*/  F2FP.BF16.PACK_AB R48, RZ, R97 ;  /* 0x00000061ff30723e */ /* 0x000fc800000010ff */
[----:B------:R-:W-:Y:S02]  /*9030*/  PRMT R44, R44, 0x5410, R48 ;  /* 0x000054102c2c7816 */ /* 0x000fe40000000030 */
.L_x_335:
[----:B------:R-:W-:Y:S01]  /*9040*/  PRMT R103, RZ, 0x5410, R49 ;  /* 0x00005410ff677816 */ /* 0x000fe20000000031 */
[----:B------:R-:W-:Y:S05]  /*9050*/  @P3 BRA `(.L_x_336) ;  /* 0x0000008000003947 */ /* 0x000fea0003800000 */
[----:B------:R-:W-:-:S04]  /*9060*/  ISETP.NE.U32.AND P4, PT, RZ, c[0x0][0x180], PT ;  /* 0x00006000ff007a0c */ /* 0x000fc80003f85070 */
[----:B------:R-:W-:-:S13]  /*9070*/  ISETP.NE.AND.EX P4, PT, RZ, c[0x0][0x184], PT, P4 ;  /* 0x00006100ff007a0c */ /* 0x000fda0003f85340 */
[----:B------:R-:W-:Y:S05]  /*9080*/  @P4 BRA `(.L_x_337) ;  /* 0x0000002000004947 */ /* 0x000fea0003800000 */
[----:B------:R-:W-:Y:S05]  /*9090*/  @P0 BRA `(.L_x_338) ;  /* 0x0000008000000947 */ /* 0x000fea0003800000 */
[----:B------:R-:W-:Y:S05]  /*90a0*/  BRA `(.L_x_339) ;  /* 0x0000009000007947 */ /* 0x000fea0003800000 */
.L_x_337:
[----:B-----5:R-:W-:-:S05]  /*90b0*/  PRMT R48, RZ, 0x5410, R41 ;  /* 0x00005410ff307816 */ /* 0x020fca0000000029 */
[----:B------:R-:W-:Y:S01]  /*90c0*/  FADD.FTZ R103, R48, R103 ;  /* 0x0000006730677221 */ /* 0x000fe20000010000 */
[----:B------:R-:W-:Y:S05]  /*90d0*/  BRA `(.L_x_338) ;  /* 0x0000004000007947 */ /* 0x000fea0003800000 */
.L_x_336:
[----:B-----5:R-:W-:-:S05]  /*90e0*/  PRMT R48, RZ, 0x5410, R37 ;  /* 0x00005410ff307816 */ /* 0x020fca0000000025 */
[----:B------:R-:W-:Y:S01]  /*90f0*/  FADD.FTZ R103, R48, R103 ;  /* 0x0000006730677221 */ /* 0x000fe20000010000 */
[----:B------:R-:W-:-:S05]  /*9100*/  @P2 PRMT R48, RZ, 0x5410, R41 ;  /* 0x00005410ff302816 */ /* 0x000fca0000000029 */
[----:B------:R-:W-:-:S05]  /*9110*/  @P2 FADD.FTZ R103, R48, R103 ;  /* 0x0000006730672221 */ /* 0x000fca0000010000 */
.L_x_338:
[----:B------:R-:W-:-:S04]  /*9120*/  F2FP.BF16.PACK_AB R48, RZ, R103 ;  /* 0x00000067ff30723e */ /* 0x000fc800000010ff */
[----:B------:R-:W-:Y:S02]  /*9130*/  PRMT R45, R48, 0x7610, R45 ;  /* 0x00007610302d7816 */ /* 0x000fe4000000002d */
.L_x_339:
[----:B------:R-:W-:Y:S01]  /*9140*/  PRMT R90, RZ, 0x7610, R49 ;  /* 0x00007610ff5a7816 */ /* 0x000fe20000000031 */
[----:B------:R-:W-:Y:S05]  /*9150*/  @P3 BRA `(.L_x_340) ;  /* 0x0000008000003947 */ /* 0x000fea0003800000 */
[----:B------:R-:W-:-:S04]  /*9160*/  ISETP.NE.U32.AND P4, PT, RZ, c[0x0][0x180], PT ;  /* 0x00006000ff007a0c */ /* 0x000fc80003f85070 */
[----:B------:R-:W-:-:S13]  /*9170*/  ISETP.NE.AND.EX P4, PT, RZ, c[0x0][0x184], PT, P4 ;  /* 0x00006100ff007a0c */ /* 0x000fda0003f85340 */
[----:B------:R-:W-:Y:S05]  /*9180*/  @P4 BRA `(.L_x_341) ;  /* 0x0000002000004947 */ /* 0x000fea0003800000 */
[----:B------:R-:W-:Y:S05]  /*9190*/  @P0 BRA `(.L_x_342) ;  /* 0x0000008000000947 */ /* 0x000fea0003800000 */
[----:B------:R-:W-:Y:S05]  /*91a0*/  BRA `(.L_x_343) ;  /* 0x0000009000007947 */ /* 0x000fea0003800000 */
.L_x_341:
[----:B-----5:R-:W-:-:S05]  /*91b0*/  PRMT R48, RZ, 0x7610, R41 ;  /* 0x00007610ff307816 */ /* 0x020fca0000000029 */
[----:B------:R-:W-:Y:S01]  /*91c0*/  FADD.FTZ R90, R48, R90 ;  /* 0x0000005a305a7221 */ /* 0x000fe20000010000 */
[----:B------:R-:W-:Y:S05]  /*91d0*/  BRA `(.L_x_342) ;  /* 0x0000004000007947 */ /* 0x000fea0003800000 */
.L_x_340:
[----:B-----5:R-:W-:-:S05]  /*91e0*/  PRMT R48, RZ, 0x7610, R37 ;  /* 0x00007610ff307816 */ /* 0x020fca0000000025 */
[----:B------:R-:W-:Y:S01]  /*91f0*/  FADD.FTZ R90, R48, R90 ;  /* 0x0000005a305a7221 */ /* 0x000fe20000010000 */
[----:B------:R-:W-:-:S05]  /*9200*/  @P2 PRMT R48, RZ, 0x7610, R41 ;  /* 0x00007610ff302816 */ /* 0x000fca0000000029 */
[----:B------:R-:W-:-:S05]  /*9210*/  @P2 FADD.FTZ R90, R48, R90 ;  /* 0x0000005a305a2221 */ /* 0x000fca0000010000 */
.L_x_342:
[----:B------:R-:W-:-:S04]  /*9220*/  F2FP.BF16.PACK_AB R48, RZ, R90 ;  /* 0x0000005aff30723e */ /* 0x000fc800000010ff */
[----:B------:R-:W-:Y:S02]  /*9230*/  PRMT R45, R45, 0x5410, R48 ;  /* 0x000054102d2d7816 */ /* 0x000fe40000000030 */
.L_x_343:
[----:B------:R-:W-:Y:S01]  /*9240*/  PRMT R92, RZ, 0x5410, R50 ;  /* 0x00005410ff5c7816 */ /* 0x000fe20000000032 */
[----:B------:R-:W-:Y:S05]  /*9250*/  @P3 BRA `(.L_x_344) ;  /* 0x0000008000003947 */ /* 0x000fea0003800000 */
[----:B------:R-:W-:-:S04]  /*9260*/  ISETP.NE.U32.AND P4, PT, RZ, c[0x0][0x180], PT ;  /* 0x00006000ff007a0c */ /* 0x000fc80003f85070 */
[----:B------:R-:W-:-:S13]  /*9270*/  ISETP.NE.AND.EX P4, PT, RZ, c[0x0][0x184], PT, P4 ;  /* 0x00006100ff007a0c */ /* 0x000fda0003f85340 */
[----:B------:R-:W-:Y:S05]  /*9280*/  @P4 BRA `(.L_x_345) ;  /* 0x0000002000004947 */ /* 0x000fea0003800000 */
[----:B------:R-:W-:Y:S05]  /*9290*/  @P0 BRA `(.L_x_346) ;  /* 0x0000008000000947 */ /* 0x000fea0003800000 */
[----:B------:R-:W-:Y:S05]  /*92a0*/  BRA `(.L_x_347) ;  /* 0x0000009000007947 */ /* 0x000fea0003800000 */
.L_x_345:
[----:B-----5:R-:W-:-:S05]  /*92b0*/  PRMT R48, RZ, 0x5410, R42 ;  /* 0x00005410ff307816 */ /* 0x020fca000000002a */
[----:B------:R-:W-:Y:S01]  /*92c0*/  FADD.FTZ R92, R48, R92 ;  /* 0x0000005c305c7221 */ /* 0x000fe20000010000 */
[----:B------:R-:W-:Y:S05]  /*92d0*/  BRA `(.L_x_346) ;  /* 0x0000004000007947 */ /* 0x000fea0003800000 */
.L_x_344:
[----:B-----5:R-:W-:-:S05]  /*92e0*/  PRMT R48, RZ, 0x5410, R38 ;  /* 0x00005410ff307816 */ /* 0x020fca0000000026 */
[----:B------:R-:W-:Y:S01]  /*92f0*/  FADD.FTZ R92, R48, R92 ;  /* 0x0000005c305c7221 */ /* 0x000fe20000010000 */
[----:B------:R-:W-:-:S05]  /*9300*/  @P2 PRMT R48, RZ, 0x5410, R42 ;  /* 0x00005410ff302816 */ /* 0x000fca000000002a */
[----:B------:R-:W-:-:S05]  /*9310*/  @P2 FADD.FTZ R92, R48, R92 ;  /* 0x0000005c305c2221 */ /* 0x000fca0000010000 */
.L_x_346:
[----:B------:R-:W-:-:S04]  /*9320*/  F2FP.BF16.PACK_AB R48, RZ, R92 ;  /* 0x0000005cff30723e */ /* 0x000fc800000010ff */
[----:B------:R-:W-:Y:S02]  /*9330*/  PRMT R46, R48, 0x7610, R46 ;  /* 0x00007610302e7816 */ /* 0x000fe4000000002e */
.L_x_347:
[----:B------:R-:W-:Y:S01]  /*9340*/  PRMT R69, RZ, 0x7610, R50 ;  /* 0x00007610ff457816 */ /* 0x000fe20000000032 */
[----:B------:R-:W-:Y:S05]  /*9350*/  @P3 BRA `(.L_x_348) ;  /* 0x0000008000003947 */ /* 0x000fea0003800000 */
[----:B------:R-:W-:-:S04]  /*9360*/  ISETP.NE.U32.AND P4, PT, RZ, c[0x0][0x180], PT ;  /* 0x00006000ff007a0c */ /* 0x000fc80003f85070 */
[----:B------:R-:W-:-:S13]  /*9370*/  ISETP.NE.AND.EX P4, PT, RZ, c[0x0][0x184], PT, P4 ;  /* 0x00006100ff007a0c */ /* 0x000fda0003f85340 */
[----:B------:R-:W-:Y:S05]  /*9380*/  @P4 BRA `(.L_x_349) ;  /* 0x0000002000004947 */ /* 0x000fea0003800000 */
[----:B------:R-:W-:Y:S05]  /*9390*/  @P0 BRA `(.L_x_350) ;  /* 0x0000008000000947 */ /* 0x000fea0003800000 */
[----:B------:R-:W-:Y:S05]  /*93a0*/  BRA `(.L_x_351) ;  /* 0x0000009000007947 */ /* 0x000fea0003800000 */
.L_x_349:
[----:B-----5:R-:W-:-:S05]  /*93b0*/  PRMT R48, RZ, 0x7610, R42 ;  /* 0x00007610ff307816 */ /* 0x020fca000000002a */
[----:B------:R-:W-:Y:S01]  /*93c0*/  FADD.FTZ R69, R48, R69 ;  /* 0x0000004530457221 */ /* 0x000fe20000010000 */
[----:B------:R-:W-:Y:S05]  /*93d0*/  BRA `(.L_x_350) ;  /* 0x0000004000007947 */ /* 0x000fea0003800000 */
.L_x_348:
[----:B-----5:R-:W-:-:S05]  /*93e0*/  PRMT R48, RZ, 0x7610, R38 ;  /* 0x00007610ff307816 */ /* 0x020fca0000000026 */
[----:B------:R-:W-:Y:S01]  /*93f0*/  FADD.FTZ R69, R48, R69 ;  /* 0x0000004530457221 */ /* 0x000fe20000010000 */
[----:B------:R-:W-:-:S05]  /*9400*/  @P2 PRMT R48, RZ, 0x7610, R42 ;  /* 0x00007610ff302816 */ /* 0x000fca000000002a */
[----:B------:R-:W-:-:S05]  /*9410*/  @P2 FADD.FTZ R69, R48, R69 ;  /* 0x0000004530452221 */ /* 0x000fca0000010000 */
.L_x_350:
[----:B------:R-:W-:-:S04]  /*9420*/  F2FP.BF16.PACK_AB R48, RZ, R69 ;  /* 0x00000045ff30723e */ /* 0x000fc800000010ff */
[----:B------:R-:W-:Y:S02]  /*9430*/  PRMT R46, R46, 0x5410, R48 ;  /* 0x000054102e2e7816 */ /* 0x000fe40000000030 */
.L_x_351:
[----:B------:R-:W-:Y:S01]  /*9440*/  PRMT R71, RZ, 0x5410, R51 ;  /* 0x00005410ff477816 */ /* 0x000fe20000000033 */
[----:B------:R-:W-:Y:S05]  /*9450*/  @P3 BRA `(.L_x_352) ;  /* 0x0000008000003947 */ /* 0x000fea0003800000 */
[----:B------:R-:W-:-:S04]  /*9460*/  ISETP.NE.U32.AND P4, PT, RZ, c[0x0][0x180], PT ;  /* 0x00006000ff007a0c */ /* 0x000fc80003f85070 */
[----:B------:R-:W-:-:S13]  /*9470*/  ISETP.NE.AND.EX P4, PT, RZ, c[0x0][0x184], PT, P4 ;  /* 0x00006100ff007a0c */ /* 0x000fda0003f85340 */
[----:B------:R-:W-:Y:S05]  /*9480*/  @P4 BRA `(.L_x_353) ;  /* 0x0000002000004947 */ /* 0x000fea0003800000 */
[----:B------:R-:W-:Y:S05]  /*9490*/  @P0 BRA `(.L_x_354) ;  /* 0x0000008000000947 */ /* 0x000fea0003800000 */
[----:B------:R-:W-:Y:S05]  /*94a0*/  BRA `(.L_x_355) ;  /* 0x0000009000007947 */ /* 0x000fea0003800000 */
.L_x_353:
[----:B-----5:R-:W-:-:S05]  /*94b0*/  PRMT R48, RZ, 0x5410, R43 ;  /* 0x00005410ff307816 */ /* 0x020fca000000002b */
[----:B------:R-:W-:Y:S01]  /*94c0*/  FADD.FTZ R71, R48, R71 ;  /* 0x0000004730477221 */ /* 0x000fe20000010000 */
[----:B------:R-:W-:Y:S05]  /*94d0*/  BRA `(.L_x_354) ;  /* 0x0000004000007947 */ /* 0x000fea0003800000 */
.L_x_352:
[----:B-----5:R-:W-:-:S05]  /*94e0*/  PRMT R48, RZ, 0x5410, R39 ;  /* 0x00005410ff307816 */ /* 0x020fca0000000027 */
[----:B------:R-:W-:Y:S01]  /*94f0*/  FADD.FTZ R71, R48, R71 ;  /* 0x0000004730477221 */ /* 0x000fe20000010000 */
[----:B------:R-:W-:-:S05]  /*9500*/  @P2 PRMT R48, RZ, 0x5410, R43 ;  /* 0x00005410ff302816 */ /* 0x000fca000000002b */
[----:B------:R-:W-:-:S05]  /*9510*/  @P2 FADD.FTZ R71, R48, R71 ;  /* 0x0000004730472221 */ /* 0x000fca0000010000 */
.L_x_354:
[----:B------:R-:W-:-:S04]  /*9520*/  F2FP.BF16.PACK_AB R48, RZ, R71 ;  /* 0x00000047ff30723e */ /* 0x000fc800000010ff */
[----:B------:R-:W-:Y:S02]  /*9530*/  PRMT R47, R48, 0x7610, R47 ;  /* 0x00007610302f7816 */ /* 0x000fe4000000002f */
.L_x_355:
[----:B------:R-:W-:Y:S01]  /*9540*/  PRMT R57, RZ, 0x7610, R51 ;  /* 0x00007610ff397816 */ /* 0x000fe20000000033 */
[----:B------:R-:W-:Y:S05]  /*9550*/  @P3 BRA `(.L_x_356) ;  /* 0x0000008000003947 */ /* 0x000fea0003800000 */
[----:B------:R-:W-:-:S04]  /*9560*/  ISETP.NE.U32.AND P2, PT, RZ, c[0x0][0x180], PT ;  /* 0x00006000ff007a0c */ /* 0x000fc80003f45070 */
[----:B------:R-:W-:-:S13]  /*9570*/  ISETP.NE.AND.EX P2, PT, RZ, c[0x0][0x184], PT, P2 ;  /* 0x00006100ff007a0c */ /* 0x000fda0003f45320 */
[----:B------:R-:W-:Y:S05]  /*9580*/  @P2 BRA `(.L_x_357) ;  /* 0x0000002000002947 */ /* 0x000fea0003800000 */
[----:B------:R-:W-:Y:S05]  /*9590*/  @P0 BRA `(.L_x_358) ;  /* 0x0000008000000947 */ /* 0x000fea0003800000 */
[----:B------:R-:W-:Y:S05]  /*95a0*/  BRA `(.L_x_359) ;  /* 0x0000009000007947 */ /* 0x000fea0003800000 */
.L_x_357:
[----:B-----5:R-:W-:-:S05]  /*95b0*/  PRMT R48, RZ, 0x7610, R43 ;  /* 0x00007610ff307816 */ /* 0x020fca000000002b */
[----:B------:R-:W-:Y:S01]  /*95c0*/  FADD.FTZ R57, R48, R57 ;  /* 0x0000003930397221 */ /* 0x000fe20000010000 */
[----:B------:R-:W-:Y:S05]  /*95d0*/  BRA `(.L_x_358) ;  /* 0x0000004000007947 */ /* 0x000fea0003800000 */
.L_x_356:
[----:B-----5:R-:W-:-:S05]  /*95e0*/  PRMT R48, RZ, 0x7610, R39 ;  /* 0x00007610ff307816 */ /* 0x020fca0000000027 */
[----:B------:R-:W-:Y:S01]  /*95f0*/  FADD.FTZ R57, R48, R57 ;  /* 0x0000003930397221 */ /* 0x000fe20000010000 */
[----:B------:R-:W-:-:S05]  /*9600*/  @P2 PRMT R48, RZ, 0x7610, R43 ;  /* 0x00007610ff302816 */ /* 0x000fca000000002b */
[----:B------:R-:W-:-:S05]  /*9610*/  @P2 FADD.FTZ R57, R48, R57 ;  /* 0x0000003930392221 */ /* 0x000fca0000010000 */
.L_x_358:
[----:B------:R-:W-:-:S04]  /*9620*/  F2FP.BF16.PACK_AB R48, RZ, R57 ;  /* 0x00000039ff30723e */ /* 0x000fc800000010ff */
[----:B------:R-:W-:Y:S02]  /*9630*/  PRMT R47, R47, 0x5410, R48 ;  /* 0x000054102f2f7816 */ /* 0x000fe40000000030 */
.L_x_359:
[----:B------:R-:W-:-:S04]  /*9640*/  @P0 LEA R48, P2, R52, c[0x0][0x188], 0x4 ;  /* 0x0000620034300a11 */ /* 0x000fc800078420ff */
[----:B------:R-:W-:-:S05]  /*9650*/  @P0 LEA.HI.X R49, R52, c[0x0][0x18c], RZ, 0x4, P2 ;  /* 0x0000630034310a11 */ /* 0x000fca00010f24ff */
[----:B------:R0:W-:Y:S04]  /*9660*/  @P0 STG.E.128 [R48.64], R44 ;  /* 0x0000002c30000986 */ /* 0x0001e8000c101d04 */
.L_x_327:
[----:B------:R-:W-:Y:S05]  /*9670*/  BSYNC B0 ;  /* 0x0000000000007941 */ /* 0x000fea0003800000 */
.L_x_326:
[----:B0-----:R-:W-:Y:S01]  /*9680*/  FADD.FTZ R48, RZ, R88 ;  /* 0x00000058ff307221 */ /* 0x001fe20000010000 */
[C---:B------:R-:W-:Y:S02]  /*9690*/  ISETP.GT.U32.AND P2, PT, R3.reuse, 0x3f, PT ;  /* 0x0000003f0300780c */ /* 0x040fe40003f44070 */
[----:B------:R-:W-:Y:S01]  /*96a0*/  LOP3.LUT R2, R2, 0xffffffef, RZ, 0xc0, !PT ;  /* 0xffffffef02027812 */ /* 0x000fe200078ec0ff */
[----:B------:R-:W-:Y:S01]  /*96b0*/  FADD.FTZ R48, R72, R48 ;  /* 0x0000003048307221 */ /* 0x000fe20000010000 */
[C---:B------:R-:W-:Y:S02]  /*96c0*/  ISETP.GT.U32.AND P3, PT, R3.reuse, 0xff, PT ;  /* 0x000000ff0300780c */ /* 0x040fe40003f64070 */
[----:B------:R-:W-:Y:S01]  /*96d0*/  ISETP.GT.U32.AND P4, PT, R3, 0x11f, PT ;  /* 0x0000011f0300780c */ /* 0x000fe20003f84070 */
[----:B------:R-:W-:Y:S01]  /*96e0*/  FADD.FTZ R48, R73, R48 ;  /* 0x0000003049307221 */ /* 0x000fe20000010000 */
[----:B------:R-:W-:Y:S02]  /*96f0*/  ISETP.GT.U32.AND P5, PT, R3, 0x13f, PT ;  /* 0x0000013f0300780c */ /* 0x000fe40003fa4070 */
[----:B------:R-:W-:Y:S01]  /*9700*/  ISETP.NE.AND P6, PT, R54, RZ, PT ;  /* 0x000000ff3600720c */ /* 0x000fe20003fc5270 */
[----:B------:R-:W-:-:S02]  /*9710*/  FADD.FTZ R48, R14, R48 ;  /* 0x000000300e307221 */ /* 0x000fc40000010000 */
[----:B------:R-:W-:Y:S02]  /*9720*/  @P2 LOP3.LUT R2, R2, 0x10, RZ, 0xfc, !PT ;  /* 0x0000001002022812 */ /* 0x000fe400078efcff */
[----:B------:R-:W-:Y:S02]  /*9730*/  FADD.FTZ R48, R13, R48 ;  /* 0x000000300d307221 */ /* 0x000fe40000010000 */
[----:B------:R-:W-:Y:S02]  /*9740*/  LOP3.LUT R2, R2, 0xfffffff7, RZ, 0xc0, !PT ;  /* 0xfffffff702027812 */ /* 0x000fe400078ec0ff */
[----:B------:R-:W-:-:S04]  /*9750*/  FADD.FTZ R48, R27, R48 ;  /* 0x000000301b307221 */ /* 0x000fc80000010000 */
[----:B------:R-:W-:-:S04]  /*9760*/  FADD.FTZ R48, R26, R48 ;  /* 0x000000301a307221 */ /* 0x000fc80000010000 */
[----:B------:R-:W-:-:S05]  /*9770*/  FADD.FTZ R48, R32, R48 ;  /* 0x0000003020307221 */ /* 0x000fca0000010000 */
[----:B------:R-:W-:-:S05]  /*9780*/  FSEL R51, R48, RZ, P1 ;  /* 0x000000ff30337208 */ /* 0x000fca0000800000 */
[----:B------:R-:W-:-:S04]  /*9790*/  FADD.FTZ R48, R93, R51 ;  /* 0x000000335d307221 */ /* 0x000fc80000010000 */
[----:B------:R-:W-:-:S04]  /*97a0*/  FADD.FTZ R48, R74, R48 ;  /* 0x000000304a307221 */ /* 0x000fc80000010000 */
[----:B------:R-:W-:-:S04]  /*97b0*/  FADD.FTZ R48, R75, R48 ;  /* 0x000000304b307221 */ /* 0x000fc80000010000 */
[----:B------:R-:W-:-:S04]  /*97c0*/  FADD.FTZ R48, R12, R48 ;  /* 0x000000300c307221 */ /* 0x000fc80000010000 */
[----:B------:R-:W-:-:S04]  /*97d0*/  FADD.FTZ R48, R11, R48 ;  /* 0x000000300b307221 */ /* 0x000fc80000010000 */
[----:B------:R-:W-:-:S04]  /*97e0*/  FADD.FTZ R48, R25, R48 ;  /* 0x0000003019307221 */ /* 0x000fc80000010000 */
[----:B------:R-:W-:-:S04]  /*97f0*/  FADD.FTZ R48, R24, R48 ;  /* 0x0000003018307221 */ /* 0x000fc80000010000 */
[----:B------:R-:W-:Y:S01]  /*9800*/  @P2 FADD.FTZ R51, R31, R48 ;  /* 0x000000301f332221 */ /* 0x000fe20000010000 */
[----:B------:R-:W-:-:S03]  /*9810*/  ISETP.GT.U32.AND P2, PT, R3, 0x5f, PT ;  /* 0x0000005f0300780c */ /* 0x000fc60003f44070 */
[----:B------:R-:W-:-:S04]  /*9820*/  FADD.FTZ R48, R94, R51 ;  /* 0x000000335e307221 */ /* 0x000fc80000010000 */
[----:B------:R-:W-:-:S04]  /*9830*/  FADD.FTZ R48, R76, R48 ;  /* 0x000000304c307221 */ /* 0x000fc80000010000 */
[----:B------:R-:W-:Y:S02]  /*9840*/  FADD.FTZ R48, R77, R48 ;  /* 0x000000304d307221 */ /* 0x000fe40000010000 */
[----:B------:R-:W-:Y:S02]  /*9850*/  @P2 LOP3.LUT R2, R2, 0x8, RZ, 0xfc, !PT ;  /* 0x0000000802022812 */ /* 0x000fe400078efcff */
[----:B------:R-:W-:Y:S02]  /*9860*/  FADD.FTZ R48, R10, R48 ;  /* 0x000000300a307221 */ /* 0x000fe40000010000 */
[----:B------:R-:W-:Y:S02]  /*9870*/  LOP3.LUT R2, R2, 0xfffffffb, RZ, 0xc0, !PT ;  /* 0xfffffffb02027812 */ /* 0x000fe400078ec0ff */
        /* <DEDUP_REMOVED lines=39> */
[----:B------:R-:W-:-:S04]  /*9af0*/  FADD.FTZ R48, R85, R48 ;  /* 0x0000003055307221 */ /* 0x000fc80000010000 */
[----:B------:R-:W-:-:S04]  /*9b00*/  FADD.FTZ R48, R60, R48 ;  /* 0x000000303c307221 */ /* 0x000fc80000010000 */
[----:B------:R-:W-:-:S04]  /*9b10*/  FADD.FTZ R48, R62, R48 ;  /* 0x000000303e307221 */ /* 0x000fc80000010000 */
[----:B------:R-:W-:-:S04]  /*9b20*/  FADD.FTZ R48, R17, R48 ;  /* 0x0000003011307221 */ /* 0x000fc80000010000 */
[----:B------:R-:W-:-:S04]  /*9b30*/  FADD.FTZ R48, R63, R48 ;  /* 0x000000303f307221 */ /* 0x000fc80000010000 */
[----:B------:R-:W-:-:S04]  /*9b40*/  @P2 FADD.FTZ R51, R34, R48 ;  /* 0x0000003022332221 */ /* 0x000fc80000010000 */
        /* <DEDUP_REMOVED lines=24> */
[----:B------:R-:W-:Y:S05]  /*9cd0*/  BRA.DIV ~URZ, `(.L_x_360) ;  /* 0x000046827f007947 */ /* 0x000fea000b800000 */
[----:B------:R0:W1:Y:S02]  /*9ce0*/  SHFL.BFLY PT, R50, R51, 0x1, 0x1f ;  /* 0x0c201f0033327f89 */ /* 0x00006400000e0000 */
.L_x_384:
[----:B01----:R-:W-:Y:S01]  /*9cf0*/  FADD.FTZ R51, R51, R50 ;  /* 0x0000003233337221 */ /* 0x003fe20000010000 */
[----:B------:R-:W-:Y:S05]  /*9d00*/  BRA.DIV ~URZ, `(.L_x_361) ;  /* 0x000046b27f007947 */ /* 0x000fea000b800000 */
[----:B------:R-:W0:Y:S01]  /*9d10*/  SHFL.BFLY PT, R48, R51, 0x2, 0x1f ;  /* 0x0c401f0033307f89 */ /* 0x000e2200000e0000 */
[----:B------:R-:W-:-:S04]  /*9d20*/  LOP3.LUT R2, R2, 0xffffbfff, RZ, 0xc0, !PT ;  /* 0xffffbfff02027812 */ /* 0x000fc800078ec0ff */
[----:B------:R-:W-:Y:S02]  /*9d30*/  @P0 LOP3.LUT R2, R2, 0x4000, RZ, 0xfc, !PT ;  /* 0x0000400002020812 */ /* 0x000fe400078efcff */
[----:B------:R-:W-:Y:S01]  /*9d40*/  ISETP.GT.U32.AND P0, PT, R3, 0x3f, PT ;  /* 0x0000003f0300780c */ /* 0x000fe20003f04070 */
[----:B0-----:R-:W-:-:S05]  /*9d50*/  FADD.FTZ R48, R51, R48 ;  /* 0x0000003033307221 */ /* 0x001fca0000010000 */
[----:B------:R-:W0:Y:S02]  /*9d60*/  SHFL.BFLY PT, R49, R48, 0x4, 0x1f ;  /* 0x0c801f0030317f89 */ /* 0x000e2400000e0000 */
[----:B0-----:R-:W-:-:S05]  /*9d70*/  FADD.FTZ R49, R48, R49 ;  /* 0x0000003130317221 */ /* 0x001fca0000010000 */
[----:B------:R-:W0:Y:S02]  /*9d80*/  SHFL.BFLY PT, R48, R49, 0x8, 0x1f ;  /* 0x0d001f0031307f89 */ /* 0x000e2400000e0000 */
[----:B0-----:R-:W-:-:S05]  /*9d90*/  FADD.FTZ R48, R49, R48 ;  /* 0x0000003031307221 */ /* 0x001fca0000010000 */
[----:B------:R-:W0:Y:S02]  /*9da0*/  SHFL.BFLY PT, R49, R48, 0x10, 0x1f ;  /* 0x0e001f0030317f89 */ /* 0x000e2400000e0000 */
[----:B0-----:R-:W-:-:S04]  /*9db0*/  FADD.FTZ R49, R48, R49 ;  /* 0x0000003130317221 */ /* 0x001fc80000010000 */
[----:B------:R-:W-:-:S04]  /*9dc0*/  FMUL.FTZ R99, R49, c[0x0][0x1e0] ;  /* 0x0000780031637a20 */ /* 0x000fc80000410000 */
[--C-:B------:R-:W-:Y:S02]  /*9dd0*/  FADD.FTZ R48, R88, -R99.reuse ;  /* 0x8000006358307221 */ /* 0x100fe40000010000 */
[--C-:B------:R-:W-:Y:S02]  /*9de0*/  FADD.FTZ R49, R72, -R99.reuse ;  /* 0x8000006348317221 */ /* 0x100fe40000010000 */
[----:B------:R-:W-:Y:S02]  /*9df0*/  FFMA.FTZ R48, R48, R48, RZ ;  /* 0x0000003030307223 */ /* 0x000fe400000100ff */
[--C-:B------:R-:W-:Y:S02]  /*9e00*/  FADD.FTZ R50, R74, -R99.reuse ;  /* 0x800000634a327221 */ /* 0x100fe40000010000 */
[----:B------:R-:W-:Y:S02]  /*9e10*/  FFMA.FTZ R48, R49, R49, R48 ;  /* 0x0000003131307223 */ /* 0x000fe40000010030 */
[----:B------:R-:W-:-:S04]  /*9e20*/  FADD.FTZ R49, R73, -R99 ;  /* 0x8000006349317221 */ /* 0x000fc80000010000 */
        /* <DEDUP_REMOVED lines=11> */
[----:B------:R-:W-:-:S03]  /*9ee0*/  FADD.FTZ R49, R93, -R99 ;  /* 0x800000635d317221 */ /* 0x000fc60000010000 */
[----:B------:R-:W-:-:S05]  /*9ef0*/  FSEL R48, R48, RZ, P1 ;  /* 0x000000ff30307208 */ /* 0x000fca0000800000 */
[----:B------:R-:W-:-:S04]  /*9f00*/  FFMA.FTZ R49, R49, R49, R48 ;  /* 0x0000003131317223 */ /* 0x000fc80000010030 */
        /* <DEDUP_REMOVED lines=12> */
[----:B------:R-:W-:Y:S01]  /*9fd0*/  @P0 FFMA.FTZ R48, R50, R50, R49 ;  /* 0x0000003232300223 */ /* 0x000fe20000010031 */
[----:B------:R-:W-:Y:S01]  /*9fe0*/  ISETP.GT.U32.AND P0, PT, R3, 0x5f, PT ;  /* 0x0000005f0300780c */ /* 0x000fe20003f04070 */
[--C-:B------:R-:W-:Y:S02]  /*9ff0*/  FADD.FTZ R49, R94, -R99.reuse ;  /* 0x800000635e317221 */ /* 0x100fe40000010000 */
[----:B------:R-:W-:Y:S02]  /*a000*/  FADD.FTZ R50, R76, -R99 ;  /* 0x800000634c327221 */ /* 0x000fe40000010000 */
        /* <DEDUP_REMOVED lines=65> */
[----:B------:R-:W-:Y:S01]  /*a420*/  LOP3.LUT P0, RZ, R2, 0x4000, RZ, 0xc0, !PT ;  /* 0x0000400002ff7812 */ /* 0x000fe2000780c0ff */
        /* <DEDUP_REMOVED lines=15> */
[----:B------:R-:W-:Y:S02]  /*a520*/  @P2 FFMA.FTZ R48, R50, R50, R49 ;  /* 0x0000003232302223 */ /* 0x000fe40000010031 */
        /* <DEDUP_REMOVED lines=47> */
[----:B------:R-:W-:-:S05]  /*a820*/  @P5 FFMA.FTZ R48, R50, R50, R49 ;  /* 0x0000003232305223 */ /* 0x000fca0000010031 */
[----:B------:R-:W0:Y:S02]  /*a830*/  SHFL.BFLY PT, R49, R48, 0x1, 0x1f ;  /* 0x0c201f0030317f89 */ /* 0x000e2400000e0000 */
[----:B0-----:R-:W-:-:S05]  /*a840*/  FADD.FTZ R49, R48, R49 ;  /* 0x0000003130317221 */ /* 0x001fca0000010000 */
[----:B------:R-:W0:Y:S02]  /*a850*/  SHFL.BFLY PT, R48, R49, 0x2, 0x1f ;  /* 0x0c401f0031307f89 */ /* 0x000e2400000e0000 */
[----:B0-----:R-:W-:-:S05]  /*a860*/  FADD.FTZ R48, R49, R48 ;  /* 0x0000003031307221 */ /* 0x001fca0000010000 */
[----:B------:R-:W0:Y:S02]  /*a870*/  SHFL.BFLY PT, R49, R48, 0x4, 0x1f ;  /* 0x0c801f0030317f89 */ /* 0x000e2400000e0000 */
[----:B0-----:R-:W-:-:S05]  /*a880*/  FADD.FTZ R49, R48, R49 ;  /* 0x0000003130317221 */ /* 0x001fca0000010000 */
[----:B------:R-:W0:Y:S02]  /*a890*/  SHFL.BFLY PT, R51, R49, 0x8, 0x1f ;  /* 0x0d001f0031337f89 */ /* 0x000e2400000e0000 */
[----:B0-----:R-:W-:-:S05]  /*a8a0*/  FADD.FTZ R51, R49, R51 ;  /* 0x0000003331337221 */ /* 0x001fca0000010000 */
[----:B------:R0:W1:Y:S02]  /*a8b0*/  SHFL.BFLY PT, R50, R51, 0x10, 0x1f ;  /* 0x0e001f0033327f89 */ /* 0x00006400000e0000 */
.L_x_385:
[----:B------:R-:W-:Y:S01]  /*a8c0*/  @!P6 IMAD.MOV.U32 R48, RZ, RZ, 0x4 ;  /* 0x00000004ff30e424 */ /* 0x000fe200078e00ff */
[----:B------:R-:W-:Y:S01]  /*a8d0*/  ISETP.NE.AND P2, PT, RZ, UR6, PT ;  /* 0x00000006ff007c0c */ /* 0x000fe2000bf45270 */
[----:B01----:R-:W-:Y:S01]  /*a8e0*/  FADD.FTZ R51, R50, R51 ;  /* 0x0000003332337221 */ /* 0x003fe20000010000 */
[----:B------:R-:W-:Y:S01]  /*a8f0*/  BSSY B0, `(.L_x_362) ;  /* 0x000006e000007945 */ /* 0x000fe20003800000 */
[----:B------:R-:W-:-:S05]  /*a900*/  @!P6 IMAD.WIDE R48, R108, R48, c[0x0][0x1a0] ;  /* 0x000068006c30e625 */ /* 0x000fca00078e0230 */
[----:B------:R0:W-:Y:S02]  /*a910*/  @!P6 STG.E [R48.64], R99 ;  /* 0x000000633000e986 */ /* 0x0001e4000c101904 */
[----:B0-----:R-:W-:-:S04]  /*a920*/  IMAD.MOV.U32 R48, RZ, RZ, c[0x0][0x1e0] ;  /* 0x00007800ff307624 */ /* 0x001fc800078e00ff */
[----:B------:R-:W-:Y:S02]  /*a930*/  FFMA.FTZ R51, R51, R48, c[0x0][0x228] ;  /* 0x00008a0033337623 */ /* 0x000fe40000010030 */
[----:B------:R-:W-:-:S05]  /*a940*/  FMUL.FTZ R48, R99, R99 ;  /* 0x0000006363307220 */ /* 0x000fca0000410000 */
[----:B------:R-:W-:-:S05]  /*a950*/  FSEL R48, R48, RZ, P2 ;  /* 0x000000ff30307208 */ /* 0x000fca0001000000 */
[----:B------:R-:W-:-:S04]  /*a960*/  FADD.FTZ R48, R51, R48 ;  /* 0x0000003033307221 */ /* 0x000fc80000010000 */
[----:B------:R0:W1:Y:S02]  /*a970*/  MUFU.RSQ R101, R48 ;  /* 0x0000003000657308 */ /* 0x0000640000001400 */
[----:B0-----:R-:W-:-:S04]  /*a980*/  @!P6 IMAD.MOV.U32 R48, RZ, RZ, 0x4 ;  /* 0x00000004ff30e424 */ /* 0x001fc800078e00ff */
[----:B------:R-:W-:-:S05]  /*a990*/  @!P6 IMAD.WIDE R48, R108, R48, c[0x0][0x1a8] ;  /* 0x00006a006c30e625 */ /* 0x000fca00078e0230 */
[----:B-1----:R0:W-:Y:S01]  /*a9a0*/  @!P6 STG.E [R48.64], R101 ;  /* 0x000000653000e986 */ /* 0x0021e2000c101904 */
[----:B------:R-:W-:Y:S05]  /*a9b0*/  @!P1 BRA `(.L_x_363) ;  /* 0x0000061000009947 */ /* 0x000fea0003800000 */
[----:B------:R-:W3:Y:S04]  /*a9c0*/  LDL R50, [R1+0x404] ;  /* 0x0004040001327983 */ /* 0x000ee80000100800 */
[----:B------:R-:W3:Y:S04]  /*a9d0*/  LDL R165, [R1+0x420] ;  /* 0x0004200001a57983 */ /* 0x000ee80000100800 */
[----:B------:R-:W4:Y:S04]  /*a9e0*/  LDL R106, [R1+0x3fc] ;  /* 0x0003fc00016a7983 */ /* 0x000f280000100800 */
[----:B------:R-:W4:Y:S04]  /*a9f0*/  LDL R55, [R1+0x41c] ;  /* 0x00041c0001377983 */ /* 0x000f280000100800 */
[----:B--2---:R-:W2:Y:S04]  /*aa00*/  LDL R54, [R1+0x3bc] ;  /* 0x0003bc0001367983 */ /* 0x004ea80000100800 */
[----:B------:R-:W2:Y:S01]  /*aa10*/  LDL R53, [R1+0x3dc] ;  /* 0x0003dc0001357983 */ /* 0x000ea20000100800 */
[----:B------:R-:W-:-:S03]  /*aa20*/  FSEL R51, R99, RZ, !P2 ;  /* 0x000000ff63337208 */ /* 0x000fc60005000000 */
[----:B------:R-:W2:Y:S02]  /*aa30*/  LDL R164, [R1+0x3c4] ;  /* 0x0003c40001a47983 */ /* 0x000ea40000100800 */
[--C-:B------:R-:W-:Y:S02]  /*aa40*/  FADD.FTZ R52, R88, -R51.reuse ;  /* 0x8000003358347221 */ /* 0x100fe40000010000 */
[----:B0-----:R-:W-:Y:S01]  /*aa50*/  FADD.FTZ R49, R72, -R51 ;  /* 0x8000003348317221 */ /* 0x001fe20000010000 */
[----:B------:R-:W2:Y:S01]  /*aa60*/  LDL R107, [R1+0x3e4] ;  /* 0x0003e400016b7983 */ /* 0x000ea20000100800 */
[C---:B------:R-:W-:Y:S02]  /*aa70*/  FMUL.FTZ R52, R101.reuse, R52 ;  /* 0x0000003465347220 */ /* 0x040fe40000410000 */
[----:B------:R-:W-:Y:S01]  /*aa80*/  FMUL.FTZ R49, R101, R49 ;  /* 0x0000003165317220 */ /* 0x000fe20000410000 */
[----:B------:R0:W-:Y:S04]  /*aa90*/  STL [R1+0x444], R10 ;  /* 0x0004440a01007387 */ /* 0x0001e80000100800 */
[----:B------:R1:W-:Y:S04]  /*aaa0*/  STL [R1+0x440], R9 ;  /* 0x0004400901007387 */ /* 0x0003e80000100800 */
[----:B------:R0:W-:Y:S04]  /*aab0*/  STL [R1+0x43c], R8 ;  /* 0x00043c0801007387 */ /* 0x0001e80000100800 */
[----:B------:R0:W-:Y:S04]  /*aac0*/  STL [R1+0x438], R7 ;  /* 0x0004380701007387 */ /* 0x0001e80000100800 */
[----:B------:R0:W-:Y:S04]  /*aad0*/  STL [R1+0x434], R6 ;  /* 0x0004340601007387 */ /* 0x0001e80000100800 */
[----:B------:R-:W-:Y:S04]  /*aae0*/  STL [R1+0x430], R5 ;  /* 0x0004300501007387 */ /* 0x000fe80000100800 */
[----:B------:R-:W-:Y:S04]  /*aaf0*/  STL [R1+0x42c], R4 ;  /* 0x00042c0401007387 */ /* 0x000fe80000100800 */
[----:B------:R1:W-:Y:S04]  /*ab00*/  STL [R1+0x428], R3 ;  /* 0x0004280301007387 */ /* 0x0003e80000100800 */
[----:B------:R1:W-:Y:S04]  /*ab10*/  STL [R1+0x424], R2 ;  /* 0x0004240201007387 */ /* 0x0003e80000100800 */
[----:B0-----:R-:W2:Y:S04]  /*ab20*/  LDL R10, [R1+0x3b8] ;  /* 0x0003b800010a7983 */ /* 0x001ea80000100800 */
[----:B-1----:R-:W2:Y:S04]  /*ab30*/  LDL R9, [R1+0x3d8] ;  /* 0x0003d80001097983 */ /* 0x002ea80000100800 */
[----:B------:R-:W2:Y:S04]  /*ab40*/  LDL R8, [R1+0x3b4] ;  /* 0x0003b40001087983 */ /* 0x000ea80000100800 */
[----:B------:R-:W2:Y:S04]  /*ab50*/  LDL R7, [R1+0x3d4] ;  /* 0x0003d40001077983 */ /* 0x000ea80000100800 */
[----:B------:R-:W2:Y:S04]  /*ab60*/  LDL R6, [R1+0x3f0] ;  /* 0x0003f00001067983 */ /* 0x000ea80000100800 */
[----:B------:R-:W2:Y:S04]  /*ab70*/  LDL R3, [R1+0x3ec] ;  /* 0x0003ec0001037983 */ /* 0x000ea80000100800 */
[----:B------:R-:W2:Y:S04]  /*ab80*/  LDL R5, [R1+0x3b0] ;  /* 0x0003b00001057983 */ /* 0x000ea80000100800 */
[----:B------:R-:W2:Y:S04]  /*ab90*/  LDL R4, [R1+0x3d0] ;  /* 0x0003d00001047983 */ /* 0x000ea80000100800 */
[----:B------:R-:W2:Y:S01]  /*aba0*/  LDL R2, [R1+0x3ac] ;  /* 0x0003ac0001027983 */ /* 0x000ea20000100800 */
[----:B---3--:R-:W-:-:S03]  /*abb0*/  FFMA.FTZ R48, R165, R52, R50 ;  /* 0x00000034a5307223 */ /* 0x008fc60000010032 */
[----:B------:R-:W3:Y:S01]  /*abc0*/  LDL R165, [R1+0x418] ;  /* 0x0004180001a57983 */ /* 0x000ee20000100800 */
[----:B----4-:R-:W-:-:S03]  /*abd0*/  FFMA.FTZ R50, R55, R49, R106 ;  /* 0x0000003137327223 */ /* 0x010fc6000001006a */
[----:B------:R-:W4:Y:S02]  /*abe0*/  LDL R55, [R1+0x3f4] ;  /* 0x0003f40001377983 */ /* 0x000f240000100800 */
[----:B------:R-:W-:Y:S02]  /*abf0*/  F2FP.BF16.PACK_AB R48, R50, R48 ;  /* 0x000000303230723e */ /* 0x000fe400000010ff */
[----:B------:R-:W3:Y:S01]  /*ac00*/  LDL R106, [R1+0x40c] ;  /* 0x00040c00016a7983 */ /* 0x000ee20000100800 */
[----:B--2---:R-:W-:-:S03]  /*ac10*/  FFMA.FTZ R49, R53, R49, R54 ;  /* 0x0000003135317223 */ /* 0x004fc60000010036 */
[----:B------:R-:W3:Y:S04]  /*ac20*/  LDL R50, [R1+0x3f8] ;  /* 0x0003f80001327983 */ /* 0x000ee80000100800 */
[----:B------:R-:W4:Y:S01]  /*ac30*/  LDL R54, [R1+0x414] ;  /* 0x0004140001367983 */ /* 0x000f220000100800 */
[--C-:B------:R-:W-:Y:S02]  /*ac40*/  FADD.FTZ R53, R73, -R51.reuse ;  /* 0x8000003349357221 */ /* 0x100fe40000010000 */
[----:B------:R-:W-:Y:S02]  /*ac50*/  FFMA.FTZ R52, R107, R52, R164 ;  /* 0x000000346b347223 */ /* 0x000fe400000100a4 */
[----:B------:R-:W-:Y:S01]  /*ac60*/  FADD.FTZ R107, R14, -R51 ;  /* 0x800000330e6b7221 */ /* 0x000fe20000010000 */
[----:B------:R-:W2:Y:S01]  /*ac70*/  LDL R164, [R1+0x3cc] ;  /* 0x0003cc0001a47983 */ /* 0x000ea20000100800 */
[----:B------:R-:W-:-:S02]  /*ac80*/  FMUL.FTZ R53, R101, R53 ;  /* 0x0000003565357220 */ /* 0x000fc40000410000 */
[----:B------:R-:W-:Y:S01]  /*ac90*/  FMUL.FTZ R107, R101, R107 ;  /* 0x0000006b656b7220 */ /* 0x000fe20000410000 */
[----:B------:R-:W-:Y:S01]  /*aca0*/  F2FP.BF16.PACK_AB R52, R49, R52 ;  /* 0x000000343134723e */ /* 0x000fe200000010ff */
[----:B---3--:R-:W-:Y:S02]  /*acb0*/  FFMA.FTZ R49, R165, R53, R50 ;  /* 0x00000035a5317223 */ /* 0x008fe40000010032 */
[----:B------:R-:W3:Y:S01]  /*acc0*/  LDL R165, [R1+0x400] ;  /* 0x0004000001a57983 */ /* 0x000ee20000100800 */
[----:B----4-:R-:W-:-:S05]  /*acd0*/  FFMA.FTZ R50, R54, R107, R55 ;  /* 0x0000006b36327223 */ /* 0x010fca0000010037 */
[----:B------:R-:W-:Y:S02]  /*ace0*/  F2FP.BF16.PACK_AB R49, R50, R49 ;  /* 0x000000313231723e */ /* 0x000fe400000010ff */
[----:B------:R-:W4:Y:S01]  /*acf0*/  LDL R50, [R1+0x410] ;  /* 0x0004100001327983 */ /* 0x000f220000100800 */
[--C-:B------:R-:W-:Y:S02]  /*ad00*/  FADD.FTZ R54, R13, -R51.reuse ;  /* 0x800000330d367221 */ /* 0x100fe40000010000 */
[----:B------:R-:W-:Y:S02]  /*ad10*/  FADD.FTZ R55, R27, -R51 ;  /* 0x800000331b377221 */ /* 0x000fe40000010000 */
[C---:B------:R-:W-:Y:S02]  /*ad20*/  FMUL.FTZ R54, R101.reuse, R54 ;  /* 0x0000003665367220 */ /* 0x040fe40000410000 */
[----:B------:R-:W-:Y:S02]  /*ad30*/  FMUL.FTZ R55, R101, R55 ;  /* 0x0000003765377220 */ /* 0x000fe40000410000 */
[----:B------:R-:W-:-:S02]  /*ad40*/  FFMA.FTZ R53, R9, R53, R10 ;  /* 0x0000003509357223 */ /* 0x000fc4000001000a */
[----:B------:R0:W5:Y:S01]  /*ad50*/  LDL.LU R10, [R1+0x444] ;  /* 0x00044400010a7983 */ /* 0x0001620000300800 */
[----:B------:R-:W-:Y:S02]  /*ad60*/  FFMA.FTZ R107, R7, R107, R8 ;  /* 0x0000006b076b7223 */ /* 0x000fe40000010008 */
[-C--:B------:R-:W-:Y:S01]  /*ad70*/  FFMA.FTZ R106, R106, R55.reuse, R3 ;  /* 0x000000376a6a7223 */ /* 0x080fe20000010003 */
[----:B------:R0:W5:Y:S01]  /*ad80*/  LDL.LU R9, [R1+0x440] ;  /* 0x0004400001097983 */ /* 0x0001620000300800 */
[----:B--2---:R-:W-:-:S03]  /*ad90*/  FFMA.FTZ R55, R164, R55, R2 ;  /* 0x00000037a4377223 */ /* 0x004fc60000010002 */
[----:B------:R0:W5:Y:S04]  /*ada0*/  LDL.LU R8, [R1+0x43c] ;  /* 0x00043c0001087983 */ /* 0x0001680000300800 */
[----:B------:R0:W5:Y:S01]  /*adb0*/  LDL.LU R7, [R1+0x438] ;  /* 0x0004380001077983 */ /* 0x0001620000300800 */
[----:B------:R-:W-:Y:S01]  /*adc0*/  FADD.FTZ R164, R32, -R51 ;  /* 0x8000003320a47221 */ /* 0x000fe20000010000 */
[----:B------:R-:W-:Y:S01]  /*add0*/  F2FP.BF16.PACK_AB R53, R107, R53 ;  /* 0x000000356b35723e */ /* 0x000fe200000010ff */
[-C--:B----4-:R-:W-:Y:S02]  /*ade0*/  FFMA.FTZ R50, R50, R54.reuse, R6 ;  /* 0x0000003632327223 */ /* 0x090fe40000010006 */
[----:B------:R-:W-:Y:S01]  /*adf0*/  FFMA.FTZ R54, R4, R54, R5 ;  /* 0x0000003604367223 */ /* 0x000fe20000010005 */
[----:B------:R0:W5:Y:S04]  /*ae00*/  LDL.LU R6, [R1+0x434] ;  /* 0x0004340001067983 */ /* 0x0001680000300800 */
[----:B------:R0:W5:Y:S01]  /*ae10*/  LDL.LU R5, [R1+0x430] ;  /* 0x0004300001057983 */ /* 0x0001620000300800 */
[----:B------:R-:W-:Y:S01]  /*ae20*/  F2FP.BF16.PACK_AB R54, R55, R54 ;  /* 0x000000363736723e */ /* 0x000fe200000010ff */
[----:B------:R-:W-:-:S02]  /*ae30*/  FADD.FTZ R55, R26, -R51 ;  /* 0x800000331a377221 */ /* 0x000fc40000010000 */
[----:B------:R0:W5:Y:S01]  /*ae40*/  LDL.LU R4, [R1+0x42c] ;  /* 0x00042c0001047983 */ /* 0x0001620000300800 */
[----:B------:R-:W-:-:S03]  /*ae50*/  F2FP.BF16.PACK_AB R50, R106, R50 ;  /* 0x000000326a32723e */ /* 0x000fc600000010ff */
[----:B------:R0:W5:Y:S04]  /*ae60*/  LDL.LU R3, [R1+0x428] ;  /* 0x0004280001037983 */ /* 0x0001680000300800 */
[----:B------:R0:W5:Y:S04]  /*ae70*/  LDL.LU R2, [R1+0x424] ;  /* 0x0004240001027983 */ /* 0x0001680000300800 */
[----:B------:R-:W2:Y:S04]  /*ae80*/  LDL R106, [R1+0x408] ;  /* 0x00040800016a7983 */ /* 0x000ea80000100800 */
[----:B------:R-:W2:Y:S04]  /*ae90*/  LDL R51, [R1+0x3e8] ;  /* 0x0003e80001337983 */ /* 0x000ea80000100800 */
[----:B------:R-:W3:Y:S01]  /*aea0*/  LDL R107, [R1+0x3e0] ;  /* 0x0003e000016b7983 */ /* 0x000ee20000100800 */
[----:B------:R-:W-:-:S02]  /*aeb0*/  FMUL.FTZ R55, R101, R55 ;  /* 0x0000003765377220 */ /* 0x000fc40000410000 */
[----:B------:R-:W-:Y:S02]  /*aec0*/  FMUL.FTZ R164, R101, R164 ;  /* 0x000000a465a47220 */ /* 0x000fe40000410000 */
[----:B--2---:R-:W-:Y:S02]  /*aed0*/  FFMA.FTZ R51, R106, R55, R51 ;  /* 0x000000376a337223 */ /* 0x004fe40000010033 */
[----:B---3--:R-:W-:Y:S02]  /*aee0*/  FFMA.FTZ R106, R165, R164, R107 ;  /* 0x000000a4a56a7223 */ /* 0x008fe4000001006b */
[----:B------:R-:W-:-:S03]  /*aef0*/  IMAD.MOV.U32 R165, RZ, RZ, 0x10 ;  /* 0x00000010ffa57424 */ /* 0x000fc600078e00ff */
[----:B------:R-:W-:Y:S01]  /*af00*/  F2FP.BF16.PACK_AB R51, R106, R51 ;  /* 0x000000336a33723e */ /* 0x000fe200000010ff */
[----:B------:R-:W-:-:S05]  /*af10*/  IMAD.WIDE.U32 R106, R0, R165, c[0x0][0x208] ;  /* 0x00008200006a7625 */ /* 0x000fca00078e00a5 */
[----:B------:R1:W-:Y:S04]  /*af20*/  STG.E.128 [R106.64], R48 ;  /* 0x000000306a007986 */ /* 0x0003e8000c101d04 */
[----:B-1----:R-:W2:Y:S04]  /*af30*/  LDL R50, [R1+0x3a8] ;  /* 0x0003a80001327983 */ /* 0x002ea80000100800 */
[----:B------:R-:W2:Y:S04]  /*af40*/  LDL R51, [R1+0x3c8] ;  /* 0x0003c80001337983 */ /* 0x000ea80000100800 */
[----:B------:R-:W3:Y:S04]  /*af50*/  LDL R106, [R1+0x3a4] ;  /* 0x0003a400016a7983 */ /* 0x000ee80000100800 */
[----:B------:R-:W3:Y:S01]  /*af60*/  LDL R107, [R1+0x3c0] ;  /* 0x0003c000016b7983 */ /* 0x000ee20000100800 */
[C---:B------:R-:W-:Y:S01]  /*af70*/  IMAD.WIDE.U32 R48, R0.reuse, R165, c[0x0][0x210] ;  /* 0x0000840000307625 */ /* 0x040fe200078e00a5 */
[----:B------:R-:W-:-:S03]  /*af80*/  IADD3 R0, R0, 0x20, RZ ;  /* 0x0000002000007810 */ /* 0x000fc60007ffe0ff */
[----:B--2---:R-:W-:Y:S02]  /*af90*/  FFMA.FTZ R55, R51, R55, R50 ;  /* 0x0000003733377223 */ /* 0x004fe40000010032 */
[----:B---3--:R-:W-:-:S05]  /*afa0*/  FFMA.FTZ R164, R107, R164, R106 ;  /* 0x000000a46ba47223 */ /* 0x008fca000001006a */
[----:B------:R-:W-:-:S05]  /*afb0*/  F2FP.BF16.PACK_AB R55, R164, R55 ;  /* 0x00000037a437723e */ /* 0x000fca00000010ff */
[----:B------:R0:W-:Y:S02]  /*afc0*/  STG.E.128 [R48.64], R52 ;  /* 0x0000003430007986 */ /* 0x0001e4000c101d04 */
.L_x_363:
[----:B------:R-:W-:Y:S05]  /*afd0*/  BSYNC B0 ;  /* 0x0000000000007941 */ /* 0x000fea0003800000 */
.L_x_362:
[----:B-----5:R-:W-:Y:S01]  /*afe0*/  ISETP.GE.U32.AND P3, PT, R3, 0x40, PT ;  /* 0x000000400300780c */ /* 0x020fe20003f66070 */
[----:B------:R-:W-:-:S12]  /*aff0*/  BSSY B0, `(.L_x_364) ;  /* 0x0000063000007945 */ /* 0x000fd80003800000 */
[----:B------:R-:W-:Y:S05]  /*b000*/  @!P3 BRA `(.L_x_365) ;  /* 0x000006100000b947 */ /* 0x000fea0003800000 */
[----:B------:R-:W3:Y:S04]  /*b010*/  LDL R164, [R1+0x384] ;  /* 0x0003840001a47983 */ /* 0x000ee80000100800 */
[----:B0-----:R-:W3:Y:S04]  /*b020*/  LDL R48, [R1+0x3a0] ;  /* 0x0003a00001307983 */ /* 0x001ee80000100800 */
[----:B------:R-:W4:Y:S04]  /*b030*/  LDL R55, [R1+0x37c] ;  /* 0x00037c0001377983 */ /* 0x000f280000100800 */
[----:B------:R-:W4:Y:S04]  /*b040*/  LDL R50, [R1+0x39c] ;  /* 0x00039c0001327983 */ /* 0x000f280000100800 */
[----:B--2---:R-:W2:Y:S04]  /*b050*/  LDL R54, [R1+0x33c] ;  /* 0x00033c0001367983 */ /* 0x004ea80000100800 */
[----:B------:R-:W2:Y:S01]  /*b060*/  LDL R53, [R1+0x35c] ;  /* 0x00035c0001357983 */ /* 0x000ea20000100800 */
[----:B------:R-:W-:-:S03]  /*b070*/  FSEL R51, R99, RZ, !P2 ;  /* 0x000000ff63337208 */ /* 0x000fc60005000000 */
[----:B------:R-:W2:Y:S02]  /*b080*/  LDL R107, [R1+0x344] ;  /* 0x00034400016b7983 */ /* 0x000ea40000100800 */
[--C-:B------:R-:W-:Y:S02]  /*b090*/  FADD.FTZ R52, R93, -R51.reuse ;  /* 0x800000335d347221 */ /* 0x100fe40000010000 */
[----:B------:R-:W-:Y:S01]  /*b0a0*/  FADD.FTZ R49, R74, -R51 ;  /* 0x800000334a317221 */ /* 0x000fe20000010000 */
        /* <DEDUP_REMOVED lines=12> */
[----:B------:R-:W2:Y:S04]  /*b170*/  LDL R165, [R1+0x398] ;  /* 0x0003980001a57983 */ /* 0x000ea80000100800 */
        /* <DEDUP_REMOVED lines=16> */
[----:B------:R-:W4:Y:S01]  /*b280*/  LDL R54, [R1+0x394] ;  /* 0x0003940001367983 */ /* 0x000f220000100800 */
[----:B------:R-:W-:Y:S02]  /*b290*/  FADD.FTZ R53, R75, -R51 ;  /* 0x800000334b357221 */ /* 0x000fe40000010000 */
[----:B------:R-:W-:Y:S02]  /*b2a0*/  FFMA.FTZ R52, R106, R52, R107 ;  /* 0x000000346a347223 */ /* 0x000fe4000001006b */
[----:B------:R-:W-:Y:S01]  /*b2b0*/  FADD.FTZ R107, R12, -R51 ;  /* 0x800000330c6b7221 */ /* 0x000fe20000010000 */
[----:B------:R-:W2:Y:S01]  /*b2c0*/  LDL R106, [R1+0x38c] ;  /* 0x00038c00016a7983 */ /* 0x000ea20000100800 */
[C---:B------:R-:W-:Y:S02]  /*b2d0*/  FMUL.FTZ R53, R101.reuse, R53 ;  /* 0x0000003565357220 */ /* 0x040fe40000410000 */
[----:B------:R-:W-:Y:S01]  /*b2e0*/  FMUL.FTZ R107, R101, R107 ;  /* 0x0000006b656b7220 */ /* 0x000fe20000410000 */
[----:B------:R-:W-:Y:S01]  /*b2f0*/  F2FP.BF16.PACK_AB R52, R49, R52 ;  /* 0x000000343134723e */ /* 0x000fe200000010ff */
[----:B---3--:R-:W-:-:S02]  /*b300*/  FFMA.FTZ R49, R165, R53, R50 ;  /* 0x00000035a5317223 */ /* 0x008fc40000010032 */
        /* <DEDUP_REMOVED lines=11> */
[-C--:B--2---:R-:W-:Y:S01]  /*b3c0*/  FFMA.FTZ R106, R106, R55.reuse, R3 ;  /* 0x000000376a6a7223 */ /* 0x084fe20000010003 */
[----:B------:R0:W5:Y:S01]  /*b3d0*/  LDL.LU R9, [R1+0x440] ;  /* 0x0004400001097983 */ /* 0x0001620000300800 */
[----:B------:R-:W-:-:S03]  /*b3e0*/  FFMA.FTZ R55, R164, R55, R2 ;  /* 0x00000037a4377223 */ /* 0x000fc60000010002 */
        /* <DEDUP_REMOVED lines=35> */
.L_x_365:
[----:B------:R-:W-:Y:S05]  /*b620*/  BSYNC B0 ;  /* 0x0000000000007941 */ /* 0x000fea0003800000 */
.L_x_364:
        /* <DEDUP_REMOVED lines=100> */
.L_x_367:
[----:B------:R-:W-:Y:S05]  /*bc70*/  BSYNC B0 ;  /* 0x0000000000007941 */ /* 0x000fea0003800000 */
.L_x_366:
        /* <DEDUP_REMOVED lines=100> */
.L_x_369:
[----:B------:R-:W-:Y:S05]  /*c2c0*/  BSYNC B0 ;  /* 0x0000000000007941 */ /* 0x000fea0003800000 */
.L_x_368:
        /* <DEDUP_REMOVED lines=100> */
.L_x_371:
[----:B------:R-:W-:Y:S05]  /*c910*/  BSYNC B0 ;  /* 0x0000000000007941 */ /* 0x000fea0003800000 */
.L_x_370:
        /* <DEDUP_REMOVED lines=100> */
.L_x_373:
[----:B------:R-:W-:Y:S05]  /*cf60*/  BSYNC B0 ;  /* 0x0000000000007941 */ /* 0x000fea0003800000 */
.L_x_372:
        /* <DEDUP_REMOVED lines=100> */
.L_x_375:
[----:B------:R-:W-:Y:S05]  /*d5b0*/  BSYNC B0 ;  /* 0x0000000000007941 */ /* 0x000fea0003800000 */
.L_x_374:
        /* <DEDUP_REMOVED lines=100> */
.L_x_377:
[----:B------:R-:W-:Y:S05]  /*dc00*/  BSYNC B0 ;  /* 0x0000000000007941 */ /* 0x000fea0003800000 */
.L_x_376:
[----:B-----5:R-:W-:Y:S01]  /*dc10*/  ISETP.GE.U32.AND P3, PT, R3, 0x120, PT ;  /* 0x000001200300780c */ /* 0x020fe20003f66070 */
[----:B------:R-:W-:-:S12]  /*dc20*/  BSSY B0, `(.L_x_378) ;  /* 0x000003a000007945 */ /* 0x000fd80003800000 */
[----:B------:R-:W-:Y:S05]  /*dc30*/  @!P3 BRA `(.L_x_379) ;  /* 0x000003800000b947 */ /* 0x000fea0003800000 */
[----:B0-----:R-:W3:Y:S04]  /*dc40*/  LDL R53, [R1+0x4] ;  /* 0x0000040001357983 */ /* 0x001ee80000100800 */
[----:B------:R-:W3:Y:S04]  /*dc50*/  LDL R48, [R1+0x20] ;  /* 0x0000200001307983 */ /* 0x000ee80000100800 */
[----:B------:R-:W4:Y:S04]  /*dc60*/  LDL R50, [R1+0x1c] ;  /* 0x00001c0001327983 */ /* 0x000f280000100800 */
[----:B------:R-:W5:Y:S04]  /*dc70*/  LDL R55, [R1+0x18] ;  /* 0x0000180001377983 */ /* 0x000f680000100800 */
[----:B--2---:R-:W2:Y:S01]  /*dc80*/  LDL R54, [R1+0x14] ;  /* 0x0000140001367983 */ /* 0x004ea20000100800 */
[----:B------:R-:W-:-:S03]  /*dc90*/  FSEL R51, R99, RZ, !P2 ;  /* 0x000000ff63337208 */ /* 0x000fc60005000000 */
[----:B------:R-:W5:Y:S02]  /*dca0*/  LDL R164, [R1+0x10] ;  /* 0x0000100001a47983 */ /* 0x000f640000100800 */
[--C-:B------:R-:W-:Y:S02]  /*dcb0*/  FADD.FTZ R52, R104, -R51.reuse ;  /* 0x8000003368347221 */ /* 0x100fe40000010000 */
[--C-:B------:R-:W-:Y:S01]  /*dcc0*/  FADD.FTZ R49, R89, -R51.reuse ;  /* 0x8000003359317221 */ /* 0x100fe20000010000 */
[----:B------:R-:W5:Y:S01]  /*dcd0*/  LDL R106, [R1+0xc] ;  /* 0x00000c00016a7983 */ /* 0x000f620000100800 */
[C---:B------:R-:W-:Y:S02]  /*dce0*/  FMUL.FTZ R52, R101.reuse, R52 ;  /* 0x0000003465347220 */ /* 0x040fe40000410000 */
[----:B------:R-:W-:Y:S01]  /*dcf0*/  FMUL.FTZ R49, R101, R49 ;  /* 0x0000003165317220 */ /* 0x000fe20000410000 */
[----:B------:R-:W5:Y:S01]  /*dd00*/  LDL R165, [R1] ;  /* 0x0000000001a57983 */ /* 0x000f620000100800 */
[----:B------:R-:W-:-:S04]  /*dd10*/  FADD.FTZ R107, R68, -R51 ;  /* 0x80000033446b7221 */ /* 0x000fc80000010000 */
[----:B------:R-:W-:Y:S02]  /*dd20*/  FMUL.FTZ R107, R101, R107 ;  /* 0x0000006b656b7220 */ /* 0x000fe40000410000 */
[-C--:B---3--:R-:W-:Y:S02]  /*dd30*/  FFMA.FTZ R48, R48, R52.reuse, R53 ;  /* 0x0000003430307223 */ /* 0x088fe40000010035 */
[----:B------:R-:W-:Y:S02]  /*dd40*/  FADD.FTZ R53, R91, -R51 ;  /* 0x800000335b357221 */ /* 0x000fe40000010000 */
[-C--:B----4-:R-:W-:Y:S02]  /*dd50*/  FFMA.FTZ R50, R50, R49.reuse, R163 ;  /* 0x0000003132327223 */ /* 0x090fe400000100a3 */
[----:B------:R-:W-:Y:S02]  /*dd60*/  FFMA.FTZ R52, R157, R52, R136 ;  /* 0x000000349d347223 */ /* 0x000fe40000010088 */
[----:B------:R-:W-:-:S02]  /*dd70*/  FFMA.FTZ R49, R140, R49, R132 ;  /* 0x000000318c317223 */ /* 0x000fc40000010084 */
[----:B------:R-:W-:Y:S01]  /*dd80*/  FMUL.FTZ R53, R101, R53 ;  /* 0x0000003565357220 */ /* 0x000fe20000410000 */
[----:B------:R-:W-:Y:S01]  /*dd90*/  F2FP.BF16.PACK_AB R48, R50, R48 ;  /* 0x000000303230723e */ /* 0x000fe200000010ff */
[----:B--2---:R-:W-:Y:S01]  /*dda0*/  FFMA.FTZ R50, R54, R107, R161 ;  /* 0x0000006b36327223 */ /* 0x004fe200000100a1 */
[----:B------:R-:W-:Y:S01]  /*ddb0*/  F2FP.BF16.PACK_AB R52, R49, R52 ;  /* 0x000000343134723e */ /* 0x000fe200000010ff */
[-C--:B-----5:R-:W-:Y:S02]  /*ddc0*/  FFMA.FTZ R49, R55, R53.reuse, R162 ;  /* 0x0000003537317223 */ /* 0x0a0fe400000100a2 */
[----:B------:R-:W-:Y:S02]  /*ddd0*/  FFMA.FTZ R53, R139, R53, R131 ;  /* 0x000000358b357223 */ /* 0x000fe40000010083 */
[----:B------:R-:W-:-:S05]  /*dde0*/  FFMA.FTZ R107, R141, R107, R133 ;  /* 0x0000006b8d6b7223 */ /* 0x000fca0000010085 */
[----:B------:R-:W-:Y:S02]  /*ddf0*/  F2FP.BF16.PACK_AB R53, R107, R53 ;  /* 0x000000356b35723e */ /* 0x000fe400000010ff */
[----:B------:R-:W2:Y:S01]  /*de00*/  LDL R107, [R1+0x8] ;  /* 0x00000800016b7983 */ /* 0x000ea20000100800 */
[--C-:B------:R-:W-:Y:S02]  /*de10*/  FADD.FTZ R54, R70, -R51.reuse ;  /* 0x8000003346367221 */ /* 0x100fe40000010000 */
[----:B------:R-:W-:Y:S02]  /*de20*/  FADD.FTZ R55, R15, -R51 ;  /* 0x800000330f377221 */ /* 0x000fe40000010000 */
[C---:B------:R-:W-:Y:S02]  /*de30*/  FMUL.FTZ R54, R101.reuse, R54 ;  /* 0x0000003665367220 */ /* 0x040fe40000410000 */
[----:B------:R-:W-:Y:S01]  /*de40*/  FMUL.FTZ R55, R101, R55 ;  /* 0x0000003765377220 */ /* 0x000fe20000410000 */
[----:B------:R-:W-:Y:S01]  /*de50*/  F2FP.BF16.PACK_AB R49, R50, R49 ;  /* 0x000000313231723e */ /* 0x000fe200000010ff */
[----:B------:R-:W-:-:S02]  /*de60*/  FFMA.FTZ R50, R164, R54, R160 ;  /* 0x00000036a4327223 */ /* 0x000fc400000100a0 */
[-C--:B------:R-:W-:Y:S02]  /*de70*/  FFMA.FTZ R106, R106, R55.reuse, R159 ;  /* 0x000000376a6a7223 */ /* 0x080fe4000001009f */
[----:B------:R-:W-:Y:S02]  /*de80*/  FFMA.FTZ R54, R138, R54, R130 ;  /* 0x000000368a367223 */ /* 0x000fe40000010082 */
[----:B------:R-:W-:Y:S02]  /*de90*/  FFMA.FTZ R55, R142, R55, R134 ;  /* 0x000000378e377223 */ /* 0x000fe40000010086 */
[----:B------:R-:W-:-:S03]  /*dea0*/  FADD.FTZ R164, R56, -R51 ;  /* 0x8000003338a47221 */ /* 0x000fc60000010000 */
[----:B------:R-:W-:Y:S01]  /*deb0*/  F2FP.BF16.PACK_AB R54, R55, R54 ;  /* 0x000000363736723e */ /* 0x000fe200000010ff */
[----:B------:R-:W-:Y:S02]  /*dec0*/  FADD.FTZ R55, R67, -R51 ;  /* 0x8000003343377221 */ /* 0x000fe40000010000 */
[C---:B------:R-:W-:Y:S02]  /*ded0*/  FMUL.FTZ R164, R101.reuse, R164 ;  /* 0x000000a465a47220 */ /* 0x040fe40000410000 */
[----:B------:R-:W-:Y:S01]  /*dee0*/  FMUL.FTZ R55, R101, R55 ;  /* 0x0000003765377220 */ /* 0x000fe20000410000 */
[----:B------:R-:W-:Y:S01]  /*def0*/  F2FP.BF16.PACK_AB R50, R106, R50 ;  /* 0x000000326a32723e */ /* 0x000fe200000010ff */
[-C--:B------:R-:W-:Y:S02]  /*df00*/  FFMA.FTZ R106, R165, R164.reuse, R156 ;  /* 0x000000a4a56a7223 */ /* 0x080fe4000001009c */
[----:B------:R-:W-:Y:S02]  /*df10*/  IMAD.MOV.U32 R165, RZ, RZ, 0x10 ;  /* 0x00000010ffa57424 */ /* 0x000fe400078e00ff */
[----:B------:R-:W-:-:S02]  /*df20*/  FFMA.FTZ R164, R143, R164, R135 ;  /* 0x000000a48fa47223 */ /* 0x000fc40000010087 */
[-C--:B--2---:R-:W-:Y:S02]  /*df30*/  FFMA.FTZ R51, R107, R55.reuse, R158 ;  /* 0x000000376b337223 */ /* 0x084fe4000001009e */
[----:B------:R-:W-:-:S03]  /*df40*/  FFMA.FTZ R55, R137, R55, R129 ;  /* 0x0000003789377223 */ /* 0x000fc60000010081 */
[----:B------:R-:W-:Y:S01]  /*df50*/  F2FP.BF16.PACK_AB R51, R106, R51 ;  /* 0x000000336a33723e */ /* 0x000fe200000010ff */
[----:B------:R-:W-:Y:S01]  /*df60*/  IMAD.WIDE.U32 R106, R0, R165, c[0x0][0x208] ;  /* 0x00008200006a7625 */ /* 0x000fe200078e00a5 */
[----:B------:R-:W-:-:S04]  /*df70*/  F2FP.BF16.PACK_AB R55, R164, R55 ;  /* 0x00000037a437723e */ /* 0x000fc800000010ff */
[----:B------:R0:W-:Y:S02]  /*df80*/  STG.E.128 [R106.64], R48 ;  /* 0x000000306a007986 */ /* 0x0001e4000c101d04 */
[----:B0-----:R-:W-:-:S05]  /*df90*/  IMAD.WIDE.U32 R48, R0, R165, c[0x0][0x210] ;  /* 0x0000840000307625 */ /* 0x001fca00078e00a5 */
[----:B------:R0:W-:Y:S01]  /*dfa0*/  STG.E.128 [R48.64], R52 ;  /* 0x0000003430007986 */ /* 0x0001e2000c101d04 */
[----:B------:R-:W-:-:S03]  /*dfb0*/  IADD3 R0, R0, 0x20, RZ ;  /* 0x0000002000007810 */ /* 0x000fc60007ffe0ff */
.L_x_379:
[----:B------:R-:W-:Y:S05]  /*dfc0*/  BSYNC B0 ;  /* 0x0000000000007941 */ /* 0x000fea0003800000 */
.L_x_378:
[----:B------:R-:W-:Y:S01]  /*dfd0*/  ISETP.GE.U32.AND P3, PT, R3, 0x140, PT ;  /* 0x000001400300780c */ /* 0x000fe20003f66070 */
[----:B------:R-:W-:-:S12]  /*dfe0*/  BSSY B0, `(.L_x_380) ;  /* 0x0000031000007945 */ /* 0x000fd80003800000 */
[----:B------:R-:W-:Y:S05]  /*dff0*/  @!P3 BRA `(.L_x_381) ;  /* 0x000002f00000b947 */ /* 0x000fea0003800000 */
[----:B0-----:R-:W-:Y:S01]  /*e000*/  FSEL R48, R99, RZ, !P2 ;  /* 0x000000ff63307208 */ /* 0x001fe20005000000 */
[----:B------:R-:W-:-:S04]  /*e010*/  IMAD.MOV.U32 R53, RZ, RZ, 0x10 ;  /* 0x00000010ff357424 */ /* 0x000fc800078e00ff */
[--C-:B------:R-:W-:Y:S02]  /*e020*/  FADD.FTZ R99, R105, -R48.reuse ;  /* 0x8000003069637221 */ /* 0x100fe40000010000 */
[--C-:B------:R-:W-:Y:S02]  /*e030*/  FADD.FTZ R55, R97, -R48.reuse ;  /* 0x8000003061377221 */ /* 0x100fe40000010000 */
[--C-:B------:R-:W-:Y:S02]  /*e040*/  FADD.FTZ R106, R103, -R48.reuse ;  /* 0x80000030676a7221 */ /* 0x100fe40000010000 */
[--C-:B------:R-:W-:Y:S02]  /*e050*/  FADD.FTZ R54, R90, -R48.reuse ;  /* 0x800000305a367221 */ /* 0x100fe40000010000 */
[--C-:B------:R-:W-:Y:S02]  /*e060*/  FADD.FTZ R107, R92, -R48.reuse ;  /* 0x800000305c6b7221 */ /* 0x100fe40000010000 */
[----:B------:R-:W-:-:S02]  /*e070*/  FADD.FTZ R164, R69, -R48 ;  /* 0x8000003045a47221 */ /* 0x000fc40000010000 */
[--C-:B------:R-:W-:Y:S02]  /*e080*/  FADD.FTZ R165, R71, -R48.reuse ;  /* 0x8000003047a57221 */ /* 0x100fe40000010000 */
[----:B------:R-:W-:Y:S02]  /*e090*/  FADD.FTZ R48, R57, -R48 ;  /* 0x8000003039307221 */ /* 0x000fe40000010000 */
[C---:B------:R-:W-:Y:S02]  /*e0a0*/  FMUL.FTZ R99, R101.reuse, R99 ;  /* 0x0000006365637220 */ /* 0x040fe40000410000 */
[C---:B------:R-:W-:Y:S02]  /*e0b0*/  FMUL.FTZ R55, R101.reuse, R55 ;  /* 0x0000003765377220 */ /* 0x040fe40000410000 */
[C---:B------:R-:W-:Y:S02]  /*e0c0*/  FMUL.FTZ R106, R101.reuse, R106 ;  /* 0x0000006a656a7220 */ /* 0x040fe40000410000 */
[----:B------:R-:W-:-:S02]  /*e0d0*/  FMUL.FTZ R54, R101, R54 ;  /* 0x0000003665367220 */ /* 0x000fc40000410000 */
[C---:B------:R-:W-:Y:S02]  /*e0e0*/  FMUL.FTZ R107, R101.reuse, R107 ;  /* 0x0000006b656b7220 */ /* 0x040fe40000410000 */
[C---:B------:R-:W-:Y:S02]  /*e0f0*/  FMUL.FTZ R164, R101.reuse, R164 ;  /* 0x000000a465a47220 */ /* 0x040fe40000410000 */
[C---:B------:R-:W-:Y:S02]  /*e100*/  FMUL.FTZ R165, R101.reuse, R165 ;  /* 0x000000a565a57220 */ /* 0x040fe40000410000 */
[----:B------:R-:W-:Y:S02]  /*e110*/  FMUL.FTZ R101, R101, R48 ;  /* 0x0000003065657220 */ /* 0x000fe40000410000 */
[----:B------:R-:W-:Y:S02]  /*e120*/  FFMA.FTZ R48, R128, R99, R124 ;  /* 0x0000006380307223 */ /* 0x000fe4000001007c */
[----:B------:R-:W-:-:S02]  /*e130*/  FFMA.FTZ R49, R148, R55, R144 ;  /* 0x0000003794317223 */ /* 0x000fc40000010090 */
[----:B------:R-:W-:Y:S02]  /*e140*/  FFMA.FTZ R52, R149, R54, R145 ;  /* 0x0000003695347223 */ /* 0x000fe40000010091 */
[----:B------:R-:W-:Y:S01]  /*e150*/  FFMA.FTZ R50, R126, R107, R122 ;  /* 0x0000006b7e327223 */ /* 0x000fe2000001007a */
[----:B------:R-:W-:Y:S01]  /*e160*/  F2FP.BF16.PACK_AB R48, R49, R48 ;  /* 0x000000303130723e */ /* 0x000fe200000010ff */
[----:B------:R-:W-:Y:S02]  /*e170*/  FFMA.FTZ R49, R127, R106, R123 ;  /* 0x0000006a7f317223 */ /* 0x000fe4000001007b */
[-C--:B------:R-:W-:Y:S02]  /*e180*/  FFMA.FTZ R51, R150, R164.reuse, R146 ;  /* 0x000000a496337223 */ /* 0x080fe40000010092 */
[----:B------:R-:W-:Y:S01]  /*e190*/  FFMA.FTZ R164, R154, R164, R111 ;  /* 0x000000a49aa47223 */ /* 0x000fe2000001006f */
[----:B------:R-:W-:Y:S01]  /*e1a0*/  F2FP.BF16.PACK_AB R49, R52, R49 ;  /* 0x000000313431723e */ /* 0x000fe200000010ff */
[----:B------:R-:W-:Y:S01]  /*e1b0*/  FFMA.FTZ R52, R151, R101, R147 ;  /* 0x0000006597347223 */ /* 0x000fe20000010093 */
[----:B------:R-:W-:Y:S01]  /*e1c0*/  F2FP.BF16.PACK_AB R50, R51, R50 ;  /* 0x000000323332723e */ /* 0x000fe200000010ff */
[----:B------:R-:W-:-:S02]  /*e1d0*/  FFMA.FTZ R51, R125, R165, R121 ;  /* 0x000000a57d337223 */ /* 0x000fc40000010079 */
[----:B------:R-:W-:Y:S02]  /*e1e0*/  FFMA.FTZ R101, R155, R101, R109 ;  /* 0x000000659b657223 */ /* 0x000fe4000001006d */
[----:B------:R-:W-:Y:S01]  /*e1f0*/  FFMA.FTZ R54, R153, R54, R113 ;  /* 0x0000003699367223 */ /* 0x000fe20000010071 */
[----:B------:R-:W-:Y:S01]  /*e200*/  F2FP.BF16.PACK_AB R51, R52, R51 ;  /* 0x000000333433723e */ /* 0x000fe200000010ff */
[----:B------:R-:W-:-:S04]  /*e210*/  IMAD.WIDE.U32 R52, R0, R53, c[0x0][0x208] ;  /* 0x0000820000347625 */ /* 0x000fc800078e0035 */
[----:B------:R-:W-:Y:S01]  /*e220*/  FFMA.FTZ R55, R152, R55, R115 ;  /* 0x0000003798377223 */ /* 0x000fe20000010073 */
[----:B------:R0:W-:Y:S02]  /*e230*/  STG.E.128 [R52.64], R48 ;  /* 0x0000003034007986 */ /* 0x0001e4000c101d04 */
[----:B0-----:R-:W-:Y:S02]  /*e240*/  FFMA.FTZ R51, R117, R165, R110 ;  /* 0x000000a575337223 */ /* 0x001fe4000001006e */
[----:B------:R-:W-:Y:S02]  /*e250*/  FFMA.FTZ R48, R120, R99, R116 ;  /* 0x0000006378307223 */ /* 0x000fe40000010074 */
[----:B------:R-:W-:Y:S01]  /*e260*/  FFMA.FTZ R49, R119, R106, R114 ;  /* 0x0000006a77317223 */ /* 0x000fe20000010072 */
[----:B------:R-:W-:Y:S01]  /*e270*/  F2FP.BF16.PACK_AB R51, R101, R51 ;  /* 0x000000336533723e */ /* 0x000fe200000010ff */
[----:B------:R-:W-:Y:S01]  /*e280*/  FFMA.FTZ R50, R118, R107, R112 ;  /* 0x0000006b76327223 */ /* 0x000fe20000010070 */
[----:B------:R-:W-:Y:S01]  /*e290*/  F2FP.BF16.PACK_AB R48, R55, R48 ;  /* 0x000000303730723e */ /* 0x000fe200000010ff */
[----:B------:R-:W-:Y:S01]  /*e2a0*/  IMAD.MOV.U32 R53, RZ, RZ, 0x10 ;  /* 0x00000010ff357424 */ /* 0x000fe200078e00ff */
[----:B------:R-:W-:-:S02]  /*e2b0*/  F2FP.BF16.PACK_AB R49, R54, R49 ;  /* 0x000000313631723e */ /* 0x000fc400000010ff */
[----:B------:R-:W-:Y:S01]  /*e2c0*/  F2FP.BF16.PACK_AB R50, R164, R50 ;  /* 0x00000032a432723e */ /* 0x000fe200000010ff */
[----:B------:R-:W-:-:S05]  /*e2d0*/  IMAD.WIDE.U32 R52, R0, R53, c[0x0][0x210] ;  /* 0x0000840000347625 */ /* 0x000fca00078e0035 */
[----:B------:R0:W-:Y:S02]  /*e2e0*/  STG.E.128 [R52.64], R48 ;  /* 0x0000003034007986 */ /* 0x0001e4000c101d04 */
.L_x_381:
[----:B------:R-:W-:Y:S05]  /*e2f0*/  BSYNC B0 ;  /* 0x0000000000007941 */ /* 0x000fea0003800000 */
.L_x_380:
[----:B------:R-:W-:-:S04]  /*e300*/  IMAD.MOV.U32 R0, RZ, RZ, 0x4 ;  /* 0x00000004ff007424 */ /* 0x000fc800078e00ff */
[----:B------:R-:W-:-:S05]  /*e310*/  IMAD R108, R0, c[0x0][0x160], R108 ;  /* 0x00005800006c7a24 */ /* 0x000fca00078e026c */
[----:B------:R-:W-:-:S13]  /*e320*/  ISETP.GE.AND P2, PT, R108, c[0x0][0x164], PT ;  /* 0x000059006c007a0c */ /* 0x000fda0003f46270 */
[----:B0-2---:R-:W-:Y:S01]  /*e330*/  @P2 CALL.REL.NOINC `(.L_x_382) ;  /* 0x0000001000002944 */ /* 0x005fe20003c00000 */
[----:B------:R-:W-:Y:S05]  /*e340*/  BRA `(.L_x_383) ;  /* 0xffff548000007947 */ /* 0x000fea000383ffff */
.L_x_382:
[----:B------:R-:W-:Y:S05]  /*e350*/  EXIT ;  /* 0x000000000000794d */ /* 0x000fea0003800000 */
.L_x_360:
[----:B------:R-:W-:Y:S01]  /*e360*/  IMAD.MOV.U32 R50, RZ, RZ, 0x1 ;  /* 0x00000001ff327424 */ /* 0x000fe200078e00ff */
[----:B------:R-:W-:Y:S01]  /*e370*/  MOV R48, 0xe3b0 ;  /* 0x0000e3b000307802 */ /* 0x000fe20000000f00 */
[----:B------:R-:W-:Y:S02]  /*e380*/  IMAD.MOV.U32 R52, RZ, RZ, 0x1f ;  /* 0x0000001fff347424 */ /* 0x000fe400078e00ff */
[----:B------:R-:W-:Y:S02]  /*e390*/  IMAD.MOV.U32 R49, RZ, RZ, -0x1 ;  /* 0xffffffffff317424 */ /* 0x000fe400078e00ff */
[----:B--2--5:R-:W-:Y:S05]  /*e3a0*/  CALL.REL.NOINC `($__internal_0_$__cuda_sm70_shflsync_bfly_p) ;  /* 0x00000e1000007944 */ /* 0x024fea0003c00000 */
[----:B-1----:R-:W-:Y:S05]  /*e3b0*/  BRA `(.L_x_384) ;  /* 0xffffb93000007947 */ /* 0x002fea000383ffff */
.L_x_361:
[----:B------:R-:W-:Y:S01]  /*e3c0*/  IMAD.MOV.U32 R50, RZ, RZ, 0x2 ;  /* 0x00000002ff327424 */ /* 0x000fe200078e00ff */
[----:B------:R-:W-:Y:S01]  /*e3d0*/  MOV R48, 0xe410 ;  /* 0x0000e41000307802 */ /* 0x000fe20000000f00 */
[----:B------:R-:W-:Y:S02]  /*e3e0*/  IMAD.MOV.U32 R52, RZ, RZ, 0x1f ;  /* 0x0000001fff347424 */ /* 0x000fe400078e00ff */
[----:B------:R-:W-:Y:S02]  /*e3f0*/  IMAD.MOV.U32 R49, RZ, RZ, -0x1 ;  /* 0xffffffffff317424 */ /* 0x000fe400078e00ff */
[----:B--2--5:R-:W-:Y:S05]  /*e400*/  CALL.REL.NOINC `($__internal_0_$__cuda_sm70_shflsync_bfly_p) ;  /* 0x00000db000007944 */ /* 0x024fea0003c00000 */
[----:B-1----:R-:W-:Y:S01]  /*e410*/  FADD.FTZ R51, R51, R50 ;  /* 0x0000003233337221 */ /* 0x002fe20000010000 */
[----:B------:R-:W-:Y:S01]  /*e420*/  MOV R48, 0xe470 ;  /* 0x0000e47000307802 */ /* 0x000fe20000000f00 */
[----:B------:R-:W-:-:S02]  /*e430*/  IMAD.MOV.U32 R50, RZ, RZ, 0x4 ;  /* 0x00000004ff327424 */ /* 0x000fc400078e00ff */
[----:B------:R-:W-:Y:S02]  /*e440*/  IMAD.MOV.U32 R52, RZ, RZ, 0x1f ;  /* 0x0000001fff347424 */ /* 0x000fe400078e00ff */
[----:B------:R-:W-:Y:S02]  /*e450*/  IMAD.MOV.U32 R49, RZ, RZ, -0x1 ;  /* 0xffffffffff317424 */ /* 0x000fe400078e00ff */
[----:B------:R-:W-:Y:S05]  /*e460*/  CALL.REL.NOINC `($__internal_0_$__cuda_sm70_shflsync_bfly_p) ;  /* 0x00000d5000007944 */ /* 0x000fea0003c00000 */
[----:B-1----:R-:W-:Y:S01]  /*e470*/  FADD.FTZ R51, R51, R50 ;  /* 0x0000003233337221 */ /* 0x002fe20000010000 */
[----:B------:R-:W-:Y:S01]  /*e480*/  MOV R48, 0xe4d0 ;  /* 0x0000e4d000307802 */ /* 0x000fe20000000f00 */
[----:B------:R-:W-:Y:S02]  /*e490*/  IMAD.MOV.U32 R50, RZ, RZ, 0x8 ;  /* 0x00000008ff327424 */ /* 0x000fe400078e00ff */
[----:B------:R-:W-:Y:S02]  /*e4a0*/  IMAD.MOV.U32 R52, RZ, RZ, 0x1f ;  /* 0x0000001fff347424 */ /* 0x000fe400078e00ff */
[----:B------:R-:W-:Y:S02]  /*e4b0*/  IMAD.MOV.U32 R49, RZ, RZ, -0x1 ;  /* 0xffffffffff317424 */ /* 0x000fe400078e00ff */
[----:B------:R-:W-:Y:S05]  /*e4c0*/  CALL.REL.NOINC `($__internal_0_$__cuda_sm70_shflsync_bfly_p) ;  /* 0x00000cf000007944 */ /* 0x000fea0003c00000 */
[----:B-1----:R-:W-:Y:S01]  /*e4d0*/  FADD.FTZ R51, R51, R50 ;  /* 0x0000003233337221 */ /* 0x002fe20000010000 */
[----:B------:R-:W-:Y:S01]  /*e4e0*/  MOV R48, 0xe530 ;  /* 0x0000e53000307802 */ /* 0x000fe20000000f00 */
[----:B------:R-:W-:-:S02]  /*e4f0*/  IMAD.MOV.U32 R50, RZ, RZ, 0x10 ;  /* 0x00000010ff327424 */ /* 0x000fc400078e00ff */
[----:B------:R-:W-:Y:S02]  /*e500*/  IMAD.MOV.U32 R52, RZ, RZ, 0x1f ;  /* 0x0000001fff347424 */ /* 0x000fe400078e00ff */
[----:B------:R-:W-:Y:S02]  /*e510*/  IMAD.MOV.U32 R49, RZ, RZ, -0x1 ;  /* 0xffffffffff317424 */ /* 0x000fe400078e00ff */
[----:B------:R-:W-:Y:S05]  /*e520*/  CALL.REL.NOINC `($__internal_0_$__cuda_sm70_shflsync_bfly_p) ;  /* 0x00000c9000007944 */ /* 0x000fea0003c00000 */
[----:B-1----:R-:W-:Y:S01]  /*e530*/  FADD.FTZ R50, R51, R50 ;  /* 0x0000003233327221 */ /* 0x002fe20000010000 */
[----:B------:R-:W-:Y:S01]  /*e540*/  LOP3.LUT R2, R2, 0xffffbfff, RZ, 0xc0, !PT ;  /* 0xffffbfff02027812 */ /* 0x000fe200078ec0ff */
[----:B------:R-:W-:Y:S02]  /*e550*/  IMAD.MOV.U32 R52, RZ, RZ, 0x1f ;  /* 0x0000001fff347424 */ /* 0x000fe400078e00ff */
[----:B------:R-:W-:Y:S01]  /*e560*/  FMUL.FTZ R99, R50, c[0x0][0x1e0] ;  /* 0x0000780032637a20 */ /* 0x000fe20000410000 */
[----:B------:R-:W-:Y:S01]  /*e570*/  @P0 LOP3.LUT R2, R2, 0x4000, RZ, 0xfc, !PT ;  /* 0x0000400002020812 */ /* 0x000fe200078efcff */
[----:B------:R-:W-:Y:S01]  /*e580*/  IMAD.MOV.U32 R50, RZ, RZ, 0x1 ;  /* 0x00000001ff327424 */ /* 0x000fe200078e00ff */
[----:B------:R-:W-:Y:S01]  /*e590*/  ISETP.GT.U32.AND P0, PT, R3, 0x3f, PT ;  /* 0x0000003f0300780c */ /* 0x000fe20003f04070 */
[----:B------:R-:W-:-:S02]  /*e5a0*/  FADD.FTZ R48, R88, -R99 ;  /* 0x8000006358307221 */ /* 0x000fc40000010000 */
[----:B------:R-:W-:Y:S02]  /*e5b0*/  FADD.FTZ R49, R72, -R99 ;  /* 0x8000006348317221 */ /* 0x000fe40000010000 */
[----:B------:R-:W-:-:S04]  /*e5c0*/  FFMA.FTZ R48, R48, R48, RZ ;  /* 0x0000003030307223 */ /* 0x000fc800000100ff */
        /* <DEDUP_REMOVED lines=14> */
[----:B------:R-:W-:Y:S01]  /*e6b0*/  FSEL R51, R48, RZ, P1 ;  /* 0x000000ff30337208 */ /* 0x000fe20000800000 */
[----:B------:R-:W-:-:S04]  /*e6c0*/  FADD.FTZ R48, R93, -R99 ;  /* 0x800000635d307221 */ /* 0x000fc80000010000 */
        /* <DEDUP_REMOVED lines=147> */
[----:B------:R-:W-:Y:S01]  /*f000*/  MOV R48, 0xf030 ;  /* 0x0000f03000307802 */ /* 0x000fe20000000f00 */
        /* <DEDUP_REMOVED lines=26> */
[----:B-1----:R-:W-:Y:S05]  /*f1b0*/  BRA `(.L_x_385) ;  /* 0xffffb70000007947 */ /* 0x002fea000383ffff */
        .weak           $__internal_0_$__cuda_sm70_shflsync_bfly_p
        .type           $__internal_0_$__cuda_sm70_shflsync_bfly_p,@function
        .size           $__internal_0_$__cuda_sm70_shflsync_bfly_p,(.L_x_65380 - $__internal_0_$__cuda_sm70_shflsync_bfly_p)
$__internal_0_$__cuda_sm70_shflsync_bfly_p:
[----:B------:R-:W-:Y:S04]  /*f1c0*/  WARPSYNC R49 ;  /* 0x0000003100007348 */ /* 0x000fe80003800000 */
[----:B------:R0:W1:Y:S02]  /*f1d0*/  SHFL.BFLY PT, R50, R51, R50, R52 ;  /* 0x0c00003233327389 */ /* 0x00006400000e0034 */
[----:B0-----:R-:W-:-:S04]  /*f1e0*/  IMAD.MOV.U32 R49, RZ, RZ, 0x0 ;  /* 0x00000000ff317424 */ /* 0x001fc800078e00ff */
[----:B------:R-:W-:Y:S05]  /*f1f0*/  RET.REL.NODEC R48 `(_ZN10layer_norm31ln_parallel_residual_fwd_kernelINS_13Kernel_traitsI13__nv_bfloat16S2_S2_S2_fjLj2560ELj1ELj4ELj1ELj16ENS_18Kernel_traits_baseILj2560ES2_S2_S2_S2_fjLj128EEEEELb0ELb0ELb0EEEvNS_9FwdParamsE) ;  /* 0xffff0e0030007950 */ /* 0x000fea0003c3ffff */
.L_x_386:
[----:B------:R-:W-:-:S00]  /*f200*/  BRA `(.L_x_386) ;  /* 0xfffffff000007947 */ /* 0x000fc0000383ffff */
[----:B------:R-:W-:-:S00]  /*f210*/  NOP ;  /* 0x0000000000007918 */ /* 0x000fc00000000000 */
        /* <DEDUP_REMOVED lines=14> */
.L_x_65380:


//--------------------- .text._ZN10layer_norm31ln_parallel_residual_fwd_kernelINS_13Kernel_traitsI13__nv_bfloat16S2_S2_S2_fjLj2560ELj1ELj4ELj1ELj16ENS_18Kernel_traits_baseILj2560ES2_S2_S2_S2_fjLj128EEEEELb0ELb0ELb1EEEvNS_9FwdParamsE --------------------------
	.section	.text._ZN10layer_norm31ln_parallel_residual_fwd_kernelINS_13Kernel_traitsI13__nv_bfloat16S2_S2_S2_fjLj2560ELj1ELj4ELj1ELj16ENS_18Kernel_traits_baseILj2560ES2_S2_S2_S2_fjLj128EEEEELb0ELb0ELb1EEEvNS_9FwdParamsE,"ax",@progbits
	.sectioninfo	@"SHI_REGISTERS=255"
	.align	128
        .global         _ZN10layer_norm31ln_parallel_residual_fwd_kernelINS_13Kernel_traitsI13__nv_bfloat16S2_S2_S2_fjLj2560ELj1ELj4ELj1ELj16ENS_18Kernel_traits_baseILj2560ES2_S2_S2_S2_fjLj128EEEEELb0ELb0ELb1EEEvNS_9FwdParamsE
        .type           _ZN10layer_norm31ln_parallel_residual_fwd_kernelINS_13Kernel_traitsI13__nv_bfloat16S2_S2_S2_fjLj2560ELj1ELj4ELj1ELj16ENS_18Kernel_traits_baseILj2560ES2_S2_S2_S2_fjLj128EEEEELb0ELb0ELb1EEEvNS_9FwdParamsE,@function
        .size           _ZN10layer_norm31ln_parallel_residual_fwd_kernelINS_13Kernel_traitsI13__nv_bfloat16S2_S2_S2_fjLj2560ELj1ELj4ELj1ELj16ENS_18Kernel_traits_baseILj2560ES2_S2_S2_S2_fjLj128EEEEELb0ELb0ELb1EEEvNS_9FwdParamsE,(.L_x_65381 - _ZN10layer_norm31ln_parallel_residual_fwd_kernelINS_13Kernel_traitsI13__nv_bfloat16S2_S2_S2_fjLj2560ELj1ELj4ELj1ELj16ENS_18Kernel_traits_baseILj2560ES2_S2_S2_S2_fjLj128EEEEELb0ELb0ELb1EEEvNS_9FwdParamsE)
        .other          _ZN10layer_norm31ln_parallel_residual_fwd_kernelINS_13Kernel_traitsI13__nv_bfloat16S2_S2_S2_fjLj2560ELj1ELj4ELj1ELj16ENS_18Kernel_traits_baseILj2560ES2_S2_S2_S2_fjLj128EEEEELb0ELb0ELb1EEEvNS_9FwdParamsE,@"STO_CUDA_ENTRY STV_DEFAULT"
_ZN10layer_norm31ln_parallel_residual_fwd_kernelINS_13Kernel_traitsI13__nv_bfloat16S2_S2_S2_fjLj2560ELj1ELj4ELj1ELj16ENS_18Kernel_traits_baseILj2560ES2_S2_S2_S2_fjLj128EEEEELb0ELb0ELb1EEEvNS_9FwdParamsE:
.text._ZN10layer_norm31ln_parallel_residual_fwd_kernelINS_13Kernel_traitsI13__nv_bfloat16S2_S2_S2_fjLj2560ELj1ELj4ELj1ELj16ENS_18Kernel_traits_baseILj2560ES2_S2_S2_S2_fjLj128EEEEELb0ELb0ELb1EEEvNS_9FwdParamsE:
[----:B------:R-:W-:Y:S02]  /*0000*/  IMAD.MOV.U32 R1, RZ, RZ, c[0x0][0x28] ;  /* 0x00000a00ff017624 */ /* 0x000fe400078e00ff */
[----:B------:R-:W0:Y:S01]  /*0010*/  S2R R0, SR_TID.X ;  /* 0x0000000000007919 */ /* 0x000e220000002100 */
[----:B------:R-:W-:Y:S01]  /*0020*/  ISETP.NE.U32.AND P1, PT, RZ, c[0x0][0x218], PT ;  /* 0x00008600ff007a0c */ /* 0x000fe20003f25070 */
[----:B------:R-:W-:Y:S01]  /*0030*/  ULDC.64 UR4, c[0x0][0x118] ;  /* 0x0000460000047ab9 */ /* 0x000fe20000000a00 */
[----:B------:R-:W-:Y:S02]  /*0040*/  ISETP.NE.U32.AND P2, PT, RZ, c[0x0][0x220], PT ;  /* 0x00008800ff007a0c */ /* 0x000fe40003f45070 */
[----:B------:R-:W-:Y:S02]  /*0050*/  ISETP.NE.AND.EX P1, PT, RZ, c[0x0][0x21c], PT, P1 ;  /* 0x00008700ff007a0c */ /* 0x000fe40003f25310 */
[----:B------:R-:W-:Y:S01]  /*0060*/  ISETP.NE.AND.EX P2, PT, RZ, c[0x0][0x224], PT, P2 ;  /* 0x00008900ff007a0c */ /* 0x000fe20003f45320 */
[----:B------:R-:W1:Y:S01]  /*0070*/  S2R R3, SR_CTAID.X ;  /* 0x0000000000037919 */ /* 0x000e620000002500 */
[----:B------:R-:W-:Y:S02]  /*0080*/  IADD3 R1, R1, -0x190, RZ ;  /* 0xfffffe7001017810 */ /* 0x000fe40007ffe0ff */
[----:B0-----:R-:W-:-:S04]  /*0090*/  LOP3.LUT R12, R0, 0x1f, RZ, 0xc0, !PT ;  /* 0x0000001f000c7812 */ /* 0x001fc800078ec0ff */
[----:B------:R-:W-:-:S04]  /*00a0*/  LOP3.LUT R2, R12, 0x120, RZ, 0xfc, !PT ;  /* 0x000001200c027812 */ /* 0x000fc800078efcff */
[----:B------:R-:W-:Y:S01]  /*00b0*/  @P1 LEA R8, P0, R2, c[0x0][0x218], 0x4 ;  /* 0x0000860002081a11 */ /* 0x000fe200078020ff */
[----:B------:R-:W-:-:S03]  /*00c0*/  IMAD.SHL.U32 R124, R12, 0x10, RZ ;  /* 0x000000100c7c7824 */ /* 0x000fc600078e00ff */
[----:B------:R-:W-:Y:S02]  /*00d0*/  @P1 LEA.HI.X R9, R2, c[0x0][0x21c], RZ, 0x4, P0 ;  /* 0x0000870002091a11 */ /* 0x000fe400000f24ff */
[C---:B------:R-:W-:Y:S02]  /*00e0*/  @P1 LEA R164, P0, R12.reuse, c[0x0][0x218], 0x4 ;  /* 0x000086000ca41a11 */ /* 0x040fe400078020ff */
[C---:B------:R-:W-:Y:S02]  /*00f0*/  LOP3.LUT R120, R12.reuse, 0x20, RZ, 0xfc, !PT ;  /* 0x000000200c787812 */ /* 0x040fe400078efcff */
[----:B------:R-:W-:Y:S01]  /*0100*/  LOP3.LUT R112, R12, 0x40, RZ, 0xfc, !PT ;  /* 0x000000400c707812 */ /* 0x000fe200078efcff */
[----:B------:R-:W-:Y:S01]  /*0110*/  @P1 IMAD.X R165, RZ, RZ, c[0x0][0x21c], P0 ;  /* 0x00008700ffa51624 */ /* 0x000fe200000e06ff */
[----:B------:R-:W-:Y:S01]  /*0120*/  @P2 IADD3 R160, P0, R124, c[0x0][0x220], RZ ;  /* 0x000088007ca02a10 */ /* 0x000fe20007f1e0ff */
[----:B------:R-:W-:Y:S01]  /*0130*/  IMAD.SHL.U32 R116, R120, 0x10, RZ ;  /* 0x0000001078747824 */ /* 0x000fe200078e00ff */
[----:B------:R-:W-:Y:S01]  /*0140*/  SHF.R.U32.HI R4, RZ, 0x1c, R120 ;  /* 0x0000001cff047819 */ /* 0x000fe20000011678 */
[----:B------:R-:W-:Y:S01]  /*0150*/  IMAD.SHL.U32 R108, R112, 0x10, RZ ;  /* 0x00000010706c7824 */ /* 0x000fe200078e00ff */
[----:B------:R-:W-:Y:S01]  /*0160*/  LOP3.LUT R104, R12, 0x60, RZ, 0xfc, !PT ;  /* 0x000000600c687812 */ /* 0x000fe200078efcff */
[----:B------:R-:W-:Y:S01]  /*0170*/  @P2 IMAD.X R161, RZ, RZ, c[0x0][0x224], P0 ;  /* 0x00008900ffa12624 */ /* 0x000fe200000e06ff */
[----:B------:R-:W-:Y:S01]  /*0180*/  @P2 IADD3 R152, P0, R116, c[0x0][0x220], RZ ;  /* 0x0000880074982a10 */ /* 0x000fe20007f1e0ff */
[----:B------:R-:W-:Y:S01]  /*0190*/  IMAD.MOV.U32 R57, RZ, RZ, 0x10 ;  /* 0x00000010ff397424 */ /* 0x000fe200078e00ff */
[----:B------:R-:W-:Y:S01]  /*01a0*/  SHF.R.U32.HI R5, RZ, 0x1c, R112 ;  /* 0x0000001cff057819 */ /* 0x000fe20000011670 */
[----:B------:R-:W-:Y:S01]  /*01b0*/  IMAD.SHL.U32 R100, R104, 0x10, RZ ;  /* 0x0000001068647824 */ /* 0x000fe200078e00ff */
[----:B------:R-:W-:Y:S01]  /*01c0*/  @P2 IADD3.X R153, R4, c[0x0][0x224], RZ, P0, !PT ;  /* 0x0000890004992a10 */ /* 0x000fe200007fe4ff */
[----:B------:R-:W5:Y:S01]  /*01d0*/  @P1 LDG.E.128 R8, [R8.64] ;  /* 0x0000000408081981 */ /* 0x000f62000c1e1d00 */
[----:B------:R-:W-:Y:S01]  /*01e0*/  @P2 IADD3 R140, P0, R108, c[0x0][0x220], RZ ;  /* 0x000088006c8c2a10 */ /* 0x000fe20007f1e0ff */
[----:B------:R-:W-:Y:S01]  /*01f0*/  @P2 IMAD.WIDE.U32 R16, R2, R57, c[0x0][0x220] ;  /* 0x0000880002102625 */ /* 0x000fe200078e0039 */
[----:B------:R-:W-:Y:S01]  /*0200*/  @P1 LEA R156, P3, R120, c[0x0][0x218], 0x4 ;  /* 0x00008600789c1a11 */ /* 0x000fe200078620ff */
[----:B------:R-:W5:Y:S01]  /*0210*/  @P1 LDG.E.128 R164, [R164.64] ;  /* 0x00000004a4a41981 */ /* 0x000f62000c1e1d00 */
[----:B------:R-:W-:-:S02]  /*0220*/  LOP3.LUT R88, R12, 0xa0, RZ, 0xfc, !PT ;  /* 0x000000a00c587812 */ /* 0x000fc400078efcff */
[----:B------:R-:W-:Y:S01]  /*0230*/  LOP3.LUT R80, R12, 0xc0, RZ, 0xfc, !PT ;  /* 0x000000c00c507812 */ /* 0x000fe200078efcff */
[----:B------:R-:W5:Y:S01]  /*0240*/  @P2 LDG.E.128 R16, [R16.64] ;  /* 0x0000000410102981 */ /* 0x000f62000c1e1d00 */
[----:B------:R-:W-:Y:S02]  /*0250*/  IADD3 R108, P5, R108, c[0x0][0x1b8], RZ ;  /* 0x00006e006c6c7a10 */ /* 0x000fe40007fbe0ff */
[----:B------:R-:W-:Y:S01]  /*0260*/  SHF.R.U32.HI R144, RZ, 0x5, R0 ;  /* 0x00000005ff907819 */ /* 0x000fe20000011600 */
[----:B------:R-:W-:Y:S01]  /*0270*/  IMAD.SHL.U32 R0, R0, 0x10, RZ ;  /* 0x0000001000007824 */ /* 0x000fe200078e00ff */
[C---:B------:R-:W-:Y:S01]  /*0280*/  @P2 IADD3.X R141, R5.reuse, c[0x0][0x224], RZ, P0, !PT ;  /* 0x00008900058d2a10 */ /* 0x040fe200007fe4ff */
[----:B------:R-:W-:Y:S01]  /*0290*/  IMAD.SHL.U32 R84, R88, 0x10, RZ ;  /* 0x0000001058547824 */ /* 0x000fe200078e00ff */
[----:B------:R-:W-:Y:S01]  /*02a0*/  @P1 LEA.HI.X R157, R120, c[0x0][0x21c], RZ, 0x4, P3 ;  /* 0x00008700789d1a11 */ /* 0x000fe200018f24ff */
[----:B------:R-:W-:Y:S01]  /*02b0*/  IMAD.SHL.U32 R32, R80, 0x10, RZ ;  /* 0x0000001050207824 */ /* 0x000fe200078e00ff */
[----:B------:R-:W-:Y:S01]  /*02c0*/  @P2 IADD3 R132, P0, R100, c[0x0][0x220], RZ ;  /* 0x0000880064842a10 */ /* 0x000fe20007f1e0ff */
[----:B------:R-:W5:Y:S01]  /*02d0*/  @P2 LDG.E.128 R160, [R160.64] ;  /* 0x00000004a0a02981 */ /* 0x000f62000c1e1d00 */
[----:B------:R-:W-:-:S02]  /*02e0*/  IADD3.X R109, R5, c[0x0][0x1bc], RZ, P5, !PT ;  /* 0x00006f00056d7a10 */ /* 0x000fc40002ffe4ff */
[----:B------:R-:W-:Y:S02]  /*02f0*/  @P1 LEA R148, P3, R112, c[0x0][0x218], 0x4 ;  /* 0x0000860070941a11 */ /* 0x000fe400078620ff */
[----:B------:R-:W-:Y:S02]  /*0300*/  SHF.R.U32.HI R6, RZ, 0x1c, R104 ;  /* 0x0000001cff067819 */ /* 0x000fe40000011668 */
[----:B------:R-:W-:Y:S01]  /*0310*/  IADD3 R116, P6, R116, c[0x0][0x1b8], RZ ;  /* 0x00006e0074747a10 */ /* 0x000fe20007fde0ff */
[----:B-1----:R-:W-:Y:S01]  /*0320*/  IMAD R144, R3, 0x4, R144 ;  /* 0x0000000403907824 */ /* 0x002fe200078e0290 */
[----:B------:R-:W-:Y:S01]  /*0330*/  IADD3 R100, P5, R100, c[0x0][0x1b8], RZ ;  /* 0x00006e0064647a10 */ /* 0x000fe20007fbe0ff */
[----:B------:R-:W5:Y:S01]  /*0340*/  @P1 LDG.E.128 R156, [R156.64] ;  /* 0x000000049c9c1981 */ /* 0x000f62000c1e1d00 */
[----:B------:R-:W-:Y:S02]  /*0350*/  LOP3.LUT R128, R0, 0x1f0, RZ, 0xc0, !PT ;  /* 0x000001f000807812 */ /* 0x000fe400078ec0ff */
[----:B------:R-:W-:Y:S01]  /*0360*/  @P1 LEA.HI.X R149, R112, c[0x0][0x21c], RZ, 0x4, P3 ;  /* 0x0000870070951a11 */ /* 0x000fe200018f24ff */
[----:B------:R-:W5:Y:S01]  /*0370*/  @P2 LDG.E.128 R152, [R152.64] ;  /* 0x0000000498982981 */ /* 0x000f62000c1e1d00 */
[----:B------:R-:W-:-:S02]  /*0380*/  LOP3.LUT R96, R12, 0x80, RZ, 0xfc, !PT ;  /* 0x000000800c607812 */ /* 0x000fc400078efcff */
[C---:B------:R-:W-:Y:S01]  /*0390*/  LOP3.LUT R72, R12.reuse, 0xe0, RZ, 0xfc, !PT ;  /* 0x000000e00c487812 */ /* 0x040fe200078efcff */
[----:B------:R-:W5:Y:S01]  /*03a0*/  @P2 LDG.E.128 R140, [R140.64] ;  /* 0x000000048c8c2981 */ /* 0x000f62000c1e1d00 */
[----:B------:R-:W-:Y:S02]  /*03b0*/  LOP3.LUT R0, R12, 0x100, RZ, 0xfc, !PT ;  /* 0x000001000c007812 */ /* 0x000fe400078efcff */
[----:B------:R-:W-:Y:S01]  /*03c0*/  IADD3.X R117, R4, c[0x0][0x1bc], RZ, P6, !PT ;  /* 0x00006f0004757a10 */ /* 0x000fe200037fe4ff */
[----:B------:R-:W5:Y:S01]  /*03d0*/  @P1 LDG.E.128 R148, [R148.64] ;  /* 0x0000000494941981 */ /* 0x000f62000c1e1d00 */
[----:B------:R-:W-:Y:S02]  /*03e0*/  IADD3.X R101, R6, c[0x0][0x1bc], RZ, P5, !PT ;  /* 0x00006f0006657a10 */ /* 0x000fe40002ffe4ff */
[----:B------:R-:W-:Y:S02]  /*03f0*/  @P1 LEA R136, P3, R104, c[0x0][0x218], 0x4 ;  /* 0x0000860068881a11 */ /* 0x000fe400078620ff */
[----:B------:R-:W-:-:S02]  /*0400*/  SHF.R.U32.HI R3, RZ, 0x1c, R88 ;  /* 0x0000001cff037819 */ /* 0x000fc40000011658 */
[----:B------:R-:W-:Y:S02]  /*0410*/  SHF.R.U32.HI R12, RZ, 0x1c, R80 ;  /* 0x0000001cff0c7819 */ /* 0x000fe40000011650 */
[----:B------:R-:W-:Y:S02]  /*0420*/  @P2 IADD3 R36, P6, R84, c[0x0][0x220], RZ ;  /* 0x0000880054242a10 */ /* 0x000fe40007fde0ff */
[----:B------:R-:W-:Y:S01]  /*0430*/  IADD3 R76, P5, R32, c[0x0][0x1b8], RZ ;  /* 0x00006e00204c7a10 */ /* 0x000fe20007fbe0ff */
[----:B------:R-:W-:Y:S01]  /*0440*/  IMAD.SHL.U32 R20, R72, 0x10, RZ ;  /* 0x0000001048147824 */ /* 0x000fe200078e00ff */
[----:B------:R-:W-:Y:S02]  /*0450*/  @P1 LEA.HI.X R137, R104, c[0x0][0x21c], RZ, 0x4, P3 ;  /* 0x0000870068891a11 */ /* 0x000fe400018f24ff */
[----:B------:R-:W-:Y:S02]  /*0460*/  @P2 IADD3.X R37, R3, c[0x0][0x224], RZ, P6, !PT ;  /* 0x0000890003252a10 */ /* 0x000fe400037fe4ff */
[----:B------:R-:W-:-:S02]  /*0470*/  IADD3.X R77, R12, c[0x0][0x1bc], RZ, P5, !PT ;  /* 0x00006f000c4d7a10 */ /* 0x000fc40002ffe4ff */
[----:B------:R-:W-:Y:S01]  /*0480*/  @P1 LEA R48, P3, R96, c[0x0][0x218], 0x4 ;  /* 0x0000860060301a11 */ /* 0x000fe200078620ff */
[----:B------:R-:W-:Y:S01]  /*0490*/  IMAD.SHL.U32 R24, R0, 0x10, RZ ;  /* 0x0000001000187824 */ /* 0x000fe200078e00ff */
[----:B------:R-:W-:Y:S01]  /*04a0*/  IADD3 R84, P6, R84, c[0x0][0x1b8], RZ ;  /* 0x00006e0054547a10 */ /* 0x000fe20007fde0ff */
[----:B------:R-:W-:Y:S01]  /*04b0*/  IMAD.SHL.U32 R92, R96, 0x10, RZ ;  /* 0x00000010605c7824 */ /* 0x000fe200078e00ff */
[----:B------:R-:W-:Y:S01]  /*04c0*/  @P2 IADD3 R32, P5, R32, c[0x0][0x220], RZ ;  /* 0x0000880020202a10 */ /* 0x000fe20007fbe0ff */
[----:B------:R-:W5:Y:S01]  /*04d0*/  @P1 LDG.E.128 R136, [R136.64] ;  /* 0x0000000488881981 */ /* 0x000f62000c1e1d00 */
[----:B------:R-:W-:Y:S02]  /*04e0*/  @P1 LEA.HI.X R49, R96, c[0x0][0x21c], RZ, 0x4, P3 ;  /* 0x0000870060311a11 */ /* 0x000fe400018f24ff */
[----:B------:R-:W-:Y:S01]  /*04f0*/  IADD3.X R85, R3, c[0x0][0x1bc], RZ, P6, !PT ;  /* 0x00006f0003557a10 */ /* 0x000fe200037fe4ff */
[----:B------:R-:W5:Y:S01]  /*0500*/  @P2 LDG.E.128 R36, [R36.64] ;  /* 0x0000000424242981 */ /* 0x000f62000c1e1d00 */
[----:B------:R-:W-:-:S02]  /*0510*/  @P2 IADD3.X R33, R12, c[0x0][0x224], RZ, P5, !PT ;  /* 0x000089000c212a10 */ /* 0x000fc40002ffe4ff */
[----:B------:R-:W-:Y:S01]  /*0520*/  @P1 LEA R40, P3, R88, c[0x0][0x218], 0x4 ;  /* 0x0000860058281a11 */ /* 0x000fe200078620ff */
[----:B------:R-:W5:Y:S01]  /*0530*/  @P1 LDG.E.128 R48, [R48.64] ;  /* 0x0000000430301981 */ /* 0x000f62000c1e1d00 */
[----:B------:R-:W-:Y:S02]  /*0540*/  SHF.R.U32.HI R3, RZ, 0x1c, R72 ;  /* 0x0000001cff037819 */ /* 0x000fe40000011648 */
[----:B------:R-:W-:Y:S01]  /*0550*/  IADD3 R68, P5, R20, c[0x0][0x1b8], RZ ;  /* 0x00006e0014447a10 */ /* 0x000fe20007fbe0ff */
[----:B------:R-:W5:Y:S01]  /*0560*/  @P2 LDG.E.128 R32, [R32.64] ;  /* 0x0000000420202981 */ /* 0x000f62000c1e1d00 */
[----:B------:R-:W-:Y:S02]  /*0570*/  @P1 LEA R28, P6, R72, c[0x0][0x218], 0x4 ;  /* 0x00008600481c1a11 */ /* 0x000fe400078c20ff */
[----:B------:R-:W-:Y:S02]  /*0580*/  @P1 LEA.HI.X R41, R88, c[0x0][0x21c], RZ, 0x4, P3 ;  /* 0x0000870058291a11 */ /* 0x000fe400018f24ff */
[----:B------:R-:W-:-:S02]  /*0590*/  IADD3.X R69, R3, c[0x0][0x1bc], RZ, P5, !PT ;  /* 0x00006f0003457a10 */ /* 0x000fc40002ffe4ff */
[----:B------:R-:W-:Y:S02]  /*05a0*/  IADD3 R128, P3, R128, c[0x0][0x1b0], RZ ;  /* 0x00006c0080807a10 */ /* 0x000fe40007f7e0ff */
[----:B------:R-:W-:Y:S01]  /*05b0*/  @P1 LEA.HI.X R29, R72, c[0x0][0x21c], RZ, 0x4, P6 ;  /* 0x00008700481d1a11 */ /* 0x000fe200030f24ff */
[----:B------:R-:W5:Y:S01]  /*05c0*/  @P1 LDG.E.128 R40, [R40.64] ;  /* 0x0000000428281981 */ /* 0x000f62000c1e1d00 */
[----:B------:R-:W-:Y:S02]  /*05d0*/  LEA R52, P5, R2, c[0x0][0x1b8], 0x4 ;  /* 0x00006e0002347a11 */ /* 0x000fe400078a20ff */
[----:B------:R-:W-:Y:S01]  /*05e0*/  @P1 LEA R204, P6, R0, c[0x0][0x218], 0x4 ;  /* 0x0000860000cc1a11 */ /* 0x000fe200078c20ff */
[----:B------:R-:W-:Y:S01]  /*05f0*/  IMAD.X R129, RZ, RZ, c[0x0][0x1b4], P3 ;  /* 0x00006d00ff817624 */ /* 0x000fe200018e06ff */
[----:B------:R-:W-:Y:S01]  /*0600*/  LEA.HI.X R53, R2, c[0x0][0x1bc], RZ, 0x4, P5 ;  /* 0x00006f0002357a11 */ /* 0x000fe200028f24ff */
[----:B------:R-:W5:Y:S01]  /*0610*/  @P1 LDG.E.128 R28, [R28.64] ;  /* 0x000000041c1c1981 */ /* 0x000f62000c1e1d00 */
[----:B------:R-:W-:-:S02]  /*0620*/  @P2 IADD3.X R133, R6, c[0x0][0x224], RZ, P0, !PT ;  /* 0x0000890006852a10 */ /* 0x000fc400007fe4ff */
[----:B------:R-:W-:Y:S02]  /*0630*/  @P1 LEA.HI.X R205, R0, c[0x0][0x21c], RZ, 0x4, P6 ;  /* 0x0000870000cd1a11 */ /* 0x000fe400030f24ff */
[----:B------:R-:W-:Y:S02]  /*0640*/  IADD3 R60, P5, R24, c[0x0][0x1b8], RZ ;  /* 0x00006e00183c7a10 */ /* 0x000fe40007fbe0ff */
[----:B------:R-:W-:Y:S01]  /*0650*/  SHF.R.U32.HI R7, RZ, 0x1c, R96 ;  /* 0x0000001cff077819 */ /* 0x000fe20000011660 */
[----:B------:R-:W5:Y:S01]  /*0660*/  @P2 LDG.E.128 R132, [R132.64] ;  /* 0x0000000484842981 */ /* 0x000f62000c1e1d00 */
[----:B------:R-:W-:Y:S02]  /*0670*/  @P2 IADD3 R44, P0, R92, c[0x0][0x220], RZ ;  /* 0x000088005c2c2a10 */ /* 0x000fe40007f1e0ff */
[----:B------:R-:W-:Y:S01]  /*0680*/  @P1 LEA R236, P4, R80, c[0x0][0x218], 0x4 ;  /* 0x0000860050ec1a11 */ /* 0x000fe200078820ff */
[----:B------:R-:W5:Y:S01]  /*0690*/  @P1 LDG.E.128 R204, [R204.64] ;  /* 0x00000004cccc1981 */ /* 0x000f62000c1e1d00 */
[----:B------:R-:W-:-:S02]  /*06a0*/  SHF.R.U32.HI R4, RZ, 0x1c, R0 ;  /* 0x0000001cff047819 */ /* 0x000fc40000011600 */
[----:B------:R-:W-:Y:S02]  /*06b0*/  @P2 IADD3 R20, P6, R20, c[0x0][0x220], RZ ;  /* 0x0000880014142a10 */ /* 0x000fe40007fde0ff */
[----:B------:R-:W-:Y:S02]  /*06c0*/  @P2 IADD3 R24, P3, R24, c[0x0][0x220], RZ ;  /* 0x0000880018182a10 */ /* 0x000fe40007f7e0ff */
[----:B------:R-:W-:Y:S02]  /*06d0*/  @P2 IADD3.X R45, R7, c[0x0][0x224], RZ, P0, !PT ;  /* 0x00008900072d2a10 */ /* 0x000fe400007fe4ff */
[----:B------:R-:W-:Y:S02]  /*06e0*/  @P1 LEA.HI.X R237, R80, c[0x0][0x21c], RZ, 0x4, P4 ;  /* 0x0000870050ed1a11 */ /* 0x000fe400020f24ff */
[----:B------:R-:W-:Y:S02]  /*06f0*/  @P2 IADD3.X R21, R3, c[0x0][0x224], RZ, P6, !PT ;  /* 0x0000890003152a10 */ /* 0x000fe400037fe4ff */
[----:B------:R-:W-:Y:S01]  /*0700*/  @P2 IADD3.X R25, R4, c[0x0][0x224], RZ, P3, !PT ;  /* 0x0000890004192a10 */ /* 0x000fe20001ffe4ff */
[----:B------:R-:W5:Y:S04]  /*0710*/  @P2 LDG.E.128 R44, [R44.64] ;  /* 0x000000042c2c2981 */ /* 0x000f68000c1e1d00 */
[----:B------:R-:W5:Y:S04]  /*0720*/  @P1 LDG.E.128 R236, [R236.64] ;  /* 0x00000004ecec1981 */ /* 0x000f68000c1e1d00 */
[----:B------:R-:W5:Y:S04]  /*0730*/  @P2 LDG.E.128 R20, [R20.64] ;  /* 0x0000000414142981 */ /* 0x000f68000c1e1d00 */
[----:B------:R-:W5:Y:S01]  /*0740*/  @P2 LDG.E.128 R24, [R24.64] ;  /* 0x0000000418182981 */ /* 0x000f62000c1e1d00 */
[----:B------:R-:W-:-:S04]  /*0750*/  IADD3 R92, P4, R92, c[0x0][0x1b8], RZ ;  /* 0x00006e005c5c7a10 */ /* 0x000fc80007f9e0ff */
[----:B------:R-:W-:Y:S02]  /*0760*/  IADD3.X R93, R7, c[0x0][0x1bc], RZ, P4, !PT ;  /* 0x00006f00075d7a10 */ /* 0x000fe400027fe4ff */
[----:B------:R-:W-:Y:S02]  /*0770*/  ISETP.GE.AND P4, PT, R144, c[0x0][0x164], PT ;  /* 0x0000590090007a0c */ /* 0x000fe40003f86270 */
[----:B------:R-:W-:Y:S01]  /*0780*/  IADD3 R124, P0, R124, c[0x0][0x1b8], RZ ;  /* 0x00006e007c7c7a10 */ /* 0x000fe20007f1e0ff */
[----:B------:R-:W-:Y:S01]  /*0790*/  IMAD.WIDE.U32 R120, R120, R57, c[0x0][0x1b0] ;  /* 0x00006c0078787625 */ /* 0x000fe200078e0039 */
[----:B------:R-:W-:-:S03]  /*07a0*/  IADD3.X R61, R4, c[0x0][0x1bc], RZ, P5, !PT ;  /* 0x00006f00043d7a10 */ /* 0x000fc60002ffe4ff */
[----:B------:R-:W-:-:S04]  /*07b0*/  IMAD.WIDE.U32 R112, R112, R57, c[0x0][0x1b0] ;  /* 0x00006c0070707625 */ /* 0x000fc800078e0039 */
[----:B------:R-:W-:-:S04]  /*07c0*/  IMAD.WIDE.U32 R104, R104, R57, c[0x0][0x1b0] ;  /* 0x00006c0068687625 */ /* 0x000fc800078e0039 */
[----:B------:R-:W-:-:S04]  /*07d0*/  IMAD.WIDE.U32 R96, R96, R57, c[0x0][0x1b0] ;  /* 0x00006c0060607625 */ /* 0x000fc800078e0039 */
[----:B------:R-:W-:-:S04]  /*07e0*/  IMAD.WIDE.U32 R88, R88, R57, c[0x0][0x1b0] ;  /* 0x00006c0058587625 */ /* 0x000fc800078e0039 */
[----:B------:R-:W-:-:S04]  /*07f0*/  IMAD.WIDE.U32 R80, R80, R57, c[0x0][0x1b0] ;  /* 0x00006c0050507625 */ /* 0x000fc800078e0039 */
[----:B------:R-:W-:-:S04]  /*0800*/  IMAD.WIDE.U32 R72, R72, R57, c[0x0][0x1b0] ;  /* 0x00006c0048487625 */ /* 0x000fc800078e0039 */
[----:B------:R-:W-:-:S04]  /*0810*/  IMAD.WIDE.U32 R64, R0, R57, c[0x0][0x1b0] ;  /* 0x00006c0000407625 */ /* 0x000fc800078e0039 */
[----:B------:R-:W-:-:S04]  /*0820*/  IMAD.WIDE.U32 R56, R2, R57, c[0x0][0x1b0] ;  /* 0x00006c0002387625 */ /* 0x000fc800078e0039 */
[----:B------:R-:W-:Y:S01]  /*0830*/  IMAD.X R125, RZ, RZ, c[0x0][0x1bc], P0 ;  /* 0x00006f00ff7d7624 */ /* 0x000fe200000e06ff */
[----:B------:R-:W-:Y:S06]  /*0840*/  @P4 EXIT ;  /* 0x000000000000494d */ /* 0x000fec0003800000 */
[----:B------:R-:W5:Y:S04]  /*0850*/  LDG.E.128 R128, [R128.64] ;  /* 0x0000000480807981 */ /* 0x000f68000c1e1d00 */
        /* <DEDUP_REMOVED lines=18> */
[----:B------:R-:W5:Y:S01]  /*0980*/  LDG.E.128 R52, [R52.64] ;  /* 0x0000000434347981 */ /* 0x000f62000c1e1d00 */
[----:B------:R-:W-:Y:S01]  /*0990*/  IMAD.MOV.U32 R0, RZ, RZ, c[0x0][0x180] ;  /* 0x00006000ff007624 */ /* 0x000fe200078e00ff */
[----:B-----5:R-:W-:Y:S01]  /*09a0*/  @!P1 CS2R R8, SRZ ;  /* 0x0000000000089805 */ /* 0x020fe2000001ff00 */
[----:B------:R-:W-:Y:S01]  /*09b0*/  @!P1 CS2R R10, SRZ ;  /* 0x00000000000a9805 */ /* 0x000fe2000001ff00 */
[----:B------:R-:W-:Y:S01]  /*09c0*/  @!P2 CS2R R18, SRZ ;  /* 0x000000000012a805 */ /* 0x000fe2000001ff00 */
[----:B------:R-:W-:Y:S01]  /*09d0*/  @!P2 CS2R R16, SRZ ;  /* 0x000000000010a805 */ /* 0x000fe2000001ff00 */
[----:B------:R-:W-:Y:S01]  /*09e0*/  LOP3.LUT P0, RZ, R0, c[0x0][0x178], RZ, 0xfc, !PT ;  /* 0x00005e0000ff7a12 */ /* 0x000fe2000780fcff */
[----:B------:R-:W-:Y:S01]  /*09f0*/  IMAD.MOV.U32 R0, RZ, RZ, c[0x0][0x184] ;  /* 0x00006100ff007624 */ /* 0x000fe200078e00ff */
[----:B------:R-:W-:Y:S01]  /*0a00*/  @!P1 CS2R R164, SRZ ;  /* 0x0000000000a49805 */ /* 0x000fe2000001ff00 */
[--C-:B------:R-:W-:Y:S01]  /*0a10*/  PRMT R2, RZ, 0x7610, R8.reuse ;  /* 0x00007610ff027816 */ /* 0x100fe20000000008 */
[----:B------:R-:W-:Y:S01]  /*0a20*/  @!P1 CS2R R166, SRZ ;  /* 0x0000000000a69805 */ /* 0x000fe2000001ff00 */
[--C-:B------:R-:W-:Y:S01]  /*0a30*/  PRMT R7, RZ, 0x5410, R11.reuse ;  /* 0x00005410ff077816 */ /* 0x100fe2000000000b */
[----:B------:R-:W-:Y:S01]  /*0a40*/  @!P2 CS2R R160, SRZ ;  /* 0x0000000000a0a805 */ /* 0x000fe2000001ff00 */
[----:B------:R-:W-:Y:S01]  /*0a50*/  LOP3.LUT P0, RZ, R0, c[0x0][0x17c], RZ, 0xfc, P0 ;  /* 0x00005f0000ff7a12 */ /* 0x000fe2000000fcff */
[----:B------:R-:W-:Y:S01]  /*0a60*/  @!P2 CS2R R162, SRZ ;  /* 0x0000000000a2a805 */ /* 0x000fe2000001ff00 */
[----:B------:R-:W-:Y:S01]  /*0a70*/  PRMT R0, RZ, 0x5410, R8 ;  /* 0x00005410ff007816 */ /* 0x000fe20000000008 */
[----:B------:R-:W-:Y:S01]  /*0a80*/  @!P1 CS2R R156, SRZ ;  /* 0x00000000009c9805 */ /* 0x000fe2000001ff00 */
[----:B------:R-:W-:Y:S01]  /*0a90*/  PRMT R8, RZ, 0x7610, R11 ;  /* 0x00007610ff087816 */ /* 0x000fe2000000000b */
[----:B------:R-:W-:Y:S01]  /*0aa0*/  @!P1 CS2R R158, SRZ ;  /* 0x00000000009e9805 */ /* 0x000fe2000001ff00 */
[--C-:B------:R-:W-:Y:S01]  /*0ab0*/  PRMT R13, RZ, 0x5410, R18.reuse ;  /* 0x00005410ff0d7816 */ /* 0x100fe20000000012 */
        /* <DEDUP_REMOVED lines=12> */
[----:B------:R0:W-:Y:S01]  /*0b80*/  STL [R1+0x18c], R18 ;  /* 0x00018c1201007387 */ /* 0x0001e20000100800 */
[----:B------:R-:W-:Y:S01]  /*0b90*/  PRMT R4, RZ, 0x7610, R9 ;  /* 0x00007610ff047816 */ /* 0x000fe20000000009 */
[----:B------:R-:W-:Y:S01]  /*0ba0*/  @!P1 CS2R R136, SRZ ;  /* 0x0000000000889805 */ /* 0x000fe2000001ff00 */
[--C-:B------:R-:W-:Y:S01]  /*0bb0*/  PRMT R5, RZ, 0x5410, R10.reuse ;  /* 0x00005410ff057816 */ /* 0x100fe2000000000a */
[----:B------:R1:W-:Y:S01]  /*0bc0*/  STL [R1+0x184], R17 ;  /* 0x0001841101007387 */ /* 0x0003e20000100800 */
        /* <DEDUP_REMOVED lines=12> */
[----:B0-----:R-:W-:Y:S01]  /*0c90*/  PRMT R18, RZ, 0x7610, R165 ;  /* 0x00007610ff127816 */ /* 0x001fe200000000a5 */
[----:B------:R-:W-:Y:S01]  /*0ca0*/  @!P2 CS2R R46, SRZ ;  /* 0x00000000002ea805 */ /* 0x000fe2000001ff00 */
[--C-:B-1----:R-:W-:Y:S01]  /*0cb0*/  PRMT R17, RZ, 0x5410, R166.reuse ;  /* 0x00005410ff117816 */ /* 0x102fe200000000a6 */
[----:B------:R0:W-:Y:S01]  /*0cc0*/  STL [R1+0x180], R19 ;  /* 0x0001801301007387 */ /* 0x0001e20000100800 */
[----:B------:R-:W-:Y:S01]  /*0cd0*/  @!P1 CS2R R40, SRZ ;  /* 0x0000000000289805 */ /* 0x000fe2000001ff00 */
[----:B------:R-:W-:Y:S01]  /*0ce0*/  @!P1 CS2R R42, SRZ ;  /* 0x00000000002a9805 */ /* 0x000fe2000001ff00 */
[----:B------:R-:W-:Y:S01]  /*0cf0*/  @!P2 CS2R R36, SRZ ;  /* 0x000000000024a805 */ /* 0x000fe2000001ff00 */
[----:B------:R1:W-:Y:S01]  /*0d00*/  STL [R1+0x17c], R18 ;  /* 0x00017c1201007387 */ /* 0x0003e20000100800 */
[----:B------:R-:W-:Y:S01]  /*0d10*/  @!P2 CS2R R38, SRZ ;  /* 0x000000000026a805 */ /* 0x000fe2000001ff00 */
[----:B------:R-:W-:Y:S01]  /*0d20*/  @!P1 CS2R R236, SRZ ;  /* 0x0000000000ec9805 */ /* 0x000fe2000001ff00 */
[----:B------:R-:W-:Y:S01]  /*0d30*/  @!P2 CS2R R32, SRZ ;  /* 0x000000000020a805 */ /* 0x000fe2000001ff00 */
[----:B------:R2:W-:Y:S01]  /*0d40*/  STL [R1+0x178], R17 ;  /* 0x0001781101007387 */ /* 0x0005e20000100800 */
[----:B------:R-:W-:Y:S01]  /*0d50*/  @!P2 CS2R R20, SRZ ;  /* 0x000000000014a805 */ /* 0x000fe2000001ff00 */
[----:B0-----:R-:W-:Y:S01]  /*0d60*/  PRMT R19, RZ, 0x7610, R166 ;  /* 0x00007610ff137816 */ /* 0x001fe200000000a6 */
[----:B------:R-:W-:Y:S01]  /*0d70*/  @!P1 CS2R R206, SRZ ;  /* 0x0000000000ce9805 */ /* 0x000fe2000001ff00 */
[----:B------:R-:W-:Y:S01]  /*0d80*/  @!P1 CS2R R238, SRZ ;  /* 0x0000000000ee9805 */ /* 0x000fe2000001ff00 */
[----:B------:R-:W-:Y:S01]  /*0d90*/  @!P1 CS2R R204, SRZ ;  /* 0x0000000000cc9805 */ /* 0x000fe2000001ff00 */
[--C-:B-1----:R-:W-:Y:S01]  /*0da0*/  PRMT R18, RZ, 0x5410, R167.reuse ;  /* 0x00005410ff127816 */ /* 0x102fe200000000a7 */
[----:B------:R0:W-:Y:S01]  /*0db0*/  STL [R1+0x174], R19 ;  /* 0x0001741301007387 */ /* 0x0001e20000100800 */
[----:B------:R-:W-:Y:S01]  /*0dc0*/  @!P2 CS2R R22, SRZ ;  /* 0x000000000016a805 */ /* 0x000fe2000001ff00 */
[----:B------:R-:W-:Y:S01]  /*0dd0*/  @!P2 CS2R R24, SRZ ;  /* 0x000000000018a805 */ /* 0x000fe2000001ff00 */
[----:B--2---:R-:W-:Y:S01]  /*0de0*/  PRMT R17, RZ, 0x7610, R167 ;  /* 0x00007610ff117816 */ /* 0x004fe200000000a7 */
[----:B------:R1:W-:Y:S01]  /*0df0*/  STL [R1+0x15c], R18 ;  /* 0x00015c1201007387 */ /* 0x0003e20000100800 */
[----:B------:R-:W-:Y:S01]  /*0e00*/  @!P1 CS2R R28, SRZ ;  /* 0x00000000001c9805 */ /* 0x000fe2000001ff00 */
[----:B------:R-:W-:Y:S01]  /*0e10*/  @!P2 CS2R R34, SRZ ;  /* 0x000000000022a805 */ /* 0x000fe2000001ff00 */
[----:B------:R-:W-:Y:S01]  /*0e20*/  @!P1 CS2R R30, SRZ ;  /* 0x00000000001e9805 */ /* 0x000fe2000001ff00 */
[----:B------:R2:W-:Y:S01]  /*0e30*/  STL [R1+0x154], R17 ;  /* 0x0001541101007387 */ /* 0x0005e20000100800 */
[----:B------:R-:W-:Y:S01]  /*0e40*/  @!P2 CS2R R26, SRZ ;  /* 0x00000000001aa805 */ /* 0x000fe2000001ff00 */
[----:B0-----:R-:W-:-:S02]  /*0e50*/  PRMT R19, RZ, 0x5410, R161 ;  /* 0x00005410ff137816 */ /* 0x001fc400000000a1 */
[----:B------:R-:W-:Y:S02]  /*0e60*/  PRMT R234, RZ, 0x7610, R20 ;  /* 0x00007610ffea7816 */ /* 0x000fe40000000014 */
[--C-:B-1----:R-:W-:Y:S02]  /*0e70*/  PRMT R18, RZ, 0x5410, R160.reuse ;  /* 0x00005410ff127816 */ /* 0x102fe400000000a0 */
[--C-:B------:R-:W-:Y:S02]  /*0e80*/  PRMT R252, RZ, 0x5410, R237.reuse ;  /* 0x00005410fffc7816 */ /* 0x100fe400000000ed */
[----:B--2---:R-:W-:Y:S01]  /*0e90*/  PRMT R17, RZ, 0x7610, R160 ;  /* 0x00007610ff117816 */ /* 0x004fe200000000a0 */
[----:B------:R0:W-:Y:S01]  /*0ea0*/  STL [R1+0x188], R18 ;  /* 0x0001881201007387 */ /* 0x0001e20000100800 */
[----:B------:R-:W-:Y:S02]  /*0eb0*/  PRMT R247, RZ, 0x7610, R237 ;  /* 0x00007610fff77816 */ /* 0x000fe400000000ed */
[--C-:B------:R-:W-:Y:S01]  /*0ec0*/  PRMT R245, RZ, 0x5410, R238.reuse ;  /* 0x00005410fff57816 */ /* 0x100fe200000000ee */
[----:B------:R1:W-:Y:S01]  /*0ed0*/  STL [R1+0x170], R17 ;  /* 0x0001701101007387 */ /* 0x0003e20000100800 */
[----:B------:R-:W-:-:S02]  /*0ee0*/  PRMT R243, RZ, 0x7610, R238 ;  /* 0x00007610fff37816 */ /* 0x000fc400000000ee */
[----:B------:R-:W-:Y:S01]  /*0ef0*/  PRMT R241, RZ, 0x5410, R239 ;  /* 0x00005410fff17816 */ /* 0x000fe200000000ef */
[----:B------:R2:W-:Y:S01]  /*0f00*/  STL [R1+0x16c], R19 ;  /* 0x00016c1301007387 */ /* 0x0005e20000100800 */
[----:B------:R-:W-:Y:S02]  /*0f10*/  PRMT R232, RZ, 0x5410, R21 ;  /* 0x00005410ffe87816 */ /* 0x000fe40000000015 */
[----:B0-----:R-:W-:Y:S02]  /*0f20*/  PRMT R18, RZ, 0x7610, R161 ;  /* 0x00007610ff127816 */ /* 0x001fe400000000a1 */
[----:B------:R-:W-:Y:S01]  /*0f30*/  PRMT R230, RZ, 0x7610, R21 ;  /* 0x00007610ffe67816 */ /* 0x000fe20000000015 */
[----:B------:R-:W-:Y:S01]  /*0f40*/  IMAD.MOV.U32 R21, RZ, RZ, R144 ;  /* 0x000000ffff157224 */ /* 0x000fe200078e0090 */
[----:B-1----:R-:W-:Y:S01]  /*0f50*/  PRMT R17, RZ, 0x5410, R162 ;  /* 0x00005410ff117816 */ /* 0x002fe200000000a2 */
[----:B------:R0:W-:Y:S01]  /*0f60*/  STL [R1+0x168], R18 ;  /* 0x0001681201007387 */ /* 0x0001e20000100800 */
[----:B------:R-:W-:-:S02]  /*0f70*/  PRMT R228, RZ, 0x5410, R22 ;  /* 0x00005410ffe47816 */ /* 0x000fc40000000016 */
[----:B--2---:R-:W-:Y:S01]  /*0f80*/  PRMT R19, RZ, 0x7610, R162 ;  /* 0x00007610ff137816 */ /* 0x004fe200000000a2 */
[----:B------:R1:W-:Y:S01]  /*0f90*/  STL [R1+0x164], R17 ;  /* 0x0001641101007387 */ /* 0x0003e20000100800 */
[----:B------:R-:W-:Y:S02]  /*0fa0*/  PRMT R226, RZ, 0x7610, R22 ;  /* 0x00007610ffe27816 */ /* 0x000fe40000000016 */
[--C-:B------:R-:W-:Y:S01]  /*0fb0*/  PRMT R223, RZ, 0x5410, R23.reuse ;  /* 0x00005410ffdf7816 */ /* 0x100fe20000000017 */
[----:B------:R2:W-:Y:S01]  /*0fc0*/  STL [R1+0x160], R19 ;  /* 0x0001601301007387 */ /* 0x0005e20000100800 */
[----:B------:R-:W-:Y:S02]  /*0fd0*/  PRMT R221, RZ, 0x7610, R23 ;  /* 0x00007610ffdd7816 */ /* 0x000fe40000000017 */
[----:B0-----:R-:W-:Y:S02]  /*0fe0*/  PRMT R18, RZ, 0x5410, R163 ;  /* 0x00005410ff127816 */ /* 0x001fe400000000a3 */
[----:B------:R-:W-:-:S02]  /*0ff0*/  PRMT R208, RZ, 0x5410, R205 ;  /* 0x00005410ffd07816 */ /* 0x000fc400000000cd */
[----:B-1----:R-:W-:Y:S01]  /*1000*/  PRMT R17, RZ, 0x7610, R163 ;  /* 0x00007610ff117816 */ /* 0x002fe200000000a3 */
[----:B------:R0:W-:Y:S01]  /*1010*/  STL [R1+0x158], R18 ;  /* 0x0001581201007387 */ /* 0x0001e20000100800 */
[--C-:B------:R-:W-:Y:S02]  /*1020*/  PRMT R219, RZ, 0x5410, R24.reuse ;  /* 0x00005410ffdb7816 */ /* 0x100fe40000000018 */
[----:B--2---:R-:W-:Y:S01]  /*1030*/  PRMT R19, RZ, 0x5410, R157 ;  /* 0x00005410ff137816 */ /* 0x004fe2000000009d */
[----:B------:R1:W-:Y:S01]  /*1040*/  STL [R1+0x150], R17 ;  /* 0x0001501101007387 */ /* 0x0003e20000100800 */
[----:B------:R-:W-:Y:S02]  /*1050*/  PRMT R217, RZ, 0x7610, R24 ;  /* 0x00007610ffd97816 */ /* 0x000fe40000000018 */
[----:B------:R-:W-:Y:S02]  /*1060*/  PRMT R195, RZ, 0x7610, R25 ;  /* 0x00007610ffc37816 */ /* 0x000fe40000000019 */
[----:B------:R-:W-:-:S02]  /*1070*/  PRMT R239, RZ, 0x7610, R239 ;  /* 0x00007610ffef7816 */ /* 0x000fc400000000ef */
[--C-:B0-----:R-:W-:Y:S02]  /*1080*/  PRMT R18, RZ, 0x5410, R156.reuse ;  /* 0x00005410ff127816 */ /* 0x101fe4000000009c */
[--C-:B------:R-:W-:Y:S02]  /*1090*/  PRMT R248, RZ, 0x5410, R33.reuse ;  /* 0x00005410fff87816 */ /* 0x100fe40000000021 */
[----:B-1----:R-:W-:Y:S01]  /*10a0*/  PRMT R17, RZ, 0x7610, R156 ;  /* 0x00007610ff117816 */ /* 0x002fe2000000009c */
[----:B------:R0:W-:Y:S01]  /*10b0*/  STL [R1+0x14c], R18 ;  /* 0x00014c1201007387 */ /* 0x0001e20000100800 */
[----:B------:R-:W-:Y:S02]  /*10c0*/  PRMT R246, RZ, 0x7610, R33 ;  /* 0x00007610fff67816 */ /* 0x000fe40000000021 */
[--C-:B------:R-:W-:Y:S01]  /*10d0*/  PRMT R244, RZ, 0x5410, R34.reuse ;  /* 0x00005410fff47816 */ /* 0x100fe20000000022 */
[----:B------:R1:W-:Y:S01]  /*10e0*/  STL [R1+0x144], R17 ;  /* 0x0001441101007387 */ /* 0x0003e20000100800 */
[----:B------:R-:W-:-:S02]  /*10f0*/  PRMT R242, RZ, 0x7610, R34 ;  /* 0x00007610fff27816 */ /* 0x000fc40000000022 */
[--C-:B------:R-:W-:Y:S01]  /*1100*/  PRMT R240, RZ, 0x5410, R35.reuse ;  /* 0x00005410fff07816 */ /* 0x100fe20000000023 */
[----:B------:R2:W-:Y:S01]  /*1110*/  STL [R1+0x140], R19 ;  /* 0x0001401301007387 */ /* 0x0005e20000100800 */
[----:B------:R-:W-:Y:S02]  /*1120*/  PRMT R238, RZ, 0x7610, R35 ;  /* 0x00007610ffee7816 */ /* 0x000fe40000000023 */
[----:B0-----:R-:W-:Y:S02]  /*1130*/  PRMT R18, RZ, 0x7610, R157 ;  /* 0x00007610ff127816 */ /* 0x001fe4000000009d */
[----:B------:R-:W-:Y:S02]  /*1140*/  PRMT R237, RZ, 0x5410, R28 ;  /* 0x00005410ffed7816 */ /* 0x000fe4000000001c */
[----:B-1----:R-:W-:Y:S01]  /*1150*/  PRMT R17, RZ, 0x5410, R158 ;  /* 0x00005410ff117816 */ /* 0x002fe2000000009e */
[----:B------:R0:W-:Y:S01]  /*1160*/  STL [R1+0x13c], R18 ;  /* 0x00013c1201007387 */ /* 0x0001e20000100800 */
[----:B------:R-:W-:-:S02]  /*1170*/  PRMT R235, RZ, 0x7610, R28 ;  /* 0x00007610ffeb7816 */ /* 0x000fc4000000001c */
[----:B--2---:R-:W-:Y:S01]  /*1180*/  PRMT R19, RZ, 0x7610, R158 ;  /* 0x00007610ff137816 */ /* 0x004fe2000000009e */
[----:B------:R1:W-:Y:S01]  /*1190*/  STL [R1+0x12c], R17 ;  /* 0x00012c1101007387 */ /* 0x0003e20000100800 */
[--C-:B------:R-:W-:Y:S02]  /*11a0*/  PRMT R233, RZ, 0x5410, R29.reuse ;  /* 0x00005410ffe97816 */ /* 0x100fe4000000001d */
[----:B------:R-:W-:Y:S01]  /*11b0*/  PRMT R231, RZ, 0x7610, R29 ;  /* 0x00007610ffe77816 */ /* 0x000fe2000000001d */
[----:B------:R2:W-:Y:S01]  /*11c0*/  STL [R1+0x124], R19 ;  /* 0x0001241301007387 */ /* 0x0005e20000100800 */
[--C-:B------:R-:W-:Y:S02]  /*11d0*/  PRMT R229, RZ, 0x5410, R30.reuse ;  /* 0x00005410ffe57816 */ /* 0x100fe4000000001e */
[----:B0-----:R-:W-:Y:S02]  /*11e0*/  PRMT R18, RZ, 0x5410, R159 ;  /* 0x00005410ff127816 */ /* 0x001fe4000000009f */
[----:B------:R-:W-:-:S02]  /*11f0*/  PRMT R227, RZ, 0x7610, R30 ;  /* 0x00007610ffe37816 */ /* 0x000fc4000000001e */
[----:B-1----:R-:W-:Y:S01]  /*1200*/  PRMT R17, RZ, 0x7610, R159 ;  /* 0x00007610ff117816 */ /* 0x002fe2000000009f */
[----:B------:R0:W-:Y:S01]  /*1210*/  STL [R1+0x11c], R18 ;  /* 0x00011c1201007387 */ /* 0x0001e20000100800 */
[----:B------:R-:W-:Y:S02]  /*1220*/  PRMT R225, RZ, 0x5410, R31 ;  /* 0x00005410ffe17816 */ /* 0x000fe4000000001f */
[----:B--2---:R-:W-:Y:S01]  /*1230*/  PRMT R19, RZ, 0x5410, R153 ;  /* 0x00005410ff137816 */ /* 0x004fe20000000099 */
[----:B------:R1:W-:Y:S01]  /*1240*/  STL [R1+0x114], R17 ;  /* 0x0001141101007387 */ /* 0x0003e20000100800 */
[----:B------:R-:W-:Y:S02]  /*1250*/  PRMT R222, RZ, 0x7610, R31 ;  /* 0x00007610ffde7816 */ /* 0x000fe4000000001f */
[--C-:B------:R-:W-:Y:S02]  /*1260*/  PRMT R220, RZ, 0x5410, R204.reuse ;  /* 0x00005410ffdc7816 */ /* 0x100fe400000000cc */
[----:B------:R-:W-:-:S02]  /*1270*/  PRMT R218, RZ, 0x7610, R204 ;  /* 0x00007610ffda7816 */ /* 0x000fc400000000cc */
[--C-:B0-----:R-:W-:Y:S02]  /*1280*/  PRMT R18, RZ, 0x5410, R152.reuse ;  /* 0x00005410ff127816 */ /* 0x101fe40000000098 */
[----:B------:R-:W-:Y:S02]  /*1290*/  PRMT R205, RZ, 0x7610, R205 ;  /* 0x00007610ffcd7816 */ /* 0x000fe400000000cd */
[----:B-1----:R-:W-:Y:S01]  /*12a0*/  PRMT R17, RZ, 0x7610, R152 ;  /* 0x00007610ff117816 */ /* 0x002fe20000000098 */
[----:B------:R0:W-:Y:S01]  /*12b0*/  STL [R1+0x148], R18 ;  /* 0x0001481201007387 */ /* 0x0001e20000100800 */
[--C-:B------:R-:W-:Y:S02]  /*12c0*/  PRMT R22, RZ, 0x5410, R26.reuse ;  /* 0x00005410ff167816 */ /* 0x100fe4000000001a */
[----:B------:R-:W-:Y:S01]  /*12d0*/  PRMT R23, RZ, 0x7610, R26 ;  /* 0x00007610ff177816 */ /* 0x000fe2000000001a */
[----:B------:R1:W-:Y:S01]  /*12e0*/  STL [R1+0x138], R17 ;  /* 0x0001381101007387 */ /* 0x0003e20000100800 */
[----:B------:R-:W-:-:S03]  /*12f0*/  PRMT R24, RZ, 0x5410, R27 ;  /* 0x00005410ff187816 */ /* 0x000fc6000000001b */
        /* <DEDUP_REMOVED lines=11> */
[----:B------:R1:W-:Y:S01]  /*13b0*/  STL [R1+0x110], R17 ;  /* 0x0001101101007387 */ /* 0x0003e20000100800 */
[--C-:B0-----:R-:W-:Y:S02]  /*13c0*/  PRMT R18, RZ, 0x5410, R148.reuse ;  /* 0x00005410ff127816 */ /* 0x101fe40000000094 */
[----:B-1----:R-:W-:-:S03]  /*13d0*/  PRMT R17, RZ, 0x7610, R148 ;  /* 0x00007610ff117816 */ /* 0x002fc60000000094 */
[----:B------:R0:W-:Y:S04]  /*13e0*/  STL [R1+0x10c], R18 ;  /* 0x00010c1201007387 */ /* 0x0001e80000100800 */
        /* <DEDUP_REMOVED lines=127> */
[----:B------:R0:W-:Y:S01]  /*1be0*/  STL [R1+0xc], R18 ;  /* 0x00000c1201007387 */ /* 0x0001e20000100800 */
[----:B------:R-:W-:Y:S02]  /*1bf0*/  PRMT R236, RZ, 0x5410, R20 ;  /* 0x00005410ffec7816 */ /* 0x000fe40000000014 */
[----:B------:R-:W-:Y:S01]  /*1c00*/  PRMT R20, RZ, 0x7610, R207 ;  /* 0x00007610ff147816 */ /* 0x000fe200000000cf */
[----:B------:R1:W-:Y:S01]  /*1c10*/  STL [R1+0x4], R17 ;  /* 0x0000041101007387 */ /* 0x0003e20000100800 */
[----:B------:R-:W-:Y:S02]  /*1c20*/  PRMT R207, RZ, 0x5410, R25 ;  /* 0x00005410ffcf7816 */ /* 0x000fe40000000019 */
[----:B------:R-:W-:Y:S02]  /*1c30*/  PRMT R25, RZ, 0x7610, R27 ;  /* 0x00007610ff197816 */ /* 0x000fe4000000001b */
[--C-:B0-----:R-:W-:Y:S02]  /*1c40*/  PRMT R18, RZ, 0x5410, R32.reuse ;  /* 0x00005410ff127816 */ /* 0x101fe40000000020 */
[----:B-1----:R-:W-:-:S03]  /*1c50*/  PRMT R17, RZ, 0x7610, R32 ;  /* 0x00007610ff117816 */ /* 0x002fc60000000020 */
[----:B------:R0:W-:Y:S04]  /*1c60*/  STL [R1+0x8], R18 ;  /* 0x0000081201007387 */ /* 0x0001e80000100800 */
[----:B------:R1:W-:Y:S01]  /*1c70*/  STL [R1], R17 ;  /* 0x0000001101007387 */ /* 0x0003e20000100800 */
[--C-:B0-----:R-:W-:Y:S02]  /*1c80*/  PRMT R18, RZ, 0x7610, R206.reuse ;  /* 0x00007610ff127816 */ /* 0x101fe400000000ce */
[----:B-1----:R-:W-:Y:S02]  /*1c90*/  PRMT R17, RZ, 0x5410, R206 ;  /* 0x00005410ff117816 */ /* 0x002fe400000000ce */
.L_x_710:
[----:B------:R-:W0:Y:S01]  /*1ca0*/  S2R R224, SR_TID.X ;  /* 0x0000000000e07919 */ /* 0x000e220000002100 */
[----:B------:R-:W-:Y:S01]  /*1cb0*/  ISETP.NE.U32.AND P1, PT, RZ, c[0x0][0x178], PT ;  /* 0x00005e00ff007a0c */ /* 0x000fe20003f25070 */
[----:B------:R-:W-:Y:S01]  /*1cc0*/  IMAD R26, R21, c[0x0][0x168], RZ ;  /* 0x00005a00151a7a24 */ /* 0x000fe200078e02ff */
[----:B------:R-:W-:-:S02]  /*1cd0*/  ISETP.NE.U32.AND P2, PT, RZ, c[0x0][0x180], PT ;  /* 0x00006000ff007a0c */ /* 0x000fc40003f45070 */
[----:B------:R-:W-:Y:S02]  /*1ce0*/  ISETP.NE.AND.EX P1, PT, RZ, c[0x0][0x17c], PT, P1 ;  /* 0x00005f00ff007a0c */ /* 0x000fe40003f25310 */
[----:B------:R-:W-:Y:S02]  /*1cf0*/  SHF.R.S32.HI R27, RZ, 0x1f, R26 ;  /* 0x0000001fff1b7819 */ /* 0x000fe4000001141a */
[----:B------:R-:W-:Y:S02]  /*1d00*/  ISETP.NE.AND.EX P2, PT, RZ, c[0x0][0x184], PT, P2 ;  /* 0x00006100ff007a0c */ /* 0x000fe40003f45320 */
[----:B------:R-:W-:Y:S02]  /*1d10*/  LEA.HI R27, R27, R26, RZ, 0x3 ;  /* 0x0000001a1b1b7211 */ /* 0x000fe400078f18ff */
[----:B0-----:R-:W-:-:S04]  /*1d20*/  LOP3.LUT R224, R224, 0x1f, RZ, 0xc0, !PT ;  /* 0x0000001fe0e07812 */ /* 0x001fc800078ec0ff */
[----:B------:R-:W-:-:S04]  /*1d30*/  LEA.HI.SX32 R166, R27, R224, 0x1d ;  /* 0x000000e01ba67211 */ /* 0x000fc800078feaff */
[----:B------:R-:W-:Y:S01]  /*1d40*/  @P1 LEA R26, P3, R166, c[0x0][0x178], 0x4 ;  /* 0x00005e00a61a1a11 */ /* 0x000fe200078620ff */
[----:B------:R-:W-:-:S03]  /*1d50*/  IMAD.MOV.U32 R186, RZ, RZ, 0x10 ;  /* 0x00000010ffba7424 */ /* 0x000fc600078e00ff */
[C---:B------:R-:W-:Y:S01]  /*1d60*/  @P1 LEA.HI.X R27, R166.reuse, c[0x0][0x17c], RZ, 0x4, P3 ;  /* 0x00005f00a61b1a11 */ /* 0x040fe200018f24ff */
[----:B------:R-:W-:-:S04]  /*1d70*/  IMAD.WIDE.U32 R28, R166, R186, c[0x0][0x170] ;  /* 0x00005c00a61c7625 */ /* 0x000fc800078e00ba */
[----:B------:R0:W5:Y:S04]  /*1d80*/  @P1 LDG.E.128 R48, [R26.64] ;  /* 0x000000041a301981 */ /* 0x000168000c1e1d00 */
[----:B------:R-:W2:Y:S01]  /*1d90*/  LDG.E.128 R28, [R28.64] ;  /* 0x000000041c1c7981 */ /* 0x000ea2000c1e1d00 */
[----:B0-----:R-:W-:-:S04]  /*1da0*/  @P2 LEA R26, P3, R166, c[0x0][0x180], 0x4 ;  /* 0x00006000a61a2a11 */ /* 0x001fc800078620ff */
[----:B------:R-:W-:-:S05]  /*1db0*/  @P2 LEA.HI.X R27, R166, c[0x0][0x184], RZ, 0x4, P3 ;  /* 0x00006100a61b2a11 */ /* 0x000fca00018f24ff */
[----:B------:R0:W5:Y:S01]  /*1dc0*/  @P2 LDG.E.128 R44, [R26.64] ;  /* 0x000000041a2c2981 */ /* 0x000162000c1e1d00 */
[----:B------:R-:W-:-:S04]  /*1dd0*/  ISETP.NE.U32.AND P3, PT, RZ, c[0x0][0x178], PT ;  /* 0x00005e00ff007a0c */ /* 0x000fc80003f65070 */
[----:B------:R-:W-:Y:S02]  /*1de0*/  ISETP.NE.AND.EX P3, PT, RZ, c[0x0][0x17c], PT, P3 ;  /* 0x00005f00ff007a0c */ /* 0x000fe40003f65330 */
[----:B--2---:R-:W-:-:S11]  /*1df0*/  PRMT R175, RZ, 0x5410, R28 ;  /* 0x00005410ffaf7816 */ /* 0x004fd6000000001c */
[----:B------:R-:W-:Y:S05]  /*1e00*/  @P3 BRA `(.L_x_387) ;  /* 0x0000008000003947 */ /* 0x000fea0003800000 */
[----:B0-----:R-:W-:-:S04]  /*1e10*/  ISETP.NE.U32.AND P4, PT, RZ, c[0x0][0x180], PT ;  /* 0x00006000ff007a0c */ /* 0x001fc80003f85070 */
[----:B------:R-:W-:-:S13]  /*1e20*/  ISETP.NE.AND.EX P4, PT, RZ, c[0x0][0x184], PT, P4 ;  /* 0x00006100ff007a0c */ /* 0x000fda0003f85340 */
[----:B------:R-:W-:Y:S05]  /*1e30*/  @P4 BRA `(.L_x_388) ;  /* 0x0000002000004947 */ /* 0x000fea0003800000 */
[----:B------:R-:W-:Y:S05]  /*1e40*/  @P0 BRA `(.L_x_389) ;  /* 0x0000008000000947 */ /* 0x000fea0003800000 */
[----:B------:R-:W-:Y:S05]  /*1e50*/  BRA `(.L_x_390) ;  /* 0x0000009000007947 */ /* 0x000fea0003800000 */
.L_x_388:
[----:B-----5:R-:W-:-:S05]  /*1e60*/  PRMT R26, RZ, 0x5410, R44 ;  /* 0x00005410ff1a7816 */ /* 0x020fca000000002c */
[----:B------:R-:W-:Y:S01]  /*1e70*/  FADD.FTZ R175, R175, R26 ;  /* 0x0000001aafaf7221 */ /* 0x000fe20000010000 */
[----:B------:R-:W-:Y:S05]  /*1e80*/  BRA `(.L_x_389) ;  /* 0x0000004000007947 */ /* 0x000fea0003800000 */
.L_x_387:
[----:B0----5:R-:W-:-:S05]  /*1e90*/  PRMT R26, RZ, 0x5410, R48 ;  /* 0x00005410ff1a7816 */ /* 0x021fca0000000030 */
[----:B------:R-:W-:Y:S01]  /*1ea0*/  FADD.FTZ R175, R175, R26 ;  /* 0x0000001aafaf7221 */ /* 0x000fe20000010000 */
[----:B------:R-:W-:-:S05]  /*1eb0*/  @P2 PRMT R26, RZ, 0x5410, R44 ;  /* 0x00005410ff1a2816 */ /* 0x000fca000000002c */
[----:B------:R-:W-:-:S05]  /*1ec0*/  @P2 FADD.FTZ R175, R175, R26 ;  /* 0x0000001aafaf2221 */ /* 0x000fca0000010000 */
.L_x_389:
[----:B------:R-:W-:-:S04]  /*1ed0*/  F2FP.BF16.PACK_AB R26, RZ, R175 ;  /* 0x000000afff1a723e */ /* 0x000fc800000010ff */
[----:B------:R-:W-:Y:S02]  /*1ee0*/  PRMT R40, R26, 0x7610, R40 ;  /* 0x000076101a287816 */ /* 0x000fe40000000028 */
.L_x_390:
[----:B------:R-:W-:Y:S01]  /*1ef0*/  PRMT R174, RZ, 0x7610, R28 ;  /* 0x00007610ffae7816 */ /* 0x000fe2000000001c */
[----:B------:R-:W-:Y:S05]  /*1f00*/  @P3 BRA `(.L_x_391) ;  /* 0x0000008000003947 */ /* 0x000fea0003800000 */
[----:B------:R-:W-:-:S04]  /*1f10*/  ISETP.NE.U32.AND P4, PT, RZ, c[0x0][0x180], PT ;  /* 0x00006000ff007a0c */ /* 0x000fc80003f85070 */
[----:B------:R-:W-:-:S13]  /*1f20*/  ISETP.NE.AND.EX P4, PT, RZ, c[0x0][0x184], PT, P4 ;  /* 0x00006100ff007a0c */ /* 0x000fda0003f85340 */
[----:B------:R-:W-:Y:S05]  /*1f30*/  @P4 BRA `(.L_x_392) ;  /* 0x0000002000004947 */ /* 0x000fea0003800000 */
[----:B------:R-:W-:Y:S05]  /*1f40*/  @P0 BRA `(.L_x_393) ;  /* 0x0000008000000947 */ /* 0x000fea0003800000 */
[----:B------:R-:W-:Y:S05]  /*1f50*/  BRA `(.L_x_394) ;  /* 0x0000009000007947 */ /* 0x000fea0003800000 */
.L_x_392:
[----:B-----5:R-:W-:-:S05]  /*1f60*/  PRMT R26, RZ, 0x7610, R44 ;  /* 0x00007610ff1a7816 */ /* 0x020fca000000002c */
[----:B------:R-:W-:Y:S01]  /*1f70*/  FADD.FTZ R174, R174, R26 ;  /* 0x0000001aaeae7221 */ /* 0x000fe20000010000 */
[----:B------:R-:W-:Y:S05]  /*1f80*/  BRA `(.L_x_393) ;  /* 0x0000004000007947 */ /* 0x000fea0003800000 */
.L_x_391:
[----:B-----5:R-:W-:-:S05]  /*1f90*/  PRMT R26, RZ, 0x7610, R48 ;  /* 0x00007610ff1a7816 */ /* 0x020fca0000000030 */
[----:B------:R-:W-:Y:S01]  /*1fa0*/  FADD.FTZ R174, R174, R26 ;  /* 0x0000001aaeae7221 */ /* 0x000fe20000010000 */
[----:B------:R-:W-:-:S05]  /*1fb0*/  @P2 PRMT R26, RZ, 0x7610, R44 ;  /* 0x00007610ff1a2816 */ /* 0x000fca000000002c */
[----:B------:R-:W-:-:S05]  /*1fc0*/  @P2 FADD.FTZ R174, R174, R26 ;  /* 0x0000001aaeae2221 */ /* 0x000fca0000010000 */
.L_x_393:
[----:B------:R-:W-:-:S04]  /*1fd0*/  F2FP.BF16.PACK_AB R26, RZ, R174 ;  /* 0x000000aeff1a723e */ /* 0x000fc800000010ff */
[----:B------:R-:W-:Y:S02]  /*1fe0*/  PRMT R40, R40, 0x5410, R26 ;  /* 0x0000541028287816 */ /* 0x000fe4000000001a */
.L_x_394:
[----:B------:R-:W-:Y:S01]  /*1ff0*/  PRMT R172, RZ, 0x5410, R29 ;  /* 0x00005410ffac7816 */ /* 0x000fe2000000001d */
[----:B------:R-:W-:Y:S05]  /*2000*/  @P3 BRA `(.L_x_395) ;  /* 0x0000008000003947 */ /* 0x000fea0003800000 */
[----:B------:R-:W-:-:S04]  /*2010*/  ISETP.NE.U32.AND P4, PT, RZ, c[0x0][0x180], PT ;  /* 0x00006000ff007a0c */ /* 0x000fc80003f85070 */
[----:B------:R-:W-:-:S13]  /*2020*/  ISETP.NE.AND.EX P4, PT, RZ, c[0x0][0x184], PT, P4 ;  /* 0x00006100ff007a0c */ /* 0x000fda0003f85340 */
[----:B------:R-:W-:Y:S05]  /*2030*/  @P4 BRA `(.L_x_396) ;  /* 0x0000002000004947 */ /* 0x000fea0003800000 */
[----:B------:R-:W-:Y:S05]  /*2040*/  @P0 BRA `(.L_x_397) ;  /* 0x0000008000000947 */ /* 0x000fea0003800000 */
[----:B------:R-:W-:Y:S05]  /*2050*/  BRA `(.L_x_398) ;  /* 0x0000009000007947 */ /* 0x000fea0003800000 */
.L_x_396:
[----:B-----5:R-:W-:-:S05]  /*2060*/  PRMT R26, RZ, 0x5410, R45 ;  /* 0x00005410ff1a7816 */ /* 0x020fca000000002d */
[----:B------:R-:W-:Y:S01]  /*2070*/  FADD.FTZ R172, R172, R26 ;  /* 0x0000001aacac7221 */ /* 0x000fe20000010000 */
[----:B------:R-:W-:Y:S05]  /*2080*/  BRA `(.L_x_397) ;  /* 0x0000004000007947 */ /* 0x000fea0003800000 */
.L_x_395:
[----:B-----5:R-:W-:-:S05]  /*2090*/  PRMT R26, RZ, 0x5410, R49 ;  /* 0x00005410ff1a7816 */ /* 0x020fca0000000031 */
[----:B------:R-:W-:Y:S01]  /*20a0*/  FADD.FTZ R172, R172, R26 ;  /* 0x0000001aacac7221 */ /* 0x000fe20000010000 */
[----:B------:R-:W-:-:S05]  /*20b0*/  @P2 PRMT R26, RZ, 0x5410, R45 ;  /* 0x00005410ff1a2816 */ /* 0x000fca000000002d */
[----:B------:R-:W-:-:S05]  /*20c0*/  @P2 FADD.FTZ R172, R172, R26 ;  /* 0x0000001aacac2221 */ /* 0x000fca0000010000 */
.L_x_397:
[----:B------:R-:W-:-:S04]  /*20d0*/  F2FP.BF16.PACK_AB R26, RZ, R172 ;  /* 0x000000acff1a723e */ /* 0x000fc800000010ff */
[----:B------:R-:W-:Y:S02]  /*20e0*/  PRMT R41, R26, 0x7610, R41 ;  /* 0x000076101a297816 */ /* 0x000fe40000000029 */
.L_x_398:
[----:B------:R-:W-:Y:S01]  /*20f0*/  PRMT R171, RZ, 0x7610, R29 ;  /* 0x00007610ffab7816 */ /* 0x000fe2000000001d */
[----:B------:R-:W-:Y:S05]  /*2100*/  @P3 BRA `(.L_x_399) ;  /* 0x0000008000003947 */ /* 0x000fea0003800000 */
[----:B------:R-:W-:-:S04]  /*2110*/  ISETP.NE.U32.AND P4, PT, RZ, c[0x0][0x180], PT ;  /* 0x00006000ff007a0c */ /* 0x000fc80003f85070 */
[----:B------:R-:W-:-:S13]  /*2120*/  ISETP.NE.AND.EX P4, PT, RZ, c[0x0][0x184], PT, P4 ;  /* 0x00006100ff007a0c */ /* 0x000fda0003f85340 */
[----:B------:R-:W-:Y:S05]  /*2130*/  @P4 BRA `(.L_x_400) ;  /* 0x0000002000004947 */ /* 0x000fea0003800000 */
[----:B------:R-:W-:Y:S05]  /*2140*/  @P0 BRA `(.L_x_401) ;  /* 0x0000008000000947 */ /* 0x000fea0003800000 */
[----:B------:R-:W-:Y:S05]  /*2150*/  BRA `(.L_x_402) ;  /* 0x0000009000007947 */ /* 0x000fea0003800000 */
.L_x_400:
[----:B-----5:R-:W-:-:S05]  /*2160*/  PRMT R26, RZ, 0x7610, R45 ;  /* 0x00007610ff1a7816 */ /* 0x020fca000000002d */
[----:B------:R-:W-:Y:S01]  /*2170*/  FADD.FTZ R171, R171, R26 ;  /* 0x0000001aabab7221 */ /* 0x000fe20000010000 */
[----:B------:R-:W-:Y:S05]  /*2180*/  BRA `(.L_x_401) ;  /* 0x0000004000007947 */ /* 0x000fea0003800000 */
.L_x_399:
[----:B-----5:R-:W-:-:S05]  /*2190*/  PRMT R26, RZ, 0x7610, R49 ;  /* 0x00007610ff1a7816 */ /* 0x020fca0000000031 */
[----:B------:R-:W-:Y:S01]  /*21a0*/  FADD.FTZ R171, R171, R26 ;  /* 0x0000001aabab7221 */ /* 0x000fe20000010000 */
[----:B------:R-:W-:-:S05]  /*21b0*/  @P2 PRMT R26, RZ, 0x7610, R45 ;  /* 0x00007610ff1a2816 */ /* 0x000fca000000002d */
[----:B------:R-:W-:-:S05]  /*21c0*/  @P2 FADD.FTZ R171, R171, R26 ;  /* 0x0000001aabab2221 */ /* 0x000fca0000010000 */
.L_x_401:
[----:B------:R-:W-:-:S04]  /*21d0*/  F2FP.BF16.PACK_AB R26, RZ, R171 ;  /* 0x000000abff1a723e */ /* 0x000fc800000010ff */
[----:B------:R-:W-:Y:S02]  /*21e0*/  PRMT R41, R41, 0x5410, R26 ;  /* 0x0000541029297816 */ /* 0x000fe4000000001a */
.L_x_402:
[----:B------:R-:W-:Y:S01]  /*21f0*/  PRMT R170, RZ, 0x5410, R30 ;  /* 0x00005410ffaa7816 */ /* 0x000fe2000000001e */
[----:B------:R-:W-:Y:S05]  /*2200*/  @P3 BRA `(.L_x_403) ;  /* 0x0000008000003947 */ /* 0x000fea0003800000 */
[----:B------:R-:W-:-:S04]  /*2210*/  ISETP.NE.U32.AND P4, PT, RZ, c[0x0][0x180], PT ;  /* 0x00006000ff007a0c */ /* 0x000fc80003f85070 */
[----:B------:R-:W-:-:S13]  /*2220*/  ISETP.NE.AND.EX P4, PT, RZ, c[0x0][0x184], PT, P4 ;  /* 0x00006100ff007a0c */ /* 0x000fda0003f85340 */
[----:B------:R-:W-:Y:S05]  /*2230*/  @P4 BRA `(.L_x_404) ;  /* 0x0000002000004947 */ /* 0x000fea0003800000 */
[----:B------:R-:W-:Y:S05]  /*2240*/  @P0 BRA `(.L_x_405) ;  /* 0x0000008000000947 */ /* 0x000fea0003800000 */
[----:B------:R-:W-:Y:S05]  /*2250*/  BRA `(.L_x_406) ;  /* 0x0000009000007947 */ /* 0x000fea0003800000 */
.L_x_404:
[----:B-----5:R-:W-:-:S05]  /*2260*/  PRMT R26, RZ, 0x5410, R46 ;  /* 0x00005410ff1a7816 */ /* 0x020fca000000002e */
[----:B------:R-:W-:Y:S01]  /*2270*/  FADD.FTZ R170, R170, R26 ;  /* 0x0000001aaaaa7221 */ /* 0x000fe20000010000 */
[----:B------:R-:W-:Y:S05]  /*2280*/  BRA `(.L_x_405) ;  /* 0x0000004000007947 */ /* 0x000fea0003800000 */
.L_x_403:
[----:B-----5:R-:W-:-:S05]  /*2290*/  PRMT R26, RZ, 0x5410, R50 ;  /* 0x00005410ff1a7816 */ /* 0x020fca0000000032 */
[----:B------:R-:W-:Y:S01]  /*22a0*/  FADD.FTZ R170, R170, R26 ;  /* 0x0000001aaaaa7221 */ /* 0x000fe20000010000 */
[----:B------:R-:W-:-:S05]  /*22b0*/  @P2 PRMT R26, RZ, 0x5410, R46 ;  /* 0x00005410ff1a2816 */ /* 0x000fca000000002e */
[----:B------:R-:W-:-:S05]  /*22c0*/  @P2 FADD.FTZ R170, R170, R26 ;  /* 0x0000001aaaaa2221 */ /* 0x000fca0000010000 */
.L_x_405:
[----:B------:R-:W-:-:S04]  /*22d0*/  F2FP.BF16.PACK_AB R26, RZ, R170 ;  /* 0x000000aaff1a723e */ /* 0x000fc800000010ff */
[----:B------:R-:W-:Y:S02]  /*22e0*/  PRMT R42, R26, 0x7610, R42 ;  /* 0x000076101a2a7816 */ /* 0x000fe4000000002a */
.L_x_406:
[----:B------:R-:W-:Y:S01]  /*22f0*/  PRMT R169, RZ, 0x7610, R30 ;  /* 0x00007610ffa97816 */ /* 0x000fe2000000001e */
[----:B------:R-:W-:Y:S05]  /*2300*/  @P3 BRA `(.L_x_407) ;  /* 0x0000008000003947 */ /* 0x000fea0003800000 */
[----:B------:R-:W-:-:S04]  /*2310*/  ISETP.NE.U32.AND P4, PT, RZ, c[0x0][0x180], PT ;  /* 0x00006000ff007a0c */ /* 0x000fc80003f85070 */
[----:B------:R-:W-:-:S13]  /*2320*/  ISETP.NE.AND.EX P4, PT, RZ, c[0x0][0x184], PT, P4 ;  /* 0x00006100ff007a0c */ /* 0x000fda0003f85340 */
[----:B------:R-:W-:Y:S05]  /*2330*/  @P4 BRA `(.L_x_408) ;  /* 0x0000002000004947 */ /* 0x000fea0003800000 */
[----:B------:R-:W-:Y:S05]  /*2340*/  @P0 BRA `(.L_x_409) ;  /* 0x0000008000000947 */ /* 0x000fea0003800000 */
[----:B------:R-:W-:Y:S05]  /*2350*/  BRA `(.L_x_410) ;  /* 0x0000009000007947 */ /* 0x000fea0003800000 */
.L_x_408:
[----:B-----5:R-:W-:-:S05]  /*2360*/  PRMT R26, RZ, 0x7610, R46 ;  /* 0x00007610ff1a7816 */ /* 0x020fca000000002e */
[----:B------:R-:W-:Y:S01]  /*2370*/  FADD.FTZ R169, R169, R26 ;  /* 0x0000001aa9a97221 */ /* 0x000fe20000010000 */
[----:B------:R-:W-:Y:S05]  /*2380*/  BRA `(.L_x_409) ;  /* 0x0000004000007947 */ /* 0x000fea0003800000 */
.L_x_407:
[----:B-----5:R-:W-:-:S05]  /*2390*/  PRMT R26, RZ, 0x7610, R50 ;  /* 0x00007610ff1a7816 */ /* 0x020fca0000000032 */
[----:B------:R-:W-:Y:S01]  /*23a0*/  FADD.FTZ R169, R169, R26 ;  /* 0x0000001aa9a97221 */ /* 0x000fe20000010000 */
[----:B------:R-:W-:-:S05]  /*23b0*/  @P2 PRMT R26, RZ, 0x7610, R46 ;  /* 0x00007610ff1a2816 */ /* 0x000fca000000002e */
[----:B------:R-:W-:-:S05]  /*23c0*/  @P2 FADD.FTZ R169, R169, R26 ;  /* 0x0000001aa9a92221 */ /* 0x000fca0000010000 */
.L_x_409:
[----:B------:R-:W-:-:S04]  /*23d0*/  F2FP.BF16.PACK_AB R26, RZ, R169 ;  /* 0x000000a9ff1a723e */ /* 0x000fc800000010ff */
[----:B------:R-:W-:Y:S02]  /*23e0*/  PRMT R42, R42, 0x5410, R26 ;  /* 0x000054102a2a7816 */ /* 0x000fe4000000001a */
.L_x_410:
[----:B------:R-:W-:Y:S01]  /*23f0*/  PRMT R167, RZ, 0x5410, R31 ;  /* 0x00005410ffa77816 */ /* 0x000fe2000000001f */
[----:B------:R-:W-:Y:S05]  /*2400*/  @P3 BRA `(.L_x_411) ;  /* 0x0000008000003947 */ /* 0x000fea0003800000 */
[----:B------:R-:W-:-:S04]  /*2410*/  ISETP.NE.U32.AND P4, PT, RZ, c[0x0][0x180], PT ;  /* 0x00006000ff007a0c */ /* 0x000fc80003f85070 */
[----:B------:R-:W-:-:S13]  /*2420*/  ISETP.NE.AND.EX P4, PT, RZ, c[0x0][0x184], PT, P4 ;  /* 0x00006100ff007a0c */ /* 0x000fda0003f85340 */
[----:B------:R-:W-:Y:S05]  /*2430*/  @P4 BRA `(.L_x_412) ;  /* 0x0000002000004947 */ /* 0x000fea0003800000 */
[----:B------:R-:W-:Y:S05]  /*2440*/  @P0 BRA `(.L_x_413) ;  /* 0x0000008000000947 */ /* 0x000fea0003800000 */
[----:B------:R-:W-:Y:S05]  /*2450*/  BRA `(.L_x_414) ;  /* 0x0000009000007947 */ /* 0x000fea0003800000 */
.L_x_412:
[----:B-----5:R-:W-:-:S05]  /*2460*/  PRMT R26, RZ, 0x5410, R47 ;  /* 0x00005410ff1a7816 */ /* 0x020fca000000002f */
[----:B------:R-:W-:Y:S01]  /*2470*/  FADD.FTZ R167, R167, R26 ;  /* 0x0000001aa7a77221 */ /* 0x000fe20000010000 */
[----:B------:R-:W-:Y:S05]  /*2480*/  BRA `(.L_x_413) ;  /* 0x0000004000007947 */ /* 0x000fea0003800000 */
.L_x_411:
[----:B-----5:R-:W-:-:S05]  /*2490*/  PRMT R26, RZ, 0x5410, R51 ;  /* 0x00005410ff1a7816 */ /* 0x020fca0000000033 */
[----:B------:R-:W-:Y:S01]  /*24a0*/  FADD.FTZ R167, R167, R26 ;  /* 0x0000001aa7a77221 */ /* 0x000fe20000010000 */
[----:B------:R-:W-:-:S05]  /*24b0*/  @P2 PRMT R26, RZ, 0x5410, R47 ;  /* 0x00005410ff1a2816 */ /* 0x000fca000000002f */
[----:B------:R-:W-:-:S05]  /*24c0*/  @P2 FADD.FTZ R167, R167, R26 ;  /* 0x0000001aa7a72221 */ /* 0x000fca0000010000 */
.L_x_413:
[----:B------:R-:W-:-:S04]  /*24d0*/  F2FP.BF16.PACK_AB R26, RZ, R167 ;  /* 0x000000a7ff1a723e */ /* 0x000fc800000010ff */
[----:B------:R-:W-:Y:S02]  /*24e0*/  PRMT R43, R26, 0x7610, R43 ;  /* 0x000076101a2b7816 */ /* 0x000fe4000000002b */
.L_x_414:
[----:B------:R-:W-:Y:S01]  /*24f0*/  PRMT R168, RZ, 0x7610, R31 ;  /* 0x00007610ffa87816 */ /* 0x000fe2000000001f */
[----:B------:R-:W-:Y:S05]  /*2500*/  @P3 BRA `(.L_x_415) ;  /* 0x0000008000003947 */ /* 0x000fea0003800000 */
[----:B------:R-:W-:-:S04]  /*2510*/  ISETP.NE.U32.AND P4, PT, RZ, c[0x0][0x180], PT ;  /* 0x00006000ff007a0c */ /* 0x000fc80003f85070 */
[----:B------:R-:W-:-:S13]  /*2520*/  ISETP.NE.AND.EX P4, PT, RZ, c[0x0][0x184], PT, P4 ;  /* 0x00006100ff007a0c */ /* 0x000fda0003f85340 */
[----:B------:R-:W-:Y:S05]  /*2530*/  @P4 BRA `(.L_x_416) ;  /* 0x0000002000004947 */ /* 0x000fea0003800000 */
[----:B------:R-:W-:Y:S05]  /*2540*/  @P0 BRA `(.L_x_417) ;  /* 0x0000008000000947 */ /* 0x000fea0003800000 */
[----:B------:R-:W-:Y:S05]  /*2550*/  BRA `(.L_x_418) ;  /* 0x0000009000007947 */ /* 0x000fea0003800000 */
.L_x_416:
[----:B-----5:R-:W-:-:S05]  /*2560*/  PRMT R26, RZ, 0x7610, R47 ;  /* 0x00007610ff1a7816 */ /* 0x020fca000000002f */
[----:B------:R-:W-:Y:S01]  /*2570*/  FADD.FTZ R168, R168, R26 ;  /* 0x0000001aa8a87221 */ /* 0x000fe20000010000 */
[----:B------:R-:W-:Y:S05]  /*2580*/  BRA `(.L_x_417) ;  /* 0x0000004000007947 */ /* 0x000fea0003800000 */
.L_x_415:
[----:B-----5:R-:W-:-:S05]  /*2590*/  PRMT R26, RZ, 0x7610, R51 ;  /* 0x00007610ff1a7816 */ /* 0x020fca0000000033 */
[----:B------:R-:W-:Y:S01]  /*25a0*/  FADD.FTZ R168, R168, R26 ;  /* 0x0000001aa8a87221 */ /* 0x000fe20000010000 */
[----:B------:R-:W-:-:S05]  /*25b0*/  @P2 PRMT R26, RZ, 0x7610, R47 ;  /* 0x00007610ff1a2816 */ /* 0x000fca000000002f */
[----:B------:R-:W-:-:S05]  /*25c0*/  @P2 FADD.FTZ R168, R168, R26 ;  /* 0x0000001aa8a82221 */ /* 0x000fca0000010000 */
.L_x_417:
[----:B------:R-:W-:-:S04]  /*25d0*/  F2FP.BF16.PACK_AB R26, RZ, R168 ;  /* 0x000000a8ff1a723e */ /* 0x000fc800000010ff */
[----:B------:R-:W-:Y:S02]  /*25e0*/  PRMT R43, R43, 0x5410, R26 ;  /* 0x000054102b2b7816 */ /* 0x000fe4000000001a */
.L_x_418:
[C---:B------:R-:W-:Y:S02]  /*25f0*/  @P0 LEA R26, P4, R166.reuse, c[0x0][0x188], 0x4 ;  /* 0x00006200a61a0a11 */ /* 0x040fe400078820ff */
[C---:B------:R-:W-:Y:S02]  /*2600*/  IADD3 R137, R166.reuse, 0x20, RZ ;  /* 0x00000020a6897810 */ /* 0x040fe40007ffe0ff */
[----:B------:R-:W-:-:S03]  /*2610*/  @P0 LEA.HI.X R27, R166, c[0x0][0x18c], RZ, 0x4, P4 ;  /* 0x00006300a61b0a11 */ /* 0x000fc600020f24ff */
[CC--:B------:R-:W-:Y:S02]  /*2620*/  IMAD.WIDE.U32 R156, R137.reuse, R186.reuse, c[0x0][0x170] ;  /* 0x00005c00899c7625 */ /* 0x0c0fe400078e00ba */
[----:B------:R0:W-:Y:S04]  /*2630*/  @P0 STG.E.128 [R26.64], R40 ;  /* 0x000000281a000986 */ /* 0x0001e8000c101d04 */
[----:B------:R-:W2:Y:S01]  /*2640*/  LDG.E.128 R156, [R156.64] ;  /* 0x000000049c9c7981 */ /* 0x000ea2000c1e1d00 */
[----:B0-----:R-:W-:-:S05]  /*2650*/  @P1 IMAD.WIDE.U32 R26, R137, R186, c[0x0][0x178] ;  /* 0x00005e00891a1625 */ /* 0x001fca00078e00ba */
[----:B-----5:R0:W5:Y:S02]  /*2660*/  @P1 LDG.E.128 R48, [R26.64] ;  /* 0x000000041a301981 */ /* 0x020164000c1e1d00 */
[----:B0-----:R-:W-:-:S05]  /*2670*/  @P2 IMAD.WIDE.U32 R26, R137, R186, c[0x0][0x180] ;  /* 0x00006000891a2625 */ /* 0x001fca00078e00ba */
[----:B------:R0:W5:Y:S01]  /*2680*/  @P2 LDG.E.128 R44, [R26.64] ;  /* 0x000000041a2c2981 */ /* 0x000162000c1e1d00 */
[----:B--2---:R-:W-:Y:S01]  /*2690*/  PRMT R155, RZ, 0x5410, R156 ;  /* 0x00005410ff9b7816 */ /* 0x004fe2000000009c */
[----:B------:R-:W-:Y:S05]  /*26a0*/  @P3 BRA `(.L_x_419) ;  /* 0x0000008000003947 */ /* 0x000fea0003800000 */
[----:B0-----:R-:W-:-:S04]  /*26b0*/  ISETP.NE.U32.AND P4, PT, RZ, c[0x0][0x180], PT ;  /* 0x00006000ff007a0c */ /* 0x001fc80003f85070 */
[----:B------:R-:W-:-:S13]  /*26c0*/  ISETP.NE.AND.EX P4, PT, RZ, c[0x0][0x184], PT, P4 ;  /* 0x00006100ff007a0c */ /* 0x000fda0003f85340 */
[----:B------:R-:W-:Y:S05]  /*26d0*/  @P4 BRA `(.L_x_420) ;  /* 0x0000002000004947 */ /* 0x000fea0003800000 */
[----:B------:R-:W-:Y:S05]  /*26e0*/  @P0 BRA `(.L_x_421) ;  /* 0x0000008000000947 */ /* 0x000fea0003800000 */
[----:B------:R-:W-:Y:S05]  /*26f0*/  BRA `(.L_x_422) ;  /* 0x0000009000007947 */ /* 0x000fea0003800000 */
.L_x_420:
[----:B-----5:R-:W-:-:S05]  /*2700*/  PRMT R26, RZ, 0x5410, R44 ;  /* 0x00005410ff1a7816 */ /* 0x020fca000000002c */
[----:B------:R-:W-:Y:S01]  /*2710*/  FADD.FTZ R155, R26, R155 ;  /* 0x0000009b1a9b7221 */ /* 0x000fe20000010000 */
[----:B------:R-:W-:Y:S05]  /*2720*/  BRA `(.L_x_421) ;  /* 0x0000004000007947 */ /* 0x000fea0003800000 */
.L_x_419:
[----:B0----5:R-:W-:-:S05]  /*2730*/  PRMT R26, RZ, 0x5410, R48 ;  /* 0x00005410ff1a7816 */ /* 0x021fca0000000030 */
[----:B------:R-:W-:Y:S01]  /*2740*/  FADD.FTZ R155, R26, R155 ;  /* 0x0000009b1a9b7221 */ /* 0x000fe20000010000 */
[----:B------:R-:W-:-:S05]  /*2750*/  @P2 PRMT R26, RZ, 0x5410, R44 ;  /* 0x00005410ff1a2816 */ /* 0x000fca000000002c */
[----:B------:R-:W-:-:S05]  /*2760*/  @P2 FADD.FTZ R155, R26, R155 ;  /* 0x0000009b1a9b2221 */ /* 0x000fca0000010000 */
.L_x_421:
[----:B------:R-:W-:-:S04]  /*2770*/  F2FP.BF16.PACK_AB R26, RZ, R155 ;  /* 0x0000009bff1a723e */ /* 0x000fc800000010ff */
[----:B------:R-:W-:Y:S02]  /*2780*/  PRMT R40, R26, 0x7610, R40 ;  /* 0x000076101a287816 */ /* 0x000fe40000000028 */
.L_x_422:
[----:B------:R-:W-:Y:S01]  /*2790*/  PRMT R156, RZ, 0x7610, R156 ;  /* 0x00007610ff9c7816 */ /* 0x000fe2000000009c */
[----:B------:R-:W-:Y:S05]  /*27a0*/  @P3 BRA `(.L_x_423) ;  /* 0x0000008000003947 */ /* 0x000fea0003800000 */
[----:B------:R-:W-:-:S04]  /*27b0*/  ISETP.NE.U32.AND P4, PT, RZ, c[0x0][0x180], PT ;  /* 0x00006000ff007a0c */ /* 0x000fc80003f85070 */
[----:B------:R-:W-:-:S13]  /*27c0*/  ISETP.NE.AND.EX P4, PT, RZ, c[0x0][0x184], PT, P4 ;  /* 0x00006100ff007a0c */ /* 0x000fda0003f85340 */
[----:B------:R-:W-:Y:S05]  /*27d0*/  @P4 BRA `(.L_x_424) ;  /* 0x0000002000004947 */ /* 0x000fea0003800000 */
[----:B------:R-:W-:Y:S05]  /*27e0*/  @P0 BRA `(.L_x_425) ;  /* 0x0000008000000947 */ /* 0x000fea0003800000 */
[----:B------:R-:W-:Y:S05]  /*27f0*/  BRA `(.L_x_426) ;  /* 0x0000009000007947 */ /* 0x000fea0003800000 */
.L_x_424:
[----:B-----5:R-:W-:-:S05]  /*2800*/  PRMT R26, RZ, 0x7610, R44 ;  /* 0x00007610ff1a7816 */ /* 0x020fca000000002c */
[----:B------:R-:W-:Y:S01]  /*2810*/  FADD.FTZ R156, R26, R156 ;  /* 0x0000009c1a9c7221 */ /* 0x000fe20000010000 */
[----:B------:R-:W-:Y:S05]  /*2820*/  BRA `(.L_x_425) ;  /* 0x0000004000007947 */ /* 0x000fea0003800000 */
.L_x_423:
[----:B-----5:R-:W-:-:S05]  /*2830*/  PRMT R26, RZ, 0x7610, R48 ;  /* 0x00007610ff1a7816 */ /* 0x020fca0000000030 */
[----:B------:R-:W-:Y:S01]  /*2840*/  FADD.FTZ R156, R26, R156 ;  /* 0x0000009c1a9c7221 */ /* 0x000fe20000010000 */
[----:B------:R-:W-:-:S05]  /*2850*/  @P2 PRMT R26, RZ, 0x7610, R44 ;  /* 0x00007610ff1a2816 */ /* 0x000fca000000002c */
[----:B------:R-:W-:-:S05]  /*2860*/  @P2 FADD.FTZ R156, R26, R156 ;  /* 0x0000009c1a9c2221 */ /* 0x000fca0000010000 */
.L_x_425:
[----:B------:R-:W-:-:S04]  /*2870*/  F2FP.BF16.PACK_AB R26, RZ, R156 ;  /* 0x0000009cff1a723e */ /* 0x000fc800000010ff */
[----:B------:R-:W-:Y:S02]  /*2880*/  PRMT R40, R40, 0x5410, R26 ;  /* 0x0000541028287816 */ /* 0x000fe4000000001a */
.L_x_426:
[----:B------:R-:W-:Y:S01]  /*2890*/  PRMT R147, RZ, 0x5410, R157 ;  /* 0x00005410ff937816 */ /* 0x000fe2000000009d */
[----:B------:R-:W-:Y:S05]  /*28a0*/  @P3 BRA `(.L_x_427) ;  /* 0x0000008000003947 */ /* 0x000fea0003800000 */
[----:B------:R-:W-:-:S04]  /*28b0*/  ISETP.NE.U32.AND P4, PT, RZ, c[0x0][0x180], PT ;  /* 0x00006000ff007a0c */ /* 0x000fc80003f85070 */
[----:B------:R-:W-:-:S13]  /*28c0*/  ISETP.NE.AND.EX P4, PT, RZ, c[0x0][0x184], PT, P4 ;  /* 0x00006100ff007a0c */ /* 0x000fda0003f85340 */
[----:B------:R-:W-:Y:S05]  /*28d0*/  @P4 BRA `(.L_x_428) ;  /* 0x0000002000004947 */ /* 0x000fea0003800000 */
[----:B------:R-:W-:Y:S05]  /*28e0*/  @P0 BRA `(.L_x_429) ;  /* 0x0000008000000947 */ /* 0x000fea0003800000 */
[----:B------:R-:W-:Y:S05]  /*28f0*/  BRA `(.L_x_430) ;  /* 0x0000009000007947 */ /* 0x000fea0003800000 */
.L_x_428:
[----:B-----5:R-:W-:-:S05]  /*2900*/  PRMT R26, RZ, 0x5410, R45 ;  /* 0x00005410ff1a7816 */ /* 0x020fca000000002d */
[----:B------:R-:W-:Y:S01]  /*2910*/  FADD.FTZ R147, R26, R147 ;  /* 0x000000931a937221 */ /* 0x000fe20000010000 */
[----:B------:R-:W-:Y:S05]  /*2920*/  BRA `(.L_x_429) ;  /* 0x0000004000007947 */ /* 0x000fea0003800000 */
.L_x_427:
[----:B-----5:R-:W-:-:S05]  /*2930*/  PRMT R26, RZ, 0x5410, R49 ;  /* 0x00005410ff1a7816 */ /* 0x020fca0000000031 */
[----:B------:R-:W-:Y:S01]  /*2940*/  FADD.FTZ R147, R26, R147 ;  /* 0x000000931a937221 */ /* 0x000fe20000010000 */
[----:B------:R-:W-:-:S05]  /*2950*/  @P2 PRMT R26, RZ, 0x5410, R45 ;  /* 0x00005410ff1a2816 */ /* 0x000fca000000002d */
[----:B------:R-:W-:-:S05]  /*2960*/  @P2 FADD.FTZ R147, R26, R147 ;  /* 0x000000931a932221 */ /* 0x000fca0000010000 */
.L_x_429:
[----:B------:R-:W-:-:S04]  /*2970*/  F2FP.BF16.PACK_AB R26, RZ, R147 ;  /* 0x00000093ff1a723e */ /* 0x000fc800000010ff */
[----:B------:R-:W-:Y:S02]  /*2980*/  PRMT R41, R26, 0x7610, R41 ;  /* 0x000076101a297816 */ /* 0x000fe40000000029 */
.L_x_430:
[----:B------:R-:W-:Y:S01]  /*2990*/  PRMT R148, RZ, 0x7610, R157 ;  /* 0x00007610ff947816 */ /* 0x000fe2000000009d */
[----:B------:R-:W-:Y:S05]  /*29a0*/  @P3 BRA `(.L_x_431) ;  /* 0x0000008000003947 */ /* 0x000fea0003800000 */
[----:B------:R-:W-:-:S04]  /*29b0*/  ISETP.NE.U32.AND P4, PT, RZ, c[0x0][0x180], PT ;  /* 0x00006000ff007a0c */ /* 0x000fc80003f85070 */
[----:B------:R-:W-:-:S13]  /*29c0*/  ISETP.NE.AND.EX P4, PT, RZ, c[0x0][0x184], PT, P4 ;  /* 0x00006100ff007a0c */ /* 0x000fda0003f85340 */
[----:B------:R-:W-:Y:S05]  /*29d0*/  @P4 BRA `(.L_x_432) ;  /* 0x0000002000004947 */ /* 0x000fea0003800000 */
[----:B------:R-:W-:Y:S05]  /*29e0*/  @P0 BRA `(.L_x_433) ;  /* 0x0000008000000947 */ /* 0x000fea0003800000 */
[----:B------:R-:W-:Y:S05]  /*29f0*/  BRA `(.L_x_434) ;  /* 0x0000009000007947 */ /* 0x000fea0003800000 */
.L_x_432:
[----:B-----5:R-:W-:-:S05]  /*2a00*/  PRMT R26, RZ, 0x7610, R45 ;  /* 0x00007610ff1a7816 */ /* 0x020fca000000002d */
[----:B------:R-:W-:Y:S01]  /*2a10*/  FADD.FTZ R148, R26, R148 ;  /* 0x000000941a947221 */ /* 0x000fe20000010000 */
[----:B------:R-:W-:Y:S05]  /*2a20*/  BRA `(.L_x_433) ;  /* 0x0000004000007947 */ /* 0x000fea0003800000 */
.L_x_431:
[----:B-----5:R-:W-:-:S05]  /*2a30*/  PRMT R26, RZ, 0x7610, R49 ;  /* 0x00007610ff1a7816 */ /* 0x020fca0000000031 */
[----:B------:R-:W-:Y:S01]  /*2a40*/  FADD.FTZ R148, R26, R148 ;  /* 0x000000941a947221 */ /* 0x000fe20000010000 */
[----:B------:R-:W-:-:S05]  /*2a50*/  @P2 PRMT R26, RZ, 0x7610, R45 ;  /* 0x00007610ff1a2816 */ /* 0x000fca000000002d */
[----:B------:R-:W-:-:S05]  /*2a60*/  @P2 FADD.FTZ R148, R26, R148 ;  /* 0x000000941a942221 */ /* 0x000fca0000010000 */
.L_x_433:
[----:B------:R-:W-:-:S04]  /*2a70*/  F2FP.BF16.PACK_AB R26, RZ, R148 ;  /* 0x00000094ff1a723e */ /* 0x000fc800000010ff */
[----:B------:R-:W-:Y:S02]  /*2a80*/  PRMT R41, R41, 0x5410, R26 ;  /* 0x0000541029297816 */ /* 0x000fe4000000001a */
.L_x_434:
[----:B------:R-:W-:Y:S01]  /*2a90*/  PRMT R149, RZ, 0x5410, R158 ;  /* 0x00005410ff957816 */ /* 0x000fe2000000009e */
[----:B------:R-:W-:Y:S05]  /*2aa0*/  @P3 BRA `(.L_x_435) ;  /* 0x0000008000003947 */ /* 0x000fea0003800000 */
[----:B------:R-:W-:-:S04]  /*2ab0*/  ISETP.NE.U32.AND P4, PT, RZ, c[0x0][0x180], PT ;  /* 0x00006000ff007a0c */ /* 0x000fc80003f85070 */
[----:B------:R-:W-:-:S13]  /*2ac0*/  ISETP.NE.AND.EX P4, PT, RZ, c[0x0][0x184], PT, P4 ;  /* 0x00006100ff007a0c */ /* 0x000fda0003f85340 */
[----:B------:R-:W-:Y:S05]  /*2ad0*/  @P4 BRA `(.L_x_436) ;  /* 0x0000002000004947 */ /* 0x000fea0003800000 */
[----:B------:R-:W-:Y:S05]  /*2ae0*/  @P0 BRA `(.L_x_437) ;  /* 0x0000008000000947 */ /* 0x000fea0003800000 */
[----:B------:R-:W-:Y:S05]  /*2af0*/  BRA `(.L_x_438) ;  /* 0x0000009000007947 */ /* 0x000fea0003800000 */
.L_x_436:
[----:B-----5:R-:W-:-:S05]  /*2b00*/  PRMT R26, RZ, 0x5410, R46 ;  /* 0x00005410ff1a7816 */ /* 0x020fca000000002e */
[----:B------:R-:W-:Y:S01]  /*2b10*/  FADD.FTZ R149, R26, R149 ;  /* 0x000000951a957221 */ /* 0x000fe20000010000 */
[----:B------:R-:W-:Y:S05]  /*2b20*/  BRA `(.L_x_437) ;  /* 0x0000004000007947 */ /* 0x000fea0003800000 */
.L_x_435:
[----:B-----5:R-:W-:-:S05]  /*2b30*/  PRMT R26, RZ, 0x5410, R50 ;  /* 0x00005410ff1a7816 */ /* 0x020fca0000000032 */
[----:B------:R-:W-:Y:S01]  /*2b40*/  FADD.FTZ R149, R26, R149 ;  /* 0x000000951a957221 */ /* 0x000fe20000010000 */
[----:B------:R-:W-:-:S05]  /*2b50*/  @P2 PRMT R26, RZ, 0x5410, R46 ;  /* 0x00005410ff1a2816 */ /* 0x000fca000000002e */
[----:B------:R-:W-:-:S05]  /*2b60*/  @P2 FADD.FTZ R149, R26, R149 ;  /* 0x000000951a952221 */ /* 0x000fca0000010000 */
.L_x_437:
[----:B------:R-:W-:-:S04]  /*2b70*/  F2FP.BF16.PACK_AB R26, RZ, R149 ;  /* 0x00000095ff1a723e */ /* 0x000fc800000010ff */
[----:B------:R-:W-:Y:S02]  /*2b80*/  PRMT R42, R26, 0x7610, R42 ;  /* 0x000076101a2a7816 */ /* 0x000fe4000000002a */
.L_x_438:
[----:B------:R-:W-:Y:S01]  /*2b90*/  PRMT R150, RZ, 0x7610, R158 ;  /* 0x00007610ff967816 */ /* 0x000fe2000000009e */
[----:B------:R-:W-:Y:S05]  /*2ba0*/  @P3 BRA `(.L_x_439) ;  /* 0x0000008000003947 */ /* 0x000fea0003800000 */
[----:B------:R-:W-:-:S04]  /*2bb0*/  ISETP.NE.U32.AND P4, PT, RZ, c[0x0][0x180], PT ;  /* 0x00006000ff007a0c */ /* 0x000fc80003f85070 */
[----:B------:R-:W-:-:S13]  /*2bc0*/  ISETP.NE.AND.EX P4, PT, RZ, c[0x0][0x184], PT, P4 ;  /* 0x00006100ff007a0c */ /* 0x000fda0003f85340 */
[----:B------:R-:W-:Y:S05]  /*2bd0*/  @P4 BRA `(.L_x_440) ;  /* 0x0000002000004947 */ /* 0x000fea0003800000 */
[----:B------:R-:W-:Y:S05]  /*2be0*/  @P0 BRA `(.L_x_441) ;  /* 0x0000008000000947 */ /* 0x000fea0003800000 */
[----:B------:R-:W-:Y:S05]  /*2bf0*/  BRA `(.L_x_442) ;  /* 0x0000009000007947 */ /* 0x000fea0003800000 */
.L_x_440:
[----:B-----5:R-:W-:-:S05]  /*2c00*/  PRMT R26, RZ, 0x7610, R46 ;  /* 0x00007610ff1a7816 */ /* 0x020fca000000002e */
[----:B------:R-:W-:Y:S01]  /*2c10*/  FADD.FTZ R150, R26, R150 ;  /* 0x000000961a967221 */ /* 0x000fe20000010000 */
[----:B------:R-:W-:Y:S05]  /*2c20*/  BRA `(.L_x_441) ;  /* 0x0000004000007947 */ /* 0x000fea0003800000 */
.L_x_439:
[----:B-----5:R-:W-:-:S05]  /*2c30*/  PRMT R26, RZ, 0x7610, R50 ;  /* 0x00007610ff1a7816 */ /* 0x020fca0000000032 */
[----:B------:R-:W-:Y:S01]  /*2c40*/  FADD.FTZ R150, R26, R150 ;  /* 0x000000961a967221 */ /* 0x000fe20000010000 */
[----:B------:R-:W-:-:S05]  /*2c50*/  @P2 PRMT R26, RZ, 0x7610, R46 ;  /* 0x00007610ff1a2816 */ /* 0x000fca000000002e */
[----:B------:R-:W-:-:S05]  /*2c60*/  @P2 FADD.FTZ R150, R26, R150 ;  /* 0x000000961a962221 */ /* 0x000fca0000010000 */
.L_x_441:
[----:B------:R-:W-:-:S04]  /*2c70*/  F2FP.BF16.PACK_AB R26, RZ, R150 ;  /* 0x00000096ff1a723e */ /* 0x000fc800000010ff */
[----:B------:R-:W-:Y:S02]  /*2c80*/  PRMT R42, R42, 0x5410, R26 ;  /* 0x000054102a2a7816 */ /* 0x000fe4000000001a */
.L_x_442:
[----:B------:R-:W-:Y:S01]  /*2c90*/  PRMT R151, RZ, 0x5410, R159 ;  /* 0x00005410ff977816 */ /* 0x000fe2000000009f */
[----:B------:R-:W-:Y:S05]  /*2ca0*/  @P3 BRA `(.L_x_443) ;  /* 0x0000008000003947 */ /* 0x000fea0003800000 */
[----:B------:R-:W-:-:S04]  /*2cb0*/  ISETP.NE.U32.AND P4, PT, RZ, c[0x0][0x180], PT ;  /* 0x00006000ff007a0c */ /* 0x000fc80003f85070 */
[----:B------:R-:W-:-:S13]  /*2cc0*/  ISETP.NE.AND.EX P4, PT, RZ, c[0x0][0x184], PT, P4 ;  /* 0x00006100ff007a0c */ /* 0x000fda0003f85340 */
[----:B------:R-:W-:Y:S05]  /*2cd0*/  @P4 BRA `(.L_x_444) ;  /* 0x0000002000004947 */ /* 0x000fea0003800000 */
[----:B------:R-:W-:Y:S05]  /*2ce0*/  @P0 BRA `(.L_x_445) ;  /* 0x0000008000000947 */ /* 0x000fea0003800000 */
[----:B------:R-:W-:Y:S05]  /*2cf0*/  BRA `(.L_x_446) ;  /* 0x0000009000007947 */ /* 0x000fea0003800000 */
.L_x_444:
[----:B-----5:R-:W-:-:S05]  /*2d00*/  PRMT R26, RZ, 0x5410, R47 ;  /* 0x00005410ff1a7816 */ /* 0x020fca000000002f */
[----:B------:R-:W-:Y:S01]  /*2d10*/  FADD.FTZ R151, R26, R151 ;  /* 0x000000971a977221 */ /* 0x000fe20000010000 */
[----:B------:R-:W-:Y:S05]  /*2d20*/  BRA `(.L_x_445) ;  /* 0x0000004000007947 */ /* 0x000fea0003800000 */
.L_x_443:
[----:B-----5:R-:W-:-:S05]  /*2d30*/  PRMT R26, RZ, 0x5410, R51 ;  /* 0x00005410ff1a7816 */ /* 0x020fca0000000033 */
[----:B------:R-:W-:Y:S01]  /*2d40*/  FADD.FTZ R151, R26, R151 ;  /* 0x000000971a977221 */ /* 0x000fe20000010000 */
[----:B------:R-:W-:-:S05]  /*2d50*/  @P2 PRMT R26, RZ, 0x5410, R47 ;  /* 0x00005410ff1a2816 */ /* 0x000fca000000002f */
[----:B------:R-:W-:-:S05]  /*2d60*/  @P2 FADD.FTZ R151, R26, R151 ;  /* 0x000000971a972221 */ /* 0x000fca0000010000 */
.L_x_445:
[----:B------:R-:W-:-:S04]  /*2d70*/  F2FP.BF16.PACK_AB R26, RZ, R151 ;  /* 0x00000097ff1a723e */ /* 0x000fc800000010ff */
[----:B------:R-:W-:Y:S02]  /*2d80*/  PRMT R43, R26, 0x7610, R43 ;  /* 0x000076101a2b7816 */ /* 0x000fe4000000002b */
.L_x_446:
[----:B------:R-:W-:Y:S01]  /*2d90*/  PRMT R154, RZ, 0x7610, R159 ;  /* 0x00007610ff9a7816 */ /* 0x000fe2000000009f */
[----:B------:R-:W-:Y:S05]  /*2da0*/  @P3 BRA `(.L_x_447) ;  /* 0x0000008000003947 */ /* 0x000fea0003800000 */
[----:B------:R-:W-:-:S04]  /*2db0*/  ISETP.NE.U32.AND P4, PT, RZ, c[0x0][0x180], PT ;  /* 0x00006000ff007a0c */ /* 0x000fc80003f85070 */
[----:B------:R-:W-:-:S13]  /*2dc0*/  ISETP.NE.AND.EX P4, PT, RZ, c[0x0][0x184], PT, P4 ;  /* 0x00006100ff007a0c */ /* 0x000fda0003f85340 */
[----:B------:R-:W-:Y:S05]  /*2dd0*/  @P4 BRA `(.L_x_448) ;  /* 0x0000002000004947 */ /* 0x000fea0003800000 */
[----:B------:R-:W-:Y:S05]  /*2de0*/  @P0 BRA `(.L_x_449) ;  /* 0x0000008000000947 */ /* 0x000fea0003800000 */
[----:B------:R-:W-:Y:S05]  /*2df0*/  BRA `(.L_x_450) ;  /* 0x0000009000007947 */ /* 0x000fea0003800000 */
.L_x_448:
[----:B-----5:R-:W-:-:S05]  /*2e00*/  PRMT R26, RZ, 0x7610, R47 ;  /* 0x00007610ff1a7816 */ /* 0x020fca000000002f */
[----:B------:R-:W-:Y:S01]  /*2e10*/  FADD.FTZ R154, R26, R154 ;  /* 0x0000009a1a9a7221 */ /* 0x000fe20000010000 */
[----:B------:R-:W-:Y:S05]  /*2e20*/  BRA `(.L_x_449) ;  /* 0x0000004000007947 */ /* 0x000fea0003800000 */
.L_x_447:
[----:B-----5:R-:W-:-:S05]  /*2e30*/  PRMT R26, RZ, 0x7610, R51 ;  /* 0x00007610ff1a7816 */ /* 0x020fca0000000033 */
[----:B------:R-:W-:Y:S01]  /*2e40*/  FADD.FTZ R154, R26, R154 ;  /* 0x0000009a1a9a7221 */ /* 0x000fe20000010000 */
[----:B------:R-:W-:-:S05]  /*2e50*/  @P2 PRMT R26, RZ, 0x7610, R47 ;  /* 0x00007610ff1a2816 */ /* 0x000fca000000002f */
[----:B------:R-:W-:-:S05]  /*2e60*/  @P2 FADD.FTZ R154, R26, R154 ;  /* 0x0000009a1a9a2221 */ /* 0x000fca0000010000 */
.L_x_449:
[----:B------:R-:W-:-:S04]  /*2e70*/  F2FP.BF16.PACK_AB R26, RZ, R154 ;  /* 0x0000009aff1a723e */ /* 0x000fc800000010ff */
[----:B------:R-:W-:Y:S02]  /*2e80*/  PRMT R43, R43, 0x5410, R26 ;  /* 0x000054102b2b7816 */ /* 0x000fe4000000001a */
.L_x_450:
[----:B------:R-:W-:-:S05]  /*2e90*/  @P0 IMAD.WIDE.U32 R26, R137, R186, c[0x0][0x188] ;  /* 0x00006200891a0625 */ /* 0x000fca00078e00ba */
[----:B------:R0:W-:Y:S02]  /*2ea0*/  @P0 STG.E.128 [R26.64], R40 ;  /* 0x000000281a000986 */ /* 0x0001e4000c101d04 */
[----:B0-----:R-:W-:-:S05]  /*2eb0*/  IADD3 R26, R166, 0x40, RZ ;  /* 0x00000040a61a7810 */ /* 0x001fca0007ffe0ff */
[----:B------:R-:W-:-:S05]  /*2ec0*/  @P1 IMAD.WIDE.U32 R28, R26, R186, c[0x0][0x178] ;  /* 0x00005e001a1c1625 */ /* 0x000fca00078e00ba */
[----:B-----5:R0:W5:Y:S02]  /*2ed0*/  @P1 LDG.E.128 R48, [R28.64] ;  /* 0x000000041c301981 */ /* 0x020164000c1e1d00 */
[----:B0-----:R-:W-:-:S05]  /*2ee0*/  @P2 IMAD.WIDE.U32 R28, R26, R186, c[0x0][0x180] ;  /* 0x000060001a1c2625 */ /* 0x001fca00078e00ba */
[----:B------:R0:W5:Y:S02]  /*2ef0*/  @P2 LDG.E.128 R44, [R28.64] ;  /* 0x000000041c2c2981 */ /* 0x000164000c1e1d00 */
[----:B0-----:R-:W-:-:S06]  /*2f00*/  IMAD.WIDE.U32 R28, R26, R186, c[0x0][0x170] ;  /* 0x00005c001a1c7625 */ /* 0x001fcc00078e00ba */
[----:B------:R-:W2:Y:S02]  /*2f10*/  LDG.E.128 R28, [R28.64] ;  /* 0x000000041c1c7981 */ /* 0x000ea4000c1e1d00 */
[----:B--2---:R-:W-:Y:S01]  /*2f20*/  PRMT R139, RZ, 0x5410, R28 ;  /* 0x00005410ff8b7816 */ /* 0x004fe2000000001c */
[----:B------:R-:W-:Y:S05]  /*2f30*/  @P3 BRA `(.L_x_451) ;  /* 0x0000008000003947 */ /* 0x000fea0003800000 */
[----:B------:R-:W-:-:S04]  /*2f40*/  ISETP.NE.U32.AND P4, PT, RZ, c[0x0][0x180], PT ;  /* 0x00006000ff007a0c */ /* 0x000fc80003f85070 */
[----:B------:R-:W-:-:S13]  /*2f50*/  ISETP.NE.AND.EX P4, PT, RZ, c[0x0][0x184], PT, P4 ;  /* 0x00006100ff007a0c */ /* 0x000fda0003f85340 */
[----:B------:R-:W-:Y:S05]  /*2f60*/  @P4 BRA `(.L_x_452) ;  /* 0x0000002000004947 */ /* 0x000fea0003800000 */
[----:B------:R-:W-:Y:S05]  /*2f70*/  @P0 BRA `(.L_x_453) ;  /* 0x0000008000000947 */ /* 0x000fea0003800000 */
[----:B------:R-:W-:Y:S05]  /*2f80*/  BRA `(.L_x_454) ;  /* 0x0000009000007947 */ /* 0x000fea0003800000 */
.L_x_452:
[----:B-----5:R-:W-:-:S05]  /*2f90*/  PRMT R27, RZ, 0x5410, R44 ;  /* 0x00005410ff1b7816 */ /* 0x020fca000000002c */
[----:B------:R-:W-:Y:S01]  /*2fa0*/  FADD.FTZ R139, R27, R139 ;  /* 0x0000008b1b8b7221 */ /* 0x000fe20000010000 */
[----:B------:R-:W-:Y:S05]  /*2fb0*/  BRA `(.L_x_453) ;  /* 0x0000004000007947 */ /* 0x000fea0003800000 */
.L_x_451:
[----:B-----5:R-:W-:-:S05]  /*2fc0*/  PRMT R27, RZ, 0x5410, R48 ;  /* 0x00005410ff1b7816 */ /* 0x020fca0000000030 */
[----:B------:R-:W-:Y:S01]  /*2fd0*/  FADD.FTZ R139, R27, R139 ;  /* 0x0000008b1b8b7221 */ /* 0x000fe20000010000 */
[----:B------:R-:W-:-:S05]  /*2fe0*/  @P2 PRMT R27, RZ, 0x5410, R44 ;  /* 0x00005410ff1b2816 */ /* 0x000fca000000002c */
[----:B------:R-:W-:-:S05]  /*2ff0*/  @P2 FADD.FTZ R139, R27, R139 ;  /* 0x0000008b1b8b2221 */ /* 0x000fca0000010000 */
.L_x_453:
[----:B------:R-:W-:-:S04]  /*3000*/  F2FP.BF16.PACK_AB R27, RZ, R139 ;  /* 0x0000008bff1b723e */ /* 0x000fc800000010ff */
[----:B------:R-:W-:Y:S02]  /*3010*/  PRMT R40, R27, 0x7610, R40 ;  /* 0x000076101b287816 */ /* 0x000fe40000000028 */
.L_x_454:
[----:B------:R-:W-:Y:S01]  /*3020*/  PRMT R138, RZ, 0x7610, R28 ;  /* 0x00007610ff8a7816 */ /* 0x000fe2000000001c */
[----:B------:R-:W-:Y:S05]  /*3030*/  @P3 BRA `(.L_x_455) ;  /* 0x0000008000003947 */ /* 0x000fea0003800000 */
[----:B------:R-:W-:-:S04]  /*3040*/  ISETP.NE.U32.AND P4, PT, RZ, c[0x0][0x180], PT ;  /* 0x00006000ff007a0c */ /* 0x000fc80003f85070 */
[----:B------:R-:W-:-:S13]  /*3050*/  ISETP.NE.AND.EX P4, PT, RZ, c[0x0][0x184], PT, P4 ;  /* 0x00006100ff007a0c */ /* 0x000fda0003f85340 */
[----:B------:R-:W-:Y:S05]  /*3060*/  @P4 BRA `(.L_x_456) ;  /* 0x0000002000004947 */ /* 0x000fea0003800000 */
[----:B------:R-:W-:Y:S05]  /*3070*/  @P0 BRA `(.L_x_457) ;  /* 0x0000008000000947 */ /* 0x000fea0003800000 */
[----:B------:R-:W-:Y:S05]  /*3080*/  BRA `(.L_x_458) ;  /* 0x0000009000007947 */ /* 0x000fea0003800000 */
.L_x_456:
[----:B-----5:R-:W-:-:S05]  /*3090*/  PRMT R27, RZ, 0x7610, R44 ;  /* 0x00007610ff1b7816 */ /* 0x020fca000000002c */
[----:B------:R-:W-:Y:S01]  /*30a0*/  FADD.FTZ R138, R27, R138 ;  /* 0x0000008a1b8a7221 */ /* 0x000fe20000010000 */
[----:B------:R-:W-:Y:S05]  /*30b0*/  BRA `(.L_x_457) ;  /* 0x0000004000007947 */ /* 0x000fea0003800000 */
.L_x_455:
[----:B-----5:R-:W-:-:S05]  /*30c0*/  PRMT R27, RZ, 0x7610, R48 ;  /* 0x00007610ff1b7816 */ /* 0x020fca0000000030 */
[----:B------:R-:W-:Y:S01]  /*30d0*/  FADD.FTZ R138, R27, R138 ;  /* 0x0000008a1b8a7221 */ /* 0x000fe20000010000 */
[----:B------:R-:W-:-:S05]  /*30e0*/  @P2 PRMT R27, RZ, 0x7610, R44 ;  /* 0x00007610ff1b2816 */ /* 0x000fca000000002c */
[----:B------:R-:W-:-:S05]  /*30f0*/  @P2 FADD.FTZ R138, R27, R138 ;  /* 0x0000008a1b8a2221 */ /* 0x000fca0000010000 */
.L_x_457:
[----:B------:R-:W-:-:S04]  /*3100*/  F2FP.BF16.PACK_AB R27, RZ, R138 ;  /* 0x0000008aff1b723e */ /* 0x000fc800000010ff */
[----:B------:R-:W-:Y:S02]  /*3110*/  PRMT R40, R40, 0x5410, R27 ;  /* 0x0000541028287816 */ /* 0x000fe4000000001b */
.L_x_458:
[----:B------:R-:W-:Y:S01]  /*3120*/  PRMT R32, RZ, 0x5410, R29 ;  /* 0x00005410ff207816 */ /* 0x000fe2000000001d */
[----:B------:R-:W-:Y:S05]  /*3130*/  @P3 BRA `(.L_x_459) ;  /* 0x0000008000003947 */ /* 0x000fea0003800000 */
[----:B------:R-:W-:-:S04]  /*3140*/  ISETP.NE.U32.AND P4, PT, RZ, c[0x0][0x180], PT ;  /* 0x00006000ff007a0c */ /* 0x000fc80003f85070 */
[----:B------:R-:W-:-:S13]  /*3150*/  ISETP.NE.AND.EX P4, PT, RZ, c[0x0][0x184], PT, P4 ;  /* 0x00006100ff007a0c */ /* 0x000fda0003f85340 */
[----:B------:R-:W-:Y:S05]  /*3160*/  @P4 BRA `(.L_x_460) ;  /* 0x0000002000004947 */ /* 0x000fea0003800000 */
[----:B------:R-:W-:Y:S05]  /*3170*/  @P0 BRA `(.L_x_461) ;  /* 0x0000008000000947 */ /* 0x000fea0003800000 */
[----:B------:R-:W-:Y:S05]  /*3180*/  BRA `(.L_x_462) ;  /* 0x0000009000007947 */ /* 0x000fea0003800000 */
.L_x_460:
[----:B-----5:R-:W-:-:S05]  /*3190*/  PRMT R27, RZ, 0x5410, R45 ;  /* 0x00005410ff1b7816 */ /* 0x020fca000000002d */
[----:B------:R-:W-:Y:S01]  /*31a0*/  FADD.FTZ R32, R27, R32 ;  /* 0x000000201b207221 */ /* 0x000fe20000010000 */
[----:B------:R-:W-:Y:S05]  /*31b0*/  BRA `(.L_x_461) ;  /* 0x0000004000007947 */ /* 0x000fea0003800000 */
.L_x_459:
[----:B-----5:R-:W-:-:S05]  /*31c0*/  PRMT R27, RZ, 0x5410, R49 ;  /* 0x00005410ff1b7816 */ /* 0x020fca0000000031 */
[----:B------:R-:W-:Y:S01]  /*31d0*/  FADD.FTZ R32, R27, R32 ;  /* 0x000000201b207221 */ /* 0x000fe20000010000 */
[----:B------:R-:W-:-:S05]  /*31e0*/  @P2 PRMT R27, RZ, 0x5410, R45 ;  /* 0x00005410ff1b2816 */ /* 0x000fca000000002d */
[----:B------:R-:W-:-:S05]  /*31f0*/  @P2 FADD.FTZ R32, R27, R32 ;  /* 0x000000201b202221 */ /* 0x000fca0000010000 */
.L_x_461:
[----:B------:R-:W-:-:S04]  /*3200*/  F2FP.BF16.PACK_AB R27, RZ, R32 ;  /* 0x00000020ff1b723e */ /* 0x000fc800000010ff */
[----:B------:R-:W-:Y:S02]  /*3210*/  PRMT R41, R27, 0x7610, R41 ;  /* 0x000076101b297816 */ /* 0x000fe40000000029 */
.L_x_462:
[----:B------:R-:W-:Y:S01]  /*3220*/  PRMT R27, RZ, 0x7610, R29 ;  /* 0x00007610ff1b7816 */ /* 0x000fe2000000001d */
[----:B------:R-:W-:Y:S05]  /*3230*/  @P3 BRA `(.L_x_463) ;  /* 0x0000008000003947 */ /* 0x000fea0003800000 */
[----:B------:R-:W-:-:S04]  /*3240*/  ISETP.NE.U32.AND P4, PT, RZ, c[0x0][0x180], PT ;  /* 0x00006000ff007a0c */ /* 0x000fc80003f85070 */
[----:B------:R-:W-:-:S13]  /*3250*/  ISETP.NE.AND.EX P4, PT, RZ, c[0x0][0x184], PT, P4 ;  /* 0x00006100ff007a0c */ /* 0x000fda0003f85340 */
[----:B------:R-:W-:Y:S05]  /*3260*/  @P4 BRA `(.L_x_464) ;  /* 0x0000002000004947 */ /* 0x000fea0003800000 */
[----:B------:R-:W-:Y:S05]  /*3270*/  @P0 BRA `(.L_x_465) ;  /* 0x0000008000000947 */ /* 0x000fea0003800000 */
[----:B------:R-:W-:Y:S05]  /*3280*/  BRA `(.L_x_466) ;  /* 0x0000009000007947 */ /* 0x000fea0003800000 */
.L_x_464:
[----:B-----5:R-:W-:-:S05]  /*3290*/  PRMT R28, RZ, 0x7610, R45 ;  /* 0x00007610ff1c7816 */ /* 0x020fca000000002d */
[----:B------:R-:W-:Y:S01]  /*32a0*/  FADD.FTZ R27, R28, R27 ;  /* 0x0000001b1c1b7221 */ /* 0x000fe20000010000 */
[----:B------:R-:W-:Y:S05]  /*32b0*/  BRA `(.L_x_465) ;  /* 0x0000004000007947 */ /* 0x000fea0003800000 */
.L_x_463:
[----:B-----5:R-:W-:-:S05]  /*32c0*/  PRMT R28, RZ, 0x7610, R49 ;  /* 0x00007610ff1c7816 */ /* 0x020fca0000000031 */
[----:B------:R-:W-:Y:S01]  /*32d0*/  FADD.FTZ R27, R28, R27 ;  /* 0x0000001b1c1b7221 */ /* 0x000fe20000010000 */
[----:B------:R-:W-:-:S05]  /*32e0*/  @P2 PRMT R28, RZ, 0x7610, R45 ;  /* 0x00007610ff1c2816 */ /* 0x000fca000000002d */
[----:B------:R-:W-:-:S05]  /*32f0*/  @P2 FADD.FTZ R27, R28, R27 ;  /* 0x0000001b1c1b2221 */ /* 0x000fca0000010000 */
.L_x_465:
[----:B------:R-:W-:-:S04]  /*3300*/  F2FP.BF16.PACK_AB R28, RZ, R27 ;  /* 0x0000001bff1c723e */ /* 0x000fc800000010ff */
[----:B------:R-:W-:Y:S02]  /*3310*/  PRMT R41, R41, 0x5410, R28 ;  /* 0x0000541029297816 */ /* 0x000fe4000000001c */
.L_x_466:
[----:B------:R-:W-:Y:S01]  /*3320*/  PRMT R28, RZ, 0x5410, R30 ;  /* 0x00005410ff1c7816 */ /* 0x000fe2000000001e */
[----:B------:R-:W-:Y:S05]  /*3330*/  @P3 BRA `(.L_x_467) ;  /* 0x0000008000003947 */ /* 0x000fea0003800000 */
[----:B------:R-:W-:-:S04]  /*3340*/  ISETP.NE.U32.AND P4, PT, RZ, c[0x0][0x180], PT ;  /* 0x00006000ff007a0c */ /* 0x000fc80003f85070 */
[----:B------:R-:W-:-:S13]  /*3350*/  ISETP.NE.AND.EX P4, PT, RZ, c[0x0][0x184], PT, P4 ;  /* 0x00006100ff007a0c */ /* 0x000fda0003f85340 */
[----:B------:R-:W-:Y:S05]  /*3360*/  @P4 BRA `(.L_x_468) ;  /* 0x0000002000004947 */ /* 0x000fea0003800000 */
[----:B------:R-:W-:Y:S05]  /*3370*/  @P0 BRA `(.L_x_469) ;  /* 0x0000008000000947 */ /* 0x000fea0003800000 */
[----:B------:R-:W-:Y:S05]  /*3380*/  BRA `(.L_x_470) ;  /* 0x0000009000007947 */ /* 0x000fea0003800000 */
.L_x_468:
[----:B-----5:R-:W-:-:S05]  /*3390*/  PRMT R29, RZ, 0x5410, R46 ;  /* 0x00005410ff1d7816 */ /* 0x020fca000000002e */
[----:B------:R-:W-:Y:S01]  /*33a0*/  FADD.FTZ R28, R29, R28 ;  /* 0x0000001c1d1c7221 */ /* 0x000fe20000010000 */
[----:B------:R-:W-:Y:S05]  /*33b0*/  BRA `(.L_x_469) ;  /* 0x0000004000007947 */ /* 0x000fea0003800000 */
.L_x_467:
[----:B-----5:R-:W-:-:S05]  /*33c0*/  PRMT R29, RZ, 0x5410, R50 ;  /* 0x00005410ff1d7816 */ /* 0x020fca0000000032 */
[----:B------:R-:W-:Y:S01]  /*33d0*/  FADD.FTZ R28, R29, R28 ;  /* 0x0000001c1d1c7221 */ /* 0x000fe20000010000 */
[----:B------:R-:W-:-:S05]  /*33e0*/  @P2 PRMT R29, RZ, 0x5410, R46 ;  /* 0x00005410ff1d2816 */ /* 0x000fca000000002e */
[----:B------:R-:W-:-:S05]  /*33f0*/  @P2 FADD.FTZ R28, R29, R28 ;  /* 0x0000001c1d1c2221 */ /* 0x000fca0000010000 */
.L_x_469:
[----:B------:R-:W-:-:S04]  /*3400*/  F2FP.BF16.PACK_AB R29, RZ, R28 ;  /* 0x0000001cff1d723e */ /* 0x000fc800000010ff */
[----:B------:R-:W-:Y:S02]  /*3410*/  PRMT R42, R29, 0x7610, R42 ;  /* 0x000076101d2a7816 */ /* 0x000fe4000000002a */
.L_x_470:
[----:B------:R-:W-:Y:S01]  /*3420*/  PRMT R34, RZ, 0x7610, R30 ;  /* 0x00007610ff227816 */ /* 0x000fe2000000001e */
[----:B------:R-:W-:Y:S05]  /*3430*/  @P3 BRA `(.L_x_471) ;  /* 0x0000008000003947 */ /* 0x000fea0003800000 */
[----:B------:R-:W-:-:S04]  /*3440*/  ISETP.NE.U32.AND P4, PT, RZ, c[0x0][0x180], PT ;  /* 0x00006000ff007a0c */ /* 0x000fc80003f85070 */
[----:B------:R-:W-:-:S13]  /*3450*/  ISETP.NE.AND.EX P4, PT, RZ, c[0x0][0x184], PT, P4 ;  /* 0x00006100ff007a0c */ /* 0x000fda0003f85340 */
[----:B------:R-:W-:Y:S05]  /*3460*/  @P4 BRA `(.L_x_472) ;  /* 0x0000002000004947 */ /* 0x000fea0003800000 */
[----:B------:R-:W-:Y:S05]  /*3470*/  @P0 BRA `(.L_x_473) ;  /* 0x0000008000000947 */ /* 0x000fea0003800000 */
[----:B------:R-:W-:Y:S05]  /*3480*/  BRA `(.L_x_474) ;  /* 0x0000009000007947 */ /* 0x000fea0003800000 */
.L_x_472:
[----:B-----5:R-:W-:-:S05]  /*3490*/  PRMT R29, RZ, 0x7610, R46 ;  /* 0x00007610ff1d7816 */ /* 0x020fca000000002e */
[----:B------:R-:W-:Y:S01]  /*34a0*/  FADD.FTZ R34, R29, R34 ;  /* 0x000000221d227221 */ /* 0x000fe20000010000 */
[----:B------:R-:W-:Y:S05]  /*34b0*/  BRA `(.L_x_473) ;  /* 0x0000004000007947 */ /* 0x000fea0003800000 */
.L_x_471:
[----:B-----5:R-:W-:-:S05]  /*34c0*/  PRMT R29, RZ, 0x7610, R50 ;  /* 0x00007610ff1d7816 */ /* 0x020fca0000000032 */
[----:B------:R-:W-:Y:S01]  /*34d0*/  FADD.FTZ R34, R29, R34 ;  /* 0x000000221d227221 */ /* 0x000fe20000010000 */
[----:B------:R-:W-:-:S05]  /*34e0*/  @P2 PRMT R29, RZ, 0x7610, R46 ;  /* 0x00007610ff1d2816 */ /* 0x000fca000000002e */
[----:B------:R-:W-:-:S05]  /*34f0*/  @P2 FADD.FTZ R34, R29, R34 ;  /* 0x000000221d222221 */ /* 0x000fca0000010000 */
.L_x_473:
[----:B------:R-:W-:-:S04]  /*3500*/  F2FP.BF16.PACK_AB R29, RZ, R34 ;  /* 0x00000022ff1d723e */ /* 0x000fc800000010ff */
[----:B------:R-:W-:Y:S02]  /*3510*/  PRMT R42, R42, 0x5410, R29 ;  /* 0x000054102a2a7816 */ /* 0x000fe4000000001d */
.L_x_474:
[----:B------:R-:W-:Y:S01]  /*3520*/  PRMT R35, RZ, 0x5410, R31 ;  /* 0x00005410ff237816 */ /* 0x000fe2000000001f */
[----:B------:R-:W-:Y:S05]  /*3530*/  @P3 BRA `(.L_x_475) ;  /* 0x0000008000003947 */ /* 0x000fea0003800000 */
[----:B------:R-:W-:-:S04]  /*3540*/  ISETP.NE.U32.AND P4, PT, RZ, c[0x0][0x180], PT ;  /* 0x00006000ff007a0c */ /* 0x000fc80003f85070 */
[----:B------:R-:W-:-:S13]  /*3550*/  ISETP.NE.AND.EX P4, PT, RZ, c[0x0][0x184], PT, P4 ;  /* 0x00006100ff007a0c */ /* 0x000fda0003f85340 */
[----:B------:R-:W-:Y:S05]  /*3560*/  @P4 BRA `(.L_x_476) ;  /* 0x0000002000004947 */ /* 0x000fea0003800000 */
[----:B------:R-:W-:Y:S05]  /*3570*/  @P0 BRA `(.L_x_477) ;  /* 0x0000008000000947 */ /* 0x000fea0003800000 */
[----:B------:R-:W-:Y:S05]  /*3580*/  BRA `(.L_x_478) ;  /* 0x0000009000007947 */ /* 0x000fea0003800000 */
.L_x_476:
[----:B-----5:R-:W-:-:S05]  /*3590*/  PRMT R29, RZ, 0x5410, R47 ;  /* 0x00005410ff1d7816 */ /* 0x020fca000000002f */
[----:B------:R-:W-:Y:S01]  /*35a0*/  FADD.FTZ R35, R29, R35 ;  /* 0x000000231d237221 */ /* 0x000fe20000010000 */
[----:B------:R-:W-:Y:S05]  /*35b0*/  BRA `(.L_x_477) ;  /* 0x0000004000007947 */ /* 0x000fea0003800000 */
.L_x_475:
[----:B-----5:R-:W-:-:S05]  /*35c0*/  PRMT R29, RZ, 0x5410, R51 ;  /* 0x00005410ff1d7816 */ /* 0x020fca0000000033 */
[----:B------:R-:W-:Y:S01]  /*35d0*/  FADD.FTZ R35, R29, R35 ;  /* 0x000000231d237221 */ /* 0x000fe20000010000 */
[----:B------:R-:W-:-:S05]  /*35e0*/  @P2 PRMT R29, RZ, 0x5410, R47 ;  /* 0x00005410ff1d2816 */ /* 0x000fca000000002f */
[----:B------:R-:W-:-:S05]  /*35f0*/  @P2 FADD.FTZ R35, R29, R35 ;  /* 0x000000231d232221 */ /* 0x000fca0000010000 */
.L_x_477:
[----:B------:R-:W-:-:S04]  /*3600*/  F2FP.BF16.PACK_AB R29, RZ, R35 ;  /* 0x00000023ff1d723e */ /* 0x000fc800000010ff */
[----:B------:R-:W-:Y:S02]  /*3610*/  PRMT R43, R29, 0x7610, R43 ;  /* 0x000076101d2b7816 */ /* 0x000fe4000000002b */
.L_x_478:
[----:B------:R-:W-:Y:S01]  /*3620*/  PRMT R36, RZ, 0x7610, R31 ;  /* 0x00007610ff247816 */ /* 0x000fe2000000001f */
[----:B------:R-:W-:Y:S05]  /*3630*/  @P3 BRA `(.L_x_479) ;  /* 0x0000008000003947 */ /* 0x000fea0003800000 */
[----:B------:R-:W-:-:S04]  /*3640*/  ISETP.NE.U32.AND P4, PT, RZ, c[0x0][0x180], PT ;  /* 0x00006000ff007a0c */ /* 0x000fc80003f85070 */
[----:B------:R-:W-:-:S13]  /*3650*/  ISETP.NE.AND.EX P4, PT, RZ, c[0x0][0x184], PT, P4 ;  /* 0x00006100ff007a0c */ /* 0x000fda0003f85340 */
[----:B------:R-:W-:Y:S05]  /*3660*/  @P4 BRA `(.L_x_480) ;  /* 0x0000002000004947 */ /* 0x000fea0003800000 */
[----:B------:R-:W-:Y:S05]  /*3670*/  @P0 BRA `(.L_x_481) ;  /* 0x0000008000000947 */ /* 0x000fea0003800000 */
[----:B------:R-:W-:Y:S05]  /*3680*/  BRA `(.L_x_482) ;  /* 0x0000009000007947 */ /* 0x000fea0003800000 */
.L_x_480:
[----:B-----5:R-:W-:-:S05]  /*3690*/  PRMT R29, RZ, 0x7610, R47 ;  /* 0x00007610ff1d7816 */ /* 0x020fca000000002f */
[----:B------:R-:W-:Y:S01]  /*36a0*/  FADD.FTZ R36, R29, R36 ;  /* 0x000000241d247221 */ /* 0x000fe20000010000 */
[----:B------:R-:W-:Y:S05]  /*36b0*/  BRA `(.L_x_481) ;  /* 0x0000004000007947 */ /* 0x000fea0003800000 */
.L_x_479:
[----:B-----5:R-:W-:-:S05]  /*36c0*/  PRMT R29, RZ, 0x7610, R51 ;  /* 0x00007610ff1d7816 */ /* 0x020fca0000000033 */
[----:B------:R-:W-:Y:S01]  /*36d0*/  FADD.FTZ R36, R29, R36 ;  /* 0x000000241d247221 */ /* 0x000fe20000010000 */
[----:B------:R-:W-:-:S05]  /*36e0*/  @P2 PRMT R29, RZ, 0x7610, R47 ;  /* 0x00007610ff1d2816 */ /* 0x000fca000000002f */
[----:B------:R-:W-:-:S05]  /*36f0*/  @P2 FADD.FTZ R36, R29, R36 ;  /* 0x000000241d242221 */ /* 0x000fca0000010000 */
.L_x_481:
[----:B------:R-:W-:-:S04]  /*3700*/  F2FP.BF16.PACK_AB R29, RZ, R36 ;  /* 0x00000024ff1d723e */ /* 0x000fc800000010ff */
[----:B------:R-:W-:Y:S02]  /*3710*/  PRMT R43, R43, 0x5410, R29 ;  /* 0x000054102b2b7816 */ /* 0x000fe4000000001d */
.L_x_482:
[----:B------:R-:W-:-:S05]  /*3720*/  @P0 IMAD.WIDE.U32 R30, R26, R186, c[0x0][0x188] ;  /* 0x000062001a1e0625 */ /* 0x000fca00078e00ba */
[----:B------:R0:W-:Y:S02]  /*3730*/  @P0 STG.E.128 [R30.64], R40 ;  /* 0x000000281e000986 */ /* 0x0001e4000c101d04 */
[----:B0-----:R-:W-:-:S05]  /*3740*/  IADD3 R31, R166, 0x60, RZ ;  /* 0x00000060a61f7810 */ /* 0x001fca0007ffe0ff */
[----:B------:R-:W-:-:S04]  /*3750*/  @P1 IMAD.WIDE.U32 R38, R31, R186, c[0x0][0x178] ;  /* 0x00005e001f261625 */ /* 0x000fc800078e00ba */
[CC--:B------:R-:W-:Y:S01]  /*3760*/  IMAD.WIDE.U32 R132, R31.reuse, R186.reuse, c[0x0][0x170] ;  /* 0x00005c001f847625 */ /* 0x0c0fe200078e00ba */
[----:B-----5:R0:W5:Y:S05]  /*3770*/  @P1 LDG.E.128 R48, [R38.64] ;  /* 0x0000000426301981 */ /* 0x02016a000c1e1d00 */
[----:B------:R-:W2:Y:S01]  /*3780*/  LDG.E.128 R132, [R132.64] ;  /* 0x0000000484847981 */ /* 0x000ea2000c1e1d00 */
        /* <DEDUP_REMOVED lines=9> */
.L_x_484:
[----:B-----5:R-:W-:-:S05]  /*3820*/  PRMT R29, RZ, 0x5410, R44 ;  /* 0x00005410ff1d7816 */ /* 0x020fca000000002c */
[----:B------:R-:W-:Y:S01]  /*3830*/  FADD.FTZ R33, R29, R33 ;  /* 0x000000211d217221 */ /* 0x000fe20000010000 */
[----:B------:R-:W-:Y:S05]  /*3840*/  BRA `(.L_x_485) ;  /* 0x0000004000007947 */ /* 0x000fea0003800000 */
.L_x_483:
[----:B0----5:R-:W-:-:S05]  /*3850*/  PRMT R29, RZ, 0x5410, R48 ;  /* 0x00005410ff1d7816 */ /* 0x021fca0000000030 */
[----:B------:R-:W-:Y:S01]  /*3860*/  FADD.FTZ R33, R29, R33 ;  /* 0x000000211d217221 */ /* 0x000fe20000010000 */
[----:B------:R-:W-:-:S05]  /*3870*/  @P2 PRMT R29, RZ, 0x5410, R44 ;  /* 0x00005410ff1d2816 */ /* 0x000fca000000002c */
[----:B------:R-:W-:-:S05]  /*3880*/  @P2 FADD.FTZ R33, R29, R33 ;  /* 0x000000211d212221 */ /* 0x000fca0000010000 */
.L_x_485:
[----:B------:R-:W-:-:S04]  /*3890*/  F2FP.BF16.PACK_AB R29, RZ, R33 ;  /* 0x00000021ff1d723e */ /* 0x000fc800000010ff */
[----:B------:R-:W-:Y:S02]  /*38a0*/  PRMT R40, R29, 0x7610, R40 ;  /* 0x000076101d287816 */ /* 0x000fe40000000028 */
.L_x_486:
[----:B------:R-:W-:Y:S01]  /*38b0*/  PRMT R29, RZ, 0x7610, R132 ;  /* 0x00007610ff1d7816 */ /* 0x000fe20000000084 */
[----:B------:R-:W-:Y:S05]  /*38c0*/  @P3 BRA `(.L_x_487) ;  /* 0x0000008000003947 */ /* 0x000fea0003800000 */
[----:B------:R-:W-:-:S04]  /*38d0*/  ISETP.NE.U32.AND P4, PT, RZ, c[0x0][0x180], PT ;  /* 0x00006000ff007a0c */ /* 0x000fc80003f85070 */
[----:B------:R-:W-:-:S13]  /*38e0*/  ISETP.NE.AND.EX P4, PT, RZ, c[0x0][0x184], PT, P4 ;  /* 0x00006100ff007a0c */ /* 0x000fda0003f85340 */
[----:B------:R-:W-:Y:S05]  /*38f0*/  @P4 BRA `(.L_x_488) ;  /* 0x0000002000004947 */ /* 0x000fea0003800000 */
[----:B------:R-:W-:Y:S05]  /*3900*/  @P0 BRA `(.L_x_489) ;  /* 0x0000008000000947 */ /* 0x000fea0003800000 */
[----:B------:R-:W-:Y:S05]  /*3910*/  BRA `(.L_x_490) ;  /* 0x0000009000007947 */ /* 0x000fea0003800000 */
.L_x_488:
[----:B-----5:R-:W-:-:S05]  /*3920*/  PRMT R30, RZ, 0x7610, R44 ;  /* 0x00007610ff1e7816 */ /* 0x020fca000000002c */
[----:B------:R-:W-:Y:S01]  /*3930*/  FADD.FTZ R29, R30, R29 ;  /* 0x0000001d1e1d7221 */ /* 0x000fe20000010000 */
[----:B------:R-:W-:Y:S05]  /*3940*/  BRA `(.L_x_489) ;  /* 0x0000004000007947 */ /* 0x000fea0003800000 */
.L_x_487:
[----:B-----5:R-:W-:-:S05]  /*3950*/  PRMT R30, RZ, 0x7610, R48 ;  /* 0x00007610ff1e7816 */ /* 0x020fca0000000030 */
[----:B------:R-:W-:Y:S01]  /*3960*/  FADD.FTZ R29, R30, R29 ;  /* 0x0000001d1e1d7221 */ /* 0x000fe20000010000 */
[----:B------:R-:W-:-:S05]  /*3970*/  @P2 PRMT R30, RZ, 0x7610, R44 ;  /* 0x00007610ff1e2816 */ /* 0x000fca000000002c */
[----:B------:R-:W-:-:S05]  /*3980*/  @P2 FADD.FTZ R29, R30, R29 ;  /* 0x0000001d1e1d2221 */ /* 0x000fca0000010000 */
.L_x_489:
[----:B------:R-:W-:-:S04]  /*3990*/  F2FP.BF16.PACK_AB R30, RZ, R29 ;  /* 0x0000001dff1e723e */ /* 0x000fc800000010ff */
[----:B------:R-:W-:Y:S02]  /*39a0*/  PRMT R40, R40, 0x5410, R30 ;  /* 0x0000541028287816 */ /* 0x000fe4000000001e */
.L_x_490:
[----:B------:R-:W-:Y:S01]  /*39b0*/  PRMT R30, RZ, 0x5410, R133 ;  /* 0x00005410ff1e7816 */ /* 0x000fe20000000085 */
[----:B------:R-:W-:Y:S05]  /*39c0*/  @P3 BRA `(.L_x_491) ;  /* 0x0000008000003947 */ /* 0x000fea0003800000 */
[----:B------:R-:W-:-:S04]  /*39d0*/  ISETP.NE.U32.AND P4, PT, RZ, c[0x0][0x180], PT ;  /* 0x00006000ff007a0c */ /* 0x000fc80003f85070 */
[----:B------:R-:W-:-:S13]  /*39e0*/  ISETP.NE.AND.EX P4, PT, RZ, c[0x0][0x184], PT, P4 ;  /* 0x00006100ff007a0c */ /* 0x000fda0003f85340 */
[----:B------:R-:W-:Y:S05]  /*39f0*/  @P4 BRA `(.L_x_492) ;  /* 0x0000002000004947 */ /* 0x000fea0003800000 */
[----:B------:R-:W-:Y:S05]  /*3a00*/  @P0 BRA `(.L_x_493) ;  /* 0x0000008000000947 */ /* 0x000fea0003800000 */
[----:B------:R-:W-:Y:S05]  /*3a10*/  BRA `(.L_x_494) ;  /* 0x0000009000007947 */ /* 0x000fea0003800000 */
.L_x_492:
[----:B-----5:R-:W-:-:S05]  /*3a20*/  PRMT R37, RZ, 0x5410, R45 ;  /* 0x00005410ff257816 */ /* 0x020fca000000002d */
[----:B------:R-:W-:Y:S01]  /*3a30*/  FADD.FTZ R30, R37, R30 ;  /* 0x0000001e251e7221 */ /* 0x000fe20000010000 */
[----:B------:R-:W-:Y:S05]  /*3a40*/  BRA `(.L_x_493) ;  /* 0x0000004000007947 */ /* 0x000fea0003800000 */
.L_x_491:
[----:B-----5:R-:W-:-:S05]  /*3a50*/  PRMT R37, RZ, 0x5410, R49 ;  /* 0x00005410ff257816 */ /* 0x020fca0000000031 */
[----:B------:R-:W-:Y:S01]  /*3a60*/  FADD.FTZ R30, R37, R30 ;  /* 0x0000001e251e7221 */ /* 0x000fe20000010000 */
[----:B------:R-:W-:-:S05]  /*3a70*/  @P2 PRMT R37, RZ, 0x5410, R45 ;  /* 0x00005410ff252816 */ /* 0x000fca000000002d */
[----:B------:R-:W-:-:S05]  /*3a80*/  @P2 FADD.FTZ R30, R37, R30 ;  /* 0x0000001e251e2221 */ /* 0x000fca0000010000 */
.L_x_493:
[----:B------:R-:W-:-:S04]  /*3a90*/  F2FP.BF16.PACK_AB R37, RZ, R30 ;  /* 0x0000001eff25723e */ /* 0x000fc800000010ff */
[----:B------:R-:W-:Y:S02]  /*3aa0*/  PRMT R41, R37, 0x7610, R41 ;  /* 0x0000761025297816 */ /* 0x000fe40000000029 */
.L_x_494:
[----:B------:R-:W-:Y:S01]  /*3ab0*/  PRMT R37, RZ, 0x7610, R133 ;  /* 0x00007610ff257816 */ /* 0x000fe20000000085 */
[----:B------:R-:W-:Y:S05]  /*3ac0*/  @P3 BRA `(.L_x_495) ;  /* 0x0000008000003947 */ /* 0x000fea0003800000 */
[----:B------:R-:W-:-:S04]  /*3ad0*/  ISETP.NE.U32.AND P4, PT, RZ, c[0x0][0x180], PT ;  /* 0x00006000ff007a0c */ /* 0x000fc80003f85070 */
[----:B------:R-:W-:-:S13]  /*3ae0*/  ISETP.NE.AND.EX P4, PT, RZ, c[0x0][0x184], PT, P4 ;  /* 0x00006100ff007a0c */ /* 0x000fda0003f85340 */
[----:B------:R-:W-:Y:S05]  /*3af0*/  @P4 BRA `(.L_x_496) ;  /* 0x0000002000004947 */ /* 0x000fea0003800000 */
[----:B------:R-:W-:Y:S05]  /*3b00*/  @P0 BRA `(.L_x_497) ;  /* 0x0000008000000947 */ /* 0x000fea0003800000 */
[----:B------:R-:W-:Y:S05]  /*3b10*/  BRA `(.L_x_498) ;  /* 0x0000009000007947 */ /* 0x000fea0003800000 */
.L_x_496:
[----:B-----5:R-:W-:-:S05]  /*3b20*/  PRMT R38, RZ, 0x7610, R45 ;  /* 0x00007610ff267816 */ /* 0x020fca000000002d */
[----:B------:R-:W-:Y:S01]  /*3b30*/  FADD.FTZ R37, R38, R37 ;  /* 0x0000002526257221 */ /* 0x000fe20000010000 */
[----:B------:R-:W-:Y:S05]  /*3b40*/  BRA `(.L_x_497) ;  /* 0x0000004000007947 */ /* 0x000fea0003800000 */
.L_x_495:
[----:B-----5:R-:W-:-:S05]  /*3b50*/  PRMT R38, RZ, 0x7610, R49 ;  /* 0x00007610ff267816 */ /* 0x020fca0000000031 */
[----:B------:R-:W-:Y:S01]  /*3b60*/  FADD.FTZ R37, R38, R37 ;  /* 0x0000002526257221 */ /* 0x000fe20000010000 */
[----:B------:R-:W-:-:S05]  /*3b70*/  @P2 PRMT R38, RZ, 0x7610, R45 ;  /* 0x00007610ff262816 */ /* 0x000fca000000002d */
[----:B------:R-:W-:-:S05]  /*3b80*/  @P2 FADD.FTZ R37, R38, R37 ;  /* 0x0000002526252221 */ /* 0x000fca0000010000 */
.L_x_497:
[----:B------:R-:W-:-:S04]  /*3b90*/  F2FP.BF16.PACK_AB R38, RZ, R37 ;  /* 0x00000025ff26723e */ /* 0x000fc800000010ff */
[----:B------:R-:W-:Y:S02]  /*3ba0*/  PRMT R41, R41, 0x5410, R38 ;  /* 0x0000541029297816 */ /* 0x000fe40000000026 */
.L_x_498:
[----:B------:R-:W-:Y:S01]  /*3bb0*/  PRMT R38, RZ, 0x5410, R134 ;  /* 0x00005410ff267816 */ /* 0x000fe20000000086 */
[----:B------:R-:W-:Y:S05]  /*3bc0*/  @P3 BRA `(.L_x_499) ;  /* 0x0000008000003947 */ /* 0x000fea0003800000 */
[----:B------:R-:W-:-:S04]  /*3bd0*/  ISETP.NE.U32.AND P4, PT, RZ, c[0x0][0x180], PT ;  /* 0x00006000ff007a0c */ /* 0x000fc80003f85070 */
[----:B------:R-:W-:-:S13]  /*3be0*/  ISETP.NE.AND.EX P4, PT, RZ, c[0x0][0x184], PT, P4 ;  /* 0x00006100ff007a0c */ /* 0x000fda0003f85340 */
[----:B------:R-:W-:Y:S05]  /*3bf0*/  @P4 BRA `(.L_x_500) ;  /* 0x0000002000004947 */ /* 0x000fea0003800000 */
[----:B------:R-:W-:Y:S05]  /*3c00*/  @P0 BRA `(.L_x_501) ;  /* 0x0000008000000947 */ /* 0x000fea0003800000 */
[----:B------:R-:W-:Y:S05]  /*3c10*/  BRA `(.L_x_502) ;  /* 0x0000009000007947 */ /* 0x000fea0003800000 */
.L_x_500:
[----:B-----5:R-:W-:-:S05]  /*3c20*/  PRMT R39, RZ, 0x5410, R46 ;  /* 0x00005410ff277816 */ /* 0x020fca000000002e */
[----:B------:R-:W-:Y:S01]  /*3c30*/  FADD.FTZ R38, R39, R38 ;  /* 0x0000002627267221 */ /* 0x000fe20000010000 */
[----:B------:R-:W-:Y:S05]  /*3c40*/  BRA `(.L_x_501) ;  /* 0x0000004000007947 */ /* 0x000fea0003800000 */
.L_x_499:
[----:B-----5:R-:W-:-:S05]  /*3c50*/  PRMT R39, RZ, 0x5410, R50 ;  /* 0x00005410ff277816 */ /* 0x020fca0000000032 */
[----:B------:R-:W-:Y:S01]  /*3c60*/  FADD.FTZ R38, R39, R38 ;  /* 0x0000002627267221 */ /* 0x000fe20000010000 */
[----:B------:R-:W-:-:S05]  /*3c70*/  @P2 PRMT R39, RZ, 0x5410, R46 ;  /* 0x00005410ff272816 */ /* 0x000fca000000002e */
[----:B------:R-:W-:-:S05]  /*3c80*/  @P2 FADD.FTZ R38, R39, R38 ;  /* 0x0000002627262221 */ /* 0x000fca0000010000 */
.L_x_501:
[----:B------:R-:W-:-:S04]  /*3c90*/  F2FP.BF16.PACK_AB R39, RZ, R38 ;  /* 0x00000026ff27723e */ /* 0x000fc800000010ff */
[----:B------:R-:W-:Y:S02]  /*3ca0*/  PRMT R42, R39, 0x7610, R42 ;  /* 0x00007610272a7816 */ /* 0x000fe4000000002a */
.L_x_502:
[----:B------:R-:W-:Y:S01]  /*3cb0*/  PRMT R39, RZ, 0x7610, R134 ;  /* 0x00007610ff277816 */ /* 0x000fe20000000086 */
[----:B------:R-:W-:Y:S05]  /*3cc0*/  @P3 BRA `(.L_x_503) ;  /* 0x0000008000003947 */ /* 0x000fea0003800000 */
[----:B------:R-:W-:-:S04]  /*3cd0*/  ISETP.NE.U32.AND P4, PT, RZ, c[0x0][0x180], PT ;  /* 0x00006000ff007a0c */ /* 0x000fc80003f85070 */
[----:B------:R-:W-:-:S13]  /*3ce0*/  ISETP.NE.AND.EX P4, PT, RZ, c[0x0][0x184], PT, P4 ;  /* 0x00006100ff007a0c */ /* 0x000fda0003f85340 */
[----:B------:R-:W-:Y:S05]  /*3cf0*/  @P4 BRA `(.L_x_504) ;  /* 0x0000002000004947 */ /* 0x000fea0003800000 */
[----:B------:R-:W-:Y:S05]  /*3d00*/  @P0 BRA `(.L_x_505) ;  /* 0x0000008000000947 */ /* 0x000fea0003800000 */
[----:B------:R-:W-:Y:S05]  /*3d10*/  BRA `(.L_x_506) ;  /* 0x0000009000007947 */ /* 0x000fea0003800000 */
.L_x_504:
[----:B-----5:R-:W-:-:S05]  /*3d20*/  PRMT R132, RZ, 0x7610, R46 ;  /* 0x00007610ff847816 */ /* 0x020fca000000002e */
[----:B------:R-:W-:Y:S01]  /*3d30*/  FADD.FTZ R39, R132, R39 ;  /* 0x0000002784277221 */ /* 0x000fe20000010000 */
[----:B------:R-:W-:Y:S05]  /*3d40*/  BRA `(.L_x_505) ;  /* 0x0000004000007947 */ /* 0x000fea0003800000 */
.L_x_503:
[----:B-----5:R-:W-:-:S05]  /*3d50*/  PRMT R132, RZ, 0x7610, R50 ;  /* 0x00007610ff847816 */ /* 0x020fca0000000032 */
[----:B------:R-:W-:Y:S01]  /*3d60*/  FADD.FTZ R39, R132, R39 ;  /* 0x0000002784277221 */ /* 0x000fe20000010000 */
[----:B------:R-:W-:-:S05]  /*3d70*/  @P2 PRMT R132, RZ, 0x7610, R46 ;  /* 0x00007610ff842816 */ /* 0x000fca000000002e */
[----:B------:R-:W-:-:S05]  /*3d80*/  @P2 FADD.FTZ R39, R132, R39 ;  /* 0x0000002784272221 */ /* 0x000fca0000010000 */
.L_x_505:
[----:B------:R-:W-:-:S04]  /*3d90*/  F2FP.BF16.PACK_AB R132, RZ, R39 ;  /* 0x00000027ff84723e */ /* 0x000fc800000010ff */
[----:B------:R-:W-:Y:S02]  /*3da0*/  PRMT R42, R42, 0x5410, R132 ;  /* 0x000054102a2a7816 */ /* 0x000fe40000000084 */
.L_x_506:
[----:B------:R-:W-:Y:S01]  /*3db0*/  PRMT R136, RZ, 0x5410, R135 ;  /* 0x00005410ff887816 */ /* 0x000fe20000000087 */
[----:B------:R-:W-:Y:S05]  /*3dc0*/  @P3 BRA `(.L_x_507) ;  /* 0x0000008000003947 */ /* 0x000fea0003800000 */
[----:B------:R-:W-:-:S04]  /*3dd0*/  ISETP.NE.U32.AND P4, PT, RZ, c[0x0][0x180], PT ;  /* 0x00006000ff007a0c */ /* 0x000fc80003f85070 */
[----:B------:R-:W-:-:S13]  /*3de0*/  ISETP.NE.AND.EX P4, PT, RZ, c[0x0][0x184], PT, P4 ;  /* 0x00006100ff007a0c */ /* 0x000fda0003f85340 */
[----:B------:R-:W-:Y:S05]  /*3df0*/  @P4 BRA `(.L_x_508) ;  /* 0x0000002000004947 */ /* 0x000fea0003800000 */
[----:B------:R-:W-:Y:S05]  /*3e00*/  @P0 BRA `(.L_x_509) ;  /* 0x0000008000000947 */ /* 0x000fea0003800000 */
[----:B------:R-:W-:Y:S05]  /*3e10*/  BRA `(.L_x_510) ;  /* 0x0000009000007947 */ /* 0x000fea0003800000 */
.L_x_508:
[----:B-----5:R-:W-:-:S05]  /*3e20*/  PRMT R132, RZ, 0x5410, R47 ;  /* 0x00005410ff847816 */ /* 0x020fca000000002f */
[----:B------:R-:W-:Y:S01]  /*3e30*/  FADD.FTZ R136, R132, R136 ;  /* 0x0000008884887221 */ /* 0x000fe20000010000 */
[----:B------:R-:W-:Y:S05]  /*3e40*/  BRA `(.L_x_509) ;  /* 0x0000004000007947 */ /* 0x000fea0003800000 */
.L_x_507:
[----:B-----5:R-:W-:-:S05]  /*3e50*/  PRMT R132, RZ, 0x5410, R51 ;  /* 0x00005410ff847816 */ /* 0x020fca0000000033 */
[----:B------:R-:W-:Y:S01]  /*3e60*/  FADD.FTZ R136, R132, R136 ;  /* 0x0000008884887221 */ /* 0x000fe20000010000 */
[----:B------:R-:W-:-:S05]  /*3e70*/  @P2 PRMT R132, RZ, 0x5410, R47 ;  /* 0x00005410ff842816 */ /* 0x000fca000000002f */
[----:B------:R-:W-:-:S05]  /*3e80*/  @P2 FADD.FTZ R136, R132, R136 ;  /* 0x0000008884882221 */ /* 0x000fca0000010000 */
.L_x_509:
[----:B------:R-:W-:-:S04]  /*3e90*/  F2FP.BF16.PACK_AB R132, RZ, R136 ;  /* 0x00000088ff84723e */ /* 0x000fc800000010ff */
[----:B------:R-:W-:Y:S02]  /*3ea0*/  PRMT R43, R132, 0x7610, R43 ;  /* 0x00007610842b7816 */ /* 0x000fe4000000002b */
.L_x_510:
[----:B------:R-:W-:Y:S01]  /*3eb0*/  PRMT R140, RZ, 0x7610, R135 ;  /* 0x00007610ff8c7816 */ /* 0x000fe20000000087 */
[----:B------:R-:W-:Y:S05]  /*3ec0*/  @P3 BRA `(.L_x_511) ;  /* 0x0000008000003947 */ /* 0x000fea0003800000 */
[----:B------:R-:W-:-:S04]  /*3ed0*/  ISETP.NE.U32.AND P4, PT, RZ, c[0x0][0x180], PT ;  /* 0x00006000ff007a0c */ /* 0x000fc80003f85070 */
[----:B------:R-:W-:-:S13]  /*3ee0*/  ISETP.NE.AND.EX P4, PT, RZ, c[0x0][0x184], PT, P4 ;  /* 0x00006100ff007a0c */ /* 0x000fda0003f85340 */
[----:B------:R-:W-:Y:S05]  /*3ef0*/  @P4 BRA `(.L_x_512) ;  /* 0x0000002000004947 */ /* 0x000fea0003800000 */
[----:B------:R-:W-:Y:S05]  /*3f00*/  @P0 BRA `(.L_x_513) ;  /* 0x0000008000000947 */ /* 0x000fea0003800000 */
[----:B------:R-:W-:Y:S05]  /*3f10*/  BRA `(.L_x_514) ;  /* 0x0000009000007947 */ /* 0x000fea0003800000 */
.L_x_512:
[----:B-----5:R-:W-:-:S05]  /*3f20*/  PRMT R132, RZ, 0x7610, R47 ;  /* 0x00007610ff847816 */ /* 0x020fca000000002f */
[----:B------:R-:W-:Y:S01]  /*3f30*/  FADD.FTZ R140, R132, R140 ;  /* 0x0000008c848c7221 */ /* 0x000fe20000010000 */
[----:B------:R-:W-:Y:S05]  /*3f40*/  BRA `(.L_x_513) ;  /* 0x0000004000007947 */ /* 0x000fea0003800000 */
.L_x_511:
[----:B-----5:R-:W-:-:S05]  /*3f50*/  PRMT R132, RZ, 0x7610, R51 ;  /* 0x00007610ff847816 */ /* 0x020fca0000000033 */
[----:B------:R-:W-:Y:S01]  /*3f60*/  FADD.FTZ R140, R132, R140 ;  /* 0x0000008c848c7221 */ /* 0x000fe20000010000 */
[----:B------:R-:W-:-:S05]  /*3f70*/  @P2 PRMT R132, RZ, 0x7610, R47 ;  /* 0x00007610ff842816 */ /* 0x000fca000000002f */
[----:B------:R-:W-:-:S05]  /*3f80*/  @P2 FADD.FTZ R140, R132, R140 ;  /* 0x0000008c848c2221 */ /* 0x000fca0000010000 */
.L_x_513:
[----:B------:R-:W-:-:S04]  /*3f90*/  F2FP.BF16.PACK_AB R132, RZ, R140 ;  /* 0x0000008cff84723e */ /* 0x000fc800000010ff */
[----:B------:R-:W-:Y:S02]  /*3fa0*/  PRMT R43, R43, 0x5410, R132 ;  /* 0x000054102b2b7816 */ /* 0x000fe40000000084 */
.L_x_514:
[----:B------:R-:W-:Y:S01]  /*3fb0*/  @P0 IMAD.WIDE.U32 R132, R31, R186, c[0x0][0x188] ;  /* 0x000062001f840625 */ /* 0x000fe200078e00ba */
[----:B------:R-:W-:-:S04]  /*3fc0*/  IADD3 R141, R166, 0x80, RZ ;  /* 0x00000080a68d7810 */ /* 0x000fc80007ffe0ff */
[----:B------:R0:W-:Y:S02]  /*3fd0*/  @P0 STG.E.128 [R132.64], R40 ;  /* 0x0000002884000986 */ /* 0x0001e4000c101d04 */
[----:B0-----:R-:W-:-:S05]  /*3fe0*/  @P1 IMAD.WIDE.U32 R132, R141, R186, c[0x0][0x178] ;  /* 0x00005e008d841625 */ /* 0x001fca00078e00ba */
        /* <DEDUP_REMOVED lines=12> */
.L_x_516:
[----:B-----5:R-:W-:-:S05]  /*40b0*/  PRMT R143, RZ, 0x5410, R44 ;  /* 0x00005410ff8f7816 */ /* 0x020fca000000002c */
[----:B------:R-:W-:Y:S01]  /*40c0*/  FADD.FTZ R142, R143, R142 ;  /* 0x0000008e8f8e7221 */ /* 0x000fe20000010000 */
[----:B------:R-:W-:Y:S05]  /*40d0*/  BRA `(.L_x_517) ;  /* 0x0000004000007947 */ /* 0x000fea0003800000 */
.L_x_515:
[----:B-----5:R-:W-:-:S05]  /*40e0*/  PRMT R143, RZ, 0x5410, R48 ;  /* 0x00005410ff8f7816 */ /* 0x020fca0000000030 */
[----:B------:R-:W-:Y:S01]  /*40f0*/  FADD.FTZ R142, R143, R142 ;  /* 0x0000008e8f8e7221 */ /* 0x000fe20000010000 */
[----:B------:R-:W-:-:S05]  /*4100*/  @P2 PRMT R143, RZ, 0x5410, R44 ;  /* 0x00005410ff8f2816 */ /* 0x000fca000000002c */
[----:B------:R-:W-:-:S05]  /*4110*/  @P2 FADD.FTZ R142, R143, R142 ;  /* 0x0000008e8f8e2221 */ /* 0x000fca0000010000 */
.L_x_517:
[----:B------:R-:W-:-:S04]  /*4120*/  F2FP.BF16.PACK_AB R143, RZ, R142 ;  /* 0x0000008eff8f723e */ /* 0x000fc800000010ff */
[----:B------:R-:W-:Y:S02]  /*4130*/  PRMT R40, R143, 0x7610, R40 ;  /* 0x000076108f287816 */ /* 0x000fe40000000028 */
.L_x_518:
[----:B------:R-:W-:Y:S01]  /*4140*/  PRMT R143, RZ, 0x7610, R132 ;  /* 0x00007610ff8f7816 */ /* 0x000fe20000000084 */
[----:B------:R-:W-:Y:S05]  /*4150*/  @P3 BRA `(.L_x_519) ;  /* 0x0000008000003947 */ /* 0x000fea0003800000 */
[----:B------:R-:W-:-:S04]  /*4160*/  ISETP.NE.U32.AND P4, PT, RZ, c[0x0][0x180], PT ;  /* 0x00006000ff007a0c */ /* 0x000fc80003f85070 */
[----:B------:R-:W-:-:S13]  /*4170*/  ISETP.NE.AND.EX P4, PT, RZ, c[0x0][0x184], PT, P4 ;  /* 0x00006100ff007a0c */ /* 0x000fda0003f85340 */
[----:B------:R-:W-:Y:S05]  /*4180*/  @P4 BRA `(.L_x_520) ;  /* 0x0000002000004947 */ /* 0x000fea0003800000 */
[----:B------:R-:W-:Y:S05]  /*4190*/  @P0 BRA `(.L_x_521) ;  /* 0x0000008000000947 */ /* 0x000fea0003800000 */
[----:B------:R-:W-:Y:S05]  /*41a0*/  BRA `(.L_x_522) ;  /* 0x0000009000007947 */ /* 0x000fea0003800000 */
.L_x_520:
[----:B-----5:R-:W-:-:S05]  /*41b0*/  PRMT R132, RZ, 0x7610, R44 ;  /* 0x00007610ff847816 */ /* 0x020fca000000002c */
[----:B------:R-:W-:Y:S01]  /*41c0*/  FADD.FTZ R143, R132, R143 ;  /* 0x0000008f848f7221 */ /* 0x000fe20000010000 */
[----:B------:R-:W-:Y:S05]  /*41d0*/  BRA `(.L_x_521) ;  /* 0x0000004000007947 */ /* 0x000fea0003800000 */
.L_x_519:
[----:B-----5:R-:W-:-:S05]  /*41e0*/  PRMT R132, RZ, 0x7610, R48 ;  /* 0x00007610ff847816 */ /* 0x020fca0000000030 */
[----:B------:R-:W-:Y:S01]  /*41f0*/  FADD.FTZ R143, R132, R143 ;  /* 0x0000008f848f7221 */ /* 0x000fe20000010000 */
[----:B------:R-:W-:-:S05]  /*4200*/  @P2 PRMT R132, RZ, 0x7610, R44 ;  /* 0x00007610ff842816 */ /* 0x000fca000000002c */
[----:B------:R-:W-:-:S05]  /*4210*/  @P2 FADD.FTZ R143, R132, R143 ;  /* 0x0000008f848f2221 */ /* 0x000fca0000010000 */
.L_x_521:
[----:B------:R-:W-:-:S04]  /*4220*/  F2FP.BF16.PACK_AB R132, RZ, R143 ;  /* 0x0000008fff84723e */ /* 0x000fc800000010ff */
[----:B------:R-:W-:Y:S02]  /*4230*/  PRMT R40, R40, 0x5410, R132 ;  /* 0x0000541028287816 */ /* 0x000fe40000000084 */
.L_x_522:
[----:B------:R-:W-:Y:S01]  /*4240*/  PRMT R144, RZ, 0x5410, R133 ;  /* 0x00005410ff907816 */ /* 0x000fe20000000085 */
[----:B------:R-:W-:Y:S05]  /*4250*/  @P3 BRA `(.L_x_523) ;  /* 0x0000008000003947 */ /* 0x000fea0003800000 */
[----:B------:R-:W-:-:S04]  /*4260*/  ISETP.NE.U32.AND P4, PT, RZ, c[0x0][0x180], PT ;  /* 0x00006000ff007a0c */ /* 0x000fc80003f85070 */
[----:B------:R-:W-:-:S13]  /*4270*/  ISETP.NE.AND.EX P4, PT, RZ, c[0x0][0x184], PT, P4 ;  /* 0x00006100ff007a0c */ /* 0x000fda0003f85340 */
[----:B------:R-:W-:Y:S05]  /*4280*/  @P4 BRA `(.L_x_524) ;  /* 0x0000002000004947 */ /* 0x000fea0003800000 */
[----:B------:R-:W-:Y:S05]  /*4290*/  @P0 BRA `(.L_x_525) ;  /* 0x0000008000000947 */ /* 0x000fea0003800000 */
[----:B------:R-:W-:Y:S05]  /*42a0*/  BRA `(.L_x_526) ;  /* 0x0000009000007947 */ /* 0x000fea0003800000 */
.L_x_524:
[----:B-----5:R-:W-:-:S05]  /*42b0*/  PRMT R132, RZ, 0x5410, R45 ;  /* 0x00005410ff847816 */ /* 0x020fca000000002d */
[----:B------:R-:W-:Y:S01]  /*42c0*/  FADD.FTZ R144, R132, R144 ;  /* 0x0000009084907221 */ /* 0x000fe20000010000 */
[----:B------:R-:W-:Y:S05]  /*42d0*/  BRA `(.L_x_525) ;  /* 0x0000004000007947 */ /* 0x000fea0003800000 */
.L_x_523:
[----:B-----5:R-:W-:-:S05]  /*42e0*/  PRMT R132, RZ, 0x5410, R49 ;  /* 0x00005410ff847816 */ /* 0x020fca0000000031 */
[----:B------:R-:W-:Y:S01]  /*42f0*/  FADD.FTZ R144, R132, R144 ;  /* 0x0000009084907221 */ /* 0x000fe20000010000 */
[----:B------:R-:W-:-:S05]  /*4300*/  @P2 PRMT R132, RZ, 0x5410, R45 ;  /* 0x00005410ff842816 */ /* 0x000fca000000002d */
[----:B------:R-:W-:-:S05]  /*4310*/  @P2 FADD.FTZ R144, R132, R144 ;  /* 0x0000009084902221 */ /* 0x000fca0000010000 */
.L_x_525:
[----:B------:R-:W-:-:S04]  /*4320*/  F2FP.BF16.PACK_AB R132, RZ, R144 ;  /* 0x00000090ff84723e */ /* 0x000fc800000010ff */
[----:B------:R-:W-:Y:S02]  /*4330*/  PRMT R41, R132, 0x7610, R41 ;  /* 0x0000761084297816 */ /* 0x000fe40000000029 */
.L_x_526:
[----:B------:R-:W-:Y:S01]  /*4340*/  PRMT R145, RZ, 0x7610, R133 ;  /* 0x00007610ff917816 */ /* 0x000fe20000000085 */
[----:B------:R-:W-:Y:S05]  /*4350*/  @P3 BRA `(.L_x_527) ;  /* 0x0000008000003947 */ /* 0x000fea0003800000 */
[----:B------:R-:W-:-:S04]  /*4360*/  ISETP.NE.U32.AND P4, PT, RZ, c[0x0][0x180], PT ;  /* 0x00006000ff007a0c */ /* 0x000fc80003f85070 */
[----:B------:R-:W-:-:S13]  /*4370*/  ISETP.NE.AND.EX P4, PT, RZ, c[0x0][0x184], PT, P4 ;  /* 0x00006100ff007a0c */ /* 0x000fda0003f85340 */
[----:B------:R-:W-:Y:S05]  /*4380*/  @P4 BRA `(.L_x_528) ;  /* 0x0000002000004947 */ /* 0x000fea0003800000 */
[----:B------:R-:W-:Y:S05]  /*4390*/  @P0 BRA `(.L_x_529) ;  /* 0x0000008000000947 */ /* 0x000fea0003800000 */
[----:B------:R-:W-:Y:S05]  /*43a0*/  BRA `(.L_x_530) ;  /* 0x0000009000007947 */ /* 0x000fea0003800000 */
.L_x_528:
[----:B-----5:R-:W-:-:S05]  /*43b0*/  PRMT R132, RZ, 0x7610, R45 ;  /* 0x00007610ff847816 */ /* 0x020fca000000002d */
[----:B------:R-:W-:Y:S01]  /*43c0*/  FADD.FTZ R145, R132, R145 ;  /* 0x0000009184917221 */ /* 0x000fe20000010000 */
[----:B------:R-:W-:Y:S05]  /*43d0*/  BRA `(.L_x_529) ;  /* 0x0000004000007947 */ /* 0x000fea0003800000 */
.L_x_527:
[----:B-----5:R-:W-:-:S05]  /*43e0*/  PRMT R132, RZ, 0x7610, R49 ;  /* 0x00007610ff847816 */ /* 0x020fca0000000031 */
[----:B------:R-:W-:Y:S01]  /*43f0*/  FADD.FTZ R145, R132, R145 ;  /* 0x0000009184917221 */ /* 0x000fe20000010000 */
[----:B------:R-:W-:-:S05]  /*4400*/  @P2 PRMT R132, RZ, 0x7610, R45 ;  /* 0x00007610ff842816 */ /* 0x000fca000000002d */
[----:B------:R-:W-:-:S05]  /*4410*/  @P2 FADD.FTZ R145, R132, R145 ;  /* 0x0000009184912221 */ /* 0x000fca0000010000 */
.L_x_529:
[----:B------:R-:W-:-:S04]  /*4420*/  F2FP.BF16.PACK_AB R132, RZ, R145 ;  /* 0x00000091ff84723e */ /* 0x000fc800000010ff */
[----:B------:R-:W-:Y:S02]  /*4430*/  PRMT R41, R41, 0x5410, R132 ;  /* 0x0000541029297816 */ /* 0x000fe40000000084 */
.L_x_530:
[----:B------:R-:W-:Y:S01]  /*4440*/  PRMT R146, RZ, 0x5410, R134 ;  /* 0x00005410ff927816 */ /* 0x000fe20000000086 */
[----:B------:R-:W-:Y:S05]  /*4450*/  @P3 BRA `(.L_x_531) ;  /* 0x0000008000003947 */ /* 0x000fea0003800000 */
[----:B------:R-:W-:-:S04]  /*4460*/  ISETP.NE.U32.AND P4, PT, RZ, c[0x0][0x180], PT ;  /* 0x00006000ff007a0c */ /* 0x000fc80003f85070 */
[----:B------:R-:W-:-:S13]  /*4470*/  ISETP.NE.AND.EX P4, PT, RZ, c[0x0][0x184], PT, P4 ;  /* 0x00006100ff007a0c */ /* 0x000fda0003f85340 */
[----:B------:R-:W-:Y:S05]  /*4480*/  @P4 BRA `(.L_x_532) ;  /* 0x0000002000004947 */ /* 0x000fea0003800000 */
[----:B------:R-:W-:Y:S05]  /*4490*/  @P0 BRA `(.L_x_533) ;  /* 0x0000008000000947 */ /* 0x000fea0003800000 */
[----:B------:R-:W-:Y:S05]  /*44a0*/  BRA `(.L_x_534) ;  /* 0x0000009000007947 */ /* 0x000fea0003800000 */
.L_x_532:
[----:B-----5:R-:W-:-:S05]  /*44b0*/  PRMT R132, RZ, 0x5410, R46 ;  /* 0x00005410ff847816 */ /* 0x020fca000000002e */
[----:B------:R-:W-:Y:S01]  /*44c0*/  FADD.FTZ R146, R132, R146 ;  /* 0x0000009284927221 */ /* 0x000fe20000010000 */
[----:B------:R-:W-:Y:S05]  /*44d0*/  BRA `(.L_x_533) ;  /* 0x0000004000007947 */ /* 0x000fea0003800000 */
.L_x_531:
[----:B-----5:R-:W-:-:S05]  /*44e0*/  PRMT R132, RZ, 0x5410, R50 ;  /* 0x00005410ff847816 */ /* 0x020fca0000000032 */
[----:B------:R-:W-:Y:S01]  /*44f0*/  FADD.FTZ R146, R132, R146 ;  /* 0x0000009284927221 */ /* 0x000fe20000010000 */
[----:B------:R-:W-:-:S05]  /*4500*/  @P2 PRMT R132, RZ, 0x5410, R46 ;  /* 0x00005410ff842816 */ /* 0x000fca000000002e */
[----:B------:R-:W-:-:S05]  /*4510*/  @P2 FADD.FTZ R146, R132, R146 ;  /* 0x0000009284922221 */ /* 0x000fca0000010000 */
.L_x_533:
[----:B------:R-:W-:-:S04]  /*4520*/  F2FP.BF16.PACK_AB R132, RZ, R146 ;  /* 0x00000092ff84723e */ /* 0x000fc800000010ff */
[----:B------:R-:W-:Y:S02]  /*4530*/  PRMT R42, R132, 0x7610, R42 ;  /* 0x00007610842a7816 */ /* 0x000fe4000000002a */
.L_x_534:
[----:B------:R-:W-:Y:S01]  /*4540*/  PRMT R153, RZ, 0x7610, R134 ;  /* 0x00007610ff997816 */ /* 0x000fe20000000086 */
[----:B------:R-:W-:Y:S05]  /*4550*/  @P3 BRA `(.L_x_535) ;  /* 0x0000008000003947 */ /* 0x000fea0003800000 */
[----:B------:R-:W-:-:S04]  /*4560*/  ISETP.NE.U32.AND P4, PT, RZ, c[0x0][0x180], PT ;  /* 0x00006000ff007a0c */ /* 0x000fc80003f85070 */
[----:B------:R-:W-:-:S13]  /*4570*/  ISETP.NE.AND.EX P4, PT, RZ, c[0x0][0x184], PT, P4 ;  /* 0x00006100ff007a0c */ /* 0x000fda0003f85340 */
[----:B------:R-:W-:Y:S05]  /*4580*/  @P4 BRA `(.L_x_536) ;  /* 0x0000002000004947 */ /* 0x000fea0003800000 */
[----:B------:R-:W-:Y:S05]  /*4590*/  @P0 BRA `(.L_x_537) ;  /* 0x0000008000000947 */ /* 0x000fea0003800000 */
[----:B------:R-:W-:Y:S05]  /*45a0*/  BRA `(.L_x_538) ;  /* 0x0000009000007947 */ /* 0x000fea0003800000 */
.L_x_536:
[----:B-----5:R-:W-:-:S05]  /*45b0*/  PRMT R132, RZ, 0x7610, R46 ;  /* 0x00007610ff847816 */ /* 0x020fca000000002e */
[----:B------:R-:W-:Y:S01]  /*45c0*/  FADD.FTZ R153, R132, R153 ;  /* 0x0000009984997221 */ /* 0x000fe20000010000 */
[----:B------:R-:W-:Y:S05]  /*45d0*/  BRA `(.L_x_537) ;  /* 0x0000004000007947 */ /* 0x000fea0003800000 */
.L_x_535:
[----:B-----5:R-:W-:-:S05]  /*45e0*/  PRMT R132, RZ, 0x7610, R50 ;  /* 0x00007610ff847816 */ /* 0x020fca0000000032 */
[----:B------:R-:W-:Y:S01]  /*45f0*/  FADD.FTZ R153, R132, R153 ;  /* 0x0000009984997221 */ /* 0x000fe20000010000 */
[----:B------:R-:W-:-:S05]  /*4600*/  @P2 PRMT R132, RZ, 0x7610, R46 ;  /* 0x00007610ff842816 */ /* 0x000fca000000002e */
[----:B------:R-:W-:-:S05]  /*4610*/  @P2 FADD.FTZ R153, R132, R153 ;  /* 0x0000009984992221 */ /* 0x000fca0000010000 */
.L_x_537:
[----:B------:R-:W-:-:S04]  /*4620*/  F2FP.BF16.PACK_AB R132, RZ, R153 ;  /* 0x00000099ff84723e */ /* 0x000fc800000010ff */
[----:B------:R-:W-:Y:S02]  /*4630*/  PRMT R42, R42, 0x5410, R132 ;  /* 0x000054102a2a7816 */ /* 0x000fe40000000084 */
.L_x_538:
[----:B------:R-:W-:Y:S01]  /*4640*/  PRMT R152, RZ, 0x5410, R135 ;  /* 0x00005410ff987816 */ /* 0x000fe20000000087 */
[----:B------:R-:W-:Y:S05]  /*4650*/  @P3 BRA `(.L_x_539) ;  /* 0x0000008000003947 */ /* 0x000fea0003800000 */
[----:B------:R-:W-:-:S04]  /*4660*/  ISETP.NE.U32.AND P4, PT, RZ, c[0x0][0x180], PT ;  /* 0x00006000ff007a0c */ /* 0x000fc80003f85070 */
[----:B------:R-:W-:-:S13]  /*4670*/  ISETP.NE.AND.EX P4, PT, RZ, c[0x0][0x184], PT, P4 ;  /* 0x00006100ff007a0c */ /* 0x000fda0003f85340 */
[----:B------:R-:W-:Y:S05]  /*4680*/  @P4 BRA `(.L_x_540) ;  /* 0x0000002000004947 */ /* 0x000fea0003800000 */
[----:B------:R-:W-:Y:S05]  /*4690*/  @P0 BRA `(.L_x_541) ;  /* 0x0000008000000947 */ /* 0x000fea0003800000 */
[----:B------:R-:W-:Y:S05]  /*46a0*/  BRA `(.L_x_542) ;  /* 0x0000009000007947 */ /* 0x000fea0003800000 */
.L_x_540:
[----:B-----5:R-:W-:-:S05]  /*46b0*/  PRMT R132, RZ, 0x5410, R47 ;  /* 0x00005410ff847816 */ /* 0x020fca000000002f */
[----:B------:R-:W-:Y:S01]  /*46c0*/  FADD.FTZ R152, R132, R152 ;  /* 0x0000009884987221 */ /* 0x000fe20000010000 */
[----:B------:R-:W-:Y:S05]  /*46d0*/  BRA `(.L_x_541) ;  /* 0x0000004000007947 */ /* 0x000fea0003800000 */
.L_x_539:
[----:B-----5:R-:W-:-:S05]  /*46e0*/  PRMT R132, RZ, 0x5410, R51 ;  /* 0x00005410ff847816 */ /* 0x020fca0000000033 */
[----:B------:R-:W-:Y:S01]  /*46f0*/  FADD.FTZ R152, R132, R152 ;  /* 0x0000009884987221 */ /* 0x000fe20000010000 */
[----:B------:R-:W-:-:S05]  /*4700*/  @P2 PRMT R132, RZ, 0x5410, R47 ;  /* 0x00005410ff842816 */ /* 0x000fca000000002f */
[----:B------:R-:W-:-:S05]  /*4710*/  @P2 FADD.FTZ R152, R132, R152 ;  /* 0x0000009884982221 */ /* 0x000fca0000010000 */
.L_x_541:
[----:B------:R-:W-:-:S04]  /*4720*/  F2FP.BF16.PACK_AB R132, RZ, R152 ;  /* 0x00000098ff84723e */ /* 0x000fc800000010ff */
[----:B------:R-:W-:Y:S02]  /*4730*/  PRMT R43, R132, 0x7610, R43 ;  /* 0x00007610842b7816 */ /* 0x000fe4000000002b */
.L_x_542:
[----:B------:R-:W-:Y:S01]  /*4740*/  PRMT R159, RZ, 0x7610, R135 ;  /* 0x00007610ff9f7816 */ /* 0x000fe20000000087 */
[----:B------:R-:W-:Y:S05]  /*4750*/  @P3 BRA `(.L_x_543) ;  /* 0x0000008000003947 */ /* 0x000fea0003800000 */
[----:B------:R-:W-:-:S04]  /*4760*/  ISETP.NE.U32.AND P4, PT, RZ, c[0x0][0x180], PT ;  /* 0x00006000ff007a0c */ /* 0x000fc80003f85070 */
[----:B------:R-:W-:-:S13]  /*4770*/  ISETP.NE.AND.EX P4, PT, RZ, c[0x0][0x184], PT, P4 ;  /* 0x00006100ff007a0c */ /* 0x000fda0003f85340 */
[----:B------:R-:W-:Y:S05]  /*4780*/  @P4 BRA `(.L_x_544) ;  /* 0x0000002000004947 */ /* 0x000fea0003800000 */
[----:B------:R-:W-:Y:S05]  /*4790*/  @P0 BRA `(.L_x_545) ;  /* 0x0000008000000947 */ /* 0x000fea0003800000 */
[----:B------:R-:W-:Y:S05]  /*47a0*/  BRA `(.L_x_546) ;  /* 0x0000009000007947 */ /* 0x000fea0003800000 */
.L_x_544:
[----:B-----5:R-:W-:-:S05]  /*47b0*/  PRMT R132, RZ, 0x7610, R47 ;  /* 0x00007610ff847816 */ /* 0x020fca000000002f */
[----:B------:R-:W-:Y:S01]  /*47c0*/  FADD.FTZ R159, R132, R159 ;  /* 0x0000009f849f7221 */ /* 0x000fe20000010000 */
[----:B------:R-:W-:Y:S05]  /*47d0*/  BRA `(.L_x_545) ;  /* 0x0000004000007947 */ /* 0x000fea0003800000 */
.L_x_543:
[----:B-----5:R-:W-:-:S05]  /*47e0*/  PRMT R132, RZ, 0x7610, R51 ;  /* 0x00007610ff847816 */ /* 0x020fca0000000033 */
[----:B------:R-:W-:Y:S01]  /*47f0*/  FADD.FTZ R159, R132, R159 ;  /* 0x0000009f849f7221 */ /* 0x000fe20000010000 */
[----:B------:R-:W-:-:S05]  /*4800*/  @P2 PRMT R132, RZ, 0x7610, R47 ;  /* 0x00007610ff842816 */ /* 0x000fca000000002f */
[----:B------:R-:W-:-:S05]  /*4810*/  @P2 FADD.FTZ R159, R132, R159 ;  /* 0x0000009f849f2221 */ /* 0x000fca0000010000 */
.L_x_545:
[----:B------:R-:W-:-:S04]  /*4820*/  F2FP.BF16.PACK_AB R132, RZ, R159 ;  /* 0x0000009fff84723e */ /* 0x000fc800000010ff */
[----:B------:R-:W-:Y:S02]  /*4830*/  PRMT R43, R43, 0x5410, R132 ;  /* 0x000054102b2b7816 */ /* 0x000fe40000000084 */
.L_x_546:
        /* <DEDUP_REMOVED lines=16> */
.L_x_548:
[----:B-----5:R-:W-:-:S05]  /*4940*/  PRMT R160, RZ, 0x5410, R44 ;  /* 0x00005410ffa07816 */ /* 0x020fca000000002c */
[----:B------:R-:W-:Y:S01]  /*4950*/  FADD.FTZ R157, R160, R157 ;  /* 0x0000009da09d7221 */ /* 0x000fe20000010000 */
[----:B------:R-:W-:Y:S05]  /*4960*/  BRA `(.L_x_549) ;  /* 0x0000004000007947 */ /* 0x000fea0003800000 */
.L_x_547:
[----:B-----5:R-:W-:-:S05]  /*4970*/  PRMT R160, RZ, 0x5410, R48 ;  /* 0x00005410ffa07816 */ /* 0x020fca0000000030 */
[----:B------:R-:W-:Y:S01]  /*4980*/  FADD.FTZ R157, R160, R157 ;  /* 0x0000009da09d7221 */ /* 0x000fe20000010000 */
[----:B------:R-:W-:-:S05]  /*4990*/  @P2 PRMT R160, RZ, 0x5410, R44 ;  /* 0x00005410ffa02816 */ /* 0x000fca000000002c */
[----:B------:R-:W-:-:S05]  /*49a0*/  @P2 FADD.FTZ R157, R160, R157 ;  /* 0x0000009da09d2221 */ /* 0x000fca0000010000 */
.L_x_549:
[----:B------:R-:W-:-:S04]  /*49b0*/  F2FP.BF16.PACK_AB R160, RZ, R157 ;  /* 0x0000009dffa0723e */ /* 0x000fc800000010ff */
[----:B------:R-:W-:Y:S02]  /*49c0*/  PRMT R40, R160, 0x7610, R40 ;  /* 0x00007610a0287816 */ /* 0x000fe40000000028 */
.L_x_550:
[----:B------:R-:W-:Y:S01]  /*49d0*/  PRMT R161, RZ, 0x7610, R132 ;  /* 0x00007610ffa17816 */ /* 0x000fe20000000084 */
[----:B------:R-:W-:Y:S05]  /*49e0*/  @P3 BRA `(.L_x_551) ;  /* 0x0000008000003947 */ /* 0x000fea0003800000 */
[----:B------:R-:W-:-:S04]  /*49f0*/  ISETP.NE.U32.AND P4, PT, RZ, c[0x0][0x180], PT ;  /* 0x00006000ff007a0c */ /* 0x000fc80003f85070 */
[----:B------:R-:W-:-:S13]  /*4a00*/  ISETP.NE.AND.EX P4, PT, RZ, c[0x0][0x184], PT, P4 ;  /* 0x00006100ff007a0c */ /* 0x000fda0003f85340 */
[----:B------:R-:W-:Y:S05]  /*4a10*/  @P4 BRA `(.L_x_552) ;  /* 0x0000002000004947 */ /* 0x000fea0003800000 */
[----:B------:R-:W-:Y:S05]  /*4a20*/  @P0 BRA `(.L_x_553) ;  /* 0x0000008000000947 */ /* 0x000fea0003800000 */
[----:B------:R-:W-:Y:S05]  /*4a30*/  BRA `(.L_x_554) ;  /* 0x0000009000007947 */ /* 0x000fea0003800000 */
.L_x_552:
[----:B-----5:R-:W-:-:S05]  /*4a40*/  PRMT R132, RZ, 0x7610, R44 ;  /* 0x00007610ff847816 */ /* 0x020fca000000002c */
[----:B------:R-:W-:Y:S01]  /*4a50*/  FADD.FTZ R161, R132, R161 ;  /* 0x000000a184a17221 */ /* 0x000fe20000010000 */
[----:B------:R-:W-:Y:S05]  /*4a60*/  BRA `(.L_x_553) ;  /* 0x0000004000007947 */ /* 0x000fea0003800000 */
.L_x_551:
[----:B-----5:R-:W-:-:S05]  /*4a70*/  PRMT R132, RZ, 0x7610, R48 ;  /* 0x00007610ff847816 */ /* 0x020fca0000000030 */
[----:B------:R-:W-:Y:S01]  /*4a80*/  FADD.FTZ R161, R132, R161 ;  /* 0x000000a184a17221 */ /* 0x000fe20000010000 */
[----:B------:R-:W-:-:S05]  /*4a90*/  @P2 PRMT R132, RZ, 0x7610, R44 ;  /* 0x00007610ff842816 */ /* 0x000fca000000002c */
[----:B------:R-:W-:-:S05]  /*4aa0*/  @P2 FADD.FTZ R161, R132, R161 ;  /* 0x000000a184a12221 */ /* 0x000fca0000010000 */
.L_x_553:
[----:B------:R-:W-:-:S04]  /*4ab0*/  F2FP.BF16.PACK_AB R132, RZ, R161 ;  /* 0x000000a1ff84723e */ /* 0x000fc800000010ff */
[----:B------:R-:W-:Y:S02]  /*4ac0*/  PRMT R40, R40, 0x5410, R132 ;  /* 0x0000541028287816 */ /* 0x000fe40000000084 */
.L_x_554:
[----:B------:R-:W-:Y:S01]  /*4ad0*/  PRMT R160, RZ, 0x5410, R133 ;  /* 0x00005410ffa07816 */ /* 0x000fe20000000085 */
[----:B------:R-:W-:Y:S05]  /*4ae0*/  @P3 BRA `(.L_x_555) ;  /* 0x0000008000003947 */ /* 0x000fea0003800000 */
[----:B------:R-:W-:-:S04]  /*4af0*/  ISETP.NE.U32.AND P4, PT, RZ, c[0x0][0x180], PT ;  /* 0x00006000ff007a0c */ /* 0x000fc80003f85070 */
[----:B------:R-:W-:-:S13]  /*4b00*/  ISETP.NE.AND.EX P4, PT, RZ, c[0x0][0x184], PT, P4 ;  /* 0x00006100ff007a0c */ /* 0x000fda0003f85340 */
[----:B------:R-:W-:Y:S05]  /*4b10*/  @P4 BRA `(.L_x_556) ;  /* 0x0000002000004947 */ /* 0x000fea0003800000 */
[----:B------:R-:W-:Y:S05]  /*4b20*/  @P0 BRA `(.L_x_557) ;  /* 0x0000008000000947 */ /* 0x000fea0003800000 */
[----:B------:R-:W-:Y:S05]  /*4b30*/  BRA `(.L_x_558) ;  /* 0x0000009000007947 */ /* 0x000fea0003800000 */
.L_x_556:
[----:B-----5:R-:W-:-:S05]  /*4b40*/  PRMT R132, RZ, 0x5410, R45 ;  /* 0x00005410ff847816 */ /* 0x020fca000000002d */
[----:B------:R-:W-:Y:S01]  /*4b50*/  FADD.FTZ R160, R132, R160 ;  /* 0x000000a084a07221 */ /* 0x000fe20000010000 */
[----:B------:R-:W-:Y:S05]  /*4b60*/  BRA `(.L_x_557) ;  /* 0x0000004000007947 */ /* 0x000fea0003800000 */
.L_x_555:
[----:B-----5:R-:W-:-:S05]  /*4b70*/  PRMT R132, RZ, 0x5410, R49 ;  /* 0x00005410ff847816 */ /* 0x020fca0000000031 */
[----:B------:R-:W-:Y:S01]  /*4b80*/  FADD.FTZ R160, R132, R160 ;  /* 0x000000a084a07221 */ /* 0x000fe20000010000 */
[----:B------:R-:W-:-:S05]  /*4b90*/  @P2 PRMT R132, RZ, 0x5410, R45 ;  /* 0x00005410ff842816 */ /* 0x000fca000000002d */
[----:B------:R-:W-:-:S05]  /*4ba0*/  @P2 FADD.FTZ R160, R132, R160 ;  /* 0x000000a084a02221 */ /* 0x000fca0000010000 */
.L_x_557:
[----:B------:R-:W-:-:S04]  /*4bb0*/  F2FP.BF16.PACK_AB R132, RZ, R160 ;  /* 0x000000a0ff84723e */ /* 0x000fc800000010ff */
[----:B------:R-:W-:Y:S02]  /*4bc0*/  PRMT R41, R132, 0x7610, R41 ;  /* 0x0000761084297816 */ /* 0x000fe40000000029 */
.L_x_558:
[----:B------:R-:W-:Y:S01]  /*4bd0*/  PRMT R163, RZ, 0x7610, R133 ;  /* 0x00007610ffa37816 */ /* 0x000fe20000000085 */
[----:B------:R-:W-:Y:S05]  /*4be0*/  @P3 BRA `(.L_x_559) ;  /* 0x0000008000003947 */ /* 0x000fea0003800000 */
[----:B------:R-:W-:-:S04]  /*4bf0*/  ISETP.NE.U32.AND P4, PT, RZ, c[0x0][0x180], PT ;  /* 0x00006000ff007a0c */ /* 0x000fc80003f85070 */
[----:B------:R-:W-:-:S13]  /*4c00*/  ISETP.NE.AND.EX P4, PT, RZ, c[0x0][0x184], PT, P4 ;  /* 0x00006100ff007a0c */ /* 0x000fda0003f85340 */
[----:B------:R-:W-:Y:S05]  /*4c10*/  @P4 BRA `(.L_x_560) ;  /* 0x0000002000004947 */ /* 0x000fea0003800000 */
[----:B------:R-:W-:Y:S05]  /*4c20*/  @P0 BRA `(.L_x_561) ;  /* 0x0000008000000947 */ /* 0x000fea0003800000 */
[----:B------:R-:W-:Y:S05]  /*4c30*/  BRA `(.L_x_562) ;  /* 0x0000009000007947 */ /* 0x000fea0003800000 */
.L_x_560:
[----:B-----5:R-:W-:-:S05]  /*4c40*/  PRMT R132, RZ, 0x7610, R45 ;  /* 0x00007610ff847816 */ /* 0x020fca000000002d */
[----:B------:R-:W-:Y:S01]  /*4c50*/  FADD.FTZ R163, R132, R163 ;  /* 0x000000a384a37221 */ /* 0x000fe20000010000 */
[----:B------:R-:W-:Y:S05]  /*4c60*/  BRA `(.L_x_561) ;  /* 0x0000004000007947 */ /* 0x000fea0003800000 */
.L_x_559:
[----:B-----5:R-:W-:-:S05]  /*4c70*/  PRMT R132, RZ, 0x7610, R49 ;  /* 0x00007610ff847816 */ /* 0x020fca0000000031 */
[----:B------:R-:W-:Y:S01]  /*4c80*/  FADD.FTZ R163, R132, R163 ;  /* 0x000000a384a37221 */ /* 0x000fe20000010000 */
[----:B------:R-:W-:-:S05]  /*4c90*/  @P2 PRMT R132, RZ, 0x7610, R45 ;  /* 0x00007610ff842816 */ /* 0x000fca000000002d */
[----:B------:R-:W-:-:S05]  /*4ca0*/  @P2 FADD.FTZ R163, R132, R163 ;  /* 0x000000a384a32221 */ /* 0x000fca0000010000 */
.L_x_561:
[----:B------:R-:W-:-:S04]  /*4cb0*/  F2FP.BF16.PACK_AB R132, RZ, R163 ;  /* 0x000000a3ff84723e */ /* 0x000fc800000010ff */
[----:B------:R-:W-:Y:S02]  /*4cc0*/  PRMT R41, R41, 0x5410, R132 ;  /* 0x0000541029297816 */ /* 0x000fe40000000084 */
.L_x_562:
[----:B------:R-:W-:Y:S01]  /*4cd0*/  PRMT R162, RZ, 0x5410, R134 ;  /* 0x00005410ffa27816 */ /* 0x000fe20000000086 */
[----:B------:R-:W-:Y:S05]  /*4ce0*/  @P3 BRA `(.L_x_563) ;  /* 0x0000008000003947 */ /* 0x000fea0003800000 */
[----:B------:R-:W-:-:S04]  /*4cf0*/  ISETP.NE.U32.AND P4, PT, RZ, c[0x0][0x180], PT ;  /* 0x00006000ff007a0c */ /* 0x000fc80003f85070 */
[----:B------:R-:W-:-:S13]  /*4d00*/  ISETP.NE.AND.EX P4, PT, RZ, c[0x0][0x184], PT, P4 ;  /* 0x00006100ff007a0c */ /* 0x000fda0003f85340 */
[----:B------:R-:W-:Y:S05]  /*4d10*/  @P4 BRA `(.L_x_564) ;  /* 0x0000002000004947 */ /* 0x000fea0003800000 */
[----:B------:R-:W-:Y:S05]  /*4d20*/  @P0 BRA `(.L_x_565) ;  /* 0x0000008000000947 */ /* 0x000fea0003800000 */
[----:B------:R-:W-:Y:S05]  /*4d30*/  BRA `(.L_x_566) ;  /* 0x0000009000007947 */ /* 0x000fea0003800000 */
.L_x_564:
[----:B-----5:R-:W-:-:S05]  /*4d40*/  PRMT R132, RZ, 0x5410, R46 ;  /* 0x00005410ff847816 */ /* 0x020fca000000002e */
[----:B------:R-:W-:Y:S01]  /*4d50*/  FADD.FTZ R162, R132, R162 ;  /* 0x000000a284a27221 */ /* 0x000fe20000010000 */
[----:B------:R-:W-:Y:S05]  /*4d60*/  BRA `(.L_x_565) ;  /* 0x0000004000007947 */ /* 0x000fea0003800000 */
.L_x_563:
[----:B-----5:R-:W-:-:S05]  /*4d70*/  PRMT R132, RZ, 0x5410, R50 ;  /* 0x00005410ff847816 */ /* 0x020fca0000000032 */
[----:B------:R-:W-:Y:S01]  /*4d80*/  FADD.FTZ R162, R132, R162 ;  /* 0x000000a284a27221 */ /* 0x000fe20000010000 */
[----:B------:R-:W-:-:S05]  /*4d90*/  @P2 PRMT R132, RZ, 0x5410, R46 ;  /* 0x00005410ff842816 */ /* 0x000fca000000002e */
[----:B------:R-:W-:-:S05]  /*4da0*/  @P2 FADD.FTZ R162, R132, R162 ;  /* 0x000000a284a22221 */ /* 0x000fca0000010000 */
.L_x_565:
[----:B------:R-:W-:-:S04]  /*4db0*/  F2FP.BF16.PACK_AB R132, RZ, R162 ;  /* 0x000000a2ff84723e */ /* 0x000fc800000010ff */
[----:B------:R-:W-:Y:S02]  /*4dc0*/  PRMT R42, R132, 0x7610, R42 ;  /* 0x00007610842a7816 */ /* 0x000fe4000000002a */
.L_x_566:
[----:B------:R-:W-:Y:S01]  /*4dd0*/  PRMT R165, RZ, 0x7610, R134 ;  /* 0x00007610ffa57816 */ /* 0x000fe20000000086 */
[----:B------:R-:W-:Y:S05]  /*4de0*/  @P3 BRA `(.L_x_567) ;  /* 0x0000008000003947 */ /* 0x000fea0003800000 */
[----:B------:R-:W-:-:S04]  /*4df0*/  ISETP.NE.U32.AND P4, PT, RZ, c[0x0][0x180], PT ;  /* 0x00006000ff007a0c */ /* 0x000fc80003f85070 */
[----:B------:R-:W-:-:S13]  /*4e00*/  ISETP.NE.AND.EX P4, PT, RZ, c[0x0][0x184], PT, P4 ;  /* 0x00006100ff007a0c */ /* 0x000fda0003f85340 */
[----:B------:R-:W-:Y:S05]  /*4e10*/  @P4 BRA `(.L_x_568) ;  /* 0x0000002000004947 */ /* 0x000fea0003800000 */
[----:B------:R-:W-:Y:S05]  /*4e20*/  @P0 BRA `(.L_x_569) ;  /* 0x0000008000000947 */ /* 0x000fea0003800000 */
[----:B------:R-:W-:Y:S05]  /*4e30*/  BRA `(.L_x_570) ;  /* 0x0000009000007947 */ /* 0x000fea0003800000 */
.L_x_568:
[----:B-----5:R-:W-:-:S05]  /*4e40*/  PRMT R132, RZ, 0x7610, R46 ;  /* 0x00007610ff847816 */ /* 0x020fca000000002e */
[----:B------:R-:W-:Y:S01]  /*4e50*/  FADD.FTZ R165, R132, R165 ;  /* 0x000000a584a57221 */ /* 0x000fe20000010000 */
[----:B------:R-:W-:Y:S05]  /*4e60*/  BRA `(.L_x_569) ;  /* 0x0000004000007947 */ /* 0x000fea0003800000 */
.L_x_567:
[----:B-----5:R-:W-:-:S05]  /*4e70*/  PRMT R132, RZ, 0x7610, R50 ;  /* 0x00007610ff847816 */ /* 0x020fca0000000032 */
[----:B------:R-:W-:Y:S01]  /*4e80*/  FADD.FTZ R165, R132, R165 ;  /* 0x000000a584a57221 */ /* 0x000fe20000010000 */
[----:B------:R-:W-:-:S05]  /*4e90*/  @P2 PRMT R132, RZ, 0x7610, R46 ;  /* 0x00007610ff842816 */ /* 0x000fca000000002e */
[----:B------:R-:W-:-:S05]  /*4ea0*/  @P2 FADD.FTZ R165, R132, R165 ;  /* 0x000000a584a52221 */ /* 0x000fca0000010000 */
.L_x_569:
[----:B------:R-:W-:-:S04]  /*4eb0*/  F2FP.BF16.PACK_AB R132, RZ, R165 ;  /* 0x000000a5ff84723e */ /* 0x000fc800000010ff */
[----:B------:R-:W-:Y:S02]  /*4ec0*/  PRMT R42, R42, 0x5410, R132 ;  /* 0x000054102a2a7816 */ /* 0x000fe40000000084 */
.L_x_570:
[----:B------:R-:W-:Y:S01]  /*4ed0*/  PRMT R164, RZ, 0x5410, R135 ;  /* 0x00005410ffa47816 */ /* 0x000fe20000000087 */
[----:B------:R-:W-:Y:S05]  /*4ee0*/  @P3 BRA `(.L_x_571) ;  /* 0x0000008000003947 */ /* 0x000fea0003800000 */
[----:B------:R-:W-:-:S04]  /*4ef0*/  ISETP.NE.U32.AND P4, PT, RZ, c[0x0][0x180], PT ;  /* 0x00006000ff007a0c */ /* 0x000fc80003f85070 */
[----:B------:R-:W-:-:S13]  /*4f00*/  ISETP.NE.AND.EX P4, PT, RZ, c[0x0][0x184], PT, P4 ;  /* 0x00006100ff007a0c */ /* 0x000fda0003f85340 */
[----:B------:R-:W-:Y:S05]  /*4f10*/  @P4 BRA `(.L_x_572) ;  /* 0x0000002000004947 */ /* 0x000fea0003800000 */
[----:B------:R-:W-:Y:S05]  /*4f20*/  @P0 BRA `(.L_x_573) ;  /* 0x0000008000000947 */ /* 0x000fea0003800000 */
[----:B------:R-:W-:Y:S05]  /*4f30*/  BRA `(.L_x_574) ;  /* 0x0000009000007947 */ /* 0x000fea0003800000 */
.L_x_572:
[----:B-----5:R-:W-:-:S05]  /*4f40*/  PRMT R132, RZ, 0x5410, R47 ;  /* 0x00005410ff847816 */ /* 0x020fca000000002f */
[----:B------:R-:W-:Y:S01]  /*4f50*/  FADD.FTZ R164, R132, R164 ;  /* 0x000000a484a47221 */ /* 0x000fe20000010000 */
[----:B------:R-:W-:Y:S05]  /*4f60*/  BRA `(.L_x_573) ;  /* 0x0000004000007947 */ /* 0x000fea0003800000 */
.L_x_571:
[----:B-----5:R-:W-:-:S05]  /*4f70*/  PRMT R132, RZ, 0x5410, R51 ;  /* 0x00005410ff847816 */ /* 0x020fca0000000033 */
[----:B------:R-:W-:Y:S01]  /*4f80*/  FADD.FTZ R164, R132, R164 ;  /* 0x000000a484a47221 */ /* 0x000fe20000010000 */
[----:B------:R-:W-:-:S05]  /*4f90*/  @P2 PRMT R132, RZ, 0x5410, R47 ;  /* 0x00005410ff842816 */ /* 0x000fca000000002f */
[----:B------:R-:W-:-:S05]  /*4fa0*/  @P2 FADD.FTZ R164, R132, R164 ;  /* 0x000000a484a42221 */ /* 0x000fca0000010000 */
.L_x_573:
[----:B------:R-:W-:-:S04]  /*4fb0*/  F2FP.BF16.PACK_AB R132, RZ, R164 ;  /* 0x000000a4ff84723e */ /* 0x000fc800000010ff */
[----:B------:R-:W-:Y:S02]  /*4fc0*/  PRMT R43, R132, 0x7610, R43 ;  /* 0x00007610842b7816 */ /* 0x000fe4000000002b */
.L_x_574:
[----:B------:R-:W-:Y:S01]  /*4fd0*/  PRMT R173, RZ, 0x7610, R135 ;  /* 0x00007610ffad7816 */ /* 0x000fe20000000087 */
[----:B------:R-:W-:Y:S05]  /*4fe0*/  @P3 BRA `(.L_x_575) ;  /* 0x0000008000003947 */ /* 0x000fea0003800000 */
[----:B------:R-:W-:-:S04]  /*4ff0*/  ISETP.NE.U32.AND P4, PT, RZ, c[0x0][0x180], PT ;  /* 0x00006000ff007a0c */ /* 0x000fc80003f85070 */
[----:B------:R-:W-:-:S13]  /*5000*/  ISETP.NE.AND.EX P4, PT, RZ, c[0x0][0x184], PT, P4 ;  /* 0x00006100ff007a0c */ /* 0x000fda0003f85340 */
[----:B------:R-:W-:Y:S05]  /*5010*/  @P4 BRA `(.L_x_576) ;  /* 0x0000002000004947 */ /* 0x000fea0003800000 */
[----:B------:R-:W-:Y:S05]  /*5020*/  @P0 BRA `(.L_x_577) ;  /* 0x0000008000000947 */ /* 0x000fea0003800000 */
[----:B------:R-:W-:Y:S05]  /*5030*/  BRA `(.L_x_578) ;  /* 0x0000009000007947 */ /* 0x000fea0003800000 */
.L_x_576:
[----:B-----5:R-:W-:-:S05]  /*5040*/  PRMT R132, RZ, 0x7610, R47 ;  /* 0x00007610ff847816 */ /* 0x020fca000000002f */
[----:B------:R-:W-:Y:S01]  /*5050*/  FADD.FTZ R173, R132, R173 ;  /* 0x000000ad84ad7221 */ /* 0x000fe20000010000 */
[----:B------:R-:W-:Y:S05]  /*5060*/  BRA `(.L_x_577) ;  /* 0x0000004000007947 */ /* 0x000fea0003800000 */
.L_x_575:
[----:B-----5:R-:W-:-:S05]  /*5070*/  PRMT R132, RZ, 0x7610, R51 ;  /* 0x00007610ff847816 */ /* 0x020fca0000000033 */
[----:B------:R-:W-:Y:S01]  /*5080*/  FADD.FTZ R173, R132, R173 ;  /* 0x000000ad84ad7221 */ /* 0x000fe20000010000 */
[----:B------:R-:W-:-:S05]  /*5090*/  @P2 PRMT R132, RZ, 0x7610, R47 ;  /* 0x00007610ff842816 */ /* 0x000fca000000002f */
[----:B------:R-:W-:-:S05]  /*50a0*/  @P2 FADD.FTZ R173, R132, R173 ;  /* 0x000000ad84ad2221 */ /* 0x000fca0000010000 */
.L_x_577:
[----:B------:R-:W-:-:S04]  /*50b0*/  F2FP.BF16.PACK_AB R132, RZ, R173 ;  /* 0x000000adff84723e */ /* 0x000fc800000010ff */
[----:B------:R-:W-:Y:S02]  /*50c0*/  PRMT R43, R43, 0x5410, R132 ;  /* 0x000054102b2b7816 */ /* 0x000fe40000000084 */
.L_x_578:
        /* <DEDUP_REMOVED lines=16> */
.L_x_580:
[----:B-----5:R-:W-:-:S05]  /*51d0*/  PRMT R178, RZ, 0x5410, R44 ;  /* 0x00005410ffb27816 */ /* 0x020fca000000002c */
[----:B------:R-:W-:Y:S01]  /*51e0*/  FADD.FTZ R177, R178, R177 ;  /* 0x000000b1b2b17221 */ /* 0x000fe20000010000 */
[----:B------:R-:W-:Y:S05]  /*51f0*/  BRA `(.L_x_581) ;  /* 0x0000004000007947 */ /* 0x000fea0003800000 */
.L_x_579:
[----:B-----5:R-:W-:-:S05]  /*5200*/  PRMT R178, RZ, 0x5410, R48 ;  /* 0x00005410ffb27816 */ /* 0x020fca0000000030 */
[----:B------:R-:W-:Y:S01]  /*5210*/  FADD.FTZ R177, R178, R177 ;  /* 0x000000b1b2b17221 */ /* 0x000fe20000010000 */
[----:B------:R-:W-:-:S05]  /*5220*/  @P2 PRMT R178, RZ, 0x5410, R44 ;  /* 0x00005410ffb22816 */ /* 0x000fca000000002c */
[----:B------:R-:W-:-:S05]  /*5230*/  @P2 FADD.FTZ R177, R178, R177 ;  /* 0x000000b1b2b12221 */ /* 0x000fca0000010000 */
.L_x_581:
[----:B------:R-:W-:-:S04]  /*5240*/  F2FP.BF16.PACK_AB R178, RZ, R177 ;  /* 0x000000b1ffb2723e */ /* 0x000fc800000010ff */
[----:B------:R-:W-:Y:S02]  /*5250*/  PRMT R40, R178, 0x7610, R40 ;  /* 0x00007610b2287816 */ /* 0x000fe40000000028 */
.L_x_582:
[----:B------:R-:W-:Y:S01]  /*5260*/  PRMT R179, RZ, 0x7610, R132 ;  /* 0x00007610ffb37816 */ /* 0x000fe20000000084 */
[----:B------:R-:W-:Y:S05]  /*5270*/  @P3 BRA `(.L_x_583) ;  /* 0x0000008000003947 */ /* 0x000fea0003800000 */
[----:B------:R-:W-:-:S04]  /*5280*/  ISETP.NE.U32.AND P4, PT, RZ, c[0x0][0x180], PT ;  /* 0x00006000ff007a0c */ /* 0x000fc80003f85070 */
[----:B------:R-:W-:-:S13]  /*5290*/  ISETP.NE.AND.EX P4, PT, RZ, c[0x0][0x184], PT, P4 ;  /* 0x00006100ff007a0c */ /* 0x000fda0003f85340 */
[----:B------:R-:W-:Y:S05]  /*52a0*/  @P4 BRA `(.L_x_584) ;  /* 0x0000002000004947 */ /* 0x000fea0003800000 */
[----:B------:R-:W-:Y:S05]  /*52b0*/  @P0 BRA `(.L_x_585) ;  /* 0x0000008000000947 */ /* 0x000fea0003800000 */
[----:B------:R-:W-:Y:S05]  /*52c0*/  BRA `(.L_x_586) ;  /* 0x0000009000007947 */ /* 0x000fea0003800000 */
.L_x_584:
[----:B-----5:R-:W-:-:S05]  /*52d0*/  PRMT R132, RZ, 0x7610, R44 ;  /* 0x00007610ff847816 */ /* 0x020fca000000002c */
[----:B------:R-:W-:Y:S01]  /*52e0*/  FADD.FTZ R179, R132, R179 ;  /* 0x000000b384b37221 */ /* 0x000fe20000010000 */
[----:B------:R-:W-:Y:S05]  /*52f0*/  BRA `(.L_x_585) ;  /* 0x0000004000007947 */ /* 0x000fea0003800000 */
.L_x_583:
[----:B-----5:R-:W-:-:S05]  /*5300*/  PRMT R132, RZ, 0x7610, R48 ;  /* 0x00007610ff847816 */ /* 0x020fca0000000030 */
[----:B------:R-:W-:Y:S01]  /*5310*/  FADD.FTZ R179, R132, R179 ;  /* 0x000000b384b37221 */ /* 0x000fe20000010000 */
[----:B------:R-:W-:-:S05]  /*5320*/  @P2 PRMT R132, RZ, 0x7610, R44 ;  /* 0x00007610ff842816 */ /* 0x000fca000000002c */
[----:B------:R-:W-:-:S05]  /*5330*/  @P2 FADD.FTZ R179, R132, R179 ;  /* 0x000000b384b32221 */ /* 0x000fca0000010000 */
.L_x_585:
[----:B------:R-:W-:-:S04]  /*5340*/  F2FP.BF16.PACK_AB R132, RZ, R179 ;  /* 0x000000b3ff84723e */ /* 0x000fc800000010ff */
[----:B------:R-:W-:Y:S02]  /*5350*/  PRMT R40, R40, 0x5410, R132 ;  /* 0x0000541028287816 */ /* 0x000fe40000000084 */
.L_x_586:
[----:B------:R-:W-:Y:S01]  /*5360*/  PRMT R178, RZ, 0x5410, R133 ;  /* 0x00005410ffb27816 */ /* 0x000fe20000000085 */
[----:B------:R-:W-:Y:S05]  /*5370*/  @P3 BRA `(.L_x_587) ;  /* 0x0000008000003947 */ /* 0x000fea0003800000 */
[----:B------:R-:W-:-:S04]  /*5380*/  ISETP.NE.U32.AND P4, PT, RZ, c[0x0][0x180], PT ;  /* 0x00006000ff007a0c */ /* 0x000fc80003f85070 */
[----:B------:R-:W-:-:S13]  /*5390*/  ISETP.NE.AND.EX P4, PT, RZ, c[0x0][0x184], PT, P4 ;  /* 0x00006100ff007a0c */ /* 0x000fda0003f85340 */
[----:B------:R-:W-:Y:S05]  /*53a0*/  @P4 BRA `(.L_x_588) ;  /* 0x0000002000004947 */ /* 0x000fea0003800000 */
[----:B------:R-:W-:Y:S05]  /*53b0*/  @P0 BRA `(.L_x_589) ;  /* 0x0000008000000947 */ /* 0x000fea0003800000 */
[----:B------:R-:W-:Y:S05]  /*53c0*/  BRA `(.L_x_590) ;  /* 0x0000009000007947 */ /* 0x000fea0003800000 */
.L_x_588:
[----:B-----5:R-:W-:-:S05]  /*53d0*/  PRMT R132, RZ, 0x5410, R45 ;  /* 0x00005410ff847816 */ /* 0x020fca000000002d */
[----:B------:R-:W-:Y:S01]  /*53e0*/  FADD.FTZ R178, R132, R178 ;  /* 0x000000b284b27221 */ /* 0x000fe20000010000 */
[----:B------:R-:W-:Y:S05]  /*53f0*/  BRA `(.L_x_589) ;  /* 0x0000004000007947 */ /* 0x000fea0003800000 */
.L_x_587:
[----:B-----5:R-:W-:-:S05]  /*5400*/  PRMT R132, RZ, 0x5410, R49 ;  /* 0x00005410ff847816 */ /* 0x020fca0000000031 */
[----:B------:R-:W-:Y:S01]  /*5410*/  FADD.FTZ R178, R132, R178 ;  /* 0x000000b284b27221 */ /* 0x000fe20000010000 */
[----:B------:R-:W-:-:S05]  /*5420*/  @P2 PRMT R132, RZ, 0x5410, R45 ;  /* 0x00005410ff842816 */ /* 0x000fca000000002d */
[----:B------:R-:W-:-:S05]  /*5430*/  @P2 FADD.FTZ R178, R132, R178 ;  /* 0x000000b284b22221 */ /* 0x000fca0000010000 */
.L_x_589:
[----:B------:R-:W-:-:S04]  /*5440*/  F2FP.BF16.PACK_AB R132, RZ, R178 ;  /* 0x000000b2ff84723e */ /* 0x000fc800000010ff */
[----:B------:R-:W-:Y:S02]  /*5450*/  PRMT R41, R132, 0x7610, R41 ;  /* 0x0000761084297816 */ /* 0x000fe40000000029 */
.L_x_590:
[----:B------:R-:W-:Y:S01]  /*5460*/  PRMT R181, RZ, 0x7610, R133 ;  /* 0x00007610ffb57816 */ /* 0x000fe20000000085 */
[----:B------:R-:W-:Y:S05]  /*5470*/  @P3 BRA `(.L_x_591) ;  /* 0x0000008000003947 */ /* 0x000fea0003800000 */
[----:B------:R-:W-:-:S04]  /*5480*/  ISETP.NE.U32.AND P4, PT, RZ, c[0x0][0x180], PT ;  /* 0x00006000ff007a0c */ /* 0x000fc80003f85070 */
[----:B------:R-:W-:-:S13]  /*5490*/  ISETP.NE.AND.EX P4, PT, RZ, c[0x0][0x184], PT, P4 ;  /* 0x00006100ff007a0c */ /* 0x000fda0003f85340 */
[----:B------:R-:W-:Y:S05]  /*54a0*/  @P4 BRA `(.L_x_592) ;  /* 0x0000002000004947 */ /* 0x000fea0003800000 */
[----:B------:R-:W-:Y:S05]  /*54b0*/  @P0 BRA `(.L_x_593) ;  /* 0x0000008000000947 */ /* 0x000fea0003800000 */
[----:B------:R-:W-:Y:S05]  /*54c0*/  BRA `(.L_x_594) ;  /* 0x0000009000007947 */ /* 0x000fea0003800000 */
.L_x_592:
[----:B-----5:R-:W-:-:S05]  /*54d0*/  PRMT R132, RZ, 0x7610, R45 ;  /* 0x00007610ff847816 */ /* 0x020fca000000002d */
[----:B------:R-:W-:Y:S01]  /*54e0*/  FADD.FTZ R181, R132, R181 ;  /* 0x000000b584b57221 */ /* 0x000fe20000010000 */
[----:B------:R-:W-:Y:S05]  /*54f0*/  BRA `(.L_x_593) ;  /* 0x0000004000007947 */ /* 0x000fea0003800000 */
.L_x_591:
[----:B-----5:R-:W-:-:S05]  /*5500*/  PRMT R132, RZ, 0x7610, R49 ;  /* 0x00007610ff847816 */ /* 0x020fca0000000031 */
[----:B------:R-:W-:Y:S01]  /*5510*/  FADD.FTZ R181, R132, R181 ;  /* 0x000000b584b57221 */ /* 0x000fe20000010000 */
[----:B------:R-:W-:-:S05]  /*5520*/  @P2 PRMT R132, RZ, 0x7610, R45 ;  /* 0x00007610ff842816 */ /* 0x000fca000000002d */
[----:B------:R-:W-:-:S05]  /*5530*/  @P2 FADD.FTZ R181, R132, R181 ;  /* 0x000000b584b52221 */ /* 0x000fca0000010000 */
.L_x_593:
[----:B------:R-:W-:-:S04]  /*5540*/  F2FP.BF16.PACK_AB R132, RZ, R181 ;  /* 0x000000b5ff84723e */ /* 0x000fc800000010ff */
[----:B------:R-:W-:Y:S02]  /*5550*/  PRMT R41, R41, 0x5410, R132 ;  /* 0x0000541029297816 */ /* 0x000fe40000000084 */
.L_x_594:
[----:B------:R-:W-:Y:S01]  /*5560*/  PRMT R180, RZ, 0x5410, R134 ;  /* 0x00005410ffb47816 */ /* 0x000fe20000000086 */
[----:B------:R-:W-:Y:S05]  /*5570*/  @P3 BRA `(.L_x_595) ;  /* 0x0000008000003947 */ /* 0x000fea0003800000 */
[----:B------:R-:W-:-:S04]  /*5580*/  ISETP.NE.U32.AND P4, PT, RZ, c[0x0][0x180], PT ;  /* 0x00006000ff007a0c */ /* 0x000fc80003f85070 */
[----:B------:R-:W-:-:S13]  /*5590*/  ISETP.NE.AND.EX P4, PT, RZ, c[0x0][0x184], PT, P4 ;  /* 0x00006100ff007a0c */ /* 0x000fda0003f85340 */
[----:B------:R-:W-:Y:S05]  /*55a0*/  @P4 BRA `(.L_x_596) ;  /* 0x0000002000004947 */ /* 0x000fea0003800000 */
[----:B------:R-:W-:Y:S05]  /*55b0*/  @P0 BRA `(.L_x_597) ;  /* 0x0000008000000947 */ /* 0x000fea0003800000 */
[----:B------:R-:W-:Y:S05]  /*55c0*/  BRA `(.L_x_598) ;  /* 0x0000009000007947 */ /* 0x000fea0003800000 */
.L_x_596:
[----:B-----5:R-:W-:-:S05]  /*55d0*/  PRMT R132, RZ, 0x5410, R46 ;  /* 0x00005410ff847816 */ /* 0x020fca000000002e */
[----:B------:R-:W-:Y:S01]  /*55e0*/  FADD.FTZ R180, R132, R180 ;  /* 0x000000b484b47221 */ /* 0x000fe20000010000 */
[----:B------:R-:W-:Y:S05]  /*55f0*/  BRA `(.L_x_597) ;  /* 0x0000004000007947 */ /* 0x000fea0003800000 */
.L_x_595:
[----:B-----5:R-:W-:-:S05]  /*5600*/  PRMT R132, RZ, 0x5410, R50 ;  /* 0x00005410ff847816 */ /* 0x020fca0000000032 */
[----:B------:R-:W-:Y:S01]  /*5610*/  FADD.FTZ R180, R132, R180 ;  /* 0x000000b484b47221 */ /* 0x000fe20000010000 */
[----:B------:R-:W-:-:S05]  /*5620*/  @P2 PRMT R132, RZ, 0x5410, R46 ;  /* 0x00005410ff842816 */ /* 0x000fca000000002e */
[----:B------:R-:W-:-:S05]  /*5630*/  @P2 FADD.FTZ R180, R132, R180 ;  /* 0x000000b484b42221 */ /* 0x000fca0000010000 */
.L_x_597:
[----:B------:R-:W-:-:S04]  /*5640*/  F2FP.BF16.PACK_AB R132, RZ, R180 ;  /* 0x000000b4ff84723e */ /* 0x000fc800000010ff */
[----:B------:R-:W-:Y:S02]  /*5650*/  PRMT R42, R132, 0x7610, R42 ;  /* 0x00007610842a7816 */ /* 0x000fe4000000002a */
.L_x_598:
[----:B------:R-:W-:Y:S01]  /*5660*/  PRMT R182, RZ, 0x7610, R134 ;  /* 0x00007610ffb67816 */ /* 0x000fe20000000086 */
[----:B------:R-:W-:Y:S05]  /*5670*/  @P3 BRA `(.L_x_599) ;  /* 0x0000008000003947 */ /* 0x000fea0003800000 */
[----:B------:R-:W-:-:S04]  /*5680*/  ISETP.NE.U32.AND P4, PT, RZ, c[0x0][0x180], PT ;  /* 0x00006000ff007a0c */ /* 0x000fc80003f85070 */
[----:B------:R-:W-:-:S13]  /*5690*/  ISETP.NE.AND.EX P4, PT, RZ, c[0x0][0x184], PT, P4 ;  /* 0x00006100ff007a0c */ /* 0x000fda0003f85340 */
[----:B------:R-:W-:Y:S05]  /*56a0*/  @P4 BRA `(.L_x_600) ;  /* 0x0000002000004947 */ /* 0x000fea0003800000 */
[----:B------:R-:W-:Y:S05]  /*56b0*/  @P0 BRA `(.L_x_601) ;  /* 0x0000008000000947 */ /* 0x000fea0003800000 */
[----:B------:R-:W-:Y:S05]  /*56c0*/  BRA `(.L_x_602) ;  /* 0x0000009000007947 */ /* 0x000fea0003800000 */
.L_x_600:
[----:B-----5:R-:W-:-:S05]  /*56d0*/  PRMT R132, RZ, 0x7610, R46 ;  /* 0x00007610ff847816 */ /* 0x020fca000000002e */
[----:B------:R-:W-:Y:S01]  /*56e0*/  FADD.FTZ R182, R132, R182 ;  /* 0x000000b684b67221 */ /* 0x000fe20000010000 */
[----:B------:R-:W-:Y:S05]  /*56f0*/  BRA `(.L_x_601) ;  /* 0x0000004000007947 */ /* 0x000fea0003800000 */
.L_x_599:
[----:B-----5:R-:W-:-:S05]  /*5700*/  PRMT R132, RZ, 0x7610, R50 ;  /* 0x00007610ff847816 */ /* 0x020fca0000000032 */
[----:B------:R-:W-:Y:S01]  /*5710*/  FADD.FTZ R182, R132, R182 ;  /* 0x000000b684b67221 */ /* 0x000fe20000010000 */
[----:B------:R-:W-:-:S05]  /*5720*/  @P2 PRMT R132, RZ, 0x7610, R46 ;  /* 0x00007610ff842816 */ /* 0x000fca000000002e */
[----:B------:R-:W-:-:S05]  /*5730*/  @P2 FADD.FTZ R182, R132, R182 ;  /* 0x000000b684b62221 */ /* 0x000fca0000010000 */
.L_x_601:
[----:B------:R-:W-:-:S04]  /*5740*/  F2FP.BF16.PACK_AB R132, RZ, R182 ;  /* 0x000000b6ff84723e */ /* 0x000fc800000010ff */
[----:B------:R-:W-:Y:S02]  /*5750*/  PRMT R42, R42, 0x5410, R132 ;  /* 0x000054102a2a7816 */ /* 0x000fe40000000084 */
.L_x_602:
[----:B------:R-:W-:Y:S01]  /*5760*/  PRMT R183, RZ, 0x5410, R135 ;  /* 0x00005410ffb77816 */ /* 0x000fe20000000087 */
[----:B------:R-:W-:Y:S05]  /*5770*/  @P3 BRA `(.L_x_603) ;  /* 0x0000008000003947 */ /* 0x000fea0003800000 */
[----:B------:R-:W-:-:S04]  /*5780*/  ISETP.NE.U32.AND P4, PT, RZ, c[0x0][0x180], PT ;  /* 0x00006000ff007a0c */ /* 0x000fc80003f85070 */
[----:B------:R-:W-:-:S13]  /*5790*/  ISETP.NE.AND.EX P4, PT, RZ, c[0x0][0x184], PT, P4 ;  /* 0x00006100ff007a0c */ /* 0x000fda0003f85340 */
[----:B------:R-:W-:Y:S05]  /*57a0*/  @P4 BRA `(.L_x_604) ;  /* 0x0000002000004947 */ /* 0x000fea0003800000 */
[----:B------:R-:W-:Y:S05]  /*57b0*/  @P0 BRA `(.L_x_605) ;  /* 0x0000008000000947 */ /* 0x000fea0003800000 */
[----:B------:R-:W-:Y:S05]  /*57c0*/  BRA `(.L_x_606) ;  /* 0x0000009000007947 */ /* 0x000fea0003800000 */
.L_x_604:
[----:B-----5:R-:W-:-:S05]  /*57d0*/  PRMT R132, RZ, 0x5410, R47 ;  /* 0x00005410ff847816 */ /* 0x020fca000000002f */
[----:B------:R-:W-:Y:S01]  /*57e0*/  FADD.FTZ R183, R132, R183 ;  /* 0x000000b784b77221 */ /* 0x000fe20000010000 */
[----:B------:R-:W-:Y:S05]  /*57f0*/  BRA `(.L_x_605) ;  /* 0x0000004000007947 */ /* 0x000fea0003800000 */
.L_x_603:
[----:B-----5:R-:W-:-:S05]  /*5800*/  PRMT R132, RZ, 0x5410, R51 ;  /* 0x00005410ff847816 */ /* 0x020fca0000000033 */
[----:B------:R-:W-:Y:S01]  /*5810*/  FADD.FTZ R183, R132, R183 ;  /* 0x000000b784b77221 */ /* 0x000fe20000010000 */
[----:B------:R-:W-:-:S05]  /*5820*/  @P2 PRMT R132, RZ, 0x5410, R47 ;  /* 0x00005410ff842816 */ /* 0x000fca000000002f */
[----:B------:R-:W-:-:S05]  /*5830*/  @P2 FADD.FTZ R183, R132, R183 ;  /* 0x000000b784b72221 */ /* 0x000fca0000010000 */
.L_x_605:
[----:B------:R-:W-:-:S04]  /*5840*/  F2FP.BF16.PACK_AB R132, RZ, R183 ;  /* 0x000000b7ff84723e */ /* 0x000fc800000010ff */
[----:B------:R-:W-:Y:S02]  /*5850*/  PRMT R43, R132, 0x7610, R43 ;  /* 0x00007610842b7816 */ /* 0x000fe4000000002b */
.L_x_606:
[----:B------:R-:W-:Y:S01]  /*5860*/  PRMT R184, RZ, 0x7610, R135 ;  /* 0x00007610ffb87816 */ /* 0x000fe20000000087 */
[----:B------:R-:W-:Y:S05]  /*5870*/  @P3 BRA `(.L_x_607) ;  /* 0x0000008000003947 */ /* 0x000fea0003800000 */
[----:B------:R-:W-:-:S04]  /*5880*/  ISETP.NE.U32.AND P4, PT, RZ, c[0x0][0x180], PT ;  /* 0x00006000ff007a0c */ /* 0x000fc80003f85070 */
[----:B------:R-:W-:-:S13]  /*5890*/  ISETP.NE.AND.EX P4, PT, RZ, c[0x0][0x184], PT, P4 ;  /* 0x00006100ff007a0c */ /* 0x000fda0003f85340 */
[----:B------:R-:W-:Y:S05]  /*58a0*/  @P4 BRA `(.L_x_608) ;  /* 0x0000002000004947 */ /* 0x000fea0003800000 */
[----:B------:R-:W-:Y:S05]  /*58b0*/  @P0 BRA `(.L_x_609) ;  /* 0x0000008000000947 */ /* 0x000fea0003800000 */
[----:B------:R-:W-:Y:S05]  /*58c0*/  BRA `(.L_x_610) ;  /* 0x0000009000007947 */ /* 0x000fea0003800000 */
.L_x_608:
[----:B-----5:R-:W-:-:S05]  /*58d0*/  PRMT R132, RZ, 0x7610, R47 ;  /* 0x00007610ff847816 */ /* 0x020fca000000002f */
[----:B------:R-:W-:Y:S01]  /*58e0*/  FADD.FTZ R184, R132, R184 ;  /* 0x000000b884b87221 */ /* 0x000fe20000010000 */
[----:B------:R-:W-:Y:S05]  /*58f0*/  BRA `(.L_x_609) ;  /* 0x0000004000007947 */ /* 0x000fea0003800000 */
.L_x_607:
[----:B-----5:R-:W-:-:S05]  /*5900*/  PRMT R132, RZ, 0x7610, R51 ;  /* 0x00007610ff847816 */ /* 0x020fca0000000033 */
[----:B------:R-:W-:Y:S01]  /*5910*/  FADD.FTZ R184, R132, R184 ;  /* 0x000000b884b87221 */ /* 0x000fe20000010000 */
[----:B------:R-:W-:-:S05]  /*5920*/  @P2 PRMT R132, RZ, 0x7610, R47 ;  /* 0x00007610ff842816 */ /* 0x000fca000000002f */
[----:B------:R-:W-:-:S05]  /*5930*/  @P2 FADD.FTZ R184, R132, R184 ;  /* 0x000000b884b82221 */ /* 0x000fca0000010000 */
.L_x_609:
[----:B------:R-:W-:-:S04]  /*5940*/  F2FP.BF16.PACK_AB R132, RZ, R184 ;  /* 0x000000b8ff84723e */ /* 0x000fc800000010ff */
[----:B------:R-:W-:Y:S02]  /*5950*/  PRMT R43, R43, 0x5410, R132 ;  /* 0x000054102b2b7816 */ /* 0x000fe40000000084 */
.L_x_610:
        /* <DEDUP_REMOVED lines=16> */
.L_x_612:
[----:B-----5:R-:W-:-:S05]  /*5a60*/  PRMT R188, RZ, 0x5410, R44 ;  /* 0x00005410ffbc7816 */ /* 0x020fca000000002c */
[----:B------:R-:W-:Y:S01]  /*5a70*/  FADD.FTZ R187, R188, R187 ;  /* 0x000000bbbcbb7221 */ /* 0x000fe20000010000 */
[----:B------:R-:W-:Y:S05]  /*5a80*/  BRA `(.L_x_613) ;  /* 0x0000004000007947 */ /* 0x000fea0003800000 */
.L_x_611:
[----:B-----5:R-:W-:-:S05]  /*5a90*/  PRMT R188, RZ, 0x5410, R48 ;  /* 0x00005410ffbc7816 */ /* 0x020fca0000000030 */
[----:B------:R-:W-:Y:S01]  /*5aa0*/  FADD.FTZ R187, R188, R187 ;  /* 0x000000bbbcbb7221 */ /* 0x000fe20000010000 */
[----:B------:R-:W-:-:S05]  /*5ab0*/  @P2 PRMT R188, RZ, 0x5410, R44 ;  /* 0x00005410ffbc2816 */ /* 0x000fca000000002c */
[----:B------:R-:W-:-:S05]  /*5ac0*/  @P2 FADD.FTZ R187, R188, R187 ;  /* 0x000000bbbcbb2221 */ /* 0x000fca0000010000 */
.L_x_613:
[----:B------:R-:W-:-:S04]  /*5ad0*/  F2FP.BF16.PACK_AB R188, RZ, R187 ;  /* 0x000000bbffbc723e */ /* 0x000fc800000010ff */
[----:B------:R-:W-:Y:S02]  /*5ae0*/  PRMT R40, R188, 0x7610, R40 ;  /* 0x00007610bc287816 */ /* 0x000fe40000000028 */
.L_x_614:
[----:B------:R-:W-:Y:S01]  /*5af0*/  PRMT R189, RZ, 0x7610, R132 ;  /* 0x00007610ffbd7816 */ /* 0x000fe20000000084 */
[----:B------:R-:W-:Y:S05]  /*5b00*/  @P3 BRA `(.L_x_615) ;  /* 0x0000008000003947 */ /* 0x000fea0003800000 */
[----:B------:R-:W-:-:S04]  /*5b10*/  ISETP.NE.U32.AND P4, PT, RZ, c[0x0][0x180], PT ;  /* 0x00006000ff007a0c */ /* 0x000fc80003f85070 */
[----:B------:R-:W-:-:S13]  /*5b20*/  ISETP.NE.AND.EX P4, PT, RZ, c[0x0][0x184], PT, P4 ;  /* 0x00006100ff007a0c */ /* 0x000fda0003f85340 */
[----:B------:R-:W-:Y:S05]  /*5b30*/  @P4 BRA `(.L_x_616) ;  /* 0x0000002000004947 */ /* 0x000fea0003800000 */
[----:B------:R-:W-:Y:S05]  /*5b40*/  @P0 BRA `(.L_x_617) ;  /* 0x0000008000000947 */ /* 0x000fea0003800000 */
[----:B------:R-:W-:Y:S05]  /*5b50*/  BRA `(.L_x_618) ;  /* 0x0000009000007947 */ /* 0x000fea0003800000 */
.L_x_616:
[----:B-----5:R-:W-:-:S05]  /*5b60*/  PRMT R132, RZ, 0x7610, R44 ;  /* 0x00007610ff847816 */ /* 0x020fca000000002c */
[----:B------:R-:W-:Y:S01]  /*5b70*/  FADD.FTZ R189, R132, R189 ;  /* 0x000000bd84bd7221 */ /* 0x000fe20000010000 */
[----:B------:R-:W-:Y:S05]  /*5b80*/  BRA `(.L_x_617) ;  /* 0x0000004000007947 */ /* 0x000fea0003800000 */
.L_x_615:
[----:B-----5:R-:W-:-:S05]  /*5b90*/  PRMT R132, RZ, 0x7610, R48 ;  /* 0x00007610ff847816 */ /* 0x020fca0000000030 */
[----:B------:R-:W-:Y:S01]  /*5ba0*/  FADD.FTZ R189, R132, R189 ;  /* 0x000000bd84bd7221 */ /* 0x000fe20000010000 */
[----:B------:R-:W-:-:S05]  /*5bb0*/  @P2 PRMT R132, RZ, 0x7610, R44 ;  /* 0x00007610ff842816 */ /* 0x000fca000000002c */
[----:B------:R-:W-:-:S05]  /*5bc0*/  @P2 FADD.FTZ R189, R132, R189 ;  /* 0x000000bd84bd2221 */ /* 0x000fca0000010000 */
.L_x_617:
[----:B------:R-:W-:-:S04]  /*5bd0*/  F2FP.BF16.PACK_AB R132, RZ, R189 ;  /* 0x000000bdff84723e */ /* 0x000fc800000010ff */
[----:B------:R-:W-:Y:S02]  /*5be0*/  PRMT R40, R40, 0x5410, R132 ;  /* 0x0000541028287816 */ /* 0x000fe40000000084 */
.L_x_618:
[----:B------:R-:W-:Y:S01]  /*5bf0*/  PRMT R188, RZ, 0x5410, R133 ;  /* 0x00005410ffbc7816 */ /* 0x000fe20000000085 */
[----:B------:R-:W-:Y:S05]  /*5c00*/  @P3 BRA `(.L_x_619) ;  /* 0x0000008000003947 */ /* 0x000fea0003800000 */
[----:B------:R-:W-:-:S04]  /*5c10*/  ISETP.NE.U32.AND P4, PT, RZ, c[0x0][0x180], PT ;  /* 0x00006000ff007a0c */ /* 0x000fc80003f85070 */
[----:B------:R-:W-:-:S13]  /*5c20*/  ISETP.NE.AND.EX P4, PT, RZ, c[0x0][0x184], PT, P4 ;  /* 0x00006100ff007a0c */ /* 0x000fda0003f85340 */
[----:B------:R-:W-:Y:S05]  /*5c30*/  @P4 BRA `(.L_x_620) ;  /* 0x0000002000004947 */ /* 0x000fea0003800000 */
[----:B------:R-:W-:Y:S05]  /*5c40*/  @P0 BRA `(.L_x_621) ;  /* 0x0000008000000947 */ /* 0x000fea0003800000 */
[----:B------:R-:W-:Y:S05]  /*5c50*/  BRA `(.L_x_622) ;  /* 0x0000009000007947 */ /* 0x000fea0003800000 */
.L_x_620:
[----:B-----5:R-:W-:-:S05]  /*5c60*/  PRMT R132, RZ, 0x5410, R45 ;  /* 0x00005410ff847816 */ /* 0x020fca000000002d */
[----:B------:R-:W-:Y:S01]  /*5c70*/  FADD.FTZ R188, R132, R188 ;  /* 0x000000bc84bc7221 */ /* 0x000fe20000010000 */
[----:B------:R-:W-:Y:S05]  /*5c80*/  BRA `(.L_x_621) ;  /* 0x0000004000007947 */ /* 0x000fea0003800000 */
.L_x_619:
[----:B-----5:R-:W-:-:S05]  /*5c90*/  PRMT R132, RZ, 0x5410, R49 ;  /* 0x00005410ff847816 */ /* 0x020fca0000000031 */
[----:B------:R-:W-:Y:S01]  /*5ca0*/  FADD.FTZ R188, R132, R188 ;  /* 0x000000bc84bc7221 */ /* 0x000fe20000010000 */
[----:B------:R-:W-:-:S05]  /*5cb0*/  @P2 PRMT R132, RZ, 0x5410, R45 ;  /* 0x00005410ff842816 */ /* 0x000fca000000002d */
[----:B------:R-:W-:-:S05]  /*5cc0*/  @P2 FADD.FTZ R188, R132, R188 ;  /* 0x000000bc84bc2221 */ /* 0x000fca0000010000 */
.L_x_621:
[----:B------:R-:W-:-:S04]  /*5cd0*/  F2FP.BF16.PACK_AB R132, RZ, R188 ;  /* 0x000000bcff84723e */ /* 0x000fc800000010ff */
[----:B------:R-:W-:Y:S02]  /*5ce0*/  PRMT R41, R132, 0x7610, R41 ;  /* 0x0000761084297816 */ /* 0x000fe40000000029 */
.L_x_622:
[----:B------:R-:W-:Y:S01]  /*5cf0*/  PRMT R191, RZ, 0x7610, R133 ;  /* 0x00007610ffbf7816 */ /* 0x000fe20000000085 */
[----:B------:R-:W-:Y:S05]  /*5d00*/  @P3 BRA `(.L_x_623) ;  /* 0x0000008000003947 */ /* 0x000fea0003800000 */
[----:B------:R-:W-:-:S04]  /*5d10*/  ISETP.NE.U32.AND P4, PT, RZ, c[0x0][0x180], PT ;  /* 0x00006000ff007a0c */ /* 0x000fc80003f85070 */
[----:B------:R-:W-:-:S13]  /*5d20*/  ISETP.NE.AND.EX P4, PT, RZ, c[0x0][0x184], PT, P4 ;  /* 0x00006100ff007a0c */ /* 0x000fda0003f85340 */
[----:B------:R-:W-:Y:S05]  /*5d30*/  @P4 BRA `(.L_x_624) ;  /* 0x0000002000004947 */ /* 0x000fea0003800000 */
[----:B------:R-:W-:Y:S05]  /*5d40*/  @P0 BRA `(.L_x_625) ;  /* 0x0000008000000947 */ /* 0x000fea0003800000 */
[----:B------:R-:W-:Y:S05]  /*5d50*/  BRA `(.L_x_626) ;  /* 0x0000009000007947 */ /* 0x000fea0003800000 */
.L_x_624:
[----:B-----5:R-:W-:-:S05]  /*5d60*/  PRMT R132, RZ, 0x7610, R45 ;  /* 0x00007610ff847816 */ /* 0x020fca000000002d */
[----:B------:R-:W-:Y:S01]  /*5d70*/  FADD.FTZ R191, R132, R191 ;  /* 0x000000bf84bf7221 */ /* 0x000fe20000010000 */
[----:B------:R-:W-:Y:S05]  /*5d80*/  BRA `(.L_x_625) ;  /* 0x0000004000007947 */ /* 0x000fea0003800000 */
.L_x_623:
[----:B-----5:R-:W-:-:S05]  /*5d90*/  PRMT R132, RZ, 0x7610, R49 ;  /* 0x00007610ff847816 */ /* 0x020fca0000000031 */
[----:B------:R-:W-:Y:S01]  /*5da0*/  FADD.FTZ R191, R132, R191 ;  /* 0x000000bf84bf7221 */ /* 0x000fe20000010000 */
[----:B------:R-:W-:-:S05]  /*5db0*/  @P2 PRMT R132, RZ, 0x7610, R45 ;  /* 0x00007610ff842816 */ /* 0x000fca000000002d */
[----:B------:R-:W-:-:S05]  /*5dc0*/  @P2 FADD.FTZ R191, R132, R191 ;  /* 0x000000bf84bf2221 */ /* 0x000fca0000010000 */
.L_x_625:
[----:B------:R-:W-:-:S04]  /*5dd0*/  F2FP.BF16.PACK_AB R132, RZ, R191 ;  /* 0x000000bfff84723e */ /* 0x000fc800000010ff */
[----:B------:R-:W-:Y:S02]  /*5de0*/  PRMT R41, R41, 0x5410, R132 ;  /* 0x0000541029297816 */ /* 0x000fe40000000084 */
.L_x_626:
[----:B------:R-:W-:Y:S01]  /*5df0*/  PRMT R190, RZ, 0x5410, R134 ;  /* 0x00005410ffbe7816 */ /* 0x000fe20000000086 */
[----:B------:R-:W-:Y:S05]  /*5e00*/  @P3 BRA `(.L_x_627) ;  /* 0x0000008000003947 */ /* 0x000fea0003800000 */
[----:B------:R-:W-:-:S04]  /*5e10*/  ISETP.NE.U32.AND P4, PT, RZ, c[0x0][0x180], PT ;  /* 0x00006000ff007a0c */ /* 0x000fc80003f85070 */
[----:B------:R-:W-:-:S13]  /*5e20*/  ISETP.NE.AND.EX P4, PT, RZ, c[0x0][0x184], PT, P4 ;  /* 0x00006100ff007a0c */ /* 0x000fda0003f85340 */
[----:B------:R-:W-:Y:S05]  /*5e30*/  @P4 BRA `(.L_x_628) ;  /* 0x0000002000004947 */ /* 0x000fea0003800000 */
[----:B------:R-:W-:Y:S05]  /*5e40*/  @P0 BRA `(.L_x_629) ;  /* 0x0000008000000947 */ /* 0x000fea0003800000 */
[----:B------:R-:W-:Y:S05]  /*5e50*/  BRA `(.L_x_630) ;  /* 0x0000009000007947 */ /* 0x000fea0003800000 */
.L_x_628:
[----:B-----5:R-:W-:-:S05]  /*5e60*/  PRMT R132, RZ, 0x5410, R46 ;  /* 0x00005410ff847816 */ /* 0x020fca000000002e */
[----:B------:R-:W-:Y:S01]  /*5e70*/  FADD.FTZ R190, R132, R190 ;  /* 0x000000be84be7221 */ /* 0x000fe20000010000 */
[----:B------:R-:W-:Y:S05]  /*5e80*/  BRA `(.L_x_629) ;  /* 0x0000004000007947 */ /* 0x000fea0003800000 */
.L_x_627:
[----:B-----5:R-:W-:-:S05]  /*5e90*/  PRMT R132, RZ, 0x5410, R50 ;  /* 0x00005410ff847816 */ /* 0x020fca0000000032 */
[----:B------:R-:W-:Y:S01]  /*5ea0*/  FADD.FTZ R190, R132, R190 ;  /* 0x000000be84be7221 */ /* 0x000fe20000010000 */
[----:B------:R-:W-:-:S05]  /*5eb0*/  @P2 PRMT R132, RZ, 0x5410, R46 ;  /* 0x00005410ff842816 */ /* 0x000fca000000002e */
[----:B------:R-:W-:-:S05]  /*5ec0*/  @P2 FADD.FTZ R190, R132, R190 ;  /* 0x000000be84be2221 */ /* 0x000fca0000010000 */
.L_x_629:
[----:B------:R-:W-:-:S04]  /*5ed0*/  F2FP.BF16.PACK_AB R132, RZ, R190 ;  /* 0x000000beff84723e */ /* 0x000fc800000010ff */
[----:B------:R-:W-:Y:S02]  /*5ee0*/  PRMT R42, R132, 0x7610, R42 ;  /* 0x00007610842a7816 */ /* 0x000fe4000000002a */
.L_x_630:
[----:B------:R-:W-:Y:S01]  /*5ef0*/  PRMT R193, RZ, 0x7610, R134 ;  /* 0x00007610ffc17816 */ /* 0x000fe20000000086 */
[----:B------:R-:W-:Y:S05]  /*5f00*/  @P3 BRA `(.L_x_631) ;  /* 0x0000008000003947 */ /* 0x000fea0003800000 */
[----:B------:R-:W-:-:S04]  /*5f10*/  ISETP.NE.U32.AND P4, PT, RZ, c[0x0][0x180], PT ;  /* 0x00006000ff007a0c */ /* 0x000fc80003f85070 */
[----:B------:R-:W-:-:S13]  /*5f20*/  ISETP.NE.AND.EX P4, PT, RZ, c[0x0][0x184], PT, P4 ;  /* 0x00006100ff007a0c */ /* 0x000fda0003f85340 */
[----:B------:R-:W-:Y:S05]  /*5f30*/  @P4 BRA `(.L_x_632) ;  /* 0x0000002000004947 */ /* 0x000fea0003800000 */
[----:B------:R-:W-:Y:S05]  /*5f40*/  @P0 BRA `(.L_x_633) ;  /* 0x0000008000000947 */ /* 0x000fea0003800000 */
[----:B------:R-:W-:Y:S05]  /*5f50*/  BRA `(.L_x_634) ;  /* 0x0000009000007947 */ /* 0x000fea0003800000 */
.L_x_632:
[----:B-----5:R-:W-:-:S05]  /*5f60*/  PRMT R132, RZ, 0x7610, R46 ;  /* 0x00007610ff847816 */ /* 0x020fca000000002e */
[----:B------:R-:W-:Y:S01]  /*5f70*/  FADD.FTZ R193, R132, R193 ;  /* 0x000000c184c17221 */ /* 0x000fe20000010000 */
[----:B------:R-:W-:Y:S05]  /*5f80*/  BRA `(.L_x_633) ;  /* 0x0000004000007947 */ /* 0x000fea0003800000 */
.L_x_631:
[----:B-----5:R-:W-:-:S05]  /*5f90*/  PRMT R132, RZ, 0x7610, R50 ;  /* 0x00007610ff847816 */ /* 0x020fca0000000032 */
[----:B------:R-:W-:Y:S01]  /*5fa0*/  FADD.FTZ R193, R132, R193 ;  /* 0x000000c184c17221 */ /* 0x000fe20000010000 */
[----:B------:R-:W-:-:S05]  /*5fb0*/  @P2 PRMT R132, RZ, 0x7610, R46 ;  /* 0x00007610ff842816 */ /* 0x000fca000000002e */
[----:B------:R-:W-:-:S05]  /*5fc0*/  @P2 FADD.FTZ R193, R132, R193 ;  /* 0x000000c184c12221 */ /* 0x000fca0000010000 */
.L_x_633:
[----:B------:R-:W-:-:S04]  /*5fd0*/  F2FP.BF16.PACK_AB R132, RZ, R193 ;  /* 0x000000c1ff84723e */ /* 0x000fc800000010ff */
[----:B------:R-:W-:Y:S02]  /*5fe0*/  PRMT R42, R42, 0x5410, R132 ;  /* 0x000054102a2a7816 */ /* 0x000fe40000000084 */
.L_x_634:
[----:B------:R-:W-:Y:S01]  /*5ff0*/  PRMT R192, RZ, 0x5410, R135 ;  /* 0x00005410ffc07816 */ /* 0x000fe20000000087 */
[----:B------:R-:W-:Y:S05]  /*6000*/  @P3 BRA `(.L_x_635) ;  /* 0x0000008000003947 */ /* 0x000fea0003800000 */
[----:B------:R-:W-:-:S04]  /*6010*/  ISETP.NE.U32.AND P4, PT, RZ, c[0x0][0x180], PT ;  /* 0x00006000ff007a0c */ /* 0x000fc80003f85070 */
[----:B------:R-:W-:-:S13]  /*6020*/  ISETP.NE.AND.EX P4, PT, RZ, c[0x0][0x184], PT, P4 ;  /* 0x00006100ff007a0c */ /* 0x000fda0003f85340 */
[----:B------:R-:W-:Y:S05]  /*6030*/  @P4 BRA `(.L_x_636) ;  /* 0x0000002000004947 */ /* 0x000fea0003800000 */
[----:B------:R-:W-:Y:S05]  /*6040*/  @P0 BRA `(.L_x_637) ;  /* 0x0000008000000947 */ /* 0x000fea0003800000 */
[----:B------:R-:W-:Y:S05]  /*6050*/  BRA `(.L_x_638) ;  /* 0x0000009000007947 */ /* 0x000fea0003800000 */
.L_x_636:
[----:B-----5:R-:W-:-:S05]  /*6060*/  PRMT R132, RZ, 0x5410, R47 ;  /* 0x00005410ff847816 */ /* 0x020fca000000002f */
[----:B------:R-:W-:Y:S01]  /*6070*/  FADD.FTZ R192, R132, R192 ;  /* 0x000000c084c07221 */ /* 0x000fe20000010000 */
[----:B------:R-:W-:Y:S05]  /*6080*/  BRA `(.L_x_637) ;  /* 0x0000004000007947 */ /* 0x000fea0003800000 */
.L_x_635:
[----:B-----5:R-:W-:-:S05]  /*6090*/  PRMT R132, RZ, 0x5410, R51 ;  /* 0x00005410ff847816 */ /* 0x020fca0000000033 */
[----:B------:R-:W-:Y:S01]  /*60a0*/  FADD.FTZ R192, R132, R192 ;  /* 0x000000c084c07221 */ /* 0x000fe20000010000 */
[----:B------:R-:W-:-:S05]  /*60b0*/  @P2 PRMT R132, RZ, 0x5410, R47 ;  /* 0x00005410ff842816 */ /* 0x000fca000000002f */
[----:B------:R-:W-:-:S05]  /*60c0*/  @P2 FADD.FTZ R192, R132, R192 ;  /* 0x000000c084c02221 */ /* 0x000fca0000010000 */
.L_x_637:
[----:B------:R-:W-:-:S04]  /*60d0*/  F2FP.BF16.PACK_AB R132, RZ, R192 ;  /* 0x000000c0ff84723e */ /* 0x000fc800000010ff */
[----:B------:R-:W-:Y:S02]  /*60e0*/  PRMT R43, R132, 0x7610, R43 ;  /* 0x00007610842b7816 */ /* 0x000fe4000000002b */
.L_x_638:
[----:B------:R-:W-:Y:S01]  /*60f0*/  PRMT R194, RZ, 0x7610, R135 ;  /* 0x00007610ffc27816 */ /* 0x000fe20000000087 */
[----:B------:R-:W-:Y:S05]  /*6100*/  @P3 BRA `(.L_x_639) ;  /* 0x0000008000003947 */ /* 0x000fea0003800000 */
[----:B------:R-:W-:-:S04]  /*6110*/  ISETP.NE.U32.AND P4, PT, RZ, c[0x0][0x180], PT ;  /* 0x00006000ff007a0c */ /* 0x000fc80003f85070 */
[----:B------:R-:W-:-:S13]  /*6120*/  ISETP.NE.AND.EX P4, PT, RZ, c[0x0][0x184], PT, P4 ;  /* 0x00006100ff007a0c */ /* 0x000fda0003f85340 */
[----:B------:R-:W-:Y:S05]  /*6130*/  @P4 BRA `(.L_x_640) ;  /* 0x0000002000004947 */ /* 0x000fea0003800000 */
[----:B------:R-:W-:Y:S05]  /*6140*/  @P0 BRA `(.L_x_641) ;  /* 0x0000008000000947 */ /* 0x000fea0003800000 */
[----:B------:R-:W-:Y:S05]  /*6150*/  BRA `(.L_x_642) ;  /* 0x0000009000007947 */ /* 0x000fea0003800000 */
.L_x_640:
[----:B-----5:R-:W-:-:S05]  /*6160*/  PRMT R132, RZ, 0x7610, R47 ;  /* 0x00007610ff847816 */ /* 0x020fca000000002f */
[----:B------:R-:W-:Y:S01]  /*6170*/  FADD.FTZ R194, R132, R194 ;  /* 0x000000c284c27221 */ /* 0x000fe20000010000 */
[----:B------:R-:W-:Y:S05]  /*6180*/  BRA `(.L_x_641) ;  /* 0x0000004000007947 */ /* 0x000fea0003800000 */
.L_x_639:
[----:B-----5:R-:W-:-:S05]  /*6190*/  PRMT R132, RZ, 0x7610, R51 ;  /* 0x00007610ff847816 */ /* 0x020fca0000000033 */
[----:B------:R-:W-:Y:S01]  /*61a0*/  FADD.FTZ R194, R132, R194 ;  /* 0x000000c284c27221 */ /* 0x000fe20000010000 */
[----:B------:R-:W-:-:S05]  /*61b0*/  @P2 PRMT R132, RZ, 0x7610, R47 ;  /* 0x00007610ff842816 */ /* 0x000fca000000002f */
[----:B------:R-:W-:-:S05]  /*61c0*/  @P2 FADD.FTZ R194, R132, R194 ;  /* 0x000000c284c22221 */ /* 0x000fca0000010000 */
.L_x_641:
[----:B------:R-:W-:-:S04]  /*61d0*/  F2FP.BF16.PACK_AB R132, RZ, R194 ;  /* 0x000000c2ff84723e */ /* 0x000fc800000010ff */
[----:B------:R-:W-:Y:S02]  /*61e0*/  PRMT R43, R43, 0x5410, R132 ;  /* 0x000054102b2b7816 */ /* 0x000fe40000000084 */
.L_x_642:
        /* <DEDUP_REMOVED lines=16> */
.L_x_644:
[----:B-----5:R-:W-:-:S05]  /*62f0*/  PRMT R198, RZ, 0x5410, R44 ;  /* 0x00005410ffc67816 */ /* 0x020fca000000002c */
[----:B------:R-:W-:Y:S01]  /*6300*/  FADD.FTZ R197, R198, R197 ;  /* 0x000000c5c6c57221 */ /* 0x000fe20000010000 */
[----:B------:R-:W-:Y:S05]  /*6310*/  BRA `(.L_x_645) ;  /* 0x0000004000007947 */ /* 0x000fea0003800000 */
.L_x_643:
[----:B-----5:R-:W-:-:S05]  /*6320*/  PRMT R198, RZ, 0x5410, R48 ;  /* 0x00005410ffc67816 */ /* 0x020fca0000000030 */
[----:B------:R-:W-:Y:S01]  /*6330*/  FADD.FTZ R197, R198, R197 ;  /* 0x000000c5c6c57221 */ /* 0x000fe20000010000 */
[----:B------:R-:W-:-:S05]  /*6340*/  @P2 PRMT R198, RZ, 0x5410, R44 ;  /* 0x00005410ffc62816 */ /* 0x000fca000000002c */
[----:B------:R-:W-:-:S05]  /*6350*/  @P2 FADD.FTZ R197, R198, R197 ;  /* 0x000000c5c6c52221 */ /* 0x000fca0000010000 */
.L_x_645:
[----:B------:R-:W-:-:S04]  /*6360*/  F2FP.BF16.PACK_AB R198, RZ, R197 ;  /* 0x000000c5ffc6723e */ /* 0x000fc800000010ff */
[----:B------:R-:W-:Y:S02]  /*6370*/  PRMT R40, R198, 0x7610, R40 ;  /* 0x00007610c6287816 */ /* 0x000fe40000000028 */
.L_x_646:
[----:B------:R-:W-:Y:S01]  /*6380*/  PRMT R199, RZ, 0x7610, R132 ;  /* 0x00007610ffc77816 */ /* 0x000fe20000000084 */
[----:B------:R-:W-:Y:S05]  /*6390*/  @P3 BRA `(.L_x_647) ;  /* 0x0000008000003947 */ /* 0x000fea0003800000 */
[----:B------:R-:W-:-:S04]  /*63a0*/  ISETP.NE.U32.AND P4, PT, RZ, c[0x0][0x180], PT ;  /* 0x00006000ff007a0c */ /* 0x000fc80003f85070 */
[----:B------:R-:W-:-:S13]  /*63b0*/  ISETP.NE.AND.EX P4, PT, RZ, c[0x0][0x184], PT, P4 ;  /* 0x00006100ff007a0c */ /* 0x000fda0003f85340 */
[----:B------:R-:W-:Y:S05]  /*63c0*/  @P4 BRA `(.L_x_648) ;  /* 0x0000002000004947 */ /* 0x000fea0003800000 */
[----:B------:R-:W-:Y:S05]  /*63d0*/  @P0 BRA `(.L_x_649) ;  /* 0x0000008000000947 */ /* 0x000fea0003800000 */
[----:B------:R-:W-:Y:S05]  /*63e0*/  BRA `(.L_x_650) ;  /* 0x0000009000007947 */ /* 0x000fea0003800000 */
.L_x_648:
[----:B-----5:R-:W-:-:S05]  /*63f0*/  PRMT R132, RZ, 0x7610, R44 ;  /* 0x00007610ff847816 */ /* 0x020fca000000002c */
[----:B------:R-:W-:Y:S01]  /*6400*/  FADD.FTZ R199, R132, R199 ;  /* 0x000000c784c77221 */ /* 0x000fe20000010000 */
[----:B------:R-:W-:Y:S05]  /*6410*/  BRA `(.L_x_649) ;  /* 0x0000004000007947 */ /* 0x000fea0003800000 */
.L_x_647:
[----:B-----5:R-:W-:-:S05]  /*6420*/  PRMT R132, RZ, 0x7610, R48 ;  /* 0x00007610ff847816 */ /* 0x020fca0000000030 */
[----:B------:R-:W-:Y:S01]  /*6430*/  FADD.FTZ R199, R132, R199 ;  /* 0x000000c784c77221 */ /* 0x000fe20000010000 */
[----:B------:R-:W-:-:S05]  /*6440*/  @P2 PRMT R132, RZ, 0x7610, R44 ;  /* 0x00007610ff842816 */ /* 0x000fca000000002c */
[----:B------:R-:W-:-:S05]  /*6450*/  @P2 FADD.FTZ R199, R132, R199 ;  /* 0x000000c784c72221 */ /* 0x000fca0000010000 */
.L_x_649:
[----:B------:R-:W-:-:S04]  /*6460*/  F2FP.BF16.PACK_AB R132, RZ, R199 ;  /* 0x000000c7ff84723e */ /* 0x000fc800000010ff */
[----:B------:R-:W-:Y:S02]  /*6470*/  PRMT R40, R40, 0x5410, R132 ;  /* 0x0000541028287816 */ /* 0x000fe40000000084 */
.L_x_650:
[----:B------:R-:W-:Y:S01]  /*6480*/  PRMT R198, RZ, 0x5410, R133 ;  /* 0x00005410ffc67816 */ /* 0x000fe20000000085 */
[----:B------:R-:W-:Y:S05]  /*6490*/  @P3 BRA `(.L_x_651) ;  /* 0x0000008000003947 */ /* 0x000fea0003800000 */
[----:B------:R-:W-:-:S04]  /*64a0*/  ISETP.NE.U32.AND P4, PT, RZ, c[0x0][0x180], PT ;  /* 0x00006000ff007a0c */ /* 0x000fc80003f85070 */
[----:B------:R-:W-:-:S13]  /*64b0*/  ISETP.NE.AND.EX P4, PT, RZ, c[0x0][0x184], PT, P4 ;  /* 0x00006100ff007a0c */ /* 0x000fda0003f85340 */
[----:B------:R-:W-:Y:S05]  /*64c0*/  @P4 BRA `(.L_x_652) ;  /* 0x0000002000004947 */ /* 0x000fea0003800000 */
[----:B------:R-:W-:Y:S05]  /*64d0*/  @P0 BRA `(.L_x_653) ;  /* 0x0000008000000947 */ /* 0x000fea0003800000 */
[----:B------:R-:W-:Y:S05]  /*64e0*/  BRA `(.L_x_654) ;  /* 0x0000009000007947 */ /* 0x000fea0003800000 */
.L_x_652:
[----:B-----5:R-:W-:-:S05]  /*64f0*/  PRMT R132, RZ, 0x5410, R45 ;  /* 0x00005410ff847816 */ /* 0x020fca000000002d */
[----:B------:R-:W-:Y:S01]  /*6500*/  FADD.FTZ R198, R132, R198 ;  /* 0x000000c684c67221 */ /* 0x000fe20000010000 */
[----:B------:R-:W-:Y:S05]  /*6510*/  BRA `(.L_x_653) ;  /* 0x0000004000007947 */ /* 0x000fea0003800000 */
.L_x_651:
[----:B-----5:R-:W-:-:S05]  /*6520*/  PRMT R132, RZ, 0x5410, R49 ;  /* 0x00005410ff847816 */ /* 0x020fca0000000031 */
[----:B------:R-:W-:Y:S01]  /*6530*/  FADD.FTZ R198, R132, R198 ;  /* 0x000000c684c67221 */ /* 0x000fe20000010000 */
[----:B------:R-:W-:-:S05]  /*6540*/  @P2 PRMT R132, RZ, 0x5410, R45 ;  /* 0x00005410ff842816 */ /* 0x000fca000000002d */
[----:B------:R-:W-:-:S05]  /*6550*/  @P2 FADD.FTZ R198, R132, R198 ;  /* 0x000000c684c62221 */ /* 0x000fca0000010000 */
.L_x_653:
[----:B------:R-:W-:-:S04]  /*6560*/  F2FP.BF16.PACK_AB R132, RZ, R198 ;  /* 0x000000c6ff84723e */ /* 0x000fc800000010ff */
[----:B------:R-:W-:Y:S02]  /*6570*/  PRMT R41, R132, 0x7610, R41 ;  /* 0x0000761084297816 */ /* 0x000fe40000000029 */
.L_x_654:
[----:B------:R-:W-:Y:S01]  /*6580*/  PRMT R201, RZ, 0x7610, R133 ;  /* 0x00007610ffc97816 */ /* 0x000fe20000000085 */
[----:B------:R-:W-:Y:S05]  /*6590*/  @P3 BRA `(.L_x_655) ;  /* 0x0000008000003947 */ /* 0x000fea0003800000 */
[----:B------:R-:W-:-:S04]  /*65a0*/  ISETP.NE.U32.AND P4, PT, RZ, c[0x0][0x180], PT ;  /* 0x00006000ff007a0c */ /* 0x000fc80003f85070 */
[----:B------:R-:W-:-:S13]  /*65b0*/  ISETP.NE.AND.EX P4, PT, RZ, c[0x0][0x184], PT, P4 ;  /* 0x00006100ff007a0c */ /* 0x000fda0003f85340 */
[----:B------:R-:W-:Y:S05]  /*65c0*/  @P4 BRA `(.L_x_656) ;  /* 0x0000002000004947 */ /* 0x000fea0003800000 */
[----:B------:R-:W-:Y:S05]  /*65d0*/  @P0 BRA `(.L_x_657) ;  /* 0x0000008000000947 */ /* 0x000fea0003800000 */
[----:B------:R-:W-:Y:S05]  /*65e0*/  BRA `(.L_x_658) ;  /* 0x0000009000007947 */ /* 0x000fea0003800000 */
.L_x_656:
[----:B-----5:R-:W-:-:S05]  /*65f0*/  PRMT R132, RZ, 0x7610, R45 ;  /* 0x00007610ff847816 */ /* 0x020fca000000002d */
[----:B------:R-:W-:Y:S01]  /*6600*/  FADD.FTZ R201, R132, R201 ;  /* 0x000000c984c97221 */ /* 0x000fe20000010000 */
[----:B------:R-:W-:Y:S05]  /*6610*/  BRA `(.L_x_657) ;  /* 0x0000004000007947 */ /* 0x000fea0003800000 */
.L_x_655:
[----:B-----5:R-:W-:-:S05]  /*6620*/  PRMT R132, RZ, 0x7610, R49 ;  /* 0x00007610ff847816 */ /* 0x020fca0000000031 */
[----:B------:R-:W-:Y:S01]  /*6630*/  FADD.FTZ R201, R132, R201 ;  /* 0x000000c984c97221 */ /* 0x000fe20000010000 */
[----:B------:R-:W-:-:S05]  /*6640*/  @P2 PRMT R132, RZ, 0x7610, R45 ;  /* 0x00007610ff842816 */ /* 0x000fca000000002d */
[----:B------:R-:W-:-:S05]  /*6650*/  @P2 FADD.FTZ R201, R132, R201 ;  /* 0x000000c984c92221 */ /* 0x000fca0000010000 */
.L_x_657:
[----:B------:R-:W-:-:S04]  /*6660*/  F2FP.BF16.PACK_AB R132, RZ, R201 ;  /* 0x000000c9ff84723e */ /* 0x000fc800000010ff */
[----:B------:R-:W-:Y:S02]  /*6670*/  PRMT R41, R41, 0x5410, R132 ;  /* 0x0000541029297816 */ /* 0x000fe40000000084 */
.L_x_658:
[----:B------:R-:W-:Y:S01]  /*6680*/  PRMT R200, RZ, 0x5410, R134 ;  /* 0x00005410ffc87816 */ /* 0x000fe20000000086 */
[----:B------:R-:W-:Y:S05]  /*6690*/  @P3 BRA `(.L_x_659) ;  /* 0x0000008000003947 */ /* 0x000fea0003800000 */
[----:B------:R-:W-:-:S04]  /*66a0*/  ISETP.NE.U32.AND P4, PT, RZ, c[0x0][0x180], PT ;  /* 0x00006000ff007a0c */ /* 0x000fc80003f85070 */
[----:B------:R-:W-:-:S13]  /*66b0*/  ISETP.NE.AND.EX P4, PT, RZ, c[0x0][0x184], PT, P4 ;  /* 0x00006100ff007a0c */ /* 0x000fda0003f85340 */
[----:B------:R-:W-:Y:S05]  /*66c0*/  @P4 BRA `(.L_x_660) ;  /* 0x0000002000004947 */ /* 0x000fea0003800000 */
[----:B------:R-:W-:Y:S05]  /*66d0*/  @P0 BRA `(.L_x_661) ;  /* 0x0000008000000947 */ /* 0x000fea0003800000 */
[----:B------:R-:W-:Y:S05]  /*66e0*/  BRA `(.L_x_662) ;  /* 0x0000009000007947 */ /* 0x000fea0003800000 */
.L_x_660:
[----:B-----5:R-:W-:-:S05]  /*66f0*/  PRMT R132, RZ, 0x5410, R46 ;  /* 0x00005410ff847816 */ /* 0x020fca000000002e */
[----:B------:R-:W-:Y:S01]  /*6700*/  FADD.FTZ R200, R132, R200 ;  /* 0x000000c884c87221 */ /* 0x000fe20000010000 */
[----:B------:R-:W-:Y:S05]  /*6710*/  BRA `(.L_x_661) ;  /* 0x0000004000007947 */ /* 0x000fea0003800000 */
.L_x_659:
[----:B-----5:R-:W-:-:S05]  /*6720*/  PRMT R132, RZ, 0x5410, R50 ;  /* 0x00005410ff847816 */ /* 0x020fca0000000032 */
[----:B------:R-:W-:Y:S01]  /*6730*/  FADD.FTZ R200, R132, R200 ;  /* 0x000000c884c87221 */ /* 0x000fe20000010000 */
[----:B------:R-:W-:-:S05]  /*6740*/  @P2 PRMT R132, RZ, 0x5410, R46 ;  /* 0x00005410ff842816 */ /* 0x000fca000000002e */
[----:B------:R-:W-:-:S05]  /*6750*/  @P2 FADD.FTZ R200, R132, R200 ;  /* 0x000000c884c82221 */ /* 0x000fca0000010000 */
.L_x_661:
[----:B------:R-:W-:-:S04]  /*6760*/  F2FP.BF16.PACK_AB R132, RZ, R200 ;  /* 0x000000c8ff84723e */ /* 0x000fc800000010ff */
[----:B------:R-:W-:Y:S02]  /*6770*/  PRMT R42, R132, 0x7610, R42 ;  /* 0x00007610842a7816 */ /* 0x000fe4000000002a */
.L_x_662:
[----:B------:R-:W-:Y:S01]  /*6780*/  PRMT R203, RZ, 0x7610, R134 ;  /* 0x00007610ffcb7816 */ /* 0x000fe20000000086 */
[----:B------:R-:W-:Y:S05]  /*6790*/  @P3 BRA `(.L_x_663) ;  /* 0x0000008000003947 */ /* 0x000fea0003800000 */
[----:B------:R-:W-:-:S04]  /*67a0*/  ISETP.NE.U32.AND P4, PT, RZ, c[0x0][0x180], PT ;  /* 0x00006000ff007a0c */ /* 0x000fc80003f85070 */
[----:B------:R-:W-:-:S13]  /*67b0*/  ISETP.NE.AND.EX P4, PT, RZ, c[0x0][0x184], PT, P4 ;  /* 0x00006100ff007a0c */ /* 0x000fda0003f85340 */
[----:B------:R-:W-:Y:S05]  /*67c0*/  @P4 BRA `(.L_x_664) ;  /* 0x0000002000004947 */ /* 0x000fea0003800000 */
[----:B------:R-:W-:Y:S05]  /*67d0*/  @P0 BRA `(.L_x_665) ;  /* 0x0000008000000947 */ /* 0x000fea0003800000 */
[----:B------:R-:W-:Y:S05]  /*67e0*/  BRA `(.L_x_666) ;  /* 0x0000009000007947 */ /* 0x000fea0003800000 */
.L_x_664:
[----:B-----5:R-:W-:-:S05]  /*67f0*/  PRMT R132, RZ, 0x7610, R46 ;  /* 0x00007610ff847816 */ /* 0x020fca000000002e */
[----:B------:R-:W-:Y:S01]  /*6800*/  FADD.FTZ R203, R132, R203 ;  /* 0x000000cb84cb7221 */ /* 0x000fe20000010000 */
[----:B------:R-:W-:Y:S05]  /*6810*/  BRA `(.L_x_665) ;  /* 0x0000004000007947 */ /* 0x000fea0003800000 */
.L_x_663:
[----:B-----5:R-:W-:-:S05]  /*6820*/  PRMT R132, RZ, 0x7610, R50 ;  /* 0x00007610ff847816 */ /* 0x020fca0000000032 */
[----:B------:R-:W-:Y:S01]  /*6830*/  FADD.FTZ R203, R132, R203 ;  /* 0x000000cb84cb7221 */ /* 0x000fe20000010000 */
[----:B------:R-:W-:-:S05]  /*6840*/  @P2 PRMT R132, RZ, 0x7610, R46 ;  /* 0x00007610ff842816 */ /* 0x000fca000000002e */
[----:B------:R-:W-:-:S05]  /*6850*/  @P2 FADD.FTZ R203, R132, R203 ;  /* 0x000000cb84cb2221 */ /* 0x000fca0000010000 */
.L_x_665:
[----:B------:R-:W-:-:S04]  /*6860*/  F2FP.BF16.PACK_AB R132, RZ, R203 ;  /* 0x000000cbff84723e */ /* 0x000fc800000010ff */
[----:B------:R-:W-:Y:S02]  /*6870*/  PRMT R42, R42, 0x5410, R132 ;  /* 0x000054102a2a7816 */ /* 0x000fe40000000084 */
.L_x_666:
[----:B------:R-:W-:Y:S01]  /*6880*/  PRMT R202, RZ, 0x5410, R135 ;  /* 0x00005410ffca7816 */ /* 0x000fe20000000087 */
[----:B------:R-:W-:Y:S05]  /*6890*/  @P3 BRA `(.L_x_667) ;  /* 0x0000008000003947 */ /* 0x000fea0003800000 */
[----:B------:R-:W-:-:S04]  /*68a0*/  ISETP.NE.U32.AND P4, PT, RZ, c[0x0][0x180], PT ;  /* 0x00006000ff007a0c */ /* 0x000fc80003f85070 */
[----:B------:R-:W-:-:S13]  /*68b0*/  ISETP.NE.AND.EX P4, PT, RZ, c[0x0][0x184], PT, P4 ;  /* 0x00006100ff007a0c */ /* 0x000fda0003f85340 */
[----:B------:R-:W-:Y:S05]  /*68c0*/  @P4 BRA `(.L_x_668) ;  /* 0x0000002000004947 */ /* 0x000fea0003800000 */
[----:B------:R-:W-:Y:S05]  /*68d0*/  @P0 BRA `(.L_x_669) ;  /* 0x0000008000000947 */ /* 0x000fea0003800000 */
[----:B------:R-:W-:Y:S05]  /*68e0*/  BRA `(.L_x_670) ;  /* 0x0000009000007947 */ /* 0x000fea0003800000 */
.L_x_668:
[----:B-----5:R-:W-:-:S05]  /*68f0*/  PRMT R132, RZ, 0x5410, R47 ;  /* 0x00005410ff847816 */ /* 0x020fca000000002f */
[----:B------:R-:W-:Y:S01]  /*6900*/  FADD.FTZ R202, R132, R202 ;  /* 0x000000ca84ca7221 */ /* 0x000fe20000010000 */
[----:B------:R-:W-:Y:S05]  /*6910*/  BRA `(.L_x_669) ;  /* 0x0000004000007947 */ /* 0x000fea0003800000 */
.L_x_667:
[----:B-----5:R-:W-:-:S05]  /*6920*/  PRMT R132, RZ, 0x5410, R51 ;  /* 0x00005410ff847816 */ /* 0x020fca0000000033 */
[----:B------:R-:W-:Y:S01]  /*6930*/  FADD.FTZ R202, R132, R202 ;  /* 0x000000ca84ca7221 */ /* 0x000fe20000010000 */
[----:B------:R-:W-:-:S05]  /*6940*/  @P2 PRMT R132, RZ, 0x5410, R47 ;  /* 0x00005410ff842816 */ /* 0x000fca000000002f */
[----:B------:R-:W-:-:S05]  /*6950*/  @P2 FADD.FTZ R202, R132, R202 ;  /* 0x000000ca84ca2221 */ /* 0x000fca0000010000 */
.L_x_669:
[----:B------:R-:W-:-:S04]  /*6960*/  F2FP.BF16.PACK_AB R132, RZ, R202 ;  /* 0x000000caff84723e */ /* 0x000fc800000010ff */
[----:B------:R-:W-:Y:S02]  /*6970*/  PRMT R43, R132, 0x7610, R43 ;  /* 0x00007610842b7816 */ /* 0x000fe4000000002b */
.L_x_670:
[----:B------:R-:W-:Y:S01]  /*6980*/  PRMT R204, RZ, 0x7610, R135 ;  /* 0x00007610ffcc7816 */ /* 0x000fe20000000087 */
[----:B------:R-:W-:Y:S05]  /*6990*/  @P3 BRA `(.L_x_671) ;  /* 0x0000008000003947 */ /* 0x000fea0003800000 */
[----:B------:R-:W-:-:S04]  /*69a0*/  ISETP.NE.U32.AND P4, PT, RZ, c[0x0][0x180], PT ;  /* 0x00006000ff007a0c */ /* 0x000fc80003f85070 */
[----:B------:R-:W-:-:S13]  /*69b0*/  ISETP.NE.AND.EX P4, PT, RZ, c[0x0][0x184], PT, P4 ;  /* 0x00006100ff007a0c */ /* 0x000fda0003f85340 */
[----:B------:R-:W-:Y:S05]  /*69c0*/  @P4 BRA `(.L_x_672) ;  /* 0x0000002000004947 */ /* 0x000fea0003800000 */
[----:B------:R-:W-:Y:S05]  /*69d0*/  @P0 BRA `(.L_x_673) ;  /* 0x0000008000000947 */ /* 0x000fea0003800000 */
[----:B------:R-:W-:Y:S05]  /*69e0*/  BRA `(.L_x_674) ;  /* 0x0000009000007947 */ /* 0x000fea0003800000 */
.L_x_672:
[----:B-----5:R-:W-:-:S05]  /*69f0*/  PRMT R132, RZ, 0x7610, R47 ;  /* 0x00007610ff847816 */ /* 0x020fca000000002f */
[----:B------:R-:W-:Y:S01]  /*6a00*/  FADD.FTZ R204, R132, R204 ;  /* 0x000000cc84cc7221 */ /* 0x000fe20000010000 */
[----:B------:R-:W-:Y:S05]  /*6a10*/  BRA `(.L_x_673) ;  /* 0x0000004000007947 */ /* 0x000fea0003800000 */
.L_x_671:
[----:B-----5:R-:W-:-:S05]  /*6a20*/  PRMT R132, RZ, 0x7610, R51 ;  /* 0x00007610ff847816 */ /* 0x020fca0000000033 */
[----:B------:R-:W-:Y:S01]  /*6a30*/  FADD.FTZ R204, R132, R204 ;  /* 0x000000cc84cc7221 */ /* 0x000fe20000010000 */
[----:B------:R-:W-:-:S05]  /*6a40*/  @P2 PRMT R132, RZ, 0x7610, R47 ;  /* 0x00007610ff842816 */ /* 0x000fca000000002f */
[----:B------:R-:W-:-:S05]  /*6a50*/  @P2 FADD.FTZ R204, R132, R204 ;  /* 0x000000cc84cc2221 */ /* 0x000fca0000010000 */
.L_x_673:
[----:B------:R-:W-:-:S04]  /*6a60*/  F2FP.BF16.PACK_AB R132, RZ, R204 ;  /* 0x000000ccff84723e */ /* 0x000fc800000010ff */
[----:B------:R-:W-:Y:S02]  /*6a70*/  PRMT R43, R43, 0x5410, R132 ;  /* 0x000054102b2b7816 */ /* 0x000fe40000000084 */
.L_x_674:
        /* <DEDUP_REMOVED lines=16> */
.L_x_676:
[----:B-----5:R-:W-:-:S05]  /*6b80*/  PRMT R210, RZ, 0x5410, R44 ;  /* 0x00005410ffd27816 */ /* 0x020fca000000002c */
[----:B------:R-:W-:Y:S01]  /*6b90*/  FADD.FTZ R209, R210, R209 ;  /* 0x000000d1d2d17221 */ /* 0x000fe20000010000 */
[----:B------:R-:W-:Y:S05]  /*6ba0*/  BRA `(.L_x_677) ;  /* 0x0000004000007947 */ /* 0x000fea0003800000 */
.L_x_675:
[----:B-----5:R-:W-:-:S05]  /*6bb0*/  PRMT R210, RZ, 0x5410, R48 ;  /* 0x00005410ffd27816 */ /* 0x020fca0000000030 */
[----:B------:R-:W-:Y:S01]  /*6bc0*/  FADD.FTZ R209, R210, R209 ;  /* 0x000000d1d2d17221 */ /* 0x000fe20000010000 */
[----:B------:R-:W-:-:S05]  /*6bd0*/  @P2 PRMT R210, RZ, 0x5410, R44 ;  /* 0x00005410ffd22816 */ /* 0x000fca000000002c */
[----:B------:R-:W-:-:S05]  /*6be0*/  @P2 FADD.FTZ R209, R210, R209 ;  /* 0x000000d1d2d12221 */ /* 0x000fca0000010000 */
.L_x_677:
[----:B------:R-:W-:-:S04]  /*6bf0*/  F2FP.BF16.PACK_AB R210, RZ, R209 ;  /* 0x000000d1ffd2723e */ /* 0x000fc800000010ff */
[----:B------:R-:W-:Y:S02]  /*6c00*/  PRMT R40, R210, 0x7610, R40 ;  /* 0x00007610d2287816 */ /* 0x000fe40000000028 */
.L_x_678:
[----:B------:R-:W-:Y:S01]  /*6c10*/  PRMT R211, RZ, 0x7610, R132 ;  /* 0x00007610ffd37816 */ /* 0x000fe20000000084 */
[----:B------:R-:W-:Y:S05]  /*6c20*/  @P3 BRA `(.L_x_679) ;  /* 0x0000008000003947 */ /* 0x000fea0003800000 */
[----:B------:R-:W-:-:S04]  /*6c30*/  ISETP.NE.U32.AND P1, PT, RZ, c[0x0][0x180], PT ;  /* 0x00006000ff007a0c */ /* 0x000fc80003f25070 */
[----:B------:R-:W-:-:S13]  /*6c40*/  ISETP.NE.AND.EX P1, PT, RZ, c[0x0][0x184], PT, P1 ;  /* 0x00006100ff007a0c */ /* 0x000fda0003f25310 */
[----:B------:R-:W-:Y:S05]  /*6c50*/  @P1 BRA `(.L_x_680) ;  /* 0x0000002000001947 */ /* 0x000fea0003800000 */
[----:B------:R-:W-:Y:S05]  /*6c60*/  @P0 BRA `(.L_x_681) ;  /* 0x0000008000000947 */ /* 0x000fea0003800000 */
[----:B------:R-:W-:Y:S05]  /*6c70*/  BRA `(.L_x_682) ;  /* 0x0000009000007947 */ /* 0x000fea0003800000 */
.L_x_680:
[----:B-----5:R-:W-:-:S05]  /*6c80*/  PRMT R132, RZ, 0x7610, R44 ;  /* 0x00007610ff847816 */ /* 0x020fca000000002c */
[----:B------:R-:W-:Y:S01]  /*6c90*/  FADD.FTZ R211, R132, R211 ;  /* 0x000000d384d37221 */ /* 0x000fe20000010000 */
[----:B------:R-:W-:Y:S05]  /*6ca0*/  BRA `(.L_x_681) ;  /* 0x0000004000007947 */ /* 0x000fea0003800000 */
.L_x_679:
[----:B-----5:R-:W-:-:S05]  /*6cb0*/  PRMT R132, RZ, 0x7610, R48 ;  /* 0x00007610ff847816 */ /* 0x020fca0000000030 */
[----:B------:R-:W-:Y:S01]  /*6cc0*/  FADD.FTZ R211, R132, R211 ;  /* 0x000000d384d37221 */ /* 0x000fe20000010000 */
[----:B------:R-:W-:-:S05]  /*6cd0*/  @P2 PRMT R132, RZ, 0x7610, R44 ;  /* 0x00007610ff842816 */ /* 0x000fca000000002c */
[----:B------:R-:W-:-:S05]  /*6ce0*/  @P2 FADD.FTZ R211, R132, R211 ;  /* 0x000000d384d32221 */ /* 0x000fca0000010000 */
.L_x_681:
[----:B------:R-:W-:-:S04]  /*6cf0*/  F2FP.BF16.PACK_AB R132, RZ, R211 ;  /* 0x000000d3ff84723e */ /* 0x000fc800000010ff */
[----:B------:R-:W-:Y:S02]  /*6d00*/  PRMT R40, R40, 0x5410, R132 ;  /* 0x0000541028287816 */ /* 0x000fe40000000084 */
.L_x_682:
[----:B------:R-:W-:Y:S01]  /*6d10*/  PRMT R210, RZ, 0x5410, R133 ;  /* 0x00005410ffd27816 */ /* 0x000fe20000000085 */
[----:B------:R-:W-:Y:S05]  /*6d20*/  @P3 BRA `(.L_x_683) ;  /* 0x0000008000003947 */ /* 0x000fea0003800000 */
[----:B------:R-:W-:-:S04]  /*6d30*/  ISETP.NE.U32.AND P1, PT, RZ, c[0x0][0x180], PT ;  /* 0x00006000ff007a0c */ /* 0x000fc80003f25070 */
[----:B------:R-:W-:-:S13]  /*6d40*/  ISETP.NE.AND.EX P1, PT, RZ, c[0x0][0x184], PT, P1 ;  /* 0x00006100ff007a0c */ /* 0x000fda0003f25310 */
[----:B------:R-:W-:Y:S05]  /*6d50*/  @P1 BRA `(.L_x_684) ;  /* 0x0000002000001947 */ /* 0x000fea0003800000 */
[----:B------:R-:W-:Y:S05]  /*6d60*/  @P0 BRA `(.L_x_685) ;  /* 0x0000008000000947 */ /* 0x000fea0003800000 */
[----:B------:R-:W-:Y:S05]  /*6d70*/  BRA `(.L_x_686) ;  /* 0x0000009000007947 */ /* 0x000fea0003800000 */
.L_x_684:
[----:B-----5:R-:W-:-:S05]  /*6d80*/  PRMT R132, RZ, 0x5410, R45 ;  /* 0x00005410ff847816 */ /* 0x020fca000000002d */
[----:B------:R-:W-:Y:S01]  /*6d90*/  FADD.FTZ R210, R132, R210 ;  /* 0x000000d284d27221 */ /* 0x000fe20000010000 */
[----:B------:R-:W-:Y:S05]  /*6da0*/  BRA `(.L_x_685) ;  /* 0x0000004000007947 */ /* 0x000fea0003800000 */
.L_x_683:
[----:B-----5:R-:W-:-:S05]  /*6db0*/  PRMT R132, RZ, 0x5410, R49 ;  /* 0x00005410ff847816 */ /* 0x020fca0000000031 */
[----:B------:R-:W-:Y:S01]  /*6dc0*/  FADD.FTZ R210, R132, R210 ;  /* 0x000000d284d27221 */ /* 0x000fe20000010000 */
[----:B------:R-:W-:-:S05]  /*6dd0*/  @P2 PRMT R132, RZ, 0x5410, R45 ;  /* 0x00005410ff842816 */ /* 0x000fca000000002d */
[----:B------:R-:W-:-:S05]  /*6de0*/  @P2 FADD.FTZ R210, R132, R210 ;  /* 0x000000d284d22221 */ /* 0x000fca0000010000 */
.L_x_685:
[----:B------:R-:W-:-:S04]  /*6df0*/  F2FP.BF16.PACK_AB R132, RZ, R210 ;  /* 0x000000d2ff84723e */ /* 0x000fc800000010ff */
[----:B------:R-:W-:Y:S02]  /*6e00*/  PRMT R41, R132, 0x7610, R41 ;  /* 0x0000761084297816 */ /* 0x000fe40000000029 */
.L_x_686:
[----:B------:R-:W-:Y:S01]  /*6e10*/  PRMT R213, RZ, 0x7610, R133 ;  /* 0x00007610ffd57816 */ /* 0x000fe20000000085 */
[----:B------:R-:W-:Y:S05]  /*6e20*/  @P3 BRA `(.L_x_687) ;  /* 0x0000008000003947 */ /* 0x000fea0003800000 */
[----:B------:R-:W-:-:S04]  /*6e30*/  ISETP.NE.U32.AND P1, PT, RZ, c[0x0][0x180], PT ;  /* 0x00006000ff007a0c */ /* 0x000fc80003f25070 */
[----:B------:R-:W-:-:S13]  /*6e40*/  ISETP.NE.AND.EX P1, PT, RZ, c[0x0][0x184], PT, P1 ;  /* 0x00006100ff007a0c */ /* 0x000fda0003f25310 */
[----:B------:R-:W-:Y:S05]  /*6e50*/  @P1 BRA `(.L_x_688) ;  /* 0x0000002000001947 */ /* 0x000fea0003800000 */
[----:B------:R-:W-:Y:S05]  /*6e60*/  @P0 BRA `(.L_x_689) ;  /* 0x0000008000000947 */ /* 0x000fea0003800000 */
[----:B------:R-:W-:Y:S05]  /*6e70*/  BRA `(.L_x_690) ;  /* 0x0000009000007947 */ /* 0x000fea0003800000 */
.L_x_688:
[----:B-----5:R-:W-:-:S05]  /*6e80*/  PRMT R132, RZ, 0x7610, R45 ;  /* 0x00007610ff847816 */ /* 0x020fca000000002d */
[----:B------:R-:W-:Y:S01]  /*6e90*/  FADD.FTZ R213, R132, R213 ;  /* 0x000000d584d57221 */ /* 0x000fe20000010000 */
[----:B------:R-:W-:Y:S05]  /*6ea0*/  BRA `(.L_x_689) ;  /* 0x0000004000007947 */ /* 0x000fea0003800000 */
.L_x_687:
[----:B-----5:R-:W-:-:S05]  /*6eb0*/  PRMT R132, RZ, 0x7610, R49 ;  /* 0x00007610ff847816 */ /* 0x020fca0000000031 */
[----:B------:R-:W-:Y:S01]  /*6ec0*/  FADD.FTZ R213, R132, R213 ;  /* 0x000000d584d57221 */ /* 0x000fe20000010000 */
[----:B------:R-:W-:-:S05]  /*6ed0*/  @P2 PRMT R132, RZ, 0x7610, R45 ;  /* 0x00007610ff842816 */ /* 0x000fca000000002d */
[----:B------:R-:W-:-:S05]  /*6ee0*/  @P2 FADD.FTZ R213, R132, R213 ;  /* 0x000000d584d52221 */ /* 0x000fca0000010000 */
.L_x_689:
[----:B------:R-:W-:-:S04]  /*6ef0*/  F2FP.BF16.PACK_AB R132, RZ, R213 ;  /* 0x000000d5ff84723e */ /* 0x000fc800000010ff */
[----:B------:R-:W-:Y:S02]  /*6f00*/  PRMT R41, R41, 0x5410, R132 ;  /* 0x0000541029297816 */ /* 0x000fe40000000084 */
.L_x_690:
[----:B------:R-:W-:Y:S01]  /*6f10*/  PRMT R212, RZ, 0x5410, R134 ;  /* 0x00005410ffd47816 */ /* 0x000fe20000000086 */
[----:B------:R-:W-:Y:S05]  /*6f20*/  @P3 BRA `(.L_x_691) ;  /* 0x0000008000003947 */ /* 0x000fea0003800000 */
[----:B------:R-:W-:-:S04]  /*6f30*/  ISETP.NE.U32.AND P1, PT, RZ, c[0x0][0x180], PT ;  /* 0x00006000ff007a0c */ /* 0x000fc80003f25070 */
[----:B------:R-:W-:-:S13]  /*6f40*/  ISETP.NE.AND.EX P1, PT, RZ, c[0x0][0x184], PT, P1 ;  /* 0x00006100ff007a0c */ /* 0x000fda0003f25310 */
[----:B------:R-:W-:Y:S05]  /*6f50*/  @P1 BRA `(.L_x_692) ;  /* 0x0000002000001947 */ /* 0x000fea0003800000 */
[----:B------:R-:W-:Y:S05]  /*6f60*/  @P0 BRA `(.L_x_693) ;  /* 0x0000008000000947 */ /* 0x000fea0003800000 */
[----:B------:R-:W-:Y:S05]  /*6f70*/  BRA `(.L_x_694) ;  /* 0x0000009000007947 */ /* 0x000fea0003800000 */
.L_x_692:
[----:B-----5:R-:W-:-:S05]  /*6f80*/  PRMT R132, RZ, 0x5410, R46 ;  /* 0x00005410ff847816 */ /* 0x020fca000000002e */
[----:B------:R-:W-:Y:S01]  /*6f90*/  FADD.FTZ R212, R132, R212 ;  /* 0x000000d484d47221 */ /* 0x000fe20000010000 */
[----:B------:R-:W-:Y:S05]  /*6fa0*/  BRA `(.L_x_693) ;  /* 0x0000004000007947 */ /* 0x000fea0003800000 */
.L_x_691:
[----:B-----5:R-:W-:-:S05]  /*6fb0*/  PRMT R132, RZ, 0x5410, R50 ;  /* 0x00005410ff847816 */ /* 0x020fca0000000032 */
[----:B------:R-:W-:Y:S01]  /*6fc0*/  FADD.FTZ R212, R132, R212 ;  /* 0x000000d484d47221 */ /* 0x000fe20000010000 */
[----:B------:R-:W-:-:S05]  /*6fd0*/  @P2 PRMT R132, RZ, 0x5410, R46 ;  /* 0x00005410ff842816 */ /* 0x000fca000000002e */
[----:B------:R-:W-:-:S05]  /*6fe0*/  @P2 FADD.FTZ R212, R132, R212 ;  /* 0x000000d484d42221 */ /* 0x000fca0000010000 */
.L_x_693:
[----:B------:R-:W-:-:S04]  /*6ff0*/  F2FP.BF16.PACK_AB R132, RZ, R212 ;  /* 0x000000d4ff84723e */ /* 0x000fc800000010ff */
[----:B------:R-:W-:Y:S02]  /*7000*/  PRMT R42, R132, 0x7610, R42 ;  /* 0x00007610842a7816 */ /* 0x000fe4000000002a */
.L_x_694:
[----:B------:R-:W-:Y:S01]  /*7010*/  PRMT R215, RZ, 0x7610, R134 ;  /* 0x00007610ffd77816 */ /* 0x000fe20000000086 */
[----:B------:R-:W-:Y:S05]  /*7020*/  @P3 BRA `(.L_x_695) ;  /* 0x0000008000003947 */ /* 0x000fea0003800000 */
[----:B------:R-:W-:-:S04]  /*7030*/  ISETP.NE.U32.AND P1, PT, RZ, c[0x0][0x180], PT ;  /* 0x00006000ff007a0c */ /* 0x000fc80003f25070 */
[----:B------:R-:W-:-:S13]  /*7040*/  ISETP.NE.AND.EX P1, PT, RZ, c[0x0][0x184], PT, P1 ;  /* 0x00006100ff007a0c */ /* 0x000fda0003f25310 */
[----:B------:R-:W-:Y:S05]  /*7050*/  @P1 BRA `(.L_x_696) ;  /* 0x0000002000001947 */ /* 0x000fea0003800000 */
[----:B------:R-:W-:Y:S05]  /*7060*/  @P0 BRA `(.L_x_697) ;  /* 0x0000008000000947 */ /* 0x000fea0003800000 */
[----:B------:R-:W-:Y:S05]  /*7070*/  BRA `(.L_x_698) ;  /* 0x0000009000007947 */ /* 0x000fea0003800000 */
.L_x_696:
[----:B-----5:R-:W-:-:S05]  /*7080*/  PRMT R132, RZ, 0x7610, R46 ;  /* 0x00007610ff847816 */ /* 0x020fca000000002e */
[----:B------:R-:W-:Y:S01]  /*7090*/  FADD.FTZ R215, R132, R215 ;  /* 0x000000d784d77221 */ /* 0x000fe20000010000 */
[----:B------:R-:W-:Y:S05]  /*70a0*/  BRA `(.L_x_697) ;  /* 0x0000004000007947 */ /* 0x000fea0003800000 */
.L_x_695:
[----:B-----5:R-:W-:-:S05]  /*70b0*/  PRMT R132, RZ, 0x7610, R50 ;  /* 0x00007610ff847816 */ /* 0x020fca0000000032 */
[----:B------:R-:W-:Y:S01]  /*70c0*/  FADD.FTZ R215, R132, R215 ;  /* 0x000000d784d77221 */ /* 0x000fe20000010000 */
[----:B------:R-:W-:-:S05]  /*70d0*/  @P2 PRMT R132, RZ, 0x7610, R46 ;  /* 0x00007610ff842816 */ /* 0x000fca000000002e */
[----:B------:R-:W-:-:S05]  /*70e0*/  @P2 FADD.FTZ R215, R132, R215 ;  /* 0x000000d784d72221 */ /* 0x000fca0000010000 */
.L_x_697:
[----:B------:R-:W-:-:S04]  /*70f0*/  F2FP.BF16.PACK_AB R132, RZ, R215 ;  /* 0x000000d7ff84723e */ /* 0x000fc800000010ff */
[----:B------:R-:W-:Y:S02]  /*7100*/  PRMT R42, R42, 0x5410, R132 ;  /* 0x000054102a2a7816 */ /* 0x000fe40000000084 */
.L_x_698:
[----:B------:R-:W-:Y:S01]  /*7110*/  PRMT R214, RZ, 0x5410, R135 ;  /* 0x00005410ffd67816 */ /* 0x000fe20000000087 */
[----:B------:R-:W-:Y:S05]  /*7120*/  @P3 BRA `(.L_x_699) ;  /* 0x0000008000003947 */ /* 0x000fea0003800000 */
[----:B------:R-:W-:-:S04]  /*7130*/  ISETP.NE.U32.AND P1, PT, RZ, c[0x0][0x180], PT ;  /* 0x00006000ff007a0c */ /* 0x000fc80003f25070 */
[----:B------:R-:W-:-:S13]  /*7140*/  ISETP.NE.AND.EX P1, PT, RZ, c[0x0][0x184], PT, P1 ;  /* 0x00006100ff007a0c */ /* 0x000fda0003f25310 */
[----:B------:R-:W-:Y:S05]  /*7150*/  @P1 BRA `(.L_x_700) ;  /* 0x0000002000001947 */ /* 0x000fea0003800000 */
[----:B------:R-:W-:Y:S05]  /*7160*/  @P0 BRA `(.L_x_701) ;  /* 0x0000008000000947 */ /* 0x000fea0003800000 */
[----:B------:R-:W-:Y:S05]  /*7170*/  BRA `(.L_x_702) ;  /* 0x0000009000007947 */ /* 0x000fea0003800000 */
.L_x_700:
[----:B-----5:R-:W-:-:S05]  /*7180*/  PRMT R132, RZ, 0x5410, R47 ;  /* 0x00005410ff847816 */ /* 0x020fca000000002f */
[----:B------:R-:W-:Y:S01]  /*7190*/  FADD.FTZ R214, R132, R214 ;  /* 0x000000d684d67221 */ /* 0x000fe20000010000 */
[----:B------:R-:W-:Y:S05]  /*71a0*/  BRA `(.L_x_701) ;  /* 0x0000004000007947 */ /* 0x000fea0003800000 */
.L_x_699:
[----:B-----5:R-:W-:-:S05]  /*71b0*/  PRMT R132, RZ, 0x5410, R51 ;  /* 0x00005410ff847816 */ /* 0x020fca0000000033 */
[----:B------:R-:W-:Y:S01]  /*71c0*/  FADD.FTZ R214, R132, R214 ;  /* 0x000000d684d67221 */ /* 0x000fe20000010000 */
[----:B------:R-:W-:-:S05]  /*71d0*/  @P2 PRMT R132, RZ, 0x5410, R47 ;  /* 0x00005410ff842816 */ /* 0x000fca000000002f */
[----:B------:R-:W-:-:S05]  /*71e0*/  @P2 FADD.FTZ R214, R132, R214 ;  /* 0x000000d684d62221 */ /* 0x000fca0000010000 */
.L_x_701:
[----:B------:R-:W-:-:S04]  /*71f0*/  F2FP.BF16.PACK_AB R132, RZ, R214 ;  /* 0x000000d6ff84723e */ /* 0x000fc800000010ff */
[----:B------:R-:W-:Y:S02]  /*7200*/  PRMT R43, R132, 0x7610, R43 ;  /* 0x00007610842b7816 */ /* 0x000fe4000000002b */
.L_x_702:
[----:B------:R-:W-:Y:S01]  /*7210*/  PRMT R216, RZ, 0x7610, R135 ;  /* 0x00007610ffd87816 */ /* 0x000fe20000000087 */
[----:B------:R-:W-:Y:S05]  /*7220*/  @P3 BRA `(.L_x_703) ;  /* 0x0000008000003947 */ /* 0x000fea0003800000 */
[----:B------:R-:W-:-:S04]  /*7230*/  ISETP.NE.U32.AND P1, PT, RZ, c[0x0][0x180], PT ;  /* 0x00006000ff007a0c */ /* 0x000fc80003f25070 */
[----:B------:R-:W-:-:S13]  /*7240*/  ISETP.NE.AND.EX P1, PT, RZ, c[0x0][0x184], PT, P1 ;  /* 0x00006100ff007a0c */ /* 0x000fda0003f25310 */
[----:B------:R-:W-:Y:S05]  /*7250*/  @P1 BRA `(.L_x_704) ;  /* 0x0000002000001947 */ /* 0x000fea0003800000 */
[----:B------:R-:W-:Y:S05]  /*7260*/  @P0 BRA `(.L_x_705) ;  /* 0x0000008000000947 */ /* 0x000fea0003800000 */
[----:B------:R-:W-:Y:S05]  /*7270*/  BRA `(.L_x_706) ;  /* 0x0000009000007947 */ /* 0x000fea0003800000 */
.L_x_704:
[----:B-----5:R-:W-:-:S05]  /*7280*/  PRMT R132, RZ, 0x7610, R47 ;  /* 0x00007610ff847816 */ /* 0x020fca000000002f */
[----:B------:R-:W-:Y:S01]  /*7290*/  FADD.FTZ R216, R132, R216 ;  /* 0x000000d884d87221 */ /* 0x000fe20000010000 */
[----:B------:R-:W-:Y:S05]  /*72a0*/  BRA `(.L_x_705) ;  /* 0x0000004000007947 */ /* 0x000fea0003800000 */
.L_x_703:
[----:B-----5:R-:W-:-:S05]  /*72b0*/  PRMT R132, RZ, 0x7610, R51 ;  /* 0x00007610ff847816 */ /* 0x020fca0000000033 */
[----:B------:R-:W-:Y:S01]  /*72c0*/  FADD.FTZ R216, R132, R216 ;  /* 0x000000d884d87221 */ /* 0x000fe20000010000 */
[----:B------:R-:W-:-:S05]  /*72d0*/  @P2 PRMT R132, RZ, 0x7610, R47 ;  /* 0x00007610ff842816 */ /* 0x000fca000000002f */
[----:B------:R-:W-:-:S05]  /*72e0*/  @P2 FADD.FTZ R216, R132, R216 ;  /* 0x000000d884d82221 */ /* 0x000fca0000010000 */
.L_x_705:
[----:B------:R-:W-:-:S04]  /*72f0*/  F2FP.BF16.PACK_AB R132, RZ, R216 ;  /* 0x000000d8ff84723e */ /* 0x000fc800000010ff */
[----:B------:R-:W-:Y:S02]  /*7300*/  PRMT R43, R43, 0x5410, R132 ;  /* 0x000054102b2b7816 */ /* 0x000fe40000000084 */
.L_x_706:
[----:B------:R-:W-:Y:S01]  /*7310*/  @P0 IMAD.WIDE.U32 R132, R206, R186, c[0x0][0x188] ;  /* 0x00006200ce840625 */ /* 0x000fe200078e00ba */
[----:B------:R-:W-:-:S04]  /*7320*/  ISETP.NE.AND P2, PT, R224, RZ, PT ;  /* 0x000000ffe000720c */ /* 0x000fc80003f45270 */
[----:B------:R0:W-:Y:S02]  /*7330*/  @P0 STG.E.128 [R132.64], R40 ;  /* 0x0000002884000986 */ /* 0x0001e4000c101d04 */
[----:B0-----:R-:W-:-:S04]  /*7340*/  FADD.FTZ R132, RZ, R175 ;  /* 0x000000afff847221 */ /* 0x001fc80000010000 */
[----:B------:R-:W-:-:S04]  /*7350*/  FADD.FTZ R132, R132, R174 ;  /* 0x000000ae84847221 */ /* 0x000fc80000010000 */
        /* <DEDUP_REMOVED lines=77> */
[----:B------:R-:W-:Y:S01]  /*7830*/  FADD.FTZ R135, R132, R216 ;  /* 0x000000d884877221 */ /* 0x000fe20000010000 */
[----:B------:R-:W-:Y:S05]  /*7840*/  BRA.DIV ~URZ, `(.L_x_707) ;  /* 0x000038b27f007947 */ /* 0x000fea000b800000 */
[----:B------:R0:W1:Y:S02]  /*7850*/  SHFL.BFLY PT, R134, R135, 0x1, 0x1f ;  /* 0x0c201f0087867f89 */ /* 0x00006400000e0000 */
.L_x_711:
[----:B01----:R-:W-:Y:S01]  /*7860*/  FADD.FTZ R135, R135, R134 ;  /* 0x0000008687877221 */ /* 0x003fe20000010000 */
[----:B------:R-:W-:Y:S05]  /*7870*/  BRA.DIV ~URZ, `(.L_x_708) ;  /* 0x000038f27f007947 */ /* 0x000fea000b800000 */
[----:B------:R-:W0:Y:S02]  /*7880*/  SHFL.BFLY PT, R132, R135, 0x2, 0x1f ;  /* 0x0c401f0087847f89 */ /* 0x000e2400000e0000 */
        /* <DEDUP_REMOVED lines=8> */
[C---:B------:R-:W-:Y:S02]  /*7910*/  FADD.FTZ R132, -R135.reuse, R175 ;  /* 0x000000af87847221 */ /* 0x040fe40000010100 */
[----:B------:R-:W-:Y:S02]  /*7920*/  FADD.FTZ R133, -R135, R174 ;  /* 0x000000ae87857221 */ /* 0x000fe40000010100 */
[----:B------:R-:W-:-:S04]  /*7930*/  FFMA.FTZ R132, R132, R132, RZ ;  /* 0x0000008484847223 */ /* 0x000fc800000100ff */
[----:B------:R-:W-:Y:S02]  /*7940*/  FFMA.FTZ R132, R133, R133, R132 ;  /* 0x0000008585847223 */ /* 0x000fe40000010084 */
[----:B------:R-:W-:-:S04]  /*7950*/  FADD.FTZ R133, -R135, R172 ;  /* 0x000000ac87857221 */ /* 0x000fc80000010100 */
        /* <DEDUP_REMOVED lines=154> */
[----:B------:R-:W-:-:S05]  /*8300*/  FFMA.FTZ R132, R133, R133, R132 ;  /* 0x0000008585847223 */ /* 0x000fca0000010084 */
        /* <DEDUP_REMOVED lines=9> */
.L_x_712:
[----:B------:R-:W2:Y:S04]  /*83a0*/  LDL R251, [R1+0x18c] ;  /* 0x00018c0001fb7983 */ /* 0x000ea80000100800 */
[----:B------:R-:W3:Y:S01]  /*83b0*/  LDL R250, [R1+0x184] ;  /* 0x0001840001fa7983 */ /* 0x000ee20000100800 */
[----:B------:R-:W-:Y:S01]  /*83c0*/  ULDC.U8 UR6, c[0x0][0x1f0] ;  /* 0x00007c0000067ab9 */ /* 0x000fe20000000000 */
[C---:B------:R-:W-:Y:S01]  /*83d0*/  FMUL.FTZ R132, R135.reuse, R135 ;  /* 0x0000008787847220 */ /* 0x040fe20000410000 */
[----:B------:R-:W-:Y:S01]  /*83e0*/  ISETP.NE.AND P1, PT, RZ, UR6, PT ;  /* 0x00000006ff007c0c */ /* 0x000fe2000bf25270 */
[----:B-1----:R-:W-:Y:S02]  /*83f0*/  FADD.FTZ R133, R134, R186 ;  /* 0x000000ba86857221 */ /* 0x002fe40000010000 */
[----:B------:R-:W-:Y:S01]  /*8400*/  IMAD.MOV.U32 R134, RZ, RZ, c[0x0][0x1e0] ;  /* 0x00007800ff867624 */ /* 0x000fe200078e00ff */
[----:B------:R-:W-:Y:S01]  /*8410*/  FSEL R132, R132, RZ, P1 ;  /* 0x000000ff84847208 */ /* 0x000fe20000800000 */
[----:B------:R-:W-:Y:S01]  /*8420*/  IMAD.MOV.U32 R249, RZ, RZ, 0x4 ;  /* 0x00000004fff97424 */ /* 0x000fe200078e00ff */
[----:B------:R-:W-:Y:S01]  /*8430*/  FSEL R224, R135, RZ, !P1 ;  /* 0x000000ff87e07208 */ /* 0x000fe20004800000 */
[----:B------:R-:W-:Y:S01]  /*8440*/  FFMA.FTZ R133, R133, R134, c[0x0][0x228] ;  /* 0x00008a0085857623 */ /* 0x000fe20000010086 */
[----:B------:R-:W-:-:S03]  /*8450*/  PRMT R134, RZ, 0x5410, R128 ;  /* 0x00005410ff867816 */ /* 0x000fc60000000080 */
[----:B------:R-:W-:Y:S02]  /*8460*/  FADD.FTZ R132, R133, R132 ;  /* 0x0000008485847221 */ /* 0x000fe40000010000 */
[----:B------:R-:W-:Y:S02]  /*8470*/  FADD.FTZ R175, -R224, R175 ;  /* 0x000000afe0af7221 */ /* 0x000fe40000010100 */
[----:B0-----:R0:W1:Y:S02]  /*8480*/  MUFU.RSQ R186, R132 ;  /* 0x0000008400ba7308 */ /* 0x0010640000001400 */
[----:B0-----:R-:W-:-:S05]  /*8490*/  @!P2 IMAD.WIDE R132, R21, R249, c[0x0][0x1a0] ;  /* 0x000068001584a625 */ /* 0x001fca00078e02f9 */
[----:B------:R0:W-:Y:S02]  /*84a0*/  @!P2 STG.E [R132.64], R135 ;  /* 0x000000878400a986 */ /* 0x0001e4000c101904 */
[----:B0-----:R-:W-:Y:S01]  /*84b0*/  FADD.FTZ R132, -R224, R174 ;  /* 0x000000aee0847221 */ /* 0x001fe20000010100 */
[----:B------:R-:W-:Y:S01]  /*84c0*/  PRMT R135, RZ, 0x7610, R128 ;  /* 0x00007610ff877816 */ /* 0x000fe20000000080 */
[C---:B-1----:R-:W-:Y:S02]  /*84d0*/  FMUL.FTZ R174, R186.reuse, R175 ;  /* 0x000000afbaae7220 */ /* 0x042fe40000410000 */
[----:B------:R-:W-:Y:S02]  /*84e0*/  FMUL.FTZ R175, R186, R132 ;  /* 0x00000084baaf7220 */ /* 0x000fe40000410000 */
[----:B------:R-:W-:-:S05]  /*84f0*/  @!P2 IMAD.WIDE R132, R21, R249, c[0x0][0x1a8] ;  /* 0x00006a001584a625 */ /* 0x000fca00078e02f9 */
[----:B------:R0:W-:Y:S01]  /*8500*/  @!P2 STG.E [R132.64], R186 ;  /* 0x000000ba8400a986 */ /* 0x0001e2000c101904 */
[----:B--2---:R-:W-:Y:S02]  /*8510*/  FFMA.FTZ R134, R174, R134, R251 ;  /* 0x00000086ae867223 */ /* 0x004fe400000100fb */
[----:B---3--:R-:W-:Y:S01]  /*8520*/  FFMA.FTZ R135, R175, R135, R250 ;  /* 0x00000087af877223 */ /* 0x008fe200000100fa */
[----:B------:R-:W2:Y:S04]  /*8530*/  LDL R251, [R1+0x178] ;  /* 0x0001780001fb7983 */ /* 0x000ea80000100800 */
[----:B0-----:R-:W-:Y:S01]  /*8540*/  F2FP.BF16.PACK_AB R132, R135, R134 ;  /* 0x000000868784723e */ /* 0x001fe200000010ff */
[----:B------:R-:W3:Y:S04]  /*8550*/  LDL R250, [R1+0x174] ;  /* 0x0001740001fa7983 */ /* 0x000ee80000100800 */
[----:B------:R-:W4:Y:S04]  /*8560*/  LDL R135, [R1+0x17c] ;  /* 0x00017c0001877983 */ /* 0x000f280000100800 */
[----:B------:R-:W2:Y:S01]  /*8570*/  LDL R134, [R1+0x180] ;  /* 0x0001800001867983 */ /* 0x000ea20000100800 */
[----:B------:R-:W-:-:S02]  /*8580*/  FADD.FTZ R172, -R224, R172 ;  /* 0x000000ace0ac7221 */ /* 0x000fc40000010100 */
[C---:B------:R-:W-:Y:S02]  /*8590*/  FADD.FTZ R133, -R224.reuse, R170 ;  /* 0x000000aae0857221 */ /* 0x040fe40000010100 */
[C---:B------:R-:W-:Y:S02]  /*85a0*/  FADD.FTZ R171, -R224.reuse, R171 ;  /* 0x000000abe0ab7221 */ /* 0x040fe40000010100 */
[----:B------:R-:W-:Y:S02]  /*85b0*/  FADD.FTZ R249, -R224, R169 ;  /* 0x000000a9e0f97221 */ /* 0x000fe40000010100 */
[C---:B------:R-:W-:Y:S02]  /*85c0*/  FMUL.FTZ R169, R186.reuse, R172 ;  /* 0x000000acbaa97220 */ /* 0x040fe40000410000 */
[C---:B------:R-:W-:Y:S01]  /*85d0*/  FMUL.FTZ R172, R186.reuse, R133 ;  /* 0x00000085baac7220 */ /* 0x040fe20000410000 */
[--C-:B------:R-:W-:Y:S01]  /*85e0*/  PRMT R133, RZ, 0x7610, R129.reuse ;  /* 0x00007610ff857816 */ /* 0x100fe20000000081 */
[C---:B------:R-:W-:Y:S01]  /*85f0*/  FMUL.FTZ R170, R186.reuse, R171 ;  /* 0x000000abbaaa7220 */ /* 0x040fe20000410000 */
[----:B------:R-:W-:Y:S01]  /*8600*/  PRMT R171, RZ, 0x5410, R129 ;  /* 0x00005410ffab7816 */ /* 0x000fe20000000081 */
[----:B------:R-:W-:-:S02]  /*8610*/  FMUL.FTZ R249, R186, R249 ;  /* 0x000000f9baf97220 */ /* 0x000fc40000410000 */
[----:B----4-:R-:W-:Y:S01]  /*8620*/  FFMA.FTZ R133, R170, R133, R135 ;  /* 0x00000085aa857223 */ /* 0x010fe20000010087 */
[----:B------:R-:W-:Y:S01]  /*8630*/  PRMT R135, RZ, 0x7610, R130 ;  /* 0x00007610ff877816 */ /* 0x000fe20000000082 */
[----:B--2---:R-:W-:-:S04]  /*8640*/  FFMA.FTZ R171, R169, R171, R134 ;  /* 0x000000aba9ab7223 */ /* 0x004fc80000010086 */
[----:B---3--:R-:W-:Y:S02]  /*8650*/  FFMA.FTZ R135, R249, R135, R250 ;  /* 0x00000087f9877223 */ /* 0x008fe400000100fa */
[----:B------:R-:W-:Y:S02]  /*8660*/  FADD.FTZ R250, -R224, R167 ;  /* 0x000000a7e0fa7221 */ /* 0x000fe40000010100 */
[----:B------:R-:W2:Y:S01]  /*8670*/  LDL R167, [R1+0x15c] ;  /* 0x00015c0001a77983 */ /* 0x000ea20000100800 */
[----:B------:R-:W-:-:S03]  /*8680*/  F2FP.BF16.PACK_AB R133, R133, R171 ;  /* 0x000000ab8585723e */ /* 0x000fc600000010ff */
[----:B------:R-:W3:Y:S01]  /*8690*/  LDL R171, [R1+0x154] ;  /* 0x0001540001ab7983 */ /* 0x000ee20000100800 */
[----:B------:R-:W-:-:S05]  /*86a0*/  PRMT R134, RZ, 0x5410, R130 ;  /* 0x00005410ff867816 */ /* 0x000fca0000000082 */
[----:B------:R-:W-:Y:S02]  /*86b0*/  FFMA.FTZ R134, R172, R134, R251 ;  /* 0x00000086ac867223 */ /* 0x000fe400000100fb */
[----:B------:R-:W-:-:S03]  /*86c0*/  FMUL.FTZ R250, R186, R250 ;  /* 0x000000fabafa7220 */ /* 0x000fc60000410000 */
[----:B------:R-:W-:Y:S02]  /*86d0*/  F2FP.BF16.PACK_AB R134, R135, R134 ;  /* 0x000000868786723e */ /* 0x000fe400000010ff */
[----:B------:R-:W-:Y:S01]  /*86e0*/  PRMT R135, RZ, 0x5410, R131 ;  /* 0x00005410ff877816 */ /* 0x000fe20000000083 */
[----:B------:R-:W-:-:S04]  /*86f0*/  FADD.FTZ R251, -R224, R168 ;  /* 0x000000a8e0fb7221 */ /* 0x000fc80000010100 */
[----:B------:R-:W-:Y:S01]  /*8700*/  FMUL.FTZ R251, R186, R251 ;  /* 0x000000fbbafb7220 */ /* 0x000fe20000410000 */
[----:B------:R-:W-:Y:S01]  /*8710*/  SHF.R.U32.HI R168, RZ, 0x1c, R166 ;  /* 0x0000001cffa87819 */ /* 0x000fe200000116a6 */
[----:B--2---:R-:W-:Y:S01]  /*8720*/  FFMA.FTZ R135, R250, R135, R167 ;  /* 0x00000087fa877223 */ /* 0x004fe200000100a7 */
[----:B------:R-:W-:-:S05]  /*8730*/  PRMT R167, RZ, 0x7610, R131 ;  /* 0x00007610ffa77816 */ /* 0x000fca0000000083 */
[----:B---3--:R-:W-:Y:S02]  /*8740*/  FFMA.FTZ R167, R251, R167, R171 ;  /* 0x000000a7fba77223 */ /* 0x008fe400000100ab */
[----:B------:R-:W-:-:S05]  /*8750*/  IMAD.SHL.U32 R171, R166, 0x10, RZ ;  /* 0x00000010a6ab7824 */ /* 0x000fca00078e00ff */
[----:B------:R-:W-:Y:S02]  /*8760*/  IADD3 R166, P1, R171, c[0x0][0x208], RZ ;  /* 0x00008200aba67a10 */ /* 0x000fe40007f3e0ff */
[----:B------:R-:W-:Y:S02]  /*8770*/  F2FP.BF16.PACK_AB R135, R167, R135 ;  /* 0x00000087a787723e */ /* 0x000fe400000010ff */
[----:B------:R-:W-:-:S05]  /*8780*/  IADD3.X R167, R168, c[0x0][0x20c], RZ, P1, !PT ;  /* 0x00008300a8a77a10 */ /* 0x000fca0000ffe4ff */
[----:B------:R0:W-:Y:S04]  /*8790*/  STG.E.128 [R166.64], R132 ;  /* 0x00000084a6007986 */ /* 0x0001e8000c101d04 */
[----:B0-----:R-:W2:Y:S04]  /*87a0*/  LDL R132, [R1+0x158] ;  /* 0x0001580001847983 */ /* 0x001ea80000100800 */
[----:B------:R-:W3:Y:S01]  /*87b0*/  LDL R134, [R1+0x150] ;  /* 0x0001500001867983 */ /* 0x000ee20000100800 */
[----:B------:R-:W-:-:S03]  /*87c0*/  PRMT R135, RZ, 0x5410, R127 ;  /* 0x00005410ff877816 */ /* 0x000fc6000000007f */
[----:B------:R-:W4:Y:S04]  /*87d0*/  LDL R133, [R1+0x160] ;  /* 0x0001600001857983 */ /* 0x000f280000100800 */
[----:B------:R-:W4:Y:S04]  /*87e0*/  LDL R166, [R1+0x188] ;  /* 0x0001880001a67983 */ /* 0x000f280000100800 */
[----:B------:R-:W4:Y:S01]  /*87f0*/  LDL R167, [R1+0x170] ;  /* 0x0001700001a77983 */ /* 0x000f220000100800 */
[----:B--2---:R-:W-:Y:S01]  /*8800*/  FFMA.FTZ R135, R250, R135, R132 ;  /* 0x00000087fa877223 */ /* 0x004fe20000010084 */
[----:B------:R-:W-:-:S02]  /*8810*/  PRMT R132, RZ, 0x7610, R127 ;  /* 0x00007610ff847816 */ /* 0x000fc4000000007f */
[----:B------:R-:W2:Y:S03]  /*8820*/  LDL R250, [R1+0x168] ;  /* 0x0001680001fa7983 */ /* 0x000ea60000100800 */
[----:B---3--:R-:W-:Y:S02]  /*8830*/  FFMA.FTZ R251, R251, R132, R134 ;  /* 0x00000084fbfb7223 */ /* 0x008fe40000010086 */
[----:B------:R-:W3:Y:S01]  /*8840*/  LDL R132, [R1+0x164] ;  /* 0x0001640001847983 */ /* 0x000ee20000100800 */
[----:B------:R-:W-:-:S05]  /*8850*/  PRMT R134, RZ, 0x5410, R126 ;  /* 0x00005410ff867816 */ /* 0x000fca000000007e */
[----:B---3--:R-:W-:Y:S02]  /*8860*/  FFMA.FTZ R134, R172, R134, R132 ;  /* 0x00000086ac867223 */ /* 0x008fe40000010084 */
[----:B------:R-:W3:Y:S01]  /*8870*/  LDL R172, [R1+0x16c] ;  /* 0x00016c0001ac7983 */ /* 0x000ee20000100800 */
[----:B------:R-:W-:-:S05]  /*8880*/  PRMT R132, RZ, 0x7610, R126 ;  /* 0x00007610ff847816 */ /* 0x000fca000000007e */
[----:B----4-:R-:W-:Y:S01]  /*8890*/  FFMA.FTZ R132, R249, R132, R133 ;  /* 0x00000084f9847223 */ /* 0x010fe20000010085 */
[--C-:B------:R-:W-:Y:S01]  /*88a0*/  PRMT R133, RZ, 0x5410, R125.reuse ;  /* 0x00005410ff857816 */ /* 0x100fe2000000007d */
[----:B------:R-:W4:Y:S03]  /*88b0*/  LDL R249, [R1+0x12c] ;  /* 0x00012c0001f97983 */ /* 0x000f260000100800 */
[----:B------:R-:W-:Y:S02]  /*88c0*/  F2FP.BF16.PACK_AB R134, R132, R134 ;  /* 0x000000868486723e */ /* 0x000fe400000010ff */
[----:B------:R-:W-:-:S05]  /*88d0*/  PRMT R132, RZ, 0x7610, R125 ;  /* 0x00007610ff847816 */ /* 0x000fca000000007d */
[----:B--2---:R-:W-:Y:S01]  /*88e0*/  FFMA.FTZ R170, R170, R132, R250 ;  /* 0x00000084aaaa7223 */ /* 0x004fe200000100fa */
[----:B------:R-:W-:Y:S01]  /*88f0*/  PRMT R132, RZ, 0x5410, R124 ;  /* 0x00005410ff847816 */ /* 0x000fe2000000007c */
[----:B------:R-:W-:Y:S01]  /*8900*/  FADD.FTZ R156, -R224, R156 ;  /* 0x0000009ce09c7221 */ /* 0x000fe20000010100 */
[----:B------:R-:W-:Y:S01]  /*8910*/  F2FP.BF16.PACK_AB R135, R251, R135 ;  /* 0x00000087fb87723e */ /* 0x000fe200000010ff */
[----:B------:R-:W2:Y:S01]  /*8920*/  LDL R250, [R1+0x13c] ;  /* 0x00013c0001fa7983 */ /* 0x000ea20000100800 */
[----:B---3--:R-:W-:-:S03]  /*8930*/  FFMA.FTZ R133, R169, R133, R172 ;  /* 0x00000085a9857223 */ /* 0x008fc600000100ac */
[----:B------:R-:W3:Y:S04]  /*8940*/  LDL R251, [R1+0x140] ;  /* 0x0001400001fb7983 */ /* 0x000ee80000100800 */
[----:B------:R-:W2:Y:S01]  /*8950*/  LDL R169, [R1+0x144] ;  /* 0x0001440001a97983 */ /* 0x000ea20000100800 */
[----:B------:R-:W-:-:S03]  /*8960*/  F2FP.BF16.PACK_AB R133, R170, R133 ;  /* 0x00000085aa85723e */ /* 0x000fc600000010ff */
[----:B------:R-:W3:Y:S01]  /*8970*/  LDL R170, [R1+0x14c] ;  /* 0x00014c0001aa7983 */ /* 0x000ee20000100800 */
[----:B------:R-:W-:Y:S01]  /*8980*/  FFMA.FTZ R132, R174, R132, R166 ;  /* 0x00000084ae847223 */ /* 0x000fe200000100a6 */
[----:B------:R-:W-:Y:S02]  /*8990*/  PRMT R166, RZ, 0x7610, R124 ;  /* 0x00007610ffa67816 */ /* 0x000fe4000000007c */
[----:B------:R-:W3:Y:S03]  /*89a0*/  LDL R172, [R1+0x11c] ;  /* 0x00011c0001ac7983 */ /* 0x000ee60000100800 */
[----:B------:R-:W-:Y:S01]  /*89b0*/  FFMA.FTZ R175, R175, R166, R167 ;  /* 0x000000a6afaf7223 */ /* 0x000fe200000100a7 */
[----:B------:R-:W4:Y:S01]  /*89c0*/  LDL R174, [R1+0x124] ;  /* 0x0001240001ae7983 */ /* 0x000f220000100800 */
[----:B------:R-:W-:-:S03]  /*89d0*/  IADD3 R166, P1, R171, c[0x0][0x210], RZ ;  /* 0x00008400aba67a10 */ /* 0x000fc60007f3e0ff */
[----:B------:R-:W-:Y:S01]  /*89e0*/  F2FP.BF16.PACK_AB R132, R175, R132 ;  /* 0x00000084af84723e */ /* 0x000fe200000010ff */
[----:B------:R-:W-:Y:S01]  /*89f0*/  FMUL.FTZ R156, R186, R156 ;  /* 0x0000009cba9c7220 */ /* 0x000fe20000410000 */
[----:B------:R-:W-:Y:S01]  /*8a00*/  IADD3.X R167, R168, c[0x0][0x214], RZ, P1, !PT ;  /* 0x00008500a8a77a10 */ /* 0x000fe20000ffe4ff */
[C---:B------:R-:W-:Y:S01]  /*8a10*/  FADD.FTZ R155, -R224.reuse, R155 ;  /* 0x0000009be09b7221 */ /* 0x040fe20000010100 */
[----:B------:R-:W4:Y:S04]  /*8a20*/  LDL R171, [R1+0x130] ;  /* 0x0001300001ab7983 */ /* 0x000f280000100800 */
[----:B------:R0:W-:Y:S01]  /*8a30*/  STG.E.128 [R166.64], R132 ;  /* 0x00000084a6007986 */ /* 0x0001e2000c101d04 */
[C---:B------:R-:W-:Y:S02]  /*8a40*/  FADD.FTZ R147, -R224.reuse, R147 ;  /* 0x00000093e0937221 */ /* 0x040fe40000010100 */
[----:B------:R-:W-:Y:S01]  /*8a50*/  FADD.FTZ R149, -R224, R149 ;  /* 0x00000095e0957221 */ /* 0x000fe20000010100 */
[----:B------:R-:W4:Y:S01]  /*8a60*/  LDL R175, [R1+0x134] ;  /* 0x0001340001af7983 */ /* 0x000f220000100800 */
[----:B0-----:R-:W-:-:S05]  /*8a70*/  PRMT R133, RZ, 0x7610, R120 ;  /* 0x00007610ff857816 */ /* 0x001fca0000000078 */
[----:B--2---:R-:W-:Y:S02]  /*8a80*/  FFMA.FTZ R133, R156, R133, R169 ;  /* 0x000000859c857223 */ /* 0x004fe400000100a9 */
[----:B------:R-:W2:Y:S01]  /*8a90*/  LDL R169, [R1+0x114] ;  /* 0x0001140001a97983 */ /* 0x000ea20000100800 */
[----:B------:R-:W-:Y:S01]  /*8aa0*/  PRMT R132, RZ, 0x5410, R120 ;  /* 0x00005410ff847816 */ /* 0x000fe20000000078 */
[----:B------:R-:W-:-:S04]  /*8ab0*/  FMUL.FTZ R155, R186, R155 ;  /* 0x0000009bba9b7220 */ /* 0x000fc80000410000 */
[----:B---3--:R-:W-:Y:S01]  /*8ac0*/  FFMA.FTZ R132, R155, R132, R170 ;  /* 0x000000849b847223 */ /* 0x008fe200000100aa */
[----:B------:R-:W-:Y:S01]  /*8ad0*/  PRMT R134, RZ, 0x5410, R122 ;  /* 0x00005410ff867816 */ /* 0x000fe2000000007a */
[C---:B------:R-:W-:Y:S01]  /*8ae0*/  FADD.FTZ R168, -R224.reuse, R151 ;  /* 0x00000097e0a87221 */ /* 0x040fe20000010100 */
[----:B------:R-:W-:Y:S01]  /*8af0*/  PRMT R135, RZ, 0x5410, R123 ;  /* 0x00005410ff877816 */ /* 0x000fe2000000007b */
[C---:B------:R-:W-:Y:S01]  /*8b00*/  FADD.FTZ R166, -R224.reuse, R154 ;  /* 0x0000009ae0a67221 */ /* 0x040fe20000010100 */
[----:B------:R-:W-:Y:S01]  /*8b10*/  F2FP.BF16.PACK_AB R132, R133, R132 ;  /* 0x000000848584723e */ /* 0x000fe200000010ff */
[----:B------:R-:W-:Y:S01]  /*8b20*/  FADD.FTZ R133, -R224, R150 ;  /* 0x00000096e0857221 */ /* 0x000fe20000010100 */
[----:B------:R-:W3:Y:S01]  /*8b30*/  LDL R170, [R1+0x148] ;  /* 0x0001480001aa7983 */ /* 0x000ee20000100800 */
[C---:B------:R-:W-:Y:S02]  /*8b40*/  FMUL.FTZ R150, R186.reuse, R147 ;  /* 0x00000093ba967220 */ /* 0x040fe40000410000 */
[C---:B------:R-:W-:Y:S01]  /*8b50*/  FMUL.FTZ R147, R186.reuse, R149 ;  /* 0x00000095ba937220 */ /* 0x040fe20000410000 */
[----:B------:R-:W-:Y:S01]  /*8b60*/  PRMT R149, RZ, 0x7610, R122 ;  /* 0x00007610ff957816 */ /* 0x000fe2000000007a */
[----:B------:R-:W-:-:S02]  /*8b70*/  FMUL.FTZ R168, R186, R168 ;  /* 0x000000a8baa87220 */ /* 0x000fc40000410000 */
[----:B----4-:R-:W-:Y:S02]  /*8b80*/  FFMA.FTZ R134, R147, R134, R249 ;  /* 0x0000008693867223 */ /* 0x010fe400000100f9 */
[----:B------:R-:W4:Y:S01]  /*8b90*/  LDL R249, [R1+0x110] ;  /* 0x0001100001f97983 */ /* 0x000f220000100800 */
[----:B------:R-:W-:Y:S02]  /*8ba0*/  FMUL.FTZ R154, R186, R133 ;  /* 0x00000085ba9a7220 */ /* 0x000fe40000410000 */
[----:B------:R-:W-:Y:S02]  /*8bb0*/  FFMA.FTZ R135, R168, R135, R172 ;  /* 0x00000087a8877223 */ /* 0x000fe400000100ac */
[----:B------:R-:W-:Y:S01]  /*8bc0*/  FFMA.FTZ R149, R154, R149, R174 ;  /* 0x000000959a957223 */ /* 0x000fe200000100ae */
[----:B------:R-:W3:Y:S04]  /*8bd0*/  LDL R172, [R1+0x120] ;  /* 0x0001200001ac7983 */ /* 0x000ee80000100800 */
[----:B------:R-:W3:Y:S01]  /*8be0*/  LDL R174, [R1+0x128] ;  /* 0x0001280001ae7983 */ /* 0x000ee20000100800 */
[----:B------:R-:W-:-:S02]  /*8bf0*/  FADD.FTZ R148, -R224, R148 ;  /* 0x00000094e0947221 */ /* 0x000fc40000010100 */
[C---:B------:R-:W-:Y:S02]  /*8c00*/  FMUL.FTZ R166, R186.reuse, R166 ;  /* 0x000000a6baa67220 */ /* 0x040fe40000410000 */
[----:B------:R-:W-:Y:S01]  /*8c10*/  FMUL.FTZ R151, R186, R148 ;  /* 0x00000094ba977220 */ /* 0x000fe20000410000 */
[----:B------:R-:W-:Y:S02]  /*8c20*/  PRMT R148, RZ, 0x7610, R123 ;  /* 0x00007610ff947816 */ /* 0x000fe4000000007b */
[--C-:B------:R-:W-:Y:S02]  /*8c30*/  PRMT R167, RZ, 0x5410, R121.reuse ;  /* 0x00005410ffa77816 */ /* 0x100fe40000000079 */
[----:B------:R-:W-:Y:S01]  /*8c40*/  PRMT R133, RZ, 0x7610, R121 ;  /* 0x00007610ff857816 */ /* 0x000fe20000000079 */
[----:B--2---:R-:W-:Y:S02]  /*8c50*/  FFMA.FTZ R148, R166, R148, R169 ;  /* 0x00000094a6947223 */ /* 0x004fe400000100a9 */
[----:B------:R-:W2:Y:S01]  /*8c60*/  LDL R169, [R1+0x138] ;  /* 0x0001380001a97983 */ /* 0x000ea20000100800 */
[----:B------:R-:W-:-:S02]  /*8c70*/  FFMA.FTZ R167, R150, R167, R251 ;  /* 0x000000a796a77223 */ /* 0x000fc400000100fb */
[----:B------:R-:W-:Y:S01]  /*8c80*/  FFMA.FTZ R133, R151, R133, R250 ;  /* 0x0000008597857223 */ /* 0x000fe200000100fa */
[----:B------:R-:W-:Y:S01]  /*8c90*/  F2FP.BF16.PACK_AB R134, R149, R134 ;  /* 0x000000869586723e */ /* 0x000fe200000010ff */
[----:B------:R-:W2:Y:S03]  /*8ca0*/  LDL R250, [R1+0x118] ;  /* 0x0001180001fa7983 */ /* 0x000ea60000100800 */
[----:B------:R-:W-:Y:S01]  /*8cb0*/  F2FP.BF16.PACK_AB R133, R133, R167 ;  /* 0x000000a78585723e */ /* 0x000fe200000010ff */
[----:B------:R-:W-:Y:S01]  /*8cc0*/  IMAD.MOV.U32 R167, RZ, RZ, 0x10 ;  /* 0x00000010ffa77424 */ /* 0x000fe200078e00ff */
[----:B------:R-:W-:-:S03]  /*8cd0*/  F2FP.BF16.PACK_AB R135, R148, R135 ;  /* 0x000000879487723e */ /* 0x000fc600000010ff */
[----:B------:R-:W-:-:S05]  /*8ce0*/  IMAD.WIDE.U32 R148, R137, R167, c[0x0][0x208] ;  /* 0x0000820089947625 */ /* 0x000fca00078e00a7 */
[----:B------:R0:W-:Y:S02]  /*8cf0*/  STG.E.128 [R148.64], R132 ;  /* 0x0000008494007986 */ /* 0x0001e4000c101d04 */
[----:B0-----:R-:W-:Y:S02]  /*8d00*/  PRMT R132, RZ, 0x7610, R119 ;  /* 0x00007610ff847816 */ /* 0x001fe40000000077 */
[----:B------:R-:W-:-:S03]  /*8d10*/  PRMT R134, RZ, 0x5410, R118 ;  /* 0x00005410ff867816 */ /* 0x000fc60000000076 */
[----:B----4-:R-:W-:Y:S01]  /*8d20*/  FFMA.FTZ R166, R166, R132, R249 ;  /* 0x00000084a6a67223 */ /* 0x010fe200000100f9 */
[----:B------:R-:W-:Y:S01]  /*8d30*/  PRMT R132, RZ, 0x7610, R118 ;  /* 0x00007610ff847816 */ /* 0x000fe20000000076 */
[----:B---3--:R-:W-:Y:S02]  /*8d40*/  FFMA.FTZ R134, R147, R134, R174 ;  /* 0x0000008693867223 */ /* 0x008fe400000100ae */
[----:B------:R-:W3:Y:S02]  /*8d50*/  LDL R174, [R1+0x10c] ;  /* 0x00010c0001ae7983 */ /* 0x000ee40000100800 */
[----:B------:R-:W-:Y:S01]  /*8d60*/  FFMA.FTZ R154, R154, R132, R172 ;  /* 0x000000849a9a7223 */ /* 0x000fe200000100ac */
[----:B------:R-:W-:Y:S01]  /*8d70*/  PRMT R132, RZ, 0x7610, R117 ;  /* 0x00007610ff847816 */ /* 0x000fe20000000075 */
[----:B------:R-:W4:Y:S04]  /*8d80*/  LDL R172, [R1+0x104] ;  /* 0x0001040001ac7983 */ /* 0x000f280000100800 */
[----:B------:R-:W-:Y:S01]  /*8d90*/  FFMA.FTZ R151, R151, R132, R171 ;  /* 0x0000008497977223 */ /* 0x000fe200000100ab */
[----:B------:R-:W-:-:S02]  /*8da0*/  PRMT R132, RZ, 0x5410, R116 ;  /* 0x00005410ff847816 */ /* 0x000fc40000000074 */
[----:B------:R-:W-:Y:S02]  /*8db0*/  PRMT R135, RZ, 0x5410, R119 ;  /* 0x00005410ff877816 */ /* 0x000fe40000000077 */
[----:B------:R-:W-:Y:S01]  /*8dc0*/  PRMT R133, RZ, 0x5410, R117 ;  /* 0x00005410ff857816 */ /* 0x000fe20000000075 */
[----:B------:R-:W-:Y:S01]  /*8dd0*/  FFMA.FTZ R132, R155, R132, R170 ;  /* 0x000000849b847223 */ /* 0x000fe200000100aa */
[----:B------:R-:W-:Y:S01]  /*8de0*/  PRMT R147, RZ, 0x7610, R116 ;  /* 0x00007610ff937816 */ /* 0x000fe20000000074 */
[----:B------:R-:W4:Y:S02]  /*8df0*/  LDL R170, [R1+0xf4] ;  /* 0x0000f40001aa7983 */ /* 0x000f240000100800 */
[----:B------:R-:W-:Y:S01]  /*8e00*/  FFMA.FTZ R133, R150, R133, R175 ;  /* 0x0000008596857223 */ /* 0x000fe200000100af */
[----:B------:R-:W-:Y:S01]  /*8e10*/  F2FP.BF16.PACK_AB R134, R154, R134 ;  /* 0x000000869a86723e */ /* 0x000fe200000010ff */
[----:B------:R-:W4:Y:S01]  /*8e20*/  LDL R155, [R1+0xdc] ;  /* 0x0000dc00019b7983 */ /* 0x000f220000100800 */
[----:B------:R-:W-:-:S03]  /*8e30*/  IMAD.WIDE.U32 R148, R137, R167, c[0x0][0x210] ;  /* 0x0000840089947625 */ /* 0x000fc600078e00a7 */
[----:B------:R-:W4:Y:S01]  /*8e40*/  LDL R171, [R1+0xfc] ;  /* 0x0000fc0001ab7983 */ /* 0x000f220000100800 */
[----:B--2---:R-:W-:-:S03]  /*8e50*/  FFMA.FTZ R156, R156, R147, R169 ;  /* 0x000000939c9c7223 */ /* 0x004fc600000100a9 */
[----:B------:R-:W2:Y:S04]  /*8e60*/  LDL R150, [R1+0xd4] ;  /* 0x0000d40001967983 */ /* 0x000ea80000100800 */
[----:B------:R-:W2:Y:S01]  /*8e70*/  LDL R169, [R1+0xec] ;  /* 0x0000ec0001a97983 */ /* 0x000ea20000100800 */
[----:B------:R-:W-:Y:S01]  /*8e80*/  FFMA.FTZ R135, R168, R135, R250 ;  /* 0x00000087a8877223 */ /* 0x000fe200000100fa */
[----:B------:R-:W-:Y:S02]  /*8e90*/  F2FP.BF16.PACK_AB R133, R151, R133 ;  /* 0x000000859785723e */ /* 0x000fe400000010ff */
[----:B------:R-:W2:Y:S01]  /*8ea0*/  LDL R168, [R1+0xe4] ;  /* 0x0000e40001a87983 */ /* 0x000ea20000100800 */
[----:B------:R-:W-:Y:S02]  /*8eb0*/  F2FP.BF16.PACK_AB R132, R156, R132 ;  /* 0x000000849c84723e */ /* 0x000fe400000010ff */
[----:B------:R-:W-:Y:S01]  /*8ec0*/  F2FP.BF16.PACK_AB R135, R166, R135 ;  /* 0x00000087a687723e */ /* 0x000fe200000010ff */
[C---:B------:R-:W-:Y:S01]  /*8ed0*/  FADD.FTZ R137, -R224.reuse, R139 ;  /* 0x0000008be0897221 */ /* 0x040fe20000010100 */
[----:B------:R-:W2:Y:S01]  /*8ee0*/  LDL R154, [R1+0xd0] ;  /* 0x0000d000019a7983 */ /* 0x000ea20000100800 */
[----:B------:R-:W-:-:S03]  /*8ef0*/  FADD.FTZ R138, -R224, R138 ;  /* 0x0000008ae08a7221 */ /* 0x000fc60000010100 */
[----:B------:R0:W-:Y:S01]  /*8f00*/  STG.E.128 [R148.64], R132 ;  /* 0x0000008494007986 */ /* 0x0001e2000c101d04 */
[C---:B------:R-:W-:Y:S02]  /*8f10*/  FMUL.FTZ R137, R186.reuse, R137 ;  /* 0x00000089ba897220 */ /* 0x040fe40000410000 */
[----:B------:R-:W-:Y:S01]  /*8f20*/  FMUL.FTZ R138, R186, R138 ;  /* 0x0000008aba8a7220 */ /* 0x000fe20000410000 */
[----:B------:R-:W2:Y:S01]  /*8f30*/  LDL R151, [R1+0xe8] ;  /* 0x0000e80001977983 */ /* 0x000ea20000100800 */
[C---:B------:R-:W-:Y:S02]  /*8f40*/  FADD.FTZ R147, -R224.reuse, R27 ;  /* 0x0000001be0937221 */ /* 0x040fe40000010100 */
[C---:B------:R-:W-:Y:S01]  /*8f50*/  FADD.FTZ R32, -R224.reuse, R32 ;  /* 0x00000020e0207221 */ /* 0x040fe20000010100 */
[----:B------:R-:W2:Y:S01]  /*8f60*/  LDL R166, [R1+0x9c] ;  /* 0x00009c0001a67983 */ /* 0x000ea20000100800 */
[C---:B------:R-:W-:Y:S02]  /*8f70*/  FADD.FTZ R34, -R224.reuse, R34 ;  /* 0x00000022e0227221 */ /* 0x040fe40000010100 */
[----:B------:R-:W-:Y:S01]  /*8f80*/  FADD.FTZ R35, -R224, R35 ;  /* 0x00000023e0237221 */ /* 0x000fe20000010100 */
[----:B------:R-:W2:Y:S01]  /*8f90*/  LDL R156, [R1+0x98] ;  /* 0x00009800019c7983 */ /* 0x000ea20000100800 */
[----:B0-----:R-:W-:-:S02]  /*8fa0*/  PRMT R132, RZ, 0x5410, R112 ;  /* 0x00005410ff847816 */ /* 0x001fc40000000070 */
[----:B------:R-:W-:Y:S01]  /*8fb0*/  PRMT R133, RZ, 0x7610, R112 ;  /* 0x00007610ff857816 */ /* 0x000fe20000000070 */
[----:B------:R-:W2:Y:S02]  /*8fc0*/  LDL R149, [R1+0x100] ;  /* 0x0001000001957983 */ /* 0x000ea40000100800 */
[----:B---3--:R-:W-:Y:S02]  /*8fd0*/  FFMA.FTZ R132, R137, R132, R174 ;  /* 0x0000008489847223 */ /* 0x008fe400000100ae */
[----:B----4-:R-:W-:Y:S02]  /*8fe0*/  FFMA.FTZ R133, R138, R133, R172 ;  /* 0x000000858a857223 */ /* 0x010fe400000100ac */
[----:B------:R-:W3:Y:S01]  /*8ff0*/  LDL R172, [R1+0xd8] ;  /* 0x0000d80001ac7983 */ /* 0x000ee20000100800 */
[----:B------:R-:W-:Y:S02]  /*9000*/  FMUL.FTZ R147, R186, R147 ;  /* 0x00000093ba937220 */ /* 0x000fe40000410000 */
[----:B------:R-:W-:-:S02]  /*9010*/  F2FP.BF16.PACK_AB R132, R133, R132 ;  /* 0x000000848584723e */ /* 0x000fc400000010ff */
[----:B------:R-:W-:Y:S01]  /*9020*/  PRMT R133, RZ, 0x7610, R113 ;  /* 0x00007610ff857816 */ /* 0x000fe20000000071 */
[----:B------:R-:W-:Y:S01]  /*9030*/  FADD.FTZ R27, -R224, R28 ;  /* 0x0000001ce01b7221 */ /* 0x000fe20000010100 */
[----:B------:R-:W-:Y:S01]  /*9040*/  PRMT R134, RZ, 0x5410, R114 ;  /* 0x00005410ff867816 */ /* 0x000fe20000000072 */
[C---:B------:R-:W-:Y:S02]  /*9050*/  FMUL.FTZ R28, R186.reuse, R32 ;  /* 0x00000020ba1c7220 */ /* 0x040fe40000410000 */
[----:B------:R-:W-:Y:S02]  /*9060*/  FFMA.FTZ R133, R147, R133, R170 ;  /* 0x0000008593857223 */ /* 0x000fe400000100aa */
[----:B------:R-:W4:Y:S01]  /*9070*/  LDL R170, [R1+0xf8] ;  /* 0x0000f80001aa7983 */ /* 0x000f220000100800 */
[----:B------:R-:W-:-:S04]  /*9080*/  FMUL.FTZ R32, R186, R27 ;  /* 0x0000001bba207220 */ /* 0x000fc80000410000 */
[----:B--2---:R-:W-:Y:S02]  /*9090*/  FFMA.FTZ R134, R32, R134, R169 ;  /* 0x0000008620867223 */ /* 0x004fe400000100a9 */
[----:B------:R-:W2:Y:S01]  /*90a0*/  LDL R169, [R1+0xf0] ;  /* 0x0000f00001a97983 */ /* 0x000ea20000100800 */
[----:B------:R-:W-:Y:S01]  /*90b0*/  FADD.FTZ R139, -R224, R36 ;  /* 0x00000024e08b7221 */ /* 0x000fe20000010100 */
[--C-:B------:R-:W-:Y:S01]  /*90c0*/  PRMT R135, RZ, 0x5410, R115.reuse ;  /* 0x00005410ff877816 */ /* 0x100fe20000000073 */
[C---:B------:R-:W-:Y:S01]  /*90d0*/  FMUL.FTZ R36, R186.reuse, R34 ;  /* 0x00000022ba247220 */ /* 0x040fe20000410000 */
[----:B------:R-:W-:Y:S01]  /*90e0*/  PRMT R34, RZ, 0x7610, R115 ;  /* 0x00007610ff227816 */ /* 0x000fe20000000073 */
[C---:B------:R-:W-:Y:S01]  /*90f0*/  FMUL.FTZ R27, R186.reuse, R35 ;  /* 0x00000023ba1b7220 */ /* 0x040fe20000410000 */
[----:B------:R-:W-:Y:S01]  /*9100*/  PRMT R35, RZ, 0x7610, R114 ;  /* 0x00007610ff237816 */ /* 0x000fe20000000072 */
[----:B------:R-:W-:Y:S01]  /*9110*/  FMUL.FTZ R139, R186, R139 ;  /* 0x0000008bba8b7220 */ /* 0x000fe20000410000 */
[----:B------:R-:W-:Y:S01]  /*9120*/  PRMT R148, RZ, 0x5410, R113 ;  /* 0x00005410ff947816 */ /* 0x000fe20000000071 */
[----:B------:R-:W-:-:S02]  /*9130*/  FFMA.FTZ R135, R27, R135, R155 ;  /* 0x000000871b877223 */ /* 0x000fc4000001009b */
[----:B------:R-:W-:Y:S01]  /*9140*/  FFMA.FTZ R35, R36, R35, R168 ;  /* 0x0000002324237223 */ /* 0x000fe200000100a8 */
[----:B------:R-:W2:Y:S01]  /*9150*/  LDL R155, [R1+0x94] ;  /* 0x00009400019b7983 */ /* 0x000ea20000100800 */
[----:B------:R-:W-:Y:S02]  /*9160*/  FFMA.FTZ R34, R139, R34, R150 ;  /* 0x000000228b227223 */ /* 0x000fe40000010096 */
[----:B------:R-:W-:Y:S01]  /*9170*/  FFMA.FTZ R148, R28, R148, R171 ;  /* 0x000000941c947223 */ /* 0x000fe200000100ab */
[----:B------:R-:W-:Y:S01]  /*9180*/  F2FP.BF16.PACK_AB R134, R35, R134 ;  /* 0x000000862386723e */ /* 0x000fe200000010ff */
[----:B------:R-:W2:Y:S01]  /*9190*/  LDL R171, [R1+0xe0] ;  /* 0x0000e00001ab7983 */ /* 0x000ea20000100800 */
[----:B------:R-:W-:Y:S01]  /*91a0*/  F2FP.BF16.PACK_AB R135, R34, R135 ;  /* 0x000000872287723e */ /* 0x000fe200000010ff */
[----:B------:R-:W-:Y:S01]  /*91b0*/  IMAD.WIDE.U32 R34, R26, R167, c[0x0][0x208] ;  /* 0x000082001a227625 */ /* 0x000fe200078e00a7 */
[----:B------:R-:W-:Y:S01]  /*91c0*/  F2FP.BF16.PACK_AB R133, R133, R148 ;  /* 0x000000948585723e */ /* 0x000fe200000010ff */
[----:B------:R-:W2:Y:S04]  /*91d0*/  LDL R150, [R1+0x90] ;  /* 0x0000900001967983 */ /* 0x000ea80000100800 */
[----:B------:R-:W2:Y:S01]  /*91e0*/  LDL R168, [R1+0x108] ;  /* 0x0001080001a87983 */ /* 0x000ea20000100800 */
[----:B------:R-:W-:-:S03]  /*91f0*/  FADD.FTZ R33, -R224, R33 ;  /* 0x00000021e0217221 */ /* 0x000fc60000010100 */
[----:B------:R0:W-:Y:S01]  /*9200*/  STG.E.128 [R34.64], R132 ;  /* 0x0000008422007986 */ /* 0x0001e2000c101d04 */
[C---:B------:R-:W-:Y:S02]  /*9210*/  FADD.FTZ R140, -R224.reuse, R140 ;  /* 0x0000008ce08c7221 */ /* 0x040fe40000010100 */
[----:B------:R-:W-:Y:S01]  /*9220*/  FADD.FTZ R136, -R224, R136 ;  /* 0x00000088e0887221 */ /* 0x000fe20000010100 */
[----:B------:R-:W2:Y:S01]  /*9230*/  LDL R148, [R1+0xc8] ;  /* 0x0000c80001947983 */ /* 0x000ea20000100800 */
[----:B0-----:R-:W-:Y:S01]  /*9240*/  PRMT R35, RZ, 0x5410, R111 ;  /* 0x00005410ff237816 */ /* 0x001fe2000000006f */
[----:B------:R-:W-:Y:S01]  /*9250*/  FMUL.FTZ R132, R186, R33 ;  /* 0x00000021ba847220 */ /* 0x000fe20000410000 */
[----:B------:R-:W-:Y:S01]  /*9260*/  PRMT R34, RZ, 0x5410, R110 ;  /* 0x00005410ff227816 */ /* 0x000fe2000000006e */
[----:B------:R-:W2:Y:S01]  /*9270*/  LDL R134, [R1+0xa4] ;  /* 0x0000a40001867983 */ /* 0x000ea20000100800 */
[----:B------:R-:W-:Y:S01]  /*9280*/  PRMT R33, RZ, 0x5410, R109 ;  /* 0x00005410ff217816 */ /* 0x000fe2000000006d */
[----:B---3--:R-:W-:Y:S01]  /*9290*/  FFMA.FTZ R35, R27, R35, R172 ;  /* 0x000000231b237223 */ /* 0x008fe200000100ac */
[----:B------:R-:W-:Y:S01]  /*92a0*/  PRMT R27, RZ, 0x7610, R111 ;  /* 0x00007610ff1b7816 */ /* 0x000fe2000000006f */
[----:B------:R-:W-:Y:S01]  /*92b0*/  FFMA.FTZ R34, R32, R34, R151 ;  /* 0x0000002220227223 */ /* 0x000fe20000010097 */
[----:B------:R-:W-:Y:S01]  /*92c0*/  PRMT R133, RZ, 0x7610, R103 ;  /* 0x00007610ff857816 */ /* 0x000fe20000000067 */
[----:B----4-:R-:W-:Y:S01]  /*92d0*/  FFMA.FTZ R33, R28, R33, R170 ;  /* 0x000000211c217223 */ /* 0x010fe200000100aa */
[----:B------:R-:W3:Y:S01]  /*92e0*/  LDL R151, [R1+0xa8] ;  /* 0x0000a80001977983 */ /* 0x000ee20000100800 */
[----:B------:R-:W-:Y:S01]  /*92f0*/  FFMA.FTZ R139, R139, R27, R154 ;  /* 0x0000001b8b8b7223 */ /* 0x000fe2000001009a */
[----:B------:R-:W-:-:S02]  /*9300*/  PRMT R28, RZ, 0x7610, R109 ;  /* 0x00007610ff1c7816 */ /* 0x000fc4000000006d */
[----:B------:R-:W4:Y:S04]  /*9310*/  LDL R154, [R1+0xac] ;  /* 0x0000ac00019a7983 */ /* 0x000f280000100800 */
[----:B------:R-:W4:Y:S01]  /*9320*/  LDL R135, [R1+0xb8] ;  /* 0x0000b80001877983 */ /* 0x000f220000100800 */
[----:B--2---:R-:W-:Y:S01]  /*9330*/  FFMA.FTZ R147, R147, R28, R169 ;  /* 0x0000001c93937223 */ /* 0x004fe200000100a9 */
[----:B------:R-:W-:Y:S01]  /*9340*/  PRMT R28, RZ, 0x7610, R108 ;  /* 0x00007610ff1c7816 */ /* 0x000fe2000000006c */
[C---:B------:R-:W-:Y:S01]  /*9350*/  FMUL.FTZ R140, R186.reuse, R140 ;  /* 0x0000008cba8c7220 */ /* 0x040fe20000410000 */
[----:B------:R-:W-:Y:S01]  /*9360*/  PRMT R27, RZ, 0x7610, R110 ;  /* 0x00007610ff1b7816 */ /* 0x000fe2000000006e */
[----:B------:R-:W-:Y:S01]  /*9370*/  FMUL.FTZ R136, R186, R136 ;  /* 0x00000088ba887220 */ /* 0x000fe20000410000 */
[----:B------:R-:W-:Y:S01]  /*9380*/  PRMT R32, RZ, 0x5410, R108 ;  /* 0x00005410ff207816 */ /* 0x000fe2000000006c */
[----:B------:R-:W-:-:S02]  /*9390*/  FFMA.FTZ R138, R138, R28, R149 ;  /* 0x0000001c8a8a7223 */ /* 0x000fc40000010095 */
[C---:B------:R-:W-:Y:S01]  /*93a0*/  FADD.FTZ R38, -R224.reuse, R38 ;  /* 0x00000026e0267221 */ /* 0x040fe20000010100 */
[----:B------:R-:W2:Y:S01]  /*93b0*/  LDL R149, [R1+0xa0] ;  /* 0x0000a00001957983 */ /* 0x000ea20000100800 */
[----:B------:R-:W-:Y:S01]  /*93c0*/  FADD.FTZ R39, -R224, R39 ;  /* 0x00000027e0277221 */ /* 0x000fe20000010100 */
[----:B------:R-:W-:Y:S02]  /*93d0*/  F2FP.BF16.PACK_AB R35, R139, R35 ;  /* 0x000000238b23723e */ /* 0x000fe400000010ff */
[----:B------:R-:W2:Y:S01]  /*93e0*/  LDL R169, [R1+0xbc] ;  /* 0x0000bc0001a97983 */ /* 0x000ea20000100800 */
[----:B------:R-:W-:Y:S01]  /*93f0*/  FFMA.FTZ R27, R36, R27, R171 ;  /* 0x0000001b241b7223 */ /* 0x000fe200000100ab */
[----:B------:R-:W-:Y:S01]  /*9400*/  PRMT R36, RZ, 0x5410, R107 ;  /* 0x00005410ff247816 */ /* 0x000fe2000000006b */
[----:B------:R-:W-:Y:S01]  /*9410*/  FFMA.FTZ R133, R140, R133, R150 ;  /* 0x000000858c857223 */ /* 0x000fe20000010096 */
[----:B------:R-:W-:Y:S01]  /*9420*/  PRMT R28, RZ, 0x5410, R103 ;  /* 0x00005410ff1c7816 */ /* 0x000fe20000000067 */
[----:B------:R-:W2:Y:S02]  /*9430*/  LDL R150, [R1+0xcc] ;  /* 0x0000cc0001967983 */ /* 0x000ea40000100800 */
[----:B------:R-:W-:-:S02]  /*9440*/  FFMA.FTZ R36, R136, R36, R166 ;  /* 0x0000002488247223 */ /* 0x000fc400000100a6 */
[----:B------:R-:W-:Y:S01]  /*9450*/  FFMA.FTZ R32, R137, R32, R168 ;  /* 0x0000002089207223 */ /* 0x000fe200000100a8 */
[----:B------:R-:W2:Y:S01]  /*9460*/  LDL R166, [R1+0xb0] ;  /* 0x0000b00001a67983 */ /* 0x000ea20000100800 */
[----:B------:R-:W-:-:S03]  /*9470*/  PRMT R137, RZ, 0x7610, R107 ;  /* 0x00007610ff897816 */ /* 0x000fc6000000006b */
[----:B------:R-:W2:Y:S01]  /*9480*/  LDL R168, [R1+0xb4] ;  /* 0x0000b40001a87983 */ /* 0x000ea20000100800 */
[----:B------:R-:W-:Y:S01]  /*9490*/  FFMA.FTZ R136, R136, R28, R156 ;  /* 0x0000001c88887223 */ /* 0x000fe2000001009c */
[----:B------:R-:W-:Y:S01]  /*94a0*/  PRMT R28, RZ, 0x5410, R102 ;  /* 0x00005410ff1c7816 */ /* 0x000fe20000000066 */
[----:B------:R-:W-:Y:S01]  /*94b0*/  FFMA.FTZ R137, R140, R137, R155 ;  /* 0x000000898c897223 */ /* 0x000fe2000001009b */
[----:B------:R-:W-:Y:S01]  /*94c0*/  PRMT R140, RZ, 0x5410, R106 ;  /* 0x00005410ff8c7816 */ /* 0x000fe2000000006a */
[C---:B------:R-:W-:Y:S01]  /*94d0*/  FMUL.FTZ R38, R186.reuse, R38 ;  /* 0x00000026ba267220 */ /* 0x040fe20000410000 */
[----:B------:R-:W2:Y:S01]  /*94e0*/  LDL R156, [R1+0xc4] ;  /* 0x0000c400019c7983 */ /* 0x000ea20000100800 */
[----:B------:R-:W-:-:S03]  /*94f0*/  FMUL.FTZ R39, R186, R39 ;  /* 0x00000027ba277220 */ /* 0x000fc60000410000 */
[----:B------:R-:W2:Y:S04]  /*9500*/  LDL R155, [R1+0xc0] ;  /* 0x0000c000019b7983 */ /* 0x000ea80000100800 */
[----:B------:R-:W2:Y:S01]  /*9510*/  LDL R139, [R1+0x58] ;  /* 0x00005800018b7983 */ /* 0x000ea20000100800 */
[----:B---3--:R-:W-:-:S03]  /*9520*/  FFMA.FTZ R28, R38, R28, R151 ;  /* 0x0000001c261c7223 */ /* 0x008fc60000010097 */
[----:B------:R-:W3:Y:S01]  /*9530*/  LDL R151, [R1+0x54] ;  /* 0x0000540001977983 */ /* 0x000ee20000100800 */
[----:B----4-:R-:W-:Y:S01]  /*9540*/  FFMA.FTZ R140, R38, R140, R154 ;  /* 0x0000008c268c7223 */ /* 0x010fe2000001009a */
[----:B------:R-:W-:Y:S02]  /*9550*/  PRMT R38, RZ, 0x7610, R106 ;  /* 0x00007610ff267816 */ /* 0x000fe4000000006a */
[----:B------:R-:W4:Y:S03]  /*9560*/  LDL R154, [R1+0x5c] ;  /* 0x00005c00019a7983 */ /* 0x000f260000100800 */
[----:B------:R-:W-:Y:S01]  /*9570*/  FFMA.FTZ R38, R39, R38, R134 ;  /* 0x0000002627267223 */ /* 0x000fe20000010086 */
[----:B------:R-:W-:-:S05]  /*9580*/  PRMT R134, RZ, 0x7610, R102 ;  /* 0x00007610ff867816 */ /* 0x000fca0000000066 */
[----:B--2---:R-:W-:Y:S02]  /*9590*/  FFMA.FTZ R39, R39, R134, R149 ;  /* 0x0000008627277223 */ /* 0x004fe40000010095 */
[----:B------:R-:W2:Y:S01]  /*95a0*/  LDL R149, [R1+0x50] ;  /* 0x0000500001957983 */ /* 0x000ea20000100800 */
[----:B------:R-:W-:Y:S01]  /*95b0*/  F2FP.BF16.PACK_AB R34, R27, R34 ;  /* 0x000000221b22723e */ /* 0x000fe200000010ff */
[----:B------:R-:W-:Y:S01]  /*95c0*/  IMAD.WIDE.U32 R26, R26, R167, c[0x0][0x210] ;  /* 0x000084001a1a7625 */ /* 0x000fe200078e00a7 */
[----:B------:R-:W-:Y:S02]  /*95d0*/  F2FP.BF16.PACK_AB R33, R147, R33 ;  /* 0x000000219321723e */ /* 0x000fe400000010ff */
[----:B------:R-:W-:Y:S01]  /*95e0*/  F2FP.BF16.PACK_AB R32, R138, R32 ;  /* 0x000000208a20723e */ /* 0x000fe200000010ff */
[C---:B------:R-:W-:Y:S01]  /*95f0*/  FADD.FTZ R30, -R224.reuse, R30 ;  /* 0x0000001ee01e7221 */ /* 0x040fe20000010100 */
[----:B------:R-:W-:Y:S01]  /*9600*/  PRMT R134, RZ, 0x5410, R101 ;  /* 0x00005410ff867816 */ /* 0x000fe20000000065 */
[----:B------:R-:W-:Y:S01]  /*9610*/  FADD.FTZ R37, -R224, R37 ;  /* 0x00000025e0257221 */ /* 0x000fe20000010100 */
[----:B------:R-:W2:Y:S01]  /*9620*/  LDL R147, [R1+0x78] ;  /* 0x0000780001937983 */ /* 0x000ea20000100800 */
[----:B------:R-:W-:-:S03]  /*9630*/  FMUL.FTZ R30, R186, R30 ;  /* 0x0000001eba1e7220 */ /* 0x000fc60000410000 */
[----:B------:R0:W-:Y:S01]  /*9640*/  STG.E.128 [R26.64], R32 ;  /* 0x000000201a007986 */ /* 0x0001e2000c101d04 */
[----:B------:R-:W-:Y:S01]  /*9650*/  FFMA.FTZ R134, R30, R134, R135 ;  /* 0x000000861e867223 */ /* 0x000fe20000010087 */
[----:B------:R-:W-:Y:S01]  /*9660*/  PRMT R135, RZ, 0x7610, R101 ;  /* 0x00007610ff877816 */ /* 0x000fe20000000065 */
[----:B------:R-:W-:-:S04]  /*9670*/  FMUL.FTZ R37, R186, R37 ;  /* 0x00000025ba257220 */ /* 0x000fc80000410000 */
[----:B------:R-:W-:Y:S02]  /*9680*/  FFMA.FTZ R135, R37, R135, R166 ;  /* 0x0000008725877223 */ /* 0x000fe400000100a6 */
[C---:B------:R-:W-:Y:S02]  /*9690*/  FADD.FTZ R29, -R224.reuse, R29 ;  /* 0x0000001de01d7221 */ /* 0x040fe40000010100 */
[----:B------:R-:W-:Y:S01]  /*96a0*/  FADD.FTZ R152, -R224, R152 ;  /* 0x00000098e0987221 */ /* 0x000fe20000010100 */
[----:B------:R-:W-:Y:S01]  /*96b0*/  PRMT R138, RZ, 0x5410, R99 ;  /* 0x00005410ff8a7816 */ /* 0x000fe20000000063 */
[----:B0-----:R-:W2:Y:S01]  /*96c0*/  LDL R35, [R1+0x6c] ;  /* 0x00006c0001237983 */ /* 0x001ea20000100800 */
[----:B------:R-:W-:-:S03]  /*96d0*/  PRMT R32, RZ, 0x5410, R104 ;  /* 0x00005410ff207816 */ /* 0x000fc60000000068 */
[----:B------:R-:W2:Y:S01]  /*96e0*/  LDL R34, [R1+0x68] ;  /* 0x0000680001227983 */ /* 0x000ea20000100800 */
[----:B------:R-:W-:Y:S01]  /*96f0*/  PRMT R26, RZ, 0x7610, R105 ;  /* 0x00007610ff1a7816 */ /* 0x000fe20000000069 */
[----:B------:R-:W-:Y:S02]  /*9700*/  FFMA.FTZ R32, R132, R32, R150 ;  /* 0x0000002084207223 */ /* 0x000fe40000010096 */
[----:B------:R-:W2:Y:S02]  /*9710*/  LDL R150, [R1+0x64] ;  /* 0x0000640001967983 */ /* 0x000ea40000100800 */
[----:B------:R-:W-:Y:S01]  /*9720*/  FFMA.FTZ R26, R37, R26, R168 ;  /* 0x0000001a251a7223 */ /* 0x000fe200000100a8 */
[----:B------:R-:W-:Y:S01]  /*9730*/  PRMT R27, RZ, 0x5410, R100 ;  /* 0x00005410ff1b7816 */ /* 0x000fe20000000064 */
[----:B------:R-:W2:Y:S01]  /*9740*/  LDL R37, [R1+0x60] ;  /* 0x0000600001257983 */ /* 0x000ea20000100800 */
[----:B------:R-:W-:-:S03]  /*9750*/  FMUL.FTZ R29, R186, R29 ;  /* 0x0000001dba1d7220 */ /* 0x000fc60000410000 */
[----:B------:R-:W-:Y:S01]  /*9760*/  FFMA.FTZ R132, R132, R27, R148 ;  /* 0x0000001b84847223 */ /* 0x000fe20000010094 */
[----:B------:R-:W-:Y:S01]  /*9770*/  PRMT R27, RZ, 0x7610, R104 ;  /* 0x00007610ff1b7816 */ /* 0x000fe20000000068 */
[----:B------:R-:W2:Y:S01]  /*9780*/  LDL R168, [R1+0x7c] ;  /* 0x00007c0001a87983 */ /* 0x000ea20000100800 */
[----:B------:R-:W-:Y:S01]  /*9790*/  PRMT R148, RZ, 0x7610, R100 ;  /* 0x00007610ff947816 */ /* 0x000fe20000000064 */
[----:B------:R-:W-:Y:S02]  /*97a0*/  FMUL.FTZ R152, R186, R152 ;  /* 0x00000098ba987220 */ /* 0x000fe40000410000 */
[C---:B------:R-:W-:Y:S01]  /*97b0*/  FFMA.FTZ R27, R29.reuse, R27, R156 ;  /* 0x0000001b1d1b7223 */ /* 0x040fe2000001009c */
[----:B------:R-:W2:Y:S01]  /*97c0*/  LDL R166, [R1+0x74] ;  /* 0x0000740001a67983 */ /* 0x000ea20000100800 */
[----:B------:R-:W-:Y:S01]  /*97d0*/  FFMA.FTZ R148, R29, R148, R155 ;  /* 0x000000941d947223 */ /* 0x000fe2000001009b */
[----:B------:R-:W-:Y:S01]  /*97e0*/  PRMT R29, RZ, 0x5410, R95 ;  /* 0x00005410ff1d7816 */ /* 0x000fe2000000005f */
[----:B------:R-:W-:Y:S01]  /*97f0*/  FADD.FTZ R159, -R224, R159 ;  /* 0x0000009fe09f7221 */ /* 0x000fe20000010100 */
[----:B------:R-:W2:Y:S01]  /*9800*/  LDL R156, [R1+0x70] ;  /* 0x00007000019c7983 */ /* 0x000ea20000100800 */
[----:B----4-:R-:W-:-:S02]  /*9810*/  FFMA.FTZ R138, R152, R138, R154 ;  /* 0x0000008a988a7223 */ /* 0x010fc4000001009a */
[----:B------:R-:W-:Y:S01]  /*9820*/  FFMA.FTZ R152, R152, R29, R139 ;  /* 0x0000001d98987223 */ /* 0x000fe2000001008b */
[----:B------:R-:W-:Y:S01]  /*9830*/  PRMT R139, RZ, 0x7610, R99 ;  /* 0x00007610ff8b7816 */ /* 0x000fe20000000063 */
[----:B------:R-:W-:Y:S01]  /*9840*/  FMUL.FTZ R159, R186, R159 ;  /* 0x0000009fba9f7220 */ /* 0x000fe20000410000 */
[----:B------:R-:W-:Y:S01]  /*9850*/  PRMT R29, RZ, 0x7610, R95 ;  /* 0x00007610ff1d7816 */ /* 0x000fe2000000005f */
[----:B------:R-:W4:Y:S02]  /*9860*/  LDL R155, [R1+0x8c] ;  /* 0x00008c00019b7983 */ /* 0x000f240000100800 */
[C---:B---3--:R-:W-:Y:S02]  /*9870*/  FFMA.FTZ R139, R159.reuse, R139, R151 ;  /* 0x0000008b9f8b7223 */ /* 0x048fe40000010097 */
[----:B------:R-:W3:Y:S04]  /*9880*/  LDL R154, [R1+0x84] ;  /* 0x00008400019a7983 */ /* 0x000ee80000100800 */
[----:B------:R-:W3:Y:S01]  /*9890*/  LDL R151, [R1+0x80] ;  /* 0x0000800001977983 */ /* 0x000ee20000100800 */
[----:B--2---:R-:W-:-:S03]  /*98a0*/  FFMA.FTZ R159, R159, R29, R149 ;  /* 0x0000001d9f9f7223 */ /* 0x004fc60000010095 */
[----:B------:R-:W2:Y:S01]  /*98b0*/  LDL R149, [R1+0x88] ;  /* 0x0000880001957983 */ /* 0x000ea20000100800 */
[----:B------:R-:W-:Y:S01]  /*98c0*/  PRMT R33, RZ, 0x5410, R105 ;  /* 0x00005410ff217816 */ /* 0x000fe20000000069 */
[----:B------:R-:W-:Y:S01]  /*98d0*/  FADD.FTZ R146, -R224, R146 ;  /* 0x00000092e0927221 */ /* 0x000fe20000010100 */
[----:B------:R-:W-:-:S03]  /*98e0*/  F2FP.BF16.PACK_AB R32, R27, R32 ;  /* 0x000000201b20723e */ /* 0x000fc600000010ff */
[----:B------:R-:W-:Y:S01]  /*98f0*/  FFMA.FTZ R33, R30, R33, R169 ;  /* 0x000000211e217223 */ /* 0x000fe200000100a9 */
[----:B------:R-:W-:Y:S01]  /*9900*/  PRMT R30, RZ, 0x5410, R98 ;  /* 0x00005410ff1e7816 */ /* 0x000fe20000000062 */
[----:B------:R-:W-:Y:S01]  /*9910*/  FMUL.FTZ R146, R186, R146 ;  /* 0x00000092ba927220 */ /* 0x000fe20000410000 */
[--C-:B------:R-:W-:Y:S01]  /*9920*/  PRMT R27, RZ, 0x5410, R94.reuse ;  /* 0x00005410ff1b7816 */ /* 0x100fe2000000005e */
[C---:B------:R-:W-:Y:S01]  /*9930*/  FADD.FTZ R153, -R224.reuse, R153 ;  /* 0x00000099e0997221 */ /* 0x040fe20000010100 */
[----:B------:R-:W-:Y:S01]  /*9940*/  PRMT R29, RZ, 0x7610, R94 ;  /* 0x00007610ff1d7816 */ /* 0x000fe2000000005e */
[----:B------:R-:W-:Y:S01]  /*9950*/  FADD.FTZ R144, -R224, R144 ;  /* 0x00000090e0907221 */ /* 0x000fe20000010100 */
[----:B------:R-:W3:Y:S01]  /*9960*/  LDL R169, [R1+0x3c] ;  /* 0x00003c0001a97983 */ /* 0x000ee20000100800 */
[----:B------:R-:W-:Y:S01]  /*9970*/  FMUL.FTZ R153, R186, R153 ;  /* 0x00000099ba997220 */ /* 0x000fe20000410000 */
[----:B------:R-:W-:Y:S01]  /*9980*/  F2FP.BF16.PACK_AB R33, R26, R33 ;  /* 0x000000211a21723e */ /* 0x000fe200000010ff */
[----:B------:R-:W-:-:S02]  /*9990*/  FFMA.FTZ R30, R146, R30, R35 ;  /* 0x0000001e921e7223 */ /* 0x000fc40000010023 */
[----:B------:R-:W-:Y:S01]  /*99a0*/  FFMA.FTZ R146, R146, R27, R34 ;  /* 0x0000001b92927223 */ /* 0x000fe20000010022 */
[----:B------:R-:W-:Y:S02]  /*99b0*/  F2FP.BF16.PACK_AB R34, R38, R140 ;  /* 0x0000008c2622723e */ /* 0x000fe400000010ff */
[----:B------:R-:W-:Y:S01]  /*99c0*/  PRMT R140, RZ, 0x7610, R98 ;  /* 0x00007610ff8c7816 */ /* 0x000fe20000000062 */
[----:B------:R-:W-:Y:S01]  /*99d0*/  IMAD.WIDE.U32 R26, R31, R167, c[0x0][0x208] ;  /* 0x000082001f1a7625 */ /* 0x000fe200078e00a7 */
[----:B------:R-:W-:Y:S01]  /*99e0*/  F2FP.BF16.PACK_AB R35, R137, R36 ;  /* 0x000000248923723e */ /* 0x000fe200000010ff */
[----:B------:R-:W3:Y:S02]  /*99f0*/  LDL R38, [R1+0x14] ;  /* 0x0000140001267983 */ /* 0x000ee40000100800 */
[C---:B------:R-:W-:Y:S02]  /*9a00*/  FFMA.FTZ R140, R153.reuse, R140, R150 ;  /* 0x0000008c998c7223 */ /* 0x040fe40000010096 */
[----:B------:R-:W3:Y:S01]  /*9a10*/  LDL R150, [R1+0x1c] ;  /* 0x00001c0001967983 */ /* 0x000ee20000100800 */
[----:B------:R-:W-:-:S03]  /*9a20*/  FFMA.FTZ R153, R153, R29, R37 ;  /* 0x0000001d99997223 */ /* 0x000fc60000010025 */
[----:B------:R-:W3:Y:S01]  /*9a30*/  LDL R37, [R1+0x18] ;  /* 0x0000180001257983 */ /* 0x000ee20000100800 */
[----:B------:R-:W-:Y:S01]  /*9a40*/  PRMT R29, RZ, 0x5410, R97 ;  /* 0x00005410ff1d7816 */ /* 0x000fe20000000061 */
[----:B------:R-:W-:Y:S02]  /*9a50*/  FMUL.FTZ R144, R186, R144 ;  /* 0x00000090ba907220 */ /* 0x000fe40000410000 */
[----:B------:R0:W-:Y:S01]  /*9a60*/  STG.E.128 [R26.64], R32 ;  /* 0x000000201a007986 */ /* 0x0001e2000c101d04 */
[----:B------:R-:W-:Y:S02]  /*9a70*/  FADD.FTZ R145, -R224, R145 ;  /* 0x00000091e0917221 */ /* 0x000fe40000010100 */
[----:B------:R-:W-:Y:S02]  /*9a80*/  FFMA.FTZ R29, R144, R29, R168 ;  /* 0x0000001d901d7223 */ /* 0x000fe400000100a8 */
[----:B------:R-:W-:Y:S02]  /*9a90*/  FMUL.FTZ R145, R186, R145 ;  /* 0x00000091ba917220 */ /* 0x000fe40000410000 */
[C---:B------:R-:W-:Y:S01]  /*9aa0*/  FADD.FTZ R142, -R224.reuse, R142 ;  /* 0x0000008ee08e7221 */ /* 0x040fe20000010100 */
[----:B------:R-:W-:Y:S01]  /*9ab0*/  PRMT R137, RZ, 0x5410, R96 ;  /* 0x00005410ff897816 */ /* 0x000fe20000000060 */
[----:B------:R-:W-:-:S02]  /*9ac0*/  FADD.FTZ R143, -R224, R143 ;  /* 0x0000008fe08f7221 */ /* 0x000fc40000010100 */
[----:B------:R-:W-:Y:S01]  /*9ad0*/  FADD.FTZ R164, -R224, R164 ;  /* 0x000000a4e0a47221 */ /* 0x000fe20000010100 */
[----:B------:R-:W-:Y:S02]  /*9ae0*/  PRMT R36, RZ, 0x5410, R91 ;  /* 0x00005410ff247816 */ /* 0x000fe4000000005b */
[----:B0-----:R-:W-:Y:S01]  /*9af0*/  PRMT R26, RZ, 0x5410, R93 ;  /* 0x00005410ff1a7816 */ /* 0x001fe2000000005d */
[----:B------:R-:W3:Y:S04]  /*9b00*/  LDL R35, [R1+0x10] ;  /* 0x0000100001237983 */ /* 0x000ee80000100800 */
[----:B------:R-:W-:Y:S01]  /*9b10*/  FFMA.FTZ R144, R144, R26, R147 ;  /* 0x0000001a90907223 */ /* 0x000fe20000010093 */
[----:B------:R-:W3:Y:S01]  /*9b20*/  LDL R34, [R1+0x2c] ;  /* 0x00002c0001227983 */ /* 0x000ee20000100800 */
[----:B------:R-:W-:-:S02]  /*9b30*/  PRMT R147, RZ, 0x7610, R97 ;  /* 0x00007610ff937816 */ /* 0x000fc40000000061 */
[----:B------:R-:W-:Y:S01]  /*9b40*/  PRMT R26, RZ, 0x7610, R93 ;  /* 0x00007610ff1a7816 */ /* 0x000fe2000000005d */
[----:B------:R-:W3:Y:S02]  /*9b50*/  LDL R33, [R1+0x28] ;  /* 0x0000280001217983 */ /* 0x000ee40000100800 */
[C---:B------:R-:W-:Y:S02]  /*9b60*/  FFMA.FTZ R147, R145.reuse, R147, R166 ;  /* 0x0000009391937223 */ /* 0x040fe400000100a6 */
[----:B------:R-:W-:Y:S01]  /*9b70*/  FFMA.FTZ R145, R145, R26, R156 ;  /* 0x0000001a91917223 */ /* 0x000fe2000001009c */
[----:B------:R-:W3:Y:S01]  /*9b80*/  LDL R32, [R1+0x24] ;  /* 0x0000240001207983 */ /* 0x000ee20000100800 */
[----:B------:R-:W-:Y:S01]  /*9b90*/  FMUL.FTZ R142, R186, R142 ;  /* 0x0000008eba8e7220 */ /* 0x000fe20000410000 */
[----:B------:R-:W-:Y:S02]  /*9ba0*/  PRMT R26, RZ, 0x5410, R92 ;  /* 0x00005410ff1a7816 */ /* 0x000fe4000000005c */
[----:B------:R-:W3:Y:S01]  /*9bb0*/  LDL R27, [R1+0x20] ;  /* 0x00002000011b7983 */ /* 0x000ee20000100800 */
[----:B----4-:R-:W-:-:S02]  /*9bc0*/  FFMA.FTZ R137, R142, R137, R155 ;  /* 0x000000898e897223 */ /* 0x010fc4000001009b */
[C---:B------:R-:W-:Y:S01]  /*9bd0*/  FMUL.FTZ R143, R186.reuse, R143 ;  /* 0x0000008fba8f7220 */ /* 0x040fe20000410000 */
[----:B------:R-:W4:Y:S04]  /*9be0*/  LDL R155, [R1+0x4c] ;  /* 0x00004c00019b7983 */ /* 0x000f280000100800 */
[----:B------:R-:W4:Y:S01]  /*9bf0*/  LDL R156, [R1+0x30] ;  /* 0x00003000019c7983 */ /* 0x000f220000100800 */
[----:B------:R-:W-:Y:S02]  /*9c00*/  FMUL.FTZ R164, R186, R164 ;  /* 0x000000a4baa47220 */ /* 0x000fe40000410000 */
[C---:B------:R-:W-:Y:S01]  /*9c10*/  FADD.FTZ R173, -R224.reuse, R173 ;  /* 0x000000ade0ad7221 */ /* 0x040fe20000010100 */
[----:B------:R-:W4:Y:S01]  /*9c20*/  LDL R168, [R1+0x38] ;  /* 0x0000380001a87983 */ /* 0x000f220000100800 */
[----:B------:R-:W-:-:S02]  /*9c30*/  FADD.FTZ R162, -R224, R162 ;  /* 0x000000a2e0a27221 */ /* 0x000fc40000010100 */
[----:B------:R-:W-:Y:S01]  /*9c40*/  FADD.FTZ R165, -R224, R165 ;  /* 0x000000a5e0a57221 */ /* 0x000fe20000010100 */
[----:B------:R-:W4:Y:S01]  /*9c50*/  LDL R166, [R1+0x34] ;  /* 0x0000340001a67983 */ /* 0x000f220000100800 */
[----:B--2---:R-:W-:Y:S01]  /*9c60*/  FFMA.FTZ R142, R142, R26, R149 ;  /* 0x0000001a8e8e7223 */ /* 0x004fe20000010095 */
[----:B------:R-:W-:Y:S02]  /*9c70*/  PRMT R149, RZ, 0x7610, R96 ;  /* 0x00007610ff957816 */ /* 0x000fe40000000060 */
[----:B------:R-:W-:-:S03]  /*9c80*/  PRMT R26, RZ, 0x7610, R92 ;  /* 0x00007610ff1a7816 */ /* 0x000fc6000000005c */
[C---:B---3--:R-:W-:Y:S02]  /*9c90*/  FFMA.FTZ R149, R143.reuse, R149, R154 ;  /* 0x000000958f957223 */ /* 0x048fe4000001009a */
[----:B------:R-:W2:Y:S01]  /*9ca0*/  LDL R154, [R1+0x48] ;  /* 0x00004800019a7983 */ /* 0x000ea20000100800 */
[----:B------:R-:W-:-:S03]  /*9cb0*/  FFMA.FTZ R143, R143, R26, R151 ;  /* 0x0000001a8f8f7223 */ /* 0x000fc60000010097 */
[----:B------:R-:W3:Y:S01]  /*9cc0*/  LDL R151, [R1+0x44] ;  /* 0x0000440001977983 */ /* 0x000ee20000100800 */
[----:B------:R-:W-:Y:S01]  /*9cd0*/  PRMT R26, RZ, 0x5410, R87 ;  /* 0x00005410ff1a7816 */ /* 0x000fe20000000057 */
[C---:B------:R-:W-:Y:S02]  /*9ce0*/  FMUL.FTZ R173, R186.reuse, R173 ;  /* 0x000000adbaad7220 */ /* 0x040fe40000410000 */
[C---:B------:R-:W-:Y:S02]  /*9cf0*/  FMUL.FTZ R162, R186.reuse, R162 ;  /* 0x000000a2baa27220 */ /* 0x040fe40000410000 */
[----:B------:R-:W-:Y:S02]  /*9d00*/  FMUL.FTZ R165, R186, R165 ;  /* 0x000000a5baa57220 */ /* 0x000fe40000410000 */
[C---:B------:R-:W-:Y:S02]  /*9d10*/  FFMA.FTZ R36, R164.reuse, R36, R150 ;  /* 0x00000024a4247223 */ /* 0x040fe40000010096 */
[----:B------:R-:W3:Y:S01]  /*9d20*/  LDL R150, [R1+0x40] ;  /* 0x0000400001967983 */ /* 0x000ee20000100800 */
[----:B------:R-:W-:Y:S01]  /*9d30*/  FFMA.FTZ R164, R164, R26, R37 ;  /* 0x0000001aa4a47223 */ /* 0x000fe20000010025 */
[----:B------:R-:W-:-:S02]  /*9d40*/  PRMT R37, RZ, 0x7610, R91 ;  /* 0x00007610ff257816 */ /* 0x000fc4000000005b */
[----:B------:R-:W-:-:S03]  /*9d50*/  PRMT R26, RZ, 0x7610, R87 ;  /* 0x00007610ff1a7816 */ /* 0x000fc60000000057 */
[C---:B------:R-:W-:Y:S01]  /*9d60*/  FFMA.FTZ R37, R173.reuse, R37, R38 ;  /* 0x00000025ad257223 */ /* 0x040fe20000010026 */
[----:B------:R-:W-:Y:S01]  /*9d70*/  PRMT R38, RZ, 0x5410, R90 ;  /* 0x00005410ff267816 */ /* 0x000fe2000000005a */
[----:B------:R-:W-:Y:S02]  /*9d80*/  FADD.FTZ R157, -R224, R157 ;  /* 0x0000009de09d7221 */ /* 0x000fe40000010100 */
[----:B------:R-:W-:Y:S01]  /*9d90*/  FFMA.FTZ R173, R173, R26, R35 ;  /* 0x0000001aadad7223 */ /* 0x000fe20000010023 */
[----:B------:R-:W-:Y:S01]  /*9da0*/  PRMT R26, RZ, 0x5410, R86 ;  /* 0x00005410ff1a7816 */ /* 0x000fe20000000056 */
[C---:B------:R-:W-:Y:S01]  /*9db0*/  FFMA.FTZ R38, R162.reuse, R38, R34 ;  /* 0x00000026a2267223 */ /* 0x040fe20000010022 */
[----:B------:R-:W-:Y:S02]  /*9dc0*/  F2FP.BF16.PACK_AB R34, R39, R28 ;  /* 0x0000001c2722723e */ /* 0x000fe400000010ff */
[----:B------:R-:W-:Y:S01]  /*9dd0*/  PRMT R39, RZ, 0x7610, R90 ;  /* 0x00007610ff277816 */ /* 0x000fe2000000005a */
[----:B------:R-:W-:Y:S01]  /*9de0*/  FFMA.FTZ R162, R162, R26, R33 ;  /* 0x0000001aa2a27223 */ /* 0x000fe20000010021 */
[----:B------:R-:W-:-:S02]  /*9df0*/  PRMT R26, RZ, 0x7610, R86 ;  /* 0x00007610ff1a7816 */ /* 0x000fc40000000056 */
[----:B------:R-:W-:Y:S01]  /*9e00*/  F2FP.BF16.PACK_AB R35, R133, R136 ;  /* 0x000000888523723e */ /* 0x000fe200000010ff */
[----:B------:R-:W-:Y:S01]  /*9e10*/  FFMA.FTZ R39, R165, R39, R32 ;  /* 0x00000027a5277223 */ /* 0x000fe20000010020 */
[----:B------:R-:W-:Y:S02]  /*9e20*/  F2FP.BF16.PACK_AB R33, R135, R134 ;  /* 0x000000868721723e */ /* 0x000fe400000010ff */
[----:B------:R-:W-:Y:S01]  /*9e30*/  F2FP.BF16.PACK_AB R32, R148, R132 ;  /* 0x000000849420723e */ /* 0x000fe200000010ff */
[----:B------:R-:W-:Y:S02]  /*9e40*/  FFMA.FTZ R165, R165, R26, R27 ;  /* 0x0000001aa5a57223 */ /* 0x000fe4000001001b */
[----:B------:R-:W-:-:S04]  /*9e50*/  IMAD.WIDE.U32 R26, R31, R167, c[0x0][0x210] ;  /* 0x000084001f1a7625 */ /* 0x000fc800078e00a7 */
[----:B------:R-:W-:Y:S01]  /*9e60*/  FMUL.FTZ R157, R186, R157 ;  /* 0x0000009dba9d7220 */ /* 0x000fe20000410000 */
[----:B------:R0:W-:Y:S01]  /*9e70*/  STG.E.128 [R26.64], R32 ;  /* 0x000000201a007986 */ /* 0x0001e2000c101d04 */
[C---:B------:R-:W-:Y:S02]  /*9e80*/  FADD.FTZ R163, -R224.reuse, R163 ;  /* 0x000000a3e0a37221 */ /* 0x040fe40000010100 */
[----:B------:R-:W-:Y:S01]  /*9e90*/  FADD.FTZ R161, -R224, R161 ;  /* 0x000000a1e0a17221 */ /* 0x000fe20000010100 */
[--C-:B------:R-:W-:Y:S01]  /*9ea0*/  PRMT R148, RZ, 0x7610, R88.reuse ;  /* 0x00007610ff947816 */ /* 0x100fe20000000058 */
[C---:B------:R-:W-:Y:S02]  /*9eb0*/  FMUL.FTZ R163, R186.reuse, R163 ;  /* 0x000000a3baa37220 */ /* 0x040fe40000410000 */
[----:B------:R-:W-:Y:S01]  /*9ec0*/  FMUL.FTZ R161, R186, R161 ;  /* 0x000000a1baa17220 */ /* 0x000fe20000410000 */
[----:B0-----:R-:W-:Y:S02]  /*9ed0*/  PRMT R35, RZ, 0x5410, R88 ;  /* 0x00005410ff237816 */ /* 0x001fe40000000058 */
[----:B------:R-:W-:-:S03]  /*9ee0*/  PRMT R32, RZ, 0x5410, R84 ;  /* 0x00005410ff207816 */ /* 0x000fc60000000054 */
[----:B----4-:R-:W-:Y:S01]  /*9ef0*/  FFMA.FTZ R35, R157, R35, R155 ;  /* 0x000000239d237223 */ /* 0x010fe2000001009b */
[----:B------:R-:W-:Y:S01]  /*9f00*/  PRMT R33, RZ, 0x7610, R85 ;  /* 0x00007610ff217816 */ /* 0x000fe20000000055 */
[----:B------:R-:W4:Y:S04]  /*9f10*/  LDL R155, [R1+0x8] ;  /* 0x00000800019b7983 */ /* 0x000f280000100800 */
[----:B------:R-:W-:Y:S02]  /*9f20*/  FFMA.FTZ R33, R163, R33, R156 ;  /* 0x00000021a3217223 */ /* 0x000fe4000001009c */
[----:B------:R-:W4:Y:S01]  /*9f30*/  LDL R156, [R1+0x4] ;  /* 0x00000400019c7983 */ /* 0x000f220000100800 */
[----:B--2---:R-:W-:-:S03]  /*9f40*/  FFMA.FTZ R32, R157, R32, R154 ;  /* 0x000000209d207223 */ /* 0x004fc6000001009a */
[----:B------:R-:W2:Y:S01]  /*9f50*/  LDL R157, [R1+0xc] ;  /* 0x00000c00019d7983 */ /* 0x000ea20000100800 */
[----:B---3--:R-:W-:-:S03]  /*9f60*/  FFMA.FTZ R148, R161, R148, R151 ;  /* 0x00000094a1947223 */ /* 0x008fc60000010097 */
[----:B------:R-:W3:Y:S01]  /*9f70*/  LDL R151, [R1] ;  /* 0x0000000001977983 */ /* 0x000ee20000100800 */
[----:B------:R-:W-:Y:S01]  /*9f80*/  PRMT R26, RZ, 0x7610, R84 ;  /* 0x00007610ff1a7816 */ /* 0x000fe20000000054 */
[C---:B------:R-:W-:Y:S01]  /*9f90*/  FADD.FTZ R184, -R224.reuse, R184 ;  /* 0x000000b8e0b87221 */ /* 0x040fe20000010100 */
[----:B------:R-:W-:Y:S01]  /*9fa0*/  PRMT R134, RZ, 0x7610, R83 ;  /* 0x00007610ff867816 */ /* 0x000fe20000000053 */
[----:B------:R-:W-:Y:S02]  /*9fb0*/  FADD.FTZ R160, -R224, R160 ;  /* 0x000000a0e0a07221 */ /* 0x000fe40000010100 */
[----:B------:R-:W-:Y:S01]  /*9fc0*/  FMUL.FTZ R184, R186, R184 ;  /* 0x000000b8bab87220 */ /* 0x000fe20000410000 */
[----:B------:R-:W-:Y:S01]  /*9fd0*/  PRMT R133, RZ, 0x5410, R89 ;  /* 0x00005410ff857816 */ /* 0x000fe20000000059 */
[----:B------:R-:W-:Y:S01]  /*9fe0*/  FADD.FTZ R180, -R224, R180 ;  /* 0x000000b4e0b47221 */ /* 0x000fe20000010100 */
[----:B------:R-:W-:Y:S01]  /*9ff0*/  PRMT R28, RZ, 0x5410, R85 ;  /* 0x00005410ff1c7816 */ /* 0x000fe20000000055 */
[----:B------:R-:W-:Y:S01]  /*a000*/  FMUL.FTZ R160, R186, R160 ;  /* 0x000000a0baa07220 */ /* 0x000fe20000410000 */
[----:B------:R-:W-:Y:S01]  /*a010*/  PRMT R136, RZ, 0x5410, R82 ;  /* 0x00005410ff887816 */ /* 0x000fe20000000052 */
[----:B------:R-:W-:-:S02]  /*a020*/  FFMA.FTZ R134, R184, R134, R239 ;  /* 0x00000086b8867223 */ /* 0x000fc400000100ef */
[----:B------:R-:W-:Y:S02]  /*a030*/  FMUL.FTZ R180, R186, R180 ;  /* 0x000000b4bab47220 */ /* 0x000fe40000410000 */
[----:B------:R-:W-:Y:S02]  /*a040*/  FADD.FTZ R182, -R224, R182 ;  /* 0x000000b6e0b67221 */ /* 0x000fe40000010100 */
[C---:B------:R-:W-:Y:S02]  /*a050*/  FFMA.FTZ R133, R160.reuse, R133, R169 ;  /* 0x00000085a0857223 */ /* 0x040fe400000100a9 */
[----:B------:R-:W-:Y:S02]  /*a060*/  FFMA.FTZ R160, R160, R28, R168 ;  /* 0x0000001ca0a07223 */ /* 0x000fe400000100a8 */
[----:B------:R-:W-:Y:S01]  /*a070*/  FFMA.FTZ R161, R161, R26, R150 ;  /* 0x0000001aa1a17223 */ /* 0x000fe20000010096 */
[----:B------:R-:W-:-:S05]  /*a080*/  PRMT R26, RZ, 0x7610, R79 ;  /* 0x00007610ff1a7816 */ /* 0x000fca000000004f */
[----:B------:R-:W-:Y:S01]  /*a090*/  FFMA.FTZ R184, R184, R26, R238 ;  /* 0x0000001ab8b87223 */ /* 0x000fe200000100ee */
[----:B------:R-:W-:Y:S01]  /*a0a0*/  PRMT R26, RZ, 0x5410, R78 ;  /* 0x00005410ff1a7816 */ /* 0x000fe2000000004e */
[----:B------:R-:W-:Y:S01]  /*a0b0*/  FFMA.FTZ R136, R180, R136, R245 ;  /* 0x00000088b4887223 */ /* 0x000fe200000100f5 */
[----:B------:R-:W-:Y:S01]  /*a0c0*/  F2FP.BF16.PACK_AB R28, R149, R137 ;  /* 0x00000089951c723e */ /* 0x000fe200000010ff */
[----:B------:R-:W-:Y:S01]  /*a0d0*/  FMUL.FTZ R182, R186, R182 ;  /* 0x000000b6bab67220 */ /* 0x000fe20000410000 */
[----:B------:R-:W-:Y:S01]  /*a0e0*/  PRMT R137, RZ, 0x7610, R82 ;  /* 0x00007610ff897816 */ /* 0x000fe20000000052 */
[----:B------:R-:W-:Y:S01]  /*a0f0*/  FFMA.FTZ R180, R180, R26, R244 ;  /* 0x0000001ab4b47223 */ /* 0x000fe200000100f4 */
[----:B------:R-:W-:-:S03]  /*a100*/  PRMT R26, RZ, 0x7610, R78 ;  /* 0x00007610ff1a7816 */ /* 0x000fc6000000004e */
[C---:B------:R-:W-:Y:S01]  /*a110*/  FFMA.FTZ R137, R182.reuse, R137, R243 ;  /* 0x00000089b6897223 */ /* 0x040fe200000100f3 */
[----:B------:R-:W-:Y:S01]  /*a120*/  F2FP.BF16.PACK_AB R29, R147, R29 ;  /* 0x0000001d931d723e */ /* 0x000fe200000010ff */
[----:B------:R-:W-:Y:S01]  /*a130*/  FFMA.FTZ R182, R182, R26, R242 ;  /* 0x0000001ab6b67223 */ /* 0x000fe200000100f2 */
[----:B------:R-:W-:Y:S01]  /*a140*/  F2FP.BF16.PACK_AB R30, R140, R30 ;  /* 0x0000001e8c1e723e */ /* 0x000fe200000010ff */
[----:B------:R-:W-:Y:S01]  /*a150*/  IMAD.WIDE.U32 R26, R141, R167, c[0x0][0x208] ;  /* 0x000082008d1a7625 */ /* 0x000fe200078e00a7 */
[----:B------:R-:W-:-:S03]  /*a160*/  F2FP.BF16.PACK_AB R31, R139, R138 ;  /* 0x0000008a8b1f723e */ /* 0x000fc600000010ff */
[----:B------:R-:W-:Y:S01]  /*a170*/  FADD.FTZ R181, -R224, R181 ;  /* 0x000000b5e0b57221 */ /* 0x000fe20000010100 */
[----:B------:R-:W-:Y:S01]  /*a180*/  PRMT R150, RZ, 0x7610, R81 ;  /* 0x00007610ff967816 */ /* 0x000fe20000000051 */
[----:B------:R0:W-:Y:S02]  /*a190*/  STG.E.128 [R26.64], R28 ;  /* 0x0000001c1a007986 */ /* 0x0001e4000c101d04 */
[----:B------:R-:W-:Y:S02]  /*a1a0*/  FMUL.FTZ R181, R186, R181 ;  /* 0x000000b5bab57220 */ /* 0x000fe40000410000 */
[----:B------:R-:W-:Y:S01]  /*a1b0*/  FADD.FTZ R177, -R224, R177 ;  /* 0x000000b1e0b17221 */ /* 0x000fe20000010100 */
[----:B------:R-:W-:Y:S01]  /*a1c0*/  PRMT R154, RZ, 0x5410, R80 ;  /* 0x00005410ff9a7816 */ /* 0x000fe20000000050 */
[----:B------:R-:W-:Y:S02]  /*a1d0*/  FFMA.FTZ R150, R181, R150, R247 ;  /* 0x00000096b5967223 */ /* 0x000fe400000100f7 */
[----:B------:R-:W-:-:S02]  /*a1e0*/  FMUL.FTZ R177, R186, R177 ;  /* 0x000000b1bab17220 */ /* 0x000fc40000410000 */
[C---:B------:R-:W-:Y:S01]  /*a1f0*/  FADD.FTZ R178, -R224.reuse, R178 ;  /* 0x000000b2e0b27221 */ /* 0x040fe20000010100 */
[----:B0-----:R-:W-:Y:S01]  /*a200*/  PRMT R26, RZ, 0x7610, R77 ;  /* 0x00007610ff1a7816 */ /* 0x001fe2000000004d */
[----:B------:R-:W-:-:S04]  /*a210*/  FADD.FTZ R179, -R224, R179 ;  /* 0x000000b3e0b37221 */ /* 0x000fc80000010100 */
[----:B------:R-:W-:Y:S01]  /*a220*/  FFMA.FTZ R181, R181, R26, R246 ;  /* 0x0000001ab5b57223 */ /* 0x000fe200000100f6 */
[----:B------:R-:W-:Y:S01]  /*a230*/  PRMT R26, RZ, 0x5410, R76 ;  /* 0x00005410ff1a7816 */ /* 0x000fe2000000004c */
[C---:B------:R-:W-:Y:S01]  /*a240*/  FMUL.FTZ R178, R186.reuse, R178 ;  /* 0x000000b2bab27220 */ /* 0x040fe20000410000 */
[----:B------:R-:W-:Y:S01]  /*a250*/  PRMT R138, RZ, 0x5410, R81 ;  /* 0x00005410ff8a7816 */ /* 0x000fe20000000051 */
[----:B------:R-:W-:Y:S01]  /*a260*/  FMUL.FTZ R179, R186, R179 ;  /* 0x000000b3bab37220 */ /* 0x000fe20000410000 */
[----:B------:R-:W-:Y:S01]  /*a270*/  PRMT R139, RZ, 0x5410, R77 ;  /* 0x00005410ff8b7816 */ /* 0x000fe2000000004d */
[----:B------:R-:W-:Y:S02]  /*a280*/  FADD.FTZ R192, -R224, R192 ;  /* 0x000000c0e0c07221 */ /* 0x000fe40000010100 */
[C---:B------:R-:W-:Y:S02]  /*a290*/  FFMA.FTZ R138, R178.reuse, R138, R252 ;  /* 0x0000008ab28a7223 */ /* 0x040fe400000100fc */
[----:B------:R-:W-:Y:S01]  /*a2a0*/  FFMA.FTZ R178, R178, R139, R248 ;  /* 0x0000008bb2b27223 */ /* 0x000fe200000100f8 */
[----:B------:R-:W-:Y:S01]  /*a2b0*/  PRMT R139, RZ, 0x5410, R75 ;  /* 0x00005410ff8b7816 */ /* 0x000fe2000000004b */
[----:B------:R-:W-:-:S02]  /*a2c0*/  FMUL.FTZ R192, R186, R192 ;  /* 0x000000c0bac07220 */ /* 0x000fc40000410000 */
[----:B------:R-:W-:Y:S01]  /*a2d0*/  FADD.FTZ R194, -R224, R194 ;  /* 0x000000c2e0c27221 */ /* 0x000fe20000010100 */
[----:B------:R-:W-:Y:S01]  /*a2e0*/  PRMT R140, RZ, 0x7610, R75 ;  /* 0x00007610ff8c7816 */ /* 0x000fe2000000004b */
[----:B------:R-:W-:Y:S02]  /*a2f0*/  FFMA.FTZ R139, R192, R139, R225 ;  /* 0x0000008bc08b7223 */ /* 0x000fe400000100e1 */
[----:B------:R-:W-:Y:S02]  /*a300*/  FMUL.FTZ R194, R186, R194 ;  /* 0x000000c2bac27220 */ /* 0x000fe40000410000 */
[----:B------:R-:W-:Y:S01]  /*a310*/  FADD.FTZ R190, -R224, R190 ;  /* 0x000000bee0be7221 */ /* 0x000fe20000010100 */
[----:B------:R-:W-:Y:S01]  /*a320*/  PRMT R147, RZ, 0x5410, R74 ;  /* 0x00005410ff937816 */ /* 0x000fe2000000004a */
[----:B------:R-:W-:Y:S02]  /*a330*/  FFMA.FTZ R140, R194, R140, R222 ;  /* 0x0000008cc28c7223 */ /* 0x000fe400000100de */
[----:B------:R-:W-:-:S02]  /*a340*/  FMUL.FTZ R190, R186, R190 ;  /* 0x000000bebabe7220 */ /* 0x000fc40000410000 */
[----:B------:R-:W-:Y:S01]  /*a350*/  FADD.FTZ R193, -R224, R193 ;  /* 0x000000c1e0c17221 */ /* 0x000fe20000010100 */
[----:B------:R-:W-:Y:S01]  /*a360*/  PRMT R149, RZ, 0x7610, R74 ;  /* 0x00007610ff957816 */ /* 0x000fe2000000004a */
[----:B------:R-:W-:Y:S02]  /*a370*/  FFMA.FTZ R147, R190, R147, R229 ;  /* 0x00000093be937223 */ /* 0x000fe400000100e5 */
[----:B------:R-:W-:Y:S02]  /*a380*/  FMUL.FTZ R193, R186, R193 ;  /* 0x000000c1bac17220 */ /* 0x000fe40000410000 */
[----:B------:R-:W-:Y:S01]  /*a390*/  FADD.FTZ R188, -R224, R188 ;  /* 0x000000bce0bc7221 */ /* 0x000fe20000010100 */
[----:B------:R-:W-:Y:S01]  /*a3a0*/  F2FP.BF16.PACK_AB R30, R153, R146 ;  /* 0x00000092991e723e */ /* 0x000fe200000010ff */
[----:B------:R-:W-:Y:S01]  /*a3b0*/  FFMA.FTZ R149, R193, R149, R227 ;  /* 0x00000095c1957223 */ /* 0x000fe200000100e3 */
[----:B------:R-:W-:Y:S01]  /*a3c0*/  PRMT R146, RZ, 0x5410, R73 ;  /* 0x00005410ff927816 */ /* 0x000fe20000000049 */
[----:B------:R-:W-:Y:S01]  /*a3d0*/  FMUL.FTZ R188, R186, R188 ;  /* 0x000000bcbabc7220 */ /* 0x000fe20000410000 */
[----:B------:R-:W-:-:S03]  /*a3e0*/  F2FP.BF16.PACK_AB R31, R159, R152 ;  /* 0x000000989f1f723e */ /* 0x000fc600000010ff */
[----:B------:R-:W-:Y:S01]  /*a3f0*/  FFMA.FTZ R146, R188, R146, R233 ;  /* 0x00000092bc927223 */ /* 0x000fe200000100e9 */
[----:B------:R-:W-:Y:S02]  /*a400*/  F2FP.BF16.PACK_AB R29, R145, R144 ;  /* 0x00000090911d723e */ /* 0x000fe400000010ff */
[----:B------:R-:W-:Y:S01]  /*a410*/  F2FP.BF16.PACK_AB R28, R143, R142 ;  /* 0x0000008e8f1c723e */ /* 0x000fe200000010ff */
[C---:B------:R-:W-:Y:S01]  /*a420*/  FADD.FTZ R187, -R224.reuse, R187 ;  /* 0x000000bbe0bb7221 */ /* 0x040fe20000010100 */
[--C-:B------:R-:W-:Y:S01]  /*a430*/  PRMT R143, RZ, 0x5410, R72.reuse ;  /* 0x00005410ff8f7816 */ /* 0x100fe20000000048 */
[----:B------:R-:W-:Y:S02]  /*a440*/  FADD.FTZ R189, -R224, R189 ;  /* 0x000000bde0bd7221 */ /* 0x000fe40000010100 */
[C---:B------:R-:W-:Y:S01]  /*a450*/  FMUL.FTZ R187, R186.reuse, R187 ;  /* 0x000000bbbabb7220 */ /* 0x040fe20000410000 */
[----:B------:R-:W-:Y:S01]  /*a460*/  PRMT R144, RZ, 0x7610, R72 ;  /* 0x00007610ff907816 */ /* 0x000fe20000000048 */
[----:B------:R-:W-:-:S02]  /*a470*/  FMUL.FTZ R189, R186, R189 ;  /* 0x000000bdbabd7220 */ /* 0x000fc40000410000 */
[----:B------:R-:W-:Y:S02]  /*a480*/  FFMA.FTZ R143, R187, R143, R237 ;  /* 0x0000008fbb8f7223 */ /* 0x000fe400000100ed */
[----:B------:R-:W-:Y:S02]  /*a490*/  FADD.FTZ R202, -R224, R202 ;  /* 0x000000cae0ca7221 */ /* 0x000fe40000010100 */
[----:B------:R-:W-:Y:S02]  /*a4a0*/  FFMA.FTZ R144, R189, R144, R235 ;  /* 0x00000090bd907223 */ /* 0x000fe400000100eb */
[----:B------:R-:W-:Y:S01]  /*a4b0*/  FMUL.FTZ R202, R186, R202 ;  /* 0x000000cabaca7220 */ /* 0x000fe20000410000 */
[----:B------:R-:W-:Y:S01]  /*a4c0*/  PRMT R34, RZ, 0x7610, R89 ;  /* 0x00007610ff227816 */ /* 0x000fe20000000059 */
[C---:B------:R-:W-:Y:S02]  /*a4d0*/  FADD.FTZ R204, -R224.reuse, R204 ;  /* 0x000000cce0cc7221 */ /* 0x040fe40000010100 */
[----:B------:R-:W-:-:S02]  /*a4e0*/  FADD.FTZ R197, -R224, R197 ;  /* 0x000000c5e0c57221 */ /* 0x000fc40000010100 */
[----:B------:R-:W-:Y:S02]  /*a4f0*/  FMUL.FTZ R204, R186, R204 ;  /* 0x000000ccbacc7220 */ /* 0x000fe40000410000 */
[----:B------:R-:W-:Y:S01]  /*a500*/  FFMA.FTZ R34, R163, R34, R166 ;  /* 0x00000022a3227223 */ /* 0x000fe200000100a6 */
[----:B------:R-:W-:Y:S01]  /*a510*/  PRMT R163, RZ, 0x5410, R64 ;  /* 0x00005410ffa37816 */ /* 0x000fe20000000040 */
[----:B------:R-:W-:Y:S02]  /*a520*/  FADD.FTZ R200, -R224, R200 ;  /* 0x000000c8e0c87221 */ /* 0x000fe40000010100 */
[----:B------:R-:W-:Y:S02]  /*a530*/  FMUL.FTZ R197, R186, R197 ;  /* 0x000000c5bac57220 */ /* 0x000fe40000410000 */
[----:B------:R-:W-:Y:S02]  /*a540*/  FADD.FTZ R216, -R224, R216 ;  /* 0x000000d8e0d87221 */ /* 0x000fe40000010100 */
[----:B------:R-:W-:-:S02]  /*a550*/  FMUL.FTZ R200, R186, R200 ;  /* 0x000000c8bac87220 */ /* 0x000fc40000410000 */
[----:B------:R-:W-:Y:S02]  /*a560*/  FFMA.FTZ R163, R197, R163, R220 ;  /* 0x000000a3c5a37223 */ /* 0x000fe400000100dc */
[----:B------:R-:W-:Y:S02]  /*a570*/  FADD.FTZ R203, -R224, R203 ;  /* 0x000000cbe0cb7221 */ /* 0x000fe40000010100 */
[----:B------:R-:W-:Y:S01]  /*a580*/  FMUL.FTZ R216, R186, R216 ;  /* 0x000000d8bad87220 */ /* 0x000fe20000410000 */
[----:B------:R-:W-:Y:S01]  /*a590*/  PRMT R152, RZ, 0x7610, R66 ;  /* 0x00007610ff987816 */ /* 0x000fe20000000042 */
[----:B------:R-:W-:Y:S01]  /*a5a0*/  FADD.FTZ R212, -R224, R212 ;  /* 0x000000d4e0d47221 */ /* 0x000fe20000010100 */
[----:B------:R-:W-:Y:S01]  /*a5b0*/  F2FP.BF16.PACK_AB R33, R33, R160 ;  /* 0x000000a02121723e */ /* 0x000fe200000010ff */
[C---:B------:R-:W-:Y:S01]  /*a5c0*/  FMUL.FTZ R203, R186.reuse, R203 ;  /* 0x000000cbbacb7220 */ /* 0x040fe20000410000 */
[----:B------:R-:W-:Y:S01]  /*a5d0*/  PRMT R160, RZ, 0x5410, R58 ;  /* 0x00005410ffa07816 */ /* 0x000fe2000000003a */
[----:B------:R-:W-:-:S02]  /*a5e0*/  FMUL.FTZ R212, R186, R212 ;  /* 0x000000d4bad47220 */ /* 0x000fc40000410000 */
[C---:B------:R-:W-:Y:S02]  /*a5f0*/  FADD.FTZ R198, -R224.reuse, R198 ;  /* 0x000000c6e0c67221 */ /* 0x040fe40000010100 */
[----:B------:R-:W-:Y:S02]  /*a600*/  FFMA.FTZ R152, R203, R152, R18 ;  /* 0x00000098cb987223 */ /* 0x000fe40000010012 */
[----:B------:R-:W-:Y:S01]  /*a610*/  FADD.FTZ R215, -R224, R215 ;  /* 0x000000d7e0d77221 */ /* 0x000fe20000010100 */
[----:B------:R-:W-:Y:S01]  /*a620*/  F2FP.BF16.PACK_AB R32, R161, R32 ;  /* 0x00000020a120723e */ /* 0x000fe200000010ff */
[----:B------:R-:W-:Y:S01]  /*a630*/  FFMA.FTZ R160, R212, R160, R5 ;  /* 0x000000a0d4a07223 */ /* 0x000fe20000010005 */
[----:B------:R-:W-:Y:S01]  /*a640*/  PRMT R161, RZ, 0x7610, R58 ;  /* 0x00007610ffa17816 */ /* 0x000fe2000000003a */
[C---:B------:R-:W-:Y:S02]  /*a650*/  FMUL.FTZ R198, R186.reuse, R198 ;  /* 0x000000c6bac67220 */ /* 0x040fe40000410000 */
[----:B------:R-:W-:-:S02]  /*a660*/  FMUL.FTZ R215, R186, R215 ;  /* 0x000000d7bad77220 */ /* 0x000fc40000410000 */
[C---:B------:R-:W-:Y:S02]  /*a670*/  FADD.FTZ R199, -R224.reuse, R199 ;  /* 0x000000c7e0c77221 */ /* 0x040fe40000010100 */
[C---:B------:R-:W-:Y:S01]  /*a680*/  FADD.FTZ R201, -R224.reuse, R201 ;  /* 0x000000c9e0c97221 */ /* 0x040fe20000010100 */
[----:B------:R-:W-:Y:S01]  /*a690*/  PRMT R166, RZ, 0x7610, R64 ;  /* 0x00007610ffa67816 */ /* 0x000fe20000000040 */
[C---:B------:R-:W-:Y:S02]  /*a6a0*/  FADD.FTZ R210, -R224.reuse, R210 ;  /* 0x000000d2e0d27221 */ /* 0x040fe40000010100 */
[----:B------:R-:W-:Y:S02]  /*a6b0*/  FFMA.FTZ R161, R215, R161, R6 ;  /* 0x000000a1d7a17223 */ /* 0x000fe40000010006 */
[----:B------:R-:W-:Y:S02]  /*a6c0*/  FADD.FTZ R183, -R224, R183 ;  /* 0x000000b7e0b77221 */ /* 0x000fe40000010100 */
[----:B------:R-:W-:-:S02]  /*a6d0*/  FMUL.FTZ R199, R186, R199 ;  /* 0x000000c7bac77220 */ /* 0x000fc40000410000 */
[----:B------:R-:W-:Y:S01]  /*a6e0*/  FMUL.FTZ R201, R186, R201 ;  /* 0x000000c9bac97220 */ /* 0x000fe20000410000 */
[----:B------:R-:W-:Y:S01]  /*a6f0*/  PRMT R132, RZ, 0x5410, R83 ;  /* 0x00005410ff847816 */ /* 0x000fe20000000053 */
[----:B------:R-:W-:Y:S02]  /*a700*/  FADD.FTZ R214, -R224, R214 ;  /* 0x000000d6e0d67221 */ /* 0x000fe40000010100 */
[----:B------:R-:W-:Y:S02]  /*a710*/  FMUL.FTZ R210, R186, R210 ;  /* 0x000000d2bad27220 */ /* 0x000fe40000410000 */
[C---:B------:R-:W-:Y:S01]  /*a720*/  FADD.FTZ R209, -R224.reuse, R209 ;  /* 0x000000d1e0d17221 */ /* 0x040fe20000010100 */
[----:B------:R-:W-:Y:S01]  /*a730*/  PRMT R153, RZ, 0x5410, R59 ;  /* 0x00005410ff997816 */ /* 0x000fe2000000003b */
[----:B------:R-:W-:Y:S02]  /*a740*/  FADD.FTZ R191, -R224, R191 ;  /* 0x000000bfe0bf7221 */ /* 0x000fe40000010100 */
[----:B--2---:R-:W-:-:S02]  /*a750*/  FFMA.FTZ R154, R177, R154, R157 ;  /* 0x0000009ab19a7223 */ /* 0x004fc4000001009d */
[----:B----4-:R-:W-:Y:S01]  /*a760*/  FFMA.FTZ R177, R177, R26, R155 ;  /* 0x0000001ab1b17223 */ /* 0x010fe2000001009b */
[----:B------:R-:W-:Y:S02]  /*a770*/  PRMT R155, RZ, 0x7610, R80 ;  /* 0x00007610ff9b7816 */ /* 0x000fe40000000050 */
[----:B------:R-:W-:-:S03]  /*a780*/  PRMT R26, RZ, 0x7610, R76 ;  /* 0x00007610ff1a7816 */ /* 0x000fc6000000004c */
[C---:B------:R-:W-:Y:S02]  /*a790*/  FFMA.FTZ R155, R179.reuse, R155, R156 ;  /* 0x0000009bb39b7223 */ /* 0x040fe4000001009c */
[----:B---3--:R-:W-:Y:S01]  /*a7a0*/  FFMA.FTZ R179, R179, R26, R151 ;  /* 0x0000001ab3b37223 */ /* 0x008fe20000010097 */
[----:B------:R-:W-:-:S05]  /*a7b0*/  PRMT R26, RZ, 0x5410, R71 ;  /* 0x00005410ff1a7816 */ /* 0x000fca0000000047 */
[----:B------:R-:W-:Y:S01]  /*a7c0*/  FFMA.FTZ R192, R192, R26, R223 ;  /* 0x0000001ac0c07223 */ /* 0x000fe200000100df */
[----:B------:R-:W-:-:S05]  /*a7d0*/  PRMT R26, RZ, 0x7610, R71 ;  /* 0x00007610ff1a7816 */ /* 0x000fca0000000047 */
[----:B------:R-:W-:Y:S01]  /*a7e0*/  FFMA.FTZ R194, R194, R26, R221 ;  /* 0x0000001ac2c27223 */ /* 0x000fe200000100dd */
[----:B------:R-:W-:-:S05]  /*a7f0*/  PRMT R26, RZ, 0x5410, R70 ;  /* 0x00005410ff1a7816 */ /* 0x000fca0000000046 */
[----:B------:R-:W-:Y:S01]  /*a800*/  FFMA.FTZ R190, R190, R26, R228 ;  /* 0x0000001abebe7223 */ /* 0x000fe200000100e4 */
[----:B------:R-:W-:-:S05]  /*a810*/  PRMT R26, RZ, 0x7610, R70 ;  /* 0x00007610ff1a7816 */ /* 0x000fca0000000046 */
[----:B------:R-:W-:Y:S01]  /*a820*/  FFMA.FTZ R193, R193, R26, R226 ;  /* 0x0000001ac1c17223 */ /* 0x000fe200000100e2 */
[----:B------:R-:W-:-:S05]  /*a830*/  PRMT R26, RZ, 0x5410, R69 ;  /* 0x00005410ff1a7816 */ /* 0x000fca0000000045 */
[----:B------:R-:W-:Y:S02]  /*a840*/  FFMA.FTZ R188, R188, R26, R232 ;  /* 0x0000001abcbc7223 */ /* 0x000fe400000100e8 */
[----:B------:R-:W-:-:S05]  /*a850*/  IMAD.WIDE.U32 R26, R141, R167, c[0x0][0x210] ;  /* 0x000084008d1a7625 */ /* 0x000fca00078e00a7 */
[----:B------:R0:W-:Y:S02]  /*a860*/  STG.E.128 [R26.64], R28 ;  /* 0x0000001c1a007986 */ /* 0x0001e4000c101d04 */
[----:B0-----:R-:W-:-:S05]  /*a870*/  PRMT R26, RZ, 0x5410, R68 ;  /* 0x00005410ff1a7816 */ /* 0x001fca0000000044 */
[----:B------:R-:W-:Y:S01]  /*a880*/  FFMA.FTZ R187, R187, R26, R236 ;  /* 0x0000001abbbb7223 */ /* 0x000fe200000100ec */
[----:B------:R-:W-:Y:S02]  /*a890*/  PRMT R26, RZ, 0x7610, R68 ;  /* 0x00007610ff1a7816 */ /* 0x000fe40000000044 */
[----:B------:R-:W-:-:S03]  /*a8a0*/  PRMT R27, RZ, 0x5410, R63 ;  /* 0x00005410ff1b7816 */ /* 0x000fc6000000003f */
[----:B------:R-:W-:Y:S01]  /*a8b0*/  FFMA.FTZ R189, R189, R26, R234 ;  /* 0x0000001abdbd7223 */ /* 0x000fe200000100ea */
[----:B------:R-:W-:Y:S02]  /*a8c0*/  PRMT R26, RZ, 0x5410, R67 ;  /* 0x00005410ff1a7816 */ /* 0x000fe40000000043 */
[----:B------:R-:W-:-:S03]  /*a8d0*/  PRMT R28, RZ, 0x7610, R63 ;  /* 0x00007610ff1c7816 */ /* 0x000fc6000000003f */
[C---:B------:R-:W-:Y:S02]  /*a8e0*/  FFMA.FTZ R26, R202.reuse, R26, R19 ;  /* 0x0000001aca1a7223 */ /* 0x040fe40000010013 */
[----:B------:R-:W-:Y:S01]  /*a8f0*/  FFMA.FTZ R202, R202, R27, R24 ;  /* 0x0000001bcaca7223 */ /* 0x000fe20000010018 */
[----:B------:R-:W-:Y:S02]  /*a900*/  PRMT R27, RZ, 0x7610, R67 ;  /* 0x00007610ff1b7816 */ /* 0x000fe40000000043 */
[----:B------:R-:W-:Y:S02]  /*a910*/  PRMT R31, RZ, 0x5410, R60 ;  /* 0x00005410ff1f7816 */ /* 0x000fe4000000003c */
[----:B------:R-:W-:Y:S01]  /*a920*/  PRMT R151, RZ, 0x5410, R66 ;  /* 0x00005410ff977816 */ /* 0x000fe20000000042 */
[C---:B------:R-:W-:Y:S02]  /*a930*/  FFMA.FTZ R27, R204.reuse, R27, R20 ;  /* 0x0000001bcc1b7223 */ /* 0x040fe40000010014 */
[----:B------:R-:W-:Y:S01]  /*a940*/  FFMA.FTZ R204, R204, R28, R25 ;  /* 0x0000001ccccc7223 */ /* 0x000fe20000010019 */
[----:B------:R-:W-:Y:S01]  /*a950*/  PRMT R28, RZ, 0x5410, R62 ;  /* 0x00005410ff1c7816 */ /* 0x000fe2000000003e */
[----:B------:R-:W-:Y:S01]  /*a960*/  FFMA.FTZ R197, R197, R31, R219 ;  /* 0x0000001fc5c57223 */ /* 0x000fe200000100db */
[----:B------:R-:W-:-:S02]  /*a970*/  F2FP.BF16.PACK_AB R31, R37, R36 ;  /* 0x00000024251f723e */ /* 0x000fc400000010ff */
[----:B------:R-:W-:Y:S01]  /*a980*/  PRMT R157, RZ, 0x7610, R59 ;  /* 0x00007610ff9d7816 */ /* 0x000fe2000000003b */
[C---:B------:R-:W-:Y:S01]  /*a990*/  FFMA.FTZ R151, R200.reuse, R151, R17 ;  /* 0x00000097c8977223 */ /* 0x040fe20000010011 */
[----:B------:R-:W-:Y:S01]  /*a9a0*/  PRMT R36, RZ, 0x7610, R55 ;  /* 0x00007610ff247816 */ /* 0x000fe20000000037 */
[----:B------:R-:W-:Y:S01]  /*a9b0*/  FFMA.FTZ R200, R200, R28, R22 ;  /* 0x0000001cc8c87223 */ /* 0x000fe20000010016 */
[----:B------:R-:W-:Y:S01]  /*a9c0*/  PRMT R28, RZ, 0x7610, R62 ;  /* 0x00007610ff1c7816 */ /* 0x000fe2000000003e */
[C---:B------:R-:W-:Y:S02]  /*a9d0*/  FFMA.FTZ R157, R216.reuse, R157, R8 ;  /* 0x0000009dd89d7223 */ /* 0x040fe40000010008 */
[----:B------:R-:W-:Y:S01]  /*a9e0*/  FFMA.FTZ R216, R216, R36, R16 ;  /* 0x00000024d8d87223 */ /* 0x000fe20000010010 */
[----:B------:R-:W-:Y:S01]  /*a9f0*/  PRMT R36, RZ, 0x5410, R54 ;  /* 0x00005410ff247816 */ /* 0x000fe20000000036 */
[----:B------:R-:W-:Y:S01]  /*aa00*/  FFMA.FTZ R203, R203, R28, R23 ;  /* 0x0000001ccbcb7223 */ /* 0x000fe20000010017 */
[----:B------:R-:W-:-:S02]  /*aa10*/  F2FP.BF16.PACK_AB R28, R148, R35 ;  /* 0x00000023941c723e */ /* 0x000fc400000010ff */
[----:B------:R-:W-:Y:S01]  /*aa20*/  PRMT R148, RZ, 0x5410, R65 ;  /* 0x00005410ff947816 */ /* 0x000fe20000000041 */
[----:B------:R-:W-:Y:S01]  /*aa30*/  FFMA.FTZ R212, R212, R36, R13 ;  /* 0x00000024d4d47223 */ /* 0x000fe2000001000d */
[----:B------:R-:W-:Y:S02]  /*aa40*/  PRMT R29, RZ, 0x5410, R61 ;  /* 0x00005410ff1d7816 */ /* 0x000fe4000000003d */
[----:B------:R-:W-:Y:S01]  /*aa50*/  PRMT R36, RZ, 0x7610, R54 ;  /* 0x00007610ff247816 */ /* 0x000fe20000000036 */
[C---:B------:R-:W-:Y:S01]  /*aa60*/  FFMA.FTZ R148, R198.reuse, R148, R208 ;  /* 0x00000094c6947223 */ /* 0x040fe200000100d0 */
[----:B------:R-:W-:Y:S01]  /*aa70*/  PRMT R156, RZ, 0x7610, R65 ;  /* 0x00007610ff9c7816 */ /* 0x000fe20000000041 */
[----:B------:R-:W-:Y:S01]  /*aa80*/  FFMA.FTZ R198, R198, R29, R207 ;  /* 0x0000001dc6c67223 */ /* 0x000fe200000100cf */
[----:B------:R-:W-:Y:S01]  /*aa90*/  F2FP.BF16.PACK_AB R29, R34, R133 ;  /* 0x00000085221d723e */ /* 0x000fe200000010ff */
[----:B------:R-:W-:Y:S01]  /*aaa0*/  FFMA.FTZ R215, R215, R36, R14 ;  /* 0x00000024d7d77223 */ /* 0x000fe2000001000e */
[----:B------:R-:W-:-:S02]  /*aab0*/  PRMT R30, RZ, 0x7610, R61 ;  /* 0x00007610ff1e7816 */ /* 0x000fc4000000003d */
[----:B------:R-:W-:Y:S02]  /*aac0*/  PRMT R34, RZ, 0x7610, R60 ;  /* 0x00007610ff227816 */ /* 0x000fe4000000003c */
[----:B------:R-:W-:Y:S02]  /*aad0*/  F2FP.BF16.PACK_AB R36, R155, R154 ;  /* 0x0000009a9b24723e */ /* 0x000fe400000010ff */
[----:B------:R-:W-:Y:S02]  /*aae0*/  PRMT R154, RZ, 0x5410, R57 ;  /* 0x00005410ff9a7816 */ /* 0x000fe40000000039 */
[----:B------:R-:W-:Y:S01]  /*aaf0*/  PRMT R37, RZ, 0x5410, R53 ;  /* 0x00005410ff257816 */ /* 0x000fe20000000035 */
[----:B------:R-:W-:Y:S02]  /*ab00*/  FMUL.FTZ R183, R186, R183 ;  /* 0x000000b7bab77220 */ /* 0x000fe40000410000 */
[----:B------:R-:W-:Y:S02]  /*ab10*/  FFMA.FTZ R156, R201, R156, R205 ;  /* 0x0000009cc99c7223 */ /* 0x000fe400000100cd */
[----:B------:R-:W-:Y:S01]  /*ab20*/  FFMA.FTZ R166, R199, R166, R218 ;  /* 0x000000a6c7a67223 */ /* 0x000fe200000100da */
[----:B------:R-:W-:Y:S01]  /*ab30*/  PRMT R155, RZ, 0x5410, R56 ;  /* 0x00005410ff9b7816 */ /* 0x000fe20000000038 */
[----:B------:R-:W-:Y:S01]  /*ab40*/  FFMA.FTZ R201, R201, R30, R195 ;  /* 0x0000001ec9c97223 */ /* 0x000fe200000100c3 */
[----:B------:R-:W-:Y:S01]  /*ab50*/  F2FP.BF16.PACK_AB R30, R39, R38 ;  /* 0x00000026271e723e */ /* 0x000fe200000010ff */
[----:B------:R-:W-:Y:S01]  /*ab60*/  FFMA.FTZ R199, R199, R34, R217 ;  /* 0x00000022c7c77223 */ /* 0x000fe200000100d9 */
[----:B------:R-:W-:Y:S01]  /*ab70*/  PRMT R34, RZ, 0x5410, R55 ;  /* 0x00005410ff227816 */ /* 0x000fe20000000037 */
[----:B------:R-:W-:Y:S01]  /*ab80*/  FADD.FTZ R213, -R224, R213 ;  /* 0x000000d5e0d57221 */ /* 0x000fe20000010100 */
[----:B------:R-:W-:Y:S01]  /*ab90*/  PRMT R142, RZ, 0x7610, R73 ;  /* 0x00007610ff8e7816 */ /* 0x000fe20000000049 */
[----:B------:R-:W-:Y:S01]  /*aba0*/  FMUL.FTZ R214, R186, R214 ;  /* 0x000000d6bad67220 */ /* 0x000fe20000410000 */
[----:B------:R-:W-:Y:S01]  /*abb0*/  PRMT R39, RZ, 0x5410, R52 ;  /* 0x00005410ff277816 */ /* 0x000fe20000000034 */
[----:B------:R-:W-:-:S02]  /*abc0*/  FFMA.FTZ R154, R210, R154, R3 ;  /* 0x0000009ad29a7223 */ /* 0x000fc40000010003 */
[----:B------:R-:W-:Y:S02]  /*abd0*/  FMUL.FTZ R209, R186, R209 ;  /* 0x000000d1bad17220 */ /* 0x000fe40000410000 */
[----:B------:R-:W-:Y:S01]  /*abe0*/  FFMA.FTZ R210, R210, R37, R11 ;  /* 0x00000025d2d27223 */ /* 0x000fe2000001000b */
[----:B------:R-:W-:Y:S01]  /*abf0*/  F2FP.BF16.PACK_AB R37, R150, R138 ;  /* 0x0000008a9625723e */ /* 0x000fe200000010ff */
[----:B------:R-:W-:Y:S01]  /*ac00*/  FMUL.FTZ R191, R186, R191 ;  /* 0x000000bfbabf7220 */ /* 0x000fe20000410000 */
[----:B------:R-:W-:Y:S01]  /*ac10*/  PRMT R150, RZ, 0x7610, R57 ;  /* 0x00007610ff967816 */ /* 0x000fe20000000039 */
[----:B------:R-:W-:Y:S01]  /*ac20*/  FFMA.FTZ R132, R183, R132, R241 ;  /* 0x00000084b7847223 */ /* 0x000fe200000100f1 */
[----:B------:R-:W-:Y:S01]  /*ac30*/  PRMT R38, RZ, 0x7610, R53 ;  /* 0x00007610ff267816 */ /* 0x000fe20000000035 */
[----:B------:R-:W-:Y:S01]  /*ac40*/  FADD.FTZ R211, -R224, R211 ;  /* 0x000000d3e0d37221 */ /* 0x000fe20000010100 */
[----:B------:R-:W-:Y:S01]  /*ac50*/  PRMT R135, RZ, 0x5410, R79 ;  /* 0x00005410ff877816 */ /* 0x000fe2000000004f */
[----:B------:R-:W-:-:S02]  /*ac60*/  FMUL.FTZ R213, R186, R213 ;  /* 0x000000d5bad57220 */ /* 0x000fc40000410000 */
[C---:B------:R-:W-:Y:S02]  /*ac70*/  FFMA.FTZ R153, R214.reuse, R153, R7 ;  /* 0x00000099d6997223 */ /* 0x040fe40000010007 */
[----:B------:R-:W-:Y:S01]  /*ac80*/  FFMA.FTZ R214, R214, R34, R15 ;  /* 0x00000022d6d67223 */ /* 0x000fe2000001000f */
[----:B------:R-:W-:Y:S01]  /*ac90*/  F2FP.BF16.PACK_AB R34, R165, R162 ;  /* 0x000000a2a522723e */ /* 0x000fe200000010ff */
[----:B------:R-:W-:Y:S01]  /*aca0*/  FFMA.FTZ R155, R209, R155, R0 ;  /* 0x0000009bd19b7223 */ /* 0x000fe20000010000 */
[----:B------:R-:W-:Y:S01]  /*acb0*/  PRMT R162, RZ, 0x7610, R56 ;  /* 0x00007610ffa27816 */ /* 0x000fe20000000038 */
[----:B------:R-:W-:Y:S02]  /*acc0*/  FFMA.FTZ R142, R191, R142, R231 ;  /* 0x0000008ebf8e7223 */ /* 0x000fe400000100e7 */
[----:B------:R-:W-:Y:S01]  /*acd0*/  FFMA.FTZ R209, R209, R39, R9 ;  /* 0x00000027d1d17223 */ /* 0x000fe20000010009 */
[----:B------:R-:W-:Y:S01]  /*ace0*/  F2FP.BF16.PACK_AB R39, R134, R132 ;  /* 0x000000848627723e */ /* 0x000fe200000010ff */
[----:B------:R-:W-:Y:S01]  /*acf0*/  FMUL.FTZ R211, R186, R211 ;  /* 0x000000d3bad37220 */ /* 0x000fe20000410000 */
[----:B------:R-:W-:Y:S01]  /*ad00*/  PRMT R132, RZ, 0x7610, R52 ;  /* 0x00007610ff847816 */ /* 0x000fe20000000034 */
[----:B------:R-:W-:-:S02]  /*ad10*/  FFMA.FTZ R150, R213, R150, R4 ;  /* 0x00000096d5967223 */ /* 0x000fc40000010004 */
[----:B------:R-:W-:Y:S01]  /*ad20*/  FFMA.FTZ R213, R213, R38, R12 ;  /* 0x00000026d5d57223 */ /* 0x000fe2000001000c */
[----:B------:R-:W-:Y:S01]  /*ad30*/  F2FP.BF16.PACK_AB R38, R137, R136 ;  /* 0x000000888926723e */ /* 0x000fe200000010ff */
[----:B------:R-:W-:Y:S01]  /*ad40*/  FFMA.FTZ R135, R183, R135, R240 ;  /* 0x00000087b7877223 */ /* 0x000fe200000100f0 */
[----:B------:R-:W-:Y:S01]  /*ad50*/  F2FP.BF16.PACK_AB R136, R144, R143 ;  /* 0x0000008f9088723e */ /* 0x000fe200000010ff */
[----:B------:R-:W-:Y:S01]  /*ad60*/  FFMA.FTZ R162, R211, R162, R2 ;  /* 0x000000a2d3a27223 */ /* 0x000fe20000010002 */
[----:B------:R-:W-:Y:S01]  /*ad70*/  F2FP.BF16.PACK_AB R137, R142, R146 ;  /* 0x000000928e89723e */ /* 0x000fe200000010ff */
[C---:B------:R-:W-:Y:S01]  /*ad80*/  IMAD.WIDE.U32 R142, R158.reuse, R167, c[0x0][0x208] ;  /* 0x000082009e8e7625 */ /* 0x040fe200078e00a7 */
[----:B------:R-:W-:Y:S02]  /*ad90*/  PRMT R141, RZ, 0x7610, R69 ;  /* 0x00007610ff8d7816 */ /* 0x000fe40000000045 */
[----:B------:R-:W-:Y:S01]  /*ada0*/  F2FP.BF16.PACK_AB R35, R173, R164 ;  /* 0x000000a4ad23723e */ /* 0x000fe200000010ff */
[----:B------:R-:W-:Y:S01]  /*adb0*/  FFMA.FTZ R211, R211, R132, R10 ;  /* 0x00000084d3d37223 */ /* 0x000fe2000001000a */
[----:B------:R-:W-:Y:S01]  /*adc0*/  F2FP.BF16.PACK_AB R132, R179, R177 ;  /* 0x000000b1b384723e */ /* 0x000fe200000010ff */
[----:B------:R-:W-:Y:S01]  /*add0*/  IMAD.WIDE.U32 R158, R158, R167, c[0x0][0x210] ;  /* 0x000084009e9e7625 */ /* 0x000fe200078e00a7 */
[----:B------:R-:W-:-:S02]  /*ade0*/  F2FP.BF16.PACK_AB R135, R184, R135 ;  /* 0x00000087b887723e */ /* 0x000fc400000010ff */
[----:B------:R-:W-:Y:S01]  /*adf0*/  F2FP.BF16.PACK_AB R134, R182, R180 ;  /* 0x000000b4b686723e */ /* 0x000fe200000010ff */
[C---:B------:R-:W-:Y:S01]  /*ae00*/  IMAD.WIDE.U32 R144, R176.reuse, R167, c[0x0][0x208] ;  /* 0x00008200b0907625 */ /* 0x040fe200078e00a7 */
[----:B------:R-:W-:Y:S02]  /*ae10*/  F2FP.BF16.PACK_AB R133, R181, R178 ;  /* 0x000000b2b585723e */ /* 0x000fe400000010ff */
[----:B------:R-:W-:Y:S01]  /*ae20*/  F2FP.BF16.PACK_AB R138, R149, R147 ;  /* 0x00000093958a723e */ /* 0x000fe200000010ff */
[----:B------:R-:W-:Y:S01]  /*ae30*/  IMAD.WIDE.U32 R176, R176, R167, c[0x0][0x210] ;  /* 0x00008400b0b07625 */ /* 0x000fe200078e00a7 */
[----:B------:R-:W-:Y:S01]  /*ae40*/  F2FP.BF16.PACK_AB R139, R140, R139 ;  /* 0x0000008b8c8b723e */ /* 0x000fe200000010ff */
[----:B------:R0:W-:Y:S02]  /*ae50*/  STG.E.128 [R142.64], R28 ;  /* 0x0000001c8e007986 */ /* 0x0001e4000c101d04 */
[----:B------:R-:W-:Y:S02]  /*ae60*/  IMAD.WIDE.U32 R146, R185, R167, c[0x0][0x208] ;  /* 0x00008200b9927625 */ /* 0x000fe400078e00a7 */
[----:B------:R-:W-:Y:S02]  /*ae70*/  STG.E.128 [R158.64], R32 ;  /* 0x000000209e007986 */ /* 0x000fe4000c101d04 */
[----:B------:R-:W-:-:S02]  /*ae80*/  FFMA.FTZ R141, R191, R141, R230 ;  /* 0x0000008dbf8d7223 */ /* 0x000fc400000100e6 */
[----:B------:R1:W-:Y:S01]  /*ae90*/  STG.E.128 [R144.64], R36 ;  /* 0x0000002490007986 */ /* 0x0003e2000c101d04 */
[----:B------:R-:W-:-:S03]  /*aea0*/  F2FP.BF16.PACK_AB R140, R189, R187 ;  /* 0x000000bbbd8c723e */ /* 0x000fc600000010ff */
[----:B------:R2:W-:Y:S01]  /*aeb0*/  STG.E.128 [R176.64], R132 ;  /* 0x00000084b0007986 */ /* 0x0005e2000c101d04 */
[----:B------:R-:W-:-:S03]  /*aec0*/  F2FP.BF16.PACK_AB R141, R141, R188 ;  /* 0x000000bc8d8d723e */ /* 0x000fc600000010ff */
[----:B------:R3:W-:Y:S01]  /*aed0*/  STG.E.128 [R146.64], R136 ;  /* 0x0000008892007986 */ /* 0x0007e2000c101d04 */
[----:B0-----:R-:W-:Y:S02]  /*aee0*/  F2FP.BF16.PACK_AB R143, R194, R192 ;  /* 0x000000c0c28f723e */ /* 0x001fe400000010ff */
[----:B------:R-:W-:Y:S02]  /*aef0*/  F2FP.BF16.PACK_AB R142, R193, R190 ;  /* 0x000000bec18e723e */ /* 0x000fe400000010ff */
[----:B------:R-:W-:Y:S02]  /*af00*/  F2FP.BF16.PACK_AB R28, R199, R197 ;  /* 0x000000c5c71c723e */ /* 0x000fe400000010ff */
[----:B------:R-:W-:Y:S02]  /*af10*/  F2FP.BF16.PACK_AB R31, R204, R202 ;  /* 0x000000cacc1f723e */ /* 0x000fe400000010ff */
[----:B-1----:R-:W-:Y:S02]  /*af20*/  F2FP.BF16.PACK_AB R144, R166, R163 ;  /* 0x000000a3a690723e */ /* 0x002fe400000010ff */
[----:B------:R-:W-:Y:S01]  /*af30*/  F2FP.BF16.PACK_AB R145, R156, R148 ;  /* 0x000000949c91723e */ /* 0x000fe200000010ff */
[----:B--2---:R-:W-:Y:S01]  /*af40*/  IMAD.WIDE.U32 R132, R196, R167, c[0x0][0x208] ;  /* 0x00008200c4847625 */ /* 0x004fe200078e00a7 */
[----:B------:R-:W-:-:S02]  /*af50*/  F2FP.BF16.PACK_AB R30, R203, R200 ;  /* 0x000000c8cb1e723e */ /* 0x000fc400000010ff */
[----:B---3--:R-:W-:Y:S01]  /*af60*/  F2FP.BF16.PACK_AB R147, R27, R26 ;  /* 0x0000001a1b93723e */ /* 0x008fe200000010ff */
[----:B------:R-:W-:Y:S01]  /*af70*/  IMAD.WIDE.U32 R26, R185, R167, c[0x0][0x210] ;  /* 0x00008400b91a7625 */ /* 0x000fe200078e00a7 */
[----:B------:R-:W-:Y:S02]  /*af80*/  F2FP.BF16.PACK_AB R146, R152, R151 ;  /* 0x000000979892723e */ /* 0x000fe400000010ff */
[----:B------:R-:W-:Y:S01]  /*af90*/  F2FP.BF16.PACK_AB R29, R201, R198 ;  /* 0x000000c6c91d723e */ /* 0x000fe200000010ff */
[----:B------:R-:W-:Y:S01]  /*afa0*/  IMAD.WIDE.U32 R196, R196, R167, c[0x0][0x210] ;  /* 0x00008400c4c47625 */ /* 0x000fe200078e00a7 */
[----:B------:R-:W-:Y:S02]  /*afb0*/  F2FP.BF16.PACK_AB R32, R162, R155 ;  /* 0x0000009ba220723e */ /* 0x000fe400000010ff */
[----:B------:R-:W-:Y:S01]  /*afc0*/  F2FP.BF16.PACK_AB R33, R150, R154 ;  /* 0x0000009a9621723e */ /* 0x000fe200000010ff */
[----:B------:R-:W-:Y:S01]  /*afd0*/  IMAD.WIDE.U32 R134, R206, R167, c[0x0][0x208] ;  /* 0x00008200ce867625 */ /* 0x000fe200078e00a7 */
[----:B------:R-:W-:-:S02]  /*afe0*/  F2FP.BF16.PACK_AB R34, R161, R160 ;  /* 0x000000a0a122723e */ /* 0x000fc400000010ff */
[----:B------:R-:W-:Y:S01]  /*aff0*/  F2FP.BF16.PACK_AB R35, R157, R153 ;  /* 0x000000999d23723e */ /* 0x000fe200000010ff */
[----:B------:R-:W-:Y:S01]  /*b000*/  IMAD.WIDE.U32 R136, R206, R167, c[0x0][0x210] ;  /* 0x00008400ce887625 */ /* 0x000fe200078e00a7 */
[----:B------:R-:W-:Y:S01]  /*b010*/  F2FP.BF16.PACK_AB R39, R216, R214 ;  /* 0x000000d6d827723e */ /* 0x000fe200000010ff */
[----:B------:R0:W-:Y:S01]  /*b020*/  STG.E.128 [R26.64], R140 ;  /* 0x0000008c1a007986 */ /* 0x0001e2000c101d04 */
[----:B------:R-:W-:Y:S01]  /*b030*/  F2FP.BF16.PACK_AB R38, R215, R212 ;  /* 0x000000d4d726723e */ /* 0x000fe200000010ff */
[----:B------:R-:W-:Y:S01]  /*b040*/  IMAD.MOV.U32 R250, RZ, RZ, 0x4 ;  /* 0x00000004fffa7424 */ /* 0x000fe200078e00ff */
[----:B------:R-:W-:Y:S02]  /*b050*/  F2FP.BF16.PACK_AB R37, R213, R210 ;  /* 0x000000d2d525723e */ /* 0x000fe400000010ff */
[----:B------:R-:W-:Y:S01]  /*b060*/  F2FP.BF16.PACK_AB R36, R211, R209 ;  /* 0x000000d1d324723e */ /* 0x000fe200000010ff */
[----:B------:R0:W-:Y:S01]  /*b070*/  STG.E.128 [R132.64], R144 ;  /* 0x0000009084007986 */ /* 0x0001e2000c101d04 */
[----:B------:R-:W-:-:S03]  /*b080*/  IMAD R21, R250, c[0x0][0x160], R21 ;  /* 0x00005800fa157a24 */ /* 0x000fc600078e0215 */
[----:B------:R0:W-:Y:S04]  /*b090*/  STG.E.128 [R196.64], R28 ;  /* 0x0000001cc4007986 */ /* 0x0001e8000c101d04 */
[----:B------:R0:W-:Y:S04]  /*b0a0*/  STG.E.128 [R134.64], R32 ;  /* 0x0000002086007986 */ /* 0x0001e8000c101d04 */
[----:B------:R0:W-:Y:S01]  /*b0b0*/  STG.E.128 [R136.64], R36 ;  /* 0x0000002488007986 */ /* 0x0001e2000c101d04 */
[----:B------:R-:W-:-:S13]  /*b0c0*/  ISETP.GE.AND P1, PT, R21, c[0x0][0x164], PT ;  /* 0x0000590015007a0c */ /* 0x000fda0003f26270 */
[----:B0----5:R-:W-:Y:S01]  /*b0d0*/  @P1 CALL.REL.NOINC `(.L_x_709) ;  /* 0x0000001000001944 */ /* 0x021fe20003c00000 */
[----:B------:R-:W-:Y:S05]  /*b0e0*/  BRA `(.L_x_710) ;  /* 0xffff6bb000007947 */ /* 0x000fea000383ffff */
.L_x_709:
[----:B------:R-:W-:Y:S05]  /*b0f0*/  EXIT ;  /* 0x000000000000794d */ /* 0x000fea0003800000 */
.L_x_707:
[----:B------:R-:W-:Y:S01]  /*b100*/  IMAD.MOV.U32 R186, RZ, RZ, R135 ;  /* 0x000000ffffba7224 */ /* 0x000fe200078e0087 */
[----:B------:R-:W-:Y:S01]  /*b110*/  MOV R132, 0xb160 ;  /* 0x0000b16000847802 */ /* 0x000fe20000000f00 */
[----:B------:R-:W-:Y:S02]  /*b120*/  IMAD.MOV.U32 R134, RZ, RZ, 0x1 ;  /* 0x00000001ff867424 */ /* 0x000fe400078e00ff */
[----:B------:R-:W-:Y:S02]  /*b130*/  IMAD.MOV.U32 R249, RZ, RZ, 0x1f ;  /* 0x0000001ffff97424 */ /* 0x000fe400078e00ff */
[----:B------:R-:W-:Y:S02]  /*b140*/  IMAD.MOV.U32 R133, RZ, RZ, -0x1 ;  /* 0xffffffffff857424 */ /* 0x000fe400078e00ff */
[----:B-----5:R-:W-:Y:S05]  /*b150*/  CALL.REL.NOINC `($__internal_1_$__cuda_sm70_shflsync_bfly_p) ;  /* 0x00000dc000007944 */ /* 0x020fea0003c00000 */
[----:B-1----:R-:W-:Y:S05]  /*b160*/  BRA `(.L_x_711) ;  /* 0xffffc6f000007947 */ /* 0x002fea000383ffff */
.L_x_708:
[----:B------:R-:W-:Y:S01]  /*b170*/  IMAD.MOV.U32 R186, RZ, RZ, R135 ;  /* 0x000000ffffba7224 */ /* 0x000fe200078e0087 */
[----:B------:R-:W-:Y:S01]  /*b180*/  MOV R132, 0xb1d0 ;  /* 0x0000b1d000847802 */ /* 0x000fe20000000f00 */
[----:B------:R-:W-:Y:S02]  /*b190*/  IMAD.MOV.U32 R134, RZ, RZ, 0x2 ;  /* 0x00000002ff867424 */ /* 0x000fe400078e00ff */
[----:B------:R-:W-:-:S02]  /*b1a0*/  IMAD.MOV.U32 R249, RZ, RZ, 0x1f ;  /* 0x0000001ffff97424 */ /* 0x000fc400078e00ff */
[----:B------:R-:W-:Y:S02]  /*b1b0*/  IMAD.MOV.U32 R133, RZ, RZ, -0x1 ;  /* 0xffffffffff857424 */ /* 0x000fe400078e00ff */
[----:B-----5:R-:W-:Y:S05]  /*b1c0*/  CALL.REL.NOINC `($__internal_1_$__cuda_sm70_shflsync_bfly_p) ;  /* 0x00000d5000007944 */ /* 0x020fea0003c00000 */
[----:B-1----:R-:W-:Y:S01]  /*b1d0*/  FADD.FTZ R135, R135, R134 ;  /* 0x0000008687877221 */ /* 0x002fe20000010000 */
[----:B------:R-:W-:Y:S01]  /*b1e0*/  MOV R132, 0xb240 ;  /* 0x0000b24000847802 */ /* 0x000fe20000000f00 */
[----:B------:R-:W-:Y:S02]  /*b1f0*/  IMAD.MOV.U32 R134, RZ, RZ, 0x4 ;  /* 0x00000004ff867424 */ /* 0x000fe400078e00ff */
[----:B------:R-:W-:Y:S02]  /*b200*/  IMAD.MOV.U32 R249, RZ, RZ, 0x1f ;  /* 0x0000001ffff97424 */ /* 0x000fe400078e00ff */
[----:B------:R-:W-:Y:S02]  /*b210*/  IMAD.MOV.U32 R133, RZ, RZ, -0x1 ;  /* 0xffffffffff857424 */ /* 0x000fe400078e00ff */
[----:B------:R-:W-:Y:S02]  /*b220*/  IMAD.MOV.U32 R186, RZ, RZ, R135 ;  /* 0x000000ffffba7224 */ /* 0x000fe400078e0087 */
[----:B------:R-:W-:Y:S05]  /*b230*/  CALL.REL.NOINC `($__internal_1_$__cuda_sm70_shflsync_bfly_p) ;  /* 0x00000ce000007944 */ /* 0x000fea0003c00000 */
[----:B-1----:R-:W-:Y:S01]  /*b240*/  FADD.FTZ R135, R135, R134 ;  /* 0x0000008687877221 */ /* 0x002fe20000010000 */
[----:B------:R-:W-:Y:S01]  /*b250*/  MOV R132, 0xb2b0 ;  /* 0x0000b2b000847802 */ /* 0x000fe20000000f00 */
[----:B------:R-:W-:-:S02]  /*b260*/  IMAD.MOV.U32 R134, RZ, RZ, 0x8 ;  /* 0x00000008ff867424 */ /* 0x000fc400078e00ff */
[----:B------:R-:W-:Y:S02]  /*b270*/  IMAD.MOV.U32 R249, RZ, RZ, 0x1f ;  /* 0x0000001ffff97424 */ /* 0x000fe400078e00ff */
[----:B------:R-:W-:Y:S02]  /*b280*/  IMAD.MOV.U32 R133, RZ, RZ, -0x1 ;  /* 0xffffffffff857424 */ /* 0x000fe400078e00ff */
[----:B------:R-:W-:Y:S02]  /*b290*/  IMAD.MOV.U32 R186, RZ, RZ, R135 ;  /* 0x000000ffffba7224 */ /* 0x000fe400078e0087 */
[----:B------:R-:W-:Y:S05]  /*b2a0*/  CALL.REL.NOINC `($__internal_1_$__cuda_sm70_shflsync_bfly_p) ;  /* 0x00000c7000007944 */ /* 0x000fea0003c00000 */
[----:B-1----:R-:W-:Y:S01]  /*b2b0*/  FADD.FTZ R135, R135, R134 ;  /* 0x0000008687877221 */ /* 0x002fe20000010000 */
[----:B------:R-:W-:Y:S01]  /*b2c0*/  MOV R132, 0xb320 ;  /* 0x0000b32000847802 */ /* 0x000fe20000000f00 */
[----:B------:R-:W-:Y:S02]  /*b2d0*/  IMAD.MOV.U32 R134, RZ, RZ, 0x10 ;  /* 0x00000010ff867424 */ /* 0x000fe400078e00ff */
[----:B------:R-:W-:Y:S02]  /*b2e0*/  IMAD.MOV.U32 R249, RZ, RZ, 0x1f ;  /* 0x0000001ffff97424 */ /* 0x000fe400078e00ff */
[----:B------:R-:W-:-:S02]  /*b2f0*/  IMAD.MOV.U32 R133, RZ, RZ, -0x1 ;  /* 0xffffffffff857424 */ /* 0x000fc400078e00ff */
[----:B------:R-:W-:Y:S02]  /*b300*/  IMAD.MOV.U32 R186, RZ, RZ, R135 ;  /* 0x000000ffffba7224 */ /* 0x000fe400078e0087 */
[----:B------:R-:W-:Y:S05]  /*b310*/  CALL.REL.NOINC `($__internal_1_$__cuda_sm70_shflsync_bfly_p) ;  /* 0x00000c0000007944 */ /* 0x000fea0003c00000 */
[----:B-1----:R-:W-:Y:S02]  /*b320*/  FADD.FTZ R135, R135, R134 ;  /* 0x0000008687877221 */ /* 0x002fe40000010000 */
[----:B------:R-:W-:Y:S02]  /*b330*/  IMAD.MOV.U32 R134, RZ, RZ, 0x1 ;  /* 0x00000001ff867424 */ /* 0x000fe400078e00ff */
[----:B------:R-:W-:Y:S02]  /*b340*/  FMUL.FTZ R135, R135, c[0x0][0x1e0] ;  /* 0x0000780087877a20 */ /* 0x000fe40000410000 */
[----:B------:R-:W-:Y:S02]  /*b350*/  IMAD.MOV.U32 R249, RZ, RZ, 0x1f ;  /* 0x0000001ffff97424 */ /* 0x000fe400078e00ff */
[C---:B------:R-:W-:Y:S02]  /*b360*/  FADD.FTZ R132, -R135.reuse, R175 ;  /* 0x000000af87847221 */ /* 0x040fe40000010100 */
[----:B------:R-:W-:-:S02]  /*b370*/  FADD.FTZ R133, -R135, R174 ;  /* 0x000000ae87857221 */ /* 0x000fc40000010100 */
[----:B------:R-:W-:Y:S02]  /*b380*/  FFMA.FTZ R132, R132, R132, RZ ;  /* 0x0000008484847223 */ /* 0x000fe400000100ff */
[----:B------:R-:W-:Y:S02]  /*b390*/  FADD.FTZ R186, -R135, R216 ;  /* 0x000000d887ba7221 */ /* 0x000fe40000010100 */
        /* <DEDUP_REMOVED lines=155> */
[----:B------:R-:W-:Y:S02]  /*bd50*/  IMAD.MOV.U32 R133, RZ, RZ, -0x1 ;  /* 0xffffffffff857424 */ /* 0x000fe400078e00ff */
[----:B------:R-:W-:Y:S01]  /*bd60*/  FFMA.FTZ R186, R186, R186, R132 ;  /* 0x000000bababa7223 */ /* 0x000fe20000010084 */
[----:B------:R-:W-:Y:S02]  /*bd70*/  MOV R132, 0xbd90 ;  /* 0x0000bd9000847802 */ /* 0x000fe40000000f00 */
[----:B------:R-:W-:Y:S05]  /*bd80*/  CALL.REL.NOINC `($__internal_1_$__cuda_sm70_shflsync_bfly_p) ;  /* 0x0000019000007944 */ /* 0x000fea0003c00000 */
[----:B-1----:R-:W-:Y:S01]  /*bd90*/  FADD.FTZ R186, R186, R134 ;  /* 0x00000086baba7221 */ /* 0x002fe20000010000 */
[----:B------:R-:W-:Y:S01]  /*bda0*/  MOV R132, 0xbdf0 ;  /* 0x0000bdf000847802 */ /* 0x000fe20000000f00 */
[----:B------:R-:W-:Y:S02]  /*bdb0*/  IMAD.MOV.U32 R134, RZ, RZ, 0x2 ;  /* 0x00000002ff867424 */ /* 0x000fe400078e00ff */
[----:B------:R-:W-:Y:S02]  /*bdc0*/  IMAD.MOV.U32 R249, RZ, RZ, 0x1f ;  /* 0x0000001ffff97424 */ /* 0x000fe400078e00ff */
[----:B------:R-:W-:-:S02]  /*bdd0*/  IMAD.MOV.U32 R133, RZ, RZ, -0x1 ;  /* 0xffffffffff857424 */ /* 0x000fc400078e00ff */
[----:B------:R-:W-:Y:S05]  /*bde0*/  CALL.REL.NOINC `($__internal_1_$__cuda_sm70_shflsync_bfly_p) ;  /* 0x0000013000007944 */ /* 0x000fea0003c00000 */
[----:B-1----:R-:W-:Y:S01]  /*bdf0*/  FADD.FTZ R186, R186, R134 ;  /* 0x00000086baba7221 */ /* 0x002fe20000010000 */
[----:B------:R-:W-:Y:S01]  /*be00*/  MOV R132, 0xbe50 ;  /* 0x0000be5000847802 */ /* 0x000fe20000000f00 */
[----:B------:R-:W-:-:S02]  /*be10*/  IMAD.MOV.U32 R134, RZ, RZ, 0x4 ;  /* 0x00000004ff867424 */ /* 0x000fc400078e00ff */
[----:B------:R-:W-:Y:S02]  /*be20*/  IMAD.MOV.U32 R249, RZ, RZ, 0x1f ;  /* 0x0000001ffff97424 */ /* 0x000fe400078e00ff */
[----:B------:R-:W-:Y:S02]  /*be30*/  IMAD.MOV.U32 R133, RZ, RZ, -0x1 ;  /* 0xffffffffff857424 */ /* 0x000fe400078e00ff */
[----:B------:R-:W-:Y:S05]  /*be40*/  CALL.REL.NOINC `($__internal_1_$__cuda_sm70_shflsync_bfly_p) ;  /* 0x000000d000007944 */ /* 0x000fea0003c00000 */
[----:B-1----:R-:W-:Y:S01]  /*be50*/  FADD.FTZ R186, R186, R134 ;  /* 0x00000086baba7221 */ /* 0x002fe20000010000 */
[----:B------:R-:W-:Y:S01]  /*be60*/  MOV R132, 0xbeb0 ;  /* 0x0000beb000847802 */ /* 0x000fe20000000f00 */
[----:B------:R-:W-:Y:S02]  /*be70*/  IMAD.MOV.U32 R134, RZ, RZ, 0x8 ;  /* 0x00000008ff867424 */ /* 0x000fe400078e00ff */
[----:B------:R-:W-:Y:S02]  /*be80*/  IMAD.MOV.U32 R249, RZ, RZ, 0x1f ;  /* 0x0000001ffff97424 */ /* 0x000fe400078e00ff */
[----:B------:R-:W-:Y:S02]  /*be90*/  IMAD.MOV.U32 R133, RZ, RZ, -0x1 ;  /* 0xffffffffff857424 */ /* 0x000fe400078e00ff */
[----:B------:R-:W-:Y:S05]  /*bea0*/  CALL.REL.NOINC `($__internal_1_$__cuda_sm70_shflsync_bfly_p) ;  /* 0x0000007000007944 */ /* 0x000fea0003c00000 */
[----:B-1----:R-:W-:Y:S01]  /*beb0*/  FADD.FTZ R186, R186, R134 ;  /* 0x00000086baba7221 */ /* 0x002fe20000010000 */
[----:B------:R-:W-:Y:S01]  /*bec0*/  MOV R132, 0xbf10 ;  /* 0x0000bf1000847802 */ /* 0x000fe20000000f00 */
[----:B------:R-:W-:-:S02]  /*bed0*/  IMAD.MOV.U32 R134, RZ, RZ, 0x10 ;  /* 0x00000010ff867424 */ /* 0x000fc400078e00ff */
[----:B------:R-:W-:Y:S02]  /*bee0*/  IMAD.MOV.U32 R249, RZ, RZ, 0x1f ;  /* 0x0000001ffff97424 */ /* 0x000fe400078e00ff */
[----:B------:R-:W-:Y:S02]  /*bef0*/  IMAD.MOV.U32 R133, RZ, RZ, -0x1 ;  /* 0xffffffffff857424 */ /* 0x000fe400078e00ff */
[----:B------:R-:W-:Y:S05]  /*bf00*/  CALL.REL.NOINC `($__internal_1_$__cuda_sm70_shflsync_bfly_p) ;  /* 0x0000001000007944 */ /* 0x000fea0003c00000 */
[----:B-1----:R-:W-:Y:S05]  /*bf10*/  BRA `(.L_x_712) ;  /* 0xffffc48000007947 */ /* 0x002fea000383ffff */
        .weak           $__internal_1_$__cuda_sm70_shflsync_bfly_p
        .type           $__internal_1_$__cuda_sm70_shflsync_bfly_p,@function
        .size           $__internal_1_$__cuda_sm70_shflsync_bfly_p,(.L_x_65381 - $__internal_1_$__cuda_sm70_shflsync_bfly_p)
$__internal_1_$__cuda_sm70_shflsync_bfly_p:
[----:B------:R-:W-:Y:S04]  /*bf20*/  WARPSYNC R133 ;  /* 0x0000008500007348 */ /* 0x000fe80003800000 */
[----:B------:R0:W1:Y:S02]  /*bf30*/  SHFL.BFLY PT, R134, R186, R134, R249 ;  /* 0x0c000086ba867389 */ /* 0x00006400000e00f9 */
[----:B0-----:R-:W-:-:S04]  /*bf40*/  IMAD.MOV.U32 R133, RZ, RZ, 0x0 ;  /* 0x00000000ff857424 */ /* 0x001fc800078e00ff */
[----:B------:R-:W-:Y:S05]  /*bf50*/  RET.REL.NODEC R132 `(_ZN10layer_norm31ln_parallel_residual_fwd_kernelINS_13Kernel_traitsI13__nv_bfloat16S2_S2_S2_fjLj2560ELj1ELj4ELj1ELj16ENS_18Kernel_traits_baseILj2560ES2_S2_S2_S2_fjLj128EEEEELb0ELb0ELb1EEEvNS_9FwdParamsE) ;  /* 0xffff40a084007950 */ /* 0x000fea0003c3ffff */
.L_x_713:
        /* <DEDUP_REMOVED lines=10> */
.L_x_65381:


//--------------------- .text._ZN10layer_norm31ln_parallel_residual_fwd_kernelINS_13Kernel_traitsI13__nv_bfloat16S2_S2_S2_fjLj2560ELj1ELj4ELj1ELj16ENS_18Kernel_traits_baseILj2560ES2_S2_S2_S2_fjLj128EEEEELb0ELb1ELb0EEEvNS_9FwdParamsE --------------------------
	.section	.text._ZN10layer_norm31ln_parallel_residual_fwd_kernelINS_13Kernel_traitsI13__nv_bfloat16S2_S2_S2_fjLj2560ELj1ELj4ELj1ELj16ENS_18Kernel_traits_baseILj2560ES2_S2_S2_S2_fjLj128EEEEELb0ELb1ELb0EEEvNS_9FwdParamsE,"ax",@progbits
	.sectioninfo	@"SHI_REGISTERS=255"
	.align	128
        .global         _ZN10layer_norm31ln_parallel_residual_fwd_kernelINS_13Kernel_traitsI13__nv_bfloat16S2_S2_S2_fjLj2560ELj1ELj4ELj1ELj16ENS_18Kernel_traits_baseILj2560ES2_S2_S2_S2_fjLj128EEEEELb0ELb1ELb0EEEvNS_9FwdParamsE
        .type           _ZN10layer_norm31ln_parallel_residual_fwd_kernelINS_13Kernel_traitsI13__nv_bfloat16S2_S2_S2_fjLj2560ELj1ELj4ELj1ELj16ENS_18Kernel_traits_baseILj2560ES2_S2_S2_S2_fjLj128EEEEELb0ELb1ELb0EEEvNS_9FwdParamsE,@function
        .size           _ZN10layer_norm31ln_parallel_residual_fwd_kernelINS_13Kernel_traitsI13__nv_bfloat16S2_S2_S2_fjLj2560ELj1ELj4ELj1ELj16ENS_18Kernel_traits_baseILj2560ES2_S2_S2_S2_fjLj128EEEEELb0ELb1ELb0EEEvNS_9FwdParamsE,(.L_x_65382 - _ZN10layer_norm31ln_parallel_residual_fwd_kernelINS_13Kernel_traitsI13__nv_bfloat16S2_S2_S2_fjLj2560ELj1ELj4ELj1ELj16ENS_18Kernel_traits_baseILj2560ES2_S2_S2_S2_fjLj128EEEEELb0ELb1ELb0EEEvNS_9FwdParamsE)
        .other          _ZN10layer_norm31ln_parallel_residual_fwd_kernelINS_13Kernel_traitsI13__nv_bfloat16S2_S2_S2_fjLj2560ELj1ELj4ELj1ELj16ENS_18Kernel_traits_baseILj2560ES2_S2_S2_S2_fjLj128EEEEELb0ELb1ELb0EEEvNS_9FwdParamsE,@"STO_CUDA_ENTRY STV_DEFAULT"
_ZN10layer_norm31ln_parallel_residual_fwd_kernelINS_13Kernel_traitsI13__nv_bfloat16S2_S2_S2_fjLj2560ELj1ELj4ELj1ELj16ENS_18Kernel_traits_baseILj2560ES2_S2_S2_S2_fjLj128EEEEELb0ELb1ELb0EEEvNS_9FwdParamsE:
.text._ZN10layer_norm31ln_parallel_residual_fwd_kernelINS_13Kernel_traitsI13__nv_bfloat16S2_S2_S2_fjLj2560ELj1ELj4ELj1ELj16ENS_18Kernel_traits_baseILj2560ES2_S2_S2_S2_fjLj128EEEEELb0ELb1ELb0EEEvNS_9FwdParamsE:
        /* <DEDUP_REMOVED lines=10> */
[----:B0-----:R-:W-:-:S04]  /*00a0*/  LOP3.LUT R3, R52, 0x1f, RZ, 0xc, !PT ;  /* 0x0000001f34037812 */ /* 0x001fc800078e0cff */
[----:B------:R-:W-:Y:S02]  /*00b0*/  LEA.HI.SX32 R0, R0, R3, 0x1d ;  /* 0x0000000300007211 */ /* 0x000fe400078feaff */
[----:B------:R-:W-:Y:S02]  /*00c0*/  LOP3.LUT R3, R52, 0x1f, RZ, 0xc0, !PT ;  /* 0x0000001f34037812 */ /* 0x000fe400078ec0ff */
[C---:B------:R-:W-:Y:S02]  /*00d0*/  ISETP.GE.U32.AND P6, PT, R0.reuse, 0x40, PT ;  /* 0x000000400000780c */ /* 0x040fe40003fc6070 */
[C---:B------:R-:W-:Y:S02]  /*00e0*/  ISETP.GE.U32.AND P5, PT, R0.reuse, 0x60, PT ;  /* 0x000000600000780c */ /* 0x040fe40003fa6070 */
[C---:B------:R-:W-:Y:S02]  /*00f0*/  ISETP.GE.U32.AND P4, PT, R0.reuse, 0x80, PT ;  /* 0x000000800000780c */ /* 0x040fe40003f86070 */
[----:B------:R-:W-:-:S02]  /*0100*/  LOP3.LUT P1, RZ, R0, 0xffffffe0, RZ, 0xc0, !PT ;  /* 0xffffffe000ff7812 */ /* 0x000fc4000782c0ff */
[----:B------:R-:W-:-:S05]  /*0110*/  ISETP.GE.U32.AND P3, PT, R0, 0xa0, PT ;  /* 0x000000a00000780c */ /* 0x000fca0003f66070 */
[----:B------:R-:W-:-:S04]  /*0120*/  @P6 LOP3.LUT R2, R2, 0x2000, RZ, 0xfc, !PT ;  /* 0x0000200002026812 */ /* 0x000fc800078efcff */
[----:B------:R-:W-:-:S04]  /*0130*/  LOP3.LUT R2, R2, 0xffffefff, RZ, 0xc0, !PT ;  /* 0xffffefff02027812 */ /* 0x000fc800078ec0ff */
[----:B------:R-:W-:-:S04]  /*0140*/  @P5 LOP3.LUT R2, R2, 0x1000, RZ, 0xfc, !PT ;  /* 0x0000100002025812 */ /* 0x000fc800078efcff */
[----:B------:R-:W-:-:S04]  /*0150*/  LOP3.LUT R2, R2, 0xfffff7ff, RZ, 0xc0, !PT ;  /* 0xfffff7ff02027812 */ /* 0x000fc800078ec0ff */
[----:B------:R-:W-:-:S04]  /*0160*/  @P4 LOP3.LUT R2, R2, 0x800, RZ, 0xfc, !PT ;  /* 0x0000080002024812 */ /* 0x000fc800078efcff */
[----:B------:R-:W-:-:S04]  /*0170*/  LOP3.LUT R2, R2, 0xfffffbff, RZ, 0xc0, !PT ;  /* 0xfffffbff02027812 */ /* 0x000fc800078ec0ff */
[----:B------:R-:W-:Y:S01]  /*0180*/  @P3 LOP3.LUT R2, R2, 0x400, RZ, 0xfc, !PT ;  /* 0x0000040002023812 */ /* 0x000fe200078efcff */
[----:B------:R-:W-:Y:S05]  /*0190*/  @!P1 BRA `(.L_x_715) ;  /* 0x000000b000009947 */ /* 0x000fea0003800000 */
[----:B-1----:R-:W-:Y:S01]  /*01a0*/  ISETP.NE.U32.AND P0, PT, RZ, c[0x0][0x218], PT ;  /* 0x00008600ff007a0c */ /* 0x002fe20003f05070 */
[----:B------:R-:W-:-:S03]  /*01b0*/  IMAD.MOV.U32 R60, RZ, RZ, 0x10 ;  /* 0x00000010ff3c7424 */ /* 0x000fc600078e00ff */
[----:B------:R-:W-:Y:S01]  /*01c0*/  ISETP.NE.AND.EX P0, PT, RZ, c[0x0][0x21c], PT, P0 ;  /* 0x00008700ff007a0c */ /* 0x000fe20003f05300 */
[----:B------:R-:W-:-:S06]  /*01d0*/  IMAD.WIDE.U32 R60, R3, R60, c[0x0][0x1b0] ;  /* 0x00006c00033c7625 */ /* 0x000fcc00078e003c */
[----:B------:R-:W5:Y:S06]  /*01e0*/  LDG.E.128 R60, [R60.64] ;  /* 0x000000043c3c7981 */ /* 0x000f6c000c1e1d00 */
[----:B------:R-:W-:-:S04]  /*01f0*/  @P0 LEA R4, P2, R3, c[0x0][0x218], 0x4 ;  /* 0x0000860003040a11 */ /* 0x000fc800078420ff */
[----:B------:R-:W-:-:S05]  /*0200*/  @P0 LEA.HI.X R5, R3, c[0x0][0x21c], RZ, 0x4, P2 ;  /* 0x0000870003050a11 */ /* 0x000fca00010f24ff */
[----:B------:R0:W5:Y:S01]  /*0210*/  @P0 LDG.E.128 R56, [R4.64] ;  /* 0x0000000404380981 */ /* 0x000162000c1e1d00 */
[----:B------:R-:W-:Y:S01]  /*0220*/  LOP3.LUT R3, R3, 0x20, RZ, 0xfc, !PT ;  /* 0x0000002003037812 */ /* 0x000fe200078efcff */
[----:B------:R-:W-:Y:S01]  /*0230*/  @!P0 CS2R R56, SRZ ;  /* 0x0000000000388805 */ /* 0x000fe2000001ff00 */
[----:B------:R-:W-:Y:S02]  /*0240*/  @!P0 CS2R R58, SRZ ;  /* 0x00000000003a8805 */ /* 0x000fe4000001ff00 */
.L_x_715:
[----:B01----:R-:W-:Y:S05]  /*0250*/  BSYNC B0 ;  /* 0x0000000000007941 */ /* 0x003fea0003800000 */
.L_x_714:
[----:B------:R-:W-:Y:S01]  /*0260*/  BSSY B0, `(.L_x_716) ;  /* 0x000000d000007945 */ /* 0x000fe20003800000 */
[----:B------:R-:W-:Y:S05]  /*0270*/  @!P6 BRA `(.L_x_717) ;  /* 0x000000b00000e947 */ /* 0x000fea0003800000 */
[----:B------:R-:W-:Y:S01]  /*0280*/  ISETP.NE.U32.AND P0, PT, RZ, c[0x0][0x218], PT ;  /* 0x00008600ff007a0c */ /* 0x000fe20003f05070 */
[----:B------:R-:W-:-:S03]  /*0290*/  IMAD.MOV.U32 R236, RZ, RZ, 0x10 ;  /* 0x00000010ffec7424 */ /* 0x000fc600078e00ff */
[----:B------:R-:W-:Y:S01]  /*02a0*/  ISETP.NE.AND.EX P0, PT, RZ, c[0x0][0x21c], PT, P0 ;  /* 0x00008700ff007a0c */ /* 0x000fe20003f05300 */
[----:B------:R-:W-:-:S06]  /*02b0*/  IMAD.WIDE.U32 R236, R3, R236, c[0x0][0x1b0] ;  /* 0x00006c0003ec7625 */ /* 0x000fcc00078e00ec */
[----:B------:R-:W5:Y:S06]  /*02c0*/  LDG.E.128 R236, [R236.64] ;  /* 0x00000004ecec7981 */ /* 0x000f6c000c1e1d00 */
[----:B------:R-:W-:-:S04]  /*02d0*/  @P0 LEA R4, P2, R3, c[0x0][0x218], 0x4 ;  /* 0x0000860003040a11 */ /* 0x000fc800078420ff */
[----:B------:R-:W-:-:S05]  /*02e0*/  @P0 LEA.HI.X R5, R3, c[0x0][0x21c], RZ, 0x4, P2 ;  /* 0x0000870003050a11 */ /* 0x000fca00010f24ff */
[----:B------:R0:W5:Y:S01]  /*02f0*/  @P0 LDG.E.128 R48, [R4.64] ;  /* 0x0000000404300981 */ /* 0x000162000c1e1d00 */
[----:B------:R-:W-:Y:S01]  /*0300*/  IADD3 R3, R3, 0x20, RZ ;  /* 0x0000002003037810 */ /* 0x000fe20007ffe0ff */
[----:B------:R-:W-:Y:S01]  /*0310*/  @!P0 CS2R R48, SRZ ;  /* 0x0000000000308805 */ /* 0x000fe2000001ff00 */
[----:B------:R-:W-:Y:S02]  /*0320*/  @!P0 CS2R R50, SRZ ;  /* 0x0000000000328805 */ /* 0x000fe4000001ff00 */
.L_x_717:
[----:B0-----:R-:W-:Y:S05]  /*0330*/  BSYNC B0 ;  /* 0x0000000000007941 */ /* 0x001fea0003800000 */
.L_x_716:
        /* <DEDUP_REMOVED lines=13> */
.L_x_719:
[----:B0-----:R-:W-:Y:S05]  /*0410*/  BSYNC B0 ;  /* 0x0000000000007941 */ /* 0x001fea0003800000 */
.L_x_718:
        /* <DEDUP_REMOVED lines=13> */
.L_x_721:
[----:B0-----:R-:W-:Y:S05]  /*04f0*/  BSYNC B0 ;  /* 0x0000000000007941 */ /* 0x001fea0003800000 */
.L_x_720:
        /* <DEDUP_REMOVED lines=13> */
.L_x_723:
[----:B0-----:R-:W-:Y:S05]  /*05d0*/  BSYNC B0 ;  /* 0x0000000000007941 */ /* 0x001fea0003800000 */
.L_x_722:
[----:B------:R-:W-:Y:S01]  /*05e0*/  ISETP.GE.U32.AND P0, PT, R0, 0xc0, PT ;  /* 0x000000c00000780c */ /* 0x000fe20003f06070 */
[----:B------:R-:W-:Y:S01]  /*05f0*/  BSSY B0, `(.L_x_724) ;  /* 0x000000f000007945 */ /* 0x000fe20003800000 */
[----:B------:R-:W-:-:S11]  /*0600*/  LOP3.LUT R2, R2, 0xfffffdff, RZ, 0xc0, !PT ;  /* 0xfffffdff02027812 */ /* 0x000fd600078ec0ff */
[----:B------:R-:W-:Y:S01]  /*0610*/  @P0 LOP3.LUT R2, R2, 0x200, RZ, 0xfc, !PT ;  /* 0x0000020002020812 */ /* 0x000fe200078efcff */
        /* <DEDUP_REMOVED lines=12> */
.L_x_725:
[----:B0-----:R-:W-:Y:S05]  /*06e0*/  BSYNC B0 ;  /* 0x0000000000007941 */ /* 0x001fea0003800000 */
.L_x_724:
        /* <DEDUP_REMOVED lines=8> */
[----:B------:R-:W-:-:S04]  /*0770*/  ISETP.NE.U32.AND P0, PT, RZ, c[0x0][0x218], PT ;  /* 0x00008600ff007a0c */ /* 0x000fc80003f05070 */
[----:B------:R-:W-:Y:S01]  /*0780*/  ISETP.NE.AND.EX P0, PT, RZ, c[0x0][0x21c], PT, P0 ;  /* 0x00008700ff007a0c */ /* 0x000fe20003f05300 */
[----:B------:R-:W-:-:S04]  /*0790*/  IMAD.MOV.U32 R16, RZ, RZ, 0x10 ;  /* 0x00000010ff107424 */ /* 0x000fc800078e00ff */
[----:B------:R-:W-:-:S06]  /*07a0*/  IMAD.WIDE.U32 R16, R3, R16, c[0x0][0x1b0] ;  /* 0x00006c0003107625 */ /* 0x000fcc00078e0010 */
[----:B------:R-:W5:Y:S02]  /*07b0*/  LDG.E.128 R16, [R16.64] ;  /* 0x0000000410107981 */ /* 0x000f64000c1e1d00 */
[----:B------:R-:W-:-:S04]  /*07c0*/  @P0 LEA R4, P2, R3, c[0x0][0x218], 0x4 ;  /* 0x0000860003040a11 */ /* 0x000fc800078420ff */
[----:B------:R-:W-:-:S05]  /*07d0*/  @P0 LEA.HI.X R5, R3, c[0x0][0x21c], RZ, 0x4, P2 ;  /* 0x0000870003050a11 */ /* 0x000fca00010f24ff */
[----:B------:R0:W5:Y:S01]  /*07e0*/  @P0 LDG.E.128 R148, [R4.64] ;  /* 0x0000000404940981 */ /* 0x000162000c1e1d00 */
[----:B------:R-:W-:Y:S01]  /*07f0*/  IADD3 R3, R3, 0x20, RZ ;  /* 0x0000002003037810 */ /* 0x000fe20007ffe0ff */
[----:B------:R-:W-:Y:S01]  /*0800*/  @!P0 CS2R R148, SRZ ;  /* 0x0000000000948805 */ /* 0x000fe2000001ff00 */
[----:B------:R-:W-:Y:S02]  /*0810*/  @!P0 CS2R R150, SRZ ;  /* 0x0000000000968805 */ /* 0x000fe4000001ff00 */
.L_x_727:
[----:B0-----:R-:W-:Y:S05]  /*0820*/  BSYNC B0 ;  /* 0x0000000000007941 */ /* 0x001fea0003800000 */
.L_x_726:
[----:B------:R-:W-:Y:S01]  /*0830*/  ISETP.GE.U32.AND P0, PT, R0, 0x100, PT ;  /* 0x000001000000780c */ /* 0x000fe20003f06070 */
[----:B------:R-:W-:Y:S01]  /*0840*/  BSSY B0, `(.L_x_728) ;  /* 0x000000f000007945 */ /* 0x000fe20003800000 */
[----:B------:R-:W-:-:S11]  /*0850*/  LOP3.LUT R2, R2, 0xffffff7f, RZ, 0xc0, !PT ;  /* 0xffffff7f02027812 */ /* 0x000fd600078ec0ff */
        /* <DEDUP_REMOVED lines=13> */
.L_x_729:
[----:B0-----:R-:W-:Y:S05]  /*0930*/  BSYNC B0 ;  /* 0x0000000000007941 */ /* 0x001fea0003800000 */
.L_x_728:
        /* <DEDUP_REMOVED lines=16> */
.L_x_731:
[----:B0-----:R-:W-:Y:S05]  /*0a40*/  BSYNC B0 ;  /* 0x0000000000007941 */ /* 0x001fea0003800000 */
.L_x_730:
        /* <DEDUP_REMOVED lines=13> */
[----:B------:R-:W-:Y:S01]  /*0b20*/  @!P0 CS2R R36, SRZ ;  /* 0x0000000000248805 */ /* 0x000fe2000001ff00 */
[----:B------:R-:W-:Y:S02]  /*0b30*/  @!P0 CS2R R38, SRZ ;  /* 0x0000000000268805 */ /* 0x000fe4000001ff00 */
.L_x_733:
[----:B0-----:R-:W-:Y:S05]  /*0b40*/  BSYNC B0 ;  /* 0x0000000000007941 */ /* 0x001fea0003800000 */
.L_x_732:
        /* <DEDUP_REMOVED lines=8> */
[----:B------:R-:W-:Y:S01]  /*0bd0*/  PRMT R53, RZ, 0x5410, R61 ;  /* 0x00005410ff357816 */ /* 0x000fe2000000003d */
[----:B------:R0:W-:Y:S01]  /*0be0*/  STL [R1+0x30], R3 ;  /* 0x0000300301007387 */ /* 0x0001e20000100800 */
[--C-:B------:R-:W-:Y:S02]  /*0bf0*/  PRMT R177, RZ, 0x5410, R165.reuse ;  /* 0x00005410ffb17816 */ /* 0x100fe400000000a5 */
[----:B------:R-:W-:Y:S01]  /*0c00*/  PRMT R175, RZ, 0x7610, R165 ;  /* 0x00007610ffaf7816 */ /* 0x000fe200000000a5 */
[----:B------:R1:W-:Y:S01]  /*0c10*/  STL [R1+0x28], R54 ;  /* 0x0000283601007387 */ /* 0x0003e20000100800 */
[----:B------:R-:W-:-:S02]  /*0c20*/  PRMT R161, RZ, 0x5410, R149 ;  /* 0x00005410ffa17816 */ /* 0x000fc40000000095 */
[----:B------:R-:W-:Y:S01]  /*0c30*/  PRMT R159, RZ, 0x7610, R149 ;  /* 0x00007610ff9f7816 */ /* 0x000fe20000000095 */
[----:B------:R2:W-:Y:S01]  /*0c40*/  STL [R1+0x20], R53 ;  /* 0x0000203501007387 */ /* 0x0005e20000100800 */
[--C-:B------:R-:W-:Y:S02]  /*0c50*/  PRMT R165, RZ, 0x5410, R148.reuse ;  /* 0x00005410ffa57816 */ /* 0x100fe40000000094 */
[----:B0-----:R-:W-:Y:S02]  /*0c60*/  PRMT R3, RZ, 0x7610, R61 ;  /* 0x00007610ff037816 */ /* 0x001fe4000000003d */
[----:B------:R-:W-:Y:S02]  /*0c70*/  PRMT R163, RZ, 0x7610, R148 ;  /* 0x00007610ffa37816 */ /* 0x000fe40000000094 */
        /* <DEDUP_REMOVED lines=11> */
[--C-:B-1----:R-:W-:Y:S01]  /*0d30*/  PRMT R54, RZ, 0x5410, R56.reuse ;  /* 0x00005410ff367816 */ /* 0x102fe20000000038 */
[----:B------:R0:W-:Y:S01]  /*0d40*/  STL [R1], R3 ;  /* 0x0000000301007387 */ /* 0x0001e20000100800 */
[----:B------:R-:W-:Y:S02]  /*0d50*/  PRMT R191, RZ, 0x7610, R181 ;  /* 0x00007610ffbf7816 */ /* 0x000fe400000000b5 */
[----:B--2---:R-:W-:Y:S01]  /*0d60*/  PRMT R53, RZ, 0x7610, R56 ;  /* 0x00007610ff357816 */ /* 0x004fe20000000038 */
[----:B------:R1:W-:Y:S01]  /*0d70*/  STL [R1+0x2c], R54 ;  /* 0x00002c3601007387 */ /* 0x0003e20000100800 */
[--C-:B------:R-:W-:Y:S02]  /*0d80*/  PRMT R150, RZ, 0x5410, R8.reuse ;  /* 0x00005410ff967816 */ /* 0x100fe40000000008 */
[----:B------:R-:W-:Y:S01]  /*0d90*/  PRMT R148, RZ, 0x7610, R8 ;  /* 0x00007610ff947816 */ /* 0x000fe20000000008 */
[----:B------:R2:W-:Y:S01]  /*0da0*/  STL [R1+0x24], R53 ;  /* 0x0000243501007387 */ /* 0x0005e20000100800 */
[----:B------:R-:W-:-:S02]  /*0db0*/  PRMT R146, RZ, 0x5410, R9 ;  /* 0x00005410ff927816 */ /* 0x000fc40000000009 */
[----:B0-----:R-:W-:Y:S02]  /*0dc0*/  PRMT R3, RZ, 0x5410, R57 ;  /* 0x00005410ff037816 */ /* 0x001fe40000000039 */
[----:B------:R-:W-:Y:S02]  /*0dd0*/  PRMT R144, RZ, 0x7610, R9 ;  /* 0x00007610ff907816 */ /* 0x000fe40000000009 */
[----:B-1----:R-:W-:Y:S01]  /*0de0*/  PRMT R54, RZ, 0x7610, R57 ;  /* 0x00007610ff367816 */ /* 0x002fe20000000039 */
[----:B------:R0:W-:Y:S01]  /*0df0*/  STL [R1+0x1c], R3 ;  /* 0x00001c0301007387 */ /* 0x0001e20000100800 */
[----:B------:R-:W-:Y:S02]  /*0e00*/  PRMT R142, RZ, 0x5410, R10 ;  /* 0x00005410ff8e7816 */ /* 0x000fe4000000000a */
[----:B--2---:R-:W-:Y:S01]  /*0e10*/  PRMT R53, RZ, 0x5410, R58 ;  /* 0x00005410ff357816 */ /* 0x004fe2000000003a */
[----:B------:R-:W-:Y:S01]  /*0e20*/  STL [R1+0x14], R54 ;  /* 0x0000143601007387 */ /* 0x000fe20000100800 */
[----:B------:R-:W-:-:S02]  /*0e30*/  PRMT R140, RZ, 0x7610, R10 ;  /* 0x00007610ff8c7816 */ /* 0x000fc4000000000a */
[--C-:B------:R-:W-:Y:S01]  /*0e40*/  PRMT R145, RZ, 0x5410, R5.reuse ;  /* 0x00005410ff917816 */ /* 0x100fe20000000005 */
[----:B------:R-:W-:Y:S01]  /*0e50*/  STL [R1+0xc], R53 ;  /* 0x00000c3501007387 */ /* 0x000fe20000100800 */
[----:B------:R-:W-:Y:S02]  /*0e60*/  PRMT R143, RZ, 0x7610, R5 ;  /* 0x00007610ff8f7816 */ /* 0x000fe40000000005 */
[----:B0-----:R-:W-:Y:S02]  /*0e70*/  PRMT R3, RZ, 0x7610, R58 ;  /* 0x00007610ff037816 */ /* 0x001fe4000000003a */
[--C-:B------:R-:W-:Y:S02]  /*0e80*/  PRMT R141, RZ, 0x5410, R6.reuse ;  /* 0x00005410ff8d7816 */ /* 0x100fe40000000006 */
[----:B------:R-:W-:Y:S01]  /*0e90*/  PRMT R139, RZ, 0x7610, R6 ;  /* 0x00007610ff8b7816 */ /* 0x000fe20000000006 */
[----:B------:R0:W-:Y:S01]  /*0ea0*/  STL [R1+0x4], R3 ;  /* 0x0000040301007387 */ /* 0x0001e20000100800 */
[----:B------:R-:W-:-:S02]  /*0eb0*/  PRMT R137, RZ, 0x5410, R7 ;  /* 0x00005410ff897816 */ /* 0x000fc40000000007 */
[----:B------:R-:W-:Y:S02]  /*0ec0*/  PRMT R4, RZ, 0x7610, R7 ;  /* 0x00007610ff047816 */ /* 0x000fe40000000007 */
[--C-:B------:R-:W-:Y:S02]  /*0ed0*/  PRMT R181, RZ, 0x5410, R164.reuse ;  /* 0x00005410ffb57816 */ /* 0x100fe400000000a4 */
[----:B------:R-:W-:Y:S02]  /*0ee0*/  PRMT R179, RZ, 0x7610, R164 ;  /* 0x00007610ffb37816 */ /* 0x000fe400000000a4 */
[--C-:B------:R-:W-:Y:S02]  /*0ef0*/  PRMT R173, RZ, 0x5410, R166.reuse ;  /* 0x00005410ffad7816 */ /* 0x100fe400000000a6 */
[----:B------:R-:W-:Y:S02]  /*0f00*/  PRMT R171, RZ, 0x7610, R166 ;  /* 0x00007610ffab7816 */ /* 0x000fe400000000a6 */
[----:B------:R-:W-:-:S02]  /*0f10*/  PRMT R138, RZ, 0x5410, R11 ;  /* 0x00005410ff8a7816 */ /* 0x000fc4000000000b */
[----:B0-----:R-:W-:Y:S02]  /*0f20*/  PRMT R3, RZ, 0x7610, R11 ;  /* 0x00007610ff037816 */ /* 0x001fe4000000000b */
[--C-:B------:R-:W-:Y:S02]  /*0f30*/  PRMT R5, RZ, 0x5410, R12.reuse ;  /* 0x00005410ff057816 */ /* 0x100fe4000000000c */
[----:B------:R-:W-:Y:S02]  /*0f40*/  PRMT R6, RZ, 0x7610, R12 ;  /* 0x00007610ff067816 */ /* 0x000fe4000000000c */
[--C-:B------:R-:W-:Y:S02]  /*0f50*/  PRMT R7, RZ, 0x5410, R13.reuse ;  /* 0x00005410ff077816 */ /* 0x100fe4000000000d */
[----:B------:R-:W-:Y:S02]  /*0f60*/  PRMT R8, RZ, 0x7610, R13 ;  /* 0x00007610ff087816 */ /* 0x000fe4000000000d */
[----:B------:R-:W-:-:S02]  /*0f70*/  PRMT R9, RZ, 0x5410, R14 ;  /* 0x00005410ff097816 */ /* 0x000fc4000000000e */
[----:B------:R-:W-:Y:S02]  /*0f80*/  PRMT R10, RZ, 0x7610, R14 ;  /* 0x00007610ff0a7816 */ /* 0x000fe4000000000e */
        /* <DEDUP_REMOVED lines=48> */
[----:B------:R-:W-:Y:S02]  /*1290*/  PRMT R240, RZ, 0x5410, R238 ;  /* 0x00005410fff07816 */ /* 0x000fe400000000ee */
[--C-:B------:R-:W-:Y:S02]  /*12a0*/  PRMT R236, RZ, 0x5410, R239.reuse ;  /* 0x00005410ffec7816 */ /* 0x100fe400000000ef */
[----:B------:R-:W-:Y:S02]  /*12b0*/  PRMT R234, RZ, 0x7610, R239 ;  /* 0x00007610ffea7816 */ /* 0x000fe400000000ef */
[--C-:B------:R-:W-:Y:S02]  /*12c0*/  PRMT R228, RZ, 0x5410, R221.reuse ;  /* 0x00005410ffe47816 */ /* 0x100fe400000000dd */
[----:B------:R-:W-:-:S02]  /*12d0*/  PRMT R226, RZ, 0x7610, R221 ;  /* 0x00007610ffe27816 */ /* 0x000fc400000000dd */
[----:B------:R-:W-:Y:S02]  /*12e0*/  PRMT R224, RZ, 0x5410, R222 ;  /* 0x00005410ffe07816 */ /* 0x000fe400000000de */
[--C-:B------:R-:W-:Y:S02]  /*12f0*/  PRMT R220, RZ, 0x5410, R223.reuse ;  /* 0x00005410ffdc7816 */ /* 0x100fe400000000df */
[----:B------:R-:W-:Y:S02]  /*1300*/  PRMT R218, RZ, 0x7610, R223 ;  /* 0x00007610ffda7816 */ /* 0x000fe400000000df */
[--C-:B------:R-:W-:Y:S02]  /*1310*/  PRMT R212, RZ, 0x5410, R205.reuse ;  /* 0x00005410ffd47816 */ /* 0x100fe400000000cd */
[----:B------:R-:W-:Y:S02]  /*1320*/  PRMT R210, RZ, 0x7610, R205 ;  /* 0x00007610ffd27816 */ /* 0x000fe400000000cd */
[----:B------:R-:W-:-:S02]  /*1330*/  PRMT R208, RZ, 0x5410, R206 ;  /* 0x00005410ffd07816 */ /* 0x000fc400000000ce */
[--C-:B------:R-:W-:Y:S02]  /*1340*/  PRMT R204, RZ, 0x5410, R207.reuse ;  /* 0x00005410ffcc7816 */ /* 0x100fe400000000cf */
[----:B------:R-:W-:Y:S02]  /*1350*/  PRMT R201, RZ, 0x7610, R207 ;  /* 0x00007610ffc97816 */ /* 0x000fe400000000cf */
[--C-:B------:R-:W-:Y:S02]  /*1360*/  PRMT R190, RZ, 0x5410, R34.reuse ;  /* 0x00005410ffbe7816 */ /* 0x100fe40000000022 */
[----:B------:R-:W-:Y:S02]  /*1370*/  PRMT R188, RZ, 0x7610, R34 ;  /* 0x00007610ffbc7816 */ /* 0x000fe40000000022 */
[--C-:B------:R-:W-:Y:S02]  /*1380*/  PRMT R186, RZ, 0x5410, R35.reuse ;  /* 0x00005410ffba7816 */ /* 0x100fe40000000023 */
[----:B------:R-:W-:-:S02]  /*1390*/  PRMT R184, RZ, 0x7610, R35 ;  /* 0x00007610ffb87816 */ /* 0x000fc40000000023 */
[----:B------:R-:W-:Y:S02]  /*13a0*/  PRMT R185, RZ, 0x5410, R183 ;  /* 0x00005410ffb97816 */ /* 0x000fe400000000b7 */
[----:B------:R-:W-:Y:S02]  /*13b0*/  PRMT R169, RZ, 0x5410, R167 ;  /* 0x00005410ffa97816 */ /* 0x000fe400000000a7 */
[----:B------:R-:W-:Y:S02]  /*13c0*/  PRMT R153, RZ, 0x5410, R151 ;  /* 0x00005410ff997816 */ /* 0x000fe40000000097 */
[--C-:B------:R-:W-:Y:S02]  /*13d0*/  PRMT R27, RZ, 0x5410, R31.reuse ;  /* 0x00005410ff1b7816 */ /* 0x100fe4000000001f */
[----:B------:R-:W-:Y:S01]  /*13e0*/  PRMT R28, RZ, 0x7610, R31 ;  /* 0x00007610ff1c7816 */ /* 0x000fe2000000001f */
[----:B------:R-:W-:Y:S01]  /*13f0*/  IMAD.MOV.U32 R31, RZ, RZ, R52 ;  /* 0x000000ffff1f7224 */ /* 0x000fe200078e0034 */
[----:B------:R-:W-:-:S02]  /*1400*/  PRMT R29, RZ, 0x5410, R36 ;  /* 0x00005410ff1d7816 */ /* 0x000fc40000000024 */
[----:B------:R-:W-:Y:S02]  /*1410*/  PRMT R30, RZ, 0x7610, R36 ;  /* 0x00007610ff1e7816 */ /* 0x000fe40000000024 */
[--C-:B------:R-:W-:Y:S02]  /*1420*/  PRMT R32, RZ, 0x5410, R37.reuse ;  /* 0x00005410ff207816 */ /* 0x100fe40000000025 */
[----:B------:R-:W-:Y:S02]  /*1430*/  PRMT R33, RZ, 0x7610, R37 ;  /* 0x00007610ff217816 */ /* 0x000fe40000000025 */
        /* <DEDUP_REMOVED lines=12> */
[----:B------:R-:W-:Y:S02]  /*1500*/  PRMT R222, RZ, 0x7610, R222 ;  /* 0x00007610ffde7816 */ /* 0x000fe400000000de */
[--C-:B------:R-:W-:Y:S02]  /*1510*/  PRMT R231, RZ, 0x5410, R44.reuse ;  /* 0x00005410ffe77816 */ /* 0x100fe4000000002c */
        /* <DEDUP_REMOVED lines=17> */
[----:B------:R-:W-:Y:S02]  /*1630*/  PRMT R167, RZ, 0x7610, R167 ;  /* 0x00007610ffa77816 */ /* 0x000fe400000000a7 */
[----:B------:R-:W-:-:S02]  /*1640*/  PRMT R151, RZ, 0x7610, R151 ;  /* 0x00007610ff977816 */ /* 0x000fc40000000097 */
[--C-:B------:R-:W-:Y:S02]  /*1650*/  PRMT R34, RZ, 0x5410, R38.reuse ;  /* 0x00005410ff227816 */ /* 0x100fe40000000026 */
[----:B------:R-:W-:Y:S02]  /*1660*/  PRMT R35, RZ, 0x7610, R38 ;  /* 0x00007610ff237816 */ /* 0x000fe40000000026 */
[--C-:B------:R-:W-:Y:S02]  /*1670*/  PRMT R36, RZ, 0x5410, R39.reuse ;  /* 0x00005410ff247816 */ /* 0x100fe40000000027 */
[----:B------:R-:W-:Y:S02]  /*1680*/  PRMT R37, RZ, 0x7610, R39 ;  /* 0x00007610ff257816 */ /* 0x000fe40000000027 */
.L_x_1097:
        /* <DEDUP_REMOVED lines=9> */
[----:B------:R-:W-:Y:S01]  /*1720*/  IMAD.MOV.U32 R73, RZ, RZ, 0x10 ;  /* 0x00000010ff497424 */ /* 0x000fe200078e00ff */
[----:B------:R-:W-:-:S03]  /*1730*/  ISETP.NE.U32.AND P2, PT, RZ, c[0x0][0x178], PT ;  /* 0x00005e00ff007a0c */ /* 0x000fc60003f45070 */
[----:B------:R-:W-:Y:S01]  /*1740*/  IMAD.WIDE.U32 R72, R58, R73, c[0x0][0x170] ;  /* 0x00005c003a487625 */ /* 0x000fe200078e0049 */
[----:B------:R-:W-:-:S05]  /*1750*/  ISETP.NE.AND.EX P2, PT, RZ, c[0x0][0x17c], PT, P2 ;  /* 0x00005f00ff007a0c */ /* 0x000fca0003f45320 */
[----:B------:R-:W2:Y:S08]  /*1760*/  LDG.E.128 R72, [R72.64] ;  /* 0x0000000448487981 */ /* 0x000eb0000c1e1d00 */
[----:B------:R-:W-:-:S04]  /*1770*/  @P2 LEA R38, P3, R58, c[0x0][0x178], 0x4 ;  /* 0x00005e003a262a11 */ /* 0x000fc800078620ff */
[----:B------:R-:W-:-:S05]  /*1780*/  @P2 LEA.HI.X R39, R58, c[0x0][0x17c], RZ, 0x4, P3 ;  /* 0x00005f003a272a11 */ /* 0x000fca00018f24ff */
[----:B------:R0:W5:Y:S01]  /*1790*/  @P2 LDG.E.128 R68, [R38.64] ;  /* 0x0000000426442981 */ /* 0x000162000c1e1d00 */
[----:B------:R-:W-:-:S04]  /*17a0*/  ISETP.NE.U32.AND P2, PT, RZ, c[0x0][0x180], PT ;  /* 0x00006000ff007a0c */ /* 0x000fc80003f45070 */
[----:B------:R-:W-:-:S13]  /*17b0*/  ISETP.NE.AND.EX P2, PT, RZ, c[0x0][0x184], PT, P2 ;  /* 0x00006100ff007a0c */ /* 0x000fda0003f45320 */
[----:B0-----:R-:W-:-:S04]  /*17c0*/  @P2 LEA R38, P3, R58, c[0x0][0x180], 0x4 ;  /* 0x000060003a262a11 */ /* 0x001fc800078620ff */
[----:B------:R-:W-:Y:S02]  /*17d0*/  @P2 LEA.HI.X R39, R58, c[0x0][0x184], RZ, 0x4, P3 ;  /* 0x000061003a272a11 */ /* 0x000fe400018f24ff */
[----:B------:R-:W-:-:S03]  /*17e0*/  ISETP.NE.U32.AND P3, PT, RZ, c[0x0][0x178], PT ;  /* 0x00005e00ff007a0c */ /* 0x000fc60003f65070 */
[----:B------:R2:W5:Y:S01]  /*17f0*/  @P2 LDG.E.128 R64, [R38.64] ;  /* 0x0000000426402981 */ /* 0x000562000c1e1d00 */
[----:B------:R-:W-:Y:S02]  /*1800*/  ISETP.NE.AND.EX P3, PT, RZ, c[0x0][0x17c], PT, P3 ;  /* 0x00005f00ff007a0c */ /* 0x000fe40003f65330 */
[----:B--2---:R-:W-:-:S11]  /*1810*/  PRMT R38, RZ, 0x5410, R72 ;  /* 0x00005410ff267816 */ /* 0x004fd60000000048 */
[----:B------:R-:W-:Y:S05]  /*1820*/  @P3 BRA `(.L_x_736) ;  /* 0x0000008000003947 */ /* 0x000fea0003800000 */
[----:B------:R-:W-:-:S04]  /*1830*/  ISETP.NE.U32.AND P4, PT, RZ, c[0x0][0x180], PT ;  /* 0x00006000ff007a0c */ /* 0x000fc80003f85070 */
[----:B------:R-:W-:-:S13]  /*1840*/  ISETP.NE.AND.EX P4, PT, RZ, c[0x0][0x184], PT, P4 ;  /* 0x00006100ff007a0c */ /* 0x000fda0003f85340 */
[----:B------:R-:W-:Y:S05]  /*1850*/  @P4 BRA `(.L_x_737) ;  /* 0x0000002000004947 */ /* 0x000fea0003800000 */
[----:B------:R-:W-:Y:S05]  /*1860*/  @P0 BRA `(.L_x_738) ;  /* 0x0000008000000947 */ /* 0x000fea0003800000 */
[----:B------:R-:W-:Y:S05]  /*1870*/  BRA `(.L_x_739) ;  /* 0x0000009000007947 */ /* 0x000fea0003800000 */
.L_x_737:
[----:B-----5:R-:W-:-:S05]  /*1880*/  PRMT R39, RZ, 0x5410, R64 ;  /* 0x00005410ff277816 */ /* 0x020fca0000000040 */
[----:B------:R-:W-:Y:S01]  /*1890*/  FADD.FTZ R38, R39, R38 ;  /* 0x0000002627267221 */ /* 0x000fe20000010000 */
[----:B------:R-:W-:Y:S05]  /*18a0*/  BRA `(.L_x_738) ;  /* 0x0000004000007947 */ /* 0x000fea0003800000 */
.L_x_736:
[----:B-----5:R-:W-:-:S05]  /*18b0*/  PRMT R39, RZ, 0x5410, R68 ;  /* 0x00005410ff277816 */ /* 0x020fca0000000044 */
[----:B------:R-:W-:Y:S01]  /*18c0*/  FADD.FTZ R38, R39, R38 ;  /* 0x0000002627267221 */ /* 0x000fe20000010000 */
[----:B------:R-:W-:-:S05]  /*18d0*/  @P2 PRMT R39, RZ, 0x5410, R64 ;  /* 0x00005410ff272816 */ /* 0x000fca0000000040 */
[----:B------:R-:W-:-:S05]  /*18e0*/  @P2 FADD.FTZ R38, R39, R38 ;  /* 0x0000002627262221 */ /* 0x000fca0000010000 */
.L_x_738:
[----:B------:R-:W-:-:S04]  /*18f0*/  F2FP.BF16.PACK_AB R39, RZ, R38 ;  /* 0x00000026ff27723e */ /* 0x000fc800000010ff */
[----:B------:R-:W-:Y:S02]  /*1900*/  PRMT R60, R39, 0x7610, R60 ;  /* 0x00007610273c7816 */ /* 0x000fe4000000003c */
.L_x_739:
[----:B------:R-:W-:Y:S01]  /*1910*/  PRMT R39, RZ, 0x7610, R72 ;  /* 0x00007610ff277816 */ /* 0x000fe20000000048 */
[----:B------:R-:W-:Y:S05]  /*1920*/  @P3 BRA `(.L_x_740) ;  /* 0x0000008000003947 */ /* 0x000fea0003800000 */
[----:B------:R-:W-:-:S04]  /*1930*/  ISETP.NE.U32.AND P4, PT, RZ, c[0x0][0x180], PT ;  /* 0x00006000ff007a0c */ /* 0x000fc80003f85070 */
[----:B------:R-:W-:-:S13]  /*1940*/  ISETP.NE.AND.EX P4, PT, RZ, c[0x0][0x184], PT, P4 ;  /* 0x00006100ff007a0c */ /* 0x000fda0003f85340 */
[----:B------:R-:W-:Y:S05]  /*1950*/  @P4 BRA `(.L_x_741) ;  /* 0x0000002000004947 */ /* 0x000fea0003800000 */
[----:B------:R-:W-:Y:S05]  /*1960*/  @P0 BRA `(.L_x_742) ;  /* 0x0000008000000947 */ /* 0x000fea0003800000 */
[----:B------:R-:W-:Y:S05]  /*1970*/  BRA `(.L_x_743) ;  /* 0x0000009000007947 */ /* 0x000fea0003800000 */
.L_x_741:
[----:B-----5:R-:W-:-:S05]  /*1980*/  PRMT R40, RZ, 0x7610, R64 ;  /* 0x00007610ff287816 */ /* 0x020fca0000000040 */
[----:B------:R-:W-:Y:S01]  /*1990*/  FADD.FTZ R39, R40, R39 ;  /* 0x0000002728277221 */ /* 0x000fe20000010000 */
[----:B------:R-:W-:Y:S05]  /*19a0*/  BRA `(.L_x_742) ;  /* 0x0000004000007947 */ /* 0x000fea0003800000 */
.L_x_740:
[----:B-----5:R-:W-:-:S05]  /*19b0*/  PRMT R40, RZ, 0x7610, R68 ;  /* 0x00007610ff287816 */ /* 0x020fca0000000044 */
[----:B------:R-:W-:Y:S01]  /*19c0*/  FADD.FTZ R39, R40, R39 ;  /* 0x0000002728277221 */ /* 0x000fe20000010000 */
[----:B------:R-:W-:-:S05]  /*19d0*/  @P2 PRMT R40, RZ, 0x7610, R64 ;  /* 0x00007610ff282816 */ /* 0x000fca0000000040 */
[----:B------:R-:W-:-:S05]  /*19e0*/  @P2 FADD.FTZ R39, R40, R39 ;  /* 0x0000002728272221 */ /* 0x000fca0000010000 */
.L_x_742:
[----:B------:R-:W-:-:S04]  /*19f0*/  F2FP.BF16.PACK_AB R40, RZ, R39 ;  /* 0x00000027ff28723e */ /* 0x000fc800000010ff */
[----:B------:R-:W-:Y:S02]  /*1a00*/  PRMT R60, R60, 0x5410, R40 ;  /* 0x000054103c3c7816 */ /* 0x000fe40000000028 */
.L_x_743:
[----:B------:R-:W-:Y:S01]  /*1a10*/  PRMT R40, RZ, 0x5410, R73 ;  /* 0x00005410ff287816 */ /* 0x000fe20000000049 */
[----:B------:R-:W-:Y:S05]  /*1a20*/  @P3 BRA `(.L_x_744) ;  /* 0x0000008000003947 */ /* 0x000fea0003800000 */
[----:B------:R-:W-:-:S04]  /*1a30*/  ISETP.NE.U32.AND P4, PT, RZ, c[0x0][0x180], PT ;  /* 0x00006000ff007a0c */ /* 0x000fc80003f85070 */
[----:B------:R-:W-:-:S13]  /*1a40*/  ISETP.NE.AND.EX P4, PT, RZ, c[0x0][0x184], PT, P4 ;  /* 0x00006100ff007a0c */ /* 0x000fda0003f85340 */
[----:B------:R-:W-:Y:S05]  /*1a50*/  @P4 BRA `(.L_x_745) ;  /* 0x0000002000004947 */ /* 0x000fea0003800000 */
[----:B------:R-:W-:Y:S05]  /*1a60*/  @P0 BRA `(.L_x_746) ;  /* 0x0000008000000947 */ /* 0x000fea0003800000 */
[----:B------:R-:W-:Y:S05]  /*1a70*/  BRA `(.L_x_747) ;  /* 0x0000009000007947 */ /* 0x000fea0003800000 */
.L_x_745:
[----:B-----5:R-:W-:-:S05]  /*1a80*/  PRMT R72, RZ, 0x5410, R65 ;  /* 0x00005410ff487816 */ /* 0x020fca0000000041 */
[----:B------:R-:W-:Y:S01]  /*1a90*/  FADD.FTZ R40, R72, R40 ;  /* 0x0000002848287221 */ /* 0x000fe20000010000 */
[----:B------:R-:W-:Y:S05]  /*1aa0*/  BRA `(.L_x_746) ;  /* 0x0000004000007947 */ /* 0x000fea0003800000 */
.L_x_744:
[----:B-----5:R-:W-:-:S05]  /*1ab0*/  PRMT R72, RZ, 0x5410, R69 ;  /* 0x00005410ff487816 */ /* 0x020fca0000000045 */
[----:B------:R-:W-:Y:S01]  /*1ac0*/  FADD.FTZ R40, R72, R40 ;  /* 0x0000002848287221 */ /* 0x000fe20000010000 */
[----:B------:R-:W-:-:S05]  /*1ad0*/  @P2 PRMT R72, RZ, 0x5410, R65 ;  /* 0x00005410ff482816 */ /* 0x000fca0000000041 */
[----:B------:R-:W-:-:S05]  /*1ae0*/  @P2 FADD.FTZ R40, R72, R40 ;  /* 0x0000002848282221 */ /* 0x000fca0000010000 */
.L_x_746:
[----:B------:R-:W-:-:S04]  /*1af0*/  F2FP.BF16.PACK_AB R72, RZ, R40 ;  /* 0x00000028ff48723e */ /* 0x000fc800000010ff */
[----:B------:R-:W-:Y:S02]  /*1b00*/  PRMT R61, R72, 0x7610, R61 ;  /* 0x00007610483d7816 */ /* 0x000fe4000000003d */
.L_x_747:
[----:B------:R-:W-:Y:S01]  /*1b10*/  PRMT R85, RZ, 0x7610, R73 ;  /* 0x00007610ff557816 */ /* 0x000fe20000000049 */
[----:B------:R-:W-:Y:S05]  /*1b20*/  @P3 BRA `(.L_x_748) ;  /* 0x0000008000003947 */ /* 0x000fea0003800000 */
[----:B------:R-:W-:-:S04]  /*1b30*/  ISETP.NE.U32.AND P4, PT, RZ, c[0x0][0x180], PT ;  /* 0x00006000ff007a0c */ /* 0x000fc80003f85070 */
[----:B------:R-:W-:-:S13]  /*1b40*/  ISETP.NE.AND.EX P4, PT, RZ, c[0x0][0x184], PT, P4 ;  /* 0x00006100ff007a0c */ /* 0x000fda0003f85340 */
[----:B------:R-:W-:Y:S05]  /*1b50*/  @P4 BRA `(.L_x_749) ;  /* 0x0000002000004947 */ /* 0x000fea0003800000 */
[----:B------:R-:W-:Y:S05]  /*1b60*/  @P0 BRA `(.L_x_750) ;  /* 0x0000008000000947 */ /* 0x000fea0003800000 */
[----:B------:R-:W-:Y:S05]  /*1b70*/  BRA `(.L_x_751) ;  /* 0x0000009000007947 */ /* 0x000fea0003800000 */
.L_x_749:
[----:B-----5:R-:W-:-:S05]  /*1b80*/  PRMT R72, RZ, 0x7610, R65 ;  /* 0x00007610ff487816 */ /* 0x020fca0000000041 */
[----:B------:R-:W-:Y:S01]  /*1b90*/  FADD.FTZ R85, R72, R85 ;  /* 0x0000005548557221 */ /* 0x000fe20000010000 */
[----:B------:R-:W-:Y:S05]  /*1ba0*/  BRA `(.L_x_750) ;  /* 0x0000004000007947 */ /* 0x000fea0003800000 */
.L_x_748:
[----:B-----5:R-:W-:-:S05]  /*1bb0*/  PRMT R72, RZ, 0x7610, R69 ;  /* 0x00007610ff487816 */ /* 0x020fca0000000045 */
[----:B------:R-:W-:Y:S01]  /*1bc0*/  FADD.FTZ R85, R72, R85 ;  /* 0x0000005548557221 */ /* 0x000fe20000010000 */
[----:B------:R-:W-:-:S05]  /*1bd0*/  @P2 PRMT R72, RZ, 0x7610, R65 ;  /* 0x00007610ff482816 */ /* 0x000fca0000000041 */
[----:B------:R-:W-:-:S05]  /*1be0*/  @P2 FADD.FTZ R85, R72, R85 ;  /* 0x0000005548552221 */ /* 0x000fca0000010000 */
.L_x_750:
[----:B------:R-:W-:-:S04]  /*1bf0*/  F2FP.BF16.PACK_AB R72, RZ, R85 ;  /* 0x00000055ff48723e */ /* 0x000fc800000010ff */
[----:B------:R-:W-:Y:S02]  /*1c00*/  PRMT R61, R61, 0x5410, R72 ;  /* 0x000054103d3d7816 */ /* 0x000fe40000000048 */
.L_x_751:
[----:B------:R-:W-:Y:S01]  /*1c10*/  PRMT R86, RZ, 0x5410, R74 ;  /* 0x00005410ff567816 */ /* 0x000fe2000000004a */
[----:B------:R-:W-:Y:S05]  /*1c20*/  @P3 BRA `(.L_x_752) ;  /* 0x0000008000003947 */ /* 0x000fea0003800000 */
[----:B------:R-:W-:-:S04]  /*1c30*/  ISETP.NE.U32.AND P4, PT, RZ, c[0x0][0x180], PT ;  /* 0x00006000ff007a0c */ /* 0x000fc80003f85070 */
[----:B------:R-:W-:-:S13]  /*1c40*/  ISETP.NE.AND.EX P4, PT, RZ, c[0x0][0x184], PT, P4 ;  /* 0x00006100ff007a0c */ /* 0x000fda0003f85340 */
[----:B------:R-:W-:Y:S05]  /*1c50*/  @P4 BRA `(.L_x_753) ;  /* 0x0000002000004947 */ /* 0x000fea0003800000 */
[----:B------:R-:W-:Y:S05]  /*1c60*/  @P0 BRA `(.L_x_754) ;  /* 0x0000008000000947 */ /* 0x000fea0003800000 */
[----:B------:R-:W-:Y:S05]  /*1c70*/  BRA `(.L_x_755) ;  /* 0x0000009000007947 */ /* 0x000fea0003800000 */
.L_x_753:
[----:B-----5:R-:W-:-:S05]  /*1c80*/  PRMT R72, RZ, 0x5410, R66 ;  /* 0x00005410ff487816 */ /* 0x020fca0000000042 */
[----:B------:R-:W-:Y:S01]  /*1c90*/  FADD.FTZ R86, R72, R86 ;  /* 0x0000005648567221 */ /* 0x000fe20000010000 */
[----:B------:R-:W-:Y:S05]  /*1ca0*/  BRA `(.L_x_754) ;  /* 0x0000004000007947 */ /* 0x000fea0003800000 */
.L_x_752:
[----:B-----5:R-:W-:-:S05]  /*1cb0*/  PRMT R72, RZ, 0x5410, R70 ;  /* 0x00005410ff487816 */ /* 0x020fca0000000046 */
[----:B------:R-:W-:Y:S01]  /*1cc0*/  FADD.FTZ R86, R72, R86 ;  /* 0x0000005648567221 */ /* 0x000fe20000010000 */
[----:B------:R-:W-:-:S05]  /*1cd0*/  @P2 PRMT R72, RZ, 0x5410, R66 ;  /* 0x00005410ff482816 */ /* 0x000fca0000000042 */
[----:B------:R-:W-:-:S05]  /*1ce0*/  @P2 FADD.FTZ R86, R72, R86 ;  /* 0x0000005648562221 */ /* 0x000fca0000010000 */
.L_x_754:
[----:B------:R-:W-:-:S04]  /*1cf0*/  F2FP.BF16.PACK_AB R72, RZ, R86 ;  /* 0x00000056ff48723e */ /* 0x000fc800000010ff */
[----:B------:R-:W-:Y:S02]  /*1d00*/  PRMT R62, R72, 0x7610, R62 ;  /* 0x00007610483e7816 */ /* 0x000fe4000000003e */
.L_x_755:
[----:B------:R-:W-:Y:S01]  /*1d10*/  PRMT R105, RZ, 0x7610, R74 ;  /* 0x00007610ff697816 */ /* 0x000fe2000000004a */
[----:B------:R-:W-:Y:S05]  /*1d20*/  @P3 BRA `(.L_x_756) ;  /* 0x0000008000003947 */ /* 0x000fea0003800000 */
[----:B------:R-:W-:-:S04]  /*1d30*/  ISETP.NE.U32.AND P4, PT, RZ, c[0x0][0x180], PT ;  /* 0x00006000ff007a0c */ /* 0x000fc80003f85070 */
[----:B------:R-:W-:-:S13]  /*1d40*/  ISETP.NE.AND.EX P4, PT, RZ, c[0x0][0x184], PT, P4 ;  /* 0x00006100ff007a0c */ /* 0x000fda0003f85340 */
[----:B------:R-:W-:Y:S05]  /*1d50*/  @P4 BRA `(.L_x_757) ;  /* 0x0000002000004947 */ /* 0x000fea0003800000 */
[----:B------:R-:W-:Y:S05]  /*1d60*/  @P0 BRA `(.L_x_758) ;  /* 0x0000008000000947 */ /* 0x000fea0003800000 */
[----:B------:R-:W-:Y:S05]  /*1d70*/  BRA `(.L_x_759) ;  /* 0x0000009000007947 */ /* 0x000fea0003800000 */
.L_x_757:
[----:B-----5:R-:W-:-:S05]  /*1d80*/  PRMT R72, RZ, 0x7610, R66 ;  /* 0x00007610ff487816 */ /* 0x020fca0000000042 */
[----:B------:R-:W-:Y:S01]  /*1d90*/  FADD.FTZ R105, R72, R105 ;  /* 0x0000006948697221 */ /* 0x000fe20000010000 */
[----:B------:R-:W-:Y:S05]  /*1da0*/  BRA `(.L_x_758) ;  /* 0x0000004000007947 */ /* 0x000fea0003800000 */
.L_x_756:
[----:B-----5:R-:W-:-:S05]  /*1db0*/  PRMT R72, RZ, 0x7610, R70 ;  /* 0x00007610ff487816 */ /* 0x020fca0000000046 */
[----:B------:R-:W-:Y:S01]  /*1dc0*/  FADD.FTZ R105, R72, R105 ;  /* 0x0000006948697221 */ /* 0x000fe20000010000 */
[----:B------:R-:W-:-:S05]  /*1dd0*/  @P2 PRMT R72, RZ, 0x7610, R66 ;  /* 0x00007610ff482816 */ /* 0x000fca0000000042 */
[----:B------:R-:W-:-:S05]  /*1de0*/  @P2 FADD.FTZ R105, R72, R105 ;  /* 0x0000006948692221 */ /* 0x000fca0000010000 */
.L_x_758:
[----:B------:R-:W-:-:S04]  /*1df0*/  F2FP.BF16.PACK_AB R72, RZ, R105 ;  /* 0x00000069ff48723e */ /* 0x000fc800000010ff */
[----:B------:R-:W-:Y:S02]  /*1e00*/  PRMT R62, R62, 0x5410, R72 ;  /* 0x000054103e3e7816 */ /* 0x000fe40000000048 */
.L_x_759:
[----:B------:R-:W-:Y:S01]  /*1e10*/  PRMT R106, RZ, 0x5410, R75 ;  /* 0x00005410ff6a7816 */ /* 0x000fe2000000004b */
[----:B------:R-:W-:Y:S05]  /*1e20*/  @P3 BRA `(.L_x_760) ;  /* 0x0000008000003947 */ /* 0x000fea0003800000 */
[----:B------:R-:W-:-:S04]  /*1e30*/  ISETP.NE.U32.AND P4, PT, RZ, c[0x0][0x180], PT ;  /* 0x00006000ff007a0c */ /* 0x000fc80003f85070 */
[----:B------:R-:W-:-:S13]  /*1e40*/  ISETP.NE.AND.EX P4, PT, RZ, c[0x0][0x184], PT, P4 ;  /* 0x00006100ff007a0c */ /* 0x000fda0003f85340 */
[----:B------:R-:W-:Y:S05]  /*1e50*/  @P4 BRA `(.L_x_761) ;  /* 0x0000002000004947 */ /* 0x000fea0003800000 */
[----:B------:R-:W-:Y:S05]  /*1e60*/  @P0 BRA `(.L_x_762) ;  /* 0x0000008000000947 */ /* 0x000fea0003800000 */
[----:B------:R-:W-:Y:S05]  /*1e70*/  BRA `(.L_x_763) ;  /* 0x0000009000007947 */ /* 0x000fea0003800000 */
.L_x_761:
[----:B-----5:R-:W-:-:S05]  /*1e80*/  PRMT R72, RZ, 0x5410, R67 ;  /* 0x00005410ff487816 */ /* 0x020fca0000000043 */
[----:B------:R-:W-:Y:S01]  /*1e90*/  FADD.FTZ R106, R72, R106 ;  /* 0x0000006a486a7221 */ /* 0x000fe20000010000 */
[----:B------:R-:W-:Y:S05]  /*1ea0*/  BRA `(.L_x_762) ;  /* 0x0000004000007947 */ /* 0x000fea0003800000 */
.L_x_760:
[----:B-----5:R-:W-:-:S05]  /*1eb0*/  PRMT R72, RZ, 0x5410, R71 ;  /* 0x00005410ff487816 */ /* 0x020fca0000000047 */
[----:B------:R-:W-:Y:S01]  /*1ec0*/  FADD.FTZ R106, R72, R106 ;  /* 0x0000006a486a7221 */ /* 0x000fe20000010000 */
[----:B------:R-:W-:-:S05]  /*1ed0*/  @P2 PRMT R72, RZ, 0x5410, R67 ;  /* 0x00005410ff482816 */ /* 0x000fca0000000043 */
[----:B------:R-:W-:-:S05]  /*1ee0*/  @P2 FADD.FTZ R106, R72, R106 ;  /* 0x0000006a486a2221 */ /* 0x000fca0000010000 */
.L_x_762:
[----:B------:R-:W-:-:S04]  /*1ef0*/  F2FP.BF16.PACK_AB R72, RZ, R106 ;  /* 0x0000006aff48723e */ /* 0x000fc800000010ff */
[----:B------:R-:W-:Y:S02]  /*1f00*/  PRMT R63, R72, 0x7610, R63 ;  /* 0x00007610483f7816 */ /* 0x000fe4000000003f */
.L_x_763:
[----:B------:R-:W-:Y:S01]  /*1f10*/  PRMT R125, RZ, 0x7610, R75 ;  /* 0x00007610ff7d7816 */ /* 0x000fe2000000004b */
[----:B------:R-:W-:Y:S05]  /*1f20*/  @P3 BRA `(.L_x_764) ;  /* 0x0000008000003947 */ /* 0x000fea0003800000 */
[----:B------:R-:W-:-:S04]  /*1f30*/  ISETP.NE.U32.AND P2, PT, RZ, c[0x0][0x180], PT ;  /* 0x00006000ff007a0c */ /* 0x000fc80003f45070 */
[----:B------:R-:W-:-:S13]  /*1f40*/  ISETP.NE.AND.EX P2, PT, RZ, c[0x0][0x184], PT, P2 ;  /* 0x00006100ff007a0c */ /* 0x000fda0003f45320 */
[----:B------:R-:W-:Y:S05]  /*1f50*/  @P2 BRA `(.L_x_765) ;  /* 0x0000002000002947 */ /* 0x000fea0003800000 */
[----:B------:R-:W-:Y:S05]  /*1f60*/  @P0 BRA `(.L_x_766) ;  /* 0x0000008000000947 */ /* 0x000fea0003800000 */
[----:B------:R-:W-:Y:S05]  /*1f70*/  BRA `(.L_x_767) ;  /* 0x0000009000007947 */ /* 0x000fea0003800000 */
.L_x_765:
[----:B-----5:R-:W-:-:S05]  /*1f80*/  PRMT R72, RZ, 0x7610, R67 ;  /* 0x00007610ff487816 */ /* 0x020fca0000000043 */
[----:B------:R-:W-:Y:S01]  /*1f90*/  FADD.FTZ R125, R72, R125 ;  /* 0x0000007d487d7221 */ /* 0x000fe20000010000 */
[----:B------:R-:W-:Y:S05]  /*1fa0*/  BRA `(.L_x_766) ;  /* 0x0000004000007947 */ /* 0x000fea0003800000 */
.L_x_764:
[----:B-----5:R-:W-:-:S05]  /*1fb0*/  PRMT R72, RZ, 0x7610, R71 ;  /* 0x00007610ff487816 */ /* 0x020fca0000000047 */
[----:B------:R-:W-:Y:S01]  /*1fc0*/  FADD.FTZ R125, R72, R125 ;  /* 0x0000007d487d7221 */ /* 0x000fe20000010000 */
[----:B------:R-:W-:-:S05]  /*1fd0*/  @P2 PRMT R72, RZ, 0x7610, R67 ;  /* 0x00007610ff482816 */ /* 0x000fca0000000043 */
[----:B------:R-:W-:-:S05]  /*1fe0*/  @P2 FADD.FTZ R125, R72, R125 ;  /* 0x0000007d487d2221 */ /* 0x000fca0000010000 */
.L_x_766:
[----:B------:R-:W-:-:S04]  /*1ff0*/  F2FP.BF16.PACK_AB R72, RZ, R125 ;  /* 0x0000007dff48723e */ /* 0x000fc800000010ff */
[----:B------:R-:W-:Y:S02]  /*2000*/  PRMT R63, R63, 0x5410, R72 ;  /* 0x000054103f3f7816 */ /* 0x000fe40000000048 */
.L_x_767:
[C---:B------:R-:W-:Y:S02]  /*2010*/  @P0 LEA R72, P2, R58.reuse, c[0x0][0x188], 0x4 ;  /* 0x000062003a480a11 */ /* 0x040fe400078420ff */
[C---:B------:R-:W-:Y:S02]  /*2020*/  IADD3 R134, R58.reuse, 0x20, RZ ;  /* 0x000000203a867810 */ /* 0x040fe40007ffe0ff */
[----:B------:R-:W-:-:S05]  /*2030*/  @P0 LEA.HI.X R73, R58, c[0x0][0x18c], RZ, 0x4, P2 ;  /* 0x000063003a490a11 */ /* 0x000fca00010f24ff */
[----:B------:R0:W-:Y:S04]  /*2040*/  @P0 STG.E.128 [R72.64], R60 ;  /* 0x0000003c48000986 */ /* 0x0001e8000c101d04 */
.L_x_735:
[----:B------:R-:W-:Y:S05]  /*2050*/  BSYNC B0 ;  /* 0x0000000000007941 */ /* 0x000fea0003800000 */
.L_x_734:
        /* <DEDUP_REMOVED lines=12> */
[----:B------:R-:W2:Y:S02]  /*2120*/  LDG.E.128 R72, [R72.64] ;  /* 0x0000000448487981 */ /* 0x000ea4000c1e1d00 */
[----:B-1----:R-:W-:-:S04]  /*2130*/  @P2 LEA R42, P3, R134, c[0x0][0x180], 0x4 ;  /* 0x00006000862a2a11 */ /* 0x002fc800078620ff */
        /* <DEDUP_REMOVED lines=11> */
.L_x_771:
[----:B-----5:R-:W-:-:S05]  /*21f0*/  PRMT R42, RZ, 0x5410, R64 ;  /* 0x00005410ff2a7816 */ /* 0x020fca0000000040 */
[----:B------:R-:W-:Y:S01]  /*2200*/  FADD.FTZ R41, R42, R41 ;  /* 0x000000292a297221 */ /* 0x000fe20000010000 */
[----:B------:R-:W-:Y:S05]  /*2210*/  BRA `(.L_x_772) ;  /* 0x0000004000007947 */ /* 0x000fea0003800000 */
.L_x_770:
[----:B0----5:R-:W-:-:S05]  /*2220*/  PRMT R42, RZ, 0x5410, R68 ;  /* 0x00005410ff2a7816 */ /* 0x021fca0000000044 */
[----:B------:R-:W-:Y:S01]  /*2230*/  FADD.FTZ R41, R42, R41 ;  /* 0x000000292a297221 */ /* 0x000fe20000010000 */
[----:B------:R-:W-:-:S05]  /*2240*/  @P2 PRMT R42, RZ, 0x5410, R64 ;  /* 0x00005410ff2a2816 */ /* 0x000fca0000000040 */
[----:B------:R-:W-:-:S05]  /*2250*/  @P2 FADD.FTZ R41, R42, R41 ;  /* 0x000000292a292221 */ /* 0x000fca0000010000 */
.L_x_772:
[----:B------:R-:W-:-:S04]  /*2260*/  F2FP.BF16.PACK_AB R42, RZ, R41 ;  /* 0x00000029ff2a723e */ /* 0x000fc800000010ff */
[----:B------:R-:W-:Y:S02]  /*2270*/  PRMT R60, R42, 0x7610, R60 ;  /* 0x000076102a3c7816 */ /* 0x000fe4000000003c */
.L_x_773:
[----:B------:R-:W-:Y:S01]  /*2280*/  PRMT R42, RZ, 0x7610, R72 ;  /* 0x00007610ff2a7816 */ /* 0x000fe20000000048 */
[----:B------:R-:W-:Y:S05]  /*2290*/  @P3 BRA `(.L_x_774) ;  /* 0x0000008000003947 */ /* 0x000fea0003800000 */
[----:B------:R-:W-:-:S04]  /*22a0*/  ISETP.NE.U32.AND P4, PT, RZ, c[0x0][0x180], PT ;  /* 0x00006000ff007a0c */ /* 0x000fc80003f85070 */
[----:B------:R-:W-:-:S13]  /*22b0*/  ISETP.NE.AND.EX P4, PT, RZ, c[0x0][0x184], PT, P4 ;  /* 0x00006100ff007a0c */ /* 0x000fda0003f85340 */
[----:B------:R-:W-:Y:S05]  /*22c0*/  @P4 BRA `(.L_x_775) ;  /* 0x0000002000004947 */ /* 0x000fea0003800000 */
[----:B------:R-:W-:Y:S05]  /*22d0*/  @P0 BRA `(.L_x_776) ;  /* 0x0000008000000947 */ /* 0x000fea0003800000 */
[----:B------:R-:W-:Y:S05]  /*22e0*/  BRA `(.L_x_777) ;  /* 0x0000009000007947 */ /* 0x000fea0003800000 */
.L_x_775:
[----:B-----5:R-:W-:-:S05]  /*22f0*/  PRMT R43, RZ, 0x7610, R64 ;  /* 0x00007610ff2b7816 */ /* 0x020fca0000000040 */
[----:B------:R-:W-:Y:S01]  /*2300*/  FADD.FTZ R42, R43, R42 ;  /* 0x0000002a2b2a7221 */ /* 0x000fe20000010000 */
[----:B------:R-:W-:Y:S05]  /*2310*/  BRA `(.L_x_776) ;  /* 0x0000004000007947 */ /* 0x000fea0003800000 */
.L_x_774:
[----:B-----5:R-:W-:-:S05]  /*2320*/  PRMT R43, RZ, 0x7610, R68 ;  /* 0x00007610ff2b7816 */ /* 0x020fca0000000044 */
[----:B------:R-:W-:Y:S01]  /*2330*/  FADD.FTZ R42, R43, R42 ;  /* 0x0000002a2b2a7221 */ /* 0x000fe20000010000 */
[----:B------:R-:W-:-:S05]  /*2340*/  @P2 PRMT R43, RZ, 0x7610, R64 ;  /* 0x00007610ff2b2816 */ /* 0x000fca0000000040 */
[----:B------:R-:W-:-:S05]  /*2350*/  @P2 FADD.FTZ R42, R43, R42 ;  /* 0x0000002a2b2a2221 */ /* 0x000fca0000010000 */
.L_x_776:
[----:B------:R-:W-:-:S04]  /*2360*/  F2FP.BF16.PACK_AB R43, RZ, R42 ;  /* 0x0000002aff2b723e */ /* 0x000fc800000010ff */
[----:B------:R-:W-:Y:S02]  /*2370*/  PRMT R60, R60, 0x5410, R43 ;  /* 0x000054103c3c7816 */ /* 0x000fe4000000002b */
.L_x_777:
[----:B------:R-:W-:Y:S01]  /*2380*/  PRMT R43, RZ, 0x5410, R73 ;  /* 0x00005410ff2b7816 */ /* 0x000fe20000000049 */
[----:B------:R-:W-:Y:S05]  /*2390*/  @P3 BRA `(.L_x_778) ;  /* 0x0000008000003947 */ /* 0x000fea0003800000 */
[----:B------:R-:W-:-:S04]  /*23a0*/  ISETP.NE.U32.AND P4, PT, RZ, c[0x0][0x180], PT ;  /* 0x00006000ff007a0c */ /* 0x000fc80003f85070 */
[----:B------:R-:W-:-:S13]  /*23b0*/  ISETP.NE.AND.EX P4, PT, RZ, c[0x0][0x184], PT, P4 ;  /* 0x00006100ff007a0c */ /* 0x000fda0003f85340 */
[----:B------:R-:W-:Y:S05]  /*23c0*/  @P4 BRA `(.L_x_779) ;  /* 0x0000002000004947 */ /* 0x000fea0003800000 */
[----:B------:R-:W-:Y:S05]  /*23d0*/  @P0 BRA `(.L_x_780) ;  /* 0x0000008000000947 */ /* 0x000fea0003800000 */
[----:B------:R-:W-:Y:S05]  /*23e0*/  BRA `(.L_x_781) ;  /* 0x0000009000007947 */ /* 0x000fea0003800000 */
.L_x_779:
[----:B-----5:R-:W-:-:S05]  /*23f0*/  PRMT R72, RZ, 0x5410, R65 ;  /* 0x00005410ff487816 */ /* 0x020fca0000000041 */
[----:B------:R-:W-:Y:S01]  /*2400*/  FADD.FTZ R43, R72, R43 ;  /* 0x0000002b482b7221 */ /* 0x000fe20000010000 */
[----:B------:R-:W-:Y:S05]  /*2410*/  BRA `(.L_x_780) ;  /* 0x0000004000007947 */ /* 0x000fea0003800000 */
.L_x_778:
[----:B-----5:R-:W-:-:S05]  /*2420*/  PRMT R72, RZ, 0x5410, R69 ;  /* 0x00005410ff487816 */ /* 0x020fca0000000045 */
[----:B------:R-:W-:Y:S01]  /*2430*/  FADD.FTZ R43, R72, R43 ;  /* 0x0000002b482b7221 */ /* 0x000fe20000010000 */
[----:B------:R-:W-:-:S05]  /*2440*/  @P2 PRMT R72, RZ, 0x5410, R65 ;  /* 0x00005410ff482816 */ /* 0x000fca0000000041 */
[----:B------:R-:W-:-:S05]  /*2450*/  @P2 FADD.FTZ R43, R72, R43 ;  /* 0x0000002b482b2221 */ /* 0x000fca0000010000 */
.L_x_780:
[----:B------:R-:W-:-:S04]  /*2460*/  F2FP.BF16.PACK_AB R72, RZ, R43 ;  /* 0x0000002bff48723e */ /* 0x000fc800000010ff */
[----:B------:R-:W-:Y:S02]  /*2470*/  PRMT R61, R72, 0x7610, R61 ;  /* 0x00007610483d7816 */ /* 0x000fe4000000003d */
.L_x_781:
[----:B------:R-:W-:Y:S01]  /*2480*/  PRMT R87, RZ, 0x7610, R73 ;  /* 0x00007610ff577816 */ /* 0x000fe20000000049 */
[----:B------:R-:W-:Y:S05]  /*2490*/  @P3 BRA `(.L_x_782) ;  /* 0x0000008000003947 */ /* 0x000fea0003800000 */
[----:B------:R-:W-:-:S04]  /*24a0*/  ISETP.NE.U32.AND P4, PT, RZ, c[0x0][0x180], PT ;  /* 0x00006000ff007a0c */ /* 0x000fc80003f85070 */
[----:B------:R-:W-:-:S13]  /*24b0*/  ISETP.NE.AND.EX P4, PT, RZ, c[0x0][0x184], PT, P4 ;  /* 0x00006100ff007a0c */ /* 0x000fda0003f85340 */
[----:B------:R-:W-:Y:S05]  /*24c0*/  @P4 BRA `(.L_x_783) ;  /* 0x0000002000004947 */ /* 0x000fea0003800000 */
[----:B------:R-:W-:Y:S05]  /*24d0*/  @P0 BRA `(.L_x_784) ;  /* 0x0000008000000947 */ /* 0x000fea0003800000 */
[----:B------:R-:W-:Y:S05]  /*24e0*/  BRA `(.L_x_785) ;  /* 0x0000009000007947 */ /* 0x000fea0003800000 */
.L_x_783:
[----:B-----5:R-:W-:-:S05]  /*24f0*/  PRMT R72, RZ, 0x7610, R65 ;  /* 0x00007610ff487816 */ /* 0x020fca0000000041 */
[----:B------:R-:W-:Y:S01]  /*2500*/  FADD.FTZ R87, R72, R87 ;  /* 0x0000005748577221 */ /* 0x000fe20000010000 */
[----:B------:R-:W-:Y:S05]  /*2510*/  BRA `(.L_x_784) ;  /* 0x0000004000007947 */ /* 0x000fea0003800000 */
.L_x_782:
[----:B-----5:R-:W-:-:S05]  /*2520*/  PRMT R72, RZ, 0x7610, R69 ;  /* 0x00007610ff487816 */ /* 0x020fca0000000045 */
[----:B------:R-:W-:Y:S01]  /*2530*/  FADD.FTZ R87, R72, R87 ;  /* 0x0000005748577221 */ /* 0x000fe20000010000 */
[----:B------:R-:W-:-:S05]  /*2540*/  @P2 PRMT R72, RZ, 0x7610, R65 ;  /* 0x00007610ff482816 */ /* 0x000fca0000000041 */
[----:B------:R-:W-:-:S05]  /*2550*/  @P2 FADD.FTZ R87, R72, R87 ;  /* 0x0000005748572221 */ /* 0x000fca0000010000 */
.L_x_784:
[----:B------:R-:W-:-:S04]  /*2560*/  F2FP.BF16.PACK_AB R72, RZ, R87 ;  /* 0x00000057ff48723e */ /* 0x000fc800000010ff */
[----:B------:R-:W-:Y:S02]  /*2570*/  PRMT R61, R61, 0x5410, R72 ;  /* 0x000054103d3d7816 */ /* 0x000fe40000000048 */
.L_x_785:
[----:B------:R-:W-:Y:S01]  /*2580*/  PRMT R88, RZ, 0x5410, R74 ;  /* 0x00005410ff587816 */ /* 0x000fe2000000004a */
[----:B------:R-:W-:Y:S05]  /*2590*/  @P3 BRA `(.L_x_786) ;  /* 0x0000008000003947 */ /* 0x000fea0003800000 */
[----:B------:R-:W-:-:S04]  /*25a0*/  ISETP.NE.U32.AND P4, PT, RZ, c[0x0][0x180], PT ;  /* 0x00006000ff007a0c */ /* 0x000fc80003f85070 */
[----:B------:R-:W-:-:S13]  /*25b0*/  ISETP.NE.AND.EX P4, PT, RZ, c[0x0][0x184], PT, P4 ;  /* 0x00006100ff007a0c */ /* 0x000fda0003f85340 */
[----:B------:R-:W-:Y:S05]  /*25c0*/  @P4 BRA `(.L_x_787) ;  /* 0x0000002000004947 */ /* 0x000fea0003800000 */
[----:B------:R-:W-:Y:S05]  /*25d0*/  @P0 BRA `(.L_x_788) ;  /* 0x0000008000000947 */ /* 0x000fea0003800000 */
[----:B------:R-:W-:Y:S05]  /*25e0*/  BRA `(.L_x_789) ;  /* 0x0000009000007947 */ /* 0x000fea0003800000 */
.L_x_787:
[----:B-----5:R-:W-:-:S05]  /*25f0*/  PRMT R72, RZ, 0x5410, R66 ;  /* 0x00005410ff487816 */ /* 0x020fca0000000042 */
[----:B------:R-:W-:Y:S01]  /*2600*/  FADD.FTZ R88, R72, R88 ;  /* 0x0000005848587221 */ /* 0x000fe20000010000 */
[----:B------:R-:W-:Y:S05]  /*2610*/  BRA `(.L_x_788) ;  /* 0x0000004000007947 */ /* 0x000fea0003800000 */
.L_x_786:
[----:B-----5:R-:W-:-:S05]  /*2620*/  PRMT R72, RZ, 0x5410, R70 ;  /* 0x00005410ff487816 */ /* 0x020fca0000000046 */
[----:B------:R-:W-:Y:S01]  /*2630*/  FADD.FTZ R88, R72, R88 ;  /* 0x0000005848587221 */ /* 0x000fe20000010000 */
[----:B------:R-:W-:-:S05]  /*2640*/  @P2 PRMT R72, RZ, 0x5410, R66 ;  /* 0x00005410ff482816 */ /* 0x000fca0000000042 */
[----:B------:R-:W-:-:S05]  /*2650*/  @P2 FADD.FTZ R88, R72, R88 ;  /* 0x0000005848582221 */ /* 0x000fca0000010000 */
.L_x_788:
[----:B------:R-:W-:-:S04]  /*2660*/  F2FP.BF16.PACK_AB R72, RZ, R88 ;  /* 0x00000058ff48723e */ /* 0x000fc800000010ff */
[----:B------:R-:W-:Y:S02]  /*2670*/  PRMT R62, R72, 0x7610, R62 ;  /* 0x00007610483e7816 */ /* 0x000fe4000000003e */
.L_x_789:
[----:B------:R-:W-:Y:S01]  /*2680*/  PRMT R107, RZ, 0x7610, R74 ;  /* 0x00007610ff6b7816 */ /* 0x000fe2000000004a */
[----:B------:R-:W-:Y:S05]  /*2690*/  @P3 BRA `(.L_x_790) ;  /* 0x0000008000003947 */ /* 0x000fea0003800000 */
[----:B------:R-:W-:-:S04]  /*26a0*/  ISETP.NE.U32.AND P4, PT, RZ, c[0x0][0x180], PT ;  /* 0x00006000ff007a0c */ /* 0x000fc80003f85070 */
[----:B------:R-:W-:-:S13]  /*26b0*/  ISETP.NE.AND.EX P4, PT, RZ, c[0x0][0x184], PT, P4 ;  /* 0x00006100ff007a0c */ /* 0x000fda0003f85340 */
[----:B------:R-:W-:Y:S05]  /*26c0*/  @P4 BRA `(.L_x_791) ;  /* 0x0000002000004947 */ /* 0x000fea0003800000 */
[----:B------:R-:W-:Y:S05]  /*26d0*/  @P0 BRA `(.L_x_792) ;  /* 0x0000008000000947 */ /* 0x000fea0003800000 */
[----:B------:R-:W-:Y:S05]  /*26e0*/  BRA `(.L_x_793) ;  /* 0x0000009000007947 */ /* 0x000fea0003800000 */
.L_x_791:
[----:B-----5:R-:W-:-:S05]  /*26f0*/  PRMT R72, RZ, 0x7610, R66 ;  /* 0x00007610ff487816 */ /* 0x020fca0000000042 */
[----:B------:R-:W-:Y:S01]  /*2700*/  FADD.FTZ R107, R72, R107 ;  /* 0x0000006b486b7221 */ /* 0x000fe20000010000 */
[----:B------:R-:W-:Y:S05]  /*2710*/  BRA `(.L_x_792) ;  /* 0x0000004000007947 */ /* 0x000fea0003800000 */
.L_x_790:
[----:B-----5:R-:W-:-:S05]  /*2720*/  PRMT R72, RZ, 0x7610, R70 ;  /* 0x00007610ff487816 */ /* 0x020fca0000000046 */
[----:B------:R-:W-:Y:S01]  /*2730*/  FADD.FTZ R107, R72, R107 ;  /* 0x0000006b486b7221 */ /* 0x000fe20000010000 */
[----:B------:R-:W-:-:S05]  /*2740*/  @P2 PRMT R72, RZ, 0x7610, R66 ;  /* 0x00007610ff482816 */ /* 0x000fca0000000042 */
[----:B------:R-:W-:-:S05]  /*2750*/  @P2 FADD.FTZ R107, R72, R107 ;  /* 0x0000006b486b2221 */ /* 0x000fca0000010000 */
.L_x_792:
[----:B------:R-:W-:-:S04]  /*2760*/  F2FP.BF16.PACK_AB R72, RZ, R107 ;  /* 0x0000006bff48723e */ /* 0x000fc800000010ff */
[----:B------:R-:W-:Y:S02]  /*2770*/  PRMT R62, R62, 0x5410, R72 ;  /* 0x000054103e3e7816 */ /* 0x000fe40000000048 */
.L_x_793:
[----:B------:R-:W-:Y:S01]  /*2780*/  PRMT R108, RZ, 0x5410, R75 ;  /* 0x00005410ff6c7816 */ /* 0x000fe2000000004b */
[----:B------:R-:W-:Y:S05]  /*2790*/  @P3 BRA `(.L_x_794) ;  /* 0x0000008000003947 */ /* 0x000fea0003800000 */
[----:B------:R-:W-:-:S04]  /*27a0*/  ISETP.NE.U32.AND P4, PT, RZ, c[0x0][0x180], PT ;  /* 0x00006000ff007a0c */ /* 0x000fc80003f85070 */
[----:B------:R-:W-:-:S13]  /*27b0*/  ISETP.NE.AND.EX P4, PT, RZ, c[0x0][0x184], PT, P4 ;  /* 0x00006100ff007a0c */ /* 0x000fda0003f85340 */
[----:B------:R-:W-:Y:S05]  /*27c0*/  @P4 BRA `(.L_x_795) ;  /* 0x0000002000004947 */ /* 0x000fea0003800000 */
[----:B------:R-:W-:Y:S05]  /*27d0*/  @P0 BRA `(.L_x_796) ;  /* 0x0000008000000947 */ /* 0x000fea0003800000 */
[----:B------:R-:W-:Y:S05]  /*27e0*/  BRA `(.L_x_797) ;  /* 0x0000009000007947 */ /* 0x000fea0003800000 */
.L_x_795:
[----:B-----5:R-:W-:-:S05]  /*27f0*/  PRMT R72, RZ, 0x5410, R67 ;  /* 0x00005410ff487816 */ /* 0x020fca0000000043 */
[----:B------:R-:W-:Y:S01]  /*2800*/  FADD.FTZ R108, R72, R108 ;  /* 0x0000006c486c7221 */ /* 0x000fe20000010000 */
[----:B------:R-:W-:Y:S05]  /*2810*/  BRA `(.L_x_796) ;  /* 0x0000004000007947 */ /* 0x000fea0003800000 */
.L_x_794:
[----:B-----5:R-:W-:-:S05]  /*2820*/  PRMT R72, RZ, 0x5410, R71 ;  /* 0x00005410ff487816 */ /* 0x020fca0000000047 */
[----:B------:R-:W-:Y:S01]  /*2830*/  FADD.FTZ R108, R72, R108 ;  /* 0x0000006c486c7221 */ /* 0x000fe20000010000 */
[----:B------:R-:W-:-:S05]  /*2840*/  @P2 PRMT R72, RZ, 0x5410, R67 ;  /* 0x00005410ff482816 */ /* 0x000fca0000000043 */
[----:B------:R-:W-:-:S05]  /*2850*/  @P2 FADD.FTZ R108, R72, R108 ;  /* 0x0000006c486c2221 */ /* 0x000fca0000010000 */
.L_x_796:
[----:B------:R-:W-:-:S04]  /*2860*/  F2FP.BF16.PACK_AB R72, RZ, R108 ;  /* 0x0000006cff48723e */ /* 0x000fc800000010ff */
[----:B------:R-:W-:Y:S02]  /*2870*/  PRMT R63, R72, 0x7610, R63 ;  /* 0x00007610483f7816 */ /* 0x000fe4000000003f */
.L_x_797:
[----:B------:R-:W-:Y:S01]  /*2880*/  PRMT R126, RZ, 0x7610, R75 ;  /* 0x00007610ff7e7816 */ /* 0x000fe2000000004b */
[----:B------:R-:W-:Y:S05]  /*2890*/  @P3 BRA `(.L_x_798) ;  /* 0x0000008000003947 */ /* 0x000fea0003800000 */
[----:B------:R-:W-:-:S04]  /*28a0*/  ISETP.NE.U32.AND P2, PT, RZ, c[0x0][0x180], PT ;  /* 0x00006000ff007a0c */ /* 0x000fc80003f45070 */
[----:B------:R-:W-:-:S13]  /*28b0*/  ISETP.NE.AND.EX P2, PT, RZ, c[0x0][0x184], PT, P2 ;  /* 0x00006100ff007a0c */ /* 0x000fda0003f45320 */
[----:B------:R-:W-:Y:S05]  /*28c0*/  @P2 BRA `(.L_x_799) ;  /* 0x0000002000002947 */ /* 0x000fea0003800000 */
[----:B------:R-:W-:Y:S05]  /*28d0*/  @P0 BRA `(.L_x_800) ;  /* 0x0000008000000947 */ /* 0x000fea0003800000 */
[----:B------:R-:W-:Y:S05]  /*28e0*/  BRA `(.L_x_801) ;  /* 0x0000009000007947 */ /* 0x000fea0003800000 */
.L_x_799:
[----:B-----5:R-:W-:-:S05]  /*28f0*/  PRMT R72, RZ, 0x7610, R67 ;  /* 0x00007610ff487816 */ /* 0x020fca0000000043 */
[----:B------:R-:W-:Y:S01]  /*2900*/  FADD.FTZ R126, R72, R126 ;  /* 0x0000007e487e7221 */ /* 0x000fe20000010000 */
[----:B------:R-:W-:Y:S05]  /*2910*/  BRA `(.L_x_800) ;  /* 0x0000004000007947 */ /* 0x000fea0003800000 */
.L_x_798:
[----:B-----5:R-:W-:-:S05]  /*2920*/  PRMT R72, RZ, 0x7610, R71 ;  /* 0x00007610ff487816 */ /* 0x020fca0000000047 */
[----:B------:R-:W-:Y:S01]  /*2930*/  FADD.FTZ R126, R72, R126 ;  /* 0x0000007e487e7221 */ /* 0x000fe20000010000 */
[----:B------:R-:W-:-:S05]  /*2940*/  @P2 PRMT R72, RZ, 0x7610, R67 ;  /* 0x00007610ff482816 */ /* 0x000fca0000000043 */
[----:B------:R-:W-:-:S05]  /*2950*/  @P2 FADD.FTZ R126, R72, R126 ;  /* 0x0000007e487e2221 */ /* 0x000fca0000010000 */
.L_x_800:
[----:B------:R-:W-:-:S04]  /*2960*/  F2FP.BF16.PACK_AB R72, RZ, R126 ;  /* 0x0000007eff48723e */ /* 0x000fc800000010ff */
[----:B------:R-:W-:Y:S02]  /*2970*/  PRMT R63, R63, 0x5410, R72 ;  /* 0x000054103f3f7816 */ /* 0x000fe40000000048 */
.L_x_801:
[----:B------:R-:W-:-:S04]  /*2980*/  @P0 LEA R72, P2, R134, c[0x0][0x188], 0x4 ;  /* 0x0000620086480a11 */ /* 0x000fc800078420ff */
[C---:B------:R-:W-:Y:S02]  /*2990*/  @P0 LEA.HI.X R73, R134.reuse, c[0x0][0x18c], RZ, 0x4, P2 ;  /* 0x0000630086490a11 */ /* 0x040fe400010f24ff */
[----:B------:R-:W-:-:S03]  /*29a0*/  IADD3 R134, R134, 0x20, RZ ;  /* 0x0000002086867810 */ /* 0x000fc60007ffe0ff */
[----:B------:R0:W-:Y:S04]  /*29b0*/  @P0 STG.E.128 [R72.64], R60 ;  /* 0x0000003c48000986 */ /* 0x0001e8000c101d04 */
.L_x_769:
[----:B------:R-:W-:Y:S05]  /*29c0*/  BSYNC B0 ;  /* 0x0000000000007941 */ /* 0x000fea0003800000 */
.L_x_768:
[----:B------:R-:W-:Y:S01]  /*29d0*/  ISETP.GE.U32.AND P2, PT, R0, 0x60, PT ;  /* 0x000000600000780c */ /* 0x000fe20003f46070 */
[----:B------:R-:W-:-:S12]  /*29e0*/  BSSY B0, `(.L_x_802) ;  /* 0x0000095000007945 */ /* 0x000fd80003800000 */
[----:B------:R-:W-:Y:S05]  /*29f0*/  @!P2 BRA `(.L_x_803) ;  /* 0x000009300000a947 */ /* 0x000fea0003800000 */
[----:B0-----:R-:W-:Y:S01]  /*2a00*/  IMAD.MOV.U32 R73, RZ, RZ, 0x10 ;  /* 0x00000010ff497424 */ /* 0x001fe200078e00ff */
[----:B------:R-:W-:-:S03]  /*2a10*/  ISETP.NE.U32.AND P2, PT, RZ, c[0x0][0x178], PT ;  /* 0x00005e00ff007a0c */ /* 0x000fc60003f45070 */
[----:B------:R-:W-:Y:S01]  /*2a20*/  IMAD.WIDE.U32 R72, R134, R73, c[0x0][0x170] ;  /* 0x00005c0086487625 */ /* 0x000fe200078e0049 */
[----:B------:R-:W-:-:S05]  /*2a30*/  ISETP.NE.AND.EX P2, PT, RZ, c[0x0][0x17c], PT, P2 ;  /* 0x00005f00ff007a0c */ /* 0x000fca0003f45320 */
[----:B------:R-:W2:Y:S08]  /*2a40*/  LDG.E.128 R72, [R72.64] ;  /* 0x0000000448487981 */ /* 0x000eb0000c1e1d00 */
[----:B------:R-:W-:-:S04]  /*2a50*/  @P2 LEA R44, P3, R134, c[0x0][0x178], 0x4 ;  /* 0x00005e00862c2a11 */ /* 0x000fc800078620ff */
[----:B------:R-:W-:-:S05]  /*2a60*/  @P2 LEA.HI.X R45, R134, c[0x0][0x17c], RZ, 0x4, P3 ;  /* 0x00005f00862d2a11 */ /* 0x000fca00018f24ff */
[----:B-----5:R0:W5:Y:S01]  /*2a70*/  @P2 LDG.E.128 R68, [R44.64] ;  /* 0x000000042c442981 */ /* 0x020162000c1e1d00 */
        /* <DEDUP_REMOVED lines=14> */
.L_x_805:
[----:B-----5:R-:W-:-:S05]  /*2b60*/  PRMT R45, RZ, 0x5410, R64 ;  /* 0x00005410ff2d7816 */ /* 0x020fca0000000040 */
[----:B------:R-:W-:Y:S01]  /*2b70*/  FADD.FTZ R44, R45, R44 ;  /* 0x0000002c2d2c7221 */ /* 0x000fe20000010000 */
[----:B------:R-:W-:Y:S05]  /*2b80*/  BRA `(.L_x_806) ;  /* 0x0000004000007947 */ /* 0x000fea0003800000 */
.L_x_804:
[----:B-----5:R-:W-:-:S05]  /*2b90*/  PRMT R45, RZ, 0x5410, R68 ;  /* 0x00005410ff2d7816 */ /* 0x020fca0000000044 */
[----:B------:R-:W-:Y:S01]  /*2ba0*/  FADD.FTZ R44, R45, R44 ;  /* 0x0000002c2d2c7221 */ /* 0x000fe20000010000 */
[----:B------:R-:W-:-:S05]  /*2bb0*/  @P2 PRMT R45, RZ, 0x5410, R64 ;  /* 0x00005410ff2d2816 */ /* 0x000fca0000000040 */
[----:B------:R-:W-:-:S05]  /*2bc0*/  @P2 FADD.FTZ R44, R45, R44 ;  /* 0x0000002c2d2c2221 */ /* 0x000fca0000010000 */
.L_x_806:
[----:B------:R-:W-:-:S04]  /*2bd0*/  F2FP.BF16.PACK_AB R45, RZ, R44 ;  /* 0x0000002cff2d723e */ /* 0x000fc800000010ff */
[----:B------:R-:W-:Y:S02]  /*2be0*/  PRMT R60, R45, 0x7610, R60 ;  /* 0x000076102d3c7816 */ /* 0x000fe4000000003c */
.L_x_807:
[----:B------:R-:W-:Y:S01]  /*2bf0*/  PRMT R45, RZ, 0x7610, R72 ;  /* 0x00007610ff2d7816 */ /* 0x000fe20000000048 */
[----:B------:R-:W-:Y:S05]  /*2c00*/  @P3 BRA `(.L_x_808) ;  /* 0x0000008000003947 */ /* 0x000fea0003800000 */
[----:B------:R-:W-:-:S04]  /*2c10*/  ISETP.NE.U32.AND P4, PT, RZ, c[0x0][0x180], PT ;  /* 0x00006000ff007a0c */ /* 0x000fc80003f85070 */
[----:B------:R-:W-:-:S13]  /*2c20*/  ISETP.NE.AND.EX P4, PT, RZ, c[0x0][0x184], PT, P4 ;  /* 0x00006100ff007a0c */ /* 0x000fda0003f85340 */
[----:B------:R-:W-:Y:S05]  /*2c30*/  @P4 BRA `(.L_x_809) ;  /* 0x0000002000004947 */ /* 0x000fea0003800000 */
[----:B------:R-:W-:Y:S05]  /*2c40*/  @P0 BRA `(.L_x_810) ;  /* 0x0000008000000947 */ /* 0x000fea0003800000 */
[----:B------:R-:W-:Y:S05]  /*2c50*/  BRA `(.L_x_811) ;  /* 0x0000009000007947 */ /* 0x000fea0003800000 */
.L_x_809:
[----:B-----5:R-:W-:-:S05]  /*2c60*/  PRMT R46, RZ, 0x7610, R64 ;  /* 0x00007610ff2e7816 */ /* 0x020fca0000000040 */
[----:B------:R-:W-:Y:S01]  /*2c70*/  FADD.FTZ R45, R46, R45 ;  /* 0x0000002d2e2d7221 */ /* 0x000fe20000010000 */
[----:B------:R-:W-:Y:S05]  /*2c80*/  BRA `(.L_x_810) ;  /* 0x0000004000007947 */ /* 0x000fea0003800000 */
.L_x_808:
[----:B-----5:R-:W-:-:S05]  /*2c90*/  PRMT R46, RZ, 0x7610, R68 ;  /* 0x00007610ff2e7816 */ /* 0x020fca0000000044 */
[----:B------:R-:W-:Y:S01]  /*2ca0*/  FADD.FTZ R45, R46, R45 ;  /* 0x0000002d2e2d7221 */ /* 0x000fe20000010000 */
[----:B------:R-:W-:-:S05]  /*2cb0*/  @P2 PRMT R46, RZ, 0x7610, R64 ;  /* 0x00007610ff2e2816 */ /* 0x000fca0000000040 */
[----:B------:R-:W-:-:S05]  /*2cc0*/  @P2 FADD.FTZ R45, R46, R45 ;  /* 0x0000002d2e2d2221 */ /* 0x000fca0000010000 */
.L_x_810:
[----:B------:R-:W-:-:S04]  /*2cd0*/  F2FP.BF16.PACK_AB R46, RZ, R45 ;  /* 0x0000002dff2e723e */ /* 0x000fc800000010ff */
[----:B------:R-:W-:Y:S02]  /*2ce0*/  PRMT R60, R60, 0x5410, R46 ;  /* 0x000054103c3c7816 */ /* 0x000fe4000000002e */
.L_x_811:
[----:B------:R-:W-:Y:S01]  /*2cf0*/  PRMT R46, RZ, 0x5410, R73 ;  /* 0x00005410ff2e7816 */ /* 0x000fe20000000049 */
[----:B------:R-:W-:Y:S05]  /*2d00*/  @P3 BRA `(.L_x_812) ;  /* 0x0000008000003947 */ /* 0x000fea0003800000 */
[----:B------:R-:W-:-:S04]  /*2d10*/  ISETP.NE.U32.AND P4, PT, RZ, c[0x0][0x180], PT ;  /* 0x00006000ff007a0c */ /* 0x000fc80003f85070 */
[----:B------:R-:W-:-:S13]  /*2d20*/  ISETP.NE.AND.EX P4, PT, RZ, c[0x0][0x184], PT, P4 ;  /* 0x00006100ff007a0c */ /* 0x000fda0003f85340 */
[----:B------:R-:W-:Y:S05]  /*2d30*/  @P4 BRA `(.L_x_813) ;  /* 0x0000002000004947 */ /* 0x000fea0003800000 */
[----:B------:R-:W-:Y:S05]  /*2d40*/  @P0 BRA `(.L_x_814) ;  /* 0x0000008000000947 */ /* 0x000fea0003800000 */
[----:B------:R-:W-:Y:S05]  /*2d50*/  BRA `(.L_x_815) ;  /* 0x0000009000007947 */ /* 0x000fea0003800000 */
.L_x_813:
[----:B-----5:R-:W-:-:S05]  /*2d60*/  PRMT R72, RZ, 0x5410, R65 ;  /* 0x00005410ff487816 */ /* 0x020fca0000000041 */
[----:B------:R-:W-:Y:S01]  /*2d70*/  FADD.FTZ R46, R72, R46 ;  /* 0x0000002e482e7221 */ /* 0x000fe20000010000 */
[----:B------:R-:W-:Y:S05]  /*2d80*/  BRA `(.L_x_814) ;  /* 0x0000004000007947 */ /* 0x000fea0003800000 */
.L_x_812:
[----:B-----5:R-:W-:-:S05]  /*2d90*/  PRMT R72, RZ, 0x5410, R69 ;  /* 0x00005410ff487816 */ /* 0x020fca0000000045 */
[----:B------:R-:W-:Y:S01]  /*2da0*/  FADD.FTZ R46, R72, R46 ;  /* 0x0000002e482e7221 */ /* 0x000fe20000010000 */
[----:B------:R-:W-:-:S05]  /*2db0*/  @P2 PRMT R72, RZ, 0x5410, R65 ;  /* 0x00005410ff482816 */ /* 0x000fca0000000041 */
[----:B------:R-:W-:-:S05]  /*2dc0*/  @P2 FADD.FTZ R46, R72, R46 ;  /* 0x0000002e482e2221 */ /* 0x000fca0000010000 */
.L_x_814:
[----:B------:R-:W-:-:S04]  /*2dd0*/  F2FP.BF16.PACK_AB R72, RZ, R46 ;  /* 0x0000002eff48723e */ /* 0x000fc800000010ff */
[----:B------:R-:W-:Y:S02]  /*2de0*/  PRMT R61, R72, 0x7610, R61 ;  /* 0x00007610483d7816 */ /* 0x000fe4000000003d */
.L_x_815:
[----:B------:R-:W-:Y:S01]  /*2df0*/  PRMT R89, RZ, 0x7610, R73 ;  /* 0x00007610ff597816 */ /* 0x000fe20000000049 */
[----:B------:R-:W-:Y:S05]  /*2e00*/  @P3 BRA `(.L_x_816) ;  /* 0x0000008000003947 */ /* 0x000fea0003800000 */
[----:B------:R-:W-:-:S04]  /*2e10*/  ISETP.NE.U32.AND P4, PT, RZ, c[0x0][0x180], PT ;  /* 0x00006000ff007a0c */ /* 0x000fc80003f85070 */
[----:B------:R-:W-:-:S13]  /*2e20*/  ISETP.NE.AND.EX P4, PT, RZ, c[0x0][0x184], PT, P4 ;  /* 0x00006100ff007a0c */ /* 0x000fda0003f85340 */
[----:B------:R-:W-:Y:S05]  /*2e30*/  @P4 BRA `(.L_x_817) ;  /* 0x0000002000004947 */ /* 0x000fea0003800000 */
[----:B------:R-:W-:Y:S05]  /*2e40*/  @P0 BRA `(.L_x_818) ;  /* 0x0000008000000947 */ /* 0x000fea0003800000 */
[----:B------:R-:W-:Y:S05]  /*2e50*/  BRA `(.L_x_819) ;  /* 0x0000009000007947 */ /* 0x000fea0003800000 */
.L_x_817:
[----:B-----5:R-:W-:-:S05]  /*2e60*/  PRMT R72, RZ, 0x7610, R65 ;  /* 0x00007610ff487816 */ /* 0x020fca0000000041 */
[----:B------:R-:W-:Y:S01]  /*2e70*/  FADD.FTZ R89, R72, R89 ;  /* 0x0000005948597221 */ /* 0x000fe20000010000 */
[----:B------:R-:W-:Y:S05]  /*2e80*/  BRA `(.L_x_818) ;  /* 0x0000004000007947 */ /* 0x000fea0003800000 */
.L_x_816:
[----:B-----5:R-:W-:-:S05]  /*2e90*/  PRMT R72, RZ, 0x7610, R69 ;  /* 0x00007610ff487816 */ /* 0x020fca0000000045 */
[----:B------:R-:W-:Y:S01]  /*2ea0*/  FADD.FTZ R89, R72, R89 ;  /* 0x0000005948597221 */ /* 0x000fe20000010000 */
[----:B------:R-:W-:-:S05]  /*2eb0*/  @P2 PRMT R72, RZ, 0x7610, R65 ;  /* 0x00007610ff482816 */ /* 0x000fca0000000041 */
[----:B------:R-:W-:-:S05]  /*2ec0*/  @P2 FADD.FTZ R89, R72, R89 ;  /* 0x0000005948592221 */ /* 0x000fca0000010000 */
.L_x_818:
[----:B------:R-:W-:-:S04]  /*2ed0*/  F2FP.BF16.PACK_AB R72, RZ, R89 ;  /* 0x00000059ff48723e */ /* 0x000fc800000010ff */
[----:B------:R-:W-:Y:S02]  /*2ee0*/  PRMT R61, R61, 0x5410, R72 ;  /* 0x000054103d3d7816 */ /* 0x000fe40000000048 */
.L_x_819:
[----:B------:R-:W-:Y:S01]  /*2ef0*/  PRMT R90, RZ, 0x5410, R74 ;  /* 0x00005410ff5a7816 */ /* 0x000fe2000000004a */
[----:B------:R-:W-:Y:S05]  /*2f00*/  @P3 BRA `(.L_x_820) ;  /* 0x0000008000003947 */ /* 0x000fea0003800000 */
[----:B------:R-:W-:-:S04]  /*2f10*/  ISETP.NE.U32.AND P4, PT, RZ, c[0x0][0x180], PT ;  /* 0x00006000ff007a0c */ /* 0x000fc80003f85070 */
[----:B------:R-:W-:-:S13]  /*2f20*/  ISETP.NE.AND.EX P4, PT, RZ, c[0x0][0x184], PT, P4 ;  /* 0x00006100ff007a0c */ /* 0x000fda0003f85340 */
[----:B------:R-:W-:Y:S05]  /*2f30*/  @P4 BRA `(.L_x_821) ;  /* 0x0000002000004947 */ /* 0x000fea0003800000 */
[----:B------:R-:W-:Y:S05]  /*2f40*/  @P0 BRA `(.L_x_822) ;  /* 0x0000008000000947 */ /* 0x000fea0003800000 */
[----:B------:R-:W-:Y:S05]  /*2f50*/  BRA `(.L_x_823) ;  /* 0x0000009000007947 */ /* 0x000fea0003800000 */
.L_x_821:
[----:B-----5:R-:W-:-:S05]  /*2f60*/  PRMT R72, RZ, 0x5410, R66 ;  /* 0x00005410ff487816 */ /* 0x020fca0000000042 */
[----:B------:R-:W-:Y:S01]  /*2f70*/  FADD.FTZ R90, R72, R90 ;  /* 0x0000005a485a7221 */ /* 0x000fe20000010000 */
[----:B------:R-:W-:Y:S05]  /*2f80*/  BRA `(.L_x_822) ;  /* 0x0000004000007947 */ /* 0x000fea0003800000 */
.L_x_820:
[----:B-----5:R-:W-:-:S05]  /*2f90*/  PRMT R72, RZ, 0x5410, R70 ;  /* 0x00005410ff487816 */ /* 0x020fca0000000046 */
[----:B------:R-:W-:Y:S01]  /*2fa0*/  FADD.FTZ R90, R72, R90 ;  /* 0x0000005a485a7221 */ /* 0x000fe20000010000 */
[----:B------:R-:W-:-:S05]  /*2fb0*/  @P2 PRMT R72, RZ, 0x5410, R66 ;  /* 0x00005410ff482816 */ /* 0x000fca0000000042 */
[----:B------:R-:W-:-:S05]  /*2fc0*/  @P2 FADD.FTZ R90, R72, R90 ;  /* 0x0000005a485a2221 */ /* 0x000fca0000010000 */
.L_x_822:
[----:B------:R-:W-:-:S04]  /*2fd0*/  F2FP.BF16.PACK_AB R72, RZ, R90 ;  /* 0x0000005aff48723e */ /* 0x000fc800000010ff */
[----:B------:R-:W-:Y:S02]  /*2fe0*/  PRMT R62, R72, 0x7610, R62 ;  /* 0x00007610483e7816 */ /* 0x000fe4000000003e */
.L_x_823:
[----:B------:R-:W-:Y:S01]  /*2ff0*/  PRMT R109, RZ, 0x7610, R74 ;  /* 0x00007610ff6d7816 */ /* 0x000fe2000000004a */
[----:B------:R-:W-:Y:S05]  /*3000*/  @P3 BRA `(.L_x_824) ;  /* 0x0000008000003947 */ /* 0x000fea0003800000 */
[----:B------:R-:W-:-:S04]  /*3010*/  ISETP.NE.U32.AND P4, PT, RZ, c[0x0][0x180], PT ;  /* 0x00006000ff007a0c */ /* 0x000fc80003f85070 */
[----:B------:R-:W-:-:S13]  /*3020*/  ISETP.NE.AND.EX P4, PT, RZ, c[0x0][0x184], PT, P4 ;  /* 0x00006100ff007a0c */ /* 0x000fda0003f85340 */
[----:B------:R-:W-:Y:S05]  /*3030*/  @P4 BRA `(.L_x_825) ;  /* 0x0000002000004947 */ /* 0x000fea0003800000 */
[----:B------:R-:W-:Y:S05]  /*3040*/  @P0 BRA `(.L_x_826) ;  /* 0x0000008000000947 */ /* 0x000fea0003800000 */
[----:B------:R-:W-:Y:S05]  /*3050*/  BRA `(.L_x_827) ;  /* 0x0000009000007947 */ /* 0x000fea0003800000 */
.L_x_825:
[----:B-----5:R-:W-:-:S05]  /*3060*/  PRMT R72, RZ, 0x7610, R66 ;  /* 0x00007610ff487816 */ /* 0x020fca0000000042 */
[----:B------:R-:W-:Y:S01]  /*3070*/  FADD.FTZ R109, R72, R109 ;  /* 0x0000006d486d7221 */ /* 0x000fe20000010000 */
[----:B------:R-:W-:Y:S05]  /*3080*/  BRA `(.L_x_826) ;  /* 0x0000004000007947 */ /* 0x000fea0003800000 */
.L_x_824:
[----:B-----5:R-:W-:-:S05]  /*3090*/  PRMT R72, RZ, 0x7610, R70 ;  /* 0x00007610ff487816 */ /* 0x020fca0000000046 */
[----:B------:R-:W-:Y:S01]  /*30a0*/  FADD.FTZ R109, R72, R109 ;  /* 0x0000006d486d7221 */ /* 0x000fe20000010000 */
[----:B------:R-:W-:-:S05]  /*30b0*/  @P2 PRMT R72, RZ, 0x7610, R66 ;  /* 0x00007610ff482816 */ /* 0x000fca0000000042 */
[----:B------:R-:W-:-:S05]  /*30c0*/  @P2 FADD.FTZ R109, R72, R109 ;  /* 0x0000006d486d2221 */ /* 0x000fca0000010000 */
.L_x_826:
[----:B------:R-:W-:-:S04]  /*30d0*/  F2FP.BF16.PACK_AB R72, RZ, R109 ;  /* 0x0000006dff48723e */ /* 0x000fc800000010ff */
[----:B------:R-:W-:Y:S02]  /*30e0*/  PRMT R62, R62, 0x5410, R72 ;  /* 0x000054103e3e7816 */ /* 0x000fe40000000048 */
.L_x_827:
[----:B------:R-:W-:Y:S01]  /*30f0*/  PRMT R110, RZ, 0x5410, R75 ;  /* 0x00005410ff6e7816 */ /* 0x000fe2000000004b */
[----:B------:R-:W-:Y:S05]  /*3100*/  @P3 BRA `(.L_x_828) ;  /* 0x0000008000003947 */ /* 0x000fea0003800000 */
[----:B------:R-:W-:-:S04]  /*3110*/  ISETP.NE.U32.AND P4, PT, RZ, c[0x0][0x180], PT ;  /* 0x00006000ff007a0c */ /* 0x000fc80003f85070 */
[----:B------:R-:W-:-:S13]  /*3120*/  ISETP.NE.AND.EX P4, PT, RZ, c[0x0][0x184], PT, P4 ;  /* 0x00006100ff007a0c */ /* 0x000fda0003f85340 */
[----:B------:R-:W-:Y:S05]  /*3130*/  @P4 BRA `(.L_x_829) ;  /* 0x0000002000004947 */ /* 0x000fea0003800000 */
[----:B------:R-:W-:Y:S05]  /*3140*/  @P0 BRA `(.L_x_830) ;  /* 0x0000008000000947 */ /* 0x000fea0003800000 */
[----:B------:R-:W-:Y:S05]  /*3150*/  BRA `(.L_x_831) ;  /* 0x0000009000007947 */ /* 0x000fea0003800000 */
.L_x_829:
[----:B-----5:R-:W-:-:S05]  /*3160*/  PRMT R72, RZ, 0x5410, R67 ;  /* 0x00005410ff487816 */ /* 0x020fca0000000043 */
[----:B------:R-:W-:Y:S01]  /*3170*/  FADD.FTZ R110, R72, R110 ;  /* 0x0000006e486e7221 */ /* 0x000fe20000010000 */
[----:B------:R-:W-:Y:S05]  /*3180*/  BRA `(.L_x_830) ;  /* 0x0000004000007947 */ /* 0x000fea0003800000 */
.L_x_828:
[----:B-----5:R-:W-:-:S05]  /*3190*/  PRMT R72, RZ, 0x5410, R71 ;  /* 0x00005410ff487816 */ /* 0x020fca0000000047 */
[----:B------:R-:W-:Y:S01]  /*31a0*/  FADD.FTZ R110, R72, R110 ;  /* 0x0000006e486e7221 */ /* 0x000fe20000010000 */
[----:B------:R-:W-:-:S05]  /*31b0*/  @P2 PRMT R72, RZ, 0x5410, R67 ;  /* 0x00005410ff482816 */ /* 0x000fca0000000043 */
[----:B------:R-:W-:-:S05]  /*31c0*/  @P2 FADD.FTZ R110, R72, R110 ;  /* 0x0000006e486e2221 */ /* 0x000fca0000010000 */
.L_x_830:
[----:B------:R-:W-:-:S04]  /*31d0*/  F2FP.BF16.PACK_AB R72, RZ, R110 ;  /* 0x0000006eff48723e */ /* 0x000fc800000010ff */
[----:B------:R-:W-:Y:S02]  /*31e0*/  PRMT R63, R72, 0x7610, R63 ;  /* 0x00007610483f7816 */ /* 0x000fe4000000003f */
.L_x_831:
[----:B------:R-:W-:Y:S01]  /*31f0*/  PRMT R127, RZ, 0x7610, R75 ;  /* 0x00007610ff7f7816 */ /* 0x000fe2000000004b */
[----:B------:R-:W-:Y:S05]  /*3200*/  @P3 BRA `(.L_x_832) ;  /* 0x0000008000003947 */ /* 0x000fea0003800000 */
[----:B------:R-:W-:-:S04]  /*3210*/  ISETP.NE.U32.AND P2, PT, RZ, c[0x0][0x180], PT ;  /* 0x00006000ff007a0c */ /* 0x000fc80003f45070 */
[----:B------:R-:W-:-:S13]  /*3220*/  ISETP.NE.AND.EX P2, PT, RZ, c[0x0][0x184], PT, P2 ;  /* 0x00006100ff007a0c */ /* 0x000fda0003f45320 */
[----:B------:R-:W-:Y:S05]  /*3230*/  @P2 BRA `(.L_x_833) ;  /* 0x0000002000002947 */ /* 0x000fea0003800000 */
[----:B------:R-:W-:Y:S05]  /*3240*/  @P0 BRA `(.L_x_834) ;  /* 0x0000008000000947 */ /* 0x000fea0003800000 */
[----:B------:R-:W-:Y:S05]  /*3250*/  BRA `(.L_x_835) ;  /* 0x0000009000007947 */ /* 0x000fea0003800000 */
.L_x_833:
[----:B-----5:R-:W-:-:S05]  /*3260*/  PRMT R72, RZ, 0x7610, R67 ;  /* 0x00007610ff487816 */ /* 0x020fca0000000043 */
[----:B------:R-:W-:Y:S01]  /*3270*/  FADD.FTZ R127, R72, R127 ;  /* 0x0000007f487f7221 */ /* 0x000fe20000010000 */
[----:B------:R-:W-:Y:S05]  /*3280*/  BRA `(.L_x_834) ;  /* 0x0000004000007947 */ /* 0x000fea0003800000 */
.L_x_832:
[----:B-----5:R-:W-:-:S05]  /*3290*/  PRMT R72, RZ, 0x7610, R71 ;  /* 0x00007610ff487816 */ /* 0x020fca0000000047 */
[----:B------:R-:W-:Y:S01]  /*32a0*/  FADD.FTZ R127, R72, R127 ;  /* 0x0000007f487f7221 */ /* 0x000fe20000010000 */
[----:B------:R-:W-:-:S05]  /*32b0*/  @P2 PRMT R72, RZ, 0x7610, R67 ;  /* 0x00007610ff482816 */ /* 0x000fca0000000043 */
[----:B------:R-:W-:-:S05]  /*32c0*/  @P2 FADD.FTZ R127, R72, R127 ;  /* 0x0000007f487f2221 */ /* 0x000fca0000010000 */
.L_x_834:
[----:B------:R-:W-:-:S04]  /*32d0*/  F2FP.BF16.PACK_AB R72, RZ, R127 ;  /* 0x0000007fff48723e */ /* 0x000fc800000010ff */
[----:B------:R-:W-:Y:S02]  /*32e0*/  PRMT R63, R63, 0x5410, R72 ;  /* 0x000054103f3f7816 */ /* 0x000fe40000000048 */
.L_x_835:
[----:B------:R-:W-:-:S04]  /*32f0*/  @P0 LEA R72, P2, R134, c[0x0][0x188], 0x4 ;  /* 0x0000620086480a11 */ /* 0x000fc800078420ff */
[C---:B------:R-:W-:Y:S02]  /*3300*/  @P0 LEA.HI.X R73, R134.reuse, c[0x0][0x18c], RZ, 0x4, P2 ;  /* 0x0000630086490a11 */ /* 0x040fe400010f24ff */
[----:B------:R-:W-:-:S03]  /*3310*/  IADD3 R134, R134, 0x20, RZ ;  /* 0x0000002086867810 */ /* 0x000fc60007ffe0ff */
[----:B------:R0:W-:Y:S04]  /*3320*/  @P0 STG.E.128 [R72.64], R60 ;  /* 0x0000003c48000986 */ /* 0x0001e8000c101d04 */
.L_x_803:
[----:B------:R-:W-:Y:S05]  /*3330*/  BSYNC B0 ;  /* 0x0000000000007941 */ /* 0x000fea0003800000 */
.L_x_802:
        /* <DEDUP_REMOVED lines=25> */
.L_x_839:
[----:B-----5:R-:W-:-:S05]  /*34d0*/  PRMT R48, RZ, 0x5410, R64 ;  /* 0x00005410ff307816 */ /* 0x020fca0000000040 */
[----:B------:R-:W-:Y:S01]  /*34e0*/  FADD.FTZ R47, R48, R47 ;  /* 0x0000002f302f7221 */ /* 0x000fe20000010000 */
[----:B------:R-:W-:Y:S05]  /*34f0*/  BRA `(.L_x_840) ;  /* 0x0000004000007947 */ /* 0x000fea0003800000 */
.L_x_838:
[----:B0----5:R-:W-:-:S05]  /*3500*/  PRMT R48, RZ, 0x5410, R68 ;  /* 0x00005410ff307816 */ /* 0x021fca0000000044 */
[----:B------:R-:W-:Y:S01]  /*3510*/  FADD.FTZ R47, R48, R47 ;  /* 0x0000002f302f7221 */ /* 0x000fe20000010000 */
[----:B------:R-:W-:-:S05]  /*3520*/  @P2 PRMT R48, RZ, 0x5410, R64 ;  /* 0x00005410ff302816 */ /* 0x000fca0000000040 */
[----:B------:R-:W-:-:S05]  /*3530*/  @P2 FADD.FTZ R47, R48, R47 ;  /* 0x0000002f302f2221 */ /* 0x000fca0000010000 */
.L_x_840:
[----:B------:R-:W-:-:S04]  /*3540*/  F2FP.BF16.PACK_AB R48, RZ, R47 ;  /* 0x0000002fff30723e */ /* 0x000fc800000010ff */
[----:B------:R-:W-:Y:S02]  /*3550*/  PRMT R60, R48, 0x7610, R60 ;  /* 0x00007610303c7816 */ /* 0x000fe4000000003c */
.L_x_841:
[----:B------:R-:W-:Y:S01]  /*3560*/  PRMT R48, RZ, 0x7610, R72 ;  /* 0x00007610ff307816 */ /* 0x000fe20000000048 */
[----:B------:R-:W-:Y:S05]  /*3570*/  @P3 BRA `(.L_x_842) ;  /* 0x0000008000003947 */ /* 0x000fea0003800000 */
[----:B------:R-:W-:-:S04]  /*3580*/  ISETP.NE.U32.AND P4, PT, RZ, c[0x0][0x180], PT ;  /* 0x00006000ff007a0c */ /* 0x000fc80003f85070 */
[----:B------:R-:W-:-:S13]  /*3590*/  ISETP.NE.AND.EX P4, PT, RZ, c[0x0][0x184], PT, P4 ;  /* 0x00006100ff007a0c */ /* 0x000fda0003f85340 */
[----:B------:R-:W-:Y:S05]  /*35a0*/  @P4 BRA `(.L_x_843) ;  /* 0x0000002000004947 */ /* 0x000fea0003800000 */
[----:B------:R-:W-:Y:S05]  /*35b0*/  @P0 BRA `(.L_x_844) ;  /* 0x0000008000000947 */ /* 0x000fea0003800000 */
[----:B------:R-:W-:Y:S05]  /*35c0*/  BRA `(.L_x_845) ;  /* 0x0000009000007947 */ /* 0x000fea0003800000 */
.L_x_843:
[----:B-----5:R-:W-:-:S05]  /*35d0*/  PRMT R49, RZ, 0x7610, R64 ;  /* 0x00007610ff317816 */ /* 0x020fca0000000040 */
[----:B------:R-:W-:Y:S01]  /*35e0*/  FADD.FTZ R48, R49, R48 ;  /* 0x0000003031307221 */ /* 0x000fe20000010000 */
[----:B------:R-:W-:Y:S05]  /*35f0*/  BRA `(.L_x_844) ;  /* 0x0000004000007947 */ /* 0x000fea0003800000 */
.L_x_842:
[----:B-----5:R-:W-:-:S05]  /*3600*/  PRMT R49, RZ, 0x7610, R68 ;  /* 0x00007610ff317816 */ /* 0x020fca0000000044 */
[----:B------:R-:W-:Y:S01]  /*3610*/  FADD.FTZ R48, R49, R48 ;  /* 0x0000003031307221 */ /* 0x000fe20000010000 */
[----:B------:R-:W-:-:S05]  /*3620*/  @P2 PRMT R49, RZ, 0x7610, R64 ;  /* 0x00007610ff312816 */ /* 0x000fca0000000040 */
[----:B------:R-:W-:-:S05]  /*3630*/  @P2 FADD.FTZ R48, R49, R48 ;  /* 0x0000003031302221 */ /* 0x000fca0000010000 */
.L_x_844:
[----:B------:R-:W-:-:S04]  /*3640*/  F2FP.BF16.PACK_AB R49, RZ, R48 ;  /* 0x00000030ff31723e */ /* 0x000fc800000010ff */
[----:B------:R-:W-:Y:S02]  /*3650*/  PRMT R60, R60, 0x5410, R49 ;  /* 0x000054103c3c7816 */ /* 0x000fe40000000031 */
.L_x_845:
[----:B------:R-:W-:Y:S01]  /*3660*/  PRMT R49, RZ, 0x5410, R73 ;  /* 0x00005410ff317816 */ /* 0x000fe20000000049 */
[----:B------:R-:W-:Y:S05]  /*3670*/  @P3 BRA `(.L_x_846) ;  /* 0x0000008000003947 */ /* 0x000fea0003800000 */
[----:B------:R-:W-:-:S04]  /*3680*/  ISETP.NE.U32.AND P4, PT, RZ, c[0x0][0x180], PT ;  /* 0x00006000ff007a0c */ /* 0x000fc80003f85070 */
[----:B------:R-:W-:-:S13]  /*3690*/  ISETP.NE.AND.EX P4, PT, RZ, c[0x0][0x184], PT, P4 ;  /* 0x00006100ff007a0c */ /* 0x000fda0003f85340 */
[----:B------:R-:W-:Y:S05]  /*36a0*/  @P4 BRA `(.L_x_847) ;  /* 0x0000002000004947 */ /* 0x000fea0003800000 */
[----:B------:R-:W-:Y:S05]  /*36b0*/  @P0 BRA `(.L_x_848) ;  /* 0x0000008000000947 */ /* 0x000fea0003800000 */
[----:B------:R-:W-:Y:S05]  /*36c0*/  BRA `(.L_x_849) ;  /* 0x0000009000007947 */ /* 0x000fea0003800000 */
.L_x_847:
[----:B-----5:R-:W-:-:S05]  /*36d0*/  PRMT R72, RZ, 0x5410, R65 ;  /* 0x00005410ff487816 */ /* 0x020fca0000000041 */
[----:B------:R-:W-:Y:S01]  /*36e0*/  FADD.FTZ R49, R72, R49 ;  /* 0x0000003148317221 */ /* 0x000fe20000010000 */
[----:B------:R-:W-:Y:S05]  /*36f0*/  BRA `(.L_x_848) ;  /* 0x0000004000007947 */ /* 0x000fea0003800000 */
.L_x_846:
[----:B-----5:R-:W-:-:S05]  /*3700*/  PRMT R72, RZ, 0x5410, R69 ;  /* 0x00005410ff487816 */ /* 0x020fca0000000045 */
[----:B------:R-:W-:Y:S01]  /*3710*/  FADD.FTZ R49, R72, R49 ;  /* 0x0000003148317221 */ /* 0x000fe20000010000 */
[----:B------:R-:W-:-:S05]  /*3720*/  @P2 PRMT R72, RZ, 0x5410, R65 ;  /* 0x00005410ff482816 */ /* 0x000fca0000000041 */
[----:B------:R-:W-:-:S05]  /*3730*/  @P2 FADD.FTZ R49, R72, R49 ;  /* 0x0000003148312221 */ /* 0x000fca0000010000 */
.L_x_848:
[----:B------:R-:W-:-:S04]  /*3740*/  F2FP.BF16.PACK_AB R72, RZ, R49 ;  /* 0x00000031ff48723e */ /* 0x000fc800000010ff */
[----:B------:R-:W-:Y:S02]  /*3750*/  PRMT R61, R72, 0x7610, R61 ;  /* 0x00007610483d7816 */ /* 0x000fe4000000003d */
.L_x_849:
[----:B------:R-:W-:Y:S01]  /*3760*/  PRMT R91, RZ, 0x7610, R73 ;  /* 0x00007610ff5b7816 */ /* 0x000fe20000000049 */
[----:B------:R-:W-:Y:S05]  /*3770*/  @P3 BRA `(.L_x_850) ;  /* 0x0000008000003947 */ /* 0x000fea0003800000 */
[----:B------:R-:W-:-:S04]  /*3780*/  ISETP.NE.U32.AND P4, PT, RZ, c[0x0][0x180], PT ;  /* 0x00006000ff007a0c */ /* 0x000fc80003f85070 */
[----:B------:R-:W-:-:S13]  /*3790*/  ISETP.NE.AND.EX P4, PT, RZ, c[0x0][0x184], PT, P4 ;  /* 0x00006100ff007a0c */ /* 0x000fda0003f85340 */
[----:B------:R-:W-:Y:S05]  /*37a0*/  @P4 BRA `(.L_x_851) ;  /* 0x0000002000004947 */ /* 0x000fea0003800000 */
[----:B------:R-:W-:Y:S05]  /*37b0*/  @P0 BRA `(.L_x_852) ;  /* 0x0000008000000947 */ /* 0x000fea0003800000 */
[----:B------:R-:W-:Y:S05]  /*37c0*/  BRA `(.L_x_853) ;  /* 0x0000009000007947 */ /* 0x000fea0003800000 */
.L_x_851:
[----:B-----5:R-:W-:-:S05]  /*37d0*/  PRMT R72, RZ, 0x7610, R65 ;  /* 0x00007610ff487816 */ /* 0x020fca0000000041 */
[----:B------:R-:W-:Y:S01]  /*37e0*/  FADD.FTZ R91, R72, R91 ;  /* 0x0000005b485b7221 */ /* 0x000fe20000010000 */
[----:B------:R-:W-:Y:S05]  /*37f0*/  BRA `(.L_x_852) ;  /* 0x0000004000007947 */ /* 0x000fea0003800000 */
.L_x_850:
[----:B-----5:R-:W-:-:S05]  /*3800*/  PRMT R72, RZ, 0x7610, R69 ;  /* 0x00007610ff487816 */ /* 0x020fca0000000045 */
[----:B------:R-:W-:Y:S01]  /*3810*/  FADD.FTZ R91, R72, R91 ;  /* 0x0000005b485b7221 */ /* 0x000fe20000010000 */
[----:B------:R-:W-:-:S05]  /*3820*/  @P2 PRMT R72, RZ, 0x7610, R65 ;  /* 0x00007610ff482816 */ /* 0x000fca0000000041 */
[----:B------:R-:W-:-:S05]  /*3830*/  @P2 FADD.FTZ R91, R72, R91 ;  /* 0x0000005b485b2221 */ /* 0x000fca0000010000 */
.L_x_852:
[----:B------:R-:W-:-:S04]  /*3840*/  F2FP.BF16.PACK_AB R72, RZ, R91 ;  /* 0x0000005bff48723e */ /* 0x000fc800000010ff */
[----:B------:R-:W-:Y:S02]  /*3850*/  PRMT R61, R61, 0x5410, R72 ;  /* 0x000054103d3d7816 */ /* 0x000fe40000000048 */
.L_x_853:
[----:B------:R-:W-:Y:S01]  /*3860*/  PRMT R92, RZ, 0x5410, R74 ;  /* 0x00005410ff5c7816 */ /* 0x000fe2000000004a */
[----:B------:R-:W-:Y:S05]  /*3870*/  @P3 BRA `(.L_x_854) ;  /* 0x0000008000003947 */ /* 0x000fea0003800000 */
[----:B------:R-:W-:-:S04]  /*3880*/  ISETP.NE.U32.AND P4, PT, RZ, c[0x0][0x180], PT ;  /* 0x00006000ff007a0c */ /* 0x000fc80003f85070 */
[----:B------:R-:W-:-:S13]  /*3890*/  ISETP.NE.AND.EX P4, PT, RZ, c[0x0][0x184], PT, P4 ;  /* 0x00006100ff007a0c */ /* 0x000fda0003f85340 */
[----:B------:R-:W-:Y:S05]  /*38a0*/  @P4 BRA `(.L_x_855) ;  /* 0x0000002000004947 */ /* 0x000fea0003800000 */
[----:B------:R-:W-:Y:S05]  /*38b0*/  @P0 BRA `(.L_x_856) ;  /* 0x0000008000000947 */ /* 0x000fea0003800000 */
[----:B------:R-:W-:Y:S05]  /*38c0*/  BRA `(.L_x_857) ;  /* 0x0000009000007947 */ /* 0x000fea0003800000 */
.L_x_855:
[----:B-----5:R-:W-:-:S05]  /*38d0*/  PRMT R72, RZ, 0x5410, R66 ;  /* 0x00005410ff487816 */ /* 0x020fca0000000042 */
[----:B------:R-:W-:Y:S01]  /*38e0*/  FADD.FTZ R92, R72, R92 ;  /* 0x0000005c485c7221 */ /* 0x000fe20000010000 */
[----:B------:R-:W-:Y:S05]  /*38f0*/  BRA `(.L_x_856) ;  /* 0x0000004000007947 */ /* 0x000fea0003800000 */
.L_x_854:
[----:B-----5:R-:W-:-:S05]  /*3900*/  PRMT R72, RZ, 0x5410, R70 ;  /* 0x00005410ff487816 */ /* 0x020fca0000000046 */
[----:B------:R-:W-:Y:S01]  /*3910*/  FADD.FTZ R92, R72, R92 ;  /* 0x0000005c485c7221 */ /* 0x000fe20000010000 */
[----:B------:R-:W-:-:S05]  /*3920*/  @P2 PRMT R72, RZ, 0x5410, R66 ;  /* 0x00005410ff482816 */ /* 0x000fca0000000042 */
[----:B------:R-:W-:-:S05]  /*3930*/  @P2 FADD.FTZ R92, R72, R92 ;  /* 0x0000005c485c2221 */ /* 0x000fca0000010000 */
.L_x_856:
[----:B------:R-:W-:-:S04]  /*3940*/  F2FP.BF16.PACK_AB R72, RZ, R92 ;  /* 0x0000005cff48723e */ /* 0x000fc800000010ff */
[----:B------:R-:W-:Y:S02]  /*3950*/  PRMT R62, R72, 0x7610, R62 ;  /* 0x00007610483e7816 */ /* 0x000fe4000000003e */
.L_x_857:
[----:B------:R-:W-:Y:S01]  /*3960*/  PRMT R111, RZ, 0x7610, R74 ;  /* 0x00007610ff6f7816 */ /* 0x000fe2000000004a */
[----:B------:R-:W-:Y:S05]  /*3970*/  @P3 BRA `(.L_x_858) ;  /* 0x0000008000003947 */ /* 0x000fea0003800000 */
[----:B------:R-:W-:-:S04]  /*3980*/  ISETP.NE.U32.AND P4, PT, RZ, c[0x0][0x180], PT ;  /* 0x00006000ff007a0c */ /* 0x000fc80003f85070 */
[----:B------:R-:W-:-:S13]  /*3990*/  ISETP.NE.AND.EX P4, PT, RZ, c[0x0][0x184], PT, P4 ;  /* 0x00006100ff007a0c */ /* 0x000fda0003f85340 */
[----:B------:R-:W-:Y:S05]  /*39a0*/  @P4 BRA `(.L_x_859) ;  /* 0x0000002000004947 */ /* 0x000fea0003800000 */
[----:B------:R-:W-:Y:S05]  /*39b0*/  @P0 BRA `(.L_x_860) ;  /* 0x0000008000000947 */ /* 0x000fea0003800000 */
[----:B------:R-:W-:Y:S05]  /*39c0*/  BRA `(.L_x_861) ;  /* 0x0000009000007947 */ /* 0x000fea0003800000 */
.L_x_859:
[----:B-----5:R-:W-:-:S05]  /*39d0*/  PRMT R72, RZ, 0x7610, R66 ;  /* 0x00007610ff487816 */ /* 0x020fca0000000042 */
[----:B------:R-:W-:Y:S01]  /*39e0*/  FADD.FTZ R111, R72, R111 ;  /* 0x0000006f486f7221 */ /* 0x000fe20000010000 */
[----:B------:R-:W-:Y:S05]  /*39f0*/  BRA `(.L_x_860) ;  /* 0x0000004000007947 */ /* 0x000fea0003800000 */
.L_x_858:
[----:B-----5:R-:W-:-:S05]  /*3a00*/  PRMT R72, RZ, 0x7610, R70 ;  /* 0x00007610ff487816 */ /* 0x020fca0000000046 */
[----:B------:R-:W-:Y:S01]  /*3a10*/  FADD.FTZ R111, R72, R111 ;  /* 0x0000006f486f7221 */ /* 0x000fe20000010000 */
[----:B------:R-:W-:-:S05]  /*3a20*/  @P2 PRMT R72, RZ, 0x7610, R66 ;  /* 0x00007610ff482816 */ /* 0x000fca0000000042 */
[----:B------:R-:W-:-:S05]  /*3a30*/  @P2 FADD.FTZ R111, R72, R111 ;  /* 0x0000006f486f2221 */ /* 0x000fca0000010000 */
.L_x_860:
[----:B------:R-:W-:-:S04]  /*3a40*/  F2FP.BF16.PACK_AB R72, RZ, R111 ;  /* 0x0000006fff48723e */ /* 0x000fc800000010ff */
[----:B------:R-:W-:Y:S02]  /*3a50*/  PRMT R62, R62, 0x5410, R72 ;  /* 0x000054103e3e7816 */ /* 0x000fe40000000048 */
.L_x_861:
[----:B------:R-:W-:Y:S01]  /*3a60*/  PRMT R112, RZ, 0x5410, R75 ;  /* 0x00005410ff707816 */ /* 0x000fe2000000004b */
[----:B------:R-:W-:Y:S05]  /*3a70*/  @P3 BRA `(.L_x_862) ;  /* 0x0000008000003947 */ /* 0x000fea0003800000 */
[----:B------:R-:W-:-:S04]  /*3a80*/  ISETP.NE.U32.AND P4, PT, RZ, c[0x0][0x180], PT ;  /* 0x00006000ff007a0c */ /* 0x000fc80003f85070 */
[----:B------:R-:W-:-:S13]  /*3a90*/  ISETP.NE.AND.EX P4, PT, RZ, c[0x0][0x184], PT, P4 ;  /* 0x00006100ff007a0c */ /* 0x000fda0003f85340 */
[----:B------:R-:W-:Y:S05]  /*3aa0*/  @P4 BRA `(.L_x_863) ;  /* 0x0000002000004947 */ /* 0x000fea0003800000 */
[----:B------:R-:W-:Y:S05]  /*3ab0*/  @P0 BRA `(.L_x_864) ;  /* 0x0000008000000947 */ /* 0x000fea0003800000 */
[----:B------:R-:W-:Y:S05]  /*3ac0*/  BRA `(.L_x_865) ;  /* 0x0000009000007947 */ /* 0x000fea0003800000 */
.L_x_863:
[----:B-----5:R-:W-:-:S05]  /*3ad0*/  PRMT R72, RZ, 0x5410, R67 ;  /* 0x00005410ff487816 */ /* 0x020fca0000000043 */
[----:B------:R-:W-:Y:S01]  /*3ae0*/  FADD.FTZ R112, R72, R112 ;  /* 0x0000007048707221 */ /* 0x000fe20000010000 */
[----:B------:R-:W-:Y:S05]  /*3af0*/  BRA `(.L_x_864) ;  /* 0x0000004000007947 */ /* 0x000fea0003800000 */
.L_x_862:
[----:B-----5:R-:W-:-:S05]  /*3b00*/  PRMT R72, RZ, 0x5410, R71 ;  /* 0x00005410ff487816 */ /* 0x020fca0000000047 */
[----:B------:R-:W-:Y:S01]  /*3b10*/  FADD.FTZ R112, R72, R112 ;  /* 0x0000007048707221 */ /* 0x000fe20000010000 */
[----:B------:R-:W-:-:S05]  /*3b20*/  @P2 PRMT R72, RZ, 0x5410, R67 ;  /* 0x00005410ff482816 */ /* 0x000fca0000000043 */
[----:B------:R-:W-:-:S05]  /*3b30*/  @P2 FADD.FTZ R112, R72, R112 ;  /* 0x0000007048702221 */ /* 0x000fca0000010000 */
.L_x_864:
[----:B------:R-:W-:-:S04]  /*3b40*/  F2FP.BF16.PACK_AB R72, RZ, R112 ;  /* 0x00000070ff48723e */ /* 0x000fc800000010ff */
[----:B------:R-:W-:Y:S02]  /*3b50*/  PRMT R63, R72, 0x7610, R63 ;  /* 0x00007610483f7816 */ /* 0x000fe4000000003f */
.L_x_865:
[----:B------:R-:W-:Y:S01]  /*3b60*/  PRMT R128, RZ, 0x7610, R75 ;  /* 0x00007610ff807816 */ /* 0x000fe2000000004b */
[----:B------:R-:W-:Y:S05]  /*3b70*/  @P3 BRA `(.L_x_866) ;  /* 0x0000008000003947 */ /* 0x000fea0003800000 */
[----:B------:R-:W-:-:S04]  /*3b80*/  ISETP.NE.U32.AND P2, PT, RZ, c[0x0][0x180], PT ;  /* 0x00006000ff007a0c */ /* 0x000fc80003f45070 */
[----:B------:R-:W-:-:S13]  /*3b90*/  ISETP.NE.AND.EX P2, PT, RZ, c[0x0][0x184], PT, P2 ;  /* 0x00006100ff007a0c */ /* 0x000fda0003f45320 */
[----:B------:R-:W-:Y:S05]  /*3ba0*/  @P2 BRA `(.L_x_867) ;  /* 0x0000002000002947 */ /* 0x000fea0003800000 */
[----:B------:R-:W-:Y:S05]  /*3bb0*/  @P0 BRA `(.L_x_868) ;  /* 0x0000008000000947 */ /* 0x000fea0003800000 */
[----:B------:R-:W-:Y:S05]  /*3bc0*/  BRA `(.L_x_869) ;  /* 0x0000009000007947 */ /* 0x000fea0003800000 */
.L_x_867:
[----:B-----5:R-:W-:-:S05]  /*3bd0*/  PRMT R72, RZ, 0x7610, R67 ;  /* 0x00007610ff487816 */ /* 0x020fca0000000043 */
[----:B------:R-:W-:Y:S01]  /*3be0*/  FADD.FTZ R128, R72, R128 ;  /* 0x0000008048807221 */ /* 0x000fe20000010000 */
[----:B------:R-:W-:Y:S05]  /*3bf0*/  BRA `(.L_x_868) ;  /* 0x0000004000007947 */ /* 0x000fea0003800000 */
.L_x_866:
[----:B-----5:R-:W-:-:S05]  /*3c00*/  PRMT R72, RZ, 0x7610, R71 ;  /* 0x00007610ff487816 */ /* 0x020fca0000000047 */
[----:B------:R-:W-:Y:S01]  /*3c10*/  FADD.FTZ R128, R72, R128 ;  /* 0x0000008048807221 */ /* 0x000fe20000010000 */
[----:B------:R-:W-:-:S05]  /*3c20*/  @P2 PRMT R72, RZ, 0x7610, R67 ;  /* 0x00007610ff482816 */ /* 0x000fca0000000043 */
[----:B------:R-:W-:-:S05]  /*3c30*/  @P2 FADD.FTZ R128, R72, R128 ;  /* 0x0000008048802221 */ /* 0x000fca0000010000 */
.L_x_868:
[----:B------:R-:W-:-:S04]  /*3c40*/  F2FP.BF16.PACK_AB R72, RZ, R128 ;  /* 0x00000080ff48723e */ /* 0x000fc800000010ff */
[----:B------:R-:W-:Y:S02]  /*3c50*/  PRMT R63, R63, 0x5410, R72 ;  /* 0x000054103f3f7816 */ /* 0x000fe40000000048 */
.L_x_869:
[----:B------:R-:W-:-:S04]  /*3c60*/  @P0 LEA R72, P2, R134, c[0x0][0x188], 0x4 ;  /* 0x0000620086480a11 */ /* 0x000fc800078420ff */
[C---:B------:R-:W-:Y:S02]  /*3c70*/  @P0 LEA.HI.X R73, R134.reuse, c[0x0][0x18c], RZ, 0x4, P2 ;  /* 0x0000630086490a11 */ /* 0x040fe400010f24ff */
[----:B------:R-:W-:-:S03]  /*3c80*/  IADD3 R134, R134, 0x20, RZ ;  /* 0x0000002086867810 */ /* 0x000fc60007ffe0ff */
[----:B------:R0:W-:Y:S04]  /*3c90*/  @P0 STG.E.128 [R72.64], R60 ;  /* 0x0000003c48000986 */ /* 0x0001e8000c101d04 */
.L_x_837:
[----:B------:R-:W-:Y:S05]  /*3ca0*/  BSYNC B0 ;  /* 0x0000000000007941 */ /* 0x000fea0003800000 */
.L_x_836:
        /* <DEDUP_REMOVED lines=25> */
.L_x_873:
[----:B-----5:R-:W-:-:S05]  /*3e40*/  PRMT R51, RZ, 0x5410, R64 ;  /* 0x00005410ff337816 */ /* 0x020fca0000000040 */
[----:B------:R-:W-:Y:S01]  /*3e50*/  FADD.FTZ R50, R51, R50 ;  /* 0x0000003233327221 */ /* 0x000fe20000010000 */
[----:B------:R-:W-:Y:S05]  /*3e60*/  BRA `(.L_x_874) ;  /* 0x0000004000007947 */ /* 0x000fea0003800000 */
.L_x_872:
[----:B-----5:R-:W-:-:S05]  /*3e70*/  PRMT R51, RZ, 0x5410, R68 ;  /* 0x00005410ff337816 */ /* 0x020fca0000000044 */
[----:B------:R-:W-:Y:S01]  /*3e80*/  FADD.FTZ R50, R51, R50 ;  /* 0x0000003233327221 */ /* 0x000fe20000010000 */
[----:B------:R-:W-:-:S05]  /*3e90*/  @P2 PRMT R51, RZ, 0x5410, R64 ;  /* 0x00005410ff332816 */ /* 0x000fca0000000040 */
[----:B------:R-:W-:-:S05]  /*3ea0*/  @P2 FADD.FTZ R50, R51, R50 ;  /* 0x0000003233322221 */ /* 0x000fca0000010000 */
.L_x_874:
[----:B------:R-:W-:-:S04]  /*3eb0*/  F2FP.BF16.PACK_AB R51, RZ, R50 ;  /* 0x00000032ff33723e */ /* 0x000fc800000010ff */
[----:B------:R-:W-:Y:S02]  /*3ec0*/  PRMT R60, R51, 0x7610, R60 ;  /* 0x00007610333c7816 */ /* 0x000fe4000000003c */
.L_x_875:
[----:B------:R-:W-:Y:S01]  /*3ed0*/  PRMT R51, RZ, 0x7610, R72 ;  /* 0x00007610ff337816 */ /* 0x000fe20000000048 */
[----:B------:R-:W-:Y:S05]  /*3ee0*/  @P3 BRA `(.L_x_876) ;  /* 0x0000008000003947 */ /* 0x000fea0003800000 */
[----:B------:R-:W-:-:S04]  /*3ef0*/  ISETP.NE.U32.AND P4, PT, RZ, c[0x0][0x180], PT ;  /* 0x00006000ff007a0c */ /* 0x000fc80003f85070 */
[----:B------:R-:W-:-:S13]  /*3f00*/  ISETP.NE.AND.EX P4, PT, RZ, c[0x0][0x184], PT, P4 ;  /* 0x00006100ff007a0c */ /* 0x000fda0003f85340 */
[----:B------:R-:W-:Y:S05]  /*3f10*/  @P4 BRA `(.L_x_877) ;  /* 0x0000002000004947 */ /* 0x000fea0003800000 */
[----:B------:R-:W-:Y:S05]  /*3f20*/  @P0 BRA `(.L_x_878) ;  /* 0x0000008000000947 */ /* 0x000fea0003800000 */
[----:B------:R-:W-:Y:S05]  /*3f30*/  BRA `(.L_x_879) ;  /* 0x0000009000007947 */ /* 0x000fea0003800000 */
.L_x_877:
[----:B-----5:R-:W-:-:S05]  /*3f40*/  PRMT R52, RZ, 0x7610, R64 ;  /* 0x00007610ff347816 */ /* 0x020fca0000000040 */
[----:B------:R-:W-:Y:S01]  /*3f50*/  FADD.FTZ R51, R52, R51 ;  /* 0x0000003334337221 */ /* 0x000fe20000010000 */
[----:B------:R-:W-:Y:S05]  /*3f60*/  BRA `(.L_x_878) ;  /* 0x0000004000007947 */ /* 0x000fea0003800000 */
.L_x_876:
[----:B-----5:R-:W-:-:S05]  /*3f70*/  PRMT R52, RZ, 0x7610, R68 ;  /* 0x00007610ff347816 */ /* 0x020fca0000000044 */
[----:B------:R-:W-:Y:S01]  /*3f80*/  FADD.FTZ R51, R52, R51 ;  /* 0x0000003334337221 */ /* 0x000fe20000010000 */
[----:B------:R-:W-:-:S05]  /*3f90*/  @P2 PRMT R52, RZ, 0x7610, R64 ;  /* 0x00007610ff342816 */ /* 0x000fca0000000040 */
[----:B------:R-:W-:-:S05]  /*3fa0*/  @P2 FADD.FTZ R51, R52, R51 ;  /* 0x0000003334332221 */ /* 0x000fca0000010000 */
.L_x_878:
[----:B------:R-:W-:-:S04]  /*3fb0*/  F2FP.BF16.PACK_AB R52, RZ, R51 ;  /* 0x00000033ff34723e */ /* 0x000fc800000010ff */
[----:B------:R-:W-:Y:S02]  /*3fc0*/  PRMT R60, R60, 0x5410, R52 ;  /* 0x000054103c3c7816 */ /* 0x000fe40000000034 */
.L_x_879:
[----:B------:R-:W-:Y:S01]  /*3fd0*/  PRMT R52, RZ, 0x5410, R73 ;  /* 0x00005410ff347816 */ /* 0x000fe20000000049 */
[----:B------:R-:W-:Y:S05]  /*3fe0*/  @P3 BRA `(.L_x_880) ;  /* 0x0000008000003947 */ /* 0x000fea0003800000 */
[----:B------:R-:W-:-:S04]  /*3ff0*/  ISETP.NE.U32.AND P4, PT, RZ, c[0x0][0x180], PT ;  /* 0x00006000ff007a0c */ /* 0x000fc80003f85070 */
[----:B------:R-:W-:-:S13]  /*4000*/  ISETP.NE.AND.EX P4, PT, RZ, c[0x0][0x184], PT, P4 ;  /* 0x00006100ff007a0c */ /* 0x000fda0003f85340 */
[----:B------:R-:W-:Y:S05]  /*4010*/  @P4 BRA `(.L_x_881) ;  /* 0x0000002000004947 */ /* 0x000fea0003800000 */
[----:B------:R-:W-:Y:S05]  /*4020*/  @P0 BRA `(.L_x_882) ;  /* 0x0000008000000947 */ /* 0x000fea0003800000 */
[----:B------:R-:W-:Y:S05]  /*4030*/  BRA `(.L_x_883) ;  /* 0x0000009000007947 */ /* 0x000fea0003800000 */
.L_x_881:
[----:B-----5:R-:W-:-:S05]  /*4040*/  PRMT R72, RZ, 0x5410, R65 ;  /* 0x00005410ff487816 */ /* 0x020fca0000000041 */
[----:B------:R-:W-:Y:S01]  /*4050*/  FADD.FTZ R52, R72, R52 ;  /* 0x0000003448347221 */ /* 0x000fe20000010000 */
[----:B------:R-:W-:Y:S05]  /*4060*/  BRA `(.L_x_882) ;  /* 0x0000004000007947 */ /* 0x000fea0003800000 */
.L_x_880:
[----:B-----5:R-:W-:-:S05]  /*4070*/  PRMT R72, RZ, 0x5410, R69 ;  /* 0x00005410ff487816 */ /* 0x020fca0000000045 */
[----:B------:R-:W-:Y:S01]  /*4080*/  FADD.FTZ R52, R72, R52 ;  /* 0x0000003448347221 */ /* 0x000fe20000010000 */
[----:B------:R-:W-:-:S05]  /*4090*/  @P2 PRMT R72, RZ, 0x5410, R65 ;  /* 0x00005410ff482816 */ /* 0x000fca0000000041 */
[----:B------:R-:W-:-:S05]  /*40a0*/  @P2 FADD.FTZ R52, R72, R52 ;  /* 0x0000003448342221 */ /* 0x000fca0000010000 */
.L_x_882:
[----:B------:R-:W-:-:S04]  /*40b0*/  F2FP.BF16.PACK_AB R72, RZ, R52 ;  /* 0x00000034ff48723e */ /* 0x000fc800000010ff */
[----:B------:R-:W-:Y:S02]  /*40c0*/  PRMT R61, R72, 0x7610, R61 ;  /* 0x00007610483d7816 */ /* 0x000fe4000000003d */
.L_x_883:
[----:B------:R-:W-:Y:S01]  /*40d0*/  PRMT R93, RZ, 0x7610, R73 ;  /* 0x00007610ff5d7816 */ /* 0x000fe20000000049 */
[----:B------:R-:W-:Y:S05]  /*40e0*/  @P3 BRA `(.L_x_884) ;  /* 0x0000008000003947 */ /* 0x000fea0003800000 */
[----:B------:R-:W-:-:S04]  /*40f0*/  ISETP.NE.U32.AND P4, PT, RZ, c[0x0][0x180], PT ;  /* 0x00006000ff007a0c */ /* 0x000fc80003f85070 */
[----:B------:R-:W-:-:S13]  /*4100*/  ISETP.NE.AND.EX P4, PT, RZ, c[0x0][0x184], PT, P4 ;  /* 0x00006100ff007a0c */ /* 0x000fda0003f85340 */
[----:B------:R-:W-:Y:S05]  /*4110*/  @P4 BRA `(.L_x_885) ;  /* 0x0000002000004947 */ /* 0x000fea0003800000 */
[----:B------:R-:W-:Y:S05]  /*4120*/  @P0 BRA `(.L_x_886) ;  /* 0x0000008000000947 */ /* 0x000fea0003800000 */
[----:B------:R-:W-:Y:S05]  /*4130*/  BRA `(.L_x_887) ;  /* 0x0000009000007947 */ /* 0x000fea0003800000 */
.L_x_885:
[----:B-----5:R-:W-:-:S05]  /*4140*/  PRMT R72, RZ, 0x7610, R65 ;  /* 0x00007610ff487816 */ /* 0x020fca0000000041 */
[----:B------:R-:W-:Y:S01]  /*4150*/  FADD.FTZ R93, R72, R93 ;  /* 0x0000005d485d7221 */ /* 0x000fe20000010000 */
[----:B------:R-:W-:Y:S05]  /*4160*/  BRA `(.L_x_886) ;  /* 0x0000004000007947 */ /* 0x000fea0003800000 */
.L_x_884:
[----:B-----5:R-:W-:-:S05]  /*4170*/  PRMT R72, RZ, 0x7610, R69 ;  /* 0x00007610ff487816 */ /* 0x020fca0000000045 */
[----:B------:R-:W-:Y:S01]  /*4180*/  FADD.FTZ R93, R72, R93 ;  /* 0x0000005d485d7221 */ /* 0x000fe20000010000 */
[----:B------:R-:W-:-:S05]  /*4190*/  @P2 PRMT R72, RZ, 0x7610, R65 ;  /* 0x00007610ff482816 */ /* 0x000fca0000000041 */
[----:B------:R-:W-:-:S05]  /*41a0*/  @P2 FADD.FTZ R93, R72, R93 ;  /* 0x0000005d485d2221 */ /* 0x000fca0000010000 */
.L_x_886:
[----:B------:R-:W-:-:S04]  /*41b0*/  F2FP.BF16.PACK_AB R72, RZ, R93 ;  /* 0x0000005dff48723e */ /* 0x000fc800000010ff */
[----:B------:R-:W-:Y:S02]  /*41c0*/  PRMT R61, R61, 0x5410, R72 ;  /* 0x000054103d3d7816 */ /* 0x000fe40000000048 */
.L_x_887:
[----:B------:R-:W-:Y:S01]  /*41d0*/  PRMT R94, RZ, 0x5410, R74 ;  /* 0x00005410ff5e7816 */ /* 0x000fe2000000004a */
[----:B------:R-:W-:Y:S05]  /*41e0*/  @P3 BRA `(.L_x_888) ;  /* 0x0000008000003947 */ /* 0x000fea0003800000 */
[----:B------:R-:W-:-:S04]  /*41f0*/  ISETP.NE.U32.AND P4, PT, RZ, c[0x0][0x180], PT ;  /* 0x00006000ff007a0c */ /* 0x000fc80003f85070 */
[----:B------:R-:W-:-:S13]  /*4200*/  ISETP.NE.AND.EX P4, PT, RZ, c[0x0][0x184], PT, P4 ;  /* 0x00006100ff007a0c */ /* 0x000fda0003f85340 */
[----:B------:R-:W-:Y:S05]  /*4210*/  @P4 BRA `(.L_x_889) ;  /* 0x0000002000004947 */ /* 0x000fea0003800000 */
[----:B------:R-:W-:Y:S05]  /*4220*/  @P0 BRA `(.L_x_890) ;  /* 0x0000008000000947 */ /* 0x000fea0003800000 */
[----:B------:R-:W-:Y:S05]  /*4230*/  BRA `(.L_x_891) ;  /* 0x0000009000007947 */ /* 0x000fea0003800000 */
.L_x_889:
[----:B-----5:R-:W-:-:S05]  /*4240*/  PRMT R72, RZ, 0x5410, R66 ;  /* 0x00005410ff487816 */ /* 0x020fca0000000042 */
[----:B------:R-:W-:Y:S01]  /*4250*/  FADD.FTZ R94, R72, R94 ;  /* 0x0000005e485e7221 */ /* 0x000fe20000010000 */
[----:B------:R-:W-:Y:S05]  /*4260*/  BRA `(.L_x_890) ;  /* 0x0000004000007947 */ /* 0x000fea0003800000 */
.L_x_888:
[----:B-----5:R-:W-:-:S05]  /*4270*/  PRMT R72, RZ, 0x5410, R70 ;  /* 0x00005410ff487816 */ /* 0x020fca0000000046 */
[----:B------:R-:W-:Y:S01]  /*4280*/  FADD.FTZ R94, R72, R94 ;  /* 0x0000005e485e7221 */ /* 0x000fe20000010000 */
[----:B------:R-:W-:-:S05]  /*4290*/  @P2 PRMT R72, RZ, 0x5410, R66 ;  /* 0x00005410ff482816 */ /* 0x000fca0000000042 */
[----:B------:R-:W-:-:S05]  /*42a0*/  @P2 FADD.FTZ R94, R72, R94 ;  /* 0x0000005e485e2221 */ /* 0x000fca0000010000 */
.L_x_890:
[----:B------:R-:W-:-:S04]  /*42b0*/  F2FP.BF16.PACK_AB R72, RZ, R94 ;  /* 0x0000005eff48723e */ /* 0x000fc800000010ff */
[----:B------:R-:W-:Y:S02]  /*42c0*/  PRMT R62, R72, 0x7610, R62 ;  /* 0x00007610483e7816 */ /* 0x000fe4000000003e */
.L_x_891:
[----:B------:R-:W-:Y:S01]  /*42d0*/  PRMT R113, RZ, 0x7610, R74 ;  /* 0x00007610ff717816 */ /* 0x000fe2000000004a */
[----:B------:R-:W-:Y:S05]  /*42e0*/  @P3 BRA `(.L_x_892) ;  /* 0x0000008000003947 */ /* 0x000fea0003800000 */
[----:B------:R-:W-:-:S04]  /*42f0*/  ISETP.NE.U32.AND P4, PT, RZ, c[0x0][0x180], PT ;  /* 0x00006000ff007a0c */ /* 0x000fc80003f85070 */
[----:B------:R-:W-:-:S13]  /*4300*/  ISETP.NE.AND.EX P4, PT, RZ, c[0x0][0x184], PT, P4 ;  /* 0x00006100ff007a0c */ /* 0x000fda0003f85340 */
[----:B------:R-:W-:Y:S05]  /*4310*/  @P4 BRA `(.L_x_893) ;  /* 0x0000002000004947 */ /* 0x000fea0003800000 */
[----:B------:R-:W-:Y:S05]  /*4320*/  @P0 BRA `(.L_x_894) ;  /* 0x0000008000000947 */ /* 0x000fea0003800000 */
[----:B------:R-:W-:Y:S05]  /*4330*/  BRA `(.L_x_895) ;  /* 0x0000009000007947 */ /* 0x000fea0003800000 */
.L_x_893:
[----:B-----5:R-:W-:-:S05]  /*4340*/  PRMT R72, RZ, 0x7610, R66 ;  /* 0x00007610ff487816 */ /* 0x020fca0000000042 */
[----:B------:R-:W-:Y:S01]  /*4350*/  FADD.FTZ R113, R72, R113 ;  /* 0x0000007148717221 */ /* 0x000fe20000010000 */
[----:B------:R-:W-:Y:S05]  /*4360*/  BRA `(.L_x_894) ;  /* 0x0000004000007947 */ /* 0x000fea0003800000 */
.L_x_892:
[----:B-----5:R-:W-:-:S05]  /*4370*/  PRMT R72, RZ, 0x7610, R70 ;  /* 0x00007610ff487816 */ /* 0x020fca0000000046 */
[----:B------:R-:W-:Y:S01]  /*4380*/  FADD.FTZ R113, R72, R113 ;  /* 0x0000007148717221 */ /* 0x000fe20000010000 */
[----:B------:R-:W-:-:S05]  /*4390*/  @P2 PRMT R72, RZ, 0x7610, R66 ;  /* 0x00007610ff482816 */ /* 0x000fca0000000042 */
[----:B------:R-:W-:-:S05]  /*43a0*/  @P2 FADD.FTZ R113, R72, R113 ;  /* 0x0000007148712221 */ /* 0x000fca0000010000 */
.L_x_894:
[----:B------:R-:W-:-:S04]  /*43b0*/  F2FP.BF16.PACK_AB R72, RZ, R113 ;  /* 0x00000071ff48723e */ /* 0x000fc800000010ff */
[----:B------:R-:W-:Y:S02]  /*43c0*/  PRMT R62, R62, 0x5410, R72 ;  /* 0x000054103e3e7816 */ /* 0x000fe40000000048 */
.L_x_895:
[----:B------:R-:W-:Y:S01]  /*43d0*/  PRMT R114, RZ, 0x5410, R75 ;  /* 0x00005410ff727816 */ /* 0x000fe2000000004b */
[----:B------:R-:W-:Y:S05]  /*43e0*/  @P3 BRA `(.L_x_896) ;  /* 0x0000008000003947 */ /* 0x000fea0003800000 */
[----:B------:R-:W-:-:S04]  /*43f0*/  ISETP.NE.U32.AND P4, PT, RZ, c[0x0][0x180], PT ;  /* 0x00006000ff007a0c */ /* 0x000fc80003f85070 */
[----:B------:R-:W-:-:S13]  /*4400*/  ISETP.NE.AND.EX P4, PT, RZ, c[0x0][0x184], PT, P4 ;  /* 0x00006100ff007a0c */ /* 0x000fda0003f85340 */
[----:B------:R-:W-:Y:S05]  /*4410*/  @P4 BRA `(.L_x_897) ;  /* 0x0000002000004947 */ /* 0x000fea0003800000 */
[----:B------:R-:W-:Y:S05]  /*4420*/  @P0 BRA `(.L_x_898) ;  /* 0x0000008000000947 */ /* 0x000fea0003800000 */
[----:B------:R-:W-:Y:S05]  /*4430*/  BRA `(.L_x_899) ;  /* 0x0000009000007947 */ /* 0x000fea0003800000 */
.L_x_897:
[----:B-----5:R-:W-:-:S05]  /*4440*/  PRMT R72, RZ, 0x5410, R67 ;  /* 0x00005410ff487816 */ /* 0x020fca0000000043 */
[----:B------:R-:W-:Y:S01]  /*4450*/  FADD.FTZ R114, R72, R114 ;  /* 0x0000007248727221 */ /* 0x000fe20000010000 */
[----:B------:R-:W-:Y:S05]  /*4460*/  BRA `(.L_x_898) ;  /* 0x0000004000007947 */ /* 0x000fea0003800000 */
.L_x_896:
[----:B-----5:R-:W-:-:S05]  /*4470*/  PRMT R72, RZ, 0x5410, R71 ;  /* 0x00005410ff487816 */ /* 0x020fca0000000047 */
[----:B------:R-:W-:Y:S01]  /*4480*/  FADD.FTZ R114, R72, R114 ;  /* 0x0000007248727221 */ /* 0x000fe20000010000 */
[----:B------:R-:W-:-:S05]  /*4490*/  @P2 PRMT R72, RZ, 0x5410, R67 ;  /* 0x00005410ff482816 */ /* 0x000fca0000000043 */
[----:B------:R-:W-:-:S05]  /*44a0*/  @P2 FADD.FTZ R114, R72, R114 ;  /* 0x0000007248722221 */ /* 0x000fca0000010000 */
.L_x_898:
[----:B------:R-:W-:-:S04]  /*44b0*/  F2FP.BF16.PACK_AB R72, RZ, R114 ;  /* 0x00000072ff48723e */ /* 0x000fc800000010ff */
[----:B------:R-:W-:Y:S02]  /*44c0*/  PRMT R63, R72, 0x7610, R63 ;  /* 0x00007610483f7816 */ /* 0x000fe4000000003f */
.L_x_899:
[----:B------:R-:W-:Y:S01]  /*44d0*/  PRMT R129, RZ, 0x7610, R75 ;  /* 0x00007610ff817816 */ /* 0x000fe2000000004b */
[----:B------:R-:W-:Y:S05]  /*44e0*/  @P3 BRA `(.L_x_900) ;  /* 0x0000008000003947 */ /* 0x000fea0003800000 */
[----:B------:R-:W-:-:S04]  /*44f0*/  ISETP.NE.U32.AND P2, PT, RZ, c[0x0][0x180], PT ;  /* 0x00006000ff007a0c */ /* 0x000fc80003f45070 */
[----:B------:R-:W-:-:S13]  /*4500*/  ISETP.NE.AND.EX P2, PT, RZ, c[0x0][0x184], PT, P2 ;  /* 0x00006100ff007a0c */ /* 0x000fda0003f45320 */
[----:B------:R-:W-:Y:S05]  /*4510*/  @P2 BRA `(.L_x_901) ;  /* 0x0000002000002947 */ /* 0x000fea0003800000 */
[----:B------:R-:W-:Y:S05]  /*4520*/  @P0 BRA `(.L_x_902) ;  /* 0x0000008000000947 */ /* 0x000fea0003800000 */
[----:B------:R-:W-:Y:S05]  /*4530*/  BRA `(.L_x_903) ;  /* 0x0000009000007947 */ /* 0x000fea0003800000 */
.L_x_901:
[----:B-----5:R-:W-:-:S05]  /*4540*/  PRMT R72, RZ, 0x7610, R67 ;  /* 0x00007610ff487816 */ /* 0x020fca0000000043 */
[----:B------:R-:W-:Y:S01]  /*4550*/  FADD.FTZ R129, R72, R129 ;  /* 0x0000008148817221 */ /* 0x000fe20000010000 */
[----:B------:R-:W-:Y:S05]  /*4560*/  BRA `(.L_x_902) ;  /* 0x0000004000007947 */ /* 0x000fea0003800000 */
.L_x_900:
[----:B-----5:R-:W-:-:S05]  /*4570*/  PRMT R72, RZ, 0x7610, R71 ;  /* 0x00007610ff487816 */ /* 0x020fca0000000047 */
[----:B------:R-:W-:Y:S01]  /*4580*/  FADD.FTZ R129, R72, R129 ;  /* 0x0000008148817221 */ /* 0x000fe20000010000 */
[----:B------:R-:W-:-:S05]  /*4590*/  @P2 PRMT R72, RZ, 0x7610, R67 ;  /* 0x00007610ff482816 */ /* 0x000fca0000000043 */
[----:B------:R-:W-:-:S05]  /*45a0*/  @P2 FADD.FTZ R129, R72, R129 ;  /* 0x0000008148812221 */ /* 0x000fca0000010000 */
.L_x_902:
[----:B------:R-:W-:-:S04]  /*45b0*/  F2FP.BF16.PACK_AB R72, RZ, R129 ;  /* 0x00000081ff48723e */ /* 0x000fc800000010ff */
[----:B------:R-:W-:Y:S02]  /*45c0*/  PRMT R63, R63, 0x5410, R72 ;  /* 0x000054103f3f7816 */ /* 0x000fe40000000048 */
.L_x_903:
[----:B------:R-:W-:-:S04]  /*45d0*/  @P0 LEA R72, P2, R134, c[0x0][0x188], 0x4 ;  /* 0x0000620086480a11 */ /* 0x000fc800078420ff */
[C---:B------:R-:W-:Y:S02]  /*45e0*/  @P0 LEA.HI.X R73, R134.reuse, c[0x0][0x18c], RZ, 0x4, P2 ;  /* 0x0000630086490a11 */ /* 0x040fe400010f24ff */
[----:B------:R-:W-:-:S03]  /*45f0*/  IADD3 R134, R134, 0x20, RZ ;  /* 0x0000002086867810 */ /* 0x000fc60007ffe0ff */
[----:B------:R0:W-:Y:S04]  /*4600*/  @P0 STG.E.128 [R72.64], R60 ;  /* 0x0000003c48000986 */ /* 0x0001e8000c101d04 */
.L_x_871:
[----:B------:R-:W-:Y:S05]  /*4610*/  BSYNC B0 ;  /* 0x0000000000007941 */ /* 0x000fea0003800000 */
.L_x_870:
        /* <DEDUP_REMOVED lines=9> */
[----:B------:R-:W-:Y:S01]  /*46b0*/  ISETP.NE.AND.EX P2, PT, RZ, c[0x0][0x184], PT, P2 ;  /* 0x00006100ff007a0c */ /* 0x000fe20003f45320 */
[----:B------:R-:W-:-:S12]  /*46c0*/  IMAD.MOV.U32 R53, RZ, RZ, 0x10 ;  /* 0x00000010ff357424 */ /* 0x000fd800078e00ff */
[----:B0-----:R-:W-:-:S04]  /*46d0*/  @P2 LEA R72, P3, R134, c[0x0][0x180], 0x4 ;  /* 0x0000600086482a11 */ /* 0x001fc800078620ff */
[----:B------:R-:W-:-:S05]  /*46e0*/  @P2 LEA.HI.X R73, R134, c[0x0][0x184], RZ, 0x4, P3 ;  /* 0x0000610086492a11 */ /* 0x000fca00018f24ff */
[----:B------:R0:W5:Y:S02]  /*46f0*/  @P2 LDG.E.128 R64, [R72.64] ;  /* 0x0000000448402981 */ /* 0x000164000c1e1d00 */
[----:B0-----:R-:W-:-:S06]  /*4700*/  IMAD.WIDE.U32 R72, R134, R53, c[0x0][0x170] ;  /* 0x00005c0086487625 */ /* 0x001fcc00078e0035 */
[----:B------:R-:W2:Y:S01]  /*4710*/  LDG.E.128 R72, [R72.64] ;  /* 0x0000000448487981 */ /* 0x000ea2000c1e1d00 */
[----:B------:R-:W-:-:S04]  /*4720*/  ISETP.NE.U32.AND P3, PT, RZ, c[0x0][0x178], PT ;  /* 0x00005e00ff007a0c */ /* 0x000fc80003f65070 */
        /* <DEDUP_REMOVED lines=8> */
.L_x_907:
[----:B-----5:R-:W-:-:S05]  /*47b0*/  PRMT R59, RZ, 0x5410, R64 ;  /* 0x00005410ff3b7816 */ /* 0x020fca0000000040 */
[----:B------:R-:W-:Y:S01]  /*47c0*/  FADD.FTZ R53, R59, R53 ;  /* 0x000000353b357221 */ /* 0x000fe20000010000 */
[----:B------:R-:W-:Y:S05]  /*47d0*/  BRA `(.L_x_908) ;  /* 0x0000004000007947 */ /* 0x000fea0003800000 */
.L_x_906:
[----:B-----5:R-:W-:-:S05]  /*47e0*/  PRMT R59, RZ, 0x5410, R68 ;  /* 0x00005410ff3b7816 */ /* 0x020fca0000000044 */
[----:B------:R-:W-:Y:S01]  /*47f0*/  FADD.FTZ R53, R59, R53 ;  /* 0x000000353b357221 */ /* 0x000fe20000010000 */
[----:B------:R-:W-:-:S05]  /*4800*/  @P2 PRMT R59, RZ, 0x5410, R64 ;  /* 0x00005410ff3b2816 */ /* 0x000fca0000000040 */
[----:B------:R-:W-:-:S05]  /*4810*/  @P2 FADD.FTZ R53, R59, R53 ;  /* 0x000000353b352221 */ /* 0x000fca0000010000 */
.L_x_908:
[----:B------:R-:W-:-:S04]  /*4820*/  F2FP.BF16.PACK_AB R59, RZ, R53 ;  /* 0x00000035ff3b723e */ /* 0x000fc800000010ff */
[----:B------:R-:W-:Y:S02]  /*4830*/  PRMT R60, R59, 0x7610, R60 ;  /* 0x000076103b3c7816 */ /* 0x000fe4000000003c */
.L_x_909:
[----:B------:R-:W-:Y:S01]  /*4840*/  PRMT R59, RZ, 0x7610, R72 ;  /* 0x00007610ff3b7816 */ /* 0x000fe20000000048 */
[----:B------:R-:W-:Y:S05]  /*4850*/  @P3 BRA `(.L_x_910) ;  /* 0x0000008000003947 */ /* 0x000fea0003800000 */
[----:B------:R-:W-:-:S04]  /*4860*/  ISETP.NE.U32.AND P4, PT, RZ, c[0x0][0x180], PT ;  /* 0x00006000ff007a0c */ /* 0x000fc80003f85070 */
[----:B------:R-:W-:-:S13]  /*4870*/  ISETP.NE.AND.EX P4, PT, RZ, c[0x0][0x184], PT, P4 ;  /* 0x00006100ff007a0c */ /* 0x000fda0003f85340 */
[----:B------:R-:W-:Y:S05]  /*4880*/  @P4 BRA `(.L_x_911) ;  /* 0x0000002000004947 */ /* 0x000fea0003800000 */
[----:B------:R-:W-:Y:S05]  /*4890*/  @P0 BRA `(.L_x_912) ;  /* 0x0000008000000947 */ /* 0x000fea0003800000 */
[----:B------:R-:W-:Y:S05]  /*48a0*/  BRA `(.L_x_913) ;  /* 0x0000009000007947 */ /* 0x000fea0003800000 */
.L_x_911:
[----:B-----5:R-:W-:-:S05]  /*48b0*/  PRMT R72, RZ, 0x7610, R64 ;  /* 0x00007610ff487816 */ /* 0x020fca0000000040 */
[----:B------:R-:W-:Y:S01]  /*48c0*/  FADD.FTZ R59, R72, R59 ;  /* 0x0000003b483b7221 */ /* 0x000fe20000010000 */
[----:B------:R-:W-:Y:S05]  /*48d0*/  BRA `(.L_x_912) ;  /* 0x0000004000007947 */ /* 0x000fea0003800000 */
.L_x_910:
[----:B-----5:R-:W-:-:S05]  /*48e0*/  PRMT R72, RZ, 0x7610, R68 ;  /* 0x00007610ff487816 */ /* 0x020fca0000000044 */
[----:B------:R-:W-:Y:S01]  /*48f0*/  FADD.FTZ R59, R72, R59 ;  /* 0x0000003b483b7221 */ /* 0x000fe20000010000 */
[----:B------:R-:W-:-:S05]  /*4900*/  @P2 PRMT R72, RZ, 0x7610, R64 ;  /* 0x00007610ff482816 */ /* 0x000fca0000000040 */
[----:B------:R-:W-:-:S05]  /*4910*/  @P2 FADD.FTZ R59, R72, R59 ;  /* 0x0000003b483b2221 */ /* 0x000fca0000010000 */
.L_x_912:
[----:B------:R-:W-:-:S04]  /*4920*/  F2FP.BF16.PACK_AB R72, RZ, R59 ;  /* 0x0000003bff48723e */ /* 0x000fc800000010ff */
[----:B------:R-:W-:Y:S02]  /*4930*/  PRMT R60, R60, 0x5410, R72 ;  /* 0x000054103c3c7816 */ /* 0x000fe40000000048 */
.L_x_913:
[----:B------:R-:W-:Y:S01]  /*4940*/  PRMT R76, RZ, 0x5410, R73 ;  /* 0x00005410ff4c7816 */ /* 0x000fe20000000049 */
[----:B------:R-:W-:Y:S05]  /*4950*/  @P3 BRA `(.L_x_914) ;  /* 0x0000008000003947 */ /* 0x000fea0003800000 */
[----:B------:R-:W-:-:S04]  /*4960*/  ISETP.NE.U32.AND P4, PT, RZ, c[0x0][0x180], PT ;  /* 0x00006000ff007a0c */ /* 0x000fc80003f85070 */
[----:B------:R-:W-:-:S13]  /*4970*/  ISETP.NE.AND.EX P4, PT, RZ, c[0x0][0x184], PT, P4 ;  /* 0x00006100ff007a0c */ /* 0x000fda0003f85340 */
[----:B------:R-:W-:Y:S05]  /*4980*/  @P4 BRA `(.L_x_915) ;  /* 0x0000002000004947 */ /* 0x000fea0003800000 */
[----:B------:R-:W-:Y:S05]  /*4990*/  @P0 BRA `(.L_x_916) ;  /* 0x0000008000000947 */ /* 0x000fea0003800000 */
[----:B------:R-:W-:Y:S05]  /*49a0*/  BRA `(.L_x_917) ;  /* 0x0000009000007947 */ /* 0x000fea0003800000 */
.L_x_915:
[----:B-----5:R-:W-:-:S05]  /*49b0*/  PRMT R72, RZ, 0x5410, R65 ;  /* 0x00005410ff487816 */ /* 0x020fca0000000041 */
[----:B------:R-:W-:Y:S01]  /*49c0*/  FADD.FTZ R76, R72, R76 ;  /* 0x0000004c484c7221 */ /* 0x000fe20000010000 */
[----:B------:R-:W-:Y:S05]  /*49d0*/  BRA `(.L_x_916) ;  /* 0x0000004000007947 */ /* 0x000fea0003800000 */
.L_x_914:
[----:B-----5:R-:W-:-:S05]  /*49e0*/  PRMT R72, RZ, 0x5410, R69 ;  /* 0x00005410ff487816 */ /* 0x020fca0000000045 */
[----:B------:R-:W-:Y:S01]  /*49f0*/  FADD.FTZ R76, R72, R76 ;  /* 0x0000004c484c7221 */ /* 0x000fe20000010000 */
[----:B------:R-:W-:-:S05]  /*4a00*/  @P2 PRMT R72, RZ, 0x5410, R65 ;  /* 0x00005410ff482816 */ /* 0x000fca0000000041 */
[----:B------:R-:W-:-:S05]  /*4a10*/  @P2 FADD.FTZ R76, R72, R76 ;  /* 0x0000004c484c2221 */ /* 0x000fca0000010000 */
.L_x_916:
[----:B------:R-:W-:-:S04]  /*4a20*/  F2FP.BF16.PACK_AB R72, RZ, R76 ;  /* 0x0000004cff48723e */ /* 0x000fc800000010ff */
[----:B------:R-:W-:Y:S02]  /*4a30*/  PRMT R61, R72, 0x7610, R61 ;  /* 0x00007610483d7816 */ /* 0x000fe4000000003d */
.L_x_917:
[----:B------:R-:W-:Y:S01]  /*4a40*/  PRMT R95, RZ, 0x7610, R73 ;  /* 0x00007610ff5f7816 */ /* 0x000fe20000000049 */
[----:B------:R-:W-:Y:S05]  /*4a50*/  @P3 BRA `(.L_x_918) ;  /* 0x0000008000003947 */ /* 0x000fea0003800000 */
[----:B------:R-:W-:-:S04]  /*4a60*/  ISETP.NE.U32.AND P4, PT, RZ, c[0x0][0x180], PT ;  /* 0x00006000ff007a0c */ /* 0x000fc80003f85070 */
[----:B------:R-:W-:-:S13]  /*4a70*/  ISETP.NE.AND.EX P4, PT, RZ, c[0x0][0x184], PT, P4 ;  /* 0x00006100ff007a0c */ /* 0x000fda0003f85340 */
[----:B------:R-:W-:Y:S05]  /*4a80*/  @P4 BRA `(.L_x_919) ;  /* 0x0000002000004947 */ /* 0x000fea0003800000 */
[----:B------:R-:W-:Y:S05]  /*4a90*/  @P0 BRA `(.L_x_920) ;  /* 0x0000008000000947 */ /* 0x000fea0003800000 */
[----:B------:R-:W-:Y:S05]  /*4aa0*/  BRA `(.L_x_921) ;  /* 0x0000009000007947 */ /* 0x000fea0003800000 */
.L_x_919:
[----:B-----5:R-:W-:-:S05]  /*4ab0*/  PRMT R72, RZ, 0x7610, R65 ;  /* 0x00007610ff487816 */ /* 0x020fca0000000041 */
[----:B------:R-:W-:Y:S01]  /*4ac0*/  FADD.FTZ R95, R72, R95 ;  /* 0x0000005f485f7221 */ /* 0x000fe20000010000 */
[----:B------:R-:W-:Y:S05]  /*4ad0*/  BRA `(.L_x_920) ;  /* 0x0000004000007947 */ /* 0x000fea0003800000 */
.L_x_918:
[----:B-----5:R-:W-:-:S05]  /*4ae0*/  PRMT R72, RZ, 0x7610, R69 ;  /* 0x00007610ff487816 */ /* 0x020fca0000000045 */
[----:B------:R-:W-:Y:S01]  /*4af0*/  FADD.FTZ R95, R72, R95 ;  /* 0x0000005f485f7221 */ /* 0x000fe20000010000 */
[----:B------:R-:W-:-:S05]  /*4b00*/  @P2 PRMT R72, RZ, 0x7610, R65 ;  /* 0x00007610ff482816 */ /* 0x000fca0000000041 */
[----:B------:R-:W-:-:S05]  /*4b10*/  @P2 FADD.FTZ R95, R72, R95 ;  /* 0x0000005f485f2221 */ /* 0x000fca0000010000 */
.L_x_920:
[----:B------:R-:W-:-:S04]  /*4b20*/  F2FP.BF16.PACK_AB R72, RZ, R95 ;  /* 0x0000005fff48723e */ /* 0x000fc800000010ff */
[----:B------:R-:W-:Y:S02]  /*4b30*/  PRMT R61, R61, 0x5410, R72 ;  /* 0x000054103d3d7816 */ /* 0x000fe40000000048 */
.L_x_921:
[----:B------:R-:W-:Y:S01]  /*4b40*/  PRMT R96, RZ, 0x5410, R74 ;  /* 0x00005410ff607816 */ /* 0x000fe2000000004a */
[----:B------:R-:W-:Y:S05]  /*4b50*/  @P3 BRA `(.L_x_922) ;  /* 0x0000008000003947 */ /* 0x000fea0003800000 */
[----:B------:R-:W-:-:S04]  /*4b60*/  ISETP.NE.U32.AND P4, PT, RZ, c[0x0][0x180], PT ;  /* 0x00006000ff007a0c */ /* 0x000fc80003f85070 */
[----:B------:R-:W-:-:S13]  /*4b70*/  ISETP.NE.AND.EX P4, PT, RZ, c[0x0][0x184], PT, P4 ;  /* 0x00006100ff007a0c */ /* 0x000fda0003f85340 */
[----:B------:R-:W-:Y:S05]  /*4b80*/  @P4 BRA `(.L_x_923) ;  /* 0x0000002000004947 */ /* 0x000fea0003800000 */
[----:B------:R-:W-:Y:S05]  /*4b90*/  @P0 BRA `(.L_x_924) ;  /* 0x0000008000000947 */ /* 0x000fea0003800000 */
[----:B------:R-:W-:Y:S05]  /*4ba0*/  BRA `(.L_x_925) ;  /* 0x0000009000007947 */ /* 0x000fea0003800000 */
.L_x_923:
[----:B-----5:R-:W-:-:S05]  /*4bb0*/  PRMT R72, RZ, 0x5410, R66 ;  /* 0x00005410ff487816 */ /* 0x020fca0000000042 */
[----:B------:R-:W-:Y:S01]  /*4bc0*/  FADD.FTZ R96, R72, R96 ;  /* 0x0000006048607221 */ /* 0x000fe20000010000 */
[----:B------:R-:W-:Y:S05]  /*4bd0*/  BRA `(.L_x_924) ;  /* 0x0000004000007947 */ /* 0x000fea0003800000 */
.L_x_922:
[----:B-----5:R-:W-:-:S05]  /*4be0*/  PRMT R72, RZ, 0x5410, R70 ;  /* 0x00005410ff487816 */ /* 0x020fca0000000046 */
[----:B------:R-:W-:Y:S01]  /*4bf0*/  FADD.FTZ R96, R72, R96 ;  /* 0x0000006048607221 */ /* 0x000fe20000010000 */
[----:B------:R-:W-:-:S05]  /*4c00*/  @P2 PRMT R72, RZ, 0x5410, R66 ;  /* 0x00005410ff482816 */ /* 0x000fca0000000042 */
[----:B------:R-:W-:-:S05]  /*4c10*/  @P2 FADD.FTZ R96, R72, R96 ;  /* 0x0000006048602221 */ /* 0x000fca0000010000 */
.L_x_924:
[----:B------:R-:W-:-:S04]  /*4c20*/  F2FP.BF16.PACK_AB R72, RZ, R96 ;  /* 0x00000060ff48723e */ /* 0x000fc800000010ff */
[----:B------:R-:W-:Y:S02]  /*4c30*/  PRMT R62, R72, 0x7610, R62 ;  /* 0x00007610483e7816 */ /* 0x000fe4000000003e */
.L_x_925:
[----:B------:R-:W-:Y:S01]  /*4c40*/  PRMT R115, RZ, 0x7610, R74 ;  /* 0x00007610ff737816 */ /* 0x000fe2000000004a */
[----:B------:R-:W-:Y:S05]  /*4c50*/  @P3 BRA `(.L_x_926) ;  /* 0x0000008000003947 */ /* 0x000fea0003800000 */
[----:B------:R-:W-:-:S04]  /*4c60*/  ISETP.NE.U32.AND P4, PT, RZ, c[0x0][0x180], PT ;  /* 0x00006000ff007a0c */ /* 0x000fc80003f85070 */
[----:B------:R-:W-:-:S13]  /*4c70*/  ISETP.NE.AND.EX P4, PT, RZ, c[0x0][0x184], PT, P4 ;  /* 0x00006100ff007a0c */ /* 0x000fda0003f85340 */
[----:B------:R-:W-:Y:S05]  /*4c80*/  @P4 BRA `(.L_x_927) ;  /* 0x0000002000004947 */ /* 0x000fea0003800000 */
[----:B------:R-:W-:Y:S05]  /*4c90*/  @P0 BRA `(.L_x_928) ;  /* 0x0000008000000947 */ /* 0x000fea0003800000 */
[----:B------:R-:W-:Y:S05]  /*4ca0*/  BRA `(.L_x_929) ;  /* 0x0000009000007947 */ /* 0x000fea0003800000 */
.L_x_927:
[----:B-----5:R-:W-:-:S05]  /*4cb0*/  PRMT R72, RZ, 0x7610, R66 ;  /* 0x00007610ff487816 */ /* 0x020fca0000000042 */
[----:B------:R-:W-:Y:S01]  /*4cc0*/  FADD.FTZ R115, R72, R115 ;  /* 0x0000007348737221 */ /* 0x000fe20000010000 */
[----:B------:R-:W-:Y:S05]  /*4cd0*/  BRA `(.L_x_928) ;  /* 0x0000004000007947 */ /* 0x000fea0003800000 */
.L_x_926:
[----:B-----5:R-:W-:-:S05]  /*4ce0*/  PRMT R72, RZ, 0x7610, R70 ;  /* 0x00007610ff487816 */ /* 0x020fca0000000046 */
[----:B------:R-:W-:Y:S01]  /*4cf0*/  FADD.FTZ R115, R72, R115 ;  /* 0x0000007348737221 */ /* 0x000fe20000010000 */
[----:B------:R-:W-:-:S05]  /*4d00*/  @P2 PRMT R72, RZ, 0x7610, R66 ;  /* 0x00007610ff482816 */ /* 0x000fca0000000042 */
[----:B------:R-:W-:-:S05]  /*4d10*/  @P2 FADD.FTZ R115, R72, R115 ;  /* 0x0000007348732221 */ /* 0x000fca0000010000 */
.L_x_928:
[----:B------:R-:W-:-:S04]  /*4d20*/  F2FP.BF16.PACK_AB R72, RZ, R115 ;  /* 0x00000073ff48723e */ /* 0x000fc800000010ff */
[----:B------:R-:W-:Y:S02]  /*4d30*/  PRMT R62, R62, 0x5410, R72 ;  /* 0x000054103e3e7816 */ /* 0x000fe40000000048 */
.L_x_929:
[----:B------:R-:W-:Y:S01]  /*4d40*/  PRMT R116, RZ, 0x5410, R75 ;  /* 0x00005410ff747816 */ /* 0x000fe2000000004b */
[----:B------:R-:W-:Y:S05]  /*4d50*/  @P3 BRA `(.L_x_930) ;  /* 0x0000008000003947 */ /* 0x000fea0003800000 */
[----:B------:R-:W-:-:S04]  /*4d60*/  ISETP.NE.U32.AND P4, PT, RZ, c[0x0][0x180], PT ;  /* 0x00006000ff007a0c */ /* 0x000fc80003f85070 */
[----:B------:R-:W-:-:S13]  /*4d70*/  ISETP.NE.AND.EX P4, PT, RZ, c[0x0][0x184], PT, P4 ;  /* 0x00006100ff007a0c */ /* 0x000fda0003f85340 */
[----:B------:R-:W-:Y:S05]  /*4d80*/  @P4 BRA `(.L_x_931) ;  /* 0x0000002000004947 */ /* 0x000fea0003800000 */
[----:B------:R-:W-:Y:S05]  /*4d90*/  @P0 BRA `(.L_x_932) ;  /* 0x0000008000000947 */ /* 0x000fea0003800000 */
[----:B------:R-:W-:Y:S05]  /*4da0*/  BRA `(.L_x_933) ;  /* 0x0000009000007947 */ /* 0x000fea0003800000 */
.L_x_931:
[----:B-----5:R-:W-:-:S05]  /*4db0*/  PRMT R72, RZ, 0x5410, R67 ;  /* 0x00005410ff487816 */ /* 0x020fca0000000043 */
[----:B------:R-:W-:Y:S01]  /*4dc0*/  FADD.FTZ R116, R72, R116 ;  /* 0x0000007448747221 */ /* 0x000fe20000010000 */
[----:B------:R-:W-:Y:S05]  /*4dd0*/  BRA `(.L_x_932) ;  /* 0x0000004000007947 */ /* 0x000fea0003800000 */
.L_x_930:
[----:B-----5:R-:W-:-:S05]  /*4de0*/  PRMT R72, RZ, 0x5410, R71 ;  /* 0x00005410ff487816 */ /* 0x020fca0000000047 */
[----:B------:R-:W-:Y:S01]  /*4df0*/  FADD.FTZ R116, R72, R116 ;  /* 0x0000007448747221 */ /* 0x000fe20000010000 */
[----:B------:R-:W-:-:S05]  /*4e00*/  @P2 PRMT R72, RZ, 0x5410, R67 ;  /* 0x00005410ff482816 */ /* 0x000fca0000000043 */
[----:B------:R-:W-:-:S05]  /*4e10*/  @P2 FADD.FTZ R116, R72, R116 ;  /* 0x0000007448742221 */ /* 0x000fca0000010000 */
.L_x_932:
[----:B------:R-:W-:-:S04]  /*4e20*/  F2FP.BF16.PACK_AB R72, RZ, R116 ;  /* 0x00000074ff48723e */ /* 0x000fc800000010ff */
[----:B------:R-:W-:Y:S02]  /*4e30*/  PRMT R63, R72, 0x7610, R63 ;  /* 0x00007610483f7816 */ /* 0x000fe4000000003f */
.L_x_933:
[----:B------:R-:W-:Y:S01]  /*4e40*/  PRMT R130, RZ, 0x7610, R75 ;  /* 0x00007610ff827816 */ /* 0x000fe2000000004b */
[----:B------:R-:W-:Y:S05]  /*4e50*/  @P3 BRA `(.L_x_934) ;  /* 0x0000008000003947 */ /* 0x000fea0003800000 */
[----:B------:R-:W-:-:S04]  /*4e60*/  ISETP.NE.U32.AND P2, PT, RZ, c[0x0][0x180], PT ;  /* 0x00006000ff007a0c */ /* 0x000fc80003f45070 */
[----:B------:R-:W-:-:S13]  /*4e70*/  ISETP.NE.AND.EX P2, PT, RZ, c[0x0][0x184], PT, P2 ;  /* 0x00006100ff007a0c */ /* 0x000fda0003f45320 */
[----:B------:R-:W-:Y:S05]  /*4e80*/  @P2 BRA `(.L_x_935) ;  /* 0x0000002000002947 */ /* 0x000fea0003800000 */
[----:B------:R-:W-:Y:S05]  /*4e90*/  @P0 BRA `(.L_x_936) ;  /* 0x0000008000000947 */ /* 0x000fea0003800000 */
[----:B------:R-:W-:Y:S05]  /*4ea0*/  BRA `(.L_x_937) ;  /* 0x0000009000007947 */ /* 0x000fea0003800000 */
.L_x_935:
[----:B-----5:R-:W-:-:S05]  /*4eb0*/  PRMT R72, RZ, 0x7610, R67 ;  /* 0x00007610ff487816 */ /* 0x020fca0000000043 */
[----:B------:R-:W-:Y:S01]  /*4ec0*/  FADD.FTZ R130, R72, R130 ;  /* 0x0000008248827221 */ /* 0x000fe20000010000 */
[----:B------:R-:W-:Y:S05]  /*4ed0*/  BRA `(.L_x_936) ;  /* 0x0000004000007947 */ /* 0x000fea0003800000 */
.L_x_934:
[----:B-----5:R-:W-:-:S05]  /*4ee0*/  PRMT R72, RZ, 0x7610, R71 ;  /* 0x00007610ff487816 */ /* 0x020fca0000000047 */
[----:B------:R-:W-:Y:S01]  /*4ef0*/  FADD.FTZ R130, R72, R130 ;  /* 0x0000008248827221 */ /* 0x000fe20000010000 */
[----:B------:R-:W-:-:S05]  /*4f00*/  @P2 PRMT R72, RZ, 0x7610, R67 ;  /* 0x00007610ff482816 */ /* 0x000fca0000000043 */
[----:B------:R-:W-:-:S05]  /*4f10*/  @P2 FADD.FTZ R130, R72, R130 ;  /* 0x0000008248822221 */ /* 0x000fca0000010000 */
.L_x_936:
[----:B------:R-:W-:-:S04]  /*4f20*/  F2FP.BF16.PACK_AB R72, RZ, R130 ;  /* 0x00000082ff48723e */ /* 0x000fc800000010ff */
[----:B------:R-:W-:Y:S02]  /*4f30*/  PRMT R63, R63, 0x5410, R72 ;  /* 0x000054103f3f7816 */ /* 0x000fe40000000048 */
.L_x_937:
[----:B------:R-:W-:-:S04]  /*4f40*/  @P0 LEA R72, P2, R134, c[0x0][0x188], 0x4 ;  /* 0x0000620086480a11 */ /* 0x000fc800078420ff */
[C---:B------:R-:W-:Y:S02]  /*4f50*/  @P0 LEA.HI.X R73, R134.reuse, c[0x0][0x18c], RZ, 0x4, P2 ;  /* 0x0000630086490a11 */ /* 0x040fe400010f24ff */
[----:B------:R-:W-:-:S03]  /*4f60*/  IADD3 R134, R134, 0x20, RZ ;  /* 0x0000002086867810 */ /* 0x000fc60007ffe0ff */
[----:B------:R0:W-:Y:S04]  /*4f70*/  @P0 STG.E.128 [R72.64], R60 ;  /* 0x0000003c48000986 */ /* 0x0001e8000c101d04 */
.L_x_905:
[----:B------:R-:W-:Y:S05]  /*4f80*/  BSYNC B0 ;  /* 0x0000000000007941 */ /* 0x000fea0003800000 */
.L_x_904:
        /* <DEDUP_REMOVED lines=25> */
.L_x_941:
[----:B-----5:R-:W-:-:S05]  /*5120*/  PRMT R77, RZ, 0x5410, R64 ;  /* 0x00005410ff4d7816 */ /* 0x020fca0000000040 */
[----:B------:R-:W-:Y:S01]  /*5130*/  FADD.FTZ R54, R77, R54 ;  /* 0x000000364d367221 */ /* 0x000fe20000010000 */
[----:B------:R-:W-:Y:S05]  /*5140*/  BRA `(.L_x_942) ;  /* 0x0000004000007947 */ /* 0x000fea0003800000 */
.L_x_940:
[----:B-----5:R-:W-:-:S05]  /*5150*/  PRMT R77, RZ, 0x5410, R68 ;  /* 0x00005410ff4d7816 */ /* 0x020fca0000000044 */
[----:B------:R-:W-:Y:S01]  /*5160*/  FADD.FTZ R54, R77, R54 ;  /* 0x000000364d367221 */ /* 0x000fe20000010000 */
[----:B------:R-:W-:-:S05]  /*5170*/  @P2 PRMT R77, RZ, 0x5410, R64 ;  /* 0x00005410ff4d2816 */ /* 0x000fca0000000040 */
[----:B------:R-:W-:-:S05]  /*5180*/  @P2 FADD.FTZ R54, R77, R54 ;  /* 0x000000364d362221 */ /* 0x000fca0000010000 */
.L_x_942:
[----:B------:R-:W-:-:S04]  /*5190*/  F2FP.BF16.PACK_AB R77, RZ, R54 ;  /* 0x00000036ff4d723e */ /* 0x000fc800000010ff */
[----:B------:R-:W-:Y:S02]  /*51a0*/  PRMT R60, R77, 0x7610, R60 ;  /* 0x000076104d3c7816 */ /* 0x000fe4000000003c */
.L_x_943:
[----:B------:R-:W-:Y:S01]  /*51b0*/  PRMT R77, RZ, 0x7610, R72 ;  /* 0x00007610ff4d7816 */ /* 0x000fe20000000048 */
[----:B------:R-:W-:Y:S05]  /*51c0*/  @P3 BRA `(.L_x_944) ;  /* 0x0000008000003947 */ /* 0x000fea0003800000 */
[----:B------:R-:W-:-:S04]  /*51d0*/  ISETP.NE.U32.AND P4, PT, RZ, c[0x0][0x180], PT ;  /* 0x00006000ff007a0c */ /* 0x000fc80003f85070 */
[----:B------:R-:W-:-:S13]  /*51e0*/  ISETP.NE.AND.EX P4, PT, RZ, c[0x0][0x184], PT, P4 ;  /* 0x00006100ff007a0c */ /* 0x000fda0003f85340 */
[----:B------:R-:W-:Y:S05]  /*51f0*/  @P4 BRA `(.L_x_945) ;  /* 0x0000002000004947 */ /* 0x000fea0003800000 */
[----:B------:R-:W-:Y:S05]  /*5200*/  @P0 BRA `(.L_x_946) ;  /* 0x0000008000000947 */ /* 0x000fea0003800000 */
[----:B------:R-:W-:Y:S05]  /*5210*/  BRA `(.L_x_947) ;  /* 0x0000009000007947 */ /* 0x000fea0003800000 */
.L_x_945:
[----:B-----5:R-:W-:-:S05]  /*5220*/  PRMT R72, RZ, 0x7610, R64 ;  /* 0x00007610ff487816 */ /* 0x020fca0000000040 */
[----:B------:R-:W-:Y:S01]  /*5230*/  FADD.FTZ R77, R72, R77 ;  /* 0x0000004d484d7221 */ /* 0x000fe20000010000 */
[----:B------:R-:W-:Y:S05]  /*5240*/  BRA `(.L_x_946) ;  /* 0x0000004000007947 */ /* 0x000fea0003800000 */
.L_x_944:
[----:B-----5:R-:W-:-:S05]  /*5250*/  PRMT R72, RZ, 0x7610, R68 ;  /* 0x00007610ff487816 */ /* 0x020fca0000000044 */
[----:B------:R-:W-:Y:S01]  /*5260*/  FADD.FTZ R77, R72, R77 ;  /* 0x0000004d484d7221 */ /* 0x000fe20000010000 */
[----:B------:R-:W-:-:S05]  /*5270*/  @P2 PRMT R72, RZ, 0x7610, R64 ;  /* 0x00007610ff482816 */ /* 0x000fca0000000040 */
[----:B------:R-:W-:-:S05]  /*5280*/  @P2 FADD.FTZ R77, R72, R77 ;  /* 0x0000004d484d2221 */ /* 0x000fca0000010000 */
.L_x_946:
[----:B------:R-:W-:-:S04]  /*5290*/  F2FP.BF16.PACK_AB R72, RZ, R77 ;  /* 0x0000004dff48723e */ /* 0x000fc800000010ff */
[----:B------:R-:W-:Y:S02]  /*52a0*/  PRMT R60, R60, 0x5410, R72 ;  /* 0x000054103c3c7816 */ /* 0x000fe40000000048 */
.L_x_947:
[----:B------:R-:W-:Y:S01]  /*52b0*/  PRMT R78, RZ, 0x5410, R73 ;  /* 0x00005410ff4e7816 */ /* 0x000fe20000000049 */
[----:B------:R-:W-:Y:S05]  /*52c0*/  @P3 BRA `(.L_x_948) ;  /* 0x0000008000003947 */ /* 0x000fea0003800000 */
[----:B------:R-:W-:-:S04]  /*52d0*/  ISETP.NE.U32.AND P4, PT, RZ, c[0x0][0x180], PT ;  /* 0x00006000ff007a0c */ /* 0x000fc80003f85070 */
[----:B------:R-:W-:-:S13]  /*52e0*/  ISETP.NE.AND.EX P4, PT, RZ, c[0x0][0x184], PT, P4 ;  /* 0x00006100ff007a0c */ /* 0x000fda0003f85340 */
[----:B------:R-:W-:Y:S05]  /*52f0*/  @P4 BRA `(.L_x_949) ;  /* 0x0000002000004947 */ /* 0x000fea0003800000 */
[----:B------:R-:W-:Y:S05]  /*5300*/  @P0 BRA `(.L_x_950) ;  /* 0x0000008000000947 */ /* 0x000fea0003800000 */
[----:B------:R-:W-:Y:S05]  /*5310*/  BRA `(.L_x_951) ;  /* 0x0000009000007947 */ /* 0x000fea0003800000 */
.L_x_949:
[----:B-----5:R-:W-:-:S05]  /*5320*/  PRMT R72, RZ, 0x5410, R65 ;  /* 0x00005410ff487816 */ /* 0x020fca0000000041 */
[----:B------:R-:W-:Y:S01]  /*5330*/  FADD.FTZ R78, R72, R78 ;  /* 0x0000004e484e7221 */ /* 0x000fe20000010000 */
[----:B------:R-:W-:Y:S05]  /*5340*/  BRA `(.L_x_950) ;  /* 0x0000004000007947 */ /* 0x000fea0003800000 */
.L_x_948:
[----:B-----5:R-:W-:-:S05]  /*5350*/  PRMT R72, RZ, 0x5410, R69 ;  /* 0x00005410ff487816 */ /* 0x020fca0000000045 */
[----:B------:R-:W-:Y:S01]  /*5360*/  FADD.FTZ R78, R72, R78 ;  /* 0x0000004e484e7221 */ /* 0x000fe20000010000 */
[----:B------:R-:W-:-:S05]  /*5370*/  @P2 PRMT R72, RZ, 0x5410, R65 ;  /* 0x00005410ff482816 */ /* 0x000fca0000000041 */
[----:B------:R-:W-:-:S05]  /*5380*/  @P2 FADD.FTZ R78, R72, R78 ;  /* 0x0000004e484e2221 */ /* 0x000fca0000010000 */
.L_x_950:
[----:B------:R-:W-:-:S04]  /*5390*/  F2FP.BF16.PACK_AB R72, RZ, R78 ;  /* 0x0000004eff48723e */ /* 0x000fc800000010ff */
[----:B------:R-:W-:Y:S02]  /*53a0*/  PRMT R61, R72, 0x7610, R61 ;  /* 0x00007610483d7816 */ /* 0x000fe4000000003d */
.L_x_951:
[----:B------:R-:W-:Y:S01]  /*53b0*/  PRMT R97, RZ, 0x7610, R73 ;  /* 0x00007610ff617816 */ /* 0x000fe20000000049 */
[----:B------:R-:W-:Y:S05]  /*53c0*/  @P3 BRA `(.L_x_952) ;  /* 0x0000008000003947 */ /* 0x000fea0003800000 */
[----:B------:R-:W-:-:S04]  /*53d0*/  ISETP.NE.U32.AND P4, PT, RZ, c[0x0][0x180], PT ;  /* 0x00006000ff007a0c */ /* 0x000fc80003f85070 */
[----:B------:R-:W-:-:S13]  /*53e0*/  ISETP.NE.AND.EX P4, PT, RZ, c[0x0][0x184], PT, P4 ;  /* 0x00006100ff007a0c */ /* 0x000fda0003f85340 */
[----:B------:R-:W-:Y:S05]  /*53f0*/  @P4 BRA `(.L_x_953) ;  /* 0x0000002000004947 */ /* 0x000fea0003800000 */
[----:B------:R-:W-:Y:S05]  /*5400*/  @P0 BRA `(.L_x_954) ;  /* 0x0000008000000947 */ /* 0x000fea0003800000 */
[----:B------:R-:W-:Y:S05]  /*5410*/  BRA `(.L_x_955) ;  /* 0x0000009000007947 */ /* 0x000fea0003800000 */
.L_x_953:
[----:B-----5:R-:W-:-:S05]  /*5420*/  PRMT R72, RZ, 0x7610, R65 ;  /* 0x00007610ff487816 */ /* 0x020fca0000000041 */
[----:B------:R-:W-:Y:S01]  /*5430*/  FADD.FTZ R97, R72, R97 ;  /* 0x0000006148617221 */ /* 0x000fe20000010000 */
[----:B------:R-:W-:Y:S05]  /*5440*/  BRA `(.L_x_954) ;  /* 0x0000004000007947 */ /* 0x000fea0003800000 */
.L_x_952:
[----:B-----5:R-:W-:-:S05]  /*5450*/  PRMT R72, RZ, 0x7610, R69 ;  /* 0x00007610ff487816 */ /* 0x020fca0000000045 */
[----:B------:R-:W-:Y:S01]  /*5460*/  FADD.FTZ R97, R72, R97 ;  /* 0x0000006148617221 */ /* 0x000fe20000010000 */
[----:B------:R-:W-:-:S05]  /*5470*/  @P2 PRMT R72, RZ, 0x7610, R65 ;  /* 0x00007610ff482816 */ /* 0x000fca0000000041 */
[----:B------:R-:W-:-:S05]  /*5480*/  @P2 FADD.FTZ R97, R72, R97 ;  /* 0x0000006148612221 */ /* 0x000fca0000010000 */
.L_x_954:
[----:B------:R-:W-:-:S04]  /*5490*/  F2FP.BF16.PACK_AB R72, RZ, R97 ;  /* 0x00000061ff48723e */ /* 0x000fc800000010ff */
[----:B------:R-:W-:Y:S02]  /*54a0*/  PRMT R61, R61, 0x5410, R72 ;  /* 0x000054103d3d7816 */ /* 0x000fe40000000048 */
.L_x_955:
[----:B------:R-:W-:Y:S01]  /*54b0*/  PRMT R98, RZ, 0x5410, R74 ;  /* 0x00005410ff627816 */ /* 0x000fe2000000004a */
[----:B------:R-:W-:Y:S05]  /*54c0*/  @P3 BRA `(.L_x_956) ;  /* 0x0000008000003947 */ /* 0x000fea0003800000 */
[----:B------:R-:W-:-:S04]  /*54d0*/  ISETP.NE.U32.AND P4, PT, RZ, c[0x0][0x180], PT ;  /* 0x00006000ff007a0c */ /* 0x000fc80003f85070 */
[----:B------:R-:W-:-:S13]  /*54e0*/  ISETP.NE.AND.EX P4, PT, RZ, c[0x0][0x184], PT, P4 ;  /* 0x00006100ff007a0c */ /* 0x000fda0003f85340 */
[----:B------:R-:W-:Y:S05]  /*54f0*/  @P4 BRA `(.L_x_957) ;  /* 0x0000002000004947 */ /* 0x000fea0003800000 */
[----:B------:R-:W-:Y:S05]  /*5500*/  @P0 BRA `(.L_x_958) ;  /* 0x0000008000000947 */ /* 0x000fea0003800000 */
[----:B------:R-:W-:Y:S05]  /*5510*/  BRA `(.L_x_959) ;  /* 0x0000009000007947 */ /* 0x000fea0003800000 */
.L_x_957:
[----:B-----5:R-:W-:-:S05]  /*5520*/  PRMT R72, RZ, 0x5410, R66 ;  /* 0x00005410ff487816 */ /* 0x020fca0000000042 */
[----:B------:R-:W-:Y:S01]  /*5530*/  FADD.FTZ R98, R72, R98 ;  /* 0x0000006248627221 */ /* 0x000fe20000010000 */
[----:B------:R-:W-:Y:S05]  /*5540*/  BRA `(.L_x_958) ;  /* 0x0000004000007947 */ /* 0x000fea0003800000 */
.L_x_956:
[----:B-----5:R-:W-:-:S05]  /*5550*/  PRMT R72, RZ, 0x5410, R70 ;  /* 0x00005410ff487816 */ /* 0x020fca0000000046 */
[----:B------:R-:W-:Y:S01]  /*5560*/  FADD.FTZ R98, R72, R98 ;  /* 0x0000006248627221 */ /* 0x000fe20000010000 */
[----:B------:R-:W-:-:S05]  /*5570*/  @P2 PRMT R72, RZ, 0x5410, R66 ;  /* 0x00005410ff482816 */ /* 0x000fca0000000042 */
[----:B------:R-:W-:-:S05]  /*5580*/  @P2 FADD.FTZ R98, R72, R98 ;  /* 0x0000006248622221 */ /* 0x000fca0000010000 */
.L_x_958:
[----:B------:R-:W-:-:S04]  /*5590*/  F2FP.BF16.PACK_AB R72, RZ, R98 ;  /* 0x00000062ff48723e */ /* 0x000fc800000010ff */
[----:B------:R-:W-:Y:S02]  /*55a0*/  PRMT R62, R72, 0x7610, R62 ;  /* 0x00007610483e7816 */ /* 0x000fe4000000003e */
.L_x_959:
[----:B------:R-:W-:Y:S01]  /*55b0*/  PRMT R117, RZ, 0x7610, R74 ;  /* 0x00007610ff757816 */ /* 0x000fe2000000004a */
[----:B------:R-:W-:Y:S05]  /*55c0*/  @P3 BRA `(.L_x_960) ;  /* 0x0000008000003947 */ /* 0x000fea0003800000 */
[----:B------:R-:W-:-:S04]  /*55d0*/  ISETP.NE.U32.AND P4, PT, RZ, c[0x0][0x180], PT ;  /* 0x00006000ff007a0c */ /* 0x000fc80003f85070 */
[----:B------:R-:W-:-:S13]  /*55e0*/  ISETP.NE.AND.EX P4, PT, RZ, c[0x0][0x184], PT, P4 ;  /* 0x00006100ff007a0c */ /* 0x000fda0003f85340 */
[----:B------:R-:W-:Y:S05]  /*55f0*/  @P4 BRA `(.L_x_961) ;  /* 0x0000002000004947 */ /* 0x000fea0003800000 */
[----:B------:R-:W-:Y:S05]  /*5600*/  @P0 BRA `(.L_x_962) ;  /* 0x0000008000000947 */ /* 0x000fea0003800000 */
[----:B------:R-:W-:Y:S05]  /*5610*/  BRA `(.L_x_963) ;  /* 0x0000009000007947 */ /* 0x000fea0003800000 */
.L_x_961:
[----:B-----5:R-:W-:-:S05]  /*5620*/  PRMT R72, RZ, 0x7610, R66 ;  /* 0x00007610ff487816 */ /* 0x020fca0000000042 */
[----:B------:R-:W-:Y:S01]  /*5630*/  FADD.FTZ R117, R72, R117 ;  /* 0x0000007548757221 */ /* 0x000fe20000010000 */
[----:B------:R-:W-:Y:S05]  /*5640*/  BRA `(.L_x_962) ;  /* 0x0000004000007947 */ /* 0x000fea0003800000 */
.L_x_960:
[----:B-----5:R-:W-:-:S05]  /*5650*/  PRMT R72, RZ, 0x7610, R70 ;  /* 0x00007610ff487816 */ /* 0x020fca0000000046 */
[----:B------:R-:W-:Y:S01]  /*5660*/  FADD.FTZ R117, R72, R117 ;  /* 0x0000007548757221 */ /* 0x000fe20000010000 */
[----:B------:R-:W-:-:S05]  /*5670*/  @P2 PRMT R72, RZ, 0x7610, R66 ;  /* 0x00007610ff482816 */ /* 0x000fca0000000042 */
[----:B------:R-:W-:-:S05]  /*5680*/  @P2 FADD.FTZ R117, R72, R117 ;  /* 0x0000007548752221 */ /* 0x000fca0000010000 */
.L_x_962:
[----:B------:R-:W-:-:S04]  /*5690*/  F2FP.BF16.PACK_AB R72, RZ, R117 ;  /* 0x00000075ff48723e */ /* 0x000fc800000010ff */
[----:B------:R-:W-:Y:S02]  /*56a0*/  PRMT R62, R62, 0x5410, R72 ;  /* 0x000054103e3e7816 */ /* 0x000fe40000000048 */
.L_x_963:
[----:B------:R-:W-:Y:S01]  /*56b0*/  PRMT R118, RZ, 0x5410, R75 ;  /* 0x00005410ff767816 */ /* 0x000fe2000000004b */
[----:B------:R-:W-:Y:S05]  /*56c0*/  @P3 BRA `(.L_x_964) ;  /* 0x0000008000003947 */ /* 0x000fea0003800000 */
[----:B------:R-:W-:-:S04]  /*56d0*/  ISETP.NE.U32.AND P4, PT, RZ, c[0x0][0x180], PT ;  /* 0x00006000ff007a0c */ /* 0x000fc80003f85070 */
[----:B------:R-:W-:-:S13]  /*56e0*/  ISETP.NE.AND.EX P4, PT, RZ, c[0x0][0x184], PT, P4 ;  /* 0x00006100ff007a0c */ /* 0x000fda0003f85340 */
[----:B------:R-:W-:Y:S05]  /*56f0*/  @P4 BRA `(.L_x_965) ;  /* 0x0000002000004947 */ /* 0x000fea0003800000 */
[----:B------:R-:W-:Y:S05]  /*5700*/  @P0 BRA `(.L_x_966) ;  /* 0x0000008000000947 */ /* 0x000fea0003800000 */
[----:B------:R-:W-:Y:S05]  /*5710*/  BRA `(.L_x_967) ;  /* 0x0000009000007947 */ /* 0x000fea0003800000 */
.L_x_965:
[----:B-----5:R-:W-:-:S05]  /*5720*/  PRMT R72, RZ, 0x5410, R67 ;  /* 0x00005410ff487816 */ /* 0x020fca0000000043 */
[----:B------:R-:W-:Y:S01]  /*5730*/  FADD.FTZ R118, R72, R118 ;  /* 0x0000007648767221 */ /* 0x000fe20000010000 */
[----:B------:R-:W-:Y:S05]  /*5740*/  BRA `(.L_x_966) ;  /* 0x0000004000007947 */ /* 0x000fea0003800000 */
.L_x_964:
[----:B-----5:R-:W-:-:S05]  /*5750*/  PRMT R72, RZ, 0x5410, R71 ;  /* 0x00005410ff487816 */ /* 0x020fca0000000047 */
[----:B------:R-:W-:Y:S01]  /*5760*/  FADD.FTZ R118, R72, R118 ;  /* 0x0000007648767221 */ /* 0x000fe20000010000 */
[----:B------:R-:W-:-:S05]  /*5770*/  @P2 PRMT R72, RZ, 0x5410, R67 ;  /* 0x00005410ff482816 */ /* 0x000fca0000000043 */
[----:B------:R-:W-:-:S05]  /*5780*/  @P2 FADD.FTZ R118, R72, R118 ;  /* 0x0000007648762221 */ /* 0x000fca0000010000 */
.L_x_966:
[----:B------:R-:W-:-:S04]  /*5790*/  F2FP.BF16.PACK_AB R72, RZ, R118 ;  /* 0x00000076ff48723e */ /* 0x000fc800000010ff */
[----:B------:R-:W-:Y:S02]  /*57a0*/  PRMT R63, R72, 0x7610, R63 ;  /* 0x00007610483f7816 */ /* 0x000fe4000000003f */
.L_x_967:
[----:B------:R-:W-:Y:S01]  /*57b0*/  PRMT R131, RZ, 0x7610, R75 ;  /* 0x00007610ff837816 */ /* 0x000fe2000000004b */
[----:B------:R-:W-:Y:S05]  /*57c0*/  @P3 BRA `(.L_x_968) ;  /* 0x0000008000003947 */ /* 0x000fea0003800000 */
[----:B------:R-:W-:-:S04]  /*57d0*/  ISETP.NE.U32.AND P2, PT, RZ, c[0x0][0x180], PT ;  /* 0x00006000ff007a0c */ /* 0x000fc80003f45070 */
[----:B------:R-:W-:-:S13]  /*57e0*/  ISETP.NE.AND.EX P2, PT, RZ, c[0x0][0x184], PT, P2 ;  /* 0x00006100ff007a0c */ /* 0x000fda0003f45320 */
[----:B------:R-:W-:Y:S05]  /*57f0*/  @P2 BRA `(.L_x_969) ;  /* 0x0000002000002947 */ /* 0x000fea0003800000 */
[----:B------:R-:W-:Y:S05]  /*5800*/  @P0 BRA `(.L_x_970) ;  /* 0x0000008000000947 */ /* 0x000fea0003800000 */
[----:B------:R-:W-:Y:S05]  /*5810*/  BRA `(.L_x_971) ;  /* 0x0000009000007947 */ /* 0x000fea0003800000 */
.L_x_969:
[----:B-----5:R-:W-:-:S05]  /*5820*/  PRMT R72, RZ, 0x7610, R67 ;  /* 0x00007610ff487816 */ /* 0x020fca0000000043 */
[----:B------:R-:W-:Y:S01]  /*5830*/  FADD.FTZ R131, R72, R131 ;  /* 0x0000008348837221 */ /* 0x000fe20000010000 */
[----:B------:R-:W-:Y:S05]  /*5840*/  BRA `(.L_x_970) ;  /* 0x0000004000007947 */ /* 0x000fea0003800000 */
.L_x_968:
[----:B-----5:R-:W-:-:S05]  /*5850*/  PRMT R72, RZ, 0x7610, R71 ;  /* 0x00007610ff487816 */ /* 0x020fca0000000047 */
[----:B------:R-:W-:Y:S01]  /*5860*/  FADD.FTZ R131, R72, R131 ;  /* 0x0000008348837221 */ /* 0x000fe20000010000 */
[----:B------:R-:W-:-:S05]  /*5870*/  @P2 PRMT R72, RZ, 0x7610, R67 ;  /* 0x00007610ff482816 */ /* 0x000fca0000000043 */
[----:B------:R-:W-:-:S05]  /*5880*/  @P2 FADD.FTZ R131, R72, R131 ;  /* 0x0000008348832221 */ /* 0x000fca0000010000 */
.L_x_970:
[----:B------:R-:W-:-:S04]  /*5890*/  F2FP.BF16.PACK_AB R72, RZ, R131 ;  /* 0x00000083ff48723e */ /* 0x000fc800000010ff */
[----:B------:R-:W-:Y:S02]  /*58a0*/  PRMT R63, R63, 0x5410, R72 ;  /* 0x000054103f3f7816 */ /* 0x000fe40000000048 */
.L_x_971:
[----:B------:R-:W-:-:S04]  /*58b0*/  @P0 LEA R72, P2, R134, c[0x0][0x188], 0x4 ;  /* 0x0000620086480a11 */ /* 0x000fc800078420ff */
[C---:B------:R-:W-:Y:S02]  /*58c0*/  @P0 LEA.HI.X R73, R134.reuse, c[0x0][0x18c], RZ, 0x4, P2 ;  /* 0x0000630086490a11 */ /* 0x040fe400010f24ff */
[----:B------:R-:W-:-:S03]  /*58d0*/  IADD3 R134, R134, 0x20, RZ ;  /* 0x0000002086867810 */ /* 0x000fc60007ffe0ff */
[----:B------:R0:W-:Y:S04]  /*58e0*/  @P0 STG.E.128 [R72.64], R60 ;  /* 0x0000003c48000986 */ /* 0x0001e8000c101d04 */
.L_x_939:
[----:B------:R-:W-:Y:S05]  /*58f0*/  BSYNC B0 ;  /* 0x0000000000007941 */ /* 0x000fea0003800000 */
.L_x_938:
        /* <DEDUP_REMOVED lines=25> */
.L_x_975:
[----:B-----5:R-:W-:-:S05]  /*5a90*/  PRMT R79, RZ, 0x5410, R64 ;  /* 0x00005410ff4f7816 */ /* 0x020fca0000000040 */
[----:B------:R-:W-:Y:S01]  /*5aa0*/  FADD.FTZ R55, R79, R55 ;  /* 0x000000374f377221 */ /* 0x000fe20000010000 */
[----:B------:R-:W-:Y:S05]  /*5ab0*/  BRA `(.L_x_976) ;  /* 0x0000004000007947 */ /* 0x000fea0003800000 */
.L_x_974:
[----:B-----5:R-:W-:-:S05]  /*5ac0*/  PRMT R79, RZ, 0x5410, R68 ;  /* 0x00005410ff4f7816 */ /* 0x020fca0000000044 */
[----:B------:R-:W-:Y:S01]  /*5ad0*/  FADD.FTZ R55, R79, R55 ;  /* 0x000000374f377221 */ /* 0x000fe20000010000 */
[----:B------:R-:W-:-:S05]  /*5ae0*/  @P2 PRMT R79, RZ, 0x5410, R64 ;  /* 0x00005410ff4f2816 */ /* 0x000fca0000000040 */
[----:B------:R-:W-:-:S05]  /*5af0*/  @P2 FADD.FTZ R55, R79, R55 ;  /* 0x000000374f372221 */ /* 0x000fca0000010000 */
.L_x_976:
[----:B------:R-:W-:-:S04]  /*5b00*/  F2FP.BF16.PACK_AB R79, RZ, R55 ;  /* 0x00000037ff4f723e */ /* 0x000fc800000010ff */
[----:B------:R-:W-:Y:S02]  /*5b10*/  PRMT R60, R79, 0x7610, R60 ;  /* 0x000076104f3c7816 */ /* 0x000fe4000000003c */
.L_x_977:
[----:B------:R-:W-:Y:S01]  /*5b20*/  PRMT R79, RZ, 0x7610, R72 ;  /* 0x00007610ff4f7816 */ /* 0x000fe20000000048 */
[----:B------:R-:W-:Y:S05]  /*5b30*/  @P3 BRA `(.L_x_978) ;  /* 0x0000008000003947 */ /* 0x000fea0003800000 */
[----:B------:R-:W-:-:S04]  /*5b40*/  ISETP.NE.U32.AND P4, PT, RZ, c[0x0][0x180], PT ;  /* 0x00006000ff007a0c */ /* 0x000fc80003f85070 */
[----:B------:R-:W-:-:S13]  /*5b50*/  ISETP.NE.AND.EX P4, PT, RZ, c[0x0][0x184], PT, P4 ;  /* 0x00006100ff007a0c */ /* 0x000fda0003f85340 */
[----:B------:R-:W-:Y:S05]  /*5b60*/  @P4 BRA `(.L_x_979) ;  /* 0x0000002000004947 */ /* 0x000fea0003800000 */
[----:B------:R-:W-:Y:S05]  /*5b70*/  @P0 BRA `(.L_x_980) ;  /* 0x0000008000000947 */ /* 0x000fea0003800000 */
[----:B------:R-:W-:Y:S05]  /*5b80*/  BRA `(.L_x_981) ;  /* 0x0000009000007947 */ /* 0x000fea0003800000 */
.L_x_979:
[----:B-----5:R-:W-:-:S05]  /*5b90*/  PRMT R72, RZ, 0x7610, R64 ;  /* 0x00007610ff487816 */ /* 0x020fca0000000040 */
[----:B------:R-:W-:Y:S01]  /*5ba0*/  FADD.FTZ R79, R72, R79 ;  /* 0x0000004f484f7221 */ /* 0x000fe20000010000 */
[----:B------:R-:W-:Y:S05]  /*5bb0*/  BRA `(.L_x_980) ;  /* 0x0000004000007947 */ /* 0x000fea0003800000 */
.L_x_978:
[----:B-----5:R-:W-:-:S05]  /*5bc0*/  PRMT R72, RZ, 0x7610, R68 ;  /* 0x00007610ff487816 */ /* 0x020fca0000000044 */
[----:B------:R-:W-:Y:S01]  /*5bd0*/  FADD.FTZ R79, R72, R79 ;  /* 0x0000004f484f7221 */ /* 0x000fe20000010000 */
[----:B------:R-:W-:-:S05]  /*5be0*/  @P2 PRMT R72, RZ, 0x7610, R64 ;  /* 0x00007610ff482816 */ /* 0x000fca0000000040 */
[----:B------:R-:W-:-:S05]  /*5bf0*/  @P2 FADD.FTZ R79, R72, R79 ;  /* 0x0000004f484f2221 */ /* 0x000fca0000010000 */
.L_x_980:
[----:B------:R-:W-:-:S04]  /*5c00*/  F2FP.BF16.PACK_AB R72, RZ, R79 ;  /* 0x0000004fff48723e */ /* 0x000fc800000010ff */
[----:B------:R-:W-:Y:S02]  /*5c10*/  PRMT R60, R60, 0x5410, R72 ;  /* 0x000054103c3c7816 */ /* 0x000fe40000000048 */
.L_x_981:
[----:B------:R-:W-:Y:S01]  /*5c20*/  PRMT R80, RZ, 0x5410, R73 ;  /* 0x00005410ff507816 */ /* 0x000fe20000000049 */
[----:B------:R-:W-:Y:S05]  /*5c30*/  @P3 BRA `(.L_x_982) ;  /* 0x0000008000003947 */ /* 0x000fea0003800000 */
[----:B------:R-:W-:-:S04]  /*5c40*/  ISETP.NE.U32.AND P4, PT, RZ, c[0x0][0x180], PT ;  /* 0x00006000ff007a0c */ /* 0x000fc80003f85070 */
[----:B------:R-:W-:-:S13]  /*5c50*/  ISETP.NE.AND.EX P4, PT, RZ, c[0x0][0x184], PT, P4 ;  /* 0x00006100ff007a0c */ /* 0x000fda0003f85340 */
[----:B------:R-:W-:Y:S05]  /*5c60*/  @P4 BRA `(.L_x_983) ;  /* 0x0000002000004947 */ /* 0x000fea0003800000 */
[----:B------:R-:W-:Y:S05]  /*5c70*/  @P0 BRA `(.L_x_984) ;  /* 0x0000008000000947 */ /* 0x000fea0003800000 */
[----:B------:R-:W-:Y:S05]  /*5c80*/  BRA `(.L_x_985) ;  /* 0x0000009000007947 */ /* 0x000fea0003800000 */
.L_x_983:
[----:B-----5:R-:W-:-:S05]  /*5c90*/  PRMT R72, RZ, 0x5410, R65 ;  /* 0x00005410ff487816 */ /* 0x020fca0000000041 */
[----:B------:R-:W-:Y:S01]  /*5ca0*/  FADD.FTZ R80, R72, R80 ;  /* 0x0000005048507221 */ /* 0x000fe20000010000 */
[----:B------:R-:W-:Y:S05]  /*5cb0*/  BRA `(.L_x_984) ;  /* 0x0000004000007947 */ /* 0x000fea0003800000 */
.L_x_982:
[----:B-----5:R-:W-:-:S05]  /*5cc0*/  PRMT R72, RZ, 0x5410, R69 ;  /* 0x00005410ff487816 */ /* 0x020fca0000000045 */
[----:B------:R-:W-:Y:S01]  /*5cd0*/  FADD.FTZ R80, R72, R80 ;  /* 0x0000005048507221 */ /* 0x000fe20000010000 */
[----:B------:R-:W-:-:S05]  /*5ce0*/  @P2 PRMT R72, RZ, 0x5410, R65 ;  /* 0x00005410ff482816 */ /* 0x000fca0000000041 */
[----:B------:R-:W-:-:S05]  /*5cf0*/  @P2 FADD.FTZ R80, R72, R80 ;  /* 0x0000005048502221 */ /* 0x000fca0000010000 */
.L_x_984:
[----:B------:R-:W-:-:S04]  /*5d00*/  F2FP.BF16.PACK_AB R72, RZ, R80 ;  /* 0x00000050ff48723e */ /* 0x000fc800000010ff */
[----:B------:R-:W-:Y:S02]  /*5d10*/  PRMT R61, R72, 0x7610, R61 ;  /* 0x00007610483d7816 */ /* 0x000fe4000000003d */
.L_x_985:
[----:B------:R-:W-:Y:S01]  /*5d20*/  PRMT R99, RZ, 0x7610, R73 ;  /* 0x00007610ff637816 */ /* 0x000fe20000000049 */
[----:B------:R-:W-:Y:S05]  /*5d30*/  @P3 BRA `(.L_x_986) ;  /* 0x0000008000003947 */ /* 0x000fea0003800000 */
[----:B------:R-:W-:-:S04]  /*5d40*/  ISETP.NE.U32.AND P4, PT, RZ, c[0x0][0x180], PT ;  /* 0x00006000ff007a0c */ /* 0x000fc80003f85070 */
[----:B------:R-:W-:-:S13]  /*5d50*/  ISETP.NE.AND.EX P4, PT, RZ, c[0x0][0x184], PT, P4 ;  /* 0x00006100ff007a0c */ /* 0x000fda0003f85340 */
[----:B------:R-:W-:Y:S05]  /*5d60*/  @P4 BRA `(.L_x_987) ;  /* 0x0000002000004947 */ /* 0x000fea0003800000 */
[----:B------:R-:W-:Y:S05]  /*5d70*/  @P0 BRA `(.L_x_988) ;  /* 0x0000008000000947 */ /* 0x000fea0003800000 */
[----:B------:R-:W-:Y:S05]  /*5d80*/  BRA `(.L_x_989) ;  /* 0x0000009000007947 */ /* 0x000fea0003800000 */
.L_x_987:
[----:B-----5:R-:W-:-:S05]  /*5d90*/  PRMT R72, RZ, 0x7610, R65 ;  /* 0x00007610ff487816 */ /* 0x020fca0000000041 */
[----:B------:R-:W-:Y:S01]  /*5da0*/  FADD.FTZ R99, R72, R99 ;  /* 0x0000006348637221 */ /* 0x000fe20000010000 */
[----:B------:R-:W-:Y:S05]  /*5db0*/  BRA `(.L_x_988) ;  /* 0x0000004000007947 */ /* 0x000fea0003800000 */
.L_x_986:
[----:B-----5:R-:W-:-:S05]  /*5dc0*/  PRMT R72, RZ, 0x7610, R69 ;  /* 0x00007610ff487816 */ /* 0x020fca0000000045 */
[----:B------:R-:W-:Y:S01]  /*5dd0*/  FADD.FTZ R99, R72, R99 ;  /* 0x0000006348637221 */ /* 0x000fe20000010000 */
[----:B------:R-:W-:-:S05]  /*5de0*/  @P2 PRMT R72, RZ, 0x7610, R65 ;  /* 0x00007610ff482816 */ /* 0x000fca0000000041 */
[----:B------:R-:W-:-:S05]  /*5df0*/  @P2 FADD.FTZ R99, R72, R99 ;  /* 0x0000006348632221 */ /* 0x000fca0000010000 */
.L_x_988:
[----:B------:R-:W-:-:S04]  /*5e00*/  F2FP.BF16.PACK_AB R72, RZ, R99 ;  /* 0x00000063ff48723e */ /* 0x000fc800000010ff */
[----:B------:R-:W-:Y:S02]  /*5e10*/  PRMT R61, R61, 0x5410, R72 ;  /* 0x000054103d3d7816 */ /* 0x000fe40000000048 */
.L_x_989:
[----:B------:R-:W-:Y:S01]  /*5e20*/  PRMT R100, RZ, 0x5410, R74 ;  /* 0x00005410ff647816 */ /* 0x000fe2000000004a */
[----:B------:R-:W-:Y:S05]  /*5e30*/  @P3 BRA `(.L_x_990) ;  /* 0x0000008000003947 */ /* 0x000fea0003800000 */
[----:B------:R-:W-:-:S04]  /*5e40*/  ISETP.NE.U32.AND P4, PT, RZ, c[0x0][0x180], PT ;  /* 0x00006000ff007a0c */ /* 0x000fc80003f85070 */
[----:B------:R-:W-:-:S13]  /*5e50*/  ISETP.NE.AND.EX P4, PT, RZ, c[0x0][0x184], PT, P4 ;  /* 0x00006100ff007a0c */ /* 0x000fda0003f85340 */
[----:B------:R-:W-:Y:S05]  /*5e60*/  @P4 BRA `(.L_x_991) ;  /* 0x0000002000004947 */ /* 0x000fea0003800000 */
[----:B------:R-:W-:Y:S05]  /*5e70*/  @P0 BRA `(.L_x_992) ;  /* 0x0000008000000947 */ /* 0x000fea0003800000 */
[----:B------:R-:W-:Y:S05]  /*5e80*/  BRA `(.L_x_993) ;  /* 0x0000009000007947 */ /* 0x000fea0003800000 */
.L_x_991:
[----:B-----5:R-:W-:-:S05]  /*5e90*/  PRMT R72, RZ, 0x5410, R66 ;  /* 0x00005410ff487816 */ /* 0x020fca0000000042 */
[----:B------:R-:W-:Y:S01]  /*5ea0*/  FADD.FTZ R100, R72, R100 ;  /* 0x0000006448647221 */ /* 0x000fe20000010000 */
[----:B------:R-:W-:Y:S05]  /*5eb0*/  BRA `(.L_x_992) ;  /* 0x0000004000007947 */ /* 0x000fea0003800000 */
.L_x_990:
[----:B-----5:R-:W-:-:S05]  /*5ec0*/  PRMT R72, RZ, 0x5410, R70 ;  /* 0x00005410ff487816 */ /* 0x020fca0000000046 */
[----:B------:R-:W-:Y:S01]  /*5ed0*/  FADD.FTZ R100, R72, R100 ;  /* 0x0000006448647221 */ /* 0x000fe20000010000 */
[----:B------:R-:W-:-:S05]  /*5ee0*/  @P2 PRMT R72, RZ, 0x5410, R66 ;  /* 0x00005410ff482816 */ /* 0x000fca0000000042 */
[----:B------:R-:W-:-:S05]  /*5ef0*/  @P2 FADD.FTZ R100, R72, R100 ;  /* 0x0000006448642221 */ /* 0x000fca0000010000 */
.L_x_992:
[----:B------:R-:W-:-:S04]  /*5f00*/  F2FP.BF16.PACK_AB R72, RZ, R100 ;  /* 0x00000064ff48723e */ /* 0x000fc800000010ff */
[----:B------:R-:W-:Y:S02]  /*5f10*/  PRMT R62, R72, 0x7610, R62 ;  /* 0x00007610483e7816 */ /* 0x000fe4000000003e */
.L_x_993:
[----:B------:R-:W-:Y:S01]  /*5f20*/  PRMT R119, RZ, 0x7610, R74 ;  /* 0x00007610ff777816 */ /* 0x000fe2000000004a */
[----:B------:R-:W-:Y:S05]  /*5f30*/  @P3 BRA `(.L_x_994) ;  /* 0x0000008000003947 */ /* 0x000fea0003800000 */
[----:B------:R-:W-:-:S04]  /*5f40*/  ISETP.NE.U32.AND P4, PT, RZ, c[0x0][0x180], PT ;  /* 0x00006000ff007a0c */ /* 0x000fc80003f85070 */
[----:B------:R-:W-:-:S13]  /*5f50*/  ISETP.NE.AND.EX P4, PT, RZ, c[0x0][0x184], PT, P4 ;  /* 0x00006100ff007a0c */ /* 0x000fda0003f85340 */
[----:B------:R-:W-:Y:S05]  /*5f60*/  @P4 BRA `(.L_x_995) ;  /* 0x0000002000004947 */ /* 0x000fea0003800000 */
[----:B------:R-:W-:Y:S05]  /*5f70*/  @P0 BRA `(.L_x_996) ;  /* 0x0000008000000947 */ /* 0x000fea0003800000 */
[----:B------:R-:W-:Y:S05]  /*5f80*/  BRA `(.L_x_997) ;  /* 0x0000009000007947 */ /* 0x000fea0003800000 */
.L_x_995:
[----:B-----5:R-:W-:-:S05]  /*5f90*/  PRMT R72, RZ, 0x7610, R66 ;  /* 0x00007610ff487816 */ /* 0x020fca0000000042 */
[----:B------:R-:W-:Y:S01]  /*5fa0*/  FADD.FTZ R119, R72, R119 ;  /* 0x0000007748777221 */ /* 0x000fe20000010000 */
[----:B------:R-:W-:Y:S05]  /*5fb0*/  BRA `(.L_x_996) ;  /* 0x0000004000007947 */ /* 0x000fea0003800000 */
.L_x_994:
[----:B-----5:R-:W-:-:S05]  /*5fc0*/  PRMT R72, RZ, 0x7610, R70 ;  /* 0x00007610ff487816 */ /* 0x020fca0000000046 */
[----:B------:R-:W-:Y:S01]  /*5fd0*/  FADD.FTZ R119, R72, R119 ;  /* 0x0000007748777221 */ /* 0x000fe20000010000 */
[----:B------:R-:W-:-:S05]  /*5fe0*/  @P2 PRMT R72, RZ, 0x7610, R66 ;  /* 0x00007610ff482816 */ /* 0x000fca0000000042 */
[----:B------:R-:W-:-:S05]  /*5ff0*/  @P2 FADD.FTZ R119, R72, R119 ;  /* 0x0000007748772221 */ /* 0x000fca0000010000 */
.L_x_996:
[----:B------:R-:W-:-:S04]  /*6000*/  F2FP.BF16.PACK_AB R72, RZ, R119 ;  /* 0x00000077ff48723e */ /* 0x000fc800000010ff */
[----:B------:R-:W-:Y:S02]  /*6010*/  PRMT R62, R62, 0x5410, R72 ;  /* 0x000054103e3e7816 */ /* 0x000fe40000000048 */
.L_x_997:
[----:B------:R-:W-:Y:S01]  /*6020*/  PRMT R120, RZ, 0x5410, R75 ;  /* 0x00005410ff787816 */ /* 0x000fe2000000004b */
[----:B------:R-:W-:Y:S05]  /*6030*/  @P3 BRA `(.L_x_998) ;  /* 0x0000008000003947 */ /* 0x000fea0003800000 */
[----:B------:R-:W-:-:S04]  /*6040*/  ISETP.NE.U32.AND P4, PT, RZ, c[0x0][0x180], PT ;  /* 0x00006000ff007a0c */ /* 0x000fc80003f85070 */
[----:B------:R-:W-:-:S13]  /*6050*/  ISETP.NE.AND.EX P4, PT, RZ, c[0x0][0x184], PT, P4 ;  /* 0x00006100ff007a0c */ /* 0x000fda0003f85340 */
[----:B------:R-:W-:Y:S05]  /*6060*/  @P4 BRA `(.L_x_999) ;  /* 0x0000002000004947 */ /* 0x000fea0003800000 */
[----:B------:R-:W-:Y:S05]  /*6070*/  @P0 BRA `(.L_x_1000) ;  /* 0x0000008000000947 */ /* 0x000fea0003800000 */
[----:B------:R-:W-:Y:S05]  /*6080*/  BRA `(.L_x_1001) ;  /* 0x0000009000007947 */ /* 0x000fea0003800000 */
.L_x_999:
[----:B-----5:R-:W-:-:S05]  /*6090*/  PRMT R72, RZ, 0x5410, R67 ;  /* 0x00005410ff487816 */ /* 0x020fca0000000043 */
[----:B------:R-:W-:Y:S01]  /*60a0*/  FADD.FTZ R120, R72, R120 ;  /* 0x0000007848787221 */ /* 0x000fe20000010000 */
[----:B------:R-:W-:Y:S05]  /*60b0*/  BRA `(.L_x_1000) ;  /* 0x0000004000007947 */ /* 0x000fea0003800000 */
.L_x_998:
[----:B-----5:R-:W-:-:S05]  /*60c0*/  PRMT R72, RZ, 0x5410, R71 ;  /* 0x00005410ff487816 */ /* 0x020fca0000000047 */
[----:B------:R-:W-:Y:S01]  /*60d0*/  FADD.FTZ R120, R72, R120 ;  /* 0x0000007848787221 */ /* 0x000fe20000010000 */
[----:B------:R-:W-:-:S05]  /*60e0*/  @P2 PRMT R72, RZ, 0x5410, R67 ;  /* 0x00005410ff482816 */ /* 0x000fca0000000043 */
[----:B------:R-:W-:-:S05]  /*60f0*/  @P2 FADD.FTZ R120, R72, R120 ;  /* 0x0000007848782221 */ /* 0x000fca0000010000 */
.L_x_1000:
[----:B------:R-:W-:-:S04]  /*6100*/  F2FP.BF16.PACK_AB R72, RZ, R120 ;  /* 0x00000078ff48723e */ /* 0x000fc800000010ff */
[----:B------:R-:W-:Y:S02]  /*6110*/  PRMT R63, R72, 0x7610, R63 ;  /* 0x00007610483f7816 */ /* 0x000fe4000000003f */
.L_x_1001:
[----:B------:R-:W-:Y:S01]  /*6120*/  PRMT R132, RZ, 0x7610, R75 ;  /* 0x00007610ff847816 */ /* 0x000fe2000000004b */
[----:B------:R-:W-:Y:S05]  /*6130*/  @P3 BRA `(.L_x_1002) ;  /* 0x0000008000003947 */ /* 0x000fea0003800000 */
[----:B------:R-:W-:-:S04]  /*6140*/  ISETP.NE.U32.AND P2, PT, RZ, c[0x0][0x180], PT ;  /* 0x00006000ff007a0c */ /* 0x000fc80003f45070 */
[----:B------:R-:W-:-:S13]  /*6150*/  ISETP.NE.AND.EX P2, PT, RZ, c[0x0][0x184], PT, P2 ;  /* 0x00006100ff007a0c */ /* 0x000fda0003f45320 */
[----:B------:R-:W-:Y:S05]  /*6160*/  @P2 BRA `(.L_x_1003) ;  /* 0x0000002000002947 */ /* 0x000fea0003800000 */
[----:B------:R-:W-:Y:S05]  /*6170*/  @P0 BRA `(.L_x_1004) ;  /* 0x0000008000000947 */ /* 0x000fea0003800000 */
[----:B------:R-:W-:Y:S05]  /*6180*/  BRA `(.L_x_1005) ;  /* 0x0000009000007947 */ /* 0x000fea0003800000 */
.L_x_1003:
[----:B-----5:R-:W-:-:S05]  /*6190*/  PRMT R72, RZ, 0x7610, R67 ;  /* 0x00007610ff487816 */ /* 0x020fca0000000043 */
[----:B------:R-:W-:Y:S01]  /*61a0*/  FADD.FTZ R132, R72, R132 ;  /* 0x0000008448847221 */ /* 0x000fe20000010000 */
[----:B------:R-:W-:Y:S05]  /*61b0*/  BRA `(.L_x_1004) ;  /* 0x0000004000007947 */ /* 0x000fea0003800000 */
.L_x_1002:
[----:B-----5:R-:W-:-:S05]  /*61c0*/  PRMT R72, RZ, 0x7610, R71 ;  /* 0x00007610ff487816 */ /* 0x020fca0000000047 */
[----:B------:R-:W-:Y:S01]  /*61d0*/  FADD.FTZ R132, R72, R132 ;  /* 0x0000008448847221 */ /* 0x000fe20000010000 */
[----:B------:R-:W-:-:S05]  /*61e0*/  @P2 PRMT R72, RZ, 0x7610, R67 ;  /* 0x00007610ff482816 */ /* 0x000fca0000000043 */
[----:B------:R-:W-:-:S05]  /*61f0*/  @P2 FADD.FTZ R132, R72, R132 ;  /* 0x0000008448842221 */ /* 0x000fca0000010000 */
.L_x_1004:
[----:B------:R-:W-:-:S04]  /*6200*/  F2FP.BF16.PACK_AB R72, RZ, R132 ;  /* 0x00000084ff48723e */ /* 0x000fc800000010ff */
[----:B------:R-:W-:Y:S02]  /*6210*/  PRMT R63, R63, 0x5410, R72 ;  /* 0x000054103f3f7816 */ /* 0x000fe40000000048 */
.L_x_1005:
[----:B------:R-:W-:-:S04]  /*6220*/  @P0 LEA R72, P2, R134, c[0x0][0x188], 0x4 ;  /* 0x0000620086480a11 */ /* 0x000fc800078420ff */
[C---:B------:R-:W-:Y:S02]  /*6230*/  @P0 LEA.HI.X R73, R134.reuse, c[0x0][0x18c], RZ, 0x4, P2 ;  /* 0x0000630086490a11 */ /* 0x040fe400010f24ff */
[----:B------:R-:W-:-:S03]  /*6240*/  IADD3 R134, R134, 0x20, RZ ;  /* 0x0000002086867810 */ /* 0x000fc60007ffe0ff */
[----:B------:R0:W-:Y:S04]  /*6250*/  @P0 STG.E.128 [R72.64], R60 ;  /* 0x0000003c48000986 */ /* 0x0001e8000c101d04 */
.L_x_973:
[----:B------:R-:W-:Y:S05]  /*6260*/  BSYNC B0 ;  /* 0x0000000000007941 */ /* 0x000fea0003800000 */
.L_x_972:
        /* <DEDUP_REMOVED lines=25> */
.L_x_1009:
[----:B-----5:R-:W-:-:S05]  /*6400*/  PRMT R81, RZ, 0x5410, R64 ;  /* 0x00005410ff517816 */ /* 0x020fca0000000040 */
[----:B------:R-:W-:Y:S01]  /*6410*/  FADD.FTZ R56, R81, R56 ;  /* 0x0000003851387221 */ /* 0x000fe20000010000 */
[----:B------:R-:W-:Y:S05]  /*6420*/  BRA `(.L_x_1010) ;  /* 0x0000004000007947 */ /* 0x000fea0003800000 */
.L_x_1008:
[----:B-----5:R-:W-:-:S05]  /*6430*/  PRMT R81, RZ, 0x5410, R68 ;  /* 0x00005410ff517816 */ /* 0x020fca0000000044 */
[----:B------:R-:W-:Y:S01]  /*6440*/  FADD.FTZ R56, R81, R56 ;  /* 0x0000003851387221 */ /* 0x000fe20000010000 */
[----:B------:R-:W-:-:S05]  /*6450*/  @P2 PRMT R81, RZ, 0x5410, R64 ;  /* 0x00005410ff512816 */ /* 0x000fca0000000040 */
[----:B------:R-:W-:-:S05]  /*6460*/  @P2 FADD.FTZ R56, R81, R56 ;  /* 0x0000003851382221 */ /* 0x000fca0000010000 */
.L_x_1010:
[----:B------:R-:W-:-:S04]  /*6470*/  F2FP.BF16.PACK_AB R81, RZ, R56 ;  /* 0x00000038ff51723e */ /* 0x000fc800000010ff */
[----:B------:R-:W-:Y:S02]  /*6480*/  PRMT R60, R81, 0x7610, R60 ;  /* 0x00007610513c7816 */ /* 0x000fe4000000003c */
.L_x_1011:
[----:B------:R-:W-:Y:S01]  /*6490*/  PRMT R81, RZ, 0x7610, R72 ;  /* 0x00007610ff517816 */ /* 0x000fe20000000048 */
[----:B------:R-:W-:Y:S05]  /*64a0*/  @P3 BRA `(.L_x_1012) ;  /* 0x0000008000003947 */ /* 0x000fea0003800000 */
[----:B------:R-:W-:-:S04]  /*64b0*/  ISETP.NE.U32.AND P4, PT, RZ, c[0x0][0x180], PT ;  /* 0x00006000ff007a0c */ /* 0x000fc80003f85070 */
[----:B------:R-:W-:-:S13]  /*64c0*/  ISETP.NE.AND.EX P4, PT, RZ, c[0x0][0x184], PT, P4 ;  /* 0x00006100ff007a0c */ /* 0x000fda0003f85340 */
[----:B------:R-:W-:Y:S05]  /*64d0*/  @P4 BRA `(.L_x_1013) ;  /* 0x0000002000004947 */ /* 0x000fea0003800000 */
[----:B------:R-:W-:Y:S05]  /*64e0*/  @P0 BRA `(.L_x_1014) ;  /* 0x0000008000000947 */ /* 0x000fea0003800000 */
[----:B------:R-:W-:Y:S05]  /*64f0*/  BRA `(.L_x_1015) ;  /* 0x0000009000007947 */ /* 0x000fea0003800000 */
.L_x_1013:
[----:B-----5:R-:W-:-:S05]  /*6500*/  PRMT R72, RZ, 0x7610, R64 ;  /* 0x00007610ff487816 */ /* 0x020fca0000000040 */
[----:B------:R-:W-:Y:S01]  /*6510*/  FADD.FTZ R81, R72, R81 ;  /* 0x0000005148517221 */ /* 0x000fe20000010000 */
[----:B------:R-:W-:Y:S05]  /*6520*/  BRA `(.L_x_1014) ;  /* 0x0000004000007947 */ /* 0x000fea0003800000 */
.L_x_1012:
[----:B-----5:R-:W-:-:S05]  /*6530*/  PRMT R72, RZ, 0x7610, R68 ;  /* 0x00007610ff487816 */ /* 0x020fca0000000044 */
[----:B------:R-:W-:Y:S01]  /*6540*/  FADD.FTZ R81, R72, R81 ;  /* 0x0000005148517221 */ /* 0x000fe20000010000 */
[----:B------:R-:W-:-:S05]  /*6550*/  @P2 PRMT R72, RZ, 0x7610, R64 ;  /* 0x00007610ff482816 */ /* 0x000fca0000000040 */
[----:B------:R-:W-:-:S05]  /*6560*/  @P2 FADD.FTZ R81, R72, R81 ;  /* 0x0000005148512221 */ /* 0x000fca0000010000 */
.L_x_1014:
[----:B------:R-:W-:-:S04]  /*6570*/  F2FP.BF16.PACK_AB R72, RZ, R81 ;  /* 0x00000051ff48723e */ /* 0x000fc800000010ff */
[----:B------:R-:W-:Y:S02]  /*6580*/  PRMT R60, R60, 0x5410, R72 ;  /* 0x000054103c3c7816 */ /* 0x000fe40000000048 */
.L_x_1015:
[----:B------:R-:W-:Y:S01]  /*6590*/  PRMT R82, RZ, 0x5410, R73 ;  /* 0x00005410ff527816 */ /* 0x000fe20000000049 */
[----:B------:R-:W-:Y:S05]  /*65a0*/  @P3 BRA `(.L_x_1016) ;  /* 0x0000008000003947 */ /* 0x000fea0003800000 */
[----:B------:R-:W-:-:S04]  /*65b0*/  ISETP.NE.U32.AND P4, PT, RZ, c[0x0][0x180], PT ;  /* 0x00006000ff007a0c */ /* 0x000fc80003f85070 */
[----:B------:R-:W-:-:S13]  /*65c0*/  ISETP.NE.AND.EX P4, PT, RZ, c[0x0][0x184], PT, P4 ;  /* 0x00006100ff007a0c */ /* 0x000fda0003f85340 */
[----:B------:R-:W-:Y:S05]  /*65d0*/  @P4 BRA `(.L_x_1017) ;  /* 0x0000002000004947 */ /* 0x000fea0003800000 */
[----:B------:R-:W-:Y:S05]  /*65e0*/  @P0 BRA `(.L_x_1018) ;  /* 0x0000008000000947 */ /* 0x000fea0003800000 */
[----:B------:R-:W-:Y:S05]  /*65f0*/  BRA `(.L_x_1019) ;  /* 0x0000009000007947 */ /* 0x000fea0003800000 */
.L_x_1017:
[----:B-----5:R-:W-:-:S05]  /*6600*/  PRMT R72, RZ, 0x5410, R65 ;  /* 0x00005410ff487816 */ /* 0x020fca0000000041 */
[----:B------:R-:W-:Y:S01]  /*6610*/  FADD.FTZ R82, R72, R82 ;  /* 0x0000005248527221 */ /* 0x000fe20000010000 */
[----:B------:R-:W-:Y:S05]  /*6620*/  BRA `(.L_x_1018) ;  /* 0x0000004000007947 */ /* 0x000fea0003800000 */
.L_x_1016:
[----:B-----5:R-:W-:-:S05]  /*6630*/  PRMT R72, RZ, 0x5410, R69 ;  /* 0x00005410ff487816 */ /* 0x020fca0000000045 */
[----:B------:R-:W-:Y:S01]  /*6640*/  FADD.FTZ R82, R72, R82 ;  /* 0x0000005248527221 */ /* 0x000fe20000010000 */
[----:B------:R-:W-:-:S05]  /*6650*/  @P2 PRMT R72, RZ, 0x5410, R65 ;  /* 0x00005410ff482816 */ /* 0x000fca0000000041 */
[----:B------:R-:W-:-:S05]  /*6660*/  @P2 FADD.FTZ R82, R72, R82 ;  /* 0x0000005248522221 */ /* 0x000fca0000010000 */
.L_x_1018:
[----:B------:R-:W-:-:S04]  /*6670*/  F2FP.BF16.PACK_AB R72, RZ, R82 ;  /* 0x00000052ff48723e */ /* 0x000fc800000010ff */
[----:B------:R-:W-:Y:S02]  /*6680*/  PRMT R61, R72, 0x7610, R61 ;  /* 0x00007610483d7816 */ /* 0x000fe4000000003d */
.L_x_1019:
[----:B------:R-:W-:Y:S01]  /*6690*/  PRMT R101, RZ, 0x7610, R73 ;  /* 0x00007610ff657816 */ /* 0x000fe20000000049 */
[----:B------:R-:W-:Y:S05]  /*66a0*/  @P3 BRA `(.L_x_1020) ;  /* 0x0000008000003947 */ /* 0x000fea0003800000 */
[----:B------:R-:W-:-:S04]  /*66b0*/  ISETP.NE.U32.AND P4, PT, RZ, c[0x0][0x180], PT ;  /* 0x00006000ff007a0c */ /* 0x000fc80003f85070 */
[----:B------:R-:W-:-:S13]  /*66c0*/  ISETP.NE.AND.EX P4, PT, RZ, c[0x0][0x184], PT, P4 ;  /* 0x00006100ff007a0c */ /* 0x000fda0003f85340 */
[----:B------:R-:W-:Y:S05]  /*66d0*/  @P4 BRA `(.L_x_1021) ;  /* 0x0000002000004947 */ /* 0x000fea0003800000 */
[----:B------:R-:W-:Y:S05]  /*66e0*/  @P0 BRA `(.L_x_1022) ;  /* 0x0000008000000947 */ /* 0x000fea0003800000 */
[----:B------:R-:W-:Y:S05]  /*66f0*/  BRA `(.L_x_1023) ;  /* 0x0000009000007947 */ /* 0x000fea0003800000 */
.L_x_1021:
[----:B-----5:R-:W-:-:S05]  /*6700*/  PRMT R72, RZ, 0x7610, R65 ;  /* 0x00007610ff487816 */ /* 0x020fca0000000041 */
[----:B------:R-:W-:Y:S01]  /*6710*/  FADD.FTZ R101, R72, R101 ;  /* 0x0000006548657221 */ /* 0x000fe20000010000 */
[----:B------:R-:W-:Y:S05]  /*6720*/  BRA `(.L_x_1022) ;  /* 0x0000004000007947 */ /* 0x000fea0003800000 */
.L_x_1020:
[----:B-----5:R-:W-:-:S05]  /*6730*/  PRMT R72, RZ, 0x7610, R69 ;  /* 0x00007610ff487816 */ /* 0x020fca0000000045 */
[----:B------:R-:W-:Y:S01]  /*6740*/  FADD.FTZ R101, R72, R101 ;  /* 0x0000006548657221 */ /* 0x000fe20000010000 */
[----:B------:R-:W-:-:S05]  /*6750*/  @P2 PRMT R72, RZ, 0x7610, R65 ;  /* 0x00007610ff482816 */ /* 0x000fca0000000041 */
[----:B------:R-:W-:-:S05]  /*6760*/  @P2 FADD.FTZ R101, R72, R101 ;  /* 0x0000006548652221 */ /* 0x000fca0000010000 */
.L_x_1022:
[----:B------:R-:W-:-:S04]  /*6770*/  F2FP.BF16.PACK_AB R72, RZ, R101 ;  /* 0x00000065ff48723e */ /* 0x000fc800000010ff */
[----:B------:R-:W-:Y:S02]  /*6780*/  PRMT R61, R61, 0x5410, R72 ;  /* 0x000054103d3d7816 */ /* 0x000fe40000000048 */
.L_x_1023:
[----:B------:R-:W-:Y:S01]  /*6790*/  PRMT R102, RZ, 0x5410, R74 ;  /* 0x00005410ff667816 */ /* 0x000fe2000000004a */
[----:B------:R-:W-:Y:S05]  /*67a0*/  @P3 BRA `(.L_x_1024) ;  /* 0x0000008000003947 */ /* 0x000fea0003800000 */
[----:B------:R-:W-:-:S04]  /*67b0*/  ISETP.NE.U32.AND P4, PT, RZ, c[0x0][0x180], PT ;  /* 0x00006000ff007a0c */ /* 0x000fc80003f85070 */
[----:B------:R-:W-:-:S13]  /*67c0*/  ISETP.NE.AND.EX P4, PT, RZ, c[0x0][0x184], PT, P4 ;  /* 0x00006100ff007a0c */ /* 0x000fda0003f85340 */
[----:B------:R-:W-:Y:S05]  /*67d0*/  @P4 BRA `(.L_x_1025) ;  /* 0x0000002000004947 */ /* 0x000fea0003800000 */
[----:B------:R-:W-:Y:S05]  /*67e0*/  @P0 BRA `(.L_x_1026) ;  /* 0x0000008000000947 */ /* 0x000fea0003800000 */
[----:B------:R-:W-:Y:S05]  /*67f0*/  BRA `(.L_x_1027) ;  /* 0x0000009000007947 */ /* 0x000fea0003800000 */
.L_x_1025:
[----:B-----5:R-:W-:-:S05]  /*6800*/  PRMT R72, RZ, 0x5410, R66 ;  /* 0x00005410ff487816 */ /* 0x020fca0000000042 */
[----:B------:R-:W-:Y:S01]  /*6810*/  FADD.FTZ R102, R72, R102 ;  /* 0x0000006648667221 */ /* 0x000fe20000010000 */
[----:B------:R-:W-:Y:S05]  /*6820*/  BRA `(.L_x_1026) ;  /* 0x0000004000007947 */ /* 0x000fea0003800000 */
.L_x_1024:
[----:B-----5:R-:W-:-:S05]  /*6830*/  PRMT R72, RZ, 0x5410, R70 ;  /* 0x00005410ff487816 */ /* 0x020fca0000000046 */
[----:B------:R-:W-:Y:S01]  /*6840*/  FADD.FTZ R102, R72, R102 ;  /* 0x0000006648667221 */ /* 0x000fe20000010000 */
[----:B------:R-:W-:-:S05]  /*6850*/  @P2 PRMT R72, RZ, 0x5410, R66 ;  /* 0x00005410ff482816 */ /* 0x000fca0000000042 */
[----:B------:R-:W-:-:S05]  /*6860*/  @P2 FADD.FTZ R102, R72, R102 ;  /* 0x0000006648662221 */ /* 0x000fca0000010000 */
.L_x_1026:
[----:B------:R-:W-:-:S04]  /*6870*/  F2FP.BF16.PACK_AB R72, RZ, R102 ;  /* 0x00000066ff48723e */ /* 0x000fc800000010ff */
[----:B------:R-:W-:Y:S02]  /*6880*/  PRMT R62, R72, 0x7610, R62 ;  /* 0x00007610483e7816 */ /* 0x000fe4000000003e */
.L_x_1027:
[----:B------:R-:W-:Y:S01]  /*6890*/  PRMT R121, RZ, 0x7610, R74 ;  /* 0x00007610ff797816 */ /* 0x000fe2000000004a */
[----:B------:R-:W-:Y:S05]  /*68a0*/  @P3 BRA `(.L_x_1028) ;  /* 0x0000008000003947 */ /* 0x000fea0003800000 */
[----:B------:R-:W-:-:S04]  /*68b0*/  ISETP.NE.U32.AND P4, PT, RZ, c[0x0][0x180], PT ;  /* 0x00006000ff007a0c */ /* 0x000fc80003f85070 */
[----:B------:R-:W-:-:S13]  /*68c0*/  ISETP.NE.AND.EX P4, PT, RZ, c[0x0][0x184], PT, P4 ;  /* 0x00006100ff007a0c */ /* 0x000fda0003f85340 */
[----:B------:R-:W-:Y:S05]  /*68d0*/  @P4 BRA `(.L_x_1029) ;  /* 0x0000002000004947 */ /* 0x000fea0003800000 */
[----:B------:R-:W-:Y:S05]  /*68e0*/  @P0 BRA `(.L_x_1030) ;  /* 0x0000008000000947 */ /* 0x000fea0003800000 */
[----:B------:R-:W-:Y:S05]  /*68f0*/  BRA `(.L_x_1031) ;  /* 0x0000009000007947 */ /* 0x000fea0003800000 */
.L_x_1029:
[----:B-----5:R-:W-:-:S05]  /*6900*/  PRMT R72, RZ, 0x7610, R66 ;  /* 0x00007610ff487816 */ /* 0x020fca0000000042 */
[----:B------:R-:W-:Y:S01]  /*6910*/  FADD.FTZ R121, R72, R121 ;  /* 0x0000007948797221 */ /* 0x000fe20000010000 */
[----:B------:R-:W-:Y:S05]  /*6920*/  BRA `(.L_x_1030) ;  /* 0x0000004000007947 */ /* 0x000fea0003800000 */
.L_x_1028:
[----:B-----5:R-:W-:-:S05]  /*6930*/  PRMT R72, RZ, 0x7610, R70 ;  /* 0x00007610ff487816 */ /* 0x020fca0000000046 */
[----:B------:R-:W-:Y:S01]  /*6940*/  FADD.FTZ R121, R72, R121 ;  /* 0x0000007948797221 */ /* 0x000fe20000010000 */
[----:B------:R-:W-:-:S05]  /*6950*/  @P2 PRMT R72, RZ, 0x7610, R66 ;  /* 0x00007610ff482816 */ /* 0x000fca0000000042 */
[----:B------:R-:W-:-:S05]  /*6960*/  @P2 FADD.FTZ R121, R72, R121 ;  /* 0x0000007948792221 */ /* 0x000fca0000010000 */
.L_x_1030:
[----:B------:R-:W-:-:S04]  /*6970*/  F2FP.BF16.PACK_AB R72, RZ, R121 ;  /* 0x00000079ff48723e */ /* 0x000fc800000010ff */
[----:B------:R-:W-:Y:S02]  /*6980*/  PRMT R62, R62, 0x5410, R72 ;  /* 0x000054103e3e7816 */ /* 0x000fe40000000048 */
.L_x_1031:
[----:B------:R-:W-:Y:S01]  /*6990*/  PRMT R122, RZ, 0x5410, R75 ;  /* 0x00005410ff7a7816 */ /* 0x000fe2000000004b */
[----:B------:R-:W-:Y:S05]  /*69a0*/  @P3 BRA `(.L_x_1032) ;  /* 0x0000008000003947 */ /* 0x000fea0003800000 */
[----:B------:R-:W-:-:S04]  /*69b0*/  ISETP.NE.U32.AND P4, PT, RZ, c[0x0][0x180], PT ;  /* 0x00006000ff007a0c */ /* 0x000fc80003f85070 */
[----:B------:R-:W-:-:S13]  /*69c0*/  ISETP.NE.AND.EX P4, PT, RZ, c[0x0][0x184], PT, P4 ;  /* 0x00006100ff007a0c */ /* 0x000fda0003f85340 */
[----:B------:R-:W-:Y:S05]  /*69d0*/  @P4 BRA `(.L_x_1033) ;  /* 0x0000002000004947 */ /* 0x000fea0003800000 */
[----:B------:R-:W-:Y:S05]  /*69e0*/  @P0 BRA `(.L_x_1034) ;  /* 0x0000008000000947 */ /* 0x000fea0003800000 */
[----:B------:R-:W-:Y:S05]  /*69f0*/  BRA `(.L_x_1035) ;  /* 0x0000009000007947 */ /* 0x000fea0003800000 */
.L_x_1033:
[----:B-----5:R-:W-:-:S05]  /*6a00*/  PRMT R72, RZ, 0x5410, R67 ;  /* 0x00005410ff487816 */ /* 0x020fca0000000043 */
[----:B------:R-:W-:Y:S01]  /*6a10*/  FADD.FTZ R122, R72, R122 ;  /* 0x0000007a487a7221 */ /* 0x000fe20000010000 */
[----:B------:R-:W-:Y:S05]  /*6a20*/  BRA `(.L_x_1034) ;  /* 0x0000004000007947 */ /* 0x000fea0003800000 */
.L_x_1032:
[----:B-----5:R-:W-:-:S05]  /*6a30*/  PRMT R72, RZ, 0x5410, R71 ;  /* 0x00005410ff487816 */ /* 0x020fca0000000047 */
[----:B------:R-:W-:Y:S01]  /*6a40*/  FADD.FTZ R122, R72, R122 ;  /* 0x0000007a487a7221 */ /* 0x000fe20000010000 */
[----:B------:R-:W-:-:S05]  /*6a50*/  @P2 PRMT R72, RZ, 0x5410, R67 ;  /* 0x00005410ff482816 */ /* 0x000fca0000000043 */
[----:B------:R-:W-:-:S05]  /*6a60*/  @P2 FADD.FTZ R122, R72, R122 ;  /* 0x0000007a487a2221 */ /* 0x000fca0000010000 */
.L_x_1034:
[----:B------:R-:W-:-:S04]  /*6a70*/  F2FP.BF16.PACK_AB R72, RZ, R122 ;  /* 0x0000007aff48723e */ /* 0x000fc800000010ff */
[----:B------:R-:W-:Y:S02]  /*6a80*/  PRMT R63, R72, 0x7610, R63 ;  /* 0x00007610483f7816 */ /* 0x000fe4000000003f */
.L_x_1035:
[----:B------:R-:W-:Y:S01]  /*6a90*/  PRMT R133, RZ, 0x7610, R75 ;  /* 0x00007610ff857816 */ /* 0x000fe2000000004b */
[----:B------:R-:W-:Y:S05]  /*6aa0*/  @P3 BRA `(.L_x_1036) ;  /* 0x0000008000003947 */ /* 0x000fea0003800000 */
[----:B------:R-:W-:-:S04]  /*6ab0*/  ISETP.NE.U32.AND P2, PT, RZ, c[0x0][0x180], PT ;  /* 0x00006000ff007a0c */ /* 0x000fc80003f45070 */
[----:B------:R-:W-:-:S13]  /*6ac0*/  ISETP.NE.AND.EX P2, PT, RZ, c[0x0][0x184], PT, P2 ;  /* 0x00006100ff007a0c */ /* 0x000fda0003f45320 */
[----:B------:R-:W-:Y:S05]  /*6ad0*/  @P2 BRA `(.L_x_1037) ;  /* 0x0000002000002947 */ /* 0x000fea0003800000 */
[----:B------:R-:W-:Y:S05]  /*6ae0*/  @P0 BRA `(.L_x_1038) ;  /* 0x0000008000000947 */ /* 0x000fea0003800000 */
[----:B------:R-:W-:Y:S05]  /*6af0*/  BRA `(.L_x_1039) ;  /* 0x0000009000007947 */ /* 0x000fea0003800000 */
.L_x_1037:
[----:B-----5:R-:W-:-:S05]  /*6b00*/  PRMT R72, RZ, 0x7610, R67 ;  /* 0x00007610ff487816 */ /* 0x020fca0000000043 */
[----:B------:R-:W-:Y:S01]  /*6b10*/  FADD.FTZ R133, R72, R133 ;  /* 0x0000008548857221 */ /* 0x000fe20000010000 */
[----:B------:R-:W-:Y:S05]  /*6b20*/  BRA `(.L_x_1038) ;  /* 0x0000004000007947 */ /* 0x000fea0003800000 */
.L_x_1036:
[----:B-----5:R-:W-:-:S05]  /*6b30*/  PRMT R72, RZ, 0x7610, R71 ;  /* 0x00007610ff487816 */ /* 0x020fca0000000047 */
[----:B------:R-:W-:Y:S01]  /*6b40*/  FADD.FTZ R133, R72, R133 ;  /* 0x0000008548857221 */ /* 0x000fe20000010000 */
[----:B------:R-:W-:-:S05]  /*6b50*/  @P2 PRMT R72, RZ, 0x7610, R67 ;  /* 0x00007610ff482816 */ /* 0x000fca0000000043 */
[----:B------:R-:W-:-:S05]  /*6b60*/  @P2 FADD.FTZ R133, R72, R133 ;  /* 0x0000008548852221 */ /* 0x000fca0000010000 */
.L_x_1038:
[----:B------:R-:W-:-:S04]  /*6b70*/  F2FP.BF16.PACK_AB R72, RZ, R133 ;  /* 0x00000085ff48723e */ /* 0x000fc800000010ff */
[----:B------:R-:W-:Y:S02]  /*6b80*/  PRMT R63, R63, 0x5410, R72 ;  /* 0x000054103f3f7816 */ /* 0x000fe40000000048 */
.L_x_1039:
[----:B------:R-:W-:-:S04]  /*6b90*/  @P0 LEA R72, P2, R134, c[0x0][0x188], 0x4 ;  /* 0x0000620086480a11 */ /* 0x000fc800078420ff */
[C---:B------:R-:W-:Y:S02]  /*6ba0*/  @P0 LEA.HI.X R73, R134.reuse, c[0x0][0x18c], RZ, 0x4, P2 ;  /* 0x0000630086490a11 */ /* 0x040fe400010f24ff */
[----:B------:R-:W-:-:S03]  /*6bb0*/  IADD3 R134, R134, 0x20, RZ ;  /* 0x0000002086867810 */ /* 0x000fc60007ffe0ff */
[----:B------:R0:W-:Y:S04]  /*6bc0*/  @P0 STG.E.128 [R72.64], R60 ;  /* 0x0000003c48000986 */ /* 0x0001e8000c101d04 */
.L_x_1007:
[----:B------:R-:W-:Y:S05]  /*6bd0*/  BSYNC B0 ;  /* 0x0000000000007941 */ /* 0x000fea0003800000 */
.L_x_1006:
        /* <DEDUP_REMOVED lines=25> */
.L_x_1043:
[----:B-----5:R-:W-:-:S05]  /*6d70*/  PRMT R83, RZ, 0x5410, R64 ;  /* 0x00005410ff537816 */ /* 0x020fca0000000040 */
[----:B------:R-:W-:Y:S01]  /*6d80*/  FADD.FTZ R57, R83, R57 ;  /* 0x0000003953397221 */ /* 0x000fe20000010000 */
[----:B------:R-:W-:Y:S05]  /*6d90*/  BRA `(.L_x_1044) ;  /* 0x0000004000007947 */ /* 0x000fea0003800000 */
.L_x_1042:
[----:B-----5:R-:W-:-:S05]  /*6da0*/  PRMT R83, RZ, 0x5410, R68 ;  /* 0x00005410ff537816 */ /* 0x020fca0000000044 */
[----:B------:R-:W-:Y:S01]  /*6db0*/  FADD.FTZ R57, R83, R57 ;  /* 0x0000003953397221 */ /* 0x000fe20000010000 */
[----:B------:R-:W-:-:S05]  /*6dc0*/  @P2 PRMT R83, RZ, 0x5410, R64 ;  /* 0x00005410ff532816 */ /* 0x000fca0000000040 */
[----:B------:R-:W-:-:S05]  /*6dd0*/  @P2 FADD.FTZ R57, R83, R57 ;  /* 0x0000003953392221 */ /* 0x000fca0000010000 */
.L_x_1044:
[----:B------:R-:W-:-:S04]  /*6de0*/  F2FP.BF16.PACK_AB R83, RZ, R57 ;  /* 0x00000039ff53723e */ /* 0x000fc800000010ff */
[----:B------:R-:W-:Y:S02]  /*6df0*/  PRMT R60, R83, 0x7610, R60 ;  /* 0x00007610533c7816 */ /* 0x000fe4000000003c */
.L_x_1045:
[----:B------:R-:W-:Y:S01]  /*6e00*/  PRMT R83, RZ, 0x7610, R72 ;  /* 0x00007610ff537816 */ /* 0x000fe20000000048 */
[----:B------:R-:W-:Y:S05]  /*6e10*/  @P3 BRA `(.L_x_1046) ;  /* 0x0000008000003947 */ /* 0x000fea0003800000 */
[----:B------:R-:W-:-:S04]  /*6e20*/  ISETP.NE.U32.AND P4, PT, RZ, c[0x0][0x180], PT ;  /* 0x00006000ff007a0c */ /* 0x000fc80003f85070 */
[----:B------:R-:W-:-:S13]  /*6e30*/  ISETP.NE.AND.EX P4, PT, RZ, c[0x0][0x184], PT, P4 ;  /* 0x00006100ff007a0c */ /* 0x000fda0003f85340 */
[----:B------:R-:W-:Y:S05]  /*6e40*/  @P4 BRA `(.L_x_1047) ;  /* 0x0000002000004947 */ /* 0x000fea0003800000 */
[----:B------:R-:W-:Y:S05]  /*6e50*/  @P0 BRA `(.L_x_1048) ;  /* 0x0000008000000947 */ /* 0x000fea0003800000 */
[----:B------:R-:W-:Y:S05]  /*6e60*/  BRA `(.L_x_1049) ;  /* 0x0000009000007947 */ /* 0x000fea0003800000 */
.L_x_1047:
[----:B-----5:R-:W-:-:S05]  /*6e70*/  PRMT R72, RZ, 0x7610, R64 ;  /* 0x00007610ff487816 */ /* 0x020fca0000000040 */
[----:B------:R-:W-:Y:S01]  /*6e80*/  FADD.FTZ R83, R72, R83 ;  /* 0x0000005348537221 */ /* 0x000fe20000010000 */
[----:B------:R-:W-:Y:S05]  /*6e90*/  BRA `(.L_x_1048) ;  /* 0x0000004000007947 */ /* 0x000fea0003800000 */
.L_x_1046:
[----:B-----5:R-:W-:-:S05]  /*6ea0*/  PRMT R72, RZ, 0x7610, R68 ;  /* 0x00007610ff487816 */ /* 0x020fca0000000044 */
[----:B------:R-:W-:Y:S01]  /*6eb0*/  FADD.FTZ R83, R72, R83 ;  /* 0x0000005348537221 */ /* 0x000fe20000010000 */
[----:B------:R-:W-:-:S05]  /*6ec0*/  @P2 PRMT R72, RZ, 0x7610, R64 ;  /* 0x00007610ff482816 */ /* 0x000fca0000000040 */
[----:B------:R-:W-:-:S05]  /*6ed0*/  @P2 FADD.FTZ R83, R72, R83 ;  /* 0x0000005348532221 */ /* 0x000fca0000010000 */
.L_x_1048:
[----:B------:R-:W-:-:S04]  /*6ee0*/  F2FP.BF16.PACK_AB R72, RZ, R83 ;  /* 0x00000053ff48723e */ /* 0x000fc800000010ff */
[----:B------:R-:W-:Y:S02]  /*6ef0*/  PRMT R60, R60, 0x5410, R72 ;  /* 0x000054103c3c7816 */ /* 0x000fe40000000048 */
.L_x_1049:
[----:B------:R-:W-:Y:S01]  /*6f00*/  PRMT R84, RZ, 0x5410, R73 ;  /* 0x00005410ff547816 */ /* 0x000fe20000000049 */
[----:B------:R-:W-:Y:S05]  /*6f10*/  @P3 BRA `(.L_x_1050) ;  /* 0x0000008000003947 */ /* 0x000fea0003800000 */
[----:B------:R-:W-:-:S04]  /*6f20*/  ISETP.NE.U32.AND P4, PT, RZ, c[0x0][0x180], PT ;  /* 0x00006000ff007a0c */ /* 0x000fc80003f85070 */
[----:B------:R-:W-:-:S13]  /*6f30*/  ISETP.NE.AND.EX P4, PT, RZ, c[0x0][0x184], PT, P4 ;  /* 0x00006100ff007a0c */ /* 0x000fda0003f85340 */
[----:B------:R-:W-:Y:S05]  /*6f40*/  @P4 BRA `(.L_x_1051) ;  /* 0x0000002000004947 */ /* 0x000fea0003800000 */
[----:B------:R-:W-:Y:S05]  /*6f50*/  @P0 BRA `(.L_x_1052) ;  /* 0x0000008000000947 */ /* 0x000fea0003800000 */
[----:B------:R-:W-:Y:S05]  /*6f60*/  BRA `(.L_x_1053) ;  /* 0x0000009000007947 */ /* 0x000fea0003800000 */
.L_x_1051:
[----:B-----5:R-:W-:-:S05]  /*6f70*/  PRMT R72, RZ, 0x5410, R65 ;  /* 0x00005410ff487816 */ /* 0x020fca0000000041 */
[----:B------:R-:W-:Y:S01]  /*6f80*/  FADD.FTZ R84, R72, R84 ;  /* 0x0000005448547221 */ /* 0x000fe20000010000 */
[----:B------:R-:W-:Y:S05]  /*6f90*/  BRA `(.L_x_1052) ;  /* 0x0000004000007947 */ /* 0x000fea0003800000 */
.L_x_1050:
[----:B-----5:R-:W-:-:S05]  /*6fa0*/  PRMT R72, RZ, 0x5410, R69 ;  /* 0x00005410ff487816 */ /* 0x020fca0000000045 */
[----:B------:R-:W-:Y:S01]  /*6fb0*/  FADD.FTZ R84, R72, R84 ;  /* 0x0000005448547221 */ /* 0x000fe20000010000 */
[----:B------:R-:W-:-:S05]  /*6fc0*/  @P2 PRMT R72, RZ, 0x5410, R65 ;  /* 0x00005410ff482816 */ /* 0x000fca0000000041 */
[----:B------:R-:W-:-:S05]  /*6fd0*/  @P2 FADD.FTZ R84, R72, R84 ;  /* 0x0000005448542221 */ /* 0x000fca0000010000 */
.L_x_1052:
[----:B------:R-:W-:-:S04]  /*6fe0*/  F2FP.BF16.PACK_AB R72, RZ, R84 ;  /* 0x00000054ff48723e */ /* 0x000fc800000010ff */
[----:B------:R-:W-:Y:S02]  /*6ff0*/  PRMT R61, R72, 0x7610, R61 ;  /* 0x00007610483d7816 */ /* 0x000fe4000000003d */
.L_x_1053:
[----:B------:R-:W-:Y:S01]  /*7000*/  PRMT R103, RZ, 0x7610, R73 ;  /* 0x00007610ff677816 */ /* 0x000fe20000000049 */
[----:B------:R-:W-:Y:S05]  /*7010*/  @P3 BRA `(.L_x_1054) ;  /* 0x0000008000003947 */ /* 0x000fea0003800000 */
[----:B------:R-:W-:-:S04]  /*7020*/  ISETP.NE.U32.AND P4, PT, RZ, c[0x0][0x180], PT ;  /* 0x00006000ff007a0c */ /* 0x000fc80003f85070 */
[----:B------:R-:W-:-:S13]  /*7030*/  ISETP.NE.AND.EX P4, PT, RZ, c[0x0][0x184], PT, P4 ;  /* 0x00006100ff007a0c */ /* 0x000fda0003f85340 */
[----:B------:R-:W-:Y:S05]  /*7040*/  @P4 BRA `(.L_x_1055) ;  /* 0x0000002000004947 */ /* 0x000fea0003800000 */
[----:B------:R-:W-:Y:S05]  /*7050*/  @P0 BRA `(.L_x_1056) ;  /* 0x0000008000000947 */ /* 0x000fea0003800000 */
[----:B------:R-:W-:Y:S05]  /*7060*/  BRA `(.L_x_1057) ;  /* 0x0000009000007947 */ /* 0x000fea0003800000 */
.L_x_1055:
[----:B-----5:R-:W-:-:S05]  /*7070*/  PRMT R72, RZ, 0x7610, R65 ;  /* 0x00007610ff487816 */ /* 0x020fca0000000041 */
[----:B------:R-:W-:Y:S01]  /*7080*/  FADD.FTZ R103, R72, R103 ;  /* 0x0000006748677221 */ /* 0x000fe20000010000 */
[----:B------:R-:W-:Y:S05]  /*7090*/  BRA `(.L_x_1056) ;  /* 0x0000004000007947 */ /* 0x000fea0003800000 */
.L_x_1054:
[----:B-----5:R-:W-:-:S05]  /*70a0*/  PRMT R72, RZ, 0x7610, R69 ;  /* 0x00007610ff487816 */ /* 0x020fca0000000045 */
[----:B------:R-:W-:Y:S01]  /*70b0*/  FADD.FTZ R103, R72, R103 ;  /* 0x0000006748677221 */ /* 0x000fe20000010000 */
[----:B------:R-:W-:-:S05]  /*70c0*/  @P2 PRMT R72, RZ, 0x7610, R65 ;  /* 0x00007610ff482816 */ /* 0x000fca0000000041 */
[----:B------:R-:W-:-:S05]  /*70d0*/  @P2 FADD.FTZ R103, R72, R103 ;  /* 0x0000006748672221 */ /* 0x000fca0000010000 */
.L_x_1056:
[----:B------:R-:W-:-:S04]  /*70e0*/  F2FP.BF16.PACK_AB R72, RZ, R103 ;  /* 0x00000067ff48723e */ /* 0x000fc800000010ff */
[----:B------:R-:W-:Y:S02]  /*70f0*/  PRMT R61, R61, 0x5410, R72 ;  /* 0x000054103d3d7816 */ /* 0x000fe40000000048 */
.L_x_1057:
[----:B------:R-:W-:Y:S01]  /*7100*/  PRMT R104, RZ, 0x5410, R74 ;  /* 0x00005410ff687816 */ /* 0x000fe2000000004a */
[----:B------:R-:W-:Y:S05]  /*7110*/  @P3 BRA `(.L_x_1058) ;  /* 0x0000008000003947 */ /* 0x000fea0003800000 */
[----:B------:R-:W-:-:S04]  /*7120*/  ISETP.NE.U32.AND P4, PT, RZ, c[0x0][0x180], PT ;  /* 0x00006000ff007a0c */ /* 0x000fc80003f85070 */
[----:B------:R-:W-:-:S13]  /*7130*/  ISETP.NE.AND.EX P4, PT, RZ, c[0x0][0x184], PT, P4 ;  /* 0x00006100ff007a0c */ /* 0x000fda0003f85340 */
[----:B------:R-:W-:Y:S05]  /*7140*/  @P4 BRA `(.L_x_1059) ;  /* 0x0000002000004947 */ /* 0x000fea0003800000 */
[----:B------:R-:W-:Y:S05]  /*7150*/  @P0 BRA `(.L_x_1060) ;  /* 0x0000008000000947 */ /* 0x000fea0003800000 */
[----:B------:R-:W-:Y:S05]  /*7160*/  BRA `(.L_x_1061) ;  /* 0x0000009000007947 */ /* 0x000fea0003800000 */
.L_x_1059:
[----:B-----5:R-:W-:-:S05]  /*7170*/  PRMT R72, RZ, 0x5410, R66 ;  /* 0x00005410ff487816 */ /* 0x020fca0000000042 */
[----:B------:R-:W-:Y:S01]  /*7180*/  FADD.FTZ R104, R72, R104 ;  /* 0x0000006848687221 */ /* 0x000fe20000010000 */
[----:B------:R-:W-:Y:S05]  /*7190*/  BRA `(.L_x_1060) ;  /* 0x0000004000007947 */ /* 0x000fea0003800000 */
.L_x_1058:
[----:B-----5:R-:W-:-:S05]  /*71a0*/  PRMT R72, RZ, 0x5410, R70 ;  /* 0x00005410ff487816 */ /* 0x020fca0000000046 */
[----:B------:R-:W-:Y:S01]  /*71b0*/  FADD.FTZ R104, R72, R104 ;  /* 0x0000006848687221 */ /* 0x000fe20000010000 */
[----:B------:R-:W-:-:S05]  /*71c0*/  @P2 PRMT R72, RZ, 0x5410, R66 ;  /* 0x00005410ff482816 */ /* 0x000fca0000000042 */
[----:B------:R-:W-:-:S05]  /*71d0*/  @P2 FADD.FTZ R104, R72, R104 ;  /* 0x0000006848682221 */ /* 0x000fca0000010000 */
.L_x_1060:
[----:B------:R-:W-:-:S04]  /*71e0*/  F2FP.BF16.PACK_AB R72, RZ, R104 ;  /* 0x00000068ff48723e */ /* 0x000fc800000010ff */
[----:B------:R-:W-:Y:S02]  /*71f0*/  PRMT R62, R72, 0x7610, R62 ;  /* 0x00007610483e7816 */ /* 0x000fe4000000003e */
.L_x_1061:
[----:B------:R-:W-:Y:S01]  /*7200*/  PRMT R123, RZ, 0x7610, R74 ;  /* 0x00007610ff7b7816 */ /* 0x000fe2000000004a */
[----:B------:R-:W-:Y:S05]  /*7210*/  @P3 BRA `(.L_x_1062) ;  /* 0x0000008000003947 */ /* 0x000fea0003800000 */
[----:B------:R-:W-:-:S04]  /*7220*/  ISETP.NE.U32.AND P4, PT, RZ, c[0x0][0x180], PT ;  /* 0x00006000ff007a0c */ /* 0x000fc80003f85070 */
[----:B------:R-:W-:-:S13]  /*7230*/  ISETP.NE.AND.EX P4, PT, RZ, c[0x0][0x184], PT, P4 ;  /* 0x00006100ff007a0c */ /* 0x000fda0003f85340 */
[----:B------:R-:W-:Y:S05]  /*7240*/  @P4 BRA `(.L_x_1063) ;  /* 0x0000002000004947 */ /* 0x000fea0003800000 */
[----:B------:R-:W-:Y:S05]  /*7250*/  @P0 BRA `(.L_x_1064) ;  /* 0x0000008000000947 */ /* 0x000fea0003800000 */
[----:B------:R-:W-:Y:S05]  /*7260*/  BRA `(.L_x_1065) ;  /* 0x0000009000007947 */ /* 0x000fea0003800000 */
.L_x_1063:
[----:B-----5:R-:W-:-:S05]  /*7270*/  PRMT R72, RZ, 0x7610, R66 ;  /* 0x00007610ff487816 */ /* 0x020fca0000000042 */
[----:B------:R-:W-:Y:S01]  /*7280*/  FADD.FTZ R123, R72, R123 ;  /* 0x0000007b487b7221 */ /* 0x000fe20000010000 */
[----:B------:R-:W-:Y:S05]  /*7290*/  BRA `(.L_x_1064) ;  /* 0x0000004000007947 */ /* 0x000fea0003800000 */
.L_x_1062:
[----:B-----5:R-:W-:-:S05]  /*72a0*/  PRMT R72, RZ, 0x7610, R70 ;  /* 0x00007610ff487816 */ /* 0x020fca0000000046 */
[----:B------:R-:W-:Y:S01]  /*72b0*/  FADD.FTZ R123, R72, R123 ;  /* 0x0000007b487b7221 */ /* 0x000fe20000010000 */
[----:B------:R-:W-:-:S05]  /*72c0*/  @P2 PRMT R72, RZ, 0x7610, R66 ;  /* 0x00007610ff482816 */ /* 0x000fca0000000042 */
[----:B------:R-:W-:-:S05]  /*72d0*/  @P2 FADD.FTZ R123, R72, R123 ;  /* 0x0000007b487b2221 */ /* 0x000fca0000010000 */
.L_x_1064:
[----:B------:R-:W-:-:S04]  /*72e0*/  F2FP.BF16.PACK_AB R72, RZ, R123 ;  /* 0x0000007bff48723e */ /* 0x000fc800000010ff */
[----:B------:R-:W-:Y:S02]  /*72f0*/  PRMT R62, R62, 0x5410, R72 ;  /* 0x000054103e3e7816 */ /* 0x000fe40000000048 */
.L_x_1065:
[----:B------:R-:W-:Y:S01]  /*7300*/  PRMT R124, RZ, 0x5410, R75 ;  /* 0x00005410ff7c7816 */ /* 0x000fe2000000004b */
[----:B------:R-:W-:Y:S05]  /*7310*/  @P3 BRA `(.L_x_1066) ;  /* 0x0000008000003947 */ /* 0x000fea0003800000 */
[----:B------:R-:W-:-:S04]  /*7320*/  ISETP.NE.U32.AND P4, PT, RZ, c[0x0][0x180], PT ;  /* 0x00006000ff007a0c */ /* 0x000fc80003f85070 */
[----:B------:R-:W-:-:S13]  /*7330*/  ISETP.NE.AND.EX P4, PT, RZ, c[0x0][0x184], PT, P4 ;  /* 0x00006100ff007a0c */ /* 0x000fda0003f85340 */
[----:B------:R-:W-:Y:S05]  /*7340*/  @P4 BRA `(.L_x_1067) ;  /* 0x0000002000004947 */ /* 0x000fea0003800000 */
[----:B------:R-:W-:Y:S05]  /*7350*/  @P0 BRA `(.L_x_1068) ;  /* 0x0000008000000947 */ /* 0x000fea0003800000 */
[----:B------:R-:W-:Y:S05]  /*7360*/  BRA `(.L_x_1069) ;  /* 0x0000009000007947 */ /* 0x000fea0003800000 */
.L_x_1067:
[----:B-----5:R-:W-:-:S05]  /*7370*/  PRMT R72, RZ, 0x5410, R67 ;  /* 0x00005410ff487816 */ /* 0x020fca0000000043 */
[----:B------:R-:W-:Y:S01]  /*7380*/  FADD.FTZ R124, R72, R124 ;  /* 0x0000007c487c7221 */ /* 0x000fe20000010000 */
[----:B------:R-:W-:Y:S05]  /*7390*/  BRA `(.L_x_1068) ;  /* 0x0000004000007947 */ /* 0x000fea0003800000 */
.L_x_1066:
[----:B-----5:R-:W-:-:S05]  /*73a0*/  PRMT R72, RZ, 0x5410, R71 ;  /* 0x00005410ff487816 */ /* 0x020fca0000000047 */
[----:B------:R-:W-:Y:S01]  /*73b0*/  FADD.FTZ R124, R72, R124 ;  /* 0x0000007c487c7221 */ /* 0x000fe20000010000 */
[----:B------:R-:W-:-:S05]  /*73c0*/  @P2 PRMT R72, RZ, 0x5410, R67 ;  /* 0x00005410ff482816 */ /* 0x000fca0000000043 */
[----:B------:R-:W-:-:S05]  /*73d0*/  @P2 FADD.FTZ R124, R72, R124 ;  /* 0x0000007c487c2221 */ /* 0x000fca0000010000 */
.L_x_1068:
[----:B------:R-:W-:-:S04]  /*73e0*/  F2FP.BF16.PACK_AB R72, RZ, R124 ;  /* 0x0000007cff48723e */ /* 0x000fc800000010ff */
[----:B------:R-:W-:Y:S02]  /*73f0*/  PRMT R63, R72, 0x7610, R63 ;  /* 0x00007610483f7816 */ /* 0x000fe4000000003f */
.L_x_1069:
[----:B------:R-:W-:Y:S01]  /*7400*/  PRMT R136, RZ, 0x7610, R75 ;  /* 0x00007610ff887816 */ /* 0x000fe2000000004b */
[----:B------:R-:W-:Y:S05]  /*7410*/  @P3 BRA `(.L_x_1070) ;  /* 0x0000008000003947 */ /* 0x000fea0003800000 */
[----:B------:R-:W-:-:S04]  /*7420*/  ISETP.NE.U32.AND P2, PT, RZ, c[0x0][0x180], PT ;  /* 0x00006000ff007a0c */ /* 0x000fc80003f45070 */
[----:B------:R-:W-:-:S13]  /*7430*/  ISETP.NE.AND.EX P2, PT, RZ, c[0x0][0x184], PT, P2 ;  /* 0x00006100ff007a0c */ /* 0x000fda0003f45320 */
[----:B------:R-:W-:Y:S05]  /*7440*/  @P2 BRA `(.L_x_1071) ;  /* 0x0000002000002947 */ /* 0x000fea0003800000 */
[----:B------:R-:W-:Y:S05]  /*7450*/  @P0 BRA `(.L_x_1072) ;  /* 0x0000008000000947 */ /* 0x000fea0003800000 */
[----:B------:R-:W-:Y:S05]  /*7460*/  BRA `(.L_x_1073) ;  /* 0x0000009000007947 */ /* 0x000fea0003800000 */
.L_x_1071:
[----:B-----5:R-:W-:-:S05]  /*7470*/  PRMT R72, RZ, 0x7610, R67 ;  /* 0x00007610ff487816 */ /* 0x020fca0000000043 */
[----:B------:R-:W-:Y:S01]  /*7480*/  FADD.FTZ R136, R72, R136 ;  /* 0x0000008848887221 */ /* 0x000fe20000010000 */
[----:B------:R-:W-:Y:S05]  /*7490*/  BRA `(.L_x_1072) ;  /* 0x0000004000007947 */ /* 0x000fea0003800000 */
.L_x_1070:
[----:B-----5:R-:W-:-:S05]  /*74a0*/  PRMT R72, RZ, 0x7610, R71 ;  /* 0x00007610ff487816 */ /* 0x020fca0000000047 */
[----:B------:R-:W-:Y:S01]  /*74b0*/  FADD.FTZ R136, R72, R136 ;  /* 0x0000008848887221 */ /* 0x000fe20000010000 */
[----:B------:R-:W-:-:S05]  /*74c0*/  @P2 PRMT R72, RZ, 0x7610, R67 ;  /* 0x00007610ff482816 */ /* 0x000fca0000000043 */
[----:B------:R-:W-:-:S05]  /*74d0*/  @P2 FADD.FTZ R136, R72, R136 ;  /* 0x0000008848882221 */ /* 0x000fca0000010000 */
.L_x_1072:
[----:B------:R-:W-:-:S04]  /*74e0*/  F2FP.BF16.PACK_AB R72, RZ, R136 ;  /* 0x00000088ff48723e */ /* 0x000fc800000010ff */
[----:B------:R-:W-:Y:S02]  /*74f0*/  PRMT R63, R63, 0x5410, R72 ;  /* 0x000054103f3f7816 */ /* 0x000fe40000000048 */
.L_x_1073:
[----:B------:R-:W-:-:S04]  /*7500*/  @P0 LEA R72, P2, R134, c[0x0][0x188], 0x4 ;  /* 0x0000620086480a11 */ /* 0x000fc800078420ff */
[----:B------:R-:W-:-:S05]  /*7510*/  @P0 LEA.HI.X R73, R134, c[0x0][0x18c], RZ, 0x4, P2 ;  /* 0x0000630086490a11 */ /* 0x000fca00010f24ff */
[----:B------:R0:W-:Y:S04]  /*7520*/  @P0 STG.E.128 [R72.64], R60 ;  /* 0x0000003c48000986 */ /* 0x0001e8000c101d04 */
.L_x_1041:
[----:B------:R-:W-:Y:S05]  /*7530*/  BSYNC B0 ;  /* 0x0000000000007941 */ /* 0x000fea0003800000 */
.L_x_1040:
[----:B0-----:R-:W-:Y:S01]  /*7540*/  FADD.FTZ R72, RZ, R38 ;  /* 0x00000026ff487221 */ /* 0x001fe20000010000 */
[----:B------:R-:W-:Y:S02]  /*7550*/  ISETP.GT.U32.AND P2, PT, R0, 0x3f, PT ;  /* 0x0000003f0000780c */ /* 0x000fe40003f44070 */
        /* <DEDUP_REMOVED lines=101> */
.L_x_1098:
        /* <DEDUP_REMOVED lines=189> */
.L_x_1099:
        /* <DEDUP_REMOVED lines=16> */
[----:B------:R1:W-:Y:S04]  /*8880*/  STL [R1+0x50], R8 ;  /* 0x0000500801007387 */ /* 0x0003e80000100800 */
[----:B-1----:R-:W2:Y:S04]  /*8890*/  LDL R8, [R1+0x2c] ;  /* 0x00002c0001087983 */ /* 0x002ea80000100800 */
[----:B------:R1:W-:Y:S04]  /*88a0*/  STL [R1+0x4c], R7 ;  /* 0x00004c0701007387 */ /* 0x0003e80000100800 */
[----:B------:R-:W3:Y:S04]  /*88b0*/  LDL R74, [R1+0x24] ;  /* 0x00002400014a7983 */ /* 0x000ee80000100800 */
[----:B------:R-:W3:Y:S04]  /*88c0*/  LDL R135, [R1+0x28] ;  /* 0x0000280001877983 */ /* 0x000ee80000100800 */
[----:B-1----:R-:W2:Y:S04]  /*88d0*/  LDL R7, [R1+0x30] ;  /* 0x0000300001077983 */ /* 0x002ea80000100800 */
[----:B------:R1:W-:Y:S04]  /*88e0*/  STL [R1+0x48], R6 ;  /* 0x0000480601007387 */ /* 0x0003e80000100800 */
[----:B-1----:R-:W4:Y:S04]  /*88f0*/  LDL R6, [R1+0x1c] ;  /* 0x00001c0001067983 */ /* 0x002f280000100800 */
[----:B------:R1:W-:Y:S04]  /*8900*/  STL [R1+0x44], R5 ;  /* 0x0000440501007387 */ /* 0x0003e80000100800 */
[----:B-1----:R-:W4:Y:S04]  /*8910*/  LDL R5, [R1+0x20] ;  /* 0x0000200001057983 */ /* 0x002f280000100800 */
[----:B------:R1:W-:Y:S04]  /*8920*/  STL [R1+0x40], R4 ;  /* 0x0000400401007387 */ /* 0x0003e80000100800 */
[----:B------:R-:W4:Y:S04]  /*8930*/  LDL R75, [R1+0x18] ;  /* 0x00001800014b7983 */ /* 0x000f280000100800 */
[----:B-1----:R-:W4:Y:S04]  /*8940*/  LDL R4, [R1+0x14] ;  /* 0x0000140001047983 */ /* 0x002f280000100800 */
[----:B------:R1:W-:Y:S04]  /*8950*/  STL [R1+0x3c], R3 ;  /* 0x00003c0301007387 */ /* 0x0003e80000100800 */
[----:B-1----:R-:W4:Y:S04]  /*8960*/  LDL R3, [R1+0xc] ;  /* 0x00000c0001037983 */ /* 0x002f280000100800 */
[----:B------:R1:W-:Y:S04]  /*8970*/  STL [R1+0x38], R2 ;  /* 0x0000380201007387 */ /* 0x0003e80000100800 */
[----:B-1----:R-:W4:Y:S04]  /*8980*/  LDL R2, [R1+0x10] ;  /* 0x0000100001027983 */ /* 0x002f280000100800 */
[----:B------:R1:W-:Y:S04]  /*8990*/  STL [R1+0x34], R0 ;  /* 0x0000340001007387 */ /* 0x0003e80000100800 */
[----:B------:R-:W4:Y:S04]  /*89a0*/  LDL R252, [R1+0x8] ;  /* 0x0000080001fc7983 */ /* 0x000f280000100800 */
[----:B-1----:R-:W4:Y:S01]  /*89b0*/  LDL R0, [R1+0x4] ;  /* 0x0000040001007983 */ /* 0x002f220000100800 */
[----:B------:R-:W-:-:S05]  /*89c0*/  FSEL R134, R197, RZ, !P2 ;  /* 0x000000ffc5867208 */ /* 0x000fca0005000000 */
[--C-:B0-----:R-:W-:Y:S02]  /*89d0*/  FADD.FTZ R72, R38, -R134.reuse ;  /* 0x8000008626487221 */ /* 0x101fe40000010000 */
[----:B------:R-:W-:Y:S02]  /*89e0*/  FADD.FTZ R73, R39, -R134 ;  /* 0x8000008627497221 */ /* 0x000fe40000010000 */
[C---:B------:R-:W-:Y:S02]  /*89f0*/  FMUL.FTZ R72, R202.reuse, R72 ;  /* 0x00000048ca487220 */ /* 0x040fe40000410000 */
[----:B------:R-:W-:-:S04]  /*8a00*/  FMUL.FTZ R73, R202, R73 ;  /* 0x00000049ca497220 */ /* 0x000fc80000410000 */
[----:B---3--:R-:W-:Y:S02]  /*8a10*/  FFMA.FTZ R73, R135, R73, R74 ;  /* 0x0000004987497223 */ /* 0x008fe4000001004a */
[----:B--2---:R-:W-:Y:S02]  /*8a20*/  FFMA.FTZ R72, R7, R72, R8 ;  /* 0x0000004807487223 */ /* 0x004fe40000010008 */
[----:B------:R0:W5:Y:S04]  /*8a30*/  LDL.LU R8, [R1+0x50] ;  /* 0x0000500001087983 */ /* 0x0001680000300800 */
[----:B------:R0:W5:Y:S04]  /*8a40*/  LDL.LU R7, [R1+0x4c] ;  /* 0x00004c0001077983 */ /* 0x0001680000300800 */
[----:B------:R-:W2:Y:S01]  /*8a50*/  LDL R135, [R1] ;  /* 0x0000000001877983 */ /* 0x000ea20000100800 */
[----:B------:R-:W-:Y:S01]  /*8a60*/  F2FP.BF16.PACK_AB R72, R73, R72 ;  /* 0x000000484948723e */ /* 0x000fe200000010ff */
[----:B------:R-:W-:-:S02]  /*8a70*/  FADD.FTZ R73, R40, -R134 ;  /* 0x8000008628497221 */ /* 0x000fc40000010000 */
[----:B------:R-:W-:Y:S02]  /*8a80*/  FADD.FTZ R74, R85, -R134 ;  /* 0x80000086554a7221 */ /* 0x000fe40000010000 */
[C---:B------:R-:W-:Y:S02]  /*8a90*/  FMUL.FTZ R73, R202.reuse, R73 ;  /* 0x00000049ca497220 */ /* 0x040fe40000410000 */
[----:B------:R-:W-:Y:S02]  /*8aa0*/  FMUL.FTZ R74, R202, R74 ;  /* 0x0000004aca4a7220 */ /* 0x000fe40000410000 */
[----:B----4-:R-:W-:Y:S02]  /*8ab0*/  FFMA.FTZ R73, R5, R73, R6 ;  /* 0x0000004905497223 */ /* 0x010fe40000010006 */
[----:B------:R0:W5:Y:S04]  /*8ac0*/  LDL.LU R6, [R1+0x48] ;  /* 0x0000480001067983 */ /* 0x0001680000300800 */
[----:B------:R0:W5:Y:S01]  /*8ad0*/  LDL.LU R5, [R1+0x44] ;  /* 0x0000440001057983 */ /* 0x0001620000300800 */
[----:B------:R-:W-:-:S02]  /*8ae0*/  FFMA.FTZ R74, R75, R74, R4 ;  /* 0x0000004a4b4a7223 */ /* 0x000fc40000010004 */
[--C-:B------:R-:W-:Y:S01]  /*8af0*/  FADD.FTZ R75, R105, -R134.reuse ;  /* 0x80000086694b7221 */ /* 0x100fe20000010000 */
[----:B------:R0:W5:Y:S02]  /*8b00*/  LDL.LU R4, [R1+0x40] ;  /* 0x0000400001047983 */ /* 0x0001640000300800 */
[----:B------:R-:W-:Y:S01]  /*8b10*/  F2FP.BF16.PACK_AB R73, R74, R73 ;  /* 0x000000494a49723e */ /* 0x000fe200000010ff */
[----:B------:R-:W-:Y:S02]  /*8b20*/  FADD.FTZ R74, R86, -R134 ;  /* 0x80000086564a7221 */ /* 0x000fe40000010000 */
[C---:B------:R-:W-:Y:S02]  /*8b30*/  FMUL.FTZ R75, R202.reuse, R75 ;  /* 0x0000004bca4b7220 */ /* 0x040fe40000410000 */
[----:B------:R-:W-:-:S04]  /*8b40*/  FMUL.FTZ R74, R202, R74 ;  /* 0x0000004aca4a7220 */ /* 0x000fc80000410000 */
[----:B------:R-:W-:Y:S02]  /*8b50*/  FFMA.FTZ R74, R2, R74, R3 ;  /* 0x0000004a024a7223 */ /* 0x000fe40000010003 */
[----:B------:R0:W5:Y:S04]  /*8b60*/  LDL.LU R3, [R1+0x3c] ;  /* 0x00003c0001037983 */ /* 0x0001680000300800 */
[----:B------:R0:W5:Y:S01]  /*8b70*/  LDL.LU R2, [R1+0x38] ;  /* 0x0000380001027983 */ /* 0x0001620000300800 */
[----:B------:R-:W-:-:S03]  /*8b80*/  FFMA.FTZ R75, R252, R75, R0 ;  /* 0x0000004bfc4b7223 */ /* 0x000fc60000010000 */
[----:B------:R0:W5:Y:S02]  /*8b90*/  LDL.LU R0, [R1+0x34] ;  /* 0x0000340001007983 */ /* 0x0001640000300800 */
[----:B------:R-:W-:Y:S01]  /*8ba0*/  F2FP.BF16.PACK_AB R74, R75, R74 ;  /* 0x0000004a4b4a723e */ /* 0x000fe200000010ff */
[--C-:B------:R-:W-:Y:S02]  /*8bb0*/  FADD.FTZ R75, R106, -R134.reuse ;  /* 0x800000866a4b7221 */ /* 0x100fe40000010000 */
[----:B------:R-:W-:Y:S02]  /*8bc0*/  FADD.FTZ R134, R125, -R134 ;  /* 0x800000867d867221 */ /* 0x000fe40000010000 */
[C---:B------:R-:W-:Y:S02]  /*8bd0*/  FMUL.FTZ R75, R202.reuse, R75 ;  /* 0x0000004bca4b7220 */ /* 0x040fe40000410000 */
[----:B------:R-:W-:-:S04]  /*8be0*/  FMUL.FTZ R134, R202, R134 ;  /* 0x00000086ca867220 */ /* 0x000fc80000410000 */
[----:B------:R-:W-:Y:S02]  /*8bf0*/  FFMA.FTZ R134, R250, R134, R249 ;  /* 0x00000086fa867223 */ /* 0x000fe400000100f9 */
[----:B--2---:R-:W-:-:S05]  /*8c00*/  FFMA.FTZ R75, R135, R75, R251 ;  /* 0x0000004b874b7223 */ /* 0x004fca00000100fb */
[----:B------:R-:W-:Y:S01]  /*8c10*/  F2FP.BF16.PACK_AB R75, R134, R75 ;  /* 0x0000004b864b723e */ /* 0x000fe200000010ff */
[----:B------:R-:W-:-:S04]  /*8c20*/  IMAD.MOV.U32 R134, RZ, RZ, 0x10 ;  /* 0x00000010ff867424 */ /* 0x000fc800078e00ff */
[----:B------:R-:W-:-:S05]  /*8c30*/  IMAD.WIDE.U32 R134, R58, R134, c[0x0][0x208] ;  /* 0x000082003a867625 */ /* 0x000fca00078e0086 */
[----:B------:R0:W-:Y:S01]  /*8c40*/  STG.E.128 [R134.64], R72 ;  /* 0x0000004886007986 */ /* 0x0001e2000c101d04 */
[----:B------:R-:W-:-:S03]  /*8c50*/  IADD3 R58, R58, 0x20, RZ ;  /* 0x000000203a3a7810 */ /* 0x000fc60007ffe0ff */
.L_x_1077:
[----:B------:R-:W-:Y:S05]  /*8c60*/  BSYNC B0 ;  /* 0x0000000000007941 */ /* 0x000fea0003800000 */
.L_x_1076:
[----:B-----5:R-:W-:Y:S01]  /*8c70*/  ISETP.GE.U32.AND P3, PT, R0, 0x40, PT ;  /* 0x000000400000780c */ /* 0x020fe20003f66070 */
[----:B------:R-:W-:-:S12]  /*8c80*/  BSSY B0, `(.L_x_1078) ;  /* 0x0000023000007945 */ /* 0x000fd80003800000 */
[----:B------:R-:W-:Y:S05]  /*8c90*/  @!P3 BRA `(.L_x_1079) ;  /* 0x000002100000b947 */ /* 0x000fea0003800000 */
[----:B0-----:R-:W-:-:S05]  /*8ca0*/  FSEL R134, R197, RZ, !P2 ;  /* 0x000000ffc5867208 */ /* 0x001fca0005000000 */
[--C-:B------:R-:W-:Y:S02]  /*8cb0*/  FADD.FTZ R72, R41, -R134.reuse ;  /* 0x8000008629487221 */ /* 0x100fe40000010000 */
[----:B------:R-:W-:Y:S02]  /*8cc0*/  FADD.FTZ R73, R42, -R134 ;  /* 0x800000862a497221 */ /* 0x000fe40000010000 */
[C---:B------:R-:W-:Y:S02]  /*8cd0*/  FMUL.FTZ R72, R202.reuse, R72 ;  /* 0x00000048ca487220 */ /* 0x040fe40000410000 */
[----:B------:R-:W-:Y:S02]  /*8ce0*/  FMUL.FTZ R73, R202, R73 ;  /* 0x00000049ca497220 */ /* 0x000fe40000410000 */
[----:B------:R-:W-:Y:S02]  /*8cf0*/  FFMA.FTZ R72, R248, R72, R247 ;  /* 0x00000048f8487223 */ /* 0x000fe400000100f7 */
[----:B------:R-:W-:-:S02]  /*8d00*/  FFMA.FTZ R73, R246, R73, R245 ;  /* 0x00000049f6497223 */ /* 0x000fc400000100f5 */
[--C-:B------:R-:W-:Y:S02]  /*8d10*/  FADD.FTZ R74, R87, -R134.reuse ;  /* 0x80000086574a7221 */ /* 0x100fe40000010000 */
[--C-:B------:R-:W-:Y:S01]  /*8d20*/  FADD.FTZ R75, R107, -R134.reuse ;  /* 0x800000866b4b7221 */ /* 0x100fe20000010000 */
[----:B------:R-:W-:Y:S01]  /*8d30*/  F2FP.BF16.PACK_AB R72, R73, R72 ;  /* 0x000000484948723e */ /* 0x000fe200000010ff */
[----:B------:R-:W-:Y:S02]  /*8d40*/  FADD.FTZ R73, R43, -R134 ;  /* 0x800000862b497221 */ /* 0x000fe40000010000 */
[C---:B------:R-:W-:Y:S02]  /*8d50*/  FMUL.FTZ R74, R202.reuse, R74 ;  /* 0x0000004aca4a7220 */ /* 0x040fe40000410000 */
[----:B------:R-:W-:Y:S02]  /*8d60*/  FMUL.FTZ R73, R202, R73 ;  /* 0x00000049ca497220 */ /* 0x000fe40000410000 */
[----:B------:R-:W-:-:S02]  /*8d70*/  FFMA.FTZ R74, R242, R74, R241 ;  /* 0x0000004af24a7223 */ /* 0x000fc400000100f1 */
[----:B------:R-:W-:Y:S02]  /*8d80*/  FFMA.FTZ R73, R244, R73, R243 ;  /* 0x00000049f4497223 */ /* 0x000fe400000100f3 */
[----:B------:R-:W-:-:S03]  /*8d90*/  FMUL.FTZ R75, R202, R75 ;  /* 0x0000004bca4b7220 */ /* 0x000fc60000410000 */
[----:B------:R-:W-:Y:S01]  /*8da0*/  F2FP.BF16.PACK_AB R73, R74, R73 ;  /* 0x000000494a49723e */ /* 0x000fe200000010ff */
[----:B------:R-:W-:Y:S02]  /*8db0*/  FADD.FTZ R74, R88, -R134 ;  /* 0x80000086584a7221 */ /* 0x000fe40000010000 */
[----:B------:R-:W-:Y:S02]  /*8dc0*/  FFMA.FTZ R75, R238, R75, R237 ;  /* 0x0000004bee4b7223 */ /* 0x000fe400000100ed */
[----:B------:R-:W-:-:S04]  /*8dd0*/  FMUL.FTZ R74, R202, R74 ;  /* 0x0000004aca4a7220 */ /* 0x000fc80000410000 */
[----:B------:R-:W-:-:S05]  /*8de0*/  FFMA.FTZ R74, R240, R74, R239 ;  /* 0x0000004af04a7223 */ /* 0x000fca00000100ef */
[----:B------:R-:W-:Y:S01]  /*8df0*/  F2FP.BF16.PACK_AB R74, R75, R74 ;  /* 0x0000004a4b4a723e */ /* 0x000fe200000010ff */
[--C-:B------:R-:W-:Y:S02]  /*8e00*/  FADD.FTZ R75, R108, -R134.reuse ;  /* 0x800000866c4b7221 */ /* 0x100fe40000010000 */
[----:B------:R-:W-:Y:S02]  /*8e10*/  FADD.FTZ R134, R126, -R134 ;  /* 0x800000867e867221 */ /* 0x000fe40000010000 */
[C---:B------:R-:W-:Y:S02]  /*8e20*/  FMUL.FTZ R75, R202.reuse, R75 ;  /* 0x0000004bca4b7220 */ /* 0x040fe40000410000 */
[----:B------:R-:W-:Y:S02]  /*8e30*/  FMUL.FTZ R134, R202, R134 ;  /* 0x00000086ca867220 */ /* 0x000fe40000410000 */
[----:B------:R-:W-:Y:S02]  /*8e40*/  FFMA.FTZ R75, R236, R75, R235 ;  /* 0x0000004bec4b7223 */ /* 0x000fe400000100eb */
[----:B------:R-:W-:-:S05]  /*8e50*/  FFMA.FTZ R134, R234, R134, R233 ;  /* 0x00000086ea867223 */ /* 0x000fca00000100e9 */
[----:B------:R-:W-:Y:S01]  /*8e60*/  F2FP.BF16.PACK_AB R75, R134, R75 ;  /* 0x0000004b864b723e */ /* 0x000fe200000010ff */
[----:B------:R-:W-:-:S04]  /*8e70*/  IMAD.MOV.U32 R134, RZ, RZ, 0x10 ;  /* 0x00000010ff867424 */ /* 0x000fc800078e00ff */
[C---:B------:R-:W-:Y:S01]  /*8e80*/  IMAD.WIDE.U32 R134, R58.reuse, R134, c[0x0][0x208] ;  /* 0x000082003a867625 */ /* 0x040fe200078e0086 */
[----:B------:R-:W-:-:S04]  /*8e90*/  IADD3 R58, R58, 0x20, RZ ;  /* 0x000000203a3a7810 */ /* 0x000fc80007ffe0ff */
[----:B------:R0:W-:Y:S03]  /*8ea0*/  STG.E.128 [R134.64], R72 ;  /* 0x0000004886007986 */ /* 0x0001e6000c101d04 */
.L_x_1079:
[----:B------:R-:W-:Y:S05]  /*8eb0*/  BSYNC B0 ;  /* 0x0000000000007941 */ /* 0x000fea0003800000 */
.L_x_1078:
[----:B------:R-:W-:Y:S01]  /*8ec0*/  ISETP.GE.U32.AND P3, PT, R0, 0x60, PT ;  /* 0x000000600000780c */ /* 0x000fe20003f66070 */
        /* <DEDUP_REMOVED lines=35> */
.L_x_1081:
[----:B------:R-:W-:Y:S05]  /*9100*/  BSYNC B0 ;  /* 0x0000000000007941 */ /* 0x000fea0003800000 */
.L_x_1080:
        /* <DEDUP_REMOVED lines=36> */
.L_x_1083:
[----:B------:R-:W-:Y:S05]  /*9350*/  BSYNC B0 ;  /* 0x0000000000007941 */ /* 0x000fea0003800000 */
.L_x_1082:
        /* <DEDUP_REMOVED lines=36> */
.L_x_1085:
[----:B------:R-:W-:Y:S05]  /*95a0*/  BSYNC B0 ;  /* 0x0000000000007941 */ /* 0x000fea0003800000 */
.L_x_1084:
        /* <DEDUP_REMOVED lines=36> */
.L_x_1087:
[----:B------:R-:W-:Y:S05]  /*97f0*/  BSYNC B0 ;  /* 0x0000000000007941 */ /* 0x000fea0003800000 */
.L_x_1086:
        /* <DEDUP_REMOVED lines=36> */
.L_x_1089:
[----:B------:R-:W-:Y:S05]  /*9a40*/  BSYNC B0 ;  /* 0x0000000000007941 */ /* 0x000fea0003800000 */
.L_x_1088:
        /* <DEDUP_REMOVED lines=36> */
.L_x_1091:
[----:B------:R-:W-:Y:S05]  /*9c90*/  BSYNC B0 ;  /* 0x0000000000007941 */ /* 0x000fea0003800000 */
.L_x_1090:
        /* <DEDUP_REMOVED lines=36> */
.L_x_1093:
[----:B------:R-:W-:Y:S05]  /*9ee0*/  BSYNC B0 ;  /* 0x0000000000007941 */ /* 0x000fea0003800000 */
.L_x_1092:
[----:B------:R-:W-:Y:S01]  /*9ef0*/  ISETP.GE.U32.AND P3, PT, R0, 0x140, PT ;  /* 0x000001400000780c */ /* 0x000fe20003f66070 */
[----:B------:R-:W-:-:S12]  /*9f00*/  BSSY B0, `(.L_x_1094) ;  /* 0x0000022000007945 */ /* 0x000fd80003800000 */
[----:B------:R-:W-:Y:S05]  /*9f10*/  @!P3 BRA `(.L_x_1095) ;  /* 0x000002000000b947 */ /* 0x000fea0003800000 */
[----:B------:R-:W-:-:S05]  /*9f20*/  FSEL R252, R197, RZ, !P2 ;  /* 0x000000ffc5fc7208 */ /* 0x000fca0005000000 */
[--C-:B0-----:R-:W-:Y:S02]  /*9f30*/  FADD.FTZ R74, R84, -R252.reuse ;  /* 0x800000fc544a7221 */ /* 0x101fe40000010000 */
        /* <DEDUP_REMOVED lines=18> */
[----:B------:R-:W-:Y:S02]  /*a060*/  FFMA.FTZ R72, R21, R72, R29 ;  /* 0x0000004815487223 */ /* 0x000fe4000001001d */
[----:B------:R-:W-:Y:S01]  /*a070*/  FFMA.FTZ R135, R22, R73, R30 ;  /* 0x0000004916877223 */ /* 0x000fe2000001001e */
[----:B------:R-:W-:Y:S01]  /*a080*/  F2FP.BF16.PACK_AB R73, R134, R202 ;  /* 0x000000ca8649723e */ /* 0x000fe200000010ff */
[----:B------:R-:W-:Y:S02]  /*a090*/  FFMA.FTZ R75, R27, R75, R36 ;  /* 0x0000004b1b4b7223 */ /* 0x000fe40000010024 */
[----:B------:R-:W-:Y:S01]  /*a0a0*/  FFMA.FTZ R252, R28, R252, R37 ;  /* 0x000000fc1cfc7223 */ /* 0x000fe20000010025 */
[----:B------:R-:W-:Y:S01]  /*a0b0*/  F2FP.BF16.PACK_AB R72, R135, R72 ;  /* 0x000000488748723e */ /* 0x000fe200000010ff */
[----:B------:R-:W-:-:S02]  /*a0c0*/  FFMA.FTZ R197, R26, R197, R35 ;  /* 0x000000c51ac57223 */ /* 0x000fc40000010023 */
[----:B------:R-:W-:Y:S01]  /*a0d0*/  IMAD.MOV.U32 R134, RZ, RZ, 0x10 ;  /* 0x00000010ff867424 */ /* 0x000fe200078e00ff */
[----:B------:R-:W-:Y:S02]  /*a0e0*/  F2FP.BF16.PACK_AB R75, R252, R75 ;  /* 0x0000004bfc4b723e */ /* 0x000fe400000010ff */
[----:B------:R-:W-:Y:S01]  /*a0f0*/  F2FP.BF16.PACK_AB R74, R197, R74 ;  /* 0x0000004ac54a723e */ /* 0x000fe200000010ff */
[----:B------:R-:W-:-:S05]  /*a100*/  IMAD.WIDE.U32 R134, R58, R134, c[0x0][0x208] ;  /* 0x000082003a867625 */ /* 0x000fca00078e0086 */
[----:B------:R0:W-:Y:S02]  /*a110*/  STG.E.128 [R134.64], R72 ;  /* 0x0000004886007986 */ /* 0x0001e4000c101d04 */
.L_x_1095:
[----:B------:R-:W-:Y:S05]  /*a120*/  BSYNC B0 ;  /* 0x0000000000007941 */ /* 0x000fea0003800000 */
.L_x_1094:
[----:B------:R-:W-:-:S04]  /*a130*/  IMAD.MOV.U32 R58, RZ, RZ, 0x4 ;  /* 0x00000004ff3a7424 */ /* 0x000fc800078e00ff */
[----:B------:R-:W-:-:S05]  /*a140*/  IMAD R31, R58, c[0x0][0x160], R31 ;  /* 0x000058003a1f7a24 */ /* 0x000fca00078e021f */
[----:B------:R-:W-:-:S13]  /*a150*/  ISETP.GE.AND P2, PT, R31, c[0x0][0x164], PT ;  /* 0x000059001f007a0c */ /* 0x000fda0003f46270 */
[----:B0-----:R-:W-:Y:S01]  /*a160*/  @P2 CALL.REL.NOINC `(.L_x_1096) ;  /* 0x0000001000002944 */ /* 0x001fe20003c00000 */
[----:B------:R-:W-:Y:S05]  /*a170*/  BRA `(.L_x_1097) ;  /* 0xffff751000007947 */ /* 0x000fea000383ffff */
.L_x_1096:
[----:B------:R-:W-:Y:S05]  /*a180*/  EXIT ;  /* 0x000000000000794d */ /* 0x000fea0003800000 */
.L_x_1074:
[----:B------:R-:W-:Y:S01]  /*a190*/  IMAD.MOV.U32 R74, RZ, RZ, 0x1 ;  /* 0x00000001ff4a7424 */ /* 0x000fe200078e00ff */
[----:B------:R-:W-:Y:S01]  /*a1a0*/  MOV R72, 0xa1e0 ;  /* 0x0000a1e000487802 */ /* 0x000fe20000000f00 */
[----:B------:R-:W-:Y:S02]  /*a1b0*/  IMAD.MOV.U32 R134, RZ, RZ, 0x1f ;  /* 0x0000001fff867424 */ /* 0x000fe400078e00ff */
[----:B------:R-:W-:Y:S02]  /*a1c0*/  IMAD.MOV.U32 R73, RZ, RZ, -0x1 ;  /* 0xffffffffff497424 */ /* 0x000fe400078e00ff */
[----:B-----5:R-:W-:Y:S05]  /*a1d0*/  CALL.REL.NOINC `($__internal_2_$__cuda_sm70_shflsync_bfly_p) ;  /* 0x00000e1000007944 */ /* 0x020fea0003c00000 */
[----:B-1----:R-:W-:Y:S05]  /*a1e0*/  BRA `(.L_x_1098) ;  /* 0xffffd9c000007947 */ /* 0x002fea000383ffff */
.L_x_1075:
[----:B------:R-:W-:Y:S01]  /*a1f0*/  IMAD.MOV.U32 R74, RZ, RZ, 0x2 ;  /* 0x00000002ff4a7424 */ /* 0x000fe200078e00ff */
[----:B------:R-:W-:Y:S01]  /*a200*/  MOV R72, 0xa240 ;  /* 0x0000a24000487802 */ /* 0x000fe20000000f00 */
[----:B------:R-:W-:Y:S02]  /*a210*/  IMAD.MOV.U32 R134, RZ, RZ, 0x1f ;  /* 0x0000001fff867424 */ /* 0x000fe400078e00ff */
[----:B------:R-:W-:Y:S02]  /*a220*/  IMAD.MOV.U32 R73, RZ, RZ, -0x1 ;  /* 0xffffffffff497424 */ /* 0x000fe400078e00ff */
[----:B-----5:R-:W-:Y:S05]  /*a230*/  CALL.REL.NOINC `($__internal_2_$__cuda_sm70_shflsync_bfly_p) ;  /* 0x00000db000007944 */ /* 0x020fea0003c00000 */
[----:B-1----:R-:W-:Y:S01]  /*a240*/  FADD.FTZ R75, R75, R74 ;  /* 0x0000004a4b4b7221 */ /* 0x002fe20000010000 */
[----:B------:R-:W-:Y:S01]  /*a250*/  MOV R72, 0xa2a0 ;  /* 0x0000a2a000487802 */ /* 0x000fe20000000f00 */
[----:B------:R-:W-:-:S02]  /*a260*/  IMAD.MOV.U32 R74, RZ, RZ, 0x4 ;  /* 0x00000004ff4a7424 */ /* 0x000fc400078e00ff */
[----:B------:R-:W-:Y:S02]  /*a270*/  IMAD.MOV.U32 R134, RZ, RZ, 0x1f ;  /* 0x0000001fff867424 */ /* 0x000fe400078e00ff */
[----:B------:R-:W-:Y:S02]  /*a280*/  IMAD.MOV.U32 R73, RZ, RZ, -0x1 ;  /* 0xffffffffff497424 */ /* 0x000fe400078e00ff */
[----:B------:R-:W-:Y:S05]  /*a290*/  CALL.REL.NOINC `($__internal_2_$__cuda_sm70_shflsync_bfly_p) ;  /* 0x00000d5000007944 */ /* 0x000fea0003c00000 */
[----:B-1----:R-:W-:Y:S01]  /*a2a0*/  FADD.FTZ R75, R75, R74 ;  /* 0x0000004a4b4b7221 */ /* 0x002fe20000010000 */
[----:B------:R-:W-:Y:S01]  /*a2b0*/  MOV R72, 0xa300 ;  /* 0x0000a30000487802 */ /* 0x000fe20000000f00 */
[----:B------:R-:W-:Y:S02]  /*a2c0*/  IMAD.MOV.U32 R74, RZ, RZ, 0x8 ;  /* 0x00000008ff4a7424 */ /* 0x000fe400078e00ff */
[----:B------:R-:W-:Y:S02]  /*a2d0*/  IMAD.MOV.U32 R134, RZ, RZ, 0x1f ;  /* 0x0000001fff867424 */ /* 0x000fe400078e00ff */
[----:B------:R-:W-:Y:S02]  /*a2e0*/  IMAD.MOV.U32 R73, RZ, RZ, -0x1 ;  /* 0xffffffffff497424 */ /* 0x000fe400078e00ff */
[----:B------:R-:W-:Y:S05]  /*a2f0*/  CALL.REL.NOINC `($__internal_2_$__cuda_sm70_shflsync_bfly_p) ;  /* 0x00000cf000007944 */ /* 0x000fea0003c00000 */
[----:B-1----:R-:W-:Y:S01]  /*a300*/  FADD.FTZ R75, R75, R74 ;  /* 0x0000004a4b4b7221 */ /* 0x002fe20000010000 */
[----:B------:R-:W-:Y:S01]  /*a310*/  MOV R72, 0xa360 ;  /* 0x0000a36000487802 */ /* 0x000fe20000000f00 */
[----:B------:R-:W-:-:S02]  /*a320*/  IMAD.MOV.U32 R74, RZ, RZ, 0x10 ;  /* 0x00000010ff4a7424 */ /* 0x000fc400078e00ff */
[----:B------:R-:W-:Y:S02]  /*a330*/  IMAD.MOV.U32 R134, RZ, RZ, 0x1f ;  /* 0x0000001fff867424 */ /* 0x000fe400078e00ff */
[----:B------:R-:W-:Y:S02]  /*a340*/  IMAD.MOV.U32 R73, RZ, RZ, -0x1 ;  /* 0xffffffffff497424 */ /* 0x000fe400078e00ff */
[----:B------:R-:W-:Y:S05]  /*a350*/  CALL.REL.NOINC `($__internal_2_$__cuda_sm70_shflsync_bfly_p) ;  /* 0x00000c9000007944 */ /* 0x000fea0003c00000 */
        /* <DEDUP_REMOVED lines=200> */
[----:B-1----:R-:W-:Y:S05]  /*afe0*/  BRA `(.L_x_1099) ;  /* 0xffffd79000007947 */ /* 0x002fea000383ffff */
        .weak           $__internal_2_$__cuda_sm70_shflsync_bfly_p
        .type           $__internal_2_$__cuda_sm70_shflsync_bfly_p,@function
        .size           $__internal_2_$__cuda_sm70_shflsync_bfly_p,(.L_x_65382 - $__internal_2_$__cuda_sm70_shflsync_bfly_p)
$__internal_2_$__cuda_sm70_shflsync_bfly_p:
[----:B------:R-:W-:Y:S04]  /*aff0*/  WARPSYNC R73 ;  /* 0x0000004900007348 */ /* 0x000fe80003800000 */
[----:B------:R0:W1:Y:S02]  /*b000*/  SHFL.BFLY PT, R74, R75, R74, R134 ;  /* 0x0c00004a4b4a7389 */ /* 0x00006400000e0086 */
[----:B0-----:R-:W-:-:S04]  /*b010*/  IMAD.MOV.U32 R73, RZ, RZ, 0x0 ;  /* 0x00000000ff497424 */ /* 0x001fc800078e00ff */
[----:B------:R-:W-:Y:S05]  /*b020*/  RET.REL.NODEC R72 `(_ZN10layer_norm31ln_parallel_residual_fwd_kernelINS_13Kernel_traitsI13__nv_bfloat16S2_S2_S2_fjLj2560ELj1ELj4ELj1ELj16ENS_18Kernel_traits_baseILj2560ES2_S2_S2_S2_fjLj128EEEEELb0ELb1ELb0EEEvNS_9FwdParamsE) ;  /* 0xffff4fd048007950 */ /* 0x000fea0003c3ffff */
.L_x_1100:
        /* <DEDUP_REMOVED lines=13> */
.L_x_65382:


//--------------------- .text._ZN10layer_norm31ln_parallel_residual_fwd_kernelINS_13Kernel_traitsI13__nv_bfloat16S2_S2_S2_fjLj2560ELj1ELj4ELj1ELj16ENS_18Kernel_traits_baseILj2560ES2_S2_S2_S2_fjLj128EEEEELb0ELb1ELb1EEEvNS_9FwdParamsE --------------------------
	.section	.text._ZN10layer_norm31ln_parallel_residual_fwd_kernelINS_13Kernel_traitsI13__nv_bfloat16S2_S2_S2_fjLj2560ELj1ELj4ELj1ELj16ENS_18Kernel_traits_baseILj2560ES2_S2_S2_S2_fjLj128EEEEELb0ELb1ELb1EEEvNS_9FwdParamsE,"ax",@progbits
	.sectioninfo	@"SHI_REGISTERS=246"
	.align	128
        .global         _ZN10layer_norm31ln_parallel_residual_fwd_kernelINS_13Kernel_traitsI13__nv_bfloat16S2_S2_S2_fjLj2560ELj1ELj4ELj1ELj16ENS_18Kernel_traits_baseILj2560ES2_S2_S2_S2_fjLj128EEEEELb0ELb1ELb1EEEvNS_9FwdParamsE
        .type           _ZN10layer_norm31ln_parallel_residual_fwd_kernelINS_13Kernel_traitsI13__nv_bfloat16S2_S2_S2_fjLj2560ELj1ELj4ELj1ELj16ENS_18Kernel_traits_baseILj2560ES2_S2_S2_S2_fjLj128EEEEELb0ELb1ELb1EEEvNS_9FwdParamsE,@function
        .size           _ZN10layer_norm31ln_parallel_residual_fwd_kernelINS_13Kernel_traitsI13__nv_bfloat16S2_S2_S2_fjLj2560ELj1ELj4ELj1ELj16ENS_18Kernel_traits_baseILj2560ES2_S2_S2_S2_fjLj128EEEEELb0ELb1ELb1EEEvNS_9FwdParamsE,(.L_x_65383 - _ZN10layer_norm31ln_parallel_residual_fwd_kernelINS_13Kernel_traitsI13__nv_bfloat16S2_S2_S2_fjLj2560ELj1ELj4ELj1ELj16ENS_18Kernel_traits_baseILj2560ES2_S2_S2_S2_fjLj128EEEEELb0ELb1ELb1EEEvNS_9FwdParamsE)
        .other          _ZN10layer_norm31ln_parallel_residual_fwd_kernelINS_13Kernel_traitsI13__nv_bfloat16S2_S2_S2_fjLj2560ELj1ELj4ELj1ELj16ENS_18Kernel_traits_baseILj2560ES2_S2_S2_S2_fjLj128EEEEELb0ELb1ELb1EEEvNS_9FwdParamsE,@"STO_CUDA_ENTRY STV_DEFAULT"
_ZN10layer_norm31ln_parallel_residual_fwd_kernelINS_13Kernel_traitsI13__nv_bfloat16S2_S2_S2_fjLj2560ELj1ELj4ELj1ELj16ENS_18Kernel_traits_baseILj2560ES2_S2_S2_S2_fjLj128EEEEELb0ELb1ELb1EEEvNS_9FwdParamsE:
.text._ZN10layer_norm31ln_parallel_residual_fwd_kernelINS_13Kernel_traitsI13__nv_bfloat16S2_S2_S2_fjLj2560ELj1ELj4ELj1ELj16ENS_18Kernel_traits_baseILj2560ES2_S2_S2_S2_fjLj128EEEEELb0ELb1ELb1EEEvNS_9FwdParamsE:
[----:B------:R-:W-:Y:S02]  /*0000*/  MOV R1, c[0x0][0x28] ;  /* 0x00000a0000017a02 */ /* 0x000fe40000000f00 */
[----:B------:R-:W0:Y:S01]  /*0010*/  S2R R2, SR_TID.X ;  /* 0x0000000000027919 */ /* 0x000e220000002100 */
[----:B------:R-:W-:Y:S01]  /*0020*/  ISETP.NE.U32.AND P1, PT, RZ, c[0x0][0x218], PT ;  /* 0x00008600ff007a0c */ /* 0x000fe20003f25070 */
[----:B------:R-:W-:-:S03]  /*0030*/  ULDC.64 UR4, c[0x0][0x118] ;  /* 0x0000460000047ab9 */ /* 0x000fc60000000a00 */
[----:B------:R-:W-:Y:S02]  /*0040*/  ISETP.NE.AND.EX P1, PT, RZ, c[0x0][0x21c], PT, P1 ;  /* 0x00008700ff007a0c */ /* 0x000fe40003f25310 */
[----:B0-----:R-:W-:-:S04]  /*0050*/  SHF.L.U32 R0, R2, 0x4, RZ ;  /* 0x0000000402007819 */ /* 0x001fc800000006ff */
[----:B------:R-:W-:-:S04]  /*0060*/  LOP3.LUT R3, R0, 0x1f0, RZ, 0xc0, !PT ;  /* 0x000001f000037812 */ /* 0x000fc800078ec0ff */
[----:B------:R-:W-:-:S04]  /*0070*/  IADD3 R8, P0, R3, c[0x0][0x218], RZ ;  /* 0x0000860003087a10 */ /* 0x000fc80007f1e0ff */
[----:B------:R-:W-:-:S05]  /*0080*/  IADD3.X R9, RZ, c[0x0][0x21c], RZ, P0, !PT ;  /* 0x00008700ff097a10 */ /* 0x000fca00007fe4ff */
[----:B------:R0:W5:Y:S04]  /*0090*/  @P1 LDG.E.128 R12, [R8.64] ;  /* 0x00000004080c1981 */ /* 0x000168000c1e1d00 */
[----:B------:R0:W5:Y:S04]  /*00a0*/  @P1 LDG.E.128 R16, [R8.64+0x200] ;  /* 0x0002000408101981 */ /* 0x000168000c1e1d00 */
        /* <DEDUP_REMOVED lines=8> */
[----:B------:R-:W1:Y:S01]  /*0130*/  S2R R155, SR_CTAID.X ;  /* 0x00000000009b7919 */ /* 0x000e620000002500 */
[----:B------:R-:W-:-:S02]  /*0140*/  SHF.R.U32.HI R0, RZ, 0x5, R2 ;  /* 0x00000005ff007819 */ /* 0x000fc40000011602 */
[----:B------:R-:W-:Y:S02]  /*0150*/  IADD3 R2, P2, R3, c[0x0][0x1b0], RZ ;  /* 0x00006c0003027a10 */ /* 0x000fe40007f5e0ff */
[----:B-1----:R-:W-:-:S04]  /*0160*/  LEA R155, R155, R0, 0x2 ;  /* 0x000000009b9b7211 */ /* 0x002fc800078e10ff */
[----:B------:R-:W-:Y:S02]  /*0170*/  ISETP.GE.AND P0, PT, R155, c[0x0][0x164], PT ;  /* 0x000059009b007a0c */ /* 0x000fe40003f06270 */
[----:B------:R-:W-:-:S11]  /*0180*/  IADD3.X R3, RZ, c[0x0][0x1b4], RZ, P2, !PT ;  /* 0x00006d00ff037a10 */ /* 0x000fd600017fe4ff */
[----:B------:R-:W-:Y:S05]  /*0190*/  @P0 EXIT ;  /* 0x000000000000094d */ /* 0x000fea0003800000 */
[----:B0-----:R-:W-:Y:S01]  /*01a0*/  MOV R0, c[0x0][0x180] ;  /* 0x0000600000007a02 */ /* 0x001fe20000000f00 */
[----:B-----5:R-:W-:Y:S01]  /*01b0*/  @!P1 CS2R R12, SRZ ;  /* 0x00000000000c9805 */ /* 0x020fe2000001ff00 */
[----:B------:R-:W-:Y:S01]  /*01c0*/  @!P1 CS2R R14, SRZ ;  /* 0x00000000000e9805 */ /* 0x000fe2000001ff00 */
[----:B------:R-:W-:Y:S01]  /*01d0*/  @!P1 CS2R R16, SRZ ;  /* 0x0000000000109805 */ /* 0x000fe2000001ff00 */
[----:B------:R-:W-:Y:S01]  /*01e0*/  @!P1 CS2R R18, SRZ ;  /* 0x0000000000129805 */ /* 0x000fe2000001ff00 */
[----:B------:R-:W-:Y:S01]  /*01f0*/  @!P1 CS2R R20, SRZ ;  /* 0x0000000000149805 */ /* 0x000fe2000001ff00 */
[----:B------:R-:W-:Y:S01]  /*0200*/  @!P1 CS2R R22, SRZ ;  /* 0x0000000000169805 */ /* 0x000fe2000001ff00 */
[----:B------:R-:W-:Y:S01]  /*0210*/  @!P1 CS2R R4, SRZ ;  /* 0x0000000000049805 */ /* 0x000fe2000001ff00 */
[----:B------:R-:W-:Y:S01]  /*0220*/  @!P1 CS2R R6, SRZ ;  /* 0x0000000000069805 */ /* 0x000fe2000001ff00 */
[----:B------:R-:W-:Y:S01]  /*0230*/  LOP3.LUT P0, RZ, R0, c[0x0][0x178], RZ, 0xfc, !PT ;  /* 0x00005e0000ff7a12 */ /* 0x000fe2000780fcff */
[----:B------:R-:W-:Y:S01]  /*0240*/  @!P1 CS2R R108, SRZ ;  /* 0x00000000006c9805 */ /* 0x000fe2000001ff00 */
        /* <DEDUP_REMOVED lines=11> */
[----:B------:R-:W-:Y:S01]  /*0300*/  MOV R0, c[0x0][0x184] ;  /* 0x0000610000007a02 */ /* 0x000fe20000000f00 */
[----:B------:R0:W5:Y:S01]  /*0310*/  LDG.E.128 R48, [R2.64] ;  /* 0x0000000402307981 */ /* 0x000162000c1e1d00 */
[----:B------:R-:W-:-:S02]  /*0320*/  PRMT R129, RZ, 0x5410, R12 ;  /* 0x00005410ff817816 */ /* 0x000fc4000000000c */
[----:B------:R-:W-:Y:S01]  /*0330*/  PRMT R128, RZ, 0x7610, R12 ;  /* 0x00007610ff807816 */ /* 0x000fe2000000000c */
[----:B------:R0:W5:Y:S01]  /*0340*/  LDG.E.128 R52, [R2.64+0x200] ;  /* 0x0002000402347981 */ /* 0x000162000c1e1d00 */
[--C-:B------:R-:W-:Y:S02]  /*0350*/  PRMT R47, RZ, 0x5410, R13.reuse ;  /* 0x00005410ff2f7816 */ /* 0x100fe4000000000d */
[----:B------:R-:W-:Y:S01]  /*0360*/  PRMT R46, RZ, 0x7610, R13 ;  /* 0x00007610ff2e7816 */ /* 0x000fe2000000000d */
[----:B------:R0:W5:Y:S01]  /*0370*/  LDG.E.128 R56, [R2.64+0x400] ;  /* 0x0004000402387981 */ /* 0x000162000c1e1d00 */
[--C-:B------:R-:W-:Y:S02]  /*0380*/  PRMT R45, RZ, 0x5410, R14.reuse ;  /* 0x00005410ff2d7816 */ /* 0x100fe4000000000e */
[----:B------:R-:W-:Y:S01]  /*0390*/  PRMT R44, RZ, 0x7610, R14 ;  /* 0x00007610ff2c7816 */ /* 0x000fe2000000000e */
[----:B------:R0:W5:Y:S01]  /*03a0*/  LDG.E.128 R60, [R2.64+0x600] ;  /* 0x00060004023c7981 */ /* 0x000162000c1e1d00 */
        /* <DEDUP_REMOVED lines=9> */
[----:B------:R-:W-:-:S02]  /*0440*/  LOP3.LUT P0, RZ, R0, c[0x0][0x17c], RZ, 0xfc, P0 ;  /* 0x00005f0000ff7a12 */ /* 0x000fc4000000fcff */
[--C-:B------:R-:W-:Y:S01]  /*0450*/  PRMT R37, RZ, 0x5410, R18.reuse ;  /* 0x00005410ff257816 */ /* 0x100fe20000000012 */
[----:B------:R0:W5:Y:S01]  /*0460*/  LDG.E.128 R76, [R2.64+0xe00] ;  /* 0x000e0004024c7981 */ /* 0x000162000c1e1d00 */
[----:B------:R-:W-:Y:S02]  /*0470*/  PRMT R36, RZ, 0x7610, R18 ;  /* 0x00007610ff247816 */ /* 0x000fe40000000012 */
[--C-:B------:R-:W-:Y:S01]  /*0480*/  PRMT R35, RZ, 0x5410, R19.reuse ;  /* 0x00005410ff237816 */ /* 0x100fe20000000013 */
[----:B------:R0:W5:Y:S01]  /*0490*/  LDG.E.128 R80, [R2.64+0x1000] ;  /* 0x0010000402507981 */ /* 0x000162000c1e1d00 */
[----:B------:R-:W-:Y:S02]  /*04a0*/  PRMT R34, RZ, 0x7610, R19 ;  /* 0x00007610ff227816 */ /* 0x000fe40000000013 */
[--C-:B------:R-:W-:Y:S01]  /*04b0*/  PRMT R33, RZ, 0x5410, R20.reuse ;  /* 0x00005410ff217816 */ /* 0x100fe20000000014 */
[----:B------:R0:W5:Y:S01]  /*04c0*/  LDG.E.128 R84, [R2.64+0x1200] ;  /* 0x0012000402547981 */ /* 0x000162000c1e1d00 */
[----:B------:R-:W-:Y:S01]  /*04d0*/  PRMT R32, RZ, 0x7610, R20 ;  /* 0x00007610ff207816 */ /* 0x000fe20000000014 */
[----:B------:R-:W-:Y:S01]  /*04e0*/  ULDC.U8 UR6, c[0x0][0x1f0] ;  /* 0x00007c0000067ab9 */ /* 0x000fe20000000000 */
        /* <DEDUP_REMOVED lines=28> */
[--C-:B0-----:R-:W-:Y:S02]  /*06b0*/  PRMT R3, RZ, 0x5410, R107.reuse ;  /* 0x00005410ff037816 */ /* 0x101fe4000000006b */
        /* <DEDUP_REMOVED lines=33> */
.L_x_1424:
[----:B------:R-:W0:Y:S01]  /*08d0*/  S2R R112, SR_TID.X ;  /* 0x0000000000707919 */ /* 0x000e220000002100 */
[----:B------:R-:W-:Y:S01]  /*08e0*/  IMAD R100, R155, c[0x0][0x168], RZ ;  /* 0x00005a009b647a24 */ /* 0x000fe200078e02ff */
[----:B------:R-:W-:Y:S01]  /*08f0*/  ISETP.NE.U32.AND P2, PT, RZ, c[0x0][0x180], PT ;  /* 0x00006000ff007a0c */ /* 0x000fe20003f45070 */
[----:B------:R-:W-:Y:S01]  /*0900*/  HFMA2.MMA R111, -RZ, RZ, 0, 9.5367431640625e-07 ;  /* 0x00000010ff6f7435 */ /* 0x000fe200000001ff */
[----:B------:R-:W-:Y:S02]  /*0910*/  ISETP.NE.U32.AND P1, PT, RZ, c[0x0][0x178], PT ;  /* 0x00005e00ff007a0c */ /* 0x000fe40003f25070 */
[----:B------:R-:W-:Y:S02]  /*0920*/  SHF.R.S32.HI R101, RZ, 0x1f, R100 ;  /* 0x0000001fff657819 */ /* 0x000fe40000011464 */
[----:B------:R-:W-:Y:S02]  /*0930*/  ISETP.NE.AND.EX P2, PT, RZ, c[0x0][0x184], PT, P2 ;  /* 0x00006100ff007a0c */ /* 0x000fe40003f45320 */
[----:B------:R-:W-:-:S02]  /*0940*/  LEA.HI R101, R101, R100, RZ, 0x3 ;  /* 0x0000006465657211 */ /* 0x000fc400078f18ff */
[----:B------:R-:W-:Y:S02]  /*0950*/  ISETP.NE.AND.EX P1, PT, RZ, c[0x0][0x17c], PT, P1 ;  /* 0x00005f00ff007a0c */ /* 0x000fe40003f25310 */
[----:B0-----:R-:W-:-:S04]  /*0960*/  LOP3.LUT R112, R112, 0x1f, RZ, 0xc0, !PT ;  /* 0x0000001f70707812 */ /* 0x001fc800078ec0ff */
[----:B------:R-:W-:-:S04]  /*0970*/  LEA.HI.SX32 R120, R101, R112, 0x1d ;  /* 0x0000007065787211 */ /* 0x000fc800078feaff */
[C---:B------:R-:W-:Y:S01]  /*0980*/  @P2 LEA R106, P4, R120.reuse, c[0x0][0x180], 0x4 ;  /* 0x00006000786a2a11 */ /* 0x040fe200078820ff */
[C---:B------:R-:W-:Y:S02]  /*0990*/  IMAD.WIDE.U32 R100, R120.reuse, R111, c[0x0][0x170] ;  /* 0x00005c0078647625 */ /* 0x040fe400078e006f */
[C---:B------:R-:W-:Y:S02]  /*09a0*/  @P1 LEA R104, P3, R120.reuse, c[0x0][0x178], 0x4 ;  /* 0x00005e0078681a11 */ /* 0x040fe400078620ff */
[C---:B------:R-:W-:Y:S02]  /*09b0*/  @P2 LEA.HI.X R107, R120.reuse, c[0x0][0x184], RZ, 0x4, P4 ;  /* 0x00006100786b2a11 */ /* 0x040fe400020f24ff */
[----:B------:R-:W-:Y:S01]  /*09c0*/  @P1 LEA.HI.X R105, R120, c[0x0][0x17c], RZ, 0x4, P3 ;  /* 0x00005f0078691a11 */ /* 0x000fe200018f24ff */
[----:B------:R-:W2:Y:S04]  /*09d0*/  LDG.E.128 R100, [R100.64] ;  /* 0x0000000464647981 */ /* 0x000ea8000c1e1d00 */
[----:B-----5:R0:W5:Y:S01]  /*09e0*/  @P2 LDG.E.128 R92, [R106.64] ;  /* 0x000000046a5c2981 */ /* 0x020162000c1e1d00 */
[----:B------:R-:W-:-:S03]  /*09f0*/  ISETP.NE.U32.AND P3, PT, RZ, c[0x0][0x178], PT ;  /* 0x00005e00ff007a0c */ /* 0x000fc60003f65070 */
[----:B------:R2:W5:Y:S01]  /*0a00*/  @P1 LDG.E.128 R88, [R104.64] ;  /* 0x0000000468581981 */ /* 0x000562000c1e1d00 */
        /* <DEDUP_REMOVED lines=8> */
.L_x_1102:
[----:B-----5:R-:W-:-:S05]  /*0a90*/  PRMT R105, RZ, 0x5410, R92 ;  /* 0x00005410ff697816 */ /* 0x020fca000000005c */
[----:B------:R-:W-:Y:S01]  /*0aa0*/  FADD.FTZ R104, R104, R105 ;  /* 0x0000006968687221 */ /* 0x000fe20000010000 */
[----:B------:R-:W-:Y:S05]  /*0ab0*/  BRA `(.L_x_1103) ;  /* 0x0000004000007947 */ /* 0x000fea0003800000 */
.L_x_1101:
[----:B0----5:R-:W-:-:S05]  /*0ac0*/  PRMT R105, RZ, 0x5410, R88 ;  /* 0x00005410ff697816 */ /* 0x021fca0000000058 */
[----:B------:R-:W-:Y:S01]  /*0ad0*/  FADD.FTZ R104, R104, R105 ;  /* 0x0000006968687221 */ /* 0x000fe20000010000 */
[----:B------:R-:W-:-:S05]  /*0ae0*/  @P2 PRMT R105, RZ, 0x5410, R92 ;  /* 0x00005410ff692816 */ /* 0x000fca000000005c */
[----:B------:R-:W-:-:S05]  /*0af0*/  @P2 FADD.FTZ R104, R104, R105 ;  /* 0x0000006968682221 */ /* 0x000fca0000010000 */
.L_x_1103:
[----:B------:R-:W-:-:S04]  /*0b00*/  F2FP.BF16.PACK_AB R105, RZ, R104 ;  /* 0x00000068ff69723e */ /* 0x000fc800000010ff */
[----:B------:R-:W-:Y:S02]  /*0b10*/  PRMT R96, R105, 0x7610, R96 ;  /* 0x0000761069607816 */ /* 0x000fe40000000060 */
.L_x_1104:
[----:B------:R-:W-:Y:S01]  /*0b20*/  PRMT R106, RZ, 0x7610, R100 ;  /* 0x00007610ff6a7816 */ /* 0x000fe20000000064 */
[----:B------:R-:W-:Y:S05]  /*0b30*/  @P3 BRA `(.L_x_1105) ;  /* 0x0000008000003947 */ /* 0x000fea0003800000 */
[----:B------:R-:W-:-:S04]  /*0b40*/  ISETP.NE.U32.AND P4, PT, RZ, c[0x0][0x180], PT ;  /* 0x00006000ff007a0c */ /* 0x000fc80003f85070 */
[----:B------:R-:W-:-:S13]  /*0b50*/  ISETP.NE.AND.EX P4, PT, RZ, c[0x0][0x184], PT, P4 ;  /* 0x00006100ff007a0c */ /* 0x000fda0003f85340 */
[----:B------:R-:W-:Y:S05]  /*0b60*/  @P4 BRA `(.L_x_1106) ;  /* 0x0000002000004947 */ /* 0x000fea0003800000 */
[----:B------:R-:W-:Y:S05]  /*0b70*/  @P0 BRA `(.L_x_1107) ;  /* 0x0000008000000947 */ /* 0x000fea0003800000 */
[----:B------:R-:W-:Y:S05]  /*0b80*/  BRA `(.L_x_1108) ;  /* 0x0000009000007947 */ /* 0x000fea0003800000 */
.L_x_1106:
[----:B-----5:R-:W-:-:S05]  /*0b90*/  PRMT R105, RZ, 0x7610, R92 ;  /* 0x00007610ff697816 */ /* 0x020fca000000005c */
[----:B------:R-:W-:Y:S01]  /*0ba0*/  FADD.FTZ R106, R106, R105 ;  /* 0x000000696a6a7221 */ /* 0x000fe20000010000 */
[----:B------:R-:W-:Y:S05]  /*0bb0*/  BRA `(.L_x_1107) ;  /* 0x0000004000007947 */ /* 0x000fea0003800000 */
.L_x_1105:
[----:B-----5:R-:W-:-:S05]  /*0bc0*/  PRMT R105, RZ, 0x7610, R88 ;  /* 0x00007610ff697816 */ /* 0x020fca0000000058 */
[----:B------:R-:W-:Y:S01]  /*0bd0*/  FADD.FTZ R106, R106, R105 ;  /* 0x000000696a6a7221 */ /* 0x000fe20000010000 */
[----:B------:R-:W-:-:S05]  /*0be0*/  @P2 PRMT R105, RZ, 0x7610, R92 ;  /* 0x00007610ff692816 */ /* 0x000fca000000005c */
[----:B------:R-:W-:-:S05]  /*0bf0*/  @P2 FADD.FTZ R106, R106, R105 ;  /* 0x000000696a6a2221 */ /* 0x000fca0000010000 */
.L_x_1107:
[----:B------:R-:W-:-:S04]  /*0c00*/  F2FP.BF16.PACK_AB R100, RZ, R106 ;  /* 0x0000006aff64723e */ /* 0x000fc800000010ff */
[----:B------:R-:W-:Y:S02]  /*0c10*/  PRMT R96, R96, 0x5410, R100 ;  /* 0x0000541060607816 */ /* 0x000fe40000000064 */
.L_x_1108:
[----:B------:R-:W-:Y:S01]  /*0c20*/  PRMT R105, RZ, 0x5410, R101 ;  /* 0x00005410ff697816 */ /* 0x000fe20000000065 */
[----:B------:R-:W-:Y:S05]  /*0c30*/  @P3 BRA `(.L_x_1109) ;  /* 0x0000008000003947 */ /* 0x000fea0003800000 */
[----:B------:R-:W-:-:S04]  /*0c40*/  ISETP.NE.U32.AND P4, PT, RZ, c[0x0][0x180], PT ;  /* 0x00006000ff007a0c */ /* 0x000fc80003f85070 */
[----:B------:R-:W-:-:S13]  /*0c50*/  ISETP.NE.AND.EX P4, PT, RZ, c[0x0][0x184], PT, P4 ;  /* 0x00006100ff007a0c */ /* 0x000fda0003f85340 */
[----:B------:R-:W-:Y:S05]  /*0c60*/  @P4 BRA `(.L_x_1110) ;  /* 0x0000002000004947 */ /* 0x000fea0003800000 */
[----:B------:R-:W-:Y:S05]  /*0c70*/  @P0 BRA `(.L_x_1111) ;  /* 0x0000008000000947 */ /* 0x000fea0003800000 */
[----:B------:R-:W-:Y:S05]  /*0c80*/  BRA `(.L_x_1112) ;  /* 0x0000009000007947 */ /* 0x000fea0003800000 */
.L_x_1110:
[----:B-----5:R-:W-:-:S05]  /*0c90*/  PRMT R100, RZ, 0x5410, R93 ;  /* 0x00005410ff647816 */ /* 0x020fca000000005d */
[----:B------:R-:W-:Y:S01]  /*0ca0*/  FADD.FTZ R105, R105, R100 ;  /* 0x0000006469697221 */ /* 0x000fe20000010000 */
[----:B------:R-:W-:Y:S05]  /*0cb0*/  BRA `(.L_x_1111) ;  /* 0x0000004000007947 */ /* 0x000fea0003800000 */
.L_x_1109:
[----:B-----5:R-:W-:-:S05]  /*0cc0*/  PRMT R100, RZ, 0x5410, R89 ;  /* 0x00005410ff647816 */ /* 0x020fca0000000059 */
[----:B------:R-:W-:Y:S01]  /*0cd0*/  FADD.FTZ R105, R105, R100 ;  /* 0x0000006469697221 */ /* 0x000fe20000010000 */
[----:B------:R-:W-:-:S05]  /*0ce0*/  @P2 PRMT R100, RZ, 0x5410, R93 ;  /* 0x00005410ff642816 */ /* 0x000fca000000005d */
[----:B------:R-:W-:-:S05]  /*0cf0*/  @P2 FADD.FTZ R105, R105, R100 ;  /* 0x0000006469692221 */ /* 0x000fca0000010000 */
.L_x_1111:
[----:B------:R-:W-:-:S04]  /*0d00*/  F2FP.BF16.PACK_AB R100, RZ, R105 ;  /* 0x00000069ff64723e */ /* 0x000fc800000010ff */
[----:B------:R-:W-:Y:S02]  /*0d10*/  PRMT R97, R100, 0x7610, R97 ;  /* 0x0000761064617816 */ /* 0x000fe40000000061 */
.L_x_1112:
[----:B------:R-:W-:Y:S01]  /*0d20*/  PRMT R108, RZ, 0x7610, R101 ;  /* 0x00007610ff6c7816 */ /* 0x000fe20000000065 */
[----:B------:R-:W-:Y:S05]  /*0d30*/  @P3 BRA `(.L_x_1113) ;  /* 0x0000008000003947 */ /* 0x000fea0003800000 */
[----:B------:R-:W-:-:S04]  /*0d40*/  ISETP.NE.U32.AND P4, PT, RZ, c[0x0][0x180], PT ;  /* 0x00006000ff007a0c */ /* 0x000fc80003f85070 */
[----:B------:R-:W-:-:S13]  /*0d50*/  ISETP.NE.AND.EX P4, PT, RZ, c[0x0][0x184], PT, P4 ;  /* 0x00006100ff007a0c */ /* 0x000fda0003f85340 */
[----:B------:R-:W-:Y:S05]  /*0d60*/  @P4 BRA `(.L_x_1114) ;  /* 0x0000002000004947 */ /* 0x000fea0003800000 */
[----:B------:R-:W-:Y:S05]  /*0d70*/  @P0 BRA `(.L_x_1115) ;  /* 0x0000008000000947 */ /* 0x000fea0003800000 */
[----:B------:R-:W-:Y:S05]  /*0d80*/  BRA `(.L_x_1116) ;  /* 0x0000009000007947 */ /* 0x000fea0003800000 */
.L_x_1114:
[----:B-----5:R-:W-:-:S05]  /*0d90*/  PRMT R101, RZ, 0x7610, R93 ;  /* 0x00007610ff657816 */ /* 0x020fca000000005d */
[----:B------:R-:W-:Y:S01]  /*0da0*/  FADD.FTZ R108, R108, R101 ;  /* 0x000000656c6c7221 */ /* 0x000fe20000010000 */
[----:B------:R-:W-:Y:S05]  /*0db0*/  BRA `(.L_x_1115) ;  /* 0x0000004000007947 */ /* 0x000fea0003800000 */
.L_x_1113:
[----:B-----5:R-:W-:-:S05]  /*0dc0*/  PRMT R101, RZ, 0x7610, R89 ;  /* 0x00007610ff657816 */ /* 0x020fca0000000059 */
[----:B------:R-:W-:Y:S01]  /*0dd0*/  FADD.FTZ R108, R108, R101 ;  /* 0x000000656c6c7221 */ /* 0x000fe20000010000 */
[----:B------:R-:W-:-:S05]  /*0de0*/  @P2 PRMT R101, RZ, 0x7610, R93 ;  /* 0x00007610ff652816 */ /* 0x000fca000000005d */
[----:B------:R-:W-:-:S05]  /*0df0*/  @P2 FADD.FTZ R108, R108, R101 ;  /* 0x000000656c6c2221 */ /* 0x000fca0000010000 */
.L_x_1115:
[----:B------:R-:W-:-:S04]  /*0e00*/  F2FP.BF16.PACK_AB R100, RZ, R108 ;  /* 0x0000006cff64723e */ /* 0x000fc800000010ff */
[----:B------:R-:W-:Y:S02]  /*0e10*/  PRMT R97, R97, 0x5410, R100 ;  /* 0x0000541061617816 */ /* 0x000fe40000000064 */
.L_x_1116:
[----:B------:R-:W-:Y:S01]  /*0e20*/  PRMT R107, RZ, 0x5410, R102 ;  /* 0x00005410ff6b7816 */ /* 0x000fe20000000066 */
[----:B------:R-:W-:Y:S05]  /*0e30*/  @P3 BRA `(.L_x_1117) ;  /* 0x0000008000003947 */ /* 0x000fea0003800000 */
[----:B------:R-:W-:-:S04]  /*0e40*/  ISETP.NE.U32.AND P4, PT, RZ, c[0x0][0x180], PT ;  /* 0x00006000ff007a0c */ /* 0x000fc80003f85070 */
[----:B------:R-:W-:-:S13]  /*0e50*/  ISETP.NE.AND.EX P4, PT, RZ, c[0x0][0x184], PT, P4 ;  /* 0x00006100ff007a0c */ /* 0x000fda0003f85340 */
[----:B------:R-:W-:Y:S05]  /*0e60*/  @P4 BRA `(.L_x_1118) ;  /* 0x0000002000004947 */ /* 0x000fea0003800000 */
[----:B------:R-:W-:Y:S05]  /*0e70*/  @P0 BRA `(.L_x_1119) ;  /* 0x0000008000000947 */ /* 0x000fea0003800000 */
[----:B------:R-:W-:Y:S05]  /*0e80*/  BRA `(.L_x_1120) ;  /* 0x0000009000007947 */ /* 0x000fea0003800000 */
.L_x_1118:
[----:B-----5:R-:W-:-:S05]  /*0e90*/  PRMT R100, RZ, 0x5410, R94 ;  /* 0x00005410ff647816 */ /* 0x020fca000000005e */
[----:B------:R-:W-:Y:S01]  /*0ea0*/  FADD.FTZ R107, R107, R100 ;  /* 0x000000646b6b7221 */ /* 0x000fe20000010000 */
[----:B------:R-:W-:Y:S05]  /*0eb0*/  BRA `(.L_x_1119) ;  /* 0x0000004000007947 */ /* 0x000fea0003800000 */
.L_x_1117:
[----:B-----5:R-:W-:-:S05]  /*0ec0*/  PRMT R100, RZ, 0x5410, R90 ;  /* 0x00005410ff647816 */ /* 0x020fca000000005a */
[----:B------:R-:W-:Y:S01]  /*0ed0*/  FADD.FTZ R107, R107, R100 ;  /* 0x000000646b6b7221 */ /* 0x000fe20000010000 */
[----:B------:R-:W-:-:S05]  /*0ee0*/  @P2 PRMT R100, RZ, 0x5410, R94 ;  /* 0x00005410ff642816 */ /* 0x000fca000000005e */
[----:B------:R-:W-:-:S05]  /*0ef0*/  @P2 FADD.FTZ R107, R107, R100 ;  /* 0x000000646b6b2221 */ /* 0x000fca0000010000 */
.L_x_1119:
[----:B------:R-:W-:-:S04]  /*0f00*/  F2FP.BF16.PACK_AB R100, RZ, R107 ;  /* 0x0000006bff64723e */ /* 0x000fc800000010ff */
[----:B------:R-:W-:Y:S02]  /*0f10*/  PRMT R98, R100, 0x7610, R98 ;  /* 0x0000761064627816 */ /* 0x000fe40000000062 */
.L_x_1120:
[----:B------:R-:W-:Y:S01]  /*0f20*/  PRMT R110, RZ, 0x7610, R102 ;  /* 0x00007610ff6e7816 */ /* 0x000fe20000000066 */
[----:B------:R-:W-:Y:S05]  /*0f30*/  @P3 BRA `(.L_x_1121) ;  /* 0x0000008000003947 */ /* 0x000fea0003800000 */
[----:B------:R-:W-:-:S04]  /*0f40*/  ISETP.NE.U32.AND P4, PT, RZ, c[0x0][0x180], PT ;  /* 0x00006000ff007a0c */ /* 0x000fc80003f85070 */
[----:B------:R-:W-:-:S13]  /*0f50*/  ISETP.NE.AND.EX P4, PT, RZ, c[0x0][0x184], PT, P4 ;  /* 0x00006100ff007a0c */ /* 0x000fda0003f85340 */
[----:B------:R-:W-:Y:S05]  /*0f60*/  @P4 BRA `(.L_x_1122) ;  /* 0x0000002000004947 */ /* 0x000fea0003800000 */
[----:B------:R-:W-:Y:S05]  /*0f70*/  @P0 BRA `(.L_x_1123) ;  /* 0x0000008000000947 */ /* 0x000fea0003800000 */
[----:B------:R-:W-:Y:S05]  /*0f80*/  BRA `(.L_x_1124) ;  /* 0x0000009000007947 */ /* 0x000fea0003800000 */
.L_x_1122:
[----:B-----5:R-:W-:-:S05]  /*0f90*/  PRMT R101, RZ, 0x7610, R94 ;  /* 0x00007610ff657816 */ /* 0x020fca000000005e */
[----:B------:R-:W-:Y:S01]  /*0fa0*/  FADD.FTZ R110, R110, R101 ;  /* 0x000000656e6e7221 */ /* 0x000fe20000010000 */
[----:B------:R-:W-:Y:S05]  /*0fb0*/  BRA `(.L_x_1123) ;  /* 0x0000004000007947 */ /* 0x000fea0003800000 */
.L_x_1121:
[----:B-----5:R-:W-:-:S05]  /*0fc0*/  PRMT R101, RZ, 0x7610, R90 ;  /* 0x00007610ff657816 */ /* 0x020fca000000005a */
[----:B------:R-:W-:Y:S01]  /*0fd0*/  FADD.FTZ R110, R110, R101 ;  /* 0x000000656e6e7221 */ /* 0x000fe20000010000 */
[----:B------:R-:W-:-:S05]  /*0fe0*/  @P2 PRMT R101, RZ, 0x7610, R94 ;  /* 0x00007610ff652816 */ /* 0x000fca000000005e */
[----:B------:R-:W-:-:S05]  /*0ff0*/  @P2 FADD.FTZ R110, R110, R101 ;  /* 0x000000656e6e2221 */ /* 0x000fca0000010000 */
.L_x_1123:
[----:B------:R-:W-:-:S04]  /*1000*/  F2FP.BF16.PACK_AB R100, RZ, R110 ;  /* 0x0000006eff64723e */ /* 0x000fc800000010ff */
[----:B------:R-:W-:Y:S02]  /*1010*/  PRMT R98, R98, 0x5410, R100 ;  /* 0x0000541062627816 */ /* 0x000fe40000000064 */
.L_x_1124:
[----:B------:R-:W-:Y:S01]  /*1020*/  PRMT R109, RZ, 0x5410, R103 ;  /* 0x00005410ff6d7816 */ /* 0x000fe20000000067 */
[----:B------:R-:W-:Y:S05]  /*1030*/  @P3 BRA `(.L_x_1125) ;  /* 0x0000008000003947 */ /* 0x000fea0003800000 */
[----:B------:R-:W-:-:S04]  /*1040*/  ISETP.NE.U32.AND P4, PT, RZ, c[0x0][0x180], PT ;  /* 0x00006000ff007a0c */ /* 0x000fc80003f85070 */
[----:B------:R-:W-:-:S13]  /*1050*/  ISETP.NE.AND.EX P4, PT, RZ, c[0x0][0x184], PT, P4 ;  /* 0x00006100ff007a0c */ /* 0x000fda0003f85340 */
[----:B------:R-:W-:Y:S05]  /*1060*/  @P4 BRA `(.L_x_1126) ;  /* 0x0000002000004947 */ /* 0x000fea0003800000 */
[----:B------:R-:W-:Y:S05]  /*1070*/  @P0 BRA `(.L_x_1127) ;  /* 0x0000008000000947 */ /* 0x000fea0003800000 */
[----:B------:R-:W-:Y:S05]  /*1080*/  BRA `(.L_x_1128) ;  /* 0x0000009000007947 */ /* 0x000fea0003800000 */
.L_x_1126:
[----:B-----5:R-:W-:-:S05]  /*1090*/  PRMT R100, RZ, 0x5410, R95 ;  /* 0x00005410ff647816 */ /* 0x020fca000000005f */
[----:B------:R-:W-:Y:S01]  /*10a0*/  FADD.FTZ R109, R109, R100 ;  /* 0x000000646d6d7221 */ /* 0x000fe20000010000 */
[----:B------:R-:W-:Y:S05]  /*10b0*/  BRA `(.L_x_1127) ;  /* 0x0000004000007947 */ /* 0x000fea0003800000 */
.L_x_1125:
[----:B-----5:R-:W-:-:S05]  /*10c0*/  PRMT R100, RZ, 0x5410, R91 ;  /* 0x00005410ff647816 */ /* 0x020fca000000005b */
[----:B------:R-:W-:Y:S01]  /*10d0*/  FADD.FTZ R109, R109, R100 ;  /* 0x000000646d6d7221 */ /* 0x000fe20000010000 */
[----:B------:R-:W-:-:S05]  /*10e0*/  @P2 PRMT R100, RZ, 0x5410, R95 ;  /* 0x00005410ff642816 */ /* 0x000fca000000005f */
[----:B------:R-:W-:-:S05]  /*10f0*/  @P2 FADD.FTZ R109, R109, R100 ;  /* 0x000000646d6d2221 */ /* 0x000fca0000010000 */
.L_x_1127:
[----:B------:R-:W-:-:S04]  /*1100*/  F2FP.BF16.PACK_AB R100, RZ, R109 ;  /* 0x0000006dff64723e */ /* 0x000fc800000010ff */
[----:B------:R-:W-:Y:S02]  /*1110*/  PRMT R99, R100, 0x7610, R99 ;  /* 0x0000761064637816 */ /* 0x000fe40000000063 */
.L_x_1128:
[----:B------:R-:W-:Y:S01]  /*1120*/  PRMT R114, RZ, 0x7610, R103 ;  /* 0x00007610ff727816 */ /* 0x000fe20000000067 */
[----:B------:R-:W-:Y:S05]  /*1130*/  @P3 BRA `(.L_x_1129) ;  /* 0x0000008000003947 */ /* 0x000fea0003800000 */
[----:B------:R-:W-:-:S04]  /*1140*/  ISETP.NE.U32.AND P4, PT, RZ, c[0x0][0x180], PT ;  /* 0x00006000ff007a0c */ /* 0x000fc80003f85070 */
[----:B------:R-:W-:-:S13]  /*1150*/  ISETP.NE.AND.EX P4, PT, RZ, c[0x0][0x184], PT, P4 ;  /* 0x00006100ff007a0c */ /* 0x000fda0003f85340 */
[----:B------:R-:W-:Y:S05]  /*1160*/  @P4 BRA `(.L_x_1130) ;  /* 0x0000002000004947 */ /* 0x000fea0003800000 */
[----:B------:R-:W-:Y:S05]  /*1170*/  @P0 BRA `(.L_x_1131) ;  /* 0x0000008000000947 */ /* 0x000fea0003800000 */
[----:B------:R-:W-:Y:S05]  /*1180*/  BRA `(.L_x_1132) ;  /* 0x0000009000007947 */ /* 0x000fea0003800000 */
.L_x_1130:
[----:B-----5:R-:W-:-:S05]  /*1190*/  PRMT R101, RZ, 0x7610, R95 ;  /* 0x00007610ff657816 */ /* 0x020fca000000005f */
[----:B------:R-:W-:Y:S01]  /*11a0*/  FADD.FTZ R114, R114, R101 ;  /* 0x0000006572727221 */ /* 0x000fe20000010000 */
[----:B------:R-:W-:Y:S05]  /*11b0*/  BRA `(.L_x_1131) ;  /* 0x0000004000007947 */ /* 0x000fea0003800000 */
.L_x_1129:
[----:B-----5:R-:W-:-:S05]  /*11c0*/  PRMT R101, RZ, 0x7610, R91 ;  /* 0x00007610ff657816 */ /* 0x020fca000000005b */
[----:B------:R-:W-:Y:S01]  /*11d0*/  FADD.FTZ R114, R114, R101 ;  /* 0x0000006572727221 */ /* 0x000fe20000010000 */
[----:B------:R-:W-:-:S05]  /*11e0*/  @P2 PRMT R101, RZ, 0x7610, R95 ;  /* 0x00007610ff652816 */ /* 0x000fca000000005f */
[----:B------:R-:W-:-:S05]  /*11f0*/  @P2 FADD.FTZ R114, R114, R101 ;  /* 0x0000006572722221 */ /* 0x000fca0000010000 */
.L_x_1131:
[----:B------:R-:W-:-:S04]  /*1200*/  F2FP.BF16.PACK_AB R100, RZ, R114 ;  /* 0x00000072ff64723e */ /* 0x000fc800000010ff */
[----:B------:R-:W-:Y:S02]  /*1210*/  PRMT R99, R99, 0x5410, R100 ;  /* 0x0000541063637816 */ /* 0x000fe40000000064 */
.L_x_1132:
[C---:B------:R-:W-:Y:S02]  /*1220*/  IADD3 R121, R120.reuse, 0x20, RZ ;  /* 0x0000002078797810 */ /* 0x040fe40007ffe0ff */
[----:B------:R-:W-:-:S03]  /*1230*/  @P0 LEA R122, P4, R120, c[0x0][0x188], 0x4 ;  /* 0x00006200787a0a11 */ /* 0x000fc600078820ff */
[----:B------:R-:W-:Y:S01]  /*1240*/  IMAD.WIDE.U32 R100, R121, R111, c[0x0][0x170] ;  /* 0x00005c0079647625 */ /* 0x000fe200078e006f */
[----:B------:R-:W-:-:S03]  /*1250*/  @P0 LEA.HI.X R123, R120, c[0x0][0x18c], RZ, 0x4, P4 ;  /* 0x00006300787b0a11 */ /* 0x000fc600020f24ff */
[CC--:B------:R-:W-:Y:S02]  /*1260*/  @P1 IMAD.WIDE.U32 R116, R121.reuse, R111.reuse, c[0x0][0x178] ;  /* 0x00005e0079741625 */ /* 0x0c0fe400078e006f */
[----:B------:R0:W-:Y:S02]  /*1270*/  @P0 STG.E.128 [R122.64], R96 ;  /* 0x000000607a000986 */ /* 0x0001e4000c101d04 */
[----:B------:R-:W-:Y:S02]  /*1280*/  @P2 IMAD.WIDE.U32 R118, R121, R111, c[0x0][0x180] ;  /* 0x0000600079762625 */ /* 0x000fe400078e006f */
[----:B------:R-:W2:Y:S04]  /*1290*/  LDG.E.128 R100, [R100.64] ;  /* 0x0000000464647981 */ /* 0x000ea8000c1e1d00 */
[----:B-----5:R0:W5:Y:S04]  /*12a0*/  @P1 LDG.E.128 R88, [R116.64] ;  /* 0x0000000474581981 */ /* 0x020168000c1e1d00 */
        /* <DEDUP_REMOVED lines=8> */
.L_x_1134:
[----:B-----5:R-:W-:-:S05]  /*1330*/  PRMT R116, RZ, 0x5410, R92 ;  /* 0x00005410ff747816 */ /* 0x020fca000000005c */
[----:B------:R-:W-:Y:S01]  /*1340*/  FADD.FTZ R113, R116, R113 ;  /* 0x0000007174717221 */ /* 0x000fe20000010000 */
[----:B------:R-:W-:Y:S05]  /*1350*/  BRA `(.L_x_1135) ;  /* 0x0000004000007947 */ /* 0x000fea0003800000 */
.L_x_1133:
[----:B0----5:R-:W-:-:S05]  /*1360*/  PRMT R116, RZ, 0x5410, R88 ;  /* 0x00005410ff747816 */ /* 0x021fca0000000058 */
[----:B------:R-:W-:Y:S01]  /*1370*/  FADD.FTZ R113, R116, R113 ;  /* 0x0000007174717221 */ /* 0x000fe20000010000 */
[----:B------:R-:W-:-:S05]  /*1380*/  @P2 PRMT R116, RZ, 0x5410, R92 ;  /* 0x00005410ff742816 */ /* 0x000fca000000005c */
[----:B------:R-:W-:-:S05]  /*1390*/  @P2 FADD.FTZ R113, R116, R113 ;  /* 0x0000007174712221 */ /* 0x000fca0000010000 */
.L_x_1135:
[----:B------:R-:W-:-:S04]  /*13a0*/  F2FP.BF16.PACK_AB R115, RZ, R113 ;  /* 0x00000071ff73723e */ /* 0x000fc800000010ff */
[----:B------:R-:W-:Y:S02]  /*13b0*/  PRMT R96, R115, 0x7610, R96 ;  /* 0x0000761073607816 */ /* 0x000fe40000000060 */
.L_x_1136:
[----:B------:R-:W-:Y:S01]  /*13c0*/  PRMT R116, RZ, 0x7610, R100 ;  /* 0x00007610ff747816 */ /* 0x000fe20000000064 */
[----:B------:R-:W-:Y:S05]  /*13d0*/  @P3 BRA `(.L_x_1137) ;  /* 0x0000008000003947 */ /* 0x000fea0003800000 */
[----:B------:R-:W-:-:S04]  /*13e0*/  ISETP.NE.U32.AND P4, PT, RZ, c[0x0][0x180], PT ;  /* 0x00006000ff007a0c */ /* 0x000fc80003f85070 */
[----:B------:R-:W-:-:S13]  /*13f0*/  ISETP.NE.AND.EX P4, PT, RZ, c[0x0][0x184], PT, P4 ;  /* 0x00006100ff007a0c */ /* 0x000fda0003f85340 */
[----:B------:R-:W-:Y:S05]  /*1400*/  @P4 BRA `(.L_x_1138) ;  /* 0x0000002000004947 */ /* 0x000fea0003800000 */
[----:B------:R-:W-:Y:S05]  /*1410*/  @P0 BRA `(.L_x_1139) ;  /* 0x0000008000000947 */ /* 0x000fea0003800000 */
[----:B------:R-:W-:Y:S05]  /*1420*/  BRA `(.L_x_1140) ;  /* 0x0000009000007947 */ /* 0x000fea0003800000 */
.L_x_1138:
[----:B-----5:R-:W-:-:S05]  /*1430*/  PRMT R115, RZ, 0x7610, R92 ;  /* 0x00007610ff737816 */ /* 0x020fca000000005c */
[----:B------:R-:W-:Y:S01]  /*1440*/  FADD.FTZ R116, R115, R116 ;  /* 0x0000007473747221 */ /* 0x000fe20000010000 */
[----:B------:R-:W-:Y:S05]  /*1450*/  BRA `(.L_x_1139) ;  /* 0x0000004000007947 */ /* 0x000fea0003800000 */
.L_x_1137:
[----:B-----5:R-:W-:-:S05]  /*1460*/  PRMT R115, RZ, 0x7610, R88 ;  /* 0x00007610ff737816 */ /* 0x020fca0000000058 */
[----:B------:R-:W-:Y:S01]  /*1470*/  FADD.FTZ R116, R115, R116 ;  /* 0x0000007473747221 */ /* 0x000fe20000010000 */
[----:B------:R-:W-:-:S05]  /*1480*/  @P2 PRMT R115, RZ, 0x7610, R92 ;  /* 0x00007610ff732816 */ /* 0x000fca000000005c */
[----:B------:R-:W-:-:S05]  /*1490*/  @P2 FADD.FTZ R116, R115, R116 ;  /* 0x0000007473742221 */ /* 0x000fca0000010000 */
.L_x_1139:
[----:B------:R-:W-:-:S04]  /*14a0*/  F2FP.BF16.PACK_AB R100, RZ, R116 ;  /* 0x00000074ff64723e */ /* 0x000fc800000010ff */
[----:B------:R-:W-:Y:S02]  /*14b0*/  PRMT R96, R96, 0x5410, R100 ;  /* 0x0000541060607816 */ /* 0x000fe40000000064 */
.L_x_1140:
[----:B------:R-:W-:Y:S01]  /*14c0*/  PRMT R115, RZ, 0x5410, R101 ;  /* 0x00005410ff737816 */ /* 0x000fe20000000065 */
[----:B------:R-:W-:Y:S05]  /*14d0*/  @P3 BRA `(.L_x_1141) ;  /* 0x0000008000003947 */ /* 0x000fea0003800000 */
[----:B------:R-:W-:-:S04]  /*14e0*/  ISETP.NE.U32.AND P4, PT, RZ, c[0x0][0x180], PT ;  /* 0x00006000ff007a0c */ /* 0x000fc80003f85070 */
[----:B------:R-:W-:-:S13]  /*14f0*/  ISETP.NE.AND.EX P4, PT, RZ, c[0x0][0x184], PT, P4 ;  /* 0x00006100ff007a0c */ /* 0x000fda0003f85340 */
[----:B------:R-:W-:Y:S05]  /*1500*/  @P4 BRA `(.L_x_1142) ;  /* 0x0000002000004947 */ /* 0x000fea0003800000 */
[----:B------:R-:W-:Y:S05]  /*1510*/  @P0 BRA `(.L_x_1143) ;  /* 0x0000008000000947 */ /* 0x000fea0003800000 */
[----:B------:R-:W-:Y:S05]  /*1520*/  BRA `(.L_x_1144) ;  /* 0x0000009000007947 */ /* 0x000fea0003800000 */
.L_x_1142:
[----:B-----5:R-:W-:-:S05]  /*1530*/  PRMT R100, RZ, 0x5410, R93 ;  /* 0x00005410ff647816 */ /* 0x020fca000000005d */
[----:B------:R-:W-:Y:S01]  /*1540*/  FADD.FTZ R115, R100, R115 ;  /* 0x0000007364737221 */ /* 0x000fe20000010000 */
[----:B------:R-:W-:Y:S05]  /*1550*/  BRA `(.L_x_1143) ;  /* 0x0000004000007947 */ /* 0x000fea0003800000 */
.L_x_1141:
[----:B-----5:R-:W-:-:S05]  /*1560*/  PRMT R100, RZ, 0x5410, R89 ;  /* 0x00005410ff647816 */ /* 0x020fca0000000059 */
[----:B------:R-:W-:Y:S01]  /*1570*/  FADD.FTZ R115, R100, R115 ;  /* 0x0000007364737221 */ /* 0x000fe20000010000 */
[----:B------:R-:W-:-:S05]  /*1580*/  @P2 PRMT R100, RZ, 0x5410, R93 ;  /* 0x00005410ff642816 */ /* 0x000fca000000005d */
[----:B------:R-:W-:-:S05]  /*1590*/  @P2 FADD.FTZ R115, R100, R115 ;  /* 0x0000007364732221 */ /* 0x000fca0000010000 */
.L_x_1143:
[----:B------:R-:W-:-:S04]  /*15a0*/  F2FP.BF16.PACK_AB R100, RZ, R115 ;  /* 0x00000073ff64723e */ /* 0x000fc800000010ff */
[----:B------:R-:W-:Y:S02]  /*15b0*/  PRMT R97, R100, 0x7610, R97 ;  /* 0x0000761064617816 */ /* 0x000fe40000000061 */
.L_x_1144:
[----:B------:R-:W-:Y:S01]  /*15c0*/  PRMT R118, RZ, 0x7610, R101 ;  /* 0x00007610ff767816 */ /* 0x000fe20000000065 */
[----:B------:R-:W-:Y:S05]  /*15d0*/  @P3 BRA `(.L_x_1145) ;  /* 0x0000008000003947 */ /* 0x000fea0003800000 */
[----:B------:R-:W-:-:S04]  /*15e0*/  ISETP.NE.U32.AND P4, PT, RZ, c[0x0][0x180], PT ;  /* 0x00006000ff007a0c */ /* 0x000fc80003f85070 */
[----:B------:R-:W-:-:S13]  /*15f0*/  ISETP.NE.AND.EX P4, PT, RZ, c[0x0][0x184], PT, P4 ;  /* 0x00006100ff007a0c */ /* 0x000fda0003f85340 */
[----:B------:R-:W-:Y:S05]  /*1600*/  @P4 BRA `(.L_x_1146) ;  /* 0x0000002000004947 */ /* 0x000fea0003800000 */
[----:B------:R-:W-:Y:S05]  /*1610*/  @P0 BRA `(.L_x_1147) ;  /* 0x0000008000000947 */ /* 0x000fea0003800000 */
[----:B------:R-:W-:Y:S05]  /*1620*/  BRA `(.L_x_1148) ;  /* 0x0000009000007947 */ /* 0x000fea0003800000 */
.L_x_1146:
[----:B-----5:R-:W-:-:S05]  /*1630*/  PRMT R101, RZ, 0x7610, R93 ;  /* 0x00007610ff657816 */ /* 0x020fca000000005d */
[----:B------:R-:W-:Y:S01]  /*1640*/  FADD.FTZ R118, R101, R118 ;  /* 0x0000007665767221 */ /* 0x000fe20000010000 */
[----:B------:R-:W-:Y:S05]  /*1650*/  BRA `(.L_x_1147) ;  /* 0x0000004000007947 */ /* 0x000fea0003800000 */
.L_x_1145:
[----:B-----5:R-:W-:-:S05]  /*1660*/  PRMT R101, RZ, 0x7610, R89 ;  /* 0x00007610ff657816 */ /* 0x020fca0000000059 */
[----:B------:R-:W-:Y:S01]  /*1670*/  FADD.FTZ R118, R101, R118 ;  /* 0x0000007665767221 */ /* 0x000fe20000010000 */
[----:B------:R-:W-:-:S05]  /*1680*/  @P2 PRMT R101, RZ, 0x7610, R93 ;  /* 0x00007610ff652816 */ /* 0x000fca000000005d */
[----:B------:R-:W-:-:S05]  /*1690*/  @P2 FADD.FTZ R118, R101, R118 ;  /* 0x0000007665762221 */ /* 0x000fca0000010000 */
.L_x_1147:
[----:B------:R-:W-:-:S04]  /*16a0*/  F2FP.BF16.PACK_AB R100, RZ, R118 ;  /* 0x00000076ff64723e */ /* 0x000fc800000010ff */
[----:B------:R-:W-:Y:S02]  /*16b0*/  PRMT R97, R97, 0x5410, R100 ;  /* 0x0000541061617816 */ /* 0x000fe40000000064 */
.L_x_1148:
[----:B------:R-:W-:Y:S01]  /*16c0*/  PRMT R117, RZ, 0x5410, R102 ;  /* 0x00005410ff757816 */ /* 0x000fe20000000066 */
[----:B------:R-:W-:Y:S05]  /*16d0*/  @P3 BRA `(.L_x_1149) ;  /* 0x0000008000003947 */ /* 0x000fea0003800000 */
[----:B------:R-:W-:-:S04]  /*16e0*/  ISETP.NE.U32.AND P4, PT, RZ, c[0x0][0x180], PT ;  /* 0x00006000ff007a0c */ /* 0x000fc80003f85070 */
[----:B------:R-:W-:-:S13]  /*16f0*/  ISETP.NE.AND.EX P4, PT, RZ, c[0x0][0x184], PT, P4 ;  /* 0x00006100ff007a0c */ /* 0x000fda0003f85340 */
[----:B------:R-:W-:Y:S05]  /*1700*/  @P4 BRA `(.L_x_1150) ;  /* 0x0000002000004947 */ /* 0x000fea0003800000 */
[----:B------:R-:W-:Y:S05]  /*1710*/  @P0 BRA `(.L_x_1151) ;  /* 0x0000008000000947 */ /* 0x000fea0003800000 */
[----:B------:R-:W-:Y:S05]  /*1720*/  BRA `(.L_x_1152) ;  /* 0x0000009000007947 */ /* 0x000fea0003800000 */
.L_x_1150:
[----:B-----5:R-:W-:-:S05]  /*1730*/  PRMT R100, RZ, 0x5410, R94 ;  /* 0x00005410ff647816 */ /* 0x020fca000000005e */
[----:B------:R-:W-:Y:S01]  /*1740*/  FADD.FTZ R117, R100, R117 ;  /* 0x0000007564757221 */ /* 0x000fe20000010000 */
[----:B------:R-:W-:Y:S05]  /*1750*/  BRA `(.L_x_1151) ;  /* 0x0000004000007947 */ /* 0x000fea0003800000 */
.L_x_1149:
[----:B-----5:R-:W-:-:S05]  /*1760*/  PRMT R100, RZ, 0x5410, R90 ;  /* 0x00005410ff647816 */ /* 0x020fca000000005a */
[----:B------:R-:W-:Y:S01]  /*1770*/  FADD.FTZ R117, R100, R117 ;  /* 0x0000007564757221 */ /* 0x000fe20000010000 */
[----:B------:R-:W-:-:S05]  /*1780*/  @P2 PRMT R100, RZ, 0x5410, R94 ;  /* 0x00005410ff642816 */ /* 0x000fca000000005e */
[----:B------:R-:W-:-:S05]  /*1790*/  @P2 FADD.FTZ R117, R100, R117 ;  /* 0x0000007564752221 */ /* 0x000fca0000010000 */
.L_x_1151:
[----:B------:R-:W-:-:S04]  /*17a0*/  F2FP.BF16.PACK_AB R100, RZ, R117 ;  /* 0x00000075ff64723e */ /* 0x000fc800000010ff */
[----:B------:R-:W-:Y:S02]  /*17b0*/  PRMT R98, R100, 0x7610, R98 ;  /* 0x0000761064627816 */ /* 0x000fe40000000062 */
.L_x_1152:
[----:B------:R-:W-:Y:S01]  /*17c0*/  PRMT R125, RZ, 0x7610, R102 ;  /* 0x00007610ff7d7816 */ /* 0x000fe20000000066 */
[----:B------:R-:W-:Y:S05]  /*17d0*/  @P3 BRA `(.L_x_1153) ;  /* 0x0000008000003947 */ /* 0x000fea0003800000 */
[----:B------:R-:W-:-:S04]  /*17e0*/  ISETP.NE.U32.AND P4, PT, RZ, c[0x0][0x180], PT ;  /* 0x00006000ff007a0c */ /* 0x000fc80003f85070 */
[----:B------:R-:W-:-:S13]  /*17f0*/  ISETP.NE.AND.EX P4, PT, RZ, c[0x0][0x184], PT, P4 ;  /* 0x00006100ff007a0c */ /* 0x000fda0003f85340 */
[----:B------:R-:W-:Y:S05]  /*1800*/  @P4 BRA `(.L_x_1154) ;  /* 0x0000002000004947 */ /* 0x000fea0003800000 */
[----:B------:R-:W-:Y:S05]  /*1810*/  @P0 BRA `(.L_x_1155) ;  /* 0x0000008000000947 */ /* 0x000fea0003800000 */
[----:B------:R-:W-:Y:S05]  /*1820*/  BRA `(.L_x_1156) ;  /* 0x0000009000007947 */ /* 0x000fea0003800000 */
.L_x_1154:
[----:B-----5:R-:W-:-:S05]  /*1830*/  PRMT R100, RZ, 0x7610, R94 ;  /* 0x00007610ff647816 */ /* 0x020fca000000005e */
[----:B------:R-:W-:Y:S01]  /*1840*/  FADD.FTZ R125, R100, R125 ;  /* 0x0000007d647d7221 */ /* 0x000fe20000010000 */
[----:B------:R-:W-:Y:S05]  /*1850*/  BRA `(.L_x_1155) ;  /* 0x0000004000007947 */ /* 0x000fea0003800000 */
.L_x_1153:
[----:B-----5:R-:W-:-:S05]  /*1860*/  PRMT R100, RZ, 0x7610, R90 ;  /* 0x00007610ff647816 */ /* 0x020fca000000005a */
[----:B------:R-:W-:Y:S01]  /*1870*/  FADD.FTZ R125, R100, R125 ;  /* 0x0000007d647d7221 */ /* 0x000fe20000010000 */
[----:B------:R-:W-:-:S05]  /*1880*/  @P2 PRMT R100, RZ, 0x7610, R94 ;  /* 0x00007610ff642816 */ /* 0x000fca000000005e */
[----:B------:R-:W-:-:S05]  /*1890*/  @P2 FADD.FTZ R125, R100, R125 ;  /* 0x0000007d647d2221 */ /* 0x000fca0000010000 */
.L_x_1155:
[----:B------:R-:W-:-:S04]  /*18a0*/  F2FP.BF16.PACK_AB R100, RZ, R125 ;  /* 0x0000007dff64723e */ /* 0x000fc800000010ff */
[----:B------:R-:W-:Y:S02]  /*18b0*/  PRMT R98, R98, 0x5410, R100 ;  /* 0x0000541062627816 */ /* 0x000fe40000000064 */
.L_x_1156:
[----:B------:R-:W-:Y:S01]  /*18c0*/  PRMT R119, RZ, 0x5410, R103 ;  /* 0x00005410ff777816 */ /* 0x000fe20000000067 */
[----:B------:R-:W-:Y:S05]  /*18d0*/  @P3 BRA `(.L_x_1157) ;  /* 0x0000008000003947 */ /* 0x000fea0003800000 */
[----:B------:R-:W-:-:S04]  /*18e0*/  ISETP.NE.U32.AND P4, PT, RZ, c[0x0][0x180], PT ;  /* 0x00006000ff007a0c */ /* 0x000fc80003f85070 */
[----:B------:R-:W-:-:S13]  /*18f0*/  ISETP.NE.AND.EX P4, PT, RZ, c[0x0][0x184], PT, P4 ;  /* 0x00006100ff007a0c */ /* 0x000fda0003f85340 */
[----:B------:R-:W-:Y:S05]  /*1900*/  @P4 BRA `(.L_x_1158) ;  /* 0x0000002000004947 */ /* 0x000fea0003800000 */
[----:B------:R-:W-:Y:S05]  /*1910*/  @P0 BRA `(.L_x_1159) ;  /* 0x0000008000000947 */ /* 0x000fea0003800000 */
[----:B------:R-:W-:Y:S05]  /*1920*/  BRA `(.L_x_1160) ;  /* 0x0000009000007947 */ /* 0x000fea0003800000 */
.L_x_1158:
[----:B-----5:R-:W-:-:S05]  /*1930*/  PRMT R100, RZ, 0x5410, R95 ;  /* 0x00005410ff647816 */ /* 0x020fca000000005f */
[----:B------:R-:W-:Y:S01]  /*1940*/  FADD.FTZ R119, R100, R119 ;  /* 0x0000007764777221 */ /* 0x000fe20000010000 */
[----:B------:R-:W-:Y:S05]  /*1950*/  BRA `(.L_x_1159) ;  /* 0x0000004000007947 */ /* 0x000fea0003800000 */
.L_x_1157:
[----:B-----5:R-:W-:-:S05]  /*1960*/  PRMT R100, RZ, 0x5410, R91 ;  /* 0x00005410ff647816 */ /* 0x020fca000000005b */
[----:B------:R-:W-:Y:S01]  /*1970*/  FADD.FTZ R119, R100, R119 ;  /* 0x0000007764777221 */ /* 0x000fe20000010000 */
[----:B------:R-:W-:-:S05]  /*1980*/  @P2 PRMT R100, RZ, 0x5410, R95 ;  /* 0x00005410ff642816 */ /* 0x000fca000000005f */
[----:B------:R-:W-:-:S05]  /*1990*/  @P2 FADD.FTZ R119, R100, R119 ;  /* 0x0000007764772221 */ /* 0x000fca0000010000 */
.L_x_1159:
[----:B------:R-:W-:-:S04]  /*19a0*/  F2FP.BF16.PACK_AB R100, RZ, R119 ;  /* 0x00000077ff64723e */ /* 0x000fc800000010ff */
[----:B------:R-:W-:Y:S02]  /*19b0*/  PRMT R99, R100, 0x7610, R99 ;  /* 0x0000761064637816 */ /* 0x000fe40000000063 */
.L_x_1160:
[----:B------:R-:W-:Y:S01]  /*19c0*/  PRMT R127, RZ, 0x7610, R103 ;  /* 0x00007610ff7f7816 */ /* 0x000fe20000000067 */
[----:B------:R-:W-:Y:S05]  /*19d0*/  @P3 BRA `(.L_x_1161) ;  /* 0x0000008000003947 */ /* 0x000fea0003800000 */
[----:B------:R-:W-:-:S04]  /*19e0*/  ISETP.NE.U32.AND P4, PT, RZ, c[0x0][0x180], PT ;  /* 0x00006000ff007a0c */ /* 0x000fc80003f85070 */
[----:B------:R-:W-:-:S13]  /*19f0*/  ISETP.NE.AND.EX P4, PT, RZ, c[0x0][0x184], PT, P4 ;  /* 0x00006100ff007a0c */ /* 0x000fda0003f85340 */
[----:B------:R-:W-:Y:S05]  /*1a00*/  @P4 BRA `(.L_x_1162) ;  /* 0x0000002000004947 */ /* 0x000fea0003800000 */
[----:B------:R-:W-:Y:S05]  /*1a10*/  @P0 BRA `(.L_x_1163) ;  /* 0x0000008000000947 */ /* 0x000fea0003800000 */
[----:B------:R-:W-:Y:S05]  /*1a20*/  BRA `(.L_x_1164) ;  /* 0x0000009000007947 */ /* 0x000fea0003800000 */
.L_x_1162:
[----:B-----5:R-:W-:-:S05]  /*1a30*/  PRMT R100, RZ, 0x7610, R95 ;  /* 0x00007610ff647816 */ /* 0x020fca000000005f */
[----:B------:R-:W-:Y:S01]  /*1a40*/  FADD.FTZ R127, R100, R127 ;  /* 0x0000007f647f7221 */ /* 0x000fe20000010000 */
[----:B------:R-:W-:Y:S05]  /*1a50*/  BRA `(.L_x_1163) ;  /* 0x0000004000007947 */ /* 0x000fea0003800000 */
.L_x_1161:
[----:B-----5:R-:W-:-:S05]  /*1a60*/  PRMT R100, RZ, 0x7610, R91 ;  /* 0x00007610ff647816 */ /* 0x020fca000000005b */
[----:B------:R-:W-:Y:S01]  /*1a70*/  FADD.FTZ R127, R100, R127 ;  /* 0x0000007f647f7221 */ /* 0x000fe20000010000 */
[----:B------:R-:W-:-:S05]  /*1a80*/  @P2 PRMT R100, RZ, 0x7610, R95 ;  /* 0x00007610ff642816 */ /* 0x000fca000000005f */
[----:B------:R-:W-:-:S05]  /*1a90*/  @P2 FADD.FTZ R127, R100, R127 ;  /* 0x0000007f647f2221 */ /* 0x000fca0000010000 */
.L_x_1163:
[----:B------:R-:W-:-:S04]  /*1aa0*/  F2FP.BF16.PACK_AB R100, RZ, R127 ;  /* 0x0000007fff64723e */ /* 0x000fc800000010ff */
[----:B------:R-:W-:Y:S02]  /*1ab0*/  PRMT R99, R99, 0x5410, R100 ;  /* 0x0000541063637816 */ /* 0x000fe40000000064 */
.L_x_1164:
[----:B------:R-:W-:Y:S01]  /*1ac0*/  IADD3 R122, R120, 0x40, RZ ;  /* 0x00000040787a7810 */ /* 0x000fe20007ffe0ff */
[----:B------:R-:W-:-:S04]  /*1ad0*/  @P0 IMAD.WIDE.U32 R166, R121, R111, c[0x0][0x188] ;  /* 0x0000620079a60625 */ /* 0x000fc800078e006f */
[CC--:B------:R-:W-:Y:S01]  /*1ae0*/  IMAD.WIDE.U32 R100, R122.reuse, R111.reuse, c[0x0][0x170] ;  /* 0x00005c007a647625 */ /* 0x0c0fe200078e006f */
[----:B------:R0:W-:Y:S03]  /*1af0*/  @P0 STG.E.128 [R166.64], R96 ;  /* 0x00000060a6000986 */ /* 0x0001e6000c101d04 */
[CC--:B------:R-:W-:Y:S02]  /*1b00*/  @P1 IMAD.WIDE.U32 R164, R122.reuse, R111.reuse, c[0x0][0x178] ;  /* 0x00005e007aa41625 */ /* 0x0c0fe400078e006f */
[----:B------:R-:W2:Y:S02]  /*1b10*/  LDG.E.128 R100, [R100.64] ;  /* 0x0000000464647981 */ /* 0x000ea4000c1e1d00 */
[----:B------:R-:W-:Y:S02]  /*1b20*/  @P2 IMAD.WIDE.U32 R162, R122, R111, c[0x0][0x180] ;  /* 0x000060007aa22625 */ /* 0x000fe400078e006f */
        /* <DEDUP_REMOVED lines=9> */
.L_x_1166:
[----:B-----5:R-:W-:-:S05]  /*1bc0*/  PRMT R123, RZ, 0x5410, R92 ;  /* 0x00005410ff7b7816 */ /* 0x020fca000000005c */
[----:B------:R-:W-:Y:S01]  /*1bd0*/  FADD.FTZ R126, R123, R126 ;  /* 0x0000007e7b7e7221 */ /* 0x000fe20000010000 */
[----:B------:R-:W-:Y:S05]  /*1be0*/  BRA `(.L_x_1167) ;  /* 0x0000004000007947 */ /* 0x000fea0003800000 */
.L_x_1165:
[----:B0----5:R-:W-:-:S05]  /*1bf0*/  PRMT R123, RZ, 0x5410, R88 ;  /* 0x00005410ff7b7816 */ /* 0x021fca0000000058 */
[----:B------:R-:W-:Y:S01]  /*1c00*/  FADD.FTZ R126, R123, R126 ;  /* 0x0000007e7b7e7221 */ /* 0x000fe20000010000 */
[----:B------:R-:W-:-:S05]  /*1c10*/  @P2 PRMT R123, RZ, 0x5410, R92 ;  /* 0x00005410ff7b2816 */ /* 0x000fca000000005c */
[----:B------:R-:W-:-:S05]  /*1c20*/  @P2 FADD.FTZ R126, R123, R126 ;  /* 0x0000007e7b7e2221 */ /* 0x000fca0000010000 */
.L_x_1167:
[----:B------:R-:W-:-:S04]  /*1c30*/  F2FP.BF16.PACK_AB R123, RZ, R126 ;  /* 0x0000007eff7b723e */ /* 0x000fc800000010ff */
[----:B------:R-:W-:Y:S02]  /*1c40*/  PRMT R96, R123, 0x7610, R96 ;  /* 0x000076107b607816 */ /* 0x000fe40000000060 */
.L_x_1168:
[----:B------:R-:W-:Y:S01]  /*1c50*/  PRMT R169, RZ, 0x7610, R100 ;  /* 0x00007610ffa97816 */ /* 0x000fe20000000064 */
[----:B------:R-:W-:Y:S05]  /*1c60*/  @P3 BRA `(.L_x_1169) ;  /* 0x0000008000003947 */ /* 0x000fea0003800000 */
[----:B------:R-:W-:-:S04]  /*1c70*/  ISETP.NE.U32.AND P4, PT, RZ, c[0x0][0x180], PT ;  /* 0x00006000ff007a0c */ /* 0x000fc80003f85070 */
[----:B------:R-:W-:-:S13]  /*1c80*/  ISETP.NE.AND.EX P4, PT, RZ, c[0x0][0x184], PT, P4 ;  /* 0x00006100ff007a0c */ /* 0x000fda0003f85340 */
[----:B------:R-:W-:Y:S05]  /*1c90*/  @P4 BRA `(.L_x_1170) ;  /* 0x0000002000004947 */ /* 0x000fea0003800000 */
[----:B------:R-:W-:Y:S05]  /*1ca0*/  @P0 BRA `(.L_x_1171) ;  /* 0x0000008000000947 */ /* 0x000fea0003800000 */
[----:B------:R-:W-:Y:S05]  /*1cb0*/  BRA `(.L_x_1172) ;  /* 0x0000009000007947 */ /* 0x000fea0003800000 */
.L_x_1170:
[----:B-----5:R-:W-:-:S05]  /*1cc0*/  PRMT R100, RZ, 0x7610, R92 ;  /* 0x00007610ff647816 */ /* 0x020fca000000005c */
[----:B------:R-:W-:Y:S01]  /*1cd0*/  FADD.FTZ R169, R100, R169 ;  /* 0x000000a964a97221 */ /* 0x000fe20000010000 */
[----:B------:R-:W-:Y:S05]  /*1ce0*/  BRA `(.L_x_1171) ;  /* 0x0000004000007947 */ /* 0x000fea0003800000 */
.L_x_1169:
[----:B-----5:R-:W-:-:S05]  /*1cf0*/  PRMT R100, RZ, 0x7610, R88 ;  /* 0x00007610ff647816 */ /* 0x020fca0000000058 */
[----:B------:R-:W-:Y:S01]  /*1d00*/  FADD.FTZ R169, R100, R169 ;  /* 0x000000a964a97221 */ /* 0x000fe20000010000 */
[----:B------:R-:W-:-:S05]  /*1d10*/  @P2 PRMT R100, RZ, 0x7610, R92 ;  /* 0x00007610ff642816 */ /* 0x000fca000000005c */
[----:B------:R-:W-:-:S05]  /*1d20*/  @P2 FADD.FTZ R169, R100, R169 ;  /* 0x000000a964a92221 */ /* 0x000fca0000010000 */
.L_x_1171:
[----:B------:R-:W-:-:S04]  /*1d30*/  F2FP.BF16.PACK_AB R100, RZ, R169 ;  /* 0x000000a9ff64723e */ /* 0x000fc800000010ff */
[----:B------:R-:W-:Y:S02]  /*1d40*/  PRMT R96, R96, 0x5410, R100 ;  /* 0x0000541060607816 */ /* 0x000fe40000000064 */
.L_x_1172:
[----:B------:R-:W-:Y:S01]  /*1d50*/  PRMT R167, RZ, 0x5410, R101 ;  /* 0x00005410ffa77816 */ /* 0x000fe20000000065 */
[----:B------:R-:W-:Y:S05]  /*1d60*/  @P3 BRA `(.L_x_1173) ;  /* 0x0000008000003947 */ /* 0x000fea0003800000 */
[----:B------:R-:W-:-:S04]  /*1d70*/  ISETP.NE.U32.AND P4, PT, RZ, c[0x0][0x180], PT ;  /* 0x00006000ff007a0c */ /* 0x000fc80003f85070 */
[----:B------:R-:W-:-:S13]  /*1d80*/  ISETP.NE.AND.EX P4, PT, RZ, c[0x0][0x184], PT, P4 ;  /* 0x00006100ff007a0c */ /* 0x000fda0003f85340 */
[----:B------:R-:W-:Y:S05]  /*1d90*/  @P4 BRA `(.L_x_1174) ;  /* 0x0000002000004947 */ /* 0x000fea0003800000 */
[----:B------:R-:W-:Y:S05]  /*1da0*/  @P0 BRA `(.L_x_1175) ;  /* 0x0000008000000947 */ /* 0x000fea0003800000 */
[----:B------:R-:W-:Y:S05]  /*1db0*/  BRA `(.L_x_1176) ;  /* 0x0000009000007947 */ /* 0x000fea0003800000 */
.L_x_1174:
[----:B-----5:R-:W-:-:S05]  /*1dc0*/  PRMT R100, RZ, 0x5410, R93 ;  /* 0x00005410ff647816 */ /* 0x020fca000000005d */
[----:B------:R-:W-:Y:S01]  /*1dd0*/  FADD.FTZ R167, R100, R167 ;  /* 0x000000a764a77221 */ /* 0x000fe20000010000 */
[----:B------:R-:W-:Y:S05]  /*1de0*/  BRA `(.L_x_1175) ;  /* 0x0000004000007947 */ /* 0x000fea0003800000 */
.L_x_1173:
[----:B-----5:R-:W-:-:S05]  /*1df0*/  PRMT R100, RZ, 0x5410, R89 ;  /* 0x00005410ff647816 */ /* 0x020fca0000000059 */
[----:B------:R-:W-:Y:S01]  /*1e00*/  FADD.FTZ R167, R100, R167 ;  /* 0x000000a764a77221 */ /* 0x000fe20000010000 */
[----:B------:R-:W-:-:S05]  /*1e10*/  @P2 PRMT R100, RZ, 0x5410, R93 ;  /* 0x00005410ff642816 */ /* 0x000fca000000005d */
[----:B------:R-:W-:-:S05]  /*1e20*/  @P2 FADD.FTZ R167, R100, R167 ;  /* 0x000000a764a72221 */ /* 0x000fca0000010000 */
.L_x_1175:
[----:B------:R-:W-:-:S04]  /*1e30*/  F2FP.BF16.PACK_AB R100, RZ, R167 ;  /* 0x000000a7ff64723e */ /* 0x000fc800000010ff */
[----:B------:R-:W-:Y:S02]  /*1e40*/  PRMT R97, R100, 0x7610, R97 ;  /* 0x0000761064617816 */ /* 0x000fe40000000061 */
.L_x_1176:
[----:B------:R-:W-:Y:S01]  /*1e50*/  PRMT R171, RZ, 0x7610, R101 ;  /* 0x00007610ffab7816 */ /* 0x000fe20000000065 */
[----:B------:R-:W-:Y:S05]  /*1e60*/  @P3 BRA `(.L_x_1177) ;  /* 0x0000008000003947 */ /* 0x000fea0003800000 */
[----:B------:R-:W-:-:S04]  /*1e70*/  ISETP.NE.U32.AND P4, PT, RZ, c[0x0][0x180], PT ;  /* 0x00006000ff007a0c */ /* 0x000fc80003f85070 */
[----:B------:R-:W-:-:S13]  /*1e80*/  ISETP.NE.AND.EX P4, PT, RZ, c[0x0][0x184], PT, P4 ;  /* 0x00006100ff007a0c */ /* 0x000fda0003f85340 */
[----:B------:R-:W-:Y:S05]  /*1e90*/  @P4 BRA `(.L_x_1178) ;  /* 0x0000002000004947 */ /* 0x000fea0003800000 */
[----:B------:R-:W-:Y:S05]  /*1ea0*/  @P0 BRA `(.L_x_1179) ;  /* 0x0000008000000947 */ /* 0x000fea0003800000 */
[----:B------:R-:W-:Y:S05]  /*1eb0*/  BRA `(.L_x_1180) ;  /* 0x0000009000007947 */ /* 0x000fea0003800000 */
.L_x_1178:
[----:B-----5:R-:W-:-:S05]  /*1ec0*/  PRMT R100, RZ, 0x7610, R93 ;  /* 0x00007610ff647816 */ /* 0x020fca000000005d */
[----:B------:R-:W-:Y:S01]  /*1ed0*/  FADD.FTZ R171, R100, R171 ;  /* 0x000000ab64ab7221 */ /* 0x000fe20000010000 */
[----:B------:R-:W-:Y:S05]  /*1ee0*/  BRA `(.L_x_1179) ;  /* 0x0000004000007947 */ /* 0x000fea0003800000 */
.L_x_1177:
[----:B-----5:R-:W-:-:S05]  /*1ef0*/  PRMT R100, RZ, 0x7610, R89 ;  /* 0x00007610ff647816 */ /* 0x020fca0000000059 */
[----:B------:R-:W-:Y:S01]  /*1f00*/  FADD.FTZ R171, R100, R171 ;  /* 0x000000ab64ab7221 */ /* 0x000fe20000010000 */
[----:B------:R-:W-:-:S05]  /*1f10*/  @P2 PRMT R100, RZ, 0x7610, R93 ;  /* 0x00007610ff642816 */ /* 0x000fca000000005d */
[----:B------:R-:W-:-:S05]  /*1f20*/  @P2 FADD.FTZ R171, R100, R171 ;  /* 0x000000ab64ab2221 */ /* 0x000fca0000010000 */
.L_x_1179:
[----:B------:R-:W-:-:S04]  /*1f30*/  F2FP.BF16.PACK_AB R100, RZ, R171 ;  /* 0x000000abff64723e */ /* 0x000fc800000010ff */
[----:B------:R-:W-:Y:S02]  /*1f40*/  PRMT R97, R97, 0x5410, R100 ;  /* 0x0000541061617816 */ /* 0x000fe40000000064 */
.L_x_1180:
[----:B------:R-:W-:Y:S01]  /*1f50*/  PRMT R170, RZ, 0x5410, R102 ;  /* 0x00005410ffaa7816 */ /* 0x000fe20000000066 */
[----:B------:R-:W-:Y:S05]  /*1f60*/  @P3 BRA `(.L_x_1181) ;  /* 0x0000008000003947 */ /* 0x000fea0003800000 */
[----:B------:R-:W-:-:S04]  /*1f70*/  ISETP.NE.U32.AND P4, PT, RZ, c[0x0][0x180], PT ;  /* 0x00006000ff007a0c */ /* 0x000fc80003f85070 */
[----:B------:R-:W-:-:S13]  /*1f80*/  ISETP.NE.AND.EX P4, PT, RZ, c[0x0][0x184], PT, P4 ;  /* 0x00006100ff007a0c */ /* 0x000fda0003f85340 */
[----:B------:R-:W-:Y:S05]  /*1f90*/  @P4 BRA `(.L_x_1182) ;  /* 0x0000002000004947 */ /* 0x000fea0003800000 */
[----:B------:R-:W-:Y:S05]  /*1fa0*/  @P0 BRA `(.L_x_1183) ;  /* 0x0000008000000947 */ /* 0x000fea0003800000 */
[----:B------:R-:W-:Y:S05]  /*1fb0*/  BRA `(.L_x_1184) ;  /* 0x0000009000007947 */ /* 0x000fea0003800000 */
.L_x_1182:
[----:B-----5:R-:W-:-:S05]  /*1fc0*/  PRMT R101, RZ, 0x5410, R94 ;  /* 0x00005410ff657816 */ /* 0x020fca000000005e */
[----:B------:R-:W-:Y:S01]  /*1fd0*/  FADD.FTZ R170, R101, R170 ;  /* 0x000000aa65aa7221 */ /* 0x000fe20000010000 */
[----:B------:R-:W-:Y:S05]  /*1fe0*/  BRA `(.L_x_1183) ;  /* 0x0000004000007947 */ /* 0x000fea0003800000 */
.L_x_1181:
[----:B-----5:R-:W-:-:S05]  /*1ff0*/  PRMT R101, RZ, 0x5410, R90 ;  /* 0x00005410ff657816 */ /* 0x020fca000000005a */
[----:B------:R-:W-:Y:S01]  /*2000*/  FADD.FTZ R170, R101, R170 ;  /* 0x000000aa65aa7221 */ /* 0x000fe20000010000 */
[----:B------:R-:W-:-:S05]  /*2010*/  @P2 PRMT R101, RZ, 0x5410, R94 ;  /* 0x00005410ff652816 */ /* 0x000fca000000005e */
[----:B------:R-:W-:-:S05]  /*2020*/  @P2 FADD.FTZ R170, R101, R170 ;  /* 0x000000aa65aa2221 */ /* 0x000fca0000010000 */
.L_x_1183:
[----:B------:R-:W-:-:S04]  /*2030*/  F2FP.BF16.PACK_AB R100, RZ, R170 ;  /* 0x000000aaff64723e */ /* 0x000fc800000010ff */
[----:B------:R-:W-:Y:S02]  /*2040*/  PRMT R98, R100, 0x7610, R98 ;  /* 0x0000761064627816 */ /* 0x000fe40000000062 */
.L_x_1184:
[----:B------:R-:W-:Y:S01]  /*2050*/  PRMT R173, RZ, 0x7610, R102 ;  /* 0x00007610ffad7816 */ /* 0x000fe20000000066 */
[----:B------:R-:W-:Y:S05]  /*2060*/  @P3 BRA `(.L_x_1185) ;  /* 0x0000008000003947 */ /* 0x000fea0003800000 */
[----:B------:R-:W-:-:S04]  /*2070*/  ISETP.NE.U32.AND P4, PT, RZ, c[0x0][0x180], PT ;  /* 0x00006000ff007a0c */ /* 0x000fc80003f85070 */
[----:B------:R-:W-:-:S13]  /*2080*/  ISETP.NE.AND.EX P4, PT, RZ, c[0x0][0x184], PT, P4 ;  /* 0x00006100ff007a0c */ /* 0x000fda0003f85340 */
[----:B------:R-:W-:Y:S05]  /*2090*/  @P4 BRA `(.L_x_1186) ;  /* 0x0000002000004947 */ /* 0x000fea0003800000 */
[----:B------:R-:W-:Y:S05]  /*20a0*/  @P0 BRA `(.L_x_1187) ;  /* 0x0000008000000947 */ /* 0x000fea0003800000 */
[----:B------:R-:W-:Y:S05]  /*20b0*/  BRA `(.L_x_1188) ;  /* 0x0000009000007947 */ /* 0x000fea0003800000 */
.L_x_1186:
[----:B-----5:R-:W-:-:S05]  /*20c0*/  PRMT R100, RZ, 0x7610, R94 ;  /* 0x00007610ff647816 */ /* 0x020fca000000005e */
[----:B------:R-:W-:Y:S01]  /*20d0*/  FADD.FTZ R173, R100, R173 ;  /* 0x000000ad64ad7221 */ /* 0x000fe20000010000 */
[----:B------:R-:W-:Y:S05]  /*20e0*/  BRA `(.L_x_1187) ;  /* 0x0000004000007947 */ /* 0x000fea0003800000 */
.L_x_1185:
[----:B-----5:R-:W-:-:S05]  /*20f0*/  PRMT R100, RZ, 0x7610, R90 ;  /* 0x00007610ff647816 */ /* 0x020fca000000005a */
[----:B------:R-:W-:Y:S01]  /*2100*/  FADD.FTZ R173, R100, R173 ;  /* 0x000000ad64ad7221 */ /* 0x000fe20000010000 */
[----:B------:R-:W-:-:S05]  /*2110*/  @P2 PRMT R100, RZ, 0x7610, R94 ;  /* 0x00007610ff642816 */ /* 0x000fca000000005e */
[----:B------:R-:W-:-:S05]  /*2120*/  @P2 FADD.FTZ R173, R100, R173 ;  /* 0x000000ad64ad2221 */ /* 0x000fca0000010000 */
.L_x_1187:
[----:B------:R-:W-:-:S04]  /*2130*/  F2FP.BF16.PACK_AB R100, RZ, R173 ;  /* 0x000000adff64723e */ /* 0x000fc800000010ff */
[----:B------:R-:W-:Y:S02]  /*2140*/  PRMT R98, R98, 0x5410, R100 ;  /* 0x0000541062627816 */ /* 0x000fe40000000064 */
.L_x_1188:
[----:B------:R-:W-:Y:S01]  /*2150*/  PRMT R172, RZ, 0x5410, R103 ;  /* 0x00005410ffac7816 */ /* 0x000fe20000000067 */
[----:B------:R-:W-:Y:S05]  /*2160*/  @P3 BRA `(.L_x_1189) ;  /* 0x0000008000003947 */ /* 0x000fea0003800000 */
[----:B------:R-:W-:-:S04]  /*2170*/  ISETP.NE.U32.AND P4, PT, RZ, c[0x0][0x180], PT ;  /* 0x00006000ff007a0c */ /* 0x000fc80003f85070 */
[----:B------:R-:W-:-:S13]  /*2180*/  ISETP.NE.AND.EX P4, PT, RZ, c[0x0][0x184], PT, P4 ;  /* 0x00006100ff007a0c */ /* 0x000fda0003f85340 */
[----:B------:R-:W-:Y:S05]  /*2190*/  @P4 BRA `(.L_x_1190) ;  /* 0x0000002000004947 */ /* 0x000fea0003800000 */
[----:B------:R-:W-:Y:S05]  /*21a0*/  @P0 BRA `(.L_x_1191) ;  /* 0x0000008000000947 */ /* 0x000fea0003800000 */
[----:B------:R-:W-:Y:S05]  /*21b0*/  BRA `(.L_x_1192) ;  /* 0x0000009000007947 */ /* 0x000fea0003800000 */
.L_x_1190:
[----:B-----5:R-:W-:-:S05]  /*21c0*/  PRMT R101, RZ, 0x5410, R95 ;  /* 0x00005410ff657816 */ /* 0x020fca000000005f */
[----:B------:R-:W-:Y:S01]  /*21d0*/  FADD.FTZ R172, R101, R172 ;  /* 0x000000ac65ac7221 */ /* 0x000fe20000010000 */
[----:B------:R-:W-:Y:S05]  /*21e0*/  BRA `(.L_x_1191) ;  /* 0x0000004000007947 */ /* 0x000fea0003800000 */
.L_x_1189:
[----:B-----5:R-:W-:-:S05]  /*21f0*/  PRMT R101, RZ, 0x5410, R91 ;  /* 0x00005410ff657816 */ /* 0x020fca000000005b */
[----:B------:R-:W-:Y:S01]  /*2200*/  FADD.FTZ R172, R101, R172 ;  /* 0x000000ac65ac7221 */ /* 0x000fe20000010000 */
[----:B------:R-:W-:-:S05]  /*2210*/  @P2 PRMT R101, RZ, 0x5410, R95 ;  /* 0x00005410ff652816 */ /* 0x000fca000000005f */
[----:B------:R-:W-:-:S05]  /*2220*/  @P2 FADD.FTZ R172, R101, R172 ;  /* 0x000000ac65ac2221 */ /* 0x000fca0000010000 */
.L_x_1191:
[----:B------:R-:W-:-:S04]  /*2230*/  F2FP.BF16.PACK_AB R100, RZ, R172 ;  /* 0x000000acff64723e */ /* 0x000fc800000010ff */
[----:B------:R-:W-:Y:S02]  /*2240*/  PRMT R99, R100, 0x7610, R99 ;  /* 0x0000761064637816 */ /* 0x000fe40000000063 */
.L_x_1192:
[----:B------:R-:W-:Y:S01]  /*2250*/  PRMT R175, RZ, 0x7610, R103 ;  /* 0x00007610ffaf7816 */ /* 0x000fe20000000067 */
[----:B------:R-:W-:Y:S05]  /*2260*/  @P3 BRA `(.L_x_1193) ;  /* 0x0000008000003947 */ /* 0x000fea0003800000 */
[----:B------:R-:W-:-:S04]  /*2270*/  ISETP.NE.U32.AND P4, PT, RZ, c[0x0][0x180], PT ;  /* 0x00006000ff007a0c */ /* 0x000fc80003f85070 */
[----:B------:R-:W-:-:S13]  /*2280*/  ISETP.NE.AND.EX P4, PT, RZ, c[0x0][0x184], PT, P4 ;  /* 0x00006100ff007a0c */ /* 0x000fda0003f85340 */
[----:B------:R-:W-:Y:S05]  /*2290*/  @P4 BRA `(.L_x_1194) ;  /* 0x0000002000004947 */ /* 0x000fea0003800000 */
[----:B------:R-:W-:Y:S05]  /*22a0*/  @P0 BRA `(.L_x_1195) ;  /* 0x0000008000000947 */ /* 0x000fea0003800000 */
[----:B------:R-:W-:Y:S05]  /*22b0*/  BRA `(.L_x_1196) ;  /* 0x0000009000007947 */ /* 0x000fea0003800000 */
.L_x_1194:
[----:B-----5:R-:W-:-:S05]  /*22c0*/  PRMT R100, RZ, 0x7610, R95 ;  /* 0x00007610ff647816 */ /* 0x020fca000000005f */
[----:B------:R-:W-:Y:S01]  /*22d0*/  FADD.FTZ R175, R100, R175 ;  /* 0x000000af64af7221 */ /* 0x000fe20000010000 */
[----:B------:R-:W-:Y:S05]  /*22e0*/  BRA `(.L_x_1195) ;  /* 0x0000004000007947 */ /* 0x000fea0003800000 */
.L_x_1193:
[----:B-----5:R-:W-:-:S05]  /*22f0*/  PRMT R100, RZ, 0x7610, R91 ;  /* 0x00007610ff647816 */ /* 0x020fca000000005b */
[----:B------:R-:W-:Y:S01]  /*2300*/  FADD.FTZ R175, R100, R175 ;  /* 0x000000af64af7221 */ /* 0x000fe20000010000 */
[----:B------:R-:W-:-:S05]  /*2310*/  @P2 PRMT R100, RZ, 0x7610, R95 ;  /* 0x00007610ff642816 */ /* 0x000fca000000005f */
[----:B------:R-:W-:-:S05]  /*2320*/  @P2 FADD.FTZ R175, R100, R175 ;  /* 0x000000af64af2221 */ /* 0x000fca0000010000 */
.L_x_1195:
[----:B------:R-:W-:-:S04]  /*2330*/  F2FP.BF16.PACK_AB R100, RZ, R175 ;  /* 0x000000afff64723e */ /* 0x000fc800000010ff */
[----:B------:R-:W-:Y:S02]  /*2340*/  PRMT R99, R99, 0x5410, R100 ;  /* 0x0000541063637816 */ /* 0x000fe40000000064 */
.L_x_1196:
        /* <DEDUP_REMOVED lines=16> */
.L_x_1198:
[----:B-----5:R-:W-:-:S05]  /*2450*/  PRMT R163, RZ, 0x5410, R92 ;  /* 0x00005410ffa37816 */ /* 0x020fca000000005c */
[----:B------:R-:W-:Y:S01]  /*2460*/  FADD.FTZ R174, R163, R174 ;  /* 0x000000aea3ae7221 */ /* 0x000fe20000010000 */
[----:B------:R-:W-:Y:S05]  /*2470*/  BRA `(.L_x_1199) ;  /* 0x0000004000007947 */ /* 0x000fea0003800000 */
.L_x_1197:
[----:B0----5:R-:W-:-:S05]  /*2480*/  PRMT R163, RZ, 0x5410, R88 ;  /* 0x00005410ffa37816 */ /* 0x021fca0000000058 */
[----:B------:R-:W-:Y:S01]  /*2490*/  FADD.FTZ R174, R163, R174 ;  /* 0x000000aea3ae7221 */ /* 0x000fe20000010000 */
[----:B------:R-:W-:-:S05]  /*24a0*/  @P2 PRMT R163, RZ, 0x5410, R92 ;  /* 0x00005410ffa32816 */ /* 0x000fca000000005c */
[----:B------:R-:W-:-:S05]  /*24b0*/  @P2 FADD.FTZ R174, R163, R174 ;  /* 0x000000aea3ae2221 */ /* 0x000fca0000010000 */
.L_x_1199:
[----:B------:R-:W-:-:S04]  /*24c0*/  F2FP.BF16.PACK_AB R124, RZ, R174 ;  /* 0x000000aeff7c723e */ /* 0x000fc800000010ff */
[----:B------:R-:W-:Y:S02]  /*24d0*/  PRMT R96, R124, 0x7610, R96 ;  /* 0x000076107c607816 */ /* 0x000fe40000000060 */
.L_x_1200:
[----:B------:R-:W-:Y:S01]  /*24e0*/  PRMT R177, RZ, 0x7610, R100 ;  /* 0x00007610ffb17816 */ /* 0x000fe20000000064 */
[----:B------:R-:W-:Y:S05]  /*24f0*/  @P3 BRA `(.L_x_1201) ;  /* 0x0000008000003947 */ /* 0x000fea0003800000 */
[----:B------:R-:W-:-:S04]  /*2500*/  ISETP.NE.U32.AND P4, PT, RZ, c[0x0][0x180], PT ;  /* 0x00006000ff007a0c */ /* 0x000fc80003f85070 */
[----:B------:R-:W-:-:S13]  /*2510*/  ISETP.NE.AND.EX P4, PT, RZ, c[0x0][0x184], PT, P4 ;  /* 0x00006100ff007a0c */ /* 0x000fda0003f85340 */
[----:B------:R-:W-:Y:S05]  /*2520*/  @P4 BRA `(.L_x_1202) ;  /* 0x0000002000004947 */ /* 0x000fea0003800000 */
[----:B------:R-:W-:Y:S05]  /*2530*/  @P0 BRA `(.L_x_1203) ;  /* 0x0000008000000947 */ /* 0x000fea0003800000 */
[----:B------:R-:W-:Y:S05]  /*2540*/  BRA `(.L_x_1204) ;  /* 0x0000009000007947 */ /* 0x000fea0003800000 */
.L_x_1202:
[----:B-----5:R-:W-:-:S05]  /*2550*/  PRMT R100, RZ, 0x7610, R92 ;  /* 0x00007610ff647816 */ /* 0x020fca000000005c */
[----:B------:R-:W-:Y:S01]  /*2560*/  FADD.FTZ R177, R100, R177 ;  /* 0x000000b164b17221 */ /* 0x000fe20000010000 */
[----:B------:R-:W-:Y:S05]  /*2570*/  BRA `(.L_x_1203) ;  /* 0x0000004000007947 */ /* 0x000fea0003800000 */
.L_x_1201:
[----:B-----5:R-:W-:-:S05]  /*2580*/  PRMT R100, RZ, 0x7610, R88 ;  /* 0x00007610ff647816 */ /* 0x020fca0000000058 */
[----:B------:R-:W-:Y:S01]  /*2590*/  FADD.FTZ R177, R100, R177 ;  /* 0x000000b164b17221 */ /* 0x000fe20000010000 */
[----:B------:R-:W-:-:S05]  /*25a0*/  @P2 PRMT R100, RZ, 0x7610, R92 ;  /* 0x00007610ff642816 */ /* 0x000fca000000005c */
[----:B------:R-:W-:-:S05]  /*25b0*/  @P2 FADD.FTZ R177, R100, R177 ;  /* 0x000000b164b12221 */ /* 0x000fca0000010000 */
.L_x_1203:
[----:B------:R-:W-:-:S04]  /*25c0*/  F2FP.BF16.PACK_AB R100, RZ, R177 ;  /* 0x000000b1ff64723e */ /* 0x000fc800000010ff */
[----:B------:R-:W-:Y:S02]  /*25d0*/  PRMT R96, R96, 0x5410, R100 ;  /* 0x0000541060607816 */ /* 0x000fe40000000064 */
.L_x_1204:
[----:B------:R-:W-:Y:S01]  /*25e0*/  PRMT R176, RZ, 0x5410, R101 ;  /* 0x00005410ffb07816 */ /* 0x000fe20000000065 */
[----:B------:R-:W-:Y:S05]  /*25f0*/  @P3 BRA `(.L_x_1205) ;  /* 0x0000008000003947 */ /* 0x000fea0003800000 */
[----:B------:R-:W-:-:S04]  /*2600*/  ISETP.NE.U32.AND P4, PT, RZ, c[0x0][0x180], PT ;  /* 0x00006000ff007a0c */ /* 0x000fc80003f85070 */
[----:B------:R-:W-:-:S13]  /*2610*/  ISETP.NE.AND.EX P4, PT, RZ, c[0x0][0x184], PT, P4 ;  /* 0x00006100ff007a0c */ /* 0x000fda0003f85340 */
[----:B------:R-:W-:Y:S05]  /*2620*/  @P4 BRA `(.L_x_1206) ;  /* 0x0000002000004947 */ /* 0x000fea0003800000 */
[----:B------:R-:W-:Y:S05]  /*2630*/  @P0 BRA `(.L_x_1207) ;  /* 0x0000008000000947 */ /* 0x000fea0003800000 */
[----:B------:R-:W-:Y:S05]  /*2640*/  BRA `(.L_x_1208) ;  /* 0x0000009000007947 */ /* 0x000fea0003800000 */
.L_x_1206:
[----:B-----5:R-:W-:-:S05]  /*2650*/  PRMT R163, RZ, 0x5410, R93 ;  /* 0x00005410ffa37816 */ /* 0x020fca000000005d */
[----:B------:R-:W-:Y:S01]  /*2660*/  FADD.FTZ R176, R163, R176 ;  /* 0x000000b0a3b07221 */ /* 0x000fe20000010000 */
[----:B------:R-:W-:Y:S05]  /*2670*/  BRA `(.L_x_1207) ;  /* 0x0000004000007947 */ /* 0x000fea0003800000 */
.L_x_1205:
[----:B-----5:R-:W-:-:S05]  /*2680*/  PRMT R163, RZ, 0x5410, R89 ;  /* 0x00005410ffa37816 */ /* 0x020fca0000000059 */
[----:B------:R-:W-:Y:S01]  /*2690*/  FADD.FTZ R176, R163, R176 ;  /* 0x000000b0a3b07221 */ /* 0x000fe20000010000 */
[----:B------:R-:W-:-:S05]  /*26a0*/  @P2 PRMT R163, RZ, 0x5410, R93 ;  /* 0x00005410ffa32816 */ /* 0x000fca000000005d */
[----:B------:R-:W-:-:S05]  /*26b0*/  @P2 FADD.FTZ R176, R163, R176 ;  /* 0x000000b0a3b02221 */ /* 0x000fca0000010000 */
.L_x_1207:
[----:B------:R-:W-:-:S04]  /*26c0*/  F2FP.BF16.PACK_AB R100, RZ, R176 ;  /* 0x000000b0ff64723e */ /* 0x000fc800000010ff */
[----:B------:R-:W-:Y:S02]  /*26d0*/  PRMT R97, R100, 0x7610, R97 ;  /* 0x0000761064617816 */ /* 0x000fe40000000061 */
.L_x_1208:
[----:B------:R-:W-:Y:S01]  /*26e0*/  PRMT R179, RZ, 0x7610, R101 ;  /* 0x00007610ffb37816 */ /* 0x000fe20000000065 */
[----:B------:R-:W-:Y:S05]  /*26f0*/  @P3 BRA `(.L_x_1209) ;  /* 0x0000008000003947 */ /* 0x000fea0003800000 */
[----:B------:R-:W-:-:S04]  /*2700*/  ISETP.NE.U32.AND P4, PT, RZ, c[0x0][0x180], PT ;  /* 0x00006000ff007a0c */ /* 0x000fc80003f85070 */
[----:B------:R-:W-:-:S13]  /*2710*/  ISETP.NE.AND.EX P4, PT, RZ, c[0x0][0x184], PT, P4 ;  /* 0x00006100ff007a0c */ /* 0x000fda0003f85340 */
[----:B------:R-:W-:Y:S05]  /*2720*/  @P4 BRA `(.L_x_1210) ;  /* 0x0000002000004947 */ /* 0x000fea0003800000 */
[----:B------:R-:W-:Y:S05]  /*2730*/  @P0 BRA `(.L_x_1211) ;  /* 0x0000008000000947 */ /* 0x000fea0003800000 */
[----:B------:R-:W-:Y:S05]  /*2740*/  BRA `(.L_x_1212) ;  /* 0x0000009000007947 */ /* 0x000fea0003800000 */
.L_x_1210:
[----:B-----5:R-:W-:-:S05]  /*2750*/  PRMT R100, RZ, 0x7610, R93 ;  /* 0x00007610ff647816 */ /* 0x020fca000000005d */
[----:B------:R-:W-:Y:S01]  /*2760*/  FADD.FTZ R179, R100, R179 ;  /* 0x000000b364b37221 */ /* 0x000fe20000010000 */
[----:B------:R-:W-:Y:S05]  /*2770*/  BRA `(.L_x_1211) ;  /* 0x0000004000007947 */ /* 0x000fea0003800000 */
.L_x_1209:
[----:B-----5:R-:W-:-:S05]  /*2780*/  PRMT R100, RZ, 0x7610, R89 ;  /* 0x00007610ff647816 */ /* 0x020fca0000000059 */
[----:B------:R-:W-:Y:S01]  /*2790*/  FADD.FTZ R179, R100, R179 ;  /* 0x000000b364b37221 */ /* 0x000fe20000010000 */
[----:B------:R-:W-:-:S05]  /*27a0*/  @P2 PRMT R100, RZ, 0x7610, R93 ;  /* 0x00007610ff642816 */ /* 0x000fca000000005d */
[----:B------:R-:W-:-:S05]  /*27b0*/  @P2 FADD.FTZ R179, R100, R179 ;  /* 0x000000b364b32221 */ /* 0x000fca0000010000 */
.L_x_1211:
[----:B------:R-:W-:-:S04]  /*27c0*/  F2FP.BF16.PACK_AB R100, RZ, R179 ;  /* 0x000000b3ff64723e */ /* 0x000fc800000010ff */
[----:B------:R-:W-:Y:S02]  /*27d0*/  PRMT R97, R97, 0x5410, R100 ;  /* 0x0000541061617816 */ /* 0x000fe40000000064 */
.L_x_1212:
[----:B------:R-:W-:Y:S01]  /*27e0*/  PRMT R178, RZ, 0x5410, R102 ;  /* 0x00005410ffb27816 */ /* 0x000fe20000000066 */
[----:B------:R-:W-:Y:S05]  /*27f0*/  @P3 BRA `(.L_x_1213) ;  /* 0x0000008000003947 */ /* 0x000fea0003800000 */
[----:B------:R-:W-:-:S04]  /*2800*/  ISETP.NE.U32.AND P4, PT, RZ, c[0x0][0x180], PT ;  /* 0x00006000ff007a0c */ /* 0x000fc80003f85070 */
[----:B------:R-:W-:-:S13]  /*2810*/  ISETP.NE.AND.EX P4, PT, RZ, c[0x0][0x184], PT, P4 ;  /* 0x00006100ff007a0c */ /* 0x000fda0003f85340 */
[----:B------:R-:W-:Y:S05]  /*2820*/  @P4 BRA `(.L_x_1214) ;  /* 0x0000002000004947 */ /* 0x000fea0003800000 */
[----:B------:R-:W-:Y:S05]  /*2830*/  @P0 BRA `(.L_x_1215) ;  /* 0x0000008000000947 */ /* 0x000fea0003800000 */
[----:B------:R-:W-:Y:S05]  /*2840*/  BRA `(.L_x_1216) ;  /* 0x0000009000007947 */ /* 0x000fea0003800000 */
.L_x_1214:
[----:B-----5:R-:W-:-:S05]  /*2850*/  PRMT R101, RZ, 0x5410, R94 ;  /* 0x00005410ff657816 */ /* 0x020fca000000005e */
[----:B------:R-:W-:Y:S01]  /*2860*/  FADD.FTZ R178, R101, R178 ;  /* 0x000000b265b27221 */ /* 0x000fe20000010000 */
[----:B------:R-:W-:Y:S05]  /*2870*/  BRA `(.L_x_1215) ;  /* 0x0000004000007947 */ /* 0x000fea0003800000 */
.L_x_1213:
[----:B-----5:R-:W-:-:S05]  /*2880*/  PRMT R101, RZ, 0x5410, R90 ;  /* 0x00005410ff657816 */ /* 0x020fca000000005a */
[----:B------:R-:W-:Y:S01]  /*2890*/  FADD.FTZ R178, R101, R178 ;  /* 0x000000b265b27221 */ /* 0x000fe20000010000 */
[----:B------:R-:W-:-:S05]  /*28a0*/  @P2 PRMT R101, RZ, 0x5410, R94 ;  /* 0x00005410ff652816 */ /* 0x000fca000000005e */
[----:B------:R-:W-:-:S05]  /*28b0*/  @P2 FADD.FTZ R178, R101, R178 ;  /* 0x000000b265b22221 */ /* 0x000fca0000010000 */
.L_x_1215:
[----:B------:R-:W-:-:S04]  /*28c0*/  F2FP.BF16.PACK_AB R100, RZ, R178 ;  /* 0x000000b2ff64723e */ /* 0x000fc800000010ff */
[----:B------:R-:W-:Y:S02]  /*28d0*/  PRMT R98, R100, 0x7610, R98 ;  /* 0x0000761064627816 */ /* 0x000fe40000000062 */
.L_x_1216:
[----:B------:R-:W-:Y:S01]  /*28e0*/  PRMT R181, RZ, 0x7610, R102 ;  /* 0x00007610ffb57816 */ /* 0x000fe20000000066 */
[----:B------:R-:W-:Y:S05]  /*28f0*/  @P3 BRA `(.L_x_1217) ;  /* 0x0000008000003947 */ /* 0x000fea0003800000 */
[----:B------:R-:W-:-:S04]  /*2900*/  ISETP.NE.U32.AND P4, PT, RZ, c[0x0][0x180], PT ;  /* 0x00006000ff007a0c */ /* 0x000fc80003f85070 */
[----:B------:R-:W-:-:S13]  /*2910*/  ISETP.NE.AND.EX P4, PT, RZ, c[0x0][0x184], PT, P4 ;  /* 0x00006100ff007a0c */ /* 0x000fda0003f85340 */
[----:B------:R-:W-:Y:S05]  /*2920*/  @P4 BRA `(.L_x_1218) ;  /* 0x0000002000004947 */ /* 0x000fea0003800000 */
[----:B------:R-:W-:Y:S05]  /*2930*/  @P0 BRA `(.L_x_1219) ;  /* 0x0000008000000947 */ /* 0x000fea0003800000 */
[----:B------:R-:W-:Y:S05]  /*2940*/  BRA `(.L_x_1220) ;  /* 0x0000009000007947 */ /* 0x000fea0003800000 */
.L_x_1218:
[----:B-----5:R-:W-:-:S05]  /*2950*/  PRMT R100, RZ, 0x7610, R94 ;  /* 0x00007610ff647816 */ /* 0x020fca000000005e */
[----:B------:R-:W-:Y:S01]  /*2960*/  FADD.FTZ R181, R100, R181 ;  /* 0x000000b564b57221 */ /* 0x000fe20000010000 */
[----:B------:R-:W-:Y:S05]  /*2970*/  BRA `(.L_x_1219) ;  /* 0x0000004000007947 */ /* 0x000fea0003800000 */
.L_x_1217:
[----:B-----5:R-:W-:-:S05]  /*2980*/  PRMT R100, RZ, 0x7610, R90 ;  /* 0x00007610ff647816 */ /* 0x020fca000000005a */
[----:B------:R-:W-:Y:S01]  /*2990*/  FADD.FTZ R181, R100, R181 ;  /* 0x000000b564b57221 */ /* 0x000fe20000010000 */
[----:B------:R-:W-:-:S05]  /*29a0*/  @P2 PRMT R100, RZ, 0x7610, R94 ;  /* 0x00007610ff642816 */ /* 0x000fca000000005e */
[----:B------:R-:W-:-:S05]  /*29b0*/  @P2 FADD.FTZ R181, R100, R181 ;  /* 0x000000b564b52221 */ /* 0x000fca0000010000 */
.L_x_1219:
[----:B------:R-:W-:-:S04]  /*29c0*/  F2FP.BF16.PACK_AB R100, RZ, R181 ;  /* 0x000000b5ff64723e */ /* 0x000fc800000010ff */
[----:B------:R-:W-:Y:S02]  /*29d0*/  PRMT R98, R98, 0x5410, R100 ;  /* 0x0000541062627816 */ /* 0x000fe40000000064 */
.L_x_1220:
[----:B------:R-:W-:Y:S01]  /*29e0*/  PRMT R180, RZ, 0x5410, R103 ;  /* 0x00005410ffb47816 */ /* 0x000fe20000000067 */
[----:B------:R-:W-:Y:S05]  /*29f0*/  @P3 BRA `(.L_x_1221) ;  /* 0x0000008000003947 */ /* 0x000fea0003800000 */
[----:B------:R-:W-:-:S04]  /*2a00*/  ISETP.NE.U32.AND P4, PT, RZ, c[0x0][0x180], PT ;  /* 0x00006000ff007a0c */ /* 0x000fc80003f85070 */
[----:B------:R-:W-:-:S13]  /*2a10*/  ISETP.NE.AND.EX P4, PT, RZ, c[0x0][0x184], PT, P4 ;  /* 0x00006100ff007a0c */ /* 0x000fda0003f85340 */
[----:B------:R-:W-:Y:S05]  /*2a20*/  @P4 BRA `(.L_x_1222) ;  /* 0x0000002000004947 */ /* 0x000fea0003800000 */
[----:B------:R-:W-:Y:S05]  /*2a30*/  @P0 BRA `(.L_x_1223) ;  /* 0x0000008000000947 */ /* 0x000fea0003800000 */
[----:B------:R-:W-:Y:S05]  /*2a40*/  BRA `(.L_x_1224) ;  /* 0x0000009000007947 */ /* 0x000fea0003800000 */
.L_x_1222:
[----:B-----5:R-:W-:-:S05]  /*2a50*/  PRMT R101, RZ, 0x5410, R95 ;  /* 0x00005410ff657816 */ /* 0x020fca000000005f */
[----:B------:R-:W-:Y:S01]  /*2a60*/  FADD.FTZ R180, R101, R180 ;  /* 0x000000b465b47221 */ /* 0x000fe20000010000 */
[----:B------:R-:W-:Y:S05]  /*2a70*/  BRA `(.L_x_1223) ;  /* 0x0000004000007947 */ /* 0x000fea0003800000 */
.L_x_1221:
[----:B-----5:R-:W-:-:S05]  /*2a80*/  PRMT R101, RZ, 0x5410, R91 ;  /* 0x00005410ff657816 */ /* 0x020fca000000005b */
[----:B------:R-:W-:Y:S01]  /*2a90*/  FADD.FTZ R180, R101, R180 ;  /* 0x000000b465b47221 */ /* 0x000fe20000010000 */
[----:B------:R-:W-:-:S05]  /*2aa0*/  @P2 PRMT R101, RZ, 0x5410, R95 ;  /* 0x00005410ff652816 */ /* 0x000fca000000005f */
[----:B------:R-:W-:-:S05]  /*2ab0*/  @P2 FADD.FTZ R180, R101, R180 ;  /* 0x000000b465b42221 */ /* 0x000fca0000010000 */
.L_x_1223:
[----:B------:R-:W-:-:S04]  /*2ac0*/  F2FP.BF16.PACK_AB R100, RZ, R180 ;  /* 0x000000b4ff64723e */ /* 0x000fc800000010ff */
[----:B------:R-:W-:Y:S02]  /*2ad0*/  PRMT R99, R100, 0x7610, R99 ;  /* 0x0000761064637816 */ /* 0x000fe40000000063 */
.L_x_1224:
[----:B------:R-:W-:Y:S01]  /*2ae0*/  PRMT R183, RZ, 0x7610, R103 ;  /* 0x00007610ffb77816 */ /* 0x000fe20000000067 */
[----:B------:R-:W-:Y:S05]  /*2af0*/  @P3 BRA `(.L_x_1225) ;  /* 0x0000008000003947 */ /* 0x000fea0003800000 */
[----:B------:R-:W-:-:S04]  /*2b00*/  ISETP.NE.U32.AND P4, PT, RZ, c[0x0][0x180], PT ;  /* 0x00006000ff007a0c */ /* 0x000fc80003f85070 */
[----:B------:R-:W-:-:S13]  /*2b10*/  ISETP.NE.AND.EX P4, PT, RZ, c[0x0][0x184], PT, P4 ;  /* 0x00006100ff007a0c */ /* 0x000fda0003f85340 */
[----:B------:R-:W-:Y:S05]  /*2b20*/  @P4 BRA `(.L_x_1226) ;  /* 0x0000002000004947 */ /* 0x000fea0003800000 */
[----:B------:R-:W-:Y:S05]  /*2b30*/  @P0 BRA `(.L_x_1227) ;  /* 0x0000008000000947 */ /* 0x000fea0003800000 */
[----:B------:R-:W-:Y:S05]  /*2b40*/  BRA `(.L_x_1228) ;  /* 0x0000009000007947 */ /* 0x000fea0003800000 */
.L_x_1226:
[----:B-----5:R-:W-:-:S05]  /*2b50*/  PRMT R100, RZ, 0x7610, R95 ;  /* 0x00007610ff647816 */ /* 0x020fca000000005f */
[----:B------:R-:W-:Y:S01]  /*2b60*/  FADD.FTZ R183, R100, R183 ;  /* 0x000000b764b77221 */ /* 0x000fe20000010000 */
[----:B------:R-:W-:Y:S05]  /*2b70*/  BRA `(.L_x_1227) ;  /* 0x0000004000007947 */ /* 0x000fea0003800000 */
.L_x_1225:
[----:B-----5:R-:W-:-:S05]  /*2b80*/  PRMT R100, RZ, 0x7610, R91 ;  /* 0x00007610ff647816 */ /* 0x020fca000000005b */
[----:B------:R-:W-:Y:S01]  /*2b90*/  FADD.FTZ R183, R100, R183 ;  /* 0x000000b764b77221 */ /* 0x000fe20000010000 */
[----:B------:R-:W-:-:S05]  /*2ba0*/  @P2 PRMT R100, RZ, 0x7610, R95 ;  /* 0x00007610ff642816 */ /* 0x000fca000000005f */
[----:B------:R-:W-:-:S05]  /*2bb0*/  @P2 FADD.FTZ R183, R100, R183 ;  /* 0x000000b764b72221 */ /* 0x000fca0000010000 */
.L_x_1227:
[----:B------:R-:W-:-:S04]  /*2bc0*/  F2FP.BF16.PACK_AB R100, RZ, R183 ;  /* 0x000000b7ff64723e */ /* 0x000fc800000010ff */
[----:B------:R-:W-:Y:S02]  /*2bd0*/  PRMT R99, R99, 0x5410, R100 ;  /* 0x0000541063637816 */ /* 0x000fe40000000064 */
.L_x_1228:
        /* <DEDUP_REMOVED lines=16> */
.L_x_1230:
[----:B-----5:R-:W-:-:S05]  /*2ce0*/  PRMT R163, RZ, 0x5410, R92 ;  /* 0x00005410ffa37816 */ /* 0x020fca000000005c */
[----:B------:R-:W-:Y:S01]  /*2cf0*/  FADD.FTZ R182, R163, R182 ;  /* 0x000000b6a3b67221 */ /* 0x000fe20000010000 */
[----:B------:R-:W-:Y:S05]  /*2d00*/  BRA `(.L_x_1231) ;  /* 0x0000004000007947 */ /* 0x000fea0003800000 */
.L_x_1229:
[----:B0----5:R-:W-:-:S05]  /*2d10*/  PRMT R163, RZ, 0x5410, R88 ;  /* 0x00005410ffa37816 */ /* 0x021fca0000000058 */
[----:B------:R-:W-:Y:S01]  /*2d20*/  FADD.FTZ R182, R163, R182 ;  /* 0x000000b6a3b67221 */ /* 0x000fe20000010000 */
[----:B------:R-:W-:-:S05]  /*2d30*/  @P2 PRMT R163, RZ, 0x5410, R92 ;  /* 0x00005410ffa32816 */ /* 0x000fca000000005c */
[----:B------:R-:W-:-:S05]  /*2d40*/  @P2 FADD.FTZ R182, R163, R182 ;  /* 0x000000b6a3b62221 */ /* 0x000fca0000010000 */
.L_x_1231:
[----:B------:R-:W-:-:S04]  /*2d50*/  F2FP.BF16.PACK_AB R162, RZ, R182 ;  /* 0x000000b6ffa2723e */ /* 0x000fc800000010ff */
[----:B------:R-:W-:Y:S02]  /*2d60*/  PRMT R96, R162, 0x7610, R96 ;  /* 0x00007610a2607816 */ /* 0x000fe40000000060 */
.L_x_1232:
[----:B------:R-:W-:Y:S01]  /*2d70*/  PRMT R185, RZ, 0x7610, R100 ;  /* 0x00007610ffb97816 */ /* 0x000fe20000000064 */
[----:B------:R-:W-:Y:S05]  /*2d80*/  @P3 BRA `(.L_x_1233) ;  /* 0x0000008000003947 */ /* 0x000fea0003800000 */
[----:B------:R-:W-:-:S04]  /*2d90*/  ISETP.NE.U32.AND P4, PT, RZ, c[0x0][0x180], PT ;  /* 0x00006000ff007a0c */ /* 0x000fc80003f85070 */
[----:B------:R-:W-:-:S13]  /*2da0*/  ISETP.NE.AND.EX P4, PT, RZ, c[0x0][0x184], PT, P4 ;  /* 0x00006100ff007a0c */ /* 0x000fda0003f85340 */
[----:B------:R-:W-:Y:S05]  /*2db0*/  @P4 BRA `(.L_x_1234) ;  /* 0x0000002000004947 */ /* 0x000fea0003800000 */
[----:B------:R-:W-:Y:S05]  /*2dc0*/  @P0 BRA `(.L_x_1235) ;  /* 0x0000008000000947 */ /* 0x000fea0003800000 */
[----:B------:R-:W-:Y:S05]  /*2dd0*/  BRA `(.L_x_1236) ;  /* 0x0000009000007947 */ /* 0x000fea0003800000 */
.L_x_1234:
[----:B-----5:R-:W-:-:S05]  /*2de0*/  PRMT R100, RZ, 0x7610, R92 ;  /* 0x00007610ff647816 */ /* 0x020fca000000005c */
[----:B------:R-:W-:Y:S01]  /*2df0*/  FADD.FTZ R185, R100, R185 ;  /* 0x000000b964b97221 */ /* 0x000fe20000010000 */
[----:B------:R-:W-:Y:S05]  /*2e00*/  BRA `(.L_x_1235) ;  /* 0x0000004000007947 */ /* 0x000fea0003800000 */
.L_x_1233:
[----:B-----5:R-:W-:-:S05]  /*2e10*/  PRMT R100, RZ, 0x7610, R88 ;  /* 0x00007610ff647816 */ /* 0x020fca0000000058 */
[----:B------:R-:W-:Y:S01]  /*2e20*/  FADD.FTZ R185, R100, R185 ;  /* 0x000000b964b97221 */ /* 0x000fe20000010000 */
[----:B------:R-:W-:-:S05]  /*2e30*/  @P2 PRMT R100, RZ, 0x7610, R92 ;  /* 0x00007610ff642816 */ /* 0x000fca000000005c */
[----:B------:R-:W-:-:S05]  /*2e40*/  @P2 FADD.FTZ R185, R100, R185 ;  /* 0x000000b964b92221 */ /* 0x000fca0000010000 */
.L_x_1235:
[----:B------:R-:W-:-:S04]  /*2e50*/  F2FP.BF16.PACK_AB R100, RZ, R185 ;  /* 0x000000b9ff64723e */ /* 0x000fc800000010ff */
[----:B------:R-:W-:Y:S02]  /*2e60*/  PRMT R96, R96, 0x5410, R100 ;  /* 0x0000541060607816 */ /* 0x000fe40000000064 */
.L_x_1236:
[----:B------:R-:W-:Y:S01]  /*2e70*/  PRMT R184, RZ, 0x5410, R101 ;  /* 0x00005410ffb87816 */ /* 0x000fe20000000065 */
[----:B------:R-:W-:Y:S05]  /*2e80*/  @P3 BRA `(.L_x_1237) ;  /* 0x0000008000003947 */ /* 0x000fea0003800000 */
[----:B------:R-:W-:-:S04]  /*2e90*/  ISETP.NE.U32.AND P4, PT, RZ, c[0x0][0x180], PT ;  /* 0x00006000ff007a0c */ /* 0x000fc80003f85070 */
[----:B------:R-:W-:-:S13]  /*2ea0*/  ISETP.NE.AND.EX P4, PT, RZ, c[0x0][0x184], PT, P4 ;  /* 0x00006100ff007a0c */ /* 0x000fda0003f85340 */
[----:B------:R-:W-:Y:S05]  /*2eb0*/  @P4 BRA `(.L_x_1238) ;  /* 0x0000002000004947 */ /* 0x000fea0003800000 */
[----:B------:R-:W-:Y:S05]  /*2ec0*/  @P0 BRA `(.L_x_1239) ;  /* 0x0000008000000947 */ /* 0x000fea0003800000 */
[----:B------:R-:W-:Y:S05]  /*2ed0*/  BRA `(.L_x_1240) ;  /* 0x0000009000007947 */ /* 0x000fea0003800000 */
.L_x_1238:
[----:B-----5:R-:W-:-:S05]  /*2ee0*/  PRMT R163, RZ, 0x5410, R93 ;  /* 0x00005410ffa37816 */ /* 0x020fca000000005d */
[----:B------:R-:W-:Y:S01]  /*2ef0*/  FADD.FTZ R184, R163, R184 ;  /* 0x000000b8a3b87221 */ /* 0x000fe20000010000 */
[----:B------:R-:W-:Y:S05]  /*2f00*/  BRA `(.L_x_1239) ;  /* 0x0000004000007947 */ /* 0x000fea0003800000 */
.L_x_1237:
[----:B-----5:R-:W-:-:S05]  /*2f10*/  PRMT R163, RZ, 0x5410, R89 ;  /* 0x00005410ffa37816 */ /* 0x020fca0000000059 */
[----:B------:R-:W-:Y:S01]  /*2f20*/  FADD.FTZ R184, R163, R184 ;  /* 0x000000b8a3b87221 */ /* 0x000fe20000010000 */
[----:B------:R-:W-:-:S05]  /*2f30*/  @P2 PRMT R163, RZ, 0x5410, R93 ;  /* 0x00005410ffa32816 */ /* 0x000fca000000005d */
[----:B------:R-:W-:-:S05]  /*2f40*/  @P2 FADD.FTZ R184, R163, R184 ;  /* 0x000000b8a3b82221 */ /* 0x000fca0000010000 */
.L_x_1239:
[----:B------:R-:W-:-:S04]  /*2f50*/  F2FP.BF16.PACK_AB R100, RZ, R184 ;  /* 0x000000b8ff64723e */ /* 0x000fc800000010ff */
[----:B------:R-:W-:Y:S02]  /*2f60*/  PRMT R97, R100, 0x7610, R97 ;  /* 0x0000761064617816 */ /* 0x000fe40000000061 */
.L_x_1240:
[----:B------:R-:W-:Y:S01]  /*2f70*/  PRMT R187, RZ, 0x7610, R101 ;  /* 0x00007610ffbb7816 */ /* 0x000fe20000000065 */
[----:B------:R-:W-:Y:S05]  /*2f80*/  @P3 BRA `(.L_x_1241) ;  /* 0x0000008000003947 */ /* 0x000fea0003800000 */
[----:B------:R-:W-:-:S04]  /*2f90*/  ISETP.NE.U32.AND P4, PT, RZ, c[0x0][0x180], PT ;  /* 0x00006000ff007a0c */ /* 0x000fc80003f85070 */
[----:B------:R-:W-:-:S13]  /*2fa0*/  ISETP.NE.AND.EX P4, PT, RZ, c[0x0][0x184], PT, P4 ;  /* 0x00006100ff007a0c */ /* 0x000fda0003f85340 */
[----:B------:R-:W-:Y:S05]  /*2fb0*/  @P4 BRA `(.L_x_1242) ;  /* 0x0000002000004947 */ /* 0x000fea0003800000 */
[----:B------:R-:W-:Y:S05]  /*2fc0*/  @P0 BRA `(.L_x_1243) ;  /* 0x0000008000000947 */ /* 0x000fea0003800000 */
[----:B------:R-:W-:Y:S05]  /*2fd0*/  BRA `(.L_x_1244) ;  /* 0x0000009000007947 */ /* 0x000fea0003800000 */
.L_x_1242:
[----:B-----5:R-:W-:-:S05]  /*2fe0*/  PRMT R100, RZ, 0x7610, R93 ;  /* 0x00007610ff647816 */ /* 0x020fca000000005d */
[----:B------:R-:W-:Y:S01]  /*2ff0*/  FADD.FTZ R187, R100, R187 ;  /* 0x000000bb64bb7221 */ /* 0x000fe20000010000 */
[----:B------:R-:W-:Y:S05]  /*3000*/  BRA `(.L_x_1243) ;  /* 0x0000004000007947 */ /* 0x000fea0003800000 */
.L_x_1241:
[----:B-----5:R-:W-:-:S05]  /*3010*/  PRMT R100, RZ, 0x7610, R89 ;  /* 0x00007610ff647816 */ /* 0x020fca0000000059 */
[----:B------:R-:W-:Y:S01]  /*3020*/  FADD.FTZ R187, R100, R187 ;  /* 0x000000bb64bb7221 */ /* 0x000fe20000010000 */
[----:B------:R-:W-:-:S05]  /*3030*/  @P2 PRMT R100, RZ, 0x7610, R93 ;  /* 0x00007610ff642816 */ /* 0x000fca000000005d */
[----:B------:R-:W-:-:S05]  /*3040*/  @P2 FADD.FTZ R187, R100, R187 ;  /* 0x000000bb64bb2221 */ /* 0x000fca0000010000 */
.L_x_1243:
[----:B------:R-:W-:-:S04]  /*3050*/  F2FP.BF16.PACK_AB R100, RZ, R187 ;  /* 0x000000bbff64723e */ /* 0x000fc800000010ff */
[----:B------:R-:W-:Y:S02]  /*3060*/  PRMT R97, R97, 0x5410, R100 ;  /* 0x0000541061617816 */ /* 0x000fe40000000064 */
.L_x_1244:
[----:B------:R-:W-:Y:S01]  /*3070*/  PRMT R186, RZ, 0x5410, R102 ;  /* 0x00005410ffba7816 */ /* 0x000fe20000000066 */
[----:B------:R-:W-:Y:S05]  /*3080*/  @P3 BRA `(.L_x_1245) ;  /* 0x0000008000003947 */ /* 0x000fea0003800000 */
[----:B------:R-:W-:-:S04]  /*3090*/  ISETP.NE.U32.AND P4, PT, RZ, c[0x0][0x180], PT ;  /* 0x00006000ff007a0c */ /* 0x000fc80003f85070 */
[----:B------:R-:W-:-:S13]  /*30a0*/  ISETP.NE.AND.EX P4, PT, RZ, c[0x0][0x184], PT, P4 ;  /* 0x00006100ff007a0c */ /* 0x000fda0003f85340 */
[----:B------:R-:W-:Y:S05]  /*30b0*/  @P4 BRA `(.L_x_1246) ;  /* 0x0000002000004947 */ /* 0x000fea0003800000 */
[----:B------:R-:W-:Y:S05]  /*30c0*/  @P0 BRA `(.L_x_1247) ;  /* 0x0000008000000947 */ /* 0x000fea0003800000 */
[----:B------:R-:W-:Y:S05]  /*30d0*/  BRA `(.L_x_1248) ;  /* 0x0000009000007947 */ /* 0x000fea0003800000 */
.L_x_1246:
[----:B-----5:R-:W-:-:S05]  /*30e0*/  PRMT R101, RZ, 0x5410, R94 ;  /* 0x00005410ff657816 */ /* 0x020fca000000005e */
[----:B------:R-:W-:Y:S01]  /*30f0*/  FADD.FTZ R186, R101, R186 ;  /* 0x000000ba65ba7221 */ /* 0x000fe20000010000 */
[----:B------:R-:W-:Y:S05]  /*3100*/  BRA `(.L_x_1247) ;  /* 0x0000004000007947 */ /* 0x000fea0003800000 */
.L_x_1245:
[----:B-----5:R-:W-:-:S05]  /*3110*/  PRMT R101, RZ, 0x5410, R90 ;  /* 0x00005410ff657816 */ /* 0x020fca000000005a */
[----:B------:R-:W-:Y:S01]  /*3120*/  FADD.FTZ R186, R101, R186 ;  /* 0x000000ba65ba7221 */ /* 0x000fe20000010000 */
[----:B------:R-:W-:-:S05]  /*3130*/  @P2 PRMT R101, RZ, 0x5410, R94 ;  /* 0x00005410ff652816 */ /* 0x000fca000000005e */
[----:B------:R-:W-:-:S05]  /*3140*/  @P2 FADD.FTZ R186, R101, R186 ;  /* 0x000000ba65ba2221 */ /* 0x000fca0000010000 */
.L_x_1247:
[----:B------:R-:W-:-:S04]  /*3150*/  F2FP.BF16.PACK_AB R100, RZ, R186 ;  /* 0x000000baff64723e */ /* 0x000fc800000010ff */
[----:B------:R-:W-:Y:S02]  /*3160*/  PRMT R98, R100, 0x7610, R98 ;  /* 0x0000761064627816 */ /* 0x000fe40000000062 */
.L_x_1248:
[----:B------:R-:W-:Y:S01]  /*3170*/  PRMT R188, RZ, 0x7610, R102 ;  /* 0x00007610ffbc7816 */ /* 0x000fe20000000066 */
[----:B------:R-:W-:Y:S05]  /*3180*/  @P3 BRA `(.L_x_1249) ;  /* 0x0000008000003947 */ /* 0x000fea0003800000 */
[----:B------:R-:W-:-:S04]  /*3190*/  ISETP.NE.U32.AND P4, PT, RZ, c[0x0][0x180], PT ;  /* 0x00006000ff007a0c */ /* 0x000fc80003f85070 */
[----:B------:R-:W-:-:S13]  /*31a0*/  ISETP.NE.AND.EX P4, PT, RZ, c[0x0][0x184], PT, P4 ;  /* 0x00006100ff007a0c */ /* 0x000fda0003f85340 */
[----:B------:R-:W-:Y:S05]  /*31b0*/  @P4 BRA `(.L_x_1250) ;  /* 0x0000002000004947 */ /* 0x000fea0003800000 */
[----:B------:R-:W-:Y:S05]  /*31c0*/  @P0 BRA `(.L_x_1251) ;  /* 0x0000008000000947 */ /* 0x000fea0003800000 */
[----:B------:R-:W-:Y:S05]  /*31d0*/  BRA `(.L_x_1252) ;  /* 0x0000009000007947 */ /* 0x000fea0003800000 */
.L_x_1250:
[----:B-----5:R-:W-:-:S05]  /*31e0*/  PRMT R101, RZ, 0x7610, R94 ;  /* 0x00007610ff657816 */ /* 0x020fca000000005e */
[----:B------:R-:W-:Y:S01]  /*31f0*/  FADD.FTZ R188, R101, R188 ;  /* 0x000000bc65bc7221 */ /* 0x000fe20000010000 */
[----:B------:R-:W-:Y:S05]  /*3200*/  BRA `(.L_x_1251) ;  /* 0x0000004000007947 */ /* 0x000fea0003800000 */
.L_x_1249:
[----:B-----5:R-:W-:-:S05]  /*3210*/  PRMT R101, RZ, 0x7610, R90 ;  /* 0x00007610ff657816 */ /* 0x020fca000000005a */
[----:B------:R-:W-:Y:S01]  /*3220*/  FADD.FTZ R188, R101, R188 ;  /* 0x000000bc65bc7221 */ /* 0x000fe20000010000 */
[----:B------:R-:W-:-:S05]  /*3230*/  @P2 PRMT R101, RZ, 0x7610, R94 ;  /* 0x00007610ff652816 */ /* 0x000fca000000005e */
[----:B------:R-:W-:-:S05]  /*3240*/  @P2 FADD.FTZ R188, R101, R188 ;  /* 0x000000bc65bc2221 */ /* 0x000fca0000010000 */
.L_x_1251:
[----:B------:R-:W-:-:S04]  /*3250*/  F2FP.BF16.PACK_AB R100, RZ, R188 ;  /* 0x000000bcff64723e */ /* 0x000fc800000010ff */
[----:B------:R-:W-:Y:S02]  /*3260*/  PRMT R98, R98, 0x5410, R100 ;  /* 0x0000541062627816 */ /* 0x000fe40000000064 */
.L_x_1252:
[----:B------:R-:W-:Y:S01]  /*3270*/  PRMT R189, RZ, 0x5410, R103 ;  /* 0x00005410ffbd7816 */ /* 0x000fe20000000067 */
[----:B------:R-:W-:Y:S05]  /*3280*/  @P3 BRA `(.L_x_1253) ;  /* 0x0000008000003947 */ /* 0x000fea0003800000 */
[----:B------:R-:W-:-:S04]  /*3290*/  ISETP.NE.U32.AND P4, PT, RZ, c[0x0][0x180], PT ;  /* 0x00006000ff007a0c */ /* 0x000fc80003f85070 */
[----:B------:R-:W-:-:S13]  /*32a0*/  ISETP.NE.AND.EX P4, PT, RZ, c[0x0][0x184], PT, P4 ;  /* 0x00006100ff007a0c */ /* 0x000fda0003f85340 */
[----:B------:R-:W-:Y:S05]  /*32b0*/  @P4 BRA `(.L_x_1254) ;  /* 0x0000002000004947 */ /* 0x000fea0003800000 */
[----:B------:R-:W-:Y:S05]  /*32c0*/  @P0 BRA `(.L_x_1255) ;  /* 0x0000008000000947 */ /* 0x000fea0003800000 */
[----:B------:R-:W-:Y:S05]  /*32d0*/  BRA `(.L_x_1256) ;  /* 0x0000009000007947 */ /* 0x000fea0003800000 */
.L_x_1254:
[----:B-----5:R-:W-:-:S05]  /*32e0*/  PRMT R100, RZ, 0x5410, R95 ;  /* 0x00005410ff647816 */ /* 0x020fca000000005f */
[----:B------:R-:W-:Y:S01]  /*32f0*/  FADD.FTZ R189, R100, R189 ;  /* 0x000000bd64bd7221 */ /* 0x000fe20000010000 */
[----:B------:R-:W-:Y:S05]  /*3300*/  BRA `(.L_x_1255) ;  /* 0x0000004000007947 */ /* 0x000fea0003800000 */
.L_x_1253:
[----:B-----5:R-:W-:-:S05]  /*3310*/  PRMT R100, RZ, 0x5410, R91 ;  /* 0x00005410ff647816 */ /* 0x020fca000000005b */
[----:B------:R-:W-:Y:S01]  /*3320*/  FADD.FTZ R189, R100, R189 ;  /* 0x000000bd64bd7221 */ /* 0x000fe20000010000 */
[----:B------:R-:W-:-:S05]  /*3330*/  @P2 PRMT R100, RZ, 0x5410, R95 ;  /* 0x00005410ff642816 */ /* 0x000fca000000005f */
[----:B------:R-:W-:-:S05]  /*3340*/  @P2 FADD.FTZ R189, R100, R189 ;  /* 0x000000bd64bd2221 */ /* 0x000fca0000010000 */
.L_x_1255:
[----:B------:R-:W-:-:S04]  /*3350*/  F2FP.BF16.PACK_AB R100, RZ, R189 ;  /* 0x000000bdff64723e */ /* 0x000fc800000010ff */
[----:B------:R-:W-:Y:S02]  /*3360*/  PRMT R99, R100, 0x7610, R99 ;  /* 0x0000761064637816 */ /* 0x000fe40000000063 */
.L_x_1256:
[----:B------:R-:W-:Y:S01]  /*3370*/  PRMT R190, RZ, 0x7610, R103 ;  /* 0x00007610ffbe7816 */ /* 0x000fe20000000067 */
[----:B------:R-:W-:Y:S05]  /*3380*/  @P3 BRA `(.L_x_1257) ;  /* 0x0000008000003947 */ /* 0x000fea0003800000 */
[----:B------:R-:W-:-:S04]  /*3390*/  ISETP.NE.U32.AND P4, PT, RZ, c[0x0][0x180], PT ;  /* 0x00006000ff007a0c */ /* 0x000fc80003f85070 */
[----:B------:R-:W-:-:S13]  /*33a0*/  ISETP.NE.AND.EX P4, PT, RZ, c[0x0][0x184], PT, P4 ;  /* 0x00006100ff007a0c */ /* 0x000fda0003f85340 */
[----:B------:R-:W-:Y:S05]  /*33b0*/  @P4 BRA `(.L_x_1258) ;  /* 0x0000002000004947 */ /* 0x000fea0003800000 */
[----:B------:R-:W-:Y:S05]  /*33c0*/  @P0 BRA `(.L_x_1259) ;  /* 0x0000008000000947 */ /* 0x000fea0003800000 */
[----:B------:R-:W-:Y:S05]  /*33d0*/  BRA `(.L_x_1260) ;  /* 0x0000009000007947 */ /* 0x000fea0003800000 */
.L_x_1258:
[----:B-----5:R-:W-:-:S05]  /*33e0*/  PRMT R101, RZ, 0x7610, R95 ;  /* 0x00007610ff657816 */ /* 0x020fca000000005f */
[----:B------:R-:W-:Y:S01]  /*33f0*/  FADD.FTZ R190, R101, R190 ;  /* 0x000000be65be7221 */ /* 0x000fe20000010000 */
[----:B------:R-:W-:Y:S05]  /*3400*/  BRA `(.L_x_1259) ;  /* 0x0000004000007947 */ /* 0x000fea0003800000 */
.L_x_1257:
[----:B-----5:R-:W-:-:S05]  /*3410*/  PRMT R101, RZ, 0x7610, R91 ;  /* 0x00007610ff657816 */ /* 0x020fca000000005b */
[----:B------:R-:W-:Y:S01]  /*3420*/  FADD.FTZ R190, R101, R190 ;  /* 0x000000be65be7221 */ /* 0x000fe20000010000 */
[----:B------:R-:W-:-:S05]  /*3430*/  @P2 PRMT R101, RZ, 0x7610, R95 ;  /* 0x00007610ff652816 */ /* 0x000fca000000005f */
[----:B------:R-:W-:-:S05]  /*3440*/  @P2 FADD.FTZ R190, R101, R190 ;  /* 0x000000be65be2221 */ /* 0x000fca0000010000 */
.L_x_1259:
[----:B------:R-:W-:-:S04]  /*3450*/  F2FP.BF16.PACK_AB R100, RZ, R190 ;  /* 0x000000beff64723e */ /* 0x000fc800000010ff */
[----:B------:R-:W-:Y:S02]  /*3460*/  PRMT R99, R99, 0x5410, R100 ;  /* 0x0000541063637816 */ /* 0x000fe40000000064 */
.L_x_1260:
        /* <DEDUP_REMOVED lines=16> */
.L_x_1262:
[----:B-----5:R-:W-:-:S05]  /*3570*/  PRMT R164, RZ, 0x5410, R92 ;  /* 0x00005410ffa47816 */ /* 0x020fca000000005c */
[----:B------:R-:W-:Y:S01]  /*3580*/  FADD.FTZ R191, R164, R191 ;  /* 0x000000bfa4bf7221 */ /* 0x000fe20000010000 */
[----:B------:R-:W-:Y:S05]  /*3590*/  BRA `(.L_x_1263) ;  /* 0x0000004000007947 */ /* 0x000fea0003800000 */
.L_x_1261:
[----:B0----5:R-:W-:-:S05]  /*35a0*/  PRMT R164, RZ, 0x5410, R88 ;  /* 0x00005410ffa47816 */ /* 0x021fca0000000058 */
[----:B------:R-:W-:Y:S01]  /*35b0*/  FADD.FTZ R191, R164, R191 ;  /* 0x000000bfa4bf7221 */ /* 0x000fe20000010000 */
[----:B------:R-:W-:-:S05]  /*35c0*/  @P2 PRMT R164, RZ, 0x5410, R92 ;  /* 0x00005410ffa42816 */ /* 0x000fca000000005c */
[----:B------:R-:W-:-:S05]  /*35d0*/  @P2 FADD.FTZ R191, R164, R191 ;  /* 0x000000bfa4bf2221 */ /* 0x000fca0000010000 */
.L_x_1263:
[----:B------:R-:W-:-:S04]  /*35e0*/  F2FP.BF16.PACK_AB R163, RZ, R191 ;  /* 0x000000bfffa3723e */ /* 0x000fc800000010ff */
[----:B------:R-:W-:Y:S02]  /*35f0*/  PRMT R96, R163, 0x7610, R96 ;  /* 0x00007610a3607816 */ /* 0x000fe40000000060 */
.L_x_1264:
[----:B------:R-:W-:Y:S01]  /*3600*/  PRMT R193, RZ, 0x7610, R100 ;  /* 0x00007610ffc17816 */ /* 0x000fe20000000064 */
[----:B------:R-:W-:Y:S05]  /*3610*/  @P3 BRA `(.L_x_1265) ;  /* 0x0000008000003947 */ /* 0x000fea0003800000 */
[----:B------:R-:W-:-:S04]  /*3620*/  ISETP.NE.U32.AND P4, PT, RZ, c[0x0][0x180], PT ;  /* 0x00006000ff007a0c */ /* 0x000fc80003f85070 */
[----:B------:R-:W-:-:S13]  /*3630*/  ISETP.NE.AND.EX P4, PT, RZ, c[0x0][0x184], PT, P4 ;  /* 0x00006100ff007a0c */ /* 0x000fda0003f85340 */
[----:B------:R-:W-:Y:S05]  /*3640*/  @P4 BRA `(.L_x_1266) ;  /* 0x0000002000004947 */ /* 0x000fea0003800000 */
[----:B------:R-:W-:Y:S05]  /*3650*/  @P0 BRA `(.L_x_1267) ;  /* 0x0000008000000947 */ /* 0x000fea0003800000 */
[----:B------:R-:W-:Y:S05]  /*3660*/  BRA `(.L_x_1268) ;  /* 0x0000009000007947 */ /* 0x000fea0003800000 */
.L_x_1266:
[----:B-----5:R-:W-:-:S05]  /*3670*/  PRMT R100, RZ, 0x7610, R92 ;  /* 0x00007610ff647816 */ /* 0x020fca000000005c */
[----:B------:R-:W-:Y:S01]  /*3680*/  FADD.FTZ R193, R100, R193 ;  /* 0x000000c164c17221 */ /* 0x000fe20000010000 */
[----:B------:R-:W-:Y:S05]  /*3690*/  BRA `(.L_x_1267) ;  /* 0x0000004000007947 */ /* 0x000fea0003800000 */
.L_x_1265:
[----:B-----5:R-:W-:-:S05]  /*36a0*/  PRMT R100, RZ, 0x7610, R88 ;  /* 0x00007610ff647816 */ /* 0x020fca0000000058 */
[----:B------:R-:W-:Y:S01]  /*36b0*/  FADD.FTZ R193, R100, R193 ;  /* 0x000000c164c17221 */ /* 0x000fe20000010000 */
[----:B------:R-:W-:-:S05]  /*36c0*/  @P2 PRMT R100, RZ, 0x7610, R92 ;  /* 0x00007610ff642816 */ /* 0x000fca000000005c */
[----:B------:R-:W-:-:S05]  /*36d0*/  @P2 FADD.FTZ R193, R100, R193 ;  /* 0x000000c164c12221 */ /* 0x000fca0000010000 */
.L_x_1267:
[----:B------:R-:W-:-:S04]  /*36e0*/  F2FP.BF16.PACK_AB R100, RZ, R193 ;  /* 0x000000c1ff64723e */ /* 0x000fc800000010ff */
[----:B------:R-:W-:Y:S02]  /*36f0*/  PRMT R96, R96, 0x5410, R100 ;  /* 0x0000541060607816 */ /* 0x000fe40000000064 */
.L_x_1268:
[----:B------:R-:W-:Y:S01]  /*3700*/  PRMT R192, RZ, 0x5410, R101 ;  /* 0x00005410ffc07816 */ /* 0x000fe20000000065 */
[----:B------:R-:W-:Y:S05]  /*3710*/  @P3 BRA `(.L_x_1269) ;  /* 0x0000008000003947 */ /* 0x000fea0003800000 */
[----:B------:R-:W-:-:S04]  /*3720*/  ISETP.NE.U32.AND P4, PT, RZ, c[0x0][0x180], PT ;  /* 0x00006000ff007a0c */ /* 0x000fc80003f85070 */
[----:B------:R-:W-:-:S13]  /*3730*/  ISETP.NE.AND.EX P4, PT, RZ, c[0x0][0x184], PT, P4 ;  /* 0x00006100ff007a0c */ /* 0x000fda0003f85340 */
[----:B------:R-:W-:Y:S05]  /*3740*/  @P4 BRA `(.L_x_1270) ;  /* 0x0000002000004947 */ /* 0x000fea0003800000 */
[----:B------:R-:W-:Y:S05]  /*3750*/  @P0 BRA `(.L_x_1271) ;  /* 0x0000008000000947 */ /* 0x000fea0003800000 */
[----:B------:R-:W-:Y:S05]  /*3760*/  BRA `(.L_x_1272) ;  /* 0x0000009000007947 */ /* 0x000fea0003800000 */
.L_x_1270:
[----:B-----5:R-:W-:-:S05]  /*3770*/  PRMT R163, RZ, 0x5410, R93 ;  /* 0x00005410ffa37816 */ /* 0x020fca000000005d */
[----:B------:R-:W-:Y:S01]  /*3780*/  FADD.FTZ R192, R163, R192 ;  /* 0x000000c0a3c07221 */ /* 0x000fe20000010000 */
[----:B------:R-:W-:Y:S05]  /*3790*/  BRA `(.L_x_1271) ;  /* 0x0000004000007947 */ /* 0x000fea0003800000 */
.L_x_1269:
[----:B-----5:R-:W-:-:S05]  /*37a0*/  PRMT R163, RZ, 0x5410, R89 ;  /* 0x00005410ffa37816 */ /* 0x020fca0000000059 */
[----:B------:R-:W-:Y:S01]  /*37b0*/  FADD.FTZ R192, R163, R192 ;  /* 0x000000c0a3c07221 */ /* 0x000fe20000010000 */
[----:B------:R-:W-:-:S05]  /*37c0*/  @P2 PRMT R163, RZ, 0x5410, R93 ;  /* 0x00005410ffa32816 */ /* 0x000fca000000005d */
[----:B------:R-:W-:-:S05]  /*37d0*/  @P2 FADD.FTZ R192, R163, R192 ;  /* 0x000000c0a3c02221 */ /* 0x000fca0000010000 */
.L_x_1271:
[----:B------:R-:W-:-:S04]  /*37e0*/  F2FP.BF16.PACK_AB R100, RZ, R192 ;  /* 0x000000c0ff64723e */ /* 0x000fc800000010ff */
[----:B------:R-:W-:Y:S02]  /*37f0*/  PRMT R97, R100, 0x7610, R97 ;  /* 0x0000761064617816 */ /* 0x000fe40000000061 */
.L_x_1272:
[----:B------:R-:W-:Y:S01]  /*3800*/  PRMT R195, RZ, 0x7610, R101 ;  /* 0x00007610ffc37816 */ /* 0x000fe20000000065 */
[----:B------:R-:W-:Y:S05]  /*3810*/  @P3 BRA `(.L_x_1273) ;  /* 0x0000008000003947 */ /* 0x000fea0003800000 */
[----:B------:R-:W-:-:S04]  /*3820*/  ISETP.NE.U32.AND P4, PT, RZ, c[0x0][0x180], PT ;  /* 0x00006000ff007a0c */ /* 0x000fc80003f85070 */
[----:B------:R-:W-:-:S13]  /*3830*/  ISETP.NE.AND.EX P4, PT, RZ, c[0x0][0x184], PT, P4 ;  /* 0x00006100ff007a0c */ /* 0x000fda0003f85340 */
[----:B------:R-:W-:Y:S05]  /*3840*/  @P4 BRA `(.L_x_1274) ;  /* 0x0000002000004947 */ /* 0x000fea0003800000 */
[----:B------:R-:W-:Y:S05]  /*3850*/  @P0 BRA `(.L_x_1275) ;  /* 0x0000008000000947 */ /* 0x000fea0003800000 */
[----:B------:R-:W-:Y:S05]  /*3860*/  BRA `(.L_x_1276) ;  /* 0x0000009000007947 */ /* 0x000fea0003800000 */
.L_x_1274:
[----:B-----5:R-:W-:-:S05]  /*3870*/  PRMT R100, RZ, 0x7610, R93 ;  /* 0x00007610ff647816 */ /* 0x020fca000000005d */
[----:B------:R-:W-:Y:S01]  /*3880*/  FADD.FTZ R195, R100, R195 ;  /* 0x000000c364c37221 */ /* 0x000fe20000010000 */
[----:B------:R-:W-:Y:S05]  /*3890*/  BRA `(.L_x_1275) ;  /* 0x0000004000007947 */ /* 0x000fea0003800000 */
.L_x_1273:
[----:B-----5:R-:W-:-:S05]  /*38a0*/  PRMT R100, RZ, 0x7610, R89 ;  /* 0x00007610ff647816 */ /* 0x020fca0000000059 */
[----:B------:R-:W-:Y:S01]  /*38b0*/  FADD.FTZ R195, R100, R195 ;  /* 0x000000c364c37221 */ /* 0x000fe20000010000 */
[----:B------:R-:W-:-:S05]  /*38c0*/  @P2 PRMT R100, RZ, 0x7610, R93 ;  /* 0x00007610ff642816 */ /* 0x000fca000000005d */
[----:B------:R-:W-:-:S05]  /*38d0*/  @P2 FADD.FTZ R195, R100, R195 ;  /* 0x000000c364c32221 */ /* 0x000fca0000010000 */
.L_x_1275:
[----:B------:R-:W-:-:S04]  /*38e0*/  F2FP.BF16.PACK_AB R100, RZ, R195 ;  /* 0x000000c3ff64723e */ /* 0x000fc800000010ff */
[----:B------:R-:W-:Y:S02]  /*38f0*/  PRMT R97, R97, 0x5410, R100 ;  /* 0x0000541061617816 */ /* 0x000fe40000000064 */
.L_x_1276:
[----:B------:R-:W-:Y:S01]  /*3900*/  PRMT R194, RZ, 0x5410, R102 ;  /* 0x00005410ffc27816 */ /* 0x000fe20000000066 */
[----:B------:R-:W-:Y:S05]  /*3910*/  @P3 BRA `(.L_x_1277) ;  /* 0x0000008000003947 */ /* 0x000fea0003800000 */
[----:B------:R-:W-:-:S04]  /*3920*/  ISETP.NE.U32.AND P4, PT, RZ, c[0x0][0x180], PT ;  /* 0x00006000ff007a0c */ /* 0x000fc80003f85070 */
[----:B------:R-:W-:-:S13]  /*3930*/  ISETP.NE.AND.EX P4, PT, RZ, c[0x0][0x184], PT, P4 ;  /* 0x00006100ff007a0c */ /* 0x000fda0003f85340 */
[----:B------:R-:W-:Y:S05]  /*3940*/  @P4 BRA `(.L_x_1278) ;  /* 0x0000002000004947 */ /* 0x000fea0003800000 */
[----:B------:R-:W-:Y:S05]  /*3950*/  @P0 BRA `(.L_x_1279) ;  /* 0x0000008000000947 */ /* 0x000fea0003800000 */
[----:B------:R-:W-:Y:S05]  /*3960*/  BRA `(.L_x_1280) ;  /* 0x0000009000007947 */ /* 0x000fea0003800000 */
.L_x_1278:
[----:B-----5:R-:W-:-:S05]  /*3970*/  PRMT R101, RZ, 0x5410, R94 ;  /* 0x00005410ff657816 */ /* 0x020fca000000005e */
[----:B------:R-:W-:Y:S01]  /*3980*/  FADD.FTZ R194, R101, R194 ;  /* 0x000000c265c27221 */ /* 0x000fe20000010000 */
[----:B------:R-:W-:Y:S05]  /*3990*/  BRA `(.L_x_1279) ;  /* 0x0000004000007947 */ /* 0x000fea0003800000 */
.L_x_1277:
[----:B-----5:R-:W-:-:S05]  /*39a0*/  PRMT R101, RZ, 0x5410, R90 ;  /* 0x00005410ff657816 */ /* 0x020fca000000005a */
[----:B------:R-:W-:Y:S01]  /*39b0*/  FADD.FTZ R194, R101, R194 ;  /* 0x000000c265c27221 */ /* 0x000fe20000010000 */
[----:B------:R-:W-:-:S05]  /*39c0*/  @P2 PRMT R101, RZ, 0x5410, R94 ;  /* 0x00005410ff652816 */ /* 0x000fca000000005e */
[----:B------:R-:W-:-:S05]  /*39d0*/  @P2 FADD.FTZ R194, R101, R194 ;  /* 0x000000c265c22221 */ /* 0x000fca0000010000 */
.L_x_1279:
[----:B------:R-:W-:-:S04]  /*39e0*/  F2FP.BF16.PACK_AB R100, RZ, R194 ;  /* 0x000000c2ff64723e */ /* 0x000fc800000010ff */
[----:B------:R-:W-:Y:S02]  /*39f0*/  PRMT R98, R100, 0x7610, R98 ;  /* 0x0000761064627816 */ /* 0x000fe40000000062 */
.L_x_1280:
[----:B------:R-:W-:Y:S01]  /*3a00*/  PRMT R196, RZ, 0x7610, R102 ;  /* 0x00007610ffc47816 */ /* 0x000fe20000000066 */
[----:B------:R-:W-:Y:S05]  /*3a10*/  @P3 BRA `(.L_x_1281) ;  /* 0x0000008000003947 */ /* 0x000fea0003800000 */
[----:B------:R-:W-:-:S04]  /*3a20*/  ISETP.NE.U32.AND P4, PT, RZ, c[0x0][0x180], PT ;  /* 0x00006000ff007a0c */ /* 0x000fc80003f85070 */
[----:B------:R-:W-:-:S13]  /*3a30*/  ISETP.NE.AND.EX P4, PT, RZ, c[0x0][0x184], PT, P4 ;  /* 0x00006100ff007a0c */ /* 0x000fda0003f85340 */
[----:B------:R-:W-:Y:S05]  /*3a40*/  @P4 BRA `(.L_x_1282) ;  /* 0x0000002000004947 */ /* 0x000fea0003800000 */
[----:B------:R-:W-:Y:S05]  /*3a50*/  @P0 BRA `(.L_x_1283) ;  /* 0x0000008000000947 */ /* 0x000fea0003800000 */
[----:B------:R-:W-:Y:S05]  /*3a60*/  BRA `(.L_x_1284) ;  /* 0x0000009000007947 */ /* 0x000fea0003800000 */
.L_x_1282:
[----:B-----5:R-:W-:-:S05]  /*3a70*/  PRMT R101, RZ, 0x7610, R94 ;  /* 0x00007610ff657816 */ /* 0x020fca000000005e */
[----:B------:R-:W-:Y:S01]  /*3a80*/  FADD.FTZ R196, R101, R196 ;  /* 0x000000c465c47221 */ /* 0x000fe20000010000 */
[----:B------:R-:W-:Y:S05]  /*3a90*/  BRA `(.L_x_1283) ;  /* 0x0000004000007947 */ /* 0x000fea0003800000 */
.L_x_1281:
[----:B-----5:R-:W-:-:S05]  /*3aa0*/  PRMT R101, RZ, 0x7610, R90 ;  /* 0x00007610ff657816 */ /* 0x020fca000000005a */
[----:B------:R-:W-:Y:S01]  /*3ab0*/  FADD.FTZ R196, R101, R196 ;  /* 0x000000c465c47221 */ /* 0x000fe20000010000 */
[----:B------:R-:W-:-:S05]  /*3ac0*/  @P2 PRMT R101, RZ, 0x7610, R94 ;  /* 0x00007610ff652816 */ /* 0x000fca000000005e */
[----:B------:R-:W-:-:S05]  /*3ad0*/  @P2 FADD.FTZ R196, R101, R196 ;  /* 0x000000c465c42221 */ /* 0x000fca0000010000 */
.L_x_1283:
[----:B------:R-:W-:-:S04]  /*3ae0*/  F2FP.BF16.PACK_AB R100, RZ, R196 ;  /* 0x000000c4ff64723e */ /* 0x000fc800000010ff */
[----:B------:R-:W-:Y:S02]  /*3af0*/  PRMT R98, R98, 0x5410, R100 ;  /* 0x0000541062627816 */ /* 0x000fe40000000064 */
.L_x_1284:
[----:B------:R-:W-:Y:S01]  /*3b00*/  PRMT R197, RZ, 0x5410, R103 ;  /* 0x00005410ffc57816 */ /* 0x000fe20000000067 */
[----:B------:R-:W-:Y:S05]  /*3b10*/  @P3 BRA `(.L_x_1285) ;  /* 0x0000008000003947 */ /* 0x000fea0003800000 */
[----:B------:R-:W-:-:S04]  /*3b20*/  ISETP.NE.U32.AND P4, PT, RZ, c[0x0][0x180], PT ;  /* 0x00006000ff007a0c */ /* 0x000fc80003f85070 */
[----:B------:R-:W-:-:S13]  /*3b30*/  ISETP.NE.AND.EX P4, PT, RZ, c[0x0][0x184], PT, P4 ;  /* 0x00006100ff007a0c */ /* 0x000fda0003f85340 */
[----:B------:R-:W-:Y:S05]  /*3b40*/  @P4 BRA `(.L_x_1286) ;  /* 0x0000002000004947 */ /* 0x000fea0003800000 */
[----:B------:R-:W-:Y:S05]  /*3b50*/  @P0 BRA `(.L_x_1287) ;  /* 0x0000008000000947 */ /* 0x000fea0003800000 */
[----:B------:R-:W-:Y:S05]  /*3b60*/  BRA `(.L_x_1288) ;  /* 0x0000009000007947 */ /* 0x000fea0003800000 */
.L_x_1286:
[----:B-----5:R-:W-:-:S05]  /*3b70*/  PRMT R100, RZ, 0x5410, R95 ;  /* 0x00005410ff647816 */ /* 0x020fca000000005f */
[----:B------:R-:W-:Y:S01]  /*3b80*/  FADD.FTZ R197, R100, R197 ;  /* 0x000000c564c57221 */ /* 0x000fe20000010000 */
[----:B------:R-:W-:Y:S05]  /*3b90*/  BRA `(.L_x_1287) ;  /* 0x0000004000007947 */ /* 0x000fea0003800000 */
.L_x_1285:
[----:B-----5:R-:W-:-:S05]  /*3ba0*/  PRMT R100, RZ, 0x5410, R91 ;  /* 0x00005410ff647816 */ /* 0x020fca000000005b */
[----:B------:R-:W-:Y:S01]  /*3bb0*/  FADD.FTZ R197, R100, R197 ;  /* 0x000000c564c57221 */ /* 0x000fe20000010000 */
[----:B------:R-:W-:-:S05]  /*3bc0*/  @P2 PRMT R100, RZ, 0x5410, R95 ;  /* 0x00005410ff642816 */ /* 0x000fca000000005f */
[----:B------:R-:W-:-:S05]  /*3bd0*/  @P2 FADD.FTZ R197, R100, R197 ;  /* 0x000000c564c52221 */ /* 0x000fca0000010000 */
.L_x_1287:
[----:B------:R-:W-:-:S04]  /*3be0*/  F2FP.BF16.PACK_AB R100, RZ, R197 ;  /* 0x000000c5ff64723e */ /* 0x000fc800000010ff */
[----:B------:R-:W-:Y:S02]  /*3bf0*/  PRMT R99, R100, 0x7610, R99 ;  /* 0x0000761064637816 */ /* 0x000fe40000000063 */
.L_x_1288:
[----:B------:R-:W-:Y:S01]  /*3c00*/  PRMT R198, RZ, 0x7610, R103 ;  /* 0x00007610ffc67816 */ /* 0x000fe20000000067 */
[----:B------:R-:W-:Y:S05]  /*3c10*/  @P3 BRA `(.L_x_1289) ;  /* 0x0000008000003947 */ /* 0x000fea0003800000 */
[----:B------:R-:W-:-:S04]  /*3c20*/  ISETP.NE.U32.AND P4, PT, RZ, c[0x0][0x180], PT ;  /* 0x00006000ff007a0c */ /* 0x000fc80003f85070 */
[----:B------:R-:W-:-:S13]  /*3c30*/  ISETP.NE.AND.EX P4, PT, RZ, c[0x0][0x184], PT, P4 ;  /* 0x00006100ff007a0c */ /* 0x000fda0003f85340 */
[----:B------:R-:W-:Y:S05]  /*3c40*/  @P4 BRA `(.L_x_1290) ;  /* 0x0000002000004947 */ /* 0x000fea0003800000 */
[----:B------:R-:W-:Y:S05]  /*3c50*/  @P0 BRA `(.L_x_1291) ;  /* 0x0000008000000947 */ /* 0x000fea0003800000 */
[----:B------:R-:W-:Y:S05]  /*3c60*/  BRA `(.L_x_1292) ;  /* 0x0000009000007947 */ /* 0x000fea0003800000 */
.L_x_1290:
[----:B-----5:R-:W-:-:S05]  /*3c70*/  PRMT R101, RZ, 0x7610, R95 ;  /* 0x00007610ff657816 */ /* 0x020fca000000005f */
[----:B------:R-:W-:Y:S01]  /*3c80*/  FADD.FTZ R198, R101, R198 ;  /* 0x000000c665c67221 */ /* 0x000fe20000010000 */
[----:B------:R-:W-:Y:S05]  /*3c90*/  BRA `(.L_x_1291) ;  /* 0x0000004000007947 */ /* 0x000fea0003800000 */
.L_x_1289:
[----:B-----5:R-:W-:-:S05]  /*3ca0*/  PRMT R101, RZ, 0x7610, R91 ;  /* 0x00007610ff657816 */ /* 0x020fca000000005b */
[----:B------:R-:W-:Y:S01]  /*3cb0*/  FADD.FTZ R198, R101, R198 ;  /* 0x000000c665c67221 */ /* 0x000fe20000010000 */
[----:B------:R-:W-:-:S05]  /*3cc0*/  @P2 PRMT R101, RZ, 0x7610, R95 ;  /* 0x00007610ff652816 */ /* 0x000fca000000005f */
[----:B------:R-:W-:-:S05]  /*3cd0*/  @P2 FADD.FTZ R198, R101, R198 ;  /* 0x000000c665c62221 */ /* 0x000fca0000010000 */
.L_x_1291:
[----:B------:R-:W-:-:S04]  /*3ce0*/  F2FP.BF16.PACK_AB R100, RZ, R198 ;  /* 0x000000c6ff64723e */ /* 0x000fc800000010ff */
[----:B------:R-:W-:Y:S02]  /*3cf0*/  PRMT R99, R99, 0x5410, R100 ;  /* 0x0000541063637816 */ /* 0x000fe40000000064 */
.L_x_1292:
        /* <DEDUP_REMOVED lines=16> */
.L_x_1294:
[----:B-----5:R-:W-:-:S05]  /*3e00*/  PRMT R164, RZ, 0x5410, R92 ;  /* 0x00005410ffa47816 */ /* 0x020fca000000005c */
[----:B------:R-:W-:Y:S01]  /*3e10*/  FADD.FTZ R199, R164, R199 ;  /* 0x000000c7a4c77221 */ /* 0x000fe20000010000 */
[----:B------:R-:W-:Y:S05]  /*3e20*/  BRA `(.L_x_1295) ;  /* 0x0000004000007947 */ /* 0x000fea0003800000 */
.L_x_1293:
[----:B0----5:R-:W-:-:S05]  /*3e30*/  PRMT R164, RZ, 0x5410, R88 ;  /* 0x00005410ffa47816 */ /* 0x021fca0000000058 */
[----:B------:R-:W-:Y:S01]  /*3e40*/  FADD.FTZ R199, R164, R199 ;  /* 0x000000c7a4c77221 */ /* 0x000fe20000010000 */
[----:B------:R-:W-:-:S05]  /*3e50*/  @P2 PRMT R164, RZ, 0x5410, R92 ;  /* 0x00005410ffa42816 */ /* 0x000fca000000005c */
[----:B------:R-:W-:-:S05]  /*3e60*/  @P2 FADD.FTZ R199, R164, R199 ;  /* 0x000000c7a4c72221 */ /* 0x000fca0000010000 */
.L_x_1295:
[----:B------:R-:W-:-:S04]  /*3e70*/  F2FP.BF16.PACK_AB R164, RZ, R199 ;  /* 0x000000c7ffa4723e */ /* 0x000fc800000010ff */
[----:B------:R-:W-:Y:S02]  /*3e80*/  PRMT R96, R164, 0x7610, R96 ;  /* 0x00007610a4607816 */ /* 0x000fe40000000060 */
.L_x_1296:
[----:B------:R-:W-:Y:S01]  /*3e90*/  PRMT R201, RZ, 0x7610, R100 ;  /* 0x00007610ffc97816 */ /* 0x000fe20000000064 */
[----:B------:R-:W-:Y:S05]  /*3ea0*/  @P3 BRA `(.L_x_1297) ;  /* 0x0000008000003947 */ /* 0x000fea0003800000 */
[----:B------:R-:W-:-:S04]  /*3eb0*/  ISETP.NE.U32.AND P4, PT, RZ, c[0x0][0x180], PT ;  /* 0x00006000ff007a0c */ /* 0x000fc80003f85070 */
[----:B------:R-:W-:-:S13]  /*3ec0*/  ISETP.NE.AND.EX P4, PT, RZ, c[0x0][0x184], PT, P4 ;  /* 0x00006100ff007a0c */ /* 0x000fda0003f85340 */
[----:B------:R-:W-:Y:S05]  /*3ed0*/  @P4 BRA `(.L_x_1298) ;  /* 0x0000002000004947 */ /* 0x000fea0003800000 */
[----:B------:R-:W-:Y:S05]  /*3ee0*/  @P0 BRA `(.L_x_1299) ;  /* 0x0000008000000947 */ /* 0x000fea0003800000 */
[----:B------:R-:W-:Y:S05]  /*3ef0*/  BRA `(.L_x_1300) ;  /* 0x0000009000007947 */ /* 0x000fea0003800000 */
.L_x_1298:
[----:B-----5:R-:W-:-:S05]  /*3f00*/  PRMT R100, RZ, 0x7610, R92 ;  /* 0x00007610ff647816 */ /* 0x020fca000000005c */
[----:B------:R-:W-:Y:S01]  /*3f10*/  FADD.FTZ R201, R100, R201 ;  /* 0x000000c964c97221 */ /* 0x000fe20000010000 */
[----:B------:R-:W-:Y:S05]  /*3f20*/  BRA `(.L_x_1299) ;  /* 0x0000004000007947 */ /* 0x000fea0003800000 */
.L_x_1297:
[----:B-----5:R-:W-:-:S05]  /*3f30*/  PRMT R100, RZ, 0x7610, R88 ;  /* 0x00007610ff647816 */ /* 0x020fca0000000058 */
[----:B------:R-:W-:Y:S01]  /*3f40*/  FADD.FTZ R201, R100, R201 ;  /* 0x000000c964c97221 */ /* 0x000fe20000010000 */
[----:B------:R-:W-:-:S05]  /*3f50*/  @P2 PRMT R100, RZ, 0x7610, R92 ;  /* 0x00007610ff642816 */ /* 0x000fca000000005c */
[----:B------:R-:W-:-:S05]  /*3f60*/  @P2 FADD.FTZ R201, R100, R201 ;  /* 0x000000c964c92221 */ /* 0x000fca0000010000 */
.L_x_1299:
[----:B------:R-:W-:-:S04]  /*3f70*/  F2FP.BF16.PACK_AB R100, RZ, R201 ;  /* 0x000000c9ff64723e */ /* 0x000fc800000010ff */
[----:B------:R-:W-:Y:S02]  /*3f80*/  PRMT R96, R96, 0x5410, R100 ;  /* 0x0000541060607816 */ /* 0x000fe40000000064 */
.L_x_1300:
[----:B------:R-:W-:Y:S01]  /*3f90*/  PRMT R200, RZ, 0x5410, R101 ;  /* 0x00005410ffc87816 */ /* 0x000fe20000000065 */
[----:B------:R-:W-:Y:S05]  /*3fa0*/  @P3 BRA `(.L_x_1301) ;  /* 0x0000008000003947 */ /* 0x000fea0003800000 */
[----:B------:R-:W-:-:S04]  /*3fb0*/  ISETP.NE.U32.AND P4, PT, RZ, c[0x0][0x180], PT ;  /* 0x00006000ff007a0c */ /* 0x000fc80003f85070 */
[----:B------:R-:W-:-:S13]  /*3fc0*/  ISETP.NE.AND.EX P4, PT, RZ, c[0x0][0x184], PT, P4 ;  /* 0x00006100ff007a0c */ /* 0x000fda0003f85340 */
[----:B------:R-:W-:Y:S05]  /*3fd0*/  @P4 BRA `(.L_x_1302) ;  /* 0x0000002000004947 */ /* 0x000fea0003800000 */
[----:B------:R-:W-:Y:S05]  /*3fe0*/  @P0 BRA `(.L_x_1303) ;  /* 0x0000008000000947 */ /* 0x000fea0003800000 */
[----:B------:R-:W-:Y:S05]  /*3ff0*/  BRA `(.L_x_1304) ;  /* 0x0000009000007947 */ /* 0x000fea0003800000 */
.L_x_1302:
[----:B-----5:R-:W-:-:S05]  /*4000*/  PRMT R165, RZ, 0x5410, R93 ;  /* 0x00005410ffa57816 */ /* 0x020fca000000005d */
[----:B------:R-:W-:Y:S01]  /*4010*/  FADD.FTZ R200, R165, R200 ;  /* 0x000000c8a5c87221 */ /* 0x000fe20000010000 */
[----:B------:R-:W-:Y:S05]  /*4020*/  BRA `(.L_x_1303) ;  /* 0x0000004000007947 */ /* 0x000fea0003800000 */
.L_x_1301:
[----:B-----5:R-:W-:-:S05]  /*4030*/  PRMT R165, RZ, 0x5410, R89 ;  /* 0x00005410ffa57816 */ /* 0x020fca0000000059 */
[----:B------:R-:W-:Y:S01]  /*4040*/  FADD.FTZ R200, R165, R200 ;  /* 0x000000c8a5c87221 */ /* 0x000fe20000010000 */
[----:B------:R-:W-:-:S05]  /*4050*/  @P2 PRMT R165, RZ, 0x5410, R93 ;  /* 0x00005410ffa52816 */ /* 0x000fca000000005d */
[----:B------:R-:W-:-:S05]  /*4060*/  @P2 FADD.FTZ R200, R165, R200 ;  /* 0x000000c8a5c82221 */ /* 0x000fca0000010000 */
.L_x_1303:
[----:B------:R-:W-:-:S04]  /*4070*/  F2FP.BF16.PACK_AB R100, RZ, R200 ;  /* 0x000000c8ff64723e */ /* 0x000fc800000010ff */
[----:B------:R-:W-:Y:S02]  /*4080*/  PRMT R97, R100, 0x7610, R97 ;  /* 0x0000761064617816 */ /* 0x000fe40000000061 */
.L_x_1304:
[----:B------:R-:W-:Y:S01]  /*4090*/  PRMT R203, RZ, 0x7610, R101 ;  /* 0x00007610ffcb7816 */ /* 0x000fe20000000065 */
[----:B------:R-:W-:Y:S05]  /*40a0*/  @P3 BRA `(.L_x_1305) ;  /* 0x0000008000003947 */ /* 0x000fea0003800000 */
[----:B------:R-:W-:-:S04]  /*40b0*/  ISETP.NE.U32.AND P4, PT, RZ, c[0x0][0x180], PT ;  /* 0x00006000ff007a0c */ /* 0x000fc80003f85070 */
[----:B------:R-:W-:-:S13]  /*40c0*/  ISETP.NE.AND.EX P4, PT, RZ, c[0x0][0x184], PT, P4 ;  /* 0x00006100ff007a0c */ /* 0x000fda0003f85340 */
[----:B------:R-:W-:Y:S05]  /*40d0*/  @P4 BRA `(.L_x_1306) ;  /* 0x0000002000004947 */ /* 0x000fea0003800000 */
[----:B------:R-:W-:Y:S05]  /*40e0*/  @P0 BRA `(.L_x_1307) ;  /* 0x0000008000000947 */ /* 0x000fea0003800000 */
[----:B------:R-:W-:Y:S05]  /*40f0*/  BRA `(.L_x_1308) ;  /* 0x0000009000007947 */ /* 0x000fea0003800000 */
.L_x_1306:
[----:B-----5:R-:W-:-:S05]  /*4100*/  PRMT R100, RZ, 0x7610, R93 ;  /* 0x00007610ff647816 */ /* 0x020fca000000005d */
[----:B------:R-:W-:Y:S01]  /*4110*/  FADD.FTZ R203, R100, R203 ;  /* 0x000000cb64cb7221 */ /* 0x000fe20000010000 */
[----:B------:R-:W-:Y:S05]  /*4120*/  BRA `(.L_x_1307) ;  /* 0x0000004000007947 */ /* 0x000fea0003800000 */
.L_x_1305:
[----:B-----5:R-:W-:-:S05]  /*4130*/  PRMT R100, RZ, 0x7610, R89 ;  /* 0x00007610ff647816 */ /* 0x020fca0000000059 */
[----:B------:R-:W-:Y:S01]  /*4140*/  FADD.FTZ R203, R100, R203 ;  /* 0x000000cb64cb7221 */ /* 0x000fe20000010000 */
[----:B------:R-:W-:-:S05]  /*4150*/  @P2 PRMT R100, RZ, 0x7610, R93 ;  /* 0x00007610ff642816 */ /* 0x000fca000000005d */
[----:B------:R-:W-:-:S05]  /*4160*/  @P2 FADD.FTZ R203, R100, R203 ;  /* 0x000000cb64cb2221 */ /* 0x000fca0000010000 */
.L_x_1307:
[----:B------:R-:W-:-:S04]  /*4170*/  F2FP.BF16.PACK_AB R100, RZ, R203 ;  /* 0x000000cbff64723e */ /* 0x000fc800000010ff */
[----:B------:R-:W-:Y:S02]  /*4180*/  PRMT R97, R97, 0x5410, R100 ;  /* 0x0000541061617816 */ /* 0x000fe40000000064 */
.L_x_1308:
[----:B------:R-:W-:Y:S01]  /*4190*/  PRMT R202, RZ, 0x5410, R102 ;  /* 0x00005410ffca7816 */ /* 0x000fe20000000066 */
[----:B------:R-:W-:Y:S05]  /*41a0*/  @P3 BRA `(.L_x_1309) ;  /* 0x0000008000003947 */ /* 0x000fea0003800000 */
[----:B------:R-:W-:-:S04]  /*41b0*/  ISETP.NE.U32.AND P4, PT, RZ, c[0x0][0x180], PT ;  /* 0x00006000ff007a0c */ /* 0x000fc80003f85070 */
[----:B------:R-:W-:-:S13]  /*41c0*/  ISETP.NE.AND.EX P4, PT, RZ, c[0x0][0x184], PT, P4 ;  /* 0x00006100ff007a0c */ /* 0x000fda0003f85340 */
[----:B------:R-:W-:Y:S05]  /*41d0*/  @P4 BRA `(.L_x_1310) ;  /* 0x0000002000004947 */ /* 0x000fea0003800000 */
[----:B------:R-:W-:Y:S05]  /*41e0*/  @P0 BRA `(.L_x_1311) ;  /* 0x0000008000000947 */ /* 0x000fea0003800000 */
[----:B------:R-:W-:Y:S05]  /*41f0*/  BRA `(.L_x_1312) ;  /* 0x0000009000007947 */ /* 0x000fea0003800000 */
.L_x_1310:
[----:B-----5:R-:W-:-:S05]  /*4200*/  PRMT R101, RZ, 0x5410, R94 ;  /* 0x00005410ff657816 */ /* 0x020fca000000005e */
[----:B------:R-:W-:Y:S01]  /*4210*/  FADD.FTZ R202, R101, R202 ;  /* 0x000000ca65ca7221 */ /* 0x000fe20000010000 */
[----:B------:R-:W-:Y:S05]  /*4220*/  BRA `(.L_x_1311) ;  /* 0x0000004000007947 */ /* 0x000fea0003800000 */
.L_x_1309:
[----:B-----5:R-:W-:-:S05]  /*4230*/  PRMT R101, RZ, 0x5410, R90 ;  /* 0x00005410ff657816 */ /* 0x020fca000000005a */
[----:B------:R-:W-:Y:S01]  /*4240*/  FADD.FTZ R202, R101, R202 ;  /* 0x000000ca65ca7221 */ /* 0x000fe20000010000 */
[----:B------:R-:W-:-:S05]  /*4250*/  @P2 PRMT R101, RZ, 0x5410, R94 ;  /* 0x00005410ff652816 */ /* 0x000fca000000005e */
[----:B------:R-:W-:-:S05]  /*4260*/  @P2 FADD.FTZ R202, R101, R202 ;  /* 0x000000ca65ca2221 */ /* 0x000fca0000010000 */
.L_x_1311:
[----:B------:R-:W-:-:S04]  /*4270*/  F2FP.BF16.PACK_AB R100, RZ, R202 ;  /* 0x000000caff64723e */ /* 0x000fc800000010ff */
[----:B------:R-:W-:Y:S02]  /*4280*/  PRMT R98, R100, 0x7610, R98 ;  /* 0x0000761064627816 */ /* 0x000fe40000000062 */
.L_x_1312:
[----:B------:R-:W-:Y:S01]  /*4290*/  PRMT R205, RZ, 0x7610, R102 ;  /* 0x00007610ffcd7816 */ /* 0x000fe20000000066 */
[----:B------:R-:W-:Y:S05]  /*42a0*/  @P3 BRA `(.L_x_1313) ;  /* 0x0000008000003947 */ /* 0x000fea0003800000 */
[----:B------:R-:W-:-:S04]  /*42b0*/  ISETP.NE.U32.AND P4, PT, RZ, c[0x0][0x180], PT ;  /* 0x00006000ff007a0c */ /* 0x000fc80003f85070 */
[----:B------:R-:W-:-:S13]  /*42c0*/  ISETP.NE.AND.EX P4, PT, RZ, c[0x0][0x184], PT, P4 ;  /* 0x00006100ff007a0c */ /* 0x000fda0003f85340 */
[----:B------:R-:W-:Y:S05]  /*42d0*/  @P4 BRA `(.L_x_1314) ;  /* 0x0000002000004947 */ /* 0x000fea0003800000 */
[----:B------:R-:W-:Y:S05]  /*42e0*/  @P0 BRA `(.L_x_1315) ;  /* 0x0000008000000947 */ /* 0x000fea0003800000 */
[----:B------:R-:W-:Y:S05]  /*42f0*/  BRA `(.L_x_1316) ;  /* 0x0000009000007947 */ /* 0x000fea0003800000 */
.L_x_1314:
[----:B-----5:R-:W-:-:S05]  /*4300*/  PRMT R100, RZ, 0x7610, R94 ;  /* 0x00007610ff647816 */ /* 0x020fca000000005e */
[----:B------:R-:W-:Y:S01]  /*4310*/  FADD.FTZ R205, R100, R205 ;  /* 0x000000cd64cd7221 */ /* 0x000fe20000010000 */
[----:B------:R-:W-:Y:S05]  /*4320*/  BRA `(.L_x_1315) ;  /* 0x0000004000007947 */ /* 0x000fea0003800000 */
.L_x_1313:
[----:B-----5:R-:W-:-:S05]  /*4330*/  PRMT R100, RZ, 0x7610, R90 ;  /* 0x00007610ff647816 */ /* 0x020fca000000005a */
[----:B------:R-:W-:Y:S01]  /*4340*/  FADD.FTZ R205, R100, R205 ;  /* 0x000000cd64cd7221 */ /* 0x000fe20000010000 */
[----:B------:R-:W-:-:S05]  /*4350*/  @P2 PRMT R100, RZ, 0x7610, R94 ;  /* 0x00007610ff642816 */ /* 0x000fca000000005e */
[----:B------:R-:W-:-:S05]  /*4360*/  @P2 FADD.FTZ R205, R100, R205 ;  /* 0x000000cd64cd2221 */ /* 0x000fca0000010000 */
.L_x_1315:
[----:B------:R-:W-:-:S04]  /*4370*/  F2FP.BF16.PACK_AB R100, RZ, R205 ;  /* 0x000000cdff64723e */ /* 0x000fc800000010ff */
[----:B------:R-:W-:Y:S02]  /*4380*/  PRMT R98, R98, 0x5410, R100 ;  /* 0x0000541062627816 */ /* 0x000fe40000000064 */
.L_x_1316:
[----:B------:R-:W-:Y:S01]  /*4390*/  PRMT R204, RZ, 0x5410, R103 ;  /* 0x00005410ffcc7816 */ /* 0x000fe20000000067 */
[----:B------:R-:W-:Y:S05]  /*43a0*/  @P3 BRA `(.L_x_1317) ;  /* 0x0000008000003947 */ /* 0x000fea0003800000 */
[----:B------:R-:W-:-:S04]  /*43b0*/  ISETP.NE.U32.AND P4, PT, RZ, c[0x0][0x180], PT ;  /* 0x00006000ff007a0c */ /* 0x000fc80003f85070 */
[----:B------:R-:W-:-:S13]  /*43c0*/  ISETP.NE.AND.EX P4, PT, RZ, c[0x0][0x184], PT, P4 ;  /* 0x00006100ff007a0c */ /* 0x000fda0003f85340 */
[----:B------:R-:W-:Y:S05]  /*43d0*/  @P4 BRA `(.L_x_1318) ;  /* 0x0000002000004947 */ /* 0x000fea0003800000 */
[----:B------:R-:W-:Y:S05]  /*43e0*/  @P0 BRA `(.L_x_1319) ;  /* 0x0000008000000947 */ /* 0x000fea0003800000 */
[----:B------:R-:W-:Y:S05]  /*43f0*/  BRA `(.L_x_1320) ;  /* 0x0000009000007947 */ /* 0x000fea0003800000 */
.L_x_1318:
[----:B-----5:R-:W-:-:S05]  /*4400*/  PRMT R101, RZ, 0x5410, R95 ;  /* 0x00005410ff657816 */ /* 0x020fca000000005f */
[----:B------:R-:W-:Y:S01]  /*4410*/  FADD.FTZ R204, R101, R204 ;  /* 0x000000cc65cc7221 */ /* 0x000fe20000010000 */
[----:B------:R-:W-:Y:S05]  /*4420*/  BRA `(.L_x_1319) ;  /* 0x0000004000007947 */ /* 0x000fea0003800000 */
.L_x_1317:
[----:B-----5:R-:W-:-:S05]  /*4430*/  PRMT R101, RZ, 0x5410, R91 ;  /* 0x00005410ff657816 */ /* 0x020fca000000005b */
[----:B------:R-:W-:Y:S01]  /*4440*/  FADD.FTZ R204, R101, R204 ;  /* 0x000000cc65cc7221 */ /* 0x000fe20000010000 */
[----:B------:R-:W-:-:S05]  /*4450*/  @P2 PRMT R101, RZ, 0x5410, R95 ;  /* 0x00005410ff652816 */ /* 0x000fca000000005f */
[----:B------:R-:W-:-:S05]  /*4460*/  @P2 FADD.FTZ R204, R101, R204 ;  /* 0x000000cc65cc2221 */ /* 0x000fca0000010000 */
.L_x_1319:
[----:B------:R-:W-:-:S04]  /*4470*/  F2FP.BF16.PACK_AB R100, RZ, R204 ;  /* 0x000000ccff64723e */ /* 0x000fc800000010ff */
[----:B------:R-:W-:Y:S02]  /*4480*/  PRMT R99, R100, 0x7610, R99 ;  /* 0x0000761064637816 */ /* 0x000fe40000000063 */
.L_x_1320:
[----:B------:R-:W-:Y:S01]  /*4490*/  PRMT R207, RZ, 0x7610, R103 ;  /* 0x00007610ffcf7816 */ /* 0x000fe20000000067 */
[----:B------:R-:W-:Y:S05]  /*44a0*/  @P3 BRA `(.L_x_1321) ;  /* 0x0000008000003947 */ /* 0x000fea0003800000 */
[----:B------:R-:W-:-:S04]  /*44b0*/  ISETP.NE.U32.AND P4, PT, RZ, c[0x0][0x180], PT ;  /* 0x00006000ff007a0c */ /* 0x000fc80003f85070 */
[----:B------:R-:W-:-:S13]  /*44c0*/  ISETP.NE.AND.EX P4, PT, RZ, c[0x0][0x184], PT, P4 ;  /* 0x00006100ff007a0c */ /* 0x000fda0003f85340 */
[----:B------:R-:W-:Y:S05]  /*44d0*/  @P4 BRA `(.L_x_1322) ;  /* 0x0000002000004947 */ /* 0x000fea0003800000 */
[----:B------:R-:W-:Y:S05]  /*44e0*/  @P0 BRA `(.L_x_1323) ;  /* 0x0000008000000947 */ /* 0x000fea0003800000 */
[----:B------:R-:W-:Y:S05]  /*44f0*/  BRA `(.L_x_1324) ;  /* 0x0000009000007947 */ /* 0x000fea0003800000 */
.L_x_1322:
[----:B-----5:R-:W-:-:S05]  /*4500*/  PRMT R100, RZ, 0x7610, R95 ;  /* 0x00007610ff647816 */ /* 0x020fca000000005f */
[----:B------:R-:W-:Y:S01]  /*4510*/  FADD.FTZ R207, R100, R207 ;  /* 0x000000cf64cf7221 */ /* 0x000fe20000010000 */
[----:B------:R-:W-:Y:S05]  /*4520*/  BRA `(.L_x_1323) ;  /* 0x0000004000007947 */ /* 0x000fea0003800000 */
.L_x_1321:
[----:B-----5:R-:W-:-:S05]  /*4530*/  PRMT R100, RZ, 0x7610, R91 ;  /* 0x00007610ff647816 */ /* 0x020fca000000005b */
[----:B------:R-:W-:Y:S01]  /*4540*/  FADD.FTZ R207, R100, R207 ;  /* 0x000000cf64cf7221 */ /* 0x000fe20000010000 */
[----:B------:R-:W-:-:S05]  /*4550*/  @P2 PRMT R100, RZ, 0x7610, R95 ;  /* 0x00007610ff642816 */ /* 0x000fca000000005f */
[----:B------:R-:W-:-:S05]  /*4560*/  @P2 FADD.FTZ R207, R100, R207 ;  /* 0x000000cf64cf2221 */ /* 0x000fca0000010000 */
.L_x_1323:
[----:B------:R-:W-:-:S04]  /*4570*/  F2FP.BF16.PACK_AB R100, RZ, R207 ;  /* 0x000000cfff64723e */ /* 0x000fc800000010ff */
[----:B------:R-:W-:Y:S02]  /*4580*/  PRMT R99, R99, 0x5410, R100 ;  /* 0x0000541063637816 */ /* 0x000fe40000000064 */
.L_x_1324:
        /* <DEDUP_REMOVED lines=16> */
.L_x_1326:
[----:B-----5:R-:W-:-:S05]  /*4690*/  PRMT R165, RZ, 0x5410, R92 ;  /* 0x00005410ffa57816 */ /* 0x020fca000000005c */
[----:B------:R-:W-:Y:S01]  /*46a0*/  FADD.FTZ R206, R165, R206 ;  /* 0x000000cea5ce7221 */ /* 0x000fe20000010000 */
[----:B------:R-:W-:Y:S05]  /*46b0*/  BRA `(.L_x_1327) ;  /* 0x0000004000007947 */ /* 0x000fea0003800000 */
.L_x_1325:
[----:B0----5:R-:W-:-:S05]  /*46c0*/  PRMT R165, RZ, 0x5410, R88 ;  /* 0x00005410ffa57816 */ /* 0x021fca0000000058 */
[----:B------:R-:W-:Y:S01]  /*46d0*/  FADD.FTZ R206, R165, R206 ;  /* 0x000000cea5ce7221 */ /* 0x000fe20000010000 */
[----:B------:R-:W-:-:S05]  /*46e0*/  @P2 PRMT R165, RZ, 0x5410, R92 ;  /* 0x00005410ffa52816 */ /* 0x000fca000000005c */
[----:B------:R-:W-:-:S05]  /*46f0*/  @P2 FADD.FTZ R206, R165, R206 ;  /* 0x000000cea5ce2221 */ /* 0x000fca0000010000 */
.L_x_1327:
[----:B------:R-:W-:-:S04]  /*4700*/  F2FP.BF16.PACK_AB R165, RZ, R206 ;  /* 0x000000ceffa5723e */ /* 0x000fc800000010ff */
[----:B------:R-:W-:Y:S02]  /*4710*/  PRMT R96, R165, 0x7610, R96 ;  /* 0x00007610a5607816 */ /* 0x000fe40000000060 */
.L_x_1328:
[----:B------:R-:W-:Y:S01]  /*4720*/  PRMT R209, RZ, 0x7610, R100 ;  /* 0x00007610ffd17816 */ /* 0x000fe20000000064 */
[----:B------:R-:W-:Y:S05]  /*4730*/  @P3 BRA `(.L_x_1329) ;  /* 0x0000008000003947 */ /* 0x000fea0003800000 */
[----:B------:R-:W-:-:S04]  /*4740*/  ISETP.NE.U32.AND P4, PT, RZ, c[0x0][0x180], PT ;  /* 0x00006000ff007a0c */ /* 0x000fc80003f85070 */
[----:B------:R-:W-:-:S13]  /*4750*/  ISETP.NE.AND.EX P4, PT, RZ, c[0x0][0x184], PT, P4 ;  /* 0x00006100ff007a0c */ /* 0x000fda0003f85340 */
[----:B------:R-:W-:Y:S05]  /*4760*/  @P4 BRA `(.L_x_1330) ;  /* 0x0000002000004947 */ /* 0x000fea0003800000 */
[----:B------:R-:W-:Y:S05]  /*4770*/  @P0 BRA `(.L_x_1331) ;  /* 0x0000008000000947 */ /* 0x000fea0003800000 */
[----:B------:R-:W-:Y:S05]  /*4780*/  BRA `(.L_x_1332) ;  /* 0x0000009000007947 */ /* 0x000fea0003800000 */
.L_x_1330:
[----:B-----5:R-:W-:-:S05]  /*4790*/  PRMT R100, RZ, 0x7610, R92 ;  /* 0x00007610ff647816 */ /* 0x020fca000000005c */
[----:B------:R-:W-:Y:S01]  /*47a0*/  FADD.FTZ R209, R100, R209 ;  /* 0x000000d164d17221 */ /* 0x000fe20000010000 */
[----:B------:R-:W-:Y:S05]  /*47b0*/  BRA `(.L_x_1331) ;  /* 0x0000004000007947 */ /* 0x000fea0003800000 */
.L_x_1329:
[----:B-----5:R-:W-:-:S05]  /*47c0*/  PRMT R100, RZ, 0x7610, R88 ;  /* 0x00007610ff647816 */ /* 0x020fca0000000058 */
[----:B------:R-:W-:Y:S01]  /*47d0*/  FADD.FTZ R209, R100, R209 ;  /* 0x000000d164d17221 */ /* 0x000fe20000010000 */
[----:B------:R-:W-:-:S05]  /*47e0*/  @P2 PRMT R100, RZ, 0x7610, R92 ;  /* 0x00007610ff642816 */ /* 0x000fca000000005c */
[----:B------:R-:W-:-:S05]  /*47f0*/  @P2 FADD.FTZ R209, R100, R209 ;  /* 0x000000d164d12221 */ /* 0x000fca0000010000 */
.L_x_1331:
[----:B------:R-:W-:-:S04]  /*4800*/  F2FP.BF16.PACK_AB R100, RZ, R209 ;  /* 0x000000d1ff64723e */ /* 0x000fc800000010ff */
[----:B------:R-:W-:Y:S02]  /*4810*/  PRMT R96, R96, 0x5410, R100 ;  /* 0x0000541060607816 */ /* 0x000fe40000000064 */
.L_x_1332:
[----:B------:R-:W-:Y:S01]  /*4820*/  PRMT R208, RZ, 0x5410, R101 ;  /* 0x00005410ffd07816 */ /* 0x000fe20000000065 */
[----:B------:R-:W-:Y:S05]  /*4830*/  @P3 BRA `(.L_x_1333) ;  /* 0x0000008000003947 */ /* 0x000fea0003800000 */
[----:B------:R-:W-:-:S04]  /*4840*/  ISETP.NE.U32.AND P4, PT, RZ, c[0x0][0x180], PT ;  /* 0x00006000ff007a0c */ /* 0x000fc80003f85070 */
[----:B------:R-:W-:-:S13]  /*4850*/  ISETP.NE.AND.EX P4, PT, RZ, c[0x0][0x184], PT, P4 ;  /* 0x00006100ff007a0c */ /* 0x000fda0003f85340 */
[----:B------:R-:W-:Y:S05]  /*4860*/  @P4 BRA `(.L_x_1334) ;  /* 0x0000002000004947 */ /* 0x000fea0003800000 */
[----:B------:R-:W-:Y:S05]  /*4870*/  @P0 BRA `(.L_x_1335) ;  /* 0x0000008000000947 */ /* 0x000fea0003800000 */
[----:B------:R-:W-:Y:S05]  /*4880*/  BRA `(.L_x_1336) ;  /* 0x0000009000007947 */ /* 0x000fea0003800000 */
.L_x_1334:
[----:B-----5:R-:W-:-:S05]  /*4890*/  PRMT R165, RZ, 0x5410, R93 ;  /* 0x00005410ffa57816 */ /* 0x020fca000000005d */
[----:B------:R-:W-:Y:S01]  /*48a0*/  FADD.FTZ R208, R165, R208 ;  /* 0x000000d0a5d07221 */ /* 0x000fe20000010000 */
[----:B------:R-:W-:Y:S05]  /*48b0*/  BRA `(.L_x_1335) ;  /* 0x0000004000007947 */ /* 0x000fea0003800000 */
.L_x_1333:
[----:B-----5:R-:W-:-:S05]  /*48c0*/  PRMT R165, RZ, 0x5410, R89 ;  /* 0x00005410ffa57816 */ /* 0x020fca0000000059 */
[----:B------:R-:W-:Y:S01]  /*48d0*/  FADD.FTZ R208, R165, R208 ;  /* 0x000000d0a5d07221 */ /* 0x000fe20000010000 */
[----:B------:R-:W-:-:S05]  /*48e0*/  @P2 PRMT R165, RZ, 0x5410, R93 ;  /* 0x00005410ffa52816 */ /* 0x000fca000000005d */
[----:B------:R-:W-:-:S05]  /*48f0*/  @P2 FADD.FTZ R208, R165, R208 ;  /* 0x000000d0a5d02221 */ /* 0x000fca0000010000 */
.L_x_1335:
[----:B------:R-:W-:-:S04]  /*4900*/  F2FP.BF16.PACK_AB R100, RZ, R208 ;  /* 0x000000d0ff64723e */ /* 0x000fc800000010ff */
[----:B------:R-:W-:Y:S02]  /*4910*/  PRMT R97, R100, 0x7610, R97 ;  /* 0x0000761064617816 */ /* 0x000fe40000000061 */
.L_x_1336:
[----:B------:R-:W-:Y:S01]  /*4920*/  PRMT R211, RZ, 0x7610, R101 ;  /* 0x00007610ffd37816 */ /* 0x000fe20000000065 */
[----:B------:R-:W-:Y:S05]  /*4930*/  @P3 BRA `(.L_x_1337) ;  /* 0x0000008000003947 */ /* 0x000fea0003800000 */
[----:B------:R-:W-:-:S04]  /*4940*/  ISETP.NE.U32.AND P4, PT, RZ, c[0x0][0x180], PT ;  /* 0x00006000ff007a0c */ /* 0x000fc80003f85070 */
[----:B------:R-:W-:-:S13]  /*4950*/  ISETP.NE.AND.EX P4, PT, RZ, c[0x0][0x184], PT, P4 ;  /* 0x00006100ff007a0c */ /* 0x000fda0003f85340 */
[----:B------:R-:W-:Y:S05]  /*4960*/  @P4 BRA `(.L_x_1338) ;  /* 0x0000002000004947 */ /* 0x000fea0003800000 */
[----:B------:R-:W-:Y:S05]  /*4970*/  @P0 BRA `(.L_x_1339) ;  /* 0x0000008000000947 */ /* 0x000fea0003800000 */
[----:B------:R-:W-:Y:S05]  /*4980*/  BRA `(.L_x_1340) ;  /* 0x0000009000007947 */ /* 0x000fea0003800000 */
.L_x_1338:
[----:B-----5:R-:W-:-:S05]  /*4990*/  PRMT R100, RZ, 0x7610, R93 ;  /* 0x00007610ff647816 */ /* 0x020fca000000005d */
[----:B------:R-:W-:Y:S01]  /*49a0*/  FADD.FTZ R211, R100, R211 ;  /* 0x000000d364d37221 */ /* 0x000fe20000010000 */
[----:B------:R-:W-:Y:S05]  /*49b0*/  BRA `(.L_x_1339) ;  /* 0x0000004000007947 */ /* 0x000fea0003800000 */
.L_x_1337:
[----:B-----5:R-:W-:-:S05]  /*49c0*/  PRMT R100, RZ, 0x7610, R89 ;  /* 0x00007610ff647816 */ /* 0x020fca0000000059 */
[----:B------:R-:W-:Y:S01]  /*49d0*/  FADD.FTZ R211, R100, R211 ;  /* 0x000000d364d37221 */ /* 0x000fe20000010000 */
[----:B------:R-:W-:-:S05]  /*49e0*/  @P2 PRMT R100, RZ, 0x7610, R93 ;  /* 0x00007610ff642816 */ /* 0x000fca000000005d */
[----:B------:R-:W-:-:S05]  /*49f0*/  @P2 FADD.FTZ R211, R100, R211 ;  /* 0x000000d364d32221 */ /* 0x000fca0000010000 */
.L_x_1339:
[----:B------:R-:W-:-:S04]  /*4a00*/  F2FP.BF16.PACK_AB R100, RZ, R211 ;  /* 0x000000d3ff64723e */ /* 0x000fc800000010ff */
[----:B------:R-:W-:Y:S02]  /*4a10*/  PRMT R97, R97, 0x5410, R100 ;  /* 0x0000541061617816 */ /* 0x000fe40000000064 */
.L_x_1340:
[----:B------:R-:W-:Y:S01]  /*4a20*/  PRMT R210, RZ, 0x5410, R102 ;  /* 0x00005410ffd27816 */ /* 0x000fe20000000066 */
[----:B------:R-:W-:Y:S05]  /*4a30*/  @P3 BRA `(.L_x_1341) ;  /* 0x0000008000003947 */ /* 0x000fea0003800000 */
[----:B------:R-:W-:-:S04]  /*4a40*/  ISETP.NE.U32.AND P4, PT, RZ, c[0x0][0x180], PT ;  /* 0x00006000ff007a0c */ /* 0x000fc80003f85070 */
[----:B------:R-:W-:-:S13]  /*4a50*/  ISETP.NE.AND.EX P4, PT, RZ, c[0x0][0x184], PT, P4 ;  /* 0x00006100ff007a0c */ /* 0x000fda0003f85340 */
[----:B------:R-:W-:Y:S05]  /*4a60*/  @P4 BRA `(.L_x_1342) ;  /* 0x0000002000004947 */ /* 0x000fea0003800000 */
[----:B------:R-:W-:Y:S05]  /*4a70*/  @P0 BRA `(.L_x_1343) ;  /* 0x0000008000000947 */ /* 0x000fea0003800000 */
[----:B------:R-:W-:Y:S05]  /*4a80*/  BRA `(.L_x_1344) ;  /* 0x0000009000007947 */ /* 0x000fea0003800000 */
.L_x_1342:
[----:B-----5:R-:W-:-:S05]  /*4a90*/  PRMT R101, RZ, 0x5410, R94 ;  /* 0x00005410ff657816 */ /* 0x020fca000000005e */
[----:B------:R-:W-:Y:S01]  /*4aa0*/  FADD.FTZ R210, R101, R210 ;  /* 0x000000d265d27221 */ /* 0x000fe20000010000 */
[----:B------:R-:W-:Y:S05]  /*4ab0*/  BRA `(.L_x_1343) ;  /* 0x0000004000007947 */ /* 0x000fea0003800000 */
.L_x_1341:
[----:B-----5:R-:W-:-:S05]  /*4ac0*/  PRMT R101, RZ, 0x5410, R90 ;  /* 0x00005410ff657816 */ /* 0x020fca000000005a */
[----:B------:R-:W-:Y:S01]  /*4ad0*/  FADD.FTZ R210, R101, R210 ;  /* 0x000000d265d27221 */ /* 0x000fe20000010000 */
[----:B------:R-:W-:-:S05]  /*4ae0*/  @P2 PRMT R101, RZ, 0x5410, R94 ;  /* 0x00005410ff652816 */ /* 0x000fca000000005e */
[----:B------:R-:W-:-:S05]  /*4af0*/  @P2 FADD.FTZ R210, R101, R210 ;  /* 0x000000d265d22221 */ /* 0x000fca0000010000 */
.L_x_1343:
[----:B------:R-:W-:-:S04]  /*4b00*/  F2FP.BF16.PACK_AB R100, RZ, R210 ;  /* 0x000000d2ff64723e */ /* 0x000fc800000010ff */
[----:B------:R-:W-:Y:S02]  /*4b10*/  PRMT R98, R100, 0x7610, R98 ;  /* 0x0000761064627816 */ /* 0x000fe40000000062 */
.L_x_1344:
[----:B------:R-:W-:Y:S01]  /*4b20*/  PRMT R213, RZ, 0x7610, R102 ;  /* 0x00007610ffd57816 */ /* 0x000fe20000000066 */
[----:B------:R-:W-:Y:S05]  /*4b30*/  @P3 BRA `(.L_x_1345) ;  /* 0x0000008000003947 */ /* 0x000fea0003800000 */
[----:B------:R-:W-:-:S04]  /*4b40*/  ISETP.NE.U32.AND P4, PT, RZ, c[0x0][0x180], PT ;  /* 0x00006000ff007a0c */ /* 0x000fc80003f85070 */
[----:B------:R-:W-:-:S13]  /*4b50*/  ISETP.NE.AND.EX P4, PT, RZ, c[0x0][0x184], PT, P4 ;  /* 0x00006100ff007a0c */ /* 0x000fda0003f85340 */
[----:B------:R-:W-:Y:S05]  /*4b60*/  @P4 BRA `(.L_x_1346) ;  /* 0x0000002000004947 */ /* 0x000fea0003800000 */
[----:B------:R-:W-:Y:S05]  /*4b70*/  @P0 BRA `(.L_x_1347) ;  /* 0x0000008000000947 */ /* 0x000fea0003800000 */
[----:B------:R-:W-:Y:S05]  /*4b80*/  BRA `(.L_x_1348) ;  /* 0x0000009000007947 */ /* 0x000fea0003800000 */
.L_x_1346:
[----:B-----5:R-:W-:-:S05]  /*4b90*/  PRMT R100, RZ, 0x7610, R94 ;  /* 0x00007610ff647816 */ /* 0x020fca000000005e */
[----:B------:R-:W-:Y:S01]  /*4ba0*/  FADD.FTZ R213, R100, R213 ;  /* 0x000000d564d57221 */ /* 0x000fe20000010000 */
[----:B------:R-:W-:Y:S05]  /*4bb0*/  BRA `(.L_x_1347) ;  /* 0x0000004000007947 */ /* 0x000fea0003800000 */
.L_x_1345:
[----:B-----5:R-:W-:-:S05]  /*4bc0*/  PRMT R100, RZ, 0x7610, R90 ;  /* 0x00007610ff647816 */ /* 0x020fca000000005a */
[----:B------:R-:W-:Y:S01]  /*4bd0*/  FADD.FTZ R213, R100, R213 ;  /* 0x000000d564d57221 */ /* 0x000fe20000010000 */
[----:B------:R-:W-:-:S05]  /*4be0*/  @P2 PRMT R100, RZ, 0x7610, R94 ;  /* 0x00007610ff642816 */ /* 0x000fca000000005e */
[----:B------:R-:W-:-:S05]  /*4bf0*/  @P2 FADD.FTZ R213, R100, R213 ;  /* 0x000000d564d52221 */ /* 0x000fca0000010000 */
.L_x_1347:
[----:B------:R-:W-:-:S04]  /*4c00*/  F2FP.BF16.PACK_AB R100, RZ, R213 ;  /* 0x000000d5ff64723e */ /* 0x000fc800000010ff */
[----:B------:R-:W-:Y:S02]  /*4c10*/  PRMT R98, R98, 0x5410, R100 ;  /* 0x0000541062627816 */ /* 0x000fe40000000064 */
.L_x_1348:
[----:B------:R-:W-:Y:S01]  /*4c20*/  PRMT R212, RZ, 0x5410, R103 ;  /* 0x00005410ffd47816 */ /* 0x000fe20000000067 */
[----:B------:R-:W-:Y:S05]  /*4c30*/  @P3 BRA `(.L_x_1349) ;  /* 0x0000008000003947 */ /* 0x000fea0003800000 */
[----:B------:R-:W-:-:S04]  /*4c40*/  ISETP.NE.U32.AND P4, PT, RZ, c[0x0][0x180], PT ;  /* 0x00006000ff007a0c */ /* 0x000fc80003f85070 */
[----:B------:R-:W-:-:S13]  /*4c50*/  ISETP.NE.AND.EX P4, PT, RZ, c[0x0][0x184], PT, P4 ;  /* 0x00006100ff007a0c */ /* 0x000fda0003f85340 */
[----:B------:R-:W-:Y:S05]  /*4c60*/  @P4 BRA `(.L_x_1350) ;  /* 0x0000002000004947 */ /* 0x000fea0003800000 */
[----:B------:R-:W-:Y:S05]  /*4c70*/  @P0 BRA `(.L_x_1351) ;  /* 0x0000008000000947 */ /* 0x000fea0003800000 */
[----:B------:R-:W-:Y:S05]  /*4c80*/  BRA `(.L_x_1352) ;  /* 0x0000009000007947 */ /* 0x000fea0003800000 */
.L_x_1350:
[----:B-----5:R-:W-:-:S05]  /*4c90*/  PRMT R101, RZ, 0x5410, R95 ;  /* 0x00005410ff657816 */ /* 0x020fca000000005f */
[----:B------:R-:W-:Y:S01]  /*4ca0*/  FADD.FTZ R212, R101, R212 ;  /* 0x000000d465d47221 */ /* 0x000fe20000010000 */
[----:B------:R-:W-:Y:S05]  /*4cb0*/  BRA `(.L_x_1351) ;  /* 0x0000004000007947 */ /* 0x000fea0003800000 */
.L_x_1349:
[----:B-----5:R-:W-:-:S05]  /*4cc0*/  PRMT R101, RZ, 0x5410, R91 ;  /* 0x00005410ff657816 */ /* 0x020fca000000005b */
[----:B------:R-:W-:Y:S01]  /*4cd0*/  FADD.FTZ R212, R101, R212 ;  /* 0x000000d465d47221 */ /* 0x000fe20000010000 */
[----:B------:R-:W-:-:S05]  /*4ce0*/  @P2 PRMT R101, RZ, 0x5410, R95 ;  /* 0x00005410ff652816 */ /* 0x000fca000000005f */
[----:B------:R-:W-:-:S05]  /*4cf0*/  @P2 FADD.FTZ R212, R101, R212 ;  /* 0x000000d465d42221 */ /* 0x000fca0000010000 */
.L_x_1351:
[----:B------:R-:W-:-:S04]  /*4d00*/  F2FP.BF16.PACK_AB R100, RZ, R212 ;  /* 0x000000d4ff64723e */ /* 0x000fc800000010ff */
[----:B------:R-:W-:Y:S02]  /*4d10*/  PRMT R99, R100, 0x7610, R99 ;  /* 0x0000761064637816 */ /* 0x000fe40000000063 */
.L_x_1352:
[----:B------:R-:W-:Y:S01]  /*4d20*/  PRMT R215, RZ, 0x7610, R103 ;  /* 0x00007610ffd77816 */ /* 0x000fe20000000067 */
[----:B------:R-:W-:Y:S05]  /*4d30*/  @P3 BRA `(.L_x_1353) ;  /* 0x0000008000003947 */ /* 0x000fea0003800000 */
[----:B------:R-:W-:-:S04]  /*4d40*/  ISETP.NE.U32.AND P4, PT, RZ, c[0x0][0x180], PT ;  /* 0x00006000ff007a0c */ /* 0x000fc80003f85070 */
[----:B------:R-:W-:-:S13]  /*4d50*/  ISETP.NE.AND.EX P4, PT, RZ, c[0x0][0x184], PT, P4 ;  /* 0x00006100ff007a0c */ /* 0x000fda0003f85340 */
[----:B------:R-:W-:Y:S05]  /*4d60*/  @P4 BRA `(.L_x_1354) ;  /* 0x0000002000004947 */ /* 0x000fea0003800000 */
[----:B------:R-:W-:Y:S05]  /*4d70*/  @P0 BRA `(.L_x_1355) ;  /* 0x0000008000000947 */ /* 0x000fea0003800000 */
[----:B------:R-:W-:Y:S05]  /*4d80*/  BRA `(.L_x_1356) ;  /* 0x0000009000007947 */ /* 0x000fea0003800000 */
.L_x_1354:
[----:B-----5:R-:W-:-:S05]  /*4d90*/  PRMT R100, RZ, 0x7610, R95 ;  /* 0x00007610ff647816 */ /* 0x020fca000000005f */
[----:B------:R-:W-:Y:S01]  /*4da0*/  FADD.FTZ R215, R100, R215 ;  /* 0x000000d764d77221 */ /* 0x000fe20000010000 */
[----:B------:R-:W-:Y:S05]  /*4db0*/  BRA `(.L_x_1355) ;  /* 0x0000004000007947 */ /* 0x000fea0003800000 */
.L_x_1353:
[----:B-----5:R-:W-:-:S05]  /*4dc0*/  PRMT R100, RZ, 0x7610, R91 ;  /* 0x00007610ff647816 */ /* 0x020fca000000005b */
[----:B------:R-:W-:Y:S01]  /*4dd0*/  FADD.FTZ R215, R100, R215 ;  /* 0x000000d764d77221 */ /* 0x000fe20000010000 */
[----:B------:R-:W-:-:S05]  /*4de0*/  @P2 PRMT R100, RZ, 0x7610, R95 ;  /* 0x00007610ff642816 */ /* 0x000fca000000005f */
[----:B------:R-:W-:-:S05]  /*4df0*/  @P2 FADD.FTZ R215, R100, R215 ;  /* 0x000000d764d72221 */ /* 0x000fca0000010000 */
.L_x_1355:
[----:B------:R-:W-:-:S04]  /*4e00*/  F2FP.BF16.PACK_AB R100, RZ, R215 ;  /* 0x000000d7ff64723e */ /* 0x000fc800000010ff */
[----:B------:R-:W-:Y:S02]  /*4e10*/  PRMT R99, R99, 0x5410, R100 ;  /* 0x0000541063637816 */ /* 0x000fe40000000064 */
.L_x_1356:
        /* <DEDUP_REMOVED lines=16> */
.L_x_1358:
[----:B-----5:R-:W-:-:S05]  /*4f20*/  PRMT R217, RZ, 0x5410, R92 ;  /* 0x00005410ffd97816 */ /* 0x020fca000000005c */
[----:B------:R-:W-:Y:S01]  /*4f30*/  FADD.FTZ R214, R217, R214 ;  /* 0x000000d6d9d67221 */ /* 0x000fe20000010000 */
[----:B------:R-:W-:Y:S05]  /*4f40*/  BRA `(.L_x_1359) ;  /* 0x0000004000007947 */ /* 0x000fea0003800000 */
.L_x_1357:
[----:B0----5:R-:W-:-:S05]  /*4f50*/  PRMT R217, RZ, 0x5410, R88 ;  /* 0x00005410ffd97816 */ /* 0x021fca0000000058 */
[----:B------:R-:W-:Y:S01]  /*4f60*/  FADD.FTZ R214, R217, R214 ;  /* 0x000000d6d9d67221 */ /* 0x000fe20000010000 */
[----:B------:R-:W-:-:S05]  /*4f70*/  @P2 PRMT R217, RZ, 0x5410, R92 ;  /* 0x00005410ffd92816 */ /* 0x000fca000000005c */
[----:B------:R-:W-:-:S05]  /*4f80*/  @P2 FADD.FTZ R214, R217, R214 ;  /* 0x000000d6d9d62221 */ /* 0x000fca0000010000 */
.L_x_1359:
[----:B------:R-:W-:-:S04]  /*4f90*/  F2FP.BF16.PACK_AB R166, RZ, R214 ;  /* 0x000000d6ffa6723e */ /* 0x000fc800000010ff */
[----:B------:R-:W-:Y:S02]  /*4fa0*/  PRMT R96, R166, 0x7610, R96 ;  /* 0x00007610a6607816 */ /* 0x000fe40000000060 */
.L_x_1360:
[----:B------:R-:W-:Y:S01]  /*4fb0*/  PRMT R217, RZ, 0x7610, R100 ;  /* 0x00007610ffd97816 */ /* 0x000fe20000000064 */
[----:B------:R-:W-:Y:S05]  /*4fc0*/  @P3 BRA `(.L_x_1361) ;  /* 0x0000008000003947 */ /* 0x000fea0003800000 */
[----:B------:R-:W-:-:S04]  /*4fd0*/  ISETP.NE.U32.AND P4, PT, RZ, c[0x0][0x180], PT ;  /* 0x00006000ff007a0c */ /* 0x000fc80003f85070 */
[----:B------:R-:W-:-:S13]  /*4fe0*/  ISETP.NE.AND.EX P4, PT, RZ, c[0x0][0x184], PT, P4 ;  /* 0x00006100ff007a0c */ /* 0x000fda0003f85340 */
[----:B------:R-:W-:Y:S05]  /*4ff0*/  @P4 BRA `(.L_x_1362) ;  /* 0x0000002000004947 */ /* 0x000fea0003800000 */
[----:B------:R-:W-:Y:S05]  /*5000*/  @P0 BRA `(.L_x_1363) ;  /* 0x0000008000000947 */ /* 0x000fea0003800000 */
[----:B------:R-:W-:Y:S05]  /*5010*/  BRA `(.L_x_1364) ;  /* 0x0000009000007947 */ /* 0x000fea0003800000 */
.L_x_1362:
[----:B-----5:R-:W-:-:S05]  /*5020*/  PRMT R100, RZ, 0x7610, R92 ;  /* 0x00007610ff647816 */ /* 0x020fca000000005c */
[----:B------:R-:W-:Y:S01]  /*5030*/  FADD.FTZ R217, R100, R217 ;  /* 0x000000d964d97221 */ /* 0x000fe20000010000 */
[----:B------:R-:W-:Y:S05]  /*5040*/  BRA `(.L_x_1363) ;  /* 0x0000004000007947 */ /* 0x000fea0003800000 */
.L_x_1361:
[----:B-----5:R-:W-:-:S05]  /*5050*/  PRMT R100, RZ, 0x7610, R88 ;  /* 0x00007610ff647816 */ /* 0x020fca0000000058 */
[----:B------:R-:W-:Y:S01]  /*5060*/  FADD.FTZ R217, R100, R217 ;  /* 0x000000d964d97221 */ /* 0x000fe20000010000 */
[----:B------:R-:W-:-:S05]  /*5070*/  @P2 PRMT R100, RZ, 0x7610, R92 ;  /* 0x00007610ff642816 */ /* 0x000fca000000005c */
[----:B------:R-:W-:-:S05]  /*5080*/  @P2 FADD.FTZ R217, R100, R217 ;  /* 0x000000d964d92221 */ /* 0x000fca0000010000 */
.L_x_1363:
[----:B------:R-:W-:-:S04]  /*5090*/  F2FP.BF16.PACK_AB R100, RZ, R217 ;  /* 0x000000d9ff64723e */ /* 0x000fc800000010ff */
[----:B------:R-:W-:Y:S02]  /*50a0*/  PRMT R96, R96, 0x5410, R100 ;  /* 0x0000541060607816 */ /* 0x000fe40000000064 */
.L_x_1364:
[----:B------:R-:W-:Y:S01]  /*50b0*/  PRMT R216, RZ, 0x5410, R101 ;  /* 0x00005410ffd87816 */ /* 0x000fe20000000065 */
[----:B------:R-:W-:Y:S05]  /*50c0*/  @P3 BRA `(.L_x_1365) ;  /* 0x0000008000003947 */ /* 0x000fea0003800000 */
[----:B------:R-:W-:-:S04]  /*50d0*/  ISETP.NE.U32.AND P4, PT, RZ, c[0x0][0x180], PT ;  /* 0x00006000ff007a0c */ /* 0x000fc80003f85070 */
[----:B------:R-:W-:-:S13]  /*50e0*/  ISETP.NE.AND.EX P4, PT, RZ, c[0x0][0x184], PT, P4 ;  /* 0x00006100ff007a0c */ /* 0x000fda0003f85340 */
[----:B------:R-:W-:Y:S05]  /*50f0*/  @P4 BRA `(.L_x_1366) ;  /* 0x0000002000004947 */ /* 0x000fea0003800000 */
[----:B------:R-:W-:Y:S05]  /*5100*/  @P0 BRA `(.L_x_1367) ;  /* 0x0000008000000947 */ /* 0x000fea0003800000 */
[----:B------:R-:W-:Y:S05]  /*5110*/  BRA `(.L_x_1368) ;  /* 0x0000009000007947 */ /* 0x000fea0003800000 */
.L_x_1366:
[----:B-----5:R-:W-:-:S05]  /*5120*/  PRMT R219, RZ, 0x5410, R93 ;  /* 0x00005410ffdb7816 */ /* 0x020fca000000005d */
[----:B------:R-:W-:Y:S01]  /*5130*/  FADD.FTZ R216, R219, R216 ;  /* 0x000000d8dbd87221 */ /* 0x000fe20000010000 */
[----:B------:R-:W-:Y:S05]  /*5140*/  BRA `(.L_x_1367) ;  /* 0x0000004000007947 */ /* 0x000fea0003800000 */
.L_x_1365:
[----:B-----5:R-:W-:-:S05]  /*5150*/  PRMT R219, RZ, 0x5410, R89 ;  /* 0x00005410ffdb7816 */ /* 0x020fca0000000059 */
[----:B------:R-:W-:Y:S01]  /*5160*/  FADD.FTZ R216, R219, R216 ;  /* 0x000000d8dbd87221 */ /* 0x000fe20000010000 */
[----:B------:R-:W-:-:S05]  /*5170*/  @P2 PRMT R219, RZ, 0x5410, R93 ;  /* 0x00005410ffdb2816 */ /* 0x000fca000000005d */
[----:B------:R-:W-:-:S05]  /*5180*/  @P2 FADD.FTZ R216, R219, R216 ;  /* 0x000000d8dbd82221 */ /* 0x000fca0000010000 */
.L_x_1367:
[----:B------:R-:W-:-:S04]  /*5190*/  F2FP.BF16.PACK_AB R100, RZ, R216 ;  /* 0x000000d8ff64723e */ /* 0x000fc800000010ff */
[----:B------:R-:W-:Y:S02]  /*51a0*/  PRMT R97, R100, 0x7610, R97 ;  /* 0x0000761064617816 */ /* 0x000fe40000000061 */
.L_x_1368:
[----:B------:R-:W-:Y:S01]  /*51b0*/  PRMT R219, RZ, 0x7610, R101 ;  /* 0x00007610ffdb7816 */ /* 0x000fe20000000065 */
[----:B------:R-:W-:Y:S05]  /*51c0*/  @P3 BRA `(.L_x_1369) ;  /* 0x0000008000003947 */ /* 0x000fea0003800000 */
[----:B------:R-:W-:-:S04]  /*51d0*/  ISETP.NE.U32.AND P4, PT, RZ, c[0x0][0x180], PT ;  /* 0x00006000ff007a0c */ /* 0x000fc80003f85070 */
[----:B------:R-:W-:-:S13]  /*51e0*/  ISETP.NE.AND.EX P4, PT, RZ, c[0x0][0x184], PT, P4 ;  /* 0x00006100ff007a0c */ /* 0x000fda0003f85340 */
[----:B------:R-:W-:Y:S05]  /*51f0*/  @P4 BRA `(.L_x_1370) ;  /* 0x0000002000004947 */ /* 0x000fea0003800000 */
[----:B------:R-:W-:Y:S05]  /*5200*/  @P0 BRA `(.L_x_1371) ;  /* 0x0000008000000947 */ /* 0x000fea0003800000 */
[----:B------:R-:W-:Y:S05]  /*5210*/  BRA `(.L_x_1372) ;  /* 0x0000009000007947 */ /* 0x000fea0003800000 */
.L_x_1370:
[----:B-----5:R-:W-:-:S05]  /*5220*/  PRMT R100, RZ, 0x7610, R93 ;  /* 0x00007610ff647816 */ /* 0x020fca000000005d */
[----:B------:R-:W-:Y:S01]  /*5230*/  FADD.FTZ R219, R100, R219 ;  /* 0x000000db64db7221 */ /* 0x000fe20000010000 */
[----:B------:R-:W-:Y:S05]  /*5240*/  BRA `(.L_x_1371) ;  /* 0x0000004000007947 */ /* 0x000fea0003800000 */
.L_x_1369:
[----:B-----5:R-:W-:-:S05]  /*5250*/  PRMT R100, RZ, 0x7610, R89 ;  /* 0x00007610ff647816 */ /* 0x020fca0000000059 */
[----:B------:R-:W-:Y:S01]  /*5260*/  FADD.FTZ R219, R100, R219 ;  /* 0x000000db64db7221 */ /* 0x000fe20000010000 */
[----:B------:R-:W-:-:S05]  /*5270*/  @P2 PRMT R100, RZ, 0x7610, R93 ;  /* 0x00007610ff642816 */ /* 0x000fca000000005d */
[----:B------:R-:W-:-:S05]  /*5280*/  @P2 FADD.FTZ R219, R100, R219 ;  /* 0x000000db64db2221 */ /* 0x000fca0000010000 */
.L_x_1371:
[----:B------:R-:W-:-:S04]  /*5290*/  F2FP.BF16.PACK_AB R100, RZ, R219 ;  /* 0x000000dbff64723e */ /* 0x000fc800000010ff */
[----:B------:R-:W-:Y:S02]  /*52a0*/  PRMT R97, R97, 0x5410, R100 ;  /* 0x0000541061617816 */ /* 0x000fe40000000064 */
.L_x_1372:
[----:B------:R-:W-:Y:S01]  /*52b0*/  PRMT R218, RZ, 0x5410, R102 ;  /* 0x00005410ffda7816 */ /* 0x000fe20000000066 */
[----:B------:R-:W-:Y:S05]  /*52c0*/  @P3 BRA `(.L_x_1373) ;  /* 0x0000008000003947 */ /* 0x000fea0003800000 */
[----:B------:R-:W-:-:S04]  /*52d0*/  ISETP.NE.U32.AND P4, PT, RZ, c[0x0][0x180], PT ;  /* 0x00006000ff007a0c */ /* 0x000fc80003f85070 */
[----:B------:R-:W-:-:S13]  /*52e0*/  ISETP.NE.AND.EX P4, PT, RZ, c[0x0][0x184], PT, P4 ;  /* 0x00006100ff007a0c */ /* 0x000fda0003f85340 */
[----:B------:R-:W-:Y:S05]  /*52f0*/  @P4 BRA `(.L_x_1374) ;  /* 0x0000002000004947 */ /* 0x000fea0003800000 */
[----:B------:R-:W-:Y:S05]  /*5300*/  @P0 BRA `(.L_x_1375) ;  /* 0x0000008000000947 */ /* 0x000fea0003800000 */
[----:B------:R-:W-:Y:S05]  /*5310*/  BRA `(.L_x_1376) ;  /* 0x0000009000007947 */ /* 0x000fea0003800000 */
.L_x_1374:
[----:B-----5:R-:W-:-:S05]  /*5320*/  PRMT R101, RZ, 0x5410, R94 ;  /* 0x00005410ff657816 */ /* 0x020fca000000005e */
[----:B------:R-:W-:Y:S01]  /*5330*/  FADD.FTZ R218, R101, R218 ;  /* 0x000000da65da7221 */ /* 0x000fe20000010000 */
[----:B------:R-:W-:Y:S05]  /*5340*/  BRA `(.L_x_1375) ;  /* 0x0000004000007947 */ /* 0x000fea0003800000 */
.L_x_1373:
[----:B-----5:R-:W-:-:S05]  /*5350*/  PRMT R101, RZ, 0x5410, R90 ;  /* 0x00005410ff657816 */ /* 0x020fca000000005a */
[----:B------:R-:W-:Y:S01]  /*5360*/  FADD.FTZ R218, R101, R218 ;  /* 0x000000da65da7221 */ /* 0x000fe20000010000 */
[----:B------:R-:W-:-:S05]  /*5370*/  @P2 PRMT R101, RZ, 0x5410, R94 ;  /* 0x00005410ff652816 */ /* 0x000fca000000005e */
[----:B------:R-:W-:-:S05]  /*5380*/  @P2 FADD.FTZ R218, R101, R218 ;  /* 0x000000da65da2221 */ /* 0x000fca0000010000 */
.L_x_1375:
[----:B------:R-:W-:-:S04]  /*5390*/  F2FP.BF16.PACK_AB R100, RZ, R218 ;  /* 0x000000daff64723e */ /* 0x000fc800000010ff */
[----:B------:R-:W-:Y:S02]  /*53a0*/  PRMT R98, R100, 0x7610, R98 ;  /* 0x0000761064627816 */ /* 0x000fe40000000062 */
.L_x_1376:
[----:B------:R-:W-:Y:S01]  /*53b0*/  PRMT R221, RZ, 0x7610, R102 ;  /* 0x00007610ffdd7816 */ /* 0x000fe20000000066 */
[----:B------:R-:W-:Y:S05]  /*53c0*/  @P3 BRA `(.L_x_1377) ;  /* 0x0000008000003947 */ /* 0x000fea0003800000 */
[----:B------:R-:W-:-:S04]  /*53d0*/  ISETP.NE.U32.AND P4, PT, RZ, c[0x0][0x180], PT ;  /* 0x00006000ff007a0c */ /* 0x000fc80003f85070 */
[----:B------:R-:W-:-:S13]  /*53e0*/  ISETP.NE.AND.EX P4, PT, RZ, c[0x0][0x184], PT, P4 ;  /* 0x00006100ff007a0c */ /* 0x000fda0003f85340 */
[----:B------:R-:W-:Y:S05]  /*53f0*/  @P4 BRA `(.L_x_1378) ;  /* 0x0000002000004947 */ /* 0x000fea0003800000 */
[----:B------:R-:W-:Y:S05]  /*5400*/  @P0 BRA `(.L_x_1379) ;  /* 0x0000008000000947 */ /* 0x000fea0003800000 */
[----:B------:R-:W-:Y:S05]  /*5410*/  BRA `(.L_x_1380) ;  /* 0x0000009000007947 */ /* 0x000fea0003800000 */
.L_x_1378:
[----:B-----5:R-:W-:-:S05]  /*5420*/  PRMT R100, RZ, 0x7610, R94 ;  /* 0x00007610ff647816 */ /* 0x020fca000000005e */
[----:B------:R-:W-:Y:S01]  /*5430*/  FADD.FTZ R221, R100, R221 ;  /* 0x000000dd64dd7221 */ /* 0x000fe20000010000 */
[----:B------:R-:W-:Y:S05]  /*5440*/  BRA `(.L_x_1379) ;  /* 0x0000004000007947 */ /* 0x000fea0003800000 */
.L_x_1377:
[----:B-----5:R-:W-:-:S05]  /*5450*/  PRMT R100, RZ, 0x7610, R90 ;  /* 0x00007610ff647816 */ /* 0x020fca000000005a */
[----:B------:R-:W-:Y:S01]  /*5460*/  FADD.FTZ R221, R100, R221 ;  /* 0x000000dd64dd7221 */ /* 0x000fe20000010000 */
[----:B------:R-:W-:-:S05]  /*5470*/  @P2 PRMT R100, RZ, 0x7610, R94 ;  /* 0x00007610ff642816 */ /* 0x000fca000000005e */
[----:B------:R-:W-:-:S05]  /*5480*/  @P2 FADD.FTZ R221, R100, R221 ;  /* 0x000000dd64dd2221 */ /* 0x000fca0000010000 */
.L_x_1379:
[----:B------:R-:W-:-:S04]  /*5490*/  F2FP.BF16.PACK_AB R100, RZ, R221 ;  /* 0x000000ddff64723e */ /* 0x000fc800000010ff */
[----:B------:R-:W-:Y:S02]  /*54a0*/  PRMT R98, R98, 0x5410, R100 ;  /* 0x0000541062627816 */ /* 0x000fe40000000064 */
.L_x_1380:
[----:B------:R-:W-:Y:S01]  /*54b0*/  PRMT R220, RZ, 0x5410, R103 ;  /* 0x00005410ffdc7816 */ /* 0x000fe20000000067 */
[----:B------:R-:W-:Y:S05]  /*54c0*/  @P3 BRA `(.L_x_1381) ;  /* 0x0000008000003947 */ /* 0x000fea0003800000 */
[----:B------:R-:W-:-:S04]  /*54d0*/  ISETP.NE.U32.AND P4, PT, RZ, c[0x0][0x180], PT ;  /* 0x00006000ff007a0c */ /* 0x000fc80003f85070 */
[----:B------:R-:W-:-:S13]  /*54e0*/  ISETP.NE.AND.EX P4, PT, RZ, c[0x0][0x184], PT, P4 ;  /* 0x00006100ff007a0c */ /* 0x000fda0003f85340 */
[----:B------:R-:W-:Y:S05]  /*54f0*/  @P4 BRA `(.L_x_1382) ;  /* 0x0000002000004947 */ /* 0x000fea0003800000 */
[----:B------:R-:W-:Y:S05]  /*5500*/  @P0 BRA `(.L_x_1383) ;  /* 0x0000008000000947 */ /* 0x000fea0003800000 */
[----:B------:R-:W-:Y:S05]  /*5510*/  BRA `(.L_x_1384) ;  /* 0x0000009000007947 */ /* 0x000fea0003800000 */
.L_x_1382:
[----:B-----5:R-:W-:-:S05]  /*5520*/  PRMT R101, RZ, 0x5410, R95 ;  /* 0x00005410ff657816 */ /* 0x020fca000000005f */
[----:B------:R-:W-:Y:S01]  /*5530*/  FADD.FTZ R220, R101, R220 ;  /* 0x000000dc65dc7221 */ /* 0x000fe20000010000 */
[----:B------:R-:W-:Y:S05]  /*5540*/  BRA `(.L_x_1383) ;  /* 0x0000004000007947 */ /* 0x000fea0003800000 */
.L_x_1381:
[----:B-----5:R-:W-:-:S05]  /*5550*/  PRMT R101, RZ, 0x5410, R91 ;  /* 0x00005410ff657816 */ /* 0x020fca000000005b */
[----:B------:R-:W-:Y:S01]  /*5560*/  FADD.FTZ R220, R101, R220 ;  /* 0x000000dc65dc7221 */ /* 0x000fe20000010000 */
[----:B------:R-:W-:-:S05]  /*5570*/  @P2 PRMT R101, RZ, 0x5410, R95 ;  /* 0x00005410ff652816 */ /* 0x000fca000000005f */
[----:B------:R-:W-:-:S05]  /*5580*/  @P2 FADD.FTZ R220, R101, R220 ;  /* 0x000000dc65dc2221 */ /* 0x000fca0000010000 */
.L_x_1383:
[----:B------:R-:W-:-:S04]  /*5590*/  F2FP.BF16.PACK_AB R100, RZ, R220 ;  /* 0x000000dcff64723e */ /* 0x000fc800000010ff */
[----:B------:R-:W-:Y:S02]  /*55a0*/  PRMT R99, R100, 0x7610, R99 ;  /* 0x0000761064637816 */ /* 0x000fe40000000063 */
.L_x_1384:
[----:B------:R-:W-:Y:S01]  /*55b0*/  PRMT R223, RZ, 0x7610, R103 ;  /* 0x00007610ffdf7816 */ /* 0x000fe20000000067 */
[----:B------:R-:W-:Y:S05]  /*55c0*/  @P3 BRA `(.L_x_1385) ;  /* 0x0000008000003947 */ /* 0x000fea0003800000 */
[----:B------:R-:W-:-:S04]  /*55d0*/  ISETP.NE.U32.AND P4, PT, RZ, c[0x0][0x180], PT ;  /* 0x00006000ff007a0c */ /* 0x000fc80003f85070 */
[----:B------:R-:W-:-:S13]  /*55e0*/  ISETP.NE.AND.EX P4, PT, RZ, c[0x0][0x184], PT, P4 ;  /* 0x00006100ff007a0c */ /* 0x000fda0003f85340 */
[----:B------:R-:W-:Y:S05]  /*55f0*/  @P4 BRA `(.L_x_1386) ;  /* 0x0000002000004947 */ /* 0x000fea0003800000 */
[----:B------:R-:W-:Y:S05]  /*5600*/  @P0 BRA `(.L_x_1387) ;  /* 0x0000008000000947 */ /* 0x000fea0003800000 */
[----:B------:R-:W-:Y:S05]  /*5610*/  BRA `(.L_x_1388) ;  /* 0x0000009000007947 */ /* 0x000fea0003800000 */
.L_x_1386:
[----:B-----5:R-:W-:-:S05]  /*5620*/  PRMT R100, RZ, 0x7610, R95 ;  /* 0x00007610ff647816 */ /* 0x020fca000000005f */
[----:B------:R-:W-:Y:S01]  /*5630*/  FADD.FTZ R223, R100, R223 ;  /* 0x000000df64df7221 */ /* 0x000fe20000010000 */
[----:B------:R-:W-:Y:S05]  /*5640*/  BRA `(.L_x_1387) ;  /* 0x0000004000007947 */ /* 0x000fea0003800000 */
.L_x_1385:
[----:B-----5:R-:W-:-:S05]  /*5650*/  PRMT R100, RZ, 0x7610, R91 ;  /* 0x00007610ff647816 */ /* 0x020fca000000005b */
[----:B------:R-:W-:Y:S01]  /*5660*/  FADD.FTZ R223, R100, R223 ;  /* 0x000000df64df7221 */ /* 0x000fe20000010000 */
[----:B------:R-:W-:-:S05]  /*5670*/  @P2 PRMT R100, RZ, 0x7610, R95 ;  /* 0x00007610ff642816 */ /* 0x000fca000000005f */
[----:B------:R-:W-:-:S05]  /*5680*/  @P2 FADD.FTZ R223, R100, R223 ;  /* 0x000000df64df2221 */ /* 0x000fca0000010000 */
.L_x_1387:
[----:B------:R-:W-:-:S04]  /*5690*/  F2FP.BF16.PACK_AB R100, RZ, R223 ;  /* 0x000000dfff64723e */ /* 0x000fc800000010ff */
[----:B------:R-:W-:Y:S02]  /*56a0*/  PRMT R99, R99, 0x5410, R100 ;  /* 0x0000541063637816 */ /* 0x000fe40000000064 */
.L_x_1388:
        /* <DEDUP_REMOVED lines=16> */
.L_x_1390:
[----:B-----5:R-:W-:-:S05]  /*57b0*/  PRMT R225, RZ, 0x5410, R92 ;  /* 0x00005410ffe17816 */ /* 0x020fca000000005c */
[----:B------:R-:W-:Y:S01]  /*57c0*/  FADD.FTZ R222, R225, R222 ;  /* 0x000000dee1de7221 */ /* 0x000fe20000010000 */
[----:B------:R-:W-:Y:S05]  /*57d0*/  BRA `(.L_x_1391) ;  /* 0x0000004000007947 */ /* 0x000fea0003800000 */
.L_x_1389:
[----:B0----5:R-:W-:-:S05]  /*57e0*/  PRMT R225, RZ, 0x5410, R88 ;  /* 0x00005410ffe17816 */ /* 0x021fca0000000058 */
[----:B------:R-:W-:Y:S01]  /*57f0*/  FADD.FTZ R222, R225, R222 ;  /* 0x000000dee1de7221 */ /* 0x000fe20000010000 */
[----:B------:R-:W-:-:S05]  /*5800*/  @P2 PRMT R225, RZ, 0x5410, R92 ;  /* 0x00005410ffe12816 */ /* 0x000fca000000005c */
[----:B------:R-:W-:-:S05]  /*5810*/  @P2 FADD.FTZ R222, R225, R222 ;  /* 0x000000dee1de2221 */ /* 0x000fca0000010000 */
.L_x_1391:
[----:B------:R-:W-:-:S04]  /*5820*/  F2FP.BF16.PACK_AB R168, RZ, R222 ;  /* 0x000000deffa8723e */ /* 0x000fc800000010ff */
[----:B------:R-:W-:Y:S02]  /*5830*/  PRMT R96, R168, 0x7610, R96 ;  /* 0x00007610a8607816 */ /* 0x000fe40000000060 */
.L_x_1392:
[----:B------:R-:W-:Y:S01]  /*5840*/  PRMT R225, RZ, 0x7610, R100 ;  /* 0x00007610ffe17816 */ /* 0x000fe20000000064 */
[----:B------:R-:W-:Y:S05]  /*5850*/  @P3 BRA `(.L_x_1393) ;  /* 0x0000008000003947 */ /* 0x000fea0003800000 */
[----:B------:R-:W-:-:S04]  /*5860*/  ISETP.NE.U32.AND P1, PT, RZ, c[0x0][0x180], PT ;  /* 0x00006000ff007a0c */ /* 0x000fc80003f25070 */
[----:B------:R-:W-:-:S13]  /*5870*/  ISETP.NE.AND.EX P1, PT, RZ, c[0x0][0x184], PT, P1 ;  /* 0x00006100ff007a0c */ /* 0x000fda0003f25310 */
[----:B------:R-:W-:Y:S05]  /*5880*/  @P1 BRA `(.L_x_1394) ;  /* 0x0000002000001947 */ /* 0x000fea0003800000 */
[----:B------:R-:W-:Y:S05]  /*5890*/  @P0 BRA `(.L_x_1395) ;  /* 0x0000008000000947 */ /* 0x000fea0003800000 */
[----:B------:R-:W-:Y:S05]  /*58a0*/  BRA `(.L_x_1396) ;  /* 0x0000009000007947 */ /* 0x000fea0003800000 */
.L_x_1394:
[----:B-----5:R-:W-:-:S05]  /*58b0*/  PRMT R100, RZ, 0x7610, R92 ;  /* 0x00007610ff647816 */ /* 0x020fca000000005c */
[----:B------:R-:W-:Y:S01]  /*58c0*/  FADD.FTZ R225, R100, R225 ;  /* 0x000000e164e17221 */ /* 0x000fe20000010000 */
[----:B------:R-:W-:Y:S05]  /*58d0*/  BRA `(.L_x_1395) ;  /* 0x0000004000007947 */ /* 0x000fea0003800000 */
.L_x_1393:
[----:B-----5:R-:W-:-:S05]  /*58e0*/  PRMT R100, RZ, 0x7610, R88 ;  /* 0x00007610ff647816 */ /* 0x020fca0000000058 */
[----:B------:R-:W-:Y:S01]  /*58f0*/  FADD.FTZ R225, R100, R225 ;  /* 0x000000e164e17221 */ /* 0x000fe20000010000 */
[----:B------:R-:W-:-:S05]  /*5900*/  @P2 PRMT R100, RZ, 0x7610, R92 ;  /* 0x00007610ff642816 */ /* 0x000fca000000005c */
[----:B------:R-:W-:-:S05]  /*5910*/  @P2 FADD.FTZ R225, R100, R225 ;  /* 0x000000e164e12221 */ /* 0x000fca0000010000 */
.L_x_1395:
[----:B------:R-:W-:-:S04]  /*5920*/  F2FP.BF16.PACK_AB R100, RZ, R225 ;  /* 0x000000e1ff64723e */ /* 0x000fc800000010ff */
[----:B------:R-:W-:Y:S02]  /*5930*/  PRMT R96, R96, 0x5410, R100 ;  /* 0x0000541060607816 */ /* 0x000fe40000000064 */
.L_x_1396:
[----:B------:R-:W-:Y:S01]  /*5940*/  PRMT R224, RZ, 0x5410, R101 ;  /* 0x00005410ffe07816 */ /* 0x000fe20000000065 */
[----:B------:R-:W-:Y:S05]  /*5950*/  @P3 BRA `(.L_x_1397) ;  /* 0x0000008000003947 */ /* 0x000fea0003800000 */
[----:B------:R-:W-:-:S04]  /*5960*/  ISETP.NE.U32.AND P1, PT, RZ, c[0x0][0x180], PT ;  /* 0x00006000ff007a0c */ /* 0x000fc80003f25070 */
[----:B------:R-:W-:-:S13]  /*5970*/  ISETP.NE.AND.EX P1, PT, RZ, c[0x0][0x184], PT, P1 ;  /* 0x00006100ff007a0c */ /* 0x000fda0003f25310 */
[----:B------:R-:W-:Y:S05]  /*5980*/  @P1 BRA `(.L_x_1398) ;  /* 0x0000002000001947 */ /* 0x000fea0003800000 */
[----:B------:R-:W-:Y:S05]  /*5990*/  @P0 BRA `(.L_x_1399) ;  /* 0x0000008000000947 */ /* 0x000fea0003800000 */
[----:B------:R-:W-:Y:S05]  /*59a0*/  BRA `(.L_x_1400) ;  /* 0x0000009000007947 */ /* 0x000fea0003800000 */
.L_x_1398:
[----:B-----5:R-:W-:-:S05]  /*59b0*/  PRMT R227, RZ, 0x5410, R93 ;  /* 0x00005410ffe37816 */ /* 0x020fca000000005d */
[----:B------:R-:W-:Y:S01]  /*59c0*/  FADD.FTZ R224, R227, R224 ;  /* 0x000000e0e3e07221 */ /* 0x000fe20000010000 */
[----:B------:R-:W-:Y:S05]  /*59d0*/  BRA `(.L_x_1399) ;  /* 0x0000004000007947 */ /* 0x000fea0003800000 */
.L_x_1397:
[----:B-----5:R-:W-:-:S05]  /*59e0*/  PRMT R227, RZ, 0x5410, R89 ;  /* 0x00005410ffe37816 */ /* 0x020fca0000000059 */
[----:B------:R-:W-:Y:S01]  /*59f0*/  FADD.FTZ R224, R227, R224 ;  /* 0x000000e0e3e07221 */ /* 0x000fe20000010000 */
[----:B------:R-:W-:-:S05]  /*5a00*/  @P2 PRMT R227, RZ, 0x5410, R93 ;  /* 0x00005410ffe32816 */ /* 0x000fca000000005d */
[----:B------:R-:W-:-:S05]  /*5a10*/  @P2 FADD.FTZ R224, R227, R224 ;  /* 0x000000e0e3e02221 */ /* 0x000fca0000010000 */
.L_x_1399:
[----:B------:R-:W-:-:S04]  /*5a20*/  F2FP.BF16.PACK_AB R100, RZ, R224 ;  /* 0x000000e0ff64723e */ /* 0x000fc800000010ff */
[----:B------:R-:W-:Y:S02]  /*5a30*/  PRMT R97, R100, 0x7610, R97 ;  /* 0x0000761064617816 */ /* 0x000fe40000000061 */
.L_x_1400:
[----:B------:R-:W-:Y:S01]  /*5a40*/  PRMT R227, RZ, 0x7610, R101 ;  /* 0x00007610ffe37816 */ /* 0x000fe20000000065 */
[----:B------:R-:W-:Y:S05]  /*5a50*/  @P3 BRA `(.L_x_1401) ;  /* 0x0000008000003947 */ /* 0x000fea0003800000 */
[----:B------:R-:W-:-:S04]  /*5a60*/  ISETP.NE.U32.AND P1, PT, RZ, c[0x0][0x180], PT ;  /* 0x00006000ff007a0c */ /* 0x000fc80003f25070 */
[----:B------:R-:W-:-:S13]  /*5a70*/  ISETP.NE.AND.EX P1, PT, RZ, c[0x0][0x184], PT, P1 ;  /* 0x00006100ff007a0c */ /* 0x000fda0003f25310 */
[----:B------:R-:W-:Y:S05]  /*5a80*/  @P1 BRA `(.L_x_1402) ;  /* 0x0000002000001947 */ /* 0x000fea0003800000 */
[----:B------:R-:W-:Y:S05]  /*5a90*/  @P0 BRA `(.L_x_1403) ;  /* 0x0000008000000947 */ /* 0x000fea0003800000 */
[----:B------:R-:W-:Y:S05]  /*5aa0*/  BRA `(.L_x_1404) ;  /* 0x0000009000007947 */ /* 0x000fea0003800000 */
.L_x_1402:
[----:B-----5:R-:W-:-:S05]  /*5ab0*/  PRMT R100, RZ, 0x7610, R93 ;  /* 0x00007610ff647816 */ /* 0x020fca000000005d */
[----:B------:R-:W-:Y:S01]  /*5ac0*/  FADD.FTZ R227, R100, R227 ;  /* 0x000000e364e37221 */ /* 0x000fe20000010000 */
[----:B------:R-:W-:Y:S05]  /*5ad0*/  BRA `(.L_x_1403) ;  /* 0x0000004000007947 */ /* 0x000fea0003800000 */
.L_x_1401:
[----:B-----5:R-:W-:-:S05]  /*5ae0*/  PRMT R100, RZ, 0x7610, R89 ;  /* 0x00007610ff647816 */ /* 0x020fca0000000059 */
[----:B------:R-:W-:Y:S01]  /*5af0*/  FADD.FTZ R227, R100, R227 ;  /* 0x000000e364e37221 */ /* 0x000fe20000010000 */
[----:B------:R-:W-:-:S05]  /*5b00*/  @P2 PRMT R100, RZ, 0x7610, R93 ;  /* 0x00007610ff642816 */ /* 0x000fca000000005d */
[----:B------:R-:W-:-:S05]  /*5b10*/  @P2 FADD.FTZ R227, R100, R227 ;  /* 0x000000e364e32221 */ /* 0x000fca0000010000 */
.L_x_1403:
[----:B------:R-:W-:-:S04]  /*5b20*/  F2FP.BF16.PACK_AB R100, RZ, R227 ;  /* 0x000000e3ff64723e */ /* 0x000fc800000010ff */
[----:B------:R-:W-:Y:S02]  /*5b30*/  PRMT R97, R97, 0x5410, R100 ;  /* 0x0000541061617816 */ /* 0x000fe40000000064 */
.L_x_1404:
[----:B------:R-:W-:Y:S01]  /*5b40*/  PRMT R226, RZ, 0x5410, R102 ;  /* 0x00005410ffe27816 */ /* 0x000fe20000000066 */
[----:B------:R-:W-:Y:S05]  /*5b50*/  @P3 BRA `(.L_x_1405) ;  /* 0x0000008000003947 */ /* 0x000fea0003800000 */
[----:B------:R-:W-:-:S04]  /*5b60*/  ISETP.NE.U32.AND P1, PT, RZ, c[0x0][0x180], PT ;  /* 0x00006000ff007a0c */ /* 0x000fc80003f25070 */
[----:B------:R-:W-:-:S13]  /*5b70*/  ISETP.NE.AND.EX P1, PT, RZ, c[0x0][0x184], PT, P1 ;  /* 0x00006100ff007a0c */ /* 0x000fda0003f25310 */
[----:B------:R-:W-:Y:S05]  /*5b80*/  @P1 BRA `(.L_x_1406) ;  /* 0x0000002000001947 */ /* 0x000fea0003800000 */
[----:B------:R-:W-:Y:S05]  /*5b90*/  @P0 BRA `(.L_x_1407) ;  /* 0x0000008000000947 */ /* 0x000fea0003800000 */
[----:B------:R-:W-:Y:S05]  /*5ba0*/  BRA `(.L_x_1408) ;  /* 0x0000009000007947 */ /* 0x000fea0003800000 */
.L_x_1406:
[----:B-----5:R-:W-:-:S05]  /*5bb0*/  PRMT R101, RZ, 0x5410, R94 ;  /* 0x00005410ff657816 */ /* 0x020fca000000005e */
[----:B------:R-:W-:Y:S01]  /*5bc0*/  FADD.FTZ R226, R101, R226 ;  /* 0x000000e265e27221 */ /* 0x000fe20000010000 */
[----:B------:R-:W-:Y:S05]  /*5bd0*/  BRA `(.L_x_1407) ;  /* 0x0000004000007947 */ /* 0x000fea0003800000 */
.L_x_1405:
[----:B-----5:R-:W-:-:S05]  /*5be0*/  PRMT R101, RZ, 0x5410, R90 ;  /* 0x00005410ff657816 */ /* 0x020fca000000005a */
[----:B------:R-:W-:Y:S01]  /*5bf0*/  FADD.FTZ R226, R101, R226 ;  /* 0x000000e265e27221 */ /* 0x000fe20000010000 */
[----:B------:R-:W-:-:S05]  /*5c00*/  @P2 PRMT R101, RZ, 0x5410, R94 ;  /* 0x00005410ff652816 */ /* 0x000fca000000005e */
[----:B------:R-:W-:-:S05]  /*5c10*/  @P2 FADD.FTZ R226, R101, R226 ;  /* 0x000000e265e22221 */ /* 0x000fca0000010000 */
.L_x_1407:
[----:B------:R-:W-:-:S04]  /*5c20*/  F2FP.BF16.PACK_AB R100, RZ, R226 ;  /* 0x000000e2ff64723e */ /* 0x000fc800000010ff */
[----:B------:R-:W-:Y:S02]  /*5c30*/  PRMT R98, R100, 0x7610, R98 ;  /* 0x0000761064627816 */ /* 0x000fe40000000062 */
.L_x_1408:
[----:B------:R-:W-:Y:S01]  /*5c40*/  PRMT R228, RZ, 0x7610, R102 ;  /* 0x00007610ffe47816 */ /* 0x000fe20000000066 */
[----:B------:R-:W-:Y:S05]  /*5c50*/  @P3 BRA `(.L_x_1409) ;  /* 0x0000008000003947 */ /* 0x000fea0003800000 */
[----:B------:R-:W-:-:S04]  /*5c60*/  ISETP.NE.U32.AND P1, PT, RZ, c[0x0][0x180], PT ;  /* 0x00006000ff007a0c */ /* 0x000fc80003f25070 */
[----:B------:R-:W-:-:S13]  /*5c70*/  ISETP.NE.AND.EX P1, PT, RZ, c[0x0][0x184], PT, P1 ;  /* 0x00006100ff007a0c */ /* 0x000fda0003f25310 */
[----:B------:R-:W-:Y:S05]  /*5c80*/  @P1 BRA `(.L_x_1410) ;  /* 0x0000002000001947 */ /* 0x000fea0003800000 */
[----:B------:R-:W-:Y:S05]  /*5c90*/  @P0 BRA `(.L_x_1411) ;  /* 0x0000008000000947 */ /* 0x000fea0003800000 */
[----:B------:R-:W-:Y:S05]  /*5ca0*/  BRA `(.L_x_1412) ;  /* 0x0000009000007947 */ /* 0x000fea0003800000 */
.L_x_1410:
[----:B-----5:R-:W-:-:S05]  /*5cb0*/  PRMT R101, RZ, 0x7610, R94 ;  /* 0x00007610ff657816 */ /* 0x020fca000000005e */
[----:B------:R-:W-:Y:S01]  /*5cc0*/  FADD.FTZ R228, R101, R228 ;  /* 0x000000e465e47221 */ /* 0x000fe20000010000 */
[----:B------:R-:W-:Y:S05]  /*5cd0*/  BRA `(.L_x_1411) ;  /* 0x0000004000007947 */ /* 0x000fea0003800000 */
.L_x_1409:
[----:B-----5:R-:W-:-:S05]  /*5ce0*/  PRMT R101, RZ, 0x7610, R90 ;  /* 0x00007610ff657816 */ /* 0x020fca000000005a */
[----:B------:R-:W-:Y:S01]  /*5cf0*/  FADD.FTZ R228, R101, R228 ;  /* 0x000000e465e47221 */ /* 0x000fe20000010000 */
[----:B------:R-:W-:-:S05]  /*5d00*/  @P2 PRMT R101, RZ, 0x7610, R94 ;  /* 0x00007610ff652816 */ /* 0x000fca000000005e */
[----:B------:R-:W-:-:S05]  /*5d10*/  @P2 FADD.FTZ R228, R101, R228 ;  /* 0x000000e465e42221 */ /* 0x000fca0000010000 */
.L_x_1411:
[----:B------:R-:W-:-:S04]  /*5d20*/  F2FP.BF16.PACK_AB R100, RZ, R228 ;  /* 0x000000e4ff64723e */ /* 0x000fc800000010ff */
[----:B------:R-:W-:Y:S02]  /*5d30*/  PRMT R98, R98, 0x5410, R100 ;  /* 0x0000541062627816 */ /* 0x000fe40000000064 */
.L_x_1412:
[----:B------:R-:W-:Y:S01]  /*5d40*/  PRMT R102, RZ, 0x5410, R103 ;  /* 0x00005410ff667816 */ /* 0x000fe20000000067 */
[----:B------:R-:W-:Y:S05]  /*5d50*/  @P3 BRA `(.L_x_1413) ;  /* 0x0000008000003947 */ /* 0x000fea0003800000 */
[----:B------:R-:W-:-:S04]  /*5d60*/  ISETP.NE.U32.AND P1, PT, RZ, c[0x0][0x180], PT ;  /* 0x00006000ff007a0c */ /* 0x000fc80003f25070 */
[----:B------:R-:W-:-:S13]  /*5d70*/  ISETP.NE.AND.EX P1, PT, RZ, c[0x0][0x184], PT, P1 ;  /* 0x00006100ff007a0c */ /* 0x000fda0003f25310 */
[----:B------:R-:W-:Y:S05]  /*5d80*/  @P1 BRA `(.L_x_1414) ;  /* 0x0000002000001947 */ /* 0x000fea0003800000 */
[----:B------:R-:W-:Y:S05]  /*5d90*/  @P0 BRA `(.L_x_1415) ;  /* 0x0000008000000947 */ /* 0x000fea0003800000 */
[----:B------:R-:W-:Y:S05]  /*5da0*/  BRA `(.L_x_1416) ;  /* 0x0000009000007947 */ /* 0x000fea0003800000 */
.L_x_1414:
[----:B-----5:R-:W-:-:S05]  /*5db0*/  PRMT R101, RZ, 0x5410, R95 ;  /* 0x00005410ff657816 */ /* 0x020fca000000005f */
[----:B------:R-:W-:Y:S01]  /*5dc0*/  FADD.FTZ R102, R101, R102 ;  /* 0x0000006665667221 */ /* 0x000fe20000010000 */
[----:B------:R-:W-:Y:S05]  /*5dd0*/  BRA `(.L_x_1415) ;  /* 0x0000004000007947 */ /* 0x000fea0003800000 */
.L_x_1413:
[----:B-----5:R-:W-:-:S05]  /*5de0*/  PRMT R101, RZ, 0x5410, R91 ;  /* 0x00005410ff657816 */ /* 0x020fca000000005b */
[----:B------:R-:W-:Y:S01]  /*5df0*/  FADD.FTZ R102, R101, R102 ;  /* 0x0000006665667221 */ /* 0x000fe20000010000 */
[----:B------:R-:W-:-:S05]  /*5e00*/  @P2 PRMT R101, RZ, 0x5410, R95 ;  /* 0x00005410ff652816 */ /* 0x000fca000000005f */
[----:B------:R-:W-:-:S05]  /*5e10*/  @P2 FADD.FTZ R102, R101, R102 ;  /* 0x0000006665662221 */ /* 0x000fca0000010000 */
.L_x_1415:
[----:B------:R-:W-:-:S04]  /*5e20*/  F2FP.BF16.PACK_AB R100, RZ, R102 ;  /* 0x00000066ff64723e */ /* 0x000fc800000010ff */
[----:B------:R-:W-:Y:S02]  /*5e30*/  PRMT R99, R100, 0x7610, R99 ;  /* 0x0000761064637816 */ /* 0x000fe40000000063 */
.L_x_1416:
[----:B------:R-:W-:Y:S01]  /*5e40*/  PRMT R103, RZ, 0x7610, R103 ;  /* 0x00007610ff677816 */ /* 0x000fe20000000067 */
[----:B------:R-:W-:Y:S05]  /*5e50*/  @P3 BRA `(.L_x_1417) ;  /* 0x0000008000003947 */ /* 0x000fea0003800000 */
[----:B------:R-:W-:-:S04]  /*5e60*/  ISETP.NE.U32.AND P1, PT, RZ, c[0x0][0x180], PT ;  /* 0x00006000ff007a0c */ /* 0x000fc80003f25070 */
[----:B------:R-:W-:-:S13]  /*5e70*/  ISETP.NE.AND.EX P1, PT, RZ, c[0x0][0x184], PT, P1 ;  /* 0x00006100ff007a0c */ /* 0x000fda0003f25310 */
[----:B------:R-:W-:Y:S05]  /*5e80*/  @P1 BRA `(.L_x_1418) ;  /* 0x0000002000001947 */ /* 0x000fea0003800000 */
[----:B------:R-:W-:Y:S05]  /*5e90*/  @P0 BRA `(.L_x_1419) ;  /* 0x0000008000000947 */ /* 0x000fea0003800000 */
[----:B------:R-:W-:Y:S05]  /*5ea0*/  BRA `(.L_x_1420) ;  /* 0x0000009000007947 */ /* 0x000fea0003800000 */
.L_x_1418:
[----:B-----5:R-:W-:-:S05]  /*5eb0*/  PRMT R100, RZ, 0x7610, R95 ;  /* 0x00007610ff647816 */ /* 0x020fca000000005f */
[----:B------:R-:W-:Y:S01]  /*5ec0*/  FADD.FTZ R103, R100, R103 ;  /* 0x0000006764677221 */ /* 0x000fe20000010000 */
[----:B------:R-:W-:Y:S05]  /*5ed0*/  BRA `(.L_x_1419) ;  /* 0x0000004000007947 */ /* 0x000fea0003800000 */
.L_x_1417:
[----:B-----5:R-:W-:-:S05]  /*5ee0*/  PRMT R100, RZ, 0x7610, R91 ;  /* 0x00007610ff647816 */ /* 0x020fca000000005b */
[----:B------:R-:W-:Y:S01]  /*5ef0*/  FADD.FTZ R103, R100, R103 ;  /* 0x0000006764677221 */ /* 0x000fe20000010000 */
[----:B------:R-:W-:-:S05]  /*5f00*/  @P2 PRMT R100, RZ, 0x7610, R95 ;  /* 0x00007610ff642816 */ /* 0x000fca000000005f */
[----:B------:R-:W-:-:S05]  /*5f10*/  @P2 FADD.FTZ R103, R100, R103 ;  /* 0x0000006764672221 */ /* 0x000fca0000010000 */
.L_x_1419:
[----:B------:R-:W-:-:S04]  /*5f20*/  F2FP.BF16.PACK_AB R100, RZ, R103 ;  /* 0x00000067ff64723e */ /* 0x000fc800000010ff */
[----:B------:R-:W-:Y:S02]  /*5f30*/  PRMT R99, R99, 0x5410, R100 ;  /* 0x0000541063637816 */ /* 0x000fe40000000064 */
.L_x_1420:
[----:B------:R-:W-:Y:S01]  /*5f40*/  FADD.FTZ R101, RZ, R104 ;  /* 0x00000068ff657221 */ /* 0x000fe20000010000 */
[----:B------:R-:W-:-:S03]  /*5f50*/  ISETP.NE.AND P2, PT, R112, RZ, PT ;  /* 0x000000ff7000720c */ /* 0x000fc60003f45270 */
        /* <DEDUP_REMOVED lines=72> */
[----:B------:R-:W-:Y:S02]  /*63e0*/  FADD.FTZ R229, R100, R225 ;  /* 0x000000e164e57221 */ /* 0x000fe40000010000 */
[----:B------:R-:W-:-:S04]  /*63f0*/  @P0 IMAD.WIDE.U32 R100, R166, R111, c[0x0][0x188] ;  /* 0x00006200a6640625 */ /* 0x000fc800078e006f */
[----:B------:R-:W-:Y:S01]  /*6400*/  FADD.FTZ R168, R229, R224 ;  /* 0x000000e0e5a87221 */ /* 0x000fe20000010000 */
[----:B------:R0:W-:Y:S03]  /*6410*/  @P0 STG.E.128 [R100.64], R96 ;  /* 0x0000006064000986 */ /* 0x0001e6000c101d04 */
[----:B------:R-:W-:-:S04]  /*6420*/  FADD.FTZ R111, R168, R227 ;  /* 0x000000e3a86f7221 */ /* 0x000fc80000010000 */
[----:B------:R-:W-:-:S04]  /*6430*/  FADD.FTZ R111, R111, R226 ;  /* 0x000000e26f6f7221 */ /* 0x000fc80000010000 */
[----:B------:R-:W-:-:S04]  /*6440*/  FADD.FTZ R111, R111, R228 ;  /* 0x000000e46f6f7221 */ /* 0x000fc80000010000 */
[----:B------:R-:W-:-:S04]  /*6450*/  FADD.FTZ R112, R111, R102 ;  /* 0x000000666f707221 */ /* 0x000fc80000010000 */
[----:B------:R-:W-:Y:S01]  /*6460*/  FADD.FTZ R229, R112, R103 ;  /* 0x0000006770e57221 */ /* 0x000fe20000010000 */
[----:B------:R-:W-:Y:S05]  /*6470*/  BRA.DIV ~URZ, `(.L_x_1421) ;  /* 0x000024627f007947 */ /* 0x000fea000b800000 */
[----:B0-----:R0:W1:Y:S02]  /*6480*/  SHFL.BFLY PT, R100, R229, 0x1, 0x1f ;  /* 0x0c201f00e5647f89 */ /* 0x00106400000e0000 */
.L_x_1425:
        /* <DEDUP_REMOVED lines=12> */
[C---:B------:R-:W-:Y:S02]  /*6550*/  FADD.FTZ R168, -R232.reuse, R106 ;  /* 0x0000006ae8a87221 */ /* 0x040fe40000010100 */
[----:B------:R-:W-:Y:S02]  /*6560*/  FFMA.FTZ R111, R111, R111, RZ ;  /* 0x0000006f6f6f7223 */ /* 0x000fe400000100ff */
[----:B------:R-:W-:Y:S02]  /*6570*/  FADD.FTZ R230, -R232, R105 ;  /* 0x00000069e8e67221 */ /* 0x000fe40000010100 */
[----:B------:R-:W-:Y:S02]  /*6580*/  FFMA.FTZ R111, R168, R168, R111 ;  /* 0x000000a8a86f7223 */ /* 0x000fe4000001006f */
[----:B------:R-:W-:-:S02]  /*6590*/  FADD.FTZ R100, -R232, R108 ;  /* 0x0000006ce8647221 */ /* 0x000fc40000010100 */
[----:B------:R-:W-:Y:S02]  /*65a0*/  FFMA.FTZ R111, R230, R230, R111 ;  /* 0x000000e6e66f7223 */ /* 0x000fe4000001006f */
[----:B------:R-:W-:Y:S02]  /*65b0*/  FADD.FTZ R168, -R232, R107 ;  /* 0x0000006be8a87221 */ /* 0x000fe40000010100 */
[----:B------:R-:W-:Y:S02]  /*65c0*/  FFMA.FTZ R111, R100, R100, R111 ;  /* 0x00000064646f7223 */ /* 0x000fe4000001006f */
        /* <DEDUP_REMOVED lines=149> */
[----:B------:R-:W-:-:S04]  /*6f20*/  FFMA.FTZ R111, R112, R112, R111 ;  /* 0x00000070706f7223 */ /* 0x000fc8000001006f */
        /* <DEDUP_REMOVED lines=10> */
.L_x_1426:
[----:B------:R-:W-:Y:S01]  /*6fd0*/  FMUL.FTZ R100, R232, R232 ;  /* 0x000000e8e8647220 */ /* 0x000fe20000410000 */
[----:B------:R-:W-:Y:S01]  /*6fe0*/  ISETP.NE.AND P1, PT, RZ, UR6, PT ;  /* 0x00000006ff007c0c */ /* 0x000fe2000bf25270 */
[----:B-1----:R-:W-:Y:S01]  /*6ff0*/  FADD.FTZ R112, R230, R229 ;  /* 0x000000e5e6707221 */ /* 0x002fe20000010000 */
[----:B------:R-:W-:Y:S02]  /*7000*/  MOV R111, c[0x0][0x1e0] ;  /* 0x00007800006f7a02 */ /* 0x000fe40000000f00 */
[----:B------:R-:W-:Y:S02]  /*7010*/  MOV R168, 0x4 ;  /* 0x0000000400a87802 */ /* 0x000fe40000000f00 */
[----:B------:R-:W-:Y:S01]  /*7020*/  FSEL R100, R100, RZ, P1 ;  /* 0x000000ff64647208 */ /* 0x000fe20000800000 */
[----:B------:R-:W-:Y:S01]  /*7030*/  FFMA.FTZ R111, R112, R111, c[0x0][0x228] ;  /* 0x00008a00706f7623 */ /* 0x000fe2000001006f */
[----:B------:R-:W-:Y:S01]  /*7040*/  FSEL R112, R232, RZ, !P1 ;  /* 0x000000ffe8707208 */ /* 0x000fe20004800000 */
[----:B------:R-:W-:-:S04]  /*7050*/  @!P2 IMAD.WIDE R230, R155, R168, c[0x0][0x1a0] ;  /* 0x000068009be6a625 */ /* 0x000fc800078e02a8 */
[----:B------:R-:W-:Y:S01]  /*7060*/  FADD.FTZ R111, R111, R100 ;  /* 0x000000646f6f7221 */ /* 0x000fe20000010000 */
[----:B------:R1:W-:Y:S01]  /*7070*/  @!P2 STG.E [R230.64], R232 ;  /* 0x000000e8e600a986 */ /* 0x0003e2000c101904 */
[C---:B------:R-:W-:Y:S02]  /*7080*/  FADD.FTZ R105, -R112.reuse, R105 ;  /* 0x0000006970697221 */ /* 0x040fe40000010100 */
[C---:B------:R-:W-:Y:S02]  /*7090*/  FADD.FTZ R108, -R112.reuse, R108 ;  /* 0x0000006c706c7221 */ /* 0x040fe40000010100 */
[C---:B------:R-:W-:Y:S01]  /*70a0*/  FADD.FTZ R237, -R112.reuse, R224 ;  /* 0x000000e070ed7221 */ /* 0x040fe20000010100 */
[----:B------:R-:W-:Y:S01]  /*70b0*/  PRMT R224, RZ, 0x7610, R49 ;  /* 0x00007610ffe07816 */ /* 0x000fe20000000031 */
[C---:B------:R-:W-:Y:S02]  /*70c0*/  FADD.FTZ R241, -R112.reuse, R102 ;  /* 0x0000006670f17221 */ /* 0x040fe40000010100 */
[----:B------:R-:W-:Y:S01]  /*70d0*/  @!P2 IMAD.WIDE R100, R155, R168, c[0x0][0x1a8] ;  /* 0x00006a009b64a625 */ /* 0x000fe200078e02a8 */
[----:B-1----:R-:W1:Y:S03]  /*70e0*/  MUFU.RSQ R230, R111 ;  /* 0x0000006f00e67308 */ /* 0x002e660000001400 */
[----:B------:R-:W-:-:S02]  /*70f0*/  FADD.FTZ R115, -R112, R115 ;  /* 0x0000007370737221 */ /* 0x000fc40000010100 */
[C---:B------:R-:W-:Y:S02]  /*7100*/  FADD.FTZ R106, -R112.reuse, R106 ;  /* 0x0000006a706a7221 */ /* 0x040fe40000010100 */
[C---:B------:R-:W-:Y:S02]  /*7110*/  FADD.FTZ R107, -R112.reuse, R107 ;  /* 0x0000006b706b7221 */ /* 0x040fe40000010100 */
[C---:B------:R-:W-:Y:S02]  /*7120*/  FADD.FTZ R110, -R112.reuse, R110 ;  /* 0x0000006e706e7221 */ /* 0x040fe40000010100 */
[C---:B------:R-:W-:Y:S02]  /*7130*/  FADD.FTZ R113, -R112.reuse, R113 ;  /* 0x0000007170717221 */ /* 0x040fe40000010100 */
[C---:B------:R-:W-:Y:S02]  /*7140*/  FADD.FTZ R116, -R112.reuse, R116 ;  /* 0x0000007470747221 */ /* 0x040fe40000010100 */
[----:B------:R-:W-:-:S02]  /*7150*/  FADD.FTZ R170, -R112, R170 ;  /* 0x000000aa70aa7221 */ /* 0x000fc40000010100 */
[----:B------:R-:W-:Y:S01]  /*7160*/  FADD.FTZ R173, -R112, R173 ;  /* 0x000000ad70ad7221 */ /* 0x000fe20000010100 */
[----:B-1----:R1:W-:Y:S01]  /*7170*/  @!P2 STG.E [R100.64], R230 ;  /* 0x000000e66400a986 */ /* 0x0023e2000c101904 */
[C---:B------:R-:W-:Y:S02]  /*7180*/  FMUL.FTZ R102, R230.reuse, R105 ;  /* 0x00000069e6667220 */ /* 0x040fe40000410000 */
[C---:B------:R-:W-:Y:S02]  /*7190*/  FMUL.FTZ R105, R230.reuse, R108 ;  /* 0x0000006ce6697220 */ /* 0x040fe40000410000 */
[C---:B------:R-:W-:Y:S02]  /*71a0*/  FMUL.FTZ R243, R230.reuse, R106 ;  /* 0x0000006ae6f37220 */ /* 0x040fe40000410000 */
[----:B------:R-:W-:Y:S01]  /*71b0*/  FFMA.FTZ R224, R105, R224, R46 ;  /* 0x000000e069e07223 */ /* 0x000fe2000001002e */
[----:B------:R-:W-:Y:S01]  /*71c0*/  PRMT R105, RZ, 0x5410, R53 ;  /* 0x00005410ff697816 */ /* 0x000fe20000000035 */
[----:B------:R-:W-:-:S02]  /*71d0*/  FMUL.FTZ R106, R230, R107 ;  /* 0x0000006be66a7220 */ /* 0x000fc40000410000 */
[C---:B------:R-:W-:Y:S02]  /*71e0*/  FMUL.FTZ R107, R230.reuse, R110 ;  /* 0x0000006ee66b7220 */ /* 0x040fe40000410000 */
[C---:B-1----:R-:W-:Y:S02]  /*71f0*/  FMUL.FTZ R100, R230.reuse, R115 ;  /* 0x00000073e6647220 */ /* 0x042fe40000410000 */
[----:B------:R-:W-:Y:S02]  /*7200*/  FMUL.FTZ R110, R230, R113 ;  /* 0x00000071e66e7220 */ /* 0x000fe40000410000 */
[----:B------:R-:W-:Y:S01]  /*7210*/  FFMA.FTZ R105, R100, R105, R39 ;  /* 0x0000006964697223 */ /* 0x000fe20000010027 */
[----:B------:R-:W-:Y:S01]  /*7220*/  PRMT R100, RZ, 0x5410, R52 ;  /* 0x00005410ff647816 */ /* 0x000fe20000000034 */
[C---:B------:R-:W-:Y:S02]  /*7230*/  FMUL.FTZ R113, R230.reuse, R116 ;  /* 0x00000074e6717220 */ /* 0x040fe40000410000 */
[----:B------:R-:W-:-:S02]  /*7240*/  FMUL.FTZ R170, R230, R170 ;  /* 0x000000aae6aa7220 */ /* 0x000fc40000410000 */
[----:B------:R-:W-:Y:S01]  /*7250*/  FFMA.FTZ R110, R110, R100, R41 ;  /* 0x000000646e6e7223 */ /* 0x000fe20000010029 */
[----:B------:R-:W-:Y:S01]  /*7260*/  PRMT R100, RZ, 0x7610, R52 ;  /* 0x00007610ff647816 */ /* 0x000fe20000000034 */
[----:B------:R-:W-:Y:S02]  /*7270*/  FMUL.FTZ R173, R230, R173 ;  /* 0x000000ade6ad7220 */ /* 0x000fe40000410000 */
[----:B------:R-:W-:Y:S02]  /*7280*/  FADD.FTZ R167, -R112, R167 ;  /* 0x000000a770a77221 */ /* 0x000fe40000010100 */
[----:B------:R-:W-:Y:S01]  /*7290*/  FFMA.FTZ R113, R113, R100, R40 ;  /* 0x0000006471717223 */ /* 0x000fe20000010028 */
[----:B------:R-:W-:Y:S01]  /*72a0*/  PRMT R100, RZ, 0x5410, R58 ;  /* 0x00005410ff647816 */ /* 0x000fe2000000003a */
[----:B------:R-:W-:Y:S02]  /*72b0*/  FMUL.FTZ R116, R230, R167 ;  /* 0x000000a7e6747220 */ /* 0x000fe40000410000 */
[----:B------:R-:W-:-:S02]  /*72c0*/  FADD.FTZ R171, -R112, R171 ;  /* 0x000000ab70ab7221 */ /* 0x000fc40000010100 */
        /* <DEDUP_REMOVED lines=43> */
[C---:B------:R-:W-:Y:S02]  /*7580*/  FADD.FTZ R118, -R112.reuse, R118 ;  /* 0x0000007670767221 */ /* 0x040fe40000010100 */
[----:B------:R-:W-:Y:S01]  /*7590*/  FFMA.FTZ R179, R179, R100, R22 ;  /* 0x00000064b3b37223 */ /* 0x000fe20000010016 */
[----:B------:R-:W-:Y:S01]  /*75a0*/  PRMT R100, RZ, 0x5410, R60 ;  /* 0x00005410ff647816 */ /* 0x000fe2000000003c */
[----:B------:R-:W-:Y:S02]  /*75b0*/  FADD.FTZ R189, -R112, R189 ;  /* 0x000000bd70bd7221 */ /* 0x000fe40000010100 */
[----:B------:R-:W-:-:S02]  /*75c0*/  FMUL.FTZ R101, R230, R118 ;  /* 0x00000076e6657220 */ /* 0x000fc40000410000 */
[----:B------:R-:W-:Y:S01]  /*75d0*/  FFMA.FTZ R174, R174, R100, R25 ;  /* 0x00000064aeae7223 */ /* 0x000fe20000010019 */
[----:B------:R-:W-:Y:S01]  /*75e0*/  PRMT R100, RZ, 0x7610, R60 ;  /* 0x00007610ff647816 */ /* 0x000fe2000000003c */
[----:B------:R-:W-:Y:S02]  /*75f0*/  FMUL.FTZ R118, R230, R189 ;  /* 0x000000bde6767220 */ /* 0x000fe40000410000 */
[C---:B------:R-:W-:Y:S02]  /*7600*/  FADD.FTZ R117, -R112.reuse, R117 ;  /* 0x0000007570757221 */ /* 0x040fe40000010100 */
[----:B------:R-:W-:Y:S01]  /*7610*/  FFMA.FTZ R177, R177, R100, R24 ;  /* 0x00000064b1b17223 */ /* 0x000fe20000010018 */
[----:B------:R-:W-:Y:S01]  /*7620*/  PRMT R100, RZ, 0x5410, R67 ;  /* 0x00005410ff647816 */ /* 0x000fe20000000043 */
[C---:B------:R-:W-:Y:S02]  /*7630*/  FADD.FTZ R190, -R112.reuse, R190 ;  /* 0x000000be70be7221 */ /* 0x040fe40000010100 */
[----:B------:R-:W-:-:S02]  /*7640*/  FADD.FTZ R104, -R112, R104 ;  /* 0x0000006870687221 */ /* 0x000fc40000010100 */
[C---:B------:R-:W-:Y:S02]  /*7650*/  FADD.FTZ R109, -R112.reuse, R109 ;  /* 0x0000006d706d7221 */ /* 0x040fe40000010100 */
[C---:B------:R-:W-:Y:S02]  /*7660*/  FADD.FTZ R114, -R112.reuse, R114 ;  /* 0x0000007270727221 */ /* 0x040fe40000010100 */
[C---:B------:R-:W-:Y:S02]  /*7670*/  FADD.FTZ R125, -R112.reuse, R125 ;  /* 0x0000007d707d7221 */ /* 0x040fe40000010100 */
[C---:B------:R-:W-:Y:S02]  /*7680*/  FADD.FTZ R119, -R112.reuse, R119 ;  /* 0x0000007770777221 */ /* 0x040fe40000010100 */
        /* <DEDUP_REMOVED lines=35> */
[C---:B0-----:R-:W-:Y:S02]  /*78c0*/  FADD.FTZ R229, -R112.reuse, R216 ;  /* 0x000000d870e57221 */ /* 0x041fe40000010100 */
        /* <DEDUP_REMOVED lines=8> */
[C---:B------:R-:W-:Y:S01]  /*7950*/  FADD.FTZ R111, -R112.reuse, R226 ;  /* 0x000000e2706f7221 */ /* 0x040fe20000010100 */
[----:B------:R-:W-:Y:S01]  /*7960*/  PRMT R226, RZ, 0x7610, R53 ;  /* 0x00007610ffe27816 */ /* 0x000fe20000000035 */
[C---:B------:R-:W-:Y:S01]  /*7970*/  FADD.FTZ R239, -R112.reuse, R228 ;  /* 0x000000e470ef7221 */ /* 0x040fe20000010100 */
[----:B------:R-:W-:Y:S01]  /*7980*/  PRMT R228, RZ, 0x7610, R85 ;  /* 0x00007610ffe47816 */ /* 0x000fe20000000055 */
[----:B------:R-:W-:Y:S02]  /*7990*/  FADD.FTZ R103, -R112, R103 ;  /* 0x0000006770677221 */ /* 0x000fe40000010100 */
[----:B------:R-:W-:Y:S01]  /*79a0*/  FFMA.FTZ R118, R118, R100, R11 ;  /* 0x0000006476767223 */ /* 0x000fe2000001000b */
[----:B------:R-:W-:Y:S01]  /*79b0*/  PRMT R100, RZ, 0x7610, R67 ;  /* 0x00007610ff647816 */ /* 0x000fe20000000043 */
[C---:B------:R-:W-:Y:S02]  /*79c0*/  FMUL.FTZ R112, R230.reuse, R117 ;  /* 0x00000075e6707220 */ /* 0x040fe40000410000 */
[----:B------:R-:W-:-:S02]  /*79d0*/  FMUL.FTZ R117, R230, R190 ;  /* 0x000000bee6757220 */ /* 0x000fc40000410000 */
[C---:B------:R-:W-:Y:S02]  /*79e0*/  FMUL.FTZ R186, R230.reuse, R186 ;  /* 0x000000bae6ba7220 */ /* 0x040fe40000410000 */
[----:B------:R-:W-:Y:S01]  /*79f0*/  FFMA.FTZ R117, R117, R100, R10 ;  /* 0x0000006475757223 */ /* 0x000fe2000001000a */
[----:B------:R-:W-:Y:S01]  /*7a00*/  PRMT R100, RZ, 0x5410, R66 ;  /* 0x00005410ff647816 */ /* 0x000fe20000000042 */
[C---:B------:R-:W-:Y:S02]  /*7a10*/  FMUL.FTZ R184, R230.reuse, R184 ;  /* 0x000000b8e6b87220 */ /* 0x040fe40000410000 */
[----:B------:R-:W-:Y:S02]  /*7a20*/  FMUL.FTZ R187, R230, R187 ;  /* 0x000000bbe6bb7220 */ /* 0x000fe40000410000 */
[----:B------:R-:W-:Y:S01]  /*7a30*/  FFMA.FTZ R186, R186, R100, R13 ;  /* 0x00000064baba7223 */ /* 0x000fe2000001000d */
[----:B------:R-:W-:Y:S01]  /*7a40*/  PRMT R100, RZ, 0x5410, R65 ;  /* 0x00005410ff647816 */ /* 0x000fe20000000041 */
[----:B------:R-:W-:-:S02]  /*7a50*/  FMUL.FTZ R182, R230, R182 ;  /* 0x000000b6e6b67220 */ /* 0x000fc40000410000 */
[----:B------:R-:W-:Y:S02]  /*7a60*/  FMUL.FTZ R185, R230, R185 ;  /* 0x000000b9e6b97220 */ /* 0x000fe40000410000 */
[----:B------:R-:W-:Y:S01]  /*7a70*/  FFMA.FTZ R184, R184, R100, R15 ;  /* 0x00000064b8b87223 */ /* 0x000fe2000001000f */
[----:B------:R-:W-:Y:S01]  /*7a80*/  PRMT R100, RZ, 0x7610, R65 ;  /* 0x00007610ff647816 */ /* 0x000fe20000000041 */
[C---:B------:R-:W-:Y:S02]  /*7a90*/  FMUL.FTZ R190, R230.reuse, R197 ;  /* 0x000000c5e6be7220 */ /* 0x040fe40000410000 */
[C---:B------:R-:W-:Y:S02]  /*7aa0*/  FMUL.FTZ R167, R230.reuse, R198 ;  /* 0x000000c6e6a77220 */ /* 0x040fe40000410000 */
        /* <DEDUP_REMOVED lines=23> */
[----:B------:R-:W-:Y:S02]  /*7c20*/  FMUL.FTZ R198, R230, R203 ;  /* 0x000000cbe6c67220 */ /* 0x000fe40000410000 */
[----:B------:R-:W-:Y:S01]  /*7c30*/  FFMA.FTZ R192, R192, R100, R7 ;  /* 0x00000064c0c07223 */ /* 0x000fe20000010007 */
[----:B------:R-:W-:Y:S01]  /*7c40*/  PRMT R100, RZ, 0x7610, R69 ;  /* 0x00007610ff647816 */ /* 0x000fe20000000045 */
[----:B------:R-:W-:-:S02]  /*7c50*/  FMUL.FTZ R199, R230, R199 ;  /* 0x000000c7e6c77220 */ /* 0x000fc40000410000 */
[C---:B------:R-:W-:Y:S02]  /*7c60*/  FMUL.FTZ R108, R230.reuse, R109 ;  /* 0x0000006de66c7220 */ /* 0x040fe40000410000 */
[----:B------:R-:W-:Y:S01]  /*7c70*/  FFMA.FTZ R195, R195, R100, R6 ;  /* 0x00000064c3c37223 */ /* 0x000fe20000010006 */
[--C-:B------:R-:W-:Y:S01]  /*7c80*/  PRMT R100, RZ, 0x5410, R68.reuse ;  /* 0x00005410ff647816 */ /* 0x100fe20000000044 */
        /* <DEDUP_REMOVED lines=16> */
[C---:B------:R-:W-:Y:S01]  /*7d90*/  FMUL.FTZ R208, R230.reuse, R213 ;  /* 0x000000d5e6d07220 */ /* 0x040fe20000410000 */
[----:B------:R-:W-:Y:S01]  /*7da0*/  PRMT R213, RZ, 0x7610, R87 ;  /* 0x00007610ffd57816 */ /* 0x000fe20000000057 */
[C---:B------:R-:W-:Y:S02]  /*7db0*/  FMUL.FTZ R201, R230.reuse, R206 ;  /* 0x000000cee6c97220 */ /* 0x040fe40000410000 */
[----:B------:R-:W-:Y:S01]  /*7dc0*/  FFMA.FTZ R191, R191, R100, R132 ;  /* 0x00000064bfbf7223 */ /* 0x000fe20000010084 */
[----:B------:R-:W-:Y:S01]  /*7dd0*/  PRMT R100, RZ, 0x7610, R74 ;  /* 0x00007610ff647816 */ /* 0x000fe2000000004a */
[C---:B------:R-:W-:Y:S01]  /*7de0*/  FMUL.FTZ R206, R230.reuse, R211 ;  /* 0x000000d3e6ce7220 */ /* 0x040fe20000410000 */
[----:B------:R-:W-:Y:S01]  /*7df0*/  PRMT R211, RZ, 0x7610, R70 ;  /* 0x00007610ffd37816 */ /* 0x000fe20000000046 */
[----:B------:R-:W-:-:S02]  /*7e00*/  FMUL.FTZ R204, R230, R209 ;  /* 0x000000d1e6cc7220 */ /* 0x000fc40000410000 */
[----:B------:R-:W-:Y:S01]  /*7e10*/  FFMA.FTZ R200, R200, R100, R135 ;  /* 0x00000064c8c87223 */ /* 0x000fe20000010087 */
[--C-:B------:R-:W-:Y:S01]  /*7e20*/  PRMT R100, RZ, 0x5410, R73.reuse ;  /* 0x00005410ff647816 */ /* 0x100fe20000000049 */
[C---:B------:R-:W-:Y:S02]  /*7e30*/  FMUL.FTZ R233, R230.reuse, R233 ;  /* 0x000000e9e6e97220 */ /* 0x040fe40000410000 */
[C---:B------:R-:W-:Y:S02]  /*7e40*/  FMUL.FTZ R218, R230.reuse, R223 ;  /* 0x000000dfe6da7220 */ /* 0x040fe40000410000 */
[----:B------:R-:W-:Y:S01]  /*7e50*/  FFMA.FTZ R189, R189, R100, R130 ;  /* 0x00000064bdbd7223 */ /* 0x000fe20000010082 */
[----:B------:R-:W-:Y:S01]  /*7e60*/  PRMT R100, RZ, 0x7610, R73 ;  /* 0x00007610ff647816 */ /* 0x000fe20000000049 */
[C---:B------:R-:W-:Y:S02]  /*7e70*/  FMUL.FTZ R209, R230.reuse, R214 ;  /* 0x000000d6e6d17220 */ /* 0x040fe40000410000 */
[----:B------:R-:W-:-:S02]  /*7e80*/  FMUL.FTZ R104, R230, R104 ;  /* 0x00000068e6687220 */ /* 0x000fc40000410000 */
[----:B------:R-:W-:Y:S01]  /*7e90*/  FFMA.FTZ R198, R198, R100, R133 ;  /* 0x00000064c6c67223 */ /* 0x000fe20000010085 */
[----:B------:R-:W-:Y:S01]  /*7ea0*/  PRMT R100, RZ, 0x5410, R72 ;  /* 0x00005410ff647816 */ /* 0x000fe20000000048 */
[C---:B------:R-:W-:Y:S02]  /*7eb0*/  FMUL.FTZ R125, R230.reuse, R125 ;  /* 0x0000007de67d7220 */ /* 0x040fe40000410000 */
[C---:B------:R-:W-:Y:S02]  /*7ec0*/  FMUL.FTZ R127, R230.reuse, R127 ;  /* 0x0000007fe67f7220 */ /* 0x040fe40000410000 */
[----:B------:R-:W-:Y:S01]  /*7ed0*/  FFMA.FTZ R199, R199, R100, R0 ;  /* 0x00000064c7c77223 */ /* 0x000fe20000010000 */
[----:B------:R-:W-:Y:S01]  /*7ee0*/  PRMT R100, RZ, 0x7610, R72 ;  /* 0x00007610ff647816 */ /* 0x000fe20000000048 */
[C---:B------:R-:W-:Y:S02]  /*7ef0*/  FMUL.FTZ R172, R230.reuse, R172 ;  /* 0x000000ace6ac7220 */ /* 0x040fe40000410000 */
        /* <DEDUP_REMOVED lines=20> */
[C---:B------:R-:W-:Y:S01]  /*8040*/  FMUL.FTZ R220, R230.reuse, R111 ;  /* 0x0000006fe6dc7220 */ /* 0x040fe20000410000 */
[----:B------:R-:W-:Y:S01]  /*8050*/  PRMT R111, RZ, 0x5410, R59 ;  /* 0x00005410ff6f7816 */ /* 0x000fe2000000003b */
[----:B------:R-:W-:Y:S01]  /*8060*/  FFMA.FTZ R203, R203, R100, R138 ;  /* 0x00000064cbcb7223 */ /* 0x000fe2000001008a */
[----:B------:R-:W-:Y:S01]  /*8070*/  PRMT R100, RZ, 0x7610, R77 ;  /* 0x00007610ff647816 */ /* 0x000fe2000000004d */
[C---:B------:R-:W-:Y:S02]  /*8080*/  FMUL.FTZ R239, R230.reuse, R239 ;  /* 0x000000efe6ef7220 */ /* 0x040fe40000410000 */
[----:B------:R-:W-:-:S02]  /*8090*/  FMUL.FTZ R222, R230, R241 ;  /* 0x000000f1e6de7220 */ /* 0x000fc40000410000 */
[----:B------:R-:W-:Y:S01]  /*80a0*/  FFMA.FTZ R206, R206, R100, R141 ;  /* 0x00000064cece7223 */ /* 0x000fe2000001008d */
[----:B------:R-:W-:Y:S01]  /*80b0*/  PRMT R100, RZ, 0x5410, R76 ;  /* 0x00005410ff647816 */ /* 0x000fe2000000004c */
[----:B------:R-:W-:Y:S01]  /*80c0*/  FMUL.FTZ R230, R230, R103 ;  /* 0x00000067e6e67220 */ /* 0x000fe20000410000 */
[----:B------:R-:W-:Y:S01]  /*80d0*/  PRMT R103, RZ, 0x5410, R51 ;  /* 0x00005410ff677816 */ /* 0x000fe20000000033 */
[----:B------:R-:W-:Y:S01]  /*80e0*/  FFMA.FTZ R111, R172, R111, R27 ;  /* 0x0000006fac6f7223 */ /* 0x000fe2000001001b */
        /* <DEDUP_REMOVED lines=8> */
[--C-:B------:R-:W-:Y:S01]  /*8170*/  PRMT R100, RZ, 0x5410, R83.reuse ;  /* 0x00005410ff647816 */ /* 0x100fe20000000053 */
[----:B------:R-:W-:Y:S01]  /*8180*/  FFMA.FTZ R108, R109, R108, R42 ;  /* 0x0000006c6d6c7223 */ /* 0x000fe2000001002a */
[----:B------:R-:W-:Y:S01]  /*8190*/  PRMT R109, RZ, 0x5410, R50 ;  /* 0x00005410ff6d7816 */ /* 0x000fe20000000032 */
[----:B------:R-:W-:Y:S01]  /*81a0*/  FFMA.FTZ R226, R101, R226, R38 ;  /* 0x000000e265e27223 */ /* 0x000fe20000010026 */
[----:B------:R-:W-:Y:S01]  /*81b0*/  F2FP.BF16.PACK_AB R111, R172, R111 ;  /* 0x0000006fac6f723e */ /* 0x000fe200000010ff */
[----:B------:R-:W-:Y:S01]  /*81c0*/  FFMA.FTZ R233, R233, R100, R150 ;  /* 0x00000064e9e97223 */ /* 0x000fe20000010096 */
[----:B------:R-:W-:Y:S01]  /*81d0*/  PRMT R100, RZ, 0x7610, R83 ;  /* 0x00007610ff647816 */ /* 0x000fe20000000053 */
        /* <DEDUP_REMOVED lines=13> */
[--C-:B------:R-:W-:Y:S01]  /*82b0*/  PRMT R102, RZ, 0x5410, R48.reuse ;  /* 0x00005410ff667816 */ /* 0x100fe20000000030 */
[----:B------:R-:W-:Y:S01]  /*82c0*/  HFMA2.MMA R169, -RZ, RZ, 0, 9.5367431640625e-07 ;  /* 0x00000010ffa97435 */ /* 0x000fe200000001ff */
        /* <DEDUP_REMOVED lines=17> */
[----:B------:R-:W-:Y:S01]  /*83e0*/  IMAD R155, R168, c[0x0][0x160], R155 ;  /* 0x00005800a89b7a24 */ /* 0x000fe200078e029b */
[----:B------:R-:W-:Y:S01]  /*83f0*/  F2FP.BF16.PACK_AB R105, R226, R105 ;  /* 0x00000069e269723e */ /* 0x000fe200000010ff */
[----:B------:R-:W-:Y:S01]  /*8400*/  FFMA.FTZ R209, R209, R100, R144 ;  /* 0x00000064d1d17223 */ /* 0x000fe20000010090 */
[----:B------:R-:W-:Y:S01]  /*8410*/  PRMT R100, RZ, 0x7610, R80 ;  /* 0x00007610ff647816 */ /* 0x000fe20000000050 */
[----:B------:R-:W-:Y:S01]  /*8420*/  FFMA.FTZ R127, R127, R102, R34 ;  /* 0x000000667f7f7223 */ /* 0x000fe20000010022 */
[----:B------:R-:W-:-:S02]  /*8430*/  PRMT R102, RZ, 0x5410, R54 ;  /* 0x00005410ff667816 */ /* 0x000fc40000000036 */
[----:B------:R-:W-:Y:S01]  /*8440*/  F2FP.BF16.PACK_AB R118, R175, R186 ;  /* 0x000000baaf76723e */ /* 0x000fe200000010ff */
[----:B------:R-:W-:Y:S01]  /*8450*/  FFMA.FTZ R212, R212, R100, R147 ;  /* 0x00000064d4d47223 */ /* 0x000fe20000010093 */
[----:B------:R-:W-:Y:S01]  /*8460*/  PRMT R100, RZ, 0x5410, R87 ;  /* 0x00005410ff647816 */ /* 0x000fe20000000057 */
[----:B------:R-:W-:Y:S01]  /*8470*/  FFMA.FTZ R112, R112, R102, R37 ;  /* 0x0000006670707223 */ /* 0x000fe20000010025 */
[----:B------:R-:W-:Y:S02]  /*8480*/  PRMT R102, RZ, 0x7610, R54 ;  /* 0x00007610ff667816 */ /* 0x000fe40000000036 */
[----:B------:R-:W-:Y:S01]  /*8490*/  PRMT R230, RZ, 0x7610, R84 ;  /* 0x00007610ffe67816 */ /* 0x000fe20000000054 */
[----:B------:R-:W-:Y:S01]  /*84a0*/  FFMA.FTZ R222, R222, R100, R159 ;  /* 0x00000064dede7223 */ /* 0x000fe2000001009f */
[----:B------:R-:W-:Y:S01]  /*84b0*/  PRMT R100, RZ, 0x5410, R86 ;  /* 0x00005410ff647816 */ /* 0x000fe20000000056 */
[----:B------:R-:W-:Y:S01]  /*84c0*/  FFMA.FTZ R125, R125, R102, R36 ;  /* 0x000000667d7d7223 */ /* 0x000fe20000010024 */
[----:B------:R-:W-:Y:S01]  /*84d0*/  F2FP.BF16.PACK_AB R102, R107, R106 ;  /* 0x0000006a6b66723e */ /* 0x000fe200000010ff */
[----:B------:R-:W-:Y:S01]  /*84e0*/  FFMA.FTZ R230, R225, R230, R156 ;  /* 0x000000e6e1e67223 */ /* 0x000fe2000001009c */
[----:B------:R-:W-:Y:S01]  /*84f0*/  F2FP.BF16.PACK_AB R107, R127, R114 ;  /* 0x000000727f6b723e */ /* 0x000fe200000010ff */
[----:B------:R-:W-:Y:S01]  /*8500*/  FFMA.FTZ R220, R220, R100, R157 ;  /* 0x00000064dcdc7223 */ /* 0x000fe2000001009d */
[----:B------:R-:W-:-:S02]  /*8510*/  PRMT R100, RZ, 0x7610, R86 ;  /* 0x00007610ff647816 */ /* 0x000fc40000000056 */
[----:B------:R-:W-:Y:S02]  /*8520*/  F2FP.BF16.PACK_AB R106, R125, R112 ;  /* 0x000000707d6a723e */ /* 0x000fe400000010ff */
[----:B------:R-:W-:Y:S01]  /*8530*/  F2FP.BF16.PACK_AB R112, R177, R174 ;  /* 0x000000aeb170723e */ /* 0x000fe200000010ff */
[----:B------:R-:W-:Y:S01]  /*8540*/  FFMA.FTZ R239, R239, R100, R160 ;  /* 0x00000064efef7223 */ /* 0x000fe200000100a0 */
[----:B------:R-:W-:Y:S01]  /*8550*/  PRMT R100, RZ, 0x5410, R85 ;  /* 0x00005410ff647816 */ /* 0x000fe20000000055 */
[----:B------:R-:W-:Y:S01]  /*8560*/  IMAD.WIDE.U32 R174, R122, R169, c[0x0][0x208] ;  /* 0x000082007aae7625 */ /* 0x000fe200078e00a9 */
[----:B------:R-:W-:Y:S02]  /*8570*/  F2FP.BF16.PACK_AB R115, R183, R180 ;  /* 0x000000b4b773723e */ /* 0x000fe400000010ff */
[----:B------:R-:W-:Y:S01]  /*8580*/  F2FP.BF16.PACK_AB R114, R181, R178 ;  /* 0x000000b2b572723e */ /* 0x000fe200000010ff */
[----:B------:R-:W-:Y:S01]  /*8590*/  FFMA.FTZ R237, R237, R100, R154 ;  /* 0x00000064eded7223 */ /* 0x000fe2000001009a */
[----:B------:R-:W-:-:S02]  /*85a0*/  PRMT R100, RZ, 0x5410, R84 ;  /* 0x00005410ff647816 */ /* 0x000fc40000000054 */
[----:B------:R-:W-:Y:S02]  /*85b0*/  F2FP.BF16.PACK_AB R117, R187, R184 ;  /* 0x000000b8bb75723e */ /* 0x000fe400000010ff */
[----:B------:R-:W-:Y:S01]  /*85c0*/  F2FP.BF16.PACK_AB R116, R185, R182 ;  /* 0x000000b6b974723e */ /* 0x000fe200000010ff */
[----:B------:R-:W-:Y:S01]  /*85d0*/  FFMA.FTZ R235, R235, R100, R152 ;  /* 0x00000064ebeb7223 */ /* 0x000fe20000010098 */
[----:B------:R-:W-:Y:S02]  /*85e0*/  F2FP.BF16.PACK_AB R100, R243, R104 ;  /* 0x00000068f364723e */ /* 0x000fe400000010ff */
[----:B------:R-:W-:Y:S02]  /*85f0*/  F2FP.BF16.PACK_AB R104, R113, R110 ;  /* 0x0000006e7168723e */ /* 0x000fe400000010ff */
[----:B------:R-:W-:Y:S01]  /*8600*/  F2FP.BF16.PACK_AB R110, R173, R170 ;  /* 0x000000aaad6e723e */ /* 0x000fe200000010ff */
[----:B------:R-:W-:Y:S01]  /*8610*/  IMAD.WIDE.U32 R172, R121, R169, c[0x0][0x208] ;  /* 0x0000820079ac7625 */ /* 0x000fe200078e00a9 */
[----:B------:R-:W-:-:S02]  /*8620*/  LEA R170, P1, R120, c[0x0][0x208], 0x4 ;  /* 0x0000820078aa7a11 */ /* 0x000fc400078220ff */
[----:B------:R-:W-:Y:S01]  /*8630*/  F2FP.BF16.PACK_AB R113, R179, R176 ;  /* 0x000000b0b371723e */ /* 0x000fe200000010ff */
[-C--:B------:R-:W-:Y:S01]  /*8640*/  IMAD.WIDE.U32 R176, R123, R169.reuse, c[0x0][0x208] ;  /* 0x000082007bb07625 */ /* 0x080fe200078e00a9 */
[----:B------:R-:W-:Y:S02]  /*8650*/  LEA.HI.X R171, R120, c[0x0][0x20c], RZ, 0x4, P1 ;  /* 0x0000830078ab7a11 */ /* 0x000fe400008f24ff */
[----:B------:R-:W-:Y:S01]  /*8660*/  F2FP.BF16.PACK_AB R123, R167, R190 ;  /* 0x000000bea77b723e */ /* 0x000fe200000010ff */
[-C--:B------:R-:W-:Y:S01]  /*8670*/  IMAD.WIDE.U32 R178, R124, R169.reuse, c[0x0][0x208] ;  /* 0x000082007cb27625 */ /* 0x080fe200078e00a9 */
[----:B------:R-:W-:Y:S01]  /*8680*/  F2FP.BF16.PACK_AB R122, R211, R194 ;  /* 0x000000c2d37a723e */ /* 0x000fe200000010ff */
[----:B------:R0:W-:Y:S01]  /*8690*/  STG.E.128 [R170.64], R100 ;  /* 0x00000064aa007986 */ /* 0x0001e2000c101d04 */
[----:B------:R-:W-:Y:S01]  /*86a0*/  F2FP.BF16.PACK_AB R121, R195, R192 ;  /* 0x000000c0c379723e */ /* 0x000fe200000010ff */
[----:B------:R-:W-:Y:S01]  /*86b0*/  IMAD.WIDE.U32 R166, R166, R169, c[0x0][0x208] ;  /* 0x00008200a6a67625 */ /* 0x000fe200078e00a9 */
[----:B------:R-:W-:Y:S01]  /*86c0*/  F2FP.BF16.PACK_AB R120, R193, R188 ;  /* 0x000000bcc178723e */ /* 0x000fe200000010ff */
[----:B------:R1:W-:Y:S01]  /*86d0*/  STG.E.128 [R172.64], R104 ;  /* 0x00000068ac007986 */ /* 0x0003e2000c101d04 */
[----:B------:R-:W-:-:S02]  /*86e0*/  F2FP.BF16.PACK_AB R127, R202, R197 ;  /* 0x000000c5ca7f723e */ /* 0x000fc400000010ff */
[----:B------:R-:W-:Y:S01]  /*86f0*/  F2FP.BF16.PACK_AB R126, R200, R191 ;  /* 0x000000bfc87e723e */ /* 0x000fe200000010ff */
[----:B------:R-:W-:Y:S01]  /*8700*/  STG.E.128 [R174.64], R108 ;  /* 0x0000006cae007986 */ /* 0x000fe2000c101d04 */
[----:B------:R-:W-:Y:S02]  /*8710*/  F2FP.BF16.PACK_AB R125, R198, R189 ;  /* 0x000000bdc67d723e */ /* 0x000fe400000010ff */
[----:B------:R-:W-:Y:S01]  /*8720*/  F2FP.BF16.PACK_AB R124, R196, R199 ;  /* 0x000000c7c47c723e */ /* 0x000fe200000010ff */
[----:B------:R2:W-:Y:S01]  /*8730*/  STG.E.128 [R176.64], R112 ;  /* 0x00000070b0007986 */ /* 0x0005e2000c101d04 */
[----:B------:R-:W-:-:S03]  /*8740*/  ISETP.GE.AND P1, PT, R155, c[0x0][0x164], PT ;  /* 0x000059009b007a0c */ /* 0x000fc60003f26270 */
        /* <DEDUP_REMOVED lines=9> */
[----:B------:R-:W-:Y:S01]  /*87e0*/  F2FP.BF16.PACK_AB R104, R212, R209 ;  /* 0x000000d1d468723e */ /* 0x000fe200000010ff */
[-C--:B------:R-:W-:Y:S01]  /*87f0*/  IMAD.WIDE.U32 R114, R163, R169.reuse, c[0x0][0x208] ;  /* 0x00008200a3727625 */ /* 0x080fe200078e00a9 */
[----:B------:R-:W-:Y:S01]  /*8800*/  F2FP.BF16.PACK_AB R111, R213, R222 ;  /* 0x000000ded56f723e */ /* 0x000fe200000010ff */
[----:B------:R0:W-:Y:S01]  /*8810*/  STG.E.128 [R112.64], R120 ;  /* 0x0000007870007986 */ /* 0x0001e2000c101d04 */
[----:B------:R-:W-:Y:S01]  /*8820*/  F2FP.BF16.PACK_AB R110, R239, R220 ;  /* 0x000000dcef6e723e */ /* 0x000fe200000010ff */
[----:B---3--:R-:W-:Y:S01]  /*8830*/  IMAD.WIDE.U32 R116, R164, R169, c[0x0][0x208] ;  /* 0x00008200a4747625 */ /* 0x008fe200078e00a9 */
[----:B------:R-:W-:Y:S01]  /*8840*/  F2FP.BF16.PACK_AB R109, R228, R237 ;  /* 0x000000ede46d723e */ /* 0x000fe200000010ff */
[----:B------:R0:W-:Y:S01]  /*8850*/  STG.E.128 [R114.64], R124 ;  /* 0x0000007c72007986 */ /* 0x0001e2000c101d04 */
[----:B------:R-:W-:Y:S01]  /*8860*/  F2FP.BF16.PACK_AB R108, R230, R235 ;  /* 0x000000ebe66c723e */ /* 0x000fe200000010ff */
[----:B------:R-:W-:Y:S02]  /*8870*/  IMAD.WIDE.U32 R118, R165, R169, c[0x0][0x208] ;  /* 0x00008200a5767625 */ /* 0x000fe400078e00a9 */
[----:B------:R0:W-:Y:S04]  /*8880*/  STG.E.128 [R116.64], R100 ;  /* 0x0000006474007986 */ /* 0x0001e8000c101d04 */
[----:B------:R0:W-:Y:S04]  /*8890*/  STG.E.128 [R118.64], R104 ;  /* 0x0000006876007986 */ /* 0x0001e8000c101d04 */
[----:B------:R0:W-:Y:S02]  /*88a0*/  STG.E.128 [R166.64], R108 ;  /* 0x0000006ca6007986 */ /* 0x0001e4000c101d04 */
[----:B0----5:R-:W-:Y:S01]  /*88b0*/  @P1 CALL.REL.NOINC `(.L_x_1423) ;  /* 0x0000001000001944 */ /* 0x021fe20003c00000 */
[----:B------:R-:W-:Y:S05]  /*88c0*/  BRA `(.L_x_1424) ;  /* 0xffff800000007947 */ /* 0x000fea000383ffff */
.L_x_1423:
[----:B------:R-:W-:Y:S05]  /*88d0*/  EXIT ;  /* 0x000000000000794d */ /* 0x000fea0003800000 */
.L_x_1421:
[----:B0-----:R-:W-:Y:S01]  /*88e0*/  HFMA2.MMA R111, -RZ, RZ, 0, 1.847743988037109375e-06 ;  /* 0x0000001fff6f7435 */ /* 0x001fe200000001ff */
[----:B------:R-:W-:-:S02]  /*88f0*/  MOV R230, 0x1 ;  /* 0x0000000100e67802 */ /* 0x000fc40000000f00 */
[----:B------:R-:W-:Y:S02]  /*8900*/  MOV R112, 0xffffffff ;  /* 0xffffffff00707802 */ /* 0x000fe40000000f00 */
[----:B------:R-:W-:Y:S02]  /*8910*/  MOV R100, 0x8930 ;  /* 0x0000893000647802 */ /* 0x000fe40000000f00 */
[----:B-----5:R-:W-:Y:S05]  /*8920*/  CALL.REL.NOINC `($__internal_3_$__cuda_sm70_shflsync_bfly_p) ;  /* 0x00000d9000007944 */ /* 0x020fea0003c00000 */
[----:B-1----:R-:W-:Y:S01]  /*8930*/  MOV R100, R230 ;  /* 0x000000e600647202 */ /* 0x002fe20000000f00 */
[----:B0-----:R-:W-:Y:S05]  /*8940*/  BRA `(.L_x_1425) ;  /* 0xffffdb4000007947 */ /* 0x001fea000383ffff */
.L_x_1422:
[----:B------:R-:W-:Y:S01]  /*8950*/  HFMA2.MMA R230, -RZ, RZ, 0, 1.1920928955078125e-07 ;  /* 0x00000002ffe67435 */ /* 0x000fe200000001ff */
[----:B------:R-:W-:Y:S02]  /*8960*/  MOV R111, 0x1f ;  /* 0x0000001f006f7802 */ /* 0x000fe40000000f00 */
[----:B------:R-:W-:Y:S02]  /*8970*/  MOV R112, 0xffffffff ;  /* 0xffffffff00707802 */ /* 0x000fe40000000f00 */
[----:B------:R-:W-:Y:S02]  /*8980*/  MOV R100, 0x89a0 ;  /* 0x000089a000647802 */ /* 0x000fe40000000f00 */
[----:B-----5:R-:W-:Y:S05]  /*8990*/  CALL.REL.NOINC `($__internal_3_$__cuda_sm70_shflsync_bfly_p) ;  /* 0x00000d2000007944 */ /* 0x020fea0003c00000 */
[----:B01----:R-:W-:Y:S01]  /*89a0*/  FADD.FTZ R229, R229, R230 ;  /* 0x000000e6e5e57221 */ /* 0x003fe20000010000 */
[----:B------:R-:W-:Y:S01]  /*89b0*/  HFMA2.MMA R230, -RZ, RZ, 0, 2.384185791015625e-07 ;  /* 0x00000004ffe67435 */ /* 0x000fe200000001ff */
[----:B------:R-:W-:-:S02]  /*89c0*/  MOV R111, 0x1f ;  /* 0x0000001f006f7802 */ /* 0x000fc40000000f00 */
[----:B------:R-:W-:Y:S02]  /*89d0*/  MOV R112, 0xffffffff ;  /* 0xffffffff00707802 */ /* 0x000fe40000000f00 */
[----:B------:R-:W-:Y:S02]  /*89e0*/  MOV R100, 0x8a00 ;  /* 0x00008a0000647802 */ /* 0x000fe40000000f00 */
[----:B------:R-:W-:Y:S05]  /*89f0*/  CALL.REL.NOINC `($__internal_3_$__cuda_sm70_shflsync_bfly_p) ;  /* 0x00000cc000007944 */ /* 0x000fea0003c00000 */
[----:B01----:R-:W-:Y:S01]  /*8a00*/  FADD.FTZ R229, R229, R230 ;  /* 0x000000e6e5e57221 */ /* 0x003fe20000010000 */
[----:B------:R-:W-:Y:S01]  /*8a10*/  HFMA2.MMA R230, -RZ, RZ, 0, 4.76837158203125e-07 ;  /* 0x00000008ffe67435 */ /* 0x000fe200000001ff */
[----:B------:R-:W-:Y:S02]  /*8a20*/  MOV R111, 0x1f ;  /* 0x0000001f006f7802 */ /* 0x000fe40000000f00 */
[----:B------:R-:W-:Y:S02]  /*8a30*/  MOV R112, 0xffffffff ;  /* 0xffffffff00707802 */ /* 0x000fe40000000f00 */
[----:B------:R-:W-:Y:S02]  /*8a40*/  MOV R100, 0x8a60 ;  /* 0x00008a6000647802 */ /* 0x000fe40000000f00 */
[----:B------:R-:W-:Y:S05]  /*8a50*/  CALL.REL.NOINC `($__internal_3_$__cuda_sm70_shflsync_bfly_p) ;  /* 0x00000c6000007944 */ /* 0x000fea0003c00000 */
[----:B01----:R-:W-:Y:S01]  /*8a60*/  FADD.FTZ R229, R229, R230 ;  /* 0x000000e6e5e57221 */ /* 0x003fe20000010000 */
[----:B------:R-:W-:Y:S01]  /*8a70*/  HFMA2.MMA R230, -RZ, RZ, 0, 9.5367431640625e-07 ;  /* 0x00000010ffe67435 */ /* 0x000fe200000001ff */
[----:B------:R-:W-:-:S02]  /*8a80*/  MOV R111, 0x1f ;  /* 0x0000001f006f7802 */ /* 0x000fc40000000f00 */
[----:B------:R-:W-:Y:S02]  /*8a90*/  MOV R112, 0xffffffff ;  /* 0xffffffff00707802 */ /* 0x000fe40000000f00 */
[----:B------:R-:W-:Y:S02]  /*8aa0*/  MOV R100, 0x8ac0 ;  /* 0x00008ac000647802 */ /* 0x000fe40000000f00 */
[----:B------:R-:W-:Y:S05]  /*8ab0*/  CALL.REL.NOINC `($__internal_3_$__cuda_sm70_shflsync_bfly_p) ;  /* 0x00000c0000007944 */ /* 0x000fea0003c00000 */
[----:B-1----:R-:W-:Y:S01]  /*8ac0*/  FADD.FTZ R230, R229, R230 ;  /* 0x000000e6e5e67221 */ /* 0x002fe20000010000 */
[----:B0-----:R-:W-:-:S03]  /*8ad0*/  MOV R112, 0xffffffff ;  /* 0xffffffff00707802 */ /* 0x001fc60000000f00 */
[----:B------:R-:W-:Y:S01]  /*8ae0*/  FMUL.FTZ R232, R230, c[0x0][0x1e0] ;  /* 0x00007800e6e87a20 */ /* 0x000fe20000410000 */
[----:B------:R-:W-:-:S03]  /*8af0*/  HFMA2.MMA R230, -RZ, RZ, 0, 5.9604644775390625e-08 ;  /* 0x00000001ffe67435 */ /* 0x000fc600000001ff */
[C---:B------:R-:W-:Y:S02]  /*8b00*/  FADD.FTZ R100, -R232.reuse, R104 ;  /* 0x00000068e8647221 */ /* 0x040fe40000010100 */
[----:B------:R-:W-:Y:S02]  /*8b10*/  FADD.FTZ R101, -R232, R106 ;  /* 0x0000006ae8657221 */ /* 0x000fe40000010100 */
[----:B------:R-:W-:Y:S02]  /*8b20*/  FFMA.FTZ R100, R100, R100, RZ ;  /* 0x0000006464647223 */ /* 0x000fe400000100ff */
[C---:B------:R-:W-:Y:S02]  /*8b30*/  FADD.FTZ R111, -R232.reuse, R105 ;  /* 0x00000069e86f7221 */ /* 0x040fe40000010100 */
[----:B------:R-:W-:Y:S02]  /*8b40*/  FFMA.FTZ R100, R101, R101, R100 ;  /* 0x0000006565647223 */ /* 0x000fe40000010064 */
[----:B------:R-:W-:-:S02]  /*8b50*/  FADD.FTZ R101, -R232, R108 ;  /* 0x0000006ce8657221 */ /* 0x000fc40000010100 */
[----:B------:R-:W-:Y:S02]  /*8b60*/  FFMA.FTZ R100, R111, R111, R100 ;  /* 0x0000006f6f647223 */ /* 0x000fe40000010064 */
[C---:B------:R-:W-:Y:S02]  /*8b70*/  FADD.FTZ R111, -R232.reuse, R107 ;  /* 0x0000006be86f7221 */ /* 0x040fe40000010100 */
[----:B------:R-:W-:Y:S02]  /*8b80*/  FFMA.FTZ R100, R101, R101, R100 ;  /* 0x0000006565647223 */ /* 0x000fe40000010064 */
        /* <DEDUP_REMOVED lines=148> */
[----:B------:R-:W-:Y:S02]  /*94d0*/  FADD.FTZ R101, -R232, R103 ;  /* 0x00000067e8657221 */ /* 0x000fe40000010100 */
[----:B------:R-:W-:Y:S01]  /*94e0*/  FFMA.FTZ R100, R111, R111, R100 ;  /* 0x0000006f6f647223 */ /* 0x000fe20000010064 */
[----:B------:R-:W-:-:S03]  /*94f0*/  MOV R111, 0x1f ;  /* 0x0000001f006f7802 */ /* 0x000fc60000000f00 */
[----:B------:R-:W-:Y:S01]  /*9500*/  FFMA.FTZ R229, R101, R101, R100 ;  /* 0x0000006565e57223 */ /* 0x000fe20000010064 */
[----:B------:R-:W-:Y:S02]  /*9510*/  MOV R100, 0x9530 ;  /* 0x0000953000647802 */ /* 0x000fe40000000f00 */
[----:B------:R-:W-:Y:S05]  /*9520*/  CALL.REL.NOINC `($__internal_3_$__cuda_sm70_shflsync_bfly_p) ;  /* 0x0000019000007944 */ /* 0x000fea0003c00000 */
[----:B01----:R-:W-:Y:S01]  /*9530*/  FADD.FTZ R229, R229, R230 ;  /* 0x000000e6e5e57221 */ /* 0x003fe20000010000 */
[----:B------:R-:W-:Y:S01]  /*9540*/  HFMA2.MMA R230, -RZ, RZ, 0, 1.1920928955078125e-07 ;  /* 0x00000002ffe67435 */ /* 0x000fe200000001ff */
[----:B------:R-:W-:Y:S02]  /*9550*/  MOV R111, 0x1f ;  /* 0x0000001f006f7802 */ /* 0x000fe40000000f00 */
[----:B------:R-:W-:Y:S02]  /*9560*/  MOV R112, 0xffffffff ;  /* 0xffffffff00707802 */ /* 0x000fe40000000f00 */
[----:B------:R-:W-:Y:S02]  /*9570*/  MOV R100, 0x9590 ;  /* 0x0000959000647802 */ /* 0x000fe40000000f00 */
[----:B------:R-:W-:Y:S05]  /*9580*/  CALL.REL.NOINC `($__internal_3_$__cuda_sm70_shflsync_bfly_p) ;  /* 0x0000013000007944 */ /* 0x000fea0003c00000 */
[----:B01----:R-:W-:Y:S01]  /*9590*/  FADD.FTZ R229, R229, R230 ;  /* 0x000000e6e5e57221 */ /* 0x003fe20000010000 */
[----:B------:R-:W-:Y:S01]  /*95a0*/  HFMA2.MMA R230, -RZ, RZ, 0, 2.384185791015625e-07 ;  /* 0x00000004ffe67435 */ /* 0x000fe200000001ff */
[----:B------:R-:W-:Y:S02]  /*95b0*/  MOV R111, 0x1f ;  /* 0x0000001f006f7802 */ /* 0x000fe40000000f00 */
[----:B------:R-:W-:-:S02]  /*95c0*/  MOV R112, 0xffffffff ;  /* 0xffffffff00707802 */ /* 0x000fc40000000f00 */
        /* <DEDUP_REMOVED lines=10> */
[----:B------:R-:W-:Y:S02]  /*9670*/  MOV R111, 0x1f ;  /* 0x0000001f006f7802 */ /* 0x000fe40000000f00 */
[----:B------:R-:W-:-:S02]  /*9680*/  MOV R112, 0xffffffff ;  /* 0xffffffff00707802 */ /* 0x000fc40000000f00 */
[----:B------:R-:W-:Y:S02]  /*9690*/  MOV R100, 0x96b0 ;  /* 0x000096b000647802 */ /* 0x000fe40000000f00 */
[----:B------:R-:W-:Y:S05]  /*96a0*/  CALL.REL.NOINC `($__internal_3_$__cuda_sm70_shflsync_bfly_p) ;  /* 0x0000001000007944 */ /* 0x000fea0003c00000 */
[----:B01----:R-:W-:Y:S05]  /*96b0*/  BRA `(.L_x_1426) ;  /* 0xffffd91000007947 */ /* 0x003fea000383ffff */
        .weak           $__internal_3_$__cuda_sm70_shflsync_bfly_p
        .type           $__internal_3_$__cuda_sm70_shflsync_bfly_p,@function
        .size           $__internal_3_$__cuda_sm70_shflsync_bfly_p,(.L_x_65383 - $__internal_3_$__cuda_sm70_shflsync_bfly_p)
$__internal_3_$__cuda_sm70_shflsync_bfly_p:
[----:B------:R-:W-:Y:S01]  /*96c0*/  HFMA2.MMA R101, -RZ, RZ, 0, 0 ;  /* 0x00000000ff657435 */ /* 0x000fe200000001ff */
[----:B------:R-:W-:Y:S04]  /*96d0*/  WARPSYNC R112 ;  /* 0x0000007000007348 */ /* 0x000fe80003800000 */
[----:B------:R0:W1:Y:S01]  /*96e0*/  SHFL.BFLY PT, R230, R229, R230, R111 ;  /* 0x0c0000e6e5e67389 */ /* 0x00006200000e006f */
[----:B------:R-:W-:Y:S05]  /*96f0*/  RET.REL.NODEC R100 `(_ZN10layer_norm31ln_parallel_residual_fwd_kernelINS_13Kernel_traitsI13__nv_bfloat16S2_S2_S2_fjLj2560ELj1ELj4ELj1ELj16ENS_18Kernel_traits_baseILj2560ES2_S2_S2_S2_fjLj128EEEEELb0ELb1ELb1EEEvNS_9FwdParamsE) ;  /* 0xffff690064007950 */ /* 0x000fea0003c3ffff */
.L_x_1427:
        /* <DEDUP_REMOVED lines=16> */
.L_x_65383:


//--------------------- .text._ZN10layer_norm31ln_parallel_residual_fwd_kernelINS_13Kernel_traitsI13__nv_bfloat16S2_S2_S2_fjLj2560ELj1ELj4ELj1ELj16ENS_18Kernel_traits_baseILj2560ES2_S2_S2_S2_fjLj128EEEEELb1ELb0ELb0EEEvNS_9FwdParamsE --------------------------
	.section	.text._ZN10layer_norm31ln_parallel_residual_fwd_kernelINS_13Kernel_traitsI13__nv_bfloat16S2_S2_S2_fjLj2560ELj1ELj4ELj1ELj16ENS_18Kernel_traits_baseILj2560ES2_S2_S2_S2_fjLj128EEEEELb1ELb0ELb0EEEvNS_9FwdParamsE,"ax",@progbits
	.sectioninfo	@"SHI_REGISTERS=168"
	.align	128
        .global         _ZN10layer_norm31ln_parallel_residual_fwd_kernelINS_13Kernel_traitsI13__nv_bfloat16S2_S2_S2_fjLj2560ELj1ELj4ELj1ELj16ENS_18Kernel_traits_baseILj2560ES2_S2_S2_S2_fjLj128EEEEELb1ELb0ELb0EEEvNS_9FwdParamsE
        .type           _ZN10layer_norm31ln_parallel_residual_fwd_kernelINS_13Kernel_traitsI13__nv_bfloat16S2_S2_S2_fjLj2560ELj1ELj4ELj1ELj16ENS_18Kernel_traits_baseILj2560ES2_S2_S2_S2_fjLj128EEEEELb1ELb0ELb0EEEvNS_9FwdParamsE,@function
        .size           _ZN10layer_norm31ln_parallel_residual_fwd_kernelINS_13Kernel_traitsI13__nv_bfloat16S2_S2_S2_fjLj2560ELj1ELj4ELj1ELj16ENS_18Kernel_traits_baseILj2560ES2_S2_S2_S2_fjLj128EEEEELb1ELb0ELb0EEEvNS_9FwdParamsE,(.L_x_65384 - _ZN10layer_norm31ln_parallel_residual_fwd_kernelINS_13Kernel_traitsI13__nv_bfloat16S2_S2_S2_fjLj2560ELj1ELj4ELj1ELj16ENS_18Kernel_traits_baseILj2560ES2_S2_S2_S2_fjLj128EEEEELb1ELb0ELb0EEEvNS_9FwdParamsE)
        .other          _ZN10layer_norm31ln_parallel_residual_fwd_kernelINS_13Kernel_traitsI13__nv_bfloat16S2_S2_S2_fjLj2560ELj1ELj4ELj1ELj16ENS_18Kernel_traits_baseILj2560ES2_S2_S2_S2_fjLj128EEEEELb1ELb0ELb0EEEvNS_9FwdParamsE,@"STO_CUDA_ENTRY STV_DEFAULT"
_ZN10layer_norm31ln_parallel_residual_fwd_kernelINS_13Kernel_traitsI13__nv_bfloat16S2_S2_S2_fjLj2560ELj1ELj4ELj1ELj16ENS_18Kernel_traits_baseILj2560ES2_S2_S2_S2_fjLj128EEEEELb1ELb0ELb0EEEvNS_9FwdParamsE:
.text._ZN10layer_norm31ln_parallel_residual_fwd_kernelINS_13Kernel_traitsI13__nv_bfloat16S2_S2_S2_fjLj2560ELj1ELj4ELj1ELj16ENS_18Kernel_traits_baseILj2560ES2_S2_S2_S2_fjLj128EEEEELb1ELb0ELb0EEEvNS_9FwdParamsE:
[----:B------:R-:W-:-:S04]  /*0000*/  IMAD.MOV.U32 R1, RZ, RZ, c[0x0][0x28] ;  /* 0x00000a00ff017624 */ /* 0x000fc800078e00ff */
[----:B------:R-:W-:Y:S01]  /*0010*/  ULDC.U8 UR4, c[0x0][0x244] ;  /* 0x0000910000047ab9 */ /* 0x000fe20000000000 */
[----:B------:R-:W-:Y:S01]  /*0020*/  IADD3 R1, R1, -0x498, RZ ;  /* 0xfffffb6801017810 */ /* 0x000fe20007ffe0ff */
[----:B------:R-:W-:Y:S01]  /*0030*/  ULDC.64 UR6, c[0x0][0x118] ;  /* 0x0000460000067ab9 */ /* 0x000fe20000000a00 */
[----:B------:R-:W-:Y:S01]  /*0040*/  ISETP.NE.AND P0, PT, RZ, UR4, PT ;  /* 0x00000004ff007c0c */ /* 0x000fe2000bf05270 */
[----:B------:R-:W-:Y:S02]  /*0050*/  ULDC.64 UR4, c[0x0][0x230] ;  /* 0x00008c0000047ab9 */ /* 0x000fe40000000a00 */
[----:B------:R-:W-:Y:S02]  /*0060*/  IMAD.U32 R6, RZ, RZ, UR4 ;  /* 0x00000004ff067e24 */ /* 0x000fe4000f8e00ff */
[----:B------:R-:W-:Y:S02]  /*0070*/  IMAD.U32 R7, RZ, RZ, UR5 ;  /* 0x00000005ff077e24 */ /* 0x000fe4000f8e00ff */
[----:B------:R-:W-:-:S02]  /*0080*/  IMAD.MOV.U32 R38, RZ, RZ, c[0x0][0x238] ;  /* 0x00008e00ff267624 */ /* 0x000fc400078e00ff */
[----:B------:R-:W-:-:S04]  /*0090*/  IMAD.MOV.U32 R39, RZ, RZ, c[0x0][0x23c] ;  /* 0x00008f00ff277624 */ /* 0x000fc800078e00ff */
[----:B------:R-:W2:Y:S01]  /*00a0*/  @P0 LDG.E.64 R6, [R6.64] ;  /* 0x0000000606060981 */ /* 0x000ea2000c1e1b00 */
[----:B------:R-:W-:Y:S02]  /*00b0*/  @P0 IMAD.MOV.U32 R12, RZ, RZ, R38 ;  /* 0x000000ffff0c0224 */ /* 0x000fe400078e0026 */
[----:B------:R-:W-:-:S05]  /*00c0*/  @P0 IMAD.MOV.U32 R13, RZ, RZ, R39 ;  /* 0x000000ffff0d0224 */ /* 0x000fca00078e0027 */
[----:B------:R-:W3:Y:S01]  /*00d0*/  @P0 LDG.E.64 R8, [R12.64] ;  /* 0x000000060c080981 */ /* 0x000ee2000c1e1b00 */
[----:B------:R-:W-:Y:S01]  /*00e0*/  IMAD.MOV.U32 R2, RZ, RZ, c[0x0][0x168] ;  /* 0x00005a00ff027624 */ /* 0x000fe200078e00ff */
[----:B------:R-:W-:Y:S01]  /*00f0*/  LOP3.LUT R34, R34, 0xffffffdf, RZ, 0xc0, !PT ;  /* 0xffffffdf22227812 */ /* 0x000fe200078ec0ff */
[----:B------:R-:W-:Y:S01]  /*0100*/  BSSY B0, `(.L_x_1428) ;  /* 0x0000054000007945 */ /* 0x000fe20003800000 */
[----:B------:R-:W0:Y:S02]  /*0110*/  S2R R3, SR_TID.X ;  /* 0x0000000000037919 */ /* 0x000e240000002100 */
[----:B------:R-:W-:Y:S02]  /*0120*/  SHF.R.S32.HI R2, RZ, 0x1f, R2 ;  /* 0x0000001fff027819 */ /* 0x000fe40000011402 */
[----:B------:R-:W0:Y:S02]  /*0130*/  S2R R4, SR_CTAID.X ;  /* 0x0000000000047919 */ /* 0x000e240000002500 */
[----:B------:R-:W-:Y:S01]  /*0140*/  LEA.HI R2, R2, c[0x0][0x168], RZ, 0x3 ;  /* 0x00005a0002027a11 */ /* 0x000fe200078f18ff */
[----:B0-----:R-:W-:-:S04]  /*0150*/  IMAD R37, R4, c[0x0][0x0], R3 ;  /* 0x0000000004257a24 */ /* 0x001fc800078e0203 */
[----:B------:R-:W-:Y:S01]  /*0160*/  IMAD.WIDE.U32 R10, R37, -0x326172a9, RZ ;  /* 0xcd9e8d57250a7825 */ /* 0x000fe200078e00ff */
[----:B--2---:R-:W0:Y:S01]  /*0170*/  @P0 R2UR UR4, R6 ;  /* 0x00000000060403c2 */ /* 0x004e2200000e0000 */
[----:B---3--:R-:W-:-:S07]  /*0180*/  @P0 IADD3 R38, P1, R8, c[0x0][0x240], RZ ;  /* 0x0000900008260a10 */ /* 0x008fce0007f3e0ff */
[----:B------:R1:W2:Y:S01]  /*0190*/  @P0 R2UR UR5, R7 ;  /* 0x00000000070503c2 */ /* 0x0002a200000e0000 */
[----:B------:R-:W-:-:S05]  /*01a0*/  @P0 IMAD.X R39, RZ, RZ, R9, P1 ;  /* 0x000000ffff270224 */ /* 0x000fca00008e0609 */
[--C-:B------:R-:W-:Y:S02]  /*01b0*/  SHF.R.U32.HI R35, RZ, 0x2, R39.reuse ;  /* 0x00000002ff237819 */ /* 0x100fe40000011627 */
[----:B------:R-:W-:Y:S02]  /*01c0*/  SHF.R.U64 R36, R38, 0x2, R39 ;  /* 0x0000000226247819 */ /* 0x000fe40000001227 */
[----:B0-----:R-:W-:-:S03]  /*01d0*/  LOP3.LUT R0, R11, UR4, R35, 0x96, !PT ;  /* 0x000000040b007c12 */ /* 0x001fc6000f8e9623 */
[----:B------:R-:W-:Y:S01]  /*01e0*/  IMAD.WIDE.U32 R8, R36, -0x2daee0ad, RZ ;  /* 0xd2511f5324087825 */ /* 0x000fe200078e00ff */
[----:B------:R-:W-:Y:S02]  /*01f0*/  UIADD3 UR9, UR4, -0x61c88647, URZ ;  /* 0x9e3779b904097890 */ /* 0x000fe4000fffe03f */
[----:B------:R-:W-:Y:S01]  /*0200*/  UIADD3 UR11, UR4, 0x3c6ef372, URZ ;  /* 0x3c6ef372040b7890 */ /* 0x000fe2000fffe03f */
[----:B-1----:R-:W-:Y:S01]  /*0210*/  IMAD.WIDE.U32 R6, R0, -0x2daee0ad, RZ ;  /* 0xd2511f5300067825 */ /* 0x002fe200078e00ff */
[----:B------:R-:W-:Y:S01]  /*0220*/  LOP3.LUT R0, R3, 0x1f, RZ, 0xc0, !PT ;  /* 0x0000001f03007812 */ /* 0x000fe200078ec0ff */
[----:B------:R-:W-:Y:S01]  /*0230*/  UIADD3 UR13, UR4, -0x255992d5, URZ ;  /* 0xdaa66d2b040d7890 */ /* 0x000fe2000fffe03f */
[----:B--2---:R-:W-:Y:S01]  /*0240*/  LOP3.LUT R12, R9, UR5, RZ, 0x3c, !PT ;  /* 0x00000005090c7c12 */ /* 0x004fe2000f8e3cff */
[----:B------:R-:W-:Y:S01]  /*0250*/  UIADD3 UR10, UR5, -0x4498517b, URZ ;  /* 0xbb67ae85050a7890 */ /* 0x000fe2000fffe03f */
[----:B------:R-:W-:Y:S01]  /*0260*/  LOP3.LUT R5, R0, 0x1f, RZ, 0x3c, !PT ;  /* 0x0000001f00057812 */ /* 0x000fe200078e3cff */
[----:B------:R-:W-:-:S02]  /*0270*/  UIADD3 UR12, UR5, 0x76cf5d0a, URZ ;  /* 0x76cf5d0a050c7890 */ /* 0x000fc4000fffe03f */
[----:B------:R-:W-:Y:S01]  /*0280*/  IMAD.WIDE.U32 R12, R12, -0x326172a9, RZ ;  /* 0xcd9e8d570c0c7825 */ /* 0x000fe200078e00ff */
[----:B------:R-:W-:Y:S01]  /*0290*/  LEA.HI.SX32 R164, R2, R5, 0x1d ;  /* 0x0000000502a47211 */ /* 0x000fe200078feaff */
[----:B------:R-:W-:Y:S01]  /*02a0*/  UIADD3 UR14, UR5, 0x32370b8f, URZ ;  /* 0x32370b8f050e7890 */ /* 0x000fe2000fffe03f */
[----:B------:R-:W-:Y:S01]  /*02b0*/  LOP3.LUT R11, R7, UR10, R8, 0x96, !PT ;  /* 0x0000000a070b7c12 */ /* 0x000fe2000f8e9608 */
[----:B------:R-:W-:Y:S01]  /*02c0*/  UIADD3 UR15, UR4, 0x78dde6e4, URZ ;  /* 0x78dde6e4040f7890 */ /* 0x000fe2000fffe03f */
[C---:B------:R-:W-:Y:S01]  /*02d0*/  LOP3.LUT P2, RZ, R164.reuse, 0xffffffe0, RZ, 0xc0, !PT ;  /* 0xffffffe0a4ff7812 */ /* 0x040fe2000784c0ff */
[----:B------:R-:W-:Y:S01]  /*02e0*/  UIADD3 UR16, UR5, -0x126145ec, URZ ;  /* 0xed9eba1405107890 */ /* 0x000fe2000fffe03f */
[----:B------:R-:W-:Y:S01]  /*02f0*/  LOP3.LUT R8, R13, UR9, R10, 0x96, !PT ;  /* 0x000000090d087c12 */ /* 0x000fe2000f8e960a */
[----:B------:R-:W-:Y:S01]  /*0300*/  IMAD.WIDE.U32 R10, R11, -0x326172a9, RZ ;  /* 0xcd9e8d570b0a7825 */ /* 0x000fe200078e00ff */
[C---:B------:R-:W-:Y:S01]  /*0310*/  ISETP.GE.U32.AND P5, PT, R164.reuse, 0x40, PT ;  /* 0x00000040a400780c */ /* 0x040fe20003fa6070 */
[----:B------:R-:W-:Y:S01]  /*0320*/  UIADD3 UR17, UR4, 0x1715609d, URZ ;  /* 0x1715609d04117890 */ /* 0x000fe2000fffe03f */
[----:B------:R-:W-:Y:S01]  /*0330*/  ISETP.GE.U32.AND P4, PT, R164, 0x60, PT ;  /* 0x00000060a400780c */ /* 0x000fe20003f86070 */
[----:B------:R-:W-:Y:S01]  /*0340*/  IMAD.WIDE.U32 R8, R8, -0x2daee0ad, RZ ;  /* 0xd2511f5308087825 */ /* 0x000fe200078e00ff */
[----:B------:R-:W-:Y:S01]  /*0350*/  LOP3.LUT R7, R11, UR11, R12, 0x96, !PT ;  /* 0x0000000b0b077c12 */ /* 0x000fe2000f8e960c */
[----:B------:R-:W-:Y:S01]  /*0360*/  UIADD3 UR18, UR5, -0x56f99767, URZ ;  /* 0xa906689905127890 */ /* 0x000fe2000fffe03f */
[----:B------:R-:W-:Y:S01]  /*0370*/  ISETP.GE.U32.AND P3, PT, R164, 0x80, PT ;  /* 0x00000080a400780c */ /* 0x000fe20003f66070 */
[----:B------:R-:W-:Y:S01]  /*0380*/  UIADD3 UR19, UR4, -0x4ab325aa, URZ ;  /* 0xb54cda5604137890 */ /* 0x000fe2000fffe03f */
[----:B------:R-:W-:Y:S01]  /*0390*/  LOP3.LUT R12, R9, UR12, R6, 0x96, !PT ;  /* 0x0000000c090c7c12 */ /* 0x000fe2000f8e9606 */
[----:B------:R-:W-:Y:S01]  /*03a0*/  IMAD.WIDE.U32 R6, R7, -0x2daee0ad, RZ ;  /* 0xd2511f5307067825 */ /* 0x000fe200078e00ff */
[----:B------:R-:W-:Y:S01]  /*03b0*/  @P2 LOP3.LUT R34, R34, 0x20, RZ, 0xfc, !PT ;  /* 0x0000002022222812 */ /* 0x000fe200078efcff */
[----:B------:R-:W-:-:S02]  /*03c0*/  UIADD3 UR20, UR5, 0x646e171e, URZ ;  /* 0x646e171e05147890 */ /* 0x000fc4000fffe03f */
[----:B------:R-:W-:Y:S01]  /*03d0*/  IMAD.WIDE.U32 R12, R12, -0x326172a9, RZ ;  /* 0xcd9e8d570c0c7825 */ /* 0x000fe200078e00ff */
[----:B------:R-:W-:Y:S01]  /*03e0*/  LOP3.LUT R34, R34, 0xffffdfff, RZ, 0xc0, !PT ;  /* 0xffffdfff22227812 */ /* 0x000fe200078ec0ff */
[----:B------:R-:W-:Y:S01]  /*03f0*/  UIADD3 UR21, UR4, 0x5384540f, URZ ;  /* 0x5384540f04157890 */ /* 0x000fe2000fffe03f */
[----:B------:R-:W-:Y:S01]  /*0400*/  LOP3.LUT R11, R7, UR14, R8, 0x96, !PT ;  /* 0x0000000e070b7c12 */ /* 0x000fe2000f8e9608 */
[----:B------:R-:W-:Y:S01]  /*0410*/  UIADD3 UR22, UR5, 0x1fd5c5a3, URZ ;  /* 0x1fd5c5a305167890 */ /* 0x000fe2000fffe03f */
[----:B------:R-:W-:Y:S02]  /*0420*/  LOP3.LUT R34, R34, 0xffffbfff, RZ, 0xc0, !PT ;  /* 0xffffbfff22227812 */ /* 0x000fe400078ec0ff */
[----:B------:R-:W-:Y:S01]  /*0430*/  LOP3.LUT R8, R13, UR13, R10, 0x96, !PT ;  /* 0x0000000d0d087c12 */ /* 0x000fe2000f8e960a */
[----:B------:R-:W-:Y:S01]  /*0440*/  IMAD.WIDE.U32 R10, R11, -0x326172a9, RZ ;  /* 0xcd9e8d570b0a7825 */ /* 0x000fe200078e00ff */
[----:B------:R-:W-:-:S03]  /*0450*/  @P5 LOP3.LUT R34, R34, 0x4000, RZ, 0xfc, !PT ;  /* 0x0000400022225812 */ /* 0x000fc600078efcff */
[----:B------:R-:W-:Y:S01]  /*0460*/  IMAD.WIDE.U32 R8, R8, -0x2daee0ad, RZ ;  /* 0xd2511f5308087825 */ /* 0x000fe200078e00ff */
[----:B------:R-:W-:Y:S02]  /*0470*/  @P4 LOP3.LUT R34, R34, 0x2000, RZ, 0xfc, !PT ;  /* 0x0000200022224812 */ /* 0x000fe400078efcff */
[----:B------:R-:W-:Y:S02]  /*0480*/  LOP3.LUT R7, R11, UR15, R12, 0x96, !PT ;  /* 0x0000000f0b077c12 */ /* 0x000fe4000f8e960c */
[----:B------:R-:W-:Y:S02]  /*0490*/  LOP3.LUT R34, R34, 0xffffefff, RZ, 0xc0, !PT ;  /* 0xffffefff22227812 */ /* 0x000fe400078ec0ff */
[----:B------:R-:W-:Y:S02]  /*04a0*/  LOP3.LUT R12, R9, UR16, R6, 0x96, !PT ;  /* 0x00000010090c7c12 */ /* 0x000fe4000f8e9606 */
[----:B------:R-:W-:Y:S01]  /*04b0*/  @P3 LOP3.LUT R34, R34, 0x1000, RZ, 0xfc, !PT ;  /* 0x0000100022223812 */ /* 0x000fe200078efcff */
        /* <DEDUP_REMOVED lines=24> */
.L_x_1429:
[----:B------:R-:W-:Y:S05]  /*0640*/  BSYNC B0 ;  /* 0x0000000000007941 */ /* 0x000fea0003800000 */
.L_x_1428:
        /* <DEDUP_REMOVED lines=25> */
.L_x_1431:
[----:B------:R-:W-:Y:S05]  /*07e0*/  BSYNC B0 ;  /* 0x0000000000007941 */ /* 0x000fea0003800000 */
.L_x_1430:
        /* <DEDUP_REMOVED lines=25> */
.L_x_1433:
[----:B------:R-:W-:Y:S05]  /*0980*/  BSYNC B0 ;  /* 0x0000000000007941 */ /* 0x000fea0003800000 */
.L_x_1432:
        /* <DEDUP_REMOVED lines=25> */
.L_x_1435:
[----:B------:R-:W-:Y:S05]  /*0b20*/  BSYNC B0 ;  /* 0x0000000000007941 */ /* 0x000fea0003800000 */
.L_x_1434:
[----:B------:R-:W-:Y:S01]  /*0b30*/  ISETP.GE.U32.AND P0, PT, R164, 0xa0, PT ;  /* 0x000000a0a400780c */ /* 0x000fe20003f06070 */
[----:B------:R-:W-:Y:S01]  /*0b40*/  IMAD.WIDE.U32 R6, R7, -0x2daee0ad, RZ ;  /* 0xd2511f5307067825 */ /* 0x000fe200078e00ff */
[----:B------:R-:W-:Y:S01]  /*0b50*/  LOP3.LUT R34, R34, 0xfffff7ff, RZ, 0xc0, !PT ;  /* 0xfffff7ff22227812 */ /* 0x000fe200078ec0ff */
[----:B------:R-:W-:Y:S01]  /*0b60*/  UIADD3 UR23, UR4, -0xe443238, URZ ;  /* 0xf1bbcdc804177890 */ /* 0x000fe2000fffe03f */
[----:B------:R-:W-:Y:S01]  /*0b70*/  BSSY B0, `(.L_x_1436) ;  /* 0x000001d000007945 */ /* 0x000fe20003800000 */
[----:B------:R-:W-:Y:S01]  /*0b80*/  IMAD.WIDE.U32 R12, R12, -0x326172a9, RZ ;  /* 0xcd9e8d570c0c7825 */ /* 0x000fe200078e00ff */
[----:B------:R-:W-:-:S04]  /*0b90*/  LOP3.LUT R11, R7, UR18, R8, 0x96, !PT ;  /* 0x00000012070b7c12 */ /* 0x000fc8000f8e9608 */
[----:B------:R-:W-:-:S03]  /*0ba0*/  LOP3.LUT R2, R13, UR17, R10, 0x96, !PT ;  /* 0x000000110d027c12 */ /* 0x000fc6000f8e960a */
        /* <DEDUP_REMOVED lines=25> */
.L_x_1437:
[----:B0-----:R-:W-:Y:S05]  /*0d40*/  BSYNC B0 ;  /* 0x0000000000007941 */ /* 0x001fea0003800000 */
.L_x_1436:
[----:B------:R-:W-:Y:S01]  /*0d50*/  ISETP.GE.U32.AND P0, PT, R164, 0xc0, PT ;  /* 0x000000c0a400780c */ /* 0x000fe20003f06070 */
[----:B------:R-:W-:Y:S01]  /*0d60*/  IMAD.WIDE.U32 R10, R11, -0x326172a9, RZ ;  /* 0xcd9e8d570b0a7825 */ /* 0x000fe200078e00ff */
[----:B------:R-:W-:Y:S01]  /*0d70*/  LOP3.LUT R34, R34, 0xfffffbff, RZ, 0xc0, !PT ;  /* 0xfffffbff22227812 */ /* 0x000fe200078ec0ff */
[----:B------:R-:W-:Y:S01]  /*0d80*/  UIADD3 UR24, UR5, -0x24c28bd8, URZ ;  /* 0xdb3d742805187890 */ /* 0x000fe2000fffe03f */
[----:B------:R-:W-:Y:S01]  /*0d90*/  BSSY B0, `(.L_x_1438) ;  /* 0x000001f000007945 */ /* 0x000fe20003800000 */
[----:B------:R-:W-:Y:S01]  /*0da0*/  IMAD.WIDE.U32 R8, R2, -0x2daee0ad, RZ ;  /* 0xd2511f5302087825 */ /* 0x000fe200078e00ff */
[----:B------:R-:W-:Y:S01]  /*0db0*/  UIADD3 UR25, UR4, -0x700cb87f, URZ ;  /* 0x8ff3478104197890 */ /* 0x000fe2000fffe03f */
[----:B------:R-:W-:-:S02]  /*0dc0*/  LOP3.LUT R32, R11, UR19, R12, 0x96, !PT ;  /* 0x000000130b207c12 */ /* 0x000fc4000f8e960c */
[----:B------:R-:W-:Y:S02]  /*0dd0*/  SHF.R.U32.HI R5, RZ, 0x5, R3 ;  /* 0x00000005ff057819 */ /* 0x000fe40000011603 */
[----:B------:R-:W-:Y:S02]  /*0de0*/  LOP3.LUT R12, R9, UR20, R6, 0x96, !PT ;  /* 0x00000014090c7c12 */ /* 0x000fe4000f8e9606 */
        /* <DEDUP_REMOVED lines=25> */
.L_x_1439:
[----:B0-----:R-:W-:Y:S05]  /*0f80*/  BSYNC B0 ;  /* 0x0000000000007941 */ /* 0x001fea0003800000 */
.L_x_1438:
[----:B------:R-:W-:Y:S01]  /*0f90*/  IMAD R4, R4, 0x4, R5 ;  /* 0x0000000404047824 */ /* 0x000fe200078e0205 */
[----:B------:R-:W-:Y:S01]  /*0fa0*/  ISETP.GE.U32.AND P0, PT, R164, 0xe0, PT ;  /* 0x000000e0a400780c */ /* 0x000fe20003f06070 */
[----:B------:R-:W-:Y:S01]  /*0fb0*/  IMAD.WIDE.U32 R32, R32, -0x2daee0ad, RZ ;  /* 0xd2511f5320207825 */ /* 0x000fe200078e00ff */
[----:B------:R-:W-:Y:S01]  /*0fc0*/  LOP3.LUT R34, R34, 0xfffffdff, RZ, 0xc0, !PT ;  /* 0xfffffdff22227812 */ /* 0x000fe200078ec0ff */
[----:B------:R-:W-:Y:S01]  /*0fd0*/  UIADD3 UR26, UR5, -0x695add53, URZ ;  /* 0x96a522ad051a7890 */ /* 0x000fe2000fffe03f */
[----:B------:R0:W-:Y:S01]  /*0fe0*/  STL [R1+0x20], R4 ;  /* 0x0000200401007387 */ /* 0x0001e20000100800 */
[----:B------:R-:W-:Y:S01]  /*0ff0*/  IMAD.WIDE.U32 R2, R12, -0x326172a9, RZ ;  /* 0xcd9e8d570c027825 */ /* 0x000fe200078e00ff */
[----:B------:R-:W-:Y:S01]  /*1000*/  BSSY B0, `(.L_x_1440) ;  /* 0x000001c000007945 */ /* 0x000fe20003800000 */
[----:B------:R-:W-:-:S03]  /*1010*/  LOP3.LUT R39, R33, UR22, R8, 0x96, !PT ;  /* 0x0000001621277c12 */ /* 0x000fc6000f8e9608 */
[----:B------:R-:W-:-:S03]  /*1020*/  LOP3.LUT R165, R3, UR21, R10, 0x96, !PT ;  /* 0x0000001503a57c12 */ /* 0x000fc6000f8e960a */
[----:B------:R-:W-:Y:S01]  /*1030*/  @P0 LOP3.LUT R34, R34, 0x200, RZ, 0xfc, !PT ;  /* 0x0000020022220812 */ /* 0x000fe200078efcff */
[----:B------:R-:W-:Y:S05]  /*1040*/  @!P0 BRA `(.L_x_1441) ;  /* 0x0000017000008947 */ /* 0x000fea0003800000 */
[C---:B0-----:R-:W-:Y:S01]  /*1050*/  IMAD.SHL.U32 R6, R0.reuse, 0x10, RZ ;  /* 0x0000001000067824 */ /* 0x041fe200078e00ff */
        /* <DEDUP_REMOVED lines=22> */
.L_x_1441:
[----:B0-----:R-:W-:Y:S05]  /*11c0*/  BSYNC B0 ;  /* 0x0000000000007941 */ /* 0x001fea0003800000 */
.L_x_1440:
        /* <DEDUP_REMOVED lines=28> */
.L_x_1443:
[----:B0-----:R-:W-:Y:S05]  /*1390*/  BSYNC B0 ;  /* 0x0000000000007941 */ /* 0x001fea0003800000 */
.L_x_1442:
[----:B------:R-:W-:Y:S01]  /*13a0*/  IMAD.HI.U32 R4, R39, -0x326172a9, RZ ;  /* 0xcd9e8d5727047827 */ /* 0x000fe200078e00ff */
[----:B------:R-:W-:Y:S01]  /*13b0*/  ISETP.GE.U32.AND P0, PT, R164, 0x120, PT ;  /* 0x00000120a400780c */ /* 0x000fe20003f06070 */
[----:B------:R-:W-:Y:S01]  /*13c0*/  BSSY B0, `(.L_x_1444) ;  /* 0x000001e000007945 */ /* 0x000fe20003800000 */
[----:B------:R-:W-:Y:S02]  /*13d0*/  LOP3.LUT R34, R34, 0xffffff7f, RZ, 0xc0, !PT ;  /* 0xffffff7f22227812 */ /* 0x000fe400078ec0ff */
[----:B------:R0:W-:Y:S09]  /*13e0*/  STL [R1+0x28], R4 ;  /* 0x0000280401007387 */ /* 0x0001f20000100800 */
[----:B------:R-:W-:Y:S01]  /*13f0*/  @P0 LOP3.LUT R34, R34, 0x80, RZ, 0xfc, !PT ;  /* 0x0000008022220812 */ /* 0x000fe200078efcff */
[----:B------:R-:W-:Y:S05]  /*1400*/  @!P0 BRA `(.L_x_1445) ;  /* 0x0000019000008947 */ /* 0x000fea0003800000 */
[C---:B0-----:R-:W-:Y:S01]  /*1410*/  IMAD.SHL.U32 R6, R0.reuse, 0x10, RZ ;  /* 0x0000001000067824 */ /* 0x041fe200078e00ff */
[----:B------:R-:W-:-:S04]  /*1420*/  SHF.L.U64.HI R7, R0, 0x4, RZ ;  /* 0x0000000400077819 */ /* 0x000fc800000102ff */
[----:B------:R-:W-:-:S04]  /*1430*/  IADD3 R4, P0, R6, c[0x0][0x1b8], RZ ;  /* 0x00006e0006047a10 */ /* 0x000fc80007f1e0ff */
[----:B------:R-:W-:Y:S02]  /*1440*/  IADD3.X R5, R7, c[0x0][0x1bc], RZ, P0, !PT ;  /* 0x00006f0007057a10 */ /* 0x000fe400007fe4ff */
[----:B------:R-:W-:-:S04]  /*1450*/  ISETP.NE.U32.AND P0, PT, RZ, c[0x0][0x218], PT ;  /* 0x00008600ff007a0c */ /* 0x000fc80003f05070 */
[----:B------:R-:W-:-:S13]  /*1460*/  ISETP.NE.AND.EX P0, PT, RZ, c[0x0][0x21c], PT, P0 ;  /* 0x00008700ff007a0c */ /* 0x000fda0003f05300 */
[----:B------:R-:W-:-:S04]  /*1470*/  @P0 LEA R12, P1, R0, c[0x0][0x218], 0x4 ;  /* 0x00008600000c0a11 */ /* 0x000fc800078220ff */
[----:B------:R-:W-:Y:S02]  /*1480*/  @P0 LEA.HI.X R13, R0, c[0x0][0x21c], RZ, 0x4, P1 ;  /* 0x00008700000d0a11 */ /* 0x000fe400008f24ff */
[----:B------:R-:W-:Y:S01]  /*1490*/  ISETP.NE.U32.AND P1, PT, RZ, c[0x0][0x220], PT ;  /* 0x00008800ff007a0c */ /* 0x000fe20003f25070 */
[----:B------:R-:W-:Y:S02]  /*14a0*/  IMAD.MOV.U32 R153, RZ, RZ, 0x10 ;  /* 0x00000010ff997424 */ /* 0x000fe400078e00ff */
[----:B------:R0:W5:Y:S01]  /*14b0*/  @P0 LDG.E.128 R148, [R12.64] ;  /* 0x000000060c940981 */ /* 0x000162000c1e1d00 */
[----:B------:R-:W-:-:S13]  /*14c0*/  ISETP.NE.AND.EX P1, PT, RZ, c[0x0][0x224], PT, P1 ;  /* 0x00008900ff007a0c */ /* 0x000fda0003f25310 */
[----:B------:R-:W-:-:S04]  /*14d0*/  @P1 IADD3 R6, P2, R6, c[0x0][0x220], RZ ;  /* 0x0000880006061a10 */ /* 0x000fc80007f5e0ff */
[----:B------:R-:W-:-:S05]  /*14e0*/  @P1 IADD3.X R7, R7, c[0x0][0x224], RZ, P2, !PT ;  /* 0x0000890007071a10 */ /* 0x000fca00017fe4ff */
[----:B------:R1:W5:Y:S04]  /*14f0*/  @P1 LDG.E.128 R8, [R6.64] ;  /* 0x0000000606081981 */ /* 0x000368000c1e1d00 */
[----:B-1----:R-:W2:Y:S01]  /*1500*/  LDG.E.128 R4, [R4.64] ;  /* 0x0000000604047981 */ /* 0x002ea2000c1e1d00 */
[----:B------:R-:W-:-:S06]  /*1510*/  IMAD.WIDE.U32 R152, R0, R153, c[0x0][0x1b0] ;  /* 0x00006c0000987625 */ /* 0x000fcc00078e0099 */
[----:B------:R-:W5:Y:S01]  /*1520*/  LDG.E.128 R152, [R152.64] ;  /* 0x0000000698987981 */ /* 0x000f62000c1e1d00 */
[----:B------:R-:W-:Y:S01]  /*1530*/  IADD3 R0, R0, 0x20, RZ ;  /* 0x0000002000007810 */ /* 0x000fe20007ffe0ff */
[----:B------:R-:W-:Y:S01]  /*1540*/  @!P0 CS2R R148, SRZ ;  /* 0x0000000000948805 */ /* 0x000fe2000001ff00 */
[----:B------:R-:W-:Y:S01]  /*1550*/  @!P0 CS2R R150, SRZ ;  /* 0x0000000000968805 */ /* 0x000fe2000001ff00 */
[----:B--2---:R0:W-:Y:S04]  /*1560*/  STL.64 [R1+0x10], R4 ;  /* 0x0000100401007387 */ /* 0x0041e80000100a00 */
[----:B------:R0:W-:Y:S01]  /*1570*/  STL.64 [R1+0x18], R6 ;  /* 0x0000180601007387 */ /* 0x0001e20000100a00 */
[----:B------:R-:W-:Y:S01]  /*1580*/  @!P1 CS2R R8, SRZ ;  /* 0x0000000000089805 */ /* 0x000fe2000001ff00 */
[----:B------:R-:W-:-:S02]  /*1590*/  @!P1 CS2R R10, SRZ ;  /* 0x00000000000a9805 */ /* 0x000fc4000001ff00 */
.L_x_1445:
[----:B0-----:R-:W-:Y:S05]  /*15a0*/  BSYNC B0 ;  /* 0x0000000000007941 */ /* 0x001fea0003800000 */
.L_x_1444:
[----:B------:R-:W-:Y:S01]  /*15b0*/  IMAD.HI.U32 R4, R165, -0x2daee0ad, RZ ;  /* 0xd2511f53a5047827 */ /* 0x000fe200078e00ff */
[----:B------:R-:W-:Y:S01]  /*15c0*/  ISETP.GE.U32.AND P0, PT, R164, 0x140, PT ;  /* 0x00000140a400780c */ /* 0x000fe20003f06070 */
[----:B------:R-:W-:Y:S01]  /*15d0*/  BSSY B0, `(.L_x_1446) ;  /* 0x0000021000007945 */ /* 0x000fe20003800000 */
[----:B------:R-:W-:-:S02]  /*15e0*/  LOP3.LUT R34, R34, 0xffffffbf, RZ, 0xc0, !PT ;  /* 0xffffffbf22227812 */ /* 0x000fc400078ec0ff */
[----:B------:R0:W-:Y:S09]  /*15f0*/  STL [R1+0x24], R4 ;  /* 0x0000240401007387 */ /* 0x0001f20000100800 */
[----:B------:R-:W-:Y:S01]  /*1600*/  @P0 LOP3.LUT R34, R34, 0x40, RZ, 0xfc, !PT ;  /* 0x0000004022220812 */ /* 0x000fe200078efcff */
[----:B------:R-:W-:Y:S05]  /*1610*/  @!P0 BRA `(.L_x_1447) ;  /* 0x000001c000008947 */ /* 0x000fea0003800000 */
[----:B0-----:R-:W-:Y:S01]  /*1620*/  IMAD.MOV.U32 R162, RZ, RZ, 0x10 ;  /* 0x00000010ffa27424 */ /* 0x001fe200078e00ff */
[----:B-----5:R-:W-:Y:S01]  /*1630*/  STL.64 [R1+0x480], R10 ;  /* 0x0004800a01007387 */ /* 0x020fe20000100a00 */
[C---:B------:R-:W-:Y:S01]  /*1640*/  IMAD.SHL.U32 R4, R0.reuse, 0x10, RZ ;  /* 0x0000001000047824 */ /* 0x040fe200078e00ff */
[----:B------:R-:W-:Y:S01]  /*1650*/  SHF.R.U32.HI R5, RZ, 0x1c, R0 ;  /* 0x0000001cff057819 */ /* 0x000fe20000011600 */
[----:B------:R-:W-:Y:S01]  /*1660*/  IMAD.WIDE.U32 R162, R0, R162, c[0x0][0x1b0] ;  /* 0x00006c0000a27625 */ /* 0x000fe200078e00a2 */
[----:B------:R0:W-:Y:S02]  /*1670*/  STL.64 [R1+0x478], R8 ;  /* 0x0004780801007387 */ /* 0x0001e40000100a00 */
[----:B------:R-:W-:-:S04]  /*1680*/  IADD3 R160, P0, R4, c[0x0][0x1b8], RZ ;  /* 0x00006e0004a07a10 */ /* 0x000fc80007f1e0ff */
[----:B------:R-:W-:Y:S02]  /*1690*/  IADD3.X R161, R5, c[0x0][0x1bc], RZ, P0, !PT ;  /* 0x00006f0005a17a10 */ /* 0x000fe400007fe4ff */
[----:B------:R-:W-:Y:S01]  /*16a0*/  ISETP.NE.U32.AND P0, PT, RZ, c[0x0][0x218], PT ;  /* 0x00008600ff007a0c */ /* 0x000fe20003f05070 */
[----:B0-----:R0:W2:Y:S03]  /*16b0*/  LDG.E.128 R8, [R162.64] ;  /* 0x00000006a2087981 */ /* 0x0010a6000c1e1d00 */
[----:B------:R-:W-:Y:S01]  /*16c0*/  ISETP.NE.AND.EX P0, PT, RZ, c[0x0][0x21c], PT, P0 ;  /* 0x00008700ff007a0c */ /* 0x000fe20003f05300 */
[----:B0-----:R-:W5:-:S12]  /*16d0*/  LDG.E.128 R160, [R160.64] ;  /* 0x00000006a0a07981 */ /* 0x001f58000c1e1d00 */
[----:B------:R-:W-:-:S04]  /*16e0*/  @P0 LEA R12, P1, R0, c[0x0][0x218], 0x4 ;  /* 0x00008600000c0a11 */ /* 0x000fc800078220ff */
[----:B------:R-:W-:Y:S02]  /*16f0*/  @P0 LEA.HI.X R13, R0, c[0x0][0x21c], RZ, 0x4, P1 ;  /* 0x00008700000d0a11 */ /* 0x000fe400008f24ff */
[----:B------:R-:W-:-:S04]  /*1700*/  ISETP.NE.U32.AND P1, PT, RZ, c[0x0][0x220], PT ;  /* 0x00008800ff007a0c */ /* 0x000fc80003f25070 */
[----:B------:R-:W-:Y:S01]  /*1710*/  ISETP.NE.AND.EX P1, PT, RZ, c[0x0][0x224], PT, P1 ;  /* 0x00008900ff007a0c */ /* 0x000fe20003f25310 */
[----:B------:R-:W5:-:S12]  /*1720*/  @P0 LDG.E.128 R12, [R12.64] ;  /* 0x000000060c0c0981 */ /* 0x000f58000c1e1d00 */
[----:B------:R-:W-:-:S04]  /*1730*/  @P1 IADD3 R4, P2, R4, c[0x0][0x220], RZ ;  /* 0x0000880004041a10 */ /* 0x000fc80007f5e0ff */
[----:B------:R-:W-:-:S06]  /*1740*/  @P1 IADD3.X R5, R5, c[0x0][0x224], RZ, P2, !PT ;  /* 0x0000890005051a10 */ /* 0x000fcc00017fe4ff */
[----:B------:R-:W5:Y:S04]  /*1750*/  @P1 LDG.E.128 R4, [R4.64] ;  /* 0x0000000604041981 */ /* 0x000f68000c1e1d00 */
[----:B--2---:R-:W-:Y:S04]  /*1760*/  STL.64 [R1], R8 ;  /* 0x0000000801007387 */ /* 0x004fe80000100a00 */
[----:B------:R0:W-:Y:S04]  /*1770*/  STL.64 [R1+0x8], R10 ;  /* 0x0000080a01007387 */ /* 0x0001e80000100a00 */
[----:B0-----:R0:W5:Y:S04]  /*1780*/  LDL.LU.64 R10, [R1+0x480] ;  /* 0x00048000010a7983 */ /* 0x0011680000300a00 */
[----:B------:R0:W5:Y:S01]  /*1790*/  LDL.LU.64 R8, [R1+0x478] ;  /* 0x0004780001087983 */ /* 0x0001620000300a00 */
[----:B------:R-:W-:Y:S01]  /*17a0*/  @!P0 CS2R R12, SRZ ;  /* 0x00000000000c8805 */ /* 0x000fe2000001ff00 */
[----:B------:R-:W-:Y:S01]  /*17b0*/  @!P0 CS2R R14, SRZ ;  /* 0x00000000000e8805 */ /* 0x000fe2000001ff00 */
[----:B------:R-:W-:Y:S01]  /*17c0*/  @!P1 CS2R R4, SRZ ;  /* 0x0000000000049805 */ /* 0x000fe2000001ff00 */
[----:B------:R-:W-:-:S02]  /*17d0*/  @!P1 CS2R R6, SRZ ;  /* 0x0000000000069805 */ /* 0x000fc4000001ff00 */
.L_x_1447:
[----:B0-----:R-:W-:Y:S05]  /*17e0*/  BSYNC B0 ;  /* 0x0000000000007941 */ /* 0x001fea0003800000 */
.L_x_1446:
[----:B------:R-:W2:Y:S04]  /*17f0*/  LDL R0, [R1+0x20] ;  /* 0x0000200001007983 */ /* 0x000ea80000100800 */
[----:B-----5:R0:W-:Y:S04]  /*1800*/  STL [R1+0x474], R4 ;  /* 0x0004740401007387 */ /* 0x0201e80000100800 */
[----:B0-----:R-:W3:Y:S02]  /*1810*/  LDL.LU R4, [R1+0x28] ;  /* 0x0000280001047983 */ /* 0x001ee40000300800 */
[----:B---3--:R-:W-:-:S02]  /*1820*/  LOP3.LUT R2, R4, UR23, R2, 0x96, !PT ;  /* 0x0000001704027c12 */ /* 0x008fc4000f8e9602 */
[----:B------:R0:W5:Y:S04]  /*1830*/  LDL.LU R4, [R1+0x474] ;  /* 0x0004740001047983 */ /* 0x0001680000300800 */
[----:B------:R-:W3:Y:S01]  /*1840*/  LDL.LU R3, [R1+0x24] ;  /* 0x0000240001037983 */ /* 0x000ee20000300800 */
[----:B--2---:R-:W-:Y:S02]  /*1850*/  ISETP.GE.AND P0, PT, R0, c[0x0][0x164], PT ;  /* 0x0000590000007a0c */ /* 0x004fe40003f06270 */
[----:B---3--:R-:W-:-:S11]  /*1860*/  LOP3.LUT R32, R3, UR24, R32, 0x96, !PT ;  /* 0x0000001803207c12 */ /* 0x008fd6000f8e9620 */
[----:B------:R-:W-:Y:S05]  /*1870*/  @P0 EXIT ;  /* 0x000000000000094d */ /* 0x000fea0003800000 */
[--C-:B0-----:R-:W-:Y:S02]  /*1880*/  PRMT R33, RZ, 0x5410, R156.reuse ;  /* 0x00005410ff217816 */ /* 0x101fe4000000009c */
[----:B------:R-:W-:Y:S02]  /*1890*/  PRMT R3, RZ, 0x7610, R156 ;  /* 0x00007610ff037816 */ /* 0x000fe4000000009c */
[--C-:B------:R-:W-:Y:S01]  /*18a0*/  PRMT R0, RZ, 0x5410, R157.reuse ;  /* 0x00005410ff007816 */ /* 0x100fe2000000009d */
[----:B------:R0:W-:Y:S04]  /*18b0*/  STL [R1+0x470], R33 ;  /* 0x0004702101007387 */ /* 0x0001e80000100800 */
[----:B------:R1:W-:Y:S04]  /*18c0*/  STL [R1+0x46c], R3 ;  /* 0x00046c0301007387 */ /* 0x0003e80000100800 */
[----:B------:R2:W-:Y:S01]  /*18d0*/  STL [R1+0x468], R0 ;  /* 0x0004680001007387 */ /* 0x0005e20000100800 */
[----:B0-----:R-:W-:-:S02]  /*18e0*/  PRMT R33, RZ, 0x7610, R157 ;  /* 0x00007610ff217816 */ /* 0x001fc4000000009d */
[----:B-1----:R-:W-:-:S03]  /*18f0*/  PRMT R3, RZ, 0x5410, R158 ;  /* 0x00005410ff037816 */ /* 0x002fc6000000009e */
[----:B------:R0:W-:Y:S01]  /*1900*/  STL [R1+0x464], R33 ;  /* 0x0004642101007387 */ /* 0x0001e20000100800 */
[----:B--2---:R-:W-:-:S03]  /*1910*/  PRMT R0, RZ, 0x7610, R158 ;  /* 0x00007610ff007816 */ /* 0x004fc6000000009e */
[----:B------:R1:W-:Y:S04]  /*1920*/  STL [R1+0x460], R3 ;  /* 0x0004600301007387 */ /* 0x0003e80000100800 */
[----:B------:R2:W-:Y:S01]  /*1930*/  STL [R1+0x45c], R0 ;  /* 0x00045c0001007387 */ /* 0x0005e20000100800 */
[--C-:B0-----:R-:W-:Y:S02]  /*1940*/  PRMT R33, RZ, 0x5410, R159.reuse ;  /* 0x00005410ff217816 */ /* 0x101fe4000000009f */
[----:B-1----:R-:W-:-:S03]  /*1950*/  PRMT R3, RZ, 0x7610, R159 ;  /* 0x00007610ff037816 */ /* 0x002fc6000000009f */
[----:B------:R-:W-:Y:S01]  /*1960*/  STL [R1+0x458], R33 ;  /* 0x0004582101007387 */ /* 0x000fe20000100800 */
[----:B--2---:R-:W-:-:S03]  /*1970*/  PRMT R0, RZ, 0x5410, R20 ;  /* 0x00005410ff007816 */ /* 0x004fc60000000014 */
[----:B------:R0:W-:Y:S01]  /*1980*/  STL [R1+0x450], R3 ;  /* 0x0004500301007387 */ /* 0x0001e20000100800 */
[----:B------:R-:W-:-:S03]  /*1990*/  PRMT R20, RZ, 0x7610, R20 ;  /* 0x00007610ff147816 */ /* 0x000fc60000000014 */
        /* <DEDUP_REMOVED lines=31> */
[----:B------:R-:W-:Y:S01]  /*1b90*/  STL [R1+0x414], R20 ;  /* 0x0004141401007387 */ /* 0x000fe20000100800 */
[----:B0-----:R-:W-:Y:S02]  /*1ba0*/  PRMT R3, RZ, 0x7610, R16 ;  /* 0x00007610ff037816 */ /* 0x001fe40000000010 */
[--C-:B------:R-:W-:Y:S02]  /*1bb0*/  PRMT R16, RZ, 0x7610, R17.reuse ;  /* 0x00007610ff107816 */ /* 0x100fe40000000011 */
[----:B-1----:R-:W-:Y:S01]  /*1bc0*/  PRMT R0, RZ, 0x5410, R17 ;  /* 0x00005410ff007816 */ /* 0x002fe20000000011 */
        /* <DEDUP_REMOVED lines=453> */
[----:B0-----:R-:W-:-:S03]  /*3820*/  PRMT R0, RZ, 0x7610, R138 ;  /* 0x00007610ff007816 */ /* 0x001fc6000000008a */
[----:B------:R-:W2:Y:S01]  /*3830*/  LDL.LU R23, [R1+0x10] ;  /* 0x0000100001177983 */ /* 0x000ea20000300800 */
[----:B-1----:R-:W-:-:S03]  /*3840*/  PRMT R3, RZ, 0x5410, R139 ;  /* 0x00005410ff037816 */ /* 0x002fc6000000008b */
[----:B------:R0:W-:Y:S04]  /*3850*/  STL [R1+0x7c], R0 ;  /* 0x00007c0001007387 */ /* 0x0001e80000100800 */
[----:B------:R1:W-:Y:S04]  /*3860*/  STL [R1+0x78], R3 ;  /* 0x0000780301007387 */ /* 0x0003e80000100800 */
[----:B------:R-:W3:Y:S01]  /*3870*/  LDL.LU R22, [R1+0x14] ;  /* 0x0000140001167983 */ /* 0x000ee20000300800 */
[----:B0-----:R-:W-:Y:S02]  /*3880*/  PRMT R0, RZ, 0x7610, R139 ;  /* 0x00007610ff007816 */ /* 0x001fe4000000008b */
[----:B-1----:R-:W-:-:S03]  /*3890*/  PRMT R3, RZ, 0x5410, R152 ;  /* 0x00005410ff037816 */ /* 0x002fc60000000098 */
[----:B------:R0:W-:Y:S01]  /*38a0*/  STL [R1+0x74], R0 ;  /* 0x0000740001007387 */ /* 0x0001e20000100800 */
[----:B------:R-:W-:-:S03]  /*38b0*/  PRMT R16, RZ, 0x5410, R153 ;  /* 0x00005410ff107816 */ /* 0x000fc60000000099 */
[----:B------:R-:W4:Y:S01]  /*38c0*/  LDL.LU R21, [R1+0x18] ;  /* 0x0000180001157983 */ /* 0x000f220000300800 */
[----:B0-----:R-:W-:-:S03]  /*38d0*/  PRMT R0, RZ, 0x7610, R152 ;  /* 0x00007610ff007816 */ /* 0x001fc60000000098 */
[----:B------:R0:W-:Y:S04]  /*38e0*/  STL [R1+0x70], R3 ;  /* 0x0000700301007387 */ /* 0x0001e80000100800 */
[----:B------:R-:W4:Y:S04]  /*38f0*/  LDL.LU R156, [R1+0x1c] ;  /* 0x00001c00019c7983 */ /* 0x000f280000300800 */
[----:B------:R1:W-:Y:S01]  /*3900*/  STL [R1+0x6c], R0 ;  /* 0x00006c0001007387 */ /* 0x0003e20000100800 */
[----:B0-----:R-:W-:-:S03]  /*3910*/  PRMT R3, RZ, 0x5410, R154 ;  /* 0x00005410ff037816 */ /* 0x001fc6000000009a */
[----:B------:R0:W-:Y:S01]  /*3920*/  STL [R1+0x68], R16 ;  /* 0x0000681001007387 */ /* 0x0001e20000100800 */
[----:B-1----:R-:W-:Y:S02]  /*3930*/  PRMT R0, RZ, 0x7610, R153 ;  /* 0x00007610ff007816 */ /* 0x002fe40000000099 */
[----:B0-----:R-:W-:-:S03]  /*3940*/  PRMT R16, RZ, 0x7610, R154 ;  /* 0x00007610ff107816 */ /* 0x001fc6000000009a */
[----:B------:R0:W-:Y:S04]  /*3950*/  STL [R1+0x64], R0 ;  /* 0x0000640001007387 */ /* 0x0001e80000100800 */
[----:B------:R1:W-:Y:S01]  /*3960*/  STL [R1+0x60], R3 ;  /* 0x0000600301007387 */ /* 0x0003e20000100800 */
[----:B0-----:R-:W-:-:S03]  /*3970*/  PRMT R0, RZ, 0x5410, R155 ;  /* 0x00005410ff007816 */ /* 0x001fc6000000009b */
[----:B------:R0:W-:Y:S01]  /*3980*/  STL [R1+0x5c], R16 ;  /* 0x00005c1001007387 */ /* 0x0001e20000100800 */
[----:B-1----:R-:W-:-:S03]  /*3990*/  PRMT R3, RZ, 0x7610, R155 ;  /* 0x00007610ff037816 */ /* 0x002fc6000000009b */
[----:B------:R1:W-:Y:S01]  /*39a0*/  STL [R1+0x58], R0 ;  /* 0x0000580001007387 */ /* 0x0003e20000100800 */
[----:B0-----:R-:W-:-:S03]  /*39b0*/  PRMT R16, RZ, 0x5410, R148 ;  /* 0x00005410ff107816 */ /* 0x001fc60000000094 */
[----:B------:R0:W-:Y:S01]  /*39c0*/  STL [R1+0x50], R3 ;  /* 0x0000500301007387 */ /* 0x0001e20000100800 */
[----:B-1----:R-:W-:-:S03]  /*39d0*/  PRMT R0, RZ, 0x7610, R148 ;  /* 0x00007610ff007816 */ /* 0x002fc60000000094 */
[----:B------:R-:W-:Y:S04]  /*39e0*/  STL [R1+0x54], R16 ;  /* 0x0000541001007387 */ /* 0x000fe80000100800 */
[----:B------:R-:W4:Y:S01]  /*39f0*/  LDL.LU R20, [R1] ;  /* 0x0000000001147983 */ /* 0x000f220000300800 */
[----:B0-----:R-:W-:-:S03]  /*3a00*/  PRMT R3, RZ, 0x5410, R149 ;  /* 0x00005410ff037816 */ /* 0x001fc60000000095 */
[----:B------:R0:W-:Y:S04]  /*3a10*/  STL [R1+0x4c], R0 ;  /* 0x00004c0001007387 */ /* 0x0001e80000100800 */
[----:B------:R1:W-:Y:S04]  /*3a20*/  STL [R1+0x48], R3 ;  /* 0x0000480301007387 */ /* 0x0003e80000100800 */
[----:B------:R-:W4:Y:S01]  /*3a30*/  LDL.LU R159, [R1+0x4] ;  /* 0x00000400019f7983 */ /* 0x000f220000300800 */
[----:B0-----:R-:W-:-:S03]  /*3a40*/  PRMT R0, RZ, 0x7610, R149 ;  /* 0x00007610ff007816 */ /* 0x001fc60000000095 */
[----:B------:R-:W4:Y:S04]  /*3a50*/  LDL.LU R158, [R1+0x8] ;  /* 0x00000800019e7983 */ /* 0x000f280000300800 */
[----:B------:R-:W-:Y:S04]  /*3a60*/  STL [R1+0x44], R0 ;  /* 0x0000440001007387 */ /* 0x000fe80000100800 */
[----:B------:R-:W4:Y:S01]  /*3a70*/  LDL.LU R157, [R1+0xc] ;  /* 0x00000c00019d7983 */ /* 0x000f220000300800 */
[--C-:B------:R-:W-:Y:S02]  /*3a80*/  PRMT R16, RZ, 0x5410, R150.reuse ;  /* 0x00005410ff107816 */ /* 0x100fe40000000096 */
[----:B------:R-:W-:-:S02]  /*3a90*/  PRMT R18, RZ, 0x7610, R150 ;  /* 0x00007610ff127816 */ /* 0x000fc40000000096 */
[--C-:B------:R-:W-:Y:S01]  /*3aa0*/  PRMT R17, RZ, 0x5410, R151.reuse ;  /* 0x00005410ff117816 */ /* 0x100fe20000000097 */
[----:B------:R0:W-:Y:S01]  /*3ab0*/  STL [R1+0x40], R16 ;  /* 0x0000401001007387 */ /* 0x0001e20000100800 */
[----:B------:R-:W-:Y:S02]  /*3ac0*/  IMAD R33, R39, -0x326172a9, RZ ;  /* 0xcd9e8d5727217824 */ /* 0x000fe400078e02ff */
[----:B-1----:R-:W-:Y:S01]  /*3ad0*/  IMAD.HI.U32 R3, R32, -0x326172a9, RZ ;  /* 0xcd9e8d5720037827 */ /* 0x002fe200078e00ff */
[----:B------:R-:W-:Y:S03]  /*3ae0*/  STL [R1+0x3c], R18 ;  /* 0x00003c1201007387 */ /* 0x000fe60000100800 */
[----:B------:R-:W-:Y:S01]  /*3af0*/  IMAD R31, R165, -0x2daee0ad, RZ ;  /* 0xd2511f53a51f7824 */ /* 0x000fe200078e02ff */
[----:B0-----:R-:W-:Y:S01]  /*3b00*/  PRMT R16, RZ, 0x7610, R151 ;  /* 0x00007610ff107816 */ /* 0x001fe20000000097 */
[----:B------:R-:W-:Y:S01]  /*3b10*/  IMAD.HI.U32 R0, R2, -0x2daee0ad, RZ ;  /* 0xd2511f5302007827 */ /* 0x000fe200078e00ff */
[----:B------:R-:W-:Y:S01]  /*3b20*/  STL [R1+0x38], R17 ;  /* 0x0000381101007387 */ /* 0x000fe20000100800 */
[----:B------:R-:W-:-:S03]  /*3b30*/  LOP3.LUT R33, R3, UR25, R33, 0x96, !PT ;  /* 0x0000001903217c12 */ /* 0x000fc6000f8e9621 */
[----:B------:R2:W-:Y:S01]  /*3b40*/  STL [R1+0x30], R16 ;  /* 0x0000301001007387 */ /* 0x0005e20000100800 */
[----:B------:R-:W-:Y:S01]  /*3b50*/  LOP3.LUT R31, R0, UR26, R31, 0x96, !PT ;  /* 0x0000001a001f7c12 */ /* 0x000fe2000f8e961f */
[----:B------:R-:W-:Y:S01]  /*3b60*/  BSSY B0, `(.L_x_1448) ;  /* 0x0003ddb000007945 */ /* 0x000fe20003800000 */
[----:B------:R-:W-:Y:S01]  /*3b70*/  PRMT R132, RZ, 0x5410, R160 ;  /* 0x00005410ff847816 */ /* 0x000fe200000000a0 */
[----:B------:R-:W-:Y:S01]  /*3b80*/  IMAD R32, R32, -0x326172a9, RZ ;  /* 0xcd9e8d5720207824 */ /* 0x000fe200078e02ff */
[----:B------:R-:W-:Y:S01]  /*3b90*/  PRMT R130, RZ, 0x5410, R161 ;  /* 0x00005410ff827816 */ /* 0x000fe200000000a1 */
[----:B------:R-:W-:Y:S01]  /*3ba0*/  IMAD R30, R2, -0x2daee0ad, RZ ;  /* 0xd2511f53021e7824 */ /* 0x000fe200078e02ff */
[----:B------:R-:W-:Y:S01]  /*3bb0*/  PRMT R129, RZ, 0x5410, R162 ;  /* 0x00005410ff817816 */ /* 0x000fe200000000a2 */
[----:B------:R-:W-:Y:S01]  /*3bc0*/  IMAD.MOV.U32 R28, RZ, RZ, RZ ;  /* 0x000000ffff1c7224 */ /* 0x000fe200078e00ff */
        /* <DEDUP_REMOVED lines=16> */
[----:B------:R-:W-:Y:S02]  /*3cd0*/  PRMT R160, RZ, 0x7610, R160 ;  /* 0x00007610ffa07816 */ /* 0x000fe400000000a0 */
[----:B------:R-:W-:Y:S02]  /*3ce0*/  PRMT R161, RZ, 0x7610, R161 ;  /* 0x00007610ffa17816 */ /* 0x000fe400000000a1 */
[----:B------:R-:W-:Y:S02]  /*3cf0*/  PRMT R162, RZ, 0x7610, R162 ;  /* 0x00007610ffa27816 */ /* 0x000fe400000000a2 */
[----:B------:R-:W-:-:S02]  /*3d00*/  PRMT R163, RZ, 0x7610, R163 ;  /* 0x00007610ffa37816 */ /* 0x000fc400000000a3 */
[--C-:B-----5:R-:W-:Y:S02]  /*3d10*/  PRMT R127, RZ, 0x5410, R4.reuse ;  /* 0x00005410ff7f7816 */ /* 0x120fe40000000004 */
[----:B------:R-:W-:Y:S02]  /*3d20*/  PRMT R126, RZ, 0x7610, R4 ;  /* 0x00007610ff7e7816 */ /* 0x000fe40000000004 */
[----:B------:R-:W-:Y:S02]  /*3d30*/  LOP3.LUT R29, R38, 0x3, RZ, 0xc0, !PT ;  /* 0x00000003261d7812 */ /* 0x000fe400078ec0ff */
[--C-:B------:R-:W-:Y:S02]  /*3d40*/  PRMT R125, RZ, 0x5410, R5.reuse ;  /* 0x00005410ff7d7816 */ /* 0x100fe40000000005 */
[----:B------:R-:W-:Y:S02]  /*3d50*/  PRMT R124, RZ, 0x7610, R5 ;  /* 0x00007610ff7c7816 */ /* 0x000fe40000000005 */
[----:B------:R-:W-:-:S02]  /*3d60*/  PRMT R123, RZ, 0x5410, R6 ;  /* 0x00005410ff7b7816 */ /* 0x000fc40000000006 */
[----:B------:R-:W-:Y:S02]  /*3d70*/  PRMT R122, RZ, 0x7610, R6 ;  /* 0x00007610ff7a7816 */ /* 0x000fe40000000006 */
[--C-:B------:R-:W-:Y:S02]  /*3d80*/  PRMT R121, RZ, 0x5410, R7.reuse ;  /* 0x00005410ff797816 */ /* 0x100fe40000000007 */
[----:B------:R-:W-:Y:S01]  /*3d90*/  PRMT R120, RZ, 0x7610, R7 ;  /* 0x00007610ff787816 */ /* 0x000fe20000000007 */
[----:B------:R-:W-:Y:S01]  /*3da0*/  ULDC.U8 UR8, c[0x0][0x1f0] ;  /* 0x00007c0000087ab9 */ /* 0x000fe20000000000 */
[--C-:B--2---:R-:W-:Y:S02]  /*3db0*/  PRMT R16, RZ, 0x5410, R23.reuse ;  /* 0x00005410ff107816 */ /* 0x104fe40000000017 */
[----:B------:R-:W-:-:S03]  /*3dc0*/  PRMT R3, RZ, 0x7610, R23 ;  /* 0x00007610ff037816 */ /* 0x000fc60000000017 */
[----:B------:R0:W-:Y:S01]  /*3dd0*/  STL [R1+0x34], R16 ;  /* 0x0000341001007387 */ /* 0x0001e20000100800 */
[----:B---3--:R-:W-:-:S03]  /*3de0*/  PRMT R0, RZ, 0x5410, R22 ;  /* 0x00005410ff007816 */ /* 0x008fc60000000016 */
[----:B------:R4:W-:Y:S01]  /*3df0*/  STL [R1+0x2c], R3 ;  /* 0x00002c0301007387 */ /* 0x0009e20000100800 */
[----:B0-----:R-:W-:-:S03]  /*3e00*/  PRMT R16, RZ, 0x7610, R22 ;  /* 0x00007610ff107816 */ /* 0x001fc60000000016 */
[----:B------:R0:W-:Y:S01]  /*3e10*/  STL [R1+0x28], R0 ;  /* 0x0000280001007387 */ /* 0x0001e20000100800 */
[----:B----4-:R-:W-:-:S03]  /*3e20*/  PRMT R3, RZ, 0x5410, R21 ;  /* 0x00005410ff037816 */ /* 0x010fc60000000015 */
[----:B------:R1:W-:Y:S01]  /*3e30*/  STL [R1+0x24], R16 ;  /* 0x0000241001007387 */ /* 0x0003e20000100800 */
[----:B0-----:R-:W-:-:S03]  /*3e40*/  PRMT R0, RZ, 0x7610, R21 ;  /* 0x00007610ff007816 */ /* 0x001fc60000000015 */
[----:B------:R1:W-:Y:S04]  /*3e50*/  STL [R1+0x14], R3 ;  /* 0x0000140301007387 */ /* 0x0003e80000100800 */
[----:B------:R1:W-:Y:S01]  /*3e60*/  STL [R1+0x10], R0 ;  /* 0x0000100001007387 */ /* 0x0003e20000100800 */
[--C-:B------:R-:W-:Y:S02]  /*3e70*/  PRMT R165, RZ, 0x5410, R156.reuse ;  /* 0x00005410ffa57816 */ /* 0x100fe4000000009c */
[----:B------:R-:W-:Y:S02]  /*3e80*/  PRMT R155, RZ, 0x7610, R156 ;  /* 0x00007610ff9b7816 */ /* 0x000fe4000000009c */
        /* <DEDUP_REMOVED lines=8> */
[----:B-1----:R-:W-:Y:S02]  /*3f10*/  PRMT R139, RZ, 0x7610, R157 ;  /* 0x00007610ff8b7816 */ /* 0x002fe4000000009d */
.L_x_2781:
[----:B------:R-:W2:Y:S01]  /*3f20*/  LDL R27, [R1+0x20] ;  /* 0x00002000011b7983 */ /* 0x000ea20000100800 */
[----:B------:R-:W-:Y:S01]  /*3f30*/  LOP3.LUT P0, RZ, R34, 0x20, RZ, 0xc0, !PT ;  /* 0x0000002022ff7812 */ /* 0x000fe2000780c0ff */
[----:B------:R-:W-:Y:S01]  /*3f40*/  BSSY B1, `(.L_x_1449) ;  /* 0x00005b2000017945 */ /* 0x000fe20003800000 */
[----:B--2---:R-:W-:-:S05]  /*3f50*/  IMAD R27, R27, c[0x0][0x168], RZ ;  /* 0x00005a001b1b7a24 */ /* 0x004fca00078e02ff */
[----:B------:R-:W-:-:S04]  /*3f60*/  SHF.R.S32.HI R48, RZ, 0x1f, R27 ;  /* 0x0000001fff307819 */ /* 0x000fc8000001141b */
[----:B------:R-:W-:Y:S02]  /*3f70*/  LEA.HI R27, R48, R27, RZ, 0x3 ;  /* 0x0000001b301b7211 */ /* 0x000fe400078f18ff */
[----:B------:R-:W0:Y:S02]  /*3f80*/  S2R R48, SR_TID.X ;  /* 0x0000000000307919 */ /* 0x000e240000002100 */
[----:B0-----:R-:W-:-:S04]  /*3f90*/  LOP3.LUT R98, R48, 0x1f, RZ, 0xc0, !PT ;  /* 0x0000001f30627812 */ /* 0x001fc800078ec0ff */
[----:B------:R-:W-:-:S05]  /*3fa0*/  LEA.HI.SX32 R27, R27, R98, 0x1d ;  /* 0x000000621b1b7211 */ /* 0x000fca00078feaff */
[----:B------:R-:W-:Y:S01]  /*3fb0*/  IMAD.MOV.U32 R54, RZ, RZ, R27 ;  /* 0x000000ffff367224 */ /* 0x000fe200078e001b */
[----:B------:R-:W-:Y:S05]  /*3fc0*/  @!P0 BRA `(.L_x_1450) ;  /* 0x00005a9000008947 */ /* 0x000fea0003800000 */
[----:B------:R-:W-:Y:S02]  /*3fd0*/  ISETP.NE.U32.AND P0, PT, RZ, c[0x0][0x178], PT ;  /* 0x00005e00ff007a0c */ /* 0x000fe40003f05070 */
[----:B------:R-:W-:Y:S02]  /*3fe0*/  LOP3.LUT R34, R34, 0xffffffef, RZ, 0xc0, !PT ;  /* 0xffffffef22227812 */ /* 0x000fe400078ec0ff */
[----:B------:R-:W-:-:S13]  /*3ff0*/  ISETP.NE.AND.EX P2, PT, RZ, c[0x0][0x17c], PT, P0 ;  /* 0x00005f00ff007a0c */ /* 0x000fda0003f45300 */
[C---:B------:R-:W-:Y:S01]  /*4000*/  @P2 LEA R48, P0, R27.reuse, c[0x0][0x178], 0x4 ;  /* 0x00005e001b302a11 */ /* 0x040fe200078020ff */
[----:B------:R-:W-:Y:S01]  /*4010*/  BSSY B2, `(.L_x_1451) ;  /* 0x0000018000027945 */ /* 0x000fe20003800000 */
[----:B------:R-:W-:Y:S02]  /*4020*/  @P2 LOP3.LUT R34, R34, 0x10, RZ, 0xfc, !PT ;  /* 0x0000001022222812 */ /* 0x000fe400078efcff */
[----:B------:R-:W-:Y:S02]  /*4030*/  @P2 LEA.HI.X R49, R27, c[0x0][0x17c], RZ, 0x4, P0 ;  /* 0x00005f001b312a11 */ /* 0x000fe400000f24ff */
[----:B------:R-:W-:-:S03]  /*4040*/  ISETP.NE.U32.AND P0, PT, RZ, c[0x0][0x180], PT ;  /* 0x00006000ff007a0c */ /* 0x000fc60003f05070 */
[----:B------:R0:W5:Y:S01]  /*4050*/  @P2 LDG.E.128 R40, [R48.64] ;  /* 0x0000000630282981 */ /* 0x000162000c1e1d00 */
[----:B------:R-:W-:Y:S01]  /*4060*/  ISETP.NE.AND.EX P0, PT, RZ, c[0x0][0x184], PT, P0 ;  /* 0x00006100ff007a0c */ /* 0x000fe20003f05300 */
[----:B0-----:R-:W-:-:S12]  /*4070*/  IMAD.MOV.U32 R48, RZ, RZ, 0x10 ;  /* 0x00000010ff307424 */ /* 0x001fd800078e00ff */
[C---:B------:R-:W-:Y:S01]  /*4080*/  @P0 LEA R50, P1, R27.reuse, c[0x0][0x180], 0x4 ;  /* 0x000060001b320a11 */ /* 0x040fe200078220ff */
[----:B------:R-:W-:-:S03]  /*4090*/  IMAD.WIDE.U32 R48, R27, R48, c[0x0][0x170] ;  /* 0x00005c001b307625 */ /* 0x000fc600078e0030 */
[----:B------:R-:W-:-:S05]  /*40a0*/  @P0 LEA.HI.X R51, R27, c[0x0][0x184], RZ, 0x4, P1 ;  /* 0x000061001b330a11 */ /* 0x000fca00008f24ff */
[----:B------:R0:W5:Y:S04]  /*40b0*/  @P0 LDG.E.128 R44, [R50.64] ;  /* 0x00000006322c0981 */ /* 0x000168000c1e1d00 */
[----:B0-----:R-:W5:Y:S01]  /*40c0*/  LDG.E.128 R48, [R48.64] ;  /* 0x0000000630307981 */ /* 0x001f62000c1e1d00 */
[C---:B------:R-:W-:Y:S02]  /*40d0*/  ISETP.NE.AND P1, PT, R29.reuse, 0x1, PT ;  /* 0x000000011d00780c */ /* 0x040fe40003f25270 */
[----:B------:R-:W-:-:S11]  /*40e0*/  IADD3 R21, R29, 0x1, RZ ;  /* 0x000000011d157810 */ /* 0x000fd60007ffe0ff */
[----:B------:R-:W-:Y:S05]  /*40f0*/  @!P1 BRA `(.L_x_1452) ;  /* 0x0000008000009947 */ /* 0x000fea0003800000 */
[----:B------:R-:W-:Y:S01]  /*4100*/  ISETP.NE.AND P1, PT, R29, 0x2, PT ;  /* 0x000000021d00780c */ /* 0x000fe20003f25270 */
[----:B------:R-:W-:-:S12]  /*4110*/  IMAD.MOV.U32 R18, RZ, RZ, R31 ;  /* 0x000000ffff127224 */ /* 0x000fd800078e001f */
[----:B------:R-:W-:Y:S05]  /*4120*/  @!P1 BRA `(.L_x_1453) ;  /* 0x0000006000009947 */ /* 0x000fea0003800000 */
[----:B------:R-:W-:Y:S01]  /*4130*/  ISETP.NE.AND P1, PT, R29, 0x3, PT ;  /* 0x000000031d00780c */ /* 0x000fe20003f25270 */
[----:B------:R-:W-:-:S12]  /*4140*/  IMAD.MOV.U32 R18, RZ, RZ, R33 ;  /* 0x000000ffff127224 */ /* 0x000fd800078e0021 */
[----:B------:R-:W-:Y:S05]  /*4150*/  @P1 BRA `(.L_x_1453) ;  /* 0x0000003000001947 */ /* 0x000fea0003800000 */
[----:B------:R-:W-:Y:S01]  /*4160*/  IMAD.MOV.U32 R18, RZ, RZ, R30 ;  /* 0x000000ffff127224 */ /* 0x000fe200078e001e */
[----:B------:R-:W-:Y:S05]  /*4170*/  BRA `(.L_x_1453) ;  /* 0x0000001000007947 */ /* 0x000fea0003800000 */
.L_x_1452:
[----:B------:R-:W-:Y:S02]  /*4180*/  IMAD.MOV.U32 R18, RZ, RZ, R32 ;  /* 0x000000ffff127224 */ /* 0x000fe400078e0020 */
.L_x_1453:
[----:B------:R-:W-:Y:S05]  /*4190*/  BSYNC B2 ;  /* 0x0000000000027941 */ /* 0x000fea0003800000 */
.L_x_1451:
[----:B------:R-:W-:Y:S01]  /*41a0*/  ISETP.NE.AND P1, PT, R21, 0x4, PT ;  /* 0x000000041500780c */ /* 0x000fe20003f25270 */
[----:B------:R-:W-:-:S12]  /*41b0*/  BSSY B2, `(.L_x_1454) ;  /* 0x000003a000027945 */ /* 0x000fd80003800000 */
[----:B------:R-:W-:Y:S05]  /*41c0*/  @P1 BRA `(.L_x_1455) ;  /* 0x0000038000001947 */ /* 0x000fea0003800000 */
[----:B------:R-:W-:Y:S01]  /*41d0*/  IADD3 R36, R36, 0x1, RZ ;  /* 0x0000000124247810 */ /* 0x000fe20007ffe0ff */
[----:B------:R-:W-:Y:S03]  /*41e0*/  BSSY B3, `(.L_x_1456) ;  /* 0x000000c000037945 */ /* 0x000fe60003800000 */
[C---:B------:R-:W-:Y:S01]  /*41f0*/  ISETP.NE.AND P1, PT, R36.reuse, RZ, PT ;  /* 0x000000ff2400720c */ /* 0x040fe20003f25270 */
[----:B------:R-:W-:-:S12]  /*4200*/  IMAD.HI.U32 R30, R36, -0x2daee0ad, RZ ;  /* 0xd2511f53241e7827 */ /* 0x000fd800078e00ff */
[----:B------:R-:W-:Y:S05]  /*4210*/  @P1 BRA `(.L_x_1457) ;  /* 0x0000008000001947 */ /* 0x000fea0003800000 */
[----:B------:R-:W-:-:S04]  /*4220*/  IADD3 R35, R35, 0x1, RZ ;  /* 0x0000000123237810 */ /* 0x000fc80007ffe0ff */
[----:B------:R-:W-:-:S13]  /*4230*/  ISETP.NE.AND P1, PT, R35, RZ, PT ;  /* 0x000000ff2300720c */ /* 0x000fda0003f25270 */
[----:B------:R-:W-:Y:S01]  /*4240*/  @!P1 IADD3 R37, R37, 0x1, RZ ;  /* 0x0000000125259810 */ /* 0x000fe20007ffe0ff */
[----:B------:R-:W-:Y:S01]  /*4250*/  @!P1 IMAD.MOV.U32 R35, RZ, RZ, RZ ;  /* 0x000000ffff239224 */ /* 0x000fe200078e00ff */
[----:B------:R-:W-:Y:S02]  /*4260*/  @!P1 IADD3 R21, R28, 0x1, RZ ;  /* 0x000000011c159810 */ /* 0x000fe40007ffe0ff */
[----:B------:R-:W-:-:S13]  /*4270*/  ISETP.NE.AND P2, PT, R37, RZ, !P1 ;  /* 0x000000ff2500720c */ /* 0x000fda0004f45270 */
[----:B------:R-:W-:-:S04]  /*4280*/  @P2 IMAD.MOV R21, RZ, RZ, R28 ;  /* 0x000000ffff152224 */ /* 0x000fc800078e021c */
[----:B------:R-:W-:Y:S02]  /*4290*/  @!P1 IMAD.MOV.U32 R28, RZ, RZ, R21 ;  /* 0x000000ffff1c9224 */ /* 0x000fe400078e0015 */
.L_x_1457:
[----:B------:R-:W-:Y:S05]  /*42a0*/  BSYNC B3 ;  /* 0x0000000000037941 */ /* 0x000fea0003800000 */
.L_x_1456:
[----:B------:R-:W-:Y:S01]  /*42b0*/  LOP3.LUT R30, R30, UR5, R28, 0x96, !PT ;  /* 0x000000051e1e7c12 */ /* 0x000fe2000f8e961c */
[----:B------:R-:W-:-:S04]  /*42c0*/  IMAD.HI.U32 R52, R37, -0x326172a9, RZ ;  /* 0xcd9e8d5725347827 */ /* 0x000fc800078e00ff */
[----:B------:R-:W-:Y:S01]  /*42d0*/  IMAD R32, R37, -0x326172a9, RZ ;  /* 0xcd9e8d5725207824 */ /* 0x000fe200078e02ff */
[----:B------:R-:W-:Y:S01]  /*42e0*/  LOP3.LUT R52, R52, UR4, R35, 0x96, !PT ;  /* 0x0000000434347c12 */ /* 0x000fe2000f8e9623 */
[----:B------:R-:W-:-:S04]  /*42f0*/  IMAD.WIDE.U32 R30, R30, -0x326172a9, RZ ;  /* 0xcd9e8d571e1e7825 */ /* 0x000fc800078e00ff */
[----:B------:R-:W-:Y:S01]  /*4300*/  IMAD R21, R36, -0x2daee0ad, RZ ;  /* 0xd2511f5324157824 */ /* 0x000fe200078e02ff */
[----:B------:R-:W-:Y:S01]  /*4310*/  LOP3.LUT R32, R31, UR9, R32, 0x96, !PT ;  /* 0x000000091f207c12 */ /* 0x000fe2000f8e9620 */
[----:B------:R-:W-:-:S04]  /*4320*/  IMAD.WIDE.U32 R52, R52, -0x2daee0ad, RZ ;  /* 0xd2511f5334347825 */ /* 0x000fc800078e00ff */
[----:B------:R-:W-:Y:S01]  /*4330*/  IMAD.WIDE.U32 R32, R32, -0x2daee0ad, RZ ;  /* 0xd2511f5320207825 */ /* 0x000fe200078e00ff */
[----:B------:R-:W-:-:S03]  /*4340*/  LOP3.LUT R53, R53, UR10, R21, 0x96, !PT ;  /* 0x0000000a35357c12 */ /* 0x000fc6000f8e9615 */
[----:B------:R-:W-:Y:S01]  /*4350*/  IMAD.MOV.U32 R21, RZ, RZ, RZ ;  /* 0x000000ffff157224 */ /* 0x000fe200078e00ff */
[----:B------:R-:W-:Y:S01]  /*4360*/  LOP3.LUT R33, R33, UR12, R52, 0x96, !PT ;  /* 0x0000000c21217c12 */ /* 0x000fe2000f8e9634 */
[----:B------:R-:W-:-:S05]  /*4370*/  IMAD.WIDE.U32 R52, R53, -0x326172a9, RZ ;  /* 0xcd9e8d5735347825 */ /* 0x000fca00078e00ff */
[----:B------:R-:W-:-:S05]  /*4380*/  LOP3.LUT R30, R53, UR11, R30, 0x96, !PT ;  /* 0x0000000b351e7c12 */ /* 0x000fca000f8e961e */
[----:B------:R-:W-:-:S05]  /*4390*/  IMAD.WIDE.U32 R30, R30, -0x2daee0ad, RZ ;  /* 0xd2511f531e1e7825 */ /* 0x000fca00078e00ff */
        /* <DEDUP_REMOVED lines=26> */
[----:B------:R-:W-:Y:S02]  /*4540*/  LOP3.LUT R33, R33, UR25, R52, 0x96, !PT ;  /* 0x0000001921217c12 */ /* 0x000fe4000f8e9634 */
.L_x_1455:
[----:B------:R-:W-:Y:S05]  /*4550*/  BSYNC B2 ;  /* 0x0000000000027941 */ /* 0x000fea0003800000 */
.L_x_1454:
[----:B------:R-:W0:Y:S01]  /*4560*/  I2F.U32 R18, R18 ;  /* 0x0000001200127306 */ /* 0x000e220000201000 */
[----:B------:R-:W-:Y:S01]  /*4570*/  IMAD.MOV.U32 R54, RZ, RZ, 0x2f800000 ;  /* 0x2f800000ff367424 */ /* 0x000fe200078e00ff */
[----:B------:R-:W-:Y:S02]  /*4580*/  ISETP.NE.U32.AND P1, PT, RZ, c[0x0][0x178], PT ;  /* 0x00005e00ff007a0c */ /* 0x000fe40003f25070 */
[----:B------:R-:W-:Y:S02]  /*4590*/  LOP3.LUT R34, R34, 0xfffffff7, RZ, 0xc0, !PT ;  /* 0xfffffff722227812 */ /* 0x000fe400078ec0ff */
[----:B------:R-:W-:Y:S01]  /*45a0*/  ISETP.NE.AND.EX P1, PT, RZ, c[0x0][0x17c], PT, P1 ;  /* 0x00005f00ff007a0c */ /* 0x000fe20003f25310 */
[----:B0-----:R-:W-:-:S05]  /*45b0*/  FFMA.FTZ R18, R18, R54, 1.1641532182693481445e-10 ;  /* 0x2f00000012127423 */ /* 0x001fca0000010036 */
[----:B------:R-:W-:Y:S02]  /*45c0*/  FSETP.GTU.FTZ.AND P2, PT, R18, c[0x0][0x1e4], PT ;  /* 0x0000790012007a0b */ /* 0x000fe40003f5c000 */
[----:B-----5:R-:W-:-:S05]  /*45d0*/  PRMT R18, RZ, 0x5410, R48 ;  /* 0x00005410ff127816 */ /* 0x020fca0000000030 */
[----:B------:R-:W-:-:S05]  /*45e0*/  FMUL.FTZ R18, R18, c[0x0][0x1e8] ;  /* 0x00007a0012127a20 */ /* 0x000fca0000410000 */
[----:B------:R-:W-:Y:S02]  /*45f0*/  FSEL R110, R18, RZ, !P2 ;  /* 0x000000ff126e7208 */ /* 0x000fe40005000000 */
[----:B------:R-:W-:Y:S01]  /*4600*/  @P2 LOP3.LUT R34, R34, 0x8, RZ, 0xfc, !PT ;  /* 0x0000000822222812 */ /* 0x000fe200078efcff */
[----:B------:R-:W-:Y:S05]  /*4610*/  @P1 BRA `(.L_x_1458) ;  /* 0x0000006000001947 */ /* 0x000fea0003800000 */
[----:B------:R-:W-:Y:S01]  /*4620*/  IMAD.MOV.U32 R29, RZ, RZ, R21 ;  /* 0x000000ffff1d7224 */ /* 0x000fe200078e0015 */
[----:B------:R-:W-:Y:S05]  /*4630*/  @!P0 BRA `(.L_x_1459) ;  /* 0x0000058000008947 */ /* 0x000fea0003800000 */
[----:B------:R-:W-:Y:S01]  /*4640*/  PRMT R18, RZ, 0x5410, R44 ;  /* 0x00005410ff127816 */ /* 0x000fe2000000002c */
[----:B------:R-:W-:-:S04]  /*4650*/  IMAD.MOV.U32 R29, RZ, RZ, R21 ;  /* 0x000000ffff1d7224 */ /* 0x000fc800078e0015 */
[----:B------:R-:W-:Y:S01]  /*4660*/  FADD.FTZ R110, R18, R110 ;  /* 0x0000006e126e7221 */ /* 0x000fe20000010000 */
[----:B------:R-:W-:Y:S05]  /*4670*/  BRA `(.L_x_1459) ;  /* 0x0000054000007947 */ /* 0x000fea0003800000 */
.L_x_1458:
[C---:B------:R-:W-:Y:S01]  /*4680*/  ISETP.NE.AND P2, PT, R21.reuse, 0x1, PT ;  /* 0x000000011500780c */ /* 0x040fe20003f45270 */
[----:B------:R-:W-:Y:S01]  /*4690*/  BSSY B2, `(.L_x_1460) ;  /* 0x000000c000027945 */ /* 0x000fe20003800000 */
        /* <DEDUP_REMOVED lines=10> */
.L_x_1461:
[----:B------:R-:W-:Y:S02]  /*4740*/  IMAD.MOV.U32 R18, RZ, RZ, R32 ;  /* 0x000000ffff127224 */ /* 0x000fe400078e0020 */
.L_x_1462:
[----:B------:R-:W-:Y:S05]  /*4750*/  BSYNC B2 ;  /* 0x0000000000027941 */ /* 0x000fea0003800000 */
.L_x_1460:
        /* <DEDUP_REMOVED lines=16> */
.L_x_1466:
[----:B------:R-:W-:Y:S05]  /*4860*/  BSYNC B3 ;  /* 0x0000000000037941 */ /* 0x000fea0003800000 */
.L_x_1465:
        /* <DEDUP_REMOVED lines=42> */
.L_x_1464:
[----:B------:R-:W-:Y:S05]  /*4b10*/  BSYNC B2 ;  /* 0x0000000000027941 */ /* 0x000fea0003800000 */
.L_x_1463:
[----:B------:R-:W0:Y:S02]  /*4b20*/  I2F.U32 R18, R18 ;  /* 0x0000001200127306 */ /* 0x000e240000201000 */
[----:B0-----:R-:W-:-:S05]  /*4b30*/  FFMA.FTZ R18, R18, R54, 1.1641532182693481445e-10 ;  /* 0x2f00000012127423 */ /* 0x001fca0000010036 */
[----:B------:R-:W-:Y:S02]  /*4b40*/  FSETP.GTU.FTZ.AND P2, PT, R18, c[0x0][0x1e4], PT ;  /* 0x0000790012007a0b */ /* 0x000fe40003f5c000 */
[----:B------:R-:W-:Y:S02]  /*4b50*/  PRMT R18, RZ, 0x5410, R40 ;  /* 0x00005410ff127816 */ /* 0x000fe40000000028 */
[----:B------:R-:W-:-:S03]  /*4b60*/  SEL R26, RZ, 0x1, P2 ;  /* 0x00000001ff1a7807 */ /* 0x000fc60001000000 */
[----:B------:R-:W-:-:S05]  /*4b70*/  FMUL.FTZ R18, R18, c[0x0][0x1e8] ;  /* 0x00007a0012127a20 */ /* 0x000fca0000410000 */
[----:B------:R-:W-:-:S05]  /*4b80*/  FSEL R18, R18, RZ, !P2 ;  /* 0x000000ff12127208 */ /* 0x000fca0005000000 */
[----:B------:R-:W-:Y:S01]  /*4b90*/  FADD.FTZ R110, R18, R110 ;  /* 0x0000006e126e7221 */ /* 0x000fe20000010000 */
[----:B------:R-:W-:-:S05]  /*4ba0*/  @P0 PRMT R18, RZ, 0x5410, R44 ;  /* 0x00005410ff120816 */ /* 0x000fca000000002c */
[----:B------:R-:W-:Y:S02]  /*4bb0*/  @P0 FADD.FTZ R110, R18, R110 ;  /* 0x0000006e126e0221 */ /* 0x000fe40000010000 */
.L_x_1459:
        /* <DEDUP_REMOVED lines=12> */
.L_x_1468:
[----:B------:R-:W-:Y:S02]  /*4c80*/  IMAD.MOV.U32 R18, RZ, RZ, R32 ;  /* 0x000000ffff127224 */ /* 0x000fe400078e0020 */
.L_x_1469:
[----:B------:R-:W-:Y:S05]  /*4c90*/  BSYNC B2 ;  /* 0x0000000000027941 */ /* 0x000fea0003800000 */
.L_x_1467:
        /* <DEDUP_REMOVED lines=16> */
.L_x_1473:
[----:B------:R-:W-:Y:S05]  /*4da0*/  BSYNC B3 ;  /* 0x0000000000037941 */ /* 0x000fea0003800000 */
.L_x_1472:
        /* <DEDUP_REMOVED lines=42> */
.L_x_1471:
[----:B------:R-:W-:Y:S05]  /*5050*/  BSYNC B2 ;  /* 0x0000000000027941 */ /* 0x000fea0003800000 */
.L_x_1470:
[----:B------:R-:W0:Y:S01]  /*5060*/  I2F.U32 R18, R18 ;  /* 0x0000001200127306 */ /* 0x000e220000201000 */
[----:B------:R-:W-:Y:S02]  /*5070*/  PRMT R48, RZ, 0x7610, R48 ;  /* 0x00007610ff307816 */ /* 0x000fe40000000030 */
[----:B------:R-:W-:-:S03]  /*5080*/  LOP3.LUT R34, R34, 0xfffffffb, RZ, 0xc0, !PT ;  /* 0xfffffffb22227812 */ /* 0x000fc600078ec0ff */
[----:B------:R-:W-:Y:S02]  /*5090*/  FMUL.FTZ R48, R48, c[0x0][0x1e8] ;  /* 0x00007a0030307a20 */ /* 0x000fe40000410000 */
[----:B0-----:R-:W-:-:S05]  /*50a0*/  FFMA.FTZ R18, R18, R54, 1.1641532182693481445e-10 ;  /* 0x2f00000012127423 */ /* 0x001fca0000010036 */
[----:B------:R-:W-:-:S04]  /*50b0*/  FSETP.GTU.FTZ.AND P2, PT, R18, c[0x0][0x1e4], PT ;  /* 0x0000790012007a0b */ /* 0x000fc80003f5c000 */
[----:B------:R-:W-:-:S09]  /*50c0*/  FSEL R106, R48, RZ, !P2 ;  /* 0x000000ff306a7208 */ /* 0x000fd20005000000 */
        /* <DEDUP_REMOVED lines=8> */
.L_x_1474:
        /* <DEDUP_REMOVED lines=12> */
.L_x_1477:
[----:B------:R-:W-:Y:S02]  /*5210*/  IMAD.MOV.U32 R18, RZ, RZ, R32 ;  /* 0x000000ffff127224 */ /* 0x000fe400078e0020 */
.L_x_1478:
[----:B------:R-:W-:Y:S05]  /*5220*/  BSYNC B2 ;  /* 0x0000000000027941 */ /* 0x000fea0003800000 */
.L_x_1476:
        /* <DEDUP_REMOVED lines=16> */
.L_x_1482:
[----:B------:R-:W-:Y:S05]  /*5330*/  BSYNC B3 ;  /* 0x0000000000037941 */ /* 0x000fea0003800000 */
.L_x_1481:
        /* <DEDUP_REMOVED lines=42> */
.L_x_1480:
[----:B------:R-:W-:Y:S05]  /*55e0*/  BSYNC B2 ;  /* 0x0000000000027941 */ /* 0x000fea0003800000 */
.L_x_1479:
        /* <DEDUP_REMOVED lines=10> */
.L_x_1475:
        /* <DEDUP_REMOVED lines=12> */
.L_x_1484:
[----:B------:R-:W-:Y:S02]  /*5750*/  IMAD.MOV.U32 R18, RZ, RZ, R32 ;  /* 0x000000ffff127224 */ /* 0x000fe400078e0020 */
.L_x_1485:
[----:B------:R-:W-:Y:S05]  /*5760*/  BSYNC B2 ;  /* 0x0000000000027941 */ /* 0x000fea0003800000 */
.L_x_1483:
        /* <DEDUP_REMOVED lines=16> */
.L_x_1489:
[----:B------:R-:W-:Y:S05]  /*5870*/  BSYNC B3 ;  /* 0x0000000000037941 */ /* 0x000fea0003800000 */
.L_x_1488:
        /* <DEDUP_REMOVED lines=42> */
.L_x_1487:
[----:B------:R-:W-:Y:S05]  /*5b20*/  BSYNC B2 ;  /* 0x0000000000027941 */ /* 0x000fea0003800000 */
.L_x_1486:
[----:B------:R-:W0:Y:S01]  /*5b30*/  I2F.U32 R18, R18 ;  /* 0x0000001200127306 */ /* 0x000e220000201000 */
[----:B------:R-:W-:Y:S01]  /*5b40*/  LOP3.LUT R34, R34, 0xfffffffd, RZ, 0xc0, !PT ;  /* 0xfffffffd22227812 */ /* 0x000fe200078ec0ff */
[----:B0-----:R-:W-:-:S05]  /*5b50*/  FFMA.FTZ R18, R18, R54, 1.1641532182693481445e-10 ;  /* 0x2f00000012127423 */ /* 0x001fca0000010036 */
[----:B------:R-:W-:Y:S02]  /*5b60*/  FSETP.GTU.FTZ.AND P2, PT, R18, c[0x0][0x1e4], PT ;  /* 0x0000790012007a0b */ /* 0x000fe40003f5c000 */
[----:B------:R-:W-:-:S05]  /*5b70*/  PRMT R18, RZ, 0x5410, R49 ;  /* 0x00005410ff127816 */ /* 0x000fca0000000031 */
        /* <DEDUP_REMOVED lines=10> */
.L_x_1490:
        /* <DEDUP_REMOVED lines=12> */
.L_x_1493:
[----:B------:R-:W-:Y:S02]  /*5ce0*/  IMAD.MOV.U32 R18, RZ, RZ, R32 ;  /* 0x000000ffff127224 */ /* 0x000fe400078e0020 */
.L_x_1494:
[----:B------:R-:W-:Y:S05]  /*5cf0*/  BSYNC B2 ;  /* 0x0000000000027941 */ /* 0x000fea0003800000 */
.L_x_1492:
        /* <DEDUP_REMOVED lines=16> */
.L_x_1498:
[----:B------:R-:W-:Y:S05]  /*5e00*/  BSYNC B3 ;  /* 0x0000000000037941 */ /* 0x000fea0003800000 */
.L_x_1497:
        /* <DEDUP_REMOVED lines=42> */
.L_x_1496:
[----:B------:R-:W-:Y:S05]  /*60b0*/  BSYNC B2 ;  /* 0x0000000000027941 */ /* 0x000fea0003800000 */
.L_x_1495:
        /* <DEDUP_REMOVED lines=10> */
.L_x_1491:
        /* <DEDUP_REMOVED lines=12> */
.L_x_1500:
[----:B------:R-:W-:Y:S02]  /*6220*/  IMAD.MOV.U32 R18, RZ, RZ, R32 ;  /* 0x000000ffff127224 */ /* 0x000fe400078e0020 */
.L_x_1501:
[----:B------:R-:W-:Y:S05]  /*6230*/  BSYNC B2 ;  /* 0x0000000000027941 */ /* 0x000fea0003800000 */
.L_x_1499:
        /* <DEDUP_REMOVED lines=16> */
.L_x_1505:
[----:B------:R-:W-:Y:S05]  /*6340*/  BSYNC B3 ;  /* 0x0000000000037941 */ /* 0x000fea0003800000 */
.L_x_1504:
        /* <DEDUP_REMOVED lines=42> */
.L_x_1503:
[----:B------:R-:W-:Y:S05]  /*65f0*/  BSYNC B2 ;  /* 0x0000000000027941 */ /* 0x000fea0003800000 */
.L_x_1502:
        /* <DEDUP_REMOVED lines=15> */
.L_x_1506:
        /* <DEDUP_REMOVED lines=12> */
.L_x_1509:
[----:B------:R-:W-:Y:S02]  /*67b0*/  IMAD.MOV.U32 R18, RZ, RZ, R32 ;  /* 0x000000ffff127224 */ /* 0x000fe400078e0020 */
.L_x_1510:
[----:B------:R-:W-:Y:S05]  /*67c0*/  BSYNC B2 ;  /* 0x0000000000027941 */ /* 0x000fea0003800000 */
.L_x_1508:
        /* <DEDUP_REMOVED lines=16> */
.L_x_1514:
[----:B------:R-:W-:Y:S05]  /*68d0*/  BSYNC B3 ;  /* 0x0000000000037941 */ /* 0x000fea0003800000 */
.L_x_1513:
        /* <DEDUP_REMOVED lines=9> */
[----:B------:R-:W-:-:S04]  /*6970*/  LOP3.LUT R49, R49, UR10, R21, 0x96, !PT ;  /* 0x0000000a31317c12 */ /* 0x000fc8000f8e9615 */
        /* <DEDUP_REMOVED lines=30> */
[----:B------:R-:W-:Y:S01]  /*6b60*/  LOP3.LUT R33, R33, UR25, R48, 0x96, !PT ;  /* 0x0000001921217c12 */ /* 0x000fe2000f8e9630 */
[----:B------:R-:W-:Y:S02]  /*6b70*/  IMAD.MOV.U32 R48, RZ, RZ, RZ ;  /* 0x000000ffff307224 */ /* 0x000fe400078e00ff */
.L_x_1512:
[----:B------:R-:W-:Y:S05]  /*6b80*/  BSYNC B2 ;  /* 0x0000000000027941 */ /* 0x000fea0003800000 */
.L_x_1511:
        /* <DEDUP_REMOVED lines=10> */
.L_x_1507:
        /* <DEDUP_REMOVED lines=12> */
.L_x_1516:
[----:B------:R-:W-:Y:S02]  /*6cf0*/  IMAD.MOV.U32 R18, RZ, RZ, R32 ;  /* 0x000000ffff127224 */ /* 0x000fe400078e0020 */
.L_x_1517:
[----:B------:R-:W-:Y:S05]  /*6d00*/  BSYNC B2 ;  /* 0x0000000000027941 */ /* 0x000fea0003800000 */
.L_x_1515:
        /* <DEDUP_REMOVED lines=16> */
.L_x_1521:
[----:B------:R-:W-:Y:S05]  /*6e10*/  BSYNC B3 ;  /* 0x0000000000037941 */ /* 0x000fea0003800000 */
.L_x_1520:
        /* <DEDUP_REMOVED lines=42> */
.L_x_1519:
[----:B------:R-:W-:Y:S05]  /*70c0*/  BSYNC B2 ;  /* 0x0000000000027941 */ /* 0x000fea0003800000 */
.L_x_1518:
[----:B------:R-:W0:Y:S02]  /*70d0*/  I2F.U32 R18, R18 ;  /* 0x0000001200127306 */ /* 0x000e240000201000 */
[----:B0-----:R-:W-:-:S05]  /*70e0*/  FFMA.FTZ R18, R18, R54, 1.1641532182693481445e-10 ;  /* 0x2f00000012127423 */ /* 0x001fca0000010036 */
[----:B------:R-:W-:Y:S02]  /*70f0*/  FSETP.GTU.FTZ.AND P2, PT, R18, c[0x0][0x1e4], PT ;  /* 0x0000790012007a0b */ /* 0x000fe40003f5c000 */
[----:B------:R-:W-:-:S05]  /*7100*/  PRMT R18, RZ, 0x5410, R50 ;  /* 0x00005410ff127816 */ /* 0x000fca0000000032 */
[----:B------:R-:W-:-:S05]  /*7110*/  FMUL.FTZ R18, R18, c[0x0][0x1e8] ;  /* 0x00007a0012127a20 */ /* 0x000fca0000410000 */
[----:B------:R-:W-:Y:S01]  /*7120*/  FSEL R56, R18, RZ, !P2 ;  /* 0x000000ff12387208 */ /* 0x000fe20005000000 */
[----:B------:R-:W-:Y:S05]  /*7130*/  @P1 BRA `(.L_x_1522) ;  /* 0x0000006000001947 */ /* 0x000fea0003800000 */
[----:B------:R-:W-:Y:S01]  /*7140*/  IMAD.MOV.U32 R21, RZ, RZ, R29 ;  /* 0x000000ffff157224 */ /* 0x000fe200078e001d */
[----:B------:R-:W-:Y:S05]  /*7150*/  @!P0 BRA `(.L_x_1523) ;  /* 0x0000058000008947 */ /* 0x000fea0003800000 */
[----:B------:R-:W-:Y:S01]  /*7160*/  PRMT R18, RZ, 0x5410, R46 ;  /* 0x00005410ff127816 */ /* 0x000fe2000000002e */
[----:B------:R-:W-:-:S04]  /*7170*/  IMAD.MOV.U32 R21, RZ, RZ, R29 ;  /* 0x000000ffff157224 */ /* 0x000fc800078e001d */
[----:B------:R-:W-:Y:S01]  /*7180*/  FADD.FTZ R56, R18, R56 ;  /* 0x0000003812387221 */ /* 0x000fe20000010000 */
[----:B------:R-:W-:Y:S05]  /*7190*/  BRA `(.L_x_1523) ;  /* 0x0000054000007947 */ /* 0x000fea0003800000 */
.L_x_1522:
        /* <DEDUP_REMOVED lines=12> */
.L_x_1525:
[----:B------:R-:W-:Y:S02]  /*7260*/  IMAD.MOV.U32 R18, RZ, RZ, R32 ;  /* 0x000000ffff127224 */ /* 0x000fe400078e0020 */
.L_x_1526:
[----:B------:R-:W-:Y:S05]  /*7270*/  BSYNC B2 ;  /* 0x0000000000027941 */ /* 0x000fea0003800000 */
.L_x_1524:
        /* <DEDUP_REMOVED lines=16> */
.L_x_1530:
[----:B------:R-:W-:Y:S05]  /*7380*/  BSYNC B3 ;  /* 0x0000000000037941 */ /* 0x000fea0003800000 */
.L_x_1529:
        /* <DEDUP_REMOVED lines=42> */
.L_x_1528:
[----:B------:R-:W-:Y:S05]  /*7630*/  BSYNC B2 ;  /* 0x0000000000027941 */ /* 0x000fea0003800000 */
.L_x_1527:
        /* <DEDUP_REMOVED lines=10> */
.L_x_1523:
        /* <DEDUP_REMOVED lines=12> */
.L_x_1532:
[----:B------:R-:W-:Y:S02]  /*77a0*/  IMAD.MOV.U32 R18, RZ, RZ, R32 ;  /* 0x000000ffff127224 */ /* 0x000fe400078e0020 */
.L_x_1533:
[----:B------:R-:W-:Y:S05]  /*77b0*/  BSYNC B2 ;  /* 0x0000000000027941 */ /* 0x000fea0003800000 */
.L_x_1531:
        /* <DEDUP_REMOVED lines=16> */
.L_x_1537:
[----:B------:R-:W-:Y:S05]  /*78c0*/  BSYNC B3 ;  /* 0x0000000000037941 */ /* 0x000fea0003800000 */
.L_x_1536:
        /* <DEDUP_REMOVED lines=42> */
.L_x_1535:
[----:B------:R-:W-:Y:S05]  /*7b70*/  BSYNC B2 ;  /* 0x0000000000027941 */ /* 0x000fea0003800000 */
.L_x_1534:
[----:B------:R-:W0:Y:S01]  /*7b80*/  I2F.U32 R18, R18 ;  /* 0x0000001200127306 */ /* 0x000e220000201000 */
[----:B------:R-:W-:-:S05]  /*7b90*/  PRMT R50, RZ, 0x7610, R50 ;  /* 0x00007610ff327816 */ /* 0x000fca0000000032 */
[----:B------:R-:W-:Y:S02]  /*7ba0*/  FMUL.FTZ R50, R50, c[0x0][0x1e8] ;  /* 0x00007a0032327a20 */ /* 0x000fe40000410000 */
[----:B0-----:R-:W-:-:S05]  /*7bb0*/  FFMA.FTZ R18, R18, R54, 1.1641532182693481445e-10 ;  /* 0x2f00000012127423 */ /* 0x001fca0000010036 */
[----:B------:R-:W-:-:S04]  /*7bc0*/  FSETP.GTU.FTZ.AND P3, PT, R18, c[0x0][0x1e4], PT ;  /* 0x0000790012007a0b */ /* 0x000fc80003f7c000 */
        /* <DEDUP_REMOVED lines=8> */
.L_x_1538:
        /* <DEDUP_REMOVED lines=12> */
.L_x_1541:
[----:B------:R-:W-:Y:S02]  /*7d10*/  IMAD.MOV.U32 R18, RZ, RZ, R32 ;  /* 0x000000ffff127224 */ /* 0x000fe400078e0020 */
.L_x_1542:
[----:B------:R-:W-:Y:S05]  /*7d20*/  BSYNC B2 ;  /* 0x0000000000027941 */ /* 0x000fea0003800000 */
.L_x_1540:
        /* <DEDUP_REMOVED lines=16> */
.L_x_1546:
[----:B------:R-:W-:Y:S05]  /*7e30*/  BSYNC B3 ;  /* 0x0000000000037941 */ /* 0x000fea0003800000 */
.L_x_1545:
        /* <DEDUP_REMOVED lines=37> */
[----:B------:R-:W-:-:S04]  /*8090*/  IMAD.MOV.U32 R49, RZ, RZ, RZ ;  /* 0x000000ffff317224 */ /* 0x000fc800078e00ff */
[----:B------:R-:W-:-:S05]  /*80a0*/  IMAD.WIDE.U32 R30, R30, -0x2daee0ad, RZ ;  /* 0xd2511f531e1e7825 */ /* 0x000fca00078e00ff */
[----:B------:R-:W-:Y:S01]  /*80b0*/  LOP3.LUT R31, R31, UR26, R32, 0x96, !PT ;  /* 0x0000001a1f1f7c12 */ /* 0x000fe2000f8e9620 */
[----:B------:R-:W-:-:S05]  /*80c0*/  IMAD.WIDE.U32 R32, R33, -0x326172a9, RZ ;  /* 0xcd9e8d5721207825 */ /* 0x000fca00078e00ff */
[----:B------:R-:W-:Y:S02]  /*80d0*/  LOP3.LUT R33, R33, UR25, R48, 0x96, !PT ;  /* 0x0000001921217c12 */ /* 0x000fe4000f8e9630 */
.L_x_1544:
[----:B------:R-:W-:Y:S05]  /*80e0*/  BSYNC B2 ;  /* 0x0000000000027941 */ /* 0x000fea0003800000 */
.L_x_1543:
        /* <DEDUP_REMOVED lines=10> */
.L_x_1539:
        /* <DEDUP_REMOVED lines=12> */
.L_x_1548:
[----:B------:R-:W-:Y:S02]  /*8250*/  IMAD.MOV.U32 R18, RZ, RZ, R32 ;  /* 0x000000ffff127224 */ /* 0x000fe400078e0020 */
.L_x_1549:
[----:B------:R-:W-:Y:S05]  /*8260*/  BSYNC B2 ;  /* 0x0000000000027941 */ /* 0x000fea0003800000 */
.L_x_1547:
        /* <DEDUP_REMOVED lines=16> */
.L_x_1553:
[----:B------:R-:W-:Y:S05]  /*8370*/  BSYNC B3 ;  /* 0x0000000000037941 */ /* 0x000fea0003800000 */
.L_x_1552:
        /* <DEDUP_REMOVED lines=42> */
.L_x_1551:
[----:B------:R-:W-:Y:S05]  /*8620*/  BSYNC B2 ;  /* 0x0000000000027941 */ /* 0x000fea0003800000 */
.L_x_1550:
        /* <DEDUP_REMOVED lines=13> */
.L_x_1554:
        /* <DEDUP_REMOVED lines=12> */
.L_x_1557:
[----:B------:R-:W-:Y:S02]  /*87c0*/  IMAD.MOV.U32 R29, RZ, RZ, R32 ;  /* 0x000000ffff1d7224 */ /* 0x000fe400078e0020 */
.L_x_1558:
[----:B------:R-:W-:Y:S05]  /*87d0*/  BSYNC B2 ;  /* 0x0000000000027941 */ /* 0x000fea0003800000 */
.L_x_1556:
        /* <DEDUP_REMOVED lines=16> */
.L_x_1562:
[----:B------:R-:W-:Y:S05]  /*88e0*/  BSYNC B3 ;  /* 0x0000000000037941 */ /* 0x000fea0003800000 */
.L_x_1561:
[----:B------:R-:W-:Y:S01]  /*88f0*/  LOP3.LUT R30, R30, UR5, R28, 0x96, !PT ;  /* 0x000000051e1e7c12 */ /* 0x000fe2000f8e961c */
[----:B------:R-:W-:-:S04]  /*8900*/  IMAD.HI.U32 R18, R37, -0x326172a9, RZ ;  /* 0xcd9e8d5725127827 */ /* 0x000fc800078e00ff */
[----:B------:R-:W-:Y:S01]  /*8910*/  IMAD R32, R37, -0x326172a9, RZ ;  /* 0xcd9e8d5725207824 */ /* 0x000fe200078e02ff */
[----:B------:R-:W-:Y:S01]  /*8920*/  LOP3.LUT R18, R18, UR4, R35, 0x96, !PT ;  /* 0x0000000412127c12 */ /* 0x000fe2000f8e9623 */
[----:B------:R-:W-:-:S04]  /*8930*/  IMAD.WIDE.U32 R30, R30, -0x326172a9, RZ ;  /* 0xcd9e8d571e1e7825 */ /* 0x000fc800078e00ff */
[----:B------:R-:W-:Y:S01]  /*8940*/  IMAD.WIDE.U32 R18, R18, -0x2daee0ad, RZ ;  /* 0xd2511f5312127825 */ /* 0x000fe200078e00ff */
[----:B------:R-:W-:-:S03]  /*8950*/  LOP3.LUT R32, R31, UR9, R32, 0x96, !PT ;  /* 0x000000091f207c12 */ /* 0x000fc6000f8e9620 */
[----:B------:R-:W-:Y:S02]  /*8960*/  IMAD R31, R36, -0x2daee0ad, RZ ;  /* 0xd2511f53241f7824 */ /* 0x000fe400078e02ff */
[----:B------:R-:W-:-:S03]  /*8970*/  IMAD.WIDE.U32 R32, R32, -0x2daee0ad, RZ ;  /* 0xd2511f5320207825 */ /* 0x000fc600078e00ff */
[----:B------:R-:W-:Y:S01]  /*8980*/  LOP3.LUT R19, R19, UR10, R31, 0x96, !PT ;  /* 0x0000000a13137c12 */ /* 0x000fe2000f8e961f */
[----:B------:R-:W-:Y:S01]  /*8990*/  IMAD.MOV.U32 R49, RZ, RZ, RZ ;  /* 0x000000ffff317224 */ /* 0x000fe200078e00ff */
[----:B------:R-:W-:-:S03]  /*89a0*/  LOP3.LUT R33, R33, UR12, R18, 0x96, !PT ;  /* 0x0000000c21217c12 */ /* 0x000fc6000f8e9612 */
        /* <DEDUP_REMOVED lines=30> */
.L_x_1560:
[----:B------:R-:W-:Y:S05]  /*8b90*/  BSYNC B2 ;  /* 0x0000000000027941 */ /* 0x000fea0003800000 */
.L_x_1559:
        /* <DEDUP_REMOVED lines=10> */
.L_x_1555:
        /* <DEDUP_REMOVED lines=12> */
.L_x_1564:
[----:B------:R-:W-:Y:S02]  /*8d00*/  IMAD.MOV.U32 R18, RZ, RZ, R32 ;  /* 0x000000ffff127224 */ /* 0x000fe400078e0020 */
.L_x_1565:
[----:B------:R-:W-:Y:S05]  /*8d10*/  BSYNC B2 ;  /* 0x0000000000027941 */ /* 0x000fea0003800000 */
.L_x_1563:
        /* <DEDUP_REMOVED lines=16> */
.L_x_1569:
[----:B------:R-:W-:Y:S05]  /*8e20*/  BSYNC B3 ;  /* 0x0000000000037941 */ /* 0x000fea0003800000 */
.L_x_1568:
        /* <DEDUP_REMOVED lines=42> */
.L_x_1567:
[----:B------:R-:W-:Y:S05]  /*90d0*/  BSYNC B2 ;  /* 0x0000000000027941 */ /* 0x000fea0003800000 */
.L_x_1566:
        /* <DEDUP_REMOVED lines=9> */
[----:B------:R-:W-:-:S05]  /*9170*/  PRMT R29, RZ, 0x7610, R47 ;  /* 0x00007610ff1d7816 */ /* 0x000fca000000002f */
[----:B------:R-:W-:Y:S02]  /*9180*/  FADD.FTZ R18, R29, R18 ;  /* 0x000000121d127221 */ /* 0x000fe40000010000 */
[----:B------:R-:W-:Y:S01]  /*9190*/  IMAD.MOV.U32 R29, RZ, RZ, R48 ;  /* 0x000000ffff1d7224 */ /* 0x000fe200078e0030 */
[----:B------:R-:W-:Y:S05]  /*91a0*/  BRA `(.L_x_1571) ;  /* 0x0000054000007947 */ /* 0x000fea0003800000 */
.L_x_1570:
        /* <DEDUP_REMOVED lines=12> */
.L_x_1573:
[----:B------:R-:W-:Y:S02]  /*9270*/  IMAD.MOV.U32 R17, RZ, RZ, R32 ;  /* 0x000000ffff117224 */ /* 0x000fe400078e0020 */
.L_x_1574:
[----:B------:R-:W-:Y:S05]  /*9280*/  BSYNC B2 ;  /* 0x0000000000027941 */ /* 0x000fea0003800000 */
.L_x_1572:
        /* <DEDUP_REMOVED lines=16> */
.L_x_1578:
[----:B------:R-:W-:Y:S05]  /*9390*/  BSYNC B3 ;  /* 0x0000000000037941 */ /* 0x000fea0003800000 */
.L_x_1577:
        /* <DEDUP_REMOVED lines=42> */
.L_x_1576:
[----:B------:R-:W-:Y:S05]  /*9640*/  BSYNC B2 ;  /* 0x0000000000027941 */ /* 0x000fea0003800000 */
.L_x_1575:
[----:B------:R-:W0:Y:S02]  /*9650*/  I2F.U32 R17, R17 ;  /* 0x0000001100117306 */ /* 0x000e240000201000 */
[----:B0-----:R-:W-:-:S05]  /*9660*/  FFMA.FTZ R17, R17, R54, 1.1641532182693481445e-10 ;  /* 0x2f00000011117423 */ /* 0x001fca0000010036 */
[----:B------:R-:W-:Y:S02]  /*9670*/  FSETP.GTU.FTZ.AND P1, PT, R17, c[0x0][0x1e4], PT ;  /* 0x0000790011007a0b */ /* 0x000fe40003f3c000 */
[----:B------:R-:W-:-:S05]  /*9680*/  PRMT R17, RZ, 0x7610, R43 ;  /* 0x00007610ff117816 */ /* 0x000fca000000002b */
[----:B------:R-:W-:-:S05]  /*9690*/  FMUL.FTZ R17, R17, c[0x0][0x1e8] ;  /* 0x00007a0011117a20 */ /* 0x000fca0000410000 */
[----:B------:R-:W-:-:S05]  /*96a0*/  FSEL R17, R17, RZ, !P1 ;  /* 0x000000ff11117208 */ /* 0x000fca0004800000 */
[----:B------:R-:W-:Y:S01]  /*96b0*/  FADD.FTZ R18, R17, R18 ;  /* 0x0000001211127221 */ /* 0x000fe20000010000 */
[----:B------:R-:W-:-:S05]  /*96c0*/  @P0 PRMT R17, RZ, 0x7610, R47 ;  /* 0x00007610ff110816 */ /* 0x000fca000000002f */
[----:B------:R-:W-:Y:S01]  /*96d0*/  @P0 FADD.FTZ R18, R17, R18 ;  /* 0x0000001211120221 */ /* 0x000fe20000010000 */
[----:B------:R-:W-:Y:S02]  /*96e0*/  SEL R17, RZ, 0x1, P1 ;  /* 0x00000001ff117807 */ /* 0x000fe40000800000 */
.L_x_1571:
[C---:B------:R-:W-:Y:S01]  /*96f0*/  LEA R52, P0, R27.reuse, c[0x0][0x188], 0x4 ;  /* 0x000062001b347a11 */ /* 0x040fe200078020ff */
[C---:B------:R-:W-:Y:S01]  /*9700*/  IMAD.SHL.U32 R55, R27.reuse, 0x8, RZ ;  /* 0x000000081b377824 */ /* 0x040fe200078e00ff */
[----:B------:R-:W-:Y:S02]  /*9710*/  F2FP.BF16.PACK_AB R51, R18, R100 ;  /* 0x000000641233723e */ /* 0x000fe400000010ff */
[----:B------:R-:W-:Y:S02]  /*9720*/  LEA.HI.X R53, R27, c[0x0][0x18c], RZ, 0x4, P0 ;  /* 0x000063001b357a11 */ /* 0x000fe400000f24ff */
[----:B------:R-:W-:Y:S02]  /*9730*/  F2FP.BF16.PACK_AB R50, R21, R56 ;  /* 0x000000381532723e */ /* 0x000fe400000010ff */
[----:B------:R-:W-:Y:S02]  /*9740*/  F2FP.BF16.PACK_AB R49, R39, R80 ;  /* 0x000000502731723e */ /* 0x000fe400000010ff */
[----:B------:R-:W-:-:S02]  /*9750*/  F2FP.BF16.PACK_AB R48, R106, R110 ;  /* 0x0000006e6a30723e */ /* 0x000fc400000010ff */
[C---:B------:R-:W-:Y:S02]  /*9760*/  LOP3.LUT P0, RZ, R34.reuse, 0x4, RZ, 0xc0, !PT ;  /* 0x0000000422ff7812 */ /* 0x040fe4000780c0ff */
[C---:B------:R-:W-:Y:S01]  /*9770*/  LOP3.LUT P6, RZ, R34.reuse, 0x8, RZ, 0xc0, !PT ;  /* 0x0000000822ff7812 */ /* 0x040fe200078cc0ff */
[----:B------:R0:W-:Y:S01]  /*9780*/  STG.E.128 [R52.64], R48 ;  /* 0x0000003034007986 */ /* 0x0001e2000c101d06 */
[----:B------:R-:W-:Y:S02]  /*9790*/  SHF.L.U64.HI R54, R27, 0x3, RZ ;  /* 0x000000031b367819 */ /* 0x000fe400000102ff */
[C---:B------:R-:W-:Y:S02]  /*97a0*/  LOP3.LUT P1, RZ, R34.reuse, 0x10, RZ, 0xc0, !PT ;  /* 0x0000001022ff7812 */ /* 0x040fe4000782c0ff */
[----:B0-----:R-:W-:Y:S02]  /*97b0*/  SEL R50, RZ, 0x10000, P4 ;  /* 0x00010000ff327807 */ /* 0x001fe40002000000 */
[----:B------:R-:W-:-:S02]  /*97c0*/  LOP3.LUT P4, RZ, R34, 0x1, RZ, 0xc0, !PT ;  /* 0x0000000122ff7812 */ /* 0x000fc4000788c0ff */
[----:B------:R-:W-:Y:S02]  /*97d0*/  SEL R51, RZ, 0x1000000, P5 ;  /* 0x01000000ff337807 */ /* 0x000fe40002800000 */
[----:B------:R-:W-:Y:S02]  /*97e0*/  SEL R53, RZ, 0x100, P3 ;  /* 0x00000100ff357807 */ /* 0x000fe40001800000 */
[----:B------:R-:W-:Y:S02]  /*97f0*/  SEL R52, RZ, 0x1, P4 ;  /* 0x00000001ff347807 */ /* 0x000fe40002000000 */
[----:B------:R-:W-:Y:S02]  /*9800*/  LOP3.LUT P5, RZ, R34, 0x2, RZ, 0xc0, !PT ;  /* 0x0000000222ff7812 */ /* 0x000fe400078ac0ff */
[----:B------:R-:W-:Y:S01]  /*9810*/  LOP3.LUT R51, R53, R51, R50, 0xfe, !PT ;  /* 0x0000003335337212 */ /* 0x000fe200078efe32 */
[----:B------:R-:W-:Y:S01]  /*9820*/  IMAD.WIDE.U32 R52, R52, 0x1000000, RZ ;  /* 0x0100000034347825 */ /* 0x000fe200078e00ff */
[----:B------:R-:W-:-:S02]  /*9830*/  SEL R49, RZ, 0x1, P2 ;  /* 0x00000001ff317807 */ /* 0x000fc40001000000 */
[----:B------:R-:W-:Y:S02]  /*9840*/  SEL R48, RZ, 0x1, P5 ;  /* 0x00000001ff307807 */ /* 0x000fe40002800000 */
[----:B------:R-:W-:Y:S02]  /*9850*/  SEL R50, RZ, 0x1, P0 ;  /* 0x00000001ff327807 */ /* 0x000fe40000000000 */
[----:B------:R-:W-:Y:S01]  /*9860*/  LOP3.LUT R53, R53, R51, R49, 0xfe, !PT ;  /* 0x0000003335357212 */ /* 0x000fe200078efe31 */
[----:B------:R-:W-:-:S04]  /*9870*/  IMAD.WIDE.U32 R48, R48, 0x10000, RZ ;  /* 0x0001000030307825 */ /* 0x000fc800078e00ff */
[----:B------:R-:W-:-:S05]  /*9880*/  IMAD.WIDE.U32 R50, R50, 0x100, RZ ;  /* 0x0000010032327825 */ /* 0x000fca00078e00ff */
[----:B------:R-:W-:Y:S02]  /*9890*/  LOP3.LUT R52, R50, R52, R48, 0xfe, !PT ;  /* 0x0000003432347212 */ /* 0x000fe400078efe30 */
[----:B------:R-:W-:Y:S02]  /*98a0*/  SEL R48, RZ, 0x1, P6 ;  /* 0x00000001ff307807 */ /* 0x000fe40003000000 */
[----:B------:R-:W-:Y:S02]  /*98b0*/  IADD3 R50, P0, R55, c[0x0][0x190], RZ ;  /* 0x0000640037327a10 */ /* 0x000fe40007f1e0ff */
[----:B------:R-:W-:Y:S02]  /*98c0*/  LOP3.LUT R49, R51, R53, R49, 0xfe, !PT ;  /* 0x0000003533317212 */ /* 0x000fe400078efe31 */
[----:B------:R-:W-:Y:S02]  /*98d0*/  LOP3.LUT R48, R52, R48, RZ, 0xfc, !PT ;  /* 0x0000003034307212 */ /* 0x000fe400078efcff */
[----:B------:R-:W-:-:S05]  /*98e0*/  IADD3.X R51, R54, c[0x0][0x194], RZ, P0, !PT ;  /* 0x0000650036337a10 */ /* 0x000fca00007fe4ff */
[----:B------:R0:W-:Y:S01]  /*98f0*/  STG.E.64 [R50.64], R48 ;  /* 0x0000003032007986 */ /* 0x0001e2000c101b06 */
[----:B------:R-:W-:Y:S05]  /*9900*/  @!P1 BRA `(.L_x_1579) ;  /* 0x0000014000009947 */ /* 0x000fea0003800000 */
[----:B0-----:R-:W-:Y:S01]  /*9910*/  IMAD.U32 R48, R19, 0x10000, RZ ;  /* 0x0001000013307824 */ /* 0x001fe200078e00ff */
[----:B------:R-:W-:Y:S02]  /*9920*/  LOP3.LUT R49, R17, 0xffff, RZ, 0xc0, !PT ;  /* 0x0000ffff11317812 */ /* 0x000fe400078ec0ff */
[----:B------:R-:W-:Y:S02]  /*9930*/  PRMT R96, R20, 0x7104, RZ ;  /* 0x0000710414607816 */ /* 0x000fe400000000ff */
[----:B------:R-:W-:Y:S02]  /*9940*/  LOP3.LUT R48, R48, 0xff0000, RZ, 0xc0, !PT ;  /* 0x00ff000030307812 */ /* 0x000fe400078ec0ff */
[----:B------:R-:W-:Y:S02]  /*9950*/  LOP3.LUT R50, R24, 0xff, RZ, 0xc0, !PT ;  /* 0x000000ff18327812 */ /* 0x000fe400078ec0ff */
[----:B------:R-:W-:-:S02]  /*9960*/  PRMT R48, R48, 0x4210, R49 ;  /* 0x0000421030307816 */ /* 0x000fc40000000031 */
[----:B------:R-:W-:Y:S01]  /*9970*/  LOP3.LUT R52, R25, 0xff, RZ, 0xc0, !PT ;  /* 0x000000ff19347812 */ /* 0x000fe200078ec0ff */
[----:B------:R-:W-:Y:S01]  /*9980*/  IMAD.WIDE.U32 R50, R50, 0x10000, RZ ;  /* 0x0001000032327825 */ /* 0x000fe200078e00ff */
[----:B------:R-:W-:Y:S02]  /*9990*/  LOP3.LUT R96, R48, 0xff00, R96, 0xf8, !PT ;  /* 0x0000ff0030607812 */ /* 0x000fe400078ef860 */
[----:B------:R-:W-:Y:S01]  /*99a0*/  LOP3.LUT R48, R23, 0xff, RZ, 0xc0, !PT ;  /* 0x000000ff17307812 */ /* 0x000fe200078ec0ff */
[----:B------:R-:W-:Y:S01]  /*99b0*/  IMAD.WIDE.U32 R52, R52, 0x100, RZ ;  /* 0x0000010034347825 */ /* 0x000fe200078e00ff */
[----:B------:R-:W-:-:S03]  /*99c0*/  LOP3.LUT R96, R96, 0xff, R22, 0xf8, !PT ;  /* 0x000000ff60607812 */ /* 0x000fc600078ef816 */
[----:B------:R-:W-:-:S05]  /*99d0*/  IMAD.WIDE.U32 R48, R48, 0x1000000, RZ ;  /* 0x0100000030307825 */ /* 0x000fca00078e00ff */
[----:B------:R-:W-:Y:S02]  /*99e0*/  LOP3.LUT R50, R52, R48, R50, 0xfe, !PT ;  /* 0x0000003034327212 */ /* 0x000fe400078efe32 */
[----:B------:R-:W-:Y:S02]  /*99f0*/  LOP3.LUT R51, R51, R96, R49, 0xfe, !PT ;  /* 0x0000006033337212 */ /* 0x000fe400078efe31 */
[----:B------:R-:W-:Y:S02]  /*9a00*/  IADD3 R48, P0, R55, c[0x0][0x198], RZ ;  /* 0x0000660037307a10 */ /* 0x000fe40007f1e0ff */
[----:B------:R-:W-:Y:S02]  /*9a10*/  LOP3.LUT R53, R51, R53, RZ, 0xfc, !PT ;  /* 0x0000003533357212 */ /* 0x000fe400078efcff */
[----:B------:R-:W-:Y:S02]  /*9a20*/  IADD3.X R49, R54, c[0x0][0x19c], RZ, P0, !PT ;  /* 0x0000670036317a10 */ /* 0x000fe400007fe4ff */
[----:B------:R-:W-:-:S05]  /*9a30*/  LOP3.LUT R52, R50, 0xff, R26, 0xf8, !PT ;  /* 0x000000ff32347812 */ /* 0x000fca00078ef81a */
[----:B------:R0:W-:Y:S02]  /*9a40*/  STG.E.64 [R48.64], R52 ;  /* 0x0000003430007986 */ /* 0x0001e4000c101b06 */
.L_x_1579:
[----:B------:R-:W-:Y:S02]  /*9a50*/  IADD3 R54, R27, 0x20, RZ ;  /* 0x000000201b367810 */ /* 0x000fe40007ffe0ff */
.L_x_1450:
[----:B------:R-:W-:Y:S05]  /*9a60*/  BSYNC B1 ;  /* 0x0000000000017941 */ /* 0x000fea0003800000 */
.L_x_1449:
[----:B------:R-:W-:Y:S01]  /*9a70*/  LOP3.LUT P0, RZ, R34, 0x4000, RZ, 0xc0, !PT ;  /* 0x0000400022ff7812 */ /* 0x000fe2000780c0ff */
[----:B------:R-:W-:-:S12]  /*9a80*/  BSSY B1, `(.L_x_1580) ;  /* 0x00005ab000017945 */ /* 0x000fd80003800000 */
[----:B------:R-:W-:Y:S05]  /*9a90*/  @!P0 BRA `(.L_x_1581) ;  /* 0x00005a9000008947 */ /* 0x000fea0003800000 */
[----:B------:R-:W-:Y:S02]  /*9aa0*/  ISETP.NE.U32.AND P0, PT, RZ, c[0x0][0x178], PT ;  /* 0x00005e00ff007a0c */ /* 0x000fe40003f05070 */
[----:B------:R-:W-:Y:S02]  /*9ab0*/  LOP3.LUT R34, R34, 0xffffffef, RZ, 0xc0, !PT ;  /* 0xffffffef22227812 */ /* 0x000fe400078ec0ff */
[----:B------:R-:W-:-:S13]  /*9ac0*/  ISETP.NE.AND.EX P2, PT, RZ, c[0x0][0x17c], PT, P0 ;  /* 0x00005f00ff007a0c */ /* 0x000fda0003f45300 */
[----:B0-----:R-:W-:Y:S01]  /*9ad0*/  @P2 LEA R48, P0, R54, c[0x0][0x178], 0x4 ;  /* 0x00005e0036302a11 */ /* 0x001fe200078020ff */
        /* <DEDUP_REMOVED lines=23> */
.L_x_1583:
[----:B------:R-:W-:Y:S02]  /*9c50*/  IMAD.MOV.U32 R15, RZ, RZ, R32 ;  /* 0x000000ffff0f7224 */ /* 0x000fe400078e0020 */
.L_x_1584:
[----:B------:R-:W-:Y:S05]  /*9c60*/  BSYNC B2 ;  /* 0x0000000000027941 */ /* 0x000fea0003800000 */
.L_x_1582:
        /* <DEDUP_REMOVED lines=16> */
.L_x_1588:
[----:B------:R-:W-:Y:S05]  /*9d70*/  BSYNC B3 ;  /* 0x0000000000037941 */ /* 0x000fea0003800000 */
.L_x_1587:
        /* <DEDUP_REMOVED lines=42> */
.L_x_1586:
[----:B------:R-:W-:Y:S05]  /*a020*/  BSYNC B2 ;  /* 0x0000000000027941 */ /* 0x000fea0003800000 */
.L_x_1585:
        /* <DEDUP_REMOVED lines=18> */
.L_x_1589:
        /* <DEDUP_REMOVED lines=12> */
.L_x_1592:
[----:B------:R-:W-:Y:S02]  /*a210*/  IMAD.MOV.U32 R15, RZ, RZ, R32 ;  /* 0x000000ffff0f7224 */ /* 0x000fe400078e0020 */
.L_x_1593:
[----:B------:R-:W-:Y:S05]  /*a220*/  BSYNC B2 ;  /* 0x0000000000027941 */ /* 0x000fea0003800000 */
.L_x_1591:
        /* <DEDUP_REMOVED lines=16> */
.L_x_1597:
[----:B------:R-:W-:Y:S05]  /*a330*/  BSYNC B3 ;  /* 0x0000000000037941 */ /* 0x000fea0003800000 */
.L_x_1596:
        /* <DEDUP_REMOVED lines=42> */
.L_x_1595:
[----:B------:R-:W-:Y:S05]  /*a5e0*/  BSYNC B2 ;  /* 0x0000000000027941 */ /* 0x000fea0003800000 */
.L_x_1594:
        /* <DEDUP_REMOVED lines=10> */
.L_x_1590:
        /* <DEDUP_REMOVED lines=12> */
.L_x_1599:
[----:B------:R-:W-:Y:S02]  /*a750*/  IMAD.MOV.U32 R15, RZ, RZ, R32 ;  /* 0x000000ffff0f7224 */ /* 0x000fe400078e0020 */
.L_x_1600:
[----:B------:R-:W-:Y:S05]  /*a760*/  BSYNC B2 ;  /* 0x0000000000027941 */ /* 0x000fea0003800000 */
.L_x_1598:
        /* <DEDUP_REMOVED lines=16> */
.L_x_1604:
[----:B------:R-:W-:Y:S05]  /*a870*/  BSYNC B3 ;  /* 0x0000000000037941 */ /* 0x000fea0003800000 */
.L_x_1603:
        /* <DEDUP_REMOVED lines=42> */
.L_x_1602:
[----:B------:R-:W-:Y:S05]  /*ab20*/  BSYNC B2 ;  /* 0x0000000000027941 */ /* 0x000fea0003800000 */
.L_x_1601:
        /* <DEDUP_REMOVED lines=15> */
.L_x_1605:
        /* <DEDUP_REMOVED lines=12> */
.L_x_1608:
[----:B------:R-:W-:Y:S02]  /*ace0*/  IMAD.MOV.U32 R15, RZ, RZ, R32 ;  /* 0x000000ffff0f7224 */ /* 0x000fe400078e0020 */
.L_x_1609:
[----:B------:R-:W-:Y:S05]  /*acf0*/  BSYNC B2 ;  /* 0x0000000000027941 */ /* 0x000fea0003800000 */
.L_x_1607:
        /* <DEDUP_REMOVED lines=16> */
.L_x_1613:
[----:B------:R-:W-:Y:S05]  /*ae00*/  BSYNC B3 ;  /* 0x0000000000037941 */ /* 0x000fea0003800000 */
.L_x_1612:
        /* <DEDUP_REMOVED lines=42> */
.L_x_1611:
[----:B------:R-:W-:Y:S05]  /*b0b0*/  BSYNC B2 ;  /* 0x0000000000027941 */ /* 0x000fea0003800000 */
.L_x_1610:
        /* <DEDUP_REMOVED lines=10> */
.L_x_1606:
        /* <DEDUP_REMOVED lines=12> */
.L_x_1615:
[----:B------:R-:W-:Y:S02]  /*b220*/  IMAD.MOV.U32 R15, RZ, RZ, R32 ;  /* 0x000000ffff0f7224 */ /* 0x000fe400078e0020 */
.L_x_1616:
[----:B------:R-:W-:Y:S05]  /*b230*/  BSYNC B2 ;  /* 0x0000000000027941 */ /* 0x000fea0003800000 */
.L_x_1614:
        /* <DEDUP_REMOVED lines=16> */
.L_x_1620:
[----:B------:R-:W-:Y:S05]  /*b340*/  BSYNC B3 ;  /* 0x0000000000037941 */ /* 0x000fea0003800000 */
.L_x_1619:
        /* <DEDUP_REMOVED lines=42> */
.L_x_1618:
[----:B------:R-:W-:Y:S05]  /*b5f0*/  BSYNC B2 ;  /* 0x0000000000027941 */ /* 0x000fea0003800000 */
.L_x_1617:
        /* <DEDUP_REMOVED lines=15> */
.L_x_1621:
        /* <DEDUP_REMOVED lines=12> */
.L_x_1624:
[----:B------:R-:W-:Y:S02]  /*b7b0*/  IMAD.MOV.U32 R15, RZ, RZ, R32 ;  /* 0x000000ffff0f7224 */ /* 0x000fe400078e0020 */
.L_x_1625:
[----:B------:R-:W-:Y:S05]  /*b7c0*/  BSYNC B2 ;  /* 0x0000000000027941 */ /* 0x000fea0003800000 */
.L_x_1623:
        /* <DEDUP_REMOVED lines=16> */
.L_x_1629:
[----:B------:R-:W-:Y:S05]  /*b8d0*/  BSYNC B3 ;  /* 0x0000000000037941 */ /* 0x000fea0003800000 */
.L_x_1628:
        /* <DEDUP_REMOVED lines=42> */
.L_x_1627:
[----:B------:R-:W-:Y:S05]  /*bb80*/  BSYNC B2 ;  /* 0x0000000000027941 */ /* 0x000fea0003800000 */
.L_x_1626:
        /* <DEDUP_REMOVED lines=10> */
.L_x_1622:
        /* <DEDUP_REMOVED lines=12> */
.L_x_1631:
[----:B------:R-:W-:Y:S02]  /*bcf0*/  IMAD.MOV.U32 R15, RZ, RZ, R32 ;  /* 0x000000ffff0f7224 */ /* 0x000fe400078e0020 */
.L_x_1632:
[----:B------:R-:W-:Y:S05]  /*bd00*/  BSYNC B2 ;  /* 0x0000000000027941 */ /* 0x000fea0003800000 */
.L_x_1630:
        /* <DEDUP_REMOVED lines=16> */
.L_x_1636:
[----:B------:R-:W-:Y:S05]  /*be10*/  BSYNC B3 ;  /* 0x0000000000037941 */ /* 0x000fea0003800000 */
.L_x_1635:
        /* <DEDUP_REMOVED lines=42> */
.L_x_1634:
[----:B------:R-:W-:Y:S05]  /*c0c0*/  BSYNC B2 ;  /* 0x0000000000027941 */ /* 0x000fea0003800000 */
.L_x_1633:
        /* <DEDUP_REMOVED lines=15> */
.L_x_1637:
        /* <DEDUP_REMOVED lines=12> */
.L_x_1640:
[----:B------:R-:W-:Y:S02]  /*c280*/  IMAD.MOV.U32 R15, RZ, RZ, R32 ;  /* 0x000000ffff0f7224 */ /* 0x000fe400078e0020 */
.L_x_1641:
[----:B------:R-:W-:Y:S05]  /*c290*/  BSYNC B2 ;  /* 0x0000000000027941 */ /* 0x000fea0003800000 */
.L_x_1639:
        /* <DEDUP_REMOVED lines=16> */
.L_x_1645:
[----:B------:R-:W-:Y:S05]  /*c3a0*/  BSYNC B3 ;  /* 0x0000000000037941 */ /* 0x000fea0003800000 */
.L_x_1644:
        /* <DEDUP_REMOVED lines=42> */
.L_x_1643:
[----:B------:R-:W-:Y:S05]  /*c650*/  BSYNC B2 ;  /* 0x0000000000027941 */ /* 0x000fea0003800000 */
.L_x_1642:
        /* <DEDUP_REMOVED lines=10> */
.L_x_1638:
        /* <DEDUP_REMOVED lines=12> */
.L_x_1647:
[----:B------:R-:W-:Y:S02]  /*c7c0*/  IMAD.MOV.U32 R15, RZ, RZ, R32 ;  /* 0x000000ffff0f7224 */ /* 0x000fe400078e0020 */
.L_x_1648:
[----:B------:R-:W-:Y:S05]  /*c7d0*/  BSYNC B2 ;  /* 0x0000000000027941 */ /* 0x000fea0003800000 */
.L_x_1646:
        /* <DEDUP_REMOVED lines=16> */
.L_x_1652:
[----:B------:R-:W-:Y:S05]  /*c8e0*/  BSYNC B3 ;  /* 0x0000000000037941 */ /* 0x000fea0003800000 */
.L_x_1651:
        /* <DEDUP_REMOVED lines=42> */
.L_x_1650:
[----:B------:R-:W-:Y:S05]  /*cb90*/  BSYNC B2 ;  /* 0x0000000000027941 */ /* 0x000fea0003800000 */
.L_x_1649:
        /* <DEDUP_REMOVED lines=13> */
.L_x_1653:
        /* <DEDUP_REMOVED lines=12> */
.L_x_1656:
[----:B------:R-:W-:Y:S02]  /*cd30*/  IMAD.MOV.U32 R15, RZ, RZ, R32 ;  /* 0x000000ffff0f7224 */ /* 0x000fe400078e0020 */
.L_x_1657:
[----:B------:R-:W-:Y:S05]  /*cd40*/  BSYNC B2 ;  /* 0x0000000000027941 */ /* 0x000fea0003800000 */
.L_x_1655:
        /* <DEDUP_REMOVED lines=16> */
.L_x_1661:
[----:B------:R-:W-:Y:S05]  /*ce50*/  BSYNC B3 ;  /* 0x0000000000037941 */ /* 0x000fea0003800000 */
.L_x_1660:
        /* <DEDUP_REMOVED lines=42> */
.L_x_1659:
[----:B------:R-:W-:Y:S05]  /*d100*/  BSYNC B2 ;  /* 0x0000000000027941 */ /* 0x000fea0003800000 */
.L_x_1658:
        /* <DEDUP_REMOVED lines=10> */
.L_x_1654:
        /* <DEDUP_REMOVED lines=12> */
.L_x_1663:
[----:B------:R-:W-:Y:S02]  /*d270*/  IMAD.MOV.U32 R15, RZ, RZ, R32 ;  /* 0x000000ffff0f7224 */ /* 0x000fe400078e0020 */
.L_x_1664:
[----:B------:R-:W-:Y:S05]  /*d280*/  BSYNC B2 ;  /* 0x0000000000027941 */ /* 0x000fea0003800000 */
.L_x_1662:
        /* <DEDUP_REMOVED lines=16> */
.L_x_1668:
[----:B------:R-:W-:Y:S05]  /*d390*/  BSYNC B3 ;  /* 0x0000000000037941 */ /* 0x000fea0003800000 */
.L_x_1667:
        /* <DEDUP_REMOVED lines=42> */
.L_x_1666:
[----:B------:R-:W-:Y:S05]  /*d640*/  BSYNC B2 ;  /* 0x0000000000027941 */ /* 0x000fea0003800000 */
.L_x_1665:
        /* <DEDUP_REMOVED lines=13> */
.L_x_1669:
        /* <DEDUP_REMOVED lines=12> */
.L_x_1672:
[----:B------:R-:W-:Y:S02]  /*d7e0*/  IMAD.MOV.U32 R15, RZ, RZ, R32 ;  /* 0x000000ffff0f7224 */ /* 0x000fe400078e0020 */
.L_x_1673:
[----:B------:R-:W-:Y:S05]  /*d7f0*/  BSYNC B2 ;  /* 0x0000000000027941 */ /* 0x000fea0003800000 */
.L_x_1671:
        /* <DEDUP_REMOVED lines=16> */
.L_x_1677:
[----:B------:R-:W-:Y:S05]  /*d900*/  BSYNC B3 ;  /* 0x0000000000037941 */ /* 0x000fea0003800000 */
.L_x_1676:
        /* <DEDUP_REMOVED lines=42> */
.L_x_1675:
[----:B------:R-:W-:Y:S05]  /*dbb0*/  BSYNC B2 ;  /* 0x0000000000027941 */ /* 0x000fea0003800000 */
.L_x_1674:
        /* <DEDUP_REMOVED lines=10> */
.L_x_1670:
        /* <DEDUP_REMOVED lines=12> */
.L_x_1679:
[----:B------:R-:W-:Y:S02]  /*dd20*/  IMAD.MOV.U32 R15, RZ, RZ, R32 ;  /* 0x000000ffff0f7224 */ /* 0x000fe400078e0020 */
.L_x_1680:
[----:B------:R-:W-:Y:S05]  /*dd30*/  BSYNC B2 ;  /* 0x0000000000027941 */ /* 0x000fea0003800000 */
.L_x_1678:
        /* <DEDUP_REMOVED lines=16> */
.L_x_1684:
[----:B------:R-:W-:Y:S05]  /*de40*/  BSYNC B3 ;  /* 0x0000000000037941 */ /* 0x000fea0003800000 */
.L_x_1683:
        /* <DEDUP_REMOVED lines=42> */
.L_x_1682:
[----:B------:R-:W-:Y:S05]  /*e0f0*/  BSYNC B2 ;  /* 0x0000000000027941 */ /* 0x000fea0003800000 */
.L_x_1681:
        /* <DEDUP_REMOVED lines=13> */
.L_x_1685:
        /* <DEDUP_REMOVED lines=12> */
.L_x_1688:
[----:B------:R-:W-:Y:S02]  /*e290*/  IMAD.MOV.U32 R15, RZ, RZ, R32 ;  /* 0x000000ffff0f7224 */ /* 0x000fe400078e0020 */
.L_x_1689:
[----:B------:R-:W-:Y:S05]  /*e2a0*/  BSYNC B2 ;  /* 0x0000000000027941 */ /* 0x000fea0003800000 */
.L_x_1687:
        /* <DEDUP_REMOVED lines=16> */
.L_x_1693:
[----:B------:R-:W-:Y:S05]  /*e3b0*/  BSYNC B3 ;  /* 0x0000000000037941 */ /* 0x000fea0003800000 */
.L_x_1692:
        /* <DEDUP_REMOVED lines=42> */
.L_x_1691:
[----:B------:R-:W-:Y:S05]  /*e660*/  BSYNC B2 ;  /* 0x0000000000027941 */ /* 0x000fea0003800000 */
.L_x_1690:
        /* <DEDUP_REMOVED lines=10> */
.L_x_1686:
        /* <DEDUP_REMOVED lines=12> */
.L_x_1695:
[----:B------:R-:W-:Y:S02]  /*e7d0*/  IMAD.MOV.U32 R15, RZ, RZ, R32 ;  /* 0x000000ffff0f7224 */ /* 0x000fe400078e0020 */
.L_x_1696:
[----:B------:R-:W-:Y:S05]  /*e7e0*/  BSYNC B2 ;  /* 0x0000000000027941 */ /* 0x000fea0003800000 */
.L_x_1694:
        /* <DEDUP_REMOVED lines=16> */
.L_x_1700:
[----:B------:R-:W-:Y:S05]  /*e8f0*/  BSYNC B3 ;  /* 0x0000000000037941 */ /* 0x000fea0003800000 */
.L_x_1699:
        /* <DEDUP_REMOVED lines=42> */
.L_x_1698:
[----:B------:R-:W-:Y:S05]  /*eba0*/  BSYNC B2 ;  /* 0x0000000000027941 */ /* 0x000fea0003800000 */
.L_x_1697:
        /* <DEDUP_REMOVED lines=13> */
.L_x_1701:
        /* <DEDUP_REMOVED lines=12> */
.L_x_1704:
[----:B------:R-:W-:Y:S02]  /*ed40*/  IMAD.MOV.U32 R17, RZ, RZ, R32 ;  /* 0x000000ffff117224 */ /* 0x000fe400078e0020 */
.L_x_1705:
[----:B------:R-:W-:Y:S05]  /*ed50*/  BSYNC B2 ;  /* 0x0000000000027941 */ /* 0x000fea0003800000 */
.L_x_1703:
        /* <DEDUP_REMOVED lines=16> */
.L_x_1709:
[----:B------:R-:W-:Y:S05]  /*ee60*/  BSYNC B3 ;  /* 0x0000000000037941 */ /* 0x000fea0003800000 */
.L_x_1708:
        /* <DEDUP_REMOVED lines=42> */
.L_x_1707:
[----:B------:R-:W-:Y:S05]  /*f110*/  BSYNC B2 ;  /* 0x0000000000027941 */ /* 0x000fea0003800000 */
.L_x_1706:
        /* <DEDUP_REMOVED lines=10> */
.L_x_1702:
        /* <DEDUP_REMOVED lines=8> */
[----:B------:R-:W-:Y:S01]  /*f240*/  LOP3.LUT P6, RZ, R34, 0x8, RZ, 0xc0, !PT ;  /* 0x0000000822ff7812 */ /* 0x000fe200078cc0ff */
        /* <DEDUP_REMOVED lines=45> */
.L_x_1710:
[----:B------:R-:W-:Y:S02]  /*f520*/  IADD3 R54, R54, 0x20, RZ ;  /* 0x0000002036367810 */ /* 0x000fe40007ffe0ff */
.L_x_1581:
[----:B------:R-:W-:Y:S05]  /*f530*/  BSYNC B1 ;  /* 0x0000000000017941 */ /* 0x000fea0003800000 */
.L_x_1580:
        /* <DEDUP_REMOVED lines=30> */
.L_x_1714:
[----:B------:R-:W-:Y:S02]  /*f720*/  IMAD.MOV.U32 R13, RZ, RZ, R32 ;  /* 0x000000ffff0d7224 */ /* 0x000fe400078e0020 */
.L_x_1715:
[----:B------:R-:W-:Y:S05]  /*f730*/  BSYNC B2 ;  /* 0x0000000000027941 */ /* 0x000fea0003800000 */
.L_x_1713:
        /* <DEDUP_REMOVED lines=16> */
.L_x_1719:
[----:B------:R-:W-:Y:S05]  /*f840*/  BSYNC B3 ;  /* 0x0000000000037941 */ /* 0x000fea0003800000 */
.L_x_1718:
        /* <DEDUP_REMOVED lines=42> */
.L_x_1717:
[----:B------:R-:W-:Y:S05]  /*faf0*/  BSYNC B2 ;  /* 0x0000000000027941 */ /* 0x000fea0003800000 */
.L_x_1716:
        /* <DEDUP_REMOVED lines=18> */
.L_x_1720:
        /* <DEDUP_REMOVED lines=12> */
.L_x_1723:
[----:B------:R-:W-:Y:S02]  /*fce0*/  IMAD.MOV.U32 R13, RZ, RZ, R32 ;  /* 0x000000ffff0d7224 */ /* 0x000fe400078e0020 */
.L_x_1724:
[----:B------:R-:W-:Y:S05]  /*fcf0*/  BSYNC B2 ;  /* 0x0000000000027941 */ /* 0x000fea0003800000 */
.L_x_1722:
        /* <DEDUP_REMOVED lines=16> */
.L_x_1728:
[----:B------:R-:W-:Y:S05]  /*fe00*/  BSYNC B3 ;  /* 0x0000000000037941 */ /* 0x000fea0003800000 */
.L_x_1727:
        /* <DEDUP_REMOVED lines=42> */
.L_x_1726:
[----:B------:R-:W-:Y:S05]  /*100b0*/  BSYNC B2 ;  /* 0x0000000000027941 */ /* 0x000fea0003800000 */
.L_x_1725:
        /* <DEDUP_REMOVED lines=10> */
.L_x_1721:
        /* <DEDUP_REMOVED lines=12> */
.L_x_1730:
[----:B------:R-:W-:Y:S02]  /*10220*/  IMAD.MOV.U32 R13, RZ, RZ, R32 ;  /* 0x000000ffff0d7224 */ /* 0x000fe400078e0020 */
.L_x_1731:
[----:B------:R-:W-:Y:S05]  /*10230*/  BSYNC B2 ;  /* 0x0000000000027941 */ /* 0x000fea0003800000 */
.L_x_1729:
        /* <DEDUP_REMOVED lines=16> */
.L_x_1735:
[----:B------:R-:W-:Y:S05]  /*10340*/  BSYNC B3 ;  /* 0x0000000000037941 */ /* 0x000fea0003800000 */
.L_x_1734:
        /* <DEDUP_REMOVED lines=42> */
.L_x_1733:
[----:B------:R-:W-:Y:S05]  /*105f0*/  BSYNC B2 ;  /* 0x0000000000027941 */ /* 0x000fea0003800000 */
.L_x_1732:
        /* <DEDUP_REMOVED lines=15> */
.L_x_1736:
        /* <DEDUP_REMOVED lines=12> */
.L_x_1739:
[----:B------:R-:W-:Y:S02]  /*107b0*/  IMAD.MOV.U32 R13, RZ, RZ, R32 ;  /* 0x000000ffff0d7224 */ /* 0x000fe400078e0020 */
.L_x_1740:
[----:B------:R-:W-:Y:S05]  /*107c0*/  BSYNC B2 ;  /* 0x0000000000027941 */ /* 0x000fea0003800000 */
.L_x_1738:
        /* <DEDUP_REMOVED lines=16> */
.L_x_1744:
[----:B------:R-:W-:Y:S05]  /*108d0*/  BSYNC B3 ;  /* 0x0000000000037941 */ /* 0x000fea0003800000 */
.L_x_1743:
        /* <DEDUP_REMOVED lines=42> */
.L_x_1742:
[----:B------:R-:W-:Y:S05]  /*10b80*/  BSYNC B2 ;  /* 0x0000000000027941 */ /* 0x000fea0003800000 */
.L_x_1741:
        /* <DEDUP_REMOVED lines=10> */
.L_x_1737:
        /* <DEDUP_REMOVED lines=12> */
.L_x_1746:
[----:B------:R-:W-:Y:S02]  /*10cf0*/  IMAD.MOV.U32 R13, RZ, RZ, R32 ;  /* 0x000000ffff0d7224 */ /* 0x000fe400078e0020 */
.L_x_1747:
[----:B------:R-:W-:Y:S05]  /*10d00*/  BSYNC B2 ;  /* 0x0000000000027941 */ /* 0x000fea0003800000 */
.L_x_1745:
        /* <DEDUP_REMOVED lines=16> */
.L_x_1751:
[----:B------:R-:W-:Y:S05]  /*10e10*/  BSYNC B3 ;  /* 0x0000000000037941 */ /* 0x000fea0003800000 */
.L_x_1750:
        /* <DEDUP_REMOVED lines=42> */
.L_x_1749:
[----:B------:R-:W-:Y:S05]  /*110c0*/  BSYNC B2 ;  /* 0x0000000000027941 */ /* 0x000fea0003800000 */
.L_x_1748:
        /* <DEDUP_REMOVED lines=15> */
.L_x_1752:
        /* <DEDUP_REMOVED lines=12> */
.L_x_1755:
[----:B------:R-:W-:Y:S02]  /*11280*/  IMAD.MOV.U32 R13, RZ, RZ, R32 ;  /* 0x000000ffff0d7224 */ /* 0x000fe400078e0020 */
.L_x_1756:
[----:B------:R-:W-:Y:S05]  /*11290*/  BSYNC B2 ;  /* 0x0000000000027941 */ /* 0x000fea0003800000 */
.L_x_1754:
        /* <DEDUP_REMOVED lines=16> */
.L_x_1760:
[----:B------:R-:W-:Y:S05]  /*113a0*/  BSYNC B3 ;  /* 0x0000000000037941 */ /* 0x000fea0003800000 */
.L_x_1759:
        /* <DEDUP_REMOVED lines=42> */
.L_x_1758:
[----:B------:R-:W-:Y:S05]  /*11650*/  BSYNC B2 ;  /* 0x0000000000027941 */ /* 0x000fea0003800000 */
.L_x_1757:
        /* <DEDUP_REMOVED lines=10> */
.L_x_1753:
        /* <DEDUP_REMOVED lines=12> */
.L_x_1762:
[----:B------:R-:W-:Y:S02]  /*117c0*/  IMAD.MOV.U32 R13, RZ, RZ, R32 ;  /* 0x000000ffff0d7224 */ /* 0x000fe400078e0020 */
.L_x_1763:
[----:B------:R-:W-:Y:S05]  /*117d0*/  BSYNC B2 ;  /* 0x0000000000027941 */ /* 0x000fea0003800000 */
.L_x_1761:
        /* <DEDUP_REMOVED lines=16> */
.L_x_1767:
[----:B------:R-:W-:Y:S05]  /*118e0*/  BSYNC B3 ;  /* 0x0000000000037941 */ /* 0x000fea0003800000 */
.L_x_1766:
        /* <DEDUP_REMOVED lines=42> */
.L_x_1765:
[----:B------:R-:W-:Y:S05]  /*11b90*/  BSYNC B2 ;  /* 0x0000000000027941 */ /* 0x000fea0003800000 */
.L_x_1764:
        /* <DEDUP_REMOVED lines=15> */
.L_x_1768:
        /* <DEDUP_REMOVED lines=12> */
.L_x_1771:
[----:B------:R-:W-:Y:S02]  /*11d50*/  IMAD.MOV.U32 R13, RZ, RZ, R32 ;  /* 0x000000ffff0d7224 */ /* 0x000fe400078e0020 */
.L_x_1772:
[----:B------:R-:W-:Y:S05]  /*11d60*/  BSYNC B2 ;  /* 0x0000000000027941 */ /* 0x000fea0003800000 */
.L_x_1770:
        /* <DEDUP_REMOVED lines=16> */
.L_x_1776:
[----:B------:R-:W-:Y:S05]  /*11e70*/  BSYNC B3 ;  /* 0x0000000000037941 */ /* 0x000fea0003800000 */
.L_x_1775:
        /* <DEDUP_REMOVED lines=42> */
.L_x_1774:
[----:B------:R-:W-:Y:S05]  /*12120*/  BSYNC B2 ;  /* 0x0000000000027941 */ /* 0x000fea0003800000 */
.L_x_1773:
        /* <DEDUP_REMOVED lines=10> */
.L_x_1769:
        /* <DEDUP_REMOVED lines=12> */
.L_x_1778:
[----:B------:R-:W-:Y:S02]  /*12290*/  IMAD.MOV.U32 R13, RZ, RZ, R32 ;  /* 0x000000ffff0d7224 */ /* 0x000fe400078e0020 */
.L_x_1779:
[----:B------:R-:W-:Y:S05]  /*122a0*/  BSYNC B2 ;  /* 0x0000000000027941 */ /* 0x000fea0003800000 */
.L_x_1777:
        /* <DEDUP_REMOVED lines=16> */
.L_x_1783:
[----:B------:R-:W-:Y:S05]  /*123b0*/  BSYNC B3 ;  /* 0x0000000000037941 */ /* 0x000fea0003800000 */
.L_x_1782:
        /* <DEDUP_REMOVED lines=42> */
.L_x_1781:
[----:B------:R-:W-:Y:S05]  /*12660*/  BSYNC B2 ;  /* 0x0000000000027941 */ /* 0x000fea0003800000 */
.L_x_1780:
        /* <DEDUP_REMOVED lines=13> */
.L_x_1784:
        /* <DEDUP_REMOVED lines=12> */
.L_x_1787:
[----:B------:R-:W-:Y:S02]  /*12800*/  IMAD.MOV.U32 R13, RZ, RZ, R32 ;  /* 0x000000ffff0d7224 */ /* 0x000fe400078e0020 */
.L_x_1788:
[----:B------:R-:W-:Y:S05]  /*12810*/  BSYNC B2 ;  /* 0x0000000000027941 */ /* 0x000fea0003800000 */
.L_x_1786:
        /* <DEDUP_REMOVED lines=16> */
.L_x_1792:
[----:B------:R-:W-:Y:S05]  /*12920*/  BSYNC B3 ;  /* 0x0000000000037941 */ /* 0x000fea0003800000 */
.L_x_1791:
        /* <DEDUP_REMOVED lines=42> */
.L_x_1790:
[----:B------:R-:W-:Y:S05]  /*12bd0*/  BSYNC B2 ;  /* 0x0000000000027941 */ /* 0x000fea0003800000 */
.L_x_1789:
        /* <DEDUP_REMOVED lines=10> */
.L_x_1785:
        /* <DEDUP_REMOVED lines=12> */
.L_x_1794:
[----:B------:R-:W-:Y:S02]  /*12d40*/  IMAD.MOV.U32 R13, RZ, RZ, R32 ;  /* 0x000000ffff0d7224 */ /* 0x000fe400078e0020 */
.L_x_1795:
[----:B------:R-:W-:Y:S05]  /*12d50*/  BSYNC B2 ;  /* 0x0000000000027941 */ /* 0x000fea0003800000 */
.L_x_1793:
        /* <DEDUP_REMOVED lines=16> */
.L_x_1799:
[----:B------:R-:W-:Y:S05]  /*12e60*/  BSYNC B3 ;  /* 0x0000000000037941 */ /* 0x000fea0003800000 */
.L_x_1798:
        /* <DEDUP_REMOVED lines=42> */
.L_x_1797:
[----:B------:R-:W-:Y:S05]  /*13110*/  BSYNC B2 ;  /* 0x0000000000027941 */ /* 0x000fea0003800000 */
.L_x_1796:
        /* <DEDUP_REMOVED lines=13> */
.L_x_1800:
        /* <DEDUP_REMOVED lines=12> */
.L_x_1803:
[----:B------:R-:W-:Y:S02]  /*132b0*/  IMAD.MOV.U32 R13, RZ, RZ, R32 ;  /* 0x000000ffff0d7224 */ /* 0x000fe400078e0020 */
.L_x_1804:
[----:B------:R-:W-:Y:S05]  /*132c0*/  BSYNC B2 ;  /* 0x0000000000027941 */ /* 0x000fea0003800000 */
.L_x_1802:
        /* <DEDUP_REMOVED lines=16> */
.L_x_1808:
[----:B------:R-:W-:Y:S05]  /*133d0*/  BSYNC B3 ;  /* 0x0000000000037941 */ /* 0x000fea0003800000 */
.L_x_1807:
        /* <DEDUP_REMOVED lines=42> */
.L_x_1806:
[----:B------:R-:W-:Y:S05]  /*13680*/  BSYNC B2 ;  /* 0x0000000000027941 */ /* 0x000fea0003800000 */
.L_x_1805:
        /* <DEDUP_REMOVED lines=10> */
.L_x_1801:
        /* <DEDUP_REMOVED lines=12> */
.L_x_1810:
[----:B------:R-:W-:Y:S02]  /*137f0*/  IMAD.MOV.U32 R13, RZ, RZ, R32 ;  /* 0x000000ffff0d7224 */ /* 0x000fe400078e0020 */
.L_x_1811:
[----:B------:R-:W-:Y:S05]  /*13800*/  BSYNC B2 ;  /* 0x0000000000027941 */ /* 0x000fea0003800000 */
.L_x_1809:
        /* <DEDUP_REMOVED lines=16> */
.L_x_1815:
[----:B------:R-:W-:Y:S05]  /*13910*/  BSYNC B3 ;  /* 0x0000000000037941 */ /* 0x000fea0003800000 */
.L_x_1814:
        /* <DEDUP_REMOVED lines=42> */
.L_x_1813:
[----:B------:R-:W-:Y:S05]  /*13bc0*/  BSYNC B2 ;  /* 0x0000000000027941 */ /* 0x000fea0003800000 */
.L_x_1812:
        /* <DEDUP_REMOVED lines=13> */
.L_x_1816:
        /* <DEDUP_REMOVED lines=12> */
.L_x_1819:
[----:B------:R-:W-:Y:S02]  /*13d60*/  IMAD.MOV.U32 R13, RZ, RZ, R32 ;  /* 0x000000ffff0d7224 */ /* 0x000fe400078e0020 */
.L_x_1820:
[----:B------:R-:W-:Y:S05]  /*13d70*/  BSYNC B2 ;  /* 0x0000000000027941 */ /* 0x000fea0003800000 */
.L_x_1818:
        /* <DEDUP_REMOVED lines=16> */
.L_x_1824:
[----:B------:R-:W-:Y:S05]  /*13e80*/  BSYNC B3 ;  /* 0x0000000000037941 */ /* 0x000fea0003800000 */
.L_x_1823:
        /* <DEDUP_REMOVED lines=42> */
.L_x_1822:
[----:B------:R-:W-:Y:S05]  /*14130*/  BSYNC B2 ;  /* 0x0000000000027941 */ /* 0x000fea0003800000 */
.L_x_1821:
        /* <DEDUP_REMOVED lines=10> */
.L_x_1817:
        /* <DEDUP_REMOVED lines=12> */
.L_x_1826:
[----:B------:R-:W-:Y:S02]  /*142a0*/  IMAD.MOV.U32 R13, RZ, RZ, R32 ;  /* 0x000000ffff0d7224 */ /* 0x000fe400078e0020 */
.L_x_1827:
[----:B------:R-:W-:Y:S05]  /*142b0*/  BSYNC B2 ;  /* 0x0000000000027941 */ /* 0x000fea0003800000 */
.L_x_1825:
        /* <DEDUP_REMOVED lines=16> */
.L_x_1831:
[----:B------:R-:W-:Y:S05]  /*143c0*/  BSYNC B3 ;  /* 0x0000000000037941 */ /* 0x000fea0003800000 */
.L_x_1830:
        /* <DEDUP_REMOVED lines=42> */
.L_x_1829:
[----:B------:R-:W-:Y:S05]  /*14670*/  BSYNC B2 ;  /* 0x0000000000027941 */ /* 0x000fea0003800000 */
.L_x_1828:
        /* <DEDUP_REMOVED lines=13> */
.L_x_1832:
        /* <DEDUP_REMOVED lines=12> */
.L_x_1835:
[----:B------:R-:W-:Y:S02]  /*14810*/  IMAD.MOV.U32 R17, RZ, RZ, R32 ;  /* 0x000000ffff117224 */ /* 0x000fe400078e0020 */
.L_x_1836:
[----:B------:R-:W-:Y:S05]  /*14820*/  BSYNC B2 ;  /* 0x0000000000027941 */ /* 0x000fea0003800000 */
.L_x_1834:
        /* <DEDUP_REMOVED lines=16> */
.L_x_1840:
[----:B------:R-:W-:Y:S05]  /*14930*/  BSYNC B3 ;  /* 0x0000000000037941 */ /* 0x000fea0003800000 */
.L_x_1839:
        /* <DEDUP_REMOVED lines=42> */
.L_x_1838:
[----:B------:R-:W-:Y:S05]  /*14be0*/  BSYNC B2 ;  /* 0x0000000000027941 */ /* 0x000fea0003800000 */
.L_x_1837:
        /* <DEDUP_REMOVED lines=10> */
.L_x_1833:
        /* <DEDUP_REMOVED lines=54> */
.L_x_1841:
[----:B------:R-:W-:Y:S02]  /*14ff0*/  IADD3 R54, R54, 0x20, RZ ;  /* 0x0000002036367810 */ /* 0x000fe40007ffe0ff */
.L_x_1712:
[----:B------:R-:W-:Y:S05]  /*15000*/  BSYNC B1 ;  /* 0x0000000000017941 */ /* 0x000fea0003800000 */
.L_x_1711:
        /* <DEDUP_REMOVED lines=30> */
.L_x_1845:
[----:B------:R-:W-:Y:S02]  /*151f0*/  IMAD.MOV.U32 R11, RZ, RZ, R32 ;  /* 0x000000ffff0b7224 */ /* 0x000fe400078e0020 */
.L_x_1846:
[----:B------:R-:W-:Y:S05]  /*15200*/  BSYNC B2 ;  /* 0x0000000000027941 */ /* 0x000fea0003800000 */
.L_x_1844:
        /* <DEDUP_REMOVED lines=16> */
.L_x_1850:
[----:B------:R-:W-:Y:S05]  /*15310*/  BSYNC B3 ;  /* 0x0000000000037941 */ /* 0x000fea0003800000 */
.L_x_1849:
        /* <DEDUP_REMOVED lines=42> */
.L_x_1848:
[----:B------:R-:W-:Y:S05]  /*155c0*/  BSYNC B2 ;  /* 0x0000000000027941 */ /* 0x000fea0003800000 */
.L_x_1847:
        /* <DEDUP_REMOVED lines=18> */
.L_x_1851:
        /* <DEDUP_REMOVED lines=12> */
.L_x_1854:
[----:B------:R-:W-:Y:S02]  /*157b0*/  IMAD.MOV.U32 R11, RZ, RZ, R32 ;  /* 0x000000ffff0b7224 */ /* 0x000fe400078e0020 */
.L_x_1855:
[----:B------:R-:W-:Y:S05]  /*157c0*/  BSYNC B2 ;  /* 0x0000000000027941 */ /* 0x000fea0003800000 */
.L_x_1853:
        /* <DEDUP_REMOVED lines=16> */
.L_x_1859:
[----:B------:R-:W-:Y:S05]  /*158d0*/  BSYNC B3 ;  /* 0x0000000000037941 */ /* 0x000fea0003800000 */
.L_x_1858:
        /* <DEDUP_REMOVED lines=42> */
.L_x_1857:
[----:B------:R-:W-:Y:S05]  /*15b80*/  BSYNC B2 ;  /* 0x0000000000027941 */ /* 0x000fea0003800000 */
.L_x_1856:
        /* <DEDUP_REMOVED lines=10> */
.L_x_1852:
        /* <DEDUP_REMOVED lines=12> */
.L_x_1861:
[----:B------:R-:W-:Y:S02]  /*15cf0*/  IMAD.MOV.U32 R11, RZ, RZ, R32 ;  /* 0x000000ffff0b7224 */ /* 0x000fe400078e0020 */
.L_x_1862:
[----:B------:R-:W-:Y:S05]  /*15d00*/  BSYNC B2 ;  /* 0x0000000000027941 */ /* 0x000fea0003800000 */
.L_x_1860:
        /* <DEDUP_REMOVED lines=16> */
.L_x_1866:
[----:B------:R-:W-:Y:S05]  /*15e10*/  BSYNC B3 ;  /* 0x0000000000037941 */ /* 0x000fea0003800000 */
.L_x_1865:
        /* <DEDUP_REMOVED lines=42> */
.L_x_1864:
[----:B------:R-:W-:Y:S05]  /*160c0*/  BSYNC B2 ;  /* 0x0000000000027941 */ /* 0x000fea0003800000 */
.L_x_1863:
        /* <DEDUP_REMOVED lines=15> */
.L_x_1867:
        /* <DEDUP_REMOVED lines=12> */
.L_x_1870:
[----:B------:R-:W-:Y:S02]  /*16280*/  IMAD.MOV.U32 R11, RZ, RZ, R32 ;  /* 0x000000ffff0b7224 */ /* 0x000fe400078e0020 */
.L_x_1871:
[----:B------:R-:W-:Y:S05]  /*16290*/  BSYNC B2 ;  /* 0x0000000000027941 */ /* 0x000fea0003800000 */
.L_x_1869:
        /* <DEDUP_REMOVED lines=16> */
.L_x_1875:
[----:B------:R-:W-:Y:S05]  /*163a0*/  BSYNC B3 ;  /* 0x0000000000037941 */ /* 0x000fea0003800000 */
.L_x_1874:
        /* <DEDUP_REMOVED lines=42> */
.L_x_1873:
[----:B------:R-:W-:Y:S05]  /*16650*/  BSYNC B2 ;  /* 0x0000000000027941 */ /* 0x000fea0003800000 */
.L_x_1872:
        /* <DEDUP_REMOVED lines=10> */
.L_x_1868:
        /* <DEDUP_REMOVED lines=12> */
.L_x_1877:
[----:B------:R-:W-:Y:S02]  /*167c0*/  IMAD.MOV.U32 R11, RZ, RZ, R32 ;  /* 0x000000ffff0b7224 */ /* 0x000fe400078e0020 */
.L_x_1878:
[----:B------:R-:W-:Y:S05]  /*167d0*/  BSYNC B2 ;  /* 0x0000000000027941 */ /* 0x000fea0003800000 */
.L_x_1876:
        /* <DEDUP_REMOVED lines=16> */
.L_x_1882:
[----:B------:R-:W-:Y:S05]  /*168e0*/  BSYNC B3 ;  /* 0x0000000000037941 */ /* 0x000fea0003800000 */
.L_x_1881:
        /* <DEDUP_REMOVED lines=42> */
.L_x_1880:
[----:B------:R-:W-:Y:S05]  /*16b90*/  BSYNC B2 ;  /* 0x0000000000027941 */ /* 0x000fea0003800000 */
.L_x_1879:
        /* <DEDUP_REMOVED lines=15> */
.L_x_1883:
        /* <DEDUP_REMOVED lines=12> */
.L_x_1886:
[----:B------:R-:W-:Y:S02]  /*16d50*/  IMAD.MOV.U32 R11, RZ, RZ, R32 ;  /* 0x000000ffff0b7224 */ /* 0x000fe400078e0020 */
.L_x_1887:
[----:B------:R-:W-:Y:S05]  /*16d60*/  BSYNC B2 ;  /* 0x0000000000027941 */ /* 0x000fea0003800000 */
.L_x_1885:
        /* <DEDUP_REMOVED lines=16> */
.L_x_1891:
[----:B------:R-:W-:Y:S05]  /*16e70*/  BSYNC B3 ;  /* 0x0000000000037941 */ /* 0x000fea0003800000 */
.L_x_1890:
        /* <DEDUP_REMOVED lines=42> */
.L_x_1889:
[----:B------:R-:W-:Y:S05]  /*17120*/  BSYNC B2 ;  /* 0x0000000000027941 */ /* 0x000fea0003800000 */
.L_x_1888:
        /* <DEDUP_REMOVED lines=10> */
.L_x_1884:
        /* <DEDUP_REMOVED lines=12> */
.L_x_1893:
[----:B------:R-:W-:Y:S02]  /*17290*/  IMAD.MOV.U32 R11, RZ, RZ, R32 ;  /* 0x000000ffff0b7224 */ /* 0x000fe400078e0020 */
.L_x_1894:
[----:B------:R-:W-:Y:S05]  /*172a0*/  BSYNC B2 ;  /* 0x0000000000027941 */ /* 0x000fea0003800000 */
.L_x_1892:
        /* <DEDUP_REMOVED lines=16> */
.L_x_1898:
[----:B------:R-:W-:Y:S05]  /*173b0*/  BSYNC B3 ;  /* 0x0000000000037941 */ /* 0x000fea0003800000 */
.L_x_1897:
        /* <DEDUP_REMOVED lines=42> */
.L_x_1896:
[----:B------:R-:W-:Y:S05]  /*17660*/  BSYNC B2 ;  /* 0x0000000000027941 */ /* 0x000fea0003800000 */
.L_x_1895:
        /* <DEDUP_REMOVED lines=15> */
.L_x_1899:
        /* <DEDUP_REMOVED lines=12> */
.L_x_1902:
[----:B------:R-:W-:Y:S02]  /*17820*/  IMAD.MOV.U32 R11, RZ, RZ, R32 ;  /* 0x000000ffff0b7224 */ /* 0x000fe400078e0020 */
.L_x_1903:
[----:B------:R-:W-:Y:S05]  /*17830*/  BSYNC B2 ;  /* 0x0000000000027941 */ /* 0x000fea0003800000 */
.L_x_1901:
        /* <DEDUP_REMOVED lines=16> */
.L_x_1907:
[----:B------:R-:W-:Y:S05]  /*17940*/  BSYNC B3 ;  /* 0x0000000000037941 */ /* 0x000fea0003800000 */
.L_x_1906:
        /* <DEDUP_REMOVED lines=42> */
.L_x_1905:
[----:B------:R-:W-:Y:S05]  /*17bf0*/  BSYNC B2 ;  /* 0x0000000000027941 */ /* 0x000fea0003800000 */
.L_x_1904:
        /* <DEDUP_REMOVED lines=10> */
.L_x_1900:
        /* <DEDUP_REMOVED lines=12> */
.L_x_1909:
[----:B------:R-:W-:Y:S02]  /*17d60*/  IMAD.MOV.U32 R11, RZ, RZ, R32 ;  /* 0x000000ffff0b7224 */ /* 0x000fe400078e0020 */
.L_x_1910:
[----:B------:R-:W-:Y:S05]  /*17d70*/  BSYNC B2 ;  /* 0x0000000000027941 */ /* 0x000fea0003800000 */
.L_x_1908:
        /* <DEDUP_REMOVED lines=16> */
.L_x_1914:
[----:B------:R-:W-:Y:S05]  /*17e80*/  BSYNC B3 ;  /* 0x0000000000037941 */ /* 0x000fea0003800000 */
.L_x_1913:
        /* <DEDUP_REMOVED lines=42> */
.L_x_1912:
[----:B------:R-:W-:Y:S05]  /*18130*/  BSYNC B2 ;  /* 0x0000000000027941 */ /* 0x000fea0003800000 */
.L_x_1911:
        /* <DEDUP_REMOVED lines=13> */
.L_x_1915:
        /* <DEDUP_REMOVED lines=12> */
.L_x_1918:
[----:B------:R-:W-:Y:S02]  /*182d0*/  IMAD.MOV.U32 R11, RZ, RZ, R32 ;  /* 0x000000ffff0b7224 */ /* 0x000fe400078e0020 */
.L_x_1919:
[----:B------:R-:W-:Y:S05]  /*182e0*/  BSYNC B2 ;  /* 0x0000000000027941 */ /* 0x000fea0003800000 */
.L_x_1917:
        /* <DEDUP_REMOVED lines=16> */
.L_x_1923:
[----:B------:R-:W-:Y:S05]  /*183f0*/  BSYNC B3 ;  /* 0x0000000000037941 */ /* 0x000fea0003800000 */
.L_x_1922:
        /* <DEDUP_REMOVED lines=42> */
.L_x_1921:
[----:B------:R-:W-:Y:S05]  /*186a0*/  BSYNC B2 ;  /* 0x0000000000027941 */ /* 0x000fea0003800000 */
.L_x_1920:
        /* <DEDUP_REMOVED lines=10> */
.L_x_1916:
        /* <DEDUP_REMOVED lines=12> */
.L_x_1925:
[----:B------:R-:W-:Y:S02]  /*18810*/  IMAD.MOV.U32 R11, RZ, RZ, R32 ;  /* 0x000000ffff0b7224 */ /* 0x000fe400078e0020 */
.L_x_1926:
[----:B------:R-:W-:Y:S05]  /*18820*/  BSYNC B2 ;  /* 0x0000000000027941 */ /* 0x000fea0003800000 */
.L_x_1924:
        /* <DEDUP_REMOVED lines=16> */
.L_x_1930:
[----:B------:R-:W-:Y:S05]  /*18930*/  BSYNC B3 ;  /* 0x0000000000037941 */ /* 0x000fea0003800000 */
.L_x_1929:
        /* <DEDUP_REMOVED lines=42> */
.L_x_1928:
[----:B------:R-:W-:Y:S05]  /*18be0*/  BSYNC B2 ;  /* 0x0000000000027941 */ /* 0x000fea0003800000 */
.L_x_1927:
        /* <DEDUP_REMOVED lines=13> */
.L_x_1931:
        /* <DEDUP_REMOVED lines=12> */
.L_x_1934:
[----:B------:R-:W-:Y:S02]  /*18d80*/  IMAD.MOV.U32 R11, RZ, RZ, R32 ;  /* 0x000000ffff0b7224 */ /* 0x000fe400078e0020 */
.L_x_1935:
[----:B------:R-:W-:Y:S05]  /*18d90*/  BSYNC B2 ;  /* 0x0000000000027941 */ /* 0x000fea0003800000 */
.L_x_1933:
        /* <DEDUP_REMOVED lines=16> */
.L_x_1939:
[----:B------:R-:W-:Y:S05]  /*18ea0*/  BSYNC B3 ;  /* 0x0000000000037941 */ /* 0x000fea0003800000 */
.L_x_1938:
        /* <DEDUP_REMOVED lines=42> */
.L_x_1937:
[----:B------:R-:W-:Y:S05]  /*19150*/  BSYNC B2 ;  /* 0x0000000000027941 */ /* 0x000fea0003800000 */
.L_x_1936:
        /* <DEDUP_REMOVED lines=10> */
.L_x_1932:
        /* <DEDUP_REMOVED lines=12> */
.L_x_1941:
[----:B------:R-:W-:Y:S02]  /*192c0*/  IMAD.MOV.U32 R11, RZ, RZ, R32 ;  /* 0x000000ffff0b7224 */ /* 0x000fe400078e0020 */
.L_x_1942:
[----:B------:R-:W-:Y:S05]  /*192d0*/  BSYNC B2 ;  /* 0x0000000000027941 */ /* 0x000fea0003800000 */
.L_x_1940:
        /* <DEDUP_REMOVED lines=16> */
.L_x_1946:
[----:B------:R-:W-:Y:S05]  /*193e0*/  BSYNC B3 ;  /* 0x0000000000037941 */ /* 0x000fea0003800000 */
.L_x_1945:
        /* <DEDUP_REMOVED lines=42> */
.L_x_1944:
[----:B------:R-:W-:Y:S05]  /*19690*/  BSYNC B2 ;  /* 0x0000000000027941 */ /* 0x000fea0003800000 */
.L_x_1943:
        /* <DEDUP_REMOVED lines=13> */
.L_x_1947:
        /* <DEDUP_REMOVED lines=12> */
.L_x_1950:
[----:B------:R-:W-:Y:S02]  /*19830*/  IMAD.MOV.U32 R11, RZ, RZ, R32 ;  /* 0x000000ffff0b7224 */ /* 0x000fe400078e0020 */
.L_x_1951:
[----:B------:R-:W-:Y:S05]  /*19840*/  BSYNC B2 ;  /* 0x0000000000027941 */ /* 0x000fea0003800000 */
.L_x_1949:
        /* <DEDUP_REMOVED lines=16> */
.L_x_1955:
[----:B------:R-:W-:Y:S05]  /*19950*/  BSYNC B3 ;  /* 0x0000000000037941 */ /* 0x000fea0003800000 */
.L_x_1954:
        /* <DEDUP_REMOVED lines=42> */
.L_x_1953:
[----:B------:R-:W-:Y:S05]  /*19c00*/  BSYNC B2 ;  /* 0x0000000000027941 */ /* 0x000fea0003800000 */
.L_x_1952:
        /* <DEDUP_REMOVED lines=10> */
.L_x_1948:
        /* <DEDUP_REMOVED lines=12> */
.L_x_1957:
[----:B------:R-:W-:Y:S02]  /*19d70*/  IMAD.MOV.U32 R11, RZ, RZ, R32 ;  /* 0x000000ffff0b7224 */ /* 0x000fe400078e0020 */
.L_x_1958:
[----:B------:R-:W-:Y:S05]  /*19d80*/  BSYNC B2 ;  /* 0x0000000000027941 */ /* 0x000fea0003800000 */
.L_x_1956:
        /* <DEDUP_REMOVED lines=16> */
.L_x_1962:
[----:B------:R-:W-:Y:S05]  /*19e90*/  BSYNC B3 ;  /* 0x0000000000037941 */ /* 0x000fea0003800000 */
.L_x_1961:
        /* <DEDUP_REMOVED lines=42> */
.L_x_1960:
[----:B------:R-:W-:Y:S05]  /*1a140*/  BSYNC B2 ;  /* 0x0000000000027941 */ /* 0x000fea0003800000 */
.L_x_1959:
        /* <DEDUP_REMOVED lines=13> */
.L_x_1963:
        /* <DEDUP_REMOVED lines=12> */
.L_x_1966:
[----:B------:R-:W-:Y:S02]  /*1a2e0*/  IMAD.MOV.U32 R17, RZ, RZ, R32 ;  /* 0x000000ffff117224 */ /* 0x000fe400078e0020 */
.L_x_1967:
[----:B------:R-:W-:Y:S05]  /*1a2f0*/  BSYNC B2 ;  /* 0x0000000000027941 */ /* 0x000fea0003800000 */
.L_x_1965:
        /* <DEDUP_REMOVED lines=16> */
.L_x_1971:
[----:B------:R-:W-:Y:S05]  /*1a400*/  BSYNC B3 ;  /* 0x0000000000037941 */ /* 0x000fea0003800000 */
.L_x_1970:
        /* <DEDUP_REMOVED lines=42> */
.L_x_1969:
[----:B------:R-:W-:Y:S05]  /*1a6b0*/  BSYNC B2 ;  /* 0x0000000000027941 */ /* 0x000fea0003800000 */
.L_x_1968:
        /* <DEDUP_REMOVED lines=10> */
.L_x_1964:
        /* <DEDUP_REMOVED lines=54> */
.L_x_1972:
[----:B------:R-:W-:Y:S02]  /*1aac0*/  IADD3 R54, R54, 0x20, RZ ;  /* 0x0000002036367810 */ /* 0x000fe40007ffe0ff */
.L_x_1843:
[----:B------:R-:W-:Y:S05]  /*1aad0*/  BSYNC B1 ;  /* 0x0000000000017941 */ /* 0x000fea0003800000 */
.L_x_1842:
        /* <DEDUP_REMOVED lines=30> */
.L_x_1976:
[----:B------:R-:W-:Y:S02]  /*1acc0*/  IMAD.MOV.U32 R9, RZ, RZ, R32 ;  /* 0x000000ffff097224 */ /* 0x000fe400078e0020 */
.L_x_1977:
[----:B------:R-:W-:Y:S05]  /*1acd0*/  BSYNC B2 ;  /* 0x0000000000027941 */ /* 0x000fea0003800000 */
.L_x_1975:
        /* <DEDUP_REMOVED lines=16> */
.L_x_1981:
[----:B------:R-:W-:Y:S05]  /*1ade0*/  BSYNC B3 ;  /* 0x0000000000037941 */ /* 0x000fea0003800000 */
.L_x_1980:
        /* <DEDUP_REMOVED lines=42> */
.L_x_1979:
[----:B------:R-:W-:Y:S05]  /*1b090*/  BSYNC B2 ;  /* 0x0000000000027941 */ /* 0x000fea0003800000 */
.L_x_1978:
        /* <DEDUP_REMOVED lines=18> */
.L_x_1982:
        /* <DEDUP_REMOVED lines=12> */
.L_x_1985:
[----:B------:R-:W-:Y:S02]  /*1b280*/  IMAD.MOV.U32 R9, RZ, RZ, R32 ;  /* 0x000000ffff097224 */ /* 0x000fe400078e0020 */
.L_x_1986:
[----:B------:R-:W-:Y:S05]  /*1b290*/  BSYNC B2 ;  /* 0x0000000000027941 */ /* 0x000fea0003800000 */
.L_x_1984:
        /* <DEDUP_REMOVED lines=16> */
.L_x_1990:
[----:B------:R-:W-:Y:S05]  /*1b3a0*/  BSYNC B3 ;  /* 0x0000000000037941 */ /* 0x000fea0003800000 */
.L_x_1989:
        /* <DEDUP_REMOVED lines=42> */
.L_x_1988:
[----:B------:R-:W-:Y:S05]  /*1b650*/  BSYNC B2 ;  /* 0x0000000000027941 */ /* 0x000fea0003800000 */
.L_x_1987:
        /* <DEDUP_REMOVED lines=10> */
.L_x_1983:
        /* <DEDUP_REMOVED lines=12> */
.L_x_1992:
[----:B------:R-:W-:Y:S02]  /*1b7c0*/  IMAD.MOV.U32 R9, RZ, RZ, R32 ;  /* 0x000000ffff097224 */ /* 0x000fe400078e0020 */
.L_x_1993:
[----:B------:R-:W-:Y:S05]  /*1b7d0*/  BSYNC B2 ;  /* 0x0000000000027941 */ /* 0x000fea0003800000 */
.L_x_1991:
        /* <DEDUP_REMOVED lines=16> */
.L_x_1997:
[----:B------:R-:W-:Y:S05]  /*1b8e0*/  BSYNC B3 ;  /* 0x0000000000037941 */ /* 0x000fea0003800000 */
.L_x_1996:
        /* <DEDUP_REMOVED lines=42> */
.L_x_1995:
[----:B------:R-:W-:Y:S05]  /*1bb90*/  BSYNC B2 ;  /* 0x0000000000027941 */ /* 0x000fea0003800000 */
.L_x_1994:
        /* <DEDUP_REMOVED lines=15> */
.L_x_1998:
        /* <DEDUP_REMOVED lines=12> */
.L_x_2001:
[----:B------:R-:W-:Y:S02]  /*1bd50*/  IMAD.MOV.U32 R9, RZ, RZ, R32 ;  /* 0x000000ffff097224 */ /* 0x000fe400078e0020 */
.L_x_2002:
[----:B------:R-:W-:Y:S05]  /*1bd60*/  BSYNC B2 ;  /* 0x0000000000027941 */ /* 0x000fea0003800000 */
.L_x_2000:
        /* <DEDUP_REMOVED lines=16> */
.L_x_2006:
[----:B------:R-:W-:Y:S05]  /*1be70*/  BSYNC B3 ;  /* 0x0000000000037941 */ /* 0x000fea0003800000 */
.L_x_2005:
        /* <DEDUP_REMOVED lines=42> */
.L_x_2004:
[----:B------:R-:W-:Y:S05]  /*1c120*/  BSYNC B2 ;  /* 0x0000000000027941 */ /* 0x000fea0003800000 */
.L_x_2003:
        /* <DEDUP_REMOVED lines=10> */
.L_x_1999:
        /* <DEDUP_REMOVED lines=12> */
.L_x_2008:
[----:B------:R-:W-:Y:S02]  /*1c290*/  IMAD.MOV.U32 R9, RZ, RZ, R32 ;  /* 0x000000ffff097224 */ /* 0x000fe400078e0020 */
.L_x_2009:
[----:B------:R-:W-:Y:S05]  /*1c2a0*/  BSYNC B2 ;  /* 0x0000000000027941 */ /* 0x000fea0003800000 */
.L_x_2007:
        /* <DEDUP_REMOVED lines=16> */
.L_x_2013:
[----:B------:R-:W-:Y:S05]  /*1c3b0*/  BSYNC B3 ;  /* 0x0000000000037941 */ /* 0x000fea0003800000 */
.L_x_2012:
        /* <DEDUP_REMOVED lines=42> */
.L_x_2011:
[----:B------:R-:W-:Y:S05]  /*1c660*/  BSYNC B2 ;  /* 0x0000000000027941 */ /* 0x000fea0003800000 */
.L_x_2010:
        /* <DEDUP_REMOVED lines=15> */
.L_x_2014:
        /* <DEDUP_REMOVED lines=12> */
.L_x_2017:
[----:B------:R-:W-:Y:S02]  /*1c820*/  IMAD.MOV.U32 R9, RZ, RZ, R32 ;  /* 0x000000ffff097224 */ /* 0x000fe400078e0020 */
.L_x_2018:
[----:B------:R-:W-:Y:S05]  /*1c830*/  BSYNC B2 ;  /* 0x0000000000027941 */ /* 0x000fea0003800000 */
.L_x_2016:
        /* <DEDUP_REMOVED lines=16> */
.L_x_2022:
[----:B------:R-:W-:Y:S05]  /*1c940*/  BSYNC B3 ;  /* 0x0000000000037941 */ /* 0x000fea0003800000 */
.L_x_2021:
        /* <DEDUP_REMOVED lines=42> */
.L_x_2020:
[----:B------:R-:W-:Y:S05]  /*1cbf0*/  BSYNC B2 ;  /* 0x0000000000027941 */ /* 0x000fea0003800000 */
.L_x_2019:
        /* <DEDUP_REMOVED lines=10> */
.L_x_2015:
        /* <DEDUP_REMOVED lines=12> */
.L_x_2024:
[----:B------:R-:W-:Y:S02]  /*1cd60*/  IMAD.MOV.U32 R9, RZ, RZ, R32 ;  /* 0x000000ffff097224 */ /* 0x000fe400078e0020 */
.L_x_2025:
[----:B------:R-:W-:Y:S05]  /*1cd70*/  BSYNC B2 ;  /* 0x0000000000027941 */ /* 0x000fea0003800000 */
.L_x_2023:
        /* <DEDUP_REMOVED lines=16> */
.L_x_2029:
[----:B------:R-:W-:Y:S05]  /*1ce80*/  BSYNC B3 ;  /* 0x0000000000037941 */ /* 0x000fea0003800000 */
.L_x_2028:
        /* <DEDUP_REMOVED lines=42> */
.L_x_2027:
[----:B------:R-:W-:Y:S05]  /*1d130*/  BSYNC B2 ;  /* 0x0000000000027941 */ /* 0x000fea0003800000 */
.L_x_2026:
        /* <DEDUP_REMOVED lines=15> */
.L_x_2030:
        /* <DEDUP_REMOVED lines=12> */
.L_x_2033:
[----:B------:R-:W-:Y:S02]  /*1d2f0*/  IMAD.MOV.U32 R9, RZ, RZ, R32 ;  /* 0x000000ffff097224 */ /* 0x000fe400078e0020 */
.L_x_2034:
[----:B------:R-:W-:Y:S05]  /*1d300*/  BSYNC B2 ;  /* 0x0000000000027941 */ /* 0x000fea0003800000 */
.L_x_2032:
        /* <DEDUP_REMOVED lines=16> */
.L_x_2038:
[----:B------:R-:W-:Y:S05]  /*1d410*/  BSYNC B3 ;  /* 0x0000000000037941 */ /* 0x000fea0003800000 */
.L_x_2037:
        /* <DEDUP_REMOVED lines=42> */
.L_x_2036:
[----:B------:R-:W-:Y:S05]  /*1d6c0*/  BSYNC B2 ;  /* 0x0000000000027941 */ /* 0x000fea0003800000 */
.L_x_2035:
        /* <DEDUP_REMOVED lines=10> */
.L_x_2031:
        /* <DEDUP_REMOVED lines=12> */
.L_x_2040:
[----:B------:R-:W-:Y:S02]  /*1d830*/  IMAD.MOV.U32 R9, RZ, RZ, R32 ;  /* 0x000000ffff097224 */ /* 0x000fe400078e0020 */
.L_x_2041:
[----:B------:R-:W-:Y:S05]  /*1d840*/  BSYNC B2 ;  /* 0x0000000000027941 */ /* 0x000fea0003800000 */
.L_x_2039:
        /* <DEDUP_REMOVED lines=16> */
.L_x_2045:
[----:B------:R-:W-:Y:S05]  /*1d950*/  BSYNC B3 ;  /* 0x0000000000037941 */ /* 0x000fea0003800000 */
.L_x_2044:
        /* <DEDUP_REMOVED lines=42> */
.L_x_2043:
[----:B------:R-:W-:Y:S05]  /*1dc00*/  BSYNC B2 ;  /* 0x0000000000027941 */ /* 0x000fea0003800000 */
.L_x_2042:
        /* <DEDUP_REMOVED lines=13> */
.L_x_2046:
        /* <DEDUP_REMOVED lines=12> */
.L_x_2049:
[----:B------:R-:W-:Y:S02]  /*1dda0*/  IMAD.MOV.U32 R9, RZ, RZ, R32 ;  /* 0x000000ffff097224 */ /* 0x000fe400078e0020 */
.L_x_2050:
[----:B------:R-:W-:Y:S05]  /*1ddb0*/  BSYNC B2 ;  /* 0x0000000000027941 */ /* 0x000fea0003800000 */
.L_x_2048:
        /* <DEDUP_REMOVED lines=16> */
.L_x_2054:
[----:B------:R-:W-:Y:S05]  /*1dec0*/  BSYNC B3 ;  /* 0x0000000000037941 */ /* 0x000fea0003800000 */
.L_x_2053:
        /* <DEDUP_REMOVED lines=42> */
.L_x_2052:
[----:B------:R-:W-:Y:S05]  /*1e170*/  BSYNC B2 ;  /* 0x0000000000027941 */ /* 0x000fea0003800000 */
.L_x_2051:
        /* <DEDUP_REMOVED lines=10> */
.L_x_2047:
        /* <DEDUP_REMOVED lines=12> */
.L_x_2056:
[----:B------:R-:W-:Y:S02]  /*1e2e0*/  IMAD.MOV.U32 R9, RZ, RZ, R32 ;  /* 0x000000ffff097224 */ /* 0x000fe400078e0020 */
.L_x_2057:
[----:B------:R-:W-:Y:S05]  /*1e2f0*/  BSYNC B2 ;  /* 0x0000000000027941 */ /* 0x000fea0003800000 */
.L_x_2055:
        /* <DEDUP_REMOVED lines=16> */
.L_x_2061:
[----:B------:R-:W-:Y:S05]  /*1e400*/  BSYNC B3 ;  /* 0x0000000000037941 */ /* 0x000fea0003800000 */
.L_x_2060:
        /* <DEDUP_REMOVED lines=42> */
.L_x_2059:
[----:B------:R-:W-:Y:S05]  /*1e6b0*/  BSYNC B2 ;  /* 0x0000000000027941 */ /* 0x000fea0003800000 */
.L_x_2058:
        /* <DEDUP_REMOVED lines=13> */
.L_x_2062:
        /* <DEDUP_REMOVED lines=12> */
.L_x_2065:
[----:B------:R-:W-:Y:S02]  /*1e850*/  IMAD.MOV.U32 R9, RZ, RZ, R32 ;  /* 0x000000ffff097224 */ /* 0x000fe400078e0020 */
.L_x_2066:
[----:B------:R-:W-:Y:S05]  /*1e860*/  BSYNC B2 ;  /* 0x0000000000027941 */ /* 0x000fea0003800000 */
.L_x_2064:
        /* <DEDUP_REMOVED lines=16> */
.L_x_2070:
[----:B------:R-:W-:Y:S05]  /*1e970*/  BSYNC B3 ;  /* 0x0000000000037941 */ /* 0x000fea0003800000 */
.L_x_2069:
        /* <DEDUP_REMOVED lines=42> */
.L_x_2068:
[----:B------:R-:W-:Y:S05]  /*1ec20*/  BSYNC B2 ;  /* 0x0000000000027941 */ /* 0x000fea0003800000 */
.L_x_2067:
        /* <DEDUP_REMOVED lines=10> */
.L_x_2063:
        /* <DEDUP_REMOVED lines=12> */
.L_x_2072:
[----:B------:R-:W-:Y:S02]  /*1ed90*/  IMAD.MOV.U32 R9, RZ, RZ, R32 ;  /* 0x000000ffff097224 */ /* 0x000fe400078e0020 */
.L_x_2073:
[----:B------:R-:W-:Y:S05]  /*1eda0*/  BSYNC B2 ;  /* 0x0000000000027941 */ /* 0x000fea0003800000 */
.L_x_2071:
        /* <DEDUP_REMOVED lines=16> */
.L_x_2077:
[----:B------:R-:W-:Y:S05]  /*1eeb0*/  BSYNC B3 ;  /* 0x0000000000037941 */ /* 0x000fea0003800000 */
.L_x_2076:
        /* <DEDUP_REMOVED lines=42> */
.L_x_2075:
[----:B------:R-:W-:Y:S05]  /*1f160*/  BSYNC B2 ;  /* 0x0000000000027941 */ /* 0x000fea0003800000 */
.L_x_2074:
        /* <DEDUP_REMOVED lines=13> */
.L_x_2078:
        /* <DEDUP_REMOVED lines=12> */
.L_x_2081:
[----:B------:R-:W-:Y:S02]  /*1f300*/  IMAD.MOV.U32 R9, RZ, RZ, R32 ;  /* 0x000000ffff097224 */ /* 0x000fe400078e0020 */
.L_x_2082:
[----:B------:R-:W-:Y:S05]  /*1f310*/  BSYNC B2 ;  /* 0x0000000000027941 */ /* 0x000fea0003800000 */
.L_x_2080:
        /* <DEDUP_REMOVED lines=16> */
.L_x_2086:
[----:B------:R-:W-:Y:S05]  /*1f420*/  BSYNC B3 ;  /* 0x0000000000037941 */ /* 0x000fea0003800000 */
.L_x_2085:
        /* <DEDUP_REMOVED lines=42> */
.L_x_2084:
[----:B------:R-:W-:Y:S05]  /*1f6d0*/  BSYNC B2 ;  /* 0x0000000000027941 */ /* 0x000fea0003800000 */
.L_x_2083:
        /* <DEDUP_REMOVED lines=10> */
.L_x_2079:
        /* <DEDUP_REMOVED lines=12> */
.L_x_2088:
[----:B------:R-:W-:Y:S02]  /*1f840*/  IMAD.MOV.U32 R9, RZ, RZ, R32 ;  /* 0x000000ffff097224 */ /* 0x000fe400078e0020 */
.L_x_2089:
[----:B------:R-:W-:Y:S05]  /*1f850*/  BSYNC B2 ;  /* 0x0000000000027941 */ /* 0x000fea0003800000 */
.L_x_2087:
        /* <DEDUP_REMOVED lines=16> */
.L_x_2093:
[----:B------:R-:W-:Y:S05]  /*1f960*/  BSYNC B3 ;  /* 0x0000000000037941 */ /* 0x000fea0003800000 */
.L_x_2092:
        /* <DEDUP_REMOVED lines=42> */
.L_x_2091:
[----:B------:R-:W-:Y:S05]  /*1fc10*/  BSYNC B2 ;  /* 0x0000000000027941 */ /* 0x000fea0003800000 */
.L_x_2090:
        /* <DEDUP_REMOVED lines=13> */
.L_x_2094:
        /* <DEDUP_REMOVED lines=12> */
.L_x_2097:
[----:B------:R-:W-:Y:S02]  /*1fdb0*/  IMAD.MOV.U32 R17, RZ, RZ, R32 ;  /* 0x000000ffff117224 */ /* 0x000fe400078e0020 */
.L_x_2098:
[----:B------:R-:W-:Y:S05]  /*1fdc0*/  BSYNC B2 ;  /* 0x0000000000027941 */ /* 0x000fea0003800000 */
.L_x_2096:
        /* <DEDUP_REMOVED lines=16> */
.L_x_2102:
[----:B------:R-:W-:Y:S05]  /*1fed0*/  BSYNC B3 ;  /* 0x0000000000037941 */ /* 0x000fea0003800000 */
.L_x_2101:
        /* <DEDUP_REMOVED lines=42> */
.L_x_2100:
[----:B------:R-:W-:Y:S05]  /*20180*/  BSYNC B2 ;  /* 0x0000000000027941 */ /* 0x000fea0003800000 */
.L_x_2099:
        /* <DEDUP_REMOVED lines=10> */
.L_x_2095:
        /* <DEDUP_REMOVED lines=54> */
.L_x_2103:
[----:B------:R-:W-:Y:S02]  /*20590*/  IADD3 R54, R54, 0x20, RZ ;  /* 0x0000002036367810 */ /* 0x000fe40007ffe0ff */
.L_x_1974:
[----:B------:R-:W-:Y:S05]  /*205a0*/  BSYNC B1 ;  /* 0x0000000000017941 */ /* 0x000fea0003800000 */
.L_x_1973:
        /* <DEDUP_REMOVED lines=30> */
.L_x_2107:
[----:B------:R-:W-:Y:S02]  /*20790*/  IMAD.MOV.U32 R7, RZ, RZ, R32 ;  /* 0x000000ffff077224 */ /* 0x000fe400078e0020 */
.L_x_2108:
[----:B------:R-:W-:Y:S05]  /*207a0*/  BSYNC B2 ;  /* 0x0000000000027941 */ /* 0x000fea0003800000 */
.L_x_2106:
        /* <DEDUP_REMOVED lines=16> */
.L_x_2112:
[----:B------:R-:W-:Y:S05]  /*208b0*/  BSYNC B3 ;  /* 0x0000000000037941 */ /* 0x000fea0003800000 */
.L_x_2111:
        /* <DEDUP_REMOVED lines=42> */
.L_x_2110:
[----:B------:R-:W-:Y:S05]  /*20b60*/  BSYNC B2 ;  /* 0x0000000000027941 */ /* 0x000fea0003800000 */
.L_x_2109:
        /* <DEDUP_REMOVED lines=18> */
.L_x_2113:
        /* <DEDUP_REMOVED lines=12> */
.L_x_2116:
[----:B------:R-:W-:Y:S02]  /*20d50*/  IMAD.MOV.U32 R7, RZ, RZ, R32 ;  /* 0x000000ffff077224 */ /* 0x000fe400078e0020 */
.L_x_2117:
[----:B------:R-:W-:Y:S05]  /*20d60*/  BSYNC B2 ;  /* 0x0000000000027941 */ /* 0x000fea0003800000 */
.L_x_2115:
        /* <DEDUP_REMOVED lines=16> */
.L_x_2121:
[----:B------:R-:W-:Y:S05]  /*20e70*/  BSYNC B3 ;  /* 0x0000000000037941 */ /* 0x000fea0003800000 */
.L_x_2120:
        /* <DEDUP_REMOVED lines=42> */
.L_x_2119:
[----:B------:R-:W-:Y:S05]  /*21120*/  BSYNC B2 ;  /* 0x0000000000027941 */ /* 0x000fea0003800000 */
.L_x_2118:
        /* <DEDUP_REMOVED lines=10> */
.L_x_2114:
        /* <DEDUP_REMOVED lines=12> */
.L_x_2123:
[----:B------:R-:W-:Y:S02]  /*21290*/  IMAD.MOV.U32 R7, RZ, RZ, R32 ;  /* 0x000000ffff077224 */ /* 0x000fe400078e0020 */
.L_x_2124:
[----:B------:R-:W-:Y:S05]  /*212a0*/  BSYNC B2 ;  /* 0x0000000000027941 */ /* 0x000fea0003800000 */
.L_x_2122:
        /* <DEDUP_REMOVED lines=16> */
.L_x_2128:
[----:B------:R-:W-:Y:S05]  /*213b0*/  BSYNC B3 ;  /* 0x0000000000037941 */ /* 0x000fea0003800000 */
.L_x_2127:
        /* <DEDUP_REMOVED lines=42> */
.L_x_2126:
[----:B------:R-:W-:Y:S05]  /*21660*/  BSYNC B2 ;  /* 0x0000000000027941 */ /* 0x000fea0003800000 */
.L_x_2125:
        /* <DEDUP_REMOVED lines=15> */
.L_x_2129:
        /* <DEDUP_REMOVED lines=12> */
.L_x_2132:
[----:B------:R-:W-:Y:S02]  /*21820*/  IMAD.MOV.U32 R7, RZ, RZ, R32 ;  /* 0x000000ffff077224 */ /* 0x000fe400078e0020 */
.L_x_2133:
[----:B------:R-:W-:Y:S05]  /*21830*/  BSYNC B2 ;  /* 0x0000000000027941 */ /* 0x000fea0003800000 */
.L_x_2131:
        /* <DEDUP_REMOVED lines=16> */
.L_x_2137:
[----:B------:R-:W-:Y:S05]  /*21940*/  BSYNC B3 ;  /* 0x0000000000037941 */ /* 0x000fea0003800000 */
.L_x_2136:
        /* <DEDUP_REMOVED lines=42> */
.L_x_2135:
[----:B------:R-:W-:Y:S05]  /*21bf0*/  BSYNC B2 ;  /* 0x0000000000027941 */ /* 0x000fea0003800000 */
.L_x_2134:
        /* <DEDUP_REMOVED lines=10> */
.L_x_2130:
        /* <DEDUP_REMOVED lines=12> */
.L_x_2139:
[----:B------:R-:W-:Y:S02]  /*21d60*/  IMAD.MOV.U32 R7, RZ, RZ, R32 ;  /* 0x000000ffff077224 */ /* 0x000fe400078e0020 */
.L_x_2140:
[----:B------:R-:W-:Y:S05]  /*21d70*/  BSYNC B2 ;  /* 0x0000000000027941 */ /* 0x000fea0003800000 */
.L_x_2138:
        /* <DEDUP_REMOVED lines=16> */
.L_x_2144:
[----:B------:R-:W-:Y:S05]  /*21e80*/  BSYNC B3 ;  /* 0x0000000000037941 */ /* 0x000fea0003800000 */
.L_x_2143:
        /* <DEDUP_REMOVED lines=42> */
.L_x_2142:
[----:B------:R-:W-:Y:S05]  /*22130*/  BSYNC B2 ;  /* 0x0000000000027941 */ /* 0x000fea0003800000 */
.L_x_2141:
        /* <DEDUP_REMOVED lines=15> */
.L_x_2145:
        /* <DEDUP_REMOVED lines=12> */
.L_x_2148:
[----:B------:R-:W-:Y:S02]  /*222f0*/  IMAD.MOV.U32 R7, RZ, RZ, R32 ;  /* 0x000000ffff077224 */ /* 0x000fe400078e0020 */
.L_x_2149:
[----:B------:R-:W-:Y:S05]  /*22300*/  BSYNC B2 ;  /* 0x0000000000027941 */ /* 0x000fea0003800000 */
.L_x_2147:
        /* <DEDUP_REMOVED lines=16> */
.L_x_2153:
[----:B------:R-:W-:Y:S05]  /*22410*/  BSYNC B3 ;  /* 0x0000000000037941 */ /* 0x000fea0003800000 */
.L_x_2152:
        /* <DEDUP_REMOVED lines=42> */
.L_x_2151:
[----:B------:R-:W-:Y:S05]  /*226c0*/  BSYNC B2 ;  /* 0x0000000000027941 */ /* 0x000fea0003800000 */
.L_x_2150:
        /* <DEDUP_REMOVED lines=10> */
.L_x_2146:
        /* <DEDUP_REMOVED lines=12> */
.L_x_2155:
[----:B------:R-:W-:Y:S02]  /*22830*/  IMAD.MOV.U32 R7, RZ, RZ, R32 ;  /* 0x000000ffff077224 */ /* 0x000fe400078e0020 */
.L_x_2156:
[----:B------:R-:W-:Y:S05]  /*22840*/  BSYNC B2 ;  /* 0x0000000000027941 */ /* 0x000fea0003800000 */
.L_x_2154:
        /* <DEDUP_REMOVED lines=16> */
.L_x_2160:
[----:B------:R-:W-:Y:S05]  /*22950*/  BSYNC B3 ;  /* 0x0000000000037941 */ /* 0x000fea0003800000 */
.L_x_2159:
        /* <DEDUP_REMOVED lines=42> */
.L_x_2158:
[----:B------:R-:W-:Y:S05]  /*22c00*/  BSYNC B2 ;  /* 0x0000000000027941 */ /* 0x000fea0003800000 */
.L_x_2157:
        /* <DEDUP_REMOVED lines=15> */
.L_x_2161:
        /* <DEDUP_REMOVED lines=12> */
.L_x_2164:
[----:B------:R-:W-:Y:S02]  /*22dc0*/  IMAD.MOV.U32 R7, RZ, RZ, R32 ;  /* 0x000000ffff077224 */ /* 0x000fe400078e0020 */
.L_x_2165:
[----:B------:R-:W-:Y:S05]  /*22dd0*/  BSYNC B2 ;  /* 0x0000000000027941 */ /* 0x000fea0003800000 */
.L_x_2163:
        /* <DEDUP_REMOVED lines=16> */
.L_x_2169:
[----:B------:R-:W-:Y:S05]  /*22ee0*/  BSYNC B3 ;  /* 0x0000000000037941 */ /* 0x000fea0003800000 */
.L_x_2168:
        /* <DEDUP_REMOVED lines=42> */
.L_x_2167:
[----:B------:R-:W-:Y:S05]  /*23190*/  BSYNC B2 ;  /* 0x0000000000027941 */ /* 0x000fea0003800000 */
.L_x_2166:
        /* <DEDUP_REMOVED lines=10> */
.L_x_2162:
        /* <DEDUP_REMOVED lines=12> */
.L_x_2171:
[----:B------:R-:W-:Y:S02]  /*23300*/  IMAD.MOV.U32 R7, RZ, RZ, R32 ;  /* 0x000000ffff077224 */ /* 0x000fe400078e0020 */
.L_x_2172:
[----:B------:R-:W-:Y:S05]  /*23310*/  BSYNC B2 ;  /* 0x0000000000027941 */ /* 0x000fea0003800000 */
.L_x_2170:
        /* <DEDUP_REMOVED lines=16> */
.L_x_2176:
[----:B------:R-:W-:Y:S05]  /*23420*/  BSYNC B3 ;  /* 0x0000000000037941 */ /* 0x000fea0003800000 */
.L_x_2175:
        /* <DEDUP_REMOVED lines=42> */
.L_x_2174:
[----:B------:R-:W-:Y:S05]  /*236d0*/  BSYNC B2 ;  /* 0x0000000000027941 */ /* 0x000fea0003800000 */
.L_x_2173:
        /* <DEDUP_REMOVED lines=13> */
.L_x_2177:
        /* <DEDUP_REMOVED lines=12> */
.L_x_2180:
[----:B------:R-:W-:Y:S02]  /*23870*/  IMAD.MOV.U32 R7, RZ, RZ, R32 ;  /* 0x000000ffff077224 */ /* 0x000fe400078e0020 */
.L_x_2181:
[----:B------:R-:W-:Y:S05]  /*23880*/  BSYNC B2 ;  /* 0x0000000000027941 */ /* 0x000fea0003800000 */
.L_x_2179:
        /* <DEDUP_REMOVED lines=16> */
.L_x_2185:
[----:B------:R-:W-:Y:S05]  /*23990*/  BSYNC B3 ;  /* 0x0000000000037941 */ /* 0x000fea0003800000 */
.L_x_2184:
        /* <DEDUP_REMOVED lines=42> */
.L_x_2183:
[----:B------:R-:W-:Y:S05]  /*23c40*/  BSYNC B2 ;  /* 0x0000000000027941 */ /* 0x000fea0003800000 */
.L_x_2182:
        /* <DEDUP_REMOVED lines=10> */
.L_x_2178:
        /* <DEDUP_REMOVED lines=12> */
.L_x_2187:
[----:B------:R-:W-:Y:S02]  /*23db0*/  IMAD.MOV.U32 R7, RZ, RZ, R32 ;  /* 0x000000ffff077224 */ /* 0x000fe400078e0020 */
.L_x_2188:
[----:B------:R-:W-:Y:S05]  /*23dc0*/  BSYNC B2 ;  /* 0x0000000000027941 */ /* 0x000fea0003800000 */
.L_x_2186:
        /* <DEDUP_REMOVED lines=16> */
.L_x_2192:
[----:B------:R-:W-:Y:S05]  /*23ed0*/  BSYNC B3 ;  /* 0x0000000000037941 */ /* 0x000fea0003800000 */
.L_x_2191:
        /* <DEDUP_REMOVED lines=42> */
.L_x_2190:
[----:B------:R-:W-:Y:S05]  /*24180*/  BSYNC B2 ;  /* 0x0000000000027941 */ /* 0x000fea0003800000 */
.L_x_2189:
        /* <DEDUP_REMOVED lines=13> */
.L_x_2193:
        /* <DEDUP_REMOVED lines=12> */
.L_x_2196:
[----:B------:R-:W-:Y:S02]  /*24320*/  IMAD.MOV.U32 R7, RZ, RZ, R32 ;  /* 0x000000ffff077224 */ /* 0x000fe400078e0020 */
.L_x_2197:
[----:B------:R-:W-:Y:S05]  /*24330*/  BSYNC B2 ;  /* 0x0000000000027941 */ /* 0x000fea0003800000 */
.L_x_2195:
        /* <DEDUP_REMOVED lines=16> */
.L_x_2201:
[----:B------:R-:W-:Y:S05]  /*24440*/  BSYNC B3 ;  /* 0x0000000000037941 */ /* 0x000fea0003800000 */
.L_x_2200:
        /* <DEDUP_REMOVED lines=42> */
.L_x_2199:
[----:B------:R-:W-:Y:S05]  /*246f0*/  BSYNC B2 ;  /* 0x0000000000027941 */ /* 0x000fea0003800000 */
.L_x_2198:
        /* <DEDUP_REMOVED lines=10> */
.L_x_2194:
        /* <DEDUP_REMOVED lines=12> */
.L_x_2203:
[----:B------:R-:W-:Y:S02]  /*24860*/  IMAD.MOV.U32 R7, RZ, RZ, R32 ;  /* 0x000000ffff077224 */ /* 0x000fe400078e0020 */
.L_x_2204:
[----:B------:R-:W-:Y:S05]  /*24870*/  BSYNC B2 ;  /* 0x0000000000027941 */ /* 0x000fea0003800000 */
.L_x_2202:
        /* <DEDUP_REMOVED lines=16> */
.L_x_2208:
[----:B------:R-:W-:Y:S05]  /*24980*/  BSYNC B3 ;  /* 0x0000000000037941 */ /* 0x000fea0003800000 */
.L_x_2207:
        /* <DEDUP_REMOVED lines=42> */
.L_x_2206:
[----:B------:R-:W-:Y:S05]  /*24c30*/  BSYNC B2 ;  /* 0x0000000000027941 */ /* 0x000fea0003800000 */
.L_x_2205:
        /* <DEDUP_REMOVED lines=13> */
.L_x_2209:
        /* <DEDUP_REMOVED lines=12> */
.L_x_2212:
[----:B------:R-:W-:Y:S02]  /*24dd0*/  IMAD.MOV.U32 R7, RZ, RZ, R32 ;  /* 0x000000ffff077224 */ /* 0x000fe400078e0020 */
.L_x_2213:
[----:B------:R-:W-:Y:S05]  /*24de0*/  BSYNC B2 ;  /* 0x0000000000027941 */ /* 0x000fea0003800000 */
.L_x_2211:
        /* <DEDUP_REMOVED lines=16> */
.L_x_2217:
[----:B------:R-:W-:Y:S05]  /*24ef0*/  BSYNC B3 ;  /* 0x0000000000037941 */ /* 0x000fea0003800000 */
.L_x_2216:
        /* <DEDUP_REMOVED lines=42> */
.L_x_2215:
[----:B------:R-:W-:Y:S05]  /*251a0*/  BSYNC B2 ;  /* 0x0000000000027941 */ /* 0x000fea0003800000 */
.L_x_2214:
        /* <DEDUP_REMOVED lines=10> */
.L_x_2210:
        /* <DEDUP_REMOVED lines=12> */
.L_x_2219:
[----:B------:R-:W-:Y:S02]  /*25310*/  IMAD.MOV.U32 R7, RZ, RZ, R32 ;  /* 0x000000ffff077224 */ /* 0x000fe400078e0020 */
.L_x_2220:
[----:B------:R-:W-:Y:S05]  /*25320*/  BSYNC B2 ;  /* 0x0000000000027941 */ /* 0x000fea0003800000 */
.L_x_2218:
        /* <DEDUP_REMOVED lines=16> */
.L_x_2224:
[----:B------:R-:W-:Y:S05]  /*25430*/  BSYNC B3 ;  /* 0x0000000000037941 */ /* 0x000fea0003800000 */
.L_x_2223:
        /* <DEDUP_REMOVED lines=42> */
.L_x_2222:
[----:B------:R-:W-:Y:S05]  /*256e0*/  BSYNC B2 ;  /* 0x0000000000027941 */ /* 0x000fea0003800000 */
.L_x_2221:
        /* <DEDUP_REMOVED lines=13> */
.L_x_2225:
        /* <DEDUP_REMOVED lines=12> */
.L_x_2228:
[----:B------:R-:W-:Y:S02]  /*25880*/  IMAD.MOV.U32 R17, RZ, RZ, R32 ;  /* 0x000000ffff117224 */ /* 0x000fe400078e0020 */
.L_x_2229:
[----:B------:R-:W-:Y:S05]  /*25890*/  BSYNC B2 ;  /* 0x0000000000027941 */ /* 0x000fea0003800000 */
.L_x_2227:
        /* <DEDUP_REMOVED lines=16> */
.L_x_2233:
[----:B------:R-:W-:Y:S05]  /*259a0*/  BSYNC B3 ;  /* 0x0000000000037941 */ /* 0x000fea0003800000 */
.L_x_2232:
        /* <DEDUP_REMOVED lines=42> */
.L_x_2231:
[----:B------:R-:W-:Y:S05]  /*25c50*/  BSYNC B2 ;  /* 0x0000000000027941 */ /* 0x000fea0003800000 */
.L_x_2230:
        /* <DEDUP_REMOVED lines=10> */
.L_x_2226:
        /* <DEDUP_REMOVED lines=54> */
.L_x_2234:
[----:B------:R-:W-:Y:S02]  /*26060*/  IADD3 R54, R54, 0x20, RZ ;  /* 0x0000002036367810 */ /* 0x000fe40007ffe0ff */
.L_x_2105:
[----:B------:R-:W-:Y:S05]  /*26070*/  BSYNC B1 ;  /* 0x0000000000017941 */ /* 0x000fea0003800000 */
.L_x_2104:
        /* <DEDUP_REMOVED lines=30> */
.L_x_2238:
[----:B------:R-:W-:Y:S02]  /*26260*/  IMAD.MOV.U32 R5, RZ, RZ, R32 ;  /* 0x000000ffff057224 */ /* 0x000fe400078e0020 */
.L_x_2239:
[----:B------:R-:W-:Y:S05]  /*26270*/  BSYNC B2 ;  /* 0x0000000000027941 */ /* 0x000fea0003800000 */
.L_x_2237:
        /* <DEDUP_REMOVED lines=16> */
.L_x_2243:
[----:B------:R-:W-:Y:S05]  /*26380*/  BSYNC B3 ;  /* 0x0000000000037941 */ /* 0x000fea0003800000 */
.L_x_2242:
        /* <DEDUP_REMOVED lines=42> */
.L_x_2241:
[----:B------:R-:W-:Y:S05]  /*26630*/  BSYNC B2 ;  /* 0x0000000000027941 */ /* 0x000fea0003800000 */
.L_x_2240:
        /* <DEDUP_REMOVED lines=18> */
.L_x_2244:
        /* <DEDUP_REMOVED lines=12> */
.L_x_2247:
[----:B------:R-:W-:Y:S02]  /*26820*/  IMAD.MOV.U32 R5, RZ, RZ, R32 ;  /* 0x000000ffff057224 */ /* 0x000fe400078e0020 */
.L_x_2248:
[----:B------:R-:W-:Y:S05]  /*26830*/  BSYNC B2 ;  /* 0x0000000000027941 */ /* 0x000fea0003800000 */
.L_x_2246:
        /* <DEDUP_REMOVED lines=16> */
.L_x_2252:
[----:B------:R-:W-:Y:S05]  /*26940*/  BSYNC B3 ;  /* 0x0000000000037941 */ /* 0x000fea0003800000 */
.L_x_2251:
        /* <DEDUP_REMOVED lines=42> */
.L_x_2250:
[----:B------:R-:W-:Y:S05]  /*26bf0*/  BSYNC B2 ;  /* 0x0000000000027941 */ /* 0x000fea0003800000 */
.L_x_2249:
        /* <DEDUP_REMOVED lines=10> */
.L_x_2245:
        /* <DEDUP_REMOVED lines=12> */
.L_x_2254:
[----:B------:R-:W-:Y:S02]  /*26d60*/  IMAD.MOV.U32 R5, RZ, RZ, R32 ;  /* 0x000000ffff057224 */ /* 0x000fe400078e0020 */
.L_x_2255:
[----:B------:R-:W-:Y:S05]  /*26d70*/  BSYNC B2 ;  /* 0x0000000000027941 */ /* 0x000fea0003800000 */
.L_x_2253:
        /* <DEDUP_REMOVED lines=16> */
.L_x_2259:
[----:B------:R-:W-:Y:S05]  /*26e80*/  BSYNC B3 ;  /* 0x0000000000037941 */ /* 0x000fea0003800000 */
.L_x_2258:
        /* <DEDUP_REMOVED lines=42> */
.L_x_2257:
[----:B------:R-:W-:Y:S05]  /*27130*/  BSYNC B2 ;  /* 0x0000000000027941 */ /* 0x000fea0003800000 */
.L_x_2256:
        /* <DEDUP_REMOVED lines=15> */
.L_x_2260:
        /* <DEDUP_REMOVED lines=12> */
.L_x_2263:
[----:B------:R-:W-:Y:S02]  /*272f0*/  IMAD.MOV.U32 R5, RZ, RZ, R32 ;  /* 0x000000ffff057224 */ /* 0x000fe400078e0020 */
.L_x_2264:
[----:B------:R-:W-:Y:S05]  /*27300*/  BSYNC B2 ;  /* 0x0000000000027941 */ /* 0x000fea0003800000 */
.L_x_2262:
        /* <DEDUP_REMOVED lines=16> */
.L_x_2268:
[----:B------:R-:W-:Y:S05]  /*27410*/  BSYNC B3 ;  /* 0x0000000000037941 */ /* 0x000fea0003800000 */
.L_x_2267:
        /* <DEDUP_REMOVED lines=42> */
.L_x_2266:
[----:B------:R-:W-:Y:S05]  /*276c0*/  BSYNC B2 ;  /* 0x0000000000027941 */ /* 0x000fea0003800000 */
.L_x_2265:
        /* <DEDUP_REMOVED lines=10> */
.L_x_2261:
        /* <DEDUP_REMOVED lines=12> */
.L_x_2270:
[----:B------:R-:W-:Y:S02]  /*27830*/  IMAD.MOV.U32 R5, RZ, RZ, R32 ;  /* 0x000000ffff057224 */ /* 0x000fe400078e0020 */
.L_x_2271:
[----:B------:R-:W-:Y:S05]  /*27840*/  BSYNC B2 ;  /* 0x0000000000027941 */ /* 0x000fea0003800000 */
.L_x_2269:
        /* <DEDUP_REMOVED lines=16> */
.L_x_2275:
[----:B------:R-:W-:Y:S05]  /*27950*/  BSYNC B3 ;  /* 0x0000000000037941 */ /* 0x000fea0003800000 */
.L_x_2274:
        /* <DEDUP_REMOVED lines=42> */
.L_x_2273:
[----:B------:R-:W-:Y:S05]  /*27c00*/  BSYNC B2 ;  /* 0x0000000000027941 */ /* 0x000fea0003800000 */
.L_x_2272:
        /* <DEDUP_REMOVED lines=15> */
.L_x_2276:
        /* <DEDUP_REMOVED lines=12> */
.L_x_2279:
[----:B------:R-:W-:Y:S02]  /*27dc0*/  IMAD.MOV.U32 R5, RZ, RZ, R32 ;  /* 0x000000ffff057224 */ /* 0x000fe400078e0020 */
.L_x_2280:
[----:B------:R-:W-:Y:S05]  /*27dd0*/  BSYNC B2 ;  /* 0x0000000000027941 */ /* 0x000fea0003800000 */
.L_x_2278:
        /* <DEDUP_REMOVED lines=16> */
.L_x_2284:
[----:B------:R-:W-:Y:S05]  /*27ee0*/  BSYNC B3 ;  /* 0x0000000000037941 */ /* 0x000fea0003800000 */
.L_x_2283:
        /* <DEDUP_REMOVED lines=42> */
.L_x_2282:
[----:B------:R-:W-:Y:S05]  /*28190*/  BSYNC B2 ;  /* 0x0000000000027941 */ /* 0x000fea0003800000 */
.L_x_2281:
        /* <DEDUP_REMOVED lines=10> */
.L_x_2277:
        /* <DEDUP_REMOVED lines=12> */
.L_x_2286:
[----:B------:R-:W-:Y:S02]  /*28300*/  IMAD.MOV.U32 R5, RZ, RZ, R32 ;  /* 0x000000ffff057224 */ /* 0x000fe400078e0020 */
.L_x_2287:
[----:B------:R-:W-:Y:S05]  /*28310*/  BSYNC B2 ;  /* 0x0000000000027941 */ /* 0x000fea0003800000 */
.L_x_2285:
        /* <DEDUP_REMOVED lines=16> */
.L_x_2291:
[----:B------:R-:W-:Y:S05]  /*28420*/  BSYNC B3 ;  /* 0x0000000000037941 */ /* 0x000fea0003800000 */
.L_x_2290:
        /* <DEDUP_REMOVED lines=42> */
.L_x_2289:
[----:B------:R-:W-:Y:S05]  /*286d0*/  BSYNC B2 ;  /* 0x0000000000027941 */ /* 0x000fea0003800000 */
.L_x_2288:
        /* <DEDUP_REMOVED lines=15> */
.L_x_2292:
        /* <DEDUP_REMOVED lines=12> */
.L_x_2295:
[----:B------:R-:W-:Y:S02]  /*28890*/  IMAD.MOV.U32 R5, RZ, RZ, R32 ;  /* 0x000000ffff057224 */ /* 0x000fe400078e0020 */
.L_x_2296:
[----:B------:R-:W-:Y:S05]  /*288a0*/  BSYNC B2 ;  /* 0x0000000000027941 */ /* 0x000fea0003800000 */
.L_x_2294:
        /* <DEDUP_REMOVED lines=16> */
.L_x_2300:
[----:B------:R-:W-:Y:S05]  /*289b0*/  BSYNC B3 ;  /* 0x0000000000037941 */ /* 0x000fea0003800000 */
.L_x_2299:
        /* <DEDUP_REMOVED lines=42> */
.L_x_2298:
[----:B------:R-:W-:Y:S05]  /*28c60*/  BSYNC B2 ;  /* 0x0000000000027941 */ /* 0x000fea0003800000 */
.L_x_2297:
        /* <DEDUP_REMOVED lines=10> */
.L_x_2293:
        /* <DEDUP_REMOVED lines=12> */
.L_x_2302:
[----:B------:R-:W-:Y:S02]  /*28dd0*/  IMAD.MOV.U32 R5, RZ, RZ, R32 ;  /* 0x000000ffff057224 */ /* 0x000fe400078e0020 */
.L_x_2303:
[----:B------:R-:W-:Y:S05]  /*28de0*/  BSYNC B2 ;  /* 0x0000000000027941 */ /* 0x000fea0003800000 */
.L_x_2301:
        /* <DEDUP_REMOVED lines=16> */
.L_x_2307:
[----:B------:R-:W-:Y:S05]  /*28ef0*/  BSYNC B3 ;  /* 0x0000000000037941 */ /* 0x000fea0003800000 */
.L_x_2306:
        /* <DEDUP_REMOVED lines=42> */
.L_x_2305:
[----:B------:R-:W-:Y:S05]  /*291a0*/  BSYNC B2 ;  /* 0x0000000000027941 */ /* 0x000fea0003800000 */
.L_x_2304:
        /* <DEDUP_REMOVED lines=13> */
.L_x_2308:
        /* <DEDUP_REMOVED lines=12> */
.L_x_2311:
[----:B------:R-:W-:Y:S02]  /*29340*/  IMAD.MOV.U32 R5, RZ, RZ, R32 ;  /* 0x000000ffff057224 */ /* 0x000fe400078e0020 */
.L_x_2312:
[----:B------:R-:W-:Y:S05]  /*29350*/  BSYNC B2 ;  /* 0x0000000000027941 */ /* 0x000fea0003800000 */
.L_x_2310:
        /* <DEDUP_REMOVED lines=16> */
.L_x_2316:
[----:B------:R-:W-:Y:S05]  /*29460*/  BSYNC B3 ;  /* 0x0000000000037941 */ /* 0x000fea0003800000 */
.L_x_2315:
        /* <DEDUP_REMOVED lines=42> */
.L_x_2314:
[----:B------:R-:W-:Y:S05]  /*29710*/  BSYNC B2 ;  /* 0x0000000000027941 */ /* 0x000fea0003800000 */
.L_x_2313:
        /* <DEDUP_REMOVED lines=10> */
.L_x_2309:
        /* <DEDUP_REMOVED lines=12> */
.L_x_2318:
[----:B------:R-:W-:Y:S02]  /*29880*/  IMAD.MOV.U32 R5, RZ, RZ, R32 ;  /* 0x000000ffff057224 */ /* 0x000fe400078e0020 */
.L_x_2319:
[----:B------:R-:W-:Y:S05]  /*29890*/  BSYNC B2 ;  /* 0x0000000000027941 */ /* 0x000fea0003800000 */
.L_x_2317:
        /* <DEDUP_REMOVED lines=16> */
.L_x_2323:
[----:B------:R-:W-:Y:S05]  /*299a0*/  BSYNC B3 ;  /* 0x0000000000037941 */ /* 0x000fea0003800000 */
.L_x_2322:
        /* <DEDUP_REMOVED lines=42> */
.L_x_2321:
[----:B------:R-:W-:Y:S05]  /*29c50*/  BSYNC B2 ;  /* 0x0000000000027941 */ /* 0x000fea0003800000 */
.L_x_2320:
        /* <DEDUP_REMOVED lines=13> */
.L_x_2324:
        /* <DEDUP_REMOVED lines=12> */
.L_x_2327:
[----:B------:R-:W-:Y:S02]  /*29df0*/  IMAD.MOV.U32 R5, RZ, RZ, R32 ;  /* 0x000000ffff057224 */ /* 0x000fe400078e0020 */
.L_x_2328:
[----:B------:R-:W-:Y:S05]  /*29e00*/  BSYNC B2 ;  /* 0x0000000000027941 */ /* 0x000fea0003800000 */
.L_x_2326:
        /* <DEDUP_REMOVED lines=16> */
.L_x_2332:
[----:B------:R-:W-:Y:S05]  /*29f10*/  BSYNC B3 ;  /* 0x0000000000037941 */ /* 0x000fea0003800000 */
.L_x_2331:
        /* <DEDUP_REMOVED lines=42> */
.L_x_2330:
[----:B------:R-:W-:Y:S05]  /*2a1c0*/  BSYNC B2 ;  /* 0x0000000000027941 */ /* 0x000fea0003800000 */
.L_x_2329:
        /* <DEDUP_REMOVED lines=10> */
.L_x_2325:
        /* <DEDUP_REMOVED lines=12> */
.L_x_2334:
[----:B------:R-:W-:Y:S02]  /*2a330*/  IMAD.MOV.U32 R5, RZ, RZ, R32 ;  /* 0x000000ffff057224 */ /* 0x000fe400078e0020 */
.L_x_2335:
[----:B------:R-:W-:Y:S05]  /*2a340*/  BSYNC B2 ;  /* 0x0000000000027941 */ /* 0x000fea0003800000 */
.L_x_2333:
        /* <DEDUP_REMOVED lines=16> */
.L_x_2339:
[----:B------:R-:W-:Y:S05]  /*2a450*/  BSYNC B3 ;  /* 0x0000000000037941 */ /* 0x000fea0003800000 */
.L_x_2338:
        /* <DEDUP_REMOVED lines=42> */
.L_x_2337:
[----:B------:R-:W-:Y:S05]  /*2a700*/  BSYNC B2 ;  /* 0x0000000000027941 */ /* 0x000fea0003800000 */
.L_x_2336:
        /* <DEDUP_REMOVED lines=13> */
.L_x_2340:
        /* <DEDUP_REMOVED lines=12> */
.L_x_2343:
[----:B------:R-:W-:Y:S02]  /*2a8a0*/  IMAD.MOV.U32 R5, RZ, RZ, R32 ;  /* 0x000000ffff057224 */ /* 0x000fe400078e0020 */
.L_x_2344:
[----:B------:R-:W-:Y:S05]  /*2a8b0*/  BSYNC B2 ;  /* 0x0000000000027941 */ /* 0x000fea0003800000 */
.L_x_2342:
        /* <DEDUP_REMOVED lines=16> */
.L_x_2348:
[----:B------:R-:W-:Y:S05]  /*2a9c0*/  BSYNC B3 ;  /* 0x0000000000037941 */ /* 0x000fea0003800000 */
.L_x_2347:
        /* <DEDUP_REMOVED lines=42> */
.L_x_2346:
[----:B------:R-:W-:Y:S05]  /*2ac70*/  BSYNC B2 ;  /* 0x0000000000027941 */ /* 0x000fea0003800000 */
.L_x_2345:
        /* <DEDUP_REMOVED lines=10> */
.L_x_2341:
        /* <DEDUP_REMOVED lines=12> */
.L_x_2350:
[----:B------:R-:W-:Y:S02]  /*2ade0*/  IMAD.MOV.U32 R5, RZ, RZ, R32 ;  /* 0x000000ffff057224 */ /* 0x000fe400078e0020 */
.L_x_2351:
[----:B------:R-:W-:Y:S05]  /*2adf0*/  BSYNC B2 ;  /* 0x0000000000027941 */ /* 0x000fea0003800000 */
.L_x_2349:
        /* <DEDUP_REMOVED lines=16> */
.L_x_2355:
[----:B------:R-:W-:Y:S05]  /*2af00*/  BSYNC B3 ;  /* 0x0000000000037941 */ /* 0x000fea0003800000 */
.L_x_2354:
        /* <DEDUP_REMOVED lines=42> */
.L_x_2353:
[----:B------:R-:W-:Y:S05]  /*2b1b0*/  BSYNC B2 ;  /* 0x0000000000027941 */ /* 0x000fea0003800000 */
.L_x_2352:
        /* <DEDUP_REMOVED lines=13> */
.L_x_2356:
        /* <DEDUP_REMOVED lines=12> */
.L_x_2359:
[----:B------:R-:W-:Y:S02]  /*2b350*/  IMAD.MOV.U32 R17, RZ, RZ, R32 ;  /* 0x000000ffff117224 */ /* 0x000fe400078e0020 */
.L_x_2360:
[----:B------:R-:W-:Y:S05]  /*2b360*/  BSYNC B2 ;  /* 0x0000000000027941 */ /* 0x000fea0003800000 */
.L_x_2358:
        /* <DEDUP_REMOVED lines=16> */
.L_x_2364:
[----:B------:R-:W-:Y:S05]  /*2b470*/  BSYNC B3 ;  /* 0x0000000000037941 */ /* 0x000fea0003800000 */
.L_x_2363:
        /* <DEDUP_REMOVED lines=42> */
.L_x_2362:
[----:B------:R-:W-:Y:S05]  /*2b720*/  BSYNC B2 ;  /* 0x0000000000027941 */ /* 0x000fea0003800000 */
.L_x_2361:
        /* <DEDUP_REMOVED lines=10> */
.L_x_2357:
        /* <DEDUP_REMOVED lines=54> */
.L_x_2365:
[----:B------:R-:W-:Y:S02]  /*2bb30*/  IADD3 R54, R54, 0x20, RZ ;  /* 0x0000002036367810 */ /* 0x000fe40007ffe0ff */
.L_x_2236:
[----:B------:R-:W-:Y:S05]  /*2bb40*/  BSYNC B1 ;  /* 0x0000000000017941 */ /* 0x000fea0003800000 */
.L_x_2235:
        /* <DEDUP_REMOVED lines=30> */
.L_x_2369:
[----:B------:R-:W-:Y:S02]  /*2bd30*/  IMAD.MOV.U32 R3, RZ, RZ, R32 ;  /* 0x000000ffff037224 */ /* 0x000fe400078e0020 */
.L_x_2370:
[----:B------:R-:W-:Y:S05]  /*2bd40*/  BSYNC B2 ;  /* 0x0000000000027941 */ /* 0x000fea0003800000 */
.L_x_2368:
        /* <DEDUP_REMOVED lines=16> */
.L_x_2374:
[----:B------:R-:W-:Y:S05]  /*2be50*/  BSYNC B3 ;  /* 0x0000000000037941 */ /* 0x000fea0003800000 */
.L_x_2373:
        /* <DEDUP_REMOVED lines=42> */
.L_x_2372:
[----:B------:R-:W-:Y:S05]  /*2c100*/  BSYNC B2 ;  /* 0x0000000000027941 */ /* 0x000fea0003800000 */
.L_x_2371:
        /* <DEDUP_REMOVED lines=18> */
.L_x_2375:
        /* <DEDUP_REMOVED lines=12> */
.L_x_2378:
[----:B------:R-:W-:Y:S02]  /*2c2f0*/  IMAD.MOV.U32 R3, RZ, RZ, R32 ;  /* 0x000000ffff037224 */ /* 0x000fe400078e0020 */
.L_x_2379:
[----:B------:R-:W-:Y:S05]  /*2c300*/  BSYNC B2 ;  /* 0x0000000000027941 */ /* 0x000fea0003800000 */
.L_x_2377:
        /* <DEDUP_REMOVED lines=16> */
.L_x_2383:
[----:B------:R-:W-:Y:S05]  /*2c410*/  BSYNC B3 ;  /* 0x0000000000037941 */ /* 0x000fea0003800000 */
.L_x_2382:
        /* <DEDUP_REMOVED lines=42> */
.L_x_2381:
[----:B------:R-:W-:Y:S05]  /*2c6c0*/  BSYNC B2 ;  /* 0x0000000000027941 */ /* 0x000fea0003800000 */
.L_x_2380:
        /* <DEDUP_REMOVED lines=10> */
.L_x_2376:
        /* <DEDUP_REMOVED lines=12> */
.L_x_2385:
[----:B------:R-:W-:Y:S02]  /*2c830*/  IMAD.MOV.U32 R3, RZ, RZ, R32 ;  /* 0x000000ffff037224 */ /* 0x000fe400078e0020 */
.L_x_2386:
[----:B------:R-:W-:Y:S05]  /*2c840*/  BSYNC B2 ;  /* 0x0000000000027941 */ /* 0x000fea0003800000 */
.L_x_2384:
        /* <DEDUP_REMOVED lines=16> */
.L_x_2390:
[----:B------:R-:W-:Y:S05]  /*2c950*/  BSYNC B3 ;  /* 0x0000000000037941 */ /* 0x000fea0003800000 */
.L_x_2389:
        /* <DEDUP_REMOVED lines=42> */
.L_x_2388:
[----:B------:R-:W-:Y:S05]  /*2cc00*/  BSYNC B2 ;  /* 0x0000000000027941 */ /* 0x000fea0003800000 */
.L_x_2387:
        /* <DEDUP_REMOVED lines=15> */
.L_x_2391:
        /* <DEDUP_REMOVED lines=12> */
.L_x_2394:
[----:B------:R-:W-:Y:S02]  /*2cdc0*/  IMAD.MOV.U32 R3, RZ, RZ, R32 ;  /* 0x000000ffff037224 */ /* 0x000fe400078e0020 */
.L_x_2395:
[----:B------:R-:W-:Y:S05]  /*2cdd0*/  BSYNC B2 ;  /* 0x0000000000027941 */ /* 0x000fea0003800000 */
.L_x_2393:
        /* <DEDUP_REMOVED lines=16> */
.L_x_2399:
[----:B------:R-:W-:Y:S05]  /*2cee0*/  BSYNC B3 ;  /* 0x0000000000037941 */ /* 0x000fea0003800000 */
.L_x_2398:
        /* <DEDUP_REMOVED lines=42> */
.L_x_2397:
[----:B------:R-:W-:Y:S05]  /*2d190*/  BSYNC B2 ;  /* 0x0000000000027941 */ /* 0x000fea0003800000 */
.L_x_2396:
        /* <DEDUP_REMOVED lines=10> */
.L_x_2392:
        /* <DEDUP_REMOVED lines=12> */
.L_x_2401:
[----:B------:R-:W-:Y:S02]  /*2d300*/  IMAD.MOV.U32 R3, RZ, RZ, R32 ;  /* 0x000000ffff037224 */ /* 0x000fe400078e0020 */
.L_x_2402:
[----:B------:R-:W-:Y:S05]  /*2d310*/  BSYNC B2 ;  /* 0x0000000000027941 */ /* 0x000fea0003800000 */
.L_x_2400:
        /* <DEDUP_REMOVED lines=16> */
.L_x_2406:
[----:B------:R-:W-:Y:S05]  /*2d420*/  BSYNC B3 ;  /* 0x0000000000037941 */ /* 0x000fea0003800000 */
.L_x_2405:
        /* <DEDUP_REMOVED lines=42> */
.L_x_2404:
[----:B------:R-:W-:Y:S05]  /*2d6d0*/  BSYNC B2 ;  /* 0x0000000000027941 */ /* 0x000fea0003800000 */
.L_x_2403:
        /* <DEDUP_REMOVED lines=15> */
.L_x_2407:
        /* <DEDUP_REMOVED lines=12> */
.L_x_2410:
[----:B------:R-:W-:Y:S02]  /*2d890*/  IMAD.MOV.U32 R3, RZ, RZ, R32 ;  /* 0x000000ffff037224 */ /* 0x000fe400078e0020 */
.L_x_2411:
[----:B------:R-:W-:Y:S05]  /*2d8a0*/  BSYNC B2 ;  /* 0x0000000000027941 */ /* 0x000fea0003800000 */
.L_x_2409:
        /* <DEDUP_REMOVED lines=16> */
.L_x_2415:
[----:B------:R-:W-:Y:S05]  /*2d9b0*/  BSYNC B3 ;  /* 0x0000000000037941 */ /* 0x000fea0003800000 */
.L_x_2414:
        /* <DEDUP_REMOVED lines=42> */
.L_x_2413:
[----:B------:R-:W-:Y:S05]  /*2dc60*/  BSYNC B2 ;  /* 0x0000000000027941 */ /* 0x000fea0003800000 */
.L_x_2412:
        /* <DEDUP_REMOVED lines=10> */
.L_x_2408:
        /* <DEDUP_REMOVED lines=12> */
.L_x_2417:
[----:B------:R-:W-:Y:S02]  /*2ddd0*/  IMAD.MOV.U32 R3, RZ, RZ, R32 ;  /* 0x000000ffff037224 */ /* 0x000fe400078e0020 */
.L_x_2418:
[----:B------:R-:W-:Y:S05]  /*2dde0*/  BSYNC B2 ;  /* 0x0000000000027941 */ /* 0x000fea0003800000 */
.L_x_2416:
        /* <DEDUP_REMOVED lines=16> */
.L_x_2422:
[----:B------:R-:W-:Y:S05]  /*2def0*/  BSYNC B3 ;  /* 0x0000000000037941 */ /* 0x000fea0003800000 */
.L_x_2421:
        /* <DEDUP_REMOVED lines=42> */
.L_x_2420:
[----:B------:R-:W-:Y:S05]  /*2e1a0*/  BSYNC B2 ;  /* 0x0000000000027941 */ /* 0x000fea0003800000 */
.L_x_2419:
        /* <DEDUP_REMOVED lines=15> */
.L_x_2423:
        /* <DEDUP_REMOVED lines=12> */
.L_x_2426:
[----:B------:R-:W-:Y:S02]  /*2e360*/  IMAD.MOV.U32 R3, RZ, RZ, R32 ;  /* 0x000000ffff037224 */ /* 0x000fe400078e0020 */
.L_x_2427:
[----:B------:R-:W-:Y:S05]  /*2e370*/  BSYNC B2 ;  /* 0x0000000000027941 */ /* 0x000fea0003800000 */
.L_x_2425:
        /* <DEDUP_REMOVED lines=16> */
.L_x_2431:
[----:B------:R-:W-:Y:S05]  /*2e480*/  BSYNC B3 ;  /* 0x0000000000037941 */ /* 0x000fea0003800000 */
.L_x_2430:
        /* <DEDUP_REMOVED lines=42> */
.L_x_2429:
[----:B------:R-:W-:Y:S05]  /*2e730*/  BSYNC B2 ;  /* 0x0000000000027941 */ /* 0x000fea0003800000 */
.L_x_2428:
        /* <DEDUP_REMOVED lines=10> */
.L_x_2424:
        /* <DEDUP_REMOVED lines=12> */
.L_x_2433:
[----:B------:R-:W-:Y:S02]  /*2e8a0*/  IMAD.MOV.U32 R3, RZ, RZ, R32 ;  /* 0x000000ffff037224 */ /* 0x000fe400078e0020 */
.L_x_2434:
[----:B------:R-:W-:Y:S05]  /*2e8b0*/  BSYNC B2 ;  /* 0x0000000000027941 */ /* 0x000fea0003800000 */
.L_x_2432:
        /* <DEDUP_REMOVED lines=16> */
.L_x_2438:
[----:B------:R-:W-:Y:S05]  /*2e9c0*/  BSYNC B3 ;  /* 0x0000000000037941 */ /* 0x000fea0003800000 */
.L_x_2437:
        /* <DEDUP_REMOVED lines=42> */
.L_x_2436:
[----:B------:R-:W-:Y:S05]  /*2ec70*/  BSYNC B2 ;  /* 0x0000000000027941 */ /* 0x000fea0003800000 */
.L_x_2435:
        /* <DEDUP_REMOVED lines=13> */
.L_x_2439:
        /* <DEDUP_REMOVED lines=12> */
.L_x_2442:
[----:B------:R-:W-:Y:S02]  /*2ee10*/  IMAD.MOV.U32 R3, RZ, RZ, R32 ;  /* 0x000000ffff037224 */ /* 0x000fe400078e0020 */
.L_x_2443:
[----:B------:R-:W-:Y:S05]  /*2ee20*/  BSYNC B2 ;  /* 0x0000000000027941 */ /* 0x000fea0003800000 */
.L_x_2441:
        /* <DEDUP_REMOVED lines=16> */
.L_x_2447:
[----:B------:R-:W-:Y:S05]  /*2ef30*/  BSYNC B3 ;  /* 0x0000000000037941 */ /* 0x000fea0003800000 */
.L_x_2446:
        /* <DEDUP_REMOVED lines=42> */
.L_x_2445:
[----:B------:R-:W-:Y:S05]  /*2f1e0*/  BSYNC B2 ;  /* 0x0000000000027941 */ /* 0x000fea0003800000 */
.L_x_2444:
        /* <DEDUP_REMOVED lines=10> */
.L_x_2440:
        /* <DEDUP_REMOVED lines=12> */
.L_x_2449:
[----:B------:R-:W-:Y:S02]  /*2f350*/  IMAD.MOV.U32 R3, RZ, RZ, R32 ;  /* 0x000000ffff037224 */ /* 0x000fe400078e0020 */
.L_x_2450:
[----:B------:R-:W-:Y:S05]  /*2f360*/  BSYNC B2 ;  /* 0x0000000000027941 */ /* 0x000fea0003800000 */
.L_x_2448:
        /* <DEDUP_REMOVED lines=16> */
.L_x_2454:
[----:B------:R-:W-:Y:S05]  /*2f470*/  BSYNC B3 ;  /* 0x0000000000037941 */ /* 0x000fea0003800000 */
.L_x_2453:
        /* <DEDUP_REMOVED lines=42> */
.L_x_2452:
[----:B------:R-:W-:Y:S05]  /*2f720*/  BSYNC B2 ;  /* 0x0000000000027941 */ /* 0x000fea0003800000 */
.L_x_2451:
        /* <DEDUP_REMOVED lines=13> */
.L_x_2455:
        /* <DEDUP_REMOVED lines=12> */
.L_x_2458:
[----:B------:R-:W-:Y:S02]  /*2f8c0*/  IMAD.MOV.U32 R3, RZ, RZ, R32 ;  /* 0x000000ffff037224 */ /* 0x000fe400078e0020 */
.L_x_2459:
[----:B------:R-:W-:Y:S05]  /*2f8d0*/  BSYNC B2 ;  /* 0x0000000000027941 */ /* 0x000fea0003800000 */
.L_x_2457:
        /* <DEDUP_REMOVED lines=16> */
.L_x_2463:
[----:B------:R-:W-:Y:S05]  /*2f9e0*/  BSYNC B3 ;  /* 0x0000000000037941 */ /* 0x000fea0003800000 */
.L_x_2462:
        /* <DEDUP_REMOVED lines=42> */
.L_x_2461:
[----:B------:R-:W-:Y:S05]  /*2fc90*/  BSYNC B2 ;  /* 0x0000000000027941 */ /* 0x000fea0003800000 */
.L_x_2460:
        /* <DEDUP_REMOVED lines=10> */
.L_x_2456:
        /* <DEDUP_REMOVED lines=12> */
.L_x_2465:
[----:B------:R-:W-:Y:S02]  /*2fe00*/  IMAD.MOV.U32 R3, RZ, RZ, R32 ;  /* 0x000000ffff037224 */ /* 0x000fe400078e0020 */
.L_x_2466:
[----:B------:R-:W-:Y:S05]  /*2fe10*/  BSYNC B2 ;  /* 0x0000000000027941 */ /* 0x000fea0003800000 */
.L_x_2464:
        /* <DEDUP_REMOVED lines=16> */
.L_x_2470:
[----:B------:R-:W-:Y:S05]  /*2ff20*/  BSYNC B3 ;  /* 0x0000000000037941 */ /* 0x000fea0003800000 */
.L_x_2469:
        /* <DEDUP_REMOVED lines=42> */
.L_x_2468:
[----:B------:R-:W-:Y:S05]  /*301d0*/  BSYNC B2 ;  /* 0x0000000000027941 */ /* 0x000fea0003800000 */
.L_x_2467:
        /* <DEDUP_REMOVED lines=13> */
.L_x_2471:
        /* <DEDUP_REMOVED lines=12> */
.L_x_2474:
[----:B------:R-:W-:Y:S02]  /*30370*/  IMAD.MOV.U32 R3, RZ, RZ, R32 ;  /* 0x000000ffff037224 */ /* 0x000fe400078e0020 */
.L_x_2475:
[----:B------:R-:W-:Y:S05]  /*30380*/  BSYNC B2 ;  /* 0x0000000000027941 */ /* 0x000fea0003800000 */
.L_x_2473:
        /* <DEDUP_REMOVED lines=16> */
.L_x_2479:
[----:B------:R-:W-:Y:S05]  /*30490*/  BSYNC B3 ;  /* 0x0000000000037941 */ /* 0x000fea0003800000 */
.L_x_2478:
        /* <DEDUP_REMOVED lines=42> */
.L_x_2477:
[----:B------:R-:W-:Y:S05]  /*30740*/  BSYNC B2 ;  /* 0x0000000000027941 */ /* 0x000fea0003800000 */
.L_x_2476:
        /* <DEDUP_REMOVED lines=10> */
.L_x_2472:
        /* <DEDUP_REMOVED lines=12> */
.L_x_2481:
[----:B------:R-:W-:Y:S02]  /*308b0*/  IMAD.MOV.U32 R3, RZ, RZ, R32 ;  /* 0x000000ffff037224 */ /* 0x000fe400078e0020 */
.L_x_2482:
[----:B------:R-:W-:Y:S05]  /*308c0*/  BSYNC B2 ;  /* 0x0000000000027941 */ /* 0x000fea0003800000 */
.L_x_2480:
        /* <DEDUP_REMOVED lines=16> */
.L_x_2486:
[----:B------:R-:W-:Y:S05]  /*309d0*/  BSYNC B3 ;  /* 0x0000000000037941 */ /* 0x000fea0003800000 */
.L_x_2485:
        /* <DEDUP_REMOVED lines=42> */
.L_x_2484:
[----:B------:R-:W-:Y:S05]  /*30c80*/  BSYNC B2 ;  /* 0x0000000000027941 */ /* 0x000fea0003800000 */
.L_x_2483:
        /* <DEDUP_REMOVED lines=13> */
.L_x_2487:
        /* <DEDUP_REMOVED lines=12> */
.L_x_2490:
[----:B------:R-:W-:Y:S02]  /*30e20*/  IMAD.MOV.U32 R17, RZ, RZ, R32 ;  /* 0x000000ffff117224 */ /* 0x000fe400078e0020 */
.L_x_2491:
[----:B------:R-:W-:Y:S05]  /*30e30*/  BSYNC B2 ;  /* 0x0000000000027941 */ /* 0x000fea0003800000 */
.L_x_2489:
        /* <DEDUP_REMOVED lines=16> */
.L_x_2495:
[----:B------:R-:W-:Y:S05]  /*30f40*/  BSYNC B3 ;  /* 0x0000000000037941 */ /* 0x000fea0003800000 */
.L_x_2494:
        /* <DEDUP_REMOVED lines=42> */
.L_x_2493:
[----:B------:R-:W-:Y:S05]  /*311f0*/  BSYNC B2 ;  /* 0x0000000000027941 */ /* 0x000fea0003800000 */
.L_x_2492:
        /* <DEDUP_REMOVED lines=10> */
.L_x_2488:
        /* <DEDUP_REMOVED lines=54> */
.L_x_2496:
[----:B------:R-:W-:Y:S02]  /*31600*/  IADD3 R54, R54, 0x20, RZ ;  /* 0x0000002036367810 */ /* 0x000fe40007ffe0ff */
.L_x_2367:
[----:B------:R-:W-:Y:S05]  /*31610*/  BSYNC B1 ;  /* 0x0000000000017941 */ /* 0x000fea0003800000 */
.L_x_2366:
        /* <DEDUP_REMOVED lines=30> */
.L_x_2500:
[----:B------:R-:W-:Y:S02]  /*31800*/  IMAD.MOV.U32 R0, RZ, RZ, R32 ;  /* 0x000000ffff007224 */ /* 0x000fe400078e0020 */
.L_x_2501:
[----:B------:R-:W-:Y:S05]  /*31810*/  BSYNC B2 ;  /* 0x0000000000027941 */ /* 0x000fea0003800000 */
.L_x_2499:
        /* <DEDUP_REMOVED lines=16> */
.L_x_2505:
[----:B------:R-:W-:Y:S05]  /*31920*/  BSYNC B3 ;  /* 0x0000000000037941 */ /* 0x000fea0003800000 */
.L_x_2504:
        /* <DEDUP_REMOVED lines=42> */
.L_x_2503:
[----:B------:R-:W-:Y:S05]  /*31bd0*/  BSYNC B2 ;  /* 0x0000000000027941 */ /* 0x000fea0003800000 */
.L_x_2502:
        /* <DEDUP_REMOVED lines=18> */
.L_x_2506:
        /* <DEDUP_REMOVED lines=12> */
.L_x_2509:
[----:B------:R-:W-:Y:S02]  /*31dc0*/  IMAD.MOV.U32 R0, RZ, RZ, R32 ;  /* 0x000000ffff007224 */ /* 0x000fe400078e0020 */
.L_x_2510:
[----:B------:R-:W-:Y:S05]  /*31dd0*/  BSYNC B2 ;  /* 0x0000000000027941 */ /* 0x000fea0003800000 */
.L_x_2508:
        /* <DEDUP_REMOVED lines=16> */
.L_x_2514:
[----:B------:R-:W-:Y:S05]  /*31ee0*/  BSYNC B3 ;  /* 0x0000000000037941 */ /* 0x000fea0003800000 */
.L_x_2513:
        /* <DEDUP_REMOVED lines=42> */
.L_x_2512:
[----:B------:R-:W-:Y:S05]  /*32190*/  BSYNC B2 ;  /* 0x0000000000027941 */ /* 0x000fea0003800000 */
.L_x_2511:
        /* <DEDUP_REMOVED lines=10> */
.L_x_2507:
        /* <DEDUP_REMOVED lines=12> */
.L_x_2516:
[----:B------:R-:W-:Y:S02]  /*32300*/  IMAD.MOV.U32 R0, RZ, RZ, R32 ;  /* 0x000000ffff007224 */ /* 0x000fe400078e0020 */
.L_x_2517:
[----:B------:R-:W-:Y:S05]  /*32310*/  BSYNC B2 ;  /* 0x0000000000027941 */ /* 0x000fea0003800000 */
.L_x_2515:
        /* <DEDUP_REMOVED lines=16> */
.L_x_2521:
[----:B------:R-:W-:Y:S05]  /*32420*/  BSYNC B3 ;  /* 0x0000000000037941 */ /* 0x000fea0003800000 */
.L_x_2520:
        /* <DEDUP_REMOVED lines=42> */
.L_x_2519:
[----:B------:R-:W-:Y:S05]  /*326d0*/  BSYNC B2 ;  /* 0x0000000000027941 */ /* 0x000fea0003800000 */
.L_x_2518:
        /* <DEDUP_REMOVED lines=15> */
.L_x_2522:
        /* <DEDUP_REMOVED lines=12> */
.L_x_2525:
[----:B------:R-:W-:Y:S02]  /*32890*/  IMAD.MOV.U32 R0, RZ, RZ, R32 ;  /* 0x000000ffff007224 */ /* 0x000fe400078e0020 */
.L_x_2526:
[----:B------:R-:W-:Y:S05]  /*328a0*/  BSYNC B2 ;  /* 0x0000000000027941 */ /* 0x000fea0003800000 */
.L_x_2524:
        /* <DEDUP_REMOVED lines=16> */
.L_x_2530:
[----:B------:R-:W-:Y:S05]  /*329b0*/  BSYNC B3 ;  /* 0x0000000000037941 */ /* 0x000fea0003800000 */
.L_x_2529:
        /* <DEDUP_REMOVED lines=42> */
.L_x_2528:
[----:B------:R-:W-:Y:S05]  /*32c60*/  BSYNC B2 ;  /* 0x0000000000027941 */ /* 0x000fea0003800000 */
.L_x_2527:
        /* <DEDUP_REMOVED lines=10> */
.L_x_2523:
        /* <DEDUP_REMOVED lines=12> */
.L_x_2532:
[----:B------:R-:W-:Y:S02]  /*32dd0*/  IMAD.MOV.U32 R0, RZ, RZ, R32 ;  /* 0x000000ffff007224 */ /* 0x000fe400078e0020 */
.L_x_2533:
[----:B------:R-:W-:Y:S05]  /*32de0*/  BSYNC B2 ;  /* 0x0000000000027941 */ /* 0x000fea0003800000 */
.L_x_2531:
        /* <DEDUP_REMOVED lines=16> */
.L_x_2537:
[----:B------:R-:W-:Y:S05]  /*32ef0*/  BSYNC B3 ;  /* 0x0000000000037941 */ /* 0x000fea0003800000 */
.L_x_2536:
        /* <DEDUP_REMOVED lines=42> */
.L_x_2535:
[----:B------:R-:W-:Y:S05]  /*331a0*/  BSYNC B2 ;  /* 0x0000000000027941 */ /* 0x000fea0003800000 */
.L_x_2534:
        /* <DEDUP_REMOVED lines=15> */
.L_x_2538:
        /* <DEDUP_REMOVED lines=12> */
.L_x_2541:
[----:B------:R-:W-:Y:S02]  /*33360*/  IMAD.MOV.U32 R0, RZ, RZ, R32 ;  /* 0x000000ffff007224 */ /* 0x000fe400078e0020 */
.L_x_2542:
[----:B------:R-:W-:Y:S05]  /*33370*/  BSYNC B2 ;  /* 0x0000000000027941 */ /* 0x000fea0003800000 */
.L_x_2540:
        /* <DEDUP_REMOVED lines=16> */
.L_x_2546:
[----:B------:R-:W-:Y:S05]  /*33480*/  BSYNC B3 ;  /* 0x0000000000037941 */ /* 0x000fea0003800000 */
.L_x_2545:
        /* <DEDUP_REMOVED lines=42> */
.L_x_2544:
[----:B------:R-:W-:Y:S05]  /*33730*/  BSYNC B2 ;  /* 0x0000000000027941 */ /* 0x000fea0003800000 */
.L_x_2543:
        /* <DEDUP_REMOVED lines=10> */
.L_x_2539:
        /* <DEDUP_REMOVED lines=12> */
.L_x_2548:
[----:B------:R-:W-:Y:S02]  /*338a0*/  IMAD.MOV.U32 R0, RZ, RZ, R32 ;  /* 0x000000ffff007224 */ /* 0x000fe400078e0020 */
.L_x_2549:
[----:B------:R-:W-:Y:S05]  /*338b0*/  BSYNC B2 ;  /* 0x0000000000027941 */ /* 0x000fea0003800000 */
.L_x_2547:
        /* <DEDUP_REMOVED lines=16> */
.L_x_2553:
[----:B------:R-:W-:Y:S05]  /*339c0*/  BSYNC B3 ;  /* 0x0000000000037941 */ /* 0x000fea0003800000 */
.L_x_2552:
        /* <DEDUP_REMOVED lines=42> */
.L_x_2551:
[----:B------:R-:W-:Y:S05]  /*33c70*/  BSYNC B2 ;  /* 0x0000000000027941 */ /* 0x000fea0003800000 */
.L_x_2550:
        /* <DEDUP_REMOVED lines=15> */
.L_x_2554:
        /* <DEDUP_REMOVED lines=12> */
.L_x_2557:
[----:B------:R-:W-:Y:S02]  /*33e30*/  IMAD.MOV.U32 R0, RZ, RZ, R32 ;  /* 0x000000ffff007224 */ /* 0x000fe400078e0020 */
.L_x_2558:
[----:B------:R-:W-:Y:S05]  /*33e40*/  BSYNC B2 ;  /* 0x0000000000027941 */ /* 0x000fea0003800000 */
.L_x_2556:
        /* <DEDUP_REMOVED lines=16> */
.L_x_2562:
[----:B------:R-:W-:Y:S05]  /*33f50*/  BSYNC B3 ;  /* 0x0000000000037941 */ /* 0x000fea0003800000 */
.L_x_2561:
        /* <DEDUP_REMOVED lines=42> */
.L_x_2560:
[----:B------:R-:W-:Y:S05]  /*34200*/  BSYNC B2 ;  /* 0x0000000000027941 */ /* 0x000fea0003800000 */
.L_x_2559:
        /* <DEDUP_REMOVED lines=10> */
.L_x_2555:
        /* <DEDUP_REMOVED lines=12> */
.L_x_2564:
[----:B------:R-:W-:Y:S02]  /*34370*/  IMAD.MOV.U32 R0, RZ, RZ, R32 ;  /* 0x000000ffff007224 */ /* 0x000fe400078e0020 */
.L_x_2565:
[----:B------:R-:W-:Y:S05]  /*34380*/  BSYNC B2 ;  /* 0x0000000000027941 */ /* 0x000fea0003800000 */
.L_x_2563:
        /* <DEDUP_REMOVED lines=16> */
.L_x_2569:
[----:B------:R-:W-:Y:S05]  /*34490*/  BSYNC B3 ;  /* 0x0000000000037941 */ /* 0x000fea0003800000 */
.L_x_2568:
        /* <DEDUP_REMOVED lines=42> */
.L_x_2567:
[----:B------:R-:W-:Y:S05]  /*34740*/  BSYNC B2 ;  /* 0x0000000000027941 */ /* 0x000fea0003800000 */
.L_x_2566:
        /* <DEDUP_REMOVED lines=13> */
.L_x_2570:
        /* <DEDUP_REMOVED lines=12> */
.L_x_2573:
[----:B------:R-:W-:Y:S02]  /*348e0*/  IMAD.MOV.U32 R0, RZ, RZ, R32 ;  /* 0x000000ffff007224 */ /* 0x000fe400078e0020 */
.L_x_2574:
[----:B------:R-:W-:Y:S05]  /*348f0*/  BSYNC B2 ;  /* 0x0000000000027941 */ /* 0x000fea0003800000 */
.L_x_2572:
        /* <DEDUP_REMOVED lines=16> */
.L_x_2578:
[----:B------:R-:W-:Y:S05]  /*34a00*/  BSYNC B3 ;  /* 0x0000000000037941 */ /* 0x000fea0003800000 */
.L_x_2577:
        /* <DEDUP_REMOVED lines=42> */
.L_x_2576:
[----:B------:R-:W-:Y:S05]  /*34cb0*/  BSYNC B2 ;  /* 0x0000000000027941 */ /* 0x000fea0003800000 */
.L_x_2575:
        /* <DEDUP_REMOVED lines=10> */
.L_x_2571:
        /* <DEDUP_REMOVED lines=12> */
.L_x_2580:
[----:B------:R-:W-:Y:S02]  /*34e20*/  IMAD.MOV.U32 R0, RZ, RZ, R32 ;  /* 0x000000ffff007224 */ /* 0x000fe400078e0020 */
.L_x_2581:
[----:B------:R-:W-:Y:S05]  /*34e30*/  BSYNC B2 ;  /* 0x0000000000027941 */ /* 0x000fea0003800000 */
.L_x_2579:
        /* <DEDUP_REMOVED lines=16> */
.L_x_2585:
[----:B------:R-:W-:Y:S05]  /*34f40*/  BSYNC B3 ;  /* 0x0000000000037941 */ /* 0x000fea0003800000 */
.L_x_2584:
        /* <DEDUP_REMOVED lines=42> */
.L_x_2583:
[----:B------:R-:W-:Y:S05]  /*351f0*/  BSYNC B2 ;  /* 0x0000000000027941 */ /* 0x000fea0003800000 */
.L_x_2582:
        /* <DEDUP_REMOVED lines=13> */
.L_x_2586:
        /* <DEDUP_REMOVED lines=12> */
.L_x_2589:
[----:B------:R-:W-:Y:S02]  /*35390*/  IMAD.MOV.U32 R0, RZ, RZ, R32 ;  /* 0x000000ffff007224 */ /* 0x000fe400078e0020 */
.L_x_2590:
[----:B------:R-:W-:Y:S05]  /*353a0*/  BSYNC B2 ;  /* 0x0000000000027941 */ /* 0x000fea0003800000 */
.L_x_2588:
        /* <DEDUP_REMOVED lines=16> */
.L_x_2594:
[----:B------:R-:W-:Y:S05]  /*354b0*/  BSYNC B3 ;  /* 0x0000000000037941 */ /* 0x000fea0003800000 */
.L_x_2593:
        /* <DEDUP_REMOVED lines=42> */
.L_x_2592:
[----:B------:R-:W-:Y:S05]  /*35760*/  BSYNC B2 ;  /* 0x0000000000027941 */ /* 0x000fea0003800000 */
.L_x_2591:
        /* <DEDUP_REMOVED lines=10> */
.L_x_2587:
        /* <DEDUP_REMOVED lines=12> */
.L_x_2596:
[----:B------:R-:W-:Y:S02]  /*358d0*/  IMAD.MOV.U32 R0, RZ, RZ, R32 ;  /* 0x000000ffff007224 */ /* 0x000fe400078e0020 */
.L_x_2597:
[----:B------:R-:W-:Y:S05]  /*358e0*/  BSYNC B2 ;  /* 0x0000000000027941 */ /* 0x000fea0003800000 */
.L_x_2595:
        /* <DEDUP_REMOVED lines=16> */
.L_x_2601:
[----:B------:R-:W-:Y:S05]  /*359f0*/  BSYNC B3 ;  /* 0x0000000000037941 */ /* 0x000fea0003800000 */
.L_x_2600:
        /* <DEDUP_REMOVED lines=42> */
.L_x_2599:
[----:B------:R-:W-:Y:S05]  /*35ca0*/  BSYNC B2 ;  /* 0x0000000000027941 */ /* 0x000fea0003800000 */
.L_x_2598:
        /* <DEDUP_REMOVED lines=13> */
.L_x_2602:
        /* <DEDUP_REMOVED lines=12> */
.L_x_2605:
[----:B------:R-:W-:Y:S02]  /*35e40*/  IMAD.MOV.U32 R0, RZ, RZ, R32 ;  /* 0x000000ffff007224 */ /* 0x000fe400078e0020 */
.L_x_2606:
[----:B------:R-:W-:Y:S05]  /*35e50*/  BSYNC B2 ;  /* 0x0000000000027941 */ /* 0x000fea0003800000 */
.L_x_2604:
        /* <DEDUP_REMOVED lines=16> */
.L_x_2610:
[----:B------:R-:W-:Y:S05]  /*35f60*/  BSYNC B3 ;  /* 0x0000000000037941 */ /* 0x000fea0003800000 */
.L_x_2609:
        /* <DEDUP_REMOVED lines=42> */
.L_x_2608:
[----:B------:R-:W-:Y:S05]  /*36210*/  BSYNC B2 ;  /* 0x0000000000027941 */ /* 0x000fea0003800000 */
.L_x_2607:
        /* <DEDUP_REMOVED lines=10> */
.L_x_2603:
        /* <DEDUP_REMOVED lines=12> */
.L_x_2612:
[----:B------:R-:W-:Y:S02]  /*36380*/  IMAD.MOV.U32 R0, RZ, RZ, R32 ;  /* 0x000000ffff007224 */ /* 0x000fe400078e0020 */
.L_x_2613:
[----:B------:R-:W-:Y:S05]  /*36390*/  BSYNC B2 ;  /* 0x0000000000027941 */ /* 0x000fea0003800000 */
.L_x_2611:
        /* <DEDUP_REMOVED lines=16> */
.L_x_2617:
[----:B------:R-:W-:Y:S05]  /*364a0*/  BSYNC B3 ;  /* 0x0000000000037941 */ /* 0x000fea0003800000 */
.L_x_2616:
        /* <DEDUP_REMOVED lines=42> */
.L_x_2615:
[----:B------:R-:W-:Y:S05]  /*36750*/  BSYNC B2 ;  /* 0x0000000000027941 */ /* 0x000fea0003800000 */
.L_x_2614:
        /* <DEDUP_REMOVED lines=13> */
.L_x_2618:
        /* <DEDUP_REMOVED lines=12> */
.L_x_2621:
[----:B------:R-:W-:Y:S02]  /*368f0*/  IMAD.MOV.U32 R17, RZ, RZ, R32 ;  /* 0x000000ffff117224 */ /* 0x000fe400078e0020 */
.L_x_2622:
[----:B------:R-:W-:Y:S05]  /*36900*/  BSYNC B2 ;  /* 0x0000000000027941 */ /* 0x000fea0003800000 */
.L_x_2620:
        /* <DEDUP_REMOVED lines=16> */
.L_x_2626:
[----:B------:R-:W-:Y:S05]  /*36a10*/  BSYNC B3 ;  /* 0x0000000000037941 */ /* 0x000fea0003800000 */
.L_x_2625:
        /* <DEDUP_REMOVED lines=42> */
.L_x_2624:
[----:B------:R-:W-:Y:S05]  /*36cc0*/  BSYNC B2 ;  /* 0x0000000000027941 */ /* 0x000fea0003800000 */
.L_x_2623:
        /* <DEDUP_REMOVED lines=10> */
.L_x_2619:
[C---:B------:R-:W-:Y:S01]  /*36d70*/  LEA R52, P0, R54.reuse, c[0x0][0x188], 0x4 ;  /* 0x0000620036347a11 */ /* 0x040fe200078020ff */
[----:B------:R-:W-:Y:S01]  /*36d80*/  IMAD.SHL.U32 R96, R54, 0x8, RZ ;  /* 0x0000000836607824 */ /* 0x000fe200078e00ff */
        /* <DEDUP_REMOVED lines=52> */
.L_x_2627:
[----:B------:R-:W-:Y:S02]  /*370d0*/  IADD3 R54, R54, 0x20, RZ ;  /* 0x0000002036367810 */ /* 0x000fe40007ffe0ff */
.L_x_2498:
[----:B------:R-:W-:Y:S05]  /*370e0*/  BSYNC B1 ;  /* 0x0000000000017941 */ /* 0x000fea0003800000 */
.L_x_2497:
        /* <DEDUP_REMOVED lines=30> */
.L_x_2631:
[----:B------:R-:W-:Y:S02]  /*372d0*/  IMAD.MOV.U32 R38, RZ, RZ, R32 ;  /* 0x000000ffff267224 */ /* 0x000fe400078e0020 */
.L_x_2632:
[----:B------:R-:W-:Y:S05]  /*372e0*/  BSYNC B2 ;  /* 0x0000000000027941 */ /* 0x000fea0003800000 */
.L_x_2630:
        /* <DEDUP_REMOVED lines=16> */
.L_x_2636:
[----:B------:R-:W-:Y:S05]  /*373f0*/  BSYNC B3 ;  /* 0x0000000000037941 */ /* 0x000fea0003800000 */
.L_x_2635:
        /* <DEDUP_REMOVED lines=42> */
.L_x_2634:
[----:B------:R-:W-:Y:S05]  /*376a0*/  BSYNC B2 ;  /* 0x0000000000027941 */ /* 0x000fea0003800000 */
.L_x_2633:
        /* <DEDUP_REMOVED lines=18> */
.L_x_2637:
        /* <DEDUP_REMOVED lines=12> */
.L_x_2640:
[----:B------:R-:W-:Y:S02]  /*37890*/  IMAD.MOV.U32 R26, RZ, RZ, R32 ;  /* 0x000000ffff1a7224 */ /* 0x000fe400078e0020 */
.L_x_2641:
[----:B------:R-:W-:Y:S05]  /*378a0*/  BSYNC B2 ;  /* 0x0000000000027941 */ /* 0x000fea0003800000 */
.L_x_2639:
        /* <DEDUP_REMOVED lines=16> */
.L_x_2645:
[----:B------:R-:W-:Y:S05]  /*379b0*/  BSYNC B3 ;  /* 0x0000000000037941 */ /* 0x000fea0003800000 */
.L_x_2644:
        /* <DEDUP_REMOVED lines=42> */
.L_x_2643:
[----:B------:R-:W-:Y:S05]  /*37c60*/  BSYNC B2 ;  /* 0x0000000000027941 */ /* 0x000fea0003800000 */
.L_x_2642:
        /* <DEDUP_REMOVED lines=10> */
.L_x_2638:
        /* <DEDUP_REMOVED lines=12> */
.L_x_2647:
[----:B------:R-:W-:Y:S02]  /*37dd0*/  IMAD.MOV.U32 R29, RZ, RZ, R32 ;  /* 0x000000ffff1d7224 */ /* 0x000fe400078e0020 */
.L_x_2648:
[----:B------:R-:W-:Y:S05]  /*37de0*/  BSYNC B2 ;  /* 0x0000000000027941 */ /* 0x000fea0003800000 */
.L_x_2646:
        /* <DEDUP_REMOVED lines=16> */
.L_x_2652:
[----:B------:R-:W-:Y:S05]  /*37ef0*/  BSYNC B3 ;  /* 0x0000000000037941 */ /* 0x000fea0003800000 */
.L_x_2651:
        /* <DEDUP_REMOVED lines=42> */
.L_x_2650:
[----:B------:R-:W-:Y:S05]  /*381a0*/  BSYNC B2 ;  /* 0x0000000000027941 */ /* 0x000fea0003800000 */
.L_x_2649:
        /* <DEDUP_REMOVED lines=15> */
.L_x_2653:
        /* <DEDUP_REMOVED lines=12> */
.L_x_2656:
[----:B------:R-:W-:Y:S02]  /*38360*/  IMAD.MOV.U32 R25, RZ, RZ, R32 ;  /* 0x000000ffff197224 */ /* 0x000fe400078e0020 */
.L_x_2657:
[----:B------:R-:W-:Y:S05]  /*38370*/  BSYNC B2 ;  /* 0x0000000000027941 */ /* 0x000fea0003800000 */
.L_x_2655:
        /* <DEDUP_REMOVED lines=16> */
.L_x_2661:
[----:B------:R-:W-:Y:S05]  /*38480*/  BSYNC B3 ;  /* 0x0000000000037941 */ /* 0x000fea0003800000 */
.L_x_2660:
        /* <DEDUP_REMOVED lines=42> */
.L_x_2659:
[----:B------:R-:W-:Y:S05]  /*38730*/  BSYNC B2 ;  /* 0x0000000000027941 */ /* 0x000fea0003800000 */
.L_x_2658:
        /* <DEDUP_REMOVED lines=10> */
.L_x_2654:
        /* <DEDUP_REMOVED lines=12> */
.L_x_2663:
[----:B------:R-:W-:Y:S02]  /*388a0*/  IMAD.MOV.U32 R29, RZ, RZ, R32 ;  /* 0x000000ffff1d7224 */ /* 0x000fe400078e0020 */
.L_x_2664:
[----:B------:R-:W-:Y:S05]  /*388b0*/  BSYNC B2 ;  /* 0x0000000000027941 */ /* 0x000fea0003800000 */
.L_x_2662:
        /* <DEDUP_REMOVED lines=16> */
.L_x_2668:
[----:B------:R-:W-:Y:S05]  /*389c0*/  BSYNC B3 ;  /* 0x0000000000037941 */ /* 0x000fea0003800000 */
.L_x_2667:
        /* <DEDUP_REMOVED lines=42> */
.L_x_2666:
[----:B------:R-:W-:Y:S05]  /*38c70*/  BSYNC B2 ;  /* 0x0000000000027941 */ /* 0x000fea0003800000 */
.L_x_2665:
        /* <DEDUP_REMOVED lines=15> */
.L_x_2669:
        /* <DEDUP_REMOVED lines=12> */
.L_x_2672:
[----:B------:R-:W-:Y:S02]  /*38e30*/  IMAD.MOV.U32 R24, RZ, RZ, R32 ;  /* 0x000000ffff187224 */ /* 0x000fe400078e0020 */
.L_x_2673:
[----:B------:R-:W-:Y:S05]  /*38e40*/  BSYNC B2 ;  /* 0x0000000000027941 */ /* 0x000fea0003800000 */
.L_x_2671:
        /* <DEDUP_REMOVED lines=16> */
.L_x_2677:
[----:B------:R-:W-:Y:S05]  /*38f50*/  BSYNC B3 ;  /* 0x0000000000037941 */ /* 0x000fea0003800000 */
.L_x_2676:
        /* <DEDUP_REMOVED lines=42> */
.L_x_2675:
[----:B------:R-:W-:Y:S05]  /*39200*/  BSYNC B2 ;  /* 0x0000000000027941 */ /* 0x000fea0003800000 */
.L_x_2674:
        /* <DEDUP_REMOVED lines=10> */
.L_x_2670:
        /* <DEDUP_REMOVED lines=12> */
.L_x_2679:
[----:B------:R-:W-:Y:S02]  /*39370*/  IMAD.MOV.U32 R29, RZ, RZ, R32 ;  /* 0x000000ffff1d7224 */ /* 0x000fe400078e0020 */
.L_x_2680:
[----:B------:R-:W-:Y:S05]  /*39380*/  BSYNC B2 ;  /* 0x0000000000027941 */ /* 0x000fea0003800000 */
.L_x_2678:
        /* <DEDUP_REMOVED lines=16> */
.L_x_2684:
[----:B------:R-:W-:Y:S05]  /*39490*/  BSYNC B3 ;  /* 0x0000000000037941 */ /* 0x000fea0003800000 */
.L_x_2683:
        /* <DEDUP_REMOVED lines=42> */
.L_x_2682:
[----:B------:R-:W-:Y:S05]  /*39740*/  BSYNC B2 ;  /* 0x0000000000027941 */ /* 0x000fea0003800000 */
.L_x_2681:
        /* <DEDUP_REMOVED lines=15> */
.L_x_2685:
        /* <DEDUP_REMOVED lines=12> */
.L_x_2688:
[----:B------:R-:W-:Y:S02]  /*39900*/  IMAD.MOV.U32 R23, RZ, RZ, R32 ;  /* 0x000000ffff177224 */ /* 0x000fe400078e0020 */
.L_x_2689:
[----:B------:R-:W-:Y:S05]  /*39910*/  BSYNC B2 ;  /* 0x0000000000027941 */ /* 0x000fea0003800000 */
.L_x_2687:
        /* <DEDUP_REMOVED lines=16> */
.L_x_2693:
[----:B------:R-:W-:Y:S05]  /*39a20*/  BSYNC B3 ;  /* 0x0000000000037941 */ /* 0x000fea0003800000 */
.L_x_2692:
        /* <DEDUP_REMOVED lines=42> */
.L_x_2691:
[----:B------:R-:W-:Y:S05]  /*39cd0*/  BSYNC B2 ;  /* 0x0000000000027941 */ /* 0x000fea0003800000 */
.L_x_2690:
        /* <DEDUP_REMOVED lines=10> */
.L_x_2686:
        /* <DEDUP_REMOVED lines=12> */
.L_x_2695:
[----:B------:R-:W-:Y:S02]  /*39e40*/  IMAD.MOV.U32 R29, RZ, RZ, R32 ;  /* 0x000000ffff1d7224 */ /* 0x000fe400078e0020 */
.L_x_2696:
[----:B------:R-:W-:Y:S05]  /*39e50*/  BSYNC B2 ;  /* 0x0000000000027941 */ /* 0x000fea0003800000 */
.L_x_2694:
        /* <DEDUP_REMOVED lines=16> */
.L_x_2700:
[----:B------:R-:W-:Y:S05]  /*39f60*/  BSYNC B3 ;  /* 0x0000000000037941 */ /* 0x000fea0003800000 */
.L_x_2699:
        /* <DEDUP_REMOVED lines=42> */
.L_x_2698:
[----:B------:R-:W-:Y:S05]  /*3a210*/  BSYNC B2 ;  /* 0x0000000000027941 */ /* 0x000fea0003800000 */
.L_x_2697:
        /* <DEDUP_REMOVED lines=13> */
.L_x_2701:
        /* <DEDUP_REMOVED lines=12> */
.L_x_2704:
[----:B------:R-:W-:Y:S02]  /*3a3b0*/  IMAD.MOV.U32 R22, RZ, RZ, R32 ;  /* 0x000000ffff167224 */ /* 0x000fe400078e0020 */
.L_x_2705:
[----:B------:R-:W-:Y:S05]  /*3a3c0*/  BSYNC B2 ;  /* 0x0000000000027941 */ /* 0x000fea0003800000 */
.L_x_2703:
        /* <DEDUP_REMOVED lines=16> */
.L_x_2709:
[----:B------:R-:W-:Y:S05]  /*3a4d0*/  BSYNC B3 ;  /* 0x0000000000037941 */ /* 0x000fea0003800000 */
.L_x_2708:
        /* <DEDUP_REMOVED lines=42> */
.L_x_2707:
[----:B------:R-:W-:Y:S05]  /*3a780*/  BSYNC B2 ;  /* 0x0000000000027941 */ /* 0x000fea0003800000 */
.L_x_2706:
        /* <DEDUP_REMOVED lines=10> */
.L_x_2702:
        /* <DEDUP_REMOVED lines=12> */
.L_x_2711:
[----:B------:R-:W-:Y:S02]  /*3a8f0*/  IMAD.MOV.U32 R29, RZ, RZ, R32 ;  /* 0x000000ffff1d7224 */ /* 0x000fe400078e0020 */
.L_x_2712:
[----:B------:R-:W-:Y:S05]  /*3a900*/  BSYNC B2 ;  /* 0x0000000000027941 */ /* 0x000fea0003800000 */
.L_x_2710:
        /* <DEDUP_REMOVED lines=16> */
.L_x_2716:
[----:B------:R-:W-:Y:S05]  /*3aa10*/  BSYNC B3 ;  /* 0x0000000000037941 */ /* 0x000fea0003800000 */
.L_x_2715:
        /* <DEDUP_REMOVED lines=42> */
.L_x_2714:
[----:B------:R-:W-:Y:S05]  /*3acc0*/  BSYNC B2 ;  /* 0x0000000000027941 */ /* 0x000fea0003800000 */
.L_x_2713:
        /* <DEDUP_REMOVED lines=13> */
.L_x_2717:
        /* <DEDUP_REMOVED lines=12> */
.L_x_2720:
[----:B------:R-:W-:Y:S02]  /*3ae60*/  IMAD.MOV.U32 R20, RZ, RZ, R32 ;  /* 0x000000ffff147224 */ /* 0x000fe400078e0020 */
.L_x_2721:
[----:B------:R-:W-:Y:S05]  /*3ae70*/  BSYNC B2 ;  /* 0x0000000000027941 */ /* 0x000fea0003800000 */
.L_x_2719:
        /* <DEDUP_REMOVED lines=16> */
.L_x_2725:
[----:B------:R-:W-:Y:S05]  /*3af80*/  BSYNC B3 ;  /* 0x0000000000037941 */ /* 0x000fea0003800000 */
.L_x_2724:
        /* <DEDUP_REMOVED lines=42> */
.L_x_2723:
[----:B------:R-:W-:Y:S05]  /*3b230*/  BSYNC B2 ;  /* 0x0000000000027941 */ /* 0x000fea0003800000 */
.L_x_2722:
        /* <DEDUP_REMOVED lines=10> */
.L_x_2718:
        /* <DEDUP_REMOVED lines=12> */
.L_x_2727:
[----:B------:R-:W-:Y:S02]  /*3b3a0*/  IMAD.MOV.U32 R29, RZ, RZ, R32 ;  /* 0x000000ffff1d7224 */ /* 0x000fe400078e0020 */
.L_x_2728:
[----:B------:R-:W-:Y:S05]  /*3b3b0*/  BSYNC B2 ;  /* 0x0000000000027941 */ /* 0x000fea0003800000 */
.L_x_2726:
        /* <DEDUP_REMOVED lines=16> */
.L_x_2732:
[----:B------:R-:W-:Y:S05]  /*3b4c0*/  BSYNC B3 ;  /* 0x0000000000037941 */ /* 0x000fea0003800000 */
.L_x_2731:
        /* <DEDUP_REMOVED lines=9> */
[----:B------:R-:W-:Y:S02]  /*3b560*/  LOP3.LUT R49, R49, UR10, R31, 0x96, !PT ;  /* 0x0000000a31317c12 */ /* 0x000fe4000f8e961f */
        /* <DEDUP_REMOVED lines=32> */
.L_x_2730:
[----:B------:R-:W-:Y:S05]  /*3b770*/  BSYNC B2 ;  /* 0x0000000000027941 */ /* 0x000fea0003800000 */
.L_x_2729:
        /* <DEDUP_REMOVED lines=13> */
.L_x_2733:
        /* <DEDUP_REMOVED lines=12> */
.L_x_2736:
[----:B------:R-:W-:Y:S02]  /*3b910*/  IMAD.MOV.U32 R19, RZ, RZ, R32 ;  /* 0x000000ffff137224 */ /* 0x000fe400078e0020 */
.L_x_2737:
[----:B------:R-:W-:Y:S05]  /*3b920*/  BSYNC B2 ;  /* 0x0000000000027941 */ /* 0x000fea0003800000 */
.L_x_2735:
        /* <DEDUP_REMOVED lines=16> */
.L_x_2741:
[----:B------:R-:W-:Y:S05]  /*3ba30*/  BSYNC B3 ;  /* 0x0000000000037941 */ /* 0x000fea0003800000 */
.L_x_2740:
        /* <DEDUP_REMOVED lines=42> */
.L_x_2739:
[----:B------:R-:W-:Y:S05]  /*3bce0*/  BSYNC B2 ;  /* 0x0000000000027941 */ /* 0x000fea0003800000 */
.L_x_2738:
        /* <DEDUP_REMOVED lines=10> */
.L_x_2734:
        /* <DEDUP_REMOVED lines=12> */
.L_x_2743:
[----:B------:R-:W-:Y:S02]  /*3be50*/  IMAD.MOV.U32 R29, RZ, RZ, R32 ;  /* 0x000000ffff1d7224 */ /* 0x000fe400078e0020 */
.L_x_2744:
[----:B------:R-:W-:Y:S05]  /*3be60*/  BSYNC B2 ;  /* 0x0000000000027941 */ /* 0x000fea0003800000 */
.L_x_2742:
        /* <DEDUP_REMOVED lines=16> */
.L_x_2748:
[----:B------:R-:W-:Y:S05]  /*3bf70*/  BSYNC B3 ;  /* 0x0000000000037941 */ /* 0x000fea0003800000 */
.L_x_2747:
        /* <DEDUP_REMOVED lines=42> */
.L_x_2746:
[----:B------:R-:W-:Y:S05]  /*3c220*/  BSYNC B2 ;  /* 0x0000000000027941 */ /* 0x000fea0003800000 */
.L_x_2745:
        /* <DEDUP_REMOVED lines=13> */
.L_x_2749:
        /* <DEDUP_REMOVED lines=12> */
.L_x_2752:
[----:B------:R-:W-:Y:S02]  /*3c3c0*/  IMAD.MOV.U32 R17, RZ, RZ, R32 ;  /* 0x000000ffff117224 */ /* 0x000fe400078e0020 */
.L_x_2753:
[----:B------:R-:W-:Y:S05]  /*3c3d0*/  BSYNC B2 ;  /* 0x0000000000027941 */ /* 0x000fea0003800000 */
.L_x_2751:
        /* <DEDUP_REMOVED lines=16> */
.L_x_2757:
[----:B------:R-:W-:Y:S05]  /*3c4e0*/  BSYNC B3 ;  /* 0x0000000000037941 */ /* 0x000fea0003800000 */
.L_x_2756:
        /* <DEDUP_REMOVED lines=42> */
.L_x_2755:
[----:B------:R-:W-:Y:S05]  /*3c790*/  BSYNC B2 ;  /* 0x0000000000027941 */ /* 0x000fea0003800000 */
.L_x_2754:
        /* <DEDUP_REMOVED lines=10> */
.L_x_2750:
        /* <DEDUP_REMOVED lines=10> */
[----:B------:R-:W-:Y:S02]  /*3c8e0*/  SHF.R.U32.HI R54, RZ, 0x1d, R54 ;  /* 0x0000001dff367819 */ /* 0x000fe40000011636 */
        /* <DEDUP_REMOVED lines=19> */
[----:B------:R-:W-:Y:S02]  /*3ca20*/  IADD3.X R51, R54, c[0x0][0x194], RZ, P0, !PT ;  /* 0x0000650036337a10 */ /* 0x000fe400007fe4ff */
[----:B------:R-:W-:-:S05]  /*3ca30*/  LOP3.LUT R48, R52, R48, RZ, 0xfc, !PT ;  /* 0x0000003034307212 */ /* 0x000fca00078efcff */
        /* <DEDUP_REMOVED lines=22> */
.L_x_2629:
[----:B------:R-:W-:Y:S05]  /*3cba0*/  BSYNC B1 ;  /* 0x0000000000017941 */ /* 0x000fea0003800000 */
.L_x_2628:
[----:B0-----:R-:W-:Y:S01]  /*3cbb0*/  FADD.FTZ R48, RZ, R110 ;  /* 0x0000006eff307221 */ /* 0x001fe20000010000 */
[C---:B------:R-:W-:Y:S02]  /*3cbc0*/  LOP3.LUT P0, RZ, R34.reuse, 0x20, RZ, 0xc0, !PT ;  /* 0x0000002022ff7812 */ /* 0x040fe4000780c0ff */
[----:B------:R-:W-:Y:S01]  /*3cbd0*/  LOP3.LUT R34, R34, 0xfffffffb, RZ, 0xc0, !PT ;  /* 0xfffffffb22227812 */ /* 0x000fe200078ec0ff */
[----:B------:R-:W-:Y:S01]  /*3cbe0*/  FADD.FTZ R48, R106, R48 ;  /* 0x000000306a307221 */ /* 0x000fe20000010000 */
[C---:B------:R-:W-:Y:S02]  /*3cbf0*/  ISETP.GT.U32.AND P1, PT, R164.reuse, 0xbf, PT ;  /* 0x000000bfa400780c */ /* 0x040fe40003f24070 */
[----:B------:R-:W-:Y:S01]  /*3cc00*/  ISETP.GT.U32.AND P2, PT, R164, 0xdf, PT ;  /* 0x000000dfa400780c */ /* 0x000fe20003f44070 */
[----:B------:R-:W-:Y:S01]  /*3cc10*/  FADD.FTZ R48, R80, R48 ;  /* 0x0000003050307221 */ /* 0x000fe20000010000 */
[C---:B------:R-:W-:Y:S02]  /*3cc20*/  ISETP.GT.U32.AND P3, PT, R164.reuse, 0xff, PT ;  /* 0x000000ffa400780c */ /* 0x040fe40003f64070 */
[C---:B------:R-:W-:Y:S01]  /*3cc30*/  ISETP.GT.U32.AND P4, PT, R164.reuse, 0x11f, PT ;  /* 0x0000011fa400780c */ /* 0x040fe20003f84070 */
[----:B------:R-:W-:Y:S01]  /*3cc40*/  FADD.FTZ R48, R39, R48 ;  /* 0x0000003027307221 */ /* 0x000fe20000010000 */
[----:B------:R-:W-:-:S02]  /*3cc50*/  ISETP.GT.U32.AND P5, PT, R164, 0x13f, PT ;  /* 0x0000013fa400780c */ /* 0x000fc40003fa4070 */
[----:B------:R-:W-:Y:S01]  /*3cc60*/  ISETP.NE.AND P6, PT, R98, RZ, PT ;  /* 0x000000ff6200720c */ /* 0x000fe20003fc5270 */
[----:B------:R-:W-:-:S04]  /*3cc70*/  FADD.FTZ R48, R56, R48 ;  /* 0x0000003038307221 */ /* 0x000fc80000010000 */
[----:B------:R-:W-:-:S04]  /*3cc80*/  FADD.FTZ R48, R21, R48 ;  /* 0x0000003015307221 */ /* 0x000fc80000010000 */
[----:B------:R-:W-:-:S04]  /*3cc90*/  FADD.FTZ R48, R100, R48 ;  /* 0x0000003064307221 */ /* 0x000fc80000010000 */
[----:B------:R-:W-:-:S05]  /*3cca0*/  FADD.FTZ R48, R18, R48 ;  /* 0x0000003012307221 */ /* 0x000fca0000010000 */
[----:B------:R-:W-:Y:S02]  /*3ccb0*/  FSEL R51, R48, RZ, P0 ;  /* 0x000000ff30337208 */ /* 0x000fe40000000000 */
        /* <DEDUP_REMOVED lines=83> */
.L_x_2782:
[----:B01----:R-:W-:Y:S01]  /*3d1f0*/  FADD.FTZ R51, R51, R50 ;  /* 0x0000003233337221 */ /* 0x003fe20000010000 */
[----:B------:R-:W-:Y:S05]  /*3d200*/  BRA.DIV ~URZ, `(.L_x_2759) ;  /* 0x000047827f007947 */ /* 0x000fea000b800000 */
[----:B------:R-:W0:Y:S01]  /*3d210*/  SHFL.BFLY PT, R48, R51, 0x2, 0x1f ;  /* 0x0c401f0033307f89 */ /* 0x000e2200000e0000 */
[----:B------:R-:W-:-:S04]  /*3d220*/  LOP3.LUT R34, R34, 0xfffeffff, RZ, 0xc0, !PT ;  /* 0xfffeffff22227812 */ /* 0x000fc800078ec0ff */
[----:B------:R-:W-:-:S04]  /*3d230*/  @P5 LOP3.LUT R34, R34, 0x10000, RZ, 0xfc, !PT ;  /* 0x0001000022225812 */ /* 0x000fc800078efcff */
[C---:B------:R-:W-:Y:S02]  /*3d240*/  LOP3.LUT P5, RZ, R34.reuse, 0x4, RZ, 0xc0, !PT ;  /* 0x0000000422ff7812 */ /* 0x040fe400078ac0ff */
[----:B------:R-:W-:-:S04]  /*3d250*/  LOP3.LUT R34, R34, 0xffff7fff, RZ, 0xc0, !PT ;  /* 0xffff7fff22227812 */ /* 0x000fc800078ec0ff */
[----:B------:R-:W-:-:S04]  /*3d260*/  @P6 LOP3.LUT R34, R34, 0x8000, RZ, 0xfc, !PT ;  /* 0x0000800022226812 */ /* 0x000fc800078efcff */
[----:B------:R-:W-:Y:S01]  /*3d270*/  LOP3.LUT P6, RZ, R34, 0x20, RZ, 0xc0, !PT ;  /* 0x0000002022ff7812 */ /* 0x000fe200078cc0ff */
        /* <DEDUP_REMOVED lines=26> */
[----:B------:R-:W-:Y:S02]  /*3d420*/  FSEL R48, R48, RZ, P6 ;  /* 0x000000ff30307208 */ /* 0x000fe40003000000 */
[----:B------:R-:W-:-:S03]  /*3d430*/  LOP3.LUT P6, RZ, R34, 0x1, RZ, 0xc0, !PT ;  /* 0x0000000122ff7812 */ /* 0x000fc600078cc0ff */
        /* <DEDUP_REMOVED lines=154> */
.L_x_2783:
[----:B------:R-:W2:Y:S01]  /*3dde0*/  LDL R52, [R1+0x20] ;  /* 0x0000200001347983 */ /* 0x000ea20000100800 */
[----:B------:R-:W-:Y:S01]  /*3ddf0*/  @!P6 IMAD.MOV.U32 R48, RZ, RZ, 0x4 ;  /* 0x00000004ff30e424 */ /* 0x000fe200078e00ff */
[----:B------:R-:W-:Y:S01]  /*3de00*/  ISETP.NE.AND P0, PT, RZ, UR8, PT ;  /* 0x00000008ff007c0c */ /* 0x000fe2000bf05270 */
[----:B01----:R-:W-:Y:S01]  /*3de10*/  FADD.FTZ R51, R50, R51 ;  /* 0x0000003332337221 */ /* 0x003fe20000010000 */
[----:B------:R-:W-:Y:S01]  /*3de20*/  LOP3.LUT P1, RZ, R34, 0x20, RZ, 0xc0, !PT ;  /* 0x0000002022ff7812 */ /* 0x000fe2000782c0ff */
[----:B------:R-:W-:Y:S01]  /*3de30*/  BSSY B1, `(.L_x_2760) ;  /* 0x000006c000017945 */ /* 0x000fe20003800000 */
[----:B--2---:R-:W-:-:S05]  /*3de40*/  @!P6 IMAD.WIDE R48, R52, R48, c[0x0][0x1a0] ;  /* 0x000068003430e625 */ /* 0x004fca00078e0230 */
        /* <DEDUP_REMOVED lines=11> */
[----:B------:R-:W2:Y:S04]  /*3df00*/  LDL R159, [R1+0x454] ;  /* 0x00045400019f7983 */ /* 0x000ea80000100800 */
[----:B------:R-:W2:Y:S04]  /*3df10*/  LDL R158, [R1+0x470] ;  /* 0x00047000019e7983 */ /* 0x000ea80000100800 */
[----:B------:R-:W3:Y:S04]  /*3df20*/  LDL R98, [R1+0x44c] ;  /* 0x00044c0001627983 */ /* 0x000ee80000100800 */
[----:B------:R-:W3:Y:S04]  /*3df30*/  LDL R55, [R1+0x46c] ;  /* 0x00046c0001377983 */ /* 0x000ee80000100800 */
[----:B------:R-:W4:Y:S04]  /*3df40*/  LDL R157, [R1+0x414] ;  /* 0x00041400019d7983 */ /* 0x000f280000100800 */
[----:B------:R-:W4:Y:S04]  /*3df50*/  LDL R99, [R1+0x434] ;  /* 0x0004340001637983 */ /* 0x000f280000100800 */
[----:B------:R-:W4:Y:S04]  /*3df60*/  LDL R54, [R1+0x40c] ;  /* 0x00040c0001367983 */ /* 0x000f280000100800 */
[----:B------:R-:W4:Y:S01]  /*3df70*/  LDL R53, [R1+0x42c] ;  /* 0x00042c0001357983 */ /* 0x000f220000100800 */
[----:B------:R-:W-:-:S05]  /*3df80*/  FSEL R51, R97, RZ, !P0 ;  /* 0x000000ff61337208 */ /* 0x000fca0004000000 */
[--C-:B------:R-:W-:Y:S02]  /*3df90*/  FADD.FTZ R52, R110, -R51.reuse ;  /* 0x800000336e347221 */ /* 0x100fe40000010000 */
[----:B0-----:R-:W-:Y:S02]  /*3dfa0*/  FADD.FTZ R49, R106, -R51 ;  /* 0x800000336a317221 */ /* 0x001fe40000010000 */
        /* <DEDUP_REMOVED lines=8> */
[----:B------:R1:W-:Y:S04]  /*3e030*/  STL [R1+0x478], R2 ;  /* 0x0004780201007387 */ /* 0x0003e80000100800 */
[----:B------:R1:W-:Y:S04]  /*3e040*/  STL [R1+0x474], R0 ;  /* 0x0004740001007387 */ /* 0x0003e80000100800 */
[----:B0-----:R-:W4:Y:S04]  /*3e050*/  LDL R8, [R1+0x408] ;  /* 0x0004080001087983 */ /* 0x001f280000100800 */
[----:B-1----:R-:W4:Y:S04]  /*3e060*/  LDL R7, [R1+0x428] ;  /* 0x0004280001077983 */ /* 0x002f280000100800 */
[----:B------:R-:W4:Y:S04]  /*3e070*/  LDL R6, [R1+0x404] ;  /* 0x0004040001067983 */ /* 0x000f280000100800 */
[----:B------:R-:W4:Y:S04]  /*3e080*/  LDL R5, [R1+0x424] ;  /* 0x0004240001057983 */ /* 0x000f280000100800 */
[----:B------:R-:W4:Y:S04]  /*3e090*/  LDL R4, [R1+0x440] ;  /* 0x0004400001047983 */ /* 0x000f280000100800 */
[----:B------:R-:W4:Y:S04]  /*3e0a0*/  LDL R2, [R1+0x43c] ;  /* 0x00043c0001027983 */ /* 0x000f280000100800 */
[----:B------:R-:W4:Y:S04]  /*3e0b0*/  LDL R3, [R1+0x400] ;  /* 0x0004000001037983 */ /* 0x000f280000100800 */
[----:B------:R-:W4:Y:S01]  /*3e0c0*/  LDL R0, [R1+0x3fc] ;  /* 0x0003fc0001007983 */ /* 0x000f220000100800 */
[----:B--2---:R-:W-:-:S03]  /*3e0d0*/  FFMA.FTZ R48, R158, R52, R159 ;  /* 0x000000349e307223 */ /* 0x004fc6000001009f */
[----:B------:R-:W2:Y:S04]  /*3e0e0*/  LDL R159, [R1+0x420] ;  /* 0x00042000019f7983 */ /* 0x000ea80000100800 */
[----:B------:R-:W2:Y:S01]  /*3e0f0*/  LDL R158, [R1+0x41c] ;  /* 0x00041c00019e7983 */ /* 0x000ea20000100800 */
[----:B---3--:R-:W-:-:S03]  /*3e100*/  FFMA.FTZ R50, R55, R49, R98 ;  /* 0x0000003137327223 */ /* 0x008fc60000010062 */
[----:B------:R-:W3:Y:S02]  /*3e110*/  LDL R55, [R1+0x444] ;  /* 0x0004440001377983 */ /* 0x000ee40000100800 */
[----:B------:R-:W-:Y:S02]  /*3e120*/  F2FP.BF16.PACK_AB R48, R50, R48 ;  /* 0x000000303230723e */ /* 0x000fe400000010ff */
[----:B------:R-:W2:Y:S01]  /*3e130*/  LDL R98, [R1+0x45c] ;  /* 0x00045c0001627983 */ /* 0x000ea20000100800 */
[----:B----4-:R-:W-:-:S03]  /*3e140*/  FFMA.FTZ R52, R99, R52, R157 ;  /* 0x0000003463347223 */ /* 0x010fc6000001009d */
[----:B------:R-:W4:Y:S04]  /*3e150*/  LDL R157, [R1+0x468] ;  /* 0x00046800019d7983 */ /* 0x000f280000100800 */
[----:B------:R-:W4:Y:S01]  /*3e160*/  LDL R50, [R1+0x448] ;  /* 0x0004480001327983 */ /* 0x000f220000100800 */
[----:B------:R-:W-:-:S03]  /*3e170*/  FFMA.FTZ R49, R53, R49, R54 ;  /* 0x0000003135317223 */ /* 0x000fc60000010036 */
[----:B------:R-:W3:Y:S01]  /*3e180*/  LDL R54, [R1+0x464] ;  /* 0x0004640001367983 */ /* 0x000ee20000100800 */
[--C-:B------:R-:W-:Y:S02]  /*3e190*/  FADD.FTZ R53, R80, -R51.reuse ;  /* 0x8000003350357221 */ /* 0x100fe40000010000 */
[----:B------:R-:W-:Y:S02]  /*3e1a0*/  FADD.FTZ R99, R39, -R51 ;  /* 0x8000003327637221 */ /* 0x000fe40000010000 */
[C---:B------:R-:W-:Y:S02]  /*3e1b0*/  FMUL.FTZ R53, R96.reuse, R53 ;  /* 0x0000003560357220 */ /* 0x040fe40000410000 */
[----:B------:R-:W-:Y:S01]  /*3e1c0*/  FMUL.FTZ R99, R96, R99 ;  /* 0x0000006360637220 */ /* 0x000fe20000410000 */
[----:B------:R-:W-:Y:S01]  /*3e1d0*/  F2FP.BF16.PACK_AB R52, R49, R52 ;  /* 0x000000343134723e */ /* 0x000fe200000010ff */
[----:B----4-:R-:W-:Y:S02]  /*3e1e0*/  FFMA.FTZ R49, R157, R53, R50 ;  /* 0x000000359d317223 */ /* 0x010fe40000010032 */
[----:B------:R-:W4:Y:S01]  /*3e1f0*/  LDL R157, [R1+0x450] ;  /* 0x00045000019d7983 */ /* 0x000f220000100800 */
[----:B---3--:R-:W-:-:S05]  /*3e200*/  FFMA.FTZ R50, R54, R99, R55 ;  /* 0x0000006336327223 */ /* 0x008fca0000010037 */
[----:B------:R-:W-:Y:S02]  /*3e210*/  F2FP.BF16.PACK_AB R49, R50, R49 ;  /* 0x000000313231723e */ /* 0x000fe400000010ff */
[----:B------:R-:W3:Y:S01]  /*3e220*/  LDL R50, [R1+0x460] ;  /* 0x0004600001327983 */ /* 0x000ee20000100800 */
        /* <DEDUP_REMOVED lines=14> */
[-C--:B---3--:R-:W-:Y:S02]  /*3e310*/  FFMA.FTZ R50, R50, R54.reuse, R4 ;  /* 0x0000003632327223 */ /* 0x088fe40000010004 */
[----:B------:R-:W-:Y:S01]  /*3e320*/  FFMA.FTZ R54, R159, R54, R3 ;  /* 0x000000369f367223 */ /* 0x000fe20000010003 */
[----:B------:R0:W5:Y:S04]  /*3e330*/  LDL.LU R4, [R1+0x480] ;  /* 0x0004800001047983 */ /* 0x0001680000300800 */
[----:B------:R0:W5:Y:S01]  /*3e340*/  LDL.LU R3, [R1+0x47c] ;  /* 0x00047c0001037983 */ /* 0x0001620000300800 */
[----:B------:R-:W-:Y:S01]  /*3e350*/  F2FP.BF16.PACK_AB R54, R55, R54 ;  /* 0x000000363736723e */ /* 0x000fe200000010ff */
[----:B------:R-:W-:-:S02]  /*3e360*/  FADD.FTZ R55, R100, -R51 ;  /* 0x8000003364377221 */ /* 0x000fc40000010000 */
[----:B------:R-:W2:Y:S01]  /*3e370*/  LDL R159, [R1+0x410] ;  /* 0x00041000019f7983 */ /* 0x000ea20000100800 */
[----:B------:R-:W-:-:S03]  /*3e380*/  F2FP.BF16.PACK_AB R50, R98, R50 ;  /* 0x000000326232723e */ /* 0x000fc600000010ff */
[----:B------:R0:W5:Y:S04]  /*3e390*/  LDL.LU R2, [R1+0x478] ;  /* 0x0004780001027983 */ /* 0x0001680000300800 */
[----:B------:R0:W5:Y:S04]  /*3e3a0*/  LDL.LU R0, [R1+0x474] ;  /* 0x0004740001007983 */ /* 0x0001680000300800 */
[----:B------:R-:W3:Y:S04]  /*3e3b0*/  LDL R98, [R1+0x458] ;  /* 0x0004580001627983 */ /* 0x000ee80000100800 */
[----:B------:R-:W3:Y:S04]  /*3e3c0*/  LDL R51, [R1+0x438] ;  /* 0x0004380001337983 */ /* 0x000ee80000100800 */
[----:B------:R-:W4:Y:S01]  /*3e3d0*/  LDL R99, [R1+0x430] ;  /* 0x0004300001637983 */ /* 0x000f220000100800 */
[----:B------:R-:W-:-:S02]  /*3e3e0*/  FMUL.FTZ R55, R96, R55 ;  /* 0x0000003760377220 */ /* 0x000fc40000410000 */
[----:B------:R-:W-:Y:S02]  /*3e3f0*/  FMUL.FTZ R158, R96, R158 ;  /* 0x0000009e609e7220 */ /* 0x000fe40000410000 */
[----:B---3--:R-:W-:Y:S02]  /*3e400*/  FFMA.FTZ R51, R98, R55, R51 ;  /* 0x0000003762337223 */ /* 0x008fe40000010033 */
[----:B----4-:R-:W-:Y:S02]  /*3e410*/  FFMA.FTZ R98, R157, R158, R99 ;  /* 0x0000009e9d627223 */ /* 0x010fe40000010063 */
[----:B------:R-:W-:-:S03]  /*3e420*/  IMAD.MOV.U32 R157, RZ, RZ, 0x10 ;  /* 0x00000010ff9d7424 */ /* 0x000fc600078e00ff */
[----:B------:R-:W-:Y:S01]  /*3e430*/  F2FP.BF16.PACK_AB R51, R98, R51 ;  /* 0x000000336233723e */ /* 0x000fe200000010ff */
[----:B------:R-:W-:-:S05]  /*3e440*/  IMAD.WIDE.U32 R98, R27, R157, c[0x0][0x208] ;  /* 0x000082001b627625 */ /* 0x000fca00078e009d */
[----:B------:R1:W-:Y:S04]  /*3e450*/  STG.E.128 [R98.64], R48 ;  /* 0x0000003062007986 */ /* 0x0003e8000c101d06 */
[----:B-1----:R-:W3:Y:S04]  /*3e460*/  LDL R51, [R1+0x3f8] ;  /* 0x0003f80001337983 */ /* 0x002ee80000100800 */
[----:B------:R-:W3:Y:S04]  /*3e470*/  LDL R98, [R1+0x418] ;  /* 0x0004180001627983 */ /* 0x000ee80000100800 */
[----:B------:R-:W2:Y:S01]  /*3e480*/  LDL R99, [R1+0x3f4] ;  /* 0x0003f40001637983 */ /* 0x000ea20000100800 */
[C---:B------:R-:W-:Y:S01]  /*3e490*/  IMAD.WIDE.U32 R48, R27.reuse, R157, c[0x0][0x210] ;  /* 0x000084001b307625 */ /* 0x040fe200078e009d */
[----:B------:R-:W-:-:S03]  /*3e4a0*/  IADD3 R27, R27, 0x20, RZ ;  /* 0x000000201b1b7810 */ /* 0x000fc60007ffe0ff */
[----:B---3--:R-:W-:Y:S02]  /*3e4b0*/  FFMA.FTZ R55, R98, R55, R51 ;  /* 0x0000003762377223 */ /* 0x008fe40000010033 */
[----:B--2---:R-:W-:-:S05]  /*3e4c0*/  FFMA.FTZ R158, R159, R158, R99 ;  /* 0x0000009e9f9e7223 */ /* 0x004fca0000010063 */
[----:B------:R-:W-:-:S05]  /*3e4d0*/  F2FP.BF16.PACK_AB R55, R158, R55 ;  /* 0x000000379e37723e */ /* 0x000fca00000010ff */
[----:B------:R0:W-:Y:S02]  /*3e4e0*/  STG.E.128 [R48.64], R52 ;  /* 0x0000003430007986 */ /* 0x0001e4000c101d06 */
.L_x_2761:
[----:B------:R-:W-:Y:S05]  /*3e4f0*/  BSYNC B1 ;  /* 0x0000000000017941 */ /* 0x000fea0003800000 */
.L_x_2760:
[----:B------:R-:W-:Y:S01]  /*3e500*/  LOP3.LUT P1, RZ, R34, 0x4000, RZ, 0xc0, !PT ;  /* 0x0000400022ff7812 */ /* 0x000fe2000782c0ff */
[----:B------:R-:W-:-:S12]  /*3e510*/  BSSY B1, `(.L_x_2762) ;  /* 0x0000061000017945 */ /* 0x000fd80003800000 */
[----:B------:R-:W-:Y:S05]  /*3e520*/  @!P1 BRA `(.L_x_2763) ;  /* 0x000005f000009947 */ /* 0x000fea0003800000 */
[----:B------:R-:W2:Y:S04]  /*3e530*/  LDL R157, [R1+0x3d4] ;  /* 0x0003d400019d7983 */ /* 0x000ea80000100800 */
[----:B0-----:R-:W2:Y:S04]  /*3e540*/  LDL R48, [R1+0x3f0] ;  /* 0x0003f00001307983 */ /* 0x001ea80000100800 */
[----:B------:R-:W3:Y:S04]  /*3e550*/  LDL R55, [R1+0x3cc] ;  /* 0x0003cc0001377983 */ /* 0x000ee80000100800 */
[----:B------:R-:W3:Y:S04]  /*3e560*/  LDL R50, [R1+0x3ec] ;  /* 0x0003ec0001327983 */ /* 0x000ee80000100800 */
[----:B------:R-:W4:Y:S04]  /*3e570*/  LDL R54, [R1+0x38c] ;  /* 0x00038c0001367983 */ /* 0x000f280000100800 */
[----:B------:R-:W4:Y:S01]  /*3e580*/  LDL R53, [R1+0x3ac] ;  /* 0x0003ac0001357983 */ /* 0x000f220000100800 */
[----:B------:R-:W-:-:S03]  /*3e590*/  FSEL R51, R97, RZ, !P0 ;  /* 0x000000ff61337208 */ /* 0x000fc60004000000 */
[----:B------:R-:W4:Y:S02]  /*3e5a0*/  LDL R99, [R1+0x394] ;  /* 0x0003940001637983 */ /* 0x000f240000100800 */
[--C-:B------:R-:W-:Y:S02]  /*3e5b0*/  FADD.FTZ R52, R111, -R51.reuse ;  /* 0x800000336f347221 */ /* 0x100fe40000010000 */
[----:B------:R-:W-:Y:S01]  /*3e5c0*/  FADD.FTZ R49, R81, -R51 ;  /* 0x8000003351317221 */ /* 0x000fe20000010000 */
[----:B------:R-:W4:Y:S01]  /*3e5d0*/  LDL R98, [R1+0x3b4] ;  /* 0x0003b40001627983 */ /* 0x000f220000100800 */
[C---:B------:R-:W-:Y:S02]  /*3e5e0*/  FMUL.FTZ R52, R96.reuse, R52 ;  /* 0x0000003460347220 */ /* 0x040fe40000410000 */
[----:B------:R-:W-:Y:S01]  /*3e5f0*/  FMUL.FTZ R49, R96, R49 ;  /* 0x0000003160317220 */ /* 0x000fe20000410000 */
[----:B-----5:R0:W-:Y:S04]  /*3e600*/  STL [R1+0x490], R8 ;  /* 0x0004900801007387 */ /* 0x0201e80000100800 */
        /* <DEDUP_REMOVED lines=14> */
[----:B------:R-:W4:Y:S04]  /*3e6f0*/  LDL R159, [R1+0x3a0] ;  /* 0x0003a000019f7983 */ /* 0x000f280000100800 */
[----:B------:R-:W4:Y:S04]  /*3e700*/  LDL R0, [R1+0x37c] ;  /* 0x00037c0001007983 */ /* 0x000f280000100800 */
[----:B------:R-:W4:Y:S01]  /*3e710*/  LDL R158, [R1+0x39c] ;  /* 0x00039c00019e7983 */ /* 0x000f220000100800 */
[----:B--2---:R-:W-:-:S03]  /*3e720*/  FFMA.FTZ R48, R48, R52, R157 ;  /* 0x0000003430307223 */ /* 0x004fc6000001009d */
[----:B------:R-:W2:Y:S01]  /*3e730*/  LDL R157, [R1+0x3e8] ;  /* 0x0003e800019d7983 */ /* 0x000ea20000100800 */
[----:B---3--:R-:W-:-:S03]  /*3e740*/  FFMA.FTZ R50, R50, R49, R55 ;  /* 0x0000003132327223 */ /* 0x008fc60000010037 */
[----:B------:R-:W3:Y:S02]  /*3e750*/  LDL R55, [R1+0x3c4] ;  /* 0x0003c40001377983 */ /* 0x000ee40000100800 */
[----:B------:R-:W-:Y:S02]  /*3e760*/  F2FP.BF16.PACK_AB R48, R50, R48 ;  /* 0x000000303230723e */ /* 0x000fe400000010ff */
[----:B------:R-:W2:Y:S01]  /*3e770*/  LDL R50, [R1+0x3c8] ;  /* 0x0003c80001327983 */ /* 0x000ea20000100800 */
[----:B----4-:R-:W-:-:S03]  /*3e780*/  FFMA.FTZ R49, R53, R49, R54 ;  /* 0x0000003135317223 */ /* 0x010fc60000010036 */
[----:B------:R-:W3:Y:S01]  /*3e790*/  LDL R54, [R1+0x3e4] ;  /* 0x0003e40001367983 */ /* 0x000ee20000100800 */
[----:B------:R-:W-:Y:S02]  /*3e7a0*/  FADD.FTZ R53, R82, -R51 ;  /* 0x8000003352357221 */ /* 0x000fe40000010000 */
[----:B------:R-:W-:Y:S02]  /*3e7b0*/  FFMA.FTZ R52, R98, R52, R99 ;  /* 0x0000003462347223 */ /* 0x000fe40000010063 */
[----:B------:R-:W-:Y:S01]  /*3e7c0*/  FADD.FTZ R99, R57, -R51 ;  /* 0x8000003339637221 */ /* 0x000fe20000010000 */
[----:B------:R-:W4:Y:S01]  /*3e7d0*/  LDL R98, [R1+0x3dc] ;  /* 0x0003dc0001627983 */ /* 0x000f220000100800 */
[C---:B------:R-:W-:Y:S02]  /*3e7e0*/  FMUL.FTZ R53, R96.reuse, R53 ;  /* 0x0000003560357220 */ /* 0x040fe40000410000 */
[----:B------:R-:W-:Y:S01]  /*3e7f0*/  FMUL.FTZ R99, R96, R99 ;  /* 0x0000006360637220 */ /* 0x000fe20000410000 */
[----:B------:R-:W-:Y:S01]  /*3e800*/  F2FP.BF16.PACK_AB R52, R49, R52 ;  /* 0x000000343134723e */ /* 0x000fe200000010ff */
[----:B--2---:R-:W-:-:S02]  /*3e810*/  FFMA.FTZ R49, R157, R53, R50 ;  /* 0x000000359d317223 */ /* 0x004fc40000010032 */
[----:B------:R-:W2:Y:S01]  /*3e820*/  LDL R157, [R1+0x3d0] ;  /* 0x0003d000019d7983 */ /* 0x000ea20000100800 */
        /* <DEDUP_REMOVED lines=10> */
[-C--:B----4-:R-:W-:Y:S01]  /*3e8d0*/  FFMA.FTZ R98, R98, R55.reuse, R2 ;  /* 0x0000003762627223 */ /* 0x090fe20000010002 */
        /* <DEDUP_REMOVED lines=12> */
[----:B------:R-:W3:Y:S01]  /*3e9a0*/  LDL R159, [R1+0x390] ;  /* 0x00039000019f7983 */ /* 0x000ee20000100800 */
[----:B------:R-:W-:-:S03]  /*3e9b0*/  F2FP.BF16.PACK_AB R50, R98, R50 ;  /* 0x000000326232723e */ /* 0x000fc600000010ff */
[----:B------:R0:W5:Y:S04]  /*3e9c0*/  LDL.LU R2, [R1+0x478] ;  /* 0x0004780001027983 */ /* 0x0001680000300800 */
[----:B------:R0:W5:Y:S04]  /*3e9d0*/  LDL.LU R0, [R1+0x474] ;  /* 0x0004740001007983 */ /* 0x0001680000300800 */
[----:B------:R-:W4:Y:S04]  /*3e9e0*/  LDL R98, [R1+0x3d8] ;  /* 0x0003d80001627983 */ /* 0x000f280000100800 */
[----:B------:R-:W4:Y:S04]  /*3e9f0*/  LDL R51, [R1+0x3b8] ;  /* 0x0003b80001337983 */ /* 0x000f280000100800 */
[----:B------:R-:W2:Y:S01]  /*3ea00*/  LDL R99, [R1+0x3b0] ;  /* 0x0003b00001637983 */ /* 0x000ea20000100800 */
[----:B------:R-:W-:-:S02]  /*3ea10*/  FMUL.FTZ R55, R96, R55 ;  /* 0x0000003760377220 */ /* 0x000fc40000410000 */
[----:B------:R-:W-:Y:S02]  /*3ea20*/  FMUL.FTZ R158, R96, R158 ;  /* 0x0000009e609e7220 */ /* 0x000fe40000410000 */
[----:B----4-:R-:W-:Y:S02]  /*3ea30*/  FFMA.FTZ R51, R98, R55, R51 ;  /* 0x0000003762337223 */ /* 0x010fe40000010033 */
[----:B--2---:R-:W-:Y:S02]  /*3ea40*/  FFMA.FTZ R98, R157, R158, R99 ;  /* 0x0000009e9d627223 */ /* 0x004fe40000010063 */
[----:B------:R-:W-:-:S03]  /*3ea50*/  IMAD.MOV.U32 R157, RZ, RZ, 0x10 ;  /* 0x00000010ff9d7424 */ /* 0x000fc600078e00ff */
[----:B------:R-:W-:Y:S01]  /*3ea60*/  F2FP.BF16.PACK_AB R51, R98, R51 ;  /* 0x000000336233723e */ /* 0x000fe200000010ff */
[----:B------:R-:W-:-:S05]  /*3ea70*/  IMAD.WIDE.U32 R98, R27, R157, c[0x0][0x208] ;  /* 0x000082001b627625 */ /* 0x000fca00078e009d */
[----:B------:R1:W-:Y:S04]  /*3ea80*/  STG.E.128 [R98.64], R48 ;  /* 0x0000003062007986 */ /* 0x0003e8000c101d06 */
[----:B-1----:R-:W2:Y:S04]  /*3ea90*/  LDL R51, [R1+0x378] ;  /* 0x0003780001337983 */ /* 0x002ea80000100800 */
[----:B------:R-:W2:Y:S04]  /*3eaa0*/  LDL R98, [R1+0x398] ;  /* 0x0003980001627983 */ /* 0x000ea80000100800 */
[----:B------:R-:W3:Y:S01]  /*3eab0*/  LDL R99, [R1+0x374] ;  /* 0x0003740001637983 */ /* 0x000ee20000100800 */
[C---:B------:R-:W-:Y:S01]  /*3eac0*/  IMAD.WIDE.U32 R48, R27.reuse, R157, c[0x0][0x210] ;  /* 0x000084001b307625 */ /* 0x040fe200078e009d */
[----:B------:R-:W-:-:S03]  /*3ead0*/  IADD3 R27, R27, 0x20, RZ ;  /* 0x000000201b1b7810 */ /* 0x000fc60007ffe0ff */
[----:B--2---:R-:W-:Y:S02]  /*3eae0*/  FFMA.FTZ R55, R98, R55, R51 ;  /* 0x0000003762377223 */ /* 0x004fe40000010033 */
[----:B---3--:R-:W-:-:S05]  /*3eaf0*/  FFMA.FTZ R158, R159, R158, R99 ;  /* 0x0000009e9f9e7223 */ /* 0x008fca0000010063 */
[----:B------:R-:W-:-:S05]  /*3eb00*/  F2FP.BF16.PACK_AB R55, R158, R55 ;  /* 0x000000379e37723e */ /* 0x000fca00000010ff */
[----:B------:R0:W-:Y:S02]  /*3eb10*/  STG.E.128 [R48.64], R52 ;  /* 0x0000003430007986 */ /* 0x0001e4000c101d06 */
.L_x_2763:
[----:B------:R-:W-:Y:S05]  /*3eb20*/  BSYNC B1 ;  /* 0x0000000000017941 */ /* 0x000fea0003800000 */
.L_x_2762:
        /* <DEDUP_REMOVED lines=98> */
.L_x_2765:
[----:B------:R-:W-:Y:S05]  /*3f150*/  BSYNC B1 ;  /* 0x0000000000017941 */ /* 0x000fea0003800000 */
.L_x_2764:
        /* <DEDUP_REMOVED lines=98> */
.L_x_2767:
[----:B------:R-:W-:Y:S05]  /*3f780*/  BSYNC B1 ;  /* 0x0000000000017941 */ /* 0x000fea0003800000 */
.L_x_2766:
        /* <DEDUP_REMOVED lines=98> */
.L_x_2769:
[----:B------:R-:W-:Y:S05]  /*3fdb0*/  BSYNC B1 ;  /* 0x0000000000017941 */ /* 0x000fea0003800000 */
.L_x_2768:
        /* <DEDUP_REMOVED lines=16> */
[----:B------:R0:W-:Y:S04]  /*3fec0*/  STL [R1+0x490], R10 ;  /* 0x0004900a01007387 */ /* 0x0001e80000100800 */
[----:B------:R1:W-:Y:S04]  /*3fed0*/  STL [R1+0x48c], R9 ;  /* 0x00048c0901007387 */ /* 0x0003e80000100800 */
[----:B-----5:R0:W-:Y:S04]  /*3fee0*/  STL [R1+0x488], R6 ;  /* 0x0004880601007387 */ /* 0x0201e80000100800 */
        /* <DEDUP_REMOVED lines=79> */
.L_x_2771:
[----:B------:R-:W-:Y:S05]  /*403e0*/  BSYNC B1 ;  /* 0x0000000000017941 */ /* 0x000fea0003800000 */
.L_x_2770:
        /* <DEDUP_REMOVED lines=98> */
.L_x_2773:
[----:B------:R-:W-:Y:S05]  /*40a10*/  BSYNC B1 ;  /* 0x0000000000017941 */ /* 0x000fea0003800000 */
.L_x_2772:
        /* <DEDUP_REMOVED lines=98> */
.L_x_2775:
[----:B------:R-:W-:Y:S05]  /*41040*/  BSYNC B1 ;  /* 0x0000000000017941 */ /* 0x000fea0003800000 */
.L_x_2774:
[----:B------:R-:W-:Y:S01]  /*41050*/  LOP3.LUT P1, RZ, R34, 0x80, RZ, 0xc0, !PT ;  /* 0x0000008022ff7812 */ /* 0x000fe2000782c0ff */
[----:B------:R-:W-:-:S12]  /*41060*/  BSSY B1, `(.L_x_2776) ;  /* 0x0000051000017945 */ /* 0x000fd80003800000 */
[----:B------:R-:W-:Y:S05]  /*41070*/  @!P1 BRA `(.L_x_2777) ;  /* 0x000004f000009947 */ /* 0x000fea0003800000 */
[----:B0-----:R-:W2:Y:S04]  /*41080*/  LDL R55, [R1+0x54] ;  /* 0x0000540001377983 */ /* 0x001ea80000100800 */
[----:B------:R-:W2:Y:S04]  /*41090*/  LDL R48, [R1+0x70] ;  /* 0x0000700001307983 */ /* 0x000ea80000100800 */
[----:B------:R-:W3:Y:S01]  /*410a0*/  LDL R54, [R1+0x34] ;  /* 0x0000340001367983 */ /* 0x000ee20000100800 */
[----:B------:R-:W-:-:S03]  /*410b0*/  FSEL R51, R97, RZ, !P0 ;  /* 0x000000ff61337208 */ /* 0x000fc60004000000 */
[----:B------:R-:W4:Y:S02]  /*410c0*/  LDL R98, [R1+0x4c] ;  /* 0x00004c0001627983 */ /* 0x000f240000100800 */
[--C-:B------:R-:W-:Y:S02]  /*410d0*/  FADD.FTZ R52, R118, -R51.reuse ;  /* 0x8000003376347221 */ /* 0x100fe40000010000 */
[----:B------:R-:W4:Y:S04]  /*410e0*/  LDL R50, [R1+0x6c] ;  /* 0x00006c0001327983 */ /* 0x000f280000100800 */
[----:B------:R-:W4:Y:S01]  /*410f0*/  LDL R53, [R1+0x2c] ;  /* 0x00002c0001357983 */ /* 0x000f220000100800 */
[----:B------:R-:W-:Y:S02]  /*41100*/  FMUL.FTZ R52, R96, R52 ;  /* 0x0000003460347220 */ /* 0x000fe40000410000 */
[--C-:B------:R-:W-:Y:S01]  /*41110*/  FADD.FTZ R49, R108, -R51.reuse ;  /* 0x800000336c317221 */ /* 0x100fe20000010000 */
[----:B-----5:R0:W-:Y:S03]  /*41120*/  STL [R1+0x484], R7 ;  /* 0x0004840701007387 */ /* 0x0201e60000100800 */
[----:B------:R-:W-:Y:S01]  /*41130*/  FMUL.FTZ R49, R96, R49 ;  /* 0x0000003160317220 */ /* 0x000fe20000410000 */
[----:B------:R1:W-:Y:S04]  /*41140*/  STL [R1+0x480], R6 ;  /* 0x0004800601007387 */ /* 0x0003e80000100800 */
[----:B------:R0:W-:Y:S04]  /*41150*/  STL [R1+0x47c], R5 ;  /* 0x00047c0501007387 */ /* 0x0001e80000100800 */
[----:B------:R-:W-:Y:S04]  /*41160*/  STL [R1+0x478], R4 ;  /* 0x0004780401007387 */ /* 0x000fe80000100800 */
[----:B------:R0:W-:Y:S04]  /*41170*/  STL [R1+0x474], R3 ;  /* 0x0004740301007387 */ /* 0x0001e80000100800 */
[----:B------:R-:W4:Y:S04]  /*41180*/  LDL R159, [R1+0x48] ;  /* 0x00004800019f7983 */ /* 0x000f280000100800 */
[----:B------:R-:W4:Y:S01]  /*41190*/  LDL R157, [R1+0x68] ;  /* 0x00006800019d7983 */ /* 0x000f220000100800 */
[----:B------:R-:W-:-:S03]  /*411a0*/  FADD.FTZ R99, R76, -R51 ;  /* 0x800000334c637221 */ /* 0x000fc60000010000 */
[----:B0-----:R-:W4:Y:S01]  /*411b0*/  LDL R7, [R1+0x28] ;  /* 0x0000280001077983 */ /* 0x001f220000100800 */
[----:B--2---:R-:W-:-:S03]  /*411c0*/  FFMA.FTZ R48, R48, R52, R55 ;  /* 0x0000003430307223 */ /* 0x004fc60000010037 */
[----:B-1----:R-:W2:Y:S01]  /*411d0*/  LDL R6, [R1+0x24] ;  /* 0x0000240001067983 */ /* 0x002ea20000100800 */
[----:B---3--:R-:W-:-:S03]  /*411e0*/  FFMA.FTZ R52, R54, R52, R156 ;  /* 0x0000003436347223 */ /* 0x008fc6000001009c */
[----:B------:R-:W3:Y:S04]  /*411f0*/  LDL R55, [R1+0x44] ;  /* 0x0000440001377983 */ /* 0x000ee80000100800 */
[----:B------:R-:W3:Y:S01]  /*41200*/  LDL R54, [R1+0x64] ;  /* 0x0000640001367983 */ /* 0x000ee20000100800 */
[----:B----4-:R-:W-:-:S03]  /*41210*/  FFMA.FTZ R50, R50, R49, R98 ;  /* 0x0000003132327223 */ /* 0x010fc60000010062 */
[----:B------:R-:W4:Y:S01]  /*41220*/  LDL R5, [R1+0x40] ;  /* 0x0000400001057983 */ /* 0x000f220000100800 */
[----:B------:R-:W-:-:S03]  /*41230*/  FFMA.FTZ R49, R53, R49, R154 ;  /* 0x0000003135317223 */ /* 0x000fc6000001009a */
[----:B------:R-:W2:Y:S01]  /*41240*/  LDL R3, [R1+0x3c] ;  /* 0x00003c0001037983 */ /* 0x000ea20000100800 */
[----:B------:R-:W-:Y:S02]  /*41250*/  FADD.FTZ R53, R91, -R51 ;  /* 0x800000335b357221 */ /* 0x000fe40000010000 */
[C---:B------:R-:W-:Y:S01]  /*41260*/  FMUL.FTZ R99, R96.reuse, R99 ;  /* 0x0000006360637220 */ /* 0x040fe20000410000 */
[----:B------:R-:W2:Y:S01]  /*41270*/  LDL R98, [R1+0x5c] ;  /* 0x00005c0001627983 */ /* 0x000ea20000100800 */
[----:B------:R-:W-:Y:S01]  /*41280*/  FMUL.FTZ R53, R96, R53 ;  /* 0x0000003560357220 */ /* 0x000fe20000410000 */
[----:B------:R-:W-:Y:S02]  /*41290*/  F2FP.BF16.PACK_AB R48, R50, R48 ;  /* 0x000000303230723e */ /* 0x000fe400000010ff */
[----:B------:R-:W-:Y:S01]  /*412a0*/  F2FP.BF16.PACK_AB R52, R49, R52 ;  /* 0x000000343134723e */ /* 0x000fe200000010ff */
[----:B------:R-:W2:Y:S04]  /*412b0*/  LDL R4, [R1+0x14] ;  /* 0x0000140001047983 */ /* 0x000ea80000100800 */
[----:B------:R-:W4:Y:S01]  /*412c0*/  LDL R158, [R1+0x10] ;  /* 0x00001000019e7983 */ /* 0x000f220000100800 */
[----:B------:R-:W-:-:S03]  /*412d0*/  FFMA.FTZ R49, R157, R53, R159 ;  /* 0x000000359d317223 */ /* 0x000fc6000001009f */
[----:B------:R-:W4:Y:S01]  /*412e0*/  LDL R159, [R1+0x30] ;  /* 0x00003000019f7983 */ /* 0x000f220000100800 */
[----:B---3--:R-:W-:-:S03]  /*412f0*/  FFMA.FTZ R50, R54, R99, R55 ;  /* 0x0000006336327223 */ /* 0x008fc60000010037 */
[----:B------:R-:W3:Y:S02]  /*41300*/  LDL R157, [R1+0x50] ;  /* 0x00005000019d7983 */ /* 0x000ee40000100800 */
[----:B------:R-:W-:Y:S02]  /*41310*/  F2FP.BF16.PACK_AB R49, R50, R49 ;  /* 0x000000313231723e */ /* 0x000fe400000010ff */
[----:B------:R-:W4:Y:S01]  /*41320*/  LDL R50, [R1+0x60] ;  /* 0x0000600001327983 */ /* 0x000f220000100800 */
[--C-:B------:R-:W-:Y:S02]  /*41330*/  FADD.FTZ R54, R78, -R51.reuse ;  /* 0x800000334e367221 */ /* 0x100fe40000010000 */
[----:B------:R-:W-:Y:S02]  /*41340*/  FADD.FTZ R55, R2, -R51 ;  /* 0x8000003302377221 */ /* 0x000fe40000010000 */
[C---:B------:R-:W-:Y:S02]  /*41350*/  FMUL.FTZ R54, R96.reuse, R54 ;  /* 0x0000003660367220 */ /* 0x040fe40000410000 */
[----:B------:R-:W-:-:S02]  /*41360*/  FMUL.FTZ R55, R96, R55 ;  /* 0x0000003760377220 */ /* 0x000fc40000410000 */
[----:B------:R-:W-:Y:S02]  /*41370*/  FFMA.FTZ R53, R7, R53, R153 ;  /* 0x0000003507357223 */ /* 0x000fe40000010099 */
[----:B--2---:R-:W-:Y:S01]  /*41380*/  FFMA.FTZ R99, R6, R99, R152 ;  /* 0x0000006306637223 */ /* 0x004fe20000010098 */
[----:B------:R0:W5:Y:S01]  /*41390*/  LDL.LU R7, [R1+0x484] ;  /* 0x0004840001077983 */ /* 0x0001620000300800 */
[----:B------:R-:W-:-:S03]  /*413a0*/  FFMA.FTZ R98, R98, R55, R3 ;  /* 0x0000003762627223 */ /* 0x000fc60000010003 */
[----:B------:R0:W5:Y:S01]  /*413b0*/  LDL.LU R6, [R1+0x480] ;  /* 0x0004800001067983 */ /* 0x0001620000300800 */
[----:B------:R-:W-:Y:S01]  /*413c0*/  F2FP.BF16.PACK_AB R53, R99, R53 ;  /* 0x000000356335723e */ /* 0x000fe200000010ff */
[-C--:B----4-:R-:W-:Y:S02]  /*413d0*/  FFMA.FTZ R50, R50, R54.reuse, R5 ;  /* 0x0000003632327223 */ /* 0x090fe40000010005 */
[----:B------:R0:W5:Y:S01]  /*413e0*/  LDL.LU R5, [R1+0x47c] ;  /* 0x00047c0001057983 */ /* 0x0001620000300800 */
[----:B------:R-:W-:Y:S02]  /*413f0*/  FFMA.FTZ R54, R4, R54, R151 ;  /* 0x0000003604367223 */ /* 0x000fe40000010097 */
[----:B------:R-:W-:Y:S01]  /*41400*/  F2FP.BF16.PACK_AB R50, R98, R50 ;  /* 0x000000326232723e */ /* 0x000fe200000010ff */
[----:B------:R0:W5:Y:S04]  /*41410*/  LDL.LU R4, [R1+0x478] ;  /* 0x0004780001047983 */ /* 0x0001680000300800 */
[----:B------:R0:W5:Y:S04]  /*41420*/  LDL.LU R3, [R1+0x474] ;  /* 0x0004740001037983 */ /* 0x0001680000300800 */
[----:B------:R-:W2:Y:S04]  /*41430*/  LDL R99, [R1+0x58] ;  /* 0x0000580001637983 */ /* 0x000ea80000100800 */
[----:B------:R-:W2:Y:S01]  /*41440*/  LDL R98, [R1+0x38] ;  /* 0x0000380001627983 */ /* 0x000ea20000100800 */
[----:B------:R-:W-:-:S02]  /*41450*/  FFMA.FTZ R55, R158, R55, R150 ;  /* 0x000000379e377223 */ /* 0x000fc40000010096 */
[----:B------:R-:W-:-:S03]  /*41460*/  FADD.FTZ R158, R0, -R51 ;  /* 0x80000033009e7221 */ /* 0x000fc60000010000 */
[----:B------:R-:W-:Y:S01]  /*41470*/  F2FP.BF16.PACK_AB R54, R55, R54 ;  /* 0x000000363736723e */ /* 0x000fe200000010ff */
[----:B------:R-:W-:Y:S02]  /*41480*/  FADD.FTZ R55, R92, -R51 ;  /* 0x800000335c377221 */ /* 0x000fe40000010000 */
[C---:B------:R-:W-:Y:S02]  /*41490*/  FMUL.FTZ R158, R96.reuse, R158 ;  /* 0x0000009e609e7220 */ /* 0x040fe40000410000 */
[----:B------:R-:W-:-:S04]  /*414a0*/  FMUL.FTZ R55, R96, R55 ;  /* 0x0000003760377220 */ /* 0x000fc80000410000 */
[----:B--2---:R-:W-:Y:S02]  /*414b0*/  FFMA.FTZ R51, R99, R55, R98 ;  /* 0x0000003763337223 */ /* 0x004fe40000010062 */
[----:B---3--:R-:W-:Y:S02]  /*414c0*/  FFMA.FTZ R98, R157, R158, R159 ;  /* 0x0000009e9d627223 */ /* 0x008fe4000001009f */
[----:B------:R-:W-:-:S03]  /*414d0*/  IMAD.MOV.U32 R157, RZ, RZ, 0x10 ;  /* 0x00000010ff9d7424 */ /* 0x000fc600078e00ff */
[----:B------:R-:W-:Y:S01]  /*414e0*/  F2FP.BF16.PACK_AB R51, R98, R51 ;  /* 0x000000336233723e */ /* 0x000fe200000010ff */
[----:B------:R-:W-:-:S04]  /*414f0*/  IMAD.WIDE.U32 R98, R27, R157, c[0x0][0x208] ;  /* 0x000082001b627625 */ /* 0x000fc800078e009d */
[----:B------:R-:W-:Y:S02]  /*41500*/  FFMA.FTZ R55, R165, R55, R149 ;  /* 0x00000037a5377223 */ /* 0x000fe40000010095 */
[----:B------:R-:W-:Y:S01]  /*41510*/  FFMA.FTZ R158, R155, R158, R148 ;  /* 0x0000009e9b9e7223 */ /* 0x000fe20000010094 */
[----:B------:R1:W-:Y:S04]  /*41520*/  STG.E.128 [R98.64], R48 ;  /* 0x0000003062007986 */ /* 0x0003e8000c101d06 */
[----:B------:R-:W-:Y:S01]  /*41530*/  F2FP.BF16.PACK_AB R55, R158, R55 ;  /* 0x000000379e37723e */ /* 0x000fe200000010ff */
[----:B-1----:R-:W-:-:S05]  /*41540*/  IMAD.WIDE.U32 R48, R27, R157, c[0x0][0x210] ;  /* 0x000084001b307625 */ /* 0x002fca00078e009d */
[----:B------:R0:W-:Y:S01]  /*41550*/  STG.E.128 [R48.64], R52 ;  /* 0x0000003430007986 */ /* 0x0001e2000c101d06 */
[----:B------:R-:W-:-:S03]  /*41560*/  IADD3 R27, R27, 0x20, RZ ;  /* 0x000000201b1b7810 */ /* 0x000fc60007ffe0ff */
.L_x_2777:
[----:B------:R-:W-:Y:S05]  /*41570*/  BSYNC B1 ;  /* 0x0000000000017941 */ /* 0x000fea0003800000 */
.L_x_2776:
[----:B------:R-:W-:Y:S01]  /*41580*/  LOP3.LUT P1, RZ, R34, 0x40, RZ, 0xc0, !PT ;  /* 0x0000004022ff7812 */ /* 0x000fe2000782c0ff */
        /* <DEDUP_REMOVED lines=44> */
[----:B------:R-:W-:Y:S01]  /*41850*/  IMAD.WIDE.U32 R52, R27, R54, c[0x0][0x210] ;  /* 0x000084001b347625 */ /* 0x000fe200078e0036 */
[----:B------:R-:W-:-:S02]  /*41860*/  F2FP.BF16.PACK_AB R49, R55, R49 ;  /* 0x000000313731723e */ /* 0x000fc400000010ff */
[----:B------:R-:W-:-:S05]  /*41870*/  F2FP.BF16.PACK_AB R50, R158, R50 ;  /* 0x000000329e32723e */ /* 0x000fca00000010ff */
[----:B------:R0:W-:Y:S02]  /*41880*/  STG.E.128 [R52.64], R48 ;  /* 0x0000003034007986 */ /* 0x0001e4000c101d06 */
.L_x_2779:
[----:B------:R-:W-:Y:S05]  /*41890*/  BSYNC B1 ;  /* 0x0000000000017941 */ /* 0x000fea0003800000 */
.L_x_2778:
[----:B0-----:R-:W2:Y:S01]  /*418a0*/  LDL.LU R48, [R1+0x20] ;  /* 0x0000200001307983 */ /* 0x001ea20000300800 */
[----:B------:R-:W-:-:S04]  /*418b0*/  IMAD.MOV.U32 R27, RZ, RZ, 0x4 ;  /* 0x00000004ff1b7424 */ /* 0x000fc800078e00ff */
[----:B--2---:R-:W-:-:S05]  /*418c0*/  IMAD R48, R27, c[0x0][0x160], R48 ;  /* 0x000058001b307a24 */ /* 0x004fca00078e0230 */
[----:B------:R0:W-:Y:S01]  /*418d0*/  STL [R1+0x20], R48 ;  /* 0x0000203001007387 */ /* 0x0001e20000100800 */
[----:B------:R-:W-:-:S13]  /*418e0*/  ISETP.GE.AND P0, PT, R48, c[0x0][0x164], PT ;  /* 0x0000590030007a0c */ /* 0x000fda0003f06270 */
[----:B0----5:R-:W-:Y:S01]  /*418f0*/  @P0 CALL.REL.NOINC `(.L_x_2780) ;  /* 0x0000001000000944 */ /* 0x021fe20003c00000 */
[----:B------:R-:W-:Y:S05]  /*41900*/  BRA `(.L_x_2781) ;  /* 0xfffc261000007947 */ /* 0x000fea000383ffff */
.L_x_2780:
[----:B------:R-:W-:Y:S05]  /*41910*/  BSYNC B0 ;  /* 0x0000000000007941 */ /* 0x000fea0003800000 */
.L_x_1448:
[----:B------:R-:W-:Y:S05]  /*41920*/  EXIT ;  /* 0x000000000000794d */ /* 0x000fea0003800000 */
.L_x_2758:
[----:B------:R-:W-:Y:S01]  /*41930*/  IMAD.MOV.U32 R50, RZ, RZ, 0x1 ;  /* 0x00000001ff327424 */ /* 0x000fe200078e00ff */
[----:B------:R-:W-:Y:S01]  /*41940*/  MOV R48, 0x41980 ;  /* 0x0004198000307802 */ /* 0x000fe20000000f00 */
[----:B------:R-:W-:Y:S02]  /*41950*/  IMAD.MOV.U32 R52, RZ, RZ, 0x1f ;  /* 0x0000001fff347424 */ /* 0x000fe400078e00ff */
[----:B------:R-:W-:Y:S02]  /*41960*/  IMAD.MOV.U32 R49, RZ, RZ, -0x1 ;  /* 0xffffffffff317424 */ /* 0x000fe400078e00ff */
[----:B------:R-:W-:Y:S05]  /*41970*/  CALL.REL.NOINC `($__internal_4_$__cuda_sm70_shflsync_bfly_p) ;  /* 0x00000e3000007944 */ /* 0x000fea0003c00000 */
[----:B-1----:R-:W-:Y:S05]  /*41980*/  BRA `(.L_x_2782) ;  /* 0xffffb86000007947 */ /* 0x002fea000383ffff */
.L_x_2759:
[----:B------:R-:W-:Y:S01]  /*41990*/  IMAD.MOV.U32 R50, RZ, RZ, 0x2 ;  /* 0x00000002ff327424 */ /* 0x000fe200078e00ff */
[----:B------:R-:W-:Y:S01]  /*419a0*/  MOV R48, 0x419e0 ;  /* 0x000419e000307802 */ /* 0x000fe20000000f00 */
[----:B------:R-:W-:Y:S02]  /*419b0*/  IMAD.MOV.U32 R52, RZ, RZ, 0x1f ;  /* 0x0000001fff347424 */ /* 0x000fe400078e00ff */
[----:B------:R-:W-:Y:S02]  /*419c0*/  IMAD.MOV.U32 R49, RZ, RZ, -0x1 ;  /* 0xffffffffff317424 */ /* 0x000fe400078e00ff */
[----:B------:R-:W-:Y:S05]  /*419d0*/  CALL.REL.NOINC `($__internal_4_$__cuda_sm70_shflsync_bfly_p) ;  /* 0x00000dd000007944 */ /* 0x000fea0003c00000 */
[----:B-1----:R-:W-:Y:S01]  /*419e0*/  FADD.FTZ R51, R51, R50 ;  /* 0x0000003233337221 */ /* 0x002fe20000010000 */
[----:B------:R-:W-:Y:S01]  /*419f0*/  MOV R48, 0x41a40 ;  /* 0x00041a4000307802 */ /* 0x000fe20000000f00 */
[----:B------:R-:W-:-:S02]  /*41a00*/  IMAD.MOV.U32 R50, RZ, RZ, 0x4 ;  /* 0x00000004ff327424 */ /* 0x000fc400078e00ff */
[----:B------:R-:W-:Y:S02]  /*41a10*/  IMAD.MOV.U32 R52, RZ, RZ, 0x1f ;  /* 0x0000001fff347424 */ /* 0x000fe400078e00ff */
[----:B------:R-:W-:Y:S02]  /*41a20*/  IMAD.MOV.U32 R49, RZ, RZ, -0x1 ;  /* 0xffffffffff317424 */ /* 0x000fe400078e00ff */
[----:B------:R-:W-:Y:S05]  /*41a30*/  CALL.REL.NOINC `($__internal_4_$__cuda_sm70_shflsync_bfly_p) ;  /* 0x00000d7000007944 */ /* 0x000fea0003c00000 */
[----:B-1----:R-:W-:Y:S01]  /*41a40*/  FADD.FTZ R51, R51, R50 ;  /* 0x0000003233337221 */ /* 0x002fe20000010000 */
[----:B------:R-:W-:Y:S01]  /*41a50*/  MOV R48, 0x41aa0 ;  /* 0x00041aa000307802 */ /* 0x000fe20000000f00 */
[----:B------:R-:W-:Y:S02]  /*41a60*/  IMAD.MOV.U32 R50, RZ, RZ, 0x8 ;  /* 0x00000008ff327424 */ /* 0x000fe400078e00ff */
        /* <DEDUP_REMOVED lines=10> */
[----:B------:R-:W-:Y:S01]  /*41b10*/  LOP3.LUT R34, R34, 0xfffeffff, RZ, 0xc0, !PT ;  /* 0xfffeffff22227812 */ /* 0x000fe200078ec0ff */
[----:B------:R-:W-:Y:S02]  /*41b20*/  IMAD.MOV.U32 R52, RZ, RZ, 0x1f ;  /* 0x0000001fff347424 */ /* 0x000fe400078e00ff */
[----:B------:R-:W-:Y:S01]  /*41b30*/  FMUL.FTZ R97, R50, c[0x0][0x1e0] ;  /* 0x0000780032617a20 */ /* 0x000fe20000410000 */
[----:B------:R-:W-:Y:S01]  /*41b40*/  @P5 LOP3.LUT R34, R34, 0x10000, RZ, 0xfc, !PT ;  /* 0x0001000022225812 */ /* 0x000fe200078efcff */
[----:B------:R-:W-:Y:S02]  /*41b50*/  IMAD.MOV.U32 R50, RZ, RZ, 0x1 ;  /* 0x00000001ff327424 */ /* 0x000fe400078e00ff */
[--C-:B------:R-:W-:Y:S01]  /*41b60*/  FADD.FTZ R48, R110, -R97.reuse ;  /* 0x800000616e307221 */ /* 0x100fe20000010000 */
[----:B------:R-:W-:Y:S01]  /*41b70*/  LOP3.LUT P5, RZ, R34, 0x4, RZ, 0xc0, !PT ;  /* 0x0000000422ff7812 */ /* 0x000fe200078ac0ff */
[----:B------:R-:W-:Y:S01]  /*41b80*/  FADD.FTZ R49, R106, -R97 ;  /* 0x800000616a317221 */ /* 0x000fe20000010000 */
[----:B------:R-:W-:Y:S01]  /*41b90*/  LOP3.LUT R34, R34, 0xffff7fff, RZ, 0xc0, !PT ;  /* 0xffff7fff22227812 */ /* 0x000fe200078ec0ff */
[----:B------:R-:W-:-:S03]  /*41ba0*/  FFMA.FTZ R48, R48, R48, RZ ;  /* 0x0000003030307223 */ /* 0x000fc600000100ff */
[----:B------:R-:W-:Y:S01]  /*41bb0*/  @P6 LOP3.LUT R34, R34, 0x8000, RZ, 0xfc, !PT ;  /* 0x0000800022226812 */ /* 0x000fe200078efcff */
[----:B------:R-:W-:Y:S02]  /*41bc0*/  FFMA.FTZ R48, R49, R49, R48 ;  /* 0x0000003131307223 */ /* 0x000fe40000010030 */
[----:B------:R-:W-:Y:S01]  /*41bd0*/  FADD.FTZ R49, R80, -R97 ;  /* 0x8000006150317221 */ /* 0x000fe20000010000 */
[----:B------:R-:W-:-:S03]  /*41be0*/  LOP3.LUT P6, RZ, R34, 0x20, RZ, 0xc0, !PT ;  /* 0x0000002022ff7812 */ /* 0x000fc600078cc0ff */
        /* <DEDUP_REMOVED lines=13> */
[----:B------:R-:W-:Y:S01]  /*41cc0*/  FADD.FTZ R48, R111, -R97 ;  /* 0x800000616f307221 */ /* 0x000fe20000010000 */
        /* <DEDUP_REMOVED lines=173> */
[----:B-1----:R-:W-:Y:S05]  /*427a0*/  BRA `(.L_x_2783) ;  /* 0xffffb63000007947 */ /* 0x002fea000383ffff */
        .weak           $__internal_4_$__cuda_sm70_shflsync_bfly_p
        .type           $__internal_4_$__cuda_sm70_shflsync_bfly_p,@function
        .size           $__internal_4_$__cuda_sm70_shflsync_bfly_p,(.L_x_65384 - $__internal_4_$__cuda_sm70_shflsync_bfly_p)
$__internal_4_$__cuda_sm70_shflsync_bfly_p:
[----:B------:R-:W-:Y:S04]  /*427b0*/  WARPSYNC R49 ;  /* 0x0000003100007348 */ /* 0x000fe80003800000 */
[----:B------:R0:W1:Y:S02]  /*427c0*/  SHFL.BFLY PT, R50, R51, R50, R52 ;  /* 0x0c00003233327389 */ /* 0x00006400000e0034 */
[----:B0-----:R-:W-:-:S04]  /*427d0*/  IMAD.MOV.U32 R49, RZ, RZ, 0x0 ;  /* 0x00000000ff317424 */ /* 0x001fc800078e00ff */
[----:B------:R-:W-:Y:S05]  /*427e0*/  RET.REL.NODEC R48 `(_ZN10layer_norm31ln_parallel_residual_fwd_kernelINS_13Kernel_traitsI13__nv_bfloat16S2_S2_S2_fjLj2560ELj1ELj4ELj1ELj16ENS_18Kernel_traits_baseILj2560ES2_S2_S2_S2_fjLj128EEEEELb1ELb0ELb0EEEvNS_9FwdParamsE) ;  /* 0xfffbd81030007950 */ /* 0x000fea0003c3ffff */
.L_x_2784:
        /* <DEDUP_REMOVED lines=9> */
.L_x_65384:


//--------------------- .text._ZN10layer_norm31ln_parallel_residual_fwd_kernelINS_13Kernel_traitsI13__nv_bfloat16S2_S2_S2_fjLj2560ELj1ELj4ELj1ELj16ENS_18Kernel_traits_baseILj2560ES2_S2_S2_S2_fjLj128EEEEELb1ELb0ELb1EEEvNS_9FwdParamsE --------------------------
	.section	.text._ZN10layer_norm31ln_parallel_residual_fwd_kernelINS_13Kernel_traitsI13__nv_bfloat16S2_S2_S2_fjLj2560ELj1ELj4ELj1ELj16ENS_18Kernel_traits_baseILj2560ES2_S2_S2_S2_fjLj128EEEEELb1ELb0ELb1EEEvNS_9FwdParamsE,"ax",@progbits
	.sectioninfo	@"SHI_REGISTERS=255"
	.align	128
        .global         _ZN10layer_norm31ln_parallel_residual_fwd_kernelINS_13Kernel_traitsI13__nv_bfloat16S2_S2_S2_fjLj2560ELj1ELj4ELj1ELj16ENS_18Kernel_traits_baseILj2560ES2_S2_S2_S2_fjLj128EEEEELb1ELb0ELb1EEEvNS_9FwdParamsE
        .type           _ZN10layer_norm31ln_parallel_residual_fwd_kernelINS_13Kernel_traitsI13__nv_bfloat16S2_S2_S2_fjLj2560ELj1ELj4ELj1ELj16ENS_18Kernel_traits_baseILj2560ES2_S2_S2_S2_fjLj128EEEEELb1ELb0ELb1EEEvNS_9FwdParamsE,@function
        .size           _ZN10layer_norm31ln_parallel_residual_fwd_kernelINS_13Kernel_traitsI13__nv_bfloat16S2_S2_S2_fjLj2560ELj1ELj4ELj1ELj16ENS_18Kernel_traits_baseILj2560ES2_S2_S2_S2_fjLj128EEEEELb1ELb0ELb1EEEvNS_9FwdParamsE,(.L_x_65385 - _ZN10layer_norm31ln_parallel_residual_fwd_kernelINS_13Kernel_traitsI13__nv_bfloat16S2_S2_S2_fjLj2560ELj1ELj4ELj1ELj16ENS_18Kernel_traits_baseILj2560ES2_S2_S2_S2_fjLj128EEEEELb1ELb0ELb1EEEvNS_9FwdParamsE)
        .other          _ZN10layer_norm31ln_parallel_residual_fwd_kernelINS_13Kernel_traitsI13__nv_bfloat16S2_S2_S2_fjLj2560ELj1ELj4ELj1ELj16ENS_18Kernel_traits_baseILj2560ES2_S2_S2_S2_fjLj128EEEEELb1ELb0ELb1EEEvNS_9FwdParamsE,@"STO_CUDA_ENTRY STV_DEFAULT"
_ZN10layer_norm31ln_parallel_residual_fwd_kernelINS_13Kernel_traitsI13__nv_bfloat16S2_S2_S2_fjLj2560ELj1ELj4ELj1ELj16ENS_18Kernel_traits_baseILj2560ES2_S2_S2_S2_fjLj128EEEEELb1ELb0ELb1EEEvNS_9FwdParamsE:
.text._ZN10layer_norm31ln_parallel_residual_fwd_kernelINS_13Kernel_traitsI13__nv_bfloat16S2_S2_S2_fjLj2560ELj1ELj4ELj1ELj16ENS_18Kernel_traits_baseILj2560ES2_S2_S2_S2_fjLj128EEEEELb1ELb0ELb1EEEvNS_9FwdParamsE:
[----:B------:R-:W-:-:S04]  /*0000*/  IMAD.MOV.U32 R1, RZ, RZ, c[0x0][0x28] ;  /* 0x00000a00ff017624 */ /* 0x000fc800078e00ff */
[----:B------:R-:W-:Y:S01]  /*0010*/  ULDC.U8 UR4, c[0x0][0x244] ;  /* 0x0000910000047ab9 */ /* 0x000fe20000000000 */
[----:B------:R-:W-:Y:S01]  /*0020*/  IADD3 R1, R1, -0x1c8, RZ ;  /* 0xfffffe3801017810 */ /* 0x000fe20007ffe0ff */
[----:B------:R-:W-:Y:S01]  /*0030*/  ULDC.64 UR6, c[0x0][0x118] ;  /* 0x0000460000067ab9 */ /* 0x000fe20000000a00 */
[----:B------:R-:W-:Y:S01]  /*0040*/  ISETP.NE.AND P2, PT, RZ, UR4, PT ;  /* 0x00000004ff007c0c */ /* 0x000fe2000bf45270 */
[----:B------:R-:W-:Y:S01]  /*0050*/  ULDC.64 UR4, c[0x0][0x230] ;  /* 0x00008c0000047ab9 */ /* 0x000fe20000000a00 */
[----:B------:R-:W-:Y:S02]  /*0060*/  IMAD.MOV.U32 R161, RZ, RZ, c[0x0][0x238] ;  /* 0x00008e00ffa17624 */ /* 0x000fe400078e00ff */
[----:B------:R-:W-:Y:S02]  /*0070*/  IMAD.U32 R2, RZ, RZ, UR4 ;  /* 0x00000004ff027e24 */ /* 0x000fe4000f8e00ff */
[----:B------:R-:W-:Y:S02]  /*0080*/  IMAD.U32 R3, RZ, RZ, UR5 ;  /* 0x00000005ff037e24 */ /* 0x000fe4000f8e00ff */
[----:B------:R-:W-:-:S05]  /*0090*/  IMAD.MOV.U32 R8, RZ, RZ, c[0x0][0x23c] ;  /* 0x00008f00ff087624 */ /* 0x000fca00078e00ff */
[----:B------:R-:W-:Y:S01]  /*00a0*/  @P2 IMAD.MOV.U32 R4, RZ, RZ, R161 ;  /* 0x000000ffff042224 */ /* 0x000fe200078e00a1 */
[----:B------:R-:W2:Y:S01]  /*00b0*/  @P2 LDG.E.64 R2, [R2.64] ;  /* 0x0000000602022981 */ /* 0x000ea2000c1e1b00 */
[----:B------:R-:W-:-:S06]  /*00c0*/  @P2 IMAD.MOV.U32 R5, RZ, RZ, R8 ;  /* 0x000000ffff052224 */ /* 0x000fcc00078e0008 */
[----:B------:R-:W3:Y:S01]  /*00d0*/  @P2 LDG.E.64 R4, [R4.64] ;  /* 0x0000000604042981 */ /* 0x000ee2000c1e1b00 */
[----:B------:R-:W-:Y:S02]  /*00e0*/  ISETP.NE.U32.AND P0, PT, RZ, c[0x0][0x218], PT ;  /* 0x00008600ff007a0c */ /* 0x000fe40003f05070 */
[----:B------:R-:W-:Y:S01]  /*00f0*/  ISETP.NE.U32.AND P1, PT, RZ, c[0x0][0x220], PT ;  /* 0x00008800ff007a0c */ /* 0x000fe20003f25070 */
[----:B------:R-:W0:Y:S01]  /*0100*/  S2R R162, SR_TID.X ;  /* 0x0000000000a27919 */ /* 0x000e220000002100 */
[----:B------:R-:W-:Y:S02]  /*0110*/  ISETP.NE.AND.EX P0, PT, RZ, c[0x0][0x21c], PT, P0 ;  /* 0x00008700ff007a0c */ /* 0x000fe40003f05300 */
[----:B------:R-:W-:Y:S01]  /*0120*/  ISETP.NE.AND.EX P1, PT, RZ, c[0x0][0x224], PT, P1 ;  /* 0x00008900ff007a0c */ /* 0x000fe20003f25310 */
[----:B------:R-:W1:Y:S01]  /*0130*/  S2R R13, SR_CTAID.X ;  /* 0x00000000000d7919 */ /* 0x000e620000002500 */
[----:B0-----:R-:W-:-:S04]  /*0140*/  LOP3.LUT R62, R162, 0x1f, RZ, 0xc0, !PT ;  /* 0x0000001fa23e7812 */ /* 0x001fc800078ec0ff */
[----:B------:R-:W-:-:S05]  /*0150*/  LOP3.LUT R64, R62, 0x120, RZ, 0xfc, !PT ;  /* 0x000001203e407812 */ /* 0x000fca00078efcff */
[----:B------:R-:W-:Y:S01]  /*0160*/  @P0 LEA R208, P3, R64, c[0x0][0x218], 0x4 ;  /* 0x0000860040d00a11 */ /* 0x000fe200078620ff */
[----:B------:R-:W-:-:S04]  /*0170*/  IMAD.SHL.U32 R196, R62, 0x10, RZ ;  /* 0x000000103ec47824 */ /* 0x000fc800078e00ff */
[----:B------:R-:W-:Y:S01]  /*0180*/  @P0 IMAD.X R209, RZ, RZ, c[0x0][0x21c], P3 ;  /* 0x00008700ffd10624 */ /* 0x000fe200018e06ff */
[----:B------:R-:W-:-:S05]  /*0190*/  @P0 LEA R104, P3, R62, c[0x0][0x218], 0x4 ;  /* 0x000086003e680a11 */ /* 0x000fca00078620ff */
[----:B------:R-:W-:Y:S01]  /*01a0*/  @P0 IMAD.X R105, RZ, RZ, c[0x0][0x21c], P3 ;  /* 0x00008700ff690624 */ /* 0x000fe200018e06ff */
[----:B------:R-:W-:Y:S01]  /*01b0*/  @P1 IADD3 R100, P3, R196, c[0x0][0x220], RZ ;  /* 0x00008800c4641a10 */ /* 0x000fe20007f7e0ff */
[C-C-:B-1----:R-:W-:Y:S01]  /*01c0*/  IMAD R0, R13.reuse, c[0x0][0x0], R162.reuse ;  /* 0x000000000d007a24 */ /* 0x142fe200078e02a2 */
[C---:B------:R-:W-:Y:S01]  /*01d0*/  LOP3.LUT R176, R62.reuse, 0x60, RZ, 0xfc, !PT ;  /* 0x000000603eb07812 */ /* 0x040fe200078efcff */
[----:B------:R-:W-:Y:S01]  /*01e0*/  IMAD.MOV.U32 R201, RZ, RZ, 0x10 ;  /* 0x00000010ffc97424 */ /* 0x000fe200078e00ff */
[C---:B------:R-:W-:Y:S01]  /*01f0*/  LOP3.LUT R184, R62.reuse, 0x40, RZ, 0xfc, !PT ;  /* 0x000000403eb87812 */ /* 0x040fe200078efcff */
[----:B------:R-:W-:Y:S01]  /*0200*/  @P1 IMAD.X R101, RZ, RZ, c[0x0][0x224], P3 ;  /* 0x00008900ff651624 */ /* 0x000fe200018e06ff */
[----:B------:R-:W-:Y:S01]  /*0210*/  LOP3.LUT R168, R62, 0x80, RZ, 0xfc, !PT ;  /* 0x000000803ea87812 */ /* 0x000fe200078efcff */
[----:B------:R-:W-:Y:S01]  /*0220*/  IMAD.WIDE.U32 R6, R0, -0x326172a9, RZ ;  /* 0xcd9e8d5700067825 */ /* 0x000fe200078e00ff */
[----:B------:R-:W-:Y:S01]  /*0230*/  LOP3.LUT R156, R62, 0xa0, RZ, 0xfc, !PT ;  /* 0x000000a03e9c7812 */ /* 0x000fe200078efcff */
[----:B------:R-:W5:Y:S02]  /*0240*/  @P0 LDG.E.128 R208, [R208.64] ;  /* 0x00000006d0d00981 */ /* 0x000f64000c1e1d00 */
[----:B------:R-:W-:Y:S01]  /*0250*/  IMAD.SHL.U32 R180, R184, 0x10, RZ ;  /* 0x00000010b8b47824 */ /* 0x000fe200078e00ff */
[----:B------:R-:W-:Y:S01]  /*0260*/  IADD3 R196, P6, R196, c[0x0][0x1b8], RZ ;  /* 0x00006e00c4c47a10 */ /* 0x000fe20007fde0ff */
[----:B------:R-:W-:Y:S01]  /*0270*/  IMAD.SHL.U32 R172, R176, 0x10, RZ ;  /* 0x00000010b0ac7824 */ /* 0x000fe200078e00ff */
[----:B------:R-:W-:Y:S01]  /*0280*/  LOP3.LUT R88, R62, 0xc0, RZ, 0xfc, !PT ;  /* 0x000000c03e587812 */ /* 0x000fe200078efcff */
[----:B------:R-:W-:Y:S01]  /*0290*/  IMAD.SHL.U32 R164, R168, 0x10, RZ ;  /* 0x00000010a8a47824 */ /* 0x000fe200078e00ff */
[----:B------:R-:W-:Y:S01]  /*02a0*/  @P0 LEA R52, P5, R184, c[0x0][0x218], 0x4 ;  /* 0x00008600b8340a11 */ /* 0x000fe200078a20ff */
[----:B------:R-:W-:Y:S01]  /*02b0*/  IMAD.X R197, RZ, RZ, c[0x0][0x1bc], P6 ;  /* 0x00006f00ffc57624 */ /* 0x000fe200030e06ff */
[----:B------:R-:W-:Y:S01]  /*02c0*/  LOP3.LUT R192, R62, 0x20, RZ, 0xfc, !PT ;  /* 0x000000203ec07812 */ /* 0x000fe200078efcff */
[----:B------:R-:W-:Y:S01]  /*02d0*/  IMAD.SHL.U32 R84, R88, 0x10, RZ ;  /* 0x0000001058547824 */ /* 0x000fe200078e00ff */
[----:B------:R-:W-:Y:S01]  /*02e0*/  LOP3.LUT R72, R62, 0x100, RZ, 0xfc, !PT ;  /* 0x000001003e487812 */ /* 0x000fe200078efcff */
[----:B------:R-:W-:Y:S01]  /*02f0*/  @P0 IMAD.X R53, RZ, RZ, c[0x0][0x21c], P5 ;  /* 0x00008700ff350624 */ /* 0x000fe200028e06ff */
[C---:B------:R-:W-:Y:S01]  /*0300*/  @P0 LEA R96, P4, R192.reuse, c[0x0][0x218], 0x4 ;  /* 0x00008600c0600a11 */ /* 0x040fe200078820ff */
[----:B------:R-:W-:Y:S01]  /*0310*/  IMAD.SHL.U32 R188, R192, 0x10, RZ ;  /* 0x00000010c0bc7824 */ /* 0x000fe200078e00ff */
[----:B------:R-:W-:Y:S01]  /*0320*/  LEA R60, P5, R64, c[0x0][0x1b8], 0x4 ;  /* 0x00006e00403c7a11 */ /* 0x000fe200078a20ff */
[----:B------:R-:W-:Y:S01]  /*0330*/  IMAD.SHL.U32 R92, R156, 0x10, RZ ;  /* 0x000000109c5c7824 */ /* 0x000fe200078e00ff */
[----:B------:R-:W-:Y:S01]  /*0340*/  LOP3.LUT R80, R62, 0xe0, RZ, 0xfc, !PT ;  /* 0x000000e03e507812 */ /* 0x000fe200078efcff */
[----:B------:R-:W-:Y:S01]  /*0350*/  @P0 IMAD.X R97, RZ, RZ, c[0x0][0x21c], P4 ;  /* 0x00008700ff610624 */ /* 0x000fe200020e06ff */
[C---:B------:R-:W-:Y:S01]  /*0360*/  @P1 IADD3 R56, P4, R188.reuse, c[0x0][0x220], RZ ;  /* 0x00008800bc381a10 */ /* 0x040fe20007f9e0ff */
[----:B------:R-:W-:Y:S01]  /*0370*/  IMAD.X R61, RZ, RZ, c[0x0][0x1bc], P5 ;  /* 0x00006f00ff3d7624 */ /* 0x000fe200028e06ff */
[----:B------:R-:W-:Y:S01]  /*0380*/  IADD3 R188, P5, R188, c[0x0][0x1b8], RZ ;  /* 0x00006e00bcbc7a10 */ /* 0x000fe20007fbe0ff */
[C---:B------:R-:W-:Y:S01]  /*0390*/  IMAD.SHL.U32 R76, R80.reuse, 0x10, RZ ;  /* 0x00000010504c7824 */ /* 0x040fe200078e00ff */
[----:B------:R-:W-:Y:S01]  /*03a0*/  SHF.R.U32.HI R162, RZ, 0x5, R162 ;  /* 0x00000005ffa27819 */ /* 0x000fe200000116a2 */
[----:B------:R-:W-:Y:S01]  /*03b0*/  @P1 IMAD.X R57, RZ, RZ, c[0x0][0x224], P4 ;  /* 0x00008900ff391624 */ /* 0x000fe200020e06ff */
[----:B------:R-:W-:Y:S01]  /*03c0*/  @P0 LEA R228, P4, R80, c[0x0][0x218], 0x4 ;  /* 0x0000860050e40a11 */ /* 0x000fe200078820ff */
[----:B------:R-:W-:Y:S01]  /*03d0*/  IMAD.X R189, RZ, RZ, c[0x0][0x1bc], P5 ;  /* 0x00006f00ffbd7624 */ /* 0x000fe200028e06ff */
[----:B------:R-:W-:Y:S01]  /*03e0*/  @P1 IADD3 R12, P5, R76, c[0x0][0x220], RZ ;  /* 0x000088004c0c1a10 */ /* 0x000fe20007fbe0ff */
[----:B------:R-:W-:Y:S01]  /*03f0*/  IMAD R162, R13, 0x4, R162 ;  /* 0x000000040da27824 */ /* 0x000fe200078e02a2 */
[----:B------:R-:W5:Y:S01]  /*0400*/  @P0 LDG.E.128 R104, [R104.64] ;  /* 0x0000000668680981 */ /* 0x000f62000c1e1d00 */
[----:B------:R-:W-:-:S03]  /*0410*/  @P1 IMAD.WIDE.U32 R108, R64, R201, c[0x0][0x220] ;  /* 0x00008800406c1625 */ /* 0x000fc600078e00c9 */
[----:B------:R-:W5:Y:S01]  /*0420*/  @P1 LDG.E.128 R100, [R100.64] ;  /* 0x0000000664641981 */ /* 0x000f62000c1e1d00 */
[----:B------:R-:W-:Y:S02]  /*0430*/  @P0 IMAD.X R229, RZ, RZ, c[0x0][0x21c], P4 ;  /* 0x00008700ffe50624 */ /* 0x000fe400020e06ff */
[----:B------:R-:W-:Y:S01]  /*0440*/  @P1 IMAD.X R13, RZ, RZ, c[0x0][0x224], P5 ;  /* 0x00008900ff0d1624 */ /* 0x000fe200028e06ff */
[----:B------:R-:W5:Y:S04]  /*0450*/  @P1 LDG.E.128 R108, [R108.64] ;  /* 0x000000066c6c1981 */ /* 0x000f68000c1e1d00 */
[----:B------:R-:W5:Y:S04]  /*0460*/  @P0 LDG.E.128 R96, [R96.64] ;  /* 0x0000000660600981 */ /* 0x000f68000c1e1d00 */
[----:B------:R-:W5:Y:S04]  /*0470*/  @P1 LDG.E.128 R56, [R56.64] ;  /* 0x0000000638381981 */ /* 0x000f68000c1e1d00 */
[----:B------:R-:W5:Y:S04]  /*0480*/  @P0 LDG.E.128 R52, [R52.64] ;  /* 0x0000000634340981 */ /* 0x000f68000c1e1d00 */
[----:B------:R-:W5:Y:S04]  /*0490*/  @P0 LDG.E.128 R228, [R228.64] ;  /* 0x00000006e4e40981 */ /* 0x000f68000c1e1d00 */
[----:B------:R-:W5:Y:S01]  /*04a0*/  @P1 LDG.E.128 R12, [R12.64] ;  /* 0x000000060c0c1981 */ /* 0x000f62000c1e1d00 */
[----:B--2---:R0:W1:Y:S08]  /*04b0*/  @P2 R2UR UR4, R2 ;  /* 0x00000000020423c2 */ /* 0x00407000000e0000 */
[----:B------:R2:W4:Y:S01]  /*04c0*/  @P2 R2UR UR5, R3 ;  /* 0x00000000030523c2 */ /* 0x00052200000e0000 */
[----:B---3--:R-:W-:-:S05]  /*04d0*/  @P2 IADD3 R161, P3, R4, c[0x0][0x240], RZ ;  /* 0x0000900004a12a10 */ /* 0x008fca0007f7e0ff */
[----:B------:R-:W-:-:S05]  /*04e0*/  @P2 IMAD.X R8, RZ, RZ, R5, P3 ;  /* 0x000000ffff082224 */ /* 0x000fca00018e0605 */
[--C-:B0-----:R-:W-:Y:S02]  /*04f0*/  SHF.R.U64 R2, R161, 0x2, R8.reuse ;  /* 0x00000002a1027819 */ /* 0x101fe40000001208 */
[----:B--2---:R-:W-:-:S03]  /*0500*/  SHF.R.U32.HI R3, RZ, 0x2, R8 ;  /* 0x00000002ff037819 */ /* 0x004fc60000011608 */
[----:B------:R-:W-:Y:S01]  /*0510*/  IMAD.WIDE.U32 R4, R2, -0x2daee0ad, RZ ;  /* 0xd2511f5302047825 */ /* 0x000fe200078e00ff */
[----:B-1----:R-:W-:Y:S01]  /*0520*/  LOP3.LUT R8, R7, UR4, R3, 0x96, !PT ;  /* 0x0000000407087c12 */ /* 0x002fe2000f8e9603 */
[----:B------:R-:W-:-:S03]  /*0530*/  UIADD3 UR9, UR4, -0x61c88647, URZ ;  /* 0x9e3779b904097890 */ /* 0x000fc6000fffe03f */
[----:B----4-:R-:W-:Y:S01]  /*0540*/  LOP3.LUT R10, R5, UR5, RZ, 0x3c, !PT ;  /* 0x00000005050a7c12 */ /* 0x010fe2000f8e3cff */
[----:B------:R-:W-:Y:S01]  /*0550*/  UIADD3 UR10, UR5, -0x4498517b, URZ ;  /* 0xbb67ae85050a7890 */ /* 0x000fe2000fffe03f */
[----:B------:R-:W-:-:S04]  /*0560*/  IMAD.WIDE.U32 R8, R8, -0x2daee0ad, RZ ;  /* 0xd2511f5308087825 */ /* 0x000fc800078e00ff */
[----:B------:R-:W-:Y:S01]  /*0570*/  IMAD.WIDE.U32 R10, R10, -0x326172a9, RZ ;  /* 0xcd9e8d570a0a7825 */ /* 0x000fe200078e00ff */
[----:B------:R-:W-:Y:S01]  /*0580*/  LOP3.LUT R7, R9, UR10, R4, 0x96, !PT ;  /* 0x0000000a09077c12 */ /* 0x000fe2000f8e9604 */
[----:B------:R-:W-:-:S03]  /*0590*/  UIADD3 UR11, UR4, 0x3c6ef372, URZ ;  /* 0x3c6ef372040b7890 */ /* 0x000fc6000fffe03f */
[----:B------:R-:W-:Y:S01]  /*05a0*/  LOP3.LUT R4, R11, UR9, R6, 0x96, !PT ;  /* 0x000000090b047c12 */ /* 0x000fe2000f8e9606 */
[----:B------:R-:W-:Y:S01]  /*05b0*/  UIADD3 UR12, UR5, 0x76cf5d0a, URZ ;  /* 0x76cf5d0a050c7890 */ /* 0x000fe2000fffe03f */
[----:B------:R-:W-:-:S04]  /*05c0*/  IMAD.WIDE.U32 R6, R7, -0x326172a9, RZ ;  /* 0xcd9e8d5707067825 */ /* 0x000fc800078e00ff */
[----:B------:R-:W-:Y:S01]  /*05d0*/  IMAD.WIDE.U32 R4, R4, -0x2daee0ad, RZ ;  /* 0xd2511f5304047825 */ /* 0x000fe200078e00ff */
[----:B------:R-:W-:Y:S01]  /*05e0*/  LOP3.LUT R9, R7, UR11, R10, 0x96, !PT ;  /* 0x0000000b07097c12 */ /* 0x000fe2000f8e960a */
[----:B------:R-:W-:-:S03]  /*05f0*/  UIADD3 UR14, UR5, 0x32370b8f, URZ ;  /* 0x32370b8f050e7890 */ /* 0x000fc6000fffe03f */
[----:B------:R-:W-:Y:S01]  /*0600*/  LOP3.LUT R10, R5, UR12, R8, 0x96, !PT ;  /* 0x0000000c050a7c12 */ /* 0x000fe2000f8e9608 */
[----:B------:R-:W-:Y:S01]  /*0610*/  IMAD.WIDE.U32 R8, R9, -0x2daee0ad, RZ ;  /* 0xd2511f5309087825 */ /* 0x000fe200078e00ff */
[----:B------:R-:W-:-:S03]  /*0620*/  UIADD3 UR13, UR4, -0x255992d5, URZ ;  /* 0xdaa66d2b040d7890 */ /* 0x000fc6000fffe03f */
[----:B------:R-:W-:Y:S01]  /*0630*/  IMAD.WIDE.U32 R10, R10, -0x326172a9, RZ ;  /* 0xcd9e8d570a0a7825 */ /* 0x000fe200078e00ff */
[----:B------:R-:W-:Y:S01]  /*0640*/  LOP3.LUT R7, R9, UR14, R4, 0x96, !PT ;  /* 0x0000000e09077c12 */ /* 0x000fe2000f8e9604 */
[----:B------:R-:W-:-:S03]  /*0650*/  UIADD3 UR15, UR4, 0x78dde6e4, URZ ;  /* 0x78dde6e4040f7890 */ /* 0x000fc6000fffe03f */
[----:B------:R-:W-:Y:S01]  /*0660*/  LOP3.LUT R4, R11, UR13, R6, 0x96, !PT ;  /* 0x0000000d0b047c12 */ /* 0x000fe2000f8e9606 */
[----:B------:R-:W-:Y:S01]  /*0670*/  UIADD3 UR16, UR5, -0x126145ec, URZ ;  /* 0xed9eba1405107890 */ /* 0x000fe2000fffe03f */
[----:B------:R-:W-:-:S04]  /*0680*/  IMAD.WIDE.U32 R6, R7, -0x326172a9, RZ ;  /* 0xcd9e8d5707067825 */ /* 0x000fc800078e00ff */
[----:B------:R-:W-:Y:S01]  /*0690*/  IMAD.WIDE.U32 R4, R4, -0x2daee0ad, RZ ;  /* 0xd2511f5304047825 */ /* 0x000fe200078e00ff */
[----:B------:R-:W-:Y:S02]  /*06a0*/  @P0 LEA R40, P3, R176, c[0x0][0x218], 0x4 ;  /* 0x00008600b0280a11 */ /* 0x000fe400078620ff */
[----:B------:R-:W-:Y:S02]  /*06b0*/  LOP3.LUT R9, R7, UR15, R10, 0x96, !PT ;  /* 0x0000000f07097c12 */ /* 0x000fe4000f8e960a */
[----:B------:R-:W-:Y:S01]  /*06c0*/  LOP3.LUT R10, R5, UR16, R8, 0x96, !PT ;  /* 0x00000010050a7c12 */ /* 0x000fe2000f8e9608 */
[----:B------:R-:W-:Y:S01]  /*06d0*/  UIADD3 UR18, UR5, -0x56f99767, URZ ;  /* 0xa906689905127890 */ /* 0x000fe2000fffe03f */
[----:B------:R-:W-:Y:S01]  /*06e0*/  @P0 IMAD.X R41, RZ, RZ, c[0x0][0x21c], P3 ;  /* 0x00008700ff290624 */ /* 0x000fe200018e06ff */
[----:B------:R-:W-:Y:S01]  /*06f0*/  UIADD3 UR17, UR4, 0x1715609d, URZ ;  /* 0x1715609d04117890 */ /* 0x000fe2000fffe03f */
[----:B------:R-:W-:Y:S01]  /*0700*/  IMAD.WIDE.U32 R8, R9, -0x2daee0ad, RZ ;  /* 0xd2511f5309087825 */ /* 0x000fe200078e00ff */
[----:B------:R-:W-:-:S03]  /*0710*/  @P0 LEA R32, P3, R168, c[0x0][0x218], 0x4 ;  /* 0x00008600a8200a11 */ /* 0x000fc600078620ff */
[----:B------:R-:W-:Y:S01]  /*0720*/  IMAD.WIDE.U32 R10, R10, -0x326172a9, RZ ;  /* 0xcd9e8d570a0a7825 */ /* 0x000fe200078e00ff */
[----:B------:R-:W-:Y:S01]  /*0730*/  LOP3.LUT R48, R9, UR18, R4, 0x96, !PT ;  /* 0x0000001209307c12 */ /* 0x000fe2000f8e9604 */
[----:B------:R-:W-:Y:S01]  /*0740*/  UIADD3 UR19, UR4, -0x4ab325aa, URZ ;  /* 0xb54cda5604137890 */ /* 0x000fe2000fffe03f */
[----:B------:R-:W-:Y:S01]  /*0750*/  @P1 IADD3 R44, P2, R180, c[0x0][0x220], RZ ;  /* 0x00008800b42c1a10 */ /* 0x000fe20007f5e0ff */
[----:B------:R-:W-:Y:S01]  /*0760*/  @P0 IMAD.X R33, RZ, RZ, c[0x0][0x21c], P3 ;  /* 0x00008700ff210624 */ /* 0x000fe200018e06ff */
[----:B------:R-:W-:Y:S01]  /*0770*/  LOP3.LUT R4, R11, UR17, R6, 0x96, !PT ;  /* 0x000000110b047c12 */ /* 0x000fe2000f8e9606 */
[----:B------:R-:W-:Y:S01]  /*0780*/  UIADD3 UR20, UR5, 0x646e171e, URZ ;  /* 0x646e171e05147890 */ /* 0x000fe2000fffe03f */
[----:B------:R-:W-:Y:S01]  /*0790*/  @P0 LEA R24, P3, R156, c[0x0][0x218], 0x4 ;  /* 0x000086009c180a11 */ /* 0x000fe200078620ff */
[----:B------:R-:W-:Y:S01]  /*07a0*/  IMAD.WIDE.U32 R48, R48, -0x326172a9, RZ ;  /* 0xcd9e8d5730307825 */ /* 0x000fe200078e00ff */
[----:B------:R-:W-:Y:S01]  /*07b0*/  IADD3 R180, P6, R180, c[0x0][0x1b8], RZ ;  /* 0x00006e00b4b47a10 */ /* 0x000fe20007fde0ff */
[----:B------:R-:W-:Y:S01]  /*07c0*/  UIADD3 UR22, UR5, 0x1fd5c5a3, URZ ;  /* 0x1fd5c5a305167890 */ /* 0x000fe2000fffe03f */
[----:B------:R-:W5:Y:S01]  /*07d0*/  @P0 LDG.E.128 R40, [R40.64] ;  /* 0x0000000628280981 */ /* 0x000f62000c1e1d00 */
[----:B------:R-:W-:Y:S01]  /*07e0*/  IMAD.WIDE.U32 R4, R4, -0x2daee0ad, RZ ;  /* 0xd2511f5304047825 */ /* 0x000fe200078e00ff */
[----:B------:R-:W-:Y:S01]  /*07f0*/  LOP3.LUT R6, R49, UR19, R10, 0x96, !PT ;  /* 0x0000001331067c12 */ /* 0x000fe2000f8e960a */
[----:B------:R-:W-:Y:S01]  /*0800*/  UIADD3 UR21, UR4, 0x5384540f, URZ ;  /* 0x5384540f04157890 */ /* 0x000fe2000fffe03f */
[----:B------:R-:W5:Y:S01]  /*0810*/  @P0 LDG.E.128 R32, [R32.64] ;  /* 0x0000000620200981 */ /* 0x000f62000c1e1d00 */
[----:B------:R-:W-:Y:S01]  /*0820*/  @P1 IMAD.X R45, RZ, RZ, c[0x0][0x224], P2 ;  /* 0x00008900ff2d1624 */ /* 0x000fe200010e06ff */
[----:B------:R-:W-:Y:S01]  /*0830*/  @P1 IADD3 R36, P2, R172, c[0x0][0x220], RZ ;  /* 0x00008800ac241a10 */ /* 0x000fe20007f5e0ff */
[----:B------:R-:W-:Y:S01]  /*0840*/  @P0 IMAD.X R25, RZ, RZ, c[0x0][0x21c], P3 ;  /* 0x00008700ff190624 */ /* 0x000fe200018e06ff */
[----:B------:R-:W-:-:S02]  /*0850*/  @P0 LEA R244, P3, R88, c[0x0][0x218], 0x4 ;  /* 0x0000860058f40a11 */ /* 0x000fc400078620ff */
[----:B------:R-:W-:Y:S01]  /*0860*/  LOP3.LUT R50, R5, UR20, R8, 0x96, !PT ;  /* 0x0000001405327c12 */ /* 0x000fe2000f8e9608 */
[----:B------:R-:W-:Y:S01]  /*0870*/  @P1 IMAD.X R37, RZ, RZ, c[0x0][0x224], P2 ;  /* 0x00008900ff251624 */ /* 0x000fe200010e06ff */
[----:B------:R-:W-:Y:S01]  /*0880*/  @P1 IADD3 R28, P2, R164, c[0x0][0x220], RZ ;  /* 0x00008800a41c1a10 */ /* 0x000fe20007f5e0ff */
[----:B------:R-:W-:Y:S01]  /*0890*/  @P0 IMAD.X R245, RZ, RZ, c[0x0][0x21c], P3 ;  /* 0x00008700fff50624 */ /* 0x000fe200018e06ff */
[----:B------:R-:W-:Y:S01]  /*08a0*/  @P1 IADD3 R16, P3, R84, c[0x0][0x220], RZ ;  /* 0x0000880054101a10 */ /* 0x000fe20007f7e0ff */
[----:B------:R-:W-:Y:S01]  /*08b0*/  IMAD.X R181, RZ, RZ, c[0x0][0x1bc], P6 ;  /* 0x00006f00ffb57624 */ /* 0x000fe200030e06ff */
[----:B------:R-:W-:Y:S01]  /*08c0*/  IADD3 R172, P6, R172, c[0x0][0x1b8], RZ ;  /* 0x00006e00acac7a10 */ /* 0x000fe20007fde0ff */
[----:B------:R-:W-:Y:S01]  /*08d0*/  IMAD.WIDE.U32 R6, R6, -0x2daee0ad, RZ ;  /* 0xd2511f5306067825 */ /* 0x000fe200078e00ff */
[----:B------:R-:W-:Y:S01]  /*08e0*/  UIADD3 UR24, UR5, -0x24c28bd8, URZ ;  /* 0xdb3d742805187890 */ /* 0x000fe2000fffe03f */
[----:B------:R-:W5:Y:S02]  /*08f0*/  @P1 LDG.E.128 R44, [R44.64] ;  /* 0x000000062c2c1981 */ /* 0x000f64000c1e1d00 */
[----:B------:R-:W-:Y:S01]  /*0900*/  IMAD.WIDE.U32 R50, R50, -0x326172a9, RZ ;  /* 0xcd9e8d5732327825 */ /* 0x000fe200078e00ff */
[----:B------:R-:W-:Y:S01]  /*0910*/  LOP3.LUT R49, R7, UR22, R4, 0x96, !PT ;  /* 0x0000001607317c12 */ /* 0x000fe2000f8e9604 */
[----:B------:R-:W-:Y:S01]  /*0920*/  UIADD3 UR23, UR4, -0xe443238, URZ ;  /* 0xf1bbcdc804177890 */ /* 0x000fe2000fffe03f */
[----:B------:R-:W5:Y:S01]  /*0930*/  @P1 LDG.E.128 R36, [R36.64] ;  /* 0x0000000624241981 */ /* 0x000f62000c1e1d00 */
[----:B------:R-:W-:Y:S01]  /*0940*/  @P1 IMAD.X R29, RZ, RZ, c[0x0][0x224], P2 ;  /* 0x00008900ff1d1624 */ /* 0x000fe200010e06ff */
[----:B------:R-:W-:Y:S01]  /*0950*/  @P1 IADD3 R20, P2, R92, c[0x0][0x220], RZ ;  /* 0x000088005c141a10 */ /* 0x000fe20007f5e0ff */
[----:B------:R-:W-:Y:S01]  /*0960*/  @P1 IMAD.X R17, RZ, RZ, c[0x0][0x224], P3 ;  /* 0x00008900ff111624 */ /* 0x000fe200018e06ff */
[C---:B------:R-:W-:Y:S01]  /*0970*/  @P0 LEA R8, P3, R72.reuse, c[0x0][0x218], 0x4 ;  /* 0x0000860048080a11 */ /* 0x040fe200078620ff */
[----:B------:R-:W-:Y:S01]  /*0980*/  IMAD.X R173, RZ, RZ, c[0x0][0x1bc], P6 ;  /* 0x00006f00ffad7624 */ /* 0x000fe200030e06ff */
[----:B------:R-:W-:Y:S01]  /*0990*/  LOP3.LUT R48, R51, UR21, R48, 0x96, !PT ;  /* 0x0000001533307c12 */ /* 0x000fe2000f8e9630 */
[----:B------:R-:W-:Y:S01]  /*09a0*/  IMAD.SHL.U32 R4, R72, 0x10, RZ ;  /* 0x0000001048047824 */ /* 0x000fe200078e00ff */
[----:B------:R-:W-:Y:S01]  /*09b0*/  IADD3 R92, P6, R92, c[0x0][0x1b8], RZ ;  /* 0x00006e005c5c7a10 */ /* 0x000fe20007fde0ff */
[----:B------:R-:W-:Y:S01]  /*09c0*/  @P0 IMAD.X R9, RZ, RZ, c[0x0][0x21c], P3 ;  /* 0x00008700ff090624 */ /* 0x000fe200018e06ff */
[----:B------:R-:W5:Y:S01]  /*09d0*/  @P1 LDG.E.128 R28, [R28.64] ;  /* 0x000000061c1c1981 */ /* 0x000f62000c1e1d00 */
[----:B------:R-:W-:Y:S01]  /*09e0*/  IMAD.HI.U32 R5, R48, -0x2daee0ad, RZ ;  /* 0xd2511f5330057827 */ /* 0x000fe200078e00ff */
[----:B------:R-:W-:-:S02]  /*09f0*/  IADD3 R68, P3, R4, c[0x0][0x1b8], RZ ;  /* 0x00006e0004447a10 */ /* 0x000fc40007f7e0ff */
[----:B------:R-:W5:Y:S01]  /*0a00*/  @P0 LDG.E.128 R24, [R24.64] ;  /* 0x0000000618180981 */ /* 0x000f62000c1e1d00 */
[----:B------:R-:W-:Y:S01]  /*0a10*/  IMAD.X R93, RZ, RZ, c[0x0][0x1bc], P6 ;  /* 0x00006f00ff5d7624 */ /* 0x000fe200030e06ff */
[----:B------:R-:W-:Y:S01]  /*0a20*/  @P1 IADD3 R4, P6, R4, c[0x0][0x220], RZ ;  /* 0x0000880004041a10 */ /* 0x000fe20007fde0ff */
[----:B------:R-:W-:Y:S01]  /*0a30*/  @P1 IMAD.X R21, RZ, RZ, c[0x0][0x224], P2 ;  /* 0x00008900ff151624 */ /* 0x000fe200010e06ff */
[----:B------:R-:W-:Y:S01]  /*0a40*/  LOP3.LUT R160, R5, UR24, R6, 0x96, !PT ;  /* 0x0000001805a07c12 */ /* 0x000fe2000f8e9606 */
[----:B------:R-:W-:Y:S01]  /*0a50*/  IMAD.HI.U32 R7, R49, -0x326172a9, RZ ;  /* 0xcd9e8d5731077827 */ /* 0x000fe200078e00ff */
[----:B------:R-:W5:Y:S03]  /*0a60*/  @P0 LDG.E.128 R244, [R244.64] ;  /* 0x00000006f4f40981 */ /* 0x000f66000c1e1d00 */
[----:B------:R-:W-:Y:S01]  /*0a70*/  @P1 IMAD.X R5, RZ, RZ, c[0x0][0x224], P6 ;  /* 0x00008900ff051624 */ /* 0x000fe200030e06ff */
[----:B------:R-:W-:Y:S01]  /*0a80*/  LOP3.LUT R50, R7, UR23, R50, 0x96, !PT ;  /* 0x0000001707327c12 */ /* 0x000fe2000f8e9632 */
[----:B------:R-:W5:Y:S04]  /*0a90*/  @P1 LDG.E.128 R20, [R20.64] ;  /* 0x0000000614141981 */ /* 0x000f68000c1e1d00 */
[----:B------:R-:W5:Y:S04]  /*0aa0*/  @P1 LDG.E.128 R16, [R16.64] ;  /* 0x0000000610101981 */ /* 0x000f68000c1e1d00 */
[----:B------:R-:W5:Y:S04]  /*0ab0*/  @P0 LDG.E.128 R8, [R8.64] ;  /* 0x0000000608080981 */ /* 0x000f68000c1e1d00 */
[----:B------:R-:W5:Y:S01]  /*0ac0*/  @P1 LDG.E.128 R4, [R4.64] ;  /* 0x0000000604041981 */ /* 0x000f62000c1e1d00 */
[----:B------:R-:W-:-:S02]  /*0ad0*/  ISETP.GE.AND P2, PT, R162, c[0x0][0x164], PT ;  /* 0x00005900a2007a0c */ /* 0x000fc40003f46270 */
[----:B------:R-:W-:Y:S02]  /*0ae0*/  IADD3 R164, P4, R164, c[0x0][0x1b8], RZ ;  /* 0x00006e00a4a47a10 */ /* 0x000fe40007f9e0ff */
[----:B------:R-:W-:-:S03]  /*0af0*/  IADD3 R84, P5, R84, c[0x0][0x1b8], RZ ;  /* 0x00006e0054547a10 */ /* 0x000fc60007fbe0ff */
[----:B------:R-:W-:Y:S01]  /*0b00*/  IMAD.X R165, RZ, RZ, c[0x0][0x1bc], P4 ;  /* 0x00006f00ffa57624 */ /* 0x000fe200020e06ff */
[----:B------:R-:W-:Y:S01]  /*0b10*/  IADD3 R76, P4, R76, c[0x0][0x1b8], RZ ;  /* 0x00006e004c4c7a10 */ /* 0x000fe20007f9e0ff */
        /* <DEDUP_REMOVED lines=9> */
[----:B------:R-:W-:Y:S02]  /*0bb0*/  IMAD.X R85, RZ, RZ, c[0x0][0x1bc], P5 ;  /* 0x00006f00ff557624 */ /* 0x000fe400028e06ff */
[----:B------:R-:W-:Y:S02]  /*0bc0*/  IMAD.X R77, RZ, RZ, c[0x0][0x1bc], P4 ;  /* 0x00006f00ff4d7624 */ /* 0x000fe400020e06ff */
[----:B------:R-:W-:Y:S01]  /*0bd0*/  IMAD.X R69, RZ, RZ, c[0x0][0x1bc], P3 ;  /* 0x00006f00ff457624 */ /* 0x000fe200018e06ff */
[----:B------:R-:W-:Y:S06]  /*0be0*/  @P2 EXIT ;  /* 0x000000000000294d */ /* 0x000fec0003800000 */
[----:B------:R-:W-:Y:S01]  /*0bf0*/  IMAD.WIDE.U32 R200, R62, R201, c[0x0][0x1b0] ;  /* 0x00006c003ec87625 */ /* 0x000fe200078e00c9 */
        /* <DEDUP_REMOVED lines=19> */
[----:B------:R-:W5:Y:S02]  /*0d30*/  LDG.E.128 R200, [R200.64] ;  /* 0x00000006c8c87981 */ /* 0x000f64000c1e1d00 */
[----:B-----5:R-:W-:Y:S01]  /*0d40*/  @!P0 CS2R R208, SRZ ;  /* 0x0000000000d08805 */ /* 0x020fe2000001ff00 */
[----:B------:R-:W-:Y:S01]  /*0d50*/  @!P1 CS2R R108, SRZ ;  /* 0x00000000006c9805 */ /* 0x000fe2000001ff00 */
[----:B------:R-:W-:Y:S01]  /*0d60*/  @!P0 CS2R R104, SRZ ;  /* 0x0000000000688805 */ /* 0x000fe2000001ff00 */
[----:B------:R-:W-:Y:S01]  /*0d70*/  @!P0 CS2R R106, SRZ ;  /* 0x00000000006a8805 */ /* 0x000fe2000001ff00 */
[----:B------:R-:W-:Y:S01]  /*0d80*/  @!P1 CS2R R100, SRZ ;  /* 0x0000000000649805 */ /* 0x000fe2000001ff00 */
[----:B------:R-:W-:Y:S01]  /*0d90*/  @!P1 CS2R R102, SRZ ;  /* 0x0000000000669805 */ /* 0x000fe2000001ff00 */
[--C-:B------:R-:W-:Y:S01]  /*0da0*/  PRMT R51, RZ, 0x5410, R208.reuse ;  /* 0x00005410ff337816 */ /* 0x100fe200000000d0 */
[----:B------:R-:W-:Y:S01]  /*0db0*/  @!P0 CS2R R96, SRZ ;  /* 0x0000000000608805 */ /* 0x000fe2000001ff00 */
[----:B------:R-:W-:Y:S01]  /*0dc0*/  PRMT R113, RZ, 0x7610, R208 ;  /* 0x00007610ff717816 */ /* 0x000fe200000000d0 */
[----:B------:R-:W-:Y:S01]  /*0dd0*/  @!P0 CS2R R98, SRZ ;  /* 0x0000000000628805 */ /* 0x000fe2000001ff00 */
[----:B------:R-:W-:Y:S01]  /*0de0*/  PRMT R112, RZ, 0x5410, R209 ;  /* 0x00005410ff707816 */ /* 0x000fe200000000d1 */
[----:B------:R0:W-:Y:S01]  /*0df0*/  STL [R1+0x1c4], R51 ;  /* 0x0001c43301007387 */ /* 0x0001e20000100800 */
[----:B------:R-:W-:Y:S01]  /*0e00*/  PRMT R213, RZ, 0x7610, R109 ;  /* 0x00007610ffd57816 */ /* 0x000fe2000000006d */
[----:B------:R-:W-:Y:S01]  /*0e10*/  @!P1 CS2R R56, SRZ ;  /* 0x0000000000389805 */ /* 0x000fe2000001ff00 */
[----:B------:R-:W-:Y:S01]  /*0e20*/  @!P1 CS2R R58, SRZ ;  /* 0x00000000003a9805 */ /* 0x000fe2000001ff00 */
[----:B------:R-:W-:Y:S01]  /*0e30*/  STL [R1+0x1b8], R113 ;  /* 0x0001b87101007387 */ /* 0x000fe20000100800 */
        /* <DEDUP_REMOVED lines=9> */
[----:B------:R-:W-:Y:S01]  /*0ed0*/  @!P1 CS2R R38, SRZ ;  /* 0x0000000000269805 */ /* 0x000fe2000001ff00 */
[----:B------:R0:W-:Y:S01]  /*0ee0*/  STL [R1+0x1a8], R51 ;  /* 0x0001a83301007387 */ /* 0x0001e20000100800 */
[----:B------:R-:W-:Y:S01]  /*0ef0*/  @!P0 CS2R R32, SRZ ;  /* 0x0000000000208805 */ /* 0x000fe2000001ff00 */
[----:B------:R-:W-:Y:S01]  /*0f00*/  @!P0 CS2R R34, SRZ ;  /* 0x0000000000228805 */ /* 0x000fe2000001ff00 */
[--C-:B-1----:R-:W-:Y:S01]  /*0f10*/  PRMT R112, RZ, 0x5410, R108.reuse ;  /* 0x00005410ff707816 */ /* 0x102fe2000000006c */
[----:B------:R-:W-:Y:S01]  /*0f20*/  @!P1 CS2R R28, SRZ ;  /* 0x00000000001c9805 */ /* 0x000fe2000001ff00 */
[----:B------:R-:W-:Y:S01]  /*0f30*/  PRMT R108, RZ, 0x7610, R108 ;  /* 0x00007610ff6c7816 */ /* 0x000fe2000000006c */
[----:B------:R-:W-:Y:S01]  /*0f40*/  @!P1 CS2R R30, SRZ ;  /* 0x00000000001e9805 */ /* 0x000fe2000001ff00 */
[----:B------:R-:W-:Y:S01]  /*0f50*/  @!P0 CS2R R24, SRZ ;  /* 0x0000000000188805 */ /* 0x000fe2000001ff00 */
[----:B------:R-:W-:Y:S01]  /*0f60*/  STL [R1+0x1bc], R112 ;  /* 0x0001bc7001007387 */ /* 0x000fe20000100800 */
[----:B------:R-:W-:Y:S01]  /*0f70*/  @!P0 CS2R R26, SRZ ;  /* 0x00000000001a8805 */ /* 0x000fe2000001ff00 */
[----:B0-----:R-:W-:Y:S01]  /*0f80*/  PRMT R51, RZ, 0x5410, R109 ;  /* 0x00005410ff337816 */ /* 0x001fe2000000006d */
[----:B------:R-:W-:Y:S01]  /*0f90*/  @!P1 CS2R R20, SRZ ;  /* 0x0000000000149805 */ /* 0x000fe2000001ff00 */
[----:B------:R0:W-:Y:S01]  /*0fa0*/  STL [R1+0x1b4], R108 ;  /* 0x0001b46c01007387 */ /* 0x0001e20000100800 */
[--C-:B------:R-:W-:Y:S01]  /*0fb0*/  PRMT R109, RZ, 0x5410, R104.reuse ;  /* 0x00005410ff6d7816 */ /* 0x100fe20000000068 */
[----:B------:R-:W-:Y:S01]  /*0fc0*/  @!P1 CS2R R22, SRZ ;  /* 0x0000000000169805 */ /* 0x000fe2000001ff00 */
[----:B------:R-:W-:Y:S01]  /*0fd0*/  @!P0 CS2R R244, SRZ ;  /* 0x0000000000f48805 */ /* 0x000fe2000001ff00 */
[----:B------:R1:W-:Y:S01]  /*0fe0*/  STL [R1+0x1ac], R51 ;  /* 0x0001ac3301007387 */ /* 0x0003e20000100800 */
[----:B------:R-:W-:Y:S01]  /*0ff0*/  @!P0 CS2R R246, SRZ ;  /* 0x0000000000f68805 */ /* 0x000fe2000001ff00 */
[----:B------:R-:W-:Y:S01]  /*1000*/  UIADD3 UR26, UR5, -0x695add53, URZ ;  /* 0x96a522ad051a7890 */ /* 0x000fe2000fffe03f */
[----:B------:R-:W-:Y:S01]  /*1010*/  IMAD R48, R48, -0x2daee0ad, RZ ;  /* 0xd2511f5330307824 */ /* 0x000fe200078e02ff */
[----:B------:R-:W-:Y:S01]  /*1020*/  STL [R1+0x1c0], R109 ;  /* 0x0001c06d01007387 */ /* 0x000fe20000100800 */
[----:B------:R-:W-:Y:S01]  /*1030*/  @!P1 CS2R R16, SRZ ;  /* 0x0000000000109805 */ /* 0x000fe2000001ff00 */
[--C-:B0-----:R-:W-:Y:S01]  /*1040*/  PRMT R108, RZ, 0x5410, R105.reuse ;  /* 0x00005410ff6c7816 */ /* 0x101fe20000000069 */
[----:B------:R-:W-:Y:S01]  /*1050*/  UIADD3 UR25, UR4, -0x700cb87f, URZ ;  /* 0x8ff3478104197890 */ /* 0x000fe2000fffe03f */
[----:B------:R-:W-:Y:S01]  /*1060*/  IMAD R49, R49, -0x326172a9, RZ ;  /* 0xcd9e8d5731317824 */ /* 0x000fe200078e02ff */
[----:B------:R-:W-:Y:S01]  /*1070*/  @!P1 CS2R R18, SRZ ;  /* 0x0000000000129805 */ /* 0x000fe2000001ff00 */
[----:B-1----:R-:W-:Y:S01]  /*1080*/  PRMT R51, RZ, 0x7610, R104 ;  /* 0x00007610ff337816 */ /* 0x002fe20000000068 */
[----:B------:R-:W-:Y:S01]  /*1090*/  @!P0 CS2R R228, SRZ ;  /* 0x0000000000e48805 */ /* 0x000fe2000001ff00 */
[----:B------:R-:W-:Y:S01]  /*10a0*/  PRMT R104, RZ, 0x7610, R105 ;  /* 0x00007610ff687816 */ /* 0x000fe20000000069 */
[----:B------:R-:W-:Y:S01]  /*10b0*/  @!P0 CS2R R210, SRZ ;  /* 0x0000000000d28805 */ /* 0x000fe2000001ff00 */
[--C-:B------:R-:W-:Y:S01]  /*10c0*/  PRMT R105, RZ, 0x7610, R106.reuse ;  /* 0x00007610ff697816 */ /* 0x100fe2000000006a */
[----:B------:R0:W-:Y:S01]  /*10d0*/  STL [R1+0x1a0], R51 ;  /* 0x0001a03301007387 */ /* 0x0001e20000100800 */
[----:B------:R-:W-:Y:S01]  /*10e0*/  @!P0 CS2R R230, SRZ ;  /* 0x0000000000e68805 */ /* 0x000fe2000001ff00 */
        /* <DEDUP_REMOVED lines=10> */
[----:B------:R-:W-:Y:S01]  /*1190*/  PRMT R243, RZ, 0x7610, R228 ;  /* 0x00007610fff37816 */ /* 0x000fe200000000e4 */
[----:B------:R-:W-:Y:S01]  /*11a0*/  BSSY B0, `(.L_x_2785) ;  /* 0x0003d94000007945 */ /* 0x000fe20003800000 */
[----:B------:R-:W-:Y:S01]  /*11b0*/  PRMT R212, RZ, 0x5410, R210 ;  /* 0x00005410ffd47816 */ /* 0x000fe200000000d2 */
[----:B------:R0:W-:Y:S01]  /*11c0*/  STL [R1+0x194], R51 ;  /* 0x0001943301007387 */ /* 0x0001e20000100800 */
[----:B------:R-:W-:-:S02]  /*11d0*/  PRMT R208, RZ, 0x5410, R211 ;  /* 0x00005410ffd07816 */ /* 0x000fc400000000d3 */
[----:B-1----:R-:W-:Y:S01]  /*11e0*/  PRMT R104, RZ, 0x5410, R107 ;  /* 0x00005410ff687816 */ /* 0x002fe2000000006b */
[----:B------:R1:W-:Y:S01]  /*11f0*/  STL [R1+0x190], R105 ;  /* 0x0001906901007387 */ /* 0x0003e20000100800 */
[----:B------:R-:W-:Y:S02]  /*1200*/  PRMT R206, RZ, 0x7610, R211 ;  /* 0x00007610ffce7816 */ /* 0x000fe400000000d3 */
[----:B------:R-:W-:Y:S01]  /*1210*/  PRMT R249, RZ, 0x5410, R247 ;  /* 0x00005410fff97816 */ /* 0x000fe200000000f7 */
        /* <DEDUP_REMOVED lines=8> */
[----:B------:R-:W-:Y:S01]  /*12a0*/  STL [R1+0x1a4], R105 ;  /* 0x0001a46901007387 */ /* 0x000fe20000100800 */
[----:B------:R-:W-:Y:S02]  /*12b0*/  PRMT R235, RZ, 0x7610, R230 ;  /* 0x00007610ffeb7816 */ /* 0x000fe400000000e6 */
[----:B------:R-:W-:Y:S02]  /*12c0*/  PRMT R233, RZ, 0x5410, R231 ;  /* 0x00005410ffe97816 */ /* 0x000fe400000000e7 */
[----:B------:R-:W-:-:S02]  /*12d0*/  PRMT R226, RZ, 0x7610, R4 ;  /* 0x00007610ffe27816 */ /* 0x000fc40000000004 */
[----:B0-----:R-:W-:Y:S02]  /*12e0*/  PRMT R51, RZ, 0x7610, R100 ;  /* 0x00007610ff337816 */ /* 0x001fe40000000064 */
[----:B------:R-:W-:Y:S02]  /*12f0*/  PRMT R100, RZ, 0x7610, R101 ;  /* 0x00007610ff647816 */ /* 0x000fe40000000065 */
[----:B------:R-:W-:Y:S01]  /*1300*/  PRMT R101, RZ, 0x7610, R102 ;  /* 0x00007610ff657816 */ /* 0x000fe20000000066 */
[----:B------:R0:W-:Y:S01]  /*1310*/  STL [R1+0x188], R51 ;  /* 0x0001883301007387 */ /* 0x0001e20000100800 */
[----:B------:R-:W-:Y:S02]  /*1320*/  PRMT R210, RZ, 0x7610, R210 ;  /* 0x00007610ffd27816 */ /* 0x000fe400000000d2 */
[--C-:B------:R-:W-:Y:S01]  /*1330*/  PRMT R211, RZ, 0x5410, R110.reuse ;  /* 0x00005410ffd37816 */ /* 0x100fe2000000006e */
[----:B------:R-:W-:Y:S01]  /*1340*/  STL [R1+0x184], R104 ;  /* 0x0001846801007387 */ /* 0x000fe20000100800 */
[----:B------:R-:W-:-:S02]  /*1350*/  PRMT R209, RZ, 0x7610, R110 ;  /* 0x00007610ffd17816 */ /* 0x000fc4000000006e */
[--C-:B------:R-:W-:Y:S01]  /*1360*/  PRMT R207, RZ, 0x5410, R111.reuse ;  /* 0x00005410ffcf7816 */ /* 0x100fe2000000006f */
[----:B------:R1:W-:Y:S01]  /*1370*/  STL [R1+0x180], R100 ;  /* 0x0001806401007387 */ /* 0x0003e20000100800 */
[----:B------:R-:W-:Y:S02]  /*1380*/  PRMT R205, RZ, 0x7610, R111 ;  /* 0x00007610ffcd7816 */ /* 0x000fe4000000006f */
[----:B0-----:R-:W-:Y:S02]  /*1390*/  PRMT R51, RZ, 0x5410, R102 ;  /* 0x00005410ff337816 */ /* 0x001fe40000000066 */
[----:B------:R-:W-:Y:S02]  /*13a0*/  PRMT R247, RZ, 0x7610, R247 ;  /* 0x00007610fff77816 */ /* 0x000fe400000000f7 */
        /* <DEDUP_REMOVED lines=17> */
[--C-:B------:R-:W-:Y:S02]  /*14c0*/  PRMT R232, RZ, 0x5410, R15.reuse ;  /* 0x00005410ffe87816 */ /* 0x100fe4000000000f */
[----:B------:R-:W-:-:S02]  /*14d0*/  PRMT R230, RZ, 0x7610, R15 ;  /* 0x00007610ffe67816 */ /* 0x000fc4000000000f */
[----:B0-----:R-:W-:Y:S02]  /*14e0*/  PRMT R51, RZ, 0x7610, R96 ;  /* 0x00007610ff337816 */ /* 0x001fe40000000060 */
[----:B------:R-:W-:Y:S02]  /*14f0*/  PRMT R96, RZ, 0x7610, R97 ;  /* 0x00007610ff607816 */ /* 0x000fe40000000061 */
[----:B------:R-:W-:Y:S01]  /*1500*/  PRMT R97, RZ, 0x7610, R98 ;  /* 0x00007610ff617816 */ /* 0x000fe20000000062 */
[----:B------:R0:W-:Y:S01]  /*1510*/  STL [R1+0x160], R51 ;  /* 0x0001603301007387 */ /* 0x0001e20000100800 */
[--C-:B------:R-:W-:Y:S02]  /*1520*/  PRMT R229, RZ, 0x5410, R8.reuse ;  /* 0x00005410ffe57816 */ /* 0x100fe40000000008 */
[----:B------:R-:W-:Y:S01]  /*1530*/  PRMT R227, RZ, 0x7610, R8 ;  /* 0x00007610ffe37816 */ /* 0x000fe20000000008 */
[----:B------:R-:W-:Y:S01]  /*1540*/  STL [R1+0x15c], R100 ;  /* 0x00015c6401007387 */ /* 0x000fe20000100800 */
[----:B------:R-:W-:-:S02]  /*1550*/  PRMT R225, RZ, 0x5410, R9 ;  /* 0x00005410ffe17816 */ /* 0x000fc40000000009 */
[----:B------:R-:W-:Y:S01]  /*1560*/  PRMT R223, RZ, 0x7610, R9 ;  /* 0x00007610ffdf7816 */ /* 0x000fe20000000009 */
[----:B------:R1:W-:Y:S01]  /*1570*/  STL [R1+0x150], R96 ;  /* 0x0001506001007387 */ /* 0x0003e20000100800 */
[----:B------:R-:W-:Y:S02]  /*1580*/  PRMT R221, RZ, 0x5410, R10 ;  /* 0x00005410ffdd7816 */ /* 0x000fe4000000000a */
[----:B0-----:R-:W-:Y:S02]  /*1590*/  PRMT R51, RZ, 0x5410, R98 ;  /* 0x00005410ff337816 */ /* 0x001fe40000000062 */
[----:B------:R-:W-:Y:S02]  /*15a0*/  PRMT R219, RZ, 0x7610, R10 ;  /* 0x00007610ffdb7816 */ /* 0x000fe4000000000a */
[--C-:B------:R-:W-:Y:S01]  /*15b0*/  PRMT R217, RZ, 0x5410, R11.reuse ;  /* 0x00005410ffd97816 */ /* 0x100fe2000000000b */
[----:B------:R0:W-:Y:S01]  /*15c0*/  STL [R1+0x148], R51 ;  /* 0x0001483301007387 */ /* 0x0001e20000100800 */
[----:B------:R-:W-:-:S02]  /*15d0*/  PRMT R215, RZ, 0x7610, R11 ;  /* 0x00007610ffd77816 */ /* 0x000fc4000000000b */
[----:B-1----:R-:W-:Y:S01]  /*15e0*/  PRMT R96, RZ, 0x5410, R99 ;  /* 0x00005410ff607816 */ /* 0x002fe20000000063 */
[----:B------:R1:W-:Y:S01]  /*15f0*/  STL [R1+0x140], R97 ;  /* 0x0001406101007387 */ /* 0x0003e20000100800 */
[----:B------:R-:W-:Y:S02]  /*1600*/  LOP3.LUT R161, R161, 0x3, RZ, 0xc0, !PT ;  /* 0x00000003a1a17812 */ /* 0x000fe400078ec0ff */
[--C-:B------:R-:W-:Y:S01]  /*1610*/  PRMT R224, RZ, 0x5410, R5.reuse ;  /* 0x00005410ffe07816 */ /* 0x100fe20000000005 */
[----:B------:R2:W-:Y:S01]  /*1620*/  STL [R1+0x138], R96 ;  /* 0x0001386001007387 */ /* 0x0005e20000100800 */
[----:B------:R-:W-:Y:S02]  /*1630*/  PRMT R222, RZ, 0x7610, R5 ;  /* 0x00007610ffde7816 */ /* 0x000fe40000000005 */
[----:B0-----:R-:W-:Y:S02]  /*1640*/  PRMT R51, RZ, 0x7610, R99 ;  /* 0x00007610ff337816 */ /* 0x001fe40000000063 */
[----:B------:R-:W-:-:S02]  /*1650*/  PRMT R220, RZ, 0x5410, R6 ;  /* 0x00005410ffdc7816 */ /* 0x000fc40000000006 */
[----:B-1----:R-:W-:Y:S01]  /*1660*/  PRMT R97, RZ, 0x5410, R56 ;  /* 0x00005410ff617816 */ /* 0x002fe20000000038 */
[----:B------:R0:W-:Y:S01]  /*1670*/  STL [R1+0x130], R51 ;  /* 0x0001303301007387 */ /* 0x0001e20000100800 */
[----:B------:R-:W-:Y:S02]  /*1680*/  PRMT R218, RZ, 0x7610, R6 ;  /* 0x00007610ffda7816 */ /* 0x000fe40000000006 */
[----:B--2---:R-:W-:Y:S01]  /*1690*/  PRMT R96, RZ, 0x5410, R57 ;  /* 0x00005410ff607816 */ /* 0x004fe20000000039 */
[----:B------:R-:W-:Y:S01]  /*16a0*/  STL [R1+0x164], R97 ;  /* 0x0001646101007387 */ /* 0x000fe20000100800 */
[--C-:B------:R-:W-:Y:S02]  /*16b0*/  PRMT R216, RZ, 0x5410, R7.reuse ;  /* 0x00005410ffd87816 */ /* 0x100fe40000000007 */
[----:B------:R-:W-:Y:S02]  /*16c0*/  PRMT R214, RZ, 0x7610, R7 ;  /* 0x00007610ffd67816 */ /* 0x000fe40000000007 */
[----:B0-----:R-:W-:-:S02]  /*16d0*/  PRMT R51, RZ, 0x7610, R56 ;  /* 0x00007610ff337816 */ /* 0x001fc40000000038 */
[----:B------:R-:W-:Y:S02]  /*16e0*/  PRMT R56, RZ, 0x7610, R57 ;  /* 0x00007610ff387816 */ /* 0x000fe40000000039 */
[--C-:B------:R-:W-:Y:S01]  /*16f0*/  PRMT R57, RZ, 0x7610, R58.reuse ;  /* 0x00007610ff397816 */ /* 0x100fe2000000003a */
[----:B------:R0:W-:Y:S04]  /*1700*/  STL [R1+0x158], R51 ;  /* 0x0001583301007387 */ /* 0x0001e80000100800 */
[----:B------:R-:W-:Y:S04]  /*1710*/  STL [R1+0x154], R96 ;  /* 0x0001546001007387 */ /* 0x000fe80000100800 */
[----:B------:R1:W-:Y:S01]  /*1720*/  STL [R1+0x14c], R56 ;  /* 0x00014c3801007387 */ /* 0x0003e20000100800 */
[----:B0-----:R-:W-:-:S05]  /*1730*/  PRMT R51, RZ, 0x5410, R58 ;  /* 0x00005410ff337816 */ /* 0x001fca000000003a */
[----:B------:R0:W-:Y:S01]  /*1740*/  STL [R1+0x144], R51 ;  /* 0x0001443301007387 */ /* 0x0001e20000100800 */
[----:B-1----:R-:W-:-:S03]  /*1750*/  PRMT R56, RZ, 0x5410, R59 ;  /* 0x00005410ff387816 */ /* 0x002fc6000000003b */
[----:B------:R1:W-:Y:S04]  /*1760*/  STL [R1+0x13c], R57 ;  /* 0x00013c3901007387 */ /* 0x0003e80000100800 */
[----:B------:R2:W-:Y:S01]  /*1770*/  STL [R1+0x134], R56 ;  /* 0x0001343801007387 */ /* 0x0005e20000100800 */
[----:B0-----:R-:W-:Y:S02]  /*1780*/  PRMT R51, RZ, 0x7610, R59 ;  /* 0x00007610ff337816 */ /* 0x001fe4000000003b */
[----:B-1----:R-:W-:-:S03]  /*1790*/  PRMT R57, RZ, 0x5410, R52 ;  /* 0x00005410ff397816 */ /* 0x002fc60000000034 */
[----:B------:R0:W-:Y:S01]  /*17a0*/  STL [R1+0x12c], R51 ;  /* 0x00012c3301007387 */ /* 0x0001e20000100800 */
[----:B--2---:R-:W-:-:S03]  /*17b0*/  PRMT R56, RZ, 0x5410, R53 ;  /* 0x00005410ff387816 */ /* 0x004fc60000000035 */
[----:B------:R-:W-:Y:S01]  /*17c0*/  STL [R1+0x128], R57 ;  /* 0x0001283901007387 */ /* 0x000fe20000100800 */
[----:B0-----:R-:W-:Y:S02]  /*17d0*/  PRMT R51, RZ, 0x7610, R52 ;  /* 0x00007610ff337816 */ /* 0x001fe40000000034 */
        /* <DEDUP_REMOVED lines=8> */
[----:B------:R-:W-:Y:S04]  /*1860*/  STL [R1+0x100], R53 ;  /* 0x0001003501007387 */ /* 0x000fe80000100800 */
[----:B------:R1:W-:Y:S01]  /*1870*/  STL [R1+0xf8], R52 ;  /* 0x0000f83401007387 */ /* 0x0003e20000100800 */
[----:B0-----:R-:W-:-:S05]  /*1880*/  PRMT R51, RZ, 0x7610, R55 ;  /* 0x00007610ff337816 */ /* 0x001fca0000000037 */
[----:B------:R0:W-:Y:S01]  /*1890*/  STL [R1+0xf0], R51 ;  /* 0x0000f03301007387 */ /* 0x0001e20000100800 */
[--C-:B-1----:R-:W-:Y:S02]  /*18a0*/  PRMT R52, RZ, 0x5410, R44.reuse ;  /* 0x00005410ff347816 */ /* 0x102fe4000000002c */
[----:B------:R-:W-:-:S03]  /*18b0*/  PRMT R44, RZ, 0x7610, R44 ;  /* 0x00007610ff2c7816 */ /* 0x000fc6000000002c */
[----:B------:R-:W-:Y:S01]  /*18c0*/  STL [R1+0x124], R52 ;  /* 0x0001243401007387 */ /* 0x000fe20000100800 */
[--C-:B0-----:R-:W-:Y:S02]  /*18d0*/  PRMT R51, RZ, 0x5410, R45.reuse ;  /* 0x00005410ff337816 */ /* 0x101fe4000000002d */
[----:B------:R-:W-:Y:S01]  /*18e0*/  PRMT R45, RZ, 0x7610, R45 ;  /* 0x00007610ff2d7816 */ /* 0x000fe2000000002d */
[----:B------:R0:W-:Y:S04]  /*18f0*/  STL [R1+0x11c], R44 ;  /* 0x00011c2c01007387 */ /* 0x0001e80000100800 */
[----:B------:R-:W-:Y:S04]  /*1900*/  STL [R1+0x114], R51 ;  /* 0x0001143301007387 */ /* 0x000fe80000100800 */
[----:B------:R1:W-:Y:S01]  /*1910*/  STL [R1+0x10c], R45 ;  /* 0x00010c2d01007387 */ /* 0x0003e20000100800 */
[----:B0-----:R-:W-:-:S02]  /*1920*/  PRMT R44, RZ, 0x5410, R46 ;  /* 0x00005410ff2c7816 */ /* 0x001fc4000000002e */
[----:B------:R-:W-:-:S03]  /*1930*/  PRMT R46, RZ, 0x7610, R46 ;  /* 0x00007610ff2e7816 */ /* 0x000fc6000000002e */
        /* <DEDUP_REMOVED lines=98> */
[----:B------:R1:W-:Y:S04]  /*1f60*/  STL [R1+0x3c], R22 ;  /* 0x00003c1601007387 */ /* 0x0003e80000100800 */
[----:B------:R2:W-:Y:S01]  /*1f70*/  STL [R1+0x34], R21 ;  /* 0x0000341501007387 */ /* 0x0005e20000100800 */
[----:B0-----:R-:W-:Y:S02]  /*1f80*/  PRMT R20, RZ, 0x7610, R23 ;  /* 0x00007610ff147816 */ /* 0x001fe40000000017 */
[----:B-1----:R-:W-:-:S03]  /*1f90*/  PRMT R22, RZ, 0x7610, R244 ;  /* 0x00007610ff167816 */ /* 0x002fc600000000f4 */
[----:B------:R0:W-:Y:S01]  /*1fa0*/  STL [R1+0x2c], R20 ;  /* 0x00002c1401007387 */ /* 0x0001e20000100800 */
[----:B--2---:R-:W-:Y:S02]  /*1fb0*/  PRMT R21, RZ, 0x5410, R245 ;  /* 0x00005410ff157816 */ /* 0x004fe400000000f5 */
[----:B0-----:R-:W-:Y:S02]  /*1fc0*/  PRMT R20, RZ, 0x5410, R244 ;  /* 0x00005410ff147816 */ /* 0x001fe400000000f4 */
[----:B------:R-:W-:-:S03]  /*1fd0*/  PRMT R244, RZ, 0x5410, R12 ;  /* 0x00005410fff47816 */ /* 0x000fc6000000000c */
[----:B------:R0:W-:Y:S04]  /*1fe0*/  STL [R1+0x28], R20 ;  /* 0x0000281401007387 */ /* 0x0001e80000100800 */
[----:B------:R-:W-:Y:S04]  /*1ff0*/  STL [R1+0x20], R22 ;  /* 0x0000201601007387 */ /* 0x000fe80000100800 */
[----:B------:R1:W-:Y:S01]  /*2000*/  STL [R1+0x18], R21 ;  /* 0x0000181501007387 */ /* 0x0003e20000100800 */
[----:B0-----:R-:W-:Y:S02]  /*2010*/  PRMT R20, RZ, 0x7610, R245 ;  /* 0x00007610ff147816 */ /* 0x001fe400000000f5 */
[----:B------:R-:W-:-:S02]  /*2020*/  PRMT R245, RZ, 0x5410, R228 ;  /* 0x00005410fff57816 */ /* 0x000fc400000000e4 */
[----:B------:R-:W-:Y:S01]  /*2030*/  PRMT R228, RZ, 0x5410, R4 ;  /* 0x00005410ffe47816 */ /* 0x000fe20000000004 */
[----:B------:R0:W-:Y:S01]  /*2040*/  STL [R1+0x10], R20 ;  /* 0x0000101401007387 */ /* 0x0001e20000100800 */
[----:B------:R-:W-:Y:S01]  /*2050*/  IMAD.MOV.U32 R4, RZ, RZ, RZ ;  /* 0x000000ffff047224 */ /* 0x000fe200078e00ff */
[----:B-1----:R-:W-:-:S05]  /*2060*/  PRMT R21, RZ, 0x5410, R246 ;  /* 0x00005410ff157816 */ /* 0x002fca00000000f6 */
[----:B------:R1:W-:Y:S01]  /*2070*/  STL [R1+0x8], R21 ;  /* 0x0000081501007387 */ /* 0x0003e20000100800 */
[----:B0-----:R-:W-:Y:S02]  /*2080*/  PRMT R20, RZ, 0x7610, R246 ;  /* 0x00007610ff147816 */ /* 0x001fe400000000f6 */
[----:B------:R-:W-:-:S03]  /*2090*/  PRMT R246, RZ, 0x7610, R19 ;  /* 0x00007610fff67816 */ /* 0x000fc60000000013 */
[----:B------:R0:W-:Y:S01]  /*20a0*/  STL [R1], R20 ;  /* 0x0000001401007387 */ /* 0x0001e20000100800 */
[----:B-1----:R-:W-:-:S04]  /*20b0*/  IMAD.HI.U32 R21, R50, -0x2daee0ad, RZ ;  /* 0xd2511f5332157827 */ /* 0x002fc800078e00ff */
[----:B------:R-:W-:Y:S01]  /*20c0*/  IMAD R50, R50, -0x2daee0ad, RZ ;  /* 0xd2511f5332327824 */ /* 0x000fe200078e02ff */
[----:B------:R-:W-:Y:S01]  /*20d0*/  LOP3.LUT R48, R21, UR26, R48, 0x96, !PT ;  /* 0x0000001a15307c12 */ /* 0x000fe2000f8e9630 */
[C---:B0-----:R-:W-:Y:S01]  /*20e0*/  IMAD.HI.U32 R20, R160.reuse, -0x326172a9, RZ ;  /* 0xcd9e8d57a0147827 */ /* 0x041fe200078e00ff */
[--C-:B------:R-:W-:Y:S02]  /*20f0*/  PRMT R21, RZ, 0x5410, R16.reuse ;  /* 0x00005410ff157816 */ /* 0x100fe40000000010 */
[----:B------:R-:W-:Y:S01]  /*2100*/  PRMT R16, RZ, 0x7610, R16 ;  /* 0x00007610ff107816 */ /* 0x000fe20000000010 */
[----:B------:R-:W-:Y:S01]  /*2110*/  IMAD R160, R160, -0x326172a9, RZ ;  /* 0xcd9e8d57a0a07824 */ /* 0x000fe200078e02ff */
[----:B------:R-:W-:Y:S01]  /*2120*/  LOP3.LUT R49, R20, UR25, R49, 0x96, !PT ;  /* 0x0000001914317c12 */ /* 0x000fe2000f8e9631 */
[----:B------:R-:W-:Y:S01]  /*2130*/  STL [R1+0x24], R21 ;  /* 0x0000241501007387 */ /* 0x000fe20000100800 */
[--C-:B------:R-:W-:Y:S02]  /*2140*/  PRMT R20, RZ, 0x5410, R17.reuse ;  /* 0x00005410ff147816 */ /* 0x100fe40000000011 */
[----:B------:R-:W-:Y:S01]  /*2150*/  PRMT R17, RZ, 0x7610, R17 ;  /* 0x00007610ff117816 */ /* 0x000fe20000000011 */
[----:B------:R0:W-:Y:S04]  /*2160*/  STL [R1+0x1c], R16 ;  /* 0x00001c1001007387 */ /* 0x0001e80000100800 */
[----:B------:R1:W-:Y:S04]  /*2170*/  STL [R1+0x14], R20 ;  /* 0x0000141401007387 */ /* 0x0003e80000100800 */
[----:B------:R1:W-:Y:S01]  /*2180*/  STL [R1+0xc], R17 ;  /* 0x00000c1101007387 */ /* 0x0003e20000100800 */
[----:B0-----:R-:W-:-:S05]  /*2190*/  PRMT R16, RZ, 0x5410, R18 ;  /* 0x00005410ff107816 */ /* 0x001fca0000000012 */
[----:B------:R1:W-:Y:S02]  /*21a0*/  STL [R1+0x4], R16 ;  /* 0x0000041001007387 */ /* 0x0003e40000100800 */
.L_x_4079:
[----:B------:R-:W0:Y:S01]  /*21b0*/  S2R R252, SR_TID.X ;  /* 0x0000000000fc7919 */ /* 0x000e220000002100 */
[----:B------:R-:W-:Y:S01]  /*21c0*/  IMAD R14, R162, c[0x0][0x168], RZ ;  /* 0x00005a00a20e7a24 */ /* 0x000fe200078e02ff */
[----:B------:R-:W-:Y:S02]  /*21d0*/  ISETP.NE.U32.AND P0, PT, RZ, c[0x0][0x178], PT ;  /* 0x00005e00ff007a0c */ /* 0x000fe40003f05070 */
[----:B------:R-:W-:Y:S02]  /*21e0*/  LOP3.LUT R5, R5, 0xffffffdf, RZ, 0xc0, !PT ;  /* 0xffffffdf05057812 */ /* 0x000fe400078ec0ff */
[----:B------:R-:W-:Y:S01]  /*21f0*/  SHF.R.S32.HI R15, RZ, 0x1f, R14 ;  /* 0x0000001fff0f7819 */ /* 0x000fe2000001140e */
[----:B------:R-:W-:Y:S01]  /*2200*/  IMAD.MOV.U32 R204, RZ, RZ, 0x10 ;  /* 0x00000010ffcc7424 */ /* 0x000fe200078e00ff */
[----:B------:R-:W-:Y:S02]  /*2210*/  ISETP.NE.AND.EX P2, PT, RZ, c[0x0][0x17c], PT, P0 ;  /* 0x00005f00ff007a0c */ /* 0x000fe40003f45300 */
[----:B------:R-:W-:-:S02]  /*2220*/  LEA.HI R15, R15, R14, RZ, 0x3 ;  /* 0x0000000e0f0f7211 */ /* 0x000fc400078f18ff */
[----:B------:R-:W-:-:S04]  /*2230*/  ISETP.NE.U32.AND P0, PT, RZ, c[0x0][0x180], PT ;  /* 0x00006000ff007a0c */ /* 0x000fc80003f05070 */
[----:B------:R-:W-:Y:S01]  /*2240*/  ISETP.NE.AND.EX P0, PT, RZ, c[0x0][0x184], PT, P0 ;  /* 0x00006100ff007a0c */ /* 0x000fe20003f05300 */
[----:B------:R-:W-:Y:S04]  /*2250*/  BSSY B1, `(.L_x_2786) ;  /* 0x0000018000017945 */ /* 0x000fe80003800000 */
[----:B------:R-:W-:Y:S02]  /*2260*/  @P2 LOP3.LUT R5, R5, 0x20, RZ, 0xfc, !PT ;  /* 0x0000002005052812 */ /* 0x000fe400078efcff */
[----:B0-----:R-:W-:-:S04]  /*2270*/  LOP3.LUT R252, R252, 0x1f, RZ, 0xc0, !PT ;  /* 0x0000001ffcfc7812 */ /* 0x001fc800078ec0ff */
[----:B------:R-:W-:-:S04]  /*2280*/  LEA.HI.SX32 R148, R15, R252, 0x1d ;  /* 0x000000fc0f947211 */ /* 0x000fc800078feaff */
[C---:B------:R-:W-:Y:S01]  /*2290*/  @P2 LEA R14, P1, R148.reuse, c[0x0][0x178], 0x4 ;  /* 0x00005e00940e2a11 */ /* 0x040fe200078220ff */
[----:B-1----:R-:W-:-:S03]  /*22a0*/  IMAD.WIDE.U32 R16, R148, R204, c[0x0][0x170] ;  /* 0x00005c0094107625 */ /* 0x002fc600078e00cc */
[----:B------:R-:W-:-:S03]  /*22b0*/  @P2 LEA.HI.X R15, R148, c[0x0][0x17c], RZ, 0x4, P1 ;  /* 0x00005f00940f2a11 */ /* 0x000fc600008f24ff */
[----:B------:R-:W5:Y:S04]  /*22c0*/  LDG.E.128 R16, [R16.64] ;  /* 0x0000000610107981 */ /* 0x000f68000c1e1d00 */
[----:B------:R0:W5:Y:S02]  /*22d0*/  @P2 LDG.E.128 R56, [R14.64] ;  /* 0x000000060e382981 */ /* 0x000164000c1e1d00 */
[----:B0-----:R-:W-:-:S04]  /*22e0*/  @P0 LEA R14, P1, R148, c[0x0][0x180], 0x4 ;  /* 0x00006000940e0a11 */ /* 0x001fc800078220ff */
[----:B------:R-:W-:Y:S02]  /*22f0*/  @P0 LEA.HI.X R15, R148, c[0x0][0x184], RZ, 0x4, P1 ;  /* 0x00006100940f0a11 */ /* 0x000fe400008f24ff */
[----:B------:R-:W-:-:S03]  /*2300*/  ISETP.NE.AND P1, PT, R161, 0x1, PT ;  /* 0x00000001a100780c */ /* 0x000fc60003f25270 */
[----:B------:R0:W5:Y:S02]  /*2310*/  @P0 LDG.E.128 R52, [R14.64] ;  /* 0x000000060e340981 */ /* 0x000164000c1e1d00 */
[----:B0-----:R-:W-:-:S08]  /*2320*/  IADD3 R14, R161, 0x1, RZ ;  /* 0x00000001a10e7810 */ /* 0x001fd00007ffe0ff */
        /* <DEDUP_REMOVED lines=9> */
.L_x_2787:
[----:B------:R-:W-:Y:S02]  /*23c0*/  IMAD.MOV.U32 R24, RZ, RZ, R160 ;  /* 0x000000ffff187224 */ /* 0x000fe400078e00a0 */
.L_x_2788:
[----:B------:R-:W-:Y:S05]  /*23d0*/  BSYNC B1 ;  /* 0x0000000000017941 */ /* 0x000fea0003800000 */
.L_x_2786:
        /* <DEDUP_REMOVED lines=16> */
.L_x_2792:
[----:B------:R-:W-:Y:S05]  /*24e0*/  BSYNC B2 ;  /* 0x0000000000027941 */ /* 0x000fea0003800000 */
.L_x_2791:
        /* <DEDUP_REMOVED lines=35> */
[----:B------:R-:W-:-:S04]  /*2720*/  IMAD.WIDE.U32 R14, R15, -0x326172a9, RZ ;  /* 0xcd9e8d570f0e7825 */ /* 0x000fc800078e00ff */
[----:B------:R-:W-:Y:S01]  /*2730*/  IMAD.WIDE.U32 R160, R160, -0x326172a9, RZ ;  /* 0xcd9e8d57a0a07825 */ /* 0x000fe200078e00ff */
[----:B------:R-:W-:-:S04]  /*2740*/  LOP3.LUT R50, R15, UR23, R20, 0x96, !PT ;  /* 0x000000170f327c12 */ /* 0x000fc8000f8e9614 */
[----:B------:R-:W-:Y:S01]  /*2750*/  LOP3.LUT R49, R161, UR25, R14, 0x96, !PT ;  /* 0x00000019a1317c12 */ /* 0x000fe2000f8e960e */
[----:B------:R-:W-:-:S04]  /*2760*/  IMAD.WIDE.U32 R50, R50, -0x2daee0ad, RZ ;  /* 0xd2511f5332327825 */ /* 0x000fc800078e00ff */
[----:B------:R-:W-:Y:S01]  /*2770*/  IMAD.MOV.U32 R14, RZ, RZ, RZ ;  /* 0x000000ffff0e7224 */ /* 0x000fe200078e00ff */
[----:B------:R-:W-:Y:S02]  /*2780*/  LOP3.LUT R48, R51, UR26, R48, 0x96, !PT ;  /* 0x0000001a33307c12 */ /* 0x000fe4000f8e9630 */
.L_x_2790:
[----:B------:R-:W-:Y:S05]  /*2790*/  BSYNC B1 ;  /* 0x0000000000017941 */ /* 0x000fea0003800000 */
.L_x_2789:
        /* <DEDUP_REMOVED lines=10> */
[----:B------:R-:W-:-:S04]  /*2840*/  @P2 LOP3.LUT R5, R5, 0x8, RZ, 0xfc, !PT ;  /* 0x0000000805052812 */ /* 0x000fc800078efcff */
[----:B------:R-:W-:-:S04]  /*2850*/  LOP3.LUT R5, R5, 0xffffffef, RZ, 0xc0, !PT ;  /* 0xffffffef05057812 */ /* 0x000fc800078ec0ff */
[----:B------:R-:W-:Y:S01]  /*2860*/  @P6 LOP3.LUT R5, R5, 0x10, RZ, 0xfc, !PT ;  /* 0x0000001005056812 */ /* 0x000fe200078efcff */
[----:B------:R-:W-:Y:S05]  /*2870*/  @P6 BRA `(.L_x_2793) ;  /* 0x0000006000006947 */ /* 0x000fea0003800000 */
[----:B------:R-:W-:Y:S01]  /*2880*/  IMAD.MOV.U32 R15, RZ, RZ, R14 ;  /* 0x000000ffff0f7224 */ /* 0x000fe200078e000e */
[----:B------:R-:W-:Y:S05]  /*2890*/  @!P0 BRA `(.L_x_2794) ;  /* 0x0000058000008947 */ /* 0x000fea0003800000 */
[----:B------:R-:W-:-:S05]  /*28a0*/  PRMT R15, RZ, 0x5410, R52 ;  /* 0x00005410ff0f7816 */ /* 0x000fca0000000034 */
[----:B------:R-:W-:Y:S02]  /*28b0*/  FADD.FTZ R112, R112, R15 ;  /* 0x0000000f70707221 */ /* 0x000fe40000010000 */
[----:B------:R-:W-:Y:S01]  /*28c0*/  IMAD.MOV.U32 R15, RZ, RZ, R14 ;  /* 0x000000ffff0f7224 */ /* 0x000fe200078e000e */
[----:B------:R-:W-:Y:S05]  /*28d0*/  BRA `(.L_x_2794) ;  /* 0x0000054000007947 */ /* 0x000fea0003800000 */
.L_x_2793:
        /* <DEDUP_REMOVED lines=12> */
.L_x_2796:
[----:B------:R-:W-:Y:S02]  /*29a0*/  IMAD.MOV.U32 R6, RZ, RZ, R160 ;  /* 0x000000ffff067224 */ /* 0x000fe400078e00a0 */
.L_x_2797:
[----:B------:R-:W-:Y:S05]  /*29b0*/  BSYNC B1 ;  /* 0x0000000000017941 */ /* 0x000fea0003800000 */
.L_x_2795:
        /* <DEDUP_REMOVED lines=16> */
.L_x_2801:
[----:B------:R-:W-:Y:S05]  /*2ac0*/  BSYNC B2 ;  /* 0x0000000000027941 */ /* 0x000fea0003800000 */
.L_x_2800:
        /* <DEDUP_REMOVED lines=37> */
[----:B------:R-:W-:-:S03]  /*2d20*/  LOP3.LUT R50, R15, UR23, R20, 0x96, !PT ;  /* 0x000000170f327c12 */ /* 0x000fc6000f8e9614 */
[----:B------:R-:W-:Y:S01]  /*2d30*/  IMAD.MOV.U32 R15, RZ, RZ, RZ ;  /* 0x000000ffff0f7224 */ /* 0x000fe200078e00ff */
[----:B------:R-:W-:Y:S01]  /*2d40*/  LOP3.LUT R49, R161, UR25, R14, 0x96, !PT ;  /* 0x00000019a1317c12 */ /* 0x000fe2000f8e960e */
[----:B------:R-:W-:-:S05]  /*2d50*/  IMAD.WIDE.U32 R50, R50, -0x2daee0ad, RZ ;  /* 0xd2511f5332327825 */ /* 0x000fca00078e00ff */
[----:B------:R-:W-:Y:S02]  /*2d60*/  LOP3.LUT R48, R51, UR26, R48, 0x96, !PT ;  /* 0x0000001a33307c12 */ /* 0x000fe4000f8e9630 */
.L_x_2799:
[----:B------:R-:W-:Y:S05]  /*2d70*/  BSYNC B1 ;  /* 0x0000000000017941 */ /* 0x000fea0003800000 */
.L_x_2798:
        /* <DEDUP_REMOVED lines=10> */
.L_x_2794:
        /* <DEDUP_REMOVED lines=12> */
.L_x_2803:
[----:B------:R-:W-:Y:S02]  /*2ee0*/  IMAD.MOV.U32 R24, RZ, RZ, R160 ;  /* 0x000000ffff187224 */ /* 0x000fe400078e00a0 */
.L_x_2804:
[----:B------:R-:W-:Y:S05]  /*2ef0*/  BSYNC B1 ;  /* 0x0000000000017941 */ /* 0x000fea0003800000 */
.L_x_2802:
        /* <DEDUP_REMOVED lines=16> */
.L_x_2808:
[----:B------:R-:W-:Y:S05]  /*3000*/  BSYNC B2 ;  /* 0x0000000000027941 */ /* 0x000fea0003800000 */
.L_x_2807:
        /* <DEDUP_REMOVED lines=42> */
.L_x_2806:
[----:B------:R-:W-:Y:S05]  /*32b0*/  BSYNC B1 ;  /* 0x0000000000017941 */ /* 0x000fea0003800000 */
.L_x_2805:
        /* <DEDUP_REMOVED lines=15> */
.L_x_2809:
        /* <DEDUP_REMOVED lines=12> */
.L_x_2812:
[----:B------:R-:W-:Y:S02]  /*3470*/  IMAD.MOV.U32 R7, RZ, RZ, R160 ;  /* 0x000000ffff077224 */ /* 0x000fe400078e00a0 */
.L_x_2813:
[----:B------:R-:W-:Y:S05]  /*3480*/  BSYNC B1 ;  /* 0x0000000000017941 */ /* 0x000fea0003800000 */
.L_x_2811:
        /* <DEDUP_REMOVED lines=16> */
.L_x_2817:
[----:B------:R-:W-:Y:S05]  /*3590*/  BSYNC B2 ;  /* 0x0000000000027941 */ /* 0x000fea0003800000 */
.L_x_2816:
        /* <DEDUP_REMOVED lines=42> */
.L_x_2815:
[----:B------:R-:W-:Y:S05]  /*3840*/  BSYNC B1 ;  /* 0x0000000000017941 */ /* 0x000fea0003800000 */
.L_x_2814:
        /* <DEDUP_REMOVED lines=10> */
.L_x_2810:
        /* <DEDUP_REMOVED lines=12> */
.L_x_2819:
[----:B------:R-:W-:Y:S02]  /*39b0*/  IMAD.MOV.U32 R16, RZ, RZ, R160 ;  /* 0x000000ffff107224 */ /* 0x000fe400078e00a0 */
.L_x_2820:
[----:B------:R-:W-:Y:S05]  /*39c0*/  BSYNC B1 ;  /* 0x0000000000017941 */ /* 0x000fea0003800000 */
.L_x_2818:
        /* <DEDUP_REMOVED lines=16> */
.L_x_2824:
[----:B------:R-:W-:Y:S05]  /*3ad0*/  BSYNC B2 ;  /* 0x0000000000027941 */ /* 0x000fea0003800000 */
.L_x_2823:
        /* <DEDUP_REMOVED lines=42> */
.L_x_2822:
[----:B------:R-:W-:Y:S05]  /*3d80*/  BSYNC B1 ;  /* 0x0000000000017941 */ /* 0x000fea0003800000 */
.L_x_2821:
        /* <DEDUP_REMOVED lines=15> */
.L_x_2825:
        /* <DEDUP_REMOVED lines=12> */
.L_x_2828:
[----:B------:R-:W-:Y:S02]  /*3f40*/  IMAD.MOV.U32 R8, RZ, RZ, R160 ;  /* 0x000000ffff087224 */ /* 0x000fe400078e00a0 */
.L_x_2829:
[----:B------:R-:W-:Y:S05]  /*3f50*/  BSYNC B1 ;  /* 0x0000000000017941 */ /* 0x000fea0003800000 */
.L_x_2827:
        /* <DEDUP_REMOVED lines=16> */
.L_x_2833:
[----:B------:R-:W-:Y:S05]  /*4060*/  BSYNC B2 ;  /* 0x0000000000027941 */ /* 0x000fea0003800000 */
.L_x_2832:
        /* <DEDUP_REMOVED lines=42> */
.L_x_2831:
[----:B------:R-:W-:Y:S05]  /*4310*/  BSYNC B1 ;  /* 0x0000000000017941 */ /* 0x000fea0003800000 */
.L_x_2830:
        /* <DEDUP_REMOVED lines=10> */
.L_x_2826:
        /* <DEDUP_REMOVED lines=12> */
.L_x_2835:
[----:B------:R-:W-:Y:S02]  /*4480*/  IMAD.MOV.U32 R16, RZ, RZ, R160 ;  /* 0x000000ffff107224 */ /* 0x000fe400078e00a0 */
.L_x_2836:
[----:B------:R-:W-:Y:S05]  /*4490*/  BSYNC B1 ;  /* 0x0000000000017941 */ /* 0x000fea0003800000 */
.L_x_2834:
        /* <DEDUP_REMOVED lines=16> */
.L_x_2840:
[----:B------:R-:W-:Y:S05]  /*45a0*/  BSYNC B2 ;  /* 0x0000000000027941 */ /* 0x000fea0003800000 */
.L_x_2839:
        /* <DEDUP_REMOVED lines=42> */
.L_x_2838:
[----:B------:R-:W-:Y:S05]  /*4850*/  BSYNC B1 ;  /* 0x0000000000017941 */ /* 0x000fea0003800000 */
.L_x_2837:
        /* <DEDUP_REMOVED lines=13> */
.L_x_2841:
        /* <DEDUP_REMOVED lines=12> */
.L_x_2844:
[----:B------:R-:W-:Y:S02]  /*49f0*/  IMAD.MOV.U32 R9, RZ, RZ, R160 ;  /* 0x000000ffff097224 */ /* 0x000fe400078e00a0 */
.L_x_2845:
[----:B------:R-:W-:Y:S05]  /*4a00*/  BSYNC B1 ;  /* 0x0000000000017941 */ /* 0x000fea0003800000 */
.L_x_2843:
        /* <DEDUP_REMOVED lines=16> */
.L_x_2849:
[----:B------:R-:W-:Y:S05]  /*4b10*/  BSYNC B2 ;  /* 0x0000000000027941 */ /* 0x000fea0003800000 */
.L_x_2848:
        /* <DEDUP_REMOVED lines=42> */
.L_x_2847:
[----:B------:R-:W-:Y:S05]  /*4dc0*/  BSYNC B1 ;  /* 0x0000000000017941 */ /* 0x000fea0003800000 */
.L_x_2846:
        /* <DEDUP_REMOVED lines=10> */
.L_x_2842:
        /* <DEDUP_REMOVED lines=12> */
.L_x_2851:
[----:B------:R-:W-:Y:S02]  /*4f30*/  IMAD.MOV.U32 R22, RZ, RZ, R160 ;  /* 0x000000ffff167224 */ /* 0x000fe400078e00a0 */
.L_x_2852:
[----:B------:R-:W-:Y:S05]  /*4f40*/  BSYNC B1 ;  /* 0x0000000000017941 */ /* 0x000fea0003800000 */
.L_x_2850:
        /* <DEDUP_REMOVED lines=16> */
.L_x_2856:
[----:B------:R-:W-:Y:S05]  /*5050*/  BSYNC B2 ;  /* 0x0000000000027941 */ /* 0x000fea0003800000 */
.L_x_2855:
        /* <DEDUP_REMOVED lines=42> */
.L_x_2854:
[----:B------:R-:W-:Y:S05]  /*5300*/  BSYNC B1 ;  /* 0x0000000000017941 */ /* 0x000fea0003800000 */
.L_x_2853:
        /* <DEDUP_REMOVED lines=13> */
.L_x_2857:
        /* <DEDUP_REMOVED lines=12> */
.L_x_2860:
[----:B------:R-:W-:Y:S02]  /*54a0*/  IMAD.MOV.U32 R10, RZ, RZ, R160 ;  /* 0x000000ffff0a7224 */ /* 0x000fe400078e00a0 */
.L_x_2861:
[----:B------:R-:W-:Y:S05]  /*54b0*/  BSYNC B1 ;  /* 0x0000000000017941 */ /* 0x000fea0003800000 */
.L_x_2859:
        /* <DEDUP_REMOVED lines=16> */
.L_x_2865:
[----:B------:R-:W-:Y:S05]  /*55c0*/  BSYNC B2 ;  /* 0x0000000000027941 */ /* 0x000fea0003800000 */
.L_x_2864:
        /* <DEDUP_REMOVED lines=42> */
.L_x_2863:
[----:B------:R-:W-:Y:S05]  /*5870*/  BSYNC B1 ;  /* 0x0000000000017941 */ /* 0x000fea0003800000 */
.L_x_2862:
        /* <DEDUP_REMOVED lines=10> */
.L_x_2858:
        /* <DEDUP_REMOVED lines=12> */
.L_x_2867:
[----:B------:R-:W-:Y:S02]  /*59e0*/  IMAD.MOV.U32 R22, RZ, RZ, R160 ;  /* 0x000000ffff167224 */ /* 0x000fe400078e00a0 */
.L_x_2868:
[----:B------:R-:W-:Y:S05]  /*59f0*/  BSYNC B1 ;  /* 0x0000000000017941 */ /* 0x000fea0003800000 */
.L_x_2866:
        /* <DEDUP_REMOVED lines=16> */
.L_x_2872:
[----:B------:R-:W-:Y:S05]  /*5b00*/  BSYNC B2 ;  /* 0x0000000000027941 */ /* 0x000fea0003800000 */
.L_x_2871:
        /* <DEDUP_REMOVED lines=42> */
.L_x_2870:
[----:B------:R-:W-:Y:S05]  /*5db0*/  BSYNC B1 ;  /* 0x0000000000017941 */ /* 0x000fea0003800000 */
.L_x_2869:
        /* <DEDUP_REMOVED lines=13> */
.L_x_2873:
        /* <DEDUP_REMOVED lines=12> */
.L_x_2876:
[----:B------:R-:W-:Y:S02]  /*5f50*/  IMAD.MOV.U32 R11, RZ, RZ, R160 ;  /* 0x000000ffff0b7224 */ /* 0x000fe400078e00a0 */
.L_x_2877:
[----:B------:R-:W-:Y:S05]  /*5f60*/  BSYNC B1 ;  /* 0x0000000000017941 */ /* 0x000fea0003800000 */
.L_x_2875:
        /* <DEDUP_REMOVED lines=16> */
.L_x_2881:
[----:B------:R-:W-:Y:S05]  /*6070*/  BSYNC B2 ;  /* 0x0000000000027941 */ /* 0x000fea0003800000 */
.L_x_2880:
        /* <DEDUP_REMOVED lines=42> */
.L_x_2879:
[----:B------:R-:W-:Y:S05]  /*6320*/  BSYNC B1 ;  /* 0x0000000000017941 */ /* 0x000fea0003800000 */
.L_x_2878:
        /* <DEDUP_REMOVED lines=10> */
.L_x_2874:
        /* <DEDUP_REMOVED lines=12> */
.L_x_2883:
[----:B------:R-:W-:Y:S02]  /*6490*/  IMAD.MOV.U32 R18, RZ, RZ, R160 ;  /* 0x000000ffff127224 */ /* 0x000fe400078e00a0 */
.L_x_2884:
[----:B------:R-:W-:Y:S05]  /*64a0*/  BSYNC B1 ;  /* 0x0000000000017941 */ /* 0x000fea0003800000 */
.L_x_2882:
        /* <DEDUP_REMOVED lines=16> */
.L_x_2888:
[----:B------:R-:W-:Y:S05]  /*65b0*/  BSYNC B2 ;  /* 0x0000000000027941 */ /* 0x000fea0003800000 */
.L_x_2887:
        /* <DEDUP_REMOVED lines=42> */
.L_x_2886:
[----:B------:R-:W-:Y:S05]  /*6860*/  BSYNC B1 ;  /* 0x0000000000017941 */ /* 0x000fea0003800000 */
.L_x_2885:
        /* <DEDUP_REMOVED lines=13> */
.L_x_2889:
        /* <DEDUP_REMOVED lines=12> */
.L_x_2892:
[----:B------:R-:W-:Y:S02]  /*6a00*/  IMAD.MOV.U32 R12, RZ, RZ, R160 ;  /* 0x000000ffff0c7224 */ /* 0x000fe400078e00a0 */
.L_x_2893:
[----:B------:R-:W-:Y:S05]  /*6a10*/  BSYNC B1 ;  /* 0x0000000000017941 */ /* 0x000fea0003800000 */
.L_x_2891:
        /* <DEDUP_REMOVED lines=16> */
.L_x_2897:
[----:B------:R-:W-:Y:S05]  /*6b20*/  BSYNC B2 ;  /* 0x0000000000027941 */ /* 0x000fea0003800000 */
.L_x_2896:
        /* <DEDUP_REMOVED lines=42> */
.L_x_2895:
[----:B------:R-:W-:Y:S05]  /*6dd0*/  BSYNC B1 ;  /* 0x0000000000017941 */ /* 0x000fea0003800000 */
.L_x_2894:
        /* <DEDUP_REMOVED lines=10> */
.L_x_2890:
        /* <DEDUP_REMOVED lines=12> */
.L_x_2899:
[----:B------:R-:W-:Y:S02]  /*6f40*/  IMAD.MOV.U32 R18, RZ, RZ, R160 ;  /* 0x000000ffff127224 */ /* 0x000fe400078e00a0 */
.L_x_2900:
[----:B------:R-:W-:Y:S05]  /*6f50*/  BSYNC B1 ;  /* 0x0000000000017941 */ /* 0x000fea0003800000 */
.L_x_2898:
        /* <DEDUP_REMOVED lines=16> */
.L_x_2904:
[----:B------:R-:W-:Y:S05]  /*7060*/  BSYNC B2 ;  /* 0x0000000000027941 */ /* 0x000fea0003800000 */
.L_x_2903:
        /* <DEDUP_REMOVED lines=42> */
.L_x_2902:
[----:B------:R-:W-:Y:S05]  /*7310*/  BSYNC B1 ;  /* 0x0000000000017941 */ /* 0x000fea0003800000 */
.L_x_2901:
[----:B------:R-:W0:Y:S01]  /*7320*/  I2F.U32 R15, R18 ;  /* 0x00000012000f7306 */ /* 0x000e220000201000 */
[----:B------:R-:W-:Y:S02]  /*7330*/  LOP3.LUT P6, RZ, R5, 0x10, RZ, 0xc0, !PT ;  /* 0x0000001005ff7812 */ /* 0x000fe400078cc0ff */
        /* <DEDUP_REMOVED lines=12> */
.L_x_2905:
        /* <DEDUP_REMOVED lines=12> */
.L_x_2908:
[----:B------:R-:W-:Y:S02]  /*74c0*/  IMAD.MOV.U32 R13, RZ, RZ, R160 ;  /* 0x000000ffff0d7224 */ /* 0x000fe400078e00a0 */
.L_x_2909:
[----:B------:R-:W-:Y:S05]  /*74d0*/  BSYNC B1 ;  /* 0x0000000000017941 */ /* 0x000fea0003800000 */
.L_x_2907:
        /* <DEDUP_REMOVED lines=8> */
[----:B------:R-:W-:Y:S02]  /*7560*/  IADD3 R3, R3, 0x1, RZ ;  /* 0x0000000103037810 */ /* 0x000fe40007ffe0ff */
[----:B------:R-:W-:Y:S02]  /*7570*/  LOP3.LUT R5, R5, 0xffffffbf, RZ, 0xc0, !PT ;  /* 0xffffffbf05057812 */ /* 0x000fe400078ec0ff */
[----:B------:R-:W-:Y:S02]  /*7580*/  ISETP.NE.AND P6, PT, R3, RZ, PT ;  /* 0x000000ff0300720c */ /* 0x000fe40003fc5270 */
[----:B------:R-:W-:-:S11]  /*7590*/  @P0 LOP3.LUT R5, R5, 0x40, RZ, 0xfc, !PT ;  /* 0x0000004005050812 */ /* 0x000fd600078efcff */
[----:B------:R-:W-:Y:S01]  /*75a0*/  @!P6 IADD3 R0, R0, 0x1, RZ ;  /* 0x000000010000e810 */ /* 0x000fe20007ffe0ff */
[----:B------:R-:W-:Y:S01]  /*75b0*/  @!P6 IMAD.MOV.U32 R3, RZ, RZ, RZ ;  /* 0x000000ffff03e224 */ /* 0x000fe200078e00ff */
[----:B------:R-:W-:Y:S02]  /*75c0*/  @!P6 IADD3 R14, R4, 0x1, RZ ;  /* 0x00000001040ee810 */ /* 0x000fe40007ffe0ff */
[----:B------:R-:W-:-:S13]  /*75d0*/  ISETP.NE.AND P0, PT, R0, RZ, !P6 ;  /* 0x000000ff0000720c */ /* 0x000fda0007705270 */
[----:B------:R-:W-:Y:S01]  /*75e0*/  @P0 IMAD.MOV R14, RZ, RZ, R4 ;  /* 0x000000ffff0e0224 */ /* 0x000fe200078e0204 */
[----:B------:R-:W-:-:S03]  /*75f0*/  LOP3.LUT P0, RZ, R5, 0x40, RZ, 0xc0, !PT ;  /* 0x0000004005ff7812 */ /* 0x000fc6000780c0ff */
[----:B------:R-:W-:-:S05]  /*7600*/  @!P6 IMAD.MOV.U32 R4, RZ, RZ, R14 ;  /* 0x000000ffff04e224 */ /* 0x000fca00078e000e */
.L_x_2913:
[----:B------:R-:W-:Y:S05]  /*7610*/  BSYNC B2 ;  /* 0x0000000000027941 */ /* 0x000fea0003800000 */
.L_x_2912:
        /* <DEDUP_REMOVED lines=40> */
[----:B------:R-:W-:-:S05]  /*78a0*/  IMAD.WIDE.U32 R50, R50, -0x2daee0ad, RZ ;  /* 0xd2511f5332327825 */ /* 0x000fca00078e00ff */
[----:B------:R-:W-:Y:S02]  /*78b0*/  LOP3.LUT R48, R51, UR26, R48, 0x96, !PT ;  /* 0x0000001a33307c12 */ /* 0x000fe4000f8e9630 */
.L_x_2911:
[----:B------:R-:W-:Y:S05]  /*78c0*/  BSYNC B1 ;  /* 0x0000000000017941 */ /* 0x000fea0003800000 */
.L_x_2910:
        /* <DEDUP_REMOVED lines=10> */
.L_x_2906:
[----:B------:R-:W-:Y:S01]  /*7970*/  SEL R21, RZ, 0x1000000, P5 ;  /* 0x01000000ff157807 */ /* 0x000fe20002800000 */
[C---:B------:R-:W-:Y:S01]  /*7980*/  IMAD.SHL.U32 R22, R148.reuse, 0x8, RZ ;  /* 0x0000000894167824 */ /* 0x040fe200078e00ff */
[C---:B------:R-:W-:Y:S02]  /*7990*/  LEA R14, P5, R148.reuse, c[0x0][0x188], 0x4 ;  /* 0x00006200940e7a11 */ /* 0x040fe400078a20ff */
[----:B------:R-:W-:Y:S02]  /*79a0*/  F2FP.BF16.PACK_AB R19, R111, R110 ;  /* 0x0000006e6f13723e */ /* 0x000fe400000010ff */
[----:B------:R-:W-:Y:S02]  /*79b0*/  LEA.HI.X R15, R148, c[0x0][0x18c], RZ, 0x4, P5 ;  /* 0x00006300940f7a11 */ /* 0x000fe400028f24ff */
[----:B------:R-:W-:Y:S02]  /*79c0*/  F2FP.BF16.PACK_AB R18, R117, R116 ;  /* 0x000000747512723e */ /* 0x000fe400000010ff */
[----:B------:R-:W-:-:S02]  /*79d0*/  F2FP.BF16.PACK_AB R17, R115, R114 ;  /* 0x000000727311723e */ /* 0x000fc400000010ff */
[----:B------:R-:W-:Y:S02]  /*79e0*/  F2FP.BF16.PACK_AB R16, R113, R112 ;  /* 0x000000707110723e */ /* 0x000fe400000010ff */
[C---:B------:R-:W-:Y:S02]  /*79f0*/  LOP3.LUT P5, RZ, R5.reuse, 0x8, RZ, 0xc0, !PT ;  /* 0x0000000805ff7812 */ /* 0x040fe400078ac0ff */
[----:B------:R-:W-:Y:S01]  /*7a00*/  LOP3.LUT P6, RZ, R5, 0x20, RZ, 0xc0, !PT ;  /* 0x0000002005ff7812 */ /* 0x000fe200078cc0ff */
[----:B------:R0:W-:Y:S02]  /*7a10*/  STG.E.128 [R14.64], R16 ;  /* 0x000000100e007986 */ /* 0x0001e4000c101d06 */
[----:B0-----:R-:W-:Y:S02]  /*7a20*/  SEL R15, RZ, 0x10000, P4 ;  /* 0x00010000ff0f7807 */ /* 0x001fe40002000000 */
[----:B------:R-:W-:Y:S02]  /*7a30*/  SEL R16, RZ, 0x100, P3 ;  /* 0x00000100ff107807 */ /* 0x000fe40001800000 */
[----:B------:R-:W-:-:S02]  /*7a40*/  SEL R14, RZ, 0x1, P1 ;  /* 0x00000001ff0e7807 */ /* 0x000fc40000800000 */
[----:B------:R-:W-:Y:S02]  /*7a50*/  LOP3.LUT R21, R16, R21, R15, 0xfe, !PT ;  /* 0x0000001510157212 */ /* 0x000fe400078efe0f */
[----:B------:R-:W-:Y:S01]  /*7a60*/  SEL R16, RZ, 0x1, P2 ;  /* 0x00000001ff107807 */ /* 0x000fe20001000000 */
[----:B------:R-:W-:Y:S01]  /*7a70*/  IMAD.WIDE.U32 R14, R14, 0x1000000, RZ ;  /* 0x010000000e0e7825 */ /* 0x000fe200078e00ff */
[C---:B------:R-:W-:Y:S02]  /*7a80*/  LOP3.LUT P4, RZ, R5.reuse, 0x4, RZ, 0xc0, !PT ;  /* 0x0000000405ff7812 */ /* 0x040fe4000788c0ff */
[----:B------:R-:W-:Y:S02]  /*7a90*/  LOP3.LUT P3, RZ, R5, 0x2, RZ, 0xc0, !PT ;  /* 0x0000000205ff7812 */ /* 0x000fe4000786c0ff */
[----:B------:R-:W-:Y:S02]  /*7aa0*/  LOP3.LUT R15, R15, R21, R16, 0xfe, !PT ;  /* 0x000000150f0f7212 */ /* 0x000fe400078efe10 */
[----:B------:R-:W-:-:S02]  /*7ab0*/  SEL R16, RZ, 0x1, P3 ;  /* 0x00000001ff107807 */ /* 0x000fc40001800000 */
[----:B------:R-:W-:Y:S02]  /*7ac0*/  SEL R18, RZ, 0x1, P4 ;  /* 0x00000001ff127807 */ /* 0x000fe40002000000 */
[----:B------:R-:W-:Y:S01]  /*7ad0*/  SHF.R.U32.HI R21, RZ, 0x1d, R148 ;  /* 0x0000001dff157819 */ /* 0x000fe20000011694 */
[----:B------:R-:W-:-:S04]  /*7ae0*/  IMAD.WIDE.U32 R16, R16, 0x10000, RZ ;  /* 0x0001000010107825 */ /* 0x000fc800078e00ff */
[----:B------:R-:W-:-:S05]  /*7af0*/  IMAD.WIDE.U32 R18, R18, 0x100, RZ ;  /* 0x0000010012127825 */ /* 0x000fca00078e00ff */
[----:B------:R-:W-:Y:S02]  /*7b00*/  LOP3.LUT R17, R19, R15, R17, 0xfe, !PT ;  /* 0x0000000f13117212 */ /* 0x000fe400078efe11 */
[----:B------:R-:W-:Y:S02]  /*7b10*/  LOP3.LUT R14, R18, R14, R16, 0xfe, !PT ;  /* 0x0000000e120e7212 */ /* 0x000fe400078efe10 */
[----:B------:R-:W-:-:S04]  /*7b20*/  SEL R15, RZ, 0x1, P5 ;  /* 0x00000001ff0f7807 */ /* 0x000fc80002800000 */
[----:B------:R-:W-:Y:S02]  /*7b30*/  LOP3.LUT R16, R14, R15, RZ, 0xfc, !PT ;  /* 0x0000000f0e107212 */ /* 0x000fe400078efcff */
[----:B------:R-:W-:-:S04]  /*7b40*/  IADD3 R14, P1, R22, c[0x0][0x190], RZ ;  /* 0x00006400160e7a10 */ /* 0x000fc80007f3e0ff */
        /* <DEDUP_REMOVED lines=23> */
.L_x_2914:
[----:B------:R-:W-:-:S05]  /*7cc0*/  IADD3 R30, R148, 0x20, RZ ;  /* 0x00000020941e7810 */ /* 0x000fca0007ffe0ff */
[----:B0-----:R-:W-:Y:S01]  /*7cd0*/  IMAD.WIDE.U32 R16, R30, R204, c[0x0][0x170] ;  /* 0x00005c001e107625 */ /* 0x001fe200078e00cc */
[----:B------:R-:W-:-:S03]  /*7ce0*/  ISETP.NE.AND P1, PT, R20, 0x1, PT ;  /* 0x000000011400780c */ /* 0x000fc60003f25270 */
[CC--:B------:R-:W-:Y:S02]  /*7cf0*/  @P6 IMAD.WIDE.U32 R14, R30.reuse, R204.reuse, c[0x0][0x178] ;  /* 0x00005e001e0e6625 */ /* 0x0c0fe400078e00cc */
[----:B------:R-:W5:Y:S04]  /*7d00*/  LDG.E.128 R16, [R16.64] ;  /* 0x0000000610107981 */ /* 0x000f68000c1e1d00 */
[----:B------:R0:W5:Y:S01]  /*7d10*/  @P6 LDG.E.128 R56, [R14.64] ;  /* 0x000000060e386981 */ /* 0x000162000c1e1d00 */
[----:B------:R-:W-:Y:S01]  /*7d20*/  BSSY B1, `(.L_x_2915) ;  /* 0x000000e000017945 */ /* 0x000fe20003800000 */
[----:B0-----:R-:W-:-:S05]  /*7d30*/  @P0 IMAD.WIDE.U32 R14, R30, R204, c[0x0][0x180] ;  /* 0x000060001e0e0625 */ /* 0x001fca00078e00cc */
[----:B------:R0:W5:Y:S02]  /*7d40*/  @P0 LDG.E.128 R52, [R14.64] ;  /* 0x000000060e340981 */ /* 0x000164000c1e1d00 */
[----:B0-----:R-:W-:Y:S01]  /*7d50*/  IADD3 R14, R20, 0x1, RZ ;  /* 0x00000001140e7810 */ /* 0x001fe20007ffe0ff */
        /* <DEDUP_REMOVED lines=9> */
.L_x_2916:
[----:B------:R-:W-:Y:S02]  /*7df0*/  IMAD.MOV.U32 R24, RZ, RZ, R160 ;  /* 0x000000ffff187224 */ /* 0x000fe400078e00a0 */
.L_x_2917:
[----:B------:R-:W-:Y:S05]  /*7e00*/  BSYNC B1 ;  /* 0x0000000000017941 */ /* 0x000fea0003800000 */
.L_x_2915:
        /* <DEDUP_REMOVED lines=16> */
.L_x_2921:
[----:B------:R-:W-:Y:S05]  /*7f10*/  BSYNC B2 ;  /* 0x0000000000027941 */ /* 0x000fea0003800000 */
.L_x_2920:
        /* <DEDUP_REMOVED lines=42> */
.L_x_2919:
[----:B------:R-:W-:Y:S05]  /*81c0*/  BSYNC B1 ;  /* 0x0000000000017941 */ /* 0x000fea0003800000 */
.L_x_2918:
[----:B------:R-:W0:Y:S01]  /*81d0*/  I2F.U32 R15, R24 ;  /* 0x00000018000f7306 */ /* 0x000e220000201000 */
[C---:B------:R-:W-:Y:S02]  /*81e0*/  LOP3.LUT P6, RZ, R5.reuse, 0x10, RZ, 0xc0, !PT ;  /* 0x0000001005ff7812 */ /* 0x040fe400078cc0ff */
[----:B------:R-:W-:Y:S01]  /*81f0*/  LOP3.LUT R5, R5, 0xfffffff7, RZ, 0xc0, !PT ;  /* 0xfffffff705057812 */ /* 0x000fe200078ec0ff */
        /* <DEDUP_REMOVED lines=13> */
.L_x_2922:
        /* <DEDUP_REMOVED lines=12> */
.L_x_2925:
[----:B------:R-:W-:Y:S02]  /*8390*/  IMAD.MOV.U32 R6, RZ, RZ, R160 ;  /* 0x000000ffff067224 */ /* 0x000fe400078e00a0 */
.L_x_2926:
[----:B------:R-:W-:Y:S05]  /*83a0*/  BSYNC B1 ;  /* 0x0000000000017941 */ /* 0x000fea0003800000 */
.L_x_2924:
        /* <DEDUP_REMOVED lines=16> */
.L_x_2930:
[----:B------:R-:W-:Y:S05]  /*84b0*/  BSYNC B2 ;  /* 0x0000000000027941 */ /* 0x000fea0003800000 */
.L_x_2929:
        /* <DEDUP_REMOVED lines=42> */
.L_x_2928:
[----:B------:R-:W-:Y:S05]  /*8760*/  BSYNC B1 ;  /* 0x0000000000017941 */ /* 0x000fea0003800000 */
.L_x_2927:
        /* <DEDUP_REMOVED lines=10> */
.L_x_2923:
        /* <DEDUP_REMOVED lines=12> */
.L_x_2932:
[----:B------:R-:W-:Y:S02]  /*88d0*/  IMAD.MOV.U32 R24, RZ, RZ, R160 ;  /* 0x000000ffff187224 */ /* 0x000fe400078e00a0 */
.L_x_2933:
[----:B------:R-:W-:Y:S05]  /*88e0*/  BSYNC B1 ;  /* 0x0000000000017941 */ /* 0x000fea0003800000 */
.L_x_2931:
        /* <DEDUP_REMOVED lines=16> */
.L_x_2937:
[----:B------:R-:W-:Y:S05]  /*89f0*/  BSYNC B2 ;  /* 0x0000000000027941 */ /* 0x000fea0003800000 */
.L_x_2936:
        /* <DEDUP_REMOVED lines=42> */
.L_x_2935:
[----:B------:R-:W-:Y:S05]  /*8ca0*/  BSYNC B1 ;  /* 0x0000000000017941 */ /* 0x000fea0003800000 */
.L_x_2934:
        /* <DEDUP_REMOVED lines=15> */
.L_x_2938:
        /* <DEDUP_REMOVED lines=12> */
.L_x_2941:
[----:B------:R-:W-:Y:S02]  /*8e60*/  IMAD.MOV.U32 R7, RZ, RZ, R160 ;  /* 0x000000ffff077224 */ /* 0x000fe400078e00a0 */
.L_x_2942:
[----:B------:R-:W-:Y:S05]  /*8e70*/  BSYNC B1 ;  /* 0x0000000000017941 */ /* 0x000fea0003800000 */
.L_x_2940:
        /* <DEDUP_REMOVED lines=16> */
.L_x_2946:
[----:B------:R-:W-:Y:S05]  /*8f80*/  BSYNC B2 ;  /* 0x0000000000027941 */ /* 0x000fea0003800000 */
.L_x_2945:
        /* <DEDUP_REMOVED lines=42> */
.L_x_2944:
[----:B------:R-:W-:Y:S05]  /*9230*/  BSYNC B1 ;  /* 0x0000000000017941 */ /* 0x000fea0003800000 */
.L_x_2943:
        /* <DEDUP_REMOVED lines=10> */
.L_x_2939:
        /* <DEDUP_REMOVED lines=12> */
.L_x_2948:
[----:B------:R-:W-:Y:S02]  /*93a0*/  IMAD.MOV.U32 R16, RZ, RZ, R160 ;  /* 0x000000ffff107224 */ /* 0x000fe400078e00a0 */
.L_x_2949:
[----:B------:R-:W-:Y:S05]  /*93b0*/  BSYNC B1 ;  /* 0x0000000000017941 */ /* 0x000fea0003800000 */
.L_x_2947:
        /* <DEDUP_REMOVED lines=16> */
.L_x_2953:
[----:B------:R-:W-:Y:S05]  /*94c0*/  BSYNC B2 ;  /* 0x0000000000027941 */ /* 0x000fea0003800000 */
.L_x_2952:
        /* <DEDUP_REMOVED lines=42> */
.L_x_2951:
[----:B------:R-:W-:Y:S05]  /*9770*/  BSYNC B1 ;  /* 0x0000000000017941 */ /* 0x000fea0003800000 */
.L_x_2950:
        /* <DEDUP_REMOVED lines=15> */
.L_x_2954:
        /* <DEDUP_REMOVED lines=12> */
.L_x_2957:
[----:B------:R-:W-:Y:S02]  /*9930*/  IMAD.MOV.U32 R8, RZ, RZ, R160 ;  /* 0x000000ffff087224 */ /* 0x000fe400078e00a0 */
.L_x_2958:
[----:B------:R-:W-:Y:S05]  /*9940*/  BSYNC B1 ;  /* 0x0000000000017941 */ /* 0x000fea0003800000 */
.L_x_2956:
        /* <DEDUP_REMOVED lines=16> */
.L_x_2962:
[----:B------:R-:W-:Y:S05]  /*9a50*/  BSYNC B2 ;  /* 0x0000000000027941 */ /* 0x000fea0003800000 */
.L_x_2961:
        /* <DEDUP_REMOVED lines=42> */
.L_x_2960:
[----:B------:R-:W-:Y:S05]  /*9d00*/  BSYNC B1 ;  /* 0x0000000000017941 */ /* 0x000fea0003800000 */
.L_x_2959:
        /* <DEDUP_REMOVED lines=10> */
.L_x_2955:
        /* <DEDUP_REMOVED lines=12> */
.L_x_2964:
[----:B------:R-:W-:Y:S02]  /*9e70*/  IMAD.MOV.U32 R16, RZ, RZ, R160 ;  /* 0x000000ffff107224 */ /* 0x000fe400078e00a0 */
.L_x_2965:
[----:B------:R-:W-:Y:S05]  /*9e80*/  BSYNC B1 ;  /* 0x0000000000017941 */ /* 0x000fea0003800000 */
.L_x_2963:
        /* <DEDUP_REMOVED lines=16> */
.L_x_2969:
[----:B------:R-:W-:Y:S05]  /*9f90*/  BSYNC B2 ;  /* 0x0000000000027941 */ /* 0x000fea0003800000 */
.L_x_2968:
        /* <DEDUP_REMOVED lines=42> */
.L_x_2967:
[----:B------:R-:W-:Y:S05]  /*a240*/  BSYNC B1 ;  /* 0x0000000000017941 */ /* 0x000fea0003800000 */
.L_x_2966:
        /* <DEDUP_REMOVED lines=13> */
.L_x_2970:
        /* <DEDUP_REMOVED lines=12> */
.L_x_2973:
[----:B------:R-:W-:Y:S02]  /*a3e0*/  IMAD.MOV.U32 R9, RZ, RZ, R160 ;  /* 0x000000ffff097224 */ /* 0x000fe400078e00a0 */
.L_x_2974:
[----:B------:R-:W-:Y:S05]  /*a3f0*/  BSYNC B1 ;  /* 0x0000000000017941 */ /* 0x000fea0003800000 */
.L_x_2972:
        /* <DEDUP_REMOVED lines=16> */
.L_x_2978:
[----:B------:R-:W-:Y:S05]  /*a500*/  BSYNC B2 ;  /* 0x0000000000027941 */ /* 0x000fea0003800000 */
.L_x_2977:
        /* <DEDUP_REMOVED lines=42> */
.L_x_2976:
[----:B------:R-:W-:Y:S05]  /*a7b0*/  BSYNC B1 ;  /* 0x0000000000017941 */ /* 0x000fea0003800000 */
.L_x_2975:
        /* <DEDUP_REMOVED lines=10> */
.L_x_2971:
        /* <DEDUP_REMOVED lines=12> */
.L_x_2980:
[----:B------:R-:W-:Y:S02]  /*a920*/  IMAD.MOV.U32 R22, RZ, RZ, R160 ;  /* 0x000000ffff167224 */ /* 0x000fe400078e00a0 */
.L_x_2981:
[----:B------:R-:W-:Y:S05]  /*a930*/  BSYNC B1 ;  /* 0x0000000000017941 */ /* 0x000fea0003800000 */
.L_x_2979:
        /* <DEDUP_REMOVED lines=16> */
.L_x_2985:
[----:B------:R-:W-:Y:S05]  /*aa40*/  BSYNC B2 ;  /* 0x0000000000027941 */ /* 0x000fea0003800000 */
.L_x_2984:
        /* <DEDUP_REMOVED lines=42> */
.L_x_2983:
[----:B------:R-:W-:Y:S05]  /*acf0*/  BSYNC B1 ;  /* 0x0000000000017941 */ /* 0x000fea0003800000 */
.L_x_2982:
        /* <DEDUP_REMOVED lines=13> */
.L_x_2986:
        /* <DEDUP_REMOVED lines=12> */
.L_x_2989:
[----:B------:R-:W-:Y:S02]  /*ae90*/  IMAD.MOV.U32 R10, RZ, RZ, R160 ;  /* 0x000000ffff0a7224 */ /* 0x000fe400078e00a0 */
.L_x_2990:
[----:B------:R-:W-:Y:S05]  /*aea0*/  BSYNC B1 ;  /* 0x0000000000017941 */ /* 0x000fea0003800000 */
.L_x_2988:
        /* <DEDUP_REMOVED lines=16> */
.L_x_2994:
[----:B------:R-:W-:Y:S05]  /*afb0*/  BSYNC B2 ;  /* 0x0000000000027941 */ /* 0x000fea0003800000 */
.L_x_2993:
        /* <DEDUP_REMOVED lines=42> */
.L_x_2992:
[----:B------:R-:W-:Y:S05]  /*b260*/  BSYNC B1 ;  /* 0x0000000000017941 */ /* 0x000fea0003800000 */
.L_x_2991:
        /* <DEDUP_REMOVED lines=10> */
.L_x_2987:
        /* <DEDUP_REMOVED lines=12> */
.L_x_2996:
[----:B------:R-:W-:Y:S02]  /*b3d0*/  IMAD.MOV.U32 R22, RZ, RZ, R160 ;  /* 0x000000ffff167224 */ /* 0x000fe400078e00a0 */
.L_x_2997:
[----:B------:R-:W-:Y:S05]  /*b3e0*/  BSYNC B1 ;  /* 0x0000000000017941 */ /* 0x000fea0003800000 */
.L_x_2995:
        /* <DEDUP_REMOVED lines=16> */
.L_x_3001:
[----:B------:R-:W-:Y:S05]  /*b4f0*/  BSYNC B2 ;  /* 0x0000000000027941 */ /* 0x000fea0003800000 */
.L_x_3000:
        /* <DEDUP_REMOVED lines=42> */
.L_x_2999:
[----:B------:R-:W-:Y:S05]  /*b7a0*/  BSYNC B1 ;  /* 0x0000000000017941 */ /* 0x000fea0003800000 */
.L_x_2998:
        /* <DEDUP_REMOVED lines=13> */
.L_x_3002:
        /* <DEDUP_REMOVED lines=12> */
.L_x_3005:
[----:B------:R-:W-:Y:S02]  /*b940*/  IMAD.MOV.U32 R11, RZ, RZ, R160 ;  /* 0x000000ffff0b7224 */ /* 0x000fe400078e00a0 */
.L_x_3006:
[----:B------:R-:W-:Y:S05]  /*b950*/  BSYNC B1 ;  /* 0x0000000000017941 */ /* 0x000fea0003800000 */
.L_x_3004:
        /* <DEDUP_REMOVED lines=16> */
.L_x_3010:
[----:B------:R-:W-:Y:S05]  /*ba60*/  BSYNC B2 ;  /* 0x0000000000027941 */ /* 0x000fea0003800000 */
.L_x_3009:
        /* <DEDUP_REMOVED lines=42> */
.L_x_3008:
[----:B------:R-:W-:Y:S05]  /*bd10*/  BSYNC B1 ;  /* 0x0000000000017941 */ /* 0x000fea0003800000 */
.L_x_3007:
        /* <DEDUP_REMOVED lines=10> */
.L_x_3003:
        /* <DEDUP_REMOVED lines=12> */
.L_x_3012:
[----:B------:R-:W-:Y:S02]  /*be80*/  IMAD.MOV.U32 R18, RZ, RZ, R160 ;  /* 0x000000ffff127224 */ /* 0x000fe400078e00a0 */
.L_x_3013:
[----:B------:R-:W-:Y:S05]  /*be90*/  BSYNC B1 ;  /* 0x0000000000017941 */ /* 0x000fea0003800000 */
.L_x_3011:
        /* <DEDUP_REMOVED lines=16> */
.L_x_3017:
[----:B------:R-:W-:Y:S05]  /*bfa0*/  BSYNC B2 ;  /* 0x0000000000027941 */ /* 0x000fea0003800000 */
.L_x_3016:
        /* <DEDUP_REMOVED lines=42> */
.L_x_3015:
[----:B------:R-:W-:Y:S05]  /*c250*/  BSYNC B1 ;  /* 0x0000000000017941 */ /* 0x000fea0003800000 */
.L_x_3014:
        /* <DEDUP_REMOVED lines=13> */
.L_x_3018:
        /* <DEDUP_REMOVED lines=12> */
.L_x_3021:
[----:B------:R-:W-:Y:S02]  /*c3f0*/  IMAD.MOV.U32 R12, RZ, RZ, R160 ;  /* 0x000000ffff0c7224 */ /* 0x000fe400078e00a0 */
.L_x_3022:
[----:B------:R-:W-:Y:S05]  /*c400*/  BSYNC B1 ;  /* 0x0000000000017941 */ /* 0x000fea0003800000 */
.L_x_3020:
        /* <DEDUP_REMOVED lines=16> */
.L_x_3026:
[----:B------:R-:W-:Y:S05]  /*c510*/  BSYNC B2 ;  /* 0x0000000000027941 */ /* 0x000fea0003800000 */
.L_x_3025:
        /* <DEDUP_REMOVED lines=42> */
.L_x_3024:
[----:B------:R-:W-:Y:S05]  /*c7c0*/  BSYNC B1 ;  /* 0x0000000000017941 */ /* 0x000fea0003800000 */
.L_x_3023:
        /* <DEDUP_REMOVED lines=10> */
.L_x_3019:
        /* <DEDUP_REMOVED lines=12> */
.L_x_3028:
[----:B------:R-:W-:Y:S02]  /*c930*/  IMAD.MOV.U32 R18, RZ, RZ, R160 ;  /* 0x000000ffff127224 */ /* 0x000fe400078e00a0 */
.L_x_3029:
[----:B------:R-:W-:Y:S05]  /*c940*/  BSYNC B1 ;  /* 0x0000000000017941 */ /* 0x000fea0003800000 */
.L_x_3027:
        /* <DEDUP_REMOVED lines=16> */
.L_x_3033:
[----:B------:R-:W-:Y:S05]  /*ca50*/  BSYNC B2 ;  /* 0x0000000000027941 */ /* 0x000fea0003800000 */
.L_x_3032:
        /* <DEDUP_REMOVED lines=42> */
.L_x_3031:
[----:B------:R-:W-:Y:S05]  /*cd00*/  BSYNC B1 ;  /* 0x0000000000017941 */ /* 0x000fea0003800000 */
.L_x_3030:
        /* <DEDUP_REMOVED lines=14> */
.L_x_3034:
        /* <DEDUP_REMOVED lines=12> */
.L_x_3037:
[----:B------:R-:W-:Y:S02]  /*ceb0*/  IMAD.MOV.U32 R13, RZ, RZ, R160 ;  /* 0x000000ffff0d7224 */ /* 0x000fe400078e00a0 */
.L_x_3038:
[----:B------:R-:W-:Y:S05]  /*cec0*/  BSYNC B1 ;  /* 0x0000000000017941 */ /* 0x000fea0003800000 */
.L_x_3036:
        /* <DEDUP_REMOVED lines=19> */
.L_x_3042:
[----:B------:R-:W-:Y:S05]  /*d000*/  BSYNC B2 ;  /* 0x0000000000027941 */ /* 0x000fea0003800000 */
.L_x_3041:
        /* <DEDUP_REMOVED lines=42> */
.L_x_3040:
[----:B------:R-:W-:Y:S05]  /*d2b0*/  BSYNC B1 ;  /* 0x0000000000017941 */ /* 0x000fea0003800000 */
.L_x_3039:
        /* <DEDUP_REMOVED lines=9> */
[----:B------:R-:W-:-:S04]  /*d350*/  SEL R13, RZ, 0x1, P6 ;  /* 0x00000001ff0d7807 */ /* 0x000fc80003000000 */
.L_x_3035:
[----:B------:R-:W-:Y:S01]  /*d360*/  F2FP.BF16.PACK_AB R19, R45, R44 ;  /* 0x0000002c2d13723e */ /* 0x000fe200000010ff */
[----:B------:R-:W-:Y:S01]  /*d370*/  IMAD.WIDE.U32 R14, R30, R204, c[0x0][0x188] ;  /* 0x000062001e0e7625 */ /* 0x000fe200078e00cc */
[----:B------:R-:W-:Y:S02]  /*d380*/  F2FP.BF16.PACK_AB R18, R43, R42 ;  /* 0x0000002a2b12723e */ /* 0x000fe400000010ff */
[----:B------:R-:W-:Y:S01]  /*d390*/  F2FP.BF16.PACK_AB R17, R41, R40 ;  /* 0x000000282911723e */ /* 0x000fe200000010ff */
[----:B------:R-:W-:Y:S01]  /*d3a0*/  IMAD.MOV.U32 R251, RZ, RZ, 0x8 ;  /* 0x00000008fffb7424 */ /* 0x000fe200078e00ff */
[----:B------:R-:W-:Y:S02]  /*d3b0*/  F2FP.BF16.PACK_AB R16, R47, R46 ;  /* 0x0000002e2f10723e */ /* 0x000fe400000010ff */
[----:B------:R-:W-:Y:S02]  /*d3c0*/  SEL R21, RZ, 0x1000000, P5 ;  /* 0x01000000ff157807 */ /* 0x000fe40002800000 */
[C---:B------:R-:W-:Y:S01]  /*d3d0*/  LOP3.LUT P5, RZ, R5.reuse, 0x8, RZ, 0xc0, !PT ;  /* 0x0000000805ff7812 */ /* 0x040fe200078ac0ff */
[----:B------:R0:W-:Y:S01]  /*d3e0*/  STG.E.128 [R14.64], R16 ;  /* 0x000000100e007986 */ /* 0x0001e2000c101d06 */
[----:B------:R-:W-:-:S02]  /*d3f0*/  LOP3.LUT P6, RZ, R5, 0x20, RZ, 0xc0, !PT ;  /* 0x0000002005ff7812 */ /* 0x000fc400078cc0ff */
[----:B0-----:R-:W-:Y:S02]  /*d400*/  SEL R15, RZ, 0x10000, P4 ;  /* 0x00010000ff0f7807 */ /* 0x001fe40002000000 */
[----:B------:R-:W-:Y:S02]  /*d410*/  SEL R16, RZ, 0x100, P3 ;  /* 0x00000100ff107807 */ /* 0x000fe40001800000 */
[----:B------:R-:W-:Y:S02]  /*d420*/  SEL R14, RZ, 0x1, P1 ;  /* 0x00000001ff0e7807 */ /* 0x000fe40000800000 */
[----:B------:R-:W-:Y:S02]  /*d430*/  LOP3.LUT R21, R16, R21, R15, 0xfe, !PT ;  /* 0x0000001510157212 */ /* 0x000fe400078efe0f */
[----:B------:R-:W-:Y:S01]  /*d440*/  SEL R16, RZ, 0x1, P2 ;  /* 0x00000001ff107807 */ /* 0x000fe20001000000 */
[----:B------:R-:W-:Y:S01]  /*d450*/  IMAD.WIDE.U32 R14, R14, 0x1000000, RZ ;  /* 0x010000000e0e7825 */ /* 0x000fe200078e00ff */
[----:B------:R-:W-:-:S02]  /*d460*/  LOP3.LUT P4, RZ, R5, 0x4, RZ, 0xc0, !PT ;  /* 0x0000000405ff7812 */ /* 0x000fc4000788c0ff */
[----:B------:R-:W-:Y:S02]  /*d470*/  LOP3.LUT P3, RZ, R5, 0x2, RZ, 0xc0, !PT ;  /* 0x0000000205ff7812 */ /* 0x000fe4000786c0ff */
[----:B------:R-:W-:Y:S02]  /*d480*/  LOP3.LUT R15, R15, R21, R16, 0xfe, !PT ;  /* 0x000000150f0f7212 */ /* 0x000fe400078efe10 */
[----:B------:R-:W-:Y:S02]  /*d490*/  SEL R16, RZ, 0x1, P3 ;  /* 0x00000001ff107807 */ /* 0x000fe40001800000 */
[----:B------:R-:W-:-:S03]  /*d4a0*/  SEL R18, RZ, 0x1, P4 ;  /* 0x00000001ff127807 */ /* 0x000fc60002000000 */
[----:B------:R-:W-:-:S04]  /*d4b0*/  IMAD.WIDE.U32 R16, R16, 0x10000, RZ ;  /* 0x0001000010107825 */ /* 0x000fc800078e00ff */
[----:B------:R-:W-:-:S05]  /*d4c0*/  IMAD.WIDE.U32 R18, R18, 0x100, RZ ;  /* 0x0000010012127825 */ /* 0x000fca00078e00ff */
[----:B------:R-:W-:Y:S02]  /*d4d0*/  LOP3.LUT R17, R19, R15, R17, 0xfe, !PT ;  /* 0x0000000f13117212 */ /* 0x000fe400078efe11 */
[----:B------:R-:W-:Y:S02]  /*d4e0*/  LOP3.LUT R14, R18, R14, R16, 0xfe, !PT ;  /* 0x0000000e120e7212 */ /* 0x000fe400078efe10 */
[----:B------:R-:W-:-:S04]  /*d4f0*/  SEL R15, RZ, 0x1, P5 ;  /* 0x00000001ff0f7807 */ /* 0x000fc80002800000 */
[----:B------:R-:W-:Y:S01]  /*d500*/  LOP3.LUT R16, R14, R15, RZ, 0xfc, !PT ;  /* 0x0000000f0e107212 */ /* 0x000fe200078efcff */
[----:B------:R-:W-:-:S05]  /*d510*/  IMAD.WIDE.U32 R14, R30, R251, c[0x0][0x190] ;  /* 0x000064001e0e7625 */ /* 0x000fca00078e00fb */
        /* <DEDUP_REMOVED lines=17> */
[----:B------:R-:W-:Y:S01]  /*d630*/  LOP3.LUT R18, R14, 0xff, R6, 0xf8, !PT ;  /* 0x000000ff0e127812 */ /* 0x000fe200078ef806 */
[----:B------:R-:W-:Y:S01]  /*d640*/  IMAD.WIDE.U32 R14, R30, R251, c[0x0][0x198] ;  /* 0x000066001e0e7625 */ /* 0x000fe200078e00fb */
[----:B------:R-:W-:-:S05]  /*d650*/  LOP3.LUT R19, R21, R19, RZ, 0xfc, !PT ;  /* 0x0000001315137212 */ /* 0x000fca00078efcff */
[----:B------:R0:W-:Y:S02]  /*d660*/  STG.E.64 [R14.64], R18 ;  /* 0x000000120e007986 */ /* 0x0001e4000c101b06 */
.L_x_3043:
[----:B0-----:R-:W-:-:S05]  /*d670*/  IADD3 R14, R148, 0x40, RZ ;  /* 0x00000040940e7810 */ /* 0x001fca0007ffe0ff */
[----:B------:R-:W-:-:S05]  /*d680*/  @P6 IMAD.WIDE.U32 R16, R14, R204, c[0x0][0x178] ;  /* 0x00005e000e106625 */ /* 0x000fca00078e00cc */
[----:B------:R0:W5:Y:S02]  /*d690*/  @P6 LDG.E.128 R56, [R16.64] ;  /* 0x0000000610386981 */ /* 0x000164000c1e1d00 */
[----:B0-----:R-:W-:-:S05]  /*d6a0*/  @P0 IMAD.WIDE.U32 R16, R14, R204, c[0x0][0x180] ;  /* 0x000060000e100625 */ /* 0x001fca00078e00cc */
[----:B------:R0:W5:Y:S02]  /*d6b0*/  @P0 LDG.E.128 R52, [R16.64] ;  /* 0x0000000610340981 */ /* 0x000164000c1e1d00 */
[----:B0-----:R-:W-:-:S06]  /*d6c0*/  IMAD.WIDE.U32 R16, R14, R204, c[0x0][0x170] ;  /* 0x00005c000e107625 */ /* 0x001fcc00078e00cc */
[----:B------:R-:W5:Y:S01]  /*d6d0*/  LDG.E.128 R16, [R16.64] ;  /* 0x0000000610107981 */ /* 0x000f62000c1e1d00 */
        /* <DEDUP_REMOVED lines=12> */
.L_x_3045:
[----:B------:R-:W-:Y:S02]  /*d7a0*/  IMAD.MOV.U32 R15, RZ, RZ, R160 ;  /* 0x000000ffff0f7224 */ /* 0x000fe400078e00a0 */
.L_x_3046:
[----:B------:R-:W-:Y:S05]  /*d7b0*/  BSYNC B1 ;  /* 0x0000000000017941 */ /* 0x000fea0003800000 */
.L_x_3044:
        /* <DEDUP_REMOVED lines=16> */
.L_x_3050:
[----:B------:R-:W-:Y:S05]  /*d8c0*/  BSYNC B2 ;  /* 0x0000000000027941 */ /* 0x000fea0003800000 */
.L_x_3049:
        /* <DEDUP_REMOVED lines=42> */
.L_x_3048:
[----:B------:R-:W-:Y:S05]  /*db70*/  BSYNC B1 ;  /* 0x0000000000017941 */ /* 0x000fea0003800000 */
.L_x_3047:
        /* <DEDUP_REMOVED lines=16> */
.L_x_3051:
        /* <DEDUP_REMOVED lines=12> */
.L_x_3054:
[----:B------:R-:W-:Y:S02]  /*dd40*/  IMAD.MOV.U32 R6, RZ, RZ, R160 ;  /* 0x000000ffff067224 */ /* 0x000fe400078e00a0 */
.L_x_3055:
[----:B------:R-:W-:Y:S05]  /*dd50*/  BSYNC B1 ;  /* 0x0000000000017941 */ /* 0x000fea0003800000 */
.L_x_3053:
        /* <DEDUP_REMOVED lines=16> */
.L_x_3059:
[----:B------:R-:W-:Y:S05]  /*de60*/  BSYNC B2 ;  /* 0x0000000000027941 */ /* 0x000fea0003800000 */
.L_x_3058:
        /* <DEDUP_REMOVED lines=42> */
.L_x_3057:
[----:B------:R-:W-:Y:S05]  /*e110*/  BSYNC B1 ;  /* 0x0000000000017941 */ /* 0x000fea0003800000 */
.L_x_3056:
        /* <DEDUP_REMOVED lines=10> */
.L_x_3052:
        /* <DEDUP_REMOVED lines=12> */
.L_x_3061:
[----:B------:R-:W-:Y:S02]  /*e280*/  IMAD.MOV.U32 R15, RZ, RZ, R160 ;  /* 0x000000ffff0f7224 */ /* 0x000fe400078e00a0 */
.L_x_3062:
[----:B------:R-:W-:Y:S05]  /*e290*/  BSYNC B1 ;  /* 0x0000000000017941 */ /* 0x000fea0003800000 */
.L_x_3060:
        /* <DEDUP_REMOVED lines=16> */
.L_x_3066:
[----:B------:R-:W-:Y:S05]  /*e3a0*/  BSYNC B2 ;  /* 0x0000000000027941 */ /* 0x000fea0003800000 */
.L_x_3065:
        /* <DEDUP_REMOVED lines=42> */
.L_x_3064:
[----:B------:R-:W-:Y:S05]  /*e650*/  BSYNC B1 ;  /* 0x0000000000017941 */ /* 0x000fea0003800000 */
.L_x_3063:
        /* <DEDUP_REMOVED lines=15> */
.L_x_3067:
        /* <DEDUP_REMOVED lines=12> */
.L_x_3070:
[----:B------:R-:W-:Y:S02]  /*e810*/  IMAD.MOV.U32 R7, RZ, RZ, R160 ;  /* 0x000000ffff077224 */ /* 0x000fe400078e00a0 */
.L_x_3071:
[----:B------:R-:W-:Y:S05]  /*e820*/  BSYNC B1 ;  /* 0x0000000000017941 */ /* 0x000fea0003800000 */
.L_x_3069:
        /* <DEDUP_REMOVED lines=16> */
.L_x_3075:
[----:B------:R-:W-:Y:S05]  /*e930*/  BSYNC B2 ;  /* 0x0000000000027941 */ /* 0x000fea0003800000 */
.L_x_3074:
        /* <DEDUP_REMOVED lines=42> */
.L_x_3073:
[----:B------:R-:W-:Y:S05]  /*ebe0*/  BSYNC B1 ;  /* 0x0000000000017941 */ /* 0x000fea0003800000 */
.L_x_3072:
        /* <DEDUP_REMOVED lines=10> */
.L_x_3068:
        /* <DEDUP_REMOVED lines=12> */
.L_x_3077:
[----:B------:R-:W-:Y:S02]  /*ed50*/  IMAD.MOV.U32 R15, RZ, RZ, R160 ;  /* 0x000000ffff0f7224 */ /* 0x000fe400078e00a0 */
.L_x_3078:
[----:B------:R-:W-:Y:S05]  /*ed60*/  BSYNC B1 ;  /* 0x0000000000017941 */ /* 0x000fea0003800000 */
.L_x_3076:
        /* <DEDUP_REMOVED lines=16> */
.L_x_3082:
[----:B------:R-:W-:Y:S05]  /*ee70*/  BSYNC B2 ;  /* 0x0000000000027941 */ /* 0x000fea0003800000 */
.L_x_3081:
        /* <DEDUP_REMOVED lines=42> */
.L_x_3080:
[----:B------:R-:W-:Y:S05]  /*f120*/  BSYNC B1 ;  /* 0x0000000000017941 */ /* 0x000fea0003800000 */
.L_x_3079:
        /* <DEDUP_REMOVED lines=15> */
.L_x_3083:
        /* <DEDUP_REMOVED lines=12> */
.L_x_3086:
[----:B------:R-:W-:Y:S02]  /*f2e0*/  IMAD.MOV.U32 R8, RZ, RZ, R160 ;  /* 0x000000ffff087224 */ /* 0x000fe400078e00a0 */
.L_x_3087:
[----:B------:R-:W-:Y:S05]  /*f2f0*/  BSYNC B1 ;  /* 0x0000000000017941 */ /* 0x000fea0003800000 */
.L_x_3085:
        /* <DEDUP_REMOVED lines=16> */
.L_x_3091:
[----:B------:R-:W-:Y:S05]  /*f400*/  BSYNC B2 ;  /* 0x0000000000027941 */ /* 0x000fea0003800000 */
.L_x_3090:
        /* <DEDUP_REMOVED lines=42> */
.L_x_3089:
[----:B------:R-:W-:Y:S05]  /*f6b0*/  BSYNC B1 ;  /* 0x0000000000017941 */ /* 0x000fea0003800000 */
.L_x_3088:
        /* <DEDUP_REMOVED lines=10> */
.L_x_3084:
        /* <DEDUP_REMOVED lines=12> */
.L_x_3093:
[----:B------:R-:W-:Y:S02]  /*f820*/  IMAD.MOV.U32 R15, RZ, RZ, R160 ;  /* 0x000000ffff0f7224 */ /* 0x000fe400078e00a0 */
.L_x_3094:
[----:B------:R-:W-:Y:S05]  /*f830*/  BSYNC B1 ;  /* 0x0000000000017941 */ /* 0x000fea0003800000 */
.L_x_3092:
        /* <DEDUP_REMOVED lines=16> */
.L_x_3098:
[----:B------:R-:W-:Y:S05]  /*f940*/  BSYNC B2 ;  /* 0x0000000000027941 */ /* 0x000fea0003800000 */
.L_x_3097:
        /* <DEDUP_REMOVED lines=42> */
.L_x_3096:
[----:B------:R-:W-:Y:S05]  /*fbf0*/  BSYNC B1 ;  /* 0x0000000000017941 */ /* 0x000fea0003800000 */
.L_x_3095:
        /* <DEDUP_REMOVED lines=13> */
.L_x_3099:
        /* <DEDUP_REMOVED lines=12> */
.L_x_3102:
[----:B------:R-:W-:Y:S02]  /*fd90*/  IMAD.MOV.U32 R9, RZ, RZ, R160 ;  /* 0x000000ffff097224 */ /* 0x000fe400078e00a0 */
.L_x_3103:
[----:B------:R-:W-:Y:S05]  /*fda0*/  BSYNC B1 ;  /* 0x0000000000017941 */ /* 0x000fea0003800000 */
.L_x_3101:
        /* <DEDUP_REMOVED lines=16> */
.L_x_3107:
[----:B------:R-:W-:Y:S05]  /*feb0*/  BSYNC B2 ;  /* 0x0000000000027941 */ /* 0x000fea0003800000 */
.L_x_3106:
        /* <DEDUP_REMOVED lines=42> */
.L_x_3105:
[----:B------:R-:W-:Y:S05]  /*10160*/  BSYNC B1 ;  /* 0x0000000000017941 */ /* 0x000fea0003800000 */
.L_x_3104:
        /* <DEDUP_REMOVED lines=10> */
.L_x_3100:
        /* <DEDUP_REMOVED lines=12> */
.L_x_3109:
[----:B------:R-:W-:Y:S02]  /*102d0*/  IMAD.MOV.U32 R15, RZ, RZ, R160 ;  /* 0x000000ffff0f7224 */ /* 0x000fe400078e00a0 */
.L_x_3110:
[----:B------:R-:W-:Y:S05]  /*102e0*/  BSYNC B1 ;  /* 0x0000000000017941 */ /* 0x000fea0003800000 */
.L_x_3108:
        /* <DEDUP_REMOVED lines=16> */
.L_x_3114:
[----:B------:R-:W-:Y:S05]  /*103f0*/  BSYNC B2 ;  /* 0x0000000000027941 */ /* 0x000fea0003800000 */
.L_x_3113:
        /* <DEDUP_REMOVED lines=42> */
.L_x_3112:
[----:B------:R-:W-:Y:S05]  /*106a0*/  BSYNC B1 ;  /* 0x0000000000017941 */ /* 0x000fea0003800000 */
.L_x_3111:
        /* <DEDUP_REMOVED lines=13> */
.L_x_3115:
        /* <DEDUP_REMOVED lines=12> */
.L_x_3118:
[----:B------:R-:W-:Y:S02]  /*10840*/  IMAD.MOV.U32 R10, RZ, RZ, R160 ;  /* 0x000000ffff0a7224 */ /* 0x000fe400078e00a0 */
.L_x_3119:
[----:B------:R-:W-:Y:S05]  /*10850*/  BSYNC B1 ;  /* 0x0000000000017941 */ /* 0x000fea0003800000 */
.L_x_3117:
        /* <DEDUP_REMOVED lines=16> */
.L_x_3123:
[----:B------:R-:W-:Y:S05]  /*10960*/  BSYNC B2 ;  /* 0x0000000000027941 */ /* 0x000fea0003800000 */
.L_x_3122:
        /* <DEDUP_REMOVED lines=42> */
.L_x_3121:
[----:B------:R-:W-:Y:S05]  /*10c10*/  BSYNC B1 ;  /* 0x0000000000017941 */ /* 0x000fea0003800000 */
.L_x_3120:
        /* <DEDUP_REMOVED lines=10> */
.L_x_3116:
        /* <DEDUP_REMOVED lines=12> */
.L_x_3125:
[----:B------:R-:W-:Y:S02]  /*10d80*/  IMAD.MOV.U32 R15, RZ, RZ, R160 ;  /* 0x000000ffff0f7224 */ /* 0x000fe400078e00a0 */
.L_x_3126:
[----:B------:R-:W-:Y:S05]  /*10d90*/  BSYNC B1 ;  /* 0x0000000000017941 */ /* 0x000fea0003800000 */
.L_x_3124:
        /* <DEDUP_REMOVED lines=16> */
.L_x_3130:
[----:B------:R-:W-:Y:S05]  /*10ea0*/  BSYNC B2 ;  /* 0x0000000000027941 */ /* 0x000fea0003800000 */
.L_x_3129:
        /* <DEDUP_REMOVED lines=42> */
.L_x_3128:
[----:B------:R-:W-:Y:S05]  /*11150*/  BSYNC B1 ;  /* 0x0000000000017941 */ /* 0x000fea0003800000 */
.L_x_3127:
        /* <DEDUP_REMOVED lines=13> */
.L_x_3131:
        /* <DEDUP_REMOVED lines=12> */
.L_x_3134:
[----:B------:R-:W-:Y:S02]  /*112f0*/  IMAD.MOV.U32 R11, RZ, RZ, R160 ;  /* 0x000000ffff0b7224 */ /* 0x000fe400078e00a0 */
.L_x_3135:
[----:B------:R-:W-:Y:S05]  /*11300*/  BSYNC B1 ;  /* 0x0000000000017941 */ /* 0x000fea0003800000 */
.L_x_3133:
        /* <DEDUP_REMOVED lines=16> */
.L_x_3139:
[----:B------:R-:W-:Y:S05]  /*11410*/  BSYNC B2 ;  /* 0x0000000000027941 */ /* 0x000fea0003800000 */
.L_x_3138:
        /* <DEDUP_REMOVED lines=42> */
.L_x_3137:
[----:B------:R-:W-:Y:S05]  /*116c0*/  BSYNC B1 ;  /* 0x0000000000017941 */ /* 0x000fea0003800000 */
.L_x_3136:
        /* <DEDUP_REMOVED lines=10> */
.L_x_3132:
        /* <DEDUP_REMOVED lines=12> */
.L_x_3141:
[----:B------:R-:W-:Y:S02]  /*11830*/  IMAD.MOV.U32 R15, RZ, RZ, R160 ;  /* 0x000000ffff0f7224 */ /* 0x000fe400078e00a0 */
.L_x_3142:
[----:B------:R-:W-:Y:S05]  /*11840*/  BSYNC B1 ;  /* 0x0000000000017941 */ /* 0x000fea0003800000 */
.L_x_3140:
        /* <DEDUP_REMOVED lines=16> */
.L_x_3146:
[----:B------:R-:W-:Y:S05]  /*11950*/  BSYNC B2 ;  /* 0x0000000000027941 */ /* 0x000fea0003800000 */
.L_x_3145:
        /* <DEDUP_REMOVED lines=42> */
.L_x_3144:
[----:B------:R-:W-:Y:S05]  /*11c00*/  BSYNC B1 ;  /* 0x0000000000017941 */ /* 0x000fea0003800000 */
.L_x_3143:
        /* <DEDUP_REMOVED lines=13> */
.L_x_3147:
        /* <DEDUP_REMOVED lines=12> */
.L_x_3150:
[----:B------:R-:W-:Y:S02]  /*11da0*/  IMAD.MOV.U32 R12, RZ, RZ, R160 ;  /* 0x000000ffff0c7224 */ /* 0x000fe400078e00a0 */
.L_x_3151:
[----:B------:R-:W-:Y:S05]  /*11db0*/  BSYNC B1 ;  /* 0x0000000000017941 */ /* 0x000fea0003800000 */
.L_x_3149:
        /* <DEDUP_REMOVED lines=16> */
.L_x_3155:
[----:B------:R-:W-:Y:S05]  /*11ec0*/  BSYNC B2 ;  /* 0x0000000000027941 */ /* 0x000fea0003800000 */
.L_x_3154:
        /* <DEDUP_REMOVED lines=42> */
.L_x_3153:
[----:B------:R-:W-:Y:S05]  /*12170*/  BSYNC B1 ;  /* 0x0000000000017941 */ /* 0x000fea0003800000 */
.L_x_3152:
        /* <DEDUP_REMOVED lines=10> */
.L_x_3148:
        /* <DEDUP_REMOVED lines=12> */
.L_x_3157:
[----:B------:R-:W-:Y:S02]  /*122e0*/  IMAD.MOV.U32 R15, RZ, RZ, R160 ;  /* 0x000000ffff0f7224 */ /* 0x000fe400078e00a0 */
.L_x_3158:
[----:B------:R-:W-:Y:S05]  /*122f0*/  BSYNC B1 ;  /* 0x0000000000017941 */ /* 0x000fea0003800000 */
.L_x_3156:
        /* <DEDUP_REMOVED lines=16> */
.L_x_3162:
[----:B------:R-:W-:Y:S05]  /*12400*/  BSYNC B2 ;  /* 0x0000000000027941 */ /* 0x000fea0003800000 */
.L_x_3161:
        /* <DEDUP_REMOVED lines=42> */
.L_x_3160:
[----:B------:R-:W-:Y:S05]  /*126b0*/  BSYNC B1 ;  /* 0x0000000000017941 */ /* 0x000fea0003800000 */
.L_x_3159:
        /* <DEDUP_REMOVED lines=14> */
.L_x_3163:
        /* <DEDUP_REMOVED lines=12> */
.L_x_3166:
[----:B------:R-:W-:Y:S02]  /*12860*/  IMAD.MOV.U32 R13, RZ, RZ, R160 ;  /* 0x000000ffff0d7224 */ /* 0x000fe400078e00a0 */
.L_x_3167:
[----:B------:R-:W-:Y:S05]  /*12870*/  BSYNC B1 ;  /* 0x0000000000017941 */ /* 0x000fea0003800000 */
.L_x_3165:
        /* <DEDUP_REMOVED lines=19> */
.L_x_3171:
[----:B------:R-:W-:Y:S05]  /*129b0*/  BSYNC B2 ;  /* 0x0000000000027941 */ /* 0x000fea0003800000 */
.L_x_3170:
        /* <DEDUP_REMOVED lines=42> */
.L_x_3169:
[----:B------:R-:W-:Y:S05]  /*12c60*/  BSYNC B1 ;  /* 0x0000000000017941 */ /* 0x000fea0003800000 */
.L_x_3168:
        /* <DEDUP_REMOVED lines=10> */
.L_x_3164:
[----:B------:R-:W-:Y:S01]  /*12d10*/  F2FP.BF16.PACK_AB R19, R29, R28 ;  /* 0x0000001c1d13723e */ /* 0x000fe200000010ff */
[----:B------:R-:W-:Y:S01]  /*12d20*/  IMAD.WIDE.U32 R20, R14, R204, c[0x0][0x188] ;  /* 0x000062000e147625 */ /* 0x000fe200078e00cc */
[----:B------:R-:W-:Y:S02]  /*12d30*/  F2FP.BF16.PACK_AB R18, R27, R26 ;  /* 0x0000001a1b12723e */ /* 0x000fe400000010ff */
[----:B------:R-:W-:Y:S02]  /*12d40*/  F2FP.BF16.PACK_AB R17, R25, R24 ;  /* 0x000000181911723e */ /* 0x000fe400000010ff */
        /* <DEDUP_REMOVED lines=25> */
[----:B------:R-:W-:Y:S01]  /*12ee0*/  IMAD.U32 R15, R12, 0x10000, RZ ;  /* 0x000100000c0f7824 */ /* 0x000fe200078e00ff */
[----:B0-----:R-:W-:Y:S02]  /*12ef0*/  LOP3.LUT R16, R13, 0xffff, RZ, 0xc0, !PT ;  /* 0x0000ffff0d107812 */ /* 0x001fe400078ec0ff */
[----:B------:R-:W-:Y:S02]  /*12f00*/  LOP3.LUT R18, R8, 0xff, RZ, 0xc0, !PT ;  /* 0x000000ff08127812 */ /* 0x000fe400078ec0ff */
[----:B------:R-:W-:Y:S02]  /*12f10*/  LOP3.LUT R15, R15, 0xff0000, RZ, 0xc0, !PT ;  /* 0x00ff00000f0f7812 */ /* 0x000fe400078ec0ff */
[----:B------:R-:W-:Y:S01]  /*12f20*/  LOP3.LUT R20, R7, 0xff, RZ, 0xc0, !PT ;  /* 0x000000ff07147812 */ /* 0x000fe200078ec0ff */
[----:B------:R-:W-:Y:S01]  /*12f30*/  IMAD.WIDE.U32 R18, R18, 0x10000, RZ ;  /* 0x0001000012127825 */ /* 0x000fe200078e00ff */
[----:B------:R-:W-:-:S02]  /*12f40*/  PRMT R15, R15, 0x4210, R16 ;  /* 0x000042100f0f7816 */ /* 0x000fc40000000010 */
[----:B------:R-:W-:Y:S01]  /*12f50*/  PRMT R16, R11, 0x7104, RZ ;  /* 0x000071040b107816 */ /* 0x000fe200000000ff */
[----:B------:R-:W-:-:S03]  /*12f60*/  IMAD.WIDE.U32 R20, R20, 0x100, RZ ;  /* 0x0000010014147825 */ /* 0x000fc600078e00ff */
[----:B------:R-:W-:Y:S02]  /*12f70*/  LOP3.LUT R15, R15, 0xff00, R16, 0xf8, !PT ;  /* 0x0000ff000f0f7812 */ /* 0x000fe400078ef810 */
[----:B------:R-:W-:Y:S02]  /*12f80*/  LOP3.LUT R16, R9, 0xff, RZ, 0xc0, !PT ;  /* 0x000000ff09107812 */ /* 0x000fe400078ec0ff */
        /* <DEDUP_REMOVED lines=8> */
.L_x_3172:
        /* <DEDUP_REMOVED lines=19> */
.L_x_3174:
[----:B------:R-:W-:Y:S02]  /*13140*/  IMAD.MOV.U32 R33, RZ, RZ, R160 ;  /* 0x000000ffff217224 */ /* 0x000fe400078e00a0 */
.L_x_3175:
[----:B------:R-:W-:Y:S05]  /*13150*/  BSYNC B1 ;  /* 0x0000000000017941 */ /* 0x000fea0003800000 */
.L_x_3173:
        /* <DEDUP_REMOVED lines=16> */
.L_x_3179:
[----:B------:R-:W-:Y:S05]  /*13260*/  BSYNC B2 ;  /* 0x0000000000027941 */ /* 0x000fea0003800000 */
.L_x_3178:
        /* <DEDUP_REMOVED lines=42> */
.L_x_3177:
[----:B------:R-:W-:Y:S05]  /*13510*/  BSYNC B1 ;  /* 0x0000000000017941 */ /* 0x000fea0003800000 */
.L_x_3176:
        /* <DEDUP_REMOVED lines=16> */
.L_x_3180:
        /* <DEDUP_REMOVED lines=12> */
.L_x_3183:
[----:B------:R-:W-:Y:S02]  /*136e0*/  IMAD.MOV.U32 R6, RZ, RZ, R160 ;  /* 0x000000ffff067224 */ /* 0x000fe400078e00a0 */
.L_x_3184:
[----:B------:R-:W-:Y:S05]  /*136f0*/  BSYNC B1 ;  /* 0x0000000000017941 */ /* 0x000fea0003800000 */
.L_x_3182:
        /* <DEDUP_REMOVED lines=16> */
.L_x_3188:
[----:B------:R-:W-:Y:S05]  /*13800*/  BSYNC B2 ;  /* 0x0000000000027941 */ /* 0x000fea0003800000 */
.L_x_3187:
        /* <DEDUP_REMOVED lines=42> */
.L_x_3186:
[----:B------:R-:W-:Y:S05]  /*13ab0*/  BSYNC B1 ;  /* 0x0000000000017941 */ /* 0x000fea0003800000 */
.L_x_3185:
        /* <DEDUP_REMOVED lines=10> */
.L_x_3181:
        /* <DEDUP_REMOVED lines=12> */
.L_x_3190:
[----:B------:R-:W-:Y:S02]  /*13c20*/  IMAD.MOV.U32 R17, RZ, RZ, R160 ;  /* 0x000000ffff117224 */ /* 0x000fe400078e00a0 */
.L_x_3191:
[----:B------:R-:W-:Y:S05]  /*13c30*/  BSYNC B1 ;  /* 0x0000000000017941 */ /* 0x000fea0003800000 */
.L_x_3189:
        /* <DEDUP_REMOVED lines=16> */
.L_x_3195:
[----:B------:R-:W-:Y:S05]  /*13d40*/  BSYNC B2 ;  /* 0x0000000000027941 */ /* 0x000fea0003800000 */
.L_x_3194:
        /* <DEDUP_REMOVED lines=42> */
.L_x_3193:
[----:B------:R-:W-:Y:S05]  /*13ff0*/  BSYNC B1 ;  /* 0x0000000000017941 */ /* 0x000fea0003800000 */
.L_x_3192:
        /* <DEDUP_REMOVED lines=15> */
.L_x_3196:
        /* <DEDUP_REMOVED lines=12> */
.L_x_3199:
[----:B------:R-:W-:Y:S02]  /*141b0*/  IMAD.MOV.U32 R7, RZ, RZ, R160 ;  /* 0x000000ffff077224 */ /* 0x000fe400078e00a0 */
.L_x_3200:
[----:B------:R-:W-:Y:S05]  /*141c0*/  BSYNC B1 ;  /* 0x0000000000017941 */ /* 0x000fea0003800000 */
.L_x_3198:
        /* <DEDUP_REMOVED lines=16> */
.L_x_3204:
[----:B------:R-:W-:Y:S05]  /*142d0*/  BSYNC B2 ;  /* 0x0000000000027941 */ /* 0x000fea0003800000 */
.L_x_3203:
        /* <DEDUP_REMOVED lines=42> */
.L_x_3202:
[----:B------:R-:W-:Y:S05]  /*14580*/  BSYNC B1 ;  /* 0x0000000000017941 */ /* 0x000fea0003800000 */
.L_x_3201:
        /* <DEDUP_REMOVED lines=10> */
.L_x_3197:
        /* <DEDUP_REMOVED lines=12> */
.L_x_3206:
[----:B------:R-:W-:Y:S02]  /*146f0*/  IMAD.MOV.U32 R20, RZ, RZ, R160 ;  /* 0x000000ffff147224 */ /* 0x000fe400078e00a0 */
.L_x_3207:
[----:B------:R-:W-:Y:S05]  /*14700*/  BSYNC B1 ;  /* 0x0000000000017941 */ /* 0x000fea0003800000 */
.L_x_3205:
        /* <DEDUP_REMOVED lines=16> */
.L_x_3211:
[----:B------:R-:W-:Y:S05]  /*14810*/  BSYNC B2 ;  /* 0x0000000000027941 */ /* 0x000fea0003800000 */
.L_x_3210:
        /* <DEDUP_REMOVED lines=42> */
.L_x_3209:
[----:B------:R-:W-:Y:S05]  /*14ac0*/  BSYNC B1 ;  /* 0x0000000000017941 */ /* 0x000fea0003800000 */
.L_x_3208:
        /* <DEDUP_REMOVED lines=15> */
.L_x_3212:
        /* <DEDUP_REMOVED lines=12> */
.L_x_3215:
[----:B------:R-:W-:Y:S02]  /*14c80*/  IMAD.MOV.U32 R8, RZ, RZ, R160 ;  /* 0x000000ffff087224 */ /* 0x000fe400078e00a0 */
.L_x_3216:
[----:B------:R-:W-:Y:S05]  /*14c90*/  BSYNC B1 ;  /* 0x0000000000017941 */ /* 0x000fea0003800000 */
.L_x_3214:
        /* <DEDUP_REMOVED lines=16> */
.L_x_3220:
[----:B------:R-:W-:Y:S05]  /*14da0*/  BSYNC B2 ;  /* 0x0000000000027941 */ /* 0x000fea0003800000 */
.L_x_3219:
        /* <DEDUP_REMOVED lines=42> */
.L_x_3218:
[----:B------:R-:W-:Y:S05]  /*15050*/  BSYNC B1 ;  /* 0x0000000000017941 */ /* 0x000fea0003800000 */
.L_x_3217:
        /* <DEDUP_REMOVED lines=10> */
.L_x_3213:
        /* <DEDUP_REMOVED lines=12> */
.L_x_3222:
[----:B------:R-:W-:Y:S02]  /*151c0*/  IMAD.MOV.U32 R19, RZ, RZ, R160 ;  /* 0x000000ffff137224 */ /* 0x000fe400078e00a0 */
.L_x_3223:
[----:B------:R-:W-:Y:S05]  /*151d0*/  BSYNC B1 ;  /* 0x0000000000017941 */ /* 0x000fea0003800000 */
.L_x_3221:
        /* <DEDUP_REMOVED lines=16> */
.L_x_3227:
[----:B------:R-:W-:Y:S05]  /*152e0*/  BSYNC B2 ;  /* 0x0000000000027941 */ /* 0x000fea0003800000 */
.L_x_3226:
        /* <DEDUP_REMOVED lines=42> */
.L_x_3225:
[----:B------:R-:W-:Y:S05]  /*15590*/  BSYNC B1 ;  /* 0x0000000000017941 */ /* 0x000fea0003800000 */
.L_x_3224:
        /* <DEDUP_REMOVED lines=13> */
.L_x_3228:
        /* <DEDUP_REMOVED lines=12> */
.L_x_3231:
[----:B------:R-:W-:Y:S02]  /*15730*/  IMAD.MOV.U32 R9, RZ, RZ, R160 ;  /* 0x000000ffff097224 */ /* 0x000fe400078e00a0 */
.L_x_3232:
[----:B------:R-:W-:Y:S05]  /*15740*/  BSYNC B1 ;  /* 0x0000000000017941 */ /* 0x000fea0003800000 */
.L_x_3230:
        /* <DEDUP_REMOVED lines=16> */
.L_x_3236:
[----:B------:R-:W-:Y:S05]  /*15850*/  BSYNC B2 ;  /* 0x0000000000027941 */ /* 0x000fea0003800000 */
.L_x_3235:
        /* <DEDUP_REMOVED lines=42> */
.L_x_3234:
[----:B------:R-:W-:Y:S05]  /*15b00*/  BSYNC B1 ;  /* 0x0000000000017941 */ /* 0x000fea0003800000 */
.L_x_3233:
        /* <DEDUP_REMOVED lines=10> */
.L_x_3229:
        /* <DEDUP_REMOVED lines=12> */
.L_x_3238:
[----:B------:R-:W-:Y:S02]  /*15c70*/  IMAD.MOV.U32 R33, RZ, RZ, R160 ;  /* 0x000000ffff217224 */ /* 0x000fe400078e00a0 */
.L_x_3239:
[----:B------:R-:W-:Y:S05]  /*15c80*/  BSYNC B1 ;  /* 0x0000000000017941 */ /* 0x000fea0003800000 */
.L_x_3237:
        /* <DEDUP_REMOVED lines=16> */
.L_x_3243:
[----:B------:R-:W-:Y:S05]  /*15d90*/  BSYNC B2 ;  /* 0x0000000000027941 */ /* 0x000fea0003800000 */
.L_x_3242:
        /* <DEDUP_REMOVED lines=42> */
.L_x_3241:
[----:B------:R-:W-:Y:S05]  /*16040*/  BSYNC B1 ;  /* 0x0000000000017941 */ /* 0x000fea0003800000 */
.L_x_3240:
        /* <DEDUP_REMOVED lines=13> */
.L_x_3244:
        /* <DEDUP_REMOVED lines=12> */
.L_x_3247:
[----:B------:R-:W-:Y:S02]  /*161e0*/  IMAD.MOV.U32 R10, RZ, RZ, R160 ;  /* 0x000000ffff0a7224 */ /* 0x000fe400078e00a0 */
.L_x_3248:
[----:B------:R-:W-:Y:S05]  /*161f0*/  BSYNC B1 ;  /* 0x0000000000017941 */ /* 0x000fea0003800000 */
.L_x_3246:
        /* <DEDUP_REMOVED lines=16> */
.L_x_3252:
[----:B------:R-:W-:Y:S05]  /*16300*/  BSYNC B2 ;  /* 0x0000000000027941 */ /* 0x000fea0003800000 */
.L_x_3251:
        /* <DEDUP_REMOVED lines=42> */
.L_x_3250:
[----:B------:R-:W-:Y:S05]  /*165b0*/  BSYNC B1 ;  /* 0x0000000000017941 */ /* 0x000fea0003800000 */
.L_x_3249:
        /* <DEDUP_REMOVED lines=10> */
.L_x_3245:
        /* <DEDUP_REMOVED lines=12> */
.L_x_3254:
[----:B------:R-:W-:Y:S02]  /*16720*/  IMAD.MOV.U32 R21, RZ, RZ, R160 ;  /* 0x000000ffff157224 */ /* 0x000fe400078e00a0 */
.L_x_3255:
[----:B------:R-:W-:Y:S05]  /*16730*/  BSYNC B1 ;  /* 0x0000000000017941 */ /* 0x000fea0003800000 */
.L_x_3253:
        /* <DEDUP_REMOVED lines=16> */
.L_x_3259:
[----:B------:R-:W-:Y:S05]  /*16840*/  BSYNC B2 ;  /* 0x0000000000027941 */ /* 0x000fea0003800000 */
.L_x_3258:
        /* <DEDUP_REMOVED lines=42> */
.L_x_3257:
[----:B------:R-:W-:Y:S05]  /*16af0*/  BSYNC B1 ;  /* 0x0000000000017941 */ /* 0x000fea0003800000 */
.L_x_3256:
        /* <DEDUP_REMOVED lines=13> */
.L_x_3260:
        /* <DEDUP_REMOVED lines=12> */
.L_x_3263:
[----:B------:R-:W-:Y:S02]  /*16c90*/  IMAD.MOV.U32 R11, RZ, RZ, R160 ;  /* 0x000000ffff0b7224 */ /* 0x000fe400078e00a0 */
.L_x_3264:
[----:B------:R-:W-:Y:S05]  /*16ca0*/  BSYNC B1 ;  /* 0x0000000000017941 */ /* 0x000fea0003800000 */
.L_x_3262:
        /* <DEDUP_REMOVED lines=16> */
.L_x_3268:
[----:B------:R-:W-:Y:S05]  /*16db0*/  BSYNC B2 ;  /* 0x0000000000027941 */ /* 0x000fea0003800000 */
.L_x_3267:
        /* <DEDUP_REMOVED lines=42> */
.L_x_3266:
[----:B------:R-:W-:Y:S05]  /*17060*/  BSYNC B1 ;  /* 0x0000000000017941 */ /* 0x000fea0003800000 */
.L_x_3265:
        /* <DEDUP_REMOVED lines=10> */
.L_x_3261:
        /* <DEDUP_REMOVED lines=12> */
.L_x_3270:
[----:B------:R-:W-:Y:S02]  /*171d0*/  IMAD.MOV.U32 R22, RZ, RZ, R160 ;  /* 0x000000ffff167224 */ /* 0x000fe400078e00a0 */
.L_x_3271:
[----:B------:R-:W-:Y:S05]  /*171e0*/  BSYNC B1 ;  /* 0x0000000000017941 */ /* 0x000fea0003800000 */
.L_x_3269:
        /* <DEDUP_REMOVED lines=16> */
.L_x_3275:
[----:B------:R-:W-:Y:S05]  /*172f0*/  BSYNC B2 ;  /* 0x0000000000027941 */ /* 0x000fea0003800000 */
.L_x_3274:
        /* <DEDUP_REMOVED lines=42> */
.L_x_3273:
[----:B------:R-:W-:Y:S05]  /*175a0*/  BSYNC B1 ;  /* 0x0000000000017941 */ /* 0x000fea0003800000 */
.L_x_3272:
        /* <DEDUP_REMOVED lines=13> */
.L_x_3276:
        /* <DEDUP_REMOVED lines=12> */
.L_x_3279:
[----:B------:R-:W-:Y:S02]  /*17740*/  IMAD.MOV.U32 R12, RZ, RZ, R160 ;  /* 0x000000ffff0c7224 */ /* 0x000fe400078e00a0 */
.L_x_3280:
[----:B------:R-:W-:Y:S05]  /*17750*/  BSYNC B1 ;  /* 0x0000000000017941 */ /* 0x000fea0003800000 */
.L_x_3278:
        /* <DEDUP_REMOVED lines=16> */
.L_x_3284:
[----:B------:R-:W-:Y:S05]  /*17860*/  BSYNC B2 ;  /* 0x0000000000027941 */ /* 0x000fea0003800000 */
.L_x_3283:
        /* <DEDUP_REMOVED lines=42> */
.L_x_3282:
[----:B------:R-:W-:Y:S05]  /*17b10*/  BSYNC B1 ;  /* 0x0000000000017941 */ /* 0x000fea0003800000 */
.L_x_3281:
        /* <DEDUP_REMOVED lines=10> */
.L_x_3277:
        /* <DEDUP_REMOVED lines=12> */
.L_x_3286:
[----:B------:R-:W-:Y:S02]  /*17c80*/  IMAD.MOV.U32 R33, RZ, RZ, R160 ;  /* 0x000000ffff217224 */ /* 0x000fe400078e00a0 */
.L_x_3287:
[----:B------:R-:W-:Y:S05]  /*17c90*/  BSYNC B1 ;  /* 0x0000000000017941 */ /* 0x000fea0003800000 */
.L_x_3285:
        /* <DEDUP_REMOVED lines=16> */
.L_x_3291:
[----:B------:R-:W-:Y:S05]  /*17da0*/  BSYNC B2 ;  /* 0x0000000000027941 */ /* 0x000fea0003800000 */
.L_x_3290:
        /* <DEDUP_REMOVED lines=42> */
.L_x_3289:
[----:B------:R-:W-:Y:S05]  /*18050*/  BSYNC B1 ;  /* 0x0000000000017941 */ /* 0x000fea0003800000 */
.L_x_3288:
        /* <DEDUP_REMOVED lines=14> */
.L_x_3292:
        /* <DEDUP_REMOVED lines=12> */
.L_x_3295:
[----:B------:R-:W-:Y:S02]  /*18200*/  IMAD.MOV.U32 R13, RZ, RZ, R160 ;  /* 0x000000ffff0d7224 */ /* 0x000fe400078e00a0 */
.L_x_3296:
[----:B------:R-:W-:Y:S05]  /*18210*/  BSYNC B1 ;  /* 0x0000000000017941 */ /* 0x000fea0003800000 */
.L_x_3294:
        /* <DEDUP_REMOVED lines=19> */
.L_x_3300:
[----:B------:R-:W-:Y:S05]  /*18350*/  BSYNC B2 ;  /* 0x0000000000027941 */ /* 0x000fea0003800000 */
.L_x_3299:
        /* <DEDUP_REMOVED lines=40> */
[----:B------:R-:W-:Y:S01]  /*185e0*/  LOP3.LUT R48, R51, UR26, R48, 0x96, !PT ;  /* 0x0000001a33307c12 */ /* 0x000fe2000f8e9630 */
[----:B------:R-:W-:Y:S02]  /*185f0*/  IMAD.MOV.U32 R51, RZ, RZ, RZ ;  /* 0x000000ffff337224 */ /* 0x000fe400078e00ff */
.L_x_3298:
[----:B------:R-:W-:Y:S05]  /*18600*/  BSYNC B1 ;  /* 0x0000000000017941 */ /* 0x000fea0003800000 */
.L_x_3297:
        /* <DEDUP_REMOVED lines=10> */
.L_x_3293:
        /* <DEDUP_REMOVED lines=48> */
.L_x_3301:
[----:B------:R-:W-:-:S05]  /*189b0*/  IADD3 R33, R148, 0x80, RZ ;  /* 0x0000008094217810 */ /* 0x000fca0007ffe0ff */
[----:B------:R-:W-:Y:S01]  /*189c0*/  IMAD.WIDE.U32 R96, R33, R204, c[0x0][0x170] ;  /* 0x00005c0021607625 */ /* 0x000fe200078e00cc */
[----:B------:R-:W-:-:S03]  /*189d0*/  ISETP.NE.AND P1, PT, R51, 0x1, PT ;  /* 0x000000013300780c */ /* 0x000fc60003f25270 */
[CC--:B0-----:R-:W-:Y:S02]  /*189e0*/  @P6 IMAD.WIDE.U32 R34, R33.reuse, R204.reuse, c[0x0][0x178] ;  /* 0x00005e0021226625 */ /* 0x0c1fe400078e00cc */
        /* <DEDUP_REMOVED lines=15> */
.L_x_3303:
[----:B------:R-:W-:Y:S02]  /*18ae0*/  IMAD.MOV.U32 R100, RZ, RZ, R160 ;  /* 0x000000ffff647224 */ /* 0x000fe400078e00a0 */
.L_x_3304:
[----:B------:R-:W-:Y:S05]  /*18af0*/  BSYNC B1 ;  /* 0x0000000000017941 */ /* 0x000fea0003800000 */
.L_x_3302:
        /* <DEDUP_REMOVED lines=16> */
.L_x_3308:
[----:B------:R-:W-:Y:S05]  /*18c00*/  BSYNC B2 ;  /* 0x0000000000027941 */ /* 0x000fea0003800000 */
.L_x_3307:
        /* <DEDUP_REMOVED lines=42> */
.L_x_3306:
[----:B------:R-:W-:Y:S05]  /*18eb0*/  BSYNC B1 ;  /* 0x0000000000017941 */ /* 0x000fea0003800000 */
.L_x_3305:
        /* <DEDUP_REMOVED lines=16> */
.L_x_3309:
        /* <DEDUP_REMOVED lines=12> */
.L_x_3312:
[----:B------:R-:W-:Y:S02]  /*19080*/  IMAD.MOV.U32 R6, RZ, RZ, R160 ;  /* 0x000000ffff067224 */ /* 0x000fe400078e00a0 */
.L_x_3313:
[----:B------:R-:W-:Y:S05]  /*19090*/  BSYNC B1 ;  /* 0x0000000000017941 */ /* 0x000fea0003800000 */
.L_x_3311:
        /* <DEDUP_REMOVED lines=16> */
.L_x_3317:
[----:B------:R-:W-:Y:S05]  /*191a0*/  BSYNC B2 ;  /* 0x0000000000027941 */ /* 0x000fea0003800000 */
.L_x_3316:
        /* <DEDUP_REMOVED lines=42> */
.L_x_3315:
[----:B------:R-:W-:Y:S05]  /*19450*/  BSYNC B1 ;  /* 0x0000000000017941 */ /* 0x000fea0003800000 */
.L_x_3314:
        /* <DEDUP_REMOVED lines=10> */
.L_x_3310:
        /* <DEDUP_REMOVED lines=12> */
.L_x_3319:
[----:B------:R-:W-:Y:S02]  /*195c0*/  IMAD.MOV.U32 R35, RZ, RZ, R160 ;  /* 0x000000ffff237224 */ /* 0x000fe400078e00a0 */
.L_x_3320:
[----:B------:R-:W-:Y:S05]  /*195d0*/  BSYNC B1 ;  /* 0x0000000000017941 */ /* 0x000fea0003800000 */
.L_x_3318:
        /* <DEDUP_REMOVED lines=16> */
.L_x_3324:
[----:B------:R-:W-:Y:S05]  /*196e0*/  BSYNC B2 ;  /* 0x0000000000027941 */ /* 0x000fea0003800000 */
.L_x_3323:
        /* <DEDUP_REMOVED lines=42> */
.L_x_3322:
[----:B------:R-:W-:Y:S05]  /*19990*/  BSYNC B1 ;  /* 0x0000000000017941 */ /* 0x000fea0003800000 */
.L_x_3321:
        /* <DEDUP_REMOVED lines=15> */
.L_x_3325:
        /* <DEDUP_REMOVED lines=12> */
.L_x_3328:
[----:B------:R-:W-:Y:S02]  /*19b50*/  IMAD.MOV.U32 R7, RZ, RZ, R160 ;  /* 0x000000ffff077224 */ /* 0x000fe400078e00a0 */
.L_x_3329:
[----:B------:R-:W-:Y:S05]  /*19b60*/  BSYNC B1 ;  /* 0x0000000000017941 */ /* 0x000fea0003800000 */
.L_x_3327:
        /* <DEDUP_REMOVED lines=16> */
.L_x_3333:
[----:B------:R-:W-:Y:S05]  /*19c70*/  BSYNC B2 ;  /* 0x0000000000027941 */ /* 0x000fea0003800000 */
.L_x_3332:
        /* <DEDUP_REMOVED lines=42> */
.L_x_3331:
[----:B------:R-:W-:Y:S05]  /*19f20*/  BSYNC B1 ;  /* 0x0000000000017941 */ /* 0x000fea0003800000 */
.L_x_3330:
        /* <DEDUP_REMOVED lines=10> */
.L_x_3326:
        /* <DEDUP_REMOVED lines=12> */
.L_x_3335:
[----:B------:R-:W-:Y:S02]  /*1a090*/  IMAD.MOV.U32 R96, RZ, RZ, R160 ;  /* 0x000000ffff607224 */ /* 0x000fe400078e00a0 */
.L_x_3336:
[----:B------:R-:W-:Y:S05]  /*1a0a0*/  BSYNC B1 ;  /* 0x0000000000017941 */ /* 0x000fea0003800000 */
.L_x_3334:
        /* <DEDUP_REMOVED lines=16> */
.L_x_3340:
[----:B------:R-:W-:Y:S05]  /*1a1b0*/  BSYNC B2 ;  /* 0x0000000000027941 */ /* 0x000fea0003800000 */
.L_x_3339:
        /* <DEDUP_REMOVED lines=42> */
.L_x_3338:
[----:B------:R-:W-:Y:S05]  /*1a460*/  BSYNC B1 ;  /* 0x0000000000017941 */ /* 0x000fea0003800000 */
.L_x_3337:
        /* <DEDUP_REMOVED lines=15> */
.L_x_3341:
        /* <DEDUP_REMOVED lines=12> */
.L_x_3344:
[----:B------:R-:W-:Y:S02]  /*1a620*/  IMAD.MOV.U32 R8, RZ, RZ, R160 ;  /* 0x000000ffff087224 */ /* 0x000fe400078e00a0 */
.L_x_3345:
[----:B------:R-:W-:Y:S05]  /*1a630*/  BSYNC B1 ;  /* 0x0000000000017941 */ /* 0x000fea0003800000 */
.L_x_3343:
        /* <DEDUP_REMOVED lines=16> */
.L_x_3349:
[----:B------:R-:W-:Y:S05]  /*1a740*/  BSYNC B2 ;  /* 0x0000000000027941 */ /* 0x000fea0003800000 */
.L_x_3348:
        /* <DEDUP_REMOVED lines=42> */
.L_x_3347:
[----:B------:R-:W-:Y:S05]  /*1a9f0*/  BSYNC B1 ;  /* 0x0000000000017941 */ /* 0x000fea0003800000 */
.L_x_3346:
        /* <DEDUP_REMOVED lines=10> */
.L_x_3342:
        /* <DEDUP_REMOVED lines=12> */
.L_x_3351:
[----:B------:R-:W-:Y:S02]  /*1ab60*/  IMAD.MOV.U32 R37, RZ, RZ, R160 ;  /* 0x000000ffff257224 */ /* 0x000fe400078e00a0 */
.L_x_3352:
[----:B------:R-:W-:Y:S05]  /*1ab70*/  BSYNC B1 ;  /* 0x0000000000017941 */ /* 0x000fea0003800000 */
.L_x_3350:
        /* <DEDUP_REMOVED lines=16> */
.L_x_3356:
[----:B------:R-:W-:Y:S05]  /*1ac80*/  BSYNC B2 ;  /* 0x0000000000027941 */ /* 0x000fea0003800000 */
.L_x_3355:
[----:B------:R-:W-:Y:S01]  /*1ac90*/  IMAD.HI.U32 R38, R0, -0x326172a9, RZ ;  /* 0xcd9e8d5700267827 */ /* 0x000fe200078e00ff */
[----:B------:R-:W-:-:S03]  /*1aca0*/  LOP3.LUT R50, R50, UR5, R4, 0x96, !PT ;  /* 0x0000000532327c12 */ /* 0x000fc6000f8e9604 */
[----:B------:R-:W-:Y:S01]  /*1acb0*/  IMAD R48, R0, -0x326172a9, RZ ;  /* 0xcd9e8d5700307824 */ /* 0x000fe200078e02ff */
[----:B------:R-:W-:Y:S01]  /*1acc0*/  LOP3.LUT R38, R38, UR4, R3, 0x96, !PT ;  /* 0x0000000426267c12 */ /* 0x000fe2000f8e9603 */
[----:B------:R-:W-:-:S04]  /*1acd0*/  IMAD.WIDE.U32 R50, R50, -0x326172a9, RZ ;  /* 0xcd9e8d5732327825 */ /* 0x000fc800078e00ff */
[----:B------:R-:W-:Y:S01]  /*1ace0*/  IMAD R49, R2, -0x2daee0ad, RZ ;  /* 0xd2511f5302317824 */ /* 0x000fe200078e02ff */
[----:B------:R-:W-:Y:S01]  /*1acf0*/  LOP3.LUT R48, R51, UR9, R48, 0x96, !PT ;  /* 0x0000000933307c12 */ /* 0x000fe2000f8e9630 */
[----:B------:R-:W-:-:S05]  /*1ad00*/  IMAD.WIDE.U32 R38, R38, -0x2daee0ad, RZ ;  /* 0xd2511f5326267825 */ /* 0x000fca00078e00ff */
[----:B------:R-:W-:Y:S01]  /*1ad10*/  LOP3.LUT R39, R39, UR10, R49, 0x96, !PT ;  /* 0x0000000a27277c12 */ /* 0x000fe2000f8e9631 */
        /* <DEDUP_REMOVED lines=33> */
.L_x_3354:
[----:B------:R-:W-:Y:S05]  /*1af30*/  BSYNC B1 ;  /* 0x0000000000017941 */ /* 0x000fea0003800000 */
.L_x_3353:
        /* <DEDUP_REMOVED lines=13> */
.L_x_3357:
        /* <DEDUP_REMOVED lines=12> */
.L_x_3360:
[----:B------:R-:W-:Y:S02]  /*1b0d0*/  IMAD.MOV.U32 R9, RZ, RZ, R160 ;  /* 0x000000ffff097224 */ /* 0x000fe400078e00a0 */
.L_x_3361:
[----:B------:R-:W-:Y:S05]  /*1b0e0*/  BSYNC B1 ;  /* 0x0000000000017941 */ /* 0x000fea0003800000 */
.L_x_3359:
        /* <DEDUP_REMOVED lines=16> */
.L_x_3365:
[----:B------:R-:W-:Y:S05]  /*1b1f0*/  BSYNC B2 ;  /* 0x0000000000027941 */ /* 0x000fea0003800000 */
.L_x_3364:
        /* <DEDUP_REMOVED lines=42> */
.L_x_3363:
[----:B------:R-:W-:Y:S05]  /*1b4a0*/  BSYNC B1 ;  /* 0x0000000000017941 */ /* 0x000fea0003800000 */
.L_x_3362:
        /* <DEDUP_REMOVED lines=10> */
.L_x_3358:
        /* <DEDUP_REMOVED lines=12> */
.L_x_3367:
[----:B------:R-:W-:Y:S02]  /*1b610*/  IMAD.MOV.U32 R96, RZ, RZ, R160 ;  /* 0x000000ffff607224 */ /* 0x000fe400078e00a0 */
.L_x_3368:
[----:B------:R-:W-:Y:S05]  /*1b620*/  BSYNC B1 ;  /* 0x0000000000017941 */ /* 0x000fea0003800000 */
.L_x_3366:
        /* <DEDUP_REMOVED lines=16> */
.L_x_3372:
[----:B------:R-:W-:Y:S05]  /*1b730*/  BSYNC B2 ;  /* 0x0000000000027941 */ /* 0x000fea0003800000 */
.L_x_3371:
        /* <DEDUP_REMOVED lines=42> */
.L_x_3370:
[----:B------:R-:W-:Y:S05]  /*1b9e0*/  BSYNC B1 ;  /* 0x0000000000017941 */ /* 0x000fea0003800000 */
.L_x_3369:
        /* <DEDUP_REMOVED lines=13> */
.L_x_3373:
        /* <DEDUP_REMOVED lines=12> */
.L_x_3376:
[----:B------:R-:W-:Y:S02]  /*1bb80*/  IMAD.MOV.U32 R10, RZ, RZ, R160 ;  /* 0x000000ffff0a7224 */ /* 0x000fe400078e00a0 */
.L_x_3377:
[----:B------:R-:W-:Y:S05]  /*1bb90*/  BSYNC B1 ;  /* 0x0000000000017941 */ /* 0x000fea0003800000 */
.L_x_3375:
        /* <DEDUP_REMOVED lines=16> */
.L_x_3381:
[----:B------:R-:W-:Y:S05]  /*1bca0*/  BSYNC B2 ;  /* 0x0000000000027941 */ /* 0x000fea0003800000 */
.L_x_3380:
        /* <DEDUP_REMOVED lines=42> */
.L_x_3379:
[----:B------:R-:W-:Y:S05]  /*1bf50*/  BSYNC B1 ;  /* 0x0000000000017941 */ /* 0x000fea0003800000 */
.L_x_3378:
        /* <DEDUP_REMOVED lines=10> */
.L_x_3374:
        /* <DEDUP_REMOVED lines=12> */
.L_x_3383:
[----:B------:R-:W-:Y:S02]  /*1c0c0*/  IMAD.MOV.U32 R39, RZ, RZ, R160 ;  /* 0x000000ffff277224 */ /* 0x000fe400078e00a0 */
.L_x_3384:
[----:B------:R-:W-:Y:S05]  /*1c0d0*/  BSYNC B1 ;  /* 0x0000000000017941 */ /* 0x000fea0003800000 */
.L_x_3382:
        /* <DEDUP_REMOVED lines=16> */
.L_x_3388:
[----:B------:R-:W-:Y:S05]  /*1c1e0*/  BSYNC B2 ;  /* 0x0000000000027941 */ /* 0x000fea0003800000 */
.L_x_3387:
        /* <DEDUP_REMOVED lines=42> */
.L_x_3386:
[----:B------:R-:W-:Y:S05]  /*1c490*/  BSYNC B1 ;  /* 0x0000000000017941 */ /* 0x000fea0003800000 */
.L_x_3385:
        /* <DEDUP_REMOVED lines=13> */
.L_x_3389:
        /* <DEDUP_REMOVED lines=12> */
.L_x_3392:
[----:B------:R-:W-:Y:S02]  /*1c630*/  IMAD.MOV.U32 R11, RZ, RZ, R160 ;  /* 0x000000ffff0b7224 */ /* 0x000fe400078e00a0 */
.L_x_3393:
[----:B------:R-:W-:Y:S05]  /*1c640*/  BSYNC B1 ;  /* 0x0000000000017941 */ /* 0x000fea0003800000 */
.L_x_3391:
        /* <DEDUP_REMOVED lines=16> */
.L_x_3397:
[----:B------:R-:W-:Y:S05]  /*1c750*/  BSYNC B2 ;  /* 0x0000000000027941 */ /* 0x000fea0003800000 */
.L_x_3396:
        /* <DEDUP_REMOVED lines=42> */
.L_x_3395:
[----:B------:R-:W-:Y:S05]  /*1ca00*/  BSYNC B1 ;  /* 0x0000000000017941 */ /* 0x000fea0003800000 */
.L_x_3394:
        /* <DEDUP_REMOVED lines=10> */
.L_x_3390:
        /* <DEDUP_REMOVED lines=12> */
.L_x_3399:
[----:B------:R-:W-:Y:S02]  /*1cb70*/  IMAD.MOV.U32 R98, RZ, RZ, R160 ;  /* 0x000000ffff627224 */ /* 0x000fe400078e00a0 */
.L_x_3400:
[----:B------:R-:W-:Y:S05]  /*1cb80*/  BSYNC B1 ;  /* 0x0000000000017941 */ /* 0x000fea0003800000 */
.L_x_3398:
        /* <DEDUP_REMOVED lines=16> */
.L_x_3404:
[----:B------:R-:W-:Y:S05]  /*1cc90*/  BSYNC B2 ;  /* 0x0000000000027941 */ /* 0x000fea0003800000 */
.L_x_3403:
        /* <DEDUP_REMOVED lines=42> */
.L_x_3402:
[----:B------:R-:W-:Y:S05]  /*1cf40*/  BSYNC B1 ;  /* 0x0000000000017941 */ /* 0x000fea0003800000 */
.L_x_3401:
        /* <DEDUP_REMOVED lines=13> */
.L_x_3405:
        /* <DEDUP_REMOVED lines=12> */
.L_x_3408:
[----:B------:R-:W-:Y:S02]  /*1d0e0*/  IMAD.MOV.U32 R12, RZ, RZ, R160 ;  /* 0x000000ffff0c7224 */ /* 0x000fe400078e00a0 */
.L_x_3409:
[----:B------:R-:W-:Y:S05]  /*1d0f0*/  BSYNC B1 ;  /* 0x0000000000017941 */ /* 0x000fea0003800000 */
.L_x_3407:
        /* <DEDUP_REMOVED lines=16> */
.L_x_3413:
[----:B------:R-:W-:Y:S05]  /*1d200*/  BSYNC B2 ;  /* 0x0000000000027941 */ /* 0x000fea0003800000 */
.L_x_3412:
        /* <DEDUP_REMOVED lines=40> */
[----:B------:R-:W-:-:S04]  /*1d490*/  IMAD.WIDE.U32 R100, R100, -0x2daee0ad, RZ ;  /* 0xd2511f5364647825 */ /* 0x000fc800078e00ff */
[----:B------:R-:W-:Y:S01]  /*1d4a0*/  IMAD.MOV.U32 R50, RZ, RZ, R100 ;  /* 0x000000ffff327224 */ /* 0x000fe200078e0064 */
[----:B------:R-:W-:Y:S02]  /*1d4b0*/  LOP3.LUT R48, R101, UR26, R48, 0x96, !PT ;  /* 0x0000001a65307c12 */ /* 0x000fe4000f8e9630 */
.L_x_3411:
[----:B------:R-:W-:Y:S05]  /*1d4c0*/  BSYNC B1 ;  /* 0x0000000000017941 */ /* 0x000fea0003800000 */
.L_x_3410:
        /* <DEDUP_REMOVED lines=10> */
.L_x_3406:
        /* <DEDUP_REMOVED lines=12> */
.L_x_3415:
[----:B------:R-:W-:Y:S02]  /*1d630*/  IMAD.MOV.U32 R98, RZ, RZ, R160 ;  /* 0x000000ffff627224 */ /* 0x000fe400078e00a0 */
.L_x_3416:
[----:B------:R-:W-:Y:S05]  /*1d640*/  BSYNC B1 ;  /* 0x0000000000017941 */ /* 0x000fea0003800000 */
.L_x_3414:
        /* <DEDUP_REMOVED lines=16> */
.L_x_3420:
[----:B------:R-:W-:Y:S05]  /*1d750*/  BSYNC B2 ;  /* 0x0000000000027941 */ /* 0x000fea0003800000 */
.L_x_3419:
        /* <DEDUP_REMOVED lines=40> */
[----:B------:R-:W-:Y:S01]  /*1d9e0*/  IMAD.MOV.U32 R50, RZ, RZ, R100 ;  /* 0x000000ffff327224 */ /* 0x000fe200078e0064 */
[----:B------:R-:W-:Y:S01]  /*1d9f0*/  LOP3.LUT R48, R101, UR26, R48, 0x96, !PT ;  /* 0x0000001a65307c12 */ /* 0x000fe2000f8e9630 */
[----:B------:R-:W-:Y:S02]  /*1da00*/  IMAD.MOV.U32 R96, RZ, RZ, RZ ;  /* 0x000000ffff607224 */ /* 0x000fe400078e00ff */
.L_x_3418:
[----:B------:R-:W-:Y:S05]  /*1da10*/  BSYNC B1 ;  /* 0x0000000000017941 */ /* 0x000fea0003800000 */
.L_x_3417:
        /* <DEDUP_REMOVED lines=14> */
.L_x_3421:
        /* <DEDUP_REMOVED lines=12> */
.L_x_3424:
[----:B------:R-:W-:Y:S02]  /*1dbc0*/  IMAD.MOV.U32 R13, RZ, RZ, R160 ;  /* 0x000000ffff0d7224 */ /* 0x000fe400078e00a0 */
.L_x_3425:
[----:B------:R-:W-:Y:S05]  /*1dbd0*/  BSYNC B1 ;  /* 0x0000000000017941 */ /* 0x000fea0003800000 */
.L_x_3423:
        /* <DEDUP_REMOVED lines=19> */
.L_x_3429:
[----:B------:R-:W-:Y:S05]  /*1dd10*/  BSYNC B2 ;  /* 0x0000000000027941 */ /* 0x000fea0003800000 */
.L_x_3428:
[----:B------:R-:W-:Y:S01]  /*1dd20*/  IMAD.HI.U32 R96, R0, -0x326172a9, RZ ;  /* 0xcd9e8d5700607827 */ /* 0x000fe200078e00ff */
[----:B------:R-:W-:-:S03]  /*1dd30*/  LOP3.LUT R98, R98, UR5, R4, 0x96, !PT ;  /* 0x0000000562627c12 */ /* 0x000fc6000f8e9604 */
[----:B------:R-:W-:Y:S01]  /*1dd40*/  IMAD R48, R0, -0x326172a9, RZ ;  /* 0xcd9e8d5700307824 */ /* 0x000fe200078e02ff */
[----:B------:R-:W-:Y:S01]  /*1dd50*/  LOP3.LUT R96, R96, UR4, R3, 0x96, !PT ;  /* 0x0000000460607c12 */ /* 0x000fe2000f8e9603 */
[----:B------:R-:W-:-:S04]  /*1dd60*/  IMAD.WIDE.U32 R98, R98, -0x326172a9, RZ ;  /* 0xcd9e8d5762627825 */ /* 0x000fc800078e00ff */
[----:B------:R-:W-:Y:S01]  /*1dd70*/  IMAD R49, R2, -0x2daee0ad, RZ ;  /* 0xd2511f5302317824 */ /* 0x000fe200078e02ff */
[----:B------:R-:W-:Y:S01]  /*1dd80*/  LOP3.LUT R48, R99, UR9, R48, 0x96, !PT ;  /* 0x0000000963307c12 */ /* 0x000fe2000f8e9630 */
[----:B------:R-:W-:-:S04]  /*1dd90*/  IMAD.WIDE.U32 R96, R96, -0x2daee0ad, RZ ;  /* 0xd2511f5360607825 */ /* 0x000fc800078e00ff */
[----:B------:R-:W-:Y:S01]  /*1dda0*/  IMAD.MOV.U32 R104, RZ, RZ, RZ ;  /* 0x000000ffff687224 */ /* 0x000fe200078e00ff */
        /* <DEDUP_REMOVED lines=33> */
[----:B------:R-:W-:Y:S02]  /*1dfc0*/  LOP3.LUT R48, R99, UR26, R48, 0x96, !PT ;  /* 0x0000001a63307c12 */ /* 0x000fe4000f8e9630 */
.L_x_3427:
[----:B------:R-:W-:Y:S05]  /*1dfd0*/  BSYNC B1 ;  /* 0x0000000000017941 */ /* 0x000fea0003800000 */
.L_x_3426:
        /* <DEDUP_REMOVED lines=10> */
.L_x_3422:
        /* <DEDUP_REMOVED lines=48> */
.L_x_3430:
[----:B------:R-:W-:-:S05]  /*1e380*/  IADD3 R101, R148, 0xa0, RZ ;  /* 0x000000a094657810 */ /* 0x000fca0007ffe0ff */
[----:B0-----:R-:W-:-:S05]  /*1e390*/  @P6 IMAD.WIDE.U32 R96, R101, R204, c[0x0][0x178] ;  /* 0x00005e0065606625 */ /* 0x001fca00078e00cc */
        /* <DEDUP_REMOVED lines=17> */
.L_x_3432:
[----:B------:R-:W-:Y:S02]  /*1e4b0*/  IMAD.MOV.U32 R106, RZ, RZ, R160 ;  /* 0x000000ffff6a7224 */ /* 0x000fe400078e00a0 */
.L_x_3433:
[----:B------:R-:W-:Y:S05]  /*1e4c0*/  BSYNC B1 ;  /* 0x0000000000017941 */ /* 0x000fea0003800000 */
.L_x_3431:
        /* <DEDUP_REMOVED lines=16> */
.L_x_3437:
[----:B------:R-:W-:Y:S05]  /*1e5d0*/  BSYNC B2 ;  /* 0x0000000000027941 */ /* 0x000fea0003800000 */
.L_x_3436:
        /* <DEDUP_REMOVED lines=43> */
.L_x_3435:
[----:B------:R-:W-:Y:S05]  /*1e890*/  BSYNC B1 ;  /* 0x0000000000017941 */ /* 0x000fea0003800000 */
.L_x_3434:
        /* <DEDUP_REMOVED lines=16> */
.L_x_3438:
        /* <DEDUP_REMOVED lines=12> */
.L_x_3441:
[----:B------:R-:W-:Y:S02]  /*1ea60*/  IMAD.MOV.U32 R6, RZ, RZ, R160 ;  /* 0x000000ffff067224 */ /* 0x000fe400078e00a0 */
.L_x_3442:
[----:B------:R-:W-:Y:S05]  /*1ea70*/  BSYNC B1 ;  /* 0x0000000000017941 */ /* 0x000fea0003800000 */
.L_x_3440:
        /* <DEDUP_REMOVED lines=16> */
.L_x_3446:
[----:B------:R-:W-:Y:S05]  /*1eb80*/  BSYNC B2 ;  /* 0x0000000000027941 */ /* 0x000fea0003800000 */
.L_x_3445:
        /* <DEDUP_REMOVED lines=43> */
.L_x_3444:
[----:B------:R-:W-:Y:S05]  /*1ee40*/  BSYNC B1 ;  /* 0x0000000000017941 */ /* 0x000fea0003800000 */
.L_x_3443:
        /* <DEDUP_REMOVED lines=10> */
.L_x_3439:
        /* <DEDUP_REMOVED lines=12> */
.L_x_3448:
[----:B------:R-:W-:Y:S02]  /*1efb0*/  IMAD.MOV.U32 R103, RZ, RZ, R160 ;  /* 0x000000ffff677224 */ /* 0x000fe400078e00a0 */
.L_x_3449:
[----:B------:R-:W-:Y:S05]  /*1efc0*/  BSYNC B1 ;  /* 0x0000000000017941 */ /* 0x000fea0003800000 */
.L_x_3447:
        /* <DEDUP_REMOVED lines=16> */
.L_x_3453:
[----:B------:R-:W-:Y:S05]  /*1f0d0*/  BSYNC B2 ;  /* 0x0000000000027941 */ /* 0x000fea0003800000 */
.L_x_3452:
        /* <DEDUP_REMOVED lines=43> */
.L_x_3451:
[----:B------:R-:W-:Y:S05]  /*1f390*/  BSYNC B1 ;  /* 0x0000000000017941 */ /* 0x000fea0003800000 */
.L_x_3450:
        /* <DEDUP_REMOVED lines=15> */
.L_x_3454:
        /* <DEDUP_REMOVED lines=12> */
.L_x_3457:
[----:B------:R-:W-:Y:S02]  /*1f550*/  IMAD.MOV.U32 R7, RZ, RZ, R160 ;  /* 0x000000ffff077224 */ /* 0x000fe400078e00a0 */
.L_x_3458:
[----:B------:R-:W-:Y:S05]  /*1f560*/  BSYNC B1 ;  /* 0x0000000000017941 */ /* 0x000fea0003800000 */
.L_x_3456:
        /* <DEDUP_REMOVED lines=16> */
.L_x_3462:
[----:B------:R-:W-:Y:S05]  /*1f670*/  BSYNC B2 ;  /* 0x0000000000027941 */ /* 0x000fea0003800000 */
.L_x_3461:
        /* <DEDUP_REMOVED lines=43> */
.L_x_3460:
[----:B------:R-:W-:Y:S05]  /*1f930*/  BSYNC B1 ;  /* 0x0000000000017941 */ /* 0x000fea0003800000 */
.L_x_3459:
        /* <DEDUP_REMOVED lines=10> */
.L_x_3455:
        /* <DEDUP_REMOVED lines=12> */
.L_x_3464:
[----:B------:R-:W-:Y:S02]  /*1faa0*/  IMAD.MOV.U32 R96, RZ, RZ, R160 ;  /* 0x000000ffff607224 */ /* 0x000fe400078e00a0 */
.L_x_3465:
[----:B------:R-:W-:Y:S05]  /*1fab0*/  BSYNC B1 ;  /* 0x0000000000017941 */ /* 0x000fea0003800000 */
.L_x_3463:
        /* <DEDUP_REMOVED lines=16> */
.L_x_3469:
[----:B------:R-:W-:Y:S05]  /*1fbc0*/  BSYNC B2 ;  /* 0x0000000000027941 */ /* 0x000fea0003800000 */
.L_x_3468:
        /* <DEDUP_REMOVED lines=43> */
.L_x_3467:
[----:B------:R-:W-:Y:S05]  /*1fe80*/  BSYNC B1 ;  /* 0x0000000000017941 */ /* 0x000fea0003800000 */
.L_x_3466:
        /* <DEDUP_REMOVED lines=15> */
.L_x_3470:
        /* <DEDUP_REMOVED lines=12> */
.L_x_3473:
[----:B------:R-:W-:Y:S02]  /*20040*/  IMAD.MOV.U32 R8, RZ, RZ, R160 ;  /* 0x000000ffff087224 */ /* 0x000fe400078e00a0 */
.L_x_3474:
[----:B------:R-:W-:Y:S05]  /*20050*/  BSYNC B1 ;  /* 0x0000000000017941 */ /* 0x000fea0003800000 */
.L_x_3472:
        /* <DEDUP_REMOVED lines=16> */
.L_x_3478:
[----:B------:R-:W-:Y:S05]  /*20160*/  BSYNC B2 ;  /* 0x0000000000027941 */ /* 0x000fea0003800000 */
.L_x_3477:
        /* <DEDUP_REMOVED lines=43> */
.L_x_3476:
[----:B------:R-:W-:Y:S05]  /*20420*/  BSYNC B1 ;  /* 0x0000000000017941 */ /* 0x000fea0003800000 */
.L_x_3475:
        /* <DEDUP_REMOVED lines=10> */
.L_x_3471:
        /* <DEDUP_REMOVED lines=12> */
.L_x_3480:
[----:B------:R-:W-:Y:S02]  /*20590*/  IMAD.MOV.U32 R96, RZ, RZ, R160 ;  /* 0x000000ffff607224 */ /* 0x000fe400078e00a0 */
.L_x_3481:
[----:B------:R-:W-:Y:S05]  /*205a0*/  BSYNC B1 ;  /* 0x0000000000017941 */ /* 0x000fea0003800000 */
.L_x_3479:
        /* <DEDUP_REMOVED lines=16> */
.L_x_3485:
[----:B------:R-:W-:Y:S05]  /*206b0*/  BSYNC B2 ;  /* 0x0000000000027941 */ /* 0x000fea0003800000 */
.L_x_3484:
        /* <DEDUP_REMOVED lines=43> */
.L_x_3483:
[----:B------:R-:W-:Y:S05]  /*20970*/  BSYNC B1 ;  /* 0x0000000000017941 */ /* 0x000fea0003800000 */
.L_x_3482:
        /* <DEDUP_REMOVED lines=13> */
.L_x_3486:
        /* <DEDUP_REMOVED lines=12> */
.L_x_3489:
[----:B------:R-:W-:Y:S02]  /*20b10*/  IMAD.MOV.U32 R9, RZ, RZ, R160 ;  /* 0x000000ffff097224 */ /* 0x000fe400078e00a0 */
.L_x_3490:
[----:B------:R-:W-:Y:S05]  /*20b20*/  BSYNC B1 ;  /* 0x0000000000017941 */ /* 0x000fea0003800000 */
.L_x_3488:
        /* <DEDUP_REMOVED lines=16> */
.L_x_3494:
[----:B------:R-:W-:Y:S05]  /*20c30*/  BSYNC B2 ;  /* 0x0000000000027941 */ /* 0x000fea0003800000 */
.L_x_3493:
        /* <DEDUP_REMOVED lines=43> */
.L_x_3492:
[----:B------:R-:W-:Y:S05]  /*20ef0*/  BSYNC B1 ;  /* 0x0000000000017941 */ /* 0x000fea0003800000 */
.L_x_3491:
        /* <DEDUP_REMOVED lines=10> */
.L_x_3487:
        /* <DEDUP_REMOVED lines=12> */
.L_x_3496:
[----:B------:R-:W-:Y:S02]  /*21060*/  IMAD.MOV.U32 R108, RZ, RZ, R160 ;  /* 0x000000ffff6c7224 */ /* 0x000fe400078e00a0 */
.L_x_3497:
[----:B------:R-:W-:Y:S05]  /*21070*/  BSYNC B1 ;  /* 0x0000000000017941 */ /* 0x000fea0003800000 */
.L_x_3495:
        /* <DEDUP_REMOVED lines=16> */
.L_x_3501:
[----:B------:R-:W-:Y:S05]  /*21180*/  BSYNC B2 ;  /* 0x0000000000027941 */ /* 0x000fea0003800000 */
.L_x_3500:
        /* <DEDUP_REMOVED lines=43> */
.L_x_3499:
[----:B------:R-:W-:Y:S05]  /*21440*/  BSYNC B1 ;  /* 0x0000000000017941 */ /* 0x000fea0003800000 */
.L_x_3498:
        /* <DEDUP_REMOVED lines=13> */
.L_x_3502:
        /* <DEDUP_REMOVED lines=12> */
.L_x_3505:
[----:B------:R-:W-:Y:S02]  /*215e0*/  IMAD.MOV.U32 R10, RZ, RZ, R160 ;  /* 0x000000ffff0a7224 */ /* 0x000fe400078e00a0 */
.L_x_3506:
[----:B------:R-:W-:Y:S05]  /*215f0*/  BSYNC B1 ;  /* 0x0000000000017941 */ /* 0x000fea0003800000 */
.L_x_3504:
        /* <DEDUP_REMOVED lines=16> */
.L_x_3510:
[----:B------:R-:W-:Y:S05]  /*21700*/  BSYNC B2 ;  /* 0x0000000000027941 */ /* 0x000fea0003800000 */
.L_x_3509:
        /* <DEDUP_REMOVED lines=43> */
.L_x_3508:
[----:B------:R-:W-:Y:S05]  /*219c0*/  BSYNC B1 ;  /* 0x0000000000017941 */ /* 0x000fea0003800000 */
.L_x_3507:
        /* <DEDUP_REMOVED lines=10> */
.L_x_3503:
        /* <DEDUP_REMOVED lines=12> */
.L_x_3512:
[----:B------:R-:W-:Y:S02]  /*21b30*/  IMAD.MOV.U32 R107, RZ, RZ, R160 ;  /* 0x000000ffff6b7224 */ /* 0x000fe400078e00a0 */
.L_x_3513:
[----:B------:R-:W-:Y:S05]  /*21b40*/  BSYNC B1 ;  /* 0x0000000000017941 */ /* 0x000fea0003800000 */
.L_x_3511:
        /* <DEDUP_REMOVED lines=16> */
.L_x_3517:
[----:B------:R-:W-:Y:S05]  /*21c50*/  BSYNC B2 ;  /* 0x0000000000027941 */ /* 0x000fea0003800000 */
.L_x_3516:
        /* <DEDUP_REMOVED lines=43> */
.L_x_3515:
[----:B------:R-:W-:Y:S05]  /*21f10*/  BSYNC B1 ;  /* 0x0000000000017941 */ /* 0x000fea0003800000 */
.L_x_3514:
        /* <DEDUP_REMOVED lines=13> */
.L_x_3518:
        /* <DEDUP_REMOVED lines=12> */
.L_x_3521:
[----:B------:R-:W-:Y:S02]  /*220b0*/  IMAD.MOV.U32 R11, RZ, RZ, R160 ;  /* 0x000000ffff0b7224 */ /* 0x000fe400078e00a0 */
.L_x_3522:
[----:B------:R-:W-:Y:S05]  /*220c0*/  BSYNC B1 ;  /* 0x0000000000017941 */ /* 0x000fea0003800000 */
.L_x_3520:
        /* <DEDUP_REMOVED lines=16> */
.L_x_3526:
[----:B------:R-:W-:Y:S05]  /*221d0*/  BSYNC B2 ;  /* 0x0000000000027941 */ /* 0x000fea0003800000 */
.L_x_3525:
        /* <DEDUP_REMOVED lines=43> */
.L_x_3524:
[----:B------:R-:W-:Y:S05]  /*22490*/  BSYNC B1 ;  /* 0x0000000000017941 */ /* 0x000fea0003800000 */
.L_x_3523:
        /* <DEDUP_REMOVED lines=10> */
.L_x_3519:
        /* <DEDUP_REMOVED lines=12> */
.L_x_3528:
[----:B------:R-:W-:Y:S02]  /*22600*/  IMAD.MOV.U32 R98, RZ, RZ, R160 ;  /* 0x000000ffff627224 */ /* 0x000fe400078e00a0 */
.L_x_3529:
[----:B------:R-:W-:Y:S05]  /*22610*/  BSYNC B1 ;  /* 0x0000000000017941 */ /* 0x000fea0003800000 */
.L_x_3527:
        /* <DEDUP_REMOVED lines=16> */
.L_x_3533:
[----:B------:R-:W-:Y:S05]  /*22720*/  BSYNC B2 ;  /* 0x0000000000027941 */ /* 0x000fea0003800000 */
.L_x_3532:
        /* <DEDUP_REMOVED lines=43> */
.L_x_3531:
[----:B------:R-:W-:Y:S05]  /*229e0*/  BSYNC B1 ;  /* 0x0000000000017941 */ /* 0x000fea0003800000 */
.L_x_3530:
        /* <DEDUP_REMOVED lines=13> */
.L_x_3534:
        /* <DEDUP_REMOVED lines=12> */
.L_x_3537:
[----:B------:R-:W-:Y:S02]  /*22b80*/  IMAD.MOV.U32 R12, RZ, RZ, R160 ;  /* 0x000000ffff0c7224 */ /* 0x000fe400078e00a0 */
.L_x_3538:
[----:B------:R-:W-:Y:S05]  /*22b90*/  BSYNC B1 ;  /* 0x0000000000017941 */ /* 0x000fea0003800000 */
.L_x_3536:
        /* <DEDUP_REMOVED lines=16> */
.L_x_3542:
[----:B------:R-:W-:Y:S05]  /*22ca0*/  BSYNC B2 ;  /* 0x0000000000027941 */ /* 0x000fea0003800000 */
.L_x_3541:
        /* <DEDUP_REMOVED lines=43> */
.L_x_3540:
[----:B------:R-:W-:Y:S05]  /*22f60*/  BSYNC B1 ;  /* 0x0000000000017941 */ /* 0x000fea0003800000 */
.L_x_3539:
        /* <DEDUP_REMOVED lines=10> */
.L_x_3535:
        /* <DEDUP_REMOVED lines=12> */
.L_x_3544:
[----:B------:R-:W-:Y:S02]  /*230d0*/  IMAD.MOV.U32 R98, RZ, RZ, R160 ;  /* 0x000000ffff627224 */ /* 0x000fe400078e00a0 */
.L_x_3545:
[----:B------:R-:W-:Y:S05]  /*230e0*/  BSYNC B1 ;  /* 0x0000000000017941 */ /* 0x000fea0003800000 */
.L_x_3543:
        /* <DEDUP_REMOVED lines=16> */
.L_x_3549:
[----:B------:R-:W-:Y:S05]  /*231f0*/  BSYNC B2 ;  /* 0x0000000000027941 */ /* 0x000fea0003800000 */
.L_x_3548:
        /* <DEDUP_REMOVED lines=43> */
.L_x_3547:
[----:B------:R-:W-:Y:S05]  /*234b0*/  BSYNC B1 ;  /* 0x0000000000017941 */ /* 0x000fea0003800000 */
.L_x_3546:
        /* <DEDUP_REMOVED lines=14> */
.L_x_3550:
        /* <DEDUP_REMOVED lines=12> */
.L_x_3553:
[----:B------:R-:W-:Y:S02]  /*23660*/  IMAD.MOV.U32 R13, RZ, RZ, R160 ;  /* 0x000000ffff0d7224 */ /* 0x000fe400078e00a0 */
.L_x_3554:
[----:B------:R-:W-:Y:S05]  /*23670*/  BSYNC B1 ;  /* 0x0000000000017941 */ /* 0x000fea0003800000 */
.L_x_3552:
        /* <DEDUP_REMOVED lines=19> */
.L_x_3558:
[----:B------:R-:W-:Y:S05]  /*237b0*/  BSYNC B2 ;  /* 0x0000000000027941 */ /* 0x000fea0003800000 */
.L_x_3557:
        /* <DEDUP_REMOVED lines=43> */
.L_x_3556:
[----:B------:R-:W-:Y:S05]  /*23a70*/  BSYNC B1 ;  /* 0x0000000000017941 */ /* 0x000fea0003800000 */
.L_x_3555:
        /* <DEDUP_REMOVED lines=10> */
.L_x_3551:
        /* <DEDUP_REMOVED lines=48> */
.L_x_3559:
        /* <DEDUP_REMOVED lines=19> */
.L_x_3561:
[----:B------:R-:W-:Y:S02]  /*23f50*/  IMAD.MOV.U32 R119, RZ, RZ, R160 ;  /* 0x000000ffff777224 */ /* 0x000fe400078e00a0 */
.L_x_3562:
[----:B------:R-:W-:Y:S05]  /*23f60*/  BSYNC B1 ;  /* 0x0000000000017941 */ /* 0x000fea0003800000 */
.L_x_3560:
        /* <DEDUP_REMOVED lines=16> */
.L_x_3566:
[----:B------:R-:W-:Y:S05]  /*24070*/  BSYNC B2 ;  /* 0x0000000000027941 */ /* 0x000fea0003800000 */
.L_x_3565:
        /* <DEDUP_REMOVED lines=43> */
.L_x_3564:
[----:B------:R-:W-:Y:S05]  /*24330*/  BSYNC B1 ;  /* 0x0000000000017941 */ /* 0x000fea0003800000 */
.L_x_3563:
        /* <DEDUP_REMOVED lines=16> */
.L_x_3567:
        /* <DEDUP_REMOVED lines=12> */
.L_x_3570:
[----:B------:R-:W-:Y:S02]  /*24500*/  IMAD.MOV.U32 R6, RZ, RZ, R160 ;  /* 0x000000ffff067224 */ /* 0x000fe400078e00a0 */
.L_x_3571:
[----:B------:R-:W-:Y:S05]  /*24510*/  BSYNC B1 ;  /* 0x0000000000017941 */ /* 0x000fea0003800000 */
.L_x_3569:
        /* <DEDUP_REMOVED lines=16> */
.L_x_3575:
[----:B------:R-:W-:Y:S05]  /*24620*/  BSYNC B2 ;  /* 0x0000000000027941 */ /* 0x000fea0003800000 */
.L_x_3574:
        /* <DEDUP_REMOVED lines=43> */
.L_x_3573:
[----:B------:R-:W-:Y:S05]  /*248e0*/  BSYNC B1 ;  /* 0x0000000000017941 */ /* 0x000fea0003800000 */
.L_x_3572:
        /* <DEDUP_REMOVED lines=10> */
.L_x_3568:
        /* <DEDUP_REMOVED lines=12> */
.L_x_3577:
[----:B------:R-:W-:Y:S02]  /*24a50*/  IMAD.MOV.U32 R124, RZ, RZ, R160 ;  /* 0x000000ffff7c7224 */ /* 0x000fe400078e00a0 */
.L_x_3578:
[----:B------:R-:W-:Y:S05]  /*24a60*/  BSYNC B1 ;  /* 0x0000000000017941 */ /* 0x000fea0003800000 */
.L_x_3576:
        /* <DEDUP_REMOVED lines=16> */
.L_x_3582:
[----:B------:R-:W-:Y:S05]  /*24b70*/  BSYNC B2 ;  /* 0x0000000000027941 */ /* 0x000fea0003800000 */
.L_x_3581:
        /* <DEDUP_REMOVED lines=43> */
.L_x_3580:
[----:B------:R-:W-:Y:S05]  /*24e30*/  BSYNC B1 ;  /* 0x0000000000017941 */ /* 0x000fea0003800000 */
.L_x_3579:
        /* <DEDUP_REMOVED lines=15> */
.L_x_3583:
        /* <DEDUP_REMOVED lines=12> */
.L_x_3586:
[----:B------:R-:W-:Y:S02]  /*24ff0*/  IMAD.MOV.U32 R7, RZ, RZ, R160 ;  /* 0x000000ffff077224 */ /* 0x000fe400078e00a0 */
.L_x_3587:
[----:B------:R-:W-:Y:S05]  /*25000*/  BSYNC B1 ;  /* 0x0000000000017941 */ /* 0x000fea0003800000 */
.L_x_3585:
        /* <DEDUP_REMOVED lines=16> */
.L_x_3591:
[----:B------:R-:W-:Y:S05]  /*25110*/  BSYNC B2 ;  /* 0x0000000000027941 */ /* 0x000fea0003800000 */
.L_x_3590:
        /* <DEDUP_REMOVED lines=43> */
.L_x_3589:
[----:B------:R-:W-:Y:S05]  /*253d0*/  BSYNC B1 ;  /* 0x0000000000017941 */ /* 0x000fea0003800000 */
.L_x_3588:
        /* <DEDUP_REMOVED lines=10> */
.L_x_3584:
        /* <DEDUP_REMOVED lines=12> */
.L_x_3593:
[----:B------:R-:W-:Y:S02]  /*25540*/  IMAD.MOV.U32 R96, RZ, RZ, R160 ;  /* 0x000000ffff607224 */ /* 0x000fe400078e00a0 */
.L_x_3594:
[----:B------:R-:W-:Y:S05]  /*25550*/  BSYNC B1 ;  /* 0x0000000000017941 */ /* 0x000fea0003800000 */
.L_x_3592:
        /* <DEDUP_REMOVED lines=16> */
.L_x_3598:
[----:B------:R-:W-:Y:S05]  /*25660*/  BSYNC B2 ;  /* 0x0000000000027941 */ /* 0x000fea0003800000 */
.L_x_3597:
        /* <DEDUP_REMOVED lines=43> */
.L_x_3596:
[----:B------:R-:W-:Y:S05]  /*25920*/  BSYNC B1 ;  /* 0x0000000000017941 */ /* 0x000fea0003800000 */
.L_x_3595:
        /* <DEDUP_REMOVED lines=15> */
.L_x_3599:
        /* <DEDUP_REMOVED lines=12> */
.L_x_3602:
[----:B------:R-:W-:Y:S02]  /*25ae0*/  IMAD.MOV.U32 R8, RZ, RZ, R160 ;  /* 0x000000ffff087224 */ /* 0x000fe400078e00a0 */
.L_x_3603:
[----:B------:R-:W-:Y:S05]  /*25af0*/  BSYNC B1 ;  /* 0x0000000000017941 */ /* 0x000fea0003800000 */
.L_x_3601:
        /* <DEDUP_REMOVED lines=16> */
.L_x_3607:
[----:B------:R-:W-:Y:S05]  /*25c00*/  BSYNC B2 ;  /* 0x0000000000027941 */ /* 0x000fea0003800000 */
.L_x_3606:
        /* <DEDUP_REMOVED lines=43> */
.L_x_3605:
[----:B------:R-:W-:Y:S05]  /*25ec0*/  BSYNC B1 ;  /* 0x0000000000017941 */ /* 0x000fea0003800000 */
.L_x_3604:
        /* <DEDUP_REMOVED lines=10> */
.L_x_3600:
        /* <DEDUP_REMOVED lines=12> */
.L_x_3609:
[----:B------:R-:W-:Y:S02]  /*26030*/  IMAD.MOV.U32 R96, RZ, RZ, R160 ;  /* 0x000000ffff607224 */ /* 0x000fe400078e00a0 */
.L_x_3610:
[----:B------:R-:W-:Y:S05]  /*26040*/  BSYNC B1 ;  /* 0x0000000000017941 */ /* 0x000fea0003800000 */
.L_x_3608:
        /* <DEDUP_REMOVED lines=16> */
.L_x_3614:
[----:B------:R-:W-:Y:S05]  /*26150*/  BSYNC B2 ;  /* 0x0000000000027941 */ /* 0x000fea0003800000 */
.L_x_3613:
        /* <DEDUP_REMOVED lines=43> */
.L_x_3612:
[----:B------:R-:W-:Y:S05]  /*26410*/  BSYNC B1 ;  /* 0x0000000000017941 */ /* 0x000fea0003800000 */
.L_x_3611:
        /* <DEDUP_REMOVED lines=13> */
.L_x_3615:
        /* <DEDUP_REMOVED lines=12> */
.L_x_3618:
[----:B------:R-:W-:Y:S02]  /*265b0*/  IMAD.MOV.U32 R9, RZ, RZ, R160 ;  /* 0x000000ffff097224 */ /* 0x000fe400078e00a0 */
.L_x_3619:
[----:B------:R-:W-:Y:S05]  /*265c0*/  BSYNC B1 ;  /* 0x0000000000017941 */ /* 0x000fea0003800000 */
.L_x_3617:
        /* <DEDUP_REMOVED lines=16> */
.L_x_3623:
[----:B------:R-:W-:Y:S05]  /*266d0*/  BSYNC B2 ;  /* 0x0000000000027941 */ /* 0x000fea0003800000 */
.L_x_3622:
        /* <DEDUP_REMOVED lines=43> */
.L_x_3621:
[----:B------:R-:W-:Y:S05]  /*26990*/  BSYNC B1 ;  /* 0x0000000000017941 */ /* 0x000fea0003800000 */
.L_x_3620:
        /* <DEDUP_REMOVED lines=10> */
.L_x_3616:
        /* <DEDUP_REMOVED lines=12> */
.L_x_3625:
[----:B------:R-:W-:Y:S02]  /*26b00*/  IMAD.MOV.U32 R123, RZ, RZ, R160 ;  /* 0x000000ffff7b7224 */ /* 0x000fe400078e00a0 */
.L_x_3626:
[----:B------:R-:W-:Y:S05]  /*26b10*/  BSYNC B1 ;  /* 0x0000000000017941 */ /* 0x000fea0003800000 */
.L_x_3624:
        /* <DEDUP_REMOVED lines=16> */
.L_x_3630:
[----:B------:R-:W-:Y:S05]  /*26c20*/  BSYNC B2 ;  /* 0x0000000000027941 */ /* 0x000fea0003800000 */
.L_x_3629:
        /* <DEDUP_REMOVED lines=43> */
.L_x_3628:
[----:B------:R-:W-:Y:S05]  /*26ee0*/  BSYNC B1 ;  /* 0x0000000000017941 */ /* 0x000fea0003800000 */
.L_x_3627:
        /* <DEDUP_REMOVED lines=13> */
.L_x_3631:
        /* <DEDUP_REMOVED lines=12> */
.L_x_3634:
[----:B------:R-:W-:Y:S02]  /*27080*/  IMAD.MOV.U32 R10, RZ, RZ, R160 ;  /* 0x000000ffff0a7224 */ /* 0x000fe400078e00a0 */
.L_x_3635:
[----:B------:R-:W-:Y:S05]  /*27090*/  BSYNC B1 ;  /* 0x0000000000017941 */ /* 0x000fea0003800000 */
.L_x_3633:
        /* <DEDUP_REMOVED lines=16> */
.L_x_3639:
[----:B------:R-:W-:Y:S05]  /*271a0*/  BSYNC B2 ;  /* 0x0000000000027941 */ /* 0x000fea0003800000 */
.L_x_3638:
        /* <DEDUP_REMOVED lines=43> */
.L_x_3637:
[----:B------:R-:W-:Y:S05]  /*27460*/  BSYNC B1 ;  /* 0x0000000000017941 */ /* 0x000fea0003800000 */
.L_x_3636:
        /* <DEDUP_REMOVED lines=10> */
.L_x_3632:
        /* <DEDUP_REMOVED lines=12> */
.L_x_3641:
[----:B------:R-:W-:Y:S02]  /*275d0*/  IMAD.MOV.U32 R126, RZ, RZ, R160 ;  /* 0x000000ffff7e7224 */ /* 0x000fe400078e00a0 */
.L_x_3642:
[----:B------:R-:W-:Y:S05]  /*275e0*/  BSYNC B1 ;  /* 0x0000000000017941 */ /* 0x000fea0003800000 */
.L_x_3640:
        /* <DEDUP_REMOVED lines=16> */
.L_x_3646:
[----:B------:R-:W-:Y:S05]  /*276f0*/  BSYNC B2 ;  /* 0x0000000000027941 */ /* 0x000fea0003800000 */
.L_x_3645:
        /* <DEDUP_REMOVED lines=43> */
.L_x_3644:
[----:B------:R-:W-:Y:S05]  /*279b0*/  BSYNC B1 ;  /* 0x0000000000017941 */ /* 0x000fea0003800000 */
.L_x_3643:
        /* <DEDUP_REMOVED lines=13> */
.L_x_3647:
        /* <DEDUP_REMOVED lines=12> */
.L_x_3650:
[----:B------:R-:W-:Y:S02]  /*27b50*/  IMAD.MOV.U32 R11, RZ, RZ, R160 ;  /* 0x000000ffff0b7224 */ /* 0x000fe400078e00a0 */
.L_x_3651:
[----:B------:R-:W-:Y:S05]  /*27b60*/  BSYNC B1 ;  /* 0x0000000000017941 */ /* 0x000fea0003800000 */
.L_x_3649:
        /* <DEDUP_REMOVED lines=16> */
.L_x_3655:
[----:B------:R-:W-:Y:S05]  /*27c70*/  BSYNC B2 ;  /* 0x0000000000027941 */ /* 0x000fea0003800000 */
.L_x_3654:
        /* <DEDUP_REMOVED lines=43> */
.L_x_3653:
[----:B------:R-:W-:Y:S05]  /*27f30*/  BSYNC B1 ;  /* 0x0000000000017941 */ /* 0x000fea0003800000 */
.L_x_3652:
        /* <DEDUP_REMOVED lines=10> */
.L_x_3648:
        /* <DEDUP_REMOVED lines=12> */
.L_x_3657:
[----:B------:R-:W-:Y:S02]  /*280a0*/  IMAD.MOV.U32 R98, RZ, RZ, R160 ;  /* 0x000000ffff627224 */ /* 0x000fe400078e00a0 */
.L_x_3658:
[----:B------:R-:W-:Y:S05]  /*280b0*/  BSYNC B1 ;  /* 0x0000000000017941 */ /* 0x000fea0003800000 */
.L_x_3656:
        /* <DEDUP_REMOVED lines=16> */
.L_x_3662:
[----:B------:R-:W-:Y:S05]  /*281c0*/  BSYNC B2 ;  /* 0x0000000000027941 */ /* 0x000fea0003800000 */
.L_x_3661:
        /* <DEDUP_REMOVED lines=43> */
.L_x_3660:
[----:B------:R-:W-:Y:S05]  /*28480*/  BSYNC B1 ;  /* 0x0000000000017941 */ /* 0x000fea0003800000 */
.L_x_3659:
        /* <DEDUP_REMOVED lines=13> */
.L_x_3663:
        /* <DEDUP_REMOVED lines=12> */
.L_x_3666:
[----:B------:R-:W-:Y:S02]  /*28620*/  IMAD.MOV.U32 R12, RZ, RZ, R160 ;  /* 0x000000ffff0c7224 */ /* 0x000fe400078e00a0 */
.L_x_3667:
[----:B------:R-:W-:Y:S05]  /*28630*/  BSYNC B1 ;  /* 0x0000000000017941 */ /* 0x000fea0003800000 */
.L_x_3665:
        /* <DEDUP_REMOVED lines=16> */
.L_x_3671:
[----:B------:R-:W-:Y:S05]  /*28740*/  BSYNC B2 ;  /* 0x0000000000027941 */ /* 0x000fea0003800000 */
.L_x_3670:
        /* <DEDUP_REMOVED lines=43> */
.L_x_3669:
[----:B------:R-:W-:Y:S05]  /*28a00*/  BSYNC B1 ;  /* 0x0000000000017941 */ /* 0x000fea0003800000 */
.L_x_3668:
        /* <DEDUP_REMOVED lines=10> */
.L_x_3664:
        /* <DEDUP_REMOVED lines=12> */
.L_x_3673:
[----:B------:R-:W-:Y:S02]  /*28b70*/  IMAD.MOV.U32 R98, RZ, RZ, R160 ;  /* 0x000000ffff627224 */ /* 0x000fe400078e00a0 */
.L_x_3674:
[----:B------:R-:W-:Y:S05]  /*28b80*/  BSYNC B1 ;  /* 0x0000000000017941 */ /* 0x000fea0003800000 */
.L_x_3672:
        /* <DEDUP_REMOVED lines=16> */
.L_x_3678:
[----:B------:R-:W-:Y:S05]  /*28c90*/  BSYNC B2 ;  /* 0x0000000000027941 */ /* 0x000fea0003800000 */
.L_x_3677:
        /* <DEDUP_REMOVED lines=43> */
.L_x_3676:
[----:B------:R-:W-:Y:S05]  /*28f50*/  BSYNC B1 ;  /* 0x0000000000017941 */ /* 0x000fea0003800000 */
.L_x_3675:
        /* <DEDUP_REMOVED lines=14> */
.L_x_3679:
        /* <DEDUP_REMOVED lines=12> */
.L_x_3682:
[----:B------:R-:W-:Y:S02]  /*29100*/  IMAD.MOV.U32 R13, RZ, RZ, R160 ;  /* 0x000000ffff0d7224 */ /* 0x000fe400078e00a0 */
.L_x_3683:
[----:B------:R-:W-:Y:S05]  /*29110*/  BSYNC B1 ;  /* 0x0000000000017941 */ /* 0x000fea0003800000 */
.L_x_3681:
        /* <DEDUP_REMOVED lines=19> */
.L_x_3687:
[----:B------:R-:W-:Y:S05]  /*29250*/  BSYNC B2 ;  /* 0x0000000000027941 */ /* 0x000fea0003800000 */
.L_x_3686:
        /* <DEDUP_REMOVED lines=43> */
.L_x_3685:
[----:B------:R-:W-:Y:S05]  /*29510*/  BSYNC B1 ;  /* 0x0000000000017941 */ /* 0x000fea0003800000 */
.L_x_3684:
        /* <DEDUP_REMOVED lines=10> */
.L_x_3680:
        /* <DEDUP_REMOVED lines=43> */
[----:B------:R-:W-:Y:S01]  /*29870*/  LOP3.LUT R96, R128, R96, R98, 0xfe, !PT ;  /* 0x0000006080607212 */ /* 0x000fe200078efe62 */
[----:B------:R-:W-:Y:S01]  /*29880*/  IMAD.WIDE.U32 R98, R118, R251, c[0x0][0x198] ;  /* 0x0000660076627625 */ /* 0x000fe200078e00fb */
[----:B------:R-:W-:Y:S02]  /*29890*/  LOP3.LUT R97, R127, R129, RZ, 0xfc, !PT ;  /* 0x000000817f617212 */ /* 0x000fe400078efcff */
[----:B------:R-:W-:-:S05]  /*298a0*/  LOP3.LUT R96, R96, 0xff, R6, 0xf8, !PT ;  /* 0x000000ff60607812 */ /* 0x000fca00078ef806 */
[----:B------:R0:W-:Y:S02]  /*298b0*/  STG.E.64 [R98.64], R96 ;  /* 0x0000006062007986 */ /* 0x0001e4000c101b06 */
.L_x_3688:
        /* <DEDUP_REMOVED lines=19> */
.L_x_3690:
[----:B------:R-:W-:Y:S02]  /*299f0*/  IMAD.MOV.U32 R132, RZ, RZ, R160 ;  /* 0x000000ffff847224 */ /* 0x000fe400078e00a0 */
.L_x_3691:
[----:B------:R-:W-:Y:S05]  /*29a00*/  BSYNC B1 ;  /* 0x0000000000017941 */ /* 0x000fea0003800000 */
.L_x_3689:
        /* <DEDUP_REMOVED lines=16> */
.L_x_3695:
[----:B------:R-:W-:Y:S05]  /*29b10*/  BSYNC B2 ;  /* 0x0000000000027941 */ /* 0x000fea0003800000 */
.L_x_3694:
        /* <DEDUP_REMOVED lines=37> */
[----:B------:R-:W-:-:S04]  /*29d70*/  IMAD.WIDE.U32 R128, R128, -0x2daee0ad, RZ ;  /* 0xd2511f5380807825 */ /* 0x000fc800078e00ff */
[----:B------:R-:W-:Y:S01]  /*29d80*/  IMAD.MOV.U32 R50, RZ, RZ, R128 ;  /* 0x000000ffff327224 */ /* 0x000fe200078e0080 */
[----:B------:R-:W-:Y:S01]  /*29d90*/  LOP3.LUT R48, R129, UR26, R48, 0x96, !PT ;  /* 0x0000001a81307c12 */ /* 0x000fe2000f8e9630 */
[----:B------:R-:W-:-:S04]  /*29da0*/  IMAD.WIDE.U32 R128, R49, -0x326172a9, RZ ;  /* 0xcd9e8d5731807825 */ /* 0x000fc800078e00ff */
[----:B------:R-:W-:Y:S01]  /*29db0*/  IMAD.MOV.U32 R160, RZ, RZ, R128 ;  /* 0x000000ffffa07224 */ /* 0x000fe200078e0080 */
[----:B------:R-:W-:Y:S01]  /*29dc0*/  LOP3.LUT R49, R129, UR25, R130, 0x96, !PT ;  /* 0x0000001981317c12 */ /* 0x000fe2000f8e9682 */
[----:B------:R-:W-:Y:S02]  /*29dd0*/  IMAD.MOV.U32 R129, RZ, RZ, RZ ;  /* 0x000000ffff817224 */ /* 0x000fe400078e00ff */
.L_x_3693:
[----:B------:R-:W-:Y:S05]  /*29de0*/  BSYNC B1 ;  /* 0x0000000000017941 */ /* 0x000fea0003800000 */
.L_x_3692:
        /* <DEDUP_REMOVED lines=16> */
.L_x_3696:
        /* <DEDUP_REMOVED lines=12> */
.L_x_3699:
[----:B------:R-:W-:Y:S02]  /*29fb0*/  IMAD.MOV.U32 R6, RZ, RZ, R160 ;  /* 0x000000ffff067224 */ /* 0x000fe400078e00a0 */
.L_x_3700:
[----:B------:R-:W-:Y:S05]  /*29fc0*/  BSYNC B1 ;  /* 0x0000000000017941 */ /* 0x000fea0003800000 */
.L_x_3698:
        /* <DEDUP_REMOVED lines=16> */
.L_x_3704:
[----:B------:R-:W-:Y:S05]  /*2a0d0*/  BSYNC B2 ;  /* 0x0000000000027941 */ /* 0x000fea0003800000 */
.L_x_3703:
        /* <DEDUP_REMOVED lines=44> */
.L_x_3702:
[----:B------:R-:W-:Y:S05]  /*2a3a0*/  BSYNC B1 ;  /* 0x0000000000017941 */ /* 0x000fea0003800000 */
.L_x_3701:
        /* <DEDUP_REMOVED lines=10> */
.L_x_3697:
        /* <DEDUP_REMOVED lines=12> */
.L_x_3706:
[----:B------:R-:W-:Y:S02]  /*2a510*/  IMAD.MOV.U32 R129, RZ, RZ, R160 ;  /* 0x000000ffff817224 */ /* 0x000fe400078e00a0 */
.L_x_3707:
[----:B------:R-:W-:Y:S05]  /*2a520*/  BSYNC B1 ;  /* 0x0000000000017941 */ /* 0x000fea0003800000 */
.L_x_3705:
        /* <DEDUP_REMOVED lines=16> */
.L_x_3711:
[----:B------:R-:W-:Y:S05]  /*2a630*/  BSYNC B2 ;  /* 0x0000000000027941 */ /* 0x000fea0003800000 */
.L_x_3710:
        /* <DEDUP_REMOVED lines=44> */
.L_x_3709:
[----:B------:R-:W-:Y:S05]  /*2a900*/  BSYNC B1 ;  /* 0x0000000000017941 */ /* 0x000fea0003800000 */
.L_x_3708:
        /* <DEDUP_REMOVED lines=15> */
.L_x_3712:
        /* <DEDUP_REMOVED lines=12> */
.L_x_3715:
[----:B------:R-:W-:Y:S02]  /*2aac0*/  IMAD.MOV.U32 R7, RZ, RZ, R160 ;  /* 0x000000ffff077224 */ /* 0x000fe400078e00a0 */
.L_x_3716:
[----:B------:R-:W-:Y:S05]  /*2aad0*/  BSYNC B1 ;  /* 0x0000000000017941 */ /* 0x000fea0003800000 */
.L_x_3714:
        /* <DEDUP_REMOVED lines=16> */
.L_x_3720:
[----:B------:R-:W-:Y:S05]  /*2abe0*/  BSYNC B2 ;  /* 0x0000000000027941 */ /* 0x000fea0003800000 */
.L_x_3719:
        /* <DEDUP_REMOVED lines=44> */
.L_x_3718:
[----:B------:R-:W-:Y:S05]  /*2aeb0*/  BSYNC B1 ;  /* 0x0000000000017941 */ /* 0x000fea0003800000 */
.L_x_3717:
        /* <DEDUP_REMOVED lines=10> */
.L_x_3713:
        /* <DEDUP_REMOVED lines=12> */
.L_x_3722:
[----:B------:R-:W-:Y:S02]  /*2b020*/  IMAD.MOV.U32 R96, RZ, RZ, R160 ;  /* 0x000000ffff607224 */ /* 0x000fe400078e00a0 */
.L_x_3723:
[----:B------:R-:W-:Y:S05]  /*2b030*/  BSYNC B1 ;  /* 0x0000000000017941 */ /* 0x000fea0003800000 */
.L_x_3721:
        /* <DEDUP_REMOVED lines=16> */
.L_x_3727:
[----:B------:R-:W-:Y:S05]  /*2b140*/  BSYNC B2 ;  /* 0x0000000000027941 */ /* 0x000fea0003800000 */
.L_x_3726:
        /* <DEDUP_REMOVED lines=44> */
.L_x_3725:
[----:B------:R-:W-:Y:S05]  /*2b410*/  BSYNC B1 ;  /* 0x0000000000017941 */ /* 0x000fea0003800000 */
.L_x_3724:
        /* <DEDUP_REMOVED lines=15> */
.L_x_3728:
        /* <DEDUP_REMOVED lines=12> */
.L_x_3731:
[----:B------:R-:W-:Y:S02]  /*2b5d0*/  IMAD.MOV.U32 R8, RZ, RZ, R160 ;  /* 0x000000ffff087224 */ /* 0x000fe400078e00a0 */
.L_x_3732:
[----:B------:R-:W-:Y:S05]  /*2b5e0*/  BSYNC B1 ;  /* 0x0000000000017941 */ /* 0x000fea0003800000 */
.L_x_3730:
        /* <DEDUP_REMOVED lines=16> */
.L_x_3736:
[----:B------:R-:W-:Y:S05]  /*2b6f0*/  BSYNC B2 ;  /* 0x0000000000027941 */ /* 0x000fea0003800000 */
.L_x_3735:
        /* <DEDUP_REMOVED lines=43> */
[----:B------:R-:W-:Y:S02]  /*2b9b0*/  LOP3.LUT R49, R133, UR25, R134, 0x96, !PT ;  /* 0x0000001985317c12 */ /* 0x000fe4000f8e9686 */
.L_x_3734:
[----:B------:R-:W-:Y:S05]  /*2b9c0*/  BSYNC B1 ;  /* 0x0000000000017941 */ /* 0x000fea0003800000 */
.L_x_3733:
        /* <DEDUP_REMOVED lines=10> */
.L_x_3729:
        /* <DEDUP_REMOVED lines=12> */
.L_x_3738:
[----:B------:R-:W-:Y:S02]  /*2bb30*/  IMAD.MOV.U32 R96, RZ, RZ, R160 ;  /* 0x000000ffff607224 */ /* 0x000fe400078e00a0 */
.L_x_3739:
[----:B------:R-:W-:Y:S05]  /*2bb40*/  BSYNC B1 ;  /* 0x0000000000017941 */ /* 0x000fea0003800000 */
.L_x_3737:
        /* <DEDUP_REMOVED lines=16> */
.L_x_3743:
[----:B------:R-:W-:Y:S05]  /*2bc50*/  BSYNC B2 ;  /* 0x0000000000027941 */ /* 0x000fea0003800000 */
.L_x_3742:
        /* <DEDUP_REMOVED lines=44> */
.L_x_3741:
[----:B------:R-:W-:Y:S05]  /*2bf20*/  BSYNC B1 ;  /* 0x0000000000017941 */ /* 0x000fea0003800000 */
.L_x_3740:
        /* <DEDUP_REMOVED lines=13> */
.L_x_3744:
        /* <DEDUP_REMOVED lines=12> */
.L_x_3747:
[----:B------:R-:W-:Y:S02]  /*2c0c0*/  IMAD.MOV.U32 R9, RZ, RZ, R160 ;  /* 0x000000ffff097224 */ /* 0x000fe400078e00a0 */
.L_x_3748:
[----:B------:R-:W-:Y:S05]  /*2c0d0*/  BSYNC B1 ;  /* 0x0000000000017941 */ /* 0x000fea0003800000 */
.L_x_3746:
        /* <DEDUP_REMOVED lines=16> */
.L_x_3752:
[----:B------:R-:W-:Y:S05]  /*2c1e0*/  BSYNC B2 ;  /* 0x0000000000027941 */ /* 0x000fea0003800000 */
.L_x_3751:
        /* <DEDUP_REMOVED lines=44> */
.L_x_3750:
[----:B------:R-:W-:Y:S05]  /*2c4b0*/  BSYNC B1 ;  /* 0x0000000000017941 */ /* 0x000fea0003800000 */
.L_x_3749:
        /* <DEDUP_REMOVED lines=10> */
.L_x_3745:
        /* <DEDUP_REMOVED lines=12> */
.L_x_3754:
[----:B------:R-:W-:Y:S02]  /*2c620*/  IMAD.MOV.U32 R134, RZ, RZ, R160 ;  /* 0x000000ffff867224 */ /* 0x000fe400078e00a0 */
.L_x_3755:
[----:B------:R-:W-:Y:S05]  /*2c630*/  BSYNC B1 ;  /* 0x0000000000017941 */ /* 0x000fea0003800000 */
.L_x_3753:
        /* <DEDUP_REMOVED lines=16> */
.L_x_3759:
[----:B------:R-:W-:Y:S05]  /*2c740*/  BSYNC B2 ;  /* 0x0000000000027941 */ /* 0x000fea0003800000 */
.L_x_3758:
        /* <DEDUP_REMOVED lines=44> */
.L_x_3757:
[----:B------:R-:W-:Y:S05]  /*2ca10*/  BSYNC B1 ;  /* 0x0000000000017941 */ /* 0x000fea0003800000 */
.L_x_3756:
        /* <DEDUP_REMOVED lines=13> */
.L_x_3760:
        /* <DEDUP_REMOVED lines=12> */
.L_x_3763:
[----:B------:R-:W-:Y:S02]  /*2cbb0*/  IMAD.MOV.U32 R10, RZ, RZ, R160 ;  /* 0x000000ffff0a7224 */ /* 0x000fe400078e00a0 */
.L_x_3764:
[----:B------:R-:W-:Y:S05]  /*2cbc0*/  BSYNC B1 ;  /* 0x0000000000017941 */ /* 0x000fea0003800000 */
.L_x_3762:
        /* <DEDUP_REMOVED lines=16> */
.L_x_3768:
[----:B------:R-:W-:Y:S05]  /*2ccd0*/  BSYNC B2 ;  /* 0x0000000000027941 */ /* 0x000fea0003800000 */
.L_x_3767:
        /* <DEDUP_REMOVED lines=44> */
.L_x_3766:
[----:B------:R-:W-:Y:S05]  /*2cfa0*/  BSYNC B1 ;  /* 0x0000000000017941 */ /* 0x000fea0003800000 */
.L_x_3765:
        /* <DEDUP_REMOVED lines=10> */
.L_x_3761:
        /* <DEDUP_REMOVED lines=12> */
.L_x_3770:
[----:B------:R-:W-:Y:S02]  /*2d110*/  IMAD.MOV.U32 R133, RZ, RZ, R160 ;  /* 0x000000ffff857224 */ /* 0x000fe400078e00a0 */
.L_x_3771:
[----:B------:R-:W-:Y:S05]  /*2d120*/  BSYNC B1 ;  /* 0x0000000000017941 */ /* 0x000fea0003800000 */
.L_x_3769:
        /* <DEDUP_REMOVED lines=16> */
.L_x_3775:
[----:B------:R-:W-:Y:S05]  /*2d230*/  BSYNC B2 ;  /* 0x0000000000027941 */ /* 0x000fea0003800000 */
.L_x_3774:
        /* <DEDUP_REMOVED lines=44> */
.L_x_3773:
[----:B------:R-:W-:Y:S05]  /*2d500*/  BSYNC B1 ;  /* 0x0000000000017941 */ /* 0x000fea0003800000 */
.L_x_3772:
        /* <DEDUP_REMOVED lines=13> */
.L_x_3776:
        /* <DEDUP_REMOVED lines=12> */
.L_x_3779:
[----:B------:R-:W-:Y:S02]  /*2d6a0*/  IMAD.MOV.U32 R11, RZ, RZ, R160 ;  /* 0x000000ffff0b7224 */ /* 0x000fe400078e00a0 */
.L_x_3780:
[----:B------:R-:W-:Y:S05]  /*2d6b0*/  BSYNC B1 ;  /* 0x0000000000017941 */ /* 0x000fea0003800000 */
.L_x_3778:
        /* <DEDUP_REMOVED lines=16> */
.L_x_3784:
[----:B------:R-:W-:Y:S05]  /*2d7c0*/  BSYNC B2 ;  /* 0x0000000000027941 */ /* 0x000fea0003800000 */
.L_x_3783:
        /* <DEDUP_REMOVED lines=44> */
.L_x_3782:
[----:B------:R-:W-:Y:S05]  /*2da90*/  BSYNC B1 ;  /* 0x0000000000017941 */ /* 0x000fea0003800000 */
.L_x_3781:
        /* <DEDUP_REMOVED lines=10> */
.L_x_3777:
        /* <DEDUP_REMOVED lines=12> */
.L_x_3786:
[----:B------:R-:W-:Y:S02]  /*2dc00*/  IMAD.MOV.U32 R98, RZ, RZ, R160 ;  /* 0x000000ffff627224 */ /* 0x000fe400078e00a0 */
.L_x_3787:
[----:B------:R-:W-:Y:S05]  /*2dc10*/  BSYNC B1 ;  /* 0x0000000000017941 */ /* 0x000fea0003800000 */
.L_x_3785:
        /* <DEDUP_REMOVED lines=16> */
.L_x_3791:
[----:B------:R-:W-:Y:S05]  /*2dd20*/  BSYNC B2 ;  /* 0x0000000000027941 */ /* 0x000fea0003800000 */
.L_x_3790:
        /* <DEDUP_REMOVED lines=44> */
.L_x_3789:
[----:B------:R-:W-:Y:S05]  /*2dff0*/  BSYNC B1 ;  /* 0x0000000000017941 */ /* 0x000fea0003800000 */
.L_x_3788:
        /* <DEDUP_REMOVED lines=13> */
.L_x_3792:
        /* <DEDUP_REMOVED lines=12> */
.L_x_3795:
[----:B------:R-:W-:Y:S02]  /*2e190*/  IMAD.MOV.U32 R12, RZ, RZ, R160 ;  /* 0x000000ffff0c7224 */ /* 0x000fe400078e00a0 */
.L_x_3796:
[----:B------:R-:W-:Y:S05]  /*2e1a0*/  BSYNC B1 ;  /* 0x0000000000017941 */ /* 0x000fea0003800000 */
.L_x_3794:
        /* <DEDUP_REMOVED lines=16> */
.L_x_3800:
[----:B------:R-:W-:Y:S05]  /*2e2b0*/  BSYNC B2 ;  /* 0x0000000000027941 */ /* 0x000fea0003800000 */
.L_x_3799:
        /* <DEDUP_REMOVED lines=44> */
.L_x_3798:
[----:B------:R-:W-:Y:S05]  /*2e580*/  BSYNC B1 ;  /* 0x0000000000017941 */ /* 0x000fea0003800000 */
.L_x_3797:
        /* <DEDUP_REMOVED lines=10> */
.L_x_3793:
        /* <DEDUP_REMOVED lines=12> */
.L_x_3802:
[----:B------:R-:W-:Y:S02]  /*2e6f0*/  IMAD.MOV.U32 R98, RZ, RZ, R160 ;  /* 0x000000ffff627224 */ /* 0x000fe400078e00a0 */
.L_x_3803:
[----:B------:R-:W-:Y:S05]  /*2e700*/  BSYNC B1 ;  /* 0x0000000000017941 */ /* 0x000fea0003800000 */
.L_x_3801:
        /* <DEDUP_REMOVED lines=16> */
.L_x_3807:
[----:B------:R-:W-:Y:S05]  /*2e810*/  BSYNC B2 ;  /* 0x0000000000027941 */ /* 0x000fea0003800000 */
.L_x_3806:
        /* <DEDUP_REMOVED lines=44> */
.L_x_3805:
[----:B------:R-:W-:Y:S05]  /*2eae0*/  BSYNC B1 ;  /* 0x0000000000017941 */ /* 0x000fea0003800000 */
.L_x_3804:
        /* <DEDUP_REMOVED lines=14> */
.L_x_3808:
        /* <DEDUP_REMOVED lines=12> */
.L_x_3811:
[----:B------:R-:W-:Y:S02]  /*2ec90*/  IMAD.MOV.U32 R13, RZ, RZ, R160 ;  /* 0x000000ffff0d7224 */ /* 0x000fe400078e00a0 */
.L_x_3812:
[----:B------:R-:W-:Y:S05]  /*2eca0*/  BSYNC B1 ;  /* 0x0000000000017941 */ /* 0x000fea0003800000 */
.L_x_3810:
        /* <DEDUP_REMOVED lines=19> */
.L_x_3816:
[----:B------:R-:W-:Y:S05]  /*2ede0*/  BSYNC B2 ;  /* 0x0000000000027941 */ /* 0x000fea0003800000 */
.L_x_3815:
        /* <DEDUP_REMOVED lines=44> */
.L_x_3814:
[----:B------:R-:W-:Y:S05]  /*2f0b0*/  BSYNC B1 ;  /* 0x0000000000017941 */ /* 0x000fea0003800000 */
.L_x_3813:
        /* <DEDUP_REMOVED lines=10> */
.L_x_3809:
        /* <DEDUP_REMOVED lines=48> */
.L_x_3817:
        /* <DEDUP_REMOVED lines=19> */
.L_x_3819:
[----:B------:R-:W-:Y:S02]  /*2f590*/  IMAD.MOV.U32 R137, RZ, RZ, R160 ;  /* 0x000000ffff897224 */ /* 0x000fe400078e00a0 */
.L_x_3820:
[----:B------:R-:W-:Y:S05]  /*2f5a0*/  BSYNC B1 ;  /* 0x0000000000017941 */ /* 0x000fea0003800000 */
.L_x_3818:
        /* <DEDUP_REMOVED lines=16> */
.L_x_3824:
[----:B------:R-:W-:Y:S05]  /*2f6b0*/  BSYNC B2 ;  /* 0x0000000000027941 */ /* 0x000fea0003800000 */
.L_x_3823:
        /* <DEDUP_REMOVED lines=44> */
.L_x_3822:
[----:B------:R-:W-:Y:S05]  /*2f980*/  BSYNC B1 ;  /* 0x0000000000017941 */ /* 0x000fea0003800000 */
.L_x_3821:
        /* <DEDUP_REMOVED lines=16> */
.L_x_3825:
        /* <DEDUP_REMOVED lines=12> */
.L_x_3828:
[----:B------:R-:W-:Y:S02]  /*2fb50*/  IMAD.MOV.U32 R6, RZ, RZ, R160 ;  /* 0x000000ffff067224 */ /* 0x000fe400078e00a0 */
.L_x_3829:
[----:B------:R-:W-:Y:S05]  /*2fb60*/  BSYNC B1 ;  /* 0x0000000000017941 */ /* 0x000fea0003800000 */
.L_x_3827:
        /* <DEDUP_REMOVED lines=16> */
.L_x_3833:
[----:B------:R-:W-:Y:S05]  /*2fc70*/  BSYNC B2 ;  /* 0x0000000000027941 */ /* 0x000fea0003800000 */
.L_x_3832:
        /* <DEDUP_REMOVED lines=44> */
.L_x_3831:
[----:B------:R-:W-:Y:S05]  /*2ff40*/  BSYNC B1 ;  /* 0x0000000000017941 */ /* 0x000fea0003800000 */
.L_x_3830:
        /* <DEDUP_REMOVED lines=10> */
.L_x_3826:
        /* <DEDUP_REMOVED lines=12> */
.L_x_3835:
[----:B------:R-:W-:Y:S02]  /*300b0*/  IMAD.MOV.U32 R142, RZ, RZ, R160 ;  /* 0x000000ffff8e7224 */ /* 0x000fe400078e00a0 */
.L_x_3836:
[----:B------:R-:W-:Y:S05]  /*300c0*/  BSYNC B1 ;  /* 0x0000000000017941 */ /* 0x000fea0003800000 */
.L_x_3834:
        /* <DEDUP_REMOVED lines=16> */
.L_x_3840:
[----:B------:R-:W-:Y:S05]  /*301d0*/  BSYNC B2 ;  /* 0x0000000000027941 */ /* 0x000fea0003800000 */
.L_x_3839:
        /* <DEDUP_REMOVED lines=44> */
.L_x_3838:
[----:B------:R-:W-:Y:S05]  /*304a0*/  BSYNC B1 ;  /* 0x0000000000017941 */ /* 0x000fea0003800000 */
.L_x_3837:
        /* <DEDUP_REMOVED lines=15> */
.L_x_3841:
        /* <DEDUP_REMOVED lines=12> */
.L_x_3844:
[----:B------:R-:W-:Y:S02]  /*30660*/  IMAD.MOV.U32 R7, RZ, RZ, R160 ;  /* 0x000000ffff077224 */ /* 0x000fe400078e00a0 */
.L_x_3845:
[----:B------:R-:W-:Y:S05]  /*30670*/  BSYNC B1 ;  /* 0x0000000000017941 */ /* 0x000fea0003800000 */
.L_x_3843:
        /* <DEDUP_REMOVED lines=16> */
.L_x_3849:
[----:B------:R-:W-:Y:S05]  /*30780*/  BSYNC B2 ;  /* 0x0000000000027941 */ /* 0x000fea0003800000 */
.L_x_3848:
        /* <DEDUP_REMOVED lines=44> */
.L_x_3847:
[----:B------:R-:W-:Y:S05]  /*30a50*/  BSYNC B1 ;  /* 0x0000000000017941 */ /* 0x000fea0003800000 */
.L_x_3846:
        /* <DEDUP_REMOVED lines=10> */
.L_x_3842:
        /* <DEDUP_REMOVED lines=12> */
.L_x_3851:
[----:B------:R-:W-:Y:S02]  /*30bc0*/  IMAD.MOV.U32 R96, RZ, RZ, R160 ;  /* 0x000000ffff607224 */ /* 0x000fe400078e00a0 */
.L_x_3852:
[----:B------:R-:W-:Y:S05]  /*30bd0*/  BSYNC B1 ;  /* 0x0000000000017941 */ /* 0x000fea0003800000 */
.L_x_3850:
        /* <DEDUP_REMOVED lines=16> */
.L_x_3856:
[----:B------:R-:W-:Y:S05]  /*30ce0*/  BSYNC B2 ;  /* 0x0000000000027941 */ /* 0x000fea0003800000 */
.L_x_3855:
        /* <DEDUP_REMOVED lines=44> */
.L_x_3854:
[----:B------:R-:W-:Y:S05]  /*30fb0*/  BSYNC B1 ;  /* 0x0000000000017941 */ /* 0x000fea0003800000 */
.L_x_3853:
        /* <DEDUP_REMOVED lines=15> */
.L_x_3857:
        /* <DEDUP_REMOVED lines=12> */
.L_x_3860:
[----:B------:R-:W-:Y:S02]  /*31170*/  IMAD.MOV.U32 R8, RZ, RZ, R160 ;  /* 0x000000ffff087224 */ /* 0x000fe400078e00a0 */
.L_x_3861:
[----:B------:R-:W-:Y:S05]  /*31180*/  BSYNC B1 ;  /* 0x0000000000017941 */ /* 0x000fea0003800000 */
.L_x_3859:
        /* <DEDUP_REMOVED lines=16> */
.L_x_3865:
[----:B------:R-:W-:Y:S05]  /*31290*/  BSYNC B2 ;  /* 0x0000000000027941 */ /* 0x000fea0003800000 */
.L_x_3864:
        /* <DEDUP_REMOVED lines=44> */
.L_x_3863:
[----:B------:R-:W-:Y:S05]  /*31560*/  BSYNC B1 ;  /* 0x0000000000017941 */ /* 0x000fea0003800000 */
.L_x_3862:
        /* <DEDUP_REMOVED lines=10> */
.L_x_3858:
        /* <DEDUP_REMOVED lines=12> */
.L_x_3867:
[----:B------:R-:W-:Y:S02]  /*316d0*/  IMAD.MOV.U32 R96, RZ, RZ, R160 ;  /* 0x000000ffff607224 */ /* 0x000fe400078e00a0 */
.L_x_3868:
[----:B------:R-:W-:Y:S05]  /*316e0*/  BSYNC B1 ;  /* 0x0000000000017941 */ /* 0x000fea0003800000 */
.L_x_3866:
        /* <DEDUP_REMOVED lines=16> */
.L_x_3872:
[----:B------:R-:W-:Y:S05]  /*317f0*/  BSYNC B2 ;  /* 0x0000000000027941 */ /* 0x000fea0003800000 */
.L_x_3871:
        /* <DEDUP_REMOVED lines=44> */
.L_x_3870:
[----:B------:R-:W-:Y:S05]  /*31ac0*/  BSYNC B1 ;  /* 0x0000000000017941 */ /* 0x000fea0003800000 */
.L_x_3869:
        /* <DEDUP_REMOVED lines=13> */
.L_x_3873:
        /* <DEDUP_REMOVED lines=12> */
.L_x_3876:
[----:B------:R-:W-:Y:S02]  /*31c60*/  IMAD.MOV.U32 R9, RZ, RZ, R160 ;  /* 0x000000ffff097224 */ /* 0x000fe400078e00a0 */
.L_x_3877:
[----:B------:R-:W-:Y:S05]  /*31c70*/  BSYNC B1 ;  /* 0x0000000000017941 */ /* 0x000fea0003800000 */
.L_x_3875:
        /* <DEDUP_REMOVED lines=16> */
.L_x_3881:
[----:B------:R-:W-:Y:S05]  /*31d80*/  BSYNC B2 ;  /* 0x0000000000027941 */ /* 0x000fea0003800000 */
.L_x_3880:
        /* <DEDUP_REMOVED lines=44> */
.L_x_3879:
[----:B------:R-:W-:Y:S05]  /*32050*/  BSYNC B1 ;  /* 0x0000000000017941 */ /* 0x000fea0003800000 */
.L_x_3878:
        /* <DEDUP_REMOVED lines=10> */
.L_x_3874:
        /* <DEDUP_REMOVED lines=12> */
.L_x_3883:
[----:B------:R-:W-:Y:S02]  /*321c0*/  IMAD.MOV.U32 R141, RZ, RZ, R160 ;  /* 0x000000ffff8d7224 */ /* 0x000fe400078e00a0 */
.L_x_3884:
[----:B------:R-:W-:Y:S05]  /*321d0*/  BSYNC B1 ;  /* 0x0000000000017941 */ /* 0x000fea0003800000 */
.L_x_3882:
        /* <DEDUP_REMOVED lines=16> */
.L_x_3888:
[----:B------:R-:W-:Y:S05]  /*322e0*/  BSYNC B2 ;  /* 0x0000000000027941 */ /* 0x000fea0003800000 */
.L_x_3887:
        /* <DEDUP_REMOVED lines=44> */
.L_x_3886:
[----:B------:R-:W-:Y:S05]  /*325b0*/  BSYNC B1 ;  /* 0x0000000000017941 */ /* 0x000fea0003800000 */
.L_x_3885:
        /* <DEDUP_REMOVED lines=13> */
.L_x_3889:
        /* <DEDUP_REMOVED lines=12> */
.L_x_3892:
[----:B------:R-:W-:Y:S02]  /*32750*/  IMAD.MOV.U32 R10, RZ, RZ, R160 ;  /* 0x000000ffff0a7224 */ /* 0x000fe400078e00a0 */
.L_x_3893:
[----:B------:R-:W-:Y:S05]  /*32760*/  BSYNC B1 ;  /* 0x0000000000017941 */ /* 0x000fea0003800000 */
.L_x_3891:
        /* <DEDUP_REMOVED lines=16> */
.L_x_3897:
[----:B------:R-:W-:Y:S05]  /*32870*/  BSYNC B2 ;  /* 0x0000000000027941 */ /* 0x000fea0003800000 */
.L_x_3896:
        /* <DEDUP_REMOVED lines=44> */
.L_x_3895:
[----:B------:R-:W-:Y:S05]  /*32b40*/  BSYNC B1 ;  /* 0x0000000000017941 */ /* 0x000fea0003800000 */
.L_x_3894:
        /* <DEDUP_REMOVED lines=10> */
.L_x_3890:
        /* <DEDUP_REMOVED lines=12> */
.L_x_3899:
[----:B------:R-:W-:Y:S02]  /*32cb0*/  IMAD.MOV.U32 R144, RZ, RZ, R160 ;  /* 0x000000ffff907224 */ /* 0x000fe400078e00a0 */
.L_x_3900:
[----:B------:R-:W-:Y:S05]  /*32cc0*/  BSYNC B1 ;  /* 0x0000000000017941 */ /* 0x000fea0003800000 */
.L_x_3898:
        /* <DEDUP_REMOVED lines=16> */
.L_x_3904:
[----:B------:R-:W-:Y:S05]  /*32dd0*/  BSYNC B2 ;  /* 0x0000000000027941 */ /* 0x000fea0003800000 */
.L_x_3903:
        /* <DEDUP_REMOVED lines=44> */
.L_x_3902:
[----:B------:R-:W-:Y:S05]  /*330a0*/  BSYNC B1 ;  /* 0x0000000000017941 */ /* 0x000fea0003800000 */
.L_x_3901:
        /* <DEDUP_REMOVED lines=13> */
.L_x_3905:
        /* <DEDUP_REMOVED lines=12> */
.L_x_3908:
[----:B------:R-:W-:Y:S02]  /*33240*/  IMAD.MOV.U32 R11, RZ, RZ, R160 ;  /* 0x000000ffff0b7224 */ /* 0x000fe400078e00a0 */
.L_x_3909:
[----:B------:R-:W-:Y:S05]  /*33250*/  BSYNC B1 ;  /* 0x0000000000017941 */ /* 0x000fea0003800000 */
.L_x_3907:
        /* <DEDUP_REMOVED lines=16> */
.L_x_3913:
[----:B------:R-:W-:Y:S05]  /*33360*/  BSYNC B2 ;  /* 0x0000000000027941 */ /* 0x000fea0003800000 */
.L_x_3912:
        /* <DEDUP_REMOVED lines=44> */
.L_x_3911:
[----:B------:R-:W-:Y:S05]  /*33630*/  BSYNC B1 ;  /* 0x0000000000017941 */ /* 0x000fea0003800000 */
.L_x_3910:
        /* <DEDUP_REMOVED lines=10> */
.L_x_3906:
        /* <DEDUP_REMOVED lines=12> */
.L_x_3915:
[----:B------:R-:W-:Y:S02]  /*337a0*/  IMAD.MOV.U32 R98, RZ, RZ, R160 ;  /* 0x000000ffff627224 */ /* 0x000fe400078e00a0 */
.L_x_3916:
[----:B------:R-:W-:Y:S05]  /*337b0*/  BSYNC B1 ;  /* 0x0000000000017941 */ /* 0x000fea0003800000 */
.L_x_3914:
        /* <DEDUP_REMOVED lines=16> */
.L_x_3920:
[----:B------:R-:W-:Y:S05]  /*338c0*/  BSYNC B2 ;  /* 0x0000000000027941 */ /* 0x000fea0003800000 */
.L_x_3919:
        /* <DEDUP_REMOVED lines=44> */
.L_x_3918:
[----:B------:R-:W-:Y:S05]  /*33b90*/  BSYNC B1 ;  /* 0x0000000000017941 */ /* 0x000fea0003800000 */
.L_x_3917:
        /* <DEDUP_REMOVED lines=13> */
.L_x_3921:
        /* <DEDUP_REMOVED lines=12> */
.L_x_3924:
[----:B------:R-:W-:Y:S02]  /*33d30*/  IMAD.MOV.U32 R12, RZ, RZ, R160 ;  /* 0x000000ffff0c7224 */ /* 0x000fe400078e00a0 */
.L_x_3925:
[----:B------:R-:W-:Y:S05]  /*33d40*/  BSYNC B1 ;  /* 0x0000000000017941 */ /* 0x000fea0003800000 */
.L_x_3923:
        /* <DEDUP_REMOVED lines=16> */
.L_x_3929:
[----:B------:R-:W-:Y:S05]  /*33e50*/  BSYNC B2 ;  /* 0x0000000000027941 */ /* 0x000fea0003800000 */
.L_x_3928:
        /* <DEDUP_REMOVED lines=44> */
.L_x_3927:
[----:B------:R-:W-:Y:S05]  /*34120*/  BSYNC B1 ;  /* 0x0000000000017941 */ /* 0x000fea0003800000 */
.L_x_3926:
        /* <DEDUP_REMOVED lines=10> */
.L_x_3922:
        /* <DEDUP_REMOVED lines=12> */
.L_x_3931:
[----:B------:R-:W-:Y:S02]  /*34290*/  IMAD.MOV.U32 R98, RZ, RZ, R160 ;  /* 0x000000ffff627224 */ /* 0x000fe400078e00a0 */
.L_x_3932:
[----:B------:R-:W-:Y:S05]  /*342a0*/  BSYNC B1 ;  /* 0x0000000000017941 */ /* 0x000fea0003800000 */
.L_x_3930:
        /* <DEDUP_REMOVED lines=16> */
.L_x_3936:
[----:B------:R-:W-:Y:S05]  /*343b0*/  BSYNC B2 ;  /* 0x0000000000027941 */ /* 0x000fea0003800000 */
.L_x_3935:
        /* <DEDUP_REMOVED lines=44> */
.L_x_3934:
[----:B------:R-:W-:Y:S05]  /*34680*/  BSYNC B1 ;  /* 0x0000000000017941 */ /* 0x000fea0003800000 */
.L_x_3933:
        /* <DEDUP_REMOVED lines=14> */
.L_x_3937:
        /* <DEDUP_REMOVED lines=12> */
.L_x_3940:
[----:B------:R-:W-:Y:S02]  /*34830*/  IMAD.MOV.U32 R13, RZ, RZ, R160 ;  /* 0x000000ffff0d7224 */ /* 0x000fe400078e00a0 */
.L_x_3941:
[----:B------:R-:W-:Y:S05]  /*34840*/  BSYNC B1 ;  /* 0x0000000000017941 */ /* 0x000fea0003800000 */
.L_x_3939:
        /* <DEDUP_REMOVED lines=19> */
.L_x_3945:
[----:B------:R-:W-:Y:S05]  /*34980*/  BSYNC B2 ;  /* 0x0000000000027941 */ /* 0x000fea0003800000 */
.L_x_3944:
        /* <DEDUP_REMOVED lines=44> */
.L_x_3943:
[----:B------:R-:W-:Y:S05]  /*34c50*/  BSYNC B1 ;  /* 0x0000000000017941 */ /* 0x000fea0003800000 */
.L_x_3942:
        /* <DEDUP_REMOVED lines=10> */
.L_x_3938:
        /* <DEDUP_REMOVED lines=11> */
[----:B------:R-:W-:Y:S01]  /*34db0*/  SEL R97, RZ, 0x100, P3 ;  /* 0x00000100ff617807 */ /* 0x000fe20001800000 */
[----:B------:R-:W-:Y:S01]  /*34dc0*/  IMAD.WIDE.U32 R146, R146, 0x1000000, RZ ;  /* 0x0100000092927825 */ /* 0x000fe200078e00ff */
[----:B------:R-:W-:Y:S02]  /*34dd0*/  LOP3.LUT P4, RZ, R5, 0x4, RZ, 0xc0, !PT ;  /* 0x0000000405ff7812 */ /* 0x000fe4000788c0ff */
[----:B------:R-:W-:Y:S02]  /*34de0*/  LOP3.LUT R145, R97, R145, R96, 0xfe, !PT ;  /* 0x0000009161917212 */ /* 0x000fe400078efe60 */
[----:B------:R-:W-:-:S02]  /*34df0*/  SEL R96, RZ, 0x1, P2 ;  /* 0x00000001ff607807 */ /* 0x000fc40001000000 */
[----:B------:R-:W-:Y:S02]  /*34e00*/  LOP3.LUT P3, RZ, R5, 0x2, RZ, 0xc0, !PT ;  /* 0x0000000205ff7812 */ /* 0x000fe4000786c0ff */
[----:B------:R-:W-:Y:S02]  /*34e10*/  LOP3.LUT R145, R147, R145, R96, 0xfe, !PT ;  /* 0x0000009193917212 */ /* 0x000fe400078efe60 */
[----:B------:R-:W-:Y:S02]  /*34e20*/  SEL R98, RZ, 0x1, P3 ;  /* 0x00000001ff627807 */ /* 0x000fe40001800000 */
[----:B------:R-:W-:-:S03]  /*34e30*/  SEL R96, RZ, 0x1, P4 ;  /* 0x00000001ff607807 */ /* 0x000fc60002000000 */
[----:B------:R-:W-:-:S04]  /*34e40*/  IMAD.WIDE.U32 R98, R98, 0x10000, RZ ;  /* 0x0001000062627825 */ /* 0x000fc800078e00ff */
[----:B------:R-:W-:-:S05]  /*34e50*/  IMAD.WIDE.U32 R96, R96, 0x100, RZ ;  /* 0x0000010060607825 */ /* 0x000fca00078e00ff */
[----:B------:R-:W-:Y:S02]  /*34e60*/  LOP3.LUT R146, R96, R146, R98, 0xfe, !PT ;  /* 0x0000009260927212 */ /* 0x000fe400078efe62 */
[----:B------:R-:W-:Y:S02]  /*34e70*/  SEL R96, RZ, 0x1, P5 ;  /* 0x00000001ff607807 */ /* 0x000fe40002800000 */
[----:B------:R-:W-:Y:S01]  /*34e80*/  LOP3.LUT R97, R97, R145, R99, 0xfe, !PT ;  /* 0x0000009161617212 */ /* 0x000fe200078efe63 */
[----:B------:R-:W-:Y:S01]  /*34e90*/  IMAD.WIDE.U32 R98, R136, R251, c[0x0][0x190] ;  /* 0x0000640088627625 */ /* 0x000fe200078e00fb */
[----:B------:R-:W-:Y:S02]  /*34ea0*/  LOP3.LUT R96, R146, R96, RZ, 0xfc, !PT ;  /* 0x0000006092607212 */ /* 0x000fe400078efcff */
[----:B------:R-:W-:-:S03]  /*34eb0*/  IADD3 R145, R148, 0x120, RZ ;  /* 0x0000012094917810 */ /* 0x000fc60007ffe0ff */
        /* <DEDUP_REMOVED lines=21> */
.L_x_3946:
        /* <DEDUP_REMOVED lines=18> */
.L_x_3948:
[----:B------:R-:W-:Y:S02]  /*35130*/  IMAD.MOV.U32 R152, RZ, RZ, R160 ;  /* 0x000000ffff987224 */ /* 0x000fe400078e00a0 */
.L_x_3949:
[----:B------:R-:W-:Y:S05]  /*35140*/  BSYNC B1 ;  /* 0x0000000000017941 */ /* 0x000fea0003800000 */
.L_x_3947:
        /* <DEDUP_REMOVED lines=16> */
.L_x_3953:
[----:B------:R-:W-:Y:S05]  /*35250*/  BSYNC B2 ;  /* 0x0000000000027941 */ /* 0x000fea0003800000 */
.L_x_3952:
        /* <DEDUP_REMOVED lines=44> */
.L_x_3951:
[----:B------:R-:W-:Y:S05]  /*35520*/  BSYNC B1 ;  /* 0x0000000000017941 */ /* 0x000fea0003800000 */
.L_x_3950:
        /* <DEDUP_REMOVED lines=16> */
.L_x_3954:
        /* <DEDUP_REMOVED lines=12> */
.L_x_3957:
[----:B------:R-:W-:Y:S02]  /*356f0*/  IMAD.MOV.U32 R6, RZ, RZ, R160 ;  /* 0x000000ffff067224 */ /* 0x000fe400078e00a0 */
.L_x_3958:
[----:B------:R-:W-:Y:S05]  /*35700*/  BSYNC B1 ;  /* 0x0000000000017941 */ /* 0x000fea0003800000 */
.L_x_3956:
        /* <DEDUP_REMOVED lines=16> */
.L_x_3962:
[----:B------:R-:W-:Y:S05]  /*35810*/  BSYNC B2 ;  /* 0x0000000000027941 */ /* 0x000fea0003800000 */
.L_x_3961:
        /* <DEDUP_REMOVED lines=44> */
.L_x_3960:
[----:B------:R-:W-:Y:S05]  /*35ae0*/  BSYNC B1 ;  /* 0x0000000000017941 */ /* 0x000fea0003800000 */
.L_x_3959:
        /* <DEDUP_REMOVED lines=10> */
.L_x_3955:
        /* <DEDUP_REMOVED lines=12> */
.L_x_3964:
[----:B------:R-:W-:Y:S02]  /*35c50*/  IMAD.MOV.U32 R147, RZ, RZ, R160 ;  /* 0x000000ffff937224 */ /* 0x000fe400078e00a0 */
.L_x_3965:
[----:B------:R-:W-:Y:S05]  /*35c60*/  BSYNC B1 ;  /* 0x0000000000017941 */ /* 0x000fea0003800000 */
.L_x_3963:
        /* <DEDUP_REMOVED lines=16> */
.L_x_3969:
[----:B------:R-:W-:Y:S05]  /*35d70*/  BSYNC B2 ;  /* 0x0000000000027941 */ /* 0x000fea0003800000 */
.L_x_3968:
        /* <DEDUP_REMOVED lines=44> */
.L_x_3967:
[----:B------:R-:W-:Y:S05]  /*36040*/  BSYNC B1 ;  /* 0x0000000000017941 */ /* 0x000fea0003800000 */
.L_x_3966:
        /* <DEDUP_REMOVED lines=15> */
.L_x_3970:
        /* <DEDUP_REMOVED lines=12> */
.L_x_3973:
[----:B------:R-:W-:Y:S02]  /*36200*/  IMAD.MOV.U32 R7, RZ, RZ, R160 ;  /* 0x000000ffff077224 */ /* 0x000fe400078e00a0 */
.L_x_3974:
[----:B------:R-:W-:Y:S05]  /*36210*/  BSYNC B1 ;  /* 0x0000000000017941 */ /* 0x000fea0003800000 */
.L_x_3972:
        /* <DEDUP_REMOVED lines=16> */
.L_x_3978:
[----:B------:R-:W-:Y:S05]  /*36320*/  BSYNC B2 ;  /* 0x0000000000027941 */ /* 0x000fea0003800000 */
.L_x_3977:
        /* <DEDUP_REMOVED lines=44> */
.L_x_3976:
[----:B------:R-:W-:Y:S05]  /*365f0*/  BSYNC B1 ;  /* 0x0000000000017941 */ /* 0x000fea0003800000 */
.L_x_3975:
        /* <DEDUP_REMOVED lines=10> */
.L_x_3971:
        /* <DEDUP_REMOVED lines=12> */
.L_x_3980:
[----:B------:R-:W-:Y:S02]  /*36760*/  IMAD.MOV.U32 R96, RZ, RZ, R160 ;  /* 0x000000ffff607224 */ /* 0x000fe400078e00a0 */
.L_x_3981:
[----:B------:R-:W-:Y:S05]  /*36770*/  BSYNC B1 ;  /* 0x0000000000017941 */ /* 0x000fea0003800000 */
.L_x_3979:
        /* <DEDUP_REMOVED lines=16> */
.L_x_3985:
[----:B------:R-:W-:Y:S05]  /*36880*/  BSYNC B2 ;  /* 0x0000000000027941 */ /* 0x000fea0003800000 */
.L_x_3984:
        /* <DEDUP_REMOVED lines=44> */
.L_x_3983:
[----:B------:R-:W-:Y:S05]  /*36b50*/  BSYNC B1 ;  /* 0x0000000000017941 */ /* 0x000fea0003800000 */
.L_x_3982:
        /* <DEDUP_REMOVED lines=15> */
.L_x_3986:
        /* <DEDUP_REMOVED lines=12> */
.L_x_3989:
[----:B------:R-:W-:Y:S02]  /*36d10*/  IMAD.MOV.U32 R8, RZ, RZ, R160 ;  /* 0x000000ffff087224 */ /* 0x000fe400078e00a0 */
.L_x_3990:
[----:B------:R-:W-:Y:S05]  /*36d20*/  BSYNC B1 ;  /* 0x0000000000017941 */ /* 0x000fea0003800000 */
.L_x_3988:
        /* <DEDUP_REMOVED lines=16> */
.L_x_3994:
[----:B------:R-:W-:Y:S05]  /*36e30*/  BSYNC B2 ;  /* 0x0000000000027941 */ /* 0x000fea0003800000 */
.L_x_3993:
        /* <DEDUP_REMOVED lines=44> */
.L_x_3992:
[----:B------:R-:W-:Y:S05]  /*37100*/  BSYNC B1 ;  /* 0x0000000000017941 */ /* 0x000fea0003800000 */
.L_x_3991:
        /* <DEDUP_REMOVED lines=10> */
.L_x_3987:
        /* <DEDUP_REMOVED lines=12> */
.L_x_3996:
[----:B------:R-:W-:Y:S02]  /*37270*/  IMAD.MOV.U32 R96, RZ, RZ, R160 ;  /* 0x000000ffff607224 */ /* 0x000fe400078e00a0 */
.L_x_3997:
[----:B------:R-:W-:Y:S05]  /*37280*/  BSYNC B1 ;  /* 0x0000000000017941 */ /* 0x000fea0003800000 */
.L_x_3995:
        /* <DEDUP_REMOVED lines=16> */
.L_x_4001:
[----:B------:R-:W-:Y:S05]  /*37390*/  BSYNC B2 ;  /* 0x0000000000027941 */ /* 0x000fea0003800000 */
.L_x_4000:
        /* <DEDUP_REMOVED lines=12> */
[----:B------:R-:W-:Y:S01]  /*37460*/  LOP3.LUT R48, R151, UR11, R154, 0x96, !PT ;  /* 0x0000000b97307c12 */ /* 0x000fe2000f8e969a */
[----:B------:R-:W-:-:S04]  /*37470*/  IMAD.WIDE.U32 R154, R155, -0x326172a9, RZ ;  /* 0xcd9e8d579b9a7825 */ /* 0x000fc800078e00ff */
[----:B------:R-:W-:-:S05]  /*37480*/  IMAD.WIDE.U32 R48, R48, -0x2daee0ad, RZ ;  /* 0xd2511f5330307825 */ /* 0x000fca00078e00ff */
[----:B------:R-:W-:Y:S02]  /*37490*/  LOP3.LUT R151, R49, UR14, R152, 0x96, !PT ;  /* 0x0000000e31977c12 */ /* 0x000fe4000f8e9698 */
[----:B------:R-:W-:-:S03]  /*374a0*/  LOP3.LUT R152, R155, UR13, R150, 0x96, !PT ;  /* 0x0000000d9b987c12 */ /* 0x000fc6000f8e9696 */
[----:B------:R-:W-:-:S04]  /*374b0*/  IMAD.WIDE.U32 R150, R151, -0x326172a9, RZ ;  /* 0xcd9e8d5797967825 */ /* 0x000fc800078e00ff */
[----:B------:R-:W-:-:S05]  /*374c0*/  IMAD.WIDE.U32 R152, R152, -0x2daee0ad, RZ ;  /* 0xd2511f5398987825 */ /* 0x000fca00078e00ff */
[----:B------:R-:W-:Y:S02]  /*374d0*/  LOP3.LUT R153, R153, UR16, R48, 0x96, !PT ;  /* 0x0000001099997c12 */ /* 0x000fe4000f8e9630 */
        /* <DEDUP_REMOVED lines=24> */
.L_x_3999:
[----:B------:R-:W-:Y:S05]  /*37660*/  BSYNC B1 ;  /* 0x0000000000017941 */ /* 0x000fea0003800000 */
.L_x_3998:
        /* <DEDUP_REMOVED lines=13> */
.L_x_4002:
        /* <DEDUP_REMOVED lines=12> */
.L_x_4005:
[----:B------:R-:W-:Y:S02]  /*37800*/  IMAD.MOV.U32 R9, RZ, RZ, R160 ;  /* 0x000000ffff097224 */ /* 0x000fe400078e00a0 */
.L_x_4006:
[----:B------:R-:W-:Y:S05]  /*37810*/  BSYNC B1 ;  /* 0x0000000000017941 */ /* 0x000fea0003800000 */
.L_x_4004:
        /* <DEDUP_REMOVED lines=16> */
.L_x_4010:
[----:B------:R-:W-:Y:S05]  /*37920*/  BSYNC B2 ;  /* 0x0000000000027941 */ /* 0x000fea0003800000 */
.L_x_4009:
        /* <DEDUP_REMOVED lines=44> */
.L_x_4008:
[----:B------:R-:W-:Y:S05]  /*37bf0*/  BSYNC B1 ;  /* 0x0000000000017941 */ /* 0x000fea0003800000 */
.L_x_4007:
        /* <DEDUP_REMOVED lines=10> */
.L_x_4003:
        /* <DEDUP_REMOVED lines=12> */
.L_x_4012:
[----:B------:R-:W-:Y:S02]  /*37d60*/  IMAD.MOV.U32 R154, RZ, RZ, R160 ;  /* 0x000000ffff9a7224 */ /* 0x000fe400078e00a0 */
.L_x_4013:
[----:B------:R-:W-:Y:S05]  /*37d70*/  BSYNC B1 ;  /* 0x0000000000017941 */ /* 0x000fea0003800000 */
.L_x_4011:
        /* <DEDUP_REMOVED lines=16> */
.L_x_4017:
[----:B------:R-:W-:Y:S05]  /*37e80*/  BSYNC B2 ;  /* 0x0000000000027941 */ /* 0x000fea0003800000 */
.L_x_4016:
        /* <DEDUP_REMOVED lines=44> */
.L_x_4015:
[----:B------:R-:W-:Y:S05]  /*38150*/  BSYNC B1 ;  /* 0x0000000000017941 */ /* 0x000fea0003800000 */
.L_x_4014:
        /* <DEDUP_REMOVED lines=13> */
.L_x_4018:
        /* <DEDUP_REMOVED lines=12> */
.L_x_4021:
[----:B------:R-:W-:Y:S02]  /*382f0*/  IMAD.MOV.U32 R10, RZ, RZ, R160 ;  /* 0x000000ffff0a7224 */ /* 0x000fe400078e00a0 */
.L_x_4022:
[----:B------:R-:W-:Y:S05]  /*38300*/  BSYNC B1 ;  /* 0x0000000000017941 */ /* 0x000fea0003800000 */
.L_x_4020:
        /* <DEDUP_REMOVED lines=16> */
.L_x_4026:
[----:B------:R-:W-:Y:S05]  /*38410*/  BSYNC B2 ;  /* 0x0000000000027941 */ /* 0x000fea0003800000 */
.L_x_4025:
        /* <DEDUP_REMOVED lines=44> */
.L_x_4024:
[----:B------:R-:W-:Y:S05]  /*386e0*/  BSYNC B1 ;  /* 0x0000000000017941 */ /* 0x000fea0003800000 */
.L_x_4023:
        /* <DEDUP_REMOVED lines=10> */
.L_x_4019:
        /* <DEDUP_REMOVED lines=12> */
.L_x_4028:
[----:B------:R-:W-:Y:S02]  /*38850*/  IMAD.MOV.U32 R153, RZ, RZ, R160 ;  /* 0x000000ffff997224 */ /* 0x000fe400078e00a0 */
.L_x_4029:
[----:B------:R-:W-:Y:S05]  /*38860*/  BSYNC B1 ;  /* 0x0000000000017941 */ /* 0x000fea0003800000 */
.L_x_4027:
        /* <DEDUP_REMOVED lines=16> */
.L_x_4033:
[----:B------:R-:W-:Y:S05]  /*38970*/  BSYNC B2 ;  /* 0x0000000000027941 */ /* 0x000fea0003800000 */
.L_x_4032:
        /* <DEDUP_REMOVED lines=11> */
[----:B------:R-:W-:-:S04]  /*38a30*/  IMAD.WIDE.U32 R48, R49, -0x326172a9, RZ ;  /* 0xcd9e8d5731307825 */ /* 0x000fc800078e00ff */
[----:B------:R-:W-:Y:S01]  /*38a40*/  IMAD.WIDE.U32 R154, R154, -0x326172a9, RZ ;  /* 0xcd9e8d579a9a7825 */ /* 0x000fe200078e00ff */
[----:B------:R-:W-:-:S05]  /*38a50*/  LOP3.LUT R96, R49, UR11, R96, 0x96, !PT ;  /* 0x0000000b31607c12 */ /* 0x000fca000f8e9660 */
        /* <DEDUP_REMOVED lines=30> */
.L_x_4031:
[----:B------:R-:W-:Y:S05]  /*38c40*/  BSYNC B1 ;  /* 0x0000000000017941 */ /* 0x000fea0003800000 */
.L_x_4030:
        /* <DEDUP_REMOVED lines=13> */
.L_x_4034:
        /* <DEDUP_REMOVED lines=12> */
.L_x_4037:
[----:B------:R-:W-:Y:S02]  /*38de0*/  IMAD.MOV.U32 R11, RZ, RZ, R160 ;  /* 0x000000ffff0b7224 */ /* 0x000fe400078e00a0 */
.L_x_4038:
[----:B------:R-:W-:Y:S05]  /*38df0*/  BSYNC B1 ;  /* 0x0000000000017941 */ /* 0x000fea0003800000 */
.L_x_4036:
        /* <DEDUP_REMOVED lines=16> */
.L_x_4042:
[----:B------:R-:W-:Y:S05]  /*38f00*/  BSYNC B2 ;  /* 0x0000000000027941 */ /* 0x000fea0003800000 */
.L_x_4041:
        /* <DEDUP_REMOVED lines=44> */
.L_x_4040:
[----:B------:R-:W-:Y:S05]  /*391d0*/  BSYNC B1 ;  /* 0x0000000000017941 */ /* 0x000fea0003800000 */
.L_x_4039:
        /* <DEDUP_REMOVED lines=10> */
.L_x_4035:
        /* <DEDUP_REMOVED lines=12> */
.L_x_4044:
[----:B------:R-:W-:Y:S02]  /*39340*/  IMAD.MOV.U32 R98, RZ, RZ, R160 ;  /* 0x000000ffff627224 */ /* 0x000fe400078e00a0 */
.L_x_4045:
[----:B------:R-:W-:Y:S05]  /*39350*/  BSYNC B1 ;  /* 0x0000000000017941 */ /* 0x000fea0003800000 */
.L_x_4043:
        /* <DEDUP_REMOVED lines=16> */
.L_x_4049:
[----:B------:R-:W-:Y:S05]  /*39460*/  BSYNC B2 ;  /* 0x0000000000027941 */ /* 0x000fea0003800000 */
.L_x_4048:
        /* <DEDUP_REMOVED lines=44> */
.L_x_4047:
[----:B------:R-:W-:Y:S05]  /*39730*/  BSYNC B1 ;  /* 0x0000000000017941 */ /* 0x000fea0003800000 */
.L_x_4046:
        /* <DEDUP_REMOVED lines=13> */
.L_x_4050:
        /* <DEDUP_REMOVED lines=12> */
.L_x_4053:
[----:B------:R-:W-:Y:S02]  /*398d0*/  IMAD.MOV.U32 R12, RZ, RZ, R160 ;  /* 0x000000ffff0c7224 */ /* 0x000fe400078e00a0 */
.L_x_4054:
[----:B------:R-:W-:Y:S05]  /*398e0*/  BSYNC B1 ;  /* 0x0000000000017941 */ /* 0x000fea0003800000 */
.L_x_4052:
        /* <DEDUP_REMOVED lines=16> */
.L_x_4058:
[----:B------:R-:W-:Y:S05]  /*399f0*/  BSYNC B2 ;  /* 0x0000000000027941 */ /* 0x000fea0003800000 */
.L_x_4057:
        /* <DEDUP_REMOVED lines=44> */
.L_x_4056:
[----:B------:R-:W-:Y:S05]  /*39cc0*/  BSYNC B1 ;  /* 0x0000000000017941 */ /* 0x000fea0003800000 */
.L_x_4055:
        /* <DEDUP_REMOVED lines=10> */
.L_x_4051:
        /* <DEDUP_REMOVED lines=12> */
.L_x_4060:
[----:B------:R-:W-:Y:S02]  /*39e30*/  IMAD.MOV.U32 R98, RZ, RZ, R160 ;  /* 0x000000ffff627224 */ /* 0x000fe400078e00a0 */
.L_x_4061:
[----:B------:R-:W-:Y:S05]  /*39e40*/  BSYNC B1 ;  /* 0x0000000000017941 */ /* 0x000fea0003800000 */
.L_x_4059:
        /* <DEDUP_REMOVED lines=16> */
.L_x_4065:
[----:B------:R-:W-:Y:S05]  /*39f50*/  BSYNC B2 ;  /* 0x0000000000027941 */ /* 0x000fea0003800000 */
.L_x_4064:
        /* <DEDUP_REMOVED lines=44> */
.L_x_4063:
[----:B------:R-:W-:Y:S05]  /*3a220*/  BSYNC B1 ;  /* 0x0000000000017941 */ /* 0x000fea0003800000 */
.L_x_4062:
        /* <DEDUP_REMOVED lines=14> */
.L_x_4066:
        /* <DEDUP_REMOVED lines=12> */
.L_x_4069:
[----:B------:R-:W-:Y:S02]  /*3a3d0*/  IMAD.MOV.U32 R13, RZ, RZ, R160 ;  /* 0x000000ffff0d7224 */ /* 0x000fe400078e00a0 */
.L_x_4070:
[----:B------:R-:W-:Y:S05]  /*3a3e0*/  BSYNC B1 ;  /* 0x0000000000017941 */ /* 0x000fea0003800000 */
.L_x_4068:
        /* <DEDUP_REMOVED lines=19> */
.L_x_4074:
[----:B------:R-:W-:Y:S05]  /*3a520*/  BSYNC B2 ;  /* 0x0000000000027941 */ /* 0x000fea0003800000 */
.L_x_4073:
        /* <DEDUP_REMOVED lines=44> */
.L_x_4072:
[----:B------:R-:W-:Y:S05]  /*3a7f0*/  BSYNC B1 ;  /* 0x0000000000017941 */ /* 0x000fea0003800000 */
.L_x_4071:
        /* <DEDUP_REMOVED lines=9> */
[----:B------:R-:W-:-:S03]  /*3a890*/  SEL R13, RZ, 0x1, P6 ;  /* 0x00000001ff0d7807 */ /* 0x000fc60003000000 */
.L_x_4067:
[----:B------:R-:W-:Y:S01]  /*3a8a0*/  IMAD.WIDE.U32 R150, R145, R204, c[0x0][0x188] ;  /* 0x0000620091967625 */ /* 0x000fe200078e00cc */
[----:B------:R-:W-:Y:S02]  /*3a8b0*/  F2FP.BF16.PACK_AB R99, R155, R154 ;  /* 0x0000009a9b63723e */ /* 0x000fe400000010ff */
[----:B------:R-:W-:Y:S02]  /*3a8c0*/  F2FP.BF16.PACK_AB R98, R153, R152 ;  /* 0x000000989962723e */ /* 0x000fe400000010ff */
[----:B------:R-:W-:Y:S02]  /*3a8d0*/  F2FP.BF16.PACK_AB R97, R149, R148 ;  /* 0x000000949561723e */ /* 0x000fe400000010ff */
[----:B------:R-:W-:Y:S02]  /*3a8e0*/  F2FP.BF16.PACK_AB R96, R147, R146 ;  /* 0x000000929360723e */ /* 0x000fe400000010ff */
[----:B------:R-:W-:-:S02]  /*3a8f0*/  LOP3.LUT P6, RZ, R5, 0x8, RZ, 0xc0, !PT ;  /* 0x0000000805ff7812 */ /* 0x000fc400078cc0ff */
[C---:B------:R-:W-:Y:S01]  /*3a900*/  LOP3.LUT P0, RZ, R5.reuse, 0x20, RZ, 0xc0, !PT ;  /* 0x0000002005ff7812 */ /* 0x040fe2000780c0ff */
[----:B------:R0:W-:Y:S02]  /*3a910*/  STG.E.128 [R150.64], R96 ;  /* 0x0000006096007986 */ /* 0x0001e4000c101d06 */
[----:B0-----:R-:W-:Y:S02]  /*3a920*/  SEL R150, RZ, 0x1, P1 ;  /* 0x00000001ff967807 */ /* 0x001fe40000800000 */
[----:B------:R-:W-:Y:S02]  /*3a930*/  SEL R96, RZ, 0x1000000, P5 ;  /* 0x01000000ff607807 */ /* 0x000fe40002800000 */
[----:B------:R-:W-:Y:S01]  /*3a940*/  SEL R97, RZ, 0x10000, P4 ;  /* 0x00010000ff617807 */ /* 0x000fe20002000000 */
[----:B------:R-:W-:Y:S01]  /*3a950*/  IMAD.WIDE.U32 R150, R150, 0x1000000, RZ ;  /* 0x0100000096967825 */ /* 0x000fe200078e00ff */
[----:B------:R-:W-:Y:S02]  /*3a960*/  SEL R98, RZ, 0x100, P3 ;  /* 0x00000100ff627807 */ /* 0x000fe40001800000 */
[----:B------:R-:W-:-:S02]  /*3a970*/  LOP3.LUT P5, RZ, R5, 0x4, RZ, 0xc0, !PT ;  /* 0x0000000405ff7812 */ /* 0x000fc400078ac0ff */
[----:B------:R-:W-:Y:S02]  /*3a980*/  LOP3.LUT R96, R98, R96, R97, 0xfe, !PT ;  /* 0x0000006062607212 */ /* 0x000fe400078efe61 */
[----:B------:R-:W-:Y:S02]  /*3a990*/  SEL R97, RZ, 0x1, P2 ;  /* 0x00000001ff617807 */ /* 0x000fe40001000000 */
        /* <DEDUP_REMOVED lines=32> */
.L_x_4075:
[----:B0-----:R-:W-:Y:S01]  /*3aba0*/  FADD.FTZ R96, RZ, R112 ;  /* 0x00000070ff607221 */ /* 0x001fe20000010000 */
        /* <DEDUP_REMOVED lines=82> */
.L_x_4080:
        /* <DEDUP_REMOVED lines=180> */
.L_x_4081:
[----:B------:R-:W-:Y:S01]  /*3bc10*/  ULDC.U8 UR8, c[0x0][0x1f0] ;  /* 0x00007c0000087ab9 */ /* 0x000fe20000000000 */
[C---:B------:R-:W-:Y:S01]  /*3bc20*/  FMUL.FTZ R96, R99.reuse, R99 ;  /* 0x0000006363607220 */ /* 0x040fe20000410000 */
[----:B------:R-:W-:Y:S01]  /*3bc30*/  ISETP.NE.AND P0, PT, RZ, UR8, PT ;  /* 0x00000008ff007c0c */ /* 0x000fe2000bf05270 */
[----:B-1----:R-:W-:Y:S01]  /*3bc40*/  FADD.FTZ R97, R98, R150 ;  /* 0x0000009662617221 */ /* 0x002fe20000010000 */
[----:B------:R-:W2:Y:S01]  /*3bc50*/  LDL R251, [R1+0x190] ;  /* 0x0001900001fb7983 */ /* 0x000ea20000100800 */
[----:B------:R-:W-:Y:S01]  /*3bc60*/  IMAD.MOV.U32 R98, RZ, RZ, c[0x0][0x1e0] ;  /* 0x00007800ff627624 */ /* 0x000fe200078e00ff */
[----:B------:R-:W-:Y:S01]  /*3bc70*/  FSEL R96, R96, RZ, P0 ;  /* 0x000000ff60607208 */ /* 0x000fe20000000000 */
[----:B------:R-:W-:Y:S01]  /*3bc80*/  IMAD.MOV.U32 R163, RZ, RZ, 0x4 ;  /* 0x00000004ffa37424 */ /* 0x000fe200078e00ff */
[----:B------:R-:W-:Y:S01]  /*3bc90*/  FSEL R151, R99, RZ, !P0 ;  /* 0x000000ff63977208 */ /* 0x000fe20004000000 */
[----:B------:R-:W-:Y:S01]  /*3bca0*/  FFMA.FTZ R97, R97, R98, c[0x0][0x228] ;  /* 0x00008a0061617623 */ /* 0x000fe20000010062 */
[----:B------:R-:W3:Y:S03]  /*3bcb0*/  LDL R252, [R1+0x19c] ;  /* 0x00019c0001fc7983 */ /* 0x000ee60000100800 */
[----:B------:R-:W-:Y:S01]  /*3bcc0*/  FADD.FTZ R96, R97, R96 ;  /* 0x0000006061607221 */ /* 0x000fe20000010000 */
[----:B------:R-:W4:Y:S03]  /*3bcd0*/  LDL R98, [R1+0x198] ;  /* 0x0001980001627983 */ /* 0x000f260000100800 */
[----:B0-----:R0:W1:Y:S02]  /*3bce0*/  MUFU.RSQ R150, R96 ;  /* 0x0000006000967308 */ /* 0x0010640000001400 */
[----:B0-----:R-:W-:-:S05]  /*3bcf0*/  @!P1 IMAD.WIDE R96, R162, R163, c[0x0][0x1a0] ;  /* 0x00006800a2609625 */ /* 0x001fca00078e02a3 */
[----:B------:R0:W-:Y:S01]  /*3bd00*/  @!P1 STG.E [R96.64], R99 ;  /* 0x0000006360009986 */ /* 0x0001e2000c101906 */
[C---:B------:R-:W-:Y:S02]  /*3bd10*/  FADD.FTZ R113, -R151.reuse, R113 ;  /* 0x0000007197717221 */ /* 0x040fe40000010100 */
[----:B0-----:R-:W-:Y:S01]  /*3bd20*/  @!P1 IMAD.WIDE R96, R162, R163, c[0x0][0x1a8] ;  /* 0x00006a00a2609625 */ /* 0x001fe200078e02a3 */
[----:B------:R-:W5:Y:S04]  /*3bd30*/  LDL R99, [R1+0x194] ;  /* 0x0001940001637983 */ /* 0x000f680000100800 */
[----:B-1----:R0:W-:Y:S01]  /*3bd40*/  @!P1 STG.E [R96.64], R150 ;  /* 0x0000009660009986 */ /* 0x0021e2000c101906 */
[C---:B------:R-:W-:Y:S02]  /*3bd50*/  FADD.FTZ R112, -R151.reuse, R112 ;  /* 0x0000007097707221 */ /* 0x040fe40000010100 */
[----:B0-----:R-:W-:-:S02]  /*3bd60*/  FADD.FTZ R96, -R151, R114 ;  /* 0x0000007297607221 */ /* 0x001fc40000010100 */
[----:B------:R-:W-:Y:S02]  /*3bd70*/  FADD.FTZ R97, -R151, R115 ;  /* 0x0000007397617221 */ /* 0x000fe40000010100 */
[C---:B------:R-:W-:Y:S02]  /*3bd80*/  FMUL.FTZ R115, R150.reuse, R113 ;  /* 0x0000007196737220 */ /* 0x040fe40000410000 */
[C---:B------:R-:W-:Y:S02]  /*3bd90*/  FMUL.FTZ R113, R150.reuse, R96 ;  /* 0x0000006096717220 */ /* 0x040fe40000410000 */
[----:B------:R-:W2:Y:S01]  /*3bda0*/  LDL R96, [R1+0x1c0] ;  /* 0x0001c00001607983 */ /* 0x000ea20000100800 */
[----:B------:R-:W-:-:S03]  /*3bdb0*/  FMUL.FTZ R114, R150, R112 ;  /* 0x0000007096727220 */ /* 0x000fc60000410000 */
[----:B------:R-:W4:Y:S01]  /*3bdc0*/  LDL R112, [R1+0x1a0] ;  /* 0x0001a00001707983 */ /* 0x000f220000100800 */
[C---:B------:R-:W-:Y:S01]  /*3bdd0*/  FADD.FTZ R204, -R151.reuse, R117 ;  /* 0x0000007597cc7221 */ /* 0x040fe20000010100 */
[----:B------:R-:W-:Y:S01]  /*3bde0*/  PRMT R117, RZ, 0x5410, R200 ;  /* 0x00005410ff757816 */ /* 0x000fe200000000c8 */
[----:B------:R-:W-:Y:S02]  /*3bdf0*/  FADD.FTZ R163, -R151, R116 ;  /* 0x0000007497a37221 */ /* 0x000fe40000010100 */
[C---:B------:R-:W-:Y:S02]  /*3be00*/  FMUL.FTZ R116, R150.reuse, R97 ;  /* 0x0000006196747220 */ /* 0x040fe40000410000 */
[C---:B------:R-:W-:Y:S02]  /*3be10*/  FMUL.FTZ R163, R150.reuse, R163 ;  /* 0x000000a396a37220 */ /* 0x040fe40000410000 */
[----:B------:R-:W-:Y:S01]  /*3be20*/  FMUL.FTZ R204, R150, R204 ;  /* 0x000000cc96cc7220 */ /* 0x000fe20000410000 */
[----:B------:R-:W-:-:S05]  /*3be30*/  PRMT R97, RZ, 0x5410, R201 ;  /* 0x00005410ff617816 */ /* 0x000fca00000000c9 */
[----:B---3--:R-:W-:Y:S02]  /*3be40*/  FFMA.FTZ R97, R113, R97, R252 ;  /* 0x0000006171617223 */ /* 0x008fe400000100fc */
[----:B------:R-:W-:Y:S02]  /*3be50*/  FADD.FTZ R252, -R151, R111 ;  /* 0x0000006f97fc7221 */ /* 0x000fe40000010100 */
[----:B------:R-:W3:Y:S01]  /*3be60*/  LDL R111, [R1+0x18c] ;  /* 0x00018c00016f7983 */ /* 0x000ee20000100800 */
[----:B--2---:R-:W-:Y:S01]  /*3be70*/  FFMA.FTZ R117, R114, R117, R96 ;  /* 0x0000007572757223 */ /* 0x004fe20000010060 */
[----:B------:R-:W-:-:S05]  /*3be80*/  PRMT R96, RZ, 0x7610, R200 ;  /* 0x00007610ff607816 */ /* 0x000fca00000000c8 */
[----:B----4-:R-:W-:Y:S01]  /*3be90*/  FFMA.FTZ R96, R115, R96, R112 ;  /* 0x0000006073607223 */ /* 0x010fe20000010070 */
[----:B------:R-:W-:-:S05]  /*3bea0*/  PRMT R112, RZ, 0x7610, R201 ;  /* 0x00007610ff707816 */ /* 0x000fca00000000c9 */
[----:B------:R-:W-:Y:S01]  /*3beb0*/  FFMA.FTZ R112, R116, R112, R98 ;  /* 0x0000007074707223 */ /* 0x000fe20000010062 */
[----:B------:R-:W-:-:S05]  /*3bec0*/  PRMT R98, RZ, 0x5410, R202 ;  /* 0x00005410ff627816 */ /* 0x000fca00000000ca */
[----:B-----5:R-:W-:Y:S01]  /*3bed0*/  FFMA.FTZ R98, R163, R98, R99 ;  /* 0x00000062a3627223 */ /* 0x020fe20000010063 */
[----:B------:R-:W-:-:S05]  /*3bee0*/  PRMT R99, RZ, 0x7610, R202 ;  /* 0x00007610ff637816 */ /* 0x000fca00000000ca */
[----:B------:R-:W-:-:S05]  /*3bef0*/  FFMA.FTZ R99, R204, R99, R251 ;  /* 0x00000063cc637223 */ /* 0x000fca00000100fb */
[----:B------:R-:W-:Y:S01]  /*3bf00*/  F2FP.BF16.PACK_AB R98, R99, R98 ;  /* 0x000000626362723e */ /* 0x000fe200000010ff */
[----:B------:R-:W-:Y:S01]  /*3bf10*/  IMAD R99, R162, c[0x0][0x168], RZ ;  /* 0x00005a00a2637a24 */ /* 0x000fe200078e02ff */
[----:B------:R-:W-:-:S04]  /*3bf20*/  F2FP.BF16.PACK_AB R97, R112, R97 ;  /* 0x000000617061723e */ /* 0x000fc800000010ff */
[----:B------:R-:W-:-:S04]  /*3bf30*/  SHF.R.S32.HI R112, RZ, 0x1f, R99 ;  /* 0x0000001fff707819 */ /* 0x000fc80000011463 */
[----:B------:R-:W-:Y:S02]  /*3bf40*/  LEA.HI R99, R112, R99, RZ, 0x3 ;  /* 0x0000006370637211 */ /* 0x000fe400078f18ff */
[----:B------:R-:W2:Y:S01]  /*3bf50*/  LDL R112, [R1+0x170] ;  /* 0x0001700001707983 */ /* 0x000ea20000100800 */
[----:B------:R-:W-:-:S03]  /*3bf60*/  F2FP.BF16.PACK_AB R96, R96, R117 ;  /* 0x000000756060723e */ /* 0x000fc600000010ff */
[----:B------:R-:W0:Y:S01]  /*3bf70*/  S2R R117, SR_TID.X ;  /* 0x0000000000757919 */ /* 0x000e220000002100 */
[----:B------:R-:W-:Y:S01]  /*3bf80*/  FADD.FTZ R251, -R151, R110 ;  /* 0x0000006e97fb7221 */ /* 0x000fe20000010100 */
[----:B------:R-:W-:-:S03]  /*3bf90*/  PRMT R110, RZ, 0x5410, R203 ;  /* 0x00005410ff6e7816 */ /* 0x000fc600000000cb */
[C---:B------:R-:W-:Y:S02]  /*3bfa0*/  FMUL.FTZ R251, R150.reuse, R251 ;  /* 0x000000fb96fb7220 */ /* 0x040fe40000410000 */
[----:B------:R-:W-:Y:S01]  /*3bfb0*/  FMUL.FTZ R252, R150, R252 ;  /* 0x000000fc96fc7220 */ /* 0x000fe20000410000 */
[----:B0-----:R-:W-:Y:S01]  /*3bfc0*/  LOP3.LUT R117, R117, 0x1f, RZ, 0xc0, !PT ;  /* 0x0000001f75757812 */ /* 0x001fe200078ec0ff */
[----:B---3--:R-:W-:Y:S01]  /*3bfd0*/  FFMA.FTZ R110, R251, R110, R111 ;  /* 0x0000006efb6e7223 */ /* 0x008fe2000001006f */
[----:B------:R-:W-:-:S05]  /*3bfe0*/  PRMT R111, RZ, 0x7610, R203 ;  /* 0x00007610ff6f7816 */ /* 0x000fca00000000cb */
[----:B--2---:R-:W-:Y:S01]  /*3bff0*/  FFMA.FTZ R111, R252, R111, R112 ;  /* 0x0000006ffc6f7223 */ /* 0x004fe20000010070 */
[----:B------:R-:W-:-:S05]  /*3c000*/  LEA.HI.SX32 R112, R99, R117, 0x1d ;  /* 0x0000007563707211 */ /* 0x000fca00078feaff */
[----:B------:R-:W-:Y:S01]  /*3c010*/  IMAD.SHL.U32 R117, R112, 0x10, RZ ;  /* 0x0000001070757824 */ /* 0x000fe200078e00ff */
[----:B------:R-:W-:Y:S02]  /*3c020*/  F2FP.BF16.PACK_AB R99, R111, R110 ;  /* 0x0000006e6f63723e */ /* 0x000fe400000010ff */
[----:B------:R-:W-:Y:S02]  /*3c030*/  SHF.R.U32.HI R112, RZ, 0x1c, R112 ;  /* 0x0000001cff707819 */ /* 0x000fe40000011670 */
[----:B------:R-:W-:-:S04]  /*3c040*/  IADD3 R110, P0, R117, c[0x0][0x208], RZ ;  /* 0x00008200756e7a10 */ /* 0x000fc80007f1e0ff */
[----:B------:R-:W-:-:S05]  /*3c050*/  IADD3.X R111, R112, c[0x0][0x20c], RZ, P0, !PT ;  /* 0x00008300706f7a10 */ /* 0x000fca00007fe4ff */
[----:B------:R0:W-:Y:S04]  /*3c060*/  STG.E.128 [R110.64], R96 ;  /* 0x000000606e007986 */ /* 0x0001e8000c101d06 */
[----:B0-----:R-:W2:Y:S04]  /*3c070*/  LDL R96, [R1+0x174] ;  /* 0x0001740001607983 */ /* 0x001ea80000100800 */
[----:B------:R-:W3:Y:S01]  /*3c080*/  LDL R98, [R1+0x16c] ;  /* 0x00016c0001627983 */ /* 0x000ee20000100800 */
[----:B------:R-:W-:-:S03]  /*3c090*/  PRMT R99, RZ, 0x5410, R199 ;  /* 0x00005410ff637816 */ /* 0x000fc600000000c7 */
[----:B------:R-:W4:Y:S04]  /*3c0a0*/  LDL R97, [R1+0x178] ;  /* 0x0001780001617983 */ /* 0x000f280000100800 */
[----:B------:R-:W5:Y:S04]  /*3c0b0*/  LDL R110, [R1+0x1a4] ;  /* 0x0001a400016e7983 */ /* 0x000f680000100800 */
        /* <DEDUP_REMOVED lines=12> */
[----:B------:R-:W-:Y:S01]  /*3c180*/  FADD.FTZ R46, -R151, R46 ;  /* 0x0000002e972e7221 */ /* 0x000fe20000010100 */
[----:B------:R-:W-:Y:S01]  /*3c190*/  F2FP.BF16.PACK_AB R99, R252, R99 ;  /* 0x00000063fc63723e */ /* 0x000fe200000010ff */
[----:B------:R-:W4:Y:S01]  /*3c1a0*/  LDL R204, [R1+0x148] ;  /* 0x0001480001cc7983 */ /* 0x000f220000100800 */
[----:B------:R-:W-:Y:S02]  /*3c1b0*/  F2FP.BF16.PACK_AB R98, R96, R98 ;  /* 0x000000626062723e */ /* 0x000fe400000010ff */
[----:B------:R-:W-:Y:S01]  /*3c1c0*/  PRMT R96, RZ, 0x7610, R197 ;  /* 0x00007610ff607816 */ /* 0x000fe200000000c5 */
[----:B------:R-:W4:Y:S04]  /*3c1d0*/  LDL R252, [R1+0x15c] ;  /* 0x00015c0001fc7983 */ /* 0x000f280000100800 */
[----:B--2---:R-:W-:Y:S01]  /*3c1e0*/  FFMA.FTZ R116, R116, R96, R251 ;  /* 0x0000006074747223 */ /* 0x004fe200000100fb */
[----:B------:R-:W-:Y:S01]  /*3c1f0*/  PRMT R96, RZ, 0x5410, R196 ;  /* 0x00005410ff607816 */ /* 0x000fe200000000c4 */
[----:B------:R-:W2:Y:S01]  /*3c200*/  LDL R251, [R1+0x150] ;  /* 0x0001500001fb7983 */ /* 0x000ea20000100800 */
[----:B---3--:R-:W-:-:S03]  /*3c210*/  FFMA.FTZ R97, R113, R97, R163 ;  /* 0x0000006171617223 */ /* 0x008fc600000100a3 */
[----:B------:R-:W3:Y:S01]  /*3c220*/  LDL R113, [R1+0x168] ;  /* 0x0001680001717983 */ /* 0x000ee20000100800 */
[----:B-----5:R-:W-:Y:S01]  /*3c230*/  FFMA.FTZ R96, R114, R96, R110 ;  /* 0x0000006072607223 */ /* 0x020fe2000001006e */
[----:B------:R-:W-:Y:S02]  /*3c240*/  PRMT R110, RZ, 0x7610, R196 ;  /* 0x00007610ff6e7816 */ /* 0x000fe400000000c4 */
[----:B------:R-:W-:Y:S01]  /*3c250*/  F2FP.BF16.PACK_AB R97, R116, R97 ;  /* 0x000000617461723e */ /* 0x000fe200000010ff */
[----:B------:R-:W5:Y:S04]  /*3c260*/  LDL R114, [R1+0x138] ;  /* 0x0001380001727983 */ /* 0x000f680000100800 */
[----:B------:R-:W2:Y:S01]  /*3c270*/  LDL R116, [R1+0x160] ;  /* 0x0001600001747983 */ /* 0x000ea20000100800 */
[----:B------:R-:W-:Y:S01]  /*3c280*/  FFMA.FTZ R115, R115, R110, R111 ;  /* 0x0000006e73737223 */ /* 0x000fe2000001006f */
[----:B------:R-:W-:-:S02]  /*3c290*/  IADD3 R110, P0, R117, c[0x0][0x210], RZ ;  /* 0x00008400756e7a10 */ /* 0x000fc40007f1e0ff */
[----:B------:R-:W4:Y:S02]  /*3c2a0*/  LDL R163, [R1+0x140] ;  /* 0x0001400001a37983 */ /* 0x000f240000100800 */
[----:B------:R-:W-:Y:S02]  /*3c2b0*/  F2FP.BF16.PACK_AB R96, R115, R96 ;  /* 0x000000607360723e */ /* 0x000fe400000010ff */
[----:B------:R-:W-:Y:S01]  /*3c2c0*/  IADD3.X R111, R112, c[0x0][0x214], RZ, P0, !PT ;  /* 0x00008500706f7a10 */ /* 0x000fe200007fe4ff */
[----:B------:R-:W4:Y:S04]  /*3c2d0*/  LDL R115, [R1+0x134] ;  /* 0x0001340001737983 */ /* 0x000f280000100800 */
[----:B------:R0:W-:Y:S01]  /*3c2e0*/  STG.E.128 [R110.64], R96 ;  /* 0x000000606e007986 */ /* 0x0001e2000c101d06 */
[----:B------:R-:W-:-:S02]  /*3c2f0*/  FADD.FTZ R41, -R151, R41 ;  /* 0x0000002997297221 */ /* 0x000fc40000010100 */
[C---:B------:R-:W-:Y:S01]  /*3c300*/  FADD.FTZ R40, -R151.reuse, R40 ;  /* 0x0000002897287221 */ /* 0x040fe20000010100 */
[----:B------:R-:W4:Y:S01]  /*3c310*/  LDL R117, [R1+0x14c] ;  /* 0x00014c0001757983 */ /* 0x000f220000100800 */
[----:B0-----:R-:W-:Y:S01]  /*3c320*/  FADD.FTZ R110, -R151, R47 ;  /* 0x0000002f976e7221 */ /* 0x001fe20000010100 */
[----:B------:R-:W-:Y:S01]  /*3c330*/  PRMT R96, RZ, 0x5410, R192 ;  /* 0x00005410ff607816 */ /* 0x000fe200000000c0 */
[----:B------:R-:W-:-:S04]  /*3c340*/  FMUL.FTZ R47, R150, R46 ;  /* 0x0000002e962f7220 */ /* 0x000fc80000410000 */
[----:B---3--:R-:W-:Y:S02]  /*3c350*/  FFMA.FTZ R96, R47, R96, R113 ;  /* 0x000000602f607223 */ /* 0x008fe40000010071 */
[----:B------:R-:W3:Y:S01]  /*3c360*/  LDL R113, [R1+0x130] ;  /* 0x0001300001717983 */ /* 0x000ee20000100800 */
[----:B------:R-:W-:Y:S01]  /*3c370*/  PRMT R46, RZ, 0x7610, R192 ;  /* 0x00007610ff2e7816 */ /* 0x000fe200000000c0 */
[----:B------:R-:W-:Y:S02]  /*3c380*/  FMUL.FTZ R110, R150, R110 ;  /* 0x0000006e966e7220 */ /* 0x000fe40000410000 */
[C---:B------:R-:W-:Y:S02]  /*3c390*/  FADD.FTZ R112, -R151.reuse, R44 ;  /* 0x0000002c97707221 */ /* 0x040fe40000010100 */
[----:B--2---:R-:W-:Y:S01]  /*3c3a0*/  FFMA.FTZ R46, R110, R46, R116 ;  /* 0x0000002e6e2e7223 */ /* 0x004fe20000010074 */
[----:B------:R-:W-:Y:S01]  /*3c3b0*/  PRMT R99, RZ, 0x5410, R195 ;  /* 0x00005410ff637816 */ /* 0x000fe200000000c3 */
[C---:B------:R-:W-:Y:S01]  /*3c3c0*/  FMUL.FTZ R112, R150.reuse, R112 ;  /* 0x0000007096707220 */ /* 0x040fe20000410000 */
[----:B------:R-:W-:Y:S01]  /*3c3d0*/  PRMT R97, RZ, 0x7610, R193 ;  /* 0x00007610ff617816 */ /* 0x000fe200000000c1 */
[----:B------:R-:W-:Y:S01]  /*3c3e0*/  FMUL.FTZ R44, R150, R41 ;  /* 0x00000029962c7220 */ /* 0x000fe20000410000 */
[----:B------:R-:W-:Y:S01]  /*3c3f0*/  F2FP.BF16.PACK_AB R96, R46, R96 ;  /* 0x000000602e60723e */ /* 0x000fe200000010ff */
[----:B------:R-:W-:Y:S01]  /*3c400*/  FADD.FTZ R46, -R151, R43 ;  /* 0x0000002b972e7221 */ /* 0x000fe20000010100 */
[----:B------:R-:W-:Y:S01]  /*3c410*/  PRMT R41, RZ, 0x7610, R194 ;  /* 0x00007610ff297816 */ /* 0x000fe200000000c2 */
[----:B-----5:R-:W-:-:S02]  /*3c420*/  FFMA.FTZ R99, R112, R99, R114 ;  /* 0x0000006370637223 */ /* 0x020fc40000010072 */
[C---:B------:R-:W-:Y:S01]  /*3c430*/  FADD.FTZ R42, -R151.reuse, R42 ;  /* 0x0000002a972a7221 */ /* 0x040fe20000010100 */
[----:B------:R-:W2:Y:S01]  /*3c440*/  LDL R114, [R1+0x12c] ;  /* 0x00012c0001727983 */ /* 0x000ea20000100800 */
[----:B------:R-:W-:Y:S02]  /*3c450*/  FADD.FTZ R111, -R151, R45 ;  /* 0x0000002d976f7221 */ /* 0x000fe40000010100 */
[C---:B------:R-:W-:Y:S01]  /*3c460*/  FMUL.FTZ R45, R150.reuse, R46 ;  /* 0x0000002e962d7220 */ /* 0x040fe20000410000 */
[----:B------:R-:W-:Y:S01]  /*3c470*/  PRMT R98, RZ, 0x5410, R194 ;  /* 0x00005410ff627816 */ /* 0x000fe200000000c2 */
[----:B------:R-:W-:Y:S01]  /*3c480*/  FMUL.FTZ R43, R150, R40 ;  /* 0x00000028962b7220 */ /* 0x000fe20000410000 */
[----:B------:R-:W-:Y:S01]  /*3c490*/  PRMT R40, RZ, 0x7610, R195 ;  /* 0x00007610ff287816 */ /* 0x000fe200000000c3 */
[----:B----4-:R-:W-:Y:S01]  /*3c4a0*/  FFMA.FTZ R41, R45, R41, R163 ;  /* 0x000000292d297223 */ /* 0x010fe200000100a3 */
[----:B------:R-:W4:Y:S01]  /*3c4b0*/  LDL R116, [R1+0x164] ;  /* 0x0001640001747983 */ /* 0x000f220000100800 */
[----:B------:R-:W-:-:S02]  /*3c4c0*/  FFMA.FTZ R97, R44, R97, R251 ;  /* 0x000000612c617223 */ /* 0x000fc400000100fb */
[C---:B------:R-:W-:Y:S01]  /*3c4d0*/  FMUL.FTZ R111, R150.reuse, R111 ;  /* 0x0000006f966f7220 */ /* 0x040fe20000410000 */
[----:B------:R-:W5:Y:S01]  /*3c4e0*/  LDL R163, [R1+0x154] ;  /* 0x0001540001a37983 */ /* 0x000f620000100800 */
[----:B------:R-:W-:-:S03]  /*3c4f0*/  FMUL.FTZ R42, R150, R42 ;  /* 0x0000002a962a7220 */ /* 0x000fc60000410000 */
[----:B------:R-:W2:Y:S01]  /*3c500*/  LDL R251, [R1+0x144] ;  /* 0x0001440001fb7983 */ /* 0x000ea20000100800 */
[----:B------:R-:W-:-:S03]  /*3c510*/  FFMA.FTZ R98, R42, R98, R204 ;  /* 0x000000622a627223 */ /* 0x000fc600000100cc */
[----:B------:R-:W2:Y:S01]  /*3c520*/  LDL R204, [R1+0x13c] ;  /* 0x00013c0001cc7983 */ /* 0x000ea20000100800 */
[----:B------:R-:W-:Y:S01]  /*3c530*/  PRMT R46, RZ, 0x5410, R193 ;  /* 0x00005410ff2e7816 */ /* 0x000fe200000000c1 */
[----:B---3--:R-:W-:Y:S02]  /*3c540*/  FFMA.FTZ R40, R111, R40, R113 ;  /* 0x000000286f287223 */ /* 0x008fe40000010071 */
[----:B------:R-:W3:Y:S02]  /*3c550*/  LDL R113, [R1+0x158] ;  /* 0x0001580001717983 */ /* 0x000ee40000100800 */
[----:B------:R-:W-:Y:S01]  /*3c560*/  FFMA.FTZ R46, R43, R46, R252 ;  /* 0x0000002e2b2e7223 */ /* 0x000fe200000100fc */
[----:B------:R-:W-:-:S04]  /*3c570*/  F2FP.BF16.PACK_AB R98, R41, R98 ;  /* 0x000000622962723e */ /* 0x000fc800000010ff */
[----:B------:R-:W-:Y:S01]  /*3c580*/  F2FP.BF16.PACK_AB R97, R97, R46 ;  /* 0x0000002e6161723e */ /* 0x000fe200000010ff */
[----:B------:R-:W-:Y:S01]  /*3c590*/  IMAD.MOV.U32 R46, RZ, RZ, 0x10 ;  /* 0x00000010ff2e7424 */ /* 0x000fe200078e00ff */
[----:B------:R-:W-:-:S03]  /*3c5a0*/  F2FP.BF16.PACK_AB R99, R40, R99 ;  /* 0x000000632863723e */ /* 0x000fc600000010ff */
[----:B------:R-:W-:-:S05]  /*3c5b0*/  IMAD.WIDE.U32 R40, R30, R46, c[0x0][0x208] ;  /* 0x000082001e287625 */ /* 0x000fca00078e002e */
[----:B------:R0:W-:Y:S02]  /*3c5c0*/  STG.E.128 [R40.64], R96 ;  /* 0x0000006028007986 */ /* 0x0001e4000c101d06 */
[----:B0-----:R-:W-:Y:S02]  /*3c5d0*/  PRMT R40, RZ, 0x5410, R191 ;  /* 0x00005410ff287816 */ /* 0x001fe400000000bf */
[----:B------:R-:W3:Y:S03]  /*3c5e0*/  LDL R99, [R1+0x110] ;  /* 0x0001100001637983 */ /* 0x000ee60000100800 */
[----:B------:R-:W-:Y:S01]  /*3c5f0*/  FFMA.FTZ R112, R112, R40, R115 ;  /* 0x0000002870707223 */ /* 0x000fe20000010073 */
[----:B------:R-:W-:Y:S01]  /*3c600*/  PRMT R40, RZ, 0x7610, R191 ;  /* 0x00007610ff287816 */ /* 0x000fe200000000bf */
[----:B------:R-:W3:Y:S01]  /*3c610*/  LDL R115, [R1+0x128] ;  /* 0x0001280001737983 */ /* 0x000ee20000100800 */
[----:B------:R-:W-:-:S03]  /*3c620*/  PRMT R41, RZ, 0x5410, R189 ;  /* 0x00005410ff297816 */ /* 0x000fc600000000bd */
[----:B--2---:R-:W-:Y:S01]  /*3c630*/  FFMA.FTZ R111, R111, R40, R114 ;  /* 0x000000286f6f7223 */ /* 0x004fe20000010072 */
[----:B------:R-:W-:Y:S01]  /*3c640*/  PRMT R40, RZ, 0x5410, R190 ;  /* 0x00005410ff287816 */ /* 0x000fe200000000be */
[----:B------:R-:W2:Y:S01]  /*3c650*/  LDL R114, [R1+0x120] ;  /* 0x0001200001727983 */ /* 0x000ea20000100800 */
[----:B-----5:R-:W-:Y:S01]  /*3c660*/  FFMA.FTZ R41, R43, R41, R163 ;  /* 0x000000292b297223 */ /* 0x020fe200000100a3 */
[----:B------:R-:W-:Y:S02]  /*3c670*/  PRMT R43, RZ, 0x7610, R188 ;  /* 0x00007610ff2b7816 */ /* 0x000fe400000000bc */
[----:B------:R-:W-:Y:S01]  /*3c680*/  FFMA.FTZ R42, R42, R40, R251 ;  /* 0x000000282a2a7223 */ /* 0x000fe200000100fb */
[----:B------:R-:W-:Y:S01]  /*3c690*/  PRMT R40, RZ, 0x7610, R190 ;  /* 0x00007610ff287816 */ /* 0x000fe200000000be */
[----:B------:R-:W5:Y:S04]  /*3c6a0*/  LDL R98, [R1+0x108] ;  /* 0x0001080001627983 */ /* 0x000f680000100800 */
[----:B------:R-:W-:Y:S01]  /*3c6b0*/  FFMA.FTZ R45, R45, R40, R204 ;  /* 0x000000282d2d7223 */ /* 0x000fe200000100cc */
[----:B------:R-:W-:Y:S01]  /*3c6c0*/  PRMT R40, RZ, 0x7610, R189 ;  /* 0x00007610ff287816 */ /* 0x000fe200000000bd */
[----:B------:R-:W5:Y:S04]  /*3c6d0*/  LDL R97, [R1+0x100] ;  /* 0x0001000001617983 */ /* 0x000f680000100800 */
[----:B------:R-:W-:Y:S01]  /*3c6e0*/  FFMA.FTZ R44, R44, R40, R117 ;  /* 0x000000282c2c7223 */ /* 0x000fe20000010075 */
[----:B------:R-:W-:Y:S01]  /*3c6f0*/  PRMT R40, RZ, 0x5410, R188 ;  /* 0x00005410ff287816 */ /* 0x000fe200000000bc */
[----:B------:R-:W5:Y:S04]  /*3c700*/  LDL R96, [R1+0xf8] ;  /* 0x0000f80001607983 */ /* 0x000f680000100800 */
[----:B----4-:R-:W-:-:S02]  /*3c710*/  FFMA.FTZ R40, R47, R40, R116 ;  /* 0x000000282f287223 */ /* 0x010fc40000010074 */
[----:B---3--:R-:W-:Y:S01]  /*3c720*/  FFMA.FTZ R110, R110, R43, R113 ;  /* 0x0000002b6e6e7223 */ /* 0x008fe20000010071 */
[----:B------:R-:W3:Y:S04]  /*3c730*/  LDL R47, [R1+0xf0] ;  /* 0x0000f000012f7983 */ /* 0x000ee80000100800 */
[----:B------:R-:W4:Y:S01]  /*3c740*/  LDL R113, [R1+0x118] ;  /* 0x0001180001717983 */ /* 0x000f220000100800 */
[----:B------:R-:W-:Y:S02]  /*3c750*/  F2FP.BF16.PACK_AB R42, R45, R42 ;  /* 0x0000002a2d2a723e */ /* 0x000fe400000010ff */
[----:B------:R-:W-:Y:S01]  /*3c760*/  F2FP.BF16.PACK_AB R41, R44, R41 ;  /* 0x000000292c29723e */ /* 0x000fe200000010ff */
[----:B------:R-:W-:Y:S01]  /*3c770*/  IMAD.WIDE.U32 R44, R30, R46, c[0x0][0x210] ;  /* 0x000084001e2c7625 */ /* 0x000fe200078e002e */
[----:B------:R-:W-:Y:S01]  /*3c780*/  F2FP.BF16.PACK_AB R43, R111, R112 ;  /* 0x000000706f2b723e */ /* 0x000fe200000010ff */
[----:B------:R-:W3:Y:S01]  /*3c790*/  LDL R116, [R1+0x1c4] ;  /* 0x0001c40001747983 */ /* 0x000ee20000100800 */
[----:B------:R-:W-:Y:S01]  /*3c7a0*/  F2FP.BF16.PACK_AB R40, R110, R40 ;  /* 0x000000286e28723e */ /* 0x000fe200000010ff */
[----:B------:R-:W-:-:S02]  /*3c7b0*/  FADD.FTZ R30, -R151, R31 ;  /* 0x0000001f971e7221 */ /* 0x000fc40000010100 */
[C---:B------:R-:W-:Y:S01]  /*3c7c0*/  FADD.FTZ R31, -R151.reuse, R32 ;  /* 0x00000020971f7221 */ /* 0x040fe20000010100 */
[----:B------:R-:W-:Y:S01]  /*3c7d0*/  PRMT R32, RZ, 0x7610, R184 ;  /* 0x00007610ff207816 */ /* 0x000fe200000000b8 */
[----:B------:R0:W-:Y:S01]  /*3c7e0*/  STG.E.128 [R44.64], R40 ;  /* 0x000000282c007986 */ /* 0x0001e2000c101d06 */
[C---:B------:R-:W-:Y:S02]  /*3c7f0*/  FMUL.FTZ R30, R150.reuse, R30 ;  /* 0x0000001e961e7220 */ /* 0x040fe40000410000 */
[----:B------:R-:W-:Y:S01]  /*3c800*/  FMUL.FTZ R31, R150, R31 ;  /* 0x0000001f961f7220 */ /* 0x000fe20000410000 */
[----:B------:R-:W3:Y:S01]  /*3c810*/  LDL R111, [R1+0xfc] ;  /* 0x0000fc00016f7983 */ /* 0x000ee20000100800 */
[C---:B------:R-:W-:Y:S02]  /*3c820*/  FADD.FTZ R24, -R151.reuse, R24 ;  /* 0x0000001897187221 */ /* 0x040fe40000010100 */
[C---:B------:R-:W-:Y:S01]  /*3c830*/  FADD.FTZ R26, -R151.reuse, R26 ;  /* 0x0000001a971a7221 */ /* 0x040fe20000010100 */
[----:B------:R-:W3:Y:S01]  /*3c840*/  LDL R110, [R1+0x114] ;  /* 0x00011400016e7983 */ /* 0x000ee20000100800 */
[----:B------:R-:W-:-:S03]  /*3c850*/  FADD.FTZ R27, -R151, R27 ;  /* 0x0000001b971b7221 */ /* 0x000fc60000010100 */
[----:B------:R-:W3:Y:S01]  /*3c860*/  LDL R112, [R1+0x104] ;  /* 0x0001040001707983 */ /* 0x000ee20000100800 */
[C---:B------:R-:W-:Y:S02]  /*3c870*/  FADD.FTZ R16, -R151.reuse, R16 ;  /* 0x0000001097107221 */ /* 0x040fe40000010100 */
[----:B------:R-:W-:Y:S01]  /*3c880*/  FADD.FTZ R17, -R151, R17 ;  /* 0x0000001197117221 */ /* 0x000fe20000010100 */
[----:B------:R-:W3:Y:S01]  /*3c890*/  LDL R117, [R1+0x1a8] ;  /* 0x0001a80001757983 */ /* 0x000ee20000100800 */
[----:B0-----:R-:W-:-:S05]  /*3c8a0*/  PRMT R40, RZ, 0x5410, R184 ;  /* 0x00005410ff287816 */ /* 0x001fca00000000b8 */
[----:B------:R-:W-:Y:S02]  /*3c8b0*/  FFMA.FTZ R40, R30, R40, R115 ;  /* 0x000000281e287223 */ /* 0x000fe40000010073 */
[----:B--2---:R-:W-:Y:S01]  /*3c8c0*/  FFMA.FTZ R32, R31, R32, R114 ;  /* 0x000000201f207223 */ /* 0x004fe20000010072 */
[----:B------:R-:W-:Y:S01]  /*3c8d0*/  PRMT R45, RZ, 0x5410, R185 ;  /* 0x00005410ff2d7816 */ /* 0x000fe200000000b9 */
[C---:B------:R-:W-:Y:S01]  /*3c8e0*/  FADD.FTZ R44, -R151.reuse, R29 ;  /* 0x0000001d972c7221 */ /* 0x040fe20000010100 */
[----:B------:R-:W-:Y:S01]  /*3c8f0*/  PRMT R41, RZ, 0x7610, R185 ;  /* 0x00007610ff297816 */ /* 0x000fe200000000b9 */
[----:B------:R-:W-:Y:S01]  /*3c900*/  FMUL.FTZ R27, R150, R27 ;  /* 0x0000001b961b7220 */ /* 0x000fe20000410000 */
[----:B------:R-:W-:Y:S01]  /*3c910*/  F2FP.BF16.PACK_AB R40, R32, R40 ;  /* 0x000000282028723e */ /* 0x000fe200000010ff */
[C---:B------:R-:W-:Y:S01]  /*3c920*/  FADD.FTZ R32, -R151.reuse, R25 ;  /* 0x0000001997207221 */ /* 0x040fe20000010100 */
[----:B------:R-:W-:Y:S01]  /*3c930*/  PRMT R42, RZ, 0x5410, R186 ;  /* 0x00005410ff2a7816 */ /* 0x000fe200000000ba */
[----:B------:R-:W-:Y:S01]  /*3c940*/  FADD.FTZ R25, -R151, R28 ;  /* 0x0000001c97197221 */ /* 0x000fe20000010100 */
[--C-:B------:R-:W-:Y:S01]  /*3c950*/  PRMT R43, RZ, 0x5410, R187.reuse ;  /* 0x00005410ff2b7816 */ /* 0x100fe200000000bb */
[C---:B------:R-:W-:Y:S01]  /*3c960*/  FMUL.FTZ R28, R150.reuse, R24 ;  /* 0x00000018961c7220 */ /* 0x040fe20000410000 */
[----:B------:R-:W2:Y:S01]  /*3c970*/  LDL R114, [R1+0xf4] ;  /* 0x0000f40001727983 */ /* 0x000ea20000100800 */
[C---:B------:R-:W-:Y:S01]  /*3c980*/  FMUL.FTZ R29, R150.reuse, R26 ;  /* 0x0000001a961d7220 */ /* 0x040fe20000410000 */
[----:B------:R-:W-:Y:S01]  /*3c990*/  PRMT R24, RZ, 0x7610, R187 ;  /* 0x00007610ff187816 */ /* 0x000fe200000000bb */
[C---:B------:R-:W-:Y:S01]  /*3c9a0*/  FMUL.FTZ R26, R150.reuse, R25 ;  /* 0x00000019961a7220 */ /* 0x040fe20000410000 */
[----:B------:R-:W-:Y:S01]  /*3c9b0*/  PRMT R25, RZ, 0x7610, R186 ;  /* 0x00007610ff197816 */ /* 0x000fe200000000ba */
[C---:B------:R-:W-:Y:S01]  /*3c9c0*/  FMUL.FTZ R32, R150.reuse, R32 ;  /* 0x0000002096207220 */ /* 0x040fe20000410000 */
[----:B------:R-:W2:Y:S01]  /*3c9d0*/  LDL R115, [R1+0x1bc] ;  /* 0x0001bc0001737983 */ /* 0x000ea20000100800 */
[----:B------:R-:W-:-:S02]  /*3c9e0*/  FMUL.FTZ R44, R150, R44 ;  /* 0x0000002c962c7220 */ /* 0x000fc40000410000 */
[----:B------:R-:W-:Y:S02]  /*3c9f0*/  FFMA.FTZ R41, R32, R41, R99 ;  /* 0x0000002920297223 */ /* 0x000fe40000010063 */
[----:B-----5:R-:W-:Y:S01]  /*3ca00*/  FFMA.FTZ R42, R29, R42, R98 ;  /* 0x0000002a1d2a7223 */ /* 0x020fe20000010062 */
[----:B------:R-:W5:Y:S01]  /*3ca10*/  LDL R99, [R1+0x10c] ;  /* 0x00010c0001637983 */ /* 0x000f620000100800 */
[----:B------:R-:W-:Y:S02]  /*3ca20*/  FFMA.FTZ R25, R27, R25, R97 ;  /* 0x000000191b197223 */ /* 0x000fe40000010061 */
[----:B------:R-:W-:Y:S01]  /*3ca30*/  FFMA.FTZ R43, R26, R43, R96 ;  /* 0x0000002b1a2b7223 */ /* 0x000fe20000010060 */
[----:B------:R-:W5:Y:S02]  /*3ca40*/  LDL R98, [R1+0x124] ;  /* 0x0001240001627983 */ /* 0x000f640000100800 */
[----:B------:R-:W-:Y:S02]  /*3ca50*/  F2FP.BF16.PACK_AB R42, R25, R42 ;  /* 0x0000002a192a723e */ /* 0x000fe400000010ff */
[----:B------:R-:W5:Y:S01]  /*3ca60*/  LDL R97, [R1+0xb8] ;  /* 0x0000b80001617983 */ /* 0x000f620000100800 */
[----:B------:R-:W-:-:S03]  /*3ca70*/  FADD.FTZ R19, -R151, R19 ;  /* 0x0000001397137221 */ /* 0x000fc60000010100 */
[----:B------:R-:W5:Y:S01]  /*3ca80*/  LDL R96, [R1+0xb4] ;  /* 0x0000b40001607983 */ /* 0x000f620000100800 */
[----:B----4-:R-:W-:-:S03]  /*3ca90*/  FFMA.FTZ R45, R28, R45, R113 ;  /* 0x0000002d1c2d7223 */ /* 0x010fc60000010071 */
[----:B------:R-:W4:Y:S01]  /*3caa0*/  LDL R113, [R1+0xec] ;  /* 0x0000ec0001717983 */ /* 0x000f220000100800 */
[----:B---3--:R-:W-:-:S03]  /*3cab0*/  FFMA.FTZ R24, R44, R24, R47 ;  /* 0x000000182c187223 */ /* 0x008fc6000001002f */
[----:B------:R-:W3:Y:S01]  /*3cac0*/  LDL R47, [R1+0x11c] ;  /* 0x00011c00012f7983 */ /* 0x000ee20000100800 */
[----:B------:R-:W-:Y:S02]  /*3cad0*/  F2FP.BF16.PACK_AB R41, R41, R45 ;  /* 0x0000002d2929723e */ /* 0x000fe400000010ff */
[----:B------:R-:W-:Y:S01]  /*3cae0*/  F2FP.BF16.PACK_AB R43, R24, R43 ;  /* 0x0000002b182b723e */ /* 0x000fe200000010ff */
[----:B------:R-:W-:Y:S01]  /*3caf0*/  IMAD.WIDE.U32 R24, R14, R46, c[0x0][0x208] ;  /* 0x000082000e187625 */ /* 0x000fe200078e002e */
[----:B------:R-:W3:Y:S04]  /*3cb00*/  LDL R45, [R1+0xac] ;  /* 0x0000ac00012d7983 */ /* 0x000ee80000100800 */
[----:B------:R0:W-:Y:S04]  /*3cb10*/  STG.E.128 [R24.64], R40 ;  /* 0x0000002818007986 */ /* 0x0001e8000c101d06 */
[----:B0-----:R-:W3:Y:S01]  /*3cb20*/  LDL R42, [R1+0xb0] ;  /* 0x0000b000012a7983 */ /* 0x001ee20000100800 */
[C---:B------:R-:W-:Y:S01]  /*3cb30*/  FMUL.FTZ R24, R150.reuse, R16 ;  /* 0x0000001096187220 */ /* 0x040fe20000410000 */
[----:B------:R-:W-:Y:S01]  /*3cb40*/  PRMT R16, RZ, 0x7610, R183 ;  /* 0x00007610ff107816 */ /* 0x000fe200000000b7 */
[C---:B------:R-:W-:Y:S01]  /*3cb50*/  FMUL.FTZ R25, R150.reuse, R17 ;  /* 0x0000001196197220 */ /* 0x040fe20000410000 */
[----:B------:R-:W-:Y:S01]  /*3cb60*/  PRMT R17, RZ, 0x5410, R181 ;  /* 0x00005410ff117816 */ /* 0x000fe200000000b5 */
[----:B------:R-:W-:Y:S01]  /*3cb70*/  FMUL.FTZ R41, R150, R19 ;  /* 0x0000001396297220 */ /* 0x000fe20000410000 */
[----:B------:R-:W-:Y:S01]  /*3cb80*/  PRMT R19, RZ, 0x5410, R183 ;  /* 0x00005410ff137816 */ /* 0x000fe200000000b7 */
[----:B------:R-:W-:Y:S01]  /*3cb90*/  FADD.FTZ R18, -R151, R18 ;  /* 0x0000001297127221 */ /* 0x000fe20000010100 */
[----:B------:R-:W3:Y:S01]  /*3cba0*/  LDL R43, [R1+0xbc] ;  /* 0x0000bc00012b7983 */ /* 0x000ee20000100800 */
[----:B------:R-:W-:-:S03]  /*3cbb0*/  FFMA.FTZ R17, R28, R17, R110 ;  /* 0x000000111c117223 */ /* 0x000fc6000001006e */
[----:B------:R-:W3:Y:S01]  /*3cbc0*/  LDL R28, [R1+0xc4] ;  /* 0x0000c400011c7983 */ /* 0x000ee20000100800 */
[C---:B------:R-:W-:Y:S02]  /*3cbd0*/  FADD.FTZ R23, -R151.reuse, R23 ;  /* 0x0000001797177221 */ /* 0x040fe40000010100 */
[----:B--2---:R-:W-:Y:S01]  /*3cbe0*/  FFMA.FTZ R19, R26, R19, R114 ;  /* 0x000000131a137223 */ /* 0x004fe20000010072 */
[----:B------:R-:W-:Y:S01]  /*3cbf0*/  PRMT R26, RZ, 0x7610, R180 ;  /* 0x00007610ff1a7816 */ /* 0x000fe200000000b4 */
[C---:B------:R-:W-:Y:S01]  /*3cc00*/  FMUL.FTZ R40, R150.reuse, R18 ;  /* 0x0000001296287220 */ /* 0x040fe20000410000 */
[----:B------:R-:W-:Y:S01]  /*3cc10*/  PRMT R18, RZ, 0x5410, R182 ;  /* 0x00005410ff127816 */ /* 0x000fe200000000b6 */
[C---:B------:R-:W-:Y:S01]  /*3cc20*/  FMUL.FTZ R23, R150.reuse, R23 ;  /* 0x0000001796177220 */ /* 0x040fe20000410000 */
[----:B------:R-:W2:Y:S01]  /*3cc30*/  LDL R110, [R1+0xd8] ;  /* 0x0000d800016e7983 */ /* 0x000ea20000100800 */
[----:B------:R-:W-:Y:S02]  /*3cc40*/  FADD.FTZ R22, -R151, R22 ;  /* 0x0000001697167221 */ /* 0x000fe40000010100 */
[----:B------:R-:W-:Y:S01]  /*3cc50*/  FFMA.FTZ R18, R29, R18, R112 ;  /* 0x000000121d127223 */ /* 0x000fe20000010070 */
[----:B------:R-:W-:Y:S01]  /*3cc60*/  PRMT R29, RZ, 0x5410, R179 ;  /* 0x00005410ff1d7816 */ /* 0x000fe200000000b3 */
[----:B------:R-:W-:Y:S01]  /*3cc70*/  FMUL.FTZ R22, R150, R22 ;  /* 0x0000001696167220 */ /* 0x000fe20000410000 */
[----:B------:R-:W2:Y:S01]  /*3cc80*/  LDL R112, [R1+0x80] ;  /* 0x0000800001707983 */ /* 0x000ea20000100800 */
[----:B------:R-:W-:-:S02]  /*3cc90*/  FADD.FTZ R20, -R151, R20 ;  /* 0x0000001497147221 */ /* 0x000fc40000010100 */
[----:B------:R-:W-:Y:S01]  /*3cca0*/  FADD.FTZ R21, -R151, R21 ;  /* 0x0000001597157221 */ /* 0x000fe20000010100 */
[----:B------:R-:W2:Y:S01]  /*3ccb0*/  LDL R114, [R1+0x1b8] ;  /* 0x0001b80001727983 */ /* 0x000ea20000100800 */
[----:B-----5:R-:W-:-:S03]  /*3ccc0*/  FFMA.FTZ R29, R22, R29, R97 ;  /* 0x0000001d161d7223 */ /* 0x020fc60000010061 */
[----:B------:R-:W5:Y:S01]  /*3ccd0*/  LDL R97, [R1+0xe8] ;  /* 0x0000e80001617983 */ /* 0x000f620000100800 */
[----:B----4-:R-:W-:Y:S01]  /*3cce0*/  FFMA.FTZ R44, R44, R16, R113 ;  /* 0x000000102c2c7223 */ /* 0x010fe20000010071 */
[----:B------:R-:W-:Y:S01]  /*3ccf0*/  PRMT R16, RZ, 0x7610, R182 ;  /* 0x00007610ff107816 */ /* 0x000fe200000000b6 */
[----:B---3--:R-:W-:Y:S01]  /*3cd00*/  FFMA.FTZ R31, R31, R26, R47 ;  /* 0x0000001a1f1f7223 */ /* 0x008fe2000001002f */
[----:B------:R-:W3:Y:S03]  /*3cd10*/  LDL R113, [R1+0x18] ;  /* 0x0000180001717983 */ /* 0x000ee60000100800 */
[----:B------:R-:W-:Y:S01]  /*3cd20*/  FFMA.FTZ R27, R27, R16, R111 ;  /* 0x000000101b1b7223 */ /* 0x000fe2000001006f */
[----:B------:R-:W-:Y:S01]  /*3cd30*/  PRMT R16, RZ, 0x7610, R181 ;  /* 0x00007610ff107816 */ /* 0x000fe200000000b5 */
[----:B------:R-:W4:Y:S04]  /*3cd40*/  LDL R47, [R1+0xc0] ;  /* 0x0000c000012f7983 */ /* 0x000f280000100800 */
[----:B------:R-:W-:Y:S01]  /*3cd50*/  FFMA.FTZ R32, R32, R16, R99 ;  /* 0x0000001020207223 */ /* 0x000fe20000010063 */
[----:B------:R-:W-:Y:S01]  /*3cd60*/  PRMT R16, RZ, 0x5410, R180 ;  /* 0x00005410ff107816 */ /* 0x000fe200000000b4 */
[----:B------:R-:W2:Y:S04]  /*3cd70*/  LDL R111, [R1+0xc8] ;  /* 0x0000c800016f7983 */ /* 0x000ea80000100800 */
[----:B------:R-:W-:Y:S01]  /*3cd80*/  FFMA.FTZ R16, R30, R16, R98 ;  /* 0x000000101e107223 */ /* 0x000fe20000010062 */
[----:B------:R-:W-:Y:S01]  /*3cd90*/  PRMT R30, RZ, 0x7610, R179 ;  /* 0x00007610ff1e7816 */ /* 0x000fe200000000b3 */
[----:B------:R-:W3:Y:S01]  /*3cda0*/  LDL R98, [R1+0xd0] ;  /* 0x0000d00001627983 */ /* 0x000ee20000100800 */
[----:B------:R-:W-:-:S03]  /*3cdb0*/  F2FP.BF16.PACK_AB R19, R44, R19 ;  /* 0x000000132c13723e */ /* 0x000fc600000010ff */
[----:B------:R-:W5:Y:S01]  /*3cdc0*/  LDL R44, [R1+0xcc] ;  /* 0x0000cc00012c7983 */ /* 0x000f620000100800 */
[--C-:B------:R-:W-:Y:S02]  /*3cdd0*/  PRMT R26, RZ, 0x5410, R175.reuse ;  /* 0x00005410ff1a7816 */ /* 0x100fe400000000af */
[----:B------:R-:W-:Y:S01]  /*3cde0*/  F2FP.BF16.PACK_AB R18, R27, R18 ;  /* 0x000000121b12723e */ /* 0x000fe200000010ff */
[C---:B------:R-:W-:Y:S01]  /*3cdf0*/  FMUL.FTZ R20, R150.reuse, R20 ;  /* 0x0000001496147220 */ /* 0x040fe20000410000 */
[----:B------:R-:W5:Y:S01]  /*3ce00*/  LDL R27, [R1+0xdc] ;  /* 0x0000dc00011b7983 */ /* 0x000f620000100800 */
[C---:B------:R-:W-:Y:S01]  /*3ce10*/  FFMA.FTZ R30, R23.reuse, R30, R42 ;  /* 0x0000001e171e7223 */ /* 0x040fe2000001002a */
[----:B------:R-:W-:Y:S01]  /*3ce20*/  PRMT R42, RZ, 0x7610, R175 ;  /* 0x00007610ff2a7816 */ /* 0x000fe200000000af */
[----:B------:R-:W-:Y:S01]  /*3ce30*/  FMUL.FTZ R21, R150, R21 ;  /* 0x0000001596157220 */ /* 0x000fe20000410000 */
[----:B------:R-:W5:Y:S03]  /*3ce40*/  LDL R99, [R1+0xd4] ;  /* 0x0000d40001637983 */ /* 0x000f660000100800 */
[----:B------:R-:W-:-:S02]  /*3ce50*/  FFMA.FTZ R42, R23, R42, R45 ;  /* 0x0000002a172a7223 */ /* 0x000fc4000001002d */
[----:B------:R-:W5:Y:S01]  /*3ce60*/  LDL R45, [R1+0xe4] ;  /* 0x0000e400012d7983 */ /* 0x000f620000100800 */
[----:B------:R-:W-:-:S03]  /*3ce70*/  FFMA.FTZ R26, R22, R26, R96 ;  /* 0x0000001a161a7223 */ /* 0x000fc60000010060 */
[----:B------:R-:W5:Y:S01]  /*3ce80*/  LDL R96, [R1+0xe0] ;  /* 0x0000e00001607983 */ /* 0x000f620000100800 */
[----:B------:R-:W-:Y:S01]  /*3ce90*/  F2FP.BF16.PACK_AB R17, R32, R17 ;  /* 0x000000112011723e */ /* 0x000fe200000010ff */
[----:B------:R-:W-:Y:S01]  /*3cea0*/  IMAD.WIDE.U32 R22, R14, R46, c[0x0][0x210] ;  /* 0x000084000e167625 */ /* 0x000fe200078e002e */
[----:B------:R-:W-:Y:S01]  /*3ceb0*/  F2FP.BF16.PACK_AB R16, R31, R16 ;  /* 0x000000101f10723e */ /* 0x000fe200000010ff */
[----:B------:R-:W5:Y:S01]  /*3cec0*/  LDL R32, [R1+0x78] ;  /* 0x0000780001207983 */ /* 0x000f620000100800 */
[----:B------:R-:W-:-:S03]  /*3ced0*/  PRMT R14, RZ, 0x5410, R174 ;  /* 0x00005410ff0e7816 */ /* 0x000fc600000000ae */
[----:B------:R0:W-:Y:S02]  /*3cee0*/  STG.E.128 [R22.64], R16 ;  /* 0x0000001016007986 */ /* 0x0001e4000c101d06 */
[----:B------:R-:W-:Y:S02]  /*3cef0*/  FFMA.FTZ R14, R20, R14, R28 ;  /* 0x0000000e140e7223 */ /* 0x000fe4000001001c */
[----:B------:R-:W5:Y:S01]  /*3cf00*/  LDL R28, [R1+0x74] ;  /* 0x00007400011c7983 */ /* 0x000f620000100800 */
[--C-:B------:R-:W-:Y:S02]  /*3cf10*/  PRMT R31, RZ, 0x5410, R178.reuse ;  /* 0x00005410ff1f7816 */ /* 0x100fe400000000b2 */
[----:B0-----:R-:W-:Y:S02]  /*3cf20*/  PRMT R18, RZ, 0x7610, R178 ;  /* 0x00007610ff127816 */ /* 0x001fe400000000b2 */
[----:B------:R-:W-:Y:S02]  /*3cf30*/  PRMT R22, RZ, 0x7610, R174 ;  /* 0x00007610ff167816 */ /* 0x000fe400000000ae */
[----:B------:R-:W-:-:S03]  /*3cf40*/  PRMT R19, RZ, 0x7610, R177 ;  /* 0x00007610ff137816 */ /* 0x000fc600000000b1 */
[C---:B------:R-:W-:Y:S01]  /*3cf50*/  FFMA.FTZ R22, R21.reuse, R22, R43 ;  /* 0x0000001615167223 */ /* 0x040fe2000001002b */
[----:B------:R-:W-:Y:S01]  /*3cf60*/  PRMT R16, RZ, 0x7610, R173 ;  /* 0x00007610ff107816 */ /* 0x000fe200000000ad */
[----:B------:R-:W5:Y:S01]  /*3cf70*/  LDL R43, [R1+0x6c] ;  /* 0x00006c00012b7983 */ /* 0x000f620000100800 */
[----:B----4-:R-:W-:-:S03]  /*3cf80*/  FFMA.FTZ R18, R21, R18, R47 ;  /* 0x0000001215127223 */ /* 0x010fc6000001002f */
[----:B------:R-:W4:Y:S01]  /*3cf90*/  LDL R47, [R1+0x70] ;  /* 0x00007000012f7983 */ /* 0x000f220000100800 */
[----:B--2---:R-:W-:Y:S01]  /*3cfa0*/  FFMA.FTZ R31, R20, R31, R111 ;  /* 0x0000001f141f7223 */ /* 0x004fe2000001006f */
[----:B------:R-:W-:Y:S01]  /*3cfb0*/  PRMT R20, RZ, 0x5410, R172 ;  /* 0x00005410ff147816 */ /* 0x000fe200000000ac */
[----:B------:R-:W-:Y:S02]  /*3cfc0*/  FADD.FTZ R51, -R151, R51 ;  /* 0x0000003397337221 */ /* 0x000fe40000010100 */
[C---:B---3--:R-:W-:Y:S01]  /*3cfd0*/  FFMA.FTZ R19, R41.reuse, R19, R98 ;  /* 0x0000001329137223 */ /* 0x048fe20000010062 */
[----:B------:R-:W-:Y:S01]  /*3cfe0*/  PRMT R21, RZ, 0x7610, R172 ;  /* 0x00007610ff157816 */ /* 0x000fe200000000ac */
[----:B------:R-:W-:Y:S01]  /*3cff0*/  FMUL.FTZ R51, R150, R51 ;  /* 0x0000003396337220 */ /* 0x000fe20000410000 */
[----:B------:R-:W-:Y:S01]  /*3d000*/  PRMT R17, RZ, 0x5410, R177 ;  /* 0x00005410ff117816 */ /* 0x000fe200000000b1 */
[----:B-----5:R-:W-:Y:S01]  /*3d010*/  FFMA.FTZ R41, R41, R16, R44 ;  /* 0x0000001029297223 */ /* 0x020fe2000001002c */
[----:B------:R-:W-:Y:S01]  /*3d020*/  PRMT R16, RZ, 0x5410, R176 ;  /* 0x00005410ff107816 */ /* 0x000fe200000000b0 */
[----:B------:R-:W2:Y:S04]  /*3d030*/  LDL R44, [R1+0x88] ;  /* 0x00008800012c7983 */ /* 0x000ea80000100800 */
[----:B------:R-:W-:Y:S01]  /*3d040*/  FFMA.FTZ R16, R24, R16, R97 ;  /* 0x0000001018107223 */ /* 0x000fe20000010061 */
[----:B------:R-:W-:Y:S01]  /*3d050*/  PRMT R23, RZ, 0x5410, R173 ;  /* 0x00005410ff177816 */ /* 0x000fe200000000ad */
[----:B------:R-:W3:Y:S01]  /*3d060*/  LDL R97, [R1+0x7c] ;  /* 0x00007c0001617983 */ /* 0x000ee20000100800 */
[----:B------:R-:W-:-:S03]  /*3d070*/  FADD.FTZ R100, -R151, R100 ;  /* 0x0000006497647221 */ /* 0x000fc60000010100 */
[----:B------:R-:W5:Y:S01]  /*3d080*/  LDL R111, [R1+0x98] ;  /* 0x00009800016f7983 */ /* 0x000f620000100800 */
[----:B------:R-:W-:-:S03]  /*3d090*/  FFMA.FTZ R24, R24, R20, R45 ;  /* 0x0000001418187223 */ /* 0x000fc6000001002d */
[----:B------:R-:W5:Y:S04]  /*3d0a0*/  LDL R98, [R1+0x38] ;  /* 0x0000380001627983 */ /* 0x000f680000100800 */
[----:B------:R-:W5:Y:S01]  /*3d0b0*/  LDL R45, [R1+0x84] ;  /* 0x00008400012d7983 */ /* 0x000f620000100800 */
[----:B------:R-:W-:-:S05]  /*3d0c0*/  PRMT R20, RZ, 0x7610, R176 ;  /* 0x00007610ff147816 */ /* 0x000fca00000000b0 */
[C---:B------:R-:W-:Y:S02]  /*3d0d0*/  FFMA.FTZ R20, R25.reuse, R20, R96 ;  /* 0x0000001419147223 */ /* 0x040fe40000010060 */
[----:B------:R-:W-:Y:S01]  /*3d0e0*/  FFMA.FTZ R25, R25, R21, R27 ;  /* 0x0000001519197223 */ /* 0x000fe2000001001b */
[----:B------:R-:W-:Y:S01]  /*3d0f0*/  PRMT R27, RZ, 0x5410, R171 ;  /* 0x00005410ff1b7816 */ /* 0x000fe200000000ab */
[C---:B------:R-:W-:Y:S01]  /*3d100*/  FFMA.FTZ R17, R40.reuse, R17, R110 ;  /* 0x0000001128117223 */ /* 0x040fe2000001006e */
[----:B------:R-:W-:Y:S01]  /*3d110*/  PRMT R21, RZ, 0x5410, R167 ;  /* 0x00005410ff157816 */ /* 0x000fe200000000a7 */
[----:B------:R-:W-:Y:S01]  /*3d120*/  FFMA.FTZ R23, R40, R23, R99 ;  /* 0x0000001728177223 */ /* 0x000fe20000010063 */
[----:B------:R-:W-:Y:S01]  /*3d130*/  F2FP.BF16.PACK_AB R16, R20, R16 ;  /* 0x000000101410723e */ /* 0x000fe200000010ff */
[C---:B------:R-:W-:Y:S01]  /*3d140*/  FFMA.FTZ R27, R51.reuse, R27, R32 ;  /* 0x0000001b331b7223 */ /* 0x040fe20000010020 */
[----:B------:R-:W5:Y:S04]  /*3d150*/  LDL R110, [R1+0x90] ;  /* 0x00009000016e7983 */ /* 0x000f680000100800 */
[----:B------:R-:W5:Y:S01]  /*3d160*/  LDL R32, [R1+0x94] ;  /* 0x0000940001207983 */ /* 0x000f620000100800 */
[----:B------:R-:W-:Y:S01]  /*3d170*/  FFMA.FTZ R51, R51, R21, R28 ;  /* 0x0000001533337223 */ /* 0x000fe2000001001c */
[----:B------:R-:W-:Y:S01]  /*3d180*/  PRMT R28, RZ, 0x7610, R171 ;  /* 0x00007610ff1c7816 */ /* 0x000fe200000000ab */
[----:B------:R-:W-:Y:S01]  /*3d190*/  FMUL.FTZ R100, R150, R100 ;  /* 0x0000006496647220 */ /* 0x000fe20000410000 */
[----:B------:R-:W5:Y:S01]  /*3d1a0*/  LDL R40, [R1+0x8c] ;  /* 0x00008c0001287983 */ /* 0x000f620000100800 */
[----:B------:R-:W-:Y:S01]  /*3d1b0*/  PRMT R20, RZ, 0x7610, R167 ;  /* 0x00007610ff147816 */ /* 0x000fe200000000a7 */
[----:B------:R-:W-:Y:S01]  /*3d1c0*/  FADD.FTZ R38, -R151, R38 ;  /* 0x0000002697267221 */ /* 0x000fe20000010100 */
[----:B------:R-:W-:Y:S01]  /*3d1d0*/  F2FP.BF16.PACK_AB R17, R19, R17 ;  /* 0x000000111311723e */ /* 0x000fe200000010ff */
[----:B------:R-:W5:Y:S01]  /*3d1e0*/  LDL R96, [R1+0xa8] ;  /* 0x0000a80001607983 */ /* 0x000f620000100800 */
[----:B------:R-:W-:Y:S01]  /*3d1f0*/  F2FP.BF16.PACK_AB R19, R30, R29 ;  /* 0x0000001d1e13723e */ /* 0x000fe200000010ff */
[----:B------:R-:W-:Y:S01]  /*3d200*/  FMUL.FTZ R38, R150, R38 ;  /* 0x0000002696267220 */ /* 0x000fe20000410000 */
[----:B------:R-:W-:Y:S01]  /*3d210*/  PRMT R29, RZ, 0x5410, R170 ;  /* 0x00005410ff1d7816 */ /* 0x000fe200000000aa */
[----:B------:R-:W5:Y:S01]  /*3d220*/  LDL R99, [R1+0xa0] ;  /* 0x0000a00001637983 */ /* 0x000f620000100800 */
[----:B------:R-:W-:Y:S01]  /*3d230*/  PRMT R30, RZ, 0x5410, R166 ;  /* 0x00005410ff1e7816 */ /* 0x000fe200000000a6 */
[----:B------:R-:W-:-:S04]  /*3d240*/  FADD.FTZ R39, -R151, R39 ;  /* 0x0000002797277221 */ /* 0x000fc80000010100 */
[----:B------:R-:W-:Y:S02]  /*3d250*/  FMUL.FTZ R39, R150, R39 ;  /* 0x0000002796277220 */ /* 0x000fe40000410000 */
[C---:B----4-:R-:W-:Y:S02]  /*3d260*/  FFMA.FTZ R28, R100.reuse, R28, R47 ;  /* 0x0000001c641c7223 */ /* 0x050fe4000001002f */
[----:B------:R-:W-:Y:S02]  /*3d270*/  FFMA.FTZ R100, R100, R20, R43 ;  /* 0x0000001464647223 */ /* 0x000fe4000001002b */
[----:B------:R-:W4:Y:S01]  /*3d280*/  LDL R43, [R1+0xa4] ;  /* 0x0000a400012b7983 */ /* 0x000f220000100800 */
[----:B------:R-:W-:Y:S01]  /*3d290*/  PRMT R47, RZ, 0x7610, R166 ;  /* 0x00007610ff2f7816 */ /* 0x000fe200000000a6 */
[----:B--2---:R-:W-:Y:S02]  /*3d2a0*/  FFMA.FTZ R29, R38, R29, R44 ;  /* 0x0000001d261d7223 */ /* 0x004fe4000001002c */
[----:B------:R-:W2:Y:S02]  /*3d2b0*/  LDL R44, [R1+0x9c] ;  /* 0x00009c00012c7983 */ /* 0x000ea40000100800 */
[----:B---3--:R-:W-:-:S02]  /*3d2c0*/  FFMA.FTZ R47, R39, R47, R97 ;  /* 0x0000002f272f7223 */ /* 0x008fc40000010061 */
[----:B------:R-:W3:Y:S01]  /*3d2d0*/  LDL R97, [R1+0x30] ;  /* 0x0000300001617983 */ /* 0x000ee20000100800 */
[----:B-----5:R-:W-:-:S03]  /*3d2e0*/  FFMA.FTZ R38, R38, R30, R45 ;  /* 0x0000001e26267223 */ /* 0x020fc6000001002d */
[----:B------:R-:W5:Y:S01]  /*3d2f0*/  LDL R45, [R1+0x34] ;  /* 0x00003400012d7983 */ /* 0x000f620000100800 */
[----:B------:R-:W-:Y:S01]  /*3d300*/  PRMT R30, RZ, 0x7610, R170 ;  /* 0x00007610ff1e7816 */ /* 0x000fe200000000aa */
[----:B------:R-:W-:Y:S01]  /*3d310*/  FADD.FTZ R36, -R151, R36 ;  /* 0x0000002497247221 */ /* 0x000fe20000010100 */
[----:B------:R-:W-:Y:S01]  /*3d320*/  F2FP.BF16.PACK_AB R18, R18, R31 ;  /* 0x0000001f1212723e */ /* 0x000fe200000010ff */
[----:B------:R-:W-:-:S04]  /*3d330*/  IMAD.WIDE.U32 R20, R15, R46, c[0x0][0x208] ;  /* 0x000082000f147625 */ /* 0x000fc800078e002e */
[----:B------:R-:W-:Y:S01]  /*3d340*/  FFMA.FTZ R30, R39, R30, R112 ;  /* 0x0000001e271e7223 */ /* 0x000fe20000010070 */
[----:B------:R-:W-:Y:S01]  /*3d350*/  PRMT R39, RZ, 0x5410, R165 ;  /* 0x00005410ff277816 */ /* 0x000fe200000000a5 */
[----:B------:R-:W-:Y:S01]  /*3d360*/  FMUL.FTZ R36, R150, R36 ;  /* 0x0000002496247220 */ /* 0x000fe20000410000 */
[----:B------:R0:W-:Y:S01]  /*3d370*/  STG.E.128 [R20.64], R16 ;  /* 0x0000001014007986 */ /* 0x0001e2000c101d06 */
[C---:B------:R-:W-:Y:S01]  /*3d380*/  FADD.FTZ R37, -R151.reuse, R37 ;  /* 0x0000002597257221 */ /* 0x040fe20000010100 */
[--C-:B------:R-:W-:Y:S01]  /*3d390*/  PRMT R31, RZ, 0x5410, R169.reuse ;  /* 0x00005410ff1f7816 */ /* 0x100fe200000000a9 */
[----:B------:R-:W-:Y:S01]  /*3d3a0*/  FADD.FTZ R34, -R151, R34 ;  /* 0x0000002297227221 */ /* 0x000fe20000010100 */
[----:B------:R-:W5:Y:S01]  /*3d3b0*/  LDL R112, [R1+0x14] ;  /* 0x0000140001707983 */ /* 0x000f620000100800 */
[----:B------:R-:W-:Y:S01]  /*3d3c0*/  FFMA.FTZ R39, R36, R39, R32 ;  /* 0x0000002724277223 */ /* 0x000fe20000010020 */
[----:B------:R-:W-:Y:S01]  /*3d3d0*/  PRMT R32, RZ, 0x7610, R169 ;  /* 0x00007610ff207816 */ /* 0x000fe200000000a9 */
[----:B------:R-:W-:-:S02]  /*3d3e0*/  FMUL.FTZ R37, R150, R37 ;  /* 0x0000002596257220 */ /* 0x000fc40000410000 */
[----:B------:R-:W-:Y:S02]  /*3d3f0*/  FFMA.FTZ R31, R36, R31, R111 ;  /* 0x0000001f241f7223 */ /* 0x000fe4000001006f */
[----:B------:R-:W5:Y:S04]  /*3d400*/  LDL R111, [R1+0x48] ;  /* 0x00004800016f7983 */ /* 0x000f680000100800 */
[----:B0-----:R-:W5:Y:S01]  /*3d410*/  LDL R18, [R1+0x2c] ;  /* 0x00002c0001127983 */ /* 0x001f620000100800 */
[----:B------:R-:W-:Y:S01]  /*3d420*/  PRMT R16, RZ, 0x7610, R165 ;  /* 0x00007610ff107816 */ /* 0x000fe200000000a5 */
[C---:B------:R-:W-:Y:S02]  /*3d430*/  FFMA.FTZ R32, R37.reuse, R32, R110 ;  /* 0x0000002025207223 */ /* 0x040fe4000001006e */
[----:B------:R-:W5:Y:S01]  /*3d440*/  LDL R17, [R1+0x44] ;  /* 0x0000440001117983 */ /* 0x000f620000100800 */
[----:B------:R-:W-:Y:S01]  /*3d450*/  PRMT R36, RZ, 0x5410, R168 ;  /* 0x00005410ff247816 */ /* 0x000fe200000000a8 */
[----:B------:R-:W-:Y:S01]  /*3d460*/  FFMA.FTZ R37, R37, R16, R40 ;  /* 0x0000001025257223 */ /* 0x000fe20000010028 */
[----:B------:R-:W-:Y:S01]  /*3d470*/  PRMT R40, RZ, 0x5410, R164 ;  /* 0x00005410ff287816 */ /* 0x000fe200000000a4 */
[----:B------:R-:W-:Y:S01]  /*3d480*/  FMUL.FTZ R34, R150, R34 ;  /* 0x0000002296227220 */ /* 0x000fe20000410000 */
[----:B------:R-:W5:Y:S01]  /*3d490*/  LDL R110, [R1+0x40] ;  /* 0x00004000016e7983 */ /* 0x000f620000100800 */
[----:B------:R-:W-:-:S02]  /*3d4a0*/  FADD.FTZ R35, -R151, R35 ;  /* 0x0000002397237221 */ /* 0x000fc40000010100 */
[----:B------:R-:W-:Y:S01]  /*3d4b0*/  FFMA.FTZ R36, R34, R36, R96 ;  /* 0x0000002422247223 */ /* 0x000fe20000010060 */
[----:B------:R-:W-:Y:S01]  /*3d4c0*/  PRMT R96, RZ, 0x7610, R164 ;  /* 0x00007610ff607816 */ /* 0x000fe200000000a4 */
[C---:B------:R-:W-:Y:S02]  /*3d4d0*/  FMUL.FTZ R35, R150.reuse, R35 ;  /* 0x0000002396237220 */ /* 0x040fe40000410000 */
[C---:B------:R-:W-:Y:S01]  /*3d4e0*/  FADD.FTZ R108, -R151.reuse, R108 ;  /* 0x0000006c976c7221 */ /* 0x040fe20000010100 */
[----:B------:R-:W-:Y:S02]  /*3d4f0*/  PRMT R20, RZ, 0x5410, R159 ;  /* 0x00005410ff147816 */ /* 0x000fe4000000009f */
[----:B------:R-:W-:Y:S01]  /*3d500*/  PRMT R16, RZ, 0x5410, R95 ;  /* 0x00005410ff107816 */ /* 0x000fe2000000005f */
[----:B------:R-:W-:Y:S02]  /*3d510*/  FMUL.FTZ R108, R150, R108 ;  /* 0x0000006c966c7220 */ /* 0x000fe40000410000 */
[----:B------:R-:W-:-:S02]  /*3d520*/  FADD.FTZ R109, -R151, R109 ;  /* 0x0000006d976d7221 */ /* 0x000fc40000010100 */
[----:B------:R-:W-:Y:S01]  /*3d530*/  FFMA.FTZ R20, R108, R20, R98 ;  /* 0x000000146c147223 */ /* 0x000fe20000010062 */
[----:B------:R-:W-:Y:S01]  /*3d540*/  PRMT R21, RZ, 0x7610, R159 ;  /* 0x00007610ff157816 */ /* 0x000fe2000000009f */
[----:B------:R-:W5:Y:S01]  /*3d550*/  LDL R98, [R1+0x50] ;  /* 0x0000500001627983 */ /* 0x000f620000100800 */
[----:B------:R-:W-:Y:S01]  /*3d560*/  FMUL.FTZ R109, R150, R109 ;  /* 0x0000006d966d7220 */ /* 0x000fe20000410000 */
[----:B------:R-:W-:Y:S02]  /*3d570*/  F2FP.BF16.PACK_AB R19, R42, R26 ;  /* 0x0000001a2a13723e */ /* 0x000fe400000010ff */
[----:B------:R-:W5:Y:S01]  /*3d580*/  LDL R42, [R1+0x60] ;  /* 0x00006000012a7983 */ /* 0x000f620000100800 */
[C---:B------:R-:W-:Y:S02]  /*3d590*/  FADD.FTZ R106, -R151.reuse, R106 ;  /* 0x0000006a976a7221 */ /* 0x040fe40000010100 */
[----:B------:R-:W-:Y:S01]  /*3d5a0*/  FADD.FTZ R107, -R151, R107 ;  /* 0x0000006b976b7221 */ /* 0x000fe20000010100 */
[----:B------:R-:W5:Y:S01]  /*3d5b0*/  LDL R26, [R1+0x5c] ;  /* 0x00005c00011a7983 */ /* 0x000f620000100800 */
[----:B----4-:R-:W-:Y:S01]  /*3d5c0*/  FFMA.FTZ R40, R34, R40, R43 ;  /* 0x0000002822287223 */ /* 0x010fe2000001002b */
[----:B------:R-:W-:-:S02]  /*3d5d0*/  PRMT R34, RZ, 0x7610, R168 ;  /* 0x00007610ff227816 */ /* 0x000fc400000000a8 */
[----:B------:R-:W4:Y:S03]  /*3d5e0*/  LDL R43, [R1+0x3c] ;  /* 0x00003c00012b7983 */ /* 0x000f260000100800 */
[C---:B------:R-:W-:Y:S02]  /*3d5f0*/  FFMA.FTZ R34, R35.reuse, R34, R99 ;  /* 0x0000002223227223 */ /* 0x040fe40000010063 */
[----:B------:R-:W4:Y:S01]  /*3d600*/  LDL R99, [R1+0x58] ;  /* 0x0000580001637983 */ /* 0x000f220000100800 */
[----:B--2---:R-:W-:-:S03]  /*3d610*/  FFMA.FTZ R96, R35, R96, R44 ;  /* 0x0000006023607223 */ /* 0x004fc6000001002c */
[----:B------:R-:W2:Y:S01]  /*3d620*/  LDL R44, [R1+0x54] ;  /* 0x00005400012c7983 */ /* 0x000ea20000100800 */
[----:B---3--:R-:W-:-:S03]  /*3d630*/  FFMA.FTZ R21, R109, R21, R97 ;  /* 0x000000156d157223 */ /* 0x008fc60000010061 */
[----:B------:R-:W3:Y:S04]  /*3d640*/  LDL R35, [R1+0x64] ;  /* 0x0000640001237983 */ /* 0x000ee80000100800 */
[----:B------:R-:W3:Y:S01]  /*3d650*/  LDL R97, [R1+0x68] ;  /* 0x0000680001617983 */ /* 0x000ee20000100800 */
[----:B-----5:R-:W-:-:S03]  /*3d660*/  FFMA.FTZ R108, R108, R16, R45 ;  /* 0x000000106c6c7223 */ /* 0x020fc6000001002d */
[----:B------:R-:W5:Y:S01]  /*3d670*/  LDL R45, [R1+0x4c] ;  /* 0x00004c00012d7983 */ /* 0x000f620000100800 */
[----:B------:R-:W-:Y:S01]  /*3d680*/  PRMT R16, RZ, 0x7610, R95 ;  /* 0x00007610ff107816 */ /* 0x000fe2000000005f */
[C---:B------:R-:W-:Y:S02]  /*3d690*/  FMUL.FTZ R106, R150.reuse, R106 ;  /* 0x0000006a966a7220 */ /* 0x040fe40000410000 */
[----:B------:R-:W-:Y:S02]  /*3d6a0*/  FMUL.FTZ R107, R150, R107 ;  /* 0x0000006b966b7220 */ /* 0x000fe40000410000 */
[----:B------:R-:W-:Y:S02]  /*3d6b0*/  FADD.FTZ R104, -R151, R104 ;  /* 0x0000006897687221 */ /* 0x000fe40000010100 */
[----:B------:R-:W-:Y:S01]  /*3d6c0*/  FFMA.FTZ R109, R109, R16, R18 ;  /* 0x000000106d6d7223 */ /* 0x000fe20000010012 */
[----:B------:R-:W-:Y:S02]  /*3d6d0*/  F2FP.BF16.PACK_AB R18, R22, R14 ;  /* 0x0000000e1612723e */ /* 0x000fe400000010ff */
[----:B------:R-:W-:-:S02]  /*3d6e0*/  PRMT R22, RZ, 0x5410, R158 ;  /* 0x00005410ff167816 */ /* 0x000fc4000000009e */
[----:B------:R-:W-:-:S03]  /*3d6f0*/  PRMT R14, RZ, 0x5410, R94 ;  /* 0x00005410ff0e7816 */ /* 0x000fc6000000005e */
[C---:B------:R-:W-:Y:S02]  /*3d700*/  FFMA.FTZ R22, R106.reuse, R22, R111 ;  /* 0x000000166a167223 */ /* 0x040fe4000001006f */
[----:B------:R-:W-:Y:S01]  /*3d710*/  FFMA.FTZ R106, R106, R14, R17 ;  /* 0x0000000e6a6a7223 */ /* 0x000fe20000010011 */
[----:B------:R-:W-:Y:S01]  /*3d720*/  F2FP.BF16.PACK_AB R17, R41, R23 ;  /* 0x000000172911723e */ /* 0x000fe200000010ff */
[----:B------:R-:W-:Y:S01]  /*3d730*/  FMUL.FTZ R104, R150, R104 ;  /* 0x0000006896687220 */ /* 0x000fe20000410000 */
[----:B------:R-:W-:Y:S01]  /*3d740*/  F2FP.BF16.PACK_AB R16, R25, R24 ;  /* 0x000000181910723e */ /* 0x000fe200000010ff */
[----:B------:R-:W-:Y:S01]  /*3d750*/  IMAD.WIDE.U32 R14, R15, R46, c[0x0][0x210] ;  /* 0x000084000f0e7625 */ /* 0x000fe200078e002e */
[----:B------:R-:W-:Y:S01]  /*3d760*/  PRMT R23, RZ, 0x7610, R158 ;  /* 0x00007610ff177816 */ /* 0x000fe2000000009e */
[----:B------:R-:W3:Y:S01]  /*3d770*/  LDL R111, [R1+0x10] ;  /* 0x00001000016f7983 */ /* 0x000ee20000100800 */
[----:B------:R-:W-:-:S03]  /*3d780*/  PRMT R24, RZ, 0x7610, R94 ;  /* 0x00007610ff187816 */ /* 0x000fc6000000005e */
[----:B------:R-:W-:Y:S01]  /*3d790*/  FFMA.FTZ R23, R107, R23, R110 ;  /* 0x000000176b177223 */ /* 0x000fe2000001006e */
[----:B------:R0:W-:Y:S01]  /*3d7a0*/  STG.E.128 [R14.64], R16 ;  /* 0x000000100e007986 */ /* 0x0001e2000c101d06 */
[C---:B------:R-:W-:Y:S02]  /*3d7b0*/  FADD.FTZ R105, -R151.reuse, R105 ;  /* 0x0000006997697221 */ /* 0x040fe40000010100 */
[C---:B------:R-:W-:Y:S01]  /*3d7c0*/  FADD.FTZ R102, -R151.reuse, R102 ;  /* 0x0000006697667221 */ /* 0x040fe20000010100 */
[----:B------:R-:W3:Y:S01]  /*3d7d0*/  LDL R41, [R1+0xc] ;  /* 0x00000c0001297983 */ /* 0x000ee20000100800 */
[C---:B------:R-:W-:Y:S02]  /*3d7e0*/  FMUL.FTZ R105, R150.reuse, R105 ;  /* 0x0000006996697220 */ /* 0x040fe40000410000 */
[----:B------:R-:W-:Y:S01]  /*3d7f0*/  FADD.FTZ R103, -R151, R103 ;  /* 0x0000006797677221 */ /* 0x000fe20000010100 */
[----:B------:R-:W3:Y:S01]  /*3d800*/  LDL R110, [R1+0x28] ;  /* 0x00002800016e7983 */ /* 0x000ee20000100800 */
[----:B0-----:R-:W-:Y:S01]  /*3d810*/  PRMT R14, RZ, 0x5410, R93 ;  /* 0x00005410ff0e7816 */ /* 0x001fe2000000005d */
[----:B------:R-:W-:-:S02]  /*3d820*/  FMUL.FTZ R102, R150, R102 ;  /* 0x0000006696667220 */ /* 0x000fc40000410000 */
[----:B------:R-:W3:Y:S04]  /*3d830*/  LDL R17, [R1+0x8] ;  /* 0x0000080001117983 */ /* 0x000ee80000100800 */
[----:B------:R-:W3:Y:S01]  /*3d840*/  LDL R15, [R1+0x4] ;  /* 0x00000400010f7983 */ /* 0x000ee20000100800 */
[----:B----4-:R-:W-:Y:S01]  /*3d850*/  FFMA.FTZ R107, R107, R24, R43 ;  /* 0x000000186b6b7223 */ /* 0x010fe2000001002b */
[----:B------:R-:W-:-:S05]  /*3d860*/  PRMT R43, RZ, 0x5410, R157 ;  /* 0x00005410ff2b7816 */ /* 0x000fca000000009d */
[----:B------:R-:W-:Y:S02]  /*3d870*/  FFMA.FTZ R43, R104, R43, R99 ;  /* 0x0000002b682b7223 */ /* 0x000fe40000010063 */
[----:B------:R-:W-:Y:S01]  /*3d880*/  FMUL.FTZ R103, R150, R103 ;  /* 0x0000006796677220 */ /* 0x000fe20000410000 */
[----:B------:R-:W4:Y:S01]  /*3d890*/  LDL R99, [R1+0x20] ;  /* 0x0000200001637983 */ /* 0x000f220000100800 */
[----:B--2---:R-:W-:Y:S01]  /*3d8a0*/  FFMA.FTZ R104, R104, R14, R44 ;  /* 0x0000000e68687223 */ /* 0x004fe2000001002c */
[----:B------:R-:W-:Y:S02]  /*3d8b0*/  PRMT R44, RZ, 0x7610, R157 ;  /* 0x00007610ff2c7816 */ /* 0x000fe4000000009d */
[----:B------:R-:W-:-:S03]  /*3d8c0*/  PRMT R14, RZ, 0x7610, R93 ;  /* 0x00007610ff0e7816 */ /* 0x000fc6000000005d */
[C---:B------:R-:W-:Y:S02]  /*3d8d0*/  FFMA.FTZ R44, R105.reuse, R44, R98 ;  /* 0x0000002c692c7223 */ /* 0x040fe40000010062 */
[----:B-----5:R-:W-:Y:S01]  /*3d8e0*/  FFMA.FTZ R105, R105, R14, R45 ;  /* 0x0000000e69697223 */ /* 0x020fe2000001002d */
[----:B------:R-:W-:Y:S02]  /*3d8f0*/  PRMT R45, RZ, 0x5410, R156 ;  /* 0x00005410ff2d7816 */ /* 0x000fe4000000009c */
[----:B------:R-:W-:-:S03]  /*3d900*/  PRMT R14, RZ, 0x5410, R92 ;  /* 0x00005410ff0e7816 */ /* 0x000fc6000000005c */
[C---:B---3--:R-:W-:Y:S02]  /*3d910*/  FFMA.FTZ R45, R102.reuse, R45, R97 ;  /* 0x0000002d662d7223 */ /* 0x048fe40000010061 */
[----:B------:R-:W-:Y:S01]  /*3d920*/  FFMA.FTZ R102, R102, R14, R35 ;  /* 0x0000000e66667223 */ /* 0x000fe20000010023 */
[----:B------:R-:W-:Y:S01]  /*3d930*/  PRMT R98, RZ, 0x7610, R156 ;  /* 0x00007610ff627816 */ /* 0x000fe2000000009c */
[----:B------:R-:W2:Y:S04]  /*3d940*/  LDL R35, [R1] ;  /* 0x0000000001237983 */ /* 0x000ea80000100800 */
[----:B------:R-:W-:Y:S01]  /*3d950*/  FFMA.FTZ R98, R103, R98, R42 ;  /* 0x0000006267627223 */ /* 0x000fe2000001002a */
[----:B------:R-:W3:Y:S04]  /*3d960*/  LDL R97, [R1+0x1c] ;  /* 0x00001c0001617983 */ /* 0x000ee80000100800 */
[----:B------:R-:W5:Y:S01]  /*3d970*/  LDL R42, [R1+0x24] ;  /* 0x00002400012a7983 */ /* 0x000f620000100800 */
        /* <DEDUP_REMOVED lines=31> */
[----:B------:R-:W-:Y:S02]  /*3db70*/  FADD.FTZ R151, -R151, R155 ;  /* 0x0000009b97977221 */ /* 0x000fe40000010100 */
[C---:B------:R-:W-:Y:S01]  /*3db80*/  FMUL.FTZ R119, R150.reuse, R119 ;  /* 0x0000007796777220 */ /* 0x040fe20000410000 */
[----:B------:R-:W3:Y:S01]  /*3db90*/  LDL R155, [R1+0x1b0] ;  /* 0x0001b000019b7983 */ /* 0x000ee20000100800 */
[C---:B------:R-:W-:Y:S02]  /*3dba0*/  FMUL.FTZ R120, R150.reuse, R120 ;  /* 0x0000007896787220 */ /* 0x040fe40000410000 */
[C---:B------:R-:W-:Y:S02]  /*3dbb0*/  FMUL.FTZ R121, R150.reuse, R121 ;  /* 0x0000007996797220 */ /* 0x040fe40000410000 */
[C---:B------:R-:W-:Y:S02]  /*3dbc0*/  FMUL.FTZ R122, R150.reuse, R122 ;  /* 0x0000007a967a7220 */ /* 0x040fe40000410000 */
[----:B------:R-:W-:-:S02]  /*3dbd0*/  FMUL.FTZ R123, R150, R123 ;  /* 0x0000007b967b7220 */ /* 0x000fc40000410000 */
[C---:B------:R-:W-:Y:S02]  /*3dbe0*/  FMUL.FTZ R124, R150.reuse, R124 ;  /* 0x0000007c967c7220 */ /* 0x040fe40000410000 */
[C---:B------:R-:W-:Y:S02]  /*3dbf0*/  FMUL.FTZ R125, R150.reuse, R125 ;  /* 0x0000007d967d7220 */ /* 0x040fe40000410000 */
        /* <DEDUP_REMOVED lines=24> */
[----:B------:R-:W-:Y:S02]  /*3dd80*/  FMUL.FTZ R151, R150, R151 ;  /* 0x0000009796977220 */ /* 0x000fe40000410000 */
[----:B------:R-:W3:Y:S01]  /*3dd90*/  LDL R150, [R1+0x1ac] ;  /* 0x0001ac0001967983 */ /* 0x000ee20000100800 */
[----:B------:R-:W-:Y:S02]  /*3dda0*/  F2FP.BF16.PACK_AB R19, R28, R27 ;  /* 0x0000001b1c13723e */ /* 0x000fe400000010ff */
[----:B------:R-:W-:Y:S02]  /*3ddb0*/  PRMT R27, RZ, 0x7610, R90 ;  /* 0x00007610ff1b7816 */ /* 0x000fe4000000005a */
[----:B------:R-:W-:-:S02]  /*3ddc0*/  PRMT R14, RZ, 0x7610, R92 ;  /* 0x00007610ff0e7816 */ /* 0x000fc4000000005c */
[----:B------:R-:W-:-:S03]  /*3ddd0*/  PRMT R24, RZ, 0x5410, R91 ;  /* 0x00005410ff187816 */ /* 0x000fc6000000005b */
[----:B------:R-:W-:Y:S01]  /*3dde0*/  FFMA.FTZ R103, R103, R14, R26 ;  /* 0x0000000e67677223 */ /* 0x000fe2000001001a */
[----:B------:R-:W-:Y:S01]  /*3ddf0*/  PRMT R14, RZ, 0x5410, R87 ;  /* 0x00005410ff0e7816 */ /* 0x000fe20000000057 */
[----:B------:R-:W-:Y:S01]  /*3de00*/  FFMA.FTZ R24, R125, R24, R249 ;  /* 0x000000187d187223 */ /* 0x000fe200000100f9 */
[----:B------:R-:W-:-:S03]  /*3de10*/  PRMT R25, RZ, 0x7610, R91 ;  /* 0x00007610ff197816 */ /* 0x000fc6000000005b */
[----:B------:R-:W-:Y:S01]  /*3de20*/  FFMA.FTZ R125, R125, R14, R248 ;  /* 0x0000000e7d7d7223 */ /* 0x000fe200000100f8 */
[----:B------:R-:W-:Y:S01]  /*3de30*/  PRMT R14, RZ, 0x7610, R87 ;  /* 0x00007610ff0e7816 */ /* 0x000fe20000000057 */
[----:B--2---:R-:W-:Y:S01]  /*3de40*/  FFMA.FTZ R27, R124, R27, R35 ;  /* 0x0000001b7c1b7223 */ /* 0x004fe20000010023 */
[----:B------:R-:W-:-:S05]  /*3de50*/  PRMT R35, RZ, 0x5410, R89 ;  /* 0x00005410ff237816 */ /* 0x000fca0000000059 */
[----:B------:R-:W-:Y:S02]  /*3de60*/  FFMA.FTZ R35, R121, R35, R113 ;  /* 0x0000002379237223 */ /* 0x000fe40000010071 */
[----:B------:R-:W2:Y:S01]  /*3de70*/  LDL R113, [R1+0x1b4] ;  /* 0x0001b40001717983 */ /* 0x000ea20000100800 */
[C---:B------:R-:W-:Y:S01]  /*3de80*/  FFMA.FTZ R25, R126.reuse, R25, R247 ;  /* 0x000000197e197223 */ /* 0x040fe200000100f7 */
        /* <DEDUP_REMOVED lines=8> */
[----:B------:R-:W-:-:S05]  /*3df10*/  F2FP.BF16.PACK_AB R18, R30, R29 ;  /* 0x0000001d1e12723e */ /* 0x000fca00000010ff */
[----:B------:R0:W-:Y:S01]  /*3df20*/  STG.E.128 [R14.64], R16 ;  /* 0x000000100e007986 */ /* 0x0001e2000c101d06 */
[----:B------:R-:W-:-:S05]  /*3df30*/  PRMT R36, RZ, 0x7610, R89 ;  /* 0x00007610ff247816 */ /* 0x000fca0000000059 */
[----:B------:R-:W-:Y:S01]  /*3df40*/  FFMA.FTZ R36, R122, R36, R111 ;  /* 0x000000247a247223 */ /* 0x000fe2000001006f */
[----:B0-----:R-:W-:-:S05]  /*3df50*/  PRMT R14, RZ, 0x5410, R85 ;  /* 0x00005410ff0e7816 */ /* 0x001fca0000000055 */
[----:B------:R-:W-:Y:S01]  /*3df60*/  FFMA.FTZ R121, R121, R14, R112 ;  /* 0x0000000e79797223 */ /* 0x000fe20000010070 */
[----:B------:R-:W-:-:S05]  /*3df70*/  PRMT R14, RZ, 0x7610, R85 ;  /* 0x00007610ff0e7816 */ /* 0x000fca0000000055 */
[----:B------:R-:W-:Y:S01]  /*3df80*/  FFMA.FTZ R122, R122, R14, R41 ;  /* 0x0000000e7a7a7223 */ /* 0x000fe20000010029 */
[----:B------:R-:W-:Y:S02]  /*3df90*/  PRMT R41, RZ, 0x5410, R88 ;  /* 0x00005410ff297816 */ /* 0x000fe40000000058 */
[----:B------:R-:W-:-:S03]  /*3dfa0*/  PRMT R14, RZ, 0x5410, R84 ;  /* 0x00005410ff0e7816 */ /* 0x000fc60000000054 */
[C---:B------:R-:W-:Y:S02]  /*3dfb0*/  FFMA.FTZ R41, R119.reuse, R41, R110 ;  /* 0x0000002977297223 */ /* 0x040fe4000001006e */
[----:B-----5:R-:W-:Y:S01]  /*3dfc0*/  FFMA.FTZ R119, R119, R14, R42 ;  /* 0x0000000e77777223 */ /* 0x020fe2000001002a */
[----:B------:R-:W-:Y:S02]  /*3dfd0*/  PRMT R42, RZ, 0x7610, R88 ;  /* 0x00007610ff2a7816 */ /* 0x000fe40000000058 */
[----:B------:R-:W-:Y:S02]  /*3dfe0*/  PRMT R14, RZ, 0x7610, R84 ;  /* 0x00007610ff0e7816 */ /* 0x000fe40000000054 */
[----:B------:R-:W-:Y:S01]  /*3dff0*/  PRMT R29, RZ, 0x7610, R83 ;  /* 0x00007610ff1d7816 */ /* 0x000fe20000000053 */
[C---:B----4-:R-:W-:Y:S02]  /*3e000*/  FFMA.FTZ R42, R120.reuse, R42, R99 ;  /* 0x0000002a782a7223 */ /* 0x050fe40000010063 */
[----:B---3--:R-:W-:Y:S01]  /*3e010*/  FFMA.FTZ R120, R120, R14, R97 ;  /* 0x0000000e78787223 */ /* 0x008fe20000010061 */
[----:B------:R-:W-:Y:S01]  /*3e020*/  PRMT R14, RZ, 0x7610, R79 ;  /* 0x00007610ff0e7816 */ /* 0x000fe2000000004f */
[----:B------:R-:W-:Y:S01]  /*3e030*/  FFMA.FTZ R29, R135, R29, R231 ;  /* 0x0000001d871d7223 */ /* 0x000fe200000100e7 */
[----:B------:R-:W-:-:S03]  /*3e040*/  PRMT R34, RZ, 0x7610, R82 ;  /* 0x00007610ff227816 */ /* 0x000fc60000000052 */
[----:B------:R-:W-:Y:S01]  /*3e050*/  FFMA.FTZ R135, R135, R14, R230 ;  /* 0x0000000e87877223 */ /* 0x000fe200000100e6 */
[----:B------:R-:W-:Y:S01]  /*3e060*/  PRMT R14, RZ, 0x7610, R78 ;  /* 0x00007610ff0e7816 */ /* 0x000fe2000000004e */
[----:B------:R-:W-:Y:S01]  /*3e070*/  FFMA.FTZ R34, R133, R34, R235 ;  /* 0x0000002285227223 */ /* 0x000fe200000100eb */
[----:B------:R-:W-:Y:S02]  /*3e080*/  F2FP.BF16.PACK_AB R19, R100, R51 ;  /* 0x000000336413723e */ /* 0x000fe400000010ff */
[----:B------:R-:W-:Y:S01]  /*3e090*/  F2FP.BF16.PACK_AB R18, R47, R38 ;  /* 0x000000262f12723e */ /* 0x000fe200000010ff */
[----:B------:R-:W-:Y:S01]  /*3e0a0*/  FFMA.FTZ R133, R133, R14, R234 ;  /* 0x0000000e85857223 */ /* 0x000fe200000100ea */
[----:B------:R-:W-:Y:S01]  /*3e0b0*/  F2FP.BF16.PACK_AB R17, R37, R39 ;  /* 0x000000272511723e */ /* 0x000fe200000010ff */
[----:B------:R-:W-:Y:S01]  /*3e0c0*/  IMAD.WIDE.U32 R14, R33, R46, c[0x0][0x210] ;  /* 0x00008400210e7625 */ /* 0x000fe200078e002e */
[----:B------:R-:W-:Y:S02]  /*3e0d0*/  F2FP.BF16.PACK_AB R16, R96, R40 ;  /* 0x000000286010723e */ /* 0x000fe400000010ff */
[----:B------:R-:W-:-:S03]  /*3e0e0*/  PRMT R96, RZ, 0x7610, R81 ;  /* 0x00007610ff607816 */ /* 0x000fc60000000051 */
[----:B------:R0:W-:Y:S01]  /*3e0f0*/  STG.E.128 [R14.64], R16 ;  /* 0x000000100e007986 */ /* 0x0001e2000c101d06 */
[--C-:B------:R-:W-:Y:S01]  /*3e100*/  PRMT R97, RZ, 0x5410, R80.reuse ;  /* 0x00005410ff617816 */ /* 0x100fe20000000050 */
[----:B------:R-:W-:Y:S01]  /*3e110*/  FFMA.FTZ R96, R131, R96, R239 ;  /* 0x0000006083607223 */ /* 0x000fe200000100ef */
[----:B------:R-:W-:-:S03]  /*3e120*/  PRMT R99, RZ, 0x7610, R80 ;  /* 0x00007610ff637816 */ /* 0x000fc60000000050 */
[----:B------:R-:W-:Y:S01]  /*3e130*/  FFMA.FTZ R97, R128, R97, R245 ;  /* 0x0000006180617223 */ /* 0x000fe200000100f5 */
[----:B0-----:R-:W-:-:S05]  /*3e140*/  PRMT R14, RZ, 0x7610, R77 ;  /* 0x00007610ff0e7816 */ /* 0x001fca000000004d */
[----:B------:R-:W-:Y:S01]  /*3e150*/  FFMA.FTZ R131, R131, R14, R238 ;  /* 0x0000000e83837223 */ /* 0x000fe200000100ee */
[----:B------:R-:W-:-:S05]  /*3e160*/  PRMT R14, RZ, 0x5410, R76 ;  /* 0x00005410ff0e7816 */ /* 0x000fca000000004c */
[----:B------:R-:W-:Y:S01]  /*3e170*/  FFMA.FTZ R128, R128, R14, R244 ;  /* 0x0000000e80807223 */ /* 0x000fe200000100f4 */
[----:B------:R-:W-:Y:S01]  /*3e180*/  PRMT R14, RZ, 0x7610, R76 ;  /* 0x00007610ff0e7816 */ /* 0x000fe2000000004c */
[----:B------:R-:W-:Y:S01]  /*3e190*/  FFMA.FTZ R99, R129, R99, R243 ;  /* 0x0000006381637223 */ /* 0x000fe200000100f3 */
[----:B------:R-:W-:-:S03]  /*3e1a0*/  PRMT R40, RZ, 0x7610, R75 ;  /* 0x00007610ff287816 */ /* 0x000fc6000000004b */
[----:B------:R-:W-:Y:S01]  /*3e1b0*/  FFMA.FTZ R129, R129, R14, R242 ;  /* 0x0000000e81817223 */ /* 0x000fe200000100f2 */
        /* <DEDUP_REMOVED lines=49> */
[----:B------:R-:W-:Y:S02]  /*3e4d0*/  F2FP.BF16.PACK_AB R16, R103, R102 ;  /* 0x000000666710723e */ /* 0x000fe400000010ff */
[----:B------:R-:W-:Y:S02]  /*3e4e0*/  PRMT R100, RZ, 0x5410, R73 ;  /* 0x00005410ff647816 */ /* 0x000fe40000000049 */
[----:B------:R-:W-:Y:S01]  /*3e4f0*/  PRMT R102, RZ, 0x5410, R64 ;  /* 0x00005410ff667816 */ /* 0x000fe20000000040 */
[----:B------:R0:W-:Y:S01]  /*3e500*/  STG.E.128 [R14.64], R16 ;  /* 0x000000100e007986 */ /* 0x0001e2000c101d06 */
[----:B------:R-:W-:Y:S01]  /*3e510*/  PRMT R20, RZ, 0x5410, R69 ;  /* 0x00005410ff147816 */ /* 0x000fe20000000045 */
[C---:B------:R-:W-:Y:S01]  /*3e520*/  FFMA.FTZ R100, R139.reuse, R100, R225 ;  /* 0x000000648b647223 */ /* 0x040fe200000100e1 */
[----:B------:R-:W-:Y:S01]  /*3e530*/  PRMT R28, RZ, 0x7610, R86 ;  /* 0x00007610ff1c7816 */ /* 0x000fe20000000056 */
[----:B------:R-:W-:Y:S01]  /*3e540*/  FFMA.FTZ R102, R146, R102, R116 ;  /* 0x0000006692667223 */ /* 0x000fe20000010074 */
[----:B------:R-:W-:Y:S01]  /*3e550*/  PRMT R33, RZ, 0x5410, R81 ;  /* 0x00005410ff217816 */ /* 0x000fe20000000051 */
[----:B------:R-:W-:Y:S01]  /*3e560*/  FFMA.FTZ R139, R139, R20, R224 ;  /* 0x000000148b8b7223 */ /* 0x000fe200000100e0 */
[----:B------:R-:W-:-:S02]  /*3e570*/  PRMT R37, RZ, 0x5410, R77 ;  /* 0x00005410ff257816 */ /* 0x000fc4000000004d */
[----:B------:R-:W-:Y:S02]  /*3e580*/  PRMT R101, RZ, 0x7610, R65 ;  /* 0x00007610ff657816 */ /* 0x000fe40000000041 */
[----:B------:R-:W-:Y:S02]  /*3e590*/  PRMT R103, RZ, 0x7610, R64 ;  /* 0x00007610ff677816 */ /* 0x000fe40000000040 */
[----:B0-----:R-:W-:Y:S02]  /*3e5a0*/  PRMT R14, RZ, 0x5410, R60 ;  /* 0x00005410ff0e7816 */ /* 0x001fe4000000003c */
[----:B------:R-:W-:-:S03]  /*3e5b0*/  PRMT R20, RZ, 0x7610, R61 ;  /* 0x00007610ff147816 */ /* 0x000fc6000000003d */
[----:B------:R-:W-:Y:S01]  /*3e5c0*/  FFMA.FTZ R146, R146, R14, R115 ;  /* 0x0000000e92927223 */ /* 0x000fe20000010073 */
[----:B------:R-:W-:Y:S01]  /*3e5d0*/  PRMT R14, RZ, 0x7610, R60 ;  /* 0x00007610ff0e7816 */ /* 0x000fe2000000003c */
[----:B------:R-:W-:Y:S02]  /*3e5e0*/  FFMA.FTZ R124, R124, R28, R250 ;  /* 0x0000001c7c7c7223 */ /* 0x000fe400000100fa */
[C---:B------:R-:W-:Y:S02]  /*3e5f0*/  FFMA.FTZ R33, R130.reuse, R33, R241 ;  /* 0x0000002182217223 */ /* 0x040fe400000100f1 */
[----:B------:R-:W-:Y:S01]  /*3e600*/  FFMA.FTZ R130, R130, R37, R240 ;  /* 0x0000002582827223 */ /* 0x000fe200000100f0 */
[----:B------:R-:W-:Y:S01]  /*3e610*/  PRMT R37, RZ, 0x5410, R75 ;  /* 0x00005410ff257816 */ /* 0x000fe2000000004b */
[----:B------:R-:W-:Y:S01]  /*3e620*/  FFMA.FTZ R101, R149, R101, R117 ;  /* 0x0000006595657223 */ /* 0x000fe20000010075 */
[----:B------:R-:W-:Y:S01]  /*3e630*/  PRMT R28, RZ, 0x5410, R83 ;  /* 0x00005410ff1c7816 */ /* 0x000fe20000000053 */
[----:B------:R-:W-:Y:S01]  /*3e640*/  FFMA.FTZ R103, R147, R103, R114 ;  /* 0x0000006793677223 */ /* 0x000fe20000010072 */
[----:B------:R-:W-:Y:S01]  /*3e650*/  PRMT R32, RZ, 0x5410, R82 ;  /* 0x00005410ff207816 */ /* 0x000fe20000000052 */
[----:B------:R-:W-:Y:S01]  /*3e660*/  FFMA.FTZ R149, R149, R20, R213 ;  /* 0x0000001495957223 */ /* 0x000fe200000100d5 */
[----:B------:R-:W-:-:S02]  /*3e670*/  PRMT R31, RZ, 0x5410, R79 ;  /* 0x00005410ff1f7816 */ /* 0x000fc4000000004f */
[----:B------:R-:W-:Y:S02]  /*3e680*/  PRMT R30, RZ, 0x5410, R78 ;  /* 0x00005410ff1e7816 */ /* 0x000fe4000000004e */
[----:B------:R-:W-:Y:S02]  /*3e690*/  F2FP.BF16.PACK_AB R16, R42, R41 ;  /* 0x000000292a10723e */ /* 0x000fe400000010ff */
[----:B------:R-:W-:Y:S02]  /*3e6a0*/  F2FP.BF16.PACK_AB R17, R36, R35 ;  /* 0x000000232411723e */ /* 0x000fe400000010ff */
[----:B------:R-:W-:Y:S02]  /*3e6b0*/  F2FP.BF16.PACK_AB R18, R27, R26 ;  /* 0x0000001a1b12723e */ /* 0x000fe400000010ff */
[----:B------:R-:W-:Y:S02]  /*3e6c0*/  F2FP.BF16.PACK_AB R19, R25, R24 ;  /* 0x000000181913723e */ /* 0x000fe400000010ff */
[----:B------:R-:W-:-:S02]  /*3e6d0*/  F2FP.BF16.PACK_AB R20, R120, R119 ;  /* 0x000000777814723e */ /* 0x000fc400000010ff */
[----:B------:R-:W-:Y:S02]  /*3e6e0*/  F2FP.BF16.PACK_AB R23, R126, R125 ;  /* 0x0000007d7e17723e */ /* 0x000fe400000010ff */
[----:B------:R-:W-:Y:S02]  /*3e6f0*/  F2FP.BF16.PACK_AB R22, R124, R123 ;  /* 0x0000007b7c16723e */ /* 0x000fe400000010ff */
[----:B------:R-:W-:Y:S01]  /*3e700*/  F2FP.BF16.PACK_AB R21, R122, R121 ;  /* 0x000000797a15723e */ /* 0x000fe200000010ff */
[----:B------:R-:W-:Y:S01]  /*3e710*/  FFMA.FTZ R37, R143, R37, R217 ;  /* 0x000000258f257223 */ /* 0x000fe200000100d9 */
[----:B------:R-:W-:Y:S01]  /*3e720*/  PRMT R47, RZ, 0x5410, R74 ;  /* 0x00005410ff2f7816 */ /* 0x000fe2000000004a */
[----:B------:R-:W-:Y:S01]  /*3e730*/  FFMA.FTZ R28, R134, R28, R233 ;  /* 0x0000001c861c7223 */ /* 0x000fe200000100e9 */
[----:B------:R-:W-:Y:S01]  /*3e740*/  PRMT R39, RZ, 0x5410, R71 ;  /* 0x00005410ff277816 */ /* 0x000fe20000000047 */
[----:B------:R-:W-:Y:S01]  /*3e750*/  FFMA.FTZ R32, R132, R32, R237 ;  /* 0x0000002084207223 */ /* 0x000fe200000100ed */
[----:B------:R-:W-:Y:S01]  /*3e760*/  PRMT R38, RZ, 0x5410, R70 ;  /* 0x00005410ff267816 */ /* 0x000fe20000000046 */
[----:B------:R-:W-:-:S02]  /*3e770*/  FFMA.FTZ R31, R134, R31, R232 ;  /* 0x0000001f861f7223 */ /* 0x000fc400000100e8 */
[----:B------:R-:W-:Y:S01]  /*3e780*/  FFMA.FTZ R30, R132, R30, R236 ;  /* 0x0000001e841e7223 */ /* 0x000fe200000100ec */
[----:B------:R-:W-:Y:S01]  /*3e790*/  F2FP.BF16.PACK_AB R35, R40, R37 ;  /* 0x000000252823723e */ /* 0x000fe200000010ff */
[----:B------:R-:W-:Y:S01]  /*3e7a0*/  FFMA.FTZ R47, R141, R47, R221 ;  /* 0x0000002f8d2f7223 */ /* 0x000fe200000100dd */
[----:B------:R-:W-:Y:S01]  /*3e7b0*/  F2FP.BF16.PACK_AB R24, R99, R97 ;  /* 0x000000616318723e */ /* 0x000fe200000010ff */
[----:B------:R-:W-:Y:S01]  /*3e7c0*/  IMAD.WIDE.U32 R36, R127, R46, c[0x0][0x208] ;  /* 0x000082007f247625 */ /* 0x000fe200078e002e */
[----:B------:R-:W-:Y:S02]  /*3e7d0*/  F2FP.BF16.PACK_AB R25, R96, R33 ;  /* 0x000000216019723e */ /* 0x000fe400000010ff */
[----:B------:R-:W-:Y:S01]  /*3e7e0*/  F2FP.BF16.PACK_AB R26, R34, R32 ;  /* 0x00000020221a723e */ /* 0x000fe200000010ff */
[----:B------:R-:W-:Y:S01]  /*3e7f0*/  FFMA.FTZ R39, R143, R39, R216 ;  /* 0x000000278f277223 */ /* 0x000fe200000100d8 */
[----:B------:R-:W-:Y:S01]  /*3e800*/  F2FP.BF16.PACK_AB R27, R29, R28 ;  /* 0x0000001c1d1b723e */ /* 0x000fe200000010ff */
[----:B------:R-:W-:Y:S01]  /*3e810*/  FFMA.FTZ R38, R141, R38, R220 ;  /* 0x000000268d267223 */ /* 0x000fe200000100dc */
[----:B------:R-:W-:Y:S01]  /*3e820*/  F2FP.BF16.PACK_AB R31, R135, R31 ;  /* 0x0000001f871f723e */ /* 0x000fe200000010ff */
[----:B------:R-:W-:Y:S01]  /*3e830*/  IMAD.WIDE.U32 R40, R127, R46, c[0x0][0x210] ;  /* 0x000084007f287625 */ /* 0x000fe200078e002e */
[----:B------:R-:W-:-:S02]  /*3e840*/  F2FP.BF16.PACK_AB R30, R133, R30 ;  /* 0x0000001e851e723e */ /* 0x000fc400000010ff */
[----:B------:R-:W-:Y:S01]  /*3e850*/  F2FP.BF16.PACK_AB R29, R131, R130 ;  /* 0x00000082831d723e */ /* 0x000fe200000010ff */
[----:B--2---:R-:W-:Y:S02]  /*3e860*/  FFMA.FTZ R147, R147, R14, R113 ;  /* 0x0000000e93937223 */ /* 0x004fe40000010071 */
[----:B------:R-:W-:-:S04]  /*3e870*/  IMAD.WIDE.U32 R14, R118, R46, c[0x0][0x208] ;  /* 0x00008200760e7625 */ /* 0x000fc800078e002e */
[----:B------:R-:W-:Y:S01]  /*3e880*/  IMAD.WIDE.U32 R118, R118, R46, c[0x0][0x210] ;  /* 0x0000840076767625 */ /* 0x000fe200078e002e */
[----:B------:R-:W-:Y:S04]  /*3e890*/  STG.E.128 [R14.64], R16 ;  /* 0x000000100e007986 */ /* 0x000fe8000c101d06 */
[----:B------:R0:W-:Y:S01]  /*3e8a0*/  STG.E.128 [R118.64], R20 ;  /* 0x0000001476007986 */ /* 0x0001e2000c101d06 */
[----:B------:R-:W-:Y:S01]  /*3e8b0*/  F2FP.BF16.PACK_AB R28, R129, R128 ;  /* 0x00000080811c723e */ /* 0x000fe200000010ff */
[----:B------:R-:W-:Y:S01]  /*3e8c0*/  IMAD.WIDE.U32 R96, R136, R46, c[0x0][0x208] ;  /* 0x0000820088607625 */ /* 0x000fe200078e002e */
[----:B------:R-:W-:Y:S01]  /*3e8d0*/  F2FP.BF16.PACK_AB R32, R112, R111 ;  /* 0x0000006f7020723e */ /* 0x000fe200000010ff */
[----:B------:R1:W-:Y:S01]  /*3e8e0*/  STG.E.128 [R36.64], R24 ;  /* 0x0000001824007986 */ /* 0x0003e2000c101d06 */
[----:B------:R-:W-:-:S02]  /*3e8f0*/  F2FP.BF16.PACK_AB R33, R110, R100 ;  /* 0x000000646e21723e */ /* 0x000fc400000010ff */
[----:B------:R-:W-:Y:S01]  /*3e900*/  F2FP.BF16.PACK_AB R34, R51, R47 ;  /* 0x0000002f3322723e */ /* 0x000fe200000010ff */
[----:B------:R2:W-:Y:S01]  /*3e910*/  STG.E.128 [R40.64], R28 ;  /* 0x0000001c28007986 */ /* 0x0005e2000c101d06 */
[----:B------:R-:W-:Y:S01]  /*3e920*/  F2FP.BF16.PACK_AB R39, R144, R39 ;  /* 0x000000279027723e */ /* 0x000fe200000010ff */
[----:B------:R-:W-:-:S04]  /*3e930*/  IMAD.WIDE.U32 R46, R136, R46, c[0x0][0x210] ;  /* 0x00008400882e7625 */ /* 0x000fc800078e002e */
[----:B0-----:R-:W-:Y:S01]  /*3e940*/  IMAD.SHL.U32 R20, R145, 0x10, RZ ;  /* 0x0000001091147824 */ /* 0x001fe200078e00ff */
[----:B------:R-:W-:-:S04]  /*3e950*/  SHF.R.U32.HI R145, RZ, 0x1c, R145 ;  /* 0x0000001cff917819 */ /* 0x000fc80000011691 */
[C---:B------:R-:W-:Y:S02]  /*3e960*/  IADD3 R14, P0, R20.reuse, c[0x0][0x208], RZ ;  /* 0x00008200140e7a10 */ /* 0x040fe40007f1e0ff */
[----:B------:R-:W-:Y:S02]  /*3e970*/  IADD3 R20, P1, R20, c[0x0][0x210], RZ ;  /* 0x0000840014147a10 */ /* 0x000fe40007f3e0ff */
[----:B------:R-:W-:Y:S02]  /*3e980*/  F2FP.BF16.PACK_AB R38, R142, R38 ;  /* 0x000000268e26723e */ /* 0x000fe400000010ff */
[----:B-1----:R-:W-:Y:S02]  /*3e990*/  F2FP.BF16.PACK_AB R37, R140, R139 ;  /* 0x0000008b8c25723e */ /* 0x002fe400000010ff */
[----:B------:R-:W-:Y:S02]  /*3e9a0*/  F2FP.BF16.PACK_AB R36, R138, R137 ;  /* 0x000000898a24723e */ /* 0x000fe400000010ff */
[----:B--2---:R-:W-:-:S02]  /*3e9b0*/  F2FP.BF16.PACK_AB R40, R103, R102 ;  /* 0x000000666728723e */ /* 0x004fc400000010ff */
[----:B------:R-:W-:Y:S02]  /*3e9c0*/  F2FP.BF16.PACK_AB R41, R101, R106 ;  /* 0x0000006a6529723e */ /* 0x000fe400000010ff */
[----:B------:R-:W-:Y:S02]  /*3e9d0*/  F2FP.BF16.PACK_AB R42, R98, R45 ;  /* 0x0000002d622a723e */ /* 0x000fe400000010ff */
[----:B------:R-:W-:Y:S02]  /*3e9e0*/  F2FP.BF16.PACK_AB R43, R44, R43 ;  /* 0x0000002b2c2b723e */ /* 0x000fe400000010ff */
[----:B------:R-:W-:Y:S01]  /*3e9f0*/  IADD3.X R15, R145, c[0x0][0x20c], RZ, P0, !PT ;  /* 0x00008300910f7a10 */ /* 0x000fe200007fe4ff */
[----:B------:R-:W-:Y:S01]  /*3ea00*/  IMAD.MOV.U32 R251, RZ, RZ, 0x4 ;  /* 0x00000004fffb7424 */ /* 0x000fe200078e00ff */
[----:B------:R-:W-:Y:S02]  /*3ea10*/  F2FP.BF16.PACK_AB R19, R151, R154 ;  /* 0x0000009a9713723e */ /* 0x000fe400000010ff */
[----:B------:R-:W-:-:S02]  /*3ea20*/  F2FP.BF16.PACK_AB R18, R153, R152 ;  /* 0x000000989912723e */ /* 0x000fc400000010ff */
[----:B------:R-:W-:Y:S02]  /*3ea30*/  F2FP.BF16.PACK_AB R17, R149, R148 ;  /* 0x000000949511723e */ /* 0x000fe400000010ff */
[----:B------:R-:W-:Y:S02]  /*3ea40*/  IADD3.X R21, R145, c[0x0][0x214], RZ, P1, !PT ;  /* 0x0000850091157a10 */ /* 0x000fe40000ffe4ff */
[----:B------:R-:W-:Y:S01]  /*3ea50*/  F2FP.BF16.PACK_AB R16, R147, R146 ;  /* 0x000000929310723e */ /* 0x000fe200000010ff */
[----:B------:R0:W-:Y:S01]  /*3ea60*/  STG.E.128 [R96.64], R32 ;  /* 0x0000002060007986 */ /* 0x0001e2000c101d06 */
[----:B------:R-:W-:-:S03]  /*3ea70*/  IMAD R162, R251, c[0x0][0x160], R162 ;  /* 0x00005800fba27a24 */ /* 0x000fc600078e02a2 */
[----:B------:R0:W-:Y:S04]  /*3ea80*/  STG.E.128 [R46.64], R36 ;  /* 0x000000242e007986 */ /* 0x0001e8000c101d06 */
[----:B------:R0:W-:Y:S04]  /*3ea90*/  STG.E.128 [R14.64], R40 ;  /* 0x000000280e007986 */ /* 0x0001e8000c101d06 */
[----:B------:R0:W-:Y:S01]  /*3eaa0*/  STG.E.128 [R20.64], R16 ;  /* 0x0000001014007986 */ /* 0x0001e2000c101d06 */
[----:B------:R-:W-:-:S13]  /*3eab0*/  ISETP.GE.AND P0, PT, R162, c[0x0][0x164], PT ;  /* 0x00005900a2007a0c */ /* 0x000fda0003f06270 */
[----:B0-----:R-:W-:Y:S01]  /*3eac0*/  @P0 CALL.REL.NOINC `(.L_x_4078) ;  /* 0x0000001000000944 */ /* 0x001fe20003c00000 */
[----:B------:R-:W-:Y:S05]  /*3ead0*/  BRA `(.L_x_4079) ;  /* 0xfffc36d000007947 */ /* 0x000fea000383ffff */
.L_x_4078:
[----:B------:R-:W-:Y:S05]  /*3eae0*/  BSYNC B0 ;  /* 0x0000000000007941 */ /* 0x000fea0003800000 */
.L_x_2785:
[----:B------:R-:W-:Y:S05]  /*3eaf0*/  EXIT ;  /* 0x000000000000794d */ /* 0x000fea0003800000 */
.L_x_4076:
[----:B------:R-:W-:Y:S01]  /*3eb00*/  IMAD.MOV.U32 R150, RZ, RZ, R99 ;  /* 0x000000ffff967224 */ /* 0x000fe200078e0063 */
[----:B------:R-:W-:Y:S01]  /*3eb10*/  MOV R96, 0x3eb60 ;  /* 0x0003eb6000607802 */ /* 0x000fe20000000f00 */
[----:B------:R-:W-:Y:S02]  /*3eb20*/  IMAD.MOV.U32 R98, RZ, RZ, 0x1 ;  /* 0x00000001ff627424 */ /* 0x000fe400078e00ff */
[----:B------:R-:W-:Y:S02]  /*3eb30*/  IMAD.MOV.U32 R151, RZ, RZ, 0x1f ;  /* 0x0000001fff977424 */ /* 0x000fe400078e00ff */
[----:B------:R-:W-:Y:S02]  /*3eb40*/  IMAD.MOV.U32 R97, RZ, RZ, -0x1 ;  /* 0xffffffffff617424 */ /* 0x000fe400078e00ff */
[----:B------:R-:W-:Y:S05]  /*3eb50*/  CALL.REL.NOINC `($__internal_5_$__cuda_sm70_shflsync_bfly_p) ;  /* 0x00000dc000007944 */ /* 0x000fea0003c00000 */
[----:B-1----:R-:W-:Y:S05]  /*3eb60*/  BRA `(.L_x_4080) ;  /* 0xffffc56000007947 */ /* 0x002fea000383ffff */
.L_x_4077:
[----:B------:R-:W-:Y:S01]  /*3eb70*/  IMAD.MOV.U32 R150, RZ, RZ, R99 ;  /* 0x000000ffff967224 */ /* 0x000fe200078e0063 */
[----:B------:R-:W-:Y:S01]  /*3eb80*/  MOV R96, 0x3ebd0 ;  /* 0x0003ebd000607802 */ /* 0x000fe20000000f00 */
[----:B------:R-:W-:Y:S02]  /*3eb90*/  IMAD.MOV.U32 R98, RZ, RZ, 0x2 ;  /* 0x00000002ff627424 */ /* 0x000fe400078e00ff */
[----:B------:R-:W-:-:S02]  /*3eba0*/  IMAD.MOV.U32 R151, RZ, RZ, 0x1f ;  /* 0x0000001fff977424 */ /* 0x000fc400078e00ff */
[----:B------:R-:W-:Y:S02]  /*3ebb0*/  IMAD.MOV.U32 R97, RZ, RZ, -0x1 ;  /* 0xffffffffff617424 */ /* 0x000fe400078e00ff */
[----:B------:R-:W-:Y:S05]  /*3ebc0*/  CALL.REL.NOINC `($__internal_5_$__cuda_sm70_shflsync_bfly_p) ;  /* 0x00000d5000007944 */ /* 0x000fea0003c00000 */
[----:B-1----:R-:W-:Y:S01]  /*3ebd0*/  FADD.FTZ R99, R99, R98 ;  /* 0x0000006263637221 */ /* 0x002fe20000010000 */
[----:B------:R-:W-:Y:S01]  /*3ebe0*/  MOV R96, 0x3ec40 ;  /* 0x0003ec4000607802 */ /* 0x000fe20000000f00 */
[----:B------:R-:W-:Y:S02]  /*3ebf0*/  IMAD.MOV.U32 R98, RZ, RZ, 0x4 ;  /* 0x00000004ff627424 */ /* 0x000fe400078e00ff */
[----:B------:R-:W-:Y:S02]  /*3ec00*/  IMAD.MOV.U32 R151, RZ, RZ, 0x1f ;  /* 0x0000001fff977424 */ /* 0x000fe400078e00ff */
[----:B------:R-:W-:Y:S02]  /*3ec10*/  IMAD.MOV.U32 R97, RZ, RZ, -0x1 ;  /* 0xffffffffff617424 */ /* 0x000fe400078e00ff */
[----:B------:R-:W-:Y:S02]  /*3ec20*/  IMAD.MOV.U32 R150, RZ, RZ, R99 ;  /* 0x000000ffff967224 */ /* 0x000fe400078e0063 */
[----:B------:R-:W-:Y:S05]  /*3ec30*/  CALL.REL.NOINC `($__internal_5_$__cuda_sm70_shflsync_bfly_p) ;  /* 0x00000ce000007944 */ /* 0x000fea0003c00000 */
[----:B-1----:R-:W-:Y:S01]  /*3ec40*/  FADD.FTZ R99, R99, R98 ;  /* 0x0000006263637221 */ /* 0x002fe20000010000 */
[----:B------:R-:W-:Y:S01]  /*3ec50*/  MOV R96, 0x3ecb0 ;  /* 0x0003ecb000607802 */ /* 0x000fe20000000f00 */
[----:B------:R-:W-:-:S02]  /*3ec60*/  IMAD.MOV.U32 R98, RZ, RZ, 0x8 ;  /* 0x00000008ff627424 */ /* 0x000fc400078e00ff */
[----:B------:R-:W-:Y:S02]  /*3ec70*/  IMAD.MOV.U32 R151, RZ, RZ, 0x1f ;  /* 0x0000001fff977424 */ /* 0x000fe400078e00ff */
[----:B------:R-:W-:Y:S02]  /*3ec80*/  IMAD.MOV.U32 R97, RZ, RZ, -0x1 ;  /* 0xffffffffff617424 */ /* 0x000fe400078e00ff */
[----:B------:R-:W-:Y:S02]  /*3ec90*/  IMAD.MOV.U32 R150, RZ, RZ, R99 ;  /* 0x000000ffff967224 */ /* 0x000fe400078e0063 */
[----:B------:R-:W-:Y:S05]  /*3eca0*/  CALL.REL.NOINC `($__internal_5_$__cuda_sm70_shflsync_bfly_p) ;  /* 0x00000c7000007944 */ /* 0x000fea0003c00000 */
[----:B-1----:R-:W-:Y:S01]  /*3ecb0*/  FADD.FTZ R99, R99, R98 ;  /* 0x0000006263637221 */ /* 0x002fe20000010000 */
[----:B------:R-:W-:Y:S01]  /*3ecc0*/  MOV R96, 0x3ed20 ;  /* 0x0003ed2000607802 */ /* 0x000fe20000000f00 */
[----:B------:R-:W-:Y:S02]  /*3ecd0*/  IMAD.MOV.U32 R98, RZ, RZ, 0x10 ;  /* 0x00000010ff627424 */ /* 0x000fe400078e00ff */
[----:B------:R-:W-:Y:S02]  /*3ece0*/  IMAD.MOV.U32 R151, RZ, RZ, 0x1f ;  /* 0x0000001fff977424 */ /* 0x000fe400078e00ff */
[----:B------:R-:W-:-:S02]  /*3ecf0*/  IMAD.MOV.U32 R97, RZ, RZ, -0x1 ;  /* 0xffffffffff617424 */ /* 0x000fc400078e00ff */
[----:B------:R-:W-:Y:S02]  /*3ed00*/  IMAD.MOV.U32 R150, RZ, RZ, R99 ;  /* 0x000000ffff967224 */ /* 0x000fe400078e0063 */
[----:B------:R-:W-:Y:S05]  /*3ed10*/  CALL.REL.NOINC `($__internal_5_$__cuda_sm70_shflsync_bfly_p) ;  /* 0x00000c0000007944 */ /* 0x000fea0003c00000 */
        /* <DEDUP_REMOVED lines=166> */
[----:B------:R-:W-:Y:S05]  /*3f780*/  CALL.REL.NOINC `($__internal_5_$__cuda_sm70_shflsync_bfly_p) ;  /* 0x0000019000007944 */ /* 0x000fea0003c00000 */
[----:B-1----:R-:W-:Y:S01]  /*3f790*/  FADD.FTZ R150, R150, R98 ;  /* 0x0000006296967221 */ /* 0x002fe20000010000 */
[----:B------:R-:W-:Y:S01]  /*3f7a0*/  MOV R96, 0x3f7f0 ;  /* 0x0003f7f000607802 */ /* 0x000fe20000000f00 */
[----:B------:R-:W-:Y:S02]  /*3f7b0*/  IMAD.MOV.U32 R98, RZ, RZ, 0x2 ;  /* 0x00000002ff627424 */ /* 0x000fe400078e00ff */
[----:B------:R-:W-:Y:S02]  /*3f7c0*/  IMAD.MOV.U32 R151, RZ, RZ, 0x1f ;  /* 0x0000001fff977424 */ /* 0x000fe400078e00ff */
[----:B------:R-:W-:-:S02]  /*3f7d0*/  IMAD.MOV.U32 R97, RZ, RZ, -0x1 ;  /* 0xffffffffff617424 */ /* 0x000fc400078e00ff */
[----:B------:R-:W-:Y:S05]  /*3f7e0*/  CALL.REL.NOINC `($__internal_5_$__cuda_sm70_shflsync_bfly_p) ;  /* 0x0000013000007944 */ /* 0x000fea0003c00000 */
[----:B-1----:R-:W-:Y:S01]  /*3f7f0*/  FADD.FTZ R150, R150, R98 ;  /* 0x0000006296967221 */ /* 0x002fe20000010000 */
[----:B------:R-:W-:Y:S01]  /*3f800*/  MOV R96, 0x3f850 ;  /* 0x0003f85000607802 */ /* 0x000fe20000000f00 */
[----:B------:R-:W-:-:S02]  /*3f810*/  IMAD.MOV.U32 R98, RZ, RZ, 0x4 ;  /* 0x00000004ff627424 */ /* 0x000fc400078e00ff */
[----:B------:R-:W-:Y:S02]  /*3f820*/  IMAD.MOV.U32 R151, RZ, RZ, 0x1f ;  /* 0x0000001fff977424 */ /* 0x000fe400078e00ff */
[----:B------:R-:W-:Y:S02]  /*3f830*/  IMAD.MOV.U32 R97, RZ, RZ, -0x1 ;  /* 0xffffffffff617424 */ /* 0x000fe400078e00ff */
[----:B------:R-:W-:Y:S05]  /*3f840*/  CALL.REL.NOINC `($__internal_5_$__cuda_sm70_shflsync_bfly_p) ;  /* 0x000000d000007944 */ /* 0x000fea0003c00000 */
[----:B-1----:R-:W-:Y:S01]  /*3f850*/  FADD.FTZ R150, R150, R98 ;  /* 0x0000006296967221 */ /* 0x002fe20000010000 */
[----:B------:R-:W-:Y:S01]  /*3f860*/  MOV R96, 0x3f8b0 ;  /* 0x0003f8b000607802 */ /* 0x000fe20000000f00 */
[----:B------:R-:W-:Y:S02]  /*3f870*/  IMAD.MOV.U32 R98, RZ, RZ, 0x8 ;  /* 0x00000008ff627424 */ /* 0x000fe400078e00ff */
[----:B------:R-:W-:Y:S02]  /*3f880*/  IMAD.MOV.U32 R151, RZ, RZ, 0x1f ;  /* 0x0000001fff977424 */ /* 0x000fe400078e00ff */
[----:B------:R-:W-:Y:S02]  /*3f890*/  IMAD.MOV.U32 R97, RZ, RZ, -0x1 ;  /* 0xffffffffff617424 */ /* 0x000fe400078e00ff */
[----:B------:R-:W-:Y:S05]  /*3f8a0*/  CALL.REL.NOINC `($__internal_5_$__cuda_sm70_shflsync_bfly_p) ;  /* 0x0000007000007944 */ /* 0x000fea0003c00000 */
[----:B-1----:R-:W-:Y:S01]  /*3f8b0*/  FADD.FTZ R150, R150, R98 ;  /* 0x0000006296967221 */ /* 0x002fe20000010000 */
[----:B------:R-:W-:Y:S01]  /*3f8c0*/  MOV R96, 0x3f910 ;  /* 0x0003f91000607802 */ /* 0x000fe20000000f00 */
[----:B------:R-:W-:-:S02]  /*3f8d0*/  IMAD.MOV.U32 R98, RZ, RZ, 0x10 ;  /* 0x00000010ff627424 */ /* 0x000fc400078e00ff */
[----:B------:R-:W-:Y:S02]  /*3f8e0*/  IMAD.MOV.U32 R151, RZ, RZ, 0x1f ;  /* 0x0000001fff977424 */ /* 0x000fe400078e00ff */
[----:B------:R-:W-:Y:S02]  /*3f8f0*/  IMAD.MOV.U32 R97, RZ, RZ, -0x1 ;  /* 0xffffffffff617424 */ /* 0x000fe400078e00ff */
[----:B------:R-:W-:Y:S05]  /*3f900*/  CALL.REL.NOINC `($__internal_5_$__cuda_sm70_shflsync_bfly_p) ;  /* 0x0000001000007944 */ /* 0x000fea0003c00000 */
[----:B-1----:R-:W-:Y:S05]  /*3f910*/  BRA `(.L_x_4081) ;  /* 0xffffc2f000007947 */ /* 0x002fea000383ffff */
        .weak           $__internal_5_$__cuda_sm70_shflsync_bfly_p
        .type           $__internal_5_$__cuda_sm70_shflsync_bfly_p,@function
        .size           $__internal_5_$__cuda_sm70_shflsync_bfly_p,(.L_x_65385 - $__internal_5_$__cuda_sm70_shflsync_bfly_p)
$__internal_5_$__cuda_sm70_shflsync_bfly_p:
[----:B------:R-:W-:Y:S04]  /*3f920*/  WARPSYNC R97 ;  /* 0x0000006100007348 */ /* 0x000fe80003800000 */
[----:B------:R0:W1:Y:S02]  /*3f930*/  SHFL.BFLY PT, R98, R150, R98, R151 ;  /* 0x0c00006296627389 */ /* 0x00006400000e0097 */
[----:B0-----:R-:W-:-:S04]  /*3f940*/  IMAD.MOV.U32 R97, RZ, RZ, 0x0 ;  /* 0x00000000ff617424 */ /* 0x001fc800078e00ff */
[----:B------:R-:W-:Y:S05]  /*3f950*/  RET.REL.NODEC R96 `(_ZN10layer_norm31ln_parallel_residual_fwd_kernelINS_13Kernel_traitsI13__nv_bfloat16S2_S2_S2_fjLj2560ELj1ELj4ELj1ELj16ENS_18Kernel_traits_baseILj2560ES2_S2_S2_S2_fjLj128EEEEELb1ELb0ELb1EEEvNS_9FwdParamsE) ;  /* 0xfffc06a060007950 */ /* 0x000fea0003c3ffff */
.L_x_4082:
        /* <DEDUP_REMOVED lines=10> */
.L_x_65385:


//--------------------- .text._ZN10layer_norm31ln_parallel_residual_fwd_kernelINS_13Kernel_traitsI13__nv_bfloat16S2_S2_S2_fjLj2560ELj1ELj4ELj1ELj16ENS_18Kernel_traits_baseILj2560ES2_S2_S2_S2_fjLj128EEEEELb1ELb1ELb0EEEvNS_9FwdParamsE --------------------------
	.section	.text._ZN10layer_norm31ln_parallel_residual_fwd_kernelINS_13Kernel_traitsI13__nv_bfloat16S2_S2_S2_fjLj2560ELj1ELj4ELj1ELj16ENS_18Kernel_traits_baseILj2560ES2_S2_S2_S2_fjLj128EEEEELb1ELb1ELb0EEEvNS_9FwdParamsE,"ax",@progbits
	.sectioninfo	@"SHI_REGISTERS=255"
	.align	128
        .global         _ZN10layer_norm31ln_parallel_residual_fwd_kernelINS_13Kernel_traitsI13__nv_bfloat16S2_S2_S2_fjLj2560ELj1ELj4ELj1ELj16ENS_18Kernel_traits_baseILj2560ES2_S2_S2_S2_fjLj128EEEEELb1ELb1ELb0EEEvNS_9FwdParamsE
        .type           _ZN10layer_norm31ln_parallel_residual_fwd_kernelINS_13Kernel_traitsI13__nv_bfloat16S2_S2_S2_fjLj2560ELj1ELj4ELj1ELj16ENS_18Kernel_traits_baseILj2560ES2_S2_S2_S2_fjLj128EEEEELb1ELb1ELb0EEEvNS_9FwdParamsE,@function
        .size           _ZN10layer_norm31ln_parallel_residual_fwd_kernelINS_13Kernel_traitsI13__nv_bfloat16S2_S2_S2_fjLj2560ELj1ELj4ELj1ELj16ENS_18Kernel_traits_baseILj2560ES2_S2_S2_S2_fjLj128EEEEELb1ELb1ELb0EEEvNS_9FwdParamsE,(.L_x_65386 - _ZN10layer_norm31ln_parallel_residual_fwd_kernelINS_13Kernel_traitsI13__nv_bfloat16S2_S2_S2_fjLj2560ELj1ELj4ELj1ELj16ENS_18Kernel_traits_baseILj2560ES2_S2_S2_S2_fjLj128EEEEELb1ELb1ELb0EEEvNS_9FwdParamsE)
        .other          _ZN10layer_norm31ln_parallel_residual_fwd_kernelINS_13Kernel_traitsI13__nv_bfloat16S2_S2_S2_fjLj2560ELj1ELj4ELj1ELj16ENS_18Kernel_traits_baseILj2560ES2_S2_S2_S2_fjLj128EEEEELb1ELb1ELb0EEEvNS_9FwdParamsE,@"STO_CUDA_ENTRY STV_DEFAULT"
_ZN10layer_norm31ln_parallel_residual_fwd_kernelINS_13Kernel_traitsI13__nv_bfloat16S2_S2_S2_fjLj2560ELj1ELj4ELj1ELj16ENS_18Kernel_traits_baseILj2560ES2_S2_S2_S2_fjLj128EEEEELb1ELb1ELb0EEEvNS_9FwdParamsE:
.text._ZN10layer_norm31ln_parallel_residual_fwd_kernelINS_13Kernel_traitsI13__nv_bfloat16S2_S2_S2_fjLj2560ELj1ELj4ELj1ELj16ENS_18Kernel_traits_baseILj2560ES2_S2_S2_S2_fjLj128EEEEELb1ELb1ELb0EEEvNS_9FwdParamsE:
[----:B------:R-:W-:Y:S02]  /*0000*/  IMAD.MOV.U32 R1, RZ, RZ, c[0x0][0x28] ;  /* 0x00000a00ff017624 */ /* 0x000fe400078e00ff */
[----:B------:R-:W-:Y:S01]  /*0010*/  ULDC.U8 UR4, c[0x0][0x244] ;  /* 0x0000910000047ab9 */ /* 0x000fe20000000000 */
[----:B------:R-:W-:Y:S01]  /*0020*/  IMAD.MOV.U32 R68, RZ, RZ, c[0x0][0x238] ;  /* 0x00008e00ff447624 */ /* 0x000fe200078e00ff */
[----:B------:R-:W-:Y:S01]  /*0030*/  ISETP.NE.AND P0, PT, RZ, UR4, PT ;  /* 0x00000004ff007c0c */ /* 0x000fe2000bf05270 */
[----:B------:R-:W-:Y:S01]  /*0040*/  ULDC.64 UR4, c[0x0][0x230] ;  /* 0x00008c0000047ab9 */ /* 0x000fe20000000a00 */
[----:B------:R-:W-:Y:S01]  /*0050*/  IADD3 R1, R1, -0x90, RZ ;  /* 0xffffff7001017810 */ /* 0x000fe20007ffe0ff */
[----:B------:R-:W-:Y:S01]  /*0060*/  IMAD.U32 R6, RZ, RZ, UR4 ;  /* 0x00000004ff067e24 */ /* 0x000fe2000f8e00ff */
[----:B------:R-:W-:Y:S01]  /*0070*/  ULDC.64 UR6, c[0x0][0x118] ;  /* 0x0000460000067ab9 */ /* 0x000fe20000000a00 */
[----:B------:R-:W-:Y:S02]  /*0080*/  IMAD.U32 R7, RZ, RZ, UR5 ;  /* 0x00000005ff077e24 */ /* 0x000fe4000f8e00ff */
[----:B------:R-:W-:-:S06]  /*0090*/  IMAD.MOV.U32 R69, RZ, RZ, c[0x0][0x23c] ;  /* 0x00008f00ff457624 */ /* 0x000fcc00078e00ff */
[----:B------:R-:W2:Y:S01]  /*00a0*/  @P0 LDG.E.64 R6, [R6.64] ;  /* 0x0000000606060981 */ /* 0x000ea2000c1e1b00 */
[----:B------:R-:W-:Y:S02]  /*00b0*/  @P0 IMAD.MOV.U32 R12, RZ, RZ, R68 ;  /* 0x000000ffff0c0224 */ /* 0x000fe400078e0044 */
[----:B------:R-:W-:-:S05]  /*00c0*/  @P0 IMAD.MOV.U32 R13, RZ, RZ, R69 ;  /* 0x000000ffff0d0224 */ /* 0x000fca00078e0045 */
[----:B------:R-:W3:Y:S01]  /*00d0*/  @P0 LDG.E.64 R2, [R12.64] ;  /* 0x000000060c020981 */ /* 0x000ee2000c1e1b00 */
[----:B------:R-:W-:Y:S01]  /*00e0*/  LOP3.LUT R5, R5, 0xffffffdf, RZ, 0xc0, !PT ;  /* 0xffffffdf05057812 */ /* 0x000fe200078ec0ff */
[----:B------:R-:W-:Y:S02]  /*00f0*/  BSSY B0, `(.L_x_4083) ;  /* 0x0000051000007945 */ /* 0x000fe40003800000 */
[----:B------:R-:W0:Y:S04]  /*0100*/  S2R R15, SR_TID.X ;  /* 0x00000000000f7919 */ /* 0x000e280000002100 */
[----:B------:R-:W1:Y:S01]  /*0110*/  S2R R16, SR_CTAID.X ;  /* 0x0000000000107919 */ /* 0x000e620000002500 */
[----:B0-----:R-:W-:Y:S01]  /*0120*/  LOP3.LUT R14, R15, 0x1f, RZ, 0xc0, !PT ;  /* 0x0000001f0f0e7812 */ /* 0x001fe200078ec0ff */
[----:B-1----:R-:W-:-:S04]  /*0130*/  IMAD R0, R16, c[0x0][0x0], R15 ;  /* 0x0000000010007a24 */ /* 0x002fc800078e020f */
[----:B------:R-:W-:Y:S01]  /*0140*/  IMAD.WIDE.U32 R10, R0, -0x326172a9, RZ ;  /* 0xcd9e8d57000a7825 */ /* 0x000fe200078e00ff */
[----:B--2---:R-:W0:Y:S08]  /*0150*/  @P0 R2UR UR4, R6 ;  /* 0x00000000060403c2 */ /* 0x004e3000000e0000 */
[----:B------:R1:W2:Y:S01]  /*0160*/  @P0 R2UR UR5, R7 ;  /* 0x00000000070503c2 */ /* 0x0002a200000e0000 */
[----:B---3--:R-:W-:-:S05]  /*0170*/  @P0 IADD3 R68, P1, R2, c[0x0][0x240], RZ ;  /* 0x0000900002440a10 */ /* 0x008fca0007f3e0ff */
[----:B------:R-:W-:-:S05]  /*0180*/  @P0 IMAD.X R69, RZ, RZ, R3, P1 ;  /* 0x000000ffff450224 */ /* 0x000fca00008e0603 */
[--C-:B------:R-:W-:Y:S02]  /*0190*/  SHF.R.U64 R2, R68, 0x2, R69.reuse ;  /* 0x0000000244027819 */ /* 0x100fe40000001245 */
[----:B------:R-:W-:-:S03]  /*01a0*/  SHF.R.U32.HI R3, RZ, 0x2, R69 ;  /* 0x00000002ff037819 */ /* 0x000fc60000011645 */
[----:B------:R-:W-:Y:S01]  /*01b0*/  IMAD.WIDE.U32 R8, R2, -0x2daee0ad, RZ ;  /* 0xd2511f5302087825 */ /* 0x000fe200078e00ff */
[----:B0-----:R-:W-:Y:S01]  /*01c0*/  LOP3.LUT R4, R11, UR4, R3, 0x96, !PT ;  /* 0x000000040b047c12 */ /* 0x001fe2000f8e9603 */
[----:B------:R-:W-:Y:S02]  /*01d0*/  UIADD3 UR9, UR4, -0x61c88647, URZ ;  /* 0x9e3779b904097890 */ /* 0x000fe4000fffe03f */
[----:B------:R-:W-:Y:S02]  /*01e0*/  UIADD3 UR11, UR4, 0x3c6ef372, URZ ;  /* 0x3c6ef372040b7890 */ /* 0x000fe4000fffe03f */
[----:B-1----:R-:W-:Y:S01]  /*01f0*/  IMAD.WIDE.U32 R6, R4, -0x2daee0ad, RZ ;  /* 0xd2511f5304067825 */ /* 0x002fe200078e00ff */
[----:B------:R-:W-:Y:S01]  /*0200*/  UIADD3 UR13, UR4, -0x255992d5, URZ ;  /* 0xdaa66d2b040d7890 */ /* 0x000fe2000fffe03f */
[----:B--2---:R-:W-:Y:S01]  /*0210*/  LOP3.LUT R12, R9, UR5, RZ, 0x3c, !PT ;  /* 0x00000005090c7c12 */ /* 0x004fe2000f8e3cff */
[----:B------:R-:W-:Y:S01]  /*0220*/  UIADD3 UR10, UR5, -0x4498517b, URZ ;  /* 0xbb67ae85050a7890 */ /* 0x000fe2000fffe03f */
[----:B------:R-:W-:Y:S01]  /*0230*/  IMAD.MOV.U32 R4, RZ, RZ, c[0x0][0x168] ;  /* 0x00005a00ff047624 */ /* 0x000fe200078e00ff */
[----:B------:R-:W-:-:S02]  /*0240*/  UIADD3 UR12, UR5, 0x76cf5d0a, URZ ;  /* 0x76cf5d0a050c7890 */ /* 0x000fc4000fffe03f */
[----:B------:R-:W-:Y:S01]  /*0250*/  IMAD.WIDE.U32 R12, R12, -0x326172a9, RZ ;  /* 0xcd9e8d570c0c7825 */ /* 0x000fe200078e00ff */
[----:B------:R-:W-:Y:S01]  /*0260*/  UIADD3 UR14, UR5, 0x32370b8f, URZ ;  /* 0x32370b8f050e7890 */ /* 0x000fe2000fffe03f */
[----:B------:R-:W-:Y:S01]  /*0270*/  LOP3.LUT R11, R7, UR10, R8, 0x96, !PT ;  /* 0x0000000a070b7c12 */ /* 0x000fe2000f8e9608 */
[----:B------:R-:W-:Y:S01]  /*0280*/  UIADD3 UR15, UR4, 0x78dde6e4, URZ ;  /* 0x78dde6e4040f7890 */ /* 0x000fe2000fffe03f */
[----:B------:R-:W-:Y:S01]  /*0290*/  SHF.R.S32.HI R4, RZ, 0x1f, R4 ;  /* 0x0000001fff047819 */ /* 0x000fe20000011404 */
[----:B------:R-:W-:Y:S01]  /*02a0*/  UIADD3 UR16, UR5, -0x126145ec, URZ ;  /* 0xed9eba1405107890 */ /* 0x000fe2000fffe03f */
[----:B------:R-:W-:Y:S01]  /*02b0*/  LOP3.LUT R8, R13, UR9, R10, 0x96, !PT ;  /* 0x000000090d087c12 */ /* 0x000fe2000f8e960a */
[----:B------:R-:W-:Y:S01]  /*02c0*/  IMAD.WIDE.U32 R10, R11, -0x326172a9, RZ ;  /* 0xcd9e8d570b0a7825 */ /* 0x000fe200078e00ff */
[----:B------:R-:W-:Y:S01]  /*02d0*/  LEA.HI R4, R4, c[0x0][0x168], RZ, 0x3 ;  /* 0x00005a0004047a11 */ /* 0x000fe200078f18ff */
[----:B------:R-:W-:Y:S02]  /*02e0*/  UIADD3 UR17, UR4, 0x1715609d, URZ ;  /* 0x1715609d04117890 */ /* 0x000fe4000fffe03f */
[----:B------:R-:W-:Y:S01]  /*02f0*/  IMAD.WIDE.U32 R8, R8, -0x2daee0ad, RZ ;  /* 0xd2511f5308087825 */ /* 0x000fe200078e00ff */
[----:B------:R-:W-:Y:S01]  /*0300*/  LOP3.LUT R7, R11, UR11, R12, 0x96, !PT ;  /* 0x0000000b0b077c12 */ /* 0x000fe2000f8e960c */
[----:B------:R-:W-:-:S02]  /*0310*/  UIADD3 UR18, UR5, -0x56f99767, URZ ;  /* 0xa906689905127890 */ /* 0x000fc4000fffe03f */
[----:B------:R-:W-:Y:S01]  /*0320*/  UIADD3 UR19, UR4, -0x4ab325aa, URZ ;  /* 0xb54cda5604137890 */ /* 0x000fe2000fffe03f */
[----:B------:R-:W-:Y:S01]  /*0330*/  LOP3.LUT R12, R9, UR12, R6, 0x96, !PT ;  /* 0x0000000c090c7c12 */ /* 0x000fe2000f8e9606 */
[----:B------:R-:W-:Y:S01]  /*0340*/  IMAD.WIDE.U32 R6, R7, -0x2daee0ad, RZ ;  /* 0xd2511f5307067825 */ /* 0x000fe200078e00ff */
[----:B------:R-:W-:Y:S02]  /*0350*/  UIADD3 UR20, UR5, 0x646e171e, URZ ;  /* 0x646e171e05147890 */ /* 0x000fe4000fffe03f */
[----:B------:R-:W-:Y:S01]  /*0360*/  UIADD3 UR21, UR4, 0x5384540f, URZ ;  /* 0x5384540f04157890 */ /* 0x000fe2000fffe03f */
[----:B------:R-:W-:Y:S01]  /*0370*/  IMAD.WIDE.U32 R12, R12, -0x326172a9, RZ ;  /* 0xcd9e8d570c0c7825 */ /* 0x000fe200078e00ff */
[----:B------:R-:W-:Y:S01]  /*0380*/  LOP3.LUT R11, R7, UR14, R8, 0x96, !PT ;  /* 0x0000000e070b7c12 */ /* 0x000fe2000f8e9608 */
[----:B------:R-:W-:Y:S01]  /*0390*/  UIADD3 UR22, UR5, 0x1fd5c5a3, URZ ;  /* 0x1fd5c5a305167890 */ /* 0x000fe2000fffe03f */
[----:B------:R-:W-:Y:S01]  /*03a0*/  LOP3.LUT R7, R14, 0x1f, RZ, 0x3c, !PT ;  /* 0x0000001f0e077812 */ /* 0x000fe200078e3cff */
[----:B------:R-:W-:Y:S01]  /*03b0*/  UIADD3 UR23, UR4, -0xe443238, URZ ;  /* 0xf1bbcdc804177890 */ /* 0x000fe2000fffe03f */
[----:B------:R-:W-:Y:S01]  /*03c0*/  LOP3.LUT R8, R13, UR13, R10, 0x96, !PT ;  /* 0x0000000d0d087c12 */ /* 0x000fe2000f8e960a */
[----:B------:R-:W-:Y:S01]  /*03d0*/  IMAD.WIDE.U32 R10, R11, -0x326172a9, RZ ;  /* 0xcd9e8d570b0a7825 */ /* 0x000fe200078e00ff */
[----:B------:R-:W-:-:S03]  /*03e0*/  LEA.HI.SX32 R4, R4, R7, 0x1d ;  /* 0x0000000704047211 */ /* 0x000fc600078feaff */
[----:B------:R-:W-:Y:S01]  /*03f0*/  IMAD.WIDE.U32 R8, R8, -0x2daee0ad, RZ ;  /* 0xd2511f5308087825 */ /* 0x000fe200078e00ff */
[C---:B------:R-:W-:Y:S02]  /*0400*/  LOP3.LUT P6, RZ, R4.reuse, 0xffffffe0, RZ, 0xc0, !PT ;  /* 0xffffffe004ff7812 */ /* 0x040fe400078cc0ff */
[C---:B------:R-:W-:Y:S02]  /*0410*/  ISETP.GE.U32.AND P5, PT, R4.reuse, 0x40, PT ;  /* 0x000000400400780c */ /* 0x040fe40003fa6070 */
[C---:B------:R-:W-:Y:S02]  /*0420*/  ISETP.GE.U32.AND P4, PT, R4.reuse, 0x60, PT ;  /* 0x000000600400780c */ /* 0x040fe40003f86070 */
[C---:B------:R-:W-:Y:S02]  /*0430*/  ISETP.GE.U32.AND P3, PT, R4.reuse, 0x80, PT ;  /* 0x000000800400780c */ /* 0x040fe40003f66070 */
[----:B------:R-:W-:Y:S02]  /*0440*/  ISETP.GE.U32.AND P2, PT, R4, 0xa0, PT ;  /* 0x000000a00400780c */ /* 0x000fe40003f46070 */
[----:B------:R-:W-:-:S02]  /*0450*/  LOP3.LUT R7, R11, UR15, R12, 0x96, !PT ;  /* 0x0000000f0b077c12 */ /* 0x000fc4000f8e960c */
[----:B------:R-:W-:Y:S02]  /*0460*/  LOP3.LUT R12, R9, UR16, R6, 0x96, !PT ;  /* 0x00000010090c7c12 */ /* 0x000fe4000f8e9606 */
[----:B------:R-:W-:Y:S01]  /*0470*/  @P6 LOP3.LUT R5, R5, 0x20, RZ, 0xfc, !PT ;  /* 0x0000002005056812 */ /* 0x000fe200078efcff */
[----:B------:R-:W-:-:S03]  /*0480*/  IMAD.WIDE.U32 R6, R7, -0x2daee0ad, RZ ;  /* 0xd2511f5307067825 */ /* 0x000fc600078e00ff */
[----:B------:R-:W-:Y:S01]  /*0490*/  LOP3.LUT R5, R5, 0xffffdfff, RZ, 0xc0, !PT ;  /* 0xffffdfff05057812 */ /* 0x000fe200078ec0ff */
[----:B------:R-:W-:Y:S01]  /*04a0*/  IMAD.WIDE.U32 R12, R12, -0x326172a9, RZ ;  /* 0xcd9e8d570c0c7825 */ /* 0x000fe200078e00ff */
[----:B------:R-:W-:Y:S02]  /*04b0*/  LOP3.LUT R70, R7, UR18, R8, 0x96, !PT ;  /* 0x0000001207467c12 */ /* 0x000fe4000f8e9608 */
[----:B------:R-:W-:Y:S02]  /*04c0*/  LOP3.LUT R5, R5, 0xffffbfff, RZ, 0xc0, !PT ;  /* 0xffffbfff05057812 */ /* 0x000fe400078ec0ff */
[----:B------:R-:W-:Y:S02]  /*04d0*/  LOP3.LUT R10, R13, UR17, R10, 0x96, !PT ;  /* 0x000000110d0a7c12 */ /* 0x000fe4000f8e960a */
[----:B------:R-:W-:-:S04]  /*04e0*/  @P5 LOP3.LUT R5, R5, 0x4000, RZ, 0xfc, !PT ;  /* 0x0000400005055812 */ /* 0x000fc800078efcff */
[----:B------:R-:W-:-:S04]  /*04f0*/  @P4 LOP3.LUT R5, R5, 0x2000, RZ, 0xfc, !PT ;  /* 0x0000200005054812 */ /* 0x000fc800078efcff */
[----:B------:R-:W-:-:S04]  /*0500*/  LOP3.LUT R5, R5, 0xffffefff, RZ, 0xc0, !PT ;  /* 0xffffefff05057812 */ /* 0x000fc800078ec0ff */
[----:B------:R-:W-:-:S04]  /*0510*/  @P3 LOP3.LUT R5, R5, 0x1000, RZ, 0xfc, !PT ;  /* 0x0000100005053812 */ /* 0x000fc800078efcff */
[----:B------:R-:W-:-:S04]  /*0520*/  LOP3.LUT R5, R5, 0xfffff7ff, RZ, 0xc0, !PT ;  /* 0xfffff7ff05057812 */ /* 0x000fc800078ec0ff */
        /* <DEDUP_REMOVED lines=13> */
.L_x_4084:
[----:B0-----:R-:W-:Y:S05]  /*0600*/  BSYNC B0 ;  /* 0x0000000000007941 */ /* 0x001fea0003800000 */
.L_x_4083:
        /* <DEDUP_REMOVED lines=13> */
.L_x_4086:
[----:B0-----:R-:W-:Y:S05]  /*06e0*/  BSYNC B0 ;  /* 0x0000000000007941 */ /* 0x001fea0003800000 */
.L_x_4085:
        /* <DEDUP_REMOVED lines=13> */
.L_x_4088:
[----:B0-----:R-:W-:Y:S05]  /*07c0*/  BSYNC B0 ;  /* 0x0000000000007941 */ /* 0x001fea0003800000 */
.L_x_4087:
        /* <DEDUP_REMOVED lines=13> */
.L_x_4090:
[----:B0-----:R-:W-:Y:S05]  /*08a0*/  BSYNC B0 ;  /* 0x0000000000007941 */ /* 0x001fea0003800000 */
.L_x_4089:
        /* <DEDUP_REMOVED lines=13> */
.L_x_4092:
[----:B0-----:R-:W-:Y:S05]  /*0980*/  BSYNC B0 ;  /* 0x0000000000007941 */ /* 0x001fea0003800000 */
.L_x_4091:
        /* <DEDUP_REMOVED lines=23> */
.L_x_4094:
[----:B0-----:R-:W-:Y:S05]  /*0b00*/  BSYNC B0 ;  /* 0x0000000000007941 */ /* 0x001fea0003800000 */
.L_x_4093:
[----:B------:R-:W-:Y:S01]  /*0b10*/  ISETP.GE.U32.AND P0, PT, R4, 0xe0, PT ;  /* 0x000000e00400780c */ /* 0x000fe20003f06070 */
[----:B------:R-:W-:Y:S01]  /*0b20*/  IMAD.WIDE.U32 R88, R88, -0x2daee0ad, RZ ;  /* 0xd2511f5358587825 */ /* 0x000fe200078e00ff */
[----:B------:R-:W-:Y:S01]  /*0b30*/  LOP3.LUT R5, R5, 0xfffffdff, RZ, 0xc0, !PT ;  /* 0xfffffdff05057812 */ /* 0x000fe200078ec0ff */
[----:B------:R-:W-:Y:S01]  /*0b40*/  UIADD3 UR26, UR5, -0x695add53, URZ ;  /* 0x96a522ad051a7890 */ /* 0x000fe2000fffe03f */
[----:B------:R-:W-:Y:S01]  /*0b50*/  BSSY B0, `(.L_x_4095) ;  /* 0x0000012000007945 */ /* 0x000fe20003800000 */
[----:B------:R-:W-:Y:S01]  /*0b60*/  IMAD.WIDE.U32 R90, R90, -0x326172a9, RZ ;  /* 0xcd9e8d575a5a7825 */ /* 0x000fe200078e00ff */
[----:B------:R-:W-:-:S03]  /*0b70*/  LOP3.LUT R69, R89, UR22, R8, 0x96, !PT ;  /* 0x0000001659457c12 */ /* 0x000fc6000f8e9608 */
[----:B------:R-:W-:Y:S01]  /*0b80*/  IMAD R6, R16, 0x4, R10 ;  /* 0x0000000410067824 */ /* 0x000fe200078e020a */
[----:B------:R-:W-:-:S03]  /*0b90*/  LOP3.LUT R70, R91, UR21, R70, 0x96, !PT ;  /* 0x000000155b467c12 */ /* 0x000fc6000f8e9646 */
        /* <DEDUP_REMOVED lines=13> */
.L_x_4096:
[----:B0-----:R-:W-:Y:S05]  /*0c70*/  BSYNC B0 ;  /* 0x0000000000007941 */ /* 0x001fea0003800000 */
.L_x_4095:
        /* <DEDUP_REMOVED lines=16> */
.L_x_4098:
[----:B0-----:R-:W-:Y:S05]  /*0d80*/  BSYNC B0 ;  /* 0x0000000000007941 */ /* 0x001fea0003800000 */
.L_x_4097:
[----:B------:R-:W-:Y:S01]  /*0d90*/  ISETP.GE.U32.AND P0, PT, R4, 0x120, PT ;  /* 0x000001200400780c */ /* 0x000fe20003f06070 */
[----:B------:R-:W-:Y:S01]  /*0da0*/  BSSY B0, `(.L_x_4099) ;  /* 0x0000010000007945 */ /* 0x000fe20003800000 */
[----:B------:R-:W-:Y:S01]  /*0db0*/  LOP3.LUT R5, R5, 0xffffff7f, RZ, 0xc0, !PT ;  /* 0xffffff7f05057812 */ /* 0x000fe200078ec0ff */
[----:B------:R-:W-:-:S10]  /*0dc0*/  IMAD.HI.U32 R71, R69, -0x326172a9, RZ ;  /* 0xcd9e8d5745477827 */ /* 0x000fd400078e00ff */
        /* <DEDUP_REMOVED lines=13> */
.L_x_4100:
[----:B0-----:R-:W-:Y:S05]  /*0ea0*/  BSYNC B0 ;  /* 0x0000000000007941 */ /* 0x001fea0003800000 */
.L_x_4099:
        /* <DEDUP_REMOVED lines=9> */
[----:B------:R-:W-:-:S08]  /*0f40*/  IMAD.WIDE.U32 R12, R14, R13, c[0x0][0x1b0] ;  /* 0x00006c000e0c7625 */ /* 0x000fd000078e000d */
[----:B------:R-:W-:-:S04]  /*0f50*/  @P0 LEA R92, P1, R14, c[0x0][0x218], 0x4 ;  /* 0x000086000e5c0a11 */ /* 0x000fc800078220ff */
[----:B------:R-:W-:Y:S02]  /*0f60*/  @P0 LEA.HI.X R93, R14, c[0x0][0x21c], RZ, 0x4, P1 ;  /* 0x000087000e5d0a11 */ /* 0x000fe400008f24ff */
[----:B------:R-:W5:Y:S04]  /*0f70*/  LDG.E.128 R12, [R12.64] ;  /* 0x000000060c0c7981 */ /* 0x000f68000c1e1d00 */
[----:B------:R0:W5:Y:S01]  /*0f80*/  @P0 LDG.E.128 R28, [R92.64] ;  /* 0x000000065c1c0981 */ /* 0x000162000c1e1d00 */
[----:B------:R-:W-:Y:S01]  /*0f90*/  @!P0 CS2R R28, SRZ ;  /* 0x00000000001c8805 */ /* 0x000fe2000001ff00 */
[----:B------:R-:W-:Y:S02]  /*0fa0*/  @!P0 CS2R R30, SRZ ;  /* 0x00000000001e8805 */ /* 0x000fe4000001ff00 */
.L_x_4102:
[----:B0-----:R-:W-:Y:S05]  /*0fb0*/  BSYNC B0 ;  /* 0x0000000000007941 */ /* 0x001fea0003800000 */
.L_x_4101:
[----:B------:R-:W-:Y:S02]  /*0fc0*/  ISETP.GE.AND P0, PT, R6, c[0x0][0x164], PT ;  /* 0x0000590006007a0c */ /* 0x000fe40003f06270 */
[----:B------:R-:W-:-:S02]  /*0fd0*/  LOP3.LUT R71, R71, UR23, R90, 0x96, !PT ;  /* 0x0000001747477c12 */ /* 0x000fc4000f8e965a */
[----:B------:R-:W-:-:S09]  /*0fe0*/  LOP3.LUT R88, R7, UR24, R88, 0x96, !PT ;  /* 0x0000001807587c12 */ /* 0x000fd2000f8e9658 */
[----:B------:R-:W-:Y:S05]  /*0ff0*/  @P0 EXIT ;  /* 0x000000000000094d */ /* 0x000fea0003800000 */
[--C-:B-----5:R-:W-:Y:S01]  /*1000*/  PRMT R7, RZ, 0x5410, R84.reuse ;  /* 0x00005410ff077816 */ /* 0x120fe20000000054 */
[----:B------:R-:W-:Y:S01]  /*1010*/  IMAD R69, R69, -0x326172a9, RZ ;  /* 0xcd9e8d5745457824 */ /* 0x000fe200078e02ff */
[----:B------:R-:W-:Y:S01]  /*1020*/  PRMT R89, RZ, 0x7610, R84 ;  /* 0x00007610ff597816 */ /* 0x000fe20000000054 */
[----:B------:R-:W-:Y:S01]  /*1030*/  BSSY B0, `(.L_x_4103) ;  /* 0x0003dac000007945 */ /* 0x000fe20003800000 */
[----:B------:R-:W-:Y:S01]  /*1040*/  PRMT R84, RZ, 0x5410, R85 ;  /* 0x00005410ff547816 */ /* 0x000fe20000000055 */
[----:B------:R0:W-:Y:S01]  /*1050*/  STL [R1+0x68], R7 ;  /* 0x0000680701007387 */ /* 0x0001e20000100800 */
[--C-:B------:R-:W-:Y:S01]  /*1060*/  PRMT R166, RZ, 0x5410, R16.reuse ;  /* 0x00005410ffa67816 */ /* 0x100fe20000000010 */
[----:B------:R-:W-:Y:S01]  /*1070*/  ULDC.U8 UR8, c[0x0][0x1f0] ;  /* 0x00007c0000087ab9 */ /* 0x000fe20000000000 */
[----:B------:R-:W-:Y:S01]  /*1080*/  PRMT R164, RZ, 0x7610, R16 ;  /* 0x00007610ffa47816 */ /* 0x000fe20000000010 */
[----:B------:R-:W-:Y:S01]  /*1090*/  STL [R1+0x60], R89 ;  /* 0x0000605901007387 */ /* 0x000fe20000100800 */
[--C-:B------:R-:W-:Y:S01]  /*10a0*/  PRMT R162, RZ, 0x5410, R17.reuse ;  /* 0x00005410ffa27816 */ /* 0x100fe20000000011 */
[----:B------:R-:W-:Y:S01]  /*10b0*/  IMAD R16, R70, -0x2daee0ad, RZ ;  /* 0xd2511f5346107824 */ /* 0x000fe200078e02ff */
[----:B------:R-:W-:Y:S01]  /*10c0*/  PRMT R160, RZ, 0x7610, R17 ;  /* 0x00007610ffa07816 */ /* 0x000fe20000000011 */
[----:B------:R1:W-:Y:S01]  /*10d0*/  STL [R1+0x58], R84 ;  /* 0x0000585401007387 */ /* 0x0003e20000100800 */
[----:B------:R-:W-:Y:S01]  /*10e0*/  PRMT R158, RZ, 0x5410, R18 ;  /* 0x00005410ff9e7816 */ /* 0x000fe20000000012 */
[----:B------:R-:W-:Y:S01]  /*10f0*/  IMAD.HI.U32 R17, R71, -0x2daee0ad, RZ ;  /* 0xd2511f5347117827 */ /* 0x000fe200078e00ff */
[----:B0-----:R-:W-:-:S02]  /*1100*/  PRMT R7, RZ, 0x7610, R85 ;  /* 0x00007610ff077816 */ /* 0x001fc40000000055 */
[----:B------:R-:W-:Y:S02]  /*1110*/  PRMT R85, RZ, 0x5410, R86 ;  /* 0x00005410ff557816 */ /* 0x000fe40000000056 */
[----:B------:R-:W-:Y:S01]  /*1120*/  PRMT R156, RZ, 0x7610, R18 ;  /* 0x00007610ff9c7816 */ /* 0x000fe20000000012 */
[----:B------:R0:W-:Y:S01]  /*1130*/  STL [R1+0x50], R7 ;  /* 0x0000500701007387 */ /* 0x0001e20000100800 */
[----:B------:R-:W-:Y:S01]  /*1140*/  IMAD.HI.U32 R18, R88, -0x326172a9, RZ ;  /* 0xcd9e8d5758127827 */ /* 0x000fe200078e00ff */
[----:B-1----:R-:W-:Y:S02]  /*1150*/  PRMT R84, RZ, 0x7610, R86 ;  /* 0x00007610ff547816 */ /* 0x002fe40000000056 */
        /* <DEDUP_REMOVED lines=21> */
[--C-:B------:R-:W-:Y:S01]  /*12b0*/  PRMT R9, RZ, 0x5410, R13.reuse ;  /* 0x00005410ff097816 */ /* 0x100fe2000000000d */
[----:B------:R1:W-:Y:S01]  /*12c0*/  STL [R1+0x54], R80 ;  /* 0x0000545001007387 */ /* 0x0003e20000100800 */
[----:B------:R-:W-:Y:S02]  /*12d0*/  PRMT R10, RZ, 0x7610, R13 ;  /* 0x00007610ff0a7816 */ /* 0x000fe4000000000d */
[----:B------:R-:W-:Y:S01]  /*12e0*/  PRMT R11, RZ, 0x5410, R14 ;  /* 0x00005410ff0b7816 */ /* 0x000fe2000000000e */
[----:B------:R2:W-:Y:S01]  /*12f0*/  STL [R1+0x4c], R81 ;  /* 0x00004c5101007387 */ /* 0x0005e20000100800 */
[----:B------:R-:W-:Y:S02]  /*1300*/  PRMT R13, RZ, 0x5410, R15 ;  /* 0x00005410ff0d7816 */ /* 0x000fe4000000000f */
[----:B0-----:R-:W-:Y:S02]  /*1310*/  PRMT R7, RZ, 0x5410, R82 ;  /* 0x00005410ff077816 */ /* 0x001fe40000000052 */
[----:B------:R-:W-:-:S02]  /*1320*/  LOP3.LUT R16, R17, UR26, R16, 0x96, !PT ;  /* 0x0000001a11107c12 */ /* 0x000fc4000f8e9610 */
[----:B-1----:R-:W-:Y:S01]  /*1330*/  PRMT R80, RZ, 0x7610, R82 ;  /* 0x00007610ff507816 */ /* 0x002fe20000000052 */
[----:B------:R0:W-:Y:S01]  /*1340*/  STL [R1+0x44], R7 ;  /* 0x0000440701007387 */ /* 0x0001e20000100800 */
[--C-:B------:R-:W-:Y:S02]  /*1350*/  PRMT R182, RZ, 0x5410, R24.reuse ;  /* 0x00005410ffb67816 */ /* 0x100fe40000000018 */
[----:B--2---:R-:W-:Y:S01]  /*1360*/  PRMT R81, RZ, 0x5410, R83 ;  /* 0x00005410ff517816 */ /* 0x004fe20000000053 */
[----:B------:R1:W-:Y:S01]  /*1370*/  STL [R1+0x3c], R80 ;  /* 0x00003c5001007387 */ /* 0x0003e20000100800 */
[----:B------:R-:W-:Y:S02]  /*1380*/  PRMT R180, RZ, 0x7610, R24 ;  /* 0x00007610ffb47816 */ /* 0x000fe40000000018 */
[--C-:B------:R-:W-:Y:S01]  /*1390*/  PRMT R178, RZ, 0x5410, R25.reuse ;  /* 0x00005410ffb27816 */ /* 0x100fe20000000019 */
[----:B------:R-:W-:Y:S01]  /*13a0*/  STL [R1+0x34], R81 ;  /* 0x0000345101007387 */ /* 0x000fe20000100800 */
[----:B------:R-:W-:-:S02]  /*13b0*/  PRMT R176, RZ, 0x7610, R25 ;  /* 0x00007610ffb07816 */ /* 0x000fc40000000019 */
[----:B0-----:R-:W-:Y:S02]  /*13c0*/  PRMT R7, RZ, 0x7610, R83 ;  /* 0x00007610ff077816 */ /* 0x001fe40000000053 */
[----:B------:R-:W-:Y:S02]  /*13d0*/  PRMT R174, RZ, 0x5410, R26 ;  /* 0x00005410ffae7816 */ /* 0x000fe4000000001a */
[--C-:B-1----:R-:W-:Y:S01]  /*13e0*/  PRMT R80, RZ, 0x5410, R76.reuse ;  /* 0x00005410ff507816 */ /* 0x102fe2000000004c */
[----:B------:R0:W-:Y:S01]  /*13f0*/  STL [R1+0x2c], R7 ;  /* 0x00002c0701007387 */ /* 0x0001e20000100800 */
[----:B------:R-:W-:Y:S02]  /*1400*/  PRMT R76, RZ, 0x7610, R76 ;  /* 0x00007610ff4c7816 */ /* 0x000fe4000000004c */
[----:B------:R-:W-:Y:S01]  /*1410*/  PRMT R172, RZ, 0x7610, R26 ;  /* 0x00007610ffac7816 */ /* 0x000fe2000000001a */
[----:B------:R-:W-:Y:S01]  /*1420*/  STL [R1+0x28], R80 ;  /* 0x0000285001007387 */ /* 0x000fe20000100800 */
[----:B------:R-:W-:-:S02]  /*1430*/  PRMT R170, RZ, 0x5410, R27 ;  /* 0x00005410ffaa7816 */ /* 0x000fc4000000001b */
[----:B------:R-:W-:Y:S01]  /*1440*/  PRMT R168, RZ, 0x7610, R27 ;  /* 0x00007610ffa87816 */ /* 0x000fe2000000001b */
[----:B------:R1:W-:Y:S01]  /*1450*/  STL [R1+0x20], R76 ;  /* 0x0000204c01007387 */ /* 0x0003e20000100800 */
[--C-:B------:R-:W-:Y:S02]  /*1460*/  PRMT R167, RZ, 0x5410, R20.reuse ;  /* 0x00005410ffa77816 */ /* 0x100fe40000000014 */
[--C-:B0-----:R-:W-:Y:S02]  /*1470*/  PRMT R7, RZ, 0x5410, R77.reuse ;  /* 0x00005410ff077816 */ /* 0x101fe4000000004d */
[----:B------:R-:W-:Y:S02]  /*1480*/  PRMT R77, RZ, 0x7610, R77 ;  /* 0x00007610ff4d7816 */ /* 0x000fe4000000004d */
[----:B------:R-:W-:Y:S01]  /*1490*/  PRMT R165, RZ, 0x7610, R20 ;  /* 0x00007610ffa57816 */ /* 0x000fe20000000014 */
[----:B------:R0:W-:Y:S01]  /*14a0*/  STL [R1+0x18], R7 ;  /* 0x0000180701007387 */ /* 0x0001e20000100800 */
[--C-:B------:R-:W-:Y:S01]  /*14b0*/  PRMT R163, RZ, 0x5410, R21.reuse ;  /* 0x00005410ffa37816 */ /* 0x100fe20000000015 */
[----:B------:R-:W-:Y:S01]  /*14c0*/  IMAD R20, R88, -0x326172a9, RZ ;  /* 0xcd9e8d5758147824 */ /* 0x000fe200078e02ff */
[----:B-1----:R-:W-:Y:S01]  /*14d0*/  PRMT R76, RZ, 0x5410, R78 ;  /* 0x00005410ff4c7816 */ /* 0x002fe2000000004e */
[----:B------:R1:W-:Y:S01]  /*14e0*/  STL [R1+0x10], R77 ;  /* 0x0000104d01007387 */ /* 0x0003e20000100800 */
[----:B------:R-:W-:Y:S01]  /*14f0*/  PRMT R161, RZ, 0x7610, R21 ;  /* 0x00007610ffa17816 */ /* 0x000fe20000000015 */
[----:B------:R-:W-:Y:S01]  /*1500*/  IMAD.MOV.U32 R21, RZ, RZ, RZ ;  /* 0x000000ffff157224 */ /* 0x000fe200078e00ff */
[--C-:B------:R-:W-:Y:S01]  /*1510*/  PRMT R159, RZ, 0x5410, R22.reuse ;  /* 0x00005410ff9f7816 */ /* 0x100fe20000000016 */
[----:B------:R2:W-:Y:S01]  /*1520*/  STL [R1+0x8], R76 ;  /* 0x0000084c01007387 */ /* 0x0005e20000100800 */
[----:B------:R-:W-:Y:S01]  /*1530*/  PRMT R157, RZ, 0x7610, R22 ;  /* 0x00007610ff9d7816 */ /* 0x000fe20000000016 */
[----:B------:R-:W-:Y:S01]  /*1540*/  IMAD R22, R71, -0x2daee0ad, RZ ;  /* 0xd2511f5347167824 */ /* 0x000fe200078e02ff */
[----:B0-----:R-:W-:-:S02]  /*1550*/  PRMT R7, RZ, 0x7610, R78 ;  /* 0x00007610ff077816 */ /* 0x001fc4000000004e */
[--C-:B------:R-:W-:Y:S02]  /*1560*/  PRMT R155, RZ, 0x5410, R23.reuse ;  /* 0x00005410ff9b7816 */ /* 0x100fe40000000017 */
[----:B-1----:R-:W-:Y:S01]  /*1570*/  PRMT R77, RZ, 0x5410, R72 ;  /* 0x00005410ff4d7816 */ /* 0x002fe20000000048 */
[----:B------:R0:W-:Y:S01]  /*1580*/  STL [R1], R7 ;  /* 0x0000000701007387 */ /* 0x0001e20000100800 */
[----:B------:R-:W-:Y:S02]  /*1590*/  PRMT R153, RZ, 0x7610, R23 ;  /* 0x00007610ff997816 */ /* 0x000fe40000000017 */
[----:B--2---:R-:W-:Y:S01]  /*15a0*/  PRMT R76, RZ, 0x5410, R73 ;  /* 0x00005410ff4c7816 */ /* 0x004fe20000000049 */
[----:B------:R-:W-:Y:S01]  /*15b0*/  STL [R1+0x24], R77 ;  /* 0x0000244d01007387 */ /* 0x000fe20000100800 */
[--C-:B------:R-:W-:Y:S02]  /*15c0*/  PRMT R154, RZ, 0x5410, R19.reuse ;  /* 0x00005410ff9a7816 */ /* 0x100fe40000000013 */
[----:B------:R-:W-:-:S02]  /*15d0*/  PRMT R152, RZ, 0x7610, R19 ;  /* 0x00007610ff987816 */ /* 0x000fc40000000013 */
[----:B------:R-:W-:Y:S02]  /*15e0*/  PRMT R135, RZ, 0x5410, R131 ;  /* 0x00005410ff877816 */ /* 0x000fe40000000083 */
        /* <DEDUP_REMOVED lines=19> */
[----:B------:R-:W-:Y:S02]  /*1720*/  PRMT R235, RZ, 0x5410, R67 ;  /* 0x00005410ffeb7816 */ /* 0x000fe40000000043 */
[----:B0-----:R-:W-:Y:S02]  /*1730*/  PRMT R7, RZ, 0x5410, R12 ;  /* 0x00005410ff077816 */ /* 0x001fe4000000000c */
[----:B------:R-:W-:-:S02]  /*1740*/  PRMT R12, RZ, 0x7610, R14 ;  /* 0x00007610ff0c7816 */ /* 0x000fc4000000000e */
[----:B------:R-:W-:Y:S02]  /*1750*/  PRMT R14, RZ, 0x7610, R15 ;  /* 0x00007610ff0e7816 */ /* 0x000fe4000000000f */
[----:B------:R-:W-:Y:S02]  /*1760*/  LOP3.LUT R15, R18, UR25, R69, 0x96, !PT ;  /* 0x00000019120f7c12 */ /* 0x000fe4000f8e9645 */
        /* <DEDUP_REMOVED lines=73> */
[----:B------:R-:W-:Y:S02]  /*1c00*/  LOP3.LUT R19, R68, 0x3, RZ, 0xc0, !PT ;  /* 0x0000000344137812 */ /* 0x000fe400078ec0ff */
[--C-:B------:R-:W-:Y:S02]  /*1c10*/  PRMT R23, RZ, 0x5410, R29.reuse ;  /* 0x00005410ff177816 */ /* 0x100fe4000000001d */
[----:B------:R-:W-:-:S02]  /*1c20*/  PRMT R24, RZ, 0x7610, R29 ;  /* 0x00007610ff187816 */ /* 0x000fc4000000001d */
[--C-:B------:R-:W-:Y:S02]  /*1c30*/  PRMT R25, RZ, 0x5410, R30.reuse ;  /* 0x00005410ff197816 */ /* 0x100fe4000000001e */
[----:B------:R-:W-:Y:S02]  /*1c40*/  PRMT R26, RZ, 0x7610, R30 ;  /* 0x00007610ff1a7816 */ /* 0x000fe4000000001e */
[--C-:B------:R-:W-:Y:S02]  /*1c50*/  PRMT R27, RZ, 0x5410, R31.reuse ;  /* 0x00005410ff1b7816 */ /* 0x100fe4000000001f */
[----:B------:R-:W-:Y:S02]  /*1c60*/  PRMT R28, RZ, 0x7610, R31 ;  /* 0x00007610ff1c7816 */ /* 0x000fe4000000001f */
.L_x_5436:
[----:B------:R-:W-:Y:S01]  /*1c70*/  IMAD R29, R6, c[0x0][0x168], RZ ;  /* 0x00005a00061d7a24 */ /* 0x000fe200078e02ff */
[----:B------:R-:W-:Y:S01]  /*1c80*/  LOP3.LUT P0, RZ, R5, 0x20, RZ, 0xc0, !PT ;  /* 0x0000002005ff7812 */ /* 0x000fe2000780c0ff */
[----:B------:R-:W-:Y:S03]  /*1c90*/  BSSY B1, `(.L_x_4104) ;  /* 0x00005d1000017945 */ /* 0x000fe60003800000 */
        /* <DEDUP_REMOVED lines=10> */
[----:B------:R-:W-:Y:S01]  /*1d40*/  @P2 LEA R68, P0, R29, c[0x0][0x178], 0x4 ;  /* 0x00005e001d442a11 */ /* 0x000fe200078020ff */
        /* <DEDUP_REMOVED lines=23> */
.L_x_4107:
[----:B------:R-:W-:Y:S02]  /*1ec0*/  IMAD.MOV.U32 R30, RZ, RZ, R20 ;  /* 0x000000ffff1e7224 */ /* 0x000fe400078e0014 */
.L_x_4108:
[----:B------:R-:W-:Y:S05]  /*1ed0*/  BSYNC B2 ;  /* 0x0000000000027941 */ /* 0x000fea0003800000 */
.L_x_4106:
        /* <DEDUP_REMOVED lines=16> */
.L_x_4112:
[----:B------:R-:W-:Y:S05]  /*1fe0*/  BSYNC B3 ;  /* 0x0000000000037941 */ /* 0x000fea0003800000 */
.L_x_4111:
        /* <DEDUP_REMOVED lines=44> */
.L_x_4110:
[----:B------:R-:W-:Y:S05]  /*22b0*/  BSYNC B2 ;  /* 0x0000000000027941 */ /* 0x000fea0003800000 */
.L_x_4109:
        /* <DEDUP_REMOVED lines=18> */
.L_x_4113:
        /* <DEDUP_REMOVED lines=12> */
.L_x_4116:
[----:B------:R-:W-:Y:S02]  /*24a0*/  IMAD.MOV.U32 R19, RZ, RZ, R20 ;  /* 0x000000ffff137224 */ /* 0x000fe400078e0014 */
.L_x_4117:
[----:B------:R-:W-:Y:S05]  /*24b0*/  BSYNC B2 ;  /* 0x0000000000027941 */ /* 0x000fea0003800000 */
.L_x_4115:
        /* <DEDUP_REMOVED lines=16> */
.L_x_4121:
[----:B------:R-:W-:Y:S05]  /*25c0*/  BSYNC B3 ;  /* 0x0000000000037941 */ /* 0x000fea0003800000 */
.L_x_4120:
        /* <DEDUP_REMOVED lines=44> */
.L_x_4119:
[----:B------:R-:W-:Y:S05]  /*2890*/  BSYNC B2 ;  /* 0x0000000000027941 */ /* 0x000fea0003800000 */
.L_x_4118:
        /* <DEDUP_REMOVED lines=10> */
.L_x_4114:
        /* <DEDUP_REMOVED lines=12> */
.L_x_4123:
[----:B------:R-:W-:Y:S02]  /*2a00*/  IMAD.MOV.U32 R19, RZ, RZ, R20 ;  /* 0x000000ffff137224 */ /* 0x000fe400078e0014 */
.L_x_4124:
[----:B------:R-:W-:Y:S05]  /*2a10*/  BSYNC B2 ;  /* 0x0000000000027941 */ /* 0x000fea0003800000 */
.L_x_4122:
        /* <DEDUP_REMOVED lines=16> */
.L_x_4128:
[----:B------:R-:W-:Y:S05]  /*2b20*/  BSYNC B3 ;  /* 0x0000000000037941 */ /* 0x000fea0003800000 */
.L_x_4127:
        /* <DEDUP_REMOVED lines=44> */
.L_x_4126:
[----:B------:R-:W-:Y:S05]  /*2df0*/  BSYNC B2 ;  /* 0x0000000000027941 */ /* 0x000fea0003800000 */
.L_x_4125:
        /* <DEDUP_REMOVED lines=15> */
.L_x_4129:
        /* <DEDUP_REMOVED lines=12> */
.L_x_4132:
[----:B------:R-:W-:Y:S02]  /*2fb0*/  IMAD.MOV.U32 R19, RZ, RZ, R20 ;  /* 0x000000ffff137224 */ /* 0x000fe400078e0014 */
.L_x_4133:
[----:B------:R-:W-:Y:S05]  /*2fc0*/  BSYNC B2 ;  /* 0x0000000000027941 */ /* 0x000fea0003800000 */
.L_x_4131:
        /* <DEDUP_REMOVED lines=16> */
.L_x_4137:
[----:B------:R-:W-:Y:S05]  /*30d0*/  BSYNC B3 ;  /* 0x0000000000037941 */ /* 0x000fea0003800000 */
.L_x_4136:
        /* <DEDUP_REMOVED lines=44> */
.L_x_4135:
[----:B------:R-:W-:Y:S05]  /*33a0*/  BSYNC B2 ;  /* 0x0000000000027941 */ /* 0x000fea0003800000 */
.L_x_4134:
        /* <DEDUP_REMOVED lines=10> */
.L_x_4130:
        /* <DEDUP_REMOVED lines=12> */
.L_x_4139:
[----:B------:R-:W-:Y:S02]  /*3510*/  IMAD.MOV.U32 R19, RZ, RZ, R20 ;  /* 0x000000ffff137224 */ /* 0x000fe400078e0014 */
.L_x_4140:
[----:B------:R-:W-:Y:S05]  /*3520*/  BSYNC B2 ;  /* 0x0000000000027941 */ /* 0x000fea0003800000 */
.L_x_4138:
        /* <DEDUP_REMOVED lines=16> */
.L_x_4144:
[----:B------:R-:W-:Y:S05]  /*3630*/  BSYNC B3 ;  /* 0x0000000000037941 */ /* 0x000fea0003800000 */
.L_x_4143:
        /* <DEDUP_REMOVED lines=44> */
.L_x_4142:
[----:B------:R-:W-:Y:S05]  /*3900*/  BSYNC B2 ;  /* 0x0000000000027941 */ /* 0x000fea0003800000 */
.L_x_4141:
        /* <DEDUP_REMOVED lines=15> */
.L_x_4145:
        /* <DEDUP_REMOVED lines=12> */
.L_x_4148:
[----:B------:R-:W-:Y:S02]  /*3ac0*/  IMAD.MOV.U32 R19, RZ, RZ, R20 ;  /* 0x000000ffff137224 */ /* 0x000fe400078e0014 */
.L_x_4149:
[----:B------:R-:W-:Y:S05]  /*3ad0*/  BSYNC B2 ;  /* 0x0000000000027941 */ /* 0x000fea0003800000 */
.L_x_4147:
        /* <DEDUP_REMOVED lines=16> */
.L_x_4153:
[----:B------:R-:W-:Y:S05]  /*3be0*/  BSYNC B3 ;  /* 0x0000000000037941 */ /* 0x000fea0003800000 */
.L_x_4152:
        /* <DEDUP_REMOVED lines=44> */
.L_x_4151:
[----:B------:R-:W-:Y:S05]  /*3eb0*/  BSYNC B2 ;  /* 0x0000000000027941 */ /* 0x000fea0003800000 */
.L_x_4150:
        /* <DEDUP_REMOVED lines=10> */
.L_x_4146:
        /* <DEDUP_REMOVED lines=12> */
.L_x_4155:
[----:B------:R-:W-:Y:S02]  /*4020*/  IMAD.MOV.U32 R19, RZ, RZ, R20 ;  /* 0x000000ffff137224 */ /* 0x000fe400078e0014 */
.L_x_4156:
[----:B------:R-:W-:Y:S05]  /*4030*/  BSYNC B2 ;  /* 0x0000000000027941 */ /* 0x000fea0003800000 */
.L_x_4154:
        /* <DEDUP_REMOVED lines=16> */
.L_x_4160:
[----:B------:R-:W-:Y:S05]  /*4140*/  BSYNC B3 ;  /* 0x0000000000037941 */ /* 0x000fea0003800000 */
.L_x_4159:
        /* <DEDUP_REMOVED lines=44> */
.L_x_4158:
[----:B------:R-:W-:Y:S05]  /*4410*/  BSYNC B2 ;  /* 0x0000000000027941 */ /* 0x000fea0003800000 */
.L_x_4157:
        /* <DEDUP_REMOVED lines=15> */
.L_x_4161:
        /* <DEDUP_REMOVED lines=12> */
.L_x_4164:
[----:B------:R-:W-:Y:S02]  /*45d0*/  IMAD.MOV.U32 R19, RZ, RZ, R20 ;  /* 0x000000ffff137224 */ /* 0x000fe400078e0014 */
.L_x_4165:
[----:B------:R-:W-:Y:S05]  /*45e0*/  BSYNC B2 ;  /* 0x0000000000027941 */ /* 0x000fea0003800000 */
.L_x_4163:
        /* <DEDUP_REMOVED lines=16> */
.L_x_4169:
[----:B------:R-:W-:Y:S05]  /*46f0*/  BSYNC B3 ;  /* 0x0000000000037941 */ /* 0x000fea0003800000 */
.L_x_4168:
        /* <DEDUP_REMOVED lines=44> */
.L_x_4167:
[----:B------:R-:W-:Y:S05]  /*49c0*/  BSYNC B2 ;  /* 0x0000000000027941 */ /* 0x000fea0003800000 */
.L_x_4166:
        /* <DEDUP_REMOVED lines=10> */
.L_x_4162:
        /* <DEDUP_REMOVED lines=12> */
.L_x_4171:
[----:B------:R-:W-:Y:S02]  /*4b30*/  IMAD.MOV.U32 R19, RZ, RZ, R20 ;  /* 0x000000ffff137224 */ /* 0x000fe400078e0014 */
.L_x_4172:
[----:B------:R-:W-:Y:S05]  /*4b40*/  BSYNC B2 ;  /* 0x0000000000027941 */ /* 0x000fea0003800000 */
.L_x_4170:
        /* <DEDUP_REMOVED lines=16> */
.L_x_4176:
[----:B------:R-:W-:Y:S05]  /*4c50*/  BSYNC B3 ;  /* 0x0000000000037941 */ /* 0x000fea0003800000 */
.L_x_4175:
        /* <DEDUP_REMOVED lines=44> */
.L_x_4174:
[----:B------:R-:W-:Y:S05]  /*4f20*/  BSYNC B2 ;  /* 0x0000000000027941 */ /* 0x000fea0003800000 */
.L_x_4173:
        /* <DEDUP_REMOVED lines=13> */
.L_x_4177:
        /* <DEDUP_REMOVED lines=12> */
.L_x_4180:
[----:B------:R-:W-:Y:S02]  /*50c0*/  IMAD.MOV.U32 R19, RZ, RZ, R20 ;  /* 0x000000ffff137224 */ /* 0x000fe400078e0014 */
.L_x_4181:
[----:B------:R-:W-:Y:S05]  /*50d0*/  BSYNC B2 ;  /* 0x0000000000027941 */ /* 0x000fea0003800000 */
.L_x_4179:
        /* <DEDUP_REMOVED lines=16> */
.L_x_4185:
[----:B------:R-:W-:Y:S05]  /*51e0*/  BSYNC B3 ;  /* 0x0000000000037941 */ /* 0x000fea0003800000 */
.L_x_4184:
        /* <DEDUP_REMOVED lines=44> */
.L_x_4183:
[----:B------:R-:W-:Y:S05]  /*54b0*/  BSYNC B2 ;  /* 0x0000000000027941 */ /* 0x000fea0003800000 */
.L_x_4182:
        /* <DEDUP_REMOVED lines=10> */
.L_x_4178:
        /* <DEDUP_REMOVED lines=12> */
.L_x_4187:
[----:B------:R-:W-:Y:S02]  /*5620*/  IMAD.MOV.U32 R19, RZ, RZ, R20 ;  /* 0x000000ffff137224 */ /* 0x000fe400078e0014 */
.L_x_4188:
[----:B------:R-:W-:Y:S05]  /*5630*/  BSYNC B2 ;  /* 0x0000000000027941 */ /* 0x000fea0003800000 */
.L_x_4186:
        /* <DEDUP_REMOVED lines=16> */
.L_x_4192:
[----:B------:R-:W-:Y:S05]  /*5740*/  BSYNC B3 ;  /* 0x0000000000037941 */ /* 0x000fea0003800000 */
.L_x_4191:
        /* <DEDUP_REMOVED lines=44> */
.L_x_4190:
[----:B------:R-:W-:Y:S05]  /*5a10*/  BSYNC B2 ;  /* 0x0000000000027941 */ /* 0x000fea0003800000 */
.L_x_4189:
        /* <DEDUP_REMOVED lines=13> */
.L_x_4193:
        /* <DEDUP_REMOVED lines=12> */
.L_x_4196:
[----:B------:R-:W-:Y:S02]  /*5bb0*/  IMAD.MOV.U32 R19, RZ, RZ, R20 ;  /* 0x000000ffff137224 */ /* 0x000fe400078e0014 */
.L_x_4197:
[----:B------:R-:W-:Y:S05]  /*5bc0*/  BSYNC B2 ;  /* 0x0000000000027941 */ /* 0x000fea0003800000 */
.L_x_4195:
        /* <DEDUP_REMOVED lines=16> */
.L_x_4201:
[----:B------:R-:W-:Y:S05]  /*5cd0*/  BSYNC B3 ;  /* 0x0000000000037941 */ /* 0x000fea0003800000 */
.L_x_4200:
        /* <DEDUP_REMOVED lines=44> */
.L_x_4199:
[----:B------:R-:W-:Y:S05]  /*5fa0*/  BSYNC B2 ;  /* 0x0000000000027941 */ /* 0x000fea0003800000 */
.L_x_4198:
        /* <DEDUP_REMOVED lines=10> */
.L_x_4194:
        /* <DEDUP_REMOVED lines=12> */
.L_x_4203:
[----:B------:R-:W-:Y:S02]  /*6110*/  IMAD.MOV.U32 R19, RZ, RZ, R20 ;  /* 0x000000ffff137224 */ /* 0x000fe400078e0014 */
.L_x_4204:
[----:B------:R-:W-:Y:S05]  /*6120*/  BSYNC B2 ;  /* 0x0000000000027941 */ /* 0x000fea0003800000 */
.L_x_4202:
        /* <DEDUP_REMOVED lines=16> */
.L_x_4208:
[----:B------:R-:W-:Y:S05]  /*6230*/  BSYNC B3 ;  /* 0x0000000000037941 */ /* 0x000fea0003800000 */
.L_x_4207:
        /* <DEDUP_REMOVED lines=44> */
.L_x_4206:
[----:B------:R-:W-:Y:S05]  /*6500*/  BSYNC B2 ;  /* 0x0000000000027941 */ /* 0x000fea0003800000 */
.L_x_4205:
        /* <DEDUP_REMOVED lines=13> */
.L_x_4209:
        /* <DEDUP_REMOVED lines=12> */
.L_x_4212:
[----:B------:R-:W-:Y:S02]  /*66a0*/  IMAD.MOV.U32 R19, RZ, RZ, R20 ;  /* 0x000000ffff137224 */ /* 0x000fe400078e0014 */
.L_x_4213:
[----:B------:R-:W-:Y:S05]  /*66b0*/  BSYNC B2 ;  /* 0x0000000000027941 */ /* 0x000fea0003800000 */
.L_x_4211:
        /* <DEDUP_REMOVED lines=16> */
.L_x_4217:
[----:B------:R-:W-:Y:S05]  /*67c0*/  BSYNC B3 ;  /* 0x0000000000037941 */ /* 0x000fea0003800000 */
.L_x_4216:
        /* <DEDUP_REMOVED lines=44> */
.L_x_4215:
[----:B------:R-:W-:Y:S05]  /*6a90*/  BSYNC B2 ;  /* 0x0000000000027941 */ /* 0x000fea0003800000 */
.L_x_4214:
        /* <DEDUP_REMOVED lines=10> */
.L_x_4210:
        /* <DEDUP_REMOVED lines=12> */
.L_x_4219:
[----:B------:R-:W-:Y:S02]  /*6c00*/  IMAD.MOV.U32 R19, RZ, RZ, R20 ;  /* 0x000000ffff137224 */ /* 0x000fe400078e0014 */
.L_x_4220:
[----:B------:R-:W-:Y:S05]  /*6c10*/  BSYNC B2 ;  /* 0x0000000000027941 */ /* 0x000fea0003800000 */
.L_x_4218:
        /* <DEDUP_REMOVED lines=16> */
.L_x_4224:
[----:B------:R-:W-:Y:S05]  /*6d20*/  BSYNC B3 ;  /* 0x0000000000037941 */ /* 0x000fea0003800000 */
.L_x_4223:
        /* <DEDUP_REMOVED lines=44> */
.L_x_4222:
[----:B------:R-:W-:Y:S05]  /*6ff0*/  BSYNC B2 ;  /* 0x0000000000027941 */ /* 0x000fea0003800000 */
.L_x_4221:
        /* <DEDUP_REMOVED lines=13> */
.L_x_4225:
        /* <DEDUP_REMOVED lines=12> */
.L_x_4228:
[----:B------:R-:W-:Y:S02]  /*7190*/  IMAD.MOV.U32 R40, RZ, RZ, R20 ;  /* 0x000000ffff287224 */ /* 0x000fe400078e0014 */
.L_x_4229:
[----:B------:R-:W-:Y:S05]  /*71a0*/  BSYNC B2 ;  /* 0x0000000000027941 */ /* 0x000fea0003800000 */
.L_x_4227:
        /* <DEDUP_REMOVED lines=16> */
.L_x_4233:
[----:B------:R-:W-:Y:S05]  /*72b0*/  BSYNC B3 ;  /* 0x0000000000037941 */ /* 0x000fea0003800000 */
.L_x_4232:
        /* <DEDUP_REMOVED lines=44> */
.L_x_4231:
[----:B------:R-:W-:Y:S05]  /*7580*/  BSYNC B2 ;  /* 0x0000000000027941 */ /* 0x000fea0003800000 */
.L_x_4230:
        /* <DEDUP_REMOVED lines=10> */
.L_x_4226:
        /* <DEDUP_REMOVED lines=17> */
[----:B------:R-:W-:Y:S02]  /*7740*/  LOP3.LUT R70, R71, R70, R69, 0xfe, !PT ;  /* 0x0000004647467212 */ /* 0x000fe400078efe45 */
[----:B------:R-:W-:Y:S01]  /*7750*/  SEL R71, RZ, 0x1, P2 ;  /* 0x00000001ff477807 */ /* 0x000fe20001000000 */
[----:B------:R-:W-:Y:S01]  /*7760*/  IMAD.WIDE.U32 R68, R68, 0x1000000, RZ ;  /* 0x0100000044447825 */ /* 0x000fe200078e00ff */
[----:B------:R-:W-:-:S02]  /*7770*/  LOP3.LUT P5, RZ, R5, 0x2, RZ, 0xc0, !PT ;  /* 0x0000000205ff7812 */ /* 0x000fc400078ac0ff */
[----:B------:R-:W-:Y:S02]  /*7780*/  SEL R132, RZ, 0x1, P0 ;  /* 0x00000001ff847807 */ /* 0x000fe40000000000 */
[----:B------:R-:W-:Y:S02]  /*7790*/  LOP3.LUT R69, R69, R70, R71, 0xfe, !PT ;  /* 0x0000004645457212 */ /* 0x000fe400078efe47 */
[----:B------:R-:W-:Y:S01]  /*77a0*/  SEL R70, RZ, 0x1, P5 ;  /* 0x00000001ff467807 */ /* 0x000fe20002800000 */
        /* <DEDUP_REMOVED lines=30> */
.L_x_4234:
[----:B------:R-:W-:Y:S02]  /*7990*/  IADD3 R130, R29, 0x20, RZ ;  /* 0x000000201d827810 */ /* 0x000fe40007ffe0ff */
.L_x_4105:
[----:B------:R-:W-:Y:S05]  /*79a0*/  BSYNC B1 ;  /* 0x0000000000017941 */ /* 0x000fea0003800000 */
.L_x_4104:
[----:B------:R-:W-:Y:S01]  /*79b0*/  LOP3.LUT P0, RZ, R5, 0x4000, RZ, 0xc0, !PT ;  /* 0x0000400005ff7812 */ /* 0x000fe2000780c0ff */
[----:B------:R-:W-:-:S12]  /*79c0*/  BSSY B1, `(.L_x_4235) ;  /* 0x00005cb000017945 */ /* 0x000fd80003800000 */
        /* <DEDUP_REMOVED lines=10> */
[----:B------:R-:W-:-:S13]  /*7a70*/  ISETP.NE.AND.EX P0, PT, RZ, c[0x0][0x184], PT, P0 ;  /* 0x00006100ff007a0c */ /* 0x000fda0003f05300 */
[----:B0-----:R-:W-:-:S04]  /*7a80*/  @P0 LEA R68, P1, R130, c[0x0][0x180], 0x4 ;  /* 0x0000600082440a11 */ /* 0x001fc800078220ff */
[----:B------:R-:W-:-:S05]  /*7a90*/  @P0 LEA.HI.X R69, R130, c[0x0][0x184], RZ, 0x4, P1 ;  /* 0x0000610082450a11 */ /* 0x000fca00008f24ff */
[----:B------:R0:W5:Y:S02]  /*7aa0*/  @P0 LDG.E.128 R60, [R68.64] ;  /* 0x00000006443c0981 */ /* 0x000164000c1e1d00 */
[----:B0-----:R-:W-:-:S04]  /*7ab0*/  IMAD.MOV.U32 R68, RZ, RZ, 0x10 ;  /* 0x00000010ff447424 */ /* 0x001fc800078e00ff */
[----:B------:R-:W-:-:S06]  /*7ac0*/  IMAD.WIDE.U32 R68, R130, R68, c[0x0][0x170] ;  /* 0x00005c0082447625 */ /* 0x000fcc00078e0044 */
[----:B------:R-:W5:Y:S01]  /*7ad0*/  LDG.E.128 R68, [R68.64] ;  /* 0x0000000644447981 */ /* 0x000f62000c1e1d00 */
[C---:B------:R-:W-:Y:S02]  /*7ae0*/  ISETP.NE.AND P1, PT, R19.reuse, 0x1, PT ;  /* 0x000000011300780c */ /* 0x040fe40003f25270 */
[----:B-1----:R-:W-:-:S11]  /*7af0*/  IADD3 R42, R19, 0x1, RZ ;  /* 0x00000001132a7810 */ /* 0x002fd60007ffe0ff */
        /* <DEDUP_REMOVED lines=9> */
.L_x_4238:
[----:B------:R-:W-:Y:S02]  /*7b90*/  IMAD.MOV.U32 R41, RZ, RZ, R20 ;  /* 0x000000ffff297224 */ /* 0x000fe400078e0014 */
.L_x_4239:
[----:B------:R-:W-:Y:S05]  /*7ba0*/  BSYNC B2 ;  /* 0x0000000000027941 */ /* 0x000fea0003800000 */
.L_x_4237:
        /* <DEDUP_REMOVED lines=16> */
.L_x_4243:
[----:B------:R-:W-:Y:S05]  /*7cb0*/  BSYNC B3 ;  /* 0x0000000000037941 */ /* 0x000fea0003800000 */
.L_x_4242:
        /* <DEDUP_REMOVED lines=44> */
.L_x_4241:
[----:B------:R-:W-:Y:S05]  /*7f80*/  BSYNC B2 ;  /* 0x0000000000027941 */ /* 0x000fea0003800000 */
.L_x_4240:
        /* <DEDUP_REMOVED lines=18> */
.L_x_4244:
        /* <DEDUP_REMOVED lines=12> */
.L_x_4247:
[----:B------:R-:W-:Y:S02]  /*8170*/  IMAD.MOV.U32 R19, RZ, RZ, R20 ;  /* 0x000000ffff137224 */ /* 0x000fe400078e0014 */
.L_x_4248:
[----:B------:R-:W-:Y:S05]  /*8180*/  BSYNC B2 ;  /* 0x0000000000027941 */ /* 0x000fea0003800000 */
.L_x_4246:
        /* <DEDUP_REMOVED lines=16> */
.L_x_4252:
[----:B------:R-:W-:Y:S05]  /*8290*/  BSYNC B3 ;  /* 0x0000000000037941 */ /* 0x000fea0003800000 */
.L_x_4251:
        /* <DEDUP_REMOVED lines=44> */
.L_x_4250:
[----:B------:R-:W-:Y:S05]  /*8560*/  BSYNC B2 ;  /* 0x0000000000027941 */ /* 0x000fea0003800000 */
.L_x_4249:
        /* <DEDUP_REMOVED lines=10> */
.L_x_4245:
        /* <DEDUP_REMOVED lines=12> */
.L_x_4254:
[----:B------:R-:W-:Y:S02]  /*86d0*/  IMAD.MOV.U32 R19, RZ, RZ, R20 ;  /* 0x000000ffff137224 */ /* 0x000fe400078e0014 */
.L_x_4255:
[----:B------:R-:W-:Y:S05]  /*86e0*/  BSYNC B2 ;  /* 0x0000000000027941 */ /* 0x000fea0003800000 */
.L_x_4253:
        /* <DEDUP_REMOVED lines=16> */
.L_x_4259:
[----:B------:R-:W-:Y:S05]  /*87f0*/  BSYNC B3 ;  /* 0x0000000000037941 */ /* 0x000fea0003800000 */
.L_x_4258:
        /* <DEDUP_REMOVED lines=44> */
.L_x_4257:
[----:B------:R-:W-:Y:S05]  /*8ac0*/  BSYNC B2 ;  /* 0x0000000000027941 */ /* 0x000fea0003800000 */
.L_x_4256:
        /* <DEDUP_REMOVED lines=15> */
.L_x_4260:
        /* <DEDUP_REMOVED lines=12> */
.L_x_4263:
[----:B------:R-:W-:Y:S02]  /*8c80*/  IMAD.MOV.U32 R19, RZ, RZ, R20 ;  /* 0x000000ffff137224 */ /* 0x000fe400078e0014 */
.L_x_4264:
[----:B------:R-:W-:Y:S05]  /*8c90*/  BSYNC B2 ;  /* 0x0000000000027941 */ /* 0x000fea0003800000 */
.L_x_4262:
        /* <DEDUP_REMOVED lines=16> */
.L_x_4268:
[----:B------:R-:W-:Y:S05]  /*8da0*/  BSYNC B3 ;  /* 0x0000000000037941 */ /* 0x000fea0003800000 */
.L_x_4267:
        /* <DEDUP_REMOVED lines=44> */
.L_x_4266:
[----:B------:R-:W-:Y:S05]  /*9070*/  BSYNC B2 ;  /* 0x0000000000027941 */ /* 0x000fea0003800000 */
.L_x_4265:
        /* <DEDUP_REMOVED lines=10> */
.L_x_4261:
        /* <DEDUP_REMOVED lines=12> */
.L_x_4270:
[----:B------:R-:W-:Y:S02]  /*91e0*/  IMAD.MOV.U32 R19, RZ, RZ, R20 ;  /* 0x000000ffff137224 */ /* 0x000fe400078e0014 */
.L_x_4271:
[----:B------:R-:W-:Y:S05]  /*91f0*/  BSYNC B2 ;  /* 0x0000000000027941 */ /* 0x000fea0003800000 */
.L_x_4269:
        /* <DEDUP_REMOVED lines=16> */
.L_x_4275:
[----:B------:R-:W-:Y:S05]  /*9300*/  BSYNC B3 ;  /* 0x0000000000037941 */ /* 0x000fea0003800000 */
.L_x_4274:
        /* <DEDUP_REMOVED lines=44> */
.L_x_4273:
[----:B------:R-:W-:Y:S05]  /*95d0*/  BSYNC B2 ;  /* 0x0000000000027941 */ /* 0x000fea0003800000 */
.L_x_4272:
        /* <DEDUP_REMOVED lines=15> */
.L_x_4276:
        /* <DEDUP_REMOVED lines=12> */
.L_x_4279:
[----:B------:R-:W-:Y:S02]  /*9790*/  IMAD.MOV.U32 R19, RZ, RZ, R20 ;  /* 0x000000ffff137224 */ /* 0x000fe400078e0014 */
.L_x_4280:
[----:B------:R-:W-:Y:S05]  /*97a0*/  BSYNC B2 ;  /* 0x0000000000027941 */ /* 0x000fea0003800000 */
.L_x_4278:
        /* <DEDUP_REMOVED lines=16> */
.L_x_4284:
[----:B------:R-:W-:Y:S05]  /*98b0*/  BSYNC B3 ;  /* 0x0000000000037941 */ /* 0x000fea0003800000 */
.L_x_4283:
        /* <DEDUP_REMOVED lines=44> */
.L_x_4282:
[----:B------:R-:W-:Y:S05]  /*9b80*/  BSYNC B2 ;  /* 0x0000000000027941 */ /* 0x000fea0003800000 */
.L_x_4281:
        /* <DEDUP_REMOVED lines=10> */
.L_x_4277:
        /* <DEDUP_REMOVED lines=12> */
.L_x_4286:
[----:B------:R-:W-:Y:S02]  /*9cf0*/  IMAD.MOV.U32 R19, RZ, RZ, R20 ;  /* 0x000000ffff137224 */ /* 0x000fe400078e0014 */
.L_x_4287:
[----:B------:R-:W-:Y:S05]  /*9d00*/  BSYNC B2 ;  /* 0x0000000000027941 */ /* 0x000fea0003800000 */
.L_x_4285:
        /* <DEDUP_REMOVED lines=16> */
.L_x_4291:
[----:B------:R-:W-:Y:S05]  /*9e10*/  BSYNC B3 ;  /* 0x0000000000037941 */ /* 0x000fea0003800000 */
.L_x_4290:
        /* <DEDUP_REMOVED lines=44> */
.L_x_4289:
[----:B------:R-:W-:Y:S05]  /*a0e0*/  BSYNC B2 ;  /* 0x0000000000027941 */ /* 0x000fea0003800000 */
.L_x_4288:
        /* <DEDUP_REMOVED lines=15> */
.L_x_4292:
        /* <DEDUP_REMOVED lines=12> */
.L_x_4295:
[----:B------:R-:W-:Y:S02]  /*a2a0*/  IMAD.MOV.U32 R19, RZ, RZ, R20 ;  /* 0x000000ffff137224 */ /* 0x000fe400078e0014 */
.L_x_4296:
[----:B------:R-:W-:Y:S05]  /*a2b0*/  BSYNC B2 ;  /* 0x0000000000027941 */ /* 0x000fea0003800000 */
.L_x_4294:
        /* <DEDUP_REMOVED lines=16> */
.L_x_4300:
[----:B------:R-:W-:Y:S05]  /*a3c0*/  BSYNC B3 ;  /* 0x0000000000037941 */ /* 0x000fea0003800000 */
.L_x_4299:
        /* <DEDUP_REMOVED lines=44> */
.L_x_4298:
[----:B------:R-:W-:Y:S05]  /*a690*/  BSYNC B2 ;  /* 0x0000000000027941 */ /* 0x000fea0003800000 */
.L_x_4297:
        /* <DEDUP_REMOVED lines=10> */
.L_x_4293:
        /* <DEDUP_REMOVED lines=12> */
.L_x_4302:
[----:B------:R-:W-:Y:S02]  /*a800*/  IMAD.MOV.U32 R19, RZ, RZ, R20 ;  /* 0x000000ffff137224 */ /* 0x000fe400078e0014 */
.L_x_4303:
[----:B------:R-:W-:Y:S05]  /*a810*/  BSYNC B2 ;  /* 0x0000000000027941 */ /* 0x000fea0003800000 */
.L_x_4301:
        /* <DEDUP_REMOVED lines=16> */
.L_x_4307:
[----:B------:R-:W-:Y:S05]  /*a920*/  BSYNC B3 ;  /* 0x0000000000037941 */ /* 0x000fea0003800000 */
.L_x_4306:
        /* <DEDUP_REMOVED lines=44> */
.L_x_4305:
[----:B------:R-:W-:Y:S05]  /*abf0*/  BSYNC B2 ;  /* 0x0000000000027941 */ /* 0x000fea0003800000 */
.L_x_4304:
        /* <DEDUP_REMOVED lines=13> */
.L_x_4308:
        /* <DEDUP_REMOVED lines=12> */
.L_x_4311:
[----:B------:R-:W-:Y:S02]  /*ad90*/  IMAD.MOV.U32 R19, RZ, RZ, R20 ;  /* 0x000000ffff137224 */ /* 0x000fe400078e0014 */
.L_x_4312:
[----:B------:R-:W-:Y:S05]  /*ada0*/  BSYNC B2 ;  /* 0x0000000000027941 */ /* 0x000fea0003800000 */
.L_x_4310:
        /* <DEDUP_REMOVED lines=16> */
.L_x_4316:
[----:B------:R-:W-:Y:S05]  /*aeb0*/  BSYNC B3 ;  /* 0x0000000000037941 */ /* 0x000fea0003800000 */
.L_x_4315:
        /* <DEDUP_REMOVED lines=44> */
.L_x_4314:
[----:B------:R-:W-:Y:S05]  /*b180*/  BSYNC B2 ;  /* 0x0000000000027941 */ /* 0x000fea0003800000 */
.L_x_4313:
        /* <DEDUP_REMOVED lines=10> */
.L_x_4309:
        /* <DEDUP_REMOVED lines=12> */
.L_x_4318:
[----:B------:R-:W-:Y:S02]  /*b2f0*/  IMAD.MOV.U32 R19, RZ, RZ, R20 ;  /* 0x000000ffff137224 */ /* 0x000fe400078e0014 */
.L_x_4319:
[----:B------:R-:W-:Y:S05]  /*b300*/  BSYNC B2 ;  /* 0x0000000000027941 */ /* 0x000fea0003800000 */
.L_x_4317:
        /* <DEDUP_REMOVED lines=16> */
.L_x_4323:
[----:B------:R-:W-:Y:S05]  /*b410*/  BSYNC B3 ;  /* 0x0000000000037941 */ /* 0x000fea0003800000 */
.L_x_4322:
        /* <DEDUP_REMOVED lines=44> */
.L_x_4321:
[----:B------:R-:W-:Y:S05]  /*b6e0*/  BSYNC B2 ;  /* 0x0000000000027941 */ /* 0x000fea0003800000 */
.L_x_4320:
        /* <DEDUP_REMOVED lines=13> */
.L_x_4324:
        /* <DEDUP_REMOVED lines=12> */
.L_x_4327:
[----:B------:R-:W-:Y:S02]  /*b880*/  IMAD.MOV.U32 R19, RZ, RZ, R20 ;  /* 0x000000ffff137224 */ /* 0x000fe400078e0014 */
.L_x_4328:
[----:B------:R-:W-:Y:S05]  /*b890*/  BSYNC B2 ;  /* 0x0000000000027941 */ /* 0x000fea0003800000 */
.L_x_4326:
        /* <DEDUP_REMOVED lines=16> */
.L_x_4332:
[----:B------:R-:W-:Y:S05]  /*b9a0*/  BSYNC B3 ;  /* 0x0000000000037941 */ /* 0x000fea0003800000 */
.L_x_4331:
        /* <DEDUP_REMOVED lines=44> */
.L_x_4330:
[----:B------:R-:W-:Y:S05]  /*bc70*/  BSYNC B2 ;  /* 0x0000000000027941 */ /* 0x000fea0003800000 */
.L_x_4329:
        /* <DEDUP_REMOVED lines=10> */
.L_x_4325:
        /* <DEDUP_REMOVED lines=12> */
.L_x_4334:
[----:B------:R-:W-:Y:S02]  /*bde0*/  IMAD.MOV.U32 R19, RZ, RZ, R20 ;  /* 0x000000ffff137224 */ /* 0x000fe400078e0014 */
.L_x_4335:
[----:B------:R-:W-:Y:S05]  /*bdf0*/  BSYNC B2 ;  /* 0x0000000000027941 */ /* 0x000fea0003800000 */
.L_x_4333:
        /* <DEDUP_REMOVED lines=16> */
.L_x_4339:
[----:B------:R-:W-:Y:S05]  /*bf00*/  BSYNC B3 ;  /* 0x0000000000037941 */ /* 0x000fea0003800000 */
.L_x_4338:
        /* <DEDUP_REMOVED lines=44> */
.L_x_4337:
[----:B------:R-:W-:Y:S05]  /*c1d0*/  BSYNC B2 ;  /* 0x0000000000027941 */ /* 0x000fea0003800000 */
.L_x_4336:
        /* <DEDUP_REMOVED lines=13> */
.L_x_4340:
        /* <DEDUP_REMOVED lines=12> */
.L_x_4343:
[----:B------:R-:W-:Y:S02]  /*c370*/  IMAD.MOV.U32 R19, RZ, RZ, R20 ;  /* 0x000000ffff137224 */ /* 0x000fe400078e0014 */
.L_x_4344:
[----:B------:R-:W-:Y:S05]  /*c380*/  BSYNC B2 ;  /* 0x0000000000027941 */ /* 0x000fea0003800000 */
.L_x_4342:
        /* <DEDUP_REMOVED lines=16> */
.L_x_4348:
[----:B------:R-:W-:Y:S05]  /*c490*/  BSYNC B3 ;  /* 0x0000000000037941 */ /* 0x000fea0003800000 */
.L_x_4347:
        /* <DEDUP_REMOVED lines=44> */
.L_x_4346:
[----:B------:R-:W-:Y:S05]  /*c760*/  BSYNC B2 ;  /* 0x0000000000027941 */ /* 0x000fea0003800000 */
.L_x_4345:
        /* <DEDUP_REMOVED lines=10> */
.L_x_4341:
        /* <DEDUP_REMOVED lines=12> */
.L_x_4350:
[----:B------:R-:W-:Y:S02]  /*c8d0*/  IMAD.MOV.U32 R19, RZ, RZ, R20 ;  /* 0x000000ffff137224 */ /* 0x000fe400078e0014 */
.L_x_4351:
[----:B------:R-:W-:Y:S05]  /*c8e0*/  BSYNC B2 ;  /* 0x0000000000027941 */ /* 0x000fea0003800000 */
.L_x_4349:
        /* <DEDUP_REMOVED lines=16> */
.L_x_4355:
[----:B------:R-:W-:Y:S05]  /*c9f0*/  BSYNC B3 ;  /* 0x0000000000037941 */ /* 0x000fea0003800000 */
.L_x_4354:
        /* <DEDUP_REMOVED lines=44> */
.L_x_4353:
[----:B------:R-:W-:Y:S05]  /*ccc0*/  BSYNC B2 ;  /* 0x0000000000027941 */ /* 0x000fea0003800000 */
.L_x_4352:
        /* <DEDUP_REMOVED lines=13> */
.L_x_4356:
        /* <DEDUP_REMOVED lines=12> */
.L_x_4359:
[----:B------:R-:W-:Y:S02]  /*ce60*/  IMAD.MOV.U32 R40, RZ, RZ, R20 ;  /* 0x000000ffff287224 */ /* 0x000fe400078e0014 */
.L_x_4360:
[----:B------:R-:W-:Y:S05]  /*ce70*/  BSYNC B2 ;  /* 0x0000000000027941 */ /* 0x000fea0003800000 */
.L_x_4358:
        /* <DEDUP_REMOVED lines=16> */
.L_x_4364:
[----:B------:R-:W-:Y:S05]  /*cf80*/  BSYNC B3 ;  /* 0x0000000000037941 */ /* 0x000fea0003800000 */
.L_x_4363:
        /* <DEDUP_REMOVED lines=44> */
.L_x_4362:
[----:B------:R-:W-:Y:S05]  /*d250*/  BSYNC B2 ;  /* 0x0000000000027941 */ /* 0x000fea0003800000 */
.L_x_4361:
        /* <DEDUP_REMOVED lines=10> */
.L_x_4357:
        /* <DEDUP_REMOVED lines=54> */
.L_x_4365:
[----:B------:R-:W-:Y:S02]  /*d660*/  IADD3 R130, R130, 0x20, RZ ;  /* 0x0000002082827810 */ /* 0x000fe40007ffe0ff */
.L_x_4236:
[----:B------:R-:W-:Y:S05]  /*d670*/  BSYNC B1 ;  /* 0x0000000000017941 */ /* 0x000fea0003800000 */
.L_x_4235:
        /* <DEDUP_REMOVED lines=30> */
.L_x_4369:
[----:B------:R-:W-:Y:S02]  /*d860*/  IMAD.MOV.U32 R46, RZ, RZ, R20 ;  /* 0x000000ffff2e7224 */ /* 0x000fe400078e0014 */
.L_x_4370:
[----:B------:R-:W-:Y:S05]  /*d870*/  BSYNC B2 ;  /* 0x0000000000027941 */ /* 0x000fea0003800000 */
.L_x_4368:
        /* <DEDUP_REMOVED lines=16> */
.L_x_4374:
[----:B------:R-:W-:Y:S05]  /*d980*/  BSYNC B3 ;  /* 0x0000000000037941 */ /* 0x000fea0003800000 */
.L_x_4373:
        /* <DEDUP_REMOVED lines=44> */
.L_x_4372:
[----:B------:R-:W-:Y:S05]  /*dc50*/  BSYNC B2 ;  /* 0x0000000000027941 */ /* 0x000fea0003800000 */
.L_x_4371:
        /* <DEDUP_REMOVED lines=18> */
.L_x_4375:
        /* <DEDUP_REMOVED lines=12> */
.L_x_4378:
[----:B------:R-:W-:Y:S02]  /*de40*/  IMAD.MOV.U32 R19, RZ, RZ, R20 ;  /* 0x000000ffff137224 */ /* 0x000fe400078e0014 */
.L_x_4379:
[----:B------:R-:W-:Y:S05]  /*de50*/  BSYNC B2 ;  /* 0x0000000000027941 */ /* 0x000fea0003800000 */
.L_x_4377:
        /* <DEDUP_REMOVED lines=16> */
.L_x_4383:
[----:B------:R-:W-:Y:S05]  /*df60*/  BSYNC B3 ;  /* 0x0000000000037941 */ /* 0x000fea0003800000 */
.L_x_4382:
        /* <DEDUP_REMOVED lines=44> */
.L_x_4381:
[----:B------:R-:W-:Y:S05]  /*e230*/  BSYNC B2 ;  /* 0x0000000000027941 */ /* 0x000fea0003800000 */
.L_x_4380:
        /* <DEDUP_REMOVED lines=10> */
.L_x_4376:
        /* <DEDUP_REMOVED lines=12> */
.L_x_4385:
[----:B------:R-:W-:Y:S02]  /*e3a0*/  IMAD.MOV.U32 R19, RZ, RZ, R20 ;  /* 0x000000ffff137224 */ /* 0x000fe400078e0014 */
.L_x_4386:
[----:B------:R-:W-:Y:S05]  /*e3b0*/  BSYNC B2 ;  /* 0x0000000000027941 */ /* 0x000fea0003800000 */
.L_x_4384:
        /* <DEDUP_REMOVED lines=16> */
.L_x_4390:
[----:B------:R-:W-:Y:S05]  /*e4c0*/  BSYNC B3 ;  /* 0x0000000000037941 */ /* 0x000fea0003800000 */
.L_x_4389:
        /* <DEDUP_REMOVED lines=44> */
.L_x_4388:
[----:B------:R-:W-:Y:S05]  /*e790*/  BSYNC B2 ;  /* 0x0000000000027941 */ /* 0x000fea0003800000 */
.L_x_4387:
        /* <DEDUP_REMOVED lines=15> */
.L_x_4391:
        /* <DEDUP_REMOVED lines=12> */
.L_x_4394:
[----:B------:R-:W-:Y:S02]  /*e950*/  IMAD.MOV.U32 R19, RZ, RZ, R20 ;  /* 0x000000ffff137224 */ /* 0x000fe400078e0014 */
.L_x_4395:
[----:B------:R-:W-:Y:S05]  /*e960*/  BSYNC B2 ;  /* 0x0000000000027941 */ /* 0x000fea0003800000 */
.L_x_4393:
        /* <DEDUP_REMOVED lines=16> */
.L_x_4399:
[----:B------:R-:W-:Y:S05]  /*ea70*/  BSYNC B3 ;  /* 0x0000000000037941 */ /* 0x000fea0003800000 */
.L_x_4398:
        /* <DEDUP_REMOVED lines=44> */
.L_x_4397:
[----:B------:R-:W-:Y:S05]  /*ed40*/  BSYNC B2 ;  /* 0x0000000000027941 */ /* 0x000fea0003800000 */
.L_x_4396:
        /* <DEDUP_REMOVED lines=10> */
.L_x_4392:
        /* <DEDUP_REMOVED lines=12> */
.L_x_4401:
[----:B------:R-:W-:Y:S02]  /*eeb0*/  IMAD.MOV.U32 R19, RZ, RZ, R20 ;  /* 0x000000ffff137224 */ /* 0x000fe400078e0014 */
.L_x_4402:
[----:B------:R-:W-:Y:S05]  /*eec0*/  BSYNC B2 ;  /* 0x0000000000027941 */ /* 0x000fea0003800000 */
.L_x_4400:
        /* <DEDUP_REMOVED lines=16> */
.L_x_4406:
[----:B------:R-:W-:Y:S05]  /*efd0*/  BSYNC B3 ;  /* 0x0000000000037941 */ /* 0x000fea0003800000 */
.L_x_4405:
        /* <DEDUP_REMOVED lines=44> */
.L_x_4404:
[----:B------:R-:W-:Y:S05]  /*f2a0*/  BSYNC B2 ;  /* 0x0000000000027941 */ /* 0x000fea0003800000 */
.L_x_4403:
        /* <DEDUP_REMOVED lines=15> */
.L_x_4407:
        /* <DEDUP_REMOVED lines=12> */
.L_x_4410:
[----:B------:R-:W-:Y:S02]  /*f460*/  IMAD.MOV.U32 R19, RZ, RZ, R20 ;  /* 0x000000ffff137224 */ /* 0x000fe400078e0014 */
.L_x_4411:
[----:B------:R-:W-:Y:S05]  /*f470*/  BSYNC B2 ;  /* 0x0000000000027941 */ /* 0x000fea0003800000 */
.L_x_4409:
        /* <DEDUP_REMOVED lines=16> */
.L_x_4415:
[----:B------:R-:W-:Y:S05]  /*f580*/  BSYNC B3 ;  /* 0x0000000000037941 */ /* 0x000fea0003800000 */
.L_x_4414:
        /* <DEDUP_REMOVED lines=44> */
.L_x_4413:
[----:B------:R-:W-:Y:S05]  /*f850*/  BSYNC B2 ;  /* 0x0000000000027941 */ /* 0x000fea0003800000 */
.L_x_4412:
        /* <DEDUP_REMOVED lines=10> */
.L_x_4408:
        /* <DEDUP_REMOVED lines=12> */
.L_x_4417:
[----:B------:R-:W-:Y:S02]  /*f9c0*/  IMAD.MOV.U32 R19, RZ, RZ, R20 ;  /* 0x000000ffff137224 */ /* 0x000fe400078e0014 */
.L_x_4418:
[----:B------:R-:W-:Y:S05]  /*f9d0*/  BSYNC B2 ;  /* 0x0000000000027941 */ /* 0x000fea0003800000 */
.L_x_4416:
        /* <DEDUP_REMOVED lines=16> */
.L_x_4422:
[----:B------:R-:W-:Y:S05]  /*fae0*/  BSYNC B3 ;  /* 0x0000000000037941 */ /* 0x000fea0003800000 */
.L_x_4421:
        /* <DEDUP_REMOVED lines=44> */
.L_x_4420:
[----:B------:R-:W-:Y:S05]  /*fdb0*/  BSYNC B2 ;  /* 0x0000000000027941 */ /* 0x000fea0003800000 */
.L_x_4419:
        /* <DEDUP_REMOVED lines=15> */
.L_x_4423:
        /* <DEDUP_REMOVED lines=12> */
.L_x_4426:
[----:B------:R-:W-:Y:S02]  /*ff70*/  IMAD.MOV.U32 R19, RZ, RZ, R20 ;  /* 0x000000ffff137224 */ /* 0x000fe400078e0014 */
.L_x_4427:
[----:B------:R-:W-:Y:S05]  /*ff80*/  BSYNC B2 ;  /* 0x0000000000027941 */ /* 0x000fea0003800000 */
.L_x_4425:
        /* <DEDUP_REMOVED lines=16> */
.L_x_4431:
[----:B------:R-:W-:Y:S05]  /*10090*/  BSYNC B3 ;  /* 0x0000000000037941 */ /* 0x000fea0003800000 */
.L_x_4430:
        /* <DEDUP_REMOVED lines=44> */
.L_x_4429:
[----:B------:R-:W-:Y:S05]  /*10360*/  BSYNC B2 ;  /* 0x0000000000027941 */ /* 0x000fea0003800000 */
.L_x_4428:
        /* <DEDUP_REMOVED lines=10> */
.L_x_4424:
        /* <DEDUP_REMOVED lines=12> */
.L_x_4433:
[----:B------:R-:W-:Y:S02]  /*104d0*/  IMAD.MOV.U32 R19, RZ, RZ, R20 ;  /* 0x000000ffff137224 */ /* 0x000fe400078e0014 */
.L_x_4434:
[----:B------:R-:W-:Y:S05]  /*104e0*/  BSYNC B2 ;  /* 0x0000000000027941 */ /* 0x000fea0003800000 */
.L_x_4432:
        /* <DEDUP_REMOVED lines=16> */
.L_x_4438:
[----:B------:R-:W-:Y:S05]  /*105f0*/  BSYNC B3 ;  /* 0x0000000000037941 */ /* 0x000fea0003800000 */
.L_x_4437:
        /* <DEDUP_REMOVED lines=44> */
.L_x_4436:
[----:B------:R-:W-:Y:S05]  /*108c0*/  BSYNC B2 ;  /* 0x0000000000027941 */ /* 0x000fea0003800000 */
.L_x_4435:
        /* <DEDUP_REMOVED lines=13> */
.L_x_4439:
        /* <DEDUP_REMOVED lines=12> */
.L_x_4442:
[----:B------:R-:W-:Y:S02]  /*10a60*/  IMAD.MOV.U32 R19, RZ, RZ, R20 ;  /* 0x000000ffff137224 */ /* 0x000fe400078e0014 */
.L_x_4443:
[----:B------:R-:W-:Y:S05]  /*10a70*/  BSYNC B2 ;  /* 0x0000000000027941 */ /* 0x000fea0003800000 */
.L_x_4441:
        /* <DEDUP_REMOVED lines=16> */
.L_x_4447:
[----:B------:R-:W-:Y:S05]  /*10b80*/  BSYNC B3 ;  /* 0x0000000000037941 */ /* 0x000fea0003800000 */
.L_x_4446:
        /* <DEDUP_REMOVED lines=44> */
.L_x_4445:
[----:B------:R-:W-:Y:S05]  /*10e50*/  BSYNC B2 ;  /* 0x0000000000027941 */ /* 0x000fea0003800000 */
.L_x_4444:
        /* <DEDUP_REMOVED lines=10> */
.L_x_4440:
        /* <DEDUP_REMOVED lines=12> */
.L_x_4449:
[----:B------:R-:W-:Y:S02]  /*10fc0*/  IMAD.MOV.U32 R19, RZ, RZ, R20 ;  /* 0x000000ffff137224 */ /* 0x000fe400078e0014 */
.L_x_4450:
[----:B------:R-:W-:Y:S05]  /*10fd0*/  BSYNC B2 ;  /* 0x0000000000027941 */ /* 0x000fea0003800000 */
.L_x_4448:
        /* <DEDUP_REMOVED lines=16> */
.L_x_4454:
[----:B------:R-:W-:Y:S05]  /*110e0*/  BSYNC B3 ;  /* 0x0000000000037941 */ /* 0x000fea0003800000 */
.L_x_4453:
        /* <DEDUP_REMOVED lines=44> */
.L_x_4452:
[----:B------:R-:W-:Y:S05]  /*113b0*/  BSYNC B2 ;  /* 0x0000000000027941 */ /* 0x000fea0003800000 */
.L_x_4451:
        /* <DEDUP_REMOVED lines=13> */
.L_x_4455:
        /* <DEDUP_REMOVED lines=12> */
.L_x_4458:
[----:B------:R-:W-:Y:S02]  /*11550*/  IMAD.MOV.U32 R19, RZ, RZ, R20 ;  /* 0x000000ffff137224 */ /* 0x000fe400078e0014 */
.L_x_4459:
[----:B------:R-:W-:Y:S05]  /*11560*/  BSYNC B2 ;  /* 0x0000000000027941 */ /* 0x000fea0003800000 */
.L_x_4457:
        /* <DEDUP_REMOVED lines=16> */
.L_x_4463:
[----:B------:R-:W-:Y:S05]  /*11670*/  BSYNC B3 ;  /* 0x0000000000037941 */ /* 0x000fea0003800000 */
.L_x_4462:
        /* <DEDUP_REMOVED lines=44> */
.L_x_4461:
[----:B------:R-:W-:Y:S05]  /*11940*/  BSYNC B2 ;  /* 0x0000000000027941 */ /* 0x000fea0003800000 */
.L_x_4460:
        /* <DEDUP_REMOVED lines=10> */
.L_x_4456:
        /* <DEDUP_REMOVED lines=12> */
.L_x_4465:
[----:B------:R-:W-:Y:S02]  /*11ab0*/  IMAD.MOV.U32 R19, RZ, RZ, R20 ;  /* 0x000000ffff137224 */ /* 0x000fe400078e0014 */
.L_x_4466:
[----:B------:R-:W-:Y:S05]  /*11ac0*/  BSYNC B2 ;  /* 0x0000000000027941 */ /* 0x000fea0003800000 */
.L_x_4464:
        /* <DEDUP_REMOVED lines=16> */
.L_x_4470:
[----:B------:R-:W-:Y:S05]  /*11bd0*/  BSYNC B3 ;  /* 0x0000000000037941 */ /* 0x000fea0003800000 */
.L_x_4469:
        /* <DEDUP_REMOVED lines=44> */
.L_x_4468:
[----:B------:R-:W-:Y:S05]  /*11ea0*/  BSYNC B2 ;  /* 0x0000000000027941 */ /* 0x000fea0003800000 */
.L_x_4467:
        /* <DEDUP_REMOVED lines=13> */
.L_x_4471:
        /* <DEDUP_REMOVED lines=12> */
.L_x_4474:
[----:B------:R-:W-:Y:S02]  /*12040*/  IMAD.MOV.U32 R19, RZ, RZ, R20 ;  /* 0x000000ffff137224 */ /* 0x000fe400078e0014 */
.L_x_4475:
[----:B------:R-:W-:Y:S05]  /*12050*/  BSYNC B2 ;  /* 0x0000000000027941 */ /* 0x000fea0003800000 */
.L_x_4473:
        /* <DEDUP_REMOVED lines=16> */
.L_x_4479:
[----:B------:R-:W-:Y:S05]  /*12160*/  BSYNC B3 ;  /* 0x0000000000037941 */ /* 0x000fea0003800000 */
.L_x_4478:
        /* <DEDUP_REMOVED lines=44> */
.L_x_4477:
[----:B------:R-:W-:Y:S05]  /*12430*/  BSYNC B2 ;  /* 0x0000000000027941 */ /* 0x000fea0003800000 */
.L_x_4476:
        /* <DEDUP_REMOVED lines=10> */
.L_x_4472:
        /* <DEDUP_REMOVED lines=12> */
.L_x_4481:
[----:B------:R-:W-:Y:S02]  /*125a0*/  IMAD.MOV.U32 R19, RZ, RZ, R20 ;  /* 0x000000ffff137224 */ /* 0x000fe400078e0014 */
.L_x_4482:
[----:B------:R-:W-:Y:S05]  /*125b0*/  BSYNC B2 ;  /* 0x0000000000027941 */ /* 0x000fea0003800000 */
.L_x_4480:
        /* <DEDUP_REMOVED lines=16> */
.L_x_4486:
[----:B------:R-:W-:Y:S05]  /*126c0*/  BSYNC B3 ;  /* 0x0000000000037941 */ /* 0x000fea0003800000 */
.L_x_4485:
        /* <DEDUP_REMOVED lines=44> */
.L_x_4484:
[----:B------:R-:W-:Y:S05]  /*12990*/  BSYNC B2 ;  /* 0x0000000000027941 */ /* 0x000fea0003800000 */
.L_x_4483:
        /* <DEDUP_REMOVED lines=13> */
.L_x_4487:
        /* <DEDUP_REMOVED lines=12> */
.L_x_4490:
[----:B------:R-:W-:Y:S02]  /*12b30*/  IMAD.MOV.U32 R40, RZ, RZ, R20 ;  /* 0x000000ffff287224 */ /* 0x000fe400078e0014 */
.L_x_4491:
[----:B------:R-:W-:Y:S05]  /*12b40*/  BSYNC B2 ;  /* 0x0000000000027941 */ /* 0x000fea0003800000 */
.L_x_4489:
        /* <DEDUP_REMOVED lines=16> */
.L_x_4495:
[----:B------:R-:W-:Y:S05]  /*12c50*/  BSYNC B3 ;  /* 0x0000000000037941 */ /* 0x000fea0003800000 */
.L_x_4494:
        /* <DEDUP_REMOVED lines=44> */
.L_x_4493:
[----:B------:R-:W-:Y:S05]  /*12f20*/  BSYNC B2 ;  /* 0x0000000000027941 */ /* 0x000fea0003800000 */
.L_x_4492:
        /* <DEDUP_REMOVED lines=10> */
.L_x_4488:
        /* <DEDUP_REMOVED lines=54> */
.L_x_4496:
[----:B------:R-:W-:Y:S02]  /*13330*/  IADD3 R130, R130, 0x20, RZ ;  /* 0x0000002082827810 */ /* 0x000fe40007ffe0ff */
.L_x_4367:
[----:B------:R-:W-:Y:S05]  /*13340*/  BSYNC B1 ;  /* 0x0000000000017941 */ /* 0x000fea0003800000 */
.L_x_4366:
        /* <DEDUP_REMOVED lines=30> */
.L_x_4500:
[----:B------:R-:W-:Y:S02]  /*13530*/  IMAD.MOV.U32 R47, RZ, RZ, R20 ;  /* 0x000000ffff2f7224 */ /* 0x000fe400078e0014 */
.L_x_4501:
[----:B------:R-:W-:Y:S05]  /*13540*/  BSYNC B2 ;  /* 0x0000000000027941 */ /* 0x000fea0003800000 */
.L_x_4499:
        /* <DEDUP_REMOVED lines=16> */
.L_x_4505:
[----:B------:R-:W-:Y:S05]  /*13650*/  BSYNC B3 ;  /* 0x0000000000037941 */ /* 0x000fea0003800000 */
.L_x_4504:
        /* <DEDUP_REMOVED lines=44> */
.L_x_4503:
[----:B------:R-:W-:Y:S05]  /*13920*/  BSYNC B2 ;  /* 0x0000000000027941 */ /* 0x000fea0003800000 */
.L_x_4502:
        /* <DEDUP_REMOVED lines=18> */
.L_x_4506:
        /* <DEDUP_REMOVED lines=12> */
.L_x_4509:
[----:B------:R-:W-:Y:S02]  /*13b10*/  IMAD.MOV.U32 R19, RZ, RZ, R20 ;  /* 0x000000ffff137224 */ /* 0x000fe400078e0014 */
.L_x_4510:
[----:B------:R-:W-:Y:S05]  /*13b20*/  BSYNC B2 ;  /* 0x0000000000027941 */ /* 0x000fea0003800000 */
.L_x_4508:
        /* <DEDUP_REMOVED lines=16> */
.L_x_4514:
[----:B------:R-:W-:Y:S05]  /*13c30*/  BSYNC B3 ;  /* 0x0000000000037941 */ /* 0x000fea0003800000 */
.L_x_4513:
        /* <DEDUP_REMOVED lines=44> */
.L_x_4512:
[----:B------:R-:W-:Y:S05]  /*13f00*/  BSYNC B2 ;  /* 0x0000000000027941 */ /* 0x000fea0003800000 */
.L_x_4511:
        /* <DEDUP_REMOVED lines=10> */
.L_x_4507:
        /* <DEDUP_REMOVED lines=12> */
.L_x_4516:
[----:B------:R-:W-:Y:S02]  /*14070*/  IMAD.MOV.U32 R19, RZ, RZ, R20 ;  /* 0x000000ffff137224 */ /* 0x000fe400078e0014 */
.L_x_4517:
[----:B------:R-:W-:Y:S05]  /*14080*/  BSYNC B2 ;  /* 0x0000000000027941 */ /* 0x000fea0003800000 */
.L_x_4515:
        /* <DEDUP_REMOVED lines=16> */
.L_x_4521:
[----:B------:R-:W-:Y:S05]  /*14190*/  BSYNC B3 ;  /* 0x0000000000037941 */ /* 0x000fea0003800000 */
.L_x_4520:
        /* <DEDUP_REMOVED lines=44> */
.L_x_4519:
[----:B------:R-:W-:Y:S05]  /*14460*/  BSYNC B2 ;  /* 0x0000000000027941 */ /* 0x000fea0003800000 */
.L_x_4518:
        /* <DEDUP_REMOVED lines=15> */
.L_x_4522:
        /* <DEDUP_REMOVED lines=12> */
.L_x_4525:
[----:B------:R-:W-:Y:S02]  /*14620*/  IMAD.MOV.U32 R19, RZ, RZ, R20 ;  /* 0x000000ffff137224 */ /* 0x000fe400078e0014 */
.L_x_4526:
[----:B------:R-:W-:Y:S05]  /*14630*/  BSYNC B2 ;  /* 0x0000000000027941 */ /* 0x000fea0003800000 */
.L_x_4524:
        /* <DEDUP_REMOVED lines=16> */
.L_x_4530:
[----:B------:R-:W-:Y:S05]  /*14740*/  BSYNC B3 ;  /* 0x0000000000037941 */ /* 0x000fea0003800000 */
.L_x_4529:
        /* <DEDUP_REMOVED lines=44> */
.L_x_4528:
[----:B------:R-:W-:Y:S05]  /*14a10*/  BSYNC B2 ;  /* 0x0000000000027941 */ /* 0x000fea0003800000 */
.L_x_4527:
        /* <DEDUP_REMOVED lines=10> */
.L_x_4523:
        /* <DEDUP_REMOVED lines=12> */
.L_x_4532:
[----:B------:R-:W-:Y:S02]  /*14b80*/  IMAD.MOV.U32 R19, RZ, RZ, R20 ;  /* 0x000000ffff137224 */ /* 0x000fe400078e0014 */
.L_x_4533:
[----:B------:R-:W-:Y:S05]  /*14b90*/  BSYNC B2 ;  /* 0x0000000000027941 */ /* 0x000fea0003800000 */
.L_x_4531:
        /* <DEDUP_REMOVED lines=16> */
.L_x_4537:
[----:B------:R-:W-:Y:S05]  /*14ca0*/  BSYNC B3 ;  /* 0x0000000000037941 */ /* 0x000fea0003800000 */
.L_x_4536:
        /* <DEDUP_REMOVED lines=44> */
.L_x_4535:
[----:B------:R-:W-:Y:S05]  /*14f70*/  BSYNC B2 ;  /* 0x0000000000027941 */ /* 0x000fea0003800000 */
.L_x_4534:
        /* <DEDUP_REMOVED lines=15> */
.L_x_4538:
        /* <DEDUP_REMOVED lines=12> */
.L_x_4541:
[----:B------:R-:W-:Y:S02]  /*15130*/  IMAD.MOV.U32 R19, RZ, RZ, R20 ;  /* 0x000000ffff137224 */ /* 0x000fe400078e0014 */
.L_x_4542:
[----:B------:R-:W-:Y:S05]  /*15140*/  BSYNC B2 ;  /* 0x0000000000027941 */ /* 0x000fea0003800000 */
.L_x_4540:
        /* <DEDUP_REMOVED lines=16> */
.L_x_4546:
[----:B------:R-:W-:Y:S05]  /*15250*/  BSYNC B3 ;  /* 0x0000000000037941 */ /* 0x000fea0003800000 */
.L_x_4545:
        /* <DEDUP_REMOVED lines=44> */
.L_x_4544:
[----:B------:R-:W-:Y:S05]  /*15520*/  BSYNC B2 ;  /* 0x0000000000027941 */ /* 0x000fea0003800000 */
.L_x_4543:
        /* <DEDUP_REMOVED lines=10> */
.L_x_4539:
        /* <DEDUP_REMOVED lines=12> */
.L_x_4548:
[----:B------:R-:W-:Y:S02]  /*15690*/  IMAD.MOV.U32 R19, RZ, RZ, R20 ;  /* 0x000000ffff137224 */ /* 0x000fe400078e0014 */
.L_x_4549:
[----:B------:R-:W-:Y:S05]  /*156a0*/  BSYNC B2 ;  /* 0x0000000000027941 */ /* 0x000fea0003800000 */
.L_x_4547:
        /* <DEDUP_REMOVED lines=16> */
.L_x_4553:
[----:B------:R-:W-:Y:S05]  /*157b0*/  BSYNC B3 ;  /* 0x0000000000037941 */ /* 0x000fea0003800000 */
.L_x_4552:
        /* <DEDUP_REMOVED lines=44> */
.L_x_4551:
[----:B------:R-:W-:Y:S05]  /*15a80*/  BSYNC B2 ;  /* 0x0000000000027941 */ /* 0x000fea0003800000 */
.L_x_4550:
        /* <DEDUP_REMOVED lines=15> */
.L_x_4554:
        /* <DEDUP_REMOVED lines=12> */
.L_x_4557:
[----:B------:R-:W-:Y:S02]  /*15c40*/  IMAD.MOV.U32 R19, RZ, RZ, R20 ;  /* 0x000000ffff137224 */ /* 0x000fe400078e0014 */
.L_x_4558:
[----:B------:R-:W-:Y:S05]  /*15c50*/  BSYNC B2 ;  /* 0x0000000000027941 */ /* 0x000fea0003800000 */
.L_x_4556:
        /* <DEDUP_REMOVED lines=16> */
.L_x_4562:
[----:B------:R-:W-:Y:S05]  /*15d60*/  BSYNC B3 ;  /* 0x0000000000037941 */ /* 0x000fea0003800000 */
.L_x_4561:
        /* <DEDUP_REMOVED lines=44> */
.L_x_4560:
[----:B------:R-:W-:Y:S05]  /*16030*/  BSYNC B2 ;  /* 0x0000000000027941 */ /* 0x000fea0003800000 */
.L_x_4559:
        /* <DEDUP_REMOVED lines=10> */
.L_x_4555:
        /* <DEDUP_REMOVED lines=12> */
.L_x_4564:
[----:B------:R-:W-:Y:S02]  /*161a0*/  IMAD.MOV.U32 R19, RZ, RZ, R20 ;  /* 0x000000ffff137224 */ /* 0x000fe400078e0014 */
.L_x_4565:
[----:B------:R-:W-:Y:S05]  /*161b0*/  BSYNC B2 ;  /* 0x0000000000027941 */ /* 0x000fea0003800000 */
.L_x_4563:
        /* <DEDUP_REMOVED lines=16> */
.L_x_4569:
[----:B------:R-:W-:Y:S05]  /*162c0*/  BSYNC B3 ;  /* 0x0000000000037941 */ /* 0x000fea0003800000 */
.L_x_4568:
        /* <DEDUP_REMOVED lines=44> */
.L_x_4567:
[----:B------:R-:W-:Y:S05]  /*16590*/  BSYNC B2 ;  /* 0x0000000000027941 */ /* 0x000fea0003800000 */
.L_x_4566:
        /* <DEDUP_REMOVED lines=13> */
.L_x_4570:
        /* <DEDUP_REMOVED lines=12> */
.L_x_4573:
[----:B------:R-:W-:Y:S02]  /*16730*/  IMAD.MOV.U32 R19, RZ, RZ, R20 ;  /* 0x000000ffff137224 */ /* 0x000fe400078e0014 */
.L_x_4574:
[----:B------:R-:W-:Y:S05]  /*16740*/  BSYNC B2 ;  /* 0x0000000000027941 */ /* 0x000fea0003800000 */
.L_x_4572:
        /* <DEDUP_REMOVED lines=16> */
.L_x_4578:
[----:B------:R-:W-:Y:S05]  /*16850*/  BSYNC B3 ;  /* 0x0000000000037941 */ /* 0x000fea0003800000 */
.L_x_4577:
        /* <DEDUP_REMOVED lines=44> */
.L_x_4576:
[----:B------:R-:W-:Y:S05]  /*16b20*/  BSYNC B2 ;  /* 0x0000000000027941 */ /* 0x000fea0003800000 */
.L_x_4575:
        /* <DEDUP_REMOVED lines=10> */
.L_x_4571:
        /* <DEDUP_REMOVED lines=12> */
.L_x_4580:
[----:B------:R-:W-:Y:S02]  /*16c90*/  IMAD.MOV.U32 R19, RZ, RZ, R20 ;  /* 0x000000ffff137224 */ /* 0x000fe400078e0014 */
.L_x_4581:
[----:B------:R-:W-:Y:S05]  /*16ca0*/  BSYNC B2 ;  /* 0x0000000000027941 */ /* 0x000fea0003800000 */
.L_x_4579:
        /* <DEDUP_REMOVED lines=16> */
.L_x_4585:
[----:B------:R-:W-:Y:S05]  /*16db0*/  BSYNC B3 ;  /* 0x0000000000037941 */ /* 0x000fea0003800000 */
.L_x_4584:
        /* <DEDUP_REMOVED lines=44> */
.L_x_4583:
[----:B------:R-:W-:Y:S05]  /*17080*/  BSYNC B2 ;  /* 0x0000000000027941 */ /* 0x000fea0003800000 */
.L_x_4582:
        /* <DEDUP_REMOVED lines=13> */
.L_x_4586:
        /* <DEDUP_REMOVED lines=12> */
.L_x_4589:
[----:B------:R-:W-:Y:S02]  /*17220*/  IMAD.MOV.U32 R19, RZ, RZ, R20 ;  /* 0x000000ffff137224 */ /* 0x000fe400078e0014 */
.L_x_4590:
[----:B------:R-:W-:Y:S05]  /*17230*/  BSYNC B2 ;  /* 0x0000000000027941 */ /* 0x000fea0003800000 */
.L_x_4588:
        /* <DEDUP_REMOVED lines=16> */
.L_x_4594:
[----:B------:R-:W-:Y:S05]  /*17340*/  BSYNC B3 ;  /* 0x0000000000037941 */ /* 0x000fea0003800000 */
.L_x_4593:
        /* <DEDUP_REMOVED lines=44> */
.L_x_4592:
[----:B------:R-:W-:Y:S05]  /*17610*/  BSYNC B2 ;  /* 0x0000000000027941 */ /* 0x000fea0003800000 */
.L_x_4591:
        /* <DEDUP_REMOVED lines=10> */
.L_x_4587:
        /* <DEDUP_REMOVED lines=12> */
.L_x_4596:
[----:B------:R-:W-:Y:S02]  /*17780*/  IMAD.MOV.U32 R19, RZ, RZ, R20 ;  /* 0x000000ffff137224 */ /* 0x000fe400078e0014 */
.L_x_4597:
[----:B------:R-:W-:Y:S05]  /*17790*/  BSYNC B2 ;  /* 0x0000000000027941 */ /* 0x000fea0003800000 */
.L_x_4595:
        /* <DEDUP_REMOVED lines=16> */
.L_x_4601:
[----:B------:R-:W-:Y:S05]  /*178a0*/  BSYNC B3 ;  /* 0x0000000000037941 */ /* 0x000fea0003800000 */
.L_x_4600:
        /* <DEDUP_REMOVED lines=44> */
.L_x_4599:
[----:B------:R-:W-:Y:S05]  /*17b70*/  BSYNC B2 ;  /* 0x0000000000027941 */ /* 0x000fea0003800000 */
.L_x_4598:
        /* <DEDUP_REMOVED lines=13> */
.L_x_4602:
        /* <DEDUP_REMOVED lines=12> */
.L_x_4605:
[----:B------:R-:W-:Y:S02]  /*17d10*/  IMAD.MOV.U32 R19, RZ, RZ, R20 ;  /* 0x000000ffff137224 */ /* 0x000fe400078e0014 */
.L_x_4606:
[----:B------:R-:W-:Y:S05]  /*17d20*/  BSYNC B2 ;  /* 0x0000000000027941 */ /* 0x000fea0003800000 */
.L_x_4604:
        /* <DEDUP_REMOVED lines=16> */
.L_x_4610:
[----:B------:R-:W-:Y:S05]  /*17e30*/  BSYNC B3 ;  /* 0x0000000000037941 */ /* 0x000fea0003800000 */
.L_x_4609:
        /* <DEDUP_REMOVED lines=44> */
.L_x_4608:
[----:B------:R-:W-:Y:S05]  /*18100*/  BSYNC B2 ;  /* 0x0000000000027941 */ /* 0x000fea0003800000 */
.L_x_4607:
        /* <DEDUP_REMOVED lines=10> */
.L_x_4603:
        /* <DEDUP_REMOVED lines=12> */
.L_x_4612:
[----:B------:R-:W-:Y:S02]  /*18270*/  IMAD.MOV.U32 R19, RZ, RZ, R20 ;  /* 0x000000ffff137224 */ /* 0x000fe400078e0014 */
.L_x_4613:
[----:B------:R-:W-:Y:S05]  /*18280*/  BSYNC B2 ;  /* 0x0000000000027941 */ /* 0x000fea0003800000 */
.L_x_4611:
        /* <DEDUP_REMOVED lines=16> */
.L_x_4617:
[----:B------:R-:W-:Y:S05]  /*18390*/  BSYNC B3 ;  /* 0x0000000000037941 */ /* 0x000fea0003800000 */
.L_x_4616:
        /* <DEDUP_REMOVED lines=44> */
.L_x_4615:
[----:B------:R-:W-:Y:S05]  /*18660*/  BSYNC B2 ;  /* 0x0000000000027941 */ /* 0x000fea0003800000 */
.L_x_4614:
        /* <DEDUP_REMOVED lines=13> */
.L_x_4618:
        /* <DEDUP_REMOVED lines=12> */
.L_x_4621:
[----:B------:R-:W-:Y:S02]  /*18800*/  IMAD.MOV.U32 R40, RZ, RZ, R20 ;  /* 0x000000ffff287224 */ /* 0x000fe400078e0014 */
.L_x_4622:
[----:B------:R-:W-:Y:S05]  /*18810*/  BSYNC B2 ;  /* 0x0000000000027941 */ /* 0x000fea0003800000 */
.L_x_4620:
        /* <DEDUP_REMOVED lines=16> */
.L_x_4626:
[----:B------:R-:W-:Y:S05]  /*18920*/  BSYNC B3 ;  /* 0x0000000000037941 */ /* 0x000fea0003800000 */
.L_x_4625:
        /* <DEDUP_REMOVED lines=44> */
.L_x_4624:
[----:B------:R-:W-:Y:S05]  /*18bf0*/  BSYNC B2 ;  /* 0x0000000000027941 */ /* 0x000fea0003800000 */
.L_x_4623:
        /* <DEDUP_REMOVED lines=10> */
.L_x_4619:
        /* <DEDUP_REMOVED lines=54> */
.L_x_4627:
[----:B------:R-:W-:Y:S02]  /*19000*/  IADD3 R130, R130, 0x20, RZ ;  /* 0x0000002082827810 */ /* 0x000fe40007ffe0ff */
.L_x_4498:
[----:B------:R-:W-:Y:S05]  /*19010*/  BSYNC B1 ;  /* 0x0000000000017941 */ /* 0x000fea0003800000 */
.L_x_4497:
        /* <DEDUP_REMOVED lines=30> */
.L_x_4631:
[----:B------:R-:W-:Y:S02]  /*19200*/  IMAD.MOV.U32 R52, RZ, RZ, R20 ;  /* 0x000000ffff347224 */ /* 0x000fe400078e0014 */
.L_x_4632:
[----:B------:R-:W-:Y:S05]  /*19210*/  BSYNC B2 ;  /* 0x0000000000027941 */ /* 0x000fea0003800000 */
.L_x_4630:
        /* <DEDUP_REMOVED lines=16> */
.L_x_4636:
[----:B------:R-:W-:Y:S05]  /*19320*/  BSYNC B3 ;  /* 0x0000000000037941 */ /* 0x000fea0003800000 */
.L_x_4635:
        /* <DEDUP_REMOVED lines=44> */
.L_x_4634:
[----:B------:R-:W-:Y:S05]  /*195f0*/  BSYNC B2 ;  /* 0x0000000000027941 */ /* 0x000fea0003800000 */
.L_x_4633:
        /* <DEDUP_REMOVED lines=18> */
.L_x_4637:
        /* <DEDUP_REMOVED lines=12> */
.L_x_4640:
[----:B------:R-:W-:Y:S02]  /*197e0*/  IMAD.MOV.U32 R19, RZ, RZ, R20 ;  /* 0x000000ffff137224 */ /* 0x000fe400078e0014 */
.L_x_4641:
[----:B------:R-:W-:Y:S05]  /*197f0*/  BSYNC B2 ;  /* 0x0000000000027941 */ /* 0x000fea0003800000 */
.L_x_4639:
        /* <DEDUP_REMOVED lines=16> */
.L_x_4645:
[----:B------:R-:W-:Y:S05]  /*19900*/  BSYNC B3 ;  /* 0x0000000000037941 */ /* 0x000fea0003800000 */
.L_x_4644:
        /* <DEDUP_REMOVED lines=44> */
.L_x_4643:
[----:B------:R-:W-:Y:S05]  /*19bd0*/  BSYNC B2 ;  /* 0x0000000000027941 */ /* 0x000fea0003800000 */
.L_x_4642:
        /* <DEDUP_REMOVED lines=10> */
.L_x_4638:
        /* <DEDUP_REMOVED lines=12> */
.L_x_4647:
[----:B------:R-:W-:Y:S02]  /*19d40*/  IMAD.MOV.U32 R19, RZ, RZ, R20 ;  /* 0x000000ffff137224 */ /* 0x000fe400078e0014 */
.L_x_4648:
[----:B------:R-:W-:Y:S05]  /*19d50*/  BSYNC B2 ;  /* 0x0000000000027941 */ /* 0x000fea0003800000 */
.L_x_4646:
        /* <DEDUP_REMOVED lines=16> */
.L_x_4652:
[----:B------:R-:W-:Y:S05]  /*19e60*/  BSYNC B3 ;  /* 0x0000000000037941 */ /* 0x000fea0003800000 */
.L_x_4651:
        /* <DEDUP_REMOVED lines=44> */
.L_x_4650:
[----:B------:R-:W-:Y:S05]  /*1a130*/  BSYNC B2 ;  /* 0x0000000000027941 */ /* 0x000fea0003800000 */
.L_x_4649:
        /* <DEDUP_REMOVED lines=15> */
.L_x_4653:
        /* <DEDUP_REMOVED lines=12> */
.L_x_4656:
[----:B------:R-:W-:Y:S02]  /*1a2f0*/  IMAD.MOV.U32 R19, RZ, RZ, R20 ;  /* 0x000000ffff137224 */ /* 0x000fe400078e0014 */
.L_x_4657:
[----:B------:R-:W-:Y:S05]  /*1a300*/  BSYNC B2 ;  /* 0x0000000000027941 */ /* 0x000fea0003800000 */
.L_x_4655:
        /* <DEDUP_REMOVED lines=16> */
.L_x_4661:
[----:B------:R-:W-:Y:S05]  /*1a410*/  BSYNC B3 ;  /* 0x0000000000037941 */ /* 0x000fea0003800000 */
.L_x_4660:
        /* <DEDUP_REMOVED lines=44> */
.L_x_4659:
[----:B------:R-:W-:Y:S05]  /*1a6e0*/  BSYNC B2 ;  /* 0x0000000000027941 */ /* 0x000fea0003800000 */
.L_x_4658:
        /* <DEDUP_REMOVED lines=10> */
.L_x_4654:
        /* <DEDUP_REMOVED lines=12> */
.L_x_4663:
[----:B------:R-:W-:Y:S02]  /*1a850*/  IMAD.MOV.U32 R19, RZ, RZ, R20 ;  /* 0x000000ffff137224 */ /* 0x000fe400078e0014 */
.L_x_4664:
[----:B------:R-:W-:Y:S05]  /*1a860*/  BSYNC B2 ;  /* 0x0000000000027941 */ /* 0x000fea0003800000 */
.L_x_4662:
        /* <DEDUP_REMOVED lines=16> */
.L_x_4668:
[----:B------:R-:W-:Y:S05]  /*1a970*/  BSYNC B3 ;  /* 0x0000000000037941 */ /* 0x000fea0003800000 */
.L_x_4667:
        /* <DEDUP_REMOVED lines=44> */
.L_x_4666:
[----:B------:R-:W-:Y:S05]  /*1ac40*/  BSYNC B2 ;  /* 0x0000000000027941 */ /* 0x000fea0003800000 */
.L_x_4665:
        /* <DEDUP_REMOVED lines=15> */
.L_x_4669:
        /* <DEDUP_REMOVED lines=12> */
.L_x_4672:
[----:B------:R-:W-:Y:S02]  /*1ae00*/  IMAD.MOV.U32 R19, RZ, RZ, R20 ;  /* 0x000000ffff137224 */ /* 0x000fe400078e0014 */
.L_x_4673:
[----:B------:R-:W-:Y:S05]  /*1ae10*/  BSYNC B2 ;  /* 0x0000000000027941 */ /* 0x000fea0003800000 */
.L_x_4671:
        /* <DEDUP_REMOVED lines=16> */
.L_x_4677:
[----:B------:R-:W-:Y:S05]  /*1af20*/  BSYNC B3 ;  /* 0x0000000000037941 */ /* 0x000fea0003800000 */
.L_x_4676:
        /* <DEDUP_REMOVED lines=44> */
.L_x_4675:
[----:B------:R-:W-:Y:S05]  /*1b1f0*/  BSYNC B2 ;  /* 0x0000000000027941 */ /* 0x000fea0003800000 */
.L_x_4674:
        /* <DEDUP_REMOVED lines=10> */
.L_x_4670:
        /* <DEDUP_REMOVED lines=12> */
.L_x_4679:
[----:B------:R-:W-:Y:S02]  /*1b360*/  IMAD.MOV.U32 R19, RZ, RZ, R20 ;  /* 0x000000ffff137224 */ /* 0x000fe400078e0014 */
.L_x_4680:
[----:B------:R-:W-:Y:S05]  /*1b370*/  BSYNC B2 ;  /* 0x0000000000027941 */ /* 0x000fea0003800000 */
.L_x_4678:
        /* <DEDUP_REMOVED lines=16> */
.L_x_4684:
[----:B------:R-:W-:Y:S05]  /*1b480*/  BSYNC B3 ;  /* 0x0000000000037941 */ /* 0x000fea0003800000 */
.L_x_4683:
        /* <DEDUP_REMOVED lines=44> */
.L_x_4682:
[----:B------:R-:W-:Y:S05]  /*1b750*/  BSYNC B2 ;  /* 0x0000000000027941 */ /* 0x000fea0003800000 */
.L_x_4681:
        /* <DEDUP_REMOVED lines=15> */
.L_x_4685:
        /* <DEDUP_REMOVED lines=12> */
.L_x_4688:
[----:B------:R-:W-:Y:S02]  /*1b910*/  IMAD.MOV.U32 R19, RZ, RZ, R20 ;  /* 0x000000ffff137224 */ /* 0x000fe400078e0014 */
.L_x_4689:
[----:B------:R-:W-:Y:S05]  /*1b920*/  BSYNC B2 ;  /* 0x0000000000027941 */ /* 0x000fea0003800000 */
.L_x_4687:
        /* <DEDUP_REMOVED lines=16> */
.L_x_4693:
[----:B------:R-:W-:Y:S05]  /*1ba30*/  BSYNC B3 ;  /* 0x0000000000037941 */ /* 0x000fea0003800000 */
.L_x_4692:
        /* <DEDUP_REMOVED lines=44> */
.L_x_4691:
[----:B------:R-:W-:Y:S05]  /*1bd00*/  BSYNC B2 ;  /* 0x0000000000027941 */ /* 0x000fea0003800000 */
.L_x_4690:
        /* <DEDUP_REMOVED lines=10> */
.L_x_4686:
        /* <DEDUP_REMOVED lines=12> */
.L_x_4695:
[----:B------:R-:W-:Y:S02]  /*1be70*/  IMAD.MOV.U32 R19, RZ, RZ, R20 ;  /* 0x000000ffff137224 */ /* 0x000fe400078e0014 */
.L_x_4696:
[----:B------:R-:W-:Y:S05]  /*1be80*/  BSYNC B2 ;  /* 0x0000000000027941 */ /* 0x000fea0003800000 */
.L_x_4694:
        /* <DEDUP_REMOVED lines=16> */
.L_x_4700:
[----:B------:R-:W-:Y:S05]  /*1bf90*/  BSYNC B3 ;  /* 0x0000000000037941 */ /* 0x000fea0003800000 */
.L_x_4699:
        /* <DEDUP_REMOVED lines=44> */
.L_x_4698:
[----:B------:R-:W-:Y:S05]  /*1c260*/  BSYNC B2 ;  /* 0x0000000000027941 */ /* 0x000fea0003800000 */
.L_x_4697:
        /* <DEDUP_REMOVED lines=13> */
.L_x_4701:
        /* <DEDUP_REMOVED lines=12> */
.L_x_4704:
[----:B------:R-:W-:Y:S02]  /*1c400*/  IMAD.MOV.U32 R19, RZ, RZ, R20 ;  /* 0x000000ffff137224 */ /* 0x000fe400078e0014 */
.L_x_4705:
[----:B------:R-:W-:Y:S05]  /*1c410*/  BSYNC B2 ;  /* 0x0000000000027941 */ /* 0x000fea0003800000 */
.L_x_4703:
        /* <DEDUP_REMOVED lines=16> */
.L_x_4709:
[----:B------:R-:W-:Y:S05]  /*1c520*/  BSYNC B3 ;  /* 0x0000000000037941 */ /* 0x000fea0003800000 */
.L_x_4708:
        /* <DEDUP_REMOVED lines=44> */
.L_x_4707:
[----:B------:R-:W-:Y:S05]  /*1c7f0*/  BSYNC B2 ;  /* 0x0000000000027941 */ /* 0x000fea0003800000 */
.L_x_4706:
        /* <DEDUP_REMOVED lines=10> */
.L_x_4702:
        /* <DEDUP_REMOVED lines=12> */
.L_x_4711:
[----:B------:R-:W-:Y:S02]  /*1c960*/  IMAD.MOV.U32 R19, RZ, RZ, R20 ;  /* 0x000000ffff137224 */ /* 0x000fe400078e0014 */
.L_x_4712:
[----:B------:R-:W-:Y:S05]  /*1c970*/  BSYNC B2 ;  /* 0x0000000000027941 */ /* 0x000fea0003800000 */
.L_x_4710:
        /* <DEDUP_REMOVED lines=16> */
.L_x_4716:
[----:B------:R-:W-:Y:S05]  /*1ca80*/  BSYNC B3 ;  /* 0x0000000000037941 */ /* 0x000fea0003800000 */
.L_x_4715:
        /* <DEDUP_REMOVED lines=44> */
.L_x_4714:
[----:B------:R-:W-:Y:S05]  /*1cd50*/  BSYNC B2 ;  /* 0x0000000000027941 */ /* 0x000fea0003800000 */
.L_x_4713:
        /* <DEDUP_REMOVED lines=13> */
.L_x_4717:
        /* <DEDUP_REMOVED lines=12> */
.L_x_4720:
[----:B------:R-:W-:Y:S02]  /*1cef0*/  IMAD.MOV.U32 R19, RZ, RZ, R20 ;  /* 0x000000ffff137224 */ /* 0x000fe400078e0014 */
.L_x_4721:
[----:B------:R-:W-:Y:S05]  /*1cf00*/  BSYNC B2 ;  /* 0x0000000000027941 */ /* 0x000fea0003800000 */
.L_x_4719:
        /* <DEDUP_REMOVED lines=16> */
.L_x_4725:
[----:B------:R-:W-:Y:S05]  /*1d010*/  BSYNC B3 ;  /* 0x0000000000037941 */ /* 0x000fea0003800000 */
.L_x_4724:
        /* <DEDUP_REMOVED lines=44> */
.L_x_4723:
[----:B------:R-:W-:Y:S05]  /*1d2e0*/  BSYNC B2 ;  /* 0x0000000000027941 */ /* 0x000fea0003800000 */
.L_x_4722:
        /* <DEDUP_REMOVED lines=10> */
.L_x_4718:
        /* <DEDUP_REMOVED lines=12> */
.L_x_4727:
[----:B------:R-:W-:Y:S02]  /*1d450*/  IMAD.MOV.U32 R19, RZ, RZ, R20 ;  /* 0x000000ffff137224 */ /* 0x000fe400078e0014 */
.L_x_4728:
[----:B------:R-:W-:Y:S05]  /*1d460*/  BSYNC B2 ;  /* 0x0000000000027941 */ /* 0x000fea0003800000 */
.L_x_4726:
        /* <DEDUP_REMOVED lines=16> */
.L_x_4732:
[----:B------:R-:W-:Y:S05]  /*1d570*/  BSYNC B3 ;  /* 0x0000000000037941 */ /* 0x000fea0003800000 */
.L_x_4731:
        /* <DEDUP_REMOVED lines=44> */
.L_x_4730:
[----:B------:R-:W-:Y:S05]  /*1d840*/  BSYNC B2 ;  /* 0x0000000000027941 */ /* 0x000fea0003800000 */
.L_x_4729:
        /* <DEDUP_REMOVED lines=13> */
.L_x_4733:
        /* <DEDUP_REMOVED lines=12> */
.L_x_4736:
[----:B------:R-:W-:Y:S02]  /*1d9e0*/  IMAD.MOV.U32 R19, RZ, RZ, R20 ;  /* 0x000000ffff137224 */ /* 0x000fe400078e0014 */
.L_x_4737:
[----:B------:R-:W-:Y:S05]  /*1d9f0*/  BSYNC B2 ;  /* 0x0000000000027941 */ /* 0x000fea0003800000 */
.L_x_4735:
        /* <DEDUP_REMOVED lines=16> */
.L_x_4741:
[----:B------:R-:W-:Y:S05]  /*1db00*/  BSYNC B3 ;  /* 0x0000000000037941 */ /* 0x000fea0003800000 */
.L_x_4740:
        /* <DEDUP_REMOVED lines=44> */
.L_x_4739:
[----:B------:R-:W-:Y:S05]  /*1ddd0*/  BSYNC B2 ;  /* 0x0000000000027941 */ /* 0x000fea0003800000 */
.L_x_4738:
        /* <DEDUP_REMOVED lines=10> */
.L_x_4734:
        /* <DEDUP_REMOVED lines=12> */
.L_x_4743:
[----:B------:R-:W-:Y:S02]  /*1df40*/  IMAD.MOV.U32 R19, RZ, RZ, R20 ;  /* 0x000000ffff137224 */ /* 0x000fe400078e0014 */
.L_x_4744:
[----:B------:R-:W-:Y:S05]  /*1df50*/  BSYNC B2 ;  /* 0x0000000000027941 */ /* 0x000fea0003800000 */
.L_x_4742:
        /* <DEDUP_REMOVED lines=16> */
.L_x_4748:
[----:B------:R-:W-:Y:S05]  /*1e060*/  BSYNC B3 ;  /* 0x0000000000037941 */ /* 0x000fea0003800000 */
.L_x_4747:
        /* <DEDUP_REMOVED lines=44> */
.L_x_4746:
[----:B------:R-:W-:Y:S05]  /*1e330*/  BSYNC B2 ;  /* 0x0000000000027941 */ /* 0x000fea0003800000 */
.L_x_4745:
        /* <DEDUP_REMOVED lines=13> */
.L_x_4749:
        /* <DEDUP_REMOVED lines=12> */
.L_x_4752:
[----:B------:R-:W-:Y:S02]  /*1e4d0*/  IMAD.MOV.U32 R40, RZ, RZ, R20 ;  /* 0x000000ffff287224 */ /* 0x000fe400078e0014 */
.L_x_4753:
[----:B------:R-:W-:Y:S05]  /*1e4e0*/  BSYNC B2 ;  /* 0x0000000000027941 */ /* 0x000fea0003800000 */
.L_x_4751:
        /* <DEDUP_REMOVED lines=16> */
.L_x_4757:
[----:B------:R-:W-:Y:S05]  /*1e5f0*/  BSYNC B3 ;  /* 0x0000000000037941 */ /* 0x000fea0003800000 */
.L_x_4756:
        /* <DEDUP_REMOVED lines=44> */
.L_x_4755:
[----:B------:R-:W-:Y:S05]  /*1e8c0*/  BSYNC B2 ;  /* 0x0000000000027941 */ /* 0x000fea0003800000 */
.L_x_4754:
        /* <DEDUP_REMOVED lines=10> */
.L_x_4750:
        /* <DEDUP_REMOVED lines=54> */
.L_x_4758:
[----:B------:R-:W-:Y:S02]  /*1ecd0*/  IADD3 R130, R130, 0x20, RZ ;  /* 0x0000002082827810 */ /* 0x000fe40007ffe0ff */
.L_x_4629:
[----:B------:R-:W-:Y:S05]  /*1ece0*/  BSYNC B1 ;  /* 0x0000000000017941 */ /* 0x000fea0003800000 */
.L_x_4628:
        /* <DEDUP_REMOVED lines=30> */
.L_x_4762:
[----:B------:R-:W-:Y:S02]  /*1eed0*/  IMAD.MOV.U32 R53, RZ, RZ, R20 ;  /* 0x000000ffff357224 */ /* 0x000fe400078e0014 */
.L_x_4763:
[----:B------:R-:W-:Y:S05]  /*1eee0*/  BSYNC B2 ;  /* 0x0000000000027941 */ /* 0x000fea0003800000 */
.L_x_4761:
        /* <DEDUP_REMOVED lines=16> */
.L_x_4767:
[----:B------:R-:W-:Y:S05]  /*1eff0*/  BSYNC B3 ;  /* 0x0000000000037941 */ /* 0x000fea0003800000 */
.L_x_4766:
        /* <DEDUP_REMOVED lines=44> */
.L_x_4765:
[----:B------:R-:W-:Y:S05]  /*1f2c0*/  BSYNC B2 ;  /* 0x0000000000027941 */ /* 0x000fea0003800000 */
.L_x_4764:
        /* <DEDUP_REMOVED lines=18> */
.L_x_4768:
        /* <DEDUP_REMOVED lines=12> */
.L_x_4771:
[----:B------:R-:W-:Y:S02]  /*1f4b0*/  IMAD.MOV.U32 R19, RZ, RZ, R20 ;  /* 0x000000ffff137224 */ /* 0x000fe400078e0014 */
.L_x_4772:
[----:B------:R-:W-:Y:S05]  /*1f4c0*/  BSYNC B2 ;  /* 0x0000000000027941 */ /* 0x000fea0003800000 */
.L_x_4770:
        /* <DEDUP_REMOVED lines=16> */
.L_x_4776:
[----:B------:R-:W-:Y:S05]  /*1f5d0*/  BSYNC B3 ;  /* 0x0000000000037941 */ /* 0x000fea0003800000 */
.L_x_4775:
        /* <DEDUP_REMOVED lines=44> */
.L_x_4774:
[----:B------:R-:W-:Y:S05]  /*1f8a0*/  BSYNC B2 ;  /* 0x0000000000027941 */ /* 0x000fea0003800000 */
.L_x_4773:
        /* <DEDUP_REMOVED lines=10> */
.L_x_4769:
        /* <DEDUP_REMOVED lines=12> */
.L_x_4778:
[----:B------:R-:W-:Y:S02]  /*1fa10*/  IMAD.MOV.U32 R19, RZ, RZ, R20 ;  /* 0x000000ffff137224 */ /* 0x000fe400078e0014 */
.L_x_4779:
[----:B------:R-:W-:Y:S05]  /*1fa20*/  BSYNC B2 ;  /* 0x0000000000027941 */ /* 0x000fea0003800000 */
.L_x_4777:
        /* <DEDUP_REMOVED lines=16> */
.L_x_4783:
[----:B------:R-:W-:Y:S05]  /*1fb30*/  BSYNC B3 ;  /* 0x0000000000037941 */ /* 0x000fea0003800000 */
.L_x_4782:
        /* <DEDUP_REMOVED lines=44> */
.L_x_4781:
[----:B------:R-:W-:Y:S05]  /*1fe00*/  BSYNC B2 ;  /* 0x0000000000027941 */ /* 0x000fea0003800000 */
.L_x_4780:
        /* <DEDUP_REMOVED lines=15> */
.L_x_4784:
        /* <DEDUP_REMOVED lines=12> */
.L_x_4787:
[----:B------:R-:W-:Y:S02]  /*1ffc0*/  IMAD.MOV.U32 R19, RZ, RZ, R20 ;  /* 0x000000ffff137224 */ /* 0x000fe400078e0014 */
.L_x_4788:
[----:B------:R-:W-:Y:S05]  /*1ffd0*/  BSYNC B2 ;  /* 0x0000000000027941 */ /* 0x000fea0003800000 */
.L_x_4786:
        /* <DEDUP_REMOVED lines=16> */
.L_x_4792:
[----:B------:R-:W-:Y:S05]  /*200e0*/  BSYNC B3 ;  /* 0x0000000000037941 */ /* 0x000fea0003800000 */
.L_x_4791:
        /* <DEDUP_REMOVED lines=44> */
.L_x_4790:
[----:B------:R-:W-:Y:S05]  /*203b0*/  BSYNC B2 ;  /* 0x0000000000027941 */ /* 0x000fea0003800000 */
.L_x_4789:
        /* <DEDUP_REMOVED lines=10> */
.L_x_4785:
        /* <DEDUP_REMOVED lines=12> */
.L_x_4794:
[----:B------:R-:W-:Y:S02]  /*20520*/  IMAD.MOV.U32 R19, RZ, RZ, R20 ;  /* 0x000000ffff137224 */ /* 0x000fe400078e0014 */
.L_x_4795:
[----:B------:R-:W-:Y:S05]  /*20530*/  BSYNC B2 ;  /* 0x0000000000027941 */ /* 0x000fea0003800000 */
.L_x_4793:
        /* <DEDUP_REMOVED lines=16> */
.L_x_4799:
[----:B------:R-:W-:Y:S05]  /*20640*/  BSYNC B3 ;  /* 0x0000000000037941 */ /* 0x000fea0003800000 */
.L_x_4798:
        /* <DEDUP_REMOVED lines=44> */
.L_x_4797:
[----:B------:R-:W-:Y:S05]  /*20910*/  BSYNC B2 ;  /* 0x0000000000027941 */ /* 0x000fea0003800000 */
.L_x_4796:
        /* <DEDUP_REMOVED lines=15> */
.L_x_4800:
        /* <DEDUP_REMOVED lines=12> */
.L_x_4803:
[----:B------:R-:W-:Y:S02]  /*20ad0*/  IMAD.MOV.U32 R19, RZ, RZ, R20 ;  /* 0x000000ffff137224 */ /* 0x000fe400078e0014 */
.L_x_4804:
[----:B------:R-:W-:Y:S05]  /*20ae0*/  BSYNC B2 ;  /* 0x0000000000027941 */ /* 0x000fea0003800000 */
.L_x_4802:
        /* <DEDUP_REMOVED lines=16> */
.L_x_4808:
[----:B------:R-:W-:Y:S05]  /*20bf0*/  BSYNC B3 ;  /* 0x0000000000037941 */ /* 0x000fea0003800000 */
.L_x_4807:
        /* <DEDUP_REMOVED lines=44> */
.L_x_4806:
[----:B------:R-:W-:Y:S05]  /*20ec0*/  BSYNC B2 ;  /* 0x0000000000027941 */ /* 0x000fea0003800000 */
.L_x_4805:
        /* <DEDUP_REMOVED lines=10> */
.L_x_4801:
        /* <DEDUP_REMOVED lines=12> */
.L_x_4810:
[----:B------:R-:W-:Y:S02]  /*21030*/  IMAD.MOV.U32 R19, RZ, RZ, R20 ;  /* 0x000000ffff137224 */ /* 0x000fe400078e0014 */
.L_x_4811:
[----:B------:R-:W-:Y:S05]  /*21040*/  BSYNC B2 ;  /* 0x0000000000027941 */ /* 0x000fea0003800000 */
.L_x_4809:
        /* <DEDUP_REMOVED lines=16> */
.L_x_4815:
[----:B------:R-:W-:Y:S05]  /*21150*/  BSYNC B3 ;  /* 0x0000000000037941 */ /* 0x000fea0003800000 */
.L_x_4814:
        /* <DEDUP_REMOVED lines=44> */
.L_x_4813:
[----:B------:R-:W-:Y:S05]  /*21420*/  BSYNC B2 ;  /* 0x0000000000027941 */ /* 0x000fea0003800000 */
.L_x_4812:
        /* <DEDUP_REMOVED lines=15> */
.L_x_4816:
        /* <DEDUP_REMOVED lines=12> */
.L_x_4819:
[----:B------:R-:W-:Y:S02]  /*215e0*/  IMAD.MOV.U32 R19, RZ, RZ, R20 ;  /* 0x000000ffff137224 */ /* 0x000fe400078e0014 */
.L_x_4820:
[----:B------:R-:W-:Y:S05]  /*215f0*/  BSYNC B2 ;  /* 0x0000000000027941 */ /* 0x000fea0003800000 */
.L_x_4818:
        /* <DEDUP_REMOVED lines=16> */
.L_x_4824:
[----:B------:R-:W-:Y:S05]  /*21700*/  BSYNC B3 ;  /* 0x0000000000037941 */ /* 0x000fea0003800000 */
.L_x_4823:
        /* <DEDUP_REMOVED lines=44> */
.L_x_4822:
[----:B------:R-:W-:Y:S05]  /*219d0*/  BSYNC B2 ;  /* 0x0000000000027941 */ /* 0x000fea0003800000 */
.L_x_4821:
        /* <DEDUP_REMOVED lines=10> */
.L_x_4817:
        /* <DEDUP_REMOVED lines=12> */
.L_x_4826:
[----:B------:R-:W-:Y:S02]  /*21b40*/  IMAD.MOV.U32 R19, RZ, RZ, R20 ;  /* 0x000000ffff137224 */ /* 0x000fe400078e0014 */
.L_x_4827:
[----:B------:R-:W-:Y:S05]  /*21b50*/  BSYNC B2 ;  /* 0x0000000000027941 */ /* 0x000fea0003800000 */
.L_x_4825:
        /* <DEDUP_REMOVED lines=16> */
.L_x_4831:
[----:B------:R-:W-:Y:S05]  /*21c60*/  BSYNC B3 ;  /* 0x0000000000037941 */ /* 0x000fea0003800000 */
.L_x_4830:
        /* <DEDUP_REMOVED lines=44> */
.L_x_4829:
[----:B------:R-:W-:Y:S05]  /*21f30*/  BSYNC B2 ;  /* 0x0000000000027941 */ /* 0x000fea0003800000 */
.L_x_4828:
        /* <DEDUP_REMOVED lines=13> */
.L_x_4832:
        /* <DEDUP_REMOVED lines=12> */
.L_x_4835:
[----:B------:R-:W-:Y:S02]  /*220d0*/  IMAD.MOV.U32 R19, RZ, RZ, R20 ;  /* 0x000000ffff137224 */ /* 0x000fe400078e0014 */
.L_x_4836:
[----:B------:R-:W-:Y:S05]  /*220e0*/  BSYNC B2 ;  /* 0x0000000000027941 */ /* 0x000fea0003800000 */
.L_x_4834:
        /* <DEDUP_REMOVED lines=16> */
.L_x_4840:
[----:B------:R-:W-:Y:S05]  /*221f0*/  BSYNC B3 ;  /* 0x0000000000037941 */ /* 0x000fea0003800000 */
.L_x_4839:
        /* <DEDUP_REMOVED lines=44> */
.L_x_4838:
[----:B------:R-:W-:Y:S05]  /*224c0*/  BSYNC B2 ;  /* 0x0000000000027941 */ /* 0x000fea0003800000 */
.L_x_4837:
        /* <DEDUP_REMOVED lines=10> */
.L_x_4833:
        /* <DEDUP_REMOVED lines=12> */
.L_x_4842:
[----:B------:R-:W-:Y:S02]  /*22630*/  IMAD.MOV.U32 R19, RZ, RZ, R20 ;  /* 0x000000ffff137224 */ /* 0x000fe400078e0014 */
.L_x_4843:
[----:B------:R-:W-:Y:S05]  /*22640*/  BSYNC B2 ;  /* 0x0000000000027941 */ /* 0x000fea0003800000 */
.L_x_4841:
        /* <DEDUP_REMOVED lines=16> */
.L_x_4847:
[----:B------:R-:W-:Y:S05]  /*22750*/  BSYNC B3 ;  /* 0x0000000000037941 */ /* 0x000fea0003800000 */
.L_x_4846:
        /* <DEDUP_REMOVED lines=44> */
.L_x_4845:
[----:B------:R-:W-:Y:S05]  /*22a20*/  BSYNC B2 ;  /* 0x0000000000027941 */ /* 0x000fea0003800000 */
.L_x_4844:
        /* <DEDUP_REMOVED lines=13> */
.L_x_4848:
        /* <DEDUP_REMOVED lines=12> */
.L_x_4851:
[----:B------:R-:W-:Y:S02]  /*22bc0*/  IMAD.MOV.U32 R19, RZ, RZ, R20 ;  /* 0x000000ffff137224 */ /* 0x000fe400078e0014 */
.L_x_4852:
[----:B------:R-:W-:Y:S05]  /*22bd0*/  BSYNC B2 ;  /* 0x0000000000027941 */ /* 0x000fea0003800000 */
.L_x_4850:
        /* <DEDUP_REMOVED lines=16> */
.L_x_4856:
[----:B------:R-:W-:Y:S05]  /*22ce0*/  BSYNC B3 ;  /* 0x0000000000037941 */ /* 0x000fea0003800000 */
.L_x_4855:
        /* <DEDUP_REMOVED lines=44> */
.L_x_4854:
[----:B------:R-:W-:Y:S05]  /*22fb0*/  BSYNC B2 ;  /* 0x0000000000027941 */ /* 0x000fea0003800000 */
.L_x_4853:
        /* <DEDUP_REMOVED lines=10> */
.L_x_4849:
        /* <DEDUP_REMOVED lines=12> */
.L_x_4858:
[----:B------:R-:W-:Y:S02]  /*23120*/  IMAD.MOV.U32 R19, RZ, RZ, R20 ;  /* 0x000000ffff137224 */ /* 0x000fe400078e0014 */
.L_x_4859:
[----:B------:R-:W-:Y:S05]  /*23130*/  BSYNC B2 ;  /* 0x0000000000027941 */ /* 0x000fea0003800000 */
.L_x_4857:
        /* <DEDUP_REMOVED lines=16> */
.L_x_4863:
[----:B------:R-:W-:Y:S05]  /*23240*/  BSYNC B3 ;  /* 0x0000000000037941 */ /* 0x000fea0003800000 */
.L_x_4862:
        /* <DEDUP_REMOVED lines=44> */
.L_x_4861:
[----:B------:R-:W-:Y:S05]  /*23510*/  BSYNC B2 ;  /* 0x0000000000027941 */ /* 0x000fea0003800000 */
.L_x_4860:
        /* <DEDUP_REMOVED lines=13> */
.L_x_4864:
        /* <DEDUP_REMOVED lines=12> */
.L_x_4867:
[----:B------:R-:W-:Y:S02]  /*236b0*/  IMAD.MOV.U32 R19, RZ, RZ, R20 ;  /* 0x000000ffff137224 */ /* 0x000fe400078e0014 */
.L_x_4868:
[----:B------:R-:W-:Y:S05]  /*236c0*/  BSYNC B2 ;  /* 0x0000000000027941 */ /* 0x000fea0003800000 */
.L_x_4866:
        /* <DEDUP_REMOVED lines=16> */
.L_x_4872:
[----:B------:R-:W-:Y:S05]  /*237d0*/  BSYNC B3 ;  /* 0x0000000000037941 */ /* 0x000fea0003800000 */
.L_x_4871:
        /* <DEDUP_REMOVED lines=44> */
.L_x_4870:
[----:B------:R-:W-:Y:S05]  /*23aa0*/  BSYNC B2 ;  /* 0x0000000000027941 */ /* 0x000fea0003800000 */
.L_x_4869:
        /* <DEDUP_REMOVED lines=10> */
.L_x_4865:
        /* <DEDUP_REMOVED lines=12> */
.L_x_4874:
[----:B------:R-:W-:Y:S02]  /*23c10*/  IMAD.MOV.U32 R19, RZ, RZ, R20 ;  /* 0x000000ffff137224 */ /* 0x000fe400078e0014 */
.L_x_4875:
[----:B------:R-:W-:Y:S05]  /*23c20*/  BSYNC B2 ;  /* 0x0000000000027941 */ /* 0x000fea0003800000 */
.L_x_4873:
        /* <DEDUP_REMOVED lines=16> */
.L_x_4879:
[----:B------:R-:W-:Y:S05]  /*23d30*/  BSYNC B3 ;  /* 0x0000000000037941 */ /* 0x000fea0003800000 */
.L_x_4878:
        /* <DEDUP_REMOVED lines=44> */
.L_x_4877:
[----:B------:R-:W-:Y:S05]  /*24000*/  BSYNC B2 ;  /* 0x0000000000027941 */ /* 0x000fea0003800000 */
.L_x_4876:
        /* <DEDUP_REMOVED lines=13> */
.L_x_4880:
        /* <DEDUP_REMOVED lines=12> */
.L_x_4883:
[----:B------:R-:W-:Y:S02]  /*241a0*/  IMAD.MOV.U32 R40, RZ, RZ, R20 ;  /* 0x000000ffff287224 */ /* 0x000fe400078e0014 */
.L_x_4884:
[----:B------:R-:W-:Y:S05]  /*241b0*/  BSYNC B2 ;  /* 0x0000000000027941 */ /* 0x000fea0003800000 */
.L_x_4882:
        /* <DEDUP_REMOVED lines=16> */
.L_x_4888:
[----:B------:R-:W-:Y:S05]  /*242c0*/  BSYNC B3 ;  /* 0x0000000000037941 */ /* 0x000fea0003800000 */
.L_x_4887:
        /* <DEDUP_REMOVED lines=44> */
.L_x_4886:
[----:B------:R-:W-:Y:S05]  /*24590*/  BSYNC B2 ;  /* 0x0000000000027941 */ /* 0x000fea0003800000 */
.L_x_4885:
        /* <DEDUP_REMOVED lines=10> */
.L_x_4881:
        /* <DEDUP_REMOVED lines=54> */
.L_x_4889:
[----:B------:R-:W-:Y:S02]  /*249a0*/  IADD3 R130, R130, 0x20, RZ ;  /* 0x0000002082827810 */ /* 0x000fe40007ffe0ff */
.L_x_4760:
[----:B------:R-:W-:Y:S05]  /*249b0*/  BSYNC B1 ;  /* 0x0000000000017941 */ /* 0x000fea0003800000 */
.L_x_4759:
[----:B------:R-:W-:Y:S01]  /*249c0*/  LOP3.LUT P0, RZ, R5, 0x200, RZ, 0xc0, !PT ;  /* 0x0000020005ff7812 */ /* 0x000fe2000780c0ff */
[----:B------:R-:W-:-:S12]  /*249d0*/  BSSY B1, `(.L_x_4890) ;  /* 0x00005cb000017945 */ /* 0x000fd80003800000 */
[----:B------:R-:W-:Y:S05]  /*249e0*/  @!P0 BRA `(.L_x_4891) ;  /* 0x00005c9000008947 */ /* 0x000fea0003800000 */
[----:B------:R-:W-:Y:S02]  /*249f0*/  ISETP.NE.U32.AND P0, PT, RZ, c[0x0][0x178], PT ;  /* 0x00005e00ff007a0c */ /* 0x000fe40003f05070 */
[----:B------:R-:W-:Y:S02]  /*24a00*/  LOP3.LUT R5, R5, 0xffffffef, RZ, 0xc0, !PT ;  /* 0xffffffef05057812 */ /* 0x000fe400078ec0ff */
[----:B------:R-:W-:-:S13]  /*24a10*/  ISETP.NE.AND.EX P2, PT, RZ, c[0x0][0x17c], PT, P0 ;  /* 0x00005f00ff007a0c */ /* 0x000fda0003f45300 */
[C---:B0-----:R-:W-:Y:S01]  /*24a20*/  @P2 LEA R68, P0, R130.reuse, c[0x0][0x178], 0x4 ;  /* 0x00005e0082442a11 */ /* 0x041fe200078020ff */
        /* <DEDUP_REMOVED lines=23> */
.L_x_4893:
[----:B------:R-:W-:Y:S02]  /*24ba0*/  IMAD.MOV.U32 R56, RZ, RZ, R20 ;  /* 0x000000ffff387224 */ /* 0x000fe400078e0014 */
.L_x_4894:
[----:B------:R-:W-:Y:S05]  /*24bb0*/  BSYNC B2 ;  /* 0x0000000000027941 */ /* 0x000fea0003800000 */
.L_x_4892:
        /* <DEDUP_REMOVED lines=16> */
.L_x_4898:
[----:B------:R-:W-:Y:S05]  /*24cc0*/  BSYNC B3 ;  /* 0x0000000000037941 */ /* 0x000fea0003800000 */
.L_x_4897:
        /* <DEDUP_REMOVED lines=44> */
.L_x_4896:
[----:B------:R-:W-:Y:S05]  /*24f90*/  BSYNC B2 ;  /* 0x0000000000027941 */ /* 0x000fea0003800000 */
.L_x_4895:
        /* <DEDUP_REMOVED lines=18> */
.L_x_4899:
        /* <DEDUP_REMOVED lines=12> */
.L_x_4902:
[----:B------:R-:W-:Y:S02]  /*25180*/  IMAD.MOV.U32 R19, RZ, RZ, R20 ;  /* 0x000000ffff137224 */ /* 0x000fe400078e0014 */
.L_x_4903:
[----:B------:R-:W-:Y:S05]  /*25190*/  BSYNC B2 ;  /* 0x0000000000027941 */ /* 0x000fea0003800000 */
.L_x_4901:
        /* <DEDUP_REMOVED lines=16> */
.L_x_4907:
[----:B------:R-:W-:Y:S05]  /*252a0*/  BSYNC B3 ;  /* 0x0000000000037941 */ /* 0x000fea0003800000 */
.L_x_4906:
        /* <DEDUP_REMOVED lines=44> */
.L_x_4905:
[----:B------:R-:W-:Y:S05]  /*25570*/  BSYNC B2 ;  /* 0x0000000000027941 */ /* 0x000fea0003800000 */
.L_x_4904:
        /* <DEDUP_REMOVED lines=10> */
.L_x_4900:
        /* <DEDUP_REMOVED lines=12> */
.L_x_4909:
[----:B------:R-:W-:Y:S02]  /*256e0*/  IMAD.MOV.U32 R19, RZ, RZ, R20 ;  /* 0x000000ffff137224 */ /* 0x000fe400078e0014 */
.L_x_4910:
[----:B------:R-:W-:Y:S05]  /*256f0*/  BSYNC B2 ;  /* 0x0000000000027941 */ /* 0x000fea0003800000 */
.L_x_4908:
        /* <DEDUP_REMOVED lines=16> */
.L_x_4914:
[----:B------:R-:W-:Y:S05]  /*25800*/  BSYNC B3 ;  /* 0x0000000000037941 */ /* 0x000fea0003800000 */
.L_x_4913:
        /* <DEDUP_REMOVED lines=44> */
.L_x_4912:
[----:B------:R-:W-:Y:S05]  /*25ad0*/  BSYNC B2 ;  /* 0x0000000000027941 */ /* 0x000fea0003800000 */
.L_x_4911:
        /* <DEDUP_REMOVED lines=15> */
.L_x_4915:
        /* <DEDUP_REMOVED lines=12> */
.L_x_4918:
[----:B------:R-:W-:Y:S02]  /*25c90*/  IMAD.MOV.U32 R19, RZ, RZ, R20 ;  /* 0x000000ffff137224 */ /* 0x000fe400078e0014 */
.L_x_4919:
[----:B------:R-:W-:Y:S05]  /*25ca0*/  BSYNC B2 ;  /* 0x0000000000027941 */ /* 0x000fea0003800000 */
.L_x_4917:
        /* <DEDUP_REMOVED lines=16> */
.L_x_4923:
[----:B------:R-:W-:Y:S05]  /*25db0*/  BSYNC B3 ;  /* 0x0000000000037941 */ /* 0x000fea0003800000 */
.L_x_4922:
        /* <DEDUP_REMOVED lines=44> */
.L_x_4921:
[----:B------:R-:W-:Y:S05]  /*26080*/  BSYNC B2 ;  /* 0x0000000000027941 */ /* 0x000fea0003800000 */
.L_x_4920:
        /* <DEDUP_REMOVED lines=10> */
.L_x_4916:
        /* <DEDUP_REMOVED lines=12> */
.L_x_4925:
[----:B------:R-:W-:Y:S02]  /*261f0*/  IMAD.MOV.U32 R19, RZ, RZ, R20 ;  /* 0x000000ffff137224 */ /* 0x000fe400078e0014 */
.L_x_4926:
[----:B------:R-:W-:Y:S05]  /*26200*/  BSYNC B2 ;  /* 0x0000000000027941 */ /* 0x000fea0003800000 */
.L_x_4924:
        /* <DEDUP_REMOVED lines=16> */
.L_x_4930:
[----:B------:R-:W-:Y:S05]  /*26310*/  BSYNC B3 ;  /* 0x0000000000037941 */ /* 0x000fea0003800000 */
.L_x_4929:
        /* <DEDUP_REMOVED lines=44> */
.L_x_4928:
[----:B------:R-:W-:Y:S05]  /*265e0*/  BSYNC B2 ;  /* 0x0000000000027941 */ /* 0x000fea0003800000 */
.L_x_4927:
        /* <DEDUP_REMOVED lines=15> */
.L_x_4931:
        /* <DEDUP_REMOVED lines=12> */
.L_x_4934:
[----:B------:R-:W-:Y:S02]  /*267a0*/  IMAD.MOV.U32 R19, RZ, RZ, R20 ;  /* 0x000000ffff137224 */ /* 0x000fe400078e0014 */
.L_x_4935:
[----:B------:R-:W-:Y:S05]  /*267b0*/  BSYNC B2 ;  /* 0x0000000000027941 */ /* 0x000fea0003800000 */
.L_x_4933:
        /* <DEDUP_REMOVED lines=16> */
.L_x_4939:
[----:B------:R-:W-:Y:S05]  /*268c0*/  BSYNC B3 ;  /* 0x0000000000037941 */ /* 0x000fea0003800000 */
.L_x_4938:
        /* <DEDUP_REMOVED lines=44> */
.L_x_4937:
[----:B------:R-:W-:Y:S05]  /*26b90*/  BSYNC B2 ;  /* 0x0000000000027941 */ /* 0x000fea0003800000 */
.L_x_4936:
        /* <DEDUP_REMOVED lines=10> */
.L_x_4932:
        /* <DEDUP_REMOVED lines=12> */
.L_x_4941:
[----:B------:R-:W-:Y:S02]  /*26d00*/  IMAD.MOV.U32 R19, RZ, RZ, R20 ;  /* 0x000000ffff137224 */ /* 0x000fe400078e0014 */
.L_x_4942:
[----:B------:R-:W-:Y:S05]  /*26d10*/  BSYNC B2 ;  /* 0x0000000000027941 */ /* 0x000fea0003800000 */
.L_x_4940:
        /* <DEDUP_REMOVED lines=16> */
.L_x_4946:
[----:B------:R-:W-:Y:S05]  /*26e20*/  BSYNC B3 ;  /* 0x0000000000037941 */ /* 0x000fea0003800000 */
.L_x_4945:
        /* <DEDUP_REMOVED lines=44> */
.L_x_4944:
[----:B------:R-:W-:Y:S05]  /*270f0*/  BSYNC B2 ;  /* 0x0000000000027941 */ /* 0x000fea0003800000 */
.L_x_4943:
        /* <DEDUP_REMOVED lines=15> */
.L_x_4947:
        /* <DEDUP_REMOVED lines=12> */
.L_x_4950:
[----:B------:R-:W-:Y:S02]  /*272b0*/  IMAD.MOV.U32 R19, RZ, RZ, R20 ;  /* 0x000000ffff137224 */ /* 0x000fe400078e0014 */
.L_x_4951:
[----:B------:R-:W-:Y:S05]  /*272c0*/  BSYNC B2 ;  /* 0x0000000000027941 */ /* 0x000fea0003800000 */
.L_x_4949:
        /* <DEDUP_REMOVED lines=16> */
.L_x_4955:
[----:B------:R-:W-:Y:S05]  /*273d0*/  BSYNC B3 ;  /* 0x0000000000037941 */ /* 0x000fea0003800000 */
.L_x_4954:
        /* <DEDUP_REMOVED lines=44> */
.L_x_4953:
[----:B------:R-:W-:Y:S05]  /*276a0*/  BSYNC B2 ;  /* 0x0000000000027941 */ /* 0x000fea0003800000 */
.L_x_4952:
        /* <DEDUP_REMOVED lines=10> */
.L_x_4948:
        /* <DEDUP_REMOVED lines=12> */
.L_x_4957:
[----:B------:R-:W-:Y:S02]  /*27810*/  IMAD.MOV.U32 R19, RZ, RZ, R20 ;  /* 0x000000ffff137224 */ /* 0x000fe400078e0014 */
.L_x_4958:
[----:B------:R-:W-:Y:S05]  /*27820*/  BSYNC B2 ;  /* 0x0000000000027941 */ /* 0x000fea0003800000 */
.L_x_4956:
        /* <DEDUP_REMOVED lines=16> */
.L_x_4962:
[----:B------:R-:W-:Y:S05]  /*27930*/  BSYNC B3 ;  /* 0x0000000000037941 */ /* 0x000fea0003800000 */
.L_x_4961:
        /* <DEDUP_REMOVED lines=44> */
.L_x_4960:
[----:B------:R-:W-:Y:S05]  /*27c00*/  BSYNC B2 ;  /* 0x0000000000027941 */ /* 0x000fea0003800000 */
.L_x_4959:
        /* <DEDUP_REMOVED lines=13> */
.L_x_4963:
        /* <DEDUP_REMOVED lines=12> */
.L_x_4966:
[----:B------:R-:W-:Y:S02]  /*27da0*/  IMAD.MOV.U32 R19, RZ, RZ, R20 ;  /* 0x000000ffff137224 */ /* 0x000fe400078e0014 */
.L_x_4967:
[----:B------:R-:W-:Y:S05]  /*27db0*/  BSYNC B2 ;  /* 0x0000000000027941 */ /* 0x000fea0003800000 */
.L_x_4965:
        /* <DEDUP_REMOVED lines=16> */
.L_x_4971:
[----:B------:R-:W-:Y:S05]  /*27ec0*/  BSYNC B3 ;  /* 0x0000000000037941 */ /* 0x000fea0003800000 */
.L_x_4970:
        /* <DEDUP_REMOVED lines=44> */
.L_x_4969:
[----:B------:R-:W-:Y:S05]  /*28190*/  BSYNC B2 ;  /* 0x0000000000027941 */ /* 0x000fea0003800000 */
.L_x_4968:
        /* <DEDUP_REMOVED lines=10> */
.L_x_4964:
        /* <DEDUP_REMOVED lines=12> */
.L_x_4973:
[----:B------:R-:W-:Y:S02]  /*28300*/  IMAD.MOV.U32 R19, RZ, RZ, R20 ;  /* 0x000000ffff137224 */ /* 0x000fe400078e0014 */
.L_x_4974:
[----:B------:R-:W-:Y:S05]  /*28310*/  BSYNC B2 ;  /* 0x0000000000027941 */ /* 0x000fea0003800000 */
.L_x_4972:
        /* <DEDUP_REMOVED lines=16> */
.L_x_4978:
[----:B------:R-:W-:Y:S05]  /*28420*/  BSYNC B3 ;  /* 0x0000000000037941 */ /* 0x000fea0003800000 */
.L_x_4977:
        /* <DEDUP_REMOVED lines=44> */
.L_x_4976:
[----:B------:R-:W-:Y:S05]  /*286f0*/  BSYNC B2 ;  /* 0x0000000000027941 */ /* 0x000fea0003800000 */
.L_x_4975:
        /* <DEDUP_REMOVED lines=13> */
.L_x_4979:
        /* <DEDUP_REMOVED lines=12> */
.L_x_4982:
[----:B------:R-:W-:Y:S02]  /*28890*/  IMAD.MOV.U32 R19, RZ, RZ, R20 ;  /* 0x000000ffff137224 */ /* 0x000fe400078e0014 */
.L_x_4983:
[----:B------:R-:W-:Y:S05]  /*288a0*/  BSYNC B2 ;  /* 0x0000000000027941 */ /* 0x000fea0003800000 */
.L_x_4981:
        /* <DEDUP_REMOVED lines=16> */
.L_x_4987:
[----:B------:R-:W-:Y:S05]  /*289b0*/  BSYNC B3 ;  /* 0x0000000000037941 */ /* 0x000fea0003800000 */
.L_x_4986:
        /* <DEDUP_REMOVED lines=44> */
.L_x_4985:
[----:B------:R-:W-:Y:S05]  /*28c80*/  BSYNC B2 ;  /* 0x0000000000027941 */ /* 0x000fea0003800000 */
.L_x_4984:
        /* <DEDUP_REMOVED lines=10> */
.L_x_4980:
        /* <DEDUP_REMOVED lines=12> */
.L_x_4989:
[----:B------:R-:W-:Y:S02]  /*28df0*/  IMAD.MOV.U32 R19, RZ, RZ, R20 ;  /* 0x000000ffff137224 */ /* 0x000fe400078e0014 */
.L_x_4990:
[----:B------:R-:W-:Y:S05]  /*28e00*/  BSYNC B2 ;  /* 0x0000000000027941 */ /* 0x000fea0003800000 */
.L_x_4988:
        /* <DEDUP_REMOVED lines=16> */
.L_x_4994:
[----:B------:R-:W-:Y:S05]  /*28f10*/  BSYNC B3 ;  /* 0x0000000000037941 */ /* 0x000fea0003800000 */
.L_x_4993:
        /* <DEDUP_REMOVED lines=44> */
.L_x_4992:
[----:B------:R-:W-:Y:S05]  /*291e0*/  BSYNC B2 ;  /* 0x0000000000027941 */ /* 0x000fea0003800000 */
.L_x_4991:
        /* <DEDUP_REMOVED lines=13> */
.L_x_4995:
        /* <DEDUP_REMOVED lines=12> */
.L_x_4998:
[----:B------:R-:W-:Y:S02]  /*29380*/  IMAD.MOV.U32 R19, RZ, RZ, R20 ;  /* 0x000000ffff137224 */ /* 0x000fe400078e0014 */
.L_x_4999:
[----:B------:R-:W-:Y:S05]  /*29390*/  BSYNC B2 ;  /* 0x0000000000027941 */ /* 0x000fea0003800000 */
.L_x_4997:
        /* <DEDUP_REMOVED lines=16> */
.L_x_5003:
[----:B------:R-:W-:Y:S05]  /*294a0*/  BSYNC B3 ;  /* 0x0000000000037941 */ /* 0x000fea0003800000 */
.L_x_5002:
        /* <DEDUP_REMOVED lines=44> */
.L_x_5001:
[----:B------:R-:W-:Y:S05]  /*29770*/  BSYNC B2 ;  /* 0x0000000000027941 */ /* 0x000fea0003800000 */
.L_x_5000:
        /* <DEDUP_REMOVED lines=10> */
.L_x_4996:
        /* <DEDUP_REMOVED lines=12> */
.L_x_5005:
[----:B------:R-:W-:Y:S02]  /*298e0*/  IMAD.MOV.U32 R19, RZ, RZ, R20 ;  /* 0x000000ffff137224 */ /* 0x000fe400078e0014 */
.L_x_5006:
[----:B------:R-:W-:Y:S05]  /*298f0*/  BSYNC B2 ;  /* 0x0000000000027941 */ /* 0x000fea0003800000 */
.L_x_5004:
        /* <DEDUP_REMOVED lines=16> */
.L_x_5010:
[----:B------:R-:W-:Y:S05]  /*29a00*/  BSYNC B3 ;  /* 0x0000000000037941 */ /* 0x000fea0003800000 */
.L_x_5009:
        /* <DEDUP_REMOVED lines=44> */
.L_x_5008:
[----:B------:R-:W-:Y:S05]  /*29cd0*/  BSYNC B2 ;  /* 0x0000000000027941 */ /* 0x000fea0003800000 */
.L_x_5007:
        /* <DEDUP_REMOVED lines=13> */
.L_x_5011:
        /* <DEDUP_REMOVED lines=12> */
.L_x_5014:
[----:B------:R-:W-:Y:S02]  /*29e70*/  IMAD.MOV.U32 R40, RZ, RZ, R20 ;  /* 0x000000ffff287224 */ /* 0x000fe400078e0014 */
.L_x_5015:
[----:B------:R-:W-:Y:S05]  /*29e80*/  BSYNC B2 ;  /* 0x0000000000027941 */ /* 0x000fea0003800000 */
.L_x_5013:
        /* <DEDUP_REMOVED lines=16> */
.L_x_5019:
[----:B------:R-:W-:Y:S05]  /*29f90*/  BSYNC B3 ;  /* 0x0000000000037941 */ /* 0x000fea0003800000 */
.L_x_5018:
        /* <DEDUP_REMOVED lines=44> */
.L_x_5017:
[----:B------:R-:W-:Y:S05]  /*2a260*/  BSYNC B2 ;  /* 0x0000000000027941 */ /* 0x000fea0003800000 */
.L_x_5016:
        /* <DEDUP_REMOVED lines=10> */
.L_x_5012:
        /* <DEDUP_REMOVED lines=54> */
.L_x_5020:
[----:B------:R-:W-:Y:S02]  /*2a670*/  IADD3 R130, R130, 0x20, RZ ;  /* 0x0000002082827810 */ /* 0x000fe40007ffe0ff */
.L_x_4891:
[----:B------:R-:W-:Y:S05]  /*2a680*/  BSYNC B1 ;  /* 0x0000000000017941 */ /* 0x000fea0003800000 */
.L_x_4890:
        /* <DEDUP_REMOVED lines=30> */
.L_x_5024:
[----:B------:R-:W-:Y:S02]  /*2a870*/  IMAD.MOV.U32 R57, RZ, RZ, R20 ;  /* 0x000000ffff397224 */ /* 0x000fe400078e0014 */
.L_x_5025:
[----:B------:R-:W-:Y:S05]  /*2a880*/  BSYNC B2 ;  /* 0x0000000000027941 */ /* 0x000fea0003800000 */
.L_x_5023:
        /* <DEDUP_REMOVED lines=16> */
.L_x_5029:
[----:B------:R-:W-:Y:S05]  /*2a990*/  BSYNC B3 ;  /* 0x0000000000037941 */ /* 0x000fea0003800000 */
.L_x_5028:
        /* <DEDUP_REMOVED lines=44> */
.L_x_5027:
[----:B------:R-:W-:Y:S05]  /*2ac60*/  BSYNC B2 ;  /* 0x0000000000027941 */ /* 0x000fea0003800000 */
.L_x_5026:
        /* <DEDUP_REMOVED lines=18> */
.L_x_5030:
        /* <DEDUP_REMOVED lines=12> */
.L_x_5033:
[----:B------:R-:W-:Y:S02]  /*2ae50*/  IMAD.MOV.U32 R19, RZ, RZ, R20 ;  /* 0x000000ffff137224 */ /* 0x000fe400078e0014 */
.L_x_5034:
[----:B------:R-:W-:Y:S05]  /*2ae60*/  BSYNC B2 ;  /* 0x0000000000027941 */ /* 0x000fea0003800000 */
.L_x_5032:
        /* <DEDUP_REMOVED lines=16> */
.L_x_5038:
[----:B------:R-:W-:Y:S05]  /*2af70*/  BSYNC B3 ;  /* 0x0000000000037941 */ /* 0x000fea0003800000 */
.L_x_5037:
        /* <DEDUP_REMOVED lines=44> */
.L_x_5036:
[----:B------:R-:W-:Y:S05]  /*2b240*/  BSYNC B2 ;  /* 0x0000000000027941 */ /* 0x000fea0003800000 */
.L_x_5035:
        /* <DEDUP_REMOVED lines=10> */
.L_x_5031:
        /* <DEDUP_REMOVED lines=12> */
.L_x_5040:
[----:B------:R-:W-:Y:S02]  /*2b3b0*/  IMAD.MOV.U32 R19, RZ, RZ, R20 ;  /* 0x000000ffff137224 */ /* 0x000fe400078e0014 */
.L_x_5041:
[----:B------:R-:W-:Y:S05]  /*2b3c0*/  BSYNC B2 ;  /* 0x0000000000027941 */ /* 0x000fea0003800000 */
.L_x_5039:
        /* <DEDUP_REMOVED lines=16> */
.L_x_5045:
[----:B------:R-:W-:Y:S05]  /*2b4d0*/  BSYNC B3 ;  /* 0x0000000000037941 */ /* 0x000fea0003800000 */
.L_x_5044:
        /* <DEDUP_REMOVED lines=44> */
.L_x_5043:
[----:B------:R-:W-:Y:S05]  /*2b7a0*/  BSYNC B2 ;  /* 0x0000000000027941 */ /* 0x000fea0003800000 */
.L_x_5042:
        /* <DEDUP_REMOVED lines=15> */
.L_x_5046:
        /* <DEDUP_REMOVED lines=12> */
.L_x_5049:
[----:B------:R-:W-:Y:S02]  /*2b960*/  IMAD.MOV.U32 R19, RZ, RZ, R20 ;  /* 0x000000ffff137224 */ /* 0x000fe400078e0014 */
.L_x_5050:
[----:B------:R-:W-:Y:S05]  /*2b970*/  BSYNC B2 ;  /* 0x0000000000027941 */ /* 0x000fea0003800000 */
.L_x_5048:
        /* <DEDUP_REMOVED lines=16> */
.L_x_5054:
[----:B------:R-:W-:Y:S05]  /*2ba80*/  BSYNC B3 ;  /* 0x0000000000037941 */ /* 0x000fea0003800000 */
.L_x_5053:
        /* <DEDUP_REMOVED lines=44> */
.L_x_5052:
[----:B------:R-:W-:Y:S05]  /*2bd50*/  BSYNC B2 ;  /* 0x0000000000027941 */ /* 0x000fea0003800000 */
.L_x_5051:
        /* <DEDUP_REMOVED lines=10> */
.L_x_5047:
        /* <DEDUP_REMOVED lines=12> */
.L_x_5056:
[----:B------:R-:W-:Y:S02]  /*2bec0*/  IMAD.MOV.U32 R19, RZ, RZ, R20 ;  /* 0x000000ffff137224 */ /* 0x000fe400078e0014 */
.L_x_5057:
[----:B------:R-:W-:Y:S05]  /*2bed0*/  BSYNC B2 ;  /* 0x0000000000027941 */ /* 0x000fea0003800000 */
.L_x_5055:
        /* <DEDUP_REMOVED lines=16> */
.L_x_5061:
[----:B------:R-:W-:Y:S05]  /*2bfe0*/  BSYNC B3 ;  /* 0x0000000000037941 */ /* 0x000fea0003800000 */
.L_x_5060:
        /* <DEDUP_REMOVED lines=44> */
.L_x_5059:
[----:B------:R-:W-:Y:S05]  /*2c2b0*/  BSYNC B2 ;  /* 0x0000000000027941 */ /* 0x000fea0003800000 */
.L_x_5058:
        /* <DEDUP_REMOVED lines=15> */
.L_x_5062:
        /* <DEDUP_REMOVED lines=12> */
.L_x_5065:
[----:B------:R-:W-:Y:S02]  /*2c470*/  IMAD.MOV.U32 R19, RZ, RZ, R20 ;  /* 0x000000ffff137224 */ /* 0x000fe400078e0014 */
.L_x_5066:
[----:B------:R-:W-:Y:S05]  /*2c480*/  BSYNC B2 ;  /* 0x0000000000027941 */ /* 0x000fea0003800000 */
.L_x_5064:
        /* <DEDUP_REMOVED lines=16> */
.L_x_5070:
[----:B------:R-:W-:Y:S05]  /*2c590*/  BSYNC B3 ;  /* 0x0000000000037941 */ /* 0x000fea0003800000 */
.L_x_5069:
        /* <DEDUP_REMOVED lines=44> */
.L_x_5068:
[----:B------:R-:W-:Y:S05]  /*2c860*/  BSYNC B2 ;  /* 0x0000000000027941 */ /* 0x000fea0003800000 */
.L_x_5067:
        /* <DEDUP_REMOVED lines=10> */
.L_x_5063:
        /* <DEDUP_REMOVED lines=12> */
.L_x_5072:
[----:B------:R-:W-:Y:S02]  /*2c9d0*/  IMAD.MOV.U32 R19, RZ, RZ, R20 ;  /* 0x000000ffff137224 */ /* 0x000fe400078e0014 */
.L_x_5073:
[----:B------:R-:W-:Y:S05]  /*2c9e0*/  BSYNC B2 ;  /* 0x0000000000027941 */ /* 0x000fea0003800000 */
.L_x_5071:
        /* <DEDUP_REMOVED lines=16> */
.L_x_5077:
[----:B------:R-:W-:Y:S05]  /*2caf0*/  BSYNC B3 ;  /* 0x0000000000037941 */ /* 0x000fea0003800000 */
.L_x_5076:
        /* <DEDUP_REMOVED lines=44> */
.L_x_5075:
[----:B------:R-:W-:Y:S05]  /*2cdc0*/  BSYNC B2 ;  /* 0x0000000000027941 */ /* 0x000fea0003800000 */
.L_x_5074:
        /* <DEDUP_REMOVED lines=15> */
.L_x_5078:
        /* <DEDUP_REMOVED lines=12> */
.L_x_5081:
[----:B------:R-:W-:Y:S02]  /*2cf80*/  IMAD.MOV.U32 R19, RZ, RZ, R20 ;  /* 0x000000ffff137224 */ /* 0x000fe400078e0014 */
.L_x_5082:
[----:B------:R-:W-:Y:S05]  /*2cf90*/  BSYNC B2 ;  /* 0x0000000000027941 */ /* 0x000fea0003800000 */
.L_x_5080:
        /* <DEDUP_REMOVED lines=16> */
.L_x_5086:
[----:B------:R-:W-:Y:S05]  /*2d0a0*/  BSYNC B3 ;  /* 0x0000000000037941 */ /* 0x000fea0003800000 */
.L_x_5085:
        /* <DEDUP_REMOVED lines=44> */
.L_x_5084:
[----:B------:R-:W-:Y:S05]  /*2d370*/  BSYNC B2 ;  /* 0x0000000000027941 */ /* 0x000fea0003800000 */
.L_x_5083:
        /* <DEDUP_REMOVED lines=10> */
.L_x_5079:
        /* <DEDUP_REMOVED lines=12> */
.L_x_5088:
[----:B------:R-:W-:Y:S02]  /*2d4e0*/  IMAD.MOV.U32 R19, RZ, RZ, R20 ;  /* 0x000000ffff137224 */ /* 0x000fe400078e0014 */
.L_x_5089:
[----:B------:R-:W-:Y:S05]  /*2d4f0*/  BSYNC B2 ;  /* 0x0000000000027941 */ /* 0x000fea0003800000 */
.L_x_5087:
        /* <DEDUP_REMOVED lines=16> */
.L_x_5093:
[----:B------:R-:W-:Y:S05]  /*2d600*/  BSYNC B3 ;  /* 0x0000000000037941 */ /* 0x000fea0003800000 */
.L_x_5092:
        /* <DEDUP_REMOVED lines=44> */
.L_x_5091:
[----:B------:R-:W-:Y:S05]  /*2d8d0*/  BSYNC B2 ;  /* 0x0000000000027941 */ /* 0x000fea0003800000 */
.L_x_5090:
        /* <DEDUP_REMOVED lines=13> */
.L_x_5094:
        /* <DEDUP_REMOVED lines=12> */
.L_x_5097:
[----:B------:R-:W-:Y:S02]  /*2da70*/  IMAD.MOV.U32 R19, RZ, RZ, R20 ;  /* 0x000000ffff137224 */ /* 0x000fe400078e0014 */
.L_x_5098:
[----:B------:R-:W-:Y:S05]  /*2da80*/  BSYNC B2 ;  /* 0x0000000000027941 */ /* 0x000fea0003800000 */
.L_x_5096:
        /* <DEDUP_REMOVED lines=16> */
.L_x_5102:
[----:B------:R-:W-:Y:S05]  /*2db90*/  BSYNC B3 ;  /* 0x0000000000037941 */ /* 0x000fea0003800000 */
.L_x_5101:
        /* <DEDUP_REMOVED lines=44> */
.L_x_5100:
[----:B------:R-:W-:Y:S05]  /*2de60*/  BSYNC B2 ;  /* 0x0000000000027941 */ /* 0x000fea0003800000 */
.L_x_5099:
        /* <DEDUP_REMOVED lines=10> */
.L_x_5095:
        /* <DEDUP_REMOVED lines=12> */
.L_x_5104:
[----:B------:R-:W-:Y:S02]  /*2dfd0*/  IMAD.MOV.U32 R19, RZ, RZ, R20 ;  /* 0x000000ffff137224 */ /* 0x000fe400078e0014 */
.L_x_5105:
[----:B------:R-:W-:Y:S05]  /*2dfe0*/  BSYNC B2 ;  /* 0x0000000000027941 */ /* 0x000fea0003800000 */
.L_x_5103:
        /* <DEDUP_REMOVED lines=16> */
.L_x_5109:
[----:B------:R-:W-:Y:S05]  /*2e0f0*/  BSYNC B3 ;  /* 0x0000000000037941 */ /* 0x000fea0003800000 */
.L_x_5108:
        /* <DEDUP_REMOVED lines=44> */
.L_x_5107:
[----:B------:R-:W-:Y:S05]  /*2e3c0*/  BSYNC B2 ;  /* 0x0000000000027941 */ /* 0x000fea0003800000 */
.L_x_5106:
        /* <DEDUP_REMOVED lines=13> */
.L_x_5110:
        /* <DEDUP_REMOVED lines=12> */
.L_x_5113:
[----:B------:R-:W-:Y:S02]  /*2e560*/  IMAD.MOV.U32 R19, RZ, RZ, R20 ;  /* 0x000000ffff137224 */ /* 0x000fe400078e0014 */
.L_x_5114:
[----:B------:R-:W-:Y:S05]  /*2e570*/  BSYNC B2 ;  /* 0x0000000000027941 */ /* 0x000fea0003800000 */
.L_x_5112:
        /* <DEDUP_REMOVED lines=16> */
.L_x_5118:
[----:B------:R-:W-:Y:S05]  /*2e680*/  BSYNC B3 ;  /* 0x0000000000037941 */ /* 0x000fea0003800000 */
.L_x_5117:
        /* <DEDUP_REMOVED lines=44> */
.L_x_5116:
[----:B------:R-:W-:Y:S05]  /*2e950*/  BSYNC B2 ;  /* 0x0000000000027941 */ /* 0x000fea0003800000 */
.L_x_5115:
        /* <DEDUP_REMOVED lines=10> */
.L_x_5111:
        /* <DEDUP_REMOVED lines=12> */
.L_x_5120:
[----:B------:R-:W-:Y:S02]  /*2eac0*/  IMAD.MOV.U32 R19, RZ, RZ, R20 ;  /* 0x000000ffff137224 */ /* 0x000fe400078e0014 */
.L_x_5121:
[----:B------:R-:W-:Y:S05]  /*2ead0*/  BSYNC B2 ;  /* 0x0000000000027941 */ /* 0x000fea0003800000 */
.L_x_5119:
        /* <DEDUP_REMOVED lines=16> */
.L_x_5125:
[----:B------:R-:W-:Y:S05]  /*2ebe0*/  BSYNC B3 ;  /* 0x0000000000037941 */ /* 0x000fea0003800000 */
.L_x_5124:
        /* <DEDUP_REMOVED lines=44> */
.L_x_5123:
[----:B------:R-:W-:Y:S05]  /*2eeb0*/  BSYNC B2 ;  /* 0x0000000000027941 */ /* 0x000fea0003800000 */
.L_x_5122:
        /* <DEDUP_REMOVED lines=13> */
.L_x_5126:
        /* <DEDUP_REMOVED lines=12> */
.L_x_5129:
[----:B------:R-:W-:Y:S02]  /*2f050*/  IMAD.MOV.U32 R19, RZ, RZ, R20 ;  /* 0x000000ffff137224 */ /* 0x000fe400078e0014 */
.L_x_5130:
[----:B------:R-:W-:Y:S05]  /*2f060*/  BSYNC B2 ;  /* 0x0000000000027941 */ /* 0x000fea0003800000 */
.L_x_5128:
        /* <DEDUP_REMOVED lines=16> */
.L_x_5134:
[----:B------:R-:W-:Y:S05]  /*2f170*/  BSYNC B3 ;  /* 0x0000000000037941 */ /* 0x000fea0003800000 */
.L_x_5133:
        /* <DEDUP_REMOVED lines=44> */
.L_x_5132:
[----:B------:R-:W-:Y:S05]  /*2f440*/  BSYNC B2 ;  /* 0x0000000000027941 */ /* 0x000fea0003800000 */
.L_x_5131:
        /* <DEDUP_REMOVED lines=10> */
.L_x_5127:
        /* <DEDUP_REMOVED lines=12> */
.L_x_5136:
[----:B------:R-:W-:Y:S02]  /*2f5b0*/  IMAD.MOV.U32 R19, RZ, RZ, R20 ;  /* 0x000000ffff137224 */ /* 0x000fe400078e0014 */
.L_x_5137:
[----:B------:R-:W-:Y:S05]  /*2f5c0*/  BSYNC B2 ;  /* 0x0000000000027941 */ /* 0x000fea0003800000 */
.L_x_5135:
        /* <DEDUP_REMOVED lines=16> */
.L_x_5141:
[----:B------:R-:W-:Y:S05]  /*2f6d0*/  BSYNC B3 ;  /* 0x0000000000037941 */ /* 0x000fea0003800000 */
.L_x_5140:
        /* <DEDUP_REMOVED lines=44> */
.L_x_5139:
[----:B------:R-:W-:Y:S05]  /*2f9a0*/  BSYNC B2 ;  /* 0x0000000000027941 */ /* 0x000fea0003800000 */
.L_x_5138:
        /* <DEDUP_REMOVED lines=13> */
.L_x_5142:
        /* <DEDUP_REMOVED lines=12> */
.L_x_5145:
[----:B------:R-:W-:Y:S02]  /*2fb40*/  IMAD.MOV.U32 R40, RZ, RZ, R20 ;  /* 0x000000ffff287224 */ /* 0x000fe400078e0014 */
.L_x_5146:
[----:B------:R-:W-:Y:S05]  /*2fb50*/  BSYNC B2 ;  /* 0x0000000000027941 */ /* 0x000fea0003800000 */
.L_x_5144:
        /* <DEDUP_REMOVED lines=16> */
.L_x_5150:
[----:B------:R-:W-:Y:S05]  /*2fc60*/  BSYNC B3 ;  /* 0x0000000000037941 */ /* 0x000fea0003800000 */
.L_x_5149:
        /* <DEDUP_REMOVED lines=44> */
.L_x_5148:
[----:B------:R-:W-:Y:S05]  /*2ff30*/  BSYNC B2 ;  /* 0x0000000000027941 */ /* 0x000fea0003800000 */
.L_x_5147:
        /* <DEDUP_REMOVED lines=10> */
.L_x_5143:
        /* <DEDUP_REMOVED lines=54> */
.L_x_5151:
[----:B------:R-:W-:Y:S02]  /*30340*/  IADD3 R130, R130, 0x20, RZ ;  /* 0x0000002082827810 */ /* 0x000fe40007ffe0ff */
.L_x_5022:
[----:B------:R-:W-:Y:S05]  /*30350*/  BSYNC B1 ;  /* 0x0000000000017941 */ /* 0x000fea0003800000 */
.L_x_5021:
        /* <DEDUP_REMOVED lines=30> */
.L_x_5155:
[----:B------:R-:W-:Y:S02]  /*30540*/  IMAD.MOV.U32 R58, RZ, RZ, R20 ;  /* 0x000000ffff3a7224 */ /* 0x000fe400078e0014 */
.L_x_5156:
[----:B------:R-:W-:Y:S05]  /*30550*/  BSYNC B2 ;  /* 0x0000000000027941 */ /* 0x000fea0003800000 */
.L_x_5154:
        /* <DEDUP_REMOVED lines=16> */
.L_x_5160:
[----:B------:R-:W-:Y:S05]  /*30660*/  BSYNC B3 ;  /* 0x0000000000037941 */ /* 0x000fea0003800000 */
.L_x_5159:
        /* <DEDUP_REMOVED lines=44> */
.L_x_5158:
[----:B------:R-:W-:Y:S05]  /*30930*/  BSYNC B2 ;  /* 0x0000000000027941 */ /* 0x000fea0003800000 */
.L_x_5157:
        /* <DEDUP_REMOVED lines=18> */
.L_x_5161:
        /* <DEDUP_REMOVED lines=12> */
.L_x_5164:
[----:B------:R-:W-:Y:S02]  /*30b20*/  IMAD.MOV.U32 R19, RZ, RZ, R20 ;  /* 0x000000ffff137224 */ /* 0x000fe400078e0014 */
.L_x_5165:
[----:B------:R-:W-:Y:S05]  /*30b30*/  BSYNC B2 ;  /* 0x0000000000027941 */ /* 0x000fea0003800000 */
.L_x_5163:
        /* <DEDUP_REMOVED lines=16> */
.L_x_5169:
[----:B------:R-:W-:Y:S05]  /*30c40*/  BSYNC B3 ;  /* 0x0000000000037941 */ /* 0x000fea0003800000 */
.L_x_5168:
        /* <DEDUP_REMOVED lines=44> */
.L_x_5167:
[----:B------:R-:W-:Y:S05]  /*30f10*/  BSYNC B2 ;  /* 0x0000000000027941 */ /* 0x000fea0003800000 */
.L_x_5166:
        /* <DEDUP_REMOVED lines=10> */
.L_x_5162:
        /* <DEDUP_REMOVED lines=12> */
.L_x_5171:
[----:B------:R-:W-:Y:S02]  /*31080*/  IMAD.MOV.U32 R19, RZ, RZ, R20 ;  /* 0x000000ffff137224 */ /* 0x000fe400078e0014 */
.L_x_5172:
[----:B------:R-:W-:Y:S05]  /*31090*/  BSYNC B2 ;  /* 0x0000000000027941 */ /* 0x000fea0003800000 */
.L_x_5170:
        /* <DEDUP_REMOVED lines=16> */
.L_x_5176:
[----:B------:R-:W-:Y:S05]  /*311a0*/  BSYNC B3 ;  /* 0x0000000000037941 */ /* 0x000fea0003800000 */
.L_x_5175:
        /* <DEDUP_REMOVED lines=44> */
.L_x_5174:
[----:B------:R-:W-:Y:S05]  /*31470*/  BSYNC B2 ;  /* 0x0000000000027941 */ /* 0x000fea0003800000 */
.L_x_5173:
        /* <DEDUP_REMOVED lines=15> */
.L_x_5177:
        /* <DEDUP_REMOVED lines=12> */
.L_x_5180:
[----:B------:R-:W-:Y:S02]  /*31630*/  IMAD.MOV.U32 R19, RZ, RZ, R20 ;  /* 0x000000ffff137224 */ /* 0x000fe400078e0014 */
.L_x_5181:
[----:B------:R-:W-:Y:S05]  /*31640*/  BSYNC B2 ;  /* 0x0000000000027941 */ /* 0x000fea0003800000 */
.L_x_5179:
        /* <DEDUP_REMOVED lines=16> */
.L_x_5185:
[----:B------:R-:W-:Y:S05]  /*31750*/  BSYNC B3 ;  /* 0x0000000000037941 */ /* 0x000fea0003800000 */
.L_x_5184:
        /* <DEDUP_REMOVED lines=44> */
.L_x_5183:
[----:B------:R-:W-:Y:S05]  /*31a20*/  BSYNC B2 ;  /* 0x0000000000027941 */ /* 0x000fea0003800000 */
.L_x_5182:
        /* <DEDUP_REMOVED lines=10> */
.L_x_5178:
        /* <DEDUP_REMOVED lines=12> */
.L_x_5187:
[----:B------:R-:W-:Y:S02]  /*31b90*/  IMAD.MOV.U32 R19, RZ, RZ, R20 ;  /* 0x000000ffff137224 */ /* 0x000fe400078e0014 */
.L_x_5188:
[----:B------:R-:W-:Y:S05]  /*31ba0*/  BSYNC B2 ;  /* 0x0000000000027941 */ /* 0x000fea0003800000 */
.L_x_5186:
        /* <DEDUP_REMOVED lines=16> */
.L_x_5192:
[----:B------:R-:W-:Y:S05]  /*31cb0*/  BSYNC B3 ;  /* 0x0000000000037941 */ /* 0x000fea0003800000 */
.L_x_5191:
        /* <DEDUP_REMOVED lines=44> */
.L_x_5190:
[----:B------:R-:W-:Y:S05]  /*31f80*/  BSYNC B2 ;  /* 0x0000000000027941 */ /* 0x000fea0003800000 */
.L_x_5189:
        /* <DEDUP_REMOVED lines=15> */
.L_x_5193:
        /* <DEDUP_REMOVED lines=12> */
.L_x_5196:
[----:B------:R-:W-:Y:S02]  /*32140*/  IMAD.MOV.U32 R19, RZ, RZ, R20 ;  /* 0x000000ffff137224 */ /* 0x000fe400078e0014 */
.L_x_5197:
[----:B------:R-:W-:Y:S05]  /*32150*/  BSYNC B2 ;  /* 0x0000000000027941 */ /* 0x000fea0003800000 */
.L_x_5195:
        /* <DEDUP_REMOVED lines=16> */
.L_x_5201:
[----:B------:R-:W-:Y:S05]  /*32260*/  BSYNC B3 ;  /* 0x0000000000037941 */ /* 0x000fea0003800000 */
.L_x_5200:
        /* <DEDUP_REMOVED lines=44> */
.L_x_5199:
[----:B------:R-:W-:Y:S05]  /*32530*/  BSYNC B2 ;  /* 0x0000000000027941 */ /* 0x000fea0003800000 */
.L_x_5198:
        /* <DEDUP_REMOVED lines=10> */
.L_x_5194:
        /* <DEDUP_REMOVED lines=12> */
.L_x_5203:
[----:B------:R-:W-:Y:S02]  /*326a0*/  IMAD.MOV.U32 R19, RZ, RZ, R20 ;  /* 0x000000ffff137224 */ /* 0x000fe400078e0014 */
.L_x_5204:
[----:B------:R-:W-:Y:S05]  /*326b0*/  BSYNC B2 ;  /* 0x0000000000027941 */ /* 0x000fea0003800000 */
.L_x_5202:
        /* <DEDUP_REMOVED lines=16> */
.L_x_5208:
[----:B------:R-:W-:Y:S05]  /*327c0*/  BSYNC B3 ;  /* 0x0000000000037941 */ /* 0x000fea0003800000 */
.L_x_5207:
        /* <DEDUP_REMOVED lines=44> */
.L_x_5206:
[----:B------:R-:W-:Y:S05]  /*32a90*/  BSYNC B2 ;  /* 0x0000000000027941 */ /* 0x000fea0003800000 */
.L_x_5205:
        /* <DEDUP_REMOVED lines=15> */
.L_x_5209:
        /* <DEDUP_REMOVED lines=12> */
.L_x_5212:
[----:B------:R-:W-:Y:S02]  /*32c50*/  IMAD.MOV.U32 R19, RZ, RZ, R20 ;  /* 0x000000ffff137224 */ /* 0x000fe400078e0014 */
.L_x_5213:
[----:B------:R-:W-:Y:S05]  /*32c60*/  BSYNC B2 ;  /* 0x0000000000027941 */ /* 0x000fea0003800000 */
.L_x_5211:
        /* <DEDUP_REMOVED lines=16> */
.L_x_5217:
[----:B------:R-:W-:Y:S05]  /*32d70*/  BSYNC B3 ;  /* 0x0000000000037941 */ /* 0x000fea0003800000 */
.L_x_5216:
        /* <DEDUP_REMOVED lines=44> */
.L_x_5215:
[----:B------:R-:W-:Y:S05]  /*33040*/  BSYNC B2 ;  /* 0x0000000000027941 */ /* 0x000fea0003800000 */
.L_x_5214:
        /* <DEDUP_REMOVED lines=10> */
.L_x_5210:
        /* <DEDUP_REMOVED lines=12> */
.L_x_5219:
[----:B------:R-:W-:Y:S02]  /*331b0*/  IMAD.MOV.U32 R19, RZ, RZ, R20 ;  /* 0x000000ffff137224 */ /* 0x000fe400078e0014 */
.L_x_5220:
[----:B------:R-:W-:Y:S05]  /*331c0*/  BSYNC B2 ;  /* 0x0000000000027941 */ /* 0x000fea0003800000 */
.L_x_5218:
        /* <DEDUP_REMOVED lines=16> */
.L_x_5224:
[----:B------:R-:W-:Y:S05]  /*332d0*/  BSYNC B3 ;  /* 0x0000000000037941 */ /* 0x000fea0003800000 */
.L_x_5223:
        /* <DEDUP_REMOVED lines=44> */
.L_x_5222:
[----:B------:R-:W-:Y:S05]  /*335a0*/  BSYNC B2 ;  /* 0x0000000000027941 */ /* 0x000fea0003800000 */
.L_x_5221:
        /* <DEDUP_REMOVED lines=13> */
.L_x_5225:
        /* <DEDUP_REMOVED lines=12> */
.L_x_5228:
[----:B------:R-:W-:Y:S02]  /*33740*/  IMAD.MOV.U32 R19, RZ, RZ, R20 ;  /* 0x000000ffff137224 */ /* 0x000fe400078e0014 */
.L_x_5229:
[----:B------:R-:W-:Y:S05]  /*33750*/  BSYNC B2 ;  /* 0x0000000000027941 */ /* 0x000fea0003800000 */
.L_x_5227:
        /* <DEDUP_REMOVED lines=16> */
.L_x_5233:
[----:B------:R-:W-:Y:S05]  /*33860*/  BSYNC B3 ;  /* 0x0000000000037941 */ /* 0x000fea0003800000 */
.L_x_5232:
        /* <DEDUP_REMOVED lines=44> */
.L_x_5231:
[----:B------:R-:W-:Y:S05]  /*33b30*/  BSYNC B2 ;  /* 0x0000000000027941 */ /* 0x000fea0003800000 */
.L_x_5230:
        /* <DEDUP_REMOVED lines=10> */
.L_x_5226:
        /* <DEDUP_REMOVED lines=12> */
.L_x_5235:
[----:B------:R-:W-:Y:S02]  /*33ca0*/  IMAD.MOV.U32 R19, RZ, RZ, R20 ;  /* 0x000000ffff137224 */ /* 0x000fe400078e0014 */
.L_x_5236:
[----:B------:R-:W-:Y:S05]  /*33cb0*/  BSYNC B2 ;  /* 0x0000000000027941 */ /* 0x000fea0003800000 */
.L_x_5234:
        /* <DEDUP_REMOVED lines=16> */
.L_x_5240:
[----:B------:R-:W-:Y:S05]  /*33dc0*/  BSYNC B3 ;  /* 0x0000000000037941 */ /* 0x000fea0003800000 */
.L_x_5239:
        /* <DEDUP_REMOVED lines=44> */
.L_x_5238:
[----:B------:R-:W-:Y:S05]  /*34090*/  BSYNC B2 ;  /* 0x0000000000027941 */ /* 0x000fea0003800000 */
.L_x_5237:
        /* <DEDUP_REMOVED lines=13> */
.L_x_5241:
        /* <DEDUP_REMOVED lines=12> */
.L_x_5244:
[----:B------:R-:W-:Y:S02]  /*34230*/  IMAD.MOV.U32 R19, RZ, RZ, R20 ;  /* 0x000000ffff137224 */ /* 0x000fe400078e0014 */
.L_x_5245:
[----:B------:R-:W-:Y:S05]  /*34240*/  BSYNC B2 ;  /* 0x0000000000027941 */ /* 0x000fea0003800000 */
.L_x_5243:
        /* <DEDUP_REMOVED lines=16> */
.L_x_5249:
[----:B------:R-:W-:Y:S05]  /*34350*/  BSYNC B3 ;  /* 0x0000000000037941 */ /* 0x000fea0003800000 */
.L_x_5248:
        /* <DEDUP_REMOVED lines=44> */
.L_x_5247:
[----:B------:R-:W-:Y:S05]  /*34620*/  BSYNC B2 ;  /* 0x0000000000027941 */ /* 0x000fea0003800000 */
.L_x_5246:
        /* <DEDUP_REMOVED lines=10> */
.L_x_5242:
        /* <DEDUP_REMOVED lines=12> */
.L_x_5251:
[----:B------:R-:W-:Y:S02]  /*34790*/  IMAD.MOV.U32 R19, RZ, RZ, R20 ;  /* 0x000000ffff137224 */ /* 0x000fe400078e0014 */
.L_x_5252:
[----:B------:R-:W-:Y:S05]  /*347a0*/  BSYNC B2 ;  /* 0x0000000000027941 */ /* 0x000fea0003800000 */
.L_x_5250:
        /* <DEDUP_REMOVED lines=16> */
.L_x_5256:
[----:B------:R-:W-:Y:S05]  /*348b0*/  BSYNC B3 ;  /* 0x0000000000037941 */ /* 0x000fea0003800000 */
.L_x_5255:
        /* <DEDUP_REMOVED lines=44> */
.L_x_5254:
[----:B------:R-:W-:Y:S05]  /*34b80*/  BSYNC B2 ;  /* 0x0000000000027941 */ /* 0x000fea0003800000 */
.L_x_5253:
        /* <DEDUP_REMOVED lines=13> */
.L_x_5257:
        /* <DEDUP_REMOVED lines=12> */
.L_x_5260:
[----:B------:R-:W-:Y:S02]  /*34d20*/  IMAD.MOV.U32 R19, RZ, RZ, R20 ;  /* 0x000000ffff137224 */ /* 0x000fe400078e0014 */
.L_x_5261:
[----:B------:R-:W-:Y:S05]  /*34d30*/  BSYNC B2 ;  /* 0x0000000000027941 */ /* 0x000fea0003800000 */
.L_x_5259:
        /* <DEDUP_REMOVED lines=16> */
.L_x_5265:
[----:B------:R-:W-:Y:S05]  /*34e40*/  BSYNC B3 ;  /* 0x0000000000037941 */ /* 0x000fea0003800000 */
.L_x_5264:
        /* <DEDUP_REMOVED lines=44> */
.L_x_5263:
[----:B------:R-:W-:Y:S05]  /*35110*/  BSYNC B2 ;  /* 0x0000000000027941 */ /* 0x000fea0003800000 */
.L_x_5262:
        /* <DEDUP_REMOVED lines=10> */
.L_x_5258:
        /* <DEDUP_REMOVED lines=12> */
.L_x_5267:
[----:B------:R-:W-:Y:S02]  /*35280*/  IMAD.MOV.U32 R19, RZ, RZ, R20 ;  /* 0x000000ffff137224 */ /* 0x000fe400078e0014 */
.L_x_5268:
[----:B------:R-:W-:Y:S05]  /*35290*/  BSYNC B2 ;  /* 0x0000000000027941 */ /* 0x000fea0003800000 */
.L_x_5266:
        /* <DEDUP_REMOVED lines=16> */
.L_x_5272:
[----:B------:R-:W-:Y:S05]  /*353a0*/  BSYNC B3 ;  /* 0x0000000000037941 */ /* 0x000fea0003800000 */
.L_x_5271:
        /* <DEDUP_REMOVED lines=44> */
.L_x_5270:
[----:B------:R-:W-:Y:S05]  /*35670*/  BSYNC B2 ;  /* 0x0000000000027941 */ /* 0x000fea0003800000 */
.L_x_5269:
        /* <DEDUP_REMOVED lines=13> */
.L_x_5273:
        /* <DEDUP_REMOVED lines=12> */
.L_x_5276:
[----:B------:R-:W-:Y:S02]  /*35810*/  IMAD.MOV.U32 R40, RZ, RZ, R20 ;  /* 0x000000ffff287224 */ /* 0x000fe400078e0014 */
.L_x_5277:
[----:B------:R-:W-:Y:S05]  /*35820*/  BSYNC B2 ;  /* 0x0000000000027941 */ /* 0x000fea0003800000 */
.L_x_5275:
        /* <DEDUP_REMOVED lines=16> */
.L_x_5281:
[----:B------:R-:W-:Y:S05]  /*35930*/  BSYNC B3 ;  /* 0x0000000000037941 */ /* 0x000fea0003800000 */
.L_x_5280:
        /* <DEDUP_REMOVED lines=44> */
.L_x_5279:
[----:B------:R-:W-:Y:S05]  /*35c00*/  BSYNC B2 ;  /* 0x0000000000027941 */ /* 0x000fea0003800000 */
.L_x_5278:
        /* <DEDUP_REMOVED lines=10> */
.L_x_5274:
        /* <DEDUP_REMOVED lines=54> */
.L_x_5282:
[----:B------:R-:W-:Y:S02]  /*36010*/  IADD3 R130, R130, 0x20, RZ ;  /* 0x0000002082827810 */ /* 0x000fe40007ffe0ff */
.L_x_5153:
[----:B------:R-:W-:Y:S05]  /*36020*/  BSYNC B1 ;  /* 0x0000000000017941 */ /* 0x000fea0003800000 */
.L_x_5152:
        /* <DEDUP_REMOVED lines=30> */
.L_x_5286:
[----:B------:R-:W-:Y:S02]  /*36210*/  IMAD.MOV.U32 R59, RZ, RZ, R20 ;  /* 0x000000ffff3b7224 */ /* 0x000fe400078e0014 */
.L_x_5287:
[----:B------:R-:W-:Y:S05]  /*36220*/  BSYNC B2 ;  /* 0x0000000000027941 */ /* 0x000fea0003800000 */
.L_x_5285:
        /* <DEDUP_REMOVED lines=16> */
.L_x_5291:
[----:B------:R-:W-:Y:S05]  /*36330*/  BSYNC B3 ;  /* 0x0000000000037941 */ /* 0x000fea0003800000 */
.L_x_5290:
        /* <DEDUP_REMOVED lines=44> */
.L_x_5289:
[----:B------:R-:W-:Y:S05]  /*36600*/  BSYNC B2 ;  /* 0x0000000000027941 */ /* 0x000fea0003800000 */
.L_x_5288:
        /* <DEDUP_REMOVED lines=18> */
.L_x_5292:
        /* <DEDUP_REMOVED lines=12> */
.L_x_5295:
[----:B------:R-:W-:Y:S02]  /*367f0*/  IMAD.MOV.U32 R19, RZ, RZ, R20 ;  /* 0x000000ffff137224 */ /* 0x000fe400078e0014 */
.L_x_5296:
[----:B------:R-:W-:Y:S05]  /*36800*/  BSYNC B2 ;  /* 0x0000000000027941 */ /* 0x000fea0003800000 */
.L_x_5294:
        /* <DEDUP_REMOVED lines=16> */
.L_x_5300:
[----:B------:R-:W-:Y:S05]  /*36910*/  BSYNC B3 ;  /* 0x0000000000037941 */ /* 0x000fea0003800000 */
.L_x_5299:
        /* <DEDUP_REMOVED lines=44> */
.L_x_5298:
[----:B------:R-:W-:Y:S05]  /*36be0*/  BSYNC B2 ;  /* 0x0000000000027941 */ /* 0x000fea0003800000 */
.L_x_5297:
        /* <DEDUP_REMOVED lines=10> */
.L_x_5293:
        /* <DEDUP_REMOVED lines=12> */
.L_x_5302:
[----:B------:R-:W-:Y:S02]  /*36d50*/  IMAD.MOV.U32 R19, RZ, RZ, R20 ;  /* 0x000000ffff137224 */ /* 0x000fe400078e0014 */
.L_x_5303:
[----:B------:R-:W-:Y:S05]  /*36d60*/  BSYNC B2 ;  /* 0x0000000000027941 */ /* 0x000fea0003800000 */
.L_x_5301:
        /* <DEDUP_REMOVED lines=16> */
.L_x_5307:
[----:B------:R-:W-:Y:S05]  /*36e70*/  BSYNC B3 ;  /* 0x0000000000037941 */ /* 0x000fea0003800000 */
.L_x_5306:
        /* <DEDUP_REMOVED lines=44> */
.L_x_5305:
[----:B------:R-:W-:Y:S05]  /*37140*/  BSYNC B2 ;  /* 0x0000000000027941 */ /* 0x000fea0003800000 */
.L_x_5304:
        /* <DEDUP_REMOVED lines=15> */
.L_x_5308:
        /* <DEDUP_REMOVED lines=12> */
.L_x_5311:
[----:B------:R-:W-:Y:S02]  /*37300*/  IMAD.MOV.U32 R19, RZ, RZ, R20 ;  /* 0x000000ffff137224 */ /* 0x000fe400078e0014 */
.L_x_5312:
[----:B------:R-:W-:Y:S05]  /*37310*/  BSYNC B2 ;  /* 0x0000000000027941 */ /* 0x000fea0003800000 */
.L_x_5310:
        /* <DEDUP_REMOVED lines=16> */
.L_x_5316:
[----:B------:R-:W-:Y:S05]  /*37420*/  BSYNC B3 ;  /* 0x0000000000037941 */ /* 0x000fea0003800000 */
.L_x_5315:
        /* <DEDUP_REMOVED lines=44> */
.L_x_5314:
[----:B------:R-:W-:Y:S05]  /*376f0*/  BSYNC B2 ;  /* 0x0000000000027941 */ /* 0x000fea0003800000 */
.L_x_5313:
        /* <DEDUP_REMOVED lines=10> */
.L_x_5309:
        /* <DEDUP_REMOVED lines=12> */
.L_x_5318:
[----:B------:R-:W-:Y:S02]  /*37860*/  IMAD.MOV.U32 R19, RZ, RZ, R20 ;  /* 0x000000ffff137224 */ /* 0x000fe400078e0014 */
.L_x_5319:
[----:B------:R-:W-:Y:S05]  /*37870*/  BSYNC B2 ;  /* 0x0000000000027941 */ /* 0x000fea0003800000 */
.L_x_5317:
        /* <DEDUP_REMOVED lines=16> */
.L_x_5323:
[----:B------:R-:W-:Y:S05]  /*37980*/  BSYNC B3 ;  /* 0x0000000000037941 */ /* 0x000fea0003800000 */
.L_x_5322:
        /* <DEDUP_REMOVED lines=44> */
.L_x_5321:
[----:B------:R-:W-:Y:S05]  /*37c50*/  BSYNC B2 ;  /* 0x0000000000027941 */ /* 0x000fea0003800000 */
.L_x_5320:
        /* <DEDUP_REMOVED lines=15> */
.L_x_5324:
        /* <DEDUP_REMOVED lines=12> */
.L_x_5327:
[----:B------:R-:W-:Y:S02]  /*37e10*/  IMAD.MOV.U32 R19, RZ, RZ, R20 ;  /* 0x000000ffff137224 */ /* 0x000fe400078e0014 */
.L_x_5328:
[----:B------:R-:W-:Y:S05]  /*37e20*/  BSYNC B2 ;  /* 0x0000000000027941 */ /* 0x000fea0003800000 */
.L_x_5326:
        /* <DEDUP_REMOVED lines=16> */
.L_x_5332:
[----:B------:R-:W-:Y:S05]  /*37f30*/  BSYNC B3 ;  /* 0x0000000000037941 */ /* 0x000fea0003800000 */
.L_x_5331:
        /* <DEDUP_REMOVED lines=44> */
.L_x_5330:
[----:B------:R-:W-:Y:S05]  /*38200*/  BSYNC B2 ;  /* 0x0000000000027941 */ /* 0x000fea0003800000 */
.L_x_5329:
        /* <DEDUP_REMOVED lines=10> */
.L_x_5325:
        /* <DEDUP_REMOVED lines=12> */
.L_x_5334:
[----:B------:R-:W-:Y:S02]  /*38370*/  IMAD.MOV.U32 R19, RZ, RZ, R20 ;  /* 0x000000ffff137224 */ /* 0x000fe400078e0014 */
.L_x_5335:
[----:B------:R-:W-:Y:S05]  /*38380*/  BSYNC B2 ;  /* 0x0000000000027941 */ /* 0x000fea0003800000 */
.L_x_5333:
        /* <DEDUP_REMOVED lines=16> */
.L_x_5339:
[----:B------:R-:W-:Y:S05]  /*38490*/  BSYNC B3 ;  /* 0x0000000000037941 */ /* 0x000fea0003800000 */
.L_x_5338:
        /* <DEDUP_REMOVED lines=44> */
.L_x_5337:
[----:B------:R-:W-:Y:S05]  /*38760*/  BSYNC B2 ;  /* 0x0000000000027941 */ /* 0x000fea0003800000 */
.L_x_5336:
        /* <DEDUP_REMOVED lines=15> */
.L_x_5340:
        /* <DEDUP_REMOVED lines=12> */
.L_x_5343:
[----:B------:R-:W-:Y:S02]  /*38920*/  IMAD.MOV.U32 R19, RZ, RZ, R20 ;  /* 0x000000ffff137224 */ /* 0x000fe400078e0014 */
.L_x_5344:
[----:B------:R-:W-:Y:S05]  /*38930*/  BSYNC B2 ;  /* 0x0000000000027941 */ /* 0x000fea0003800000 */
.L_x_5342:
        /* <DEDUP_REMOVED lines=16> */
.L_x_5348:
[----:B------:R-:W-:Y:S05]  /*38a40*/  BSYNC B3 ;  /* 0x0000000000037941 */ /* 0x000fea0003800000 */
.L_x_5347:
        /* <DEDUP_REMOVED lines=44> */
.L_x_5346:
[----:B------:R-:W-:Y:S05]  /*38d10*/  BSYNC B2 ;  /* 0x0000000000027941 */ /* 0x000fea0003800000 */
.L_x_5345:
        /* <DEDUP_REMOVED lines=10> */
.L_x_5341:
        /* <DEDUP_REMOVED lines=12> */
.L_x_5350:
[----:B------:R-:W-:Y:S02]  /*38e80*/  IMAD.MOV.U32 R19, RZ, RZ, R20 ;  /* 0x000000ffff137224 */ /* 0x000fe400078e0014 */
.L_x_5351:
[----:B------:R-:W-:Y:S05]  /*38e90*/  BSYNC B2 ;  /* 0x0000000000027941 */ /* 0x000fea0003800000 */
.L_x_5349:
        /* <DEDUP_REMOVED lines=16> */
.L_x_5355:
[----:B------:R-:W-:Y:S05]  /*38fa0*/  BSYNC B3 ;  /* 0x0000000000037941 */ /* 0x000fea0003800000 */
.L_x_5354:
        /* <DEDUP_REMOVED lines=44> */
.L_x_5353:
[----:B------:R-:W-:Y:S05]  /*39270*/  BSYNC B2 ;  /* 0x0000000000027941 */ /* 0x000fea0003800000 */
.L_x_5352:
        /* <DEDUP_REMOVED lines=13> */
.L_x_5356:
        /* <DEDUP_REMOVED lines=12> */
.L_x_5359:
[----:B------:R-:W-:Y:S02]  /*39410*/  IMAD.MOV.U32 R19, RZ, RZ, R20 ;  /* 0x000000ffff137224 */ /* 0x000fe400078e0014 */
.L_x_5360:
[----:B------:R-:W-:Y:S05]  /*39420*/  BSYNC B2 ;  /* 0x0000000000027941 */ /* 0x000fea0003800000 */
.L_x_5358:
        /* <DEDUP_REMOVED lines=16> */
.L_x_5364:
[----:B------:R-:W-:Y:S05]  /*39530*/  BSYNC B3 ;  /* 0x0000000000037941 */ /* 0x000fea0003800000 */
.L_x_5363:
        /* <DEDUP_REMOVED lines=44> */
.L_x_5362:
[----:B------:R-:W-:Y:S05]  /*39800*/  BSYNC B2 ;  /* 0x0000000000027941 */ /* 0x000fea0003800000 */
.L_x_5361:
        /* <DEDUP_REMOVED lines=10> */
.L_x_5357:
        /* <DEDUP_REMOVED lines=12> */
.L_x_5366:
[----:B------:R-:W-:Y:S02]  /*39970*/  IMAD.MOV.U32 R19, RZ, RZ, R20 ;  /* 0x000000ffff137224 */ /* 0x000fe400078e0014 */
.L_x_5367:
[----:B------:R-:W-:Y:S05]  /*39980*/  BSYNC B2 ;  /* 0x0000000000027941 */ /* 0x000fea0003800000 */
.L_x_5365:
        /* <DEDUP_REMOVED lines=16> */
.L_x_5371:
[----:B------:R-:W-:Y:S05]  /*39a90*/  BSYNC B3 ;  /* 0x0000000000037941 */ /* 0x000fea0003800000 */
.L_x_5370:
        /* <DEDUP_REMOVED lines=44> */
.L_x_5369:
[----:B------:R-:W-:Y:S05]  /*39d60*/  BSYNC B2 ;  /* 0x0000000000027941 */ /* 0x000fea0003800000 */
.L_x_5368:
        /* <DEDUP_REMOVED lines=13> */
.L_x_5372:
        /* <DEDUP_REMOVED lines=12> */
.L_x_5375:
[----:B------:R-:W-:Y:S02]  /*39f00*/  IMAD.MOV.U32 R19, RZ, RZ, R20 ;  /* 0x000000ffff137224 */ /* 0x000fe400078e0014 */
.L_x_5376:
[----:B------:R-:W-:Y:S05]  /*39f10*/  BSYNC B2 ;  /* 0x0000000000027941 */ /* 0x000fea0003800000 */
.L_x_5374:
        /* <DEDUP_REMOVED lines=16> */
.L_x_5380:
[----:B------:R-:W-:Y:S05]  /*3a020*/  BSYNC B3 ;  /* 0x0000000000037941 */ /* 0x000fea0003800000 */
.L_x_5379:
        /* <DEDUP_REMOVED lines=44> */
.L_x_5378:
[----:B------:R-:W-:Y:S05]  /*3a2f0*/  BSYNC B2 ;  /* 0x0000000000027941 */ /* 0x000fea0003800000 */
.L_x_5377:
        /* <DEDUP_REMOVED lines=10> */
.L_x_5373:
        /* <DEDUP_REMOVED lines=12> */
.L_x_5382:
[----:B------:R-:W-:Y:S02]  /*3a460*/  IMAD.MOV.U32 R19, RZ, RZ, R20 ;  /* 0x000000ffff137224 */ /* 0x000fe400078e0014 */
.L_x_5383:
[----:B------:R-:W-:Y:S05]  /*3a470*/  BSYNC B2 ;  /* 0x0000000000027941 */ /* 0x000fea0003800000 */
.L_x_5381:
        /* <DEDUP_REMOVED lines=16> */
.L_x_5387:
[----:B------:R-:W-:Y:S05]  /*3a580*/  BSYNC B3 ;  /* 0x0000000000037941 */ /* 0x000fea0003800000 */
.L_x_5386:
        /* <DEDUP_REMOVED lines=44> */
.L_x_5385:
[----:B------:R-:W-:Y:S05]  /*3a850*/  BSYNC B2 ;  /* 0x0000000000027941 */ /* 0x000fea0003800000 */
.L_x_5384:
        /* <DEDUP_REMOVED lines=13> */
.L_x_5388:
        /* <DEDUP_REMOVED lines=12> */
.L_x_5391:
[----:B------:R-:W-:Y:S02]  /*3a9f0*/  IMAD.MOV.U32 R19, RZ, RZ, R20 ;  /* 0x000000ffff137224 */ /* 0x000fe400078e0014 */
.L_x_5392:
[----:B------:R-:W-:Y:S05]  /*3aa00*/  BSYNC B2 ;  /* 0x0000000000027941 */ /* 0x000fea0003800000 */
.L_x_5390:
        /* <DEDUP_REMOVED lines=16> */
.L_x_5396:
[----:B------:R-:W-:Y:S05]  /*3ab10*/  BSYNC B3 ;  /* 0x0000000000037941 */ /* 0x000fea0003800000 */
.L_x_5395:
        /* <DEDUP_REMOVED lines=44> */
.L_x_5394:
[----:B------:R-:W-:Y:S05]  /*3ade0*/  BSYNC B2 ;  /* 0x0000000000027941 */ /* 0x000fea0003800000 */
.L_x_5393:
        /* <DEDUP_REMOVED lines=10> */
.L_x_5389:
        /* <DEDUP_REMOVED lines=12> */
.L_x_5398:
[----:B------:R-:W-:Y:S02]  /*3af50*/  IMAD.MOV.U32 R19, RZ, RZ, R20 ;  /* 0x000000ffff137224 */ /* 0x000fe400078e0014 */
.L_x_5399:
[----:B------:R-:W-:Y:S05]  /*3af60*/  BSYNC B2 ;  /* 0x0000000000027941 */ /* 0x000fea0003800000 */
.L_x_5397:
        /* <DEDUP_REMOVED lines=16> */
.L_x_5403:
[----:B------:R-:W-:Y:S05]  /*3b070*/  BSYNC B3 ;  /* 0x0000000000037941 */ /* 0x000fea0003800000 */
.L_x_5402:
        /* <DEDUP_REMOVED lines=44> */
.L_x_5401:
[----:B------:R-:W-:Y:S05]  /*3b340*/  BSYNC B2 ;  /* 0x0000000000027941 */ /* 0x000fea0003800000 */
.L_x_5400:
        /* <DEDUP_REMOVED lines=13> */
.L_x_5404:
        /* <DEDUP_REMOVED lines=12> */
.L_x_5407:
[----:B------:R-:W-:Y:S02]  /*3b4e0*/  IMAD.MOV.U32 R40, RZ, RZ, R20 ;  /* 0x000000ffff287224 */ /* 0x000fe400078e0014 */
.L_x_5408:
[----:B------:R-:W-:Y:S05]  /*3b4f0*/  BSYNC B2 ;  /* 0x0000000000027941 */ /* 0x000fea0003800000 */
.L_x_5406:
        /* <DEDUP_REMOVED lines=16> */
.L_x_5412:
[----:B------:R-:W-:Y:S05]  /*3b600*/  BSYNC B3 ;  /* 0x0000000000037941 */ /* 0x000fea0003800000 */
.L_x_5411:
        /* <DEDUP_REMOVED lines=44> */
.L_x_5410:
[----:B------:R-:W-:Y:S05]  /*3b8d0*/  BSYNC B2 ;  /* 0x0000000000027941 */ /* 0x000fea0003800000 */
.L_x_5409:
        /* <DEDUP_REMOVED lines=10> */
.L_x_5405:
        /* <DEDUP_REMOVED lines=54> */
.L_x_5284:
[----:B------:R-:W-:Y:S05]  /*3bce0*/  BSYNC B1 ;  /* 0x0000000000017941 */ /* 0x000fea0003800000 */
.L_x_5283:
[----:B0-----:R-:W-:Y:S01]  /*3bcf0*/  FADD.FTZ R68, RZ, R30 ;  /* 0x0000001eff447221 */ /* 0x001fe20000010000 */
[C---:B------:R-:W-:Y:S01]  /*3bd00*/  LOP3.LUT P0, RZ, R5.reuse, 0x20, RZ, 0xc0, !PT ;  /* 0x0000002005ff7812 */ /* 0x040fe2000780c0ff */
[----:B------:R-:W0:Y:S01]  /*3bd10*/  S2R R69, SR_TID.X ;  /* 0x0000000000457919 */ /* 0x000e220000002100 */
[----:B------:R-:W-:Y:S01]  /*3bd20*/  LOP3.LUT R5, R5, 0xfffffffb, RZ, 0xc0, !PT ;  /* 0xfffffffb05057812 */ /* 0x000fe200078ec0ff */
[----:B------:R-:W-:Y:S01]  /*3bd30*/  FADD.FTZ R68, R32, R68 ;  /* 0x0000004420447221 */ /* 0x000fe20000010000 */
[C---:B------:R-:W-:Y:S02]  /*3bd40*/  ISETP.GT.U32.AND P1, PT, R4.reuse, 0xbf, PT ;  /* 0x000000bf0400780c */ /* 0x040fe40003f24070 */
[----:B------:R-:W-:Y:S01]  /*3bd50*/  ISETP.GT.U32.AND P2, PT, R4, 0xdf, PT ;  /* 0x000000df0400780c */ /* 0x000fe20003f44070 */
[----:B------:R-:W-:Y:S01]  /*3bd60*/  FADD.FTZ R68, R34, R68 ;  /* 0x0000004422447221 */ /* 0x000fe20000010000 */
[C---:B------:R-:W-:Y:S02]  /*3bd70*/  ISETP.GT.U32.AND P3, PT, R4.reuse, 0xff, PT ;  /* 0x000000ff0400780c */ /* 0x040fe40003f64070 */
[----:B------:R-:W-:Y:S01]  /*3bd80*/  ISETP.GT.U32.AND P4, PT, R4, 0x11f, PT ;  /* 0x0000011f0400780c */ /* 0x000fe20003f84070 */
[----:B------:R-:W-:Y:S01]  /*3bd90*/  FADD.FTZ R68, R80, R68 ;  /* 0x0000004450447221 */ /* 0x000fe20000010000 */
[----:B------:R-:W-:-:S03]  /*3bda0*/  ISETP.GT.U32.AND P5, PT, R4, 0x13f, PT ;  /* 0x0000013f0400780c */ /* 0x000fc60003fa4070 */
[----:B------:R-:W-:-:S04]  /*3bdb0*/  FADD.FTZ R68, R81, R68 ;  /* 0x0000004451447221 */ /* 0x000fc80000010000 */
[----:B------:R-:W-:-:S04]  /*3bdc0*/  FADD.FTZ R68, R100, R68 ;  /* 0x0000004464447221 */ /* 0x000fc80000010000 */
[----:B------:R-:W-:Y:S01]  /*3bdd0*/  FADD.FTZ R68, R101, R68 ;  /* 0x0000004465447221 */ /* 0x000fe20000010000 */
[----:B0-----:R-:W-:-:S03]  /*3bde0*/  LOP3.LUT R69, R69, 0x1f, RZ, 0xc0, !PT ;  /* 0x0000001f45457812 */ /* 0x001fc600078ec0ff */
[----:B------:R-:W-:Y:S01]  /*3bdf0*/  FADD.FTZ R68, R120, R68 ;  /* 0x0000004478447221 */ /* 0x000fe20000010000 */
[----:B------:R-:W-:-:S04]  /*3be00*/  ISETP.NE.AND P6, PT, R69, RZ, PT ;  /* 0x000000ff4500720c */ /* 0x000fc80003fc5270 */
        /* <DEDUP_REMOVED lines=84> */
.L_x_5437:
        /* <DEDUP_REMOVED lines=191> */
.L_x_5438:
[----:B------:R-:W-:Y:S01]  /*3cf40*/  @!P6 IMAD.MOV.U32 R68, RZ, RZ, 0x4 ;  /* 0x00000004ff44e424 */ /* 0x000fe200078e00ff */
[----:B------:R-:W-:Y:S01]  /*3cf50*/  ISETP.NE.AND P0, PT, RZ, UR8, PT ;  /* 0x00000008ff007c0c */ /* 0x000fe2000bf05270 */
[----:B01----:R-:W-:Y:S01]  /*3cf60*/  FADD.FTZ R71, R70, R71 ;  /* 0x0000004746477221 */ /* 0x003fe20000010000 */
[----:B------:R-:W-:Y:S01]  /*3cf70*/  LOP3.LUT P1, RZ, R5, 0x20, RZ, 0xc0, !PT ;  /* 0x0000002005ff7812 */ /* 0x000fe2000782c0ff */
[----:B------:R-:W-:Y:S01]  /*3cf80*/  @!P6 IMAD.WIDE R68, R6, R68, c[0x0][0x1a0] ;  /* 0x000068000644e625 */ /* 0x000fe200078e0244 */
[----:B------:R-:W-:Y:S04]  /*3cf90*/  BSSY B1, `(.L_x_5415) ;  /* 0x000004d000017945 */ /* 0x000fe80003800000 */
[----:B------:R0:W-:Y:S02]  /*3cfa0*/  @!P6 STG.E [R68.64], R139 ;  /* 0x0000008b4400e986 */ /* 0x0001e4000c101906 */
[----:B0-----:R-:W-:-:S02]  /*3cfb0*/  FMUL.FTZ R69, R139, R139 ;  /* 0x0000008b8b457220 */ /* 0x001fc40000410000 */
[----:B------:R-:W-:-:S03]  /*3cfc0*/  IMAD.MOV.U32 R68, RZ, RZ, c[0x0][0x1e0] ;  /* 0x00007800ff447624 */ /* 0x000fc600078e00ff */
[----:B------:R-:W-:Y:S01]  /*3cfd0*/  FSEL R69, R69, RZ, P0 ;  /* 0x000000ff45457208 */ /* 0x000fe20000000000 */
[----:B------:R-:W-:-:S04]  /*3cfe0*/  FFMA.FTZ R68, R71, R68, c[0x0][0x228] ;  /* 0x00008a0047447623 */ /* 0x000fc80000010044 */
        /* <DEDUP_REMOVED lines=18> */
[----:B------:R0:W-:Y:S01]  /*3d110*/  STL [R1+0x78], R4 ;  /* 0x0000780401007387 */ /* 0x0001e20000100800 */
[----:B------:R-:W-:-:S03]  /*3d120*/  FSEL R132, R139, RZ, !P0 ;  /* 0x000000ff8b847208 */ /* 0x000fc60004000000 */
[----:B------:R0:W-:Y:S04]  /*3d130*/  STL [R1+0x74], R3 ;  /* 0x0000740301007387 */ /* 0x0001e80000100800 */
[----:B------:R0:W-:Y:S04]  /*3d140*/  STL [R1+0x70], R2 ;  /* 0x0000700201007387 */ /* 0x0001e80000100800 */
[----:B------:R0:W-:Y:S04]  /*3d150*/  STL [R1+0x6c], R0 ;  /* 0x00006c0001007387 */ /* 0x0001e80000100800 */
[----:B-1----:R-:W4:Y:S04]  /*3d160*/  LDL R5, [R1+0x44] ;  /* 0x0000440001057983 */ /* 0x002f280000100800 */
[----:B0-----:R-:W4:Y:S04]  /*3d170*/  LDL R4, [R1+0x48] ;  /* 0x0000480001047983 */ /* 0x001f280000100800 */
[----:B------:R-:W4:Y:S04]  /*3d180*/  LDL R3, [R1+0x3c] ;  /* 0x00003c0001037983 */ /* 0x000f280000100800 */
[----:B------:R-:W4:Y:S01]  /*3d190*/  LDL R2, [R1+0x40] ;  /* 0x0000400001027983 */ /* 0x000f220000100800 */
[----:B------:R-:W-:-:S03]  /*3d1a0*/  FADD.FTZ R68, R30, -R132 ;  /* 0x800000841e447221 */ /* 0x000fc60000010000 */
[----:B------:R-:W4:Y:S01]  /*3d1b0*/  LDL R0, [R1+0x34] ;  /* 0x0000340001007983 */ /* 0x000f220000100800 */
[----:B------:R-:W-:-:S04]  /*3d1c0*/  FMUL.FTZ R68, R130, R68 ;  /* 0x0000004482447220 */ /* 0x000fc80000410000 */
[----:B--2---:R-:W-:Y:S02]  /*3d1d0*/  FFMA.FTZ R68, R140, R68, R70 ;  /* 0x000000448c447223 */ /* 0x004fe40000010046 */
[----:B------:R-:W2:Y:S01]  /*3d1e0*/  LDL R140, [R1+0x38] ;  /* 0x00003800018c7983 */ /* 0x000ea20000100800 */
[----:B------:R-:W-:-:S04]  /*3d1f0*/  FADD.FTZ R69, R32, -R132 ;  /* 0x8000008420457221 */ /* 0x000fc80000010000 */
[----:B------:R-:W-:-:S04]  /*3d200*/  FMUL.FTZ R69, R130, R69 ;  /* 0x0000004582457220 */ /* 0x000fc80000410000 */
[----:B---3--:R-:W-:Y:S02]  /*3d210*/  FFMA.FTZ R69, R133, R69, R138 ;  /* 0x0000004585457223 */ /* 0x008fe4000001008a */
[----:B------:R-:W3:Y:S01]  /*3d220*/  LDL R138, [R1+0x2c] ;  /* 0x00002c00018a7983 */ /* 0x000ee20000100800 */
[--C-:B------:R-:W-:Y:S02]  /*3d230*/  FADD.FTZ R70, R80, -R132.reuse ;  /* 0x8000008450467221 */ /* 0x100fe40000010000 */
[----:B------:R-:W-:Y:S01]  /*3d240*/  F2FP.BF16.PACK_AB R68, R69, R68 ;  /* 0x000000444544723e */ /* 0x000fe200000010ff */
[----:B------:R-:W3:Y:S01]  /*3d250*/  LDL R133, [R1+0x30] ;  /* 0x0000300001857983 */ /* 0x000ee20000100800 */
[----:B------:R-:W-:Y:S02]  /*3d260*/  FADD.FTZ R69, R34, -R132 ;  /* 0x8000008422457221 */ /* 0x000fe40000010000 */
[C---:B------:R-:W-:Y:S02]  /*3d270*/  FMUL.FTZ R70, R130.reuse, R70 ;  /* 0x0000004682467220 */ /* 0x040fe40000410000 */
[----:B------:R-:W-:-:S04]  /*3d280*/  FMUL.FTZ R69, R130, R69 ;  /* 0x0000004582457220 */ /* 0x000fc80000410000 */
[----:B----4-:R-:W-:Y:S02]  /*3d290*/  FFMA.FTZ R69, R7, R69, R8 ;  /* 0x0000004507457223 */ /* 0x010fe40000010008 */
[----:B------:R0:W5:Y:S04]  /*3d2a0*/  LDL.LU R8, [R1+0x88] ;  /* 0x0000880001087983 */ /* 0x0001680000300800 */
[----:B------:R0:W5:Y:S01]  /*3d2b0*/  LDL.LU R7, [R1+0x84] ;  /* 0x0000840001077983 */ /* 0x0001620000300800 */
[----:B------:R-:W-:Y:S02]  /*3d2c0*/  FFMA.FTZ R70, R71, R70, R6 ;  /* 0x0000004647467223 */ /* 0x000fe40000010006 */
[--C-:B------:R-:W-:Y:S01]  /*3d2d0*/  FADD.FTZ R71, R100, -R132.reuse ;  /* 0x8000008464477221 */ /* 0x100fe20000010000 */
[----:B------:R0:W5:Y:S02]  /*3d2e0*/  LDL.LU R6, [R1+0x80] ;  /* 0x0000800001067983 */ /* 0x0001640000300800 */
[----:B------:R-:W-:Y:S01]  /*3d2f0*/  F2FP.BF16.PACK_AB R69, R70, R69 ;  /* 0x000000454645723e */ /* 0x000fe200000010ff */
[----:B------:R-:W-:-:S02]  /*3d300*/  FADD.FTZ R70, R81, -R132 ;  /* 0x8000008451467221 */ /* 0x000fc40000010000 */
        /* <DEDUP_REMOVED lines=8> */
[----:B------:R-:W-:Y:S01]  /*3d390*/  FADD.FTZ R71, R101, -R132 ;  /* 0x8000008465477221 */ /* 0x000fe20000010000 */
[----:B------:R0:W5:Y:S03]  /*3d3a0*/  LDL.LU R2, [R1+0x70] ;  /* 0x0000700001027983 */ /* 0x0001660000300800 */
[----:B------:R-:W-:-:S04]  /*3d3b0*/  FMUL.FTZ R71, R130, R71 ;  /* 0x0000004782477220 */ /* 0x000fc80000410000 */
[----:B--2---:R-:W-:Y:S02]  /*3d3c0*/  FFMA.FTZ R71, R140, R71, R0 ;  /* 0x000000478c477223 */ /* 0x004fe40000010000 */
[----:B------:R0:W5:Y:S01]  /*3d3d0*/  LDL.LU R0, [R1+0x6c] ;  /* 0x00006c0001007983 */ /* 0x0001620000300800 */
[----:B------:R-:W-:-:S04]  /*3d3e0*/  FADD.FTZ R132, R120, -R132 ;  /* 0x8000008478847221 */ /* 0x000fc80000010000 */
[----:B------:R-:W-:-:S04]  /*3d3f0*/  FMUL.FTZ R132, R130, R132 ;  /* 0x0000008482847220 */ /* 0x000fc80000410000 */
[----:B---3--:R-:W-:-:S05]  /*3d400*/  FFMA.FTZ R132, R133, R132, R138 ;  /* 0x0000008485847223 */ /* 0x008fca000001008a */
[----:B------:R-:W-:Y:S01]  /*3d410*/  F2FP.BF16.PACK_AB R71, R132, R71 ;  /* 0x000000478447723e */ /* 0x000fe200000010ff */
[----:B------:R-:W-:-:S04]  /*3d420*/  IMAD.MOV.U32 R132, RZ, RZ, 0x10 ;  /* 0x00000010ff847424 */ /* 0x000fc800078e00ff */
[----:B------:R-:W-:-:S05]  /*3d430*/  IMAD.WIDE.U32 R132, R29, R132, c[0x0][0x208] ;  /* 0x000082001d847625 */ /* 0x000fca00078e0084 */
[----:B------:R0:W-:Y:S01]  /*3d440*/  STG.E.128 [R132.64], R68 ;  /* 0x0000004484007986 */ /* 0x0001e2000c101d06 */
[----:B------:R-:W-:-:S03]  /*3d450*/  IADD3 R29, R29, 0x20, RZ ;  /* 0x000000201d1d7810 */ /* 0x000fc60007ffe0ff */
.L_x_5416:
[----:B------:R-:W-:Y:S05]  /*3d460*/  BSYNC B1 ;  /* 0x0000000000017941 */ /* 0x000fea0003800000 */
.L_x_5415:
[----:B-----5:R-:W-:Y:S01]  /*3d470*/  LOP3.LUT P1, RZ, R5, 0x4000, RZ, 0xc0, !PT ;  /* 0x0000400005ff7812 */ /* 0x020fe2000782c0ff */
[----:B------:R-:W-:-:S12]  /*3d480*/  BSSY B1, `(.L_x_5417) ;  /* 0x000003a000017945 */ /* 0x000fd80003800000 */
[----:B------:R-:W-:Y:S05]  /*3d490*/  @!P1 BRA `(.L_x_5418) ;  /* 0x0000038000009947 */ /* 0x000fea0003800000 */
[----:B------:R1:W-:Y:S04]  /*3d4a0*/  STL [R1+0x80], R6 ;  /* 0x0000800601007387 */ /* 0x0003e80000100800 */
[----:B-1----:R-:W2:Y:S04]  /*3d4b0*/  LDL R6, [R1+0x24] ;  /* 0x0000240001067983 */ /* 0x002ea80000100800 */
[----:B------:R1:W-:Y:S04]  /*3d4c0*/  STL [R1+0x7c], R5 ;  /* 0x00007c0501007387 */ /* 0x0003e80000100800 */
[----:B-1----:R-:W2:Y:S04]  /*3d4d0*/  LDL R5, [R1+0x28] ;  /* 0x0000280001057983 */ /* 0x002ea80000100800 */
[----:B------:R1:W-:Y:S04]  /*3d4e0*/  STL [R1+0x78], R4 ;  /* 0x0000780401007387 */ /* 0x0003e80000100800 */
[----:B0-----:R-:W3:Y:S04]  /*3d4f0*/  LDL R70, [R1+0x20] ;  /* 0x0000200001467983 */ /* 0x001ee80000100800 */
[----:B-1----:R-:W3:Y:S04]  /*3d500*/  LDL R4, [R1+0x1c] ;  /* 0x00001c0001047983 */ /* 0x002ee80000100800 */
[----:B------:R0:W-:Y:S04]  /*3d510*/  STL [R1+0x74], R3 ;  /* 0x0000740301007387 */ /* 0x0001e80000100800 */
[----:B0-----:R-:W4:Y:S04]  /*3d520*/  LDL R3, [R1+0x14] ;  /* 0x0000140001037983 */ /* 0x001f280000100800 */
[----:B------:R0:W-:Y:S04]  /*3d530*/  STL [R1+0x70], R2 ;  /* 0x0000700201007387 */ /* 0x0001e80000100800 */
[----:B0-----:R-:W4:Y:S04]  /*3d540*/  LDL R2, [R1+0x18] ;  /* 0x0000180001027983 */ /* 0x001f280000100800 */
[----:B------:R0:W-:Y:S04]  /*3d550*/  STL [R1+0x6c], R0 ;  /* 0x00006c0001007387 */ /* 0x0001e80000100800 */
[----:B------:R-:W4:Y:S04]  /*3d560*/  LDL R71, [R1+0x10] ;  /* 0x0000100001477983 */ /* 0x000f280000100800 */
[----:B------:R-:W4:Y:S04]  /*3d570*/  LDL R140, [R1+0x4] ;  /* 0x00000400018c7983 */ /* 0x000f280000100800 */
[----:B0-----:R-:W4:Y:S04]  /*3d580*/  LDL R0, [R1+0xc] ;  /* 0x00000c0001007983 */ /* 0x001f280000100800 */
[----:B------:R-:W4:Y:S04]  /*3d590*/  LDL R138, [R1+0x8] ;  /* 0x00000800018a7983 */ /* 0x000f280000100800 */
[----:B------:R-:W4:Y:S01]  /*3d5a0*/  LDL R133, [R1] ;  /* 0x0000000001857983 */ /* 0x000f220000100800 */
[----:B------:R-:W-:-:S05]  /*3d5b0*/  FSEL R132, R139, RZ, !P0 ;  /* 0x000000ff8b847208 */ /* 0x000fca0004000000 */
[--C-:B------:R-:W-:Y:S02]  /*3d5c0*/  FADD.FTZ R68, R41, -R132.reuse ;  /* 0x8000008429447221 */ /* 0x100fe40000010000 */
[----:B------:R-:W-:Y:S02]  /*3d5d0*/  FADD.FTZ R69, R42, -R132 ;  /* 0x800000842a457221 */ /* 0x000fe40000010000 */
[C---:B------:R-:W-:Y:S02]  /*3d5e0*/  FMUL.FTZ R68, R130.reuse, R68 ;  /* 0x0000004482447220 */ /* 0x040fe40000410000 */
[----:B------:R-:W-:Y:S02]  /*3d5f0*/  FMUL.FTZ R69, R130, R69 ;  /* 0x0000004582457220 */ /* 0x000fe40000410000 */
[----:B--2---:R-:W-:Y:S02]  /*3d600*/  FFMA.FTZ R68, R5, R68, R6 ;  /* 0x0000004405447223 */ /* 0x004fe40000010006 */
[----:B------:R0:W5:Y:S04]  /*3d610*/  LDL.LU R6, [R1+0x80] ;  /* 0x0000800001067983 */ /* 0x0001680000300800 */
[----:B------:R0:W5:Y:S01]  /*3d620*/  LDL.LU R5, [R1+0x7c] ;  /* 0x00007c0001057983 */ /* 0x0001620000300800 */
[----:B---3--:R-:W-:-:S02]  /*3d630*/  FFMA.FTZ R69, R70, R69, R4 ;  /* 0x0000004546457223 */ /* 0x008fc40000010004 */
[--C-:B------:R-:W-:Y:S01]  /*3d640*/  FADD.FTZ R70, R82, -R132.reuse ;  /* 0x8000008452467221 */ /* 0x100fe20000010000 */
[----:B------:R0:W5:Y:S02]  /*3d650*/  LDL.LU R4, [R1+0x78] ;  /* 0x0000780001047983 */ /* 0x0001640000300800 */
[----:B------:R-:W-:Y:S01]  /*3d660*/  F2FP.BF16.PACK_AB R68, R69, R68 ;  /* 0x000000444544723e */ /* 0x000fe200000010ff */
[----:B------:R-:W-:Y:S02]  /*3d670*/  FADD.FTZ R69, R43, -R132 ;  /* 0x800000842b457221 */ /* 0x000fe40000010000 */
[C---:B------:R-:W-:Y:S02]  /*3d680*/  FMUL.FTZ R70, R130.reuse, R70 ;  /* 0x0000004682467220 */ /* 0x040fe40000410000 */
[----:B------:R-:W-:-:S04]  /*3d690*/  FMUL.FTZ R69, R130, R69 ;  /* 0x0000004582457220 */ /* 0x000fc80000410000 */
[----:B----4-:R-:W-:Y:S02]  /*3d6a0*/  FFMA.FTZ R69, R2, R69, R3 ;  /* 0x0000004502457223 */ /* 0x010fe40000010003 */
[----:B------:R0:W5:Y:S04]  /*3d6b0*/  LDL.LU R3, [R1+0x74] ;  /* 0x0000740001037983 */ /* 0x0001680000300800 */
[----:B------:R0:W5:Y:S01]  /*3d6c0*/  LDL.LU R2, [R1+0x70] ;  /* 0x0000700001027983 */ /* 0x0001620000300800 */
[----:B------:R-:W-:-:S03]  /*3d6d0*/  FFMA.FTZ R70, R71, R70, R0 ;  /* 0x0000004647467223 */ /* 0x000fc60000010000 */
[----:B------:R0:W5:Y:S01]  /*3d6e0*/  LDL.LU R0, [R1+0x6c] ;  /* 0x00006c0001007983 */ /* 0x0001620000300800 */
[--C-:B------:R-:W-:Y:S01]  /*3d6f0*/  FADD.FTZ R71, R102, -R132.reuse ;  /* 0x8000008466477221 */ /* 0x100fe20000010000 */
[----:B------:R-:W-:Y:S01]  /*3d700*/  F2FP.BF16.PACK_AB R69, R70, R69 ;  /* 0x000000454645723e */ /* 0x000fe200000010ff */
[----:B------:R-:W-:Y:S02]  /*3d710*/  FADD.FTZ R70, R83, -R132 ;  /* 0x8000008453467221 */ /* 0x000fe40000010000 */
[C---:B------:R-:W-:Y:S02]  /*3d720*/  FMUL.FTZ R71, R130.reuse, R71 ;  /* 0x0000004782477220 */ /* 0x040fe40000410000 */
[----:B------:R-:W-:Y:S02]  /*3d730*/  FMUL.FTZ R70, R130, R70 ;  /* 0x0000004682467220 */ /* 0x000fe40000410000 */
[----:B------:R-:W-:Y:S02]  /*3d740*/  FFMA.FTZ R71, R133, R71, R252 ;  /* 0x0000004785477223 */ /* 0x000fe400000100fc */
        /* <DEDUP_REMOVED lines=10> */
[----:B------:R-:W-:-:S05]  /*3d7f0*/  IMAD.WIDE.U32 R132, R29, R132, c[0x0][0x208] ;  /* 0x000082001d847625 */ /* 0x000fca00078e0084 */
[----:B------:R0:W-:Y:S01]  /*3d800*/  STG.E.128 [R132.64], R68 ;  /* 0x0000004484007986 */ /* 0x0001e2000c101d06 */
[----:B------:R-:W-:-:S03]  /*3d810*/  IADD3 R29, R29, 0x20, RZ ;  /* 0x000000201d1d7810 */ /* 0x000fc60007ffe0ff */
.L_x_5418:
[----:B------:R-:W-:Y:S05]  /*3d820*/  BSYNC B1 ;  /* 0x0000000000017941 */ /* 0x000fea0003800000 */
.L_x_5417:
[----:B-----5:R-:W-:Y:S01]  /*3d830*/  LOP3.LUT P1, RZ, R5, 0x2000, RZ, 0xc0, !PT ;  /* 0x0000200005ff7812 */ /* 0x020fe2000782c0ff */
        /* <DEDUP_REMOVED lines=35> */
.L_x_5420:
[----:B------:R-:W-:Y:S05]  /*3da70*/  BSYNC B1 ;  /* 0x0000000000017941 */ /* 0x000fea0003800000 */
.L_x_5419:
[----:B------:R-:W-:Y:S01]  /*3da80*/  LOP3.LUT P1, RZ, R5, 0x1000, RZ, 0xc0, !PT ;  /* 0x0000100005ff7812 */ /* 0x000fe2000782c0ff */
        /* <DEDUP_REMOVED lines=35> */
.L_x_5422:
[----:B------:R-:W-:Y:S05]  /*3dcc0*/  BSYNC B1 ;  /* 0x0000000000017941 */ /* 0x000fea0003800000 */
.L_x_5421:
        /* <DEDUP_REMOVED lines=36> */
.L_x_5424:
[----:B------:R-:W-:Y:S05]  /*3df10*/  BSYNC B1 ;  /* 0x0000000000017941 */ /* 0x000fea0003800000 */
.L_x_5423:
        /* <DEDUP_REMOVED lines=36> */
.L_x_5426:
[----:B------:R-:W-:Y:S05]  /*3e160*/  BSYNC B1 ;  /* 0x0000000000017941 */ /* 0x000fea0003800000 */
.L_x_5425:
        /* <DEDUP_REMOVED lines=36> */
.L_x_5428:
[----:B------:R-:W-:Y:S05]  /*3e3b0*/  BSYNC B1 ;  /* 0x0000000000017941 */ /* 0x000fea0003800000 */
.L_x_5427:
        /* <DEDUP_REMOVED lines=36> */
.L_x_5430:
[----:B------:R-:W-:Y:S05]  /*3e600*/  BSYNC B1 ;  /* 0x0000000000017941 */ /* 0x000fea0003800000 */
.L_x_5429:
        /* <DEDUP_REMOVED lines=36> */
.L_x_5432:
[----:B------:R-:W-:Y:S05]  /*3e850*/  BSYNC B1 ;  /* 0x0000000000017941 */ /* 0x000fea0003800000 */
.L_x_5431:
[----:B------:R-:W-:Y:S01]  /*3e860*/  LOP3.LUT P1, RZ, R5, 0x40, RZ, 0xc0, !PT ;  /* 0x0000004005ff7812 */ /* 0x000fe2000782c0ff */
        /* <DEDUP_REMOVED lines=34> */
.L_x_5434:
[----:B------:R-:W-:Y:S05]  /*3ea90*/  BSYNC B1 ;  /* 0x0000000000017941 */ /* 0x000fea0003800000 */
.L_x_5433:
[----:B------:R-:W-:-:S04]  /*3eaa0*/  IMAD.MOV.U32 R29, RZ, RZ, 0x4 ;  /* 0x00000004ff1d7424 */ /* 0x000fc800078e00ff */
[----:B------:R-:W-:-:S05]  /*3eab0*/  IMAD R6, R29, c[0x0][0x160], R6 ;  /* 0x000058001d067a24 */ /* 0x000fca00078e0206 */
[----:B------:R-:W-:-:S13]  /*3eac0*/  ISETP.GE.AND P0, PT, R6, c[0x0][0x164], PT ;  /* 0x0000590006007a0c */ /* 0x000fda0003f06270 */
[----:B0-----:R-:W-:Y:S01]  /*3ead0*/  @P0 CALL.REL.NOINC `(.L_x_5435) ;  /* 0x0000001000000944 */ /* 0x001fe20003c00000 */
[----:B------:R-:W-:Y:S05]  /*3eae0*/  BRA `(.L_x_5436) ;  /* 0xfffc318000007947 */ /* 0x000fea000383ffff */
.L_x_5435:
[----:B------:R-:W-:Y:S05]  /*3eaf0*/  BSYNC B0 ;  /* 0x0000000000007941 */ /* 0x000fea0003800000 */
.L_x_4103:
[----:B------:R-:W-:Y:S05]  /*3eb00*/  EXIT ;  /* 0x000000000000794d */ /* 0x000fea0003800000 */
.L_x_5413:
[----:B------:R-:W-:Y:S01]  /*3eb10*/  IMAD.MOV.U32 R70, RZ, RZ, 0x1 ;  /* 0x00000001ff467424 */ /* 0x000fe200078e00ff */
[----:B------:R-:W-:Y:S01]  /*3eb20*/  MOV R68, 0x3eb60 ;  /* 0x0003eb6000447802 */ /* 0x000fe20000000f00 */
[----:B------:R-:W-:Y:S02]  /*3eb30*/  IMAD.MOV.U32 R130, RZ, RZ, 0x1f ;  /* 0x0000001fff827424 */ /* 0x000fe400078e00ff */
[----:B------:R-:W-:Y:S02]  /*3eb40*/  IMAD.MOV.U32 R69, RZ, RZ, -0x1 ;  /* 0xffffffffff457424 */ /* 0x000fe400078e00ff */
[----:B------:R-:W-:Y:S05]  /*3eb50*/  CALL.REL.NOINC `($__internal_6_$__cuda_sm70_shflsync_bfly_p) ;  /* 0x00000e3000007944 */ /* 0x000fea0003c00000 */
[----:B-1----:R-:W-:Y:S05]  /*3eb60*/  BRA `(.L_x_5437) ;  /* 0xffffd7e000007947 */ /* 0x002fea000383ffff */
.L_x_5414:
[----:B------:R-:W-:Y:S01]  /*3eb70*/  IMAD.MOV.U32 R70, RZ, RZ, 0x2 ;  /* 0x00000002ff467424 */ /* 0x000fe200078e00ff */
[----:B------:R-:W-:Y:S01]  /*3eb80*/  MOV R68, 0x3ebc0 ;  /* 0x0003ebc000447802 */ /* 0x000fe20000000f00 */
[----:B------:R-:W-:Y:S02]  /*3eb90*/  IMAD.MOV.U32 R130, RZ, RZ, 0x1f ;  /* 0x0000001fff827424 */ /* 0x000fe400078e00ff */
[----:B------:R-:W-:Y:S02]  /*3eba0*/  IMAD.MOV.U32 R69, RZ, RZ, -0x1 ;  /* 0xffffffffff457424 */ /* 0x000fe400078e00ff */
[----:B------:R-:W-:Y:S05]  /*3ebb0*/  CALL.REL.NOINC `($__internal_6_$__cuda_sm70_shflsync_bfly_p) ;  /* 0x00000dd000007944 */ /* 0x000fea0003c00000 */
[----:B-1----:R-:W-:Y:S01]  /*3ebc0*/  FADD.FTZ R71, R71, R70 ;  /* 0x0000004647477221 */ /* 0x002fe20000010000 */
[----:B------:R-:W-:Y:S01]  /*3ebd0*/  MOV R68, 0x3ec20 ;  /* 0x0003ec2000447802 */ /* 0x000fe20000000f00 */
[----:B------:R-:W-:-:S02]  /*3ebe0*/  IMAD.MOV.U32 R70, RZ, RZ, 0x4 ;  /* 0x00000004ff467424 */ /* 0x000fc400078e00ff */
[----:B------:R-:W-:Y:S02]  /*3ebf0*/  IMAD.MOV.U32 R130, RZ, RZ, 0x1f ;  /* 0x0000001fff827424 */ /* 0x000fe400078e00ff */
[----:B------:R-:W-:Y:S02]  /*3ec00*/  IMAD.MOV.U32 R69, RZ, RZ, -0x1 ;  /* 0xffffffffff457424 */ /* 0x000fe400078e00ff */
[----:B------:R-:W-:Y:S05]  /*3ec10*/  CALL.REL.NOINC `($__internal_6_$__cuda_sm70_shflsync_bfly_p) ;  /* 0x00000d7000007944 */ /* 0x000fea0003c00000 */
[----:B-1----:R-:W-:Y:S01]  /*3ec20*/  FADD.FTZ R71, R71, R70 ;  /* 0x0000004647477221 */ /* 0x002fe20000010000 */
[----:B------:R-:W-:Y:S01]  /*3ec30*/  MOV R68, 0x3ec80 ;  /* 0x0003ec8000447802 */ /* 0x000fe20000000f00 */
[----:B------:R-:W-:Y:S02]  /*3ec40*/  IMAD.MOV.U32 R70, RZ, RZ, 0x8 ;  /* 0x00000008ff467424 */ /* 0x000fe400078e00ff */
        /* <DEDUP_REMOVED lines=10> */
[----:B------:R-:W-:Y:S01]  /*3ecf0*/  LOP3.LUT R5, R5, 0xfffeffff, RZ, 0xc0, !PT ;  /* 0xfffeffff05057812 */ /* 0x000fe200078ec0ff */
[----:B------:R-:W-:Y:S02]  /*3ed00*/  IMAD.MOV.U32 R130, RZ, RZ, 0x1f ;  /* 0x0000001fff827424 */ /* 0x000fe400078e00ff */
[----:B------:R-:W-:Y:S01]  /*3ed10*/  FMUL.FTZ R139, R70, c[0x0][0x1e0] ;  /* 0x00007800468b7a20 */ /* 0x000fe20000410000 */
[----:B------:R-:W-:Y:S01]  /*3ed20*/  @P5 LOP3.LUT R5, R5, 0x10000, RZ, 0xfc, !PT ;  /* 0x0001000005055812 */ /* 0x000fe200078efcff */
[----:B------:R-:W-:Y:S02]  /*3ed30*/  IMAD.MOV.U32 R70, RZ, RZ, 0x1 ;  /* 0x00000001ff467424 */ /* 0x000fe400078e00ff */
[--C-:B------:R-:W-:Y:S01]  /*3ed40*/  FADD.FTZ R68, R30, -R139.reuse ;  /* 0x8000008b1e447221 */ /* 0x100fe20000010000 */
[C---:B------:R-:W-:Y:S01]  /*3ed50*/  LOP3.LUT P5, RZ, R5.reuse, 0x4, RZ, 0xc0, !PT ;  /* 0x0000000405ff7812 */ /* 0x040fe200078ac0ff */
        /* <DEDUP_REMOVED lines=194> */
[----:B-1----:R-:W-:Y:S05]  /*3f980*/  BRA `(.L_x_5438) ;  /* 0xffffd5b000007947 */ /* 0x002fea000383ffff */
        .weak           $__internal_6_$__cuda_sm70_shflsync_bfly_p
        .type           $__internal_6_$__cuda_sm70_shflsync_bfly_p,@function
        .size           $__internal_6_$__cuda_sm70_shflsync_bfly_p,(.L_x_65386 - $__internal_6_$__cuda_sm70_shflsync_bfly_p)
$__internal_6_$__cuda_sm70_shflsync_bfly_p:
[----:B------:R-:W-:Y:S04]  /*3f990*/  WARPSYNC R69 ;  /* 0x0000004500007348 */ /* 0x000fe80003800000 */
[----:B------:R0:W1:Y:S02]  /*3f9a0*/  SHFL.BFLY PT, R70, R71, R70, R130 ;  /* 0x0c00004647467389 */ /* 0x00006400000e0082 */
[----:B0-----:R-:W-:-:S04]  /*3f9b0*/  IMAD.MOV.U32 R69, RZ, RZ, 0x0 ;  /* 0x00000000ff457424 */ /* 0x001fc800078e00ff */
[----:B------:R-:W-:Y:S05]  /*3f9c0*/  RET.REL.NODEC R68 `(_ZN10layer_norm31ln_parallel_residual_fwd_kernelINS_13Kernel_traitsI13__nv_bfloat16S2_S2_S2_fjLj2560ELj1ELj4ELj1ELj16ENS_18Kernel_traits_baseILj2560ES2_S2_S2_S2_fjLj128EEEEELb1ELb1ELb0EEEvNS_9FwdParamsE) ;  /* 0xfffc063044007950 */ /* 0x000fea0003c3ffff */
.L_x_5439:
        /* <DEDUP_REMOVED lines=11> */
.L_x_65386:


//--------------------- .text._ZN10layer_norm31ln_parallel_residual_fwd_kernelINS_13Kernel_traitsI13__nv_bfloat16S2_S2_S2_fjLj2560ELj1ELj4ELj1ELj16ENS_18Kernel_traits_baseILj2560ES2_S2_S2_S2_fjLj128EEEEELb1ELb1ELb1EEEvNS_9FwdParamsE --------------------------
	.section	.text._ZN10layer_norm31ln_parallel_residual_fwd_kernelINS_13Kernel_traitsI13__nv_bfloat16S2_S2_S2_fjLj2560ELj1ELj4ELj1ELj16ENS_18Kernel_traits_baseILj2560ES2_S2_S2_S2_fjLj128EEEEELb1ELb1ELb1EEEvNS_9FwdParamsE,"ax",@progbits
	.sectioninfo	@"SHI_REGISTERS=255"
	.align	128
        .global         _ZN10layer_norm31ln_parallel_residual_fwd_kernelINS_13Kernel_traitsI13__nv_bfloat16S2_S2_S2_fjLj2560ELj1ELj4ELj1ELj16ENS_18Kernel_traits_baseILj2560ES2_S2_S2_S2_fjLj128EEEEELb1ELb1ELb1EEEvNS_9FwdParamsE
        .type           _ZN10layer_norm31ln_parallel_residual_fwd_kernelINS_13Kernel_traitsI13__nv_bfloat16S2_S2_S2_fjLj2560ELj1ELj4ELj1ELj16ENS_18Kernel_traits_baseILj2560ES2_S2_S2_S2_fjLj128EEEEELb1ELb1ELb1EEEvNS_9FwdParamsE,@function
        .size           _ZN10layer_norm31ln_parallel_residual_fwd_kernelINS_13Kernel_traitsI13__nv_bfloat16S2_S2_S2_fjLj2560ELj1ELj4ELj1ELj16ENS_18Kernel_traits_baseILj2560ES2_S2_S2_S2_fjLj128EEEEELb1ELb1ELb1EEEvNS_9FwdParamsE,(.L_x_65387 - _ZN10layer_norm31ln_parallel_residual_fwd_kernelINS_13Kernel_traitsI13__nv_bfloat16S2_S2_S2_fjLj2560ELj1ELj4ELj1ELj16ENS_18Kernel_traits_baseILj2560ES2_S2_S2_S2_fjLj128EEEEELb1ELb1ELb1EEEvNS_9FwdParamsE)
        .other          _ZN10layer_norm31ln_parallel_residual_fwd_kernelINS_13Kernel_traitsI13__nv_bfloat16S2_S2_S2_fjLj2560ELj1ELj4ELj1ELj16ENS_18Kernel_traits_baseILj2560ES2_S2_S2_S2_fjLj128EEEEELb1ELb1ELb1EEEvNS_9FwdParamsE,@"STO_CUDA_ENTRY STV_DEFAULT"
_ZN10layer_norm31ln_parallel_residual_fwd_kernelINS_13Kernel_traitsI13__nv_bfloat16S2_S2_S2_fjLj2560ELj1ELj4ELj1ELj16ENS_18Kernel_traits_baseILj2560ES2_S2_S2_S2_fjLj128EEEEELb1ELb1ELb1EEEvNS_9FwdParamsE:
.text._ZN10layer_norm31ln_parallel_residual_fwd_kernelINS_13Kernel_traitsI13__nv_bfloat16S2_S2_S2_fjLj2560ELj1ELj4ELj1ELj16ENS_18Kernel_traits_baseILj2560ES2_S2_S2_S2_fjLj128EEEEELb1ELb1ELb1EEEvNS_9FwdParamsE:
[----:B------:R-:W-:Y:S02]  /*0000*/  IMAD.MOV.U32 R1, RZ, RZ, c[0x0][0x28] ;  /* 0x00000a00ff017624 */ /* 0x000fe400078e00ff */
[----:B------:R-:W-:Y:S02]  /*0010*/  ULDC.U8 UR4, c[0x0][0x244] ;  /* 0x0000910000047ab9 */ /* 0x000fe40000000000 */
[----:B------:R-:W-:Y:S01]  /*0020*/  ISETP.NE.AND P1, PT, RZ, UR4, PT ;  /* 0x00000004ff007c0c */ /* 0x000fe2000bf25270 */
[----:B------:R-:W-:Y:S01]  /*0030*/  IMAD.MOV.U32 R197, RZ, RZ, c[0x0][0x238] ;  /* 0x00008e00ffc57624 */ /* 0x000fe200078e00ff */
[----:B------:R-:W-:Y:S01]  /*0040*/  ULDC.64 UR6, c[0x0][0x118] ;  /* 0x0000460000067ab9 */ /* 0x000fe20000000a00 */
[----:B------:R-:W-:Y:S01]  /*0050*/  IMAD.MOV.U32 R158, RZ, RZ, c[0x0][0x23c] ;  /* 0x00008f00ff9e7624 */ /* 0x000fe200078e00ff */
[----:B------:R-:W-:Y:S02]  /*0060*/  ULDC.64 UR4, c[0x0][0x230] ;  /* 0x00008c0000047ab9 */ /* 0x000fe40000000a00 */
[----:B------:R-:W-:Y:S02]  /*0070*/  IMAD.U32 R2, RZ, RZ, UR4 ;  /* 0x00000004ff027e24 */ /* 0x000fe4000f8e00ff */
[----:B------:R-:W-:-:S05]  /*0080*/  IMAD.U32 R3, RZ, RZ, UR5 ;  /* 0x00000005ff037e24 */ /* 0x000fca000f8e00ff */
[----:B------:R-:W-:Y:S01]  /*0090*/  @P1 IMAD.MOV.U32 R4, RZ, RZ, R197 ;  /* 0x000000ffff041224 */ /* 0x000fe200078e00c5 */
[----:B------:R-:W2:Y:S01]  /*00a0*/  @P1 LDG.E.64 R2, [R2.64] ;  /* 0x0000000602021981 */ /* 0x000ea2000c1e1b00 */
[----:B------:R-:W-:-:S06]  /*00b0*/  @P1 IMAD.MOV.U32 R5, RZ, RZ, R158 ;  /* 0x000000ffff051224 */ /* 0x000fcc00078e009e */
[----:B------:R-:W3:Y:S01]  /*00c0*/  @P1 LDG.E.64 R4, [R4.64] ;  /* 0x0000000604041981 */ /* 0x000ee2000c1e1b00 */
[----:B------:R-:W-:-:S03]  /*00d0*/  ISETP.NE.U32.AND P0, PT, RZ, c[0x0][0x218], PT ;  /* 0x00008600ff007a0c */ /* 0x000fc60003f05070 */
[----:B------:R-:W0:Y:S01]  /*00e0*/  S2R R42, SR_TID.X ;  /* 0x00000000002a7919 */ /* 0x000e220000002100 */
[----:B------:R-:W-:Y:S01]  /*00f0*/  ISETP.NE.AND.EX P0, PT, RZ, c[0x0][0x21c], PT, P0 ;  /* 0x00008700ff007a0c */ /* 0x000fe20003f05300 */
[----:B0-----:R-:W-:-:S05]  /*0100*/  IMAD.SHL.U32 R0, R42, 0x10, RZ ;  /* 0x000000102a007824 */ /* 0x001fca00078e00ff */
[----:B------:R-:W-:-:S04]  /*0110*/  LOP3.LUT R0, R0, 0x1f0, RZ, 0xc0, !PT ;  /* 0x000001f000007812 */ /* 0x000fc800078ec0ff */
[----:B------:R-:W-:-:S05]  /*0120*/  IADD3 R88, P2, R0, c[0x0][0x218], RZ ;  /* 0x0000860000587a10 */ /* 0x000fca0007f5e0ff */
[----:B------:R-:W-:-:S05]  /*0130*/  IMAD.X R89, RZ, RZ, c[0x0][0x21c], P2 ;  /* 0x00008700ff597624 */ /* 0x000fca00010e06ff */
        /* <DEDUP_REMOVED lines=9> */
[----:B--2---:R-:W2:Y:S01]  /*01d0*/  @P1 R2UR UR4, R2 ;  /* 0x00000000020413c2 */ /* 0x004ea200000e0000 */
[----:B---3--:R-:W-:-:S07]  /*01e0*/  @P1 IADD3 R197, P2, R4, c[0x0][0x240], RZ ;  /* 0x0000900004c51a10 */ /* 0x008fce0007f5e0ff */
[----:B------:R-:W3:Y:S01]  /*01f0*/  @P1 R2UR UR5, R3 ;  /* 0x00000000030513c2 */ /* 0x000ee200000e0000 */
[----:B------:R-:W-:Y:S02]  /*0200*/  @P1 IMAD.X R158, RZ, RZ, R5, P2 ;  /* 0x000000ffff9e1224 */ /* 0x000fe400010e0605 */
[----:B------:R0:W5:Y:S04]  /*0210*/  @P0 LDG.E.128 R4, [R88.64+0x600] ;  /* 0x0006000658040981 */ /* 0x000168000c1e1d00 */
[----:B0-----:R-:W5:Y:S01]  /*0220*/  @P0 LDG.E.128 R88, [R88.64+0x1200] ;  /* 0x0012000658580981 */ /* 0x001f62000c1e1d00 */
[----:B-1----:R-:W-:Y:S01]  /*0230*/  IMAD R160, R29, c[0x0][0x0], R42 ;  /* 0x000000001da07a24 */ /* 0x002fe200078e022a */
[--C-:B------:R-:W-:Y:S02]  /*0240*/  SHF.R.U64 R159, R197, 0x2, R158.reuse ;  /* 0x00000002c59f7819 */ /* 0x100fe4000000129e */
[----:B------:R-:W-:Y:S01]  /*0250*/  SHF.R.U32.HI R158, RZ, 0x2, R158 ;  /* 0x00000002ff9e7819 */ /* 0x000fe2000001169e */
[----:B------:R-:W-:-:S04]  /*0260*/  IMAD.WIDE.U32 R22, R160, -0x326172a9, RZ ;  /* 0xcd9e8d57a0167825 */ /* 0x000fc800078e00ff */
[----:B------:R-:W-:Y:S01]  /*0270*/  IMAD.WIDE.U32 R20, R159, -0x2daee0ad, RZ ;  /* 0xd2511f539f147825 */ /* 0x000fe200078e00ff */
[----:B--2---:R-:W-:Y:S01]  /*0280*/  LOP3.LUT R2, R23, UR4, R158, 0x96, !PT ;  /* 0x0000000417027c12 */ /* 0x004fe2000f8e969e */
[----:B---3--:R-:W-:-:S03]  /*0290*/  UIADD3 UR10, UR5, -0x4498517b, URZ ;  /* 0xbb67ae85050a7890 */ /* 0x008fc6000fffe03f */
[----:B------:R-:W-:Y:S01]  /*02a0*/  LOP3.LUT R24, R21, UR5, RZ, 0x3c, !PT ;  /* 0x0000000515187c12 */ /* 0x000fe2000f8e3cff */
        /* <DEDUP_REMOVED lines=12> */
[----:B------:R-:W-:Y:S01]  /*0370*/  UIADD3 UR13, UR4, -0x255992d5, URZ ;  /* 0xdaa66d2b040d7890 */ /* 0x000fe2000fffe03f */
        /* <DEDUP_REMOVED lines=9> */
[----:B------:R-:W-:-:S03]  /*0410*/  UIADD3 UR18, UR5, -0x56f99767, URZ ;  /* 0xa906689905127890 */ /* 0x000fc6000fffe03f */
[----:B------:R-:W-:Y:S01]  /*0420*/  LOP3.LUT R24, R21, UR16, R2, 0x96, !PT ;  /* 0x0000001015187c12 */ /* 0x000fe2000f8e9602 */
[----:B------:R-:W-:Y:S01]  /*0430*/  UIADD3 UR17, UR4, 0x1715609d, URZ ;  /* 0x1715609d04117890 */ /* 0x000fe2000fffe03f */
[----:B------:R-:W-:-:S04]  /*0440*/  IMAD.WIDE.U32 R2, R3, -0x2daee0ad, RZ ;  /* 0xd2511f5303027825 */ /* 0x000fc800078e00ff */
[----:B------:R-:W-:Y:S01]  /*0450*/  IMAD.WIDE.U32 R24, R24, -0x326172a9, RZ ;  /* 0xcd9e8d5718187825 */ /* 0x000fe200078e00ff */
[----:B------:R-:W-:-:S04]  /*0460*/  LOP3.LUT R23, R3, UR18, R20, 0x96, !PT ;  /* 0x0000001203177c12 */ /* 0x000fc8000f8e9614 */
[----:B------:R-:W-:Y:S01]  /*0470*/  LOP3.LUT R20, R25, UR17, R22, 0x96, !PT ;  /* 0x0000001119147c12 */ /* 0x000fe2000f8e9616 */
[----:B------:R-:W-:Y:S01]  /*0480*/  UIADD3 UR19, UR4, -0x4ab325aa, URZ ;  /* 0xb54cda5604137890 */ /* 0x000fe2000fffe03f */
[----:B------:R-:W-:Y:S01]  /*0490*/  IMAD.WIDE.U32 R22, R23, -0x326172a9, RZ ;  /* 0xcd9e8d5717167825 */ /* 0x000fe200078e00ff */
[----:B------:R-:W-:Y:S01]  /*04a0*/  UIADD3 UR20, UR5, 0x646e171e, URZ ;  /* 0x646e171e05147890 */ /* 0x000fe2000fffe03f */
[----:B------:R-:W-:Y:S02]  /*04b0*/  SHF.R.U32.HI R42, RZ, 0x5, R42 ;  /* 0x00000005ff2a7819 */ /* 0x000fe4000001162a */
[----:B------:R-:W-:Y:S01]  /*04c0*/  IMAD.WIDE.U32 R20, R20, -0x2daee0ad, RZ ;  /* 0xd2511f5314147825 */ /* 0x000fe200078e00ff */
[----:B------:R-:W-:-:S03]  /*04d0*/  LOP3.LUT R24, R23, UR19, R24, 0x96, !PT ;  /* 0x0000001317187c12 */ /* 0x000fc6000f8e9618 */
[----:B------:R-:W-:Y:S01]  /*04e0*/  IMAD R42, R29, 0x4, R42 ;  /* 0x000000041d2a7824 */ /* 0x000fe200078e022a */
[----:B------:R-:W-:Y:S01]  /*04f0*/  LOP3.LUT R26, R21, UR20, R2, 0x96, !PT ;  /* 0x00000014151a7c12 */ /* 0x000fe2000f8e9602 */
[----:B------:R-:W-:Y:S01]  /*0500*/  UIADD3 UR21, UR4, 0x5384540f, URZ ;  /* 0x5384540f04157890 */ /* 0x000fe2000fffe03f */
[----:B------:R-:W-:Y:S01]  /*0510*/  IMAD.WIDE.U32 R24, R24, -0x2daee0ad, RZ ;  /* 0xd2511f5318187825 */ /* 0x000fe200078e00ff */
[----:B------:R-:W-:Y:S01]  /*0520*/  UIADD3 UR22, UR5, 0x1fd5c5a3, URZ ;  /* 0x1fd5c5a305167890 */ /* 0x000fe2000fffe03f */
[----:B------:R-:W-:Y:S02]  /*0530*/  ISETP.GE.AND P1, PT, R42, c[0x0][0x164], PT ;  /* 0x000059002a007a0c */ /* 0x000fe40003f26270 */
[----:B------:R-:W-:-:S03]  /*0540*/  IMAD.WIDE.U32 R26, R26, -0x326172a9, RZ ;  /* 0xcd9e8d571a1a7825 */ /* 0x000fc600078e00ff */
[----:B------:R-:W-:Y:S02]  /*0550*/  LOP3.LUT R151, R25, UR22, R20, 0x96, !PT ;  /* 0x0000001619977c12 */ /* 0x000fe4000f8e9614 */
[----:B------:R-:W-:Y:S01]  /*0560*/  LOP3.LUT R150, R27, UR21, R22, 0x96, !PT ;  /* 0x000000151b967c12 */ /* 0x000fe2000f8e9616 */
[----:B------:R-:W-:Y:S01]  /*0570*/  UIADD3 UR23, UR4, -0xe443238, URZ ;  /* 0xf1bbcdc804177890 */ /* 0x000fe2000fffe03f */
[----:B------:R-:W-:Y:S01]  /*0580*/  IADD3 R2, P2, R0, c[0x0][0x1b0], RZ ;  /* 0x00006c0000027a10 */ /* 0x000fe20007f5e0ff */
[----:B------:R-:W-:Y:S01]  /*0590*/  UIADD3 UR24, UR5, -0x24c28bd8, URZ ;  /* 0xdb3d742805187890 */ /* 0x000fe2000fffe03f */
[----:B------:R-:W-:-:S04]  /*05a0*/  IMAD.HI.U32 R23, R151, -0x326172a9, RZ ;  /* 0xcd9e8d5797177827 */ /* 0x000fc800078e00ff */
[----:B------:R-:W-:Y:S01]  /*05b0*/  IMAD.HI.U32 R21, R150, -0x2daee0ad, RZ ;  /* 0xd2511f5396157827 */ /* 0x000fe200078e00ff */
[----:B------:R-:W-:-:S03]  /*05c0*/  LOP3.LUT R156, R23, UR23, R26, 0x96, !PT ;  /* 0x00000017179c7c12 */ /* 0x000fc6000f8e961a */
[----:B------:R-:W-:Y:S01]  /*05d0*/  IMAD.X R3, RZ, RZ, c[0x0][0x1b4], P2 ;  /* 0x00006d00ff037624 */ /* 0x000fe200010e06ff */
[----:B------:R-:W-:Y:S01]  /*05e0*/  LOP3.LUT R154, R21, UR24, R24, 0x96, !PT ;  /* 0x00000018159a7c12 */ /* 0x000fe2000f8e9618 */
[----:B------:R-:W-:Y:S06]  /*05f0*/  @P1 EXIT ;  /* 0x000000000000194d */ /* 0x000fec0003800000 */
        /* <DEDUP_REMOVED lines=18> */
[--C-:B------:R-:W-:Y:S01]  /*0720*/  PRMT R141, RZ, 0x5410, R92.reuse ;  /* 0x00005410ff8d7816 */ /* 0x100fe2000000005c */
[----:B------:R-:W-:Y:S01]  /*0730*/  UIADD3 UR25, UR4, -0x700cb87f, URZ ;  /* 0x8ff3478104197890 */ /* 0x000fe2000fffe03f */
[----:B------:R-:W-:Y:S01]  /*0740*/  PRMT R144, RZ, 0x7610, R92 ;  /* 0x00007610ff907816 */ /* 0x000fe2000000005c */
[----:B------:R-:W-:Y:S01]  /*0750*/  UIADD3 UR26, UR5, -0x695add53, URZ ;  /* 0x96a522ad051a7890 */ /* 0x000fe2000fffe03f */
[--C-:B------:R-:W-:Y:S01]  /*0760*/  PRMT R143, RZ, 0x5410, R93.reuse ;  /* 0x00005410ff8f7816 */ /* 0x100fe2000000005d */
[----:B------:R-:W-:Y:S01]  /*0770*/  @!P0 CS2R R88, SRZ ;  /* 0x0000000000588805 */ /* 0x000fe2000001ff00 */
[----:B------:R-:W-:Y:S01]  /*0780*/  PRMT R146, RZ, 0x7610, R93 ;  /* 0x00007610ff927816 */ /* 0x000fe2000000005d */
[----:B------:R-:W-:Y:S01]  /*0790*/  @!P0 CS2R R90, SRZ ;  /* 0x00000000005a8805 */ /* 0x000fe2000001ff00 */
[----:B------:R-:W-:Y:S01]  /*07a0*/  IMAD R151, R151, -0x326172a9, RZ ;  /* 0xcd9e8d5797977824 */ /* 0x000fe200078e02ff */
[--C-:B------:R-:W-:Y:S01]  /*07b0*/  PRMT R37, RZ, 0x5410, R18.reuse ;  /* 0x00005410ff257816 */ /* 0x100fe20000000012 */
[----:B------:R-:W-:Y:S01]  /*07c0*/  IMAD.HI.U32 R92, R154, -0x326172a9, RZ ;  /* 0xcd9e8d579a5c7827 */ /* 0x000fe200078e00ff */
[----:B------:R-:W-:Y:S01]  /*07d0*/  PRMT R36, RZ, 0x7610, R18 ;  /* 0x00007610ff247816 */ /* 0x000fe20000000012 */
[----:B------:R0:W5:Y:S01]  /*07e0*/  LDG.E.128 R84, [R2.64] ;  /* 0x0000000602547981 */ /* 0x000162000c1e1d00 */
[--C-:B------:R-:W-:Y:S01]  /*07f0*/  PRMT R35, RZ, 0x5410, R19.reuse ;  /* 0x00005410ff237816 */ /* 0x100fe20000000013 */
[----:B------:R-:W-:Y:S01]  /*0800*/  IMAD R150, R150, -0x2daee0ad, RZ ;  /* 0xd2511f5396967824 */ /* 0x000fe200078e02ff */
[----:B------:R-:W-:Y:S01]  /*0810*/  PRMT R34, RZ, 0x7610, R19 ;  /* 0x00007610ff227816 */ /* 0x000fe20000000013 */
[----:B------:R-:W-:Y:S01]  /*0820*/  IMAD.HI.U32 R93, R156, -0x2daee0ad, RZ ;  /* 0xd2511f539c5d7827 */ /* 0x000fe200078e00ff */
[--C-:B------:R-:W-:Y:S01]  /*0830*/  PRMT R41, RZ, 0x5410, R16.reuse ;  /* 0x00005410ff297816 */ /* 0x100fe20000000010 */
[----:B------:R0:W5:Y:S01]  /*0840*/  LDG.E.128 R80, [R2.64+0x200] ;  /* 0x0002000602507981 */ /* 0x000162000c1e1d00 */
[----:B------:R-:W-:Y:S01]  /*0850*/  PRMT R40, RZ, 0x7610, R16 ;  /* 0x00007610ff287816 */ /* 0x000fe20000000010 */
[----:B------:R-:W-:Y:S01]  /*0860*/  BSSY B0, `(.L_x_5440) ;  /* 0x0003c32000007945 */ /* 0x000fe20003800000 */
[--C-:B------:R-:W-:Y:S01]  /*0870*/  PRMT R39, RZ, 0x5410, R17.reuse ;  /* 0x00005410ff277816 */ /* 0x100fe20000000011 */
[----:B------:R0:W5:Y:S01]  /*0880*/  LDG.E.128 R76, [R2.64+0x400] ;  /* 0x00040006024c7981 */ /* 0x000162000c1e1d00 */
[----:B------:R-:W-:-:S02]  /*0890*/  PRMT R38, RZ, 0x7610, R17 ;  /* 0x00007610ff267816 */ /* 0x000fc40000000011 */
        /* <DEDUP_REMOVED lines=20> */
[----:B------:R-:W-:Y:S01]  /*09e0*/  PRMT R24, RZ, 0x7610, R8 ;  /* 0x00007610ff187816 */ /* 0x000fe20000000008 */
[----:B------:R-:W-:Y:S01]  /*09f0*/  IMAD R154, R154, -0x326172a9, RZ ;  /* 0xcd9e8d579a9a7824 */ /* 0x000fe200078e02ff */
[--C-:B------:R-:W-:Y:S01]  /*0a00*/  PRMT R23, RZ, 0x5410, R9.reuse ;  /* 0x00005410ff177816 */ /* 0x100fe20000000009 */
[----:B------:R-:W-:Y:S01]  /*0a10*/  IMAD R156, R156, -0x2daee0ad, RZ ;  /* 0xd2511f539c9c7824 */ /* 0x000fe200078e02ff */
[----:B------:R-:W-:Y:S01]  /*0a20*/  PRMT R22, RZ, 0x7610, R9 ;  /* 0x00007610ff167816 */ /* 0x000fe20000000009 */
[----:B------:R-:W-:Y:S01]  /*0a30*/  IMAD.MOV.U32 R155, RZ, RZ, RZ ;  /* 0x000000ffff9b7224 */ /* 0x000fe200078e00ff */
[--C-:B------:R-:W-:Y:S01]  /*0a40*/  PRMT R17, RZ, 0x5410, R4.reuse ;  /* 0x00005410ff117816 */ /* 0x100fe20000000004 */
[----:B------:R-:W-:Y:S01]  /*0a50*/  ULDC.U8 UR8, c[0x0][0x1f0] ;  /* 0x00007c0000087ab9 */ /* 0x000fe20000000000 */
        /* <DEDUP_REMOVED lines=13> */
[--C-:B0-----:R-:W-:Y:S02]  /*0b30*/  PRMT R3, RZ, 0x5410, R47.reuse ;  /* 0x00005410ff037816 */ /* 0x101fe4000000002f */
        /* <DEDUP_REMOVED lines=29> */
[----:B------:R-:W-:Y:S02]  /*0d10*/  LOP3.LUT R151, R92, UR25, R151, 0x96, !PT ;  /* 0x000000195c977c12 */ /* 0x000fe4000f8e9697 */
[----:B------:R-:W-:Y:S02]  /*0d20*/  LOP3.LUT R150, R93, UR26, R150, 0x96, !PT ;  /* 0x0000001a5d967c12 */ /* 0x000fe4000f8e9696 */
[--C-:B------:R-:W-:Y:S02]  /*0d30*/  PRMT R149, RZ, 0x5410, R88.reuse ;  /* 0x00005410ff957816 */ /* 0x100fe40000000058 */
[----:B------:R-:W-:Y:S02]  /*0d40*/  PRMT R153, RZ, 0x7610, R88 ;  /* 0x00007610ff997816 */ /* 0x000fe40000000058 */
[----:B------:R-:W-:Y:S02]  /*0d50*/  LOP3.LUT R197, R197, 0x3, RZ, 0xc0, !PT ;  /* 0x00000003c5c57812 */ /* 0x000fe400078ec0ff */
[----:B------:R-:W-:-:S02]  /*0d60*/  PRMT R157, RZ, 0x5410, R89 ;  /* 0x00005410ff9d7816 */ /* 0x000fc40000000059 */
[----:B------:R-:W-:Y:S02]  /*0d70*/  PRMT R162, RZ, 0x7610, R89 ;  /* 0x00007610ffa27816 */ /* 0x000fe40000000059 */
[--C-:B------:R-:W-:Y:S02]  /*0d80*/  PRMT R161, RZ, 0x5410, R90.reuse ;  /* 0x00005410ffa17816 */ /* 0x100fe4000000005a */
[----:B------:R-:W-:Y:S02]  /*0d90*/  PRMT R164, RZ, 0x7610, R90 ;  /* 0x00007610ffa47816 */ /* 0x000fe4000000005a */
[--C-:B------:R-:W-:Y:S02]  /*0da0*/  PRMT R163, RZ, 0x5410, R91.reuse ;  /* 0x00005410ffa37816 */ /* 0x100fe4000000005b */
[----:B------:R-:W-:Y:S02]  /*0db0*/  PRMT R165, RZ, 0x7610, R91 ;  /* 0x00007610ffa57816 */ /* 0x000fe4000000005b */
.L_x_6734:
[----:B------:R-:W0:Y:S01]  /*0dc0*/  S2R R101, SR_TID.X ;  /* 0x0000000000657919 */ /* 0x000e220000002100 */
[----:B------:R-:W-:Y:S01]  /*0dd0*/  ISETP.NE.U32.AND P0, PT, RZ, c[0x0][0x178], PT ;  /* 0x00005e00ff007a0c */ /* 0x000fe20003f05070 */
[----:B------:R-:W-:Y:S01]  /*0de0*/  IMAD R96, R42, c[0x0][0x168], RZ ;  /* 0x00005a002a607a24 */ /* 0x000fe200078e02ff */
[----:B------:R-:W-:Y:S01]  /*0df0*/  ISETP.NE.U32.AND P1, PT, RZ, c[0x0][0x180], PT ;  /* 0x00006000ff007a0c */ /* 0x000fe20003f25070 */
[----:B------:R-:W-:Y:S01]  /*0e00*/  IMAD.MOV.U32 R111, RZ, RZ, 0x10 ;  /* 0x00000010ff6f7424 */ /* 0x000fe200078e00ff */
[----:B------:R-:W-:-:S02]  /*0e10*/  ISETP.NE.AND.EX P3, PT, RZ, c[0x0][0x17c], PT, P0 ;  /* 0x00005f00ff007a0c */ /* 0x000fc40003f65300 */
[----:B------:R-:W-:Y:S02]  /*0e20*/  ISETP.NE.AND.EX P0, PT, RZ, c[0x0][0x184], PT, P1 ;  /* 0x00006100ff007a0c */ /* 0x000fe40003f05310 */
[----:B------:R-:W-:Y:S02]  /*0e30*/  SHF.R.S32.HI R97, RZ, 0x1f, R96 ;  /* 0x0000001fff617819 */ /* 0x000fe40000011460 */
[----:B------:R-:W-:Y:S02]  /*0e40*/  LOP3.LUT R174, R174, 0xffffffdf, RZ, 0xc0, !PT ;  /* 0xffffffdfaeae7812 */ /* 0x000fe400078ec0ff */
[----:B------:R-:W-:Y:S01]  /*0e50*/  LEA.HI R122, R97, R96, RZ, 0x3 ;  /* 0x00000060617a7211 */ /* 0x000fe200078f18ff */
[----:B------:R-:W-:Y:S01]  /*0e60*/  BSSY B1, `(.L_x_5441) ;  /* 0x0000018000017945 */ /* 0x000fe20003800000 */
[----:B------:R-:W-:-:S03]  /*0e70*/  IADD3 R106, R197, 0x1, RZ ;  /* 0x00000001c56a7810 */ /* 0x000fc60007ffe0ff */
[----:B------:R-:W-:Y:S02]  /*0e80*/  @P3 LOP3.LUT R174, R174, 0x20, RZ, 0xfc, !PT ;  /* 0x00000020aeae3812 */ /* 0x000fe400078efcff */
[----:B0-----:R-:W-:-:S04]  /*0e90*/  LOP3.LUT R101, R101, 0x1f, RZ, 0xc0, !PT ;  /* 0x0000001f65657812 */ /* 0x001fc800078ec0ff */
[----:B------:R-:W-:-:S04]  /*0ea0*/  LEA.HI.SX32 R122, R122, R101, 0x1d ;  /* 0x000000657a7a7211 */ /* 0x000fc800078feaff */
[C---:B------:R-:W-:Y:S01]  /*0eb0*/  @P3 LEA R104, P1, R122.reuse, c[0x0][0x178], 0x4 ;  /* 0x00005e007a683a11 */ /* 0x040fe200078220ff */
[C---:B------:R-:W-:Y:S01]  /*0ec0*/  IMAD.WIDE.U32 R96, R122.reuse, R111, c[0x0][0x170] ;  /* 0x00005c007a607625 */ /* 0x040fe200078e006f */
[C---:B------:R-:W-:Y:S02]  /*0ed0*/  @P0 LEA R102, P2, R122.reuse, c[0x0][0x180], 0x4 ;  /* 0x000060007a660a11 */ /* 0x040fe400078420ff */
[C---:B------:R-:W-:Y:S02]  /*0ee0*/  @P3 LEA.HI.X R105, R122.reuse, c[0x0][0x17c], RZ, 0x4, P1 ;  /* 0x00005f007a693a11 */ /* 0x040fe400008f24ff */
[----:B------:R-:W-:Y:S01]  /*0ef0*/  @P0 LEA.HI.X R103, R122, c[0x0][0x184], RZ, 0x4, P2 ;  /* 0x000061007a670a11 */ /* 0x000fe200010f24ff */
[----:B-----5:R-:W5:Y:S04]  /*0f00*/  LDG.E.128 R96, [R96.64] ;  /* 0x0000000660607981 */ /* 0x020f68000c1e1d00 */
[----:B------:R0:W5:Y:S04]  /*0f10*/  @P3 LDG.E.128 R88, [R104.64] ;  /* 0x0000000668583981 */ /* 0x000168000c1e1d00 */
[----:B------:R0:W5:Y:S01]  /*0f20*/  @P0 LDG.E.128 R92, [R102.64] ;  /* 0x00000006665c0981 */ /* 0x000162000c1e1d00 */
[----:B------:R-:W-:-:S13]  /*0f30*/  ISETP.NE.AND P1, PT, R197, 0x1, PT ;  /* 0x00000001c500780c */ /* 0x000fda0003f25270 */
[----:B------:R-:W-:Y:S05]  /*0f40*/  @!P1 BRA `(.L_x_5442) ;  /* 0x0000008000009947 */ /* 0x000fea0003800000 */
[----:B0-----:R-:W-:Y:S01]  /*0f50*/  ISETP.NE.AND P1, PT, R197, 0x2, PT ;  /* 0x00000002c500780c */ /* 0x001fe20003f25270 */
[----:B------:R-:W-:-:S12]  /*0f60*/  IMAD.MOV.U32 R112, RZ, RZ, R150 ;  /* 0x000000ffff707224 */ /* 0x000fd800078e0096 */
[----:B------:R-:W-:Y:S05]  /*0f70*/  @!P1 BRA `(.L_x_5443) ;  /* 0x0000006000009947 */ /* 0x000fea0003800000 */
[----:B------:R-:W-:Y:S01]  /*0f80*/  ISETP.NE.AND P1, PT, R197, 0x3, PT ;  /* 0x00000003c500780c */ /* 0x000fe20003f25270 */
[----:B------:R-:W-:-:S12]  /*0f90*/  IMAD.MOV.U32 R112, RZ, RZ, R151 ;  /* 0x000000ffff707224 */ /* 0x000fd800078e0097 */
[----:B------:R-:W-:Y:S05]  /*0fa0*/  @P1 BRA `(.L_x_5443) ;  /* 0x0000003000001947 */ /* 0x000fea0003800000 */
[----:B------:R-:W-:Y:S01]  /*0fb0*/  IMAD.MOV.U32 R112, RZ, RZ, R156 ;  /* 0x000000ffff707224 */ /* 0x000fe200078e009c */
[----:B------:R-:W-:Y:S05]  /*0fc0*/  BRA `(.L_x_5443) ;  /* 0x0000001000007947 */ /* 0x000fea0003800000 */
.L_x_5442:
[----:B0-----:R-:W-:Y:S02]  /*0fd0*/  IMAD.MOV.U32 R112, RZ, RZ, R154 ;  /* 0x000000ffff707224 */ /* 0x001fe400078e009a */
.L_x_5443:
[----:B------:R-:W-:Y:S05]  /*0fe0*/  BSYNC B1 ;  /* 0x0000000000017941 */ /* 0x000fea0003800000 */
.L_x_5441:
        /* <DEDUP_REMOVED lines=16> */
.L_x_5447:
[----:B------:R-:W-:Y:S05]  /*10f0*/  BSYNC B2 ;  /* 0x0000000000027941 */ /* 0x000fea0003800000 */
.L_x_5446:
        /* <DEDUP_REMOVED lines=9> */
[----:B------:R-:W-:-:S04]  /*1190*/  IMAD.WIDE.U32 R108, R107, -0x2daee0ad, RZ ;  /* 0xd2511f536b6c7825 */ /* 0x000fc800078e00ff */
[----:B------:R-:W-:Y:S01]  /*11a0*/  IMAD.WIDE.U32 R106, R106, -0x326172a9, RZ ;  /* 0xcd9e8d576a6a7825 */ /* 0x000fe200078e00ff */
[----:B------:R-:W-:-:S04]  /*11b0*/  LOP3.LUT R103, R109, UR12, R104, 0x96, !PT ;  /* 0x0000000c6d677c12 */ /* 0x000fc8000f8e9668 */
        /* <DEDUP_REMOVED lines=27> */
[----:B------:R-:W-:Y:S02]  /*1370*/  LOP3.LUT R151, R105, UR25, R106, 0x96, !PT ;  /* 0x0000001969977c12 */ /* 0x000fe4000f8e966a */
[----:B------:R-:W-:Y:S01]  /*1380*/  MOV R154, R104 ;  /* 0x00000068009a7202 */ /* 0x000fe20000000f00 */
[----:B------:R-:W-:Y:S01]  /*1390*/  IMAD.MOV.U32 R156, RZ, RZ, R102 ;  /* 0x000000ffff9c7224 */ /* 0x000fe200078e0066 */
[----:B------:R-:W-:Y:S01]  /*13a0*/  LOP3.LUT R150, R103, UR26, R150, 0x96, !PT ;  /* 0x0000001a67967c12 */ /* 0x000fe2000f8e9696 */
[----:B------:R-:W-:Y:S02]  /*13b0*/  IMAD.MOV.U32 R106, RZ, RZ, RZ ;  /* 0x000000ffff6a7224 */ /* 0x000fe400078e00ff */
.L_x_5445:
[----:B------:R-:W-:Y:S05]  /*13c0*/  BSYNC B1 ;  /* 0x0000000000017941 */ /* 0x000fea0003800000 */
.L_x_5444:
[----:B------:R-:W0:Y:S01]  /*13d0*/  I2F.U32 R103, R112 ;  /* 0x0000007000677306 */ /* 0x000e220000201000 */
[----:B------:R-:W-:Y:S01]  /*13e0*/  ISETP.NE.U32.AND P1, PT, RZ, c[0x0][0x178], PT ;  /* 0x00005e00ff007a0c */ /* 0x000fe20003f25070 */
[----:B------:R-:W-:Y:S01]  /*13f0*/  IMAD.MOV.U32 R110, RZ, RZ, 0x2f800000 ;  /* 0x2f800000ff6e7424 */ /* 0x000fe200078e00ff */
[----:B-----5:R-:W-:Y:S02]  /*1400*/  PRMT R100, RZ, 0x5410, R96 ;  /* 0x00005410ff647816 */ /* 0x020fe40000000060 */
[----:B------:R-:W-:-:S02]  /*1410*/  ISETP.NE.AND.EX P6, PT, RZ, c[0x0][0x17c], PT, P1 ;  /* 0x00005f00ff007a0c */ /* 0x000fc40003fc5310 */
[----:B------:R-:W-:Y:S01]  /*1420*/  LOP3.LUT R174, R174, 0xffffffef, RZ, 0xc0, !PT ;  /* 0xffffffefaeae7812 */ /* 0x000fe200078ec0ff */
[----:B------:R-:W-:Y:S02]  /*1430*/  FMUL.FTZ R100, R100, c[0x0][0x1e8] ;  /* 0x00007a0064647a20 */ /* 0x000fe40000410000 */
[----:B0-----:R-:W-:-:S08]  /*1440*/  FFMA.FTZ R103, R103, R110, 1.1641532182693481445e-10 ;  /* 0x2f00000067677423 */ /* 0x001fd0000001006e */
[----:B------:R-:W-:Y:S02]  /*1450*/  @P6 LOP3.LUT R174, R174, 0x10, RZ, 0xfc, !PT ;  /* 0x00000010aeae6812 */ /* 0x000fe400078efcff */
[----:B------:R-:W-:-:S04]  /*1460*/  FSETP.GTU.FTZ.AND P2, PT, R103, c[0x0][0x1e4], PT ;  /* 0x0000790067007a0b */ /* 0x000fc80003f5c000 */
[----:B------:R-:W-:Y:S02]  /*1470*/  P2R R116, PR, RZ, 0x4 ;  /* 0x00000004ff747803 */ /* 0x000fe40000000000 */
        /* <DEDUP_REMOVED lines=8> */
.L_x_5448:
        /* <DEDUP_REMOVED lines=12> */
.L_x_5451:
[----:B------:R-:W-:Y:S02]  /*15c0*/  IMAD.MOV.U32 R112, RZ, RZ, R154 ;  /* 0x000000ffff707224 */ /* 0x000fe400078e009a */
.L_x_5452:
[----:B------:R-:W-:Y:S05]  /*15d0*/  BSYNC B1 ;  /* 0x0000000000017941 */ /* 0x000fea0003800000 */
.L_x_5450:
        /* <DEDUP_REMOVED lines=16> */
.L_x_5456:
[----:B------:R-:W-:Y:S05]  /*16e0*/  BSYNC B2 ;  /* 0x0000000000027941 */ /* 0x000fea0003800000 */
.L_x_5455:
        /* <DEDUP_REMOVED lines=39> */
[----:B------:R-:W-:-:S03]  /*1960*/  LOP3.LUT R151, R105, UR25, R106, 0x96, !PT ;  /* 0x0000001969977c12 */ /* 0x000fc6000f8e966a */
[----:B------:R-:W-:Y:S01]  /*1970*/  IMAD.MOV.U32 R156, RZ, RZ, R102 ;  /* 0x000000ffff9c7224 */ /* 0x000fe200078e0066 */
[----:B------:R-:W-:Y:S01]  /*1980*/  LOP3.LUT R150, R103, UR26, R150, 0x96, !PT ;  /* 0x0000001a67967c12 */ /* 0x000fe2000f8e9696 */
[----:B------:R-:W-:Y:S02]  /*1990*/  IMAD.MOV.U32 R154, RZ, RZ, R104 ;  /* 0x000000ffff9a7224 */ /* 0x000fe400078e0068 */
[----:B------:R-:W-:Y:S02]  /*19a0*/  IMAD.MOV.U32 R102, RZ, RZ, RZ ;  /* 0x000000ffff667224 */ /* 0x000fe400078e00ff */
.L_x_5454:
[----:B------:R-:W-:Y:S05]  /*19b0*/  BSYNC B1 ;  /* 0x0000000000017941 */ /* 0x000fea0003800000 */
.L_x_5453:
[----:B------:R-:W0:Y:S01]  /*19c0*/  I2F.U32 R103, R112 ;  /* 0x0000007000677306 */ /* 0x000e220000201000 */
[----:B------:R-:W-:-:S05]  /*19d0*/  PRMT R104, RZ, 0x5410, R88 ;  /* 0x00005410ff687816 */ /* 0x000fca0000000058 */
[----:B------:R-:W-:Y:S02]  /*19e0*/  FMUL.FTZ R104, R104, c[0x0][0x1e8] ;  /* 0x00007a0068687a20 */ /* 0x000fe40000410000 */
[----:B0-----:R-:W-:-:S05]  /*19f0*/  FFMA.FTZ R103, R103, R110, 1.1641532182693481445e-10 ;  /* 0x2f00000067677423 */ /* 0x001fca000001006e */
[----:B------:R-:W-:-:S04]  /*1a00*/  FSETP.GTU.FTZ.AND P1, PT, R103, c[0x0][0x1e4], PT ;  /* 0x0000790067007a0b */ /* 0x000fc80003f3c000 */
[----:B------:R-:W-:Y:S02]  /*1a10*/  FSEL R103, R104, RZ, !P1 ;  /* 0x000000ff68677208 */ /* 0x000fe40004800000 */
[----:B------:R-:W-:-:S03]  /*1a20*/  SEL R173, RZ, 0x1, P1 ;  /* 0x00000001ffad7807 */ /* 0x000fc60000800000 */
[----:B------:R-:W-:Y:S01]  /*1a30*/  FADD.FTZ R100, R100, R103 ;  /* 0x0000006764647221 */ /* 0x000fe20000010000 */
[----:B------:R-:W-:-:S05]  /*1a40*/  @P0 PRMT R103, RZ, 0x5410, R92 ;  /* 0x00005410ff670816 */ /* 0x000fca000000005c */
[----:B------:R-:W-:Y:S02]  /*1a50*/  @P0 FADD.FTZ R100, R100, R103 ;  /* 0x0000006764640221 */ /* 0x000fe40000010000 */
.L_x_5449:
        /* <DEDUP_REMOVED lines=12> */
.L_x_5458:
[----:B------:R-:W-:Y:S02]  /*1b20*/  IMAD.MOV.U32 R112, RZ, RZ, R154 ;  /* 0x000000ffff707224 */ /* 0x000fe400078e009a */
.L_x_5459:
[----:B------:R-:W-:Y:S05]  /*1b30*/  BSYNC B1 ;  /* 0x0000000000017941 */ /* 0x000fea0003800000 */
.L_x_5457:
        /* <DEDUP_REMOVED lines=10> */
[----:B------:R-:W-:Y:S02]  /*1be0*/  @!P1 IADD3 R160, R160, 0x1, RZ ;  /* 0x00000001a0a09810 */ /* 0x000fe40007ffe0ff */
[----:B------:R-:W-:Y:S02]  /*1bf0*/  @!P1 IADD3 R103, R155, 0x1, RZ ;  /* 0x000000019b679810 */ /* 0x000fe40007ffe0ff */
[----:B------:R-:W-:Y:S02]  /*1c00*/  ISETP.NE.AND P2, PT, R160, RZ, !P1 ;  /* 0x000000ffa000720c */ /* 0x000fe40004f45270 */
[----:B------:R-:W-:-:S11]  /*1c10*/  @!P1 MOV R158, RZ ;  /* 0x000000ff009e9202 */ /* 0x000fd60000000f00 */
[----:B------:R-:W-:-:S04]  /*1c20*/  @P2 IMAD.MOV R103, RZ, RZ, R155 ;  /* 0x000000ffff672224 */ /* 0x000fc800078e029b */
[----:B------:R-:W-:Y:S02]  /*1c30*/  @!P1 IMAD.MOV.U32 R155, RZ, RZ, R103 ;  /* 0x000000ffff9b9224 */ /* 0x000fe400078e0067 */
.L_x_5463:
[----:B------:R-:W-:Y:S05]  /*1c40*/  BSYNC B2 ;  /* 0x0000000000027941 */ /* 0x000fea0003800000 */
.L_x_5462:
        /* <DEDUP_REMOVED lines=44> */
.L_x_5461:
[----:B------:R-:W-:Y:S05]  /*1f10*/  BSYNC B1 ;  /* 0x0000000000017941 */ /* 0x000fea0003800000 */
.L_x_5460:
[----:B------:R-:W0:Y:S01]  /*1f20*/  I2F.U32 R103, R112 ;  /* 0x0000007000677306 */ /* 0x000e220000201000 */
[----:B------:R-:W-:-:S05]  /*1f30*/  PRMT R96, RZ, 0x7610, R96 ;  /* 0x00007610ff607816 */ /* 0x000fca0000000060 */
[----:B------:R-:W-:Y:S02]  /*1f40*/  FMUL.FTZ R96, R96, c[0x0][0x1e8] ;  /* 0x00007a0060607a20 */ /* 0x000fe40000410000 */
[----:B0-----:R-:W-:-:S05]  /*1f50*/  FFMA.FTZ R103, R103, R110, 1.1641532182693481445e-10 ;  /* 0x2f00000067677423 */ /* 0x001fca000001006e */
        /* <DEDUP_REMOVED lines=10> */
.L_x_5464:
        /* <DEDUP_REMOVED lines=12> */
.L_x_5467:
[----:B------:R-:W-:Y:S02]  /*20c0*/  IMAD.MOV.U32 R102, RZ, RZ, R154 ;  /* 0x000000ffff667224 */ /* 0x000fe400078e009a */
.L_x_5468:
[----:B------:R-:W-:Y:S05]  /*20d0*/  BSYNC B1 ;  /* 0x0000000000017941 */ /* 0x000fea0003800000 */
.L_x_5466:
        /* <DEDUP_REMOVED lines=16> */
.L_x_5472:
[----:B------:R-:W-:Y:S05]  /*21e0*/  BSYNC B2 ;  /* 0x0000000000027941 */ /* 0x000fea0003800000 */
.L_x_5471:
        /* <DEDUP_REMOVED lines=44> */
.L_x_5470:
[----:B------:R-:W-:Y:S05]  /*24b0*/  BSYNC B1 ;  /* 0x0000000000017941 */ /* 0x000fea0003800000 */
.L_x_5469:
[----:B------:R0:W1:Y:S02]  /*24c0*/  I2F.U32 R105, R102 ;  /* 0x0000006600697306 */ /* 0x0000640000201000 */
[----:B0-----:R-:W-:-:S05]  /*24d0*/  PRMT R102, RZ, 0x7610, R88 ;  /* 0x00007610ff667816 */ /* 0x001fca0000000058 */
[----:B------:R-:W-:Y:S01]  /*24e0*/  FMUL.FTZ R104, R102, c[0x0][0x1e8] ;  /* 0x00007a0066687a20 */ /* 0x000fe20000410000 */
[----:B------:R-:W-:Y:S01]  /*24f0*/  @P0 PRMT R102, RZ, 0x7610, R92 ;  /* 0x00007610ff660816 */ /* 0x000fe2000000005c */
[----:B-1----:R-:W-:-:S05]  /*2500*/  FFMA.FTZ R105, R105, R110, 1.1641532182693481445e-10 ;  /* 0x2f00000069697423 */ /* 0x002fca000001006e */
[----:B------:R-:W-:-:S04]  /*2510*/  FSETP.GTU.FTZ.AND P1, PT, R105, c[0x0][0x1e4], PT ;  /* 0x0000790069007a0b */ /* 0x000fc80003f3c000 */
[----:B------:R-:W-:Y:S02]  /*2520*/  FSEL R104, R104, RZ, !P1 ;  /* 0x000000ff68687208 */ /* 0x000fe40004800000 */
[----:B------:R-:W-:-:S03]  /*2530*/  SEL R172, RZ, 0x1, P1 ;  /* 0x00000001ffac7807 */ /* 0x000fc60000800000 */
[----:B------:R-:W-:-:S04]  /*2540*/  FADD.FTZ R103, R103, R104 ;  /* 0x0000006867677221 */ /* 0x000fc80000010000 */
[----:B------:R-:W-:Y:S02]  /*2550*/  @P0 FADD.FTZ R103, R103, R102 ;  /* 0x0000006667670221 */ /* 0x000fe40000010000 */
.L_x_5465:
        /* <DEDUP_REMOVED lines=12> */
.L_x_5474:
[----:B------:R-:W-:Y:S02]  /*2620*/  IMAD.MOV.U32 R114, RZ, RZ, R154 ;  /* 0x000000ffff727224 */ /* 0x000fe400078e009a */
.L_x_5475:
[----:B------:R-:W-:Y:S05]  /*2630*/  BSYNC B1 ;  /* 0x0000000000017941 */ /* 0x000fea0003800000 */
.L_x_5473:
        /* <DEDUP_REMOVED lines=14> */
[----:B------:R-:W-:-:S05]  /*2720*/  @P2 IADD3 R102, R155, RZ, RZ ;  /* 0x000000ff9b662210 */ /* 0x000fca0007ffe0ff */
[----:B------:R-:W-:Y:S02]  /*2730*/  @!P1 IMAD.MOV.U32 R155, RZ, RZ, R102 ;  /* 0x000000ffff9b9224 */ /* 0x000fe400078e0066 */
.L_x_5479:
[----:B------:R-:W-:Y:S05]  /*2740*/  BSYNC B2 ;  /* 0x0000000000027941 */ /* 0x000fea0003800000 */
.L_x_5478:
        /* <DEDUP_REMOVED lines=44> */
.L_x_5477:
[----:B------:R-:W-:Y:S05]  /*2a10*/  BSYNC B1 ;  /* 0x0000000000017941 */ /* 0x000fea0003800000 */
.L_x_5476:
        /* <DEDUP_REMOVED lines=14> */
.L_x_5480:
        /* <DEDUP_REMOVED lines=12> */
.L_x_5483:
[----:B------:R-:W-:Y:S02]  /*2bc0*/  IMAD.MOV.U32 R114, RZ, RZ, R154 ;  /* 0x000000ffff727224 */ /* 0x000fe400078e009a */
.L_x_5484:
[----:B------:R-:W-:Y:S05]  /*2bd0*/  BSYNC B1 ;  /* 0x0000000000017941 */ /* 0x000fea0003800000 */
.L_x_5482:
        /* <DEDUP_REMOVED lines=16> */
.L_x_5488:
[----:B------:R-:W-:Y:S05]  /*2ce0*/  BSYNC B2 ;  /* 0x0000000000027941 */ /* 0x000fea0003800000 */
.L_x_5487:
        /* <DEDUP_REMOVED lines=44> */
.L_x_5486:
[----:B------:R-:W-:Y:S05]  /*2fb0*/  BSYNC B1 ;  /* 0x0000000000017941 */ /* 0x000fea0003800000 */
.L_x_5485:
        /* <DEDUP_REMOVED lines=10> */
.L_x_5481:
        /* <DEDUP_REMOVED lines=12> */
.L_x_5490:
[----:B------:R-:W-:Y:S02]  /*3120*/  MOV R114, R154 ;  /* 0x0000009a00727202 */ /* 0x000fe40000000f00 */
.L_x_5491:
[----:B------:R-:W-:Y:S05]  /*3130*/  BSYNC B1 ;  /* 0x0000000000017941 */ /* 0x000fea0003800000 */
.L_x_5489:
        /* <DEDUP_REMOVED lines=16> */
.L_x_5495:
[----:B------:R-:W-:Y:S05]  /*3240*/  BSYNC B2 ;  /* 0x0000000000027941 */ /* 0x000fea0003800000 */
.L_x_5494:
        /* <DEDUP_REMOVED lines=44> */
.L_x_5493:
[----:B------:R-:W-:Y:S05]  /*3510*/  BSYNC B1 ;  /* 0x0000000000017941 */ /* 0x000fea0003800000 */
.L_x_5492:
        /* <DEDUP_REMOVED lines=9> */
[----:B------:R-:W-:Y:S01]  /*35b0*/  IMAD.MOV.U32 R96, RZ, RZ, R104 ;  /* 0x000000ffff607224 */ /* 0x000fe200078e0068 */
[----:B------:R-:W-:-:S05]  /*35c0*/  PRMT R104, RZ, 0x7610, R93 ;  /* 0x00007610ff687816 */ /* 0x000fca000000005d */
[----:B------:R-:W-:Y:S01]  /*35d0*/  FADD.FTZ R105, R105, R104 ;  /* 0x0000006869697221 */ /* 0x000fe20000010000 */
[----:B------:R-:W-:Y:S05]  /*35e0*/  BRA `(.L_x_5497) ;  /* 0x0000056000007947 */ /* 0x000fea0003800000 */
.L_x_5496:
        /* <DEDUP_REMOVED lines=12> */
.L_x_5499:
[----:B------:R-:W-:Y:S02]  /*36b0*/  IMAD.MOV.U32 R114, RZ, RZ, R154 ;  /* 0x000000ffff727224 */ /* 0x000fe400078e009a */
.L_x_5500:
[----:B------:R-:W-:Y:S05]  /*36c0*/  BSYNC B1 ;  /* 0x0000000000017941 */ /* 0x000fea0003800000 */
.L_x_5498:
        /* <DEDUP_REMOVED lines=16> */
.L_x_5504:
[----:B------:R-:W-:Y:S05]  /*37d0*/  BSYNC B2 ;  /* 0x0000000000027941 */ /* 0x000fea0003800000 */
.L_x_5503:
        /* <DEDUP_REMOVED lines=44> */
.L_x_5502:
[----:B------:R-:W-:Y:S05]  /*3aa0*/  BSYNC B1 ;  /* 0x0000000000017941 */ /* 0x000fea0003800000 */
.L_x_5501:
        /* <DEDUP_REMOVED lines=10> */
.L_x_5497:
        /* <DEDUP_REMOVED lines=10> */
[----:B------:R-:W-:Y:S01]  /*3bf0*/  MOV R114, R156 ;  /* 0x0000009c00727202 */ /* 0x000fe20000000f00 */
[----:B------:R-:W-:Y:S05]  /*3c00*/  BRA `(.L_x_5507) ;  /* 0x0000001000007947 */ /* 0x000fea0003800000 */
.L_x_5506:
[----:B------:R-:W-:Y:S02]  /*3c10*/  IMAD.MOV.U32 R114, RZ, RZ, R154 ;  /* 0x000000ffff727224 */ /* 0x000fe400078e009a */
.L_x_5507:
[----:B------:R-:W-:Y:S05]  /*3c20*/  BSYNC B1 ;  /* 0x0000000000017941 */ /* 0x000fea0003800000 */
.L_x_5505:
        /* <DEDUP_REMOVED lines=16> */
.L_x_5511:
[----:B------:R-:W-:Y:S05]  /*3d30*/  BSYNC B2 ;  /* 0x0000000000027941 */ /* 0x000fea0003800000 */
.L_x_5510:
        /* <DEDUP_REMOVED lines=44> */
.L_x_5509:
[----:B------:R-:W-:Y:S05]  /*4000*/  BSYNC B1 ;  /* 0x0000000000017941 */ /* 0x000fea0003800000 */
.L_x_5508:
        /* <DEDUP_REMOVED lines=13> */
.L_x_5512:
        /* <DEDUP_REMOVED lines=12> */
.L_x_5515:
[----:B------:R-:W-:Y:S02]  /*41a0*/  IMAD.MOV.U32 R114, RZ, RZ, R154 ;  /* 0x000000ffff727224 */ /* 0x000fe400078e009a */
.L_x_5516:
[----:B------:R-:W-:Y:S05]  /*41b0*/  BSYNC B1 ;  /* 0x0000000000017941 */ /* 0x000fea0003800000 */
.L_x_5514:
        /* <DEDUP_REMOVED lines=16> */
.L_x_5520:
[----:B------:R-:W-:Y:S05]  /*42c0*/  BSYNC B2 ;  /* 0x0000000000027941 */ /* 0x000fea0003800000 */
.L_x_5519:
        /* <DEDUP_REMOVED lines=44> */
.L_x_5518:
[----:B------:R-:W-:Y:S05]  /*4590*/  BSYNC B1 ;  /* 0x0000000000017941 */ /* 0x000fea0003800000 */
.L_x_5517:
        /* <DEDUP_REMOVED lines=10> */
.L_x_5513:
[C---:B------:R-:W-:Y:S01]  /*4640*/  ISETP.NE.AND P3, PT, R96.reuse, 0x1, PT ;  /* 0x000000016000780c */ /* 0x040fe20003f65270 */
[----:B------:R-:W-:Y:S01]  /*4650*/  BSSY B1, `(.L_x_5521) ;  /* 0x000000c000017945 */ /* 0x000fe20003800000 */
[----:B------:R-:W-:-:S11]  /*4660*/  IADD3 R97, R96, 0x1, RZ ;  /* 0x0000000160617810 */ /* 0x000fd60007ffe0ff */
[----:B------:R-:W-:Y:S05]  /*4670*/  @!P3 BRA `(.L_x_5522) ;  /* 0x000000800000b947 */ /* 0x000fea0003800000 */
[----:B------:R-:W-:Y:S01]  /*4680*/  ISETP.NE.AND P3, PT, R96, 0x2, PT ;  /* 0x000000026000780c */ /* 0x000fe20003f65270 */
[----:B------:R-:W-:-:S12]  /*4690*/  IMAD.MOV.U32 R114, RZ, RZ, R150 ;  /* 0x000000ffff727224 */ /* 0x000fd800078e0096 */
[----:B------:R-:W-:Y:S05]  /*46a0*/  @!P3 BRA `(.L_x_5523) ;  /* 0x000000600000b947 */ /* 0x000fea0003800000 */
[----:B------:R-:W-:Y:S02]  /*46b0*/  ISETP.NE.AND P3, PT, R96, 0x3, PT ;  /* 0x000000036000780c */ /* 0x000fe40003f65270 */
[----:B------:R-:W-:-:S11]  /*46c0*/  MOV R114, R151 ;  /* 0x0000009700727202 */ /* 0x000fd60000000f00 */
[----:B------:R-:W-:Y:S05]  /*46d0*/  @P3 BRA `(.L_x_5523) ;  /* 0x0000003000003947 */ /* 0x000fea0003800000 */
[----:B------:R-:W-:Y:S01]  /*46e0*/  IMAD.MOV.U32 R114, RZ, RZ, R156 ;  /* 0x000000ffff727224 */ /* 0x000fe200078e009c */
[----:B------:R-:W-:Y:S05]  /*46f0*/  BRA `(.L_x_5523) ;  /* 0x0000001000007947 */ /* 0x000fea0003800000 */
.L_x_5522:
[----:B------:R-:W-:Y:S02]  /*4700*/  IMAD.MOV.U32 R114, RZ, RZ, R154 ;  /* 0x000000ffff727224 */ /* 0x000fe400078e009a */
.L_x_5523:
[----:B------:R-:W-:Y:S05]  /*4710*/  BSYNC B1 ;  /* 0x0000000000017941 */ /* 0x000fea0003800000 */
.L_x_5521:
        /* <DEDUP_REMOVED lines=16> */
.L_x_5527:
[----:B------:R-:W-:Y:S05]  /*4820*/  BSYNC B2 ;  /* 0x0000000000027941 */ /* 0x000fea0003800000 */
.L_x_5526:
        /* <DEDUP_REMOVED lines=44> */
.L_x_5525:
[----:B------:R-:W-:Y:S05]  /*4af0*/  BSYNC B1 ;  /* 0x0000000000017941 */ /* 0x000fea0003800000 */
.L_x_5524:
        /* <DEDUP_REMOVED lines=13> */
.L_x_5528:
        /* <DEDUP_REMOVED lines=12> */
.L_x_5531:
[----:B------:R-:W-:Y:S02]  /*4c90*/  IMAD.MOV.U32 R98, RZ, RZ, R154 ;  /* 0x000000ffff627224 */ /* 0x000fe400078e009a */
.L_x_5532:
[----:B------:R-:W-:Y:S05]  /*4ca0*/  BSYNC B1 ;  /* 0x0000000000017941 */ /* 0x000fea0003800000 */
.L_x_5530:
        /* <DEDUP_REMOVED lines=16> */
.L_x_5536:
[----:B------:R-:W-:Y:S05]  /*4db0*/  BSYNC B2 ;  /* 0x0000000000027941 */ /* 0x000fea0003800000 */
.L_x_5535:
        /* <DEDUP_REMOVED lines=44> */
.L_x_5534:
[----:B------:R-:W-:Y:S05]  /*5080*/  BSYNC B1 ;  /* 0x0000000000017941 */ /* 0x000fea0003800000 */
.L_x_5533:
        /* <DEDUP_REMOVED lines=10> */
.L_x_5529:
[C---:B------:R-:W-:Y:S01]  /*5130*/  ISETP.NE.AND P4, PT, R96.reuse, 0x1, PT ;  /* 0x000000016000780c */ /* 0x040fe20003f85270 */
[----:B------:R-:W-:Y:S01]  /*5140*/  BSSY B1, `(.L_x_5537) ;  /* 0x000000c000017945 */ /* 0x000fe20003800000 */
[----:B------:R-:W-:-:S11]  /*5150*/  IADD3 R97, R96, 0x1, RZ ;  /* 0x0000000160617810 */ /* 0x000fd60007ffe0ff */
[----:B------:R-:W-:Y:S05]  /*5160*/  @!P4 BRA `(.L_x_5538) ;  /* 0x000000800000c947 */ /* 0x000fea0003800000 */
[----:B------:R-:W-:Y:S02]  /*5170*/  ISETP.NE.AND P4, PT, R96, 0x2, PT ;  /* 0x000000026000780c */ /* 0x000fe40003f85270 */
[----:B------:R-:W-:-:S11]  /*5180*/  MOV R98, R150 ;  /* 0x0000009600627202 */ /* 0x000fd60000000f00 */
[----:B------:R-:W-:Y:S05]  /*5190*/  @!P4 BRA `(.L_x_5539) ;  /* 0x000000600000c947 */ /* 0x000fea0003800000 */
[----:B------:R-:W-:Y:S01]  /*51a0*/  ISETP.NE.AND P4, PT, R96, 0x3, PT ;  /* 0x000000036000780c */ /* 0x000fe20003f85270 */
[----:B------:R-:W-:-:S12]  /*51b0*/  IMAD.MOV.U32 R98, RZ, RZ, R151 ;  /* 0x000000ffff627224 */ /* 0x000fd800078e0097 */
[----:B------:R-:W-:Y:S05]  /*51c0*/  @P4 BRA `(.L_x_5539) ;  /* 0x0000003000004947 */ /* 0x000fea0003800000 */
[----:B------:R-:W-:Y:S01]  /*51d0*/  IMAD.MOV.U32 R98, RZ, RZ, R156 ;  /* 0x000000ffff627224 */ /* 0x000fe200078e009c */
[----:B------:R-:W-:Y:S05]  /*51e0*/  BRA `(.L_x_5539) ;  /* 0x0000001000007947 */ /* 0x000fea0003800000 */
.L_x_5538:
[----:B------:R-:W-:Y:S02]  /*51f0*/  IMAD.MOV.U32 R98, RZ, RZ, R154 ;  /* 0x000000ffff627224 */ /* 0x000fe400078e009a */
.L_x_5539:
[----:B------:R-:W-:Y:S05]  /*5200*/  BSYNC B1 ;  /* 0x0000000000017941 */ /* 0x000fea0003800000 */
.L_x_5537:
        /* <DEDUP_REMOVED lines=16> */
.L_x_5543:
[----:B------:R-:W-:Y:S05]  /*5310*/  BSYNC B2 ;  /* 0x0000000000027941 */ /* 0x000fea0003800000 */
.L_x_5542:
        /* <DEDUP_REMOVED lines=44> */
.L_x_5541:
[----:B------:R-:W-:Y:S05]  /*55e0*/  BSYNC B1 ;  /* 0x0000000000017941 */ /* 0x000fea0003800000 */
.L_x_5540:
        /* <DEDUP_REMOVED lines=13> */
.L_x_5544:
        /* <DEDUP_REMOVED lines=12> */
.L_x_5547:
[----:B------:R-:W-:Y:S02]  /*5780*/  IMAD.MOV.U32 R98, RZ, RZ, R154 ;  /* 0x000000ffff627224 */ /* 0x000fe400078e009a */
.L_x_5548:
[----:B------:R-:W-:Y:S05]  /*5790*/  BSYNC B1 ;  /* 0x0000000000017941 */ /* 0x000fea0003800000 */
.L_x_5546:
        /* <DEDUP_REMOVED lines=16> */
.L_x_5552:
[----:B------:R-:W-:Y:S05]  /*58a0*/  BSYNC B2 ;  /* 0x0000000000027941 */ /* 0x000fea0003800000 */
.L_x_5551:
        /* <DEDUP_REMOVED lines=41> */
[----:B------:R-:W-:Y:S01]  /*5b40*/  HFMA2.MMA R96, -RZ, RZ, 0, 0 ;  /* 0x00000000ff607435 */ /* 0x000fe200000001ff */
[----:B------:R-:W-:Y:S01]  /*5b50*/  IMAD.MOV.U32 R154, RZ, RZ, R108 ;  /* 0x000000ffff9a7224 */ /* 0x000fe200078e006c */
[----:B------:R-:W-:-:S04]  /*5b60*/  LOP3.LUT R150, R97, UR26, R150, 0x96, !PT ;  /* 0x0000001a61967c12 */ /* 0x000fc8000f8e9696 */
.L_x_5550:
[----:B------:R-:W-:Y:S05]  /*5b70*/  BSYNC B1 ;  /* 0x0000000000017941 */ /* 0x000fea0003800000 */
.L_x_5549:
[----:B------:R0:W1:Y:S02]  /*5b80*/  I2F.U32 R97, R98 ;  /* 0x0000006200617306 */ /* 0x0000640000201000 */
[----:B0-----:R-:W-:-:S05]  /*5b90*/  PRMT R98, RZ, 0x5410, R91 ;  /* 0x00005410ff627816 */ /* 0x001fca000000005b */
[----:B------:R-:W-:Y:S02]  /*5ba0*/  FMUL.FTZ R108, R98, c[0x0][0x1e8] ;  /* 0x00007a00626c7a20 */ /* 0x000fe40000410000 */
[----:B-1----:R-:W-:-:S05]  /*5bb0*/  FFMA.FTZ R97, R97, R110, 1.1641532182693481445e-10 ;  /* 0x2f00000061617423 */ /* 0x002fca000001006e */
[----:B------:R-:W-:-:S04]  /*5bc0*/  FSETP.GTU.FTZ.AND P5, PT, R97, c[0x0][0x1e4], PT ;  /* 0x0000790061007a0b */ /* 0x000fc80003fbc000 */
[----:B------:R-:W-:Y:S02]  /*5bd0*/  FSEL R97, R108, RZ, !P5 ;  /* 0x000000ff6c617208 */ /* 0x000fe40006800000 */
[----:B------:R-:W-:-:S03]  /*5be0*/  SEL R167, RZ, 0x1, P5 ;  /* 0x00000001ffa77807 */ /* 0x000fc60002800000 */
[----:B------:R-:W-:Y:S01]  /*5bf0*/  FADD.FTZ R106, R106, R97 ;  /* 0x000000616a6a7221 */ /* 0x000fe20000010000 */
[----:B------:R-:W-:-:S05]  /*5c00*/  @P0 PRMT R97, RZ, 0x5410, R95 ;  /* 0x00005410ff610816 */ /* 0x000fca000000005f */
[----:B------:R-:W-:Y:S02]  /*5c10*/  @P0 FADD.FTZ R106, R106, R97 ;  /* 0x000000616a6a0221 */ /* 0x000fe40000010000 */
.L_x_5545:
        /* <DEDUP_REMOVED lines=12> */
.L_x_5554:
[----:B------:R-:W-:Y:S02]  /*5ce0*/  IMAD.MOV.U32 R98, RZ, RZ, R154 ;  /* 0x000000ffff627224 */ /* 0x000fe400078e009a */
.L_x_5555:
[----:B------:R-:W-:Y:S05]  /*5cf0*/  BSYNC B1 ;  /* 0x0000000000017941 */ /* 0x000fea0003800000 */
.L_x_5553:
        /* <DEDUP_REMOVED lines=16> */
.L_x_5559:
[----:B------:R-:W-:Y:S05]  /*5e00*/  BSYNC B2 ;  /* 0x0000000000027941 */ /* 0x000fea0003800000 */
.L_x_5558:
        /* <DEDUP_REMOVED lines=44> */
.L_x_5557:
[----:B------:R-:W-:Y:S05]  /*60d0*/  BSYNC B1 ;  /* 0x0000000000017941 */ /* 0x000fea0003800000 */
.L_x_5556:
        /* <DEDUP_REMOVED lines=14> */
.L_x_5560:
        /* <DEDUP_REMOVED lines=12> */
.L_x_5563:
[----:B------:R-:W-:Y:S02]  /*6280*/  IMAD.MOV.U32 R119, RZ, RZ, R154 ;  /* 0x000000ffff777224 */ /* 0x000fe400078e009a */
.L_x_5564:
[----:B------:R-:W-:Y:S05]  /*6290*/  BSYNC B1 ;  /* 0x0000000000017941 */ /* 0x000fea0003800000 */
.L_x_5562:
        /* <DEDUP_REMOVED lines=9> */
[----:B------:R-:W-:Y:S02]  /*6330*/  P2R R97, PR, RZ, 0x1 ;  /* 0x00000001ff617803 */ /* 0x000fe40000000000 */
[----:B------:R-:W-:-:S13]  /*6340*/  ISETP.NE.AND P6, PT, R158, RZ, PT ;  /* 0x000000ff9e00720c */ /* 0x000fda0003fc5270 */
[----:B------:R-:W-:Y:S01]  /*6350*/  @!P6 IADD3 R160, R160, 0x1, RZ ;  /* 0x00000001a0a0e810 */ /* 0x000fe20007ffe0ff */
[----:B------:R-:W-:Y:S01]  /*6360*/  @!P6 IMAD.MOV.U32 R158, RZ, RZ, RZ ;  /* 0x000000ffff9ee224 */ /* 0x000fe200078e00ff */
[----:B------:R-:W-:Y:S02]  /*6370*/  @!P6 IADD3 R98, R155, 0x1, RZ ;  /* 0x000000019b62e810 */ /* 0x000fe40007ffe0ff */
[----:B------:R-:W-:-:S13]  /*6380*/  ISETP.NE.AND P0, PT, R160, RZ, !P6 ;  /* 0x000000ffa000720c */ /* 0x000fda0007705270 */
[----:B------:R-:W-:Y:S01]  /*6390*/  @P0 IMAD.MOV R98, RZ, RZ, R155 ;  /* 0x000000ffff620224 */ /* 0x000fe200078e029b */
[----:B------:R-:W-:-:S03]  /*63a0*/  ISETP.NE.AND P0, PT, R97, RZ, PT ;  /* 0x000000ff6100720c */ /* 0x000fc60003f05270 */
[----:B------:R-:W-:-:S05]  /*63b0*/  @!P6 IMAD.MOV.U32 R155, RZ, RZ, R98 ;  /* 0x000000ffff9be224 */ /* 0x000fca00078e0062 */
.L_x_5568:
[----:B------:R-:W-:Y:S05]  /*63c0*/  BSYNC B2 ;  /* 0x0000000000027941 */ /* 0x000fea0003800000 */
.L_x_5567:
        /* <DEDUP_REMOVED lines=42> */
[----:B------:R-:W-:Y:S02]  /*6670*/  LOP3.LUT R150, R97, UR26, R150, 0x96, !PT ;  /* 0x0000001a61967c12 */ /* 0x000fe4000f8e9696 */
[----:B------:R-:W-:Y:S02]  /*6680*/  MOV R156, R96 ;  /* 0x00000060009c7202 */ /* 0x000fe40000000f00 */
.L_x_5566:
[----:B------:R-:W-:Y:S05]  /*6690*/  BSYNC B1 ;  /* 0x0000000000017941 */ /* 0x000fea0003800000 */
.L_x_5565:
        /* <DEDUP_REMOVED lines=10> */
.L_x_5561:
[----:B------:R-:W-:Y:S01]  /*6740*/  SEL R97, RZ, 0x10000, P4 ;  /* 0x00010000ff617807 */ /* 0x000fe20002000000 */
[----:B------:R-:W-:Y:S01]  /*6750*/  IMAD.SHL.U32 R123, R122, 0x8, RZ ;  /* 0x000000087a7b7824 */ /* 0x000fe200078e00ff */
[----:B------:R-:W-:Y:S02]  /*6760*/  SEL R98, RZ, 0x100, P3 ;  /* 0x00000100ff627807 */ /* 0x000fe40001800000 */
[----:B------:R-:W-:Y:S02]  /*6770*/  ISETP.NE.AND P4, PT, R117, RZ, PT ;  /* 0x000000ff7500720c */ /* 0x000fe40003f85270 */
[----:B------:R-:W-:Y:S02]  /*6780*/  ISETP.NE.AND P3, PT, R118, RZ, PT ;  /* 0x000000ff7600720c */ /* 0x000fe40003f65270 */
[----:B------:R-:W-:Y:S02]  /*6790*/  SEL R99, RZ, 0x1000000, P5 ;  /* 0x01000000ff637807 */ /* 0x000fe40002800000 */
[----:B------:R-:W-:-:S02]  /*67a0*/  SEL R96, RZ, 0x1, P1 ;  /* 0x00000001ff607807 */ /* 0x000fc40000800000 */
[----:B------:R-:W-:Y:S02]  /*67b0*/  SEL R112, RZ, 0x1, P3 ;  /* 0x00000001ff707807 */ /* 0x000fe40001800000 */
[----:B------:R-:W-:Y:S02]  /*67c0*/  SEL R176, RZ, 0x1, P4 ;  /* 0x00000001ffb07807 */ /* 0x000fe40002000000 */
[----:B------:R-:W-:Y:S01]  /*67d0*/  LOP3.LUT R98, R98, R99, R97, 0xfe, !PT ;  /* 0x0000006362627212 */ /* 0x000fe200078efe61 */
[----:B------:R-:W-:Y:S01]  /*67e0*/  IMAD.WIDE.U32 R96, R96, 0x1000000, RZ ;  /* 0x0100000060607825 */ /* 0x000fe200078e00ff */
[----:B------:R-:W-:Y:S02]  /*67f0*/  LEA R178, P1, R122, c[0x0][0x188], 0x4 ;  /* 0x000062007ab27a11 */ /* 0x000fe400078220ff */
[----:B------:R-:W-:Y:S01]  /*6800*/  ISETP.NE.AND P5, PT, R116, RZ, PT ;  /* 0x000000ff7400720c */ /* 0x000fe20003fa5270 */
[----:B------:R-:W-:Y:S01]  /*6810*/  IMAD.WIDE.U32 R112, R112, 0x10000, RZ ;  /* 0x0001000070707825 */ /* 0x000fe200078e00ff */
[----:B------:R-:W-:-:S02]  /*6820*/  SEL R117, RZ, 0x1, P2 ;  /* 0x00000001ff757807 */ /* 0x000fc40001000000 */
[----:B------:R-:W-:Y:S01]  /*6830*/  LEA.HI.X R179, R122, c[0x0][0x18c], RZ, 0x4, P1 ;  /* 0x000063007ab37a11 */ /* 0x000fe200008f24ff */
[----:B------:R-:W-:Y:S01]  /*6840*/  IMAD.WIDE.U32 R176, R176, 0x100, RZ ;  /* 0x00000100b0b07825 */ /* 0x000fe200078e00ff */
[----:B------:R-:W-:Y:S02]  /*6850*/  LOP3.LUT R117, R97, R98, R117, 0xfe, !PT ;  /* 0x0000006261757212 */ /* 0x000fe400078efe75 */
[----:B------:R-:W-:Y:S02]  /*6860*/  SEL R115, RZ, 0x1, P5 ;  /* 0x00000001ff737807 */ /* 0x000fe40002800000 */
[----:B------:R-:W-:Y:S02]  /*6870*/  LOP3.LUT R112, R176, R96, R112, 0xfe, !PT ;  /* 0x00000060b0707212 */ /* 0x000fe400078efe70 */
[----:B------:R-:W-:Y:S02]  /*6880*/  SHF.R.U32.HI R175, RZ, 0x1d, R122 ;  /* 0x0000001dffaf7819 */ /* 0x000fe4000001167a */
[----:B------:R-:W-:-:S02]  /*6890*/  IADD3 R120, P1, R123, c[0x0][0x190], RZ ;  /* 0x000064007b787a10 */ /* 0x000fc40007f3e0ff */
[----:B------:R-:W-:Y:S02]  /*68a0*/  F2FP.BF16.PACK_AB R99, R109, R106 ;  /* 0x0000006a6d63723e */ /* 0x000fe400000010ff */
[----:B------:R-:W-:Y:S02]  /*68b0*/  F2FP.BF16.PACK_AB R98, R107, R104 ;  /* 0x000000686b62723e */ /* 0x000fe400000010ff */
[----:B------:R-:W-:Y:S02]  /*68c0*/  F2FP.BF16.PACK_AB R97, R105, R102 ;  /* 0x000000666961723e */ /* 0x000fe400000010ff */
[----:B------:R-:W-:Y:S02]  /*68d0*/  F2FP.BF16.PACK_AB R96, R103, R100 ;  /* 0x000000646760723e */ /* 0x000fe400000010ff */
[----:B------:R-:W-:Y:S02]  /*68e0*/  LOP3.LUT R177, R177, R117, R113, 0xfe, !PT ;  /* 0x00000075b1b17212 */ /* 0x000fe400078efe71 */
[----:B------:R-:W-:Y:S01]  /*68f0*/  IADD3.X R121, R175, c[0x0][0x194], RZ, P1, !PT ;  /* 0x00006500af797a10 */ /* 0x000fe20000ffe4ff */
[----:B------:R0:W-:Y:S01]  /*6900*/  STG.E.128 [R178.64], R96 ;  /* 0x00000060b2007986 */ /* 0x0001e2000c101d06 */
[----:B------:R-:W-:-:S02]  /*6910*/  LOP3.LUT R176, R112, R115, RZ, 0xfc, !PT ;  /* 0x0000007370b07212 */ /* 0x000fc400078efcff */
[----:B------:R-:W-:Y:S02]  /*6920*/  LOP3.LUT P6, RZ, R174, 0x20, RZ, 0xc0, !PT ;  /* 0x00000020aeff7812 */ /* 0x000fe400078cc0ff */
[----:B------:R-:W-:Y:S01]  /*6930*/  IADD3 R116, R122, 0x20, RZ ;  /* 0x000000207a747810 */ /* 0x000fe20007ffe0ff */
[----:B------:R0:W-:Y:S04]  /*6940*/  STG.E.64 [R120.64], R176 ;  /* 0x000000b078007986 */ /* 0x0001e8000c101b06 */
[----:B------:R-:W-:-:S04]  /*6950*/  @P0 IMAD.WIDE.U32 R112, R116, R111, c[0x0][0x180] ;  /* 0x0000600074700625 */ /* 0x000fc800078e006f */
[----:B------:R-:W-:-:S04]  /*6960*/  IMAD.WIDE.U32 R118, R116, R111, c[0x0][0x170] ;  /* 0x00005c0074767625 */ /* 0x000fc800078e006f */
[----:B------:R-:W-:Y:S01]  /*6970*/  @P6 IMAD.WIDE.U32 R114, R116, R111, c[0x0][0x178] ;  /* 0x00005e0074726625 */ /* 0x000fe200078e006f */
[----:B------:R-:W-:Y:S05]  /*6980*/  @!P6 BRA `(.L_x_5569) ;  /* 0x000001400000e947 */ /* 0x000fea0003800000 */
[----:B0-----:R-:W-:Y:S01]  /*6990*/  IMAD.U32 R97, R167, 0x10000, RZ ;  /* 0x00010000a7617824 */ /* 0x001fe200078e00ff */
[----:B------:R-:W-:Y:S02]  /*69a0*/  LOP3.LUT R96, R166, 0xffff, RZ, 0xc0, !PT ;  /* 0x0000ffffa6607812 */ /* 0x000fe400078ec0ff */
[----:B------:R-:W-:Y:S02]  /*69b0*/  LOP3.LUT R176, R170, 0xff, RZ, 0xc0, !PT ;  /* 0x000000ffaab07812 */ /* 0x000fe400078ec0ff */
[----:B------:R-:W-:Y:S02]  /*69c0*/  LOP3.LUT R99, R97, 0xff0000, RZ, 0xc0, !PT ;  /* 0x00ff000061637812 */ /* 0x000fe400078ec0ff */
[----:B------:R-:W-:Y:S01]  /*69d0*/  PRMT R97, R168, 0x7104, RZ ;  /* 0x00007104a8617816 */ /* 0x000fe200000000ff */
[----:B------:R-:W-:Y:S01]  /*69e0*/  IMAD.WIDE.U32 R176, R176, 0x1000000, RZ ;  /* 0x01000000b0b07825 */ /* 0x000fe200078e00ff */
[----:B------:R-:W-:-:S02]  /*69f0*/  PRMT R96, R99, 0x4210, R96 ;  /* 0x0000421063607816 */ /* 0x000fc40000000060 */
[----:B------:R-:W-:Y:S02]  /*6a00*/  LOP3.LUT R120, R171, 0xff, RZ, 0xc0, !PT ;  /* 0x000000ffab787812 */ /* 0x000fe400078ec0ff */
[----:B------:R-:W-:Y:S02]  /*6a10*/  LOP3.LUT R98, R172, 0xff, RZ, 0xc0, !PT ;  /* 0x000000ffac627812 */ /* 0x000fe400078ec0ff */
[----:B------:R-:W-:Y:S01]  /*6a20*/  LOP3.LUT R96, R96, 0xff00, R97, 0xf8, !PT ;  /* 0x0000ff0060607812 */ /* 0x000fe200078ef861 */
[----:B------:R-:W-:-:S03]  /*6a30*/  IMAD.WIDE.U32 R120, R120, 0x10000, RZ ;  /* 0x0001000078787825 */ /* 0x000fc600078e00ff */
[----:B------:R-:W-:Y:S01]  /*6a40*/  LOP3.LUT R97, R96, 0xff, R169, 0xf8, !PT ;  /* 0x000000ff60617812 */ /* 0x000fe200078ef8a9 */
[----:B------:R-:W-:Y:S01]  /*6a50*/  IMAD.WIDE.U32 R98, R98, 0x100, RZ ;  /* 0x0000010062627825 */ /* 0x000fe200078e00ff */
[----:B------:R-:W-:Y:S02]  /*6a60*/  IADD3 R96, P1, R123, c[0x0][0x198], RZ ;  /* 0x000066007b607a10 */ /* 0x000fe40007f3e0ff */
[----:B------:R-:W-:Y:S02]  /*6a70*/  LOP3.LUT R121, R121, R97, R177, 0xfe, !PT ;  /* 0x0000006179797212 */ /* 0x000fe400078efeb1 */
[----:B------:R-:W-:Y:S02]  /*6a80*/  LOP3.LUT R98, R98, R176, R120, 0xfe, !PT ;  /* 0x000000b062627212 */ /* 0x000fe400078efe78 */
[----:B------:R-:W-:Y:S02]  /*6a90*/  IADD3.X R97, R175, c[0x0][0x19c], RZ, P1, !PT ;  /* 0x00006700af617a10 */ /* 0x000fe40000ffe4ff */
[----:B------:R-:W-:-:S02]  /*6aa0*/  LOP3.LUT R98, R98, 0xff, R173, 0xf8, !PT ;  /* 0x000000ff62627812 */ /* 0x000fc400078ef8ad */
[----:B------:R-:W-:-:S05]  /*6ab0*/  LOP3.LUT R99, R121, R99, RZ, 0xfc, !PT ;  /* 0x0000006379637212 */ /* 0x000fca00078efcff */
[----:B------:R0:W-:Y:S02]  /*6ac0*/  STG.E.64 [R96.64], R98 ;  /* 0x0000006260007986 */ /* 0x0001e4000c101b06 */
.L_x_5569:
[----:B------:R1:W5:Y:S04]  /*6ad0*/  @P6 LDG.E.128 R88, [R114.64] ;  /* 0x0000000672586981 */ /* 0x000368000c1e1d00 */
[----:B------:R1:W5:Y:S04]  /*6ae0*/  @P0 LDG.E.128 R92, [R112.64] ;  /* 0x00000006705c0981 */ /* 0x000368000c1e1d00 */
[----:B0-----:R1:W5:Y:S01]  /*6af0*/  LDG.E.128 R96, [R118.64] ;  /* 0x0000000676607981 */ /* 0x001362000c1e1d00 */
[C---:B------:R-:W-:Y:S01]  /*6b00*/  ISETP.NE.AND P1, PT, R108.reuse, 0x1, PT ;  /* 0x000000016c00780c */ /* 0x040fe20003f25270 */
[----:B------:R-:W-:Y:S01]  /*6b10*/  BSSY B1, `(.L_x_5570) ;  /* 0x000000c000017945 */ /* 0x000fe20003800000 */
[----:B------:R-:W-:-:S11]  /*6b20*/  IADD3 R120, R108, 0x1, RZ ;  /* 0x000000016c787810 */ /* 0x000fd60007ffe0ff */
[----:B------:R-:W-:Y:S05]  /*6b30*/  @!P1 BRA `(.L_x_5571) ;  /* 0x0000008000009947 */ /* 0x000fea0003800000 */
[----:B-1----:R-:W-:Y:S01]  /*6b40*/  ISETP.NE.AND P1, PT, R108, 0x2, PT ;  /* 0x000000026c00780c */ /* 0x002fe20003f25270 */
[----:B------:R-:W-:-:S12]  /*6b50*/  IMAD.MOV.U32 R117, RZ, RZ, R150 ;  /* 0x000000ffff757224 */ /* 0x000fd800078e0096 */
[----:B------:R-:W-:Y:S05]  /*6b60*/  @!P1 BRA `(.L_x_5572) ;  /* 0x0000006000009947 */ /* 0x000fea0003800000 */
[----:B------:R-:W-:Y:S01]  /*6b70*/  ISETP.NE.AND P1, PT, R108, 0x3, PT ;  /* 0x000000036c00780c */ /* 0x000fe20003f25270 */
[----:B------:R-:W-:-:S12]  /*6b80*/  IMAD.MOV.U32 R117, RZ, RZ, R151 ;  /* 0x000000ffff757224 */ /* 0x000fd800078e0097 */
[----:B------:R-:W-:Y:S05]  /*6b90*/  @P1 BRA `(.L_x_5572) ;  /* 0x0000003000001947 */ /* 0x000fea0003800000 */
[----:B------:R-:W-:Y:S01]  /*6ba0*/  IMAD.MOV.U32 R117, RZ, RZ, R156 ;  /* 0x000000ffff757224 */ /* 0x000fe200078e009c */
[----:B------:R-:W-:Y:S05]  /*6bb0*/  BRA `(.L_x_5572) ;  /* 0x0000001000007947 */ /* 0x000fea0003800000 */
.L_x_5571:
[----:B-1----:R-:W-:Y:S02]  /*6bc0*/  IMAD.MOV.U32 R117, RZ, RZ, R154 ;  /* 0x000000ffff757224 */ /* 0x002fe400078e009a */
.L_x_5572:
[----:B------:R-:W-:Y:S05]  /*6bd0*/  BSYNC B1 ;  /* 0x0000000000017941 */ /* 0x000fea0003800000 */
.L_x_5570:
        /* <DEDUP_REMOVED lines=16> */
.L_x_5576:
[----:B------:R-:W-:Y:S05]  /*6ce0*/  BSYNC B2 ;  /* 0x0000000000027941 */ /* 0x000fea0003800000 */
.L_x_5575:
        /* <DEDUP_REMOVED lines=40> */
[----:B------:R-:W-:-:S03]  /*6f70*/  LOP3.LUT R151, R115, UR25, R118, 0x96, !PT ;  /* 0x0000001973977c12 */ /* 0x000fc6000f8e9676 */
[----:B------:R-:W-:Y:S01]  /*6f80*/  IMAD.MOV.U32 R154, RZ, RZ, R114 ;  /* 0x000000ffff9a7224 */ /* 0x000fe200078e0072 */
[----:B------:R-:W-:Y:S01]  /*6f90*/  LOP3.LUT R150, R113, UR26, R150, 0x96, !PT ;  /* 0x0000001a71967c12 */ /* 0x000fe2000f8e9696 */
[----:B------:R-:W-:Y:S02]  /*6fa0*/  IMAD.MOV.U32 R156, RZ, RZ, R112 ;  /* 0x000000ffff9c7224 */ /* 0x000fe400078e0070 */
.L_x_5574:
[----:B------:R-:W-:Y:S05]  /*6fb0*/  BSYNC B1 ;  /* 0x0000000000017941 */ /* 0x000fea0003800000 */
.L_x_5573:
[----:B------:R-:W0:Y:S01]  /*6fc0*/  I2F.U32 R113, R117 ;  /* 0x0000007500717306 */ /* 0x000e220000201000 */
[----:B------:R-:W-:Y:S02]  /*6fd0*/  LOP3.LUT P6, RZ, R174, 0x10, RZ, 0xc0, !PT ;  /* 0x00000010aeff7812 */ /* 0x000fe400078cc0ff */
[----:B-----5:R-:W-:-:S05]  /*6fe0*/  PRMT R108, RZ, 0x5410, R96 ;  /* 0x00005410ff6c7816 */ /* 0x020fca0000000060 */
        /* <DEDUP_REMOVED lines=12> */
.L_x_5577:
        /* <DEDUP_REMOVED lines=12> */
.L_x_5580:
[----:B------:R-:W-:Y:S02]  /*7170*/  IMAD.MOV.U32 R123, RZ, RZ, R154 ;  /* 0x000000ffff7b7224 */ /* 0x000fe400078e009a */
.L_x_5581:
[----:B------:R-:W-:Y:S05]  /*7180*/  BSYNC B1 ;  /* 0x0000000000017941 */ /* 0x000fea0003800000 */
.L_x_5579:
        /* <DEDUP_REMOVED lines=16> */
.L_x_5585:
[----:B------:R-:W-:Y:S05]  /*7290*/  BSYNC B2 ;  /* 0x0000000000027941 */ /* 0x000fea0003800000 */
.L_x_5584:
        /* <DEDUP_REMOVED lines=44> */
.L_x_5583:
[----:B------:R-:W-:Y:S05]  /*7560*/  BSYNC B1 ;  /* 0x0000000000017941 */ /* 0x000fea0003800000 */
.L_x_5582:
        /* <DEDUP_REMOVED lines=10> */
.L_x_5578:
        /* <DEDUP_REMOVED lines=12> */
.L_x_5587:
[----:B------:R-:W-:Y:S02]  /*76d0*/  IMAD.MOV.U32 R123, RZ, RZ, R154 ;  /* 0x000000ffff7b7224 */ /* 0x000fe400078e009a */
.L_x_5588:
[----:B------:R-:W-:Y:S05]  /*76e0*/  BSYNC B1 ;  /* 0x0000000000017941 */ /* 0x000fea0003800000 */
.L_x_5586:
        /* <DEDUP_REMOVED lines=16> */
.L_x_5592:
[----:B------:R-:W-:Y:S05]  /*77f0*/  BSYNC B2 ;  /* 0x0000000000027941 */ /* 0x000fea0003800000 */
.L_x_5591:
        /* <DEDUP_REMOVED lines=44> */
.L_x_5590:
[----:B------:R-:W-:Y:S05]  /*7ac0*/  BSYNC B1 ;  /* 0x0000000000017941 */ /* 0x000fea0003800000 */
.L_x_5589:
        /* <DEDUP_REMOVED lines=14> */
.L_x_5593:
        /* <DEDUP_REMOVED lines=12> */
.L_x_5596:
[----:B------:R-:W-:Y:S02]  /*7c70*/  IMAD.MOV.U32 R112, RZ, RZ, R154 ;  /* 0x000000ffff707224 */ /* 0x000fe400078e009a */
.L_x_5597:
[----:B------:R-:W-:Y:S05]  /*7c80*/  BSYNC B1 ;  /* 0x0000000000017941 */ /* 0x000fea0003800000 */
.L_x_5595:
        /* <DEDUP_REMOVED lines=16> */
.L_x_5601:
[----:B------:R-:W-:Y:S05]  /*7d90*/  BSYNC B2 ;  /* 0x0000000000027941 */ /* 0x000fea0003800000 */
.L_x_5600:
        /* <DEDUP_REMOVED lines=44> */
.L_x_5599:
[----:B------:R-:W-:Y:S05]  /*8060*/  BSYNC B1 ;  /* 0x0000000000017941 */ /* 0x000fea0003800000 */
.L_x_5598:
        /* <DEDUP_REMOVED lines=10> */
.L_x_5594:
        /* <DEDUP_REMOVED lines=12> */
.L_x_5603:
[----:B------:R-:W-:Y:S02]  /*81d0*/  IMAD.MOV.U32 R123, RZ, RZ, R154 ;  /* 0x000000ffff7b7224 */ /* 0x000fe400078e009a */
.L_x_5604:
[----:B------:R-:W-:Y:S05]  /*81e0*/  BSYNC B1 ;  /* 0x0000000000017941 */ /* 0x000fea0003800000 */
.L_x_5602:
        /* <DEDUP_REMOVED lines=16> */
.L_x_5608:
[----:B------:R-:W-:Y:S05]  /*82f0*/  BSYNC B2 ;  /* 0x0000000000027941 */ /* 0x000fea0003800000 */
.L_x_5607:
        /* <DEDUP_REMOVED lines=44> */
.L_x_5606:
[----:B------:R-:W-:Y:S05]  /*85c0*/  BSYNC B1 ;  /* 0x0000000000017941 */ /* 0x000fea0003800000 */
.L_x_5605:
        /* <DEDUP_REMOVED lines=14> */
.L_x_5609:
        /* <DEDUP_REMOVED lines=12> */
.L_x_5612:
[----:B------:R-:W-:Y:S02]  /*8770*/  MOV R123, R154 ;  /* 0x0000009a007b7202 */ /* 0x000fe40000000f00 */
.L_x_5613:
[----:B------:R-:W-:Y:S05]  /*8780*/  BSYNC B1 ;  /* 0x0000000000017941 */ /* 0x000fea0003800000 */
.L_x_5611:
        /* <DEDUP_REMOVED lines=16> */
.L_x_5617:
[----:B------:R-:W-:Y:S05]  /*8890*/  BSYNC B2 ;  /* 0x0000000000027941 */ /* 0x000fea0003800000 */
.L_x_5616:
        /* <DEDUP_REMOVED lines=44> */
.L_x_5615:
[----:B------:R-:W-:Y:S05]  /*8b60*/  BSYNC B1 ;  /* 0x0000000000017941 */ /* 0x000fea0003800000 */
.L_x_5614:
        /* <DEDUP_REMOVED lines=10> */
.L_x_5610:
        /* <DEDUP_REMOVED lines=12> */
.L_x_5619:
[----:B------:R-:W-:Y:S02]  /*8cd0*/  IMAD.MOV.U32 R123, RZ, RZ, R154 ;  /* 0x000000ffff7b7224 */ /* 0x000fe400078e009a */
.L_x_5620:
[----:B------:R-:W-:Y:S05]  /*8ce0*/  BSYNC B1 ;  /* 0x0000000000017941 */ /* 0x000fea0003800000 */
.L_x_5618:
        /* <DEDUP_REMOVED lines=16> */
.L_x_5624:
[----:B------:R-:W-:Y:S05]  /*8df0*/  BSYNC B2 ;  /* 0x0000000000027941 */ /* 0x000fea0003800000 */
.L_x_5623:
        /* <DEDUP_REMOVED lines=44> */
.L_x_5622:
[----:B------:R-:W-:Y:S05]  /*90c0*/  BSYNC B1 ;  /* 0x0000000000017941 */ /* 0x000fea0003800000 */
.L_x_5621:
        /* <DEDUP_REMOVED lines=13> */
.L_x_5625:
        /* <DEDUP_REMOVED lines=12> */
.L_x_5628:
[----:B------:R-:W-:Y:S02]  /*9260*/  IMAD.MOV.U32 R123, RZ, RZ, R154 ;  /* 0x000000ffff7b7224 */ /* 0x000fe400078e009a */
.L_x_5629:
[----:B------:R-:W-:Y:S05]  /*9270*/  BSYNC B1 ;  /* 0x0000000000017941 */ /* 0x000fea0003800000 */
.L_x_5627:
        /* <DEDUP_REMOVED lines=16> */
.L_x_5633:
[----:B------:R-:W-:Y:S05]  /*9380*/  BSYNC B2 ;  /* 0x0000000000027941 */ /* 0x000fea0003800000 */
.L_x_5632:
        /* <DEDUP_REMOVED lines=44> */
.L_x_5631:
[----:B------:R-:W-:Y:S05]  /*9650*/  BSYNC B1 ;  /* 0x0000000000017941 */ /* 0x000fea0003800000 */
.L_x_5630:
        /* <DEDUP_REMOVED lines=10> */
.L_x_5626:
        /* <DEDUP_REMOVED lines=12> */
.L_x_5635:
[----:B------:R-:W-:Y:S02]  /*97c0*/  IMAD.MOV.U32 R123, RZ, RZ, R154 ;  /* 0x000000ffff7b7224 */ /* 0x000fe400078e009a */
.L_x_5636:
[----:B------:R-:W-:Y:S05]  /*97d0*/  BSYNC B1 ;  /* 0x0000000000017941 */ /* 0x000fea0003800000 */
.L_x_5634:
        /* <DEDUP_REMOVED lines=16> */
.L_x_5640:
[----:B------:R-:W-:Y:S05]  /*98e0*/  BSYNC B2 ;  /* 0x0000000000027941 */ /* 0x000fea0003800000 */
.L_x_5639:
        /* <DEDUP_REMOVED lines=44> */
.L_x_5638:
[----:B------:R-:W-:Y:S05]  /*9bb0*/  BSYNC B1 ;  /* 0x0000000000017941 */ /* 0x000fea0003800000 */
.L_x_5637:
        /* <DEDUP_REMOVED lines=13> */
.L_x_5641:
        /* <DEDUP_REMOVED lines=12> */
.L_x_5644:
[----:B------:R-:W-:Y:S02]  /*9d50*/  IMAD.MOV.U32 R123, RZ, RZ, R154 ;  /* 0x000000ffff7b7224 */ /* 0x000fe400078e009a */
.L_x_5645:
[----:B------:R-:W-:Y:S05]  /*9d60*/  BSYNC B1 ;  /* 0x0000000000017941 */ /* 0x000fea0003800000 */
.L_x_5643:
        /* <DEDUP_REMOVED lines=16> */
.L_x_5649:
[----:B------:R-:W-:Y:S05]  /*9e70*/  BSYNC B2 ;  /* 0x0000000000027941 */ /* 0x000fea0003800000 */
.L_x_5648:
        /* <DEDUP_REMOVED lines=44> */
.L_x_5647:
[----:B------:R-:W-:Y:S05]  /*a140*/  BSYNC B1 ;  /* 0x0000000000017941 */ /* 0x000fea0003800000 */
.L_x_5646:
        /* <DEDUP_REMOVED lines=10> */
.L_x_5642:
        /* <DEDUP_REMOVED lines=12> */
.L_x_5651:
[----:B------:R-:W-:Y:S02]  /*a2b0*/  IMAD.MOV.U32 R123, RZ, RZ, R154 ;  /* 0x000000ffff7b7224 */ /* 0x000fe400078e009a */
.L_x_5652:
[----:B------:R-:W-:Y:S05]  /*a2c0*/  BSYNC B1 ;  /* 0x0000000000017941 */ /* 0x000fea0003800000 */
.L_x_5650:
        /* <DEDUP_REMOVED lines=16> */
.L_x_5656:
[----:B------:R-:W-:Y:S05]  /*a3d0*/  BSYNC B2 ;  /* 0x0000000000027941 */ /* 0x000fea0003800000 */
.L_x_5655:
        /* <DEDUP_REMOVED lines=44> */
.L_x_5654:
[----:B------:R-:W-:Y:S05]  /*a6a0*/  BSYNC B1 ;  /* 0x0000000000017941 */ /* 0x000fea0003800000 */
.L_x_5653:
        /* <DEDUP_REMOVED lines=13> */
.L_x_5657:
        /* <DEDUP_REMOVED lines=12> */
.L_x_5660:
[----:B------:R-:W-:Y:S02]  /*a840*/  IMAD.MOV.U32 R98, RZ, RZ, R154 ;  /* 0x000000ffff627224 */ /* 0x000fe400078e009a */
.L_x_5661:
[----:B------:R-:W-:Y:S05]  /*a850*/  BSYNC B1 ;  /* 0x0000000000017941 */ /* 0x000fea0003800000 */
.L_x_5659:
        /* <DEDUP_REMOVED lines=16> */
.L_x_5665:
[----:B------:R-:W-:Y:S05]  /*a960*/  BSYNC B2 ;  /* 0x0000000000027941 */ /* 0x000fea0003800000 */
.L_x_5664:
        /* <DEDUP_REMOVED lines=44> */
.L_x_5663:
[----:B------:R-:W-:Y:S05]  /*ac30*/  BSYNC B1 ;  /* 0x0000000000017941 */ /* 0x000fea0003800000 */
.L_x_5662:
        /* <DEDUP_REMOVED lines=10> */
.L_x_5658:
        /* <DEDUP_REMOVED lines=12> */
.L_x_5667:
[----:B------:R-:W-:Y:S02]  /*ada0*/  IMAD.MOV.U32 R98, RZ, RZ, R154 ;  /* 0x000000ffff627224 */ /* 0x000fe400078e009a */
.L_x_5668:
[----:B------:R-:W-:Y:S05]  /*adb0*/  BSYNC B1 ;  /* 0x0000000000017941 */ /* 0x000fea0003800000 */
.L_x_5666:
        /* <DEDUP_REMOVED lines=16> */
.L_x_5672:
[----:B------:R-:W-:Y:S05]  /*aec0*/  BSYNC B2 ;  /* 0x0000000000027941 */ /* 0x000fea0003800000 */
.L_x_5671:
        /* <DEDUP_REMOVED lines=44> */
.L_x_5670:
[----:B------:R-:W-:Y:S05]  /*b190*/  BSYNC B1 ;  /* 0x0000000000017941 */ /* 0x000fea0003800000 */
.L_x_5669:
        /* <DEDUP_REMOVED lines=9> */
[----:B------:R-:W-:Y:S02]  /*b230*/  MOV R96, R97 ;  /* 0x0000006100607202 */ /* 0x000fe40000000f00 */
[----:B------:R-:W-:-:S05]  /*b240*/  PRMT R97, RZ, 0x5410, R95 ;  /* 0x00005410ff617816 */ /* 0x000fca000000005f */
[----:B------:R-:W-:Y:S01]  /*b250*/  FADD.FTZ R120, R97, R120 ;  /* 0x0000007861787221 */ /* 0x000fe20000010000 */
[----:B------:R-:W-:Y:S05]  /*b260*/  BRA `(.L_x_5674) ;  /* 0x0000056000007947 */ /* 0x000fea0003800000 */
.L_x_5673:
        /* <DEDUP_REMOVED lines=12> */
.L_x_5676:
[----:B------:R-:W-:Y:S02]  /*b330*/  IMAD.MOV.U32 R98, RZ, RZ, R154 ;  /* 0x000000ffff627224 */ /* 0x000fe400078e009a */
.L_x_5677:
[----:B------:R-:W-:Y:S05]  /*b340*/  BSYNC B1 ;  /* 0x0000000000017941 */ /* 0x000fea0003800000 */
.L_x_5675:
        /* <DEDUP_REMOVED lines=16> */
.L_x_5681:
[----:B------:R-:W-:Y:S05]  /*b450*/  BSYNC B2 ;  /* 0x0000000000027941 */ /* 0x000fea0003800000 */
.L_x_5680:
        /* <DEDUP_REMOVED lines=44> */
.L_x_5679:
[----:B------:R-:W-:Y:S05]  /*b720*/  BSYNC B1 ;  /* 0x0000000000017941 */ /* 0x000fea0003800000 */
.L_x_5678:
        /* <DEDUP_REMOVED lines=10> */
.L_x_5674:
        /* <DEDUP_REMOVED lines=12> */
.L_x_5683:
[----:B------:R-:W-:Y:S02]  /*b890*/  IMAD.MOV.U32 R98, RZ, RZ, R154 ;  /* 0x000000ffff627224 */ /* 0x000fe400078e009a */
.L_x_5684:
[----:B------:R-:W-:Y:S05]  /*b8a0*/  BSYNC B1 ;  /* 0x0000000000017941 */ /* 0x000fea0003800000 */
.L_x_5682:
        /* <DEDUP_REMOVED lines=16> */
.L_x_5688:
[----:B------:R-:W-:Y:S05]  /*b9b0*/  BSYNC B2 ;  /* 0x0000000000027941 */ /* 0x000fea0003800000 */
.L_x_5687:
        /* <DEDUP_REMOVED lines=44> */
.L_x_5686:
[----:B------:R-:W-:Y:S05]  /*bc80*/  BSYNC B1 ;  /* 0x0000000000017941 */ /* 0x000fea0003800000 */
.L_x_5685:
        /* <DEDUP_REMOVED lines=8> */
[----:B------:R-:W-:Y:S01]  /*bd10*/  MOV R188, R97 ;  /* 0x0000006100bc7202 */ /* 0x000fe20000000f00 */
[----:B------:R-:W-:Y:S05]  /*bd20*/  @!P0 BRA `(.L_x_5690) ;  /* 0x000005c000008947 */ /* 0x000fea0003800000 */
[----:B------:R-:W-:Y:S01]  /*bd30*/  PRMT R96, RZ, 0x7610, R95 ;  /* 0x00007610ff607816 */ /* 0x000fe2000000005f */
[----:B------:R-:W-:-:S04]  /*bd40*/  IMAD.MOV.U32 R188, RZ, RZ, R97 ;  /* 0x000000ffffbc7224 */ /* 0x000fc800078e0061 */
[----:B------:R-:W-:Y:S01]  /*bd50*/  FADD.FTZ R123, R96, R123 ;  /* 0x0000007b607b7221 */ /* 0x000fe20000010000 */
[----:B------:R-:W-:Y:S05]  /*bd60*/  BRA `(.L_x_5690) ;  /* 0x0000058000007947 */ /* 0x000fea0003800000 */
.L_x_5689:
        /* <DEDUP_REMOVED lines=12> */
.L_x_5692:
[----:B------:R-:W-:Y:S02]  /*be30*/  IMAD.MOV.U32 R176, RZ, RZ, R154 ;  /* 0x000000ffffb07224 */ /* 0x000fe400078e009a */
.L_x_5693:
[----:B------:R-:W-:Y:S05]  /*be40*/  BSYNC B1 ;  /* 0x0000000000017941 */ /* 0x000fea0003800000 */
.L_x_5691:
        /* <DEDUP_REMOVED lines=18> */
.L_x_5697:
[----:B------:R-:W-:Y:S05]  /*bf70*/  BSYNC B2 ;  /* 0x0000000000027941 */ /* 0x000fea0003800000 */
.L_x_5696:
        /* <DEDUP_REMOVED lines=44> */
.L_x_5695:
[----:B------:R-:W-:Y:S05]  /*c240*/  BSYNC B1 ;  /* 0x0000000000017941 */ /* 0x000fea0003800000 */
.L_x_5694:
        /* <DEDUP_REMOVED lines=10> */
.L_x_5690:
[----:B------:R-:W-:Y:S01]  /*c2f0*/  SEL R97, RZ, 0x10000, P4 ;  /* 0x00010000ff617807 */ /* 0x000fe20002000000 */
[----:B------:R-:W-:Y:S01]  /*c300*/  IMAD.WIDE.U32 R186, R116, R111, c[0x0][0x188] ;  /* 0x0000620074ba7625 */ /* 0x000fe200078e006f */
[----:B------:R-:W-:Y:S02]  /*c310*/  SEL R96, RZ, 0x100, P3 ;  /* 0x00000100ff607807 */ /* 0x000fe40001800000 */
[----:B------:R-:W-:Y:S02]  /*c320*/  ISETP.NE.AND P4, PT, R175, RZ, PT ;  /* 0x000000ffaf00720c */ /* 0x000fe40003f85270 */
[----:B------:R-:W-:Y:S02]  /*c330*/  ISETP.NE.AND P3, PT, R178, RZ, PT ;  /* 0x000000ffb200720c */ /* 0x000fe40003f65270 */
[----:B------:R-:W-:Y:S02]  /*c340*/  SEL R176, RZ, 0x1, P1 ;  /* 0x00000001ffb07807 */ /* 0x000fe40000800000 */
[----:B------:R-:W-:-:S02]  /*c350*/  SEL R178, RZ, 0x1, P3 ;  /* 0x00000001ffb27807 */ /* 0x000fc40001800000 */
[----:B------:R-:W-:Y:S01]  /*c360*/  SEL R118, RZ, 0x1, P4 ;  /* 0x00000001ff767807 */ /* 0x000fe20002000000 */
[----:B------:R-:W-:Y:S01]  /*c370*/  IMAD.WIDE.U32 R176, R176, 0x1000000, RZ ;  /* 0x01000000b0b07825 */ /* 0x000fe200078e00ff */
[----:B------:R-:W-:Y:S02]  /*c380*/  SEL R98, RZ, 0x1000000, P5 ;  /* 0x01000000ff627807 */ /* 0x000fe40002800000 */
[----:B------:R-:W-:Y:S01]  /*c390*/  SEL R181, RZ, 0x1, P2 ;  /* 0x00000001ffb57807 */ /* 0x000fe20001000000 */
[----:B------:R-:W-:Y:S01]  /*c3a0*/  IMAD.WIDE.U32 R178, R178, 0x10000, RZ ;  /* 0x00010000b2b27825 */ /* 0x000fe200078e00ff */
[----:B------:R-:W-:Y:S02]  /*c3b0*/  LOP3.LUT R96, R96, R98, R97, 0xfe, !PT ;  /* 0x0000006260607212 */ /* 0x000fe400078efe61 */
[----:B------:R-:W-:Y:S01]  /*c3c0*/  ISETP.NE.AND P5, PT, R117, RZ, PT ;  /* 0x000000ff7500720c */ /* 0x000fe20003fa5270 */
[----:B------:R-:W-:Y:S01]  /*c3d0*/  IMAD.WIDE.U32 R118, R118, 0x100, RZ ;  /* 0x0000010076767825 */ /* 0x000fe200078e00ff */
[----:B------:R-:W-:-:S02]  /*c3e0*/  LOP3.LUT R181, R177, R96, R181, 0xfe, !PT ;  /* 0x00000060b1b57212 */ /* 0x000fc400078efeb5 */
[----:B------:R-:W-:Y:S01]  /*c3f0*/  SEL R175, RZ, 0x1, P5 ;  /* 0x00000001ffaf7807 */ /* 0x000fe20002800000 */
[----:B------:R-:W-:Y:S01]  /*c400*/  IMAD.MOV.U32 R177, RZ, RZ, 0x8 ;  /* 0x00000008ffb17424 */ /* 0x000fe200078e00ff */
[----:B------:R-:W-:Y:S02]  /*c410*/  LOP3.LUT R176, R118, R176, R178, 0xfe, !PT ;  /* 0x000000b076b07212 */ /* 0x000fe400078efeb2 */
[----:B------:R-:W-:Y:S01]  /*c420*/  F2FP.BF16.PACK_AB R99, R123, R120 ;  /* 0x000000787b63723e */ /* 0x000fe200000010ff */
[----:B------:R-:W-:Y:S01]  /*c430*/  IMAD.WIDE.U32 R184, R116, R177, c[0x0][0x190] ;  /* 0x0000640074b87625 */ /* 0x000fe200078e00b1 */
[----:B------:R-:W-:Y:S02]  /*c440*/  F2FP.BF16.PACK_AB R98, R121, R114 ;  /* 0x000000727962723e */ /* 0x000fe400000010ff */
[----:B------:R-:W-:Y:S02]  /*c450*/  F2FP.BF16.PACK_AB R97, R115, R112 ;  /* 0x000000707361723e */ /* 0x000fe400000010ff */
[----:B------:R-:W-:-:S02]  /*c460*/  F2FP.BF16.PACK_AB R96, R113, R108 ;  /* 0x0000006c7160723e */ /* 0x000fc400000010ff */
[----:B------:R-:W-:Y:S02]  /*c470*/  LOP3.LUT R119, R119, R181, R179, 0xfe, !PT ;  /* 0x000000b577777212 */ /* 0x000fe400078efeb3 */
[----:B------:R-:W-:Y:S01]  /*c480*/  LOP3.LUT R118, R176, R175, RZ, 0xfc, !PT ;  /* 0x000000afb0767212 */ /* 0x000fe200078efcff */
[----:B------:R0:W-:Y:S01]  /*c490*/  STG.E.128 [R186.64], R96 ;  /* 0x00000060ba007986 */ /* 0x0001e2000c101d06 */
        /* <DEDUP_REMOVED lines=15> */
[----:B------:R-:W-:Y:S02]  /*c590*/  LOP3.LUT R97, R172, 0xff, RZ, 0xc0, !PT ;  /* 0x000000ffac617812 */ /* 0x000fe400078ec0ff */
[----:B------:R-:W-:Y:S01]  /*c5a0*/  LOP3.LUT R176, R96, 0xff00, R99, 0xf8, !PT ;  /* 0x0000ff0060b07812 */ /* 0x000fe200078ef863 */
[----:B------:R-:W-:-:S03]  /*c5b0*/  IMAD.WIDE.U32 R98, R98, 0x10000, RZ ;  /* 0x0001000062627825 */ /* 0x000fc600078e00ff */
[----:B------:R-:W-:Y:S01]  /*c5c0*/  LOP3.LUT R175, R176, 0xff, R169, 0xf8, !PT ;  /* 0x000000ffb0af7812 */ /* 0x000fe200078ef8a9 */
[----:B------:R-:W-:-:S03]  /*c5d0*/  IMAD.WIDE.U32 R96, R97, 0x100, RZ ;  /* 0x0000010061607825 */ /* 0x000fc600078e00ff */
[----:B------:R-:W-:Y:S02]  /*c5e0*/  LOP3.LUT R175, R99, R175, R119, 0xfe, !PT ;  /* 0x000000af63af7212 */ /* 0x000fe400078efe77 */
[----:B------:R-:W-:Y:S01]  /*c5f0*/  LOP3.LUT R96, R96, R118, R98, 0xfe, !PT ;  /* 0x0000007660607212 */ /* 0x000fe200078efe62 */
[----:B------:R-:W-:Y:S01]  /*c600*/  IMAD.WIDE.U32 R98, R116, R177, c[0x0][0x198] ;  /* 0x0000660074627625 */ /* 0x000fe200078e00b1 */
[----:B------:R-:W-:Y:S02]  /*c610*/  LOP3.LUT R97, R175, R97, RZ, 0xfc, !PT ;  /* 0x00000061af617212 */ /* 0x000fe400078efcff */
[----:B------:R-:W-:-:S05]  /*c620*/  LOP3.LUT R96, R96, 0xff, R173, 0xf8, !PT ;  /* 0x000000ff60607812 */ /* 0x000fca00078ef8ad */
[----:B------:R0:W-:Y:S02]  /*c630*/  STG.E.64 [R98.64], R96 ;  /* 0x0000006062007986 */ /* 0x0001e4000c101b06 */
.L_x_5698:
        /* <DEDUP_REMOVED lines=15> */
.L_x_5700:
[----:B-1----:R-:W-:Y:S02]  /*c730*/  IMAD.MOV.U32 R176, RZ, RZ, R154 ;  /* 0x000000ffffb07224 */ /* 0x002fe400078e009a */
.L_x_5701:
[----:B------:R-:W-:Y:S05]  /*c740*/  BSYNC B1 ;  /* 0x0000000000017941 */ /* 0x000fea0003800000 */
.L_x_5699:
        /* <DEDUP_REMOVED lines=16> */
.L_x_5705:
[----:B------:R-:W-:Y:S05]  /*c850*/  BSYNC B2 ;  /* 0x0000000000027941 */ /* 0x000fea0003800000 */
.L_x_5704:
        /* <DEDUP_REMOVED lines=44> */
.L_x_5703:
[----:B------:R-:W-:Y:S05]  /*cb20*/  BSYNC B1 ;  /* 0x0000000000017941 */ /* 0x000fea0003800000 */
.L_x_5702:
        /* <DEDUP_REMOVED lines=15> */
.L_x_5706:
        /* <DEDUP_REMOVED lines=12> */
.L_x_5709:
[----:B------:R-:W-:Y:S02]  /*cce0*/  IMAD.MOV.U32 R182, RZ, RZ, R154 ;  /* 0x000000ffffb67224 */ /* 0x000fe400078e009a */
.L_x_5710:
[----:B------:R-:W-:Y:S05]  /*ccf0*/  BSYNC B1 ;  /* 0x0000000000017941 */ /* 0x000fea0003800000 */
.L_x_5708:
        /* <DEDUP_REMOVED lines=16> */
.L_x_5714:
[----:B------:R-:W-:Y:S05]  /*ce00*/  BSYNC B2 ;  /* 0x0000000000027941 */ /* 0x000fea0003800000 */
.L_x_5713:
        /* <DEDUP_REMOVED lines=44> */
.L_x_5712:
[----:B------:R-:W-:Y:S05]  /*d0d0*/  BSYNC B1 ;  /* 0x0000000000017941 */ /* 0x000fea0003800000 */
.L_x_5711:
        /* <DEDUP_REMOVED lines=10> */
.L_x_5707:
        /* <DEDUP_REMOVED lines=12> */
.L_x_5716:
[----:B------:R-:W-:Y:S02]  /*d240*/  IMAD.MOV.U32 R182, RZ, RZ, R154 ;  /* 0x000000ffffb67224 */ /* 0x000fe400078e009a */
.L_x_5717:
[----:B------:R-:W-:Y:S05]  /*d250*/  BSYNC B1 ;  /* 0x0000000000017941 */ /* 0x000fea0003800000 */
.L_x_5715:
        /* <DEDUP_REMOVED lines=14> */
[----:B------:R-:W-:-:S05]  /*d340*/  @P2 IMAD.MOV R119, RZ, RZ, R155 ;  /* 0x000000ffff772224 */ /* 0x000fca00078e029b */
[----:B------:R-:W-:Y:S02]  /*d350*/  @!P1 MOV R155, R119 ;  /* 0x00000077009b9202 */ /* 0x000fe40000000f00 */
.L_x_5721:
[----:B------:R-:W-:Y:S05]  /*d360*/  BSYNC B2 ;  /* 0x0000000000027941 */ /* 0x000fea0003800000 */
.L_x_5720:
        /* <DEDUP_REMOVED lines=44> */
.L_x_5719:
[----:B------:R-:W-:Y:S05]  /*d630*/  BSYNC B1 ;  /* 0x0000000000017941 */ /* 0x000fea0003800000 */
.L_x_5718:
        /* <DEDUP_REMOVED lines=14> */
.L_x_5722:
        /* <DEDUP_REMOVED lines=12> */
.L_x_5725:
[----:B------:R-:W-:Y:S02]  /*d7e0*/  IMAD.MOV.U32 R179, RZ, RZ, R154 ;  /* 0x000000ffffb37224 */ /* 0x000fe400078e009a */
.L_x_5726:
[----:B------:R-:W-:Y:S05]  /*d7f0*/  BSYNC B1 ;  /* 0x0000000000017941 */ /* 0x000fea0003800000 */
.L_x_5724:
        /* <DEDUP_REMOVED lines=16> */
.L_x_5730:
[----:B------:R-:W-:Y:S05]  /*d900*/  BSYNC B2 ;  /* 0x0000000000027941 */ /* 0x000fea0003800000 */
.L_x_5729:
        /* <DEDUP_REMOVED lines=44> */
.L_x_5728:
[----:B------:R-:W-:Y:S05]  /*dbd0*/  BSYNC B1 ;  /* 0x0000000000017941 */ /* 0x000fea0003800000 */
.L_x_5727:
        /* <DEDUP_REMOVED lines=10> */
.L_x_5723:
        /* <DEDUP_REMOVED lines=12> */
.L_x_5732:
[----:B------:R-:W-:Y:S02]  /*dd40*/  IMAD.MOV.U32 R181, RZ, RZ, R154 ;  /* 0x000000ffffb57224 */ /* 0x000fe400078e009a */
.L_x_5733:
[----:B------:R-:W-:Y:S05]  /*dd50*/  BSYNC B1 ;  /* 0x0000000000017941 */ /* 0x000fea0003800000 */
.L_x_5731:
        /* <DEDUP_REMOVED lines=16> */
.L_x_5737:
[----:B------:R-:W-:Y:S05]  /*de60*/  BSYNC B2 ;  /* 0x0000000000027941 */ /* 0x000fea0003800000 */
.L_x_5736:
        /* <DEDUP_REMOVED lines=44> */
.L_x_5735:
[----:B------:R-:W-:Y:S05]  /*e130*/  BSYNC B1 ;  /* 0x0000000000017941 */ /* 0x000fea0003800000 */
.L_x_5734:
        /* <DEDUP_REMOVED lines=14> */
.L_x_5738:
        /* <DEDUP_REMOVED lines=12> */
.L_x_5741:
[----:B------:R-:W-:Y:S02]  /*e2e0*/  IMAD.MOV.U32 R181, RZ, RZ, R154 ;  /* 0x000000ffffb57224 */ /* 0x000fe400078e009a */
.L_x_5742:
[----:B------:R-:W-:Y:S05]  /*e2f0*/  BSYNC B1 ;  /* 0x0000000000017941 */ /* 0x000fea0003800000 */
.L_x_5740:
        /* <DEDUP_REMOVED lines=16> */
.L_x_5746:
[----:B------:R-:W-:Y:S05]  /*e400*/  BSYNC B2 ;  /* 0x0000000000027941 */ /* 0x000fea0003800000 */
.L_x_5745:
        /* <DEDUP_REMOVED lines=44> */
.L_x_5744:
[----:B------:R-:W-:Y:S05]  /*e6d0*/  BSYNC B1 ;  /* 0x0000000000017941 */ /* 0x000fea0003800000 */
.L_x_5743:
        /* <DEDUP_REMOVED lines=10> */
.L_x_5739:
        /* <DEDUP_REMOVED lines=12> */
.L_x_5748:
[----:B------:R-:W-:Y:S02]  /*e840*/  IMAD.MOV.U32 R181, RZ, RZ, R154 ;  /* 0x000000ffffb57224 */ /* 0x000fe400078e009a */
.L_x_5749:
[----:B------:R-:W-:Y:S05]  /*e850*/  BSYNC B1 ;  /* 0x0000000000017941 */ /* 0x000fea0003800000 */
.L_x_5747:
        /* <DEDUP_REMOVED lines=16> */
.L_x_5753:
[----:B------:R-:W-:Y:S05]  /*e960*/  BSYNC B2 ;  /* 0x0000000000027941 */ /* 0x000fea0003800000 */
.L_x_5752:
        /* <DEDUP_REMOVED lines=44> */
.L_x_5751:
[----:B------:R-:W-:Y:S05]  /*ec30*/  BSYNC B1 ;  /* 0x0000000000017941 */ /* 0x000fea0003800000 */
.L_x_5750:
        /* <DEDUP_REMOVED lines=13> */
.L_x_5754:
        /* <DEDUP_REMOVED lines=12> */
.L_x_5757:
[----:B------:R-:W-:Y:S02]  /*edd0*/  IMAD.MOV.U32 R181, RZ, RZ, R154 ;  /* 0x000000ffffb57224 */ /* 0x000fe400078e009a */
.L_x_5758:
[----:B------:R-:W-:Y:S05]  /*ede0*/  BSYNC B1 ;  /* 0x0000000000017941 */ /* 0x000fea0003800000 */
.L_x_5756:
        /* <DEDUP_REMOVED lines=16> */
.L_x_5762:
[----:B------:R-:W-:Y:S05]  /*eef0*/  BSYNC B2 ;  /* 0x0000000000027941 */ /* 0x000fea0003800000 */
.L_x_5761:
        /* <DEDUP_REMOVED lines=44> */
.L_x_5760:
[----:B------:R-:W-:Y:S05]  /*f1c0*/  BSYNC B1 ;  /* 0x0000000000017941 */ /* 0x000fea0003800000 */
.L_x_5759:
        /* <DEDUP_REMOVED lines=10> */
.L_x_5755:
        /* <DEDUP_REMOVED lines=12> */
.L_x_5764:
[----:B------:R-:W-:Y:S02]  /*f330*/  MOV R183, R154 ;  /* 0x0000009a00b77202 */ /* 0x000fe40000000f00 */
.L_x_5765:
[----:B------:R-:W-:Y:S05]  /*f340*/  BSYNC B1 ;  /* 0x0000000000017941 */ /* 0x000fea0003800000 */
.L_x_5763:
        /* <DEDUP_REMOVED lines=16> */
.L_x_5769:
[----:B------:R-:W-:Y:S05]  /*f450*/  BSYNC B2 ;  /* 0x0000000000027941 */ /* 0x000fea0003800000 */
.L_x_5768:
        /* <DEDUP_REMOVED lines=44> */
.L_x_5767:
[----:B------:R-:W-:Y:S05]  /*f720*/  BSYNC B1 ;  /* 0x0000000000017941 */ /* 0x000fea0003800000 */
.L_x_5766:
        /* <DEDUP_REMOVED lines=13> */
.L_x_5770:
        /* <DEDUP_REMOVED lines=12> */
.L_x_5773:
[----:B------:R-:W-:Y:S02]  /*f8c0*/  IMAD.MOV.U32 R183, RZ, RZ, R154 ;  /* 0x000000ffffb77224 */ /* 0x000fe400078e009a */
.L_x_5774:
[----:B------:R-:W-:Y:S05]  /*f8d0*/  BSYNC B1 ;  /* 0x0000000000017941 */ /* 0x000fea0003800000 */
.L_x_5772:
        /* <DEDUP_REMOVED lines=16> */
.L_x_5778:
[----:B------:R-:W-:Y:S05]  /*f9e0*/  BSYNC B2 ;  /* 0x0000000000027941 */ /* 0x000fea0003800000 */
.L_x_5777:
        /* <DEDUP_REMOVED lines=44> */
.L_x_5776:
[----:B------:R-:W-:Y:S05]  /*fcb0*/  BSYNC B1 ;  /* 0x0000000000017941 */ /* 0x000fea0003800000 */
.L_x_5775:
        /* <DEDUP_REMOVED lines=10> */
.L_x_5771:
        /* <DEDUP_REMOVED lines=12> */
.L_x_5780:
[----:B------:R-:W-:Y:S02]  /*fe20*/  IMAD.MOV.U32 R183, RZ, RZ, R154 ;  /* 0x000000ffffb77224 */ /* 0x000fe400078e009a */
.L_x_5781:
[----:B------:R-:W-:Y:S05]  /*fe30*/  BSYNC B1 ;  /* 0x0000000000017941 */ /* 0x000fea0003800000 */
.L_x_5779:
        /* <DEDUP_REMOVED lines=16> */
.L_x_5785:
[----:B------:R-:W-:Y:S05]  /*ff40*/  BSYNC B2 ;  /* 0x0000000000027941 */ /* 0x000fea0003800000 */
.L_x_5784:
        /* <DEDUP_REMOVED lines=44> */
.L_x_5783:
[----:B------:R-:W-:Y:S05]  /*10210*/  BSYNC B1 ;  /* 0x0000000000017941 */ /* 0x000fea0003800000 */
.L_x_5782:
        /* <DEDUP_REMOVED lines=13> */
.L_x_5786:
        /* <DEDUP_REMOVED lines=12> */
.L_x_5789:
[----:B------:R-:W-:Y:S02]  /*103b0*/  IMAD.MOV.U32 R98, RZ, RZ, R154 ;  /* 0x000000ffff627224 */ /* 0x000fe400078e009a */
.L_x_5790:
[----:B------:R-:W-:Y:S05]  /*103c0*/  BSYNC B1 ;  /* 0x0000000000017941 */ /* 0x000fea0003800000 */
.L_x_5788:
        /* <DEDUP_REMOVED lines=16> */
.L_x_5794:
[----:B------:R-:W-:Y:S05]  /*104d0*/  BSYNC B2 ;  /* 0x0000000000027941 */ /* 0x000fea0003800000 */
.L_x_5793:
        /* <DEDUP_REMOVED lines=44> */
.L_x_5792:
[----:B------:R-:W-:Y:S05]  /*107a0*/  BSYNC B1 ;  /* 0x0000000000017941 */ /* 0x000fea0003800000 */
.L_x_5791:
        /* <DEDUP_REMOVED lines=10> */
.L_x_5787:
        /* <DEDUP_REMOVED lines=12> */
.L_x_5796:
[----:B------:R-:W-:Y:S02]  /*10910*/  IMAD.MOV.U32 R98, RZ, RZ, R154 ;  /* 0x000000ffff627224 */ /* 0x000fe400078e009a */
.L_x_5797:
[----:B------:R-:W-:Y:S05]  /*10920*/  BSYNC B1 ;  /* 0x0000000000017941 */ /* 0x000fea0003800000 */
.L_x_5795:
        /* <DEDUP_REMOVED lines=16> */
.L_x_5801:
[----:B------:R-:W-:Y:S05]  /*10a30*/  BSYNC B2 ;  /* 0x0000000000027941 */ /* 0x000fea0003800000 */
.L_x_5800:
        /* <DEDUP_REMOVED lines=44> */
.L_x_5799:
[----:B------:R-:W-:Y:S05]  /*10d00*/  BSYNC B1 ;  /* 0x0000000000017941 */ /* 0x000fea0003800000 */
.L_x_5798:
        /* <DEDUP_REMOVED lines=13> */
.L_x_5802:
        /* <DEDUP_REMOVED lines=12> */
.L_x_5805:
[----:B------:R-:W-:Y:S02]  /*10ea0*/  IMAD.MOV.U32 R98, RZ, RZ, R154 ;  /* 0x000000ffff627224 */ /* 0x000fe400078e009a */
.L_x_5806:
[----:B------:R-:W-:Y:S05]  /*10eb0*/  BSYNC B1 ;  /* 0x0000000000017941 */ /* 0x000fea0003800000 */
.L_x_5804:
        /* <DEDUP_REMOVED lines=16> */
.L_x_5810:
[----:B------:R-:W-:Y:S05]  /*10fc0*/  BSYNC B2 ;  /* 0x0000000000027941 */ /* 0x000fea0003800000 */
.L_x_5809:
        /* <DEDUP_REMOVED lines=44> */
.L_x_5808:
[----:B------:R-:W-:Y:S05]  /*11290*/  BSYNC B1 ;  /* 0x0000000000017941 */ /* 0x000fea0003800000 */
.L_x_5807:
        /* <DEDUP_REMOVED lines=10> */
.L_x_5803:
        /* <DEDUP_REMOVED lines=12> */
.L_x_5812:
[----:B------:R-:W-:Y:S02]  /*11400*/  IMAD.MOV.U32 R98, RZ, RZ, R154 ;  /* 0x000000ffff627224 */ /* 0x000fe400078e009a */
.L_x_5813:
[----:B------:R-:W-:Y:S05]  /*11410*/  BSYNC B1 ;  /* 0x0000000000017941 */ /* 0x000fea0003800000 */
.L_x_5811:
        /* <DEDUP_REMOVED lines=16> */
.L_x_5817:
[----:B------:R-:W-:Y:S05]  /*11520*/  BSYNC B2 ;  /* 0x0000000000027941 */ /* 0x000fea0003800000 */
.L_x_5816:
        /* <DEDUP_REMOVED lines=44> */
.L_x_5815:
[----:B------:R-:W-:Y:S05]  /*117f0*/  BSYNC B1 ;  /* 0x0000000000017941 */ /* 0x000fea0003800000 */
.L_x_5814:
        /* <DEDUP_REMOVED lines=14> */
.L_x_5818:
        /* <DEDUP_REMOVED lines=12> */
.L_x_5821:
[----:B------:R-:W-:Y:S02]  /*119a0*/  IMAD.MOV.U32 R187, RZ, RZ, R154 ;  /* 0x000000ffffbb7224 */ /* 0x000fe400078e009a */
.L_x_5822:
[----:B------:R-:W-:Y:S05]  /*119b0*/  BSYNC B1 ;  /* 0x0000000000017941 */ /* 0x000fea0003800000 */
.L_x_5820:
        /* <DEDUP_REMOVED lines=18> */
.L_x_5826:
[----:B------:R-:W-:Y:S05]  /*11ae0*/  BSYNC B2 ;  /* 0x0000000000027941 */ /* 0x000fea0003800000 */
.L_x_5825:
[----:B------:R-:W-:Y:S01]  /*11af0*/  IMAD.HI.U32 R97, R160, -0x326172a9, RZ ;  /* 0xcd9e8d57a0617827 */ /* 0x000fe200078e00ff */
[----:B------:R-:W-:Y:S01]  /*11b00*/  LOP3.LUT R96, R96, UR5, R155, 0x96, !PT ;  /* 0x0000000560607c12 */ /* 0x000fe2000f8e969b */
[----:B------:R-:W-:Y:S02]  /*11b10*/  HFMA2.MMA R185, -RZ, RZ, 0, 0 ;  /* 0x00000000ffb97435 */ /* 0x000fe400000001ff */
        /* <DEDUP_REMOVED lines=41> */
.L_x_5824:
[----:B------:R-:W-:Y:S05]  /*11db0*/  BSYNC B1 ;  /* 0x0000000000017941 */ /* 0x000fea0003800000 */
.L_x_5823:
        /* <DEDUP_REMOVED lines=10> */
.L_x_5819:
[----:B------:R-:W-:Y:S01]  /*11e60*/  SEL R96, RZ, 0x1000000, P5 ;  /* 0x01000000ff607807 */ /* 0x000fe20002800000 */
[C---:B------:R-:W-:Y:S01]  /*11e70*/  IMAD.WIDE.U32 R200, R117.reuse, R111, c[0x0][0x188] ;  /* 0x0000620075c87625 */ /* 0x040fe200078e006f */
[----:B------:R-:W-:Y:S02]  /*11e80*/  ISETP.NE.AND P5, PT, R176, RZ, PT ;  /* 0x000000ffb000720c */ /* 0x000fe40003fa5270 */
[----:B------:R-:W-:Y:S01]  /*11e90*/  SEL R97, RZ, 0x10000, P4 ;  /* 0x00010000ff617807 */ /* 0x000fe20002000000 */
[----:B------:R-:W-:Y:S01]  /*11ea0*/  IMAD.WIDE.U32 R198, R117, R177, c[0x0][0x190] ;  /* 0x0000640075c67625 */ /* 0x000fe200078e00b1 */
[----:B------:R-:W-:Y:S02]  /*11eb0*/  SEL R176, RZ, 0x100, P3 ;  /* 0x00000100ffb07807 */ /* 0x000fe40001800000 */
[----:B------:R-:W-:Y:S02]  /*11ec0*/  ISETP.NE.AND P4, PT, R178, RZ, PT ;  /* 0x000000ffb200720c */ /* 0x000fe40003f85270 */
[----:B------:R-:W-:-:S02]  /*11ed0*/  ISETP.NE.AND P3, PT, R182, RZ, PT ;  /* 0x000000ffb600720c */ /* 0x000fc40003f65270 */
[----:B------:R-:W-:Y:S02]  /*11ee0*/  SEL R192, RZ, 0x1, P1 ;  /* 0x00000001ffc07807 */ /* 0x000fe40000800000 */
[----:B------:R-:W-:Y:S02]  /*11ef0*/  SEL R118, RZ, 0x1, P3 ;  /* 0x00000001ff767807 */ /* 0x000fe40001800000 */
[----:B------:R-:W-:Y:S01]  /*11f00*/  SEL R190, RZ, 0x1, P4 ;  /* 0x00000001ffbe7807 */ /* 0x000fe20002000000 */
[----:B------:R-:W-:Y:S01]  /*11f10*/  IMAD.WIDE.U32 R192, R192, 0x1000000, RZ ;  /* 0x01000000c0c07825 */ /* 0x000fe200078e00ff */
[----:B------:R-:W-:Y:S02]  /*11f20*/  SEL R189, RZ, 0x1, P2 ;  /* 0x00000001ffbd7807 */ /* 0x000fe40001000000 */
[----:B------:R-:W-:Y:S01]  /*11f30*/  LOP3.LUT R176, R176, R96, R97, 0xfe, !PT ;  /* 0x00000060b0b07212 */ /* 0x000fe200078efe61 */
[----:B------:R-:W-:Y:S01]  /*11f40*/  IMAD.WIDE.U32 R118, R118, 0x10000, RZ ;  /* 0x0001000076767825 */ /* 0x000fe200078e00ff */
[----:B------:R-:W-:-:S02]  /*11f50*/  SEL R187, RZ, 0x1, P5 ;  /* 0x00000001ffbb7807 */ /* 0x000fc40002800000 */
[----:B------:R-:W-:Y:S01]  /*11f60*/  LOP3.LUT R189, R193, R176, R189, 0xfe, !PT ;  /* 0x000000b0c1bd7212 */ /* 0x000fe200078efebd */
[----:B------:R-:W-:Y:S01]  /*11f70*/  IMAD.WIDE.U32 R190, R190, 0x100, RZ ;  /* 0x00000100bebe7825 */ /* 0x000fe200078e00ff */
[----:B------:R-:W-:Y:S02]  /*11f80*/  F2FP.BF16.PACK_AB R99, R188, R183 ;  /* 0x000000b7bc63723e */ /* 0x000fe400000010ff */
[----:B------:R-:W-:Y:S02]  /*11f90*/  F2FP.BF16.PACK_AB R98, R186, R181 ;  /* 0x000000b5ba62723e */ /* 0x000fe400000010ff */
[----:B------:R-:W-:Y:S02]  /*11fa0*/  LOP3.LUT R192, R190, R192, R118, 0xfe, !PT ;  /* 0x000000c0bec07212 */ /* 0x000fe400078efe76 */
        /* <DEDUP_REMOVED lines=31> */
.L_x_5827:
        /* <DEDUP_REMOVED lines=15> */
.L_x_5829:
[----:B-1----:R-:W-:Y:S02]  /*12290*/  IMAD.MOV.U32 R119, RZ, RZ, R154 ;  /* 0x000000ffff777224 */ /* 0x002fe400078e009a */
.L_x_5830:
[----:B------:R-:W-:Y:S05]  /*122a0*/  BSYNC B1 ;  /* 0x0000000000017941 */ /* 0x000fea0003800000 */
.L_x_5828:
        /* <DEDUP_REMOVED lines=16> */
.L_x_5834:
[----:B------:R-:W-:Y:S05]  /*123b0*/  BSYNC B2 ;  /* 0x0000000000027941 */ /* 0x000fea0003800000 */
.L_x_5833:
        /* <DEDUP_REMOVED lines=44> */
.L_x_5832:
[----:B------:R-:W-:Y:S05]  /*12680*/  BSYNC B1 ;  /* 0x0000000000017941 */ /* 0x000fea0003800000 */
.L_x_5831:
[----:B------:R-:W0:Y:S01]  /*12690*/  I2F.U32 R119, R119 ;  /* 0x0000007700777306 */ /* 0x000e220000201000 */
[----:B------:R-:W-:Y:S01]  /*126a0*/  LOP3.LUT P6, RZ, R174, 0x10, RZ, 0xc0, !PT ;  /* 0x00000010aeff7812 */ /* 0x000fe200078cc0ff */
[----:B0-----:R-:W-:Y:S01]  /*126b0*/  FFMA.FTZ R178, R119, R110, 1.1641532182693481445e-10 ;  /* 0x2f00000077b27423 */ /* 0x001fe2000001006e */
[----:B-----5:R-:W-:-:S04]  /*126c0*/  PRMT R119, RZ, 0x5410, R96 ;  /* 0x00005410ff777816 */ /* 0x020fc80000000060 */
[----:B------:R-:W-:Y:S01]  /*126d0*/  FSETP.GTU.FTZ.AND P1, PT, R178, c[0x0][0x1e4], PT ;  /* 0x00007900b2007a0b */ /* 0x000fe20003f3c000 */
[----:B------:R-:W-:-:S03]  /*126e0*/  FMUL.FTZ R185, R119, c[0x0][0x1e8] ;  /* 0x00007a0077b97a20 */ /* 0x000fc60000410000 */
        /* <DEDUP_REMOVED lines=9> */
.L_x_5835:
        /* <DEDUP_REMOVED lines=12> */
.L_x_5838:
[----:B------:R-:W-:Y:S02]  /*12840*/  IMAD.MOV.U32 R182, RZ, RZ, R154 ;  /* 0x000000ffffb67224 */ /* 0x000fe400078e009a */
.L_x_5839:
[----:B------:R-:W-:Y:S05]  /*12850*/  BSYNC B1 ;  /* 0x0000000000017941 */ /* 0x000fea0003800000 */
.L_x_5837:
        /* <DEDUP_REMOVED lines=16> */
.L_x_5843:
[----:B------:R-:W-:Y:S05]  /*12960*/  BSYNC B2 ;  /* 0x0000000000027941 */ /* 0x000fea0003800000 */
.L_x_5842:
        /* <DEDUP_REMOVED lines=43> */
[----:B------:R-:W-:Y:S02]  /*12c20*/  LOP3.LUT R150, R191, UR26, R150, 0x96, !PT ;  /* 0x0000001abf967c12 */ /* 0x000fe4000f8e9696 */
.L_x_5841:
[----:B------:R-:W-:Y:S05]  /*12c30*/  BSYNC B1 ;  /* 0x0000000000017941 */ /* 0x000fea0003800000 */
.L_x_5840:
        /* <DEDUP_REMOVED lines=10> */
.L_x_5836:
        /* <DEDUP_REMOVED lines=12> */
.L_x_5845:
[----:B------:R-:W-:Y:S02]  /*12da0*/  IMAD.MOV.U32 R176, RZ, RZ, R154 ;  /* 0x000000ffffb07224 */ /* 0x000fe400078e009a */
.L_x_5846:
[----:B------:R-:W-:Y:S05]  /*12db0*/  BSYNC B1 ;  /* 0x0000000000017941 */ /* 0x000fea0003800000 */
.L_x_5844:
        /* <DEDUP_REMOVED lines=16> */
.L_x_5850:
[----:B------:R-:W-:Y:S05]  /*12ec0*/  BSYNC B2 ;  /* 0x0000000000027941 */ /* 0x000fea0003800000 */
.L_x_5849:
        /* <DEDUP_REMOVED lines=44> */
.L_x_5848:
[----:B------:R-:W-:Y:S05]  /*13190*/  BSYNC B1 ;  /* 0x0000000000017941 */ /* 0x000fea0003800000 */
.L_x_5847:
        /* <DEDUP_REMOVED lines=14> */
.L_x_5851:
        /* <DEDUP_REMOVED lines=12> */
.L_x_5854:
[----:B------:R-:W-:Y:S02]  /*13340*/  IMAD.MOV.U32 R178, RZ, RZ, R154 ;  /* 0x000000ffffb27224 */ /* 0x000fe400078e009a */
.L_x_5855:
[----:B------:R-:W-:Y:S05]  /*13350*/  BSYNC B1 ;  /* 0x0000000000017941 */ /* 0x000fea0003800000 */
.L_x_5853:
        /* <DEDUP_REMOVED lines=16> */
.L_x_5859:
[----:B------:R-:W-:Y:S05]  /*13460*/  BSYNC B2 ;  /* 0x0000000000027941 */ /* 0x000fea0003800000 */
.L_x_5858:
        /* <DEDUP_REMOVED lines=44> */
.L_x_5857:
[----:B------:R-:W-:Y:S05]  /*13730*/  BSYNC B1 ;  /* 0x0000000000017941 */ /* 0x000fea0003800000 */
.L_x_5856:
        /* <DEDUP_REMOVED lines=10> */
.L_x_5852:
        /* <DEDUP_REMOVED lines=12> */
.L_x_5861:
[----:B------:R-:W-:Y:S02]  /*138a0*/  IMAD.MOV.U32 R178, RZ, RZ, R154 ;  /* 0x000000ffffb27224 */ /* 0x000fe400078e009a */
.L_x_5862:
[----:B------:R-:W-:Y:S05]  /*138b0*/  BSYNC B1 ;  /* 0x0000000000017941 */ /* 0x000fea0003800000 */
.L_x_5860:
        /* <DEDUP_REMOVED lines=16> */
.L_x_5866:
[----:B------:R-:W-:Y:S05]  /*139c0*/  BSYNC B2 ;  /* 0x0000000000027941 */ /* 0x000fea0003800000 */
.L_x_5865:
        /* <DEDUP_REMOVED lines=44> */
.L_x_5864:
[----:B------:R-:W-:Y:S05]  /*13c90*/  BSYNC B1 ;  /* 0x0000000000017941 */ /* 0x000fea0003800000 */
.L_x_5863:
        /* <DEDUP_REMOVED lines=14> */
.L_x_5867:
        /* <DEDUP_REMOVED lines=12> */
.L_x_5870:
[----:B------:R-:W-:Y:S02]  /*13e40*/  IMAD.MOV.U32 R189, RZ, RZ, R154 ;  /* 0x000000ffffbd7224 */ /* 0x000fe400078e009a */
.L_x_5871:
[----:B------:R-:W-:Y:S05]  /*13e50*/  BSYNC B1 ;  /* 0x0000000000017941 */ /* 0x000fea0003800000 */
.L_x_5869:
        /* <DEDUP_REMOVED lines=16> */
.L_x_5875:
[----:B------:R-:W-:Y:S05]  /*13f60*/  BSYNC B2 ;  /* 0x0000000000027941 */ /* 0x000fea0003800000 */
.L_x_5874:
        /* <DEDUP_REMOVED lines=44> */
.L_x_5873:
[----:B------:R-:W-:Y:S05]  /*14230*/  BSYNC B1 ;  /* 0x0000000000017941 */ /* 0x000fea0003800000 */
.L_x_5872:
        /* <DEDUP_REMOVED lines=10> */
.L_x_5868:
        /* <DEDUP_REMOVED lines=12> */
.L_x_5877:
[----:B------:R-:W-:Y:S02]  /*143a0*/  IMAD.MOV.U32 R189, RZ, RZ, R154 ;  /* 0x000000ffffbd7224 */ /* 0x000fe400078e009a */
.L_x_5878:
[----:B------:R-:W-:Y:S05]  /*143b0*/  BSYNC B1 ;  /* 0x0000000000017941 */ /* 0x000fea0003800000 */
.L_x_5876:
        /* <DEDUP_REMOVED lines=16> */
.L_x_5882:
[----:B------:R-:W-:Y:S05]  /*144c0*/  BSYNC B2 ;  /* 0x0000000000027941 */ /* 0x000fea0003800000 */
.L_x_5881:
        /* <DEDUP_REMOVED lines=44> */
.L_x_5880:
[----:B------:R-:W-:Y:S05]  /*14790*/  BSYNC B1 ;  /* 0x0000000000017941 */ /* 0x000fea0003800000 */
.L_x_5879:
        /* <DEDUP_REMOVED lines=13> */
.L_x_5883:
        /* <DEDUP_REMOVED lines=12> */
.L_x_5886:
[----:B------:R-:W-:Y:S02]  /*14930*/  IMAD.MOV.U32 R189, RZ, RZ, R154 ;  /* 0x000000ffffbd7224 */ /* 0x000fe400078e009a */
.L_x_5887:
[----:B------:R-:W-:Y:S05]  /*14940*/  BSYNC B1 ;  /* 0x0000000000017941 */ /* 0x000fea0003800000 */
.L_x_5885:
        /* <DEDUP_REMOVED lines=16> */
.L_x_5891:
[----:B------:R-:W-:Y:S05]  /*14a50*/  BSYNC B2 ;  /* 0x0000000000027941 */ /* 0x000fea0003800000 */
.L_x_5890:
        /* <DEDUP_REMOVED lines=44> */
.L_x_5889:
[----:B------:R-:W-:Y:S05]  /*14d20*/  BSYNC B1 ;  /* 0x0000000000017941 */ /* 0x000fea0003800000 */
.L_x_5888:
        /* <DEDUP_REMOVED lines=10> */
.L_x_5884:
        /* <DEDUP_REMOVED lines=12> */
.L_x_5893:
[----:B------:R-:W-:Y:S02]  /*14e90*/  IMAD.MOV.U32 R182, RZ, RZ, R154 ;  /* 0x000000ffffb67224 */ /* 0x000fe400078e009a */
.L_x_5894:
[----:B------:R-:W-:Y:S05]  /*14ea0*/  BSYNC B1 ;  /* 0x0000000000017941 */ /* 0x000fea0003800000 */
.L_x_5892:
        /* <DEDUP_REMOVED lines=16> */
.L_x_5898:
[----:B------:R-:W-:Y:S05]  /*14fb0*/  BSYNC B2 ;  /* 0x0000000000027941 */ /* 0x000fea0003800000 */
.L_x_5897:
        /* <DEDUP_REMOVED lines=44> */
.L_x_5896:
[----:B------:R-:W-:Y:S05]  /*15280*/  BSYNC B1 ;  /* 0x0000000000017941 */ /* 0x000fea0003800000 */
.L_x_5895:
        /* <DEDUP_REMOVED lines=13> */
.L_x_5899:
        /* <DEDUP_REMOVED lines=12> */
.L_x_5902:
[----:B------:R-:W-:Y:S02]  /*15420*/  MOV R182, R154 ;  /* 0x0000009a00b67202 */ /* 0x000fe40000000f00 */
.L_x_5903:
[----:B------:R-:W-:Y:S05]  /*15430*/  BSYNC B1 ;  /* 0x0000000000017941 */ /* 0x000fea0003800000 */
.L_x_5901:
        /* <DEDUP_REMOVED lines=16> */
.L_x_5907:
[----:B------:R-:W-:Y:S05]  /*15540*/  BSYNC B2 ;  /* 0x0000000000027941 */ /* 0x000fea0003800000 */
.L_x_5906:
        /* <DEDUP_REMOVED lines=44> */
.L_x_5905:
[----:B------:R-:W-:Y:S05]  /*15810*/  BSYNC B1 ;  /* 0x0000000000017941 */ /* 0x000fea0003800000 */
.L_x_5904:
[----:B------:R0:W1:Y:S01]  /*15820*/  I2F.U32 R97, R182 ;  /* 0x000000b600617306 */ /* 0x0000620000201000 */
[----:B------:R-:W-:-:S05]  /*15830*/  PRMT R169, RZ, 0x5410, R90 ;  /* 0x00005410ffa97816 */ /* 0x000fca000000005a */
[----:B------:R-:W-:Y:S01]  /*15840*/  FMUL.FTZ R169, R169, c[0x0][0x1e8] ;  /* 0x00007a00a9a97a20 */ /* 0x000fe20000410000 */
[----:B0-----:R-:W-:Y:S01]  /*15850*/  @P0 PRMT R182, RZ, 0x5410, R94 ;  /* 0x00005410ffb60816 */ /* 0x001fe2000000005e */
[----:B-1----:R-:W-:-:S05]  /*15860*/  FFMA.FTZ R97, R97, R110, 1.1641532182693481445e-10 ;  /* 0x2f00000061617423 */ /* 0x002fca000001006e */
[----:B------:R-:W-:-:S04]  /*15870*/  FSETP.GTU.FTZ.AND P3, PT, R97, c[0x0][0x1e4], PT ;  /* 0x0000790061007a0b */ /* 0x000fc80003f7c000 */
[----:B------:R-:W-:Y:S02]  /*15880*/  FSEL R194, R169, RZ, !P3 ;  /* 0x000000ffa9c27208 */ /* 0x000fe40005800000 */
[----:B------:R-:W-:-:S03]  /*15890*/  SEL R169, RZ, 0x1, P3 ;  /* 0x00000001ffa97807 */ /* 0x000fc60001800000 */
[----:B------:R-:W-:-:S04]  /*158a0*/  FADD.FTZ R189, R189, R194 ;  /* 0x000000c2bdbd7221 */ /* 0x000fc80000010000 */
[----:B------:R-:W-:Y:S02]  /*158b0*/  @P0 FADD.FTZ R189, R182, R189 ;  /* 0x000000bdb6bd0221 */ /* 0x000fe40000010000 */
.L_x_5900:
        /* <DEDUP_REMOVED lines=12> */
.L_x_5909:
[----:B------:R-:W-:Y:S02]  /*15980*/  IMAD.MOV.U32 R182, RZ, RZ, R154 ;  /* 0x000000ffffb67224 */ /* 0x000fe400078e009a */
.L_x_5910:
[----:B------:R-:W-:Y:S05]  /*15990*/  BSYNC B1 ;  /* 0x0000000000017941 */ /* 0x000fea0003800000 */
.L_x_5908:
        /* <DEDUP_REMOVED lines=16> */
.L_x_5914:
[----:B------:R-:W-:Y:S05]  /*15aa0*/  BSYNC B2 ;  /* 0x0000000000027941 */ /* 0x000fea0003800000 */
.L_x_5913:
        /* <DEDUP_REMOVED lines=44> */
.L_x_5912:
[----:B------:R-:W-:Y:S05]  /*15d70*/  BSYNC B1 ;  /* 0x0000000000017941 */ /* 0x000fea0003800000 */
.L_x_5911:
        /* <DEDUP_REMOVED lines=13> */
.L_x_5915:
        /* <DEDUP_REMOVED lines=12> */
.L_x_5918:
[----:B------:R-:W-:Y:S02]  /*15f10*/  IMAD.MOV.U32 R98, RZ, RZ, R154 ;  /* 0x000000ffff627224 */ /* 0x000fe400078e009a */
.L_x_5919:
[----:B------:R-:W-:Y:S05]  /*15f20*/  BSYNC B1 ;  /* 0x0000000000017941 */ /* 0x000fea0003800000 */
.L_x_5917:
        /* <DEDUP_REMOVED lines=16> */
.L_x_5923:
[----:B------:R-:W-:Y:S05]  /*16030*/  BSYNC B2 ;  /* 0x0000000000027941 */ /* 0x000fea0003800000 */
.L_x_5922:
        /* <DEDUP_REMOVED lines=44> */
.L_x_5921:
[----:B------:R-:W-:Y:S05]  /*16300*/  BSYNC B1 ;  /* 0x0000000000017941 */ /* 0x000fea0003800000 */
.L_x_5920:
        /* <DEDUP_REMOVED lines=10> */
.L_x_5916:
        /* <DEDUP_REMOVED lines=12> */
.L_x_5925:
[----:B------:R-:W-:Y:S02]  /*16470*/  IMAD.MOV.U32 R98, RZ, RZ, R154 ;  /* 0x000000ffff627224 */ /* 0x000fe400078e009a */
.L_x_5926:
[----:B------:R-:W-:Y:S05]  /*16480*/  BSYNC B1 ;  /* 0x0000000000017941 */ /* 0x000fea0003800000 */
.L_x_5924:
        /* <DEDUP_REMOVED lines=16> */
.L_x_5930:
[----:B------:R-:W-:Y:S05]  /*16590*/  BSYNC B2 ;  /* 0x0000000000027941 */ /* 0x000fea0003800000 */
.L_x_5929:
        /* <DEDUP_REMOVED lines=44> */
.L_x_5928:
[----:B------:R-:W-:Y:S05]  /*16860*/  BSYNC B1 ;  /* 0x0000000000017941 */ /* 0x000fea0003800000 */
.L_x_5927:
        /* <DEDUP_REMOVED lines=13> */
.L_x_5931:
        /* <DEDUP_REMOVED lines=12> */
.L_x_5934:
[----:B------:R-:W-:Y:S02]  /*16a00*/  IMAD.MOV.U32 R98, RZ, RZ, R154 ;  /* 0x000000ffff627224 */ /* 0x000fe400078e009a */
.L_x_5935:
[----:B------:R-:W-:Y:S05]  /*16a10*/  BSYNC B1 ;  /* 0x0000000000017941 */ /* 0x000fea0003800000 */
.L_x_5933:
        /* <DEDUP_REMOVED lines=16> */
.L_x_5939:
[----:B------:R-:W-:Y:S05]  /*16b20*/  BSYNC B2 ;  /* 0x0000000000027941 */ /* 0x000fea0003800000 */
.L_x_5938:
        /* <DEDUP_REMOVED lines=44> */
.L_x_5937:
[----:B------:R-:W-:Y:S05]  /*16df0*/  BSYNC B1 ;  /* 0x0000000000017941 */ /* 0x000fea0003800000 */
.L_x_5936:
        /* <DEDUP_REMOVED lines=10> */
.L_x_5932:
        /* <DEDUP_REMOVED lines=12> */
.L_x_5941:
[----:B------:R-:W-:Y:S02]  /*16f60*/  IMAD.MOV.U32 R98, RZ, RZ, R154 ;  /* 0x000000ffff627224 */ /* 0x000fe400078e009a */
.L_x_5942:
[----:B------:R-:W-:Y:S05]  /*16f70*/  BSYNC B1 ;  /* 0x0000000000017941 */ /* 0x000fea0003800000 */
.L_x_5940:
        /* <DEDUP_REMOVED lines=16> */
.L_x_5946:
[----:B------:R-:W-:Y:S05]  /*17080*/  BSYNC B2 ;  /* 0x0000000000027941 */ /* 0x000fea0003800000 */
.L_x_5945:
        /* <DEDUP_REMOVED lines=44> */
.L_x_5944:
[----:B------:R-:W-:Y:S05]  /*17350*/  BSYNC B1 ;  /* 0x0000000000017941 */ /* 0x000fea0003800000 */
.L_x_5943:
        /* <DEDUP_REMOVED lines=14> */
.L_x_5947:
        /* <DEDUP_REMOVED lines=12> */
.L_x_5950:
[----:B------:R-:W-:Y:S02]  /*17500*/  IMAD.MOV.U32 R193, RZ, RZ, R154 ;  /* 0x000000ffffc17224 */ /* 0x000fe400078e009a */
.L_x_5951:
[----:B------:R-:W-:Y:S05]  /*17510*/  BSYNC B1 ;  /* 0x0000000000017941 */ /* 0x000fea0003800000 */
.L_x_5949:
        /* <DEDUP_REMOVED lines=18> */
.L_x_5955:
[----:B------:R-:W-:Y:S05]  /*17640*/  BSYNC B2 ;  /* 0x0000000000027941 */ /* 0x000fea0003800000 */
.L_x_5954:
        /* <DEDUP_REMOVED lines=44> */
.L_x_5953:
[----:B------:R-:W-:Y:S05]  /*17910*/  BSYNC B1 ;  /* 0x0000000000017941 */ /* 0x000fea0003800000 */
.L_x_5952:
        /* <DEDUP_REMOVED lines=10> */
.L_x_5948:
        /* <DEDUP_REMOVED lines=52> */
.L_x_5956:
        /* <DEDUP_REMOVED lines=15> */
.L_x_5958:
[----:B-1----:R-:W-:Y:S02]  /*17df0*/  IMAD.MOV.U32 R176, RZ, RZ, R154 ;  /* 0x000000ffffb07224 */ /* 0x002fe400078e009a */
.L_x_5959:
[----:B------:R-:W-:Y:S05]  /*17e00*/  BSYNC B1 ;  /* 0x0000000000017941 */ /* 0x000fea0003800000 */
.L_x_5957:
        /* <DEDUP_REMOVED lines=16> */
.L_x_5963:
[----:B------:R-:W-:Y:S05]  /*17f10*/  BSYNC B2 ;  /* 0x0000000000027941 */ /* 0x000fea0003800000 */
.L_x_5962:
        /* <DEDUP_REMOVED lines=44> */
.L_x_5961:
[----:B------:R-:W-:Y:S05]  /*181e0*/  BSYNC B1 ;  /* 0x0000000000017941 */ /* 0x000fea0003800000 */
.L_x_5960:
[----:B------:R0:W1:Y:S01]  /*181f0*/  I2F.U32 R193, R176 ;  /* 0x000000b000c17306 */ /* 0x0000620000201000 */
[----:B------:R-:W-:Y:S02]  /*18200*/  LOP3.LUT P6, RZ, R174, 0x10, RZ, 0xc0, !PT ;  /* 0x00000010aeff7812 */ /* 0x000fe400078cc0ff */
[----:B0----5:R-:W-:Y:S01]  /*18210*/  PRMT R176, RZ, 0x5410, R96 ;  /* 0x00005410ffb07816 */ /* 0x021fe20000000060 */
[----:B-1----:R-:W-:-:S05]  /*18220*/  FFMA.FTZ R193, R193, R110, 1.1641532182693481445e-10 ;  /* 0x2f000000c1c17423 */ /* 0x002fca000001006e */
[----:B------:R-:W-:Y:S01]  /*18230*/  FSETP.GTU.FTZ.AND P1, PT, R193, c[0x0][0x1e4], PT ;  /* 0x00007900c1007a0b */ /* 0x000fe20003f3c000 */
[----:B------:R-:W-:-:S03]  /*18240*/  FMUL.FTZ R193, R176, c[0x0][0x1e8] ;  /* 0x00007a00b0c17a20 */ /* 0x000fc60000410000 */
[----:B------:R-:W-:Y:S02]  /*18250*/  P2R R176, PR, RZ, 0x2 ;  /* 0x00000002ffb07803 */ /* 0x000fe40000000000 */
        /* <DEDUP_REMOVED lines=8> */
.L_x_5964:
        /* <DEDUP_REMOVED lines=12> */
.L_x_5967:
[----:B------:R-:W-:Y:S02]  /*183a0*/  IMAD.MOV.U32 R178, RZ, RZ, R154 ;  /* 0x000000ffffb27224 */ /* 0x000fe400078e009a */
.L_x_5968:
[----:B------:R-:W-:Y:S05]  /*183b0*/  BSYNC B1 ;  /* 0x0000000000017941 */ /* 0x000fea0003800000 */
.L_x_5966:
        /* <DEDUP_REMOVED lines=16> */
.L_x_5972:
[----:B------:R-:W-:Y:S05]  /*184c0*/  BSYNC B2 ;  /* 0x0000000000027941 */ /* 0x000fea0003800000 */
.L_x_5971:
        /* <DEDUP_REMOVED lines=44> */
.L_x_5970:
[----:B------:R-:W-:Y:S05]  /*18790*/  BSYNC B1 ;  /* 0x0000000000017941 */ /* 0x000fea0003800000 */
.L_x_5969:
        /* <DEDUP_REMOVED lines=10> */
.L_x_5965:
        /* <DEDUP_REMOVED lines=12> */
.L_x_5974:
[----:B------:R-:W-:Y:S02]  /*18900*/  IMAD.MOV.U32 R178, RZ, RZ, R154 ;  /* 0x000000ffffb27224 */ /* 0x000fe400078e009a */
.L_x_5975:
[----:B------:R-:W-:Y:S05]  /*18910*/  BSYNC B1 ;  /* 0x0000000000017941 */ /* 0x000fea0003800000 */
.L_x_5973:
        /* <DEDUP_REMOVED lines=16> */
.L_x_5979:
[----:B------:R-:W-:Y:S05]  /*18a20*/  BSYNC B2 ;  /* 0x0000000000027941 */ /* 0x000fea0003800000 */
.L_x_5978:
        /* <DEDUP_REMOVED lines=9> */
[----:B------:R-:W-:Y:S01]  /*18ac0*/  LOP3.LUT R150, R201, UR10, R197, 0x96, !PT ;  /* 0x0000000ac9967c12 */ /* 0x000fe2000f8e96c5 */
[----:B------:R-:W-:-:S03]  /*18ad0*/  HFMA2.MMA R195, -RZ, RZ, 0, 0 ;  /* 0x00000000ffc37435 */ /* 0x000fc600000001ff */
        /* <DEDUP_REMOVED lines=33> */
.L_x_5977:
[----:B------:R-:W-:Y:S05]  /*18cf0*/  BSYNC B1 ;  /* 0x0000000000017941 */ /* 0x000fea0003800000 */
.L_x_5976:
        /* <DEDUP_REMOVED lines=14> */
.L_x_5980:
        /* <DEDUP_REMOVED lines=12> */
.L_x_5983:
[----:B------:R-:W-:Y:S02]  /*18ea0*/  IMAD.MOV.U32 R96, RZ, RZ, R154 ;  /* 0x000000ffff607224 */ /* 0x000fe400078e009a */
.L_x_5984:
[----:B------:R-:W-:Y:S05]  /*18eb0*/  BSYNC B1 ;  /* 0x0000000000017941 */ /* 0x000fea0003800000 */
.L_x_5982:
        /* <DEDUP_REMOVED lines=16> */
.L_x_5988:
[----:B------:R-:W-:Y:S05]  /*18fc0*/  BSYNC B2 ;  /* 0x0000000000027941 */ /* 0x000fea0003800000 */
.L_x_5987:
        /* <DEDUP_REMOVED lines=44> */
.L_x_5986:
[----:B------:R-:W-:Y:S05]  /*19290*/  BSYNC B1 ;  /* 0x0000000000017941 */ /* 0x000fea0003800000 */
.L_x_5985:
        /* <DEDUP_REMOVED lines=10> */
.L_x_5981:
        /* <DEDUP_REMOVED lines=12> */
.L_x_5990:
[----:B------:R-:W-:Y:S02]  /*19400*/  IMAD.MOV.U32 R96, RZ, RZ, R154 ;  /* 0x000000ffff607224 */ /* 0x000fe400078e009a */
.L_x_5991:
[----:B------:R-:W-:Y:S05]  /*19410*/  BSYNC B1 ;  /* 0x0000000000017941 */ /* 0x000fea0003800000 */
.L_x_5989:
        /* <DEDUP_REMOVED lines=16> */
.L_x_5995:
[----:B------:R-:W-:Y:S05]  /*19520*/  BSYNC B2 ;  /* 0x0000000000027941 */ /* 0x000fea0003800000 */
.L_x_5994:
        /* <DEDUP_REMOVED lines=44> */
.L_x_5993:
[----:B------:R-:W-:Y:S05]  /*197f0*/  BSYNC B1 ;  /* 0x0000000000017941 */ /* 0x000fea0003800000 */
.L_x_5992:
[----:B------:R0:W1:Y:S02]  /*19800*/  I2F.U32 R195, R96 ;  /* 0x0000006000c37306 */ /* 0x0000640000201000 */
[----:B0-----:R-:W-:Y:S01]  /*19810*/  PRMT R96, RZ, 0x5410, R97 ;  /* 0x00005410ff607816 */ /* 0x001fe20000000061 */
[----:B-1----:R-:W-:-:S05]  /*19820*/  FFMA.FTZ R195, R195, R110, 1.1641532182693481445e-10 ;  /* 0x2f000000c3c37423 */ /* 0x002fca000001006e */
[----:B------:R-:W-:Y:S01]  /*19830*/  FSETP.GTU.FTZ.AND P1, PT, R195, c[0x0][0x1e4], PT ;  /* 0x00007900c3007a0b */ /* 0x000fe20003f3c000 */
[----:B------:R-:W-:-:S03]  /*19840*/  FMUL.FTZ R195, R96, c[0x0][0x1e8] ;  /* 0x00007a0060c37a20 */ /* 0x000fc60000410000 */
        /* <DEDUP_REMOVED lines=9> */
.L_x_5996:
        /* <DEDUP_REMOVED lines=12> */
.L_x_5999:
[----:B------:R-:W-:Y:S02]  /*199a0*/  IMAD.MOV.U32 R96, RZ, RZ, R154 ;  /* 0x000000ffff607224 */ /* 0x000fe400078e009a */
.L_x_6000:
[----:B------:R-:W-:Y:S05]  /*199b0*/  BSYNC B1 ;  /* 0x0000000000017941 */ /* 0x000fea0003800000 */
.L_x_5998:
        /* <DEDUP_REMOVED lines=16> */
.L_x_6004:
[----:B------:R-:W-:Y:S05]  /*19ac0*/  BSYNC B2 ;  /* 0x0000000000027941 */ /* 0x000fea0003800000 */
.L_x_6003:
        /* <DEDUP_REMOVED lines=44> */
.L_x_6002:
[----:B------:R-:W-:Y:S05]  /*19d90*/  BSYNC B1 ;  /* 0x0000000000017941 */ /* 0x000fea0003800000 */
.L_x_6001:
        /* <DEDUP_REMOVED lines=10> */
.L_x_5997:
        /* <DEDUP_REMOVED lines=12> */
.L_x_6006:
[----:B------:R-:W-:Y:S02]  /*19f00*/  IMAD.MOV.U32 R96, RZ, RZ, R154 ;  /* 0x000000ffff607224 */ /* 0x000fe400078e009a */
.L_x_6007:
[----:B------:R-:W-:Y:S05]  /*19f10*/  BSYNC B1 ;  /* 0x0000000000017941 */ /* 0x000fea0003800000 */
.L_x_6005:
        /* <DEDUP_REMOVED lines=16> */
.L_x_6011:
[----:B------:R-:W-:Y:S05]  /*1a020*/  BSYNC B2 ;  /* 0x0000000000027941 */ /* 0x000fea0003800000 */
.L_x_6010:
        /* <DEDUP_REMOVED lines=44> */
.L_x_6009:
[----:B------:R-:W-:Y:S05]  /*1a2f0*/  BSYNC B1 ;  /* 0x0000000000017941 */ /* 0x000fea0003800000 */
.L_x_6008:
        /* <DEDUP_REMOVED lines=13> */
.L_x_6012:
        /* <DEDUP_REMOVED lines=12> */
.L_x_6015:
[----:B------:R-:W-:Y:S02]  /*1a490*/  IMAD.MOV.U32 R197, RZ, RZ, R154 ;  /* 0x000000ffffc57224 */ /* 0x000fe400078e009a */
.L_x_6016:
[----:B------:R-:W-:Y:S05]  /*1a4a0*/  BSYNC B1 ;  /* 0x0000000000017941 */ /* 0x000fea0003800000 */
.L_x_6014:
        /* <DEDUP_REMOVED lines=16> */
.L_x_6020:
[----:B------:R-:W-:Y:S05]  /*1a5b0*/  BSYNC B2 ;  /* 0x0000000000027941 */ /* 0x000fea0003800000 */
.L_x_6019:
        /* <DEDUP_REMOVED lines=44> */
.L_x_6018:
[----:B------:R-:W-:Y:S05]  /*1a880*/  BSYNC B1 ;  /* 0x0000000000017941 */ /* 0x000fea0003800000 */
.L_x_6017:
        /* <DEDUP_REMOVED lines=10> */
.L_x_6013:
        /* <DEDUP_REMOVED lines=12> */
.L_x_6022:
[----:B------:R-:W-:Y:S02]  /*1a9f0*/  IMAD.MOV.U32 R197, RZ, RZ, R154 ;  /* 0x000000ffffc57224 */ /* 0x000fe400078e009a */
.L_x_6023:
[----:B------:R-:W-:Y:S05]  /*1aa00*/  BSYNC B1 ;  /* 0x0000000000017941 */ /* 0x000fea0003800000 */
.L_x_6021:
        /* <DEDUP_REMOVED lines=16> */
.L_x_6027:
[----:B------:R-:W-:Y:S05]  /*1ab10*/  BSYNC B2 ;  /* 0x0000000000027941 */ /* 0x000fea0003800000 */
.L_x_6026:
        /* <DEDUP_REMOVED lines=44> */
.L_x_6025:
[----:B------:R-:W-:Y:S05]  /*1ade0*/  BSYNC B1 ;  /* 0x0000000000017941 */ /* 0x000fea0003800000 */
.L_x_6024:
[----:B------:R-:W0:Y:S02]  /*1adf0*/  I2F.U32 R197, R197 ;  /* 0x000000c500c57306 */ /* 0x000e240000201000 */
[----:B0-----:R-:W-:Y:S01]  /*1ae00*/  FFMA.FTZ R96, R197, R110, 1.1641532182693481445e-10 ;  /* 0x2f000000c5607423 */ /* 0x001fe2000001006e */
[----:B------:R-:W-:-:S04]  /*1ae10*/  PRMT R197, RZ, 0x5410, R98 ;  /* 0x00005410ffc57816 */ /* 0x000fc80000000062 */
[----:B------:R-:W-:Y:S01]  /*1ae20*/  FSETP.GTU.FTZ.AND P2, PT, R96, c[0x0][0x1e4], PT ;  /* 0x0000790060007a0b */ /* 0x000fe20003f5c000 */
        /* <DEDUP_REMOVED lines=9> */
.L_x_6028:
        /* <DEDUP_REMOVED lines=12> */
.L_x_6031:
[----:B------:R-:W-:Y:S02]  /*1af80*/  IMAD.MOV.U32 R197, RZ, RZ, R154 ;  /* 0x000000ffffc57224 */ /* 0x000fe400078e009a */
.L_x_6032:
[----:B------:R-:W-:Y:S05]  /*1af90*/  BSYNC B1 ;  /* 0x0000000000017941 */ /* 0x000fea0003800000 */
.L_x_6030:
        /* <DEDUP_REMOVED lines=16> */
.L_x_6036:
[----:B------:R-:W-:Y:S05]  /*1b0a0*/  BSYNC B2 ;  /* 0x0000000000027941 */ /* 0x000fea0003800000 */
.L_x_6035:
        /* <DEDUP_REMOVED lines=44> */
.L_x_6034:
[----:B------:R-:W-:Y:S05]  /*1b370*/  BSYNC B1 ;  /* 0x0000000000017941 */ /* 0x000fea0003800000 */
.L_x_6033:
        /* <DEDUP_REMOVED lines=10> */
.L_x_6029:
        /* <DEDUP_REMOVED lines=12> */
.L_x_6038:
[----:B------:R-:W-:Y:S02]  /*1b4e0*/  IMAD.MOV.U32 R197, RZ, RZ, R154 ;  /* 0x000000ffffc57224 */ /* 0x000fe400078e009a */
.L_x_6039:
[----:B------:R-:W-:Y:S05]  /*1b4f0*/  BSYNC B1 ;  /* 0x0000000000017941 */ /* 0x000fea0003800000 */
.L_x_6037:
        /* <DEDUP_REMOVED lines=16> */
.L_x_6043:
[----:B------:R-:W-:Y:S05]  /*1b600*/  BSYNC B2 ;  /* 0x0000000000027941 */ /* 0x000fea0003800000 */
.L_x_6042:
        /* <DEDUP_REMOVED lines=44> */
.L_x_6041:
[----:B------:R-:W-:Y:S05]  /*1b8d0*/  BSYNC B1 ;  /* 0x0000000000017941 */ /* 0x000fea0003800000 */
.L_x_6040:
        /* <DEDUP_REMOVED lines=13> */
.L_x_6044:
        /* <DEDUP_REMOVED lines=12> */
.L_x_6047:
[----:B------:R-:W-:Y:S02]  /*1ba70*/  IMAD.MOV.U32 R98, RZ, RZ, R154 ;  /* 0x000000ffff627224 */ /* 0x000fe400078e009a */
.L_x_6048:
[----:B------:R-:W-:Y:S05]  /*1ba80*/  BSYNC B1 ;  /* 0x0000000000017941 */ /* 0x000fea0003800000 */
.L_x_6046:
        /* <DEDUP_REMOVED lines=16> */
.L_x_6052:
[----:B------:R-:W-:Y:S05]  /*1bb90*/  BSYNC B2 ;  /* 0x0000000000027941 */ /* 0x000fea0003800000 */
.L_x_6051:
        /* <DEDUP_REMOVED lines=44> */
.L_x_6050:
[----:B------:R-:W-:Y:S05]  /*1be60*/  BSYNC B1 ;  /* 0x0000000000017941 */ /* 0x000fea0003800000 */
.L_x_6049:
        /* <DEDUP_REMOVED lines=10> */
.L_x_6045:
        /* <DEDUP_REMOVED lines=12> */
.L_x_6054:
[----:B------:R-:W-:Y:S02]  /*1bfd0*/  IMAD.MOV.U32 R98, RZ, RZ, R154 ;  /* 0x000000ffff627224 */ /* 0x000fe400078e009a */
.L_x_6055:
[----:B------:R-:W-:Y:S05]  /*1bfe0*/  BSYNC B1 ;  /* 0x0000000000017941 */ /* 0x000fea0003800000 */
.L_x_6053:
        /* <DEDUP_REMOVED lines=16> */
.L_x_6059:
[----:B------:R-:W-:Y:S05]  /*1c0f0*/  BSYNC B2 ;  /* 0x0000000000027941 */ /* 0x000fea0003800000 */
.L_x_6058:
        /* <DEDUP_REMOVED lines=44> */
.L_x_6057:
[----:B------:R-:W-:Y:S05]  /*1c3c0*/  BSYNC B1 ;  /* 0x0000000000017941 */ /* 0x000fea0003800000 */
.L_x_6056:
        /* <DEDUP_REMOVED lines=13> */
.L_x_6060:
        /* <DEDUP_REMOVED lines=12> */
.L_x_6063:
[----:B------:R-:W-:Y:S02]  /*1c560*/  IMAD.MOV.U32 R98, RZ, RZ, R154 ;  /* 0x000000ffff627224 */ /* 0x000fe400078e009a */
.L_x_6064:
[----:B------:R-:W-:Y:S05]  /*1c570*/  BSYNC B1 ;  /* 0x0000000000017941 */ /* 0x000fea0003800000 */
.L_x_6062:
        /* <DEDUP_REMOVED lines=16> */
.L_x_6068:
[----:B------:R-:W-:Y:S05]  /*1c680*/  BSYNC B2 ;  /* 0x0000000000027941 */ /* 0x000fea0003800000 */
.L_x_6067:
        /* <DEDUP_REMOVED lines=44> */
.L_x_6066:
[----:B------:R-:W-:Y:S05]  /*1c950*/  BSYNC B1 ;  /* 0x0000000000017941 */ /* 0x000fea0003800000 */
.L_x_6065:
        /* <DEDUP_REMOVED lines=10> */
.L_x_6061:
        /* <DEDUP_REMOVED lines=12> */
.L_x_6070:
[----:B------:R-:W-:Y:S02]  /*1cac0*/  MOV R98, R154 ;  /* 0x0000009a00627202 */ /* 0x000fe40000000f00 */
.L_x_6071:
[----:B------:R-:W-:Y:S05]  /*1cad0*/  BSYNC B1 ;  /* 0x0000000000017941 */ /* 0x000fea0003800000 */
.L_x_6069:
        /* <DEDUP_REMOVED lines=16> */
.L_x_6075:
[----:B------:R-:W-:Y:S05]  /*1cbe0*/  BSYNC B2 ;  /* 0x0000000000027941 */ /* 0x000fea0003800000 */
.L_x_6074:
        /* <DEDUP_REMOVED lines=44> */
.L_x_6073:
[----:B------:R-:W-:Y:S05]  /*1ceb0*/  BSYNC B1 ;  /* 0x0000000000017941 */ /* 0x000fea0003800000 */
.L_x_6072:
        /* <DEDUP_REMOVED lines=14> */
.L_x_6076:
        /* <DEDUP_REMOVED lines=12> */
.L_x_6079:
[----:B------:R-:W-:Y:S02]  /*1d060*/  IMAD.MOV.U32 R198, RZ, RZ, R154 ;  /* 0x000000ffffc67224 */ /* 0x000fe400078e009a */
.L_x_6080:
[----:B------:R-:W-:Y:S05]  /*1d070*/  BSYNC B1 ;  /* 0x0000000000017941 */ /* 0x000fea0003800000 */
.L_x_6078:
        /* <DEDUP_REMOVED lines=18> */
.L_x_6084:
[----:B------:R-:W-:Y:S05]  /*1d1a0*/  BSYNC B2 ;  /* 0x0000000000027941 */ /* 0x000fea0003800000 */
.L_x_6083:
        /* <DEDUP_REMOVED lines=44> */
.L_x_6082:
[----:B------:R-:W-:Y:S05]  /*1d470*/  BSYNC B1 ;  /* 0x0000000000017941 */ /* 0x000fea0003800000 */
.L_x_6081:
        /* <DEDUP_REMOVED lines=10> */
.L_x_6077:
        /* <DEDUP_REMOVED lines=52> */
.L_x_6085:
        /* <DEDUP_REMOVED lines=10> */
[----:B------:R-:W-:Y:S02]  /*1d900*/  ISETP.NE.AND P1, PT, R197, 0x3, PT ;  /* 0x00000003c500780c */ /* 0x000fe40003f25270 */
[----:B------:R-:W-:-:S11]  /*1d910*/  MOV R176, R151 ;  /* 0x0000009700b07202 */ /* 0x000fd60000000f00 */
[----:B------:R-:W-:Y:S05]  /*1d920*/  @P1 BRA `(.L_x_6088) ;  /* 0x0000003000001947 */ /* 0x000fea0003800000 */
[----:B------:R-:W-:Y:S01]  /*1d930*/  IMAD.MOV.U32 R176, RZ, RZ, R156 ;  /* 0x000000ffffb07224 */ /* 0x000fe200078e009c */
[----:B------:R-:W-:Y:S05]  /*1d940*/  BRA `(.L_x_6088) ;  /* 0x0000001000007947 */ /* 0x000fea0003800000 */
.L_x_6087:
[----:B-1----:R-:W-:Y:S02]  /*1d950*/  IMAD.MOV.U32 R176, RZ, RZ, R154 ;  /* 0x000000ffffb07224 */ /* 0x002fe400078e009a */
.L_x_6088:
[----:B------:R-:W-:Y:S05]  /*1d960*/  BSYNC B1 ;  /* 0x0000000000017941 */ /* 0x000fea0003800000 */
.L_x_6086:
        /* <DEDUP_REMOVED lines=16> */
.L_x_6092:
[----:B------:R-:W-:Y:S05]  /*1da70*/  BSYNC B2 ;  /* 0x0000000000027941 */ /* 0x000fea0003800000 */
.L_x_6091:
        /* <DEDUP_REMOVED lines=44> */
.L_x_6090:
[----:B------:R-:W-:Y:S05]  /*1dd40*/  BSYNC B1 ;  /* 0x0000000000017941 */ /* 0x000fea0003800000 */
.L_x_6089:
[----:B------:R0:W1:Y:S01]  /*1dd50*/  I2F.U32 R197, R176 ;  /* 0x000000b000c57306 */ /* 0x0000620000201000 */
[----:B------:R-:W-:Y:S02]  /*1dd60*/  LOP3.LUT P6, RZ, R174, 0x10, RZ, 0xc0, !PT ;  /* 0x00000010aeff7812 */ /* 0x000fe400078cc0ff */
[----:B0----5:R-:W-:-:S05]  /*1dd70*/  PRMT R176, RZ, 0x5410, R96 ;  /* 0x00005410ffb07816 */ /* 0x021fca0000000060 */
[----:B------:R-:W-:Y:S02]  /*1dd80*/  FMUL.FTZ R203, R176, c[0x0][0x1e8] ;  /* 0x00007a00b0cb7a20 */ /* 0x000fe40000410000 */
[----:B-1----:R-:W-:-:S05]  /*1dd90*/  FFMA.FTZ R197, R197, R110, 1.1641532182693481445e-10 ;  /* 0x2f000000c5c57423 */ /* 0x002fca000001006e */
        /* <DEDUP_REMOVED lines=10> */
.L_x_6093:
        /* <DEDUP_REMOVED lines=12> */
.L_x_6096:
[----:B------:R-:W-:Y:S02]  /*1df00*/  IMAD.MOV.U32 R182, RZ, RZ, R154 ;  /* 0x000000ffffb67224 */ /* 0x000fe400078e009a */
.L_x_6097:
[----:B------:R-:W-:Y:S05]  /*1df10*/  BSYNC B1 ;  /* 0x0000000000017941 */ /* 0x000fea0003800000 */
.L_x_6095:
        /* <DEDUP_REMOVED lines=16> */
.L_x_6101:
[----:B------:R-:W-:Y:S05]  /*1e020*/  BSYNC B2 ;  /* 0x0000000000027941 */ /* 0x000fea0003800000 */
.L_x_6100:
        /* <DEDUP_REMOVED lines=44> */
.L_x_6099:
[----:B------:R-:W-:Y:S05]  /*1e2f0*/  BSYNC B1 ;  /* 0x0000000000017941 */ /* 0x000fea0003800000 */
.L_x_6098:
        /* <DEDUP_REMOVED lines=10> */
.L_x_6094:
        /* <DEDUP_REMOVED lines=12> */
.L_x_6103:
[----:B------:R-:W-:Y:S02]  /*1e460*/  IMAD.MOV.U32 R182, RZ, RZ, R154 ;  /* 0x000000ffffb67224 */ /* 0x000fe400078e009a */
.L_x_6104:
[----:B------:R-:W-:Y:S05]  /*1e470*/  BSYNC B1 ;  /* 0x0000000000017941 */ /* 0x000fea0003800000 */
.L_x_6102:
        /* <DEDUP_REMOVED lines=16> */
.L_x_6108:
[----:B------:R-:W-:Y:S05]  /*1e580*/  BSYNC B2 ;  /* 0x0000000000027941 */ /* 0x000fea0003800000 */
.L_x_6107:
        /* <DEDUP_REMOVED lines=44> */
.L_x_6106:
[----:B------:R-:W-:Y:S05]  /*1e850*/  BSYNC B1 ;  /* 0x0000000000017941 */ /* 0x000fea0003800000 */
.L_x_6105:
        /* <DEDUP_REMOVED lines=14> */
.L_x_6109:
        /* <DEDUP_REMOVED lines=12> */
.L_x_6112:
[----:B------:R-:W-:Y:S02]  /*1ea00*/  IMAD.MOV.U32 R96, RZ, RZ, R154 ;  /* 0x000000ffff607224 */ /* 0x000fe400078e009a */
.L_x_6113:
[----:B------:R-:W-:Y:S05]  /*1ea10*/  BSYNC B1 ;  /* 0x0000000000017941 */ /* 0x000fea0003800000 */
.L_x_6111:
        /* <DEDUP_REMOVED lines=16> */
.L_x_6117:
[----:B------:R-:W-:Y:S05]  /*1eb20*/  BSYNC B2 ;  /* 0x0000000000027941 */ /* 0x000fea0003800000 */
.L_x_6116:
        /* <DEDUP_REMOVED lines=44> */
.L_x_6115:
[----:B------:R-:W-:Y:S05]  /*1edf0*/  BSYNC B1 ;  /* 0x0000000000017941 */ /* 0x000fea0003800000 */
.L_x_6114:
        /* <DEDUP_REMOVED lines=10> */
.L_x_6110:
        /* <DEDUP_REMOVED lines=12> */
.L_x_6119:
[----:B------:R-:W-:Y:S02]  /*1ef60*/  IMAD.MOV.U32 R96, RZ, RZ, R154 ;  /* 0x000000ffff607224 */ /* 0x000fe400078e009a */
.L_x_6120:
[----:B------:R-:W-:Y:S05]  /*1ef70*/  BSYNC B1 ;  /* 0x0000000000017941 */ /* 0x000fea0003800000 */
.L_x_6118:
        /* <DEDUP_REMOVED lines=16> */
.L_x_6124:
[----:B------:R-:W-:Y:S05]  /*1f080*/  BSYNC B2 ;  /* 0x0000000000027941 */ /* 0x000fea0003800000 */
.L_x_6123:
        /* <DEDUP_REMOVED lines=44> */
.L_x_6122:
[----:B------:R-:W-:Y:S05]  /*1f350*/  BSYNC B1 ;  /* 0x0000000000017941 */ /* 0x000fea0003800000 */
.L_x_6121:
[----:B------:R0:W1:Y:S02]  /*1f360*/  I2F.U32 R197, R96 ;  /* 0x0000006000c57306 */ /* 0x0000640000201000 */
[----:B0-----:R-:W-:-:S05]  /*1f370*/  PRMT R96, RZ, 0x5410, R97 ;  /* 0x00005410ff607816 */ /* 0x001fca0000000061 */
        /* <DEDUP_REMOVED lines=12> */
.L_x_6125:
        /* <DEDUP_REMOVED lines=12> */
.L_x_6128:
[----:B------:R-:W-:Y:S02]  /*1f500*/  IMAD.MOV.U32 R96, RZ, RZ, R154 ;  /* 0x000000ffff607224 */ /* 0x000fe400078e009a */
.L_x_6129:
[----:B------:R-:W-:Y:S05]  /*1f510*/  BSYNC B1 ;  /* 0x0000000000017941 */ /* 0x000fea0003800000 */
.L_x_6127:
        /* <DEDUP_REMOVED lines=16> */
.L_x_6133:
[----:B------:R-:W-:Y:S05]  /*1f620*/  BSYNC B2 ;  /* 0x0000000000027941 */ /* 0x000fea0003800000 */
.L_x_6132:
        /* <DEDUP_REMOVED lines=44> */
.L_x_6131:
[----:B------:R-:W-:Y:S05]  /*1f8f0*/  BSYNC B1 ;  /* 0x0000000000017941 */ /* 0x000fea0003800000 */
.L_x_6130:
        /* <DEDUP_REMOVED lines=10> */
.L_x_6126:
        /* <DEDUP_REMOVED lines=12> */
.L_x_6135:
[----:B------:R-:W-:Y:S02]  /*1fa60*/  IMAD.MOV.U32 R96, RZ, RZ, R154 ;  /* 0x000000ffff607224 */ /* 0x000fe400078e009a */
.L_x_6136:
[----:B------:R-:W-:Y:S05]  /*1fa70*/  BSYNC B1 ;  /* 0x0000000000017941 */ /* 0x000fea0003800000 */
.L_x_6134:
        /* <DEDUP_REMOVED lines=16> */
.L_x_6140:
[----:B------:R-:W-:Y:S05]  /*1fb80*/  BSYNC B2 ;  /* 0x0000000000027941 */ /* 0x000fea0003800000 */
.L_x_6139:
        /* <DEDUP_REMOVED lines=44> */
.L_x_6138:
[----:B------:R-:W-:Y:S05]  /*1fe50*/  BSYNC B1 ;  /* 0x0000000000017941 */ /* 0x000fea0003800000 */
.L_x_6137:
        /* <DEDUP_REMOVED lines=13> */
.L_x_6141:
        /* <DEDUP_REMOVED lines=12> */
.L_x_6144:
[----:B------:R-:W-:Y:S02]  /*1fff0*/  IMAD.MOV.U32 R198, RZ, RZ, R154 ;  /* 0x000000ffffc67224 */ /* 0x000fe400078e009a */
.L_x_6145:
[----:B------:R-:W-:Y:S05]  /*20000*/  BSYNC B1 ;  /* 0x0000000000017941 */ /* 0x000fea0003800000 */
.L_x_6143:
        /* <DEDUP_REMOVED lines=16> */
.L_x_6149:
[----:B------:R-:W-:Y:S05]  /*20110*/  BSYNC B2 ;  /* 0x0000000000027941 */ /* 0x000fea0003800000 */
.L_x_6148:
        /* <DEDUP_REMOVED lines=44> */
.L_x_6147:
[----:B------:R-:W-:Y:S05]  /*203e0*/  BSYNC B1 ;  /* 0x0000000000017941 */ /* 0x000fea0003800000 */
.L_x_6146:
        /* <DEDUP_REMOVED lines=10> */
.L_x_6142:
        /* <DEDUP_REMOVED lines=12> */
.L_x_6151:
[----:B------:R-:W-:Y:S02]  /*20550*/  IMAD.MOV.U32 R198, RZ, RZ, R154 ;  /* 0x000000ffffc67224 */ /* 0x000fe400078e009a */
.L_x_6152:
[----:B------:R-:W-:Y:S05]  /*20560*/  BSYNC B1 ;  /* 0x0000000000017941 */ /* 0x000fea0003800000 */
.L_x_6150:
        /* <DEDUP_REMOVED lines=16> */
.L_x_6156:
[----:B------:R-:W-:Y:S05]  /*20670*/  BSYNC B2 ;  /* 0x0000000000027941 */ /* 0x000fea0003800000 */
.L_x_6155:
        /* <DEDUP_REMOVED lines=44> */
.L_x_6154:
[----:B------:R-:W-:Y:S05]  /*20940*/  BSYNC B1 ;  /* 0x0000000000017941 */ /* 0x000fea0003800000 */
.L_x_6153:
        /* <DEDUP_REMOVED lines=13> */
.L_x_6157:
        /* <DEDUP_REMOVED lines=12> */
.L_x_6160:
[----:B------:R-:W-:Y:S02]  /*20ae0*/  IMAD.MOV.U32 R198, RZ, RZ, R154 ;  /* 0x000000ffffc67224 */ /* 0x000fe400078e009a */
.L_x_6161:
[----:B------:R-:W-:Y:S05]  /*20af0*/  BSYNC B1 ;  /* 0x0000000000017941 */ /* 0x000fea0003800000 */
.L_x_6159:
        /* <DEDUP_REMOVED lines=16> */
.L_x_6165:
[----:B------:R-:W-:Y:S05]  /*20c00*/  BSYNC B2 ;  /* 0x0000000000027941 */ /* 0x000fea0003800000 */
.L_x_6164:
        /* <DEDUP_REMOVED lines=44> */
.L_x_6163:
[----:B------:R-:W-:Y:S05]  /*20ed0*/  BSYNC B1 ;  /* 0x0000000000017941 */ /* 0x000fea0003800000 */
.L_x_6162:
        /* <DEDUP_REMOVED lines=10> */
.L_x_6158:
        /* <DEDUP_REMOVED lines=12> */
.L_x_6167:
[----:B------:R-:W-:Y:S02]  /*21040*/  IMAD.MOV.U32 R198, RZ, RZ, R154 ;  /* 0x000000ffffc67224 */ /* 0x000fe400078e009a */
.L_x_6168:
[----:B------:R-:W-:Y:S05]  /*21050*/  BSYNC B1 ;  /* 0x0000000000017941 */ /* 0x000fea0003800000 */
.L_x_6166:
        /* <DEDUP_REMOVED lines=16> */
.L_x_6172:
[----:B------:R-:W-:Y:S05]  /*21160*/  BSYNC B2 ;  /* 0x0000000000027941 */ /* 0x000fea0003800000 */
.L_x_6171:
        /* <DEDUP_REMOVED lines=44> */
.L_x_6170:
[----:B------:R-:W-:Y:S05]  /*21430*/  BSYNC B1 ;  /* 0x0000000000017941 */ /* 0x000fea0003800000 */
.L_x_6169:
        /* <DEDUP_REMOVED lines=13> */
.L_x_6173:
        /* <DEDUP_REMOVED lines=12> */
.L_x_6176:
[----:B------:R-:W-:Y:S02]  /*215d0*/  IMAD.MOV.U32 R98, RZ, RZ, R154 ;  /* 0x000000ffff627224 */ /* 0x000fe400078e009a */
.L_x_6177:
[----:B------:R-:W-:Y:S05]  /*215e0*/  BSYNC B1 ;  /* 0x0000000000017941 */ /* 0x000fea0003800000 */
.L_x_6175:
        /* <DEDUP_REMOVED lines=16> */
.L_x_6181:
[----:B------:R-:W-:Y:S05]  /*216f0*/  BSYNC B2 ;  /* 0x0000000000027941 */ /* 0x000fea0003800000 */
.L_x_6180:
        /* <DEDUP_REMOVED lines=44> */
.L_x_6179:
[----:B------:R-:W-:Y:S05]  /*219c0*/  BSYNC B1 ;  /* 0x0000000000017941 */ /* 0x000fea0003800000 */
.L_x_6178:
        /* <DEDUP_REMOVED lines=10> */
.L_x_6174:
        /* <DEDUP_REMOVED lines=12> */
.L_x_6183:
[----:B------:R-:W-:Y:S02]  /*21b30*/  IMAD.MOV.U32 R98, RZ, RZ, R154 ;  /* 0x000000ffff627224 */ /* 0x000fe400078e009a */
.L_x_6184:
[----:B------:R-:W-:Y:S05]  /*21b40*/  BSYNC B1 ;  /* 0x0000000000017941 */ /* 0x000fea0003800000 */
.L_x_6182:
        /* <DEDUP_REMOVED lines=16> */
.L_x_6188:
[----:B------:R-:W-:Y:S05]  /*21c50*/  BSYNC B2 ;  /* 0x0000000000027941 */ /* 0x000fea0003800000 */
.L_x_6187:
        /* <DEDUP_REMOVED lines=44> */
.L_x_6186:
[----:B------:R-:W-:Y:S05]  /*21f20*/  BSYNC B1 ;  /* 0x0000000000017941 */ /* 0x000fea0003800000 */
.L_x_6185:
        /* <DEDUP_REMOVED lines=13> */
.L_x_6189:
        /* <DEDUP_REMOVED lines=12> */
.L_x_6192:
[----:B------:R-:W-:Y:S02]  /*220c0*/  IMAD.MOV.U32 R98, RZ, RZ, R154 ;  /* 0x000000ffff627224 */ /* 0x000fe400078e009a */
.L_x_6193:
[----:B------:R-:W-:Y:S05]  /*220d0*/  BSYNC B1 ;  /* 0x0000000000017941 */ /* 0x000fea0003800000 */
.L_x_6191:
        /* <DEDUP_REMOVED lines=16> */
.L_x_6197:
[----:B------:R-:W-:Y:S05]  /*221e0*/  BSYNC B2 ;  /* 0x0000000000027941 */ /* 0x000fea0003800000 */
.L_x_6196:
        /* <DEDUP_REMOVED lines=44> */
.L_x_6195:
[----:B------:R-:W-:Y:S05]  /*224b0*/  BSYNC B1 ;  /* 0x0000000000017941 */ /* 0x000fea0003800000 */
.L_x_6194:
        /* <DEDUP_REMOVED lines=10> */
.L_x_6190:
        /* <DEDUP_REMOVED lines=12> */
.L_x_6199:
[----:B------:R-:W-:Y:S02]  /*22620*/  IMAD.MOV.U32 R98, RZ, RZ, R154 ;  /* 0x000000ffff627224 */ /* 0x000fe400078e009a */
.L_x_6200:
[----:B------:R-:W-:Y:S05]  /*22630*/  BSYNC B1 ;  /* 0x0000000000017941 */ /* 0x000fea0003800000 */
.L_x_6198:
        /* <DEDUP_REMOVED lines=16> */
.L_x_6204:
[----:B------:R-:W-:Y:S05]  /*22740*/  BSYNC B2 ;  /* 0x0000000000027941 */ /* 0x000fea0003800000 */
.L_x_6203:
        /* <DEDUP_REMOVED lines=44> */
.L_x_6202:
[----:B------:R-:W-:Y:S05]  /*22a10*/  BSYNC B1 ;  /* 0x0000000000017941 */ /* 0x000fea0003800000 */
.L_x_6201:
        /* <DEDUP_REMOVED lines=14> */
.L_x_6205:
        /* <DEDUP_REMOVED lines=12> */
.L_x_6208:
[----:B------:R-:W-:Y:S02]  /*22bc0*/  MOV R208, R154 ;  /* 0x0000009a00d07202 */ /* 0x000fe40000000f00 */
.L_x_6209:
[----:B------:R-:W-:Y:S05]  /*22bd0*/  BSYNC B1 ;  /* 0x0000000000017941 */ /* 0x000fea0003800000 */
.L_x_6207:
        /* <DEDUP_REMOVED lines=18> */
.L_x_6213:
[----:B------:R-:W-:Y:S05]  /*22d00*/  BSYNC B2 ;  /* 0x0000000000027941 */ /* 0x000fea0003800000 */
.L_x_6212:
        /* <DEDUP_REMOVED lines=44> */
.L_x_6211:
[----:B------:R-:W-:Y:S05]  /*22fd0*/  BSYNC B1 ;  /* 0x0000000000017941 */ /* 0x000fea0003800000 */
.L_x_6210:
        /* <DEDUP_REMOVED lines=10> */
.L_x_6206:
[----:B------:R-:W-:Y:S01]  /*23080*/  SEL R96, RZ, 0x1000000, P5 ;  /* 0x01000000ff607807 */ /* 0x000fe20002800000 */
[----:B------:R-:W-:Y:S01]  /*23090*/  IMAD.WIDE.U32 R228, R178, R111, c[0x0][0x188] ;  /* 0x00006200b2e47625 */ /* 0x000fe200078e006f */
        /* <DEDUP_REMOVED lines=50> */
.L_x_6214:
        /* <DEDUP_REMOVED lines=15> */
.L_x_6216:
[----:B-1----:R-:W-:Y:S02]  /*234b0*/  IMAD.MOV.U32 R182, RZ, RZ, R154 ;  /* 0x000000ffffb67224 */ /* 0x002fe400078e009a */
.L_x_6217:
[----:B------:R-:W-:Y:S05]  /*234c0*/  BSYNC B1 ;  /* 0x0000000000017941 */ /* 0x000fea0003800000 */
.L_x_6215:
        /* <DEDUP_REMOVED lines=16> */
.L_x_6221:
[----:B------:R-:W-:Y:S05]  /*235d0*/  BSYNC B2 ;  /* 0x0000000000027941 */ /* 0x000fea0003800000 */
.L_x_6220:
        /* <DEDUP_REMOVED lines=44> */
.L_x_6219:
[----:B------:R-:W-:Y:S05]  /*238a0*/  BSYNC B1 ;  /* 0x0000000000017941 */ /* 0x000fea0003800000 */
.L_x_6218:
[----:B------:R0:W1:Y:S01]  /*238b0*/  I2F.U32 R211, R182 ;  /* 0x000000b600d37306 */ /* 0x0000620000201000 */
[C---:B------:R-:W-:Y:S02]  /*238c0*/  LOP3.LUT P6, RZ, R174.reuse, 0x10, RZ, 0xc0, !PT ;  /* 0x00000010aeff7812 */ /* 0x040fe400078cc0ff */
[----:B------:R-:W-:Y:S02]  /*238d0*/  LOP3.LUT R174, R174, 0xfffffff7, RZ, 0xc0, !PT ;  /* 0xfffffff7aeae7812 */ /* 0x000fe400078ec0ff */
[----:B0----5:R-:W-:Y:S01]  /*238e0*/  PRMT R182, RZ, 0x5410, R96 ;  /* 0x00005410ffb67816 */ /* 0x021fe20000000060 */
[----:B-1----:R-:W-:-:S05]  /*238f0*/  FFMA.FTZ R211, R211, R110, 1.1641532182693481445e-10 ;  /* 0x2f000000d3d37423 */ /* 0x002fca000001006e */
[----:B------:R-:W-:Y:S01]  /*23900*/  FSETP.GTU.FTZ.AND P1, PT, R211, c[0x0][0x1e4], PT ;  /* 0x00007900d3007a0b */ /* 0x000fe20003f3c000 */
[----:B------:R-:W-:-:S05]  /*23910*/  FMUL.FTZ R211, R182, c[0x0][0x1e8] ;  /* 0x00007a00b6d37a20 */ /* 0x000fca0000410000 */
[----:B------:R-:W-:-:S07]  /*23920*/  FSEL R211, R211, RZ, !P1 ;  /* 0x000000ffd3d37208 */ /* 0x000fce0004800000 */
        /* <DEDUP_REMOVED lines=8> */
.L_x_6222:
        /* <DEDUP_REMOVED lines=12> */
.L_x_6225:
[----:B------:R-:W-:Y:S02]  /*23a70*/  IMAD.MOV.U32 R182, RZ, RZ, R154 ;  /* 0x000000ffffb67224 */ /* 0x000fe400078e009a */
.L_x_6226:
[----:B------:R-:W-:Y:S05]  /*23a80*/  BSYNC B1 ;  /* 0x0000000000017941 */ /* 0x000fea0003800000 */
.L_x_6224:
        /* <DEDUP_REMOVED lines=16> */
.L_x_6230:
[----:B------:R-:W-:Y:S05]  /*23b90*/  BSYNC B2 ;  /* 0x0000000000027941 */ /* 0x000fea0003800000 */
.L_x_6229:
        /* <DEDUP_REMOVED lines=44> */
.L_x_6228:
[----:B------:R-:W-:Y:S05]  /*23e60*/  BSYNC B1 ;  /* 0x0000000000017941 */ /* 0x000fea0003800000 */
.L_x_6227:
        /* <DEDUP_REMOVED lines=10> */
.L_x_6223:
        /* <DEDUP_REMOVED lines=12> */
.L_x_6232:
[----:B------:R-:W-:Y:S02]  /*23fd0*/  IMAD.MOV.U32 R182, RZ, RZ, R154 ;  /* 0x000000ffffb67224 */ /* 0x000fe400078e009a */
.L_x_6233:
[----:B------:R-:W-:Y:S05]  /*23fe0*/  BSYNC B1 ;  /* 0x0000000000017941 */ /* 0x000fea0003800000 */
.L_x_6231:
        /* <DEDUP_REMOVED lines=16> */
.L_x_6237:
[----:B------:R-:W-:Y:S05]  /*240f0*/  BSYNC B2 ;  /* 0x0000000000027941 */ /* 0x000fea0003800000 */
.L_x_6236:
        /* <DEDUP_REMOVED lines=44> */
.L_x_6235:
[----:B------:R-:W-:Y:S05]  /*243c0*/  BSYNC B1 ;  /* 0x0000000000017941 */ /* 0x000fea0003800000 */
.L_x_6234:
        /* <DEDUP_REMOVED lines=14> */
.L_x_6238:
        /* <DEDUP_REMOVED lines=12> */
.L_x_6241:
[----:B------:R-:W-:Y:S02]  /*24570*/  IMAD.MOV.U32 R96, RZ, RZ, R154 ;  /* 0x000000ffff607224 */ /* 0x000fe400078e009a */
.L_x_6242:
[----:B------:R-:W-:Y:S05]  /*24580*/  BSYNC B1 ;  /* 0x0000000000017941 */ /* 0x000fea0003800000 */
.L_x_6240:
        /* <DEDUP_REMOVED lines=16> */
.L_x_6246:
[----:B------:R-:W-:Y:S05]  /*24690*/  BSYNC B2 ;  /* 0x0000000000027941 */ /* 0x000fea0003800000 */
.L_x_6245:
        /* <DEDUP_REMOVED lines=44> */
.L_x_6244:
[----:B------:R-:W-:Y:S05]  /*24960*/  BSYNC B1 ;  /* 0x0000000000017941 */ /* 0x000fea0003800000 */
.L_x_6243:
        /* <DEDUP_REMOVED lines=10> */
.L_x_6239:
        /* <DEDUP_REMOVED lines=12> */
.L_x_6248:
[----:B------:R-:W-:Y:S02]  /*24ad0*/  IMAD.MOV.U32 R96, RZ, RZ, R154 ;  /* 0x000000ffff607224 */ /* 0x000fe400078e009a */
.L_x_6249:
[----:B------:R-:W-:Y:S05]  /*24ae0*/  BSYNC B1 ;  /* 0x0000000000017941 */ /* 0x000fea0003800000 */
.L_x_6247:
        /* <DEDUP_REMOVED lines=16> */
.L_x_6253:
[----:B------:R-:W-:Y:S05]  /*24bf0*/  BSYNC B2 ;  /* 0x0000000000027941 */ /* 0x000fea0003800000 */
.L_x_6252:
        /* <DEDUP_REMOVED lines=44> */
.L_x_6251:
[----:B------:R-:W-:Y:S05]  /*24ec0*/  BSYNC B1 ;  /* 0x0000000000017941 */ /* 0x000fea0003800000 */
.L_x_6250:
        /* <DEDUP_REMOVED lines=10> */
[----:B------:R-:W-:Y:S02]  /*24f70*/  PRMT R96, RZ, 0x5410, R93 ;  /* 0x00005410ff607816 */ /* 0x000fe4000000005d */
[----:B------:R-:W-:-:S03]  /*24f80*/  MOV R198, R208 ;  /* 0x000000d000c67202 */ /* 0x000fc60000000f00 */
[----:B------:R-:W-:Y:S01]  /*24f90*/  FADD.FTZ R213, R96, R213 ;  /* 0x000000d560d57221 */ /* 0x000fe20000010000 */
[----:B------:R-:W-:Y:S05]  /*24fa0*/  BRA `(.L_x_6255) ;  /* 0x0000056000007947 */ /* 0x000fea0003800000 */
.L_x_6254:
        /* <DEDUP_REMOVED lines=12> */
.L_x_6257:
[----:B------:R-:W-:Y:S02]  /*25070*/  IMAD.MOV.U32 R96, RZ, RZ, R154 ;  /* 0x000000ffff607224 */ /* 0x000fe400078e009a */
.L_x_6258:
[----:B------:R-:W-:Y:S05]  /*25080*/  BSYNC B1 ;  /* 0x0000000000017941 */ /* 0x000fea0003800000 */
.L_x_6256:
        /* <DEDUP_REMOVED lines=16> */
.L_x_6262:
[----:B------:R-:W-:Y:S05]  /*25190*/  BSYNC B2 ;  /* 0x0000000000027941 */ /* 0x000fea0003800000 */
.L_x_6261:
        /* <DEDUP_REMOVED lines=44> */
.L_x_6260:
[----:B------:R-:W-:Y:S05]  /*25460*/  BSYNC B1 ;  /* 0x0000000000017941 */ /* 0x000fea0003800000 */
.L_x_6259:
        /* <DEDUP_REMOVED lines=10> */
.L_x_6255:
        /* <DEDUP_REMOVED lines=12> */
.L_x_6264:
[----:B------:R-:W-:Y:S02]  /*255d0*/  IMAD.MOV.U32 R96, RZ, RZ, R154 ;  /* 0x000000ffff607224 */ /* 0x000fe400078e009a */
.L_x_6265:
[----:B------:R-:W-:Y:S05]  /*255e0*/  BSYNC B1 ;  /* 0x0000000000017941 */ /* 0x000fea0003800000 */
.L_x_6263:
        /* <DEDUP_REMOVED lines=16> */
.L_x_6269:
[----:B------:R-:W-:Y:S05]  /*256f0*/  BSYNC B2 ;  /* 0x0000000000027941 */ /* 0x000fea0003800000 */
.L_x_6268:
        /* <DEDUP_REMOVED lines=44> */
.L_x_6267:
[----:B------:R-:W-:Y:S05]  /*259c0*/  BSYNC B1 ;  /* 0x0000000000017941 */ /* 0x000fea0003800000 */
.L_x_6266:
[----:B------:R-:W0:Y:S01]  /*259d0*/  I2F.U32 R215, R96 ;  /* 0x0000006000d77306 */ /* 0x000e220000201000 */
        /* <DEDUP_REMOVED lines=12> */
.L_x_6270:
        /* <DEDUP_REMOVED lines=12> */
.L_x_6273:
[----:B------:R-:W-:Y:S02]  /*25b60*/  IMAD.MOV.U32 R198, RZ, RZ, R154 ;  /* 0x000000ffffc67224 */ /* 0x000fe400078e009a */
.L_x_6274:
[----:B------:R-:W-:Y:S05]  /*25b70*/  BSYNC B1 ;  /* 0x0000000000017941 */ /* 0x000fea0003800000 */
.L_x_6272:
        /* <DEDUP_REMOVED lines=16> */
.L_x_6278:
[----:B------:R-:W-:Y:S05]  /*25c80*/  BSYNC B2 ;  /* 0x0000000000027941 */ /* 0x000fea0003800000 */
.L_x_6277:
        /* <DEDUP_REMOVED lines=44> */
.L_x_6276:
[----:B------:R-:W-:Y:S05]  /*25f50*/  BSYNC B1 ;  /* 0x0000000000017941 */ /* 0x000fea0003800000 */
.L_x_6275:
        /* <DEDUP_REMOVED lines=10> */
.L_x_6271:
        /* <DEDUP_REMOVED lines=12> */
.L_x_6280:
[----:B------:R-:W-:Y:S02]  /*260c0*/  IMAD.MOV.U32 R198, RZ, RZ, R154 ;  /* 0x000000ffffc67224 */ /* 0x000fe400078e009a */
.L_x_6281:
[----:B------:R-:W-:Y:S05]  /*260d0*/  BSYNC B1 ;  /* 0x0000000000017941 */ /* 0x000fea0003800000 */
.L_x_6279:
        /* <DEDUP_REMOVED lines=16> */
.L_x_6285:
[----:B------:R-:W-:Y:S05]  /*261e0*/  BSYNC B2 ;  /* 0x0000000000027941 */ /* 0x000fea0003800000 */
.L_x_6284:
        /* <DEDUP_REMOVED lines=42> */
[----:B------:R-:W-:Y:S01]  /*26490*/  HFMA2.MMA R97, -RZ, RZ, 0, 0 ;  /* 0x00000000ff617435 */ /* 0x000fe200000001ff */
[----:B------:R-:W-:-:S05]  /*264a0*/  IMAD.MOV.U32 R156, RZ, RZ, R96 ;  /* 0x000000ffff9c7224 */ /* 0x000fca00078e0060 */
.L_x_6283:
[----:B------:R-:W-:Y:S05]  /*264b0*/  BSYNC B1 ;  /* 0x0000000000017941 */ /* 0x000fea0003800000 */
.L_x_6282:
        /* <DEDUP_REMOVED lines=13> */
.L_x_6286:
        /* <DEDUP_REMOVED lines=12> */
.L_x_6289:
[----:B------:R-:W-:Y:S02]  /*26650*/  IMAD.MOV.U32 R198, RZ, RZ, R154 ;  /* 0x000000ffffc67224 */ /* 0x000fe400078e009a */
.L_x_6290:
[----:B------:R-:W-:Y:S05]  /*26660*/  BSYNC B1 ;  /* 0x0000000000017941 */ /* 0x000fea0003800000 */
.L_x_6288:
        /* <DEDUP_REMOVED lines=16> */
.L_x_6294:
[----:B------:R-:W-:Y:S05]  /*26770*/  BSYNC B2 ;  /* 0x0000000000027941 */ /* 0x000fea0003800000 */
.L_x_6293:
        /* <DEDUP_REMOVED lines=44> */
.L_x_6292:
[----:B------:R-:W-:Y:S05]  /*26a40*/  BSYNC B1 ;  /* 0x0000000000017941 */ /* 0x000fea0003800000 */
.L_x_6291:
        /* <DEDUP_REMOVED lines=10> */
.L_x_6287:
        /* <DEDUP_REMOVED lines=12> */
.L_x_6296:
[----:B------:R-:W-:Y:S02]  /*26bb0*/  IMAD.MOV.U32 R198, RZ, RZ, R154 ;  /* 0x000000ffffc67224 */ /* 0x000fe400078e009a */
.L_x_6297:
[----:B------:R-:W-:Y:S05]  /*26bc0*/  BSYNC B1 ;  /* 0x0000000000017941 */ /* 0x000fea0003800000 */
.L_x_6295:
        /* <DEDUP_REMOVED lines=16> */
.L_x_6301:
[----:B------:R-:W-:Y:S05]  /*26cd0*/  BSYNC B2 ;  /* 0x0000000000027941 */ /* 0x000fea0003800000 */
.L_x_6300:
        /* <DEDUP_REMOVED lines=42> */
[----:B------:R-:W-:Y:S01]  /*26f80*/  IMAD.MOV.U32 R97, RZ, RZ, RZ ;  /* 0x000000ffff617224 */ /* 0x000fe200078e00ff */
[----:B------:R-:W-:Y:S02]  /*26f90*/  MOV R156, R96 ;  /* 0x00000060009c7202 */ /* 0x000fe40000000f00 */
.L_x_6299:
[----:B------:R-:W-:Y:S05]  /*26fa0*/  BSYNC B1 ;  /* 0x0000000000017941 */ /* 0x000fea0003800000 */
.L_x_6298:
        /* <DEDUP_REMOVED lines=13> */
.L_x_6302:
        /* <DEDUP_REMOVED lines=12> */
.L_x_6305:
[----:B------:R-:W-:Y:S02]  /*27140*/  IMAD.MOV.U32 R98, RZ, RZ, R154 ;  /* 0x000000ffff627224 */ /* 0x000fe400078e009a */
.L_x_6306:
[----:B------:R-:W-:Y:S05]  /*27150*/  BSYNC B1 ;  /* 0x0000000000017941 */ /* 0x000fea0003800000 */
.L_x_6304:
        /* <DEDUP_REMOVED lines=16> */
.L_x_6310:
[----:B------:R-:W-:Y:S05]  /*27260*/  BSYNC B2 ;  /* 0x0000000000027941 */ /* 0x000fea0003800000 */
.L_x_6309:
        /* <DEDUP_REMOVED lines=44> */
.L_x_6308:
[----:B------:R-:W-:Y:S05]  /*27530*/  BSYNC B1 ;  /* 0x0000000000017941 */ /* 0x000fea0003800000 */
.L_x_6307:
        /* <DEDUP_REMOVED lines=10> */
.L_x_6303:
        /* <DEDUP_REMOVED lines=12> */
.L_x_6312:
[----:B------:R-:W-:Y:S02]  /*276a0*/  IMAD.MOV.U32 R98, RZ, RZ, R154 ;  /* 0x000000ffff627224 */ /* 0x000fe400078e009a */
.L_x_6313:
[----:B------:R-:W-:Y:S05]  /*276b0*/  BSYNC B1 ;  /* 0x0000000000017941 */ /* 0x000fea0003800000 */
.L_x_6311:
        /* <DEDUP_REMOVED lines=16> */
.L_x_6317:
[----:B------:R-:W-:Y:S05]  /*277c0*/  BSYNC B2 ;  /* 0x0000000000027941 */ /* 0x000fea0003800000 */
.L_x_6316:
        /* <DEDUP_REMOVED lines=44> */
.L_x_6315:
[----:B------:R-:W-:Y:S05]  /*27a90*/  BSYNC B1 ;  /* 0x0000000000017941 */ /* 0x000fea0003800000 */
.L_x_6314:
        /* <DEDUP_REMOVED lines=13> */
.L_x_6318:
        /* <DEDUP_REMOVED lines=12> */
.L_x_6321:
[----:B------:R-:W-:Y:S02]  /*27c30*/  IMAD.MOV.U32 R98, RZ, RZ, R154 ;  /* 0x000000ffff627224 */ /* 0x000fe400078e009a */
.L_x_6322:
[----:B------:R-:W-:Y:S05]  /*27c40*/  BSYNC B1 ;  /* 0x0000000000017941 */ /* 0x000fea0003800000 */
.L_x_6320:
        /* <DEDUP_REMOVED lines=16> */
.L_x_6326:
[----:B------:R-:W-:Y:S05]  /*27d50*/  BSYNC B2 ;  /* 0x0000000000027941 */ /* 0x000fea0003800000 */
.L_x_6325:
        /* <DEDUP_REMOVED lines=44> */
.L_x_6324:
[----:B------:R-:W-:Y:S05]  /*28020*/  BSYNC B1 ;  /* 0x0000000000017941 */ /* 0x000fea0003800000 */
.L_x_6323:
        /* <DEDUP_REMOVED lines=10> */
.L_x_6319:
        /* <DEDUP_REMOVED lines=12> */
.L_x_6328:
[----:B------:R-:W-:Y:S02]  /*28190*/  IMAD.MOV.U32 R98, RZ, RZ, R154 ;  /* 0x000000ffff627224 */ /* 0x000fe400078e009a */
.L_x_6329:
[----:B------:R-:W-:Y:S05]  /*281a0*/  BSYNC B1 ;  /* 0x0000000000017941 */ /* 0x000fea0003800000 */
.L_x_6327:
        /* <DEDUP_REMOVED lines=16> */
.L_x_6333:
[----:B------:R-:W-:Y:S05]  /*282b0*/  BSYNC B2 ;  /* 0x0000000000027941 */ /* 0x000fea0003800000 */
.L_x_6332:
        /* <DEDUP_REMOVED lines=44> */
.L_x_6331:
[----:B------:R-:W-:Y:S05]  /*28580*/  BSYNC B1 ;  /* 0x0000000000017941 */ /* 0x000fea0003800000 */
.L_x_6330:
        /* <DEDUP_REMOVED lines=14> */
.L_x_6334:
        /* <DEDUP_REMOVED lines=12> */
.L_x_6337:
[----:B------:R-:W-:Y:S02]  /*28730*/  IMAD.MOV.U32 R208, RZ, RZ, R154 ;  /* 0x000000ffffd07224 */ /* 0x000fe400078e009a */
.L_x_6338:
[----:B------:R-:W-:Y:S05]  /*28740*/  BSYNC B1 ;  /* 0x0000000000017941 */ /* 0x000fea0003800000 */
.L_x_6336:
        /* <DEDUP_REMOVED lines=18> */
.L_x_6342:
[----:B------:R-:W-:Y:S05]  /*28870*/  BSYNC B2 ;  /* 0x0000000000027941 */ /* 0x000fea0003800000 */
.L_x_6341:
        /* <DEDUP_REMOVED lines=44> */
.L_x_6340:
[----:B------:R-:W-:Y:S05]  /*28b40*/  BSYNC B1 ;  /* 0x0000000000017941 */ /* 0x000fea0003800000 */
.L_x_6339:
        /* <DEDUP_REMOVED lines=10> */
.L_x_6335:
[----:B------:R-:W-:Y:S01]  /*28bf0*/  SEL R97, RZ, 0x10000, P4 ;  /* 0x00010000ff617807 */ /* 0x000fe20002000000 */
[----:B------:R-:W-:Y:S01]  /*28c00*/  IMAD.WIDE.U32 R236, R176, R111, c[0x0][0x188] ;  /* 0x00006200b0ec7625 */ /* 0x000fe200078e006f */
[----:B------:R-:W-:Y:S02]  /*28c10*/  ISETP.NE.AND P4, PT, R182, RZ, PT ;  /* 0x000000ffb600720c */ /* 0x000fe40003f85270 */
[----:B------:R-:W-:Y:S01]  /*28c20*/  SEL R182, RZ, 0x100, P3 ;  /* 0x00000100ffb67807 */ /* 0x000fe20001800000 */
[----:B------:R-:W-:Y:S01]  /*28c30*/  IMAD.WIDE.U32 R234, R176, R177, c[0x0][0x190] ;  /* 0x00006400b0ea7625 */ /* 0x000fe200078e00b1 */
[----:B------:R-:W-:Y:S02]  /*28c40*/  ISETP.NE.AND P3, PT, R197, RZ, PT ;  /* 0x000000ffc500720c */ /* 0x000fe40003f65270 */
[----:B------:R-:W-:Y:S02]  /*28c50*/  SEL R230, RZ, 0x1, P1 ;  /* 0x00000001ffe67807 */ /* 0x000fe40000800000 */
[----:B------:R-:W-:-:S02]  /*28c60*/  SEL R228, RZ, 0x1, P3 ;  /* 0x00000001ffe47807 */ /* 0x000fc40001800000 */
[----:B------:R-:W-:Y:S01]  /*28c70*/  SEL R226, RZ, 0x1, P4 ;  /* 0x00000001ffe27807 */ /* 0x000fe20002000000 */
[----:B------:R-:W-:Y:S01]  /*28c80*/  IMAD.WIDE.U32 R230, R230, 0x1000000, RZ ;  /* 0x01000000e6e67825 */ /* 0x000fe200078e00ff */
[----:B------:R-:W-:Y:S02]  /*28c90*/  SEL R96, RZ, 0x1000000, P5 ;  /* 0x01000000ff607807 */ /* 0x000fe40002800000 */
[----:B------:R-:W-:Y:S01]  /*28ca0*/  LOP3.LUT P5, RZ, R174, 0x8, RZ, 0xc0, !PT ;  /* 0x00000008aeff7812 */ /* 0x000fe200078ac0ff */
[----:B------:R-:W-:Y:S01]  /*28cb0*/  IMAD.WIDE.U32 R228, R228, 0x10000, RZ ;  /* 0x00010000e4e47825 */ /* 0x000fe200078e00ff */
[----:B------:R-:W-:Y:S02]  /*28cc0*/  SEL R219, RZ, 0x1, P2 ;  /* 0x00000001ffdb7807 */ /* 0x000fe40001000000 */
[----:B------:R-:W-:Y:S01]  /*28cd0*/  LOP3.LUT R182, R182, R96, R97, 0xfe, !PT ;  /* 0x00000060b6b67212 */ /* 0x000fe200078efe61 */
[----:B------:R-:W-:Y:S01]  /*28ce0*/  IMAD.WIDE.U32 R226, R226, 0x100, RZ ;  /* 0x00000100e2e27825 */ /* 0x000fe200078e00ff */
[----:B------:R-:W-:-:S02]  /*28cf0*/  SEL R197, RZ, 0x1, P5 ;  /* 0x00000001ffc57807 */ /* 0x000fc40002800000 */
[----:B------:R-:W-:Y:S02]  /*28d00*/  LOP3.LUT R219, R231, R182, R219, 0xfe, !PT ;  /* 0x000000b6e7db7212 */ /* 0x000fe400078efedb */
[----:B------:R-:W-:Y:S02]  /*28d10*/  LOP3.LUT R230, R226, R230, R228, 0xfe, !PT ;  /* 0x000000e6e2e67212 */ /* 0x000fe400078efee4 */
[----:B------:R-:W-:Y:S02]  /*28d20*/  F2FP.BF16.PACK_AB R99, R224, R217 ;  /* 0x000000d9e063723e */ /* 0x000fe400000010ff */
        /* <DEDUP_REMOVED lines=32> */
.L_x_6343:
        /* <DEDUP_REMOVED lines=15> */
.L_x_6345:
[----:B-1----:R-:W-:Y:S02]  /*29020*/  IMAD.MOV.U32 R197, RZ, RZ, R154 ;  /* 0x000000ffffc57224 */ /* 0x002fe400078e009a */
.L_x_6346:
[----:B------:R-:W-:Y:S05]  /*29030*/  BSYNC B1 ;  /* 0x0000000000017941 */ /* 0x000fea0003800000 */
.L_x_6344:
        /* <DEDUP_REMOVED lines=16> */
.L_x_6350:
[----:B------:R-:W-:Y:S05]  /*29140*/  BSYNC B2 ;  /* 0x0000000000027941 */ /* 0x000fea0003800000 */
.L_x_6349:
        /* <DEDUP_REMOVED lines=44> */
.L_x_6348:
[----:B------:R-:W-:Y:S05]  /*29410*/  BSYNC B1 ;  /* 0x0000000000017941 */ /* 0x000fea0003800000 */
.L_x_6347:
[----:B------:R-:W0:Y:S01]  /*29420*/  I2F.U32 R197, R197 ;  /* 0x000000c500c57306 */ /* 0x000e220000201000 */
[C---:B------:R-:W-:Y:S02]  /*29430*/  LOP3.LUT P6, RZ, R174.reuse, 0x10, RZ, 0xc0, !PT ;  /* 0x00000010aeff7812 */ /* 0x040fe400078cc0ff */
[----:B------:R-:W-:Y:S01]  /*29440*/  LOP3.LUT R174, R174, 0xfffffff7, RZ, 0xc0, !PT ;  /* 0xfffffff7aeae7812 */ /* 0x000fe200078ec0ff */
[----:B0-----:R-:W-:Y:S01]  /*29450*/  FFMA.FTZ R198, R197, R110, 1.1641532182693481445e-10 ;  /* 0x2f000000c5c67423 */ /* 0x001fe2000001006e */
[----:B-----5:R-:W-:-:S04]  /*29460*/  PRMT R197, RZ, 0x5410, R96 ;  /* 0x00005410ffc57816 */ /* 0x020fc80000000060 */
[----:B------:R-:W-:Y:S01]  /*29470*/  FSETP.GTU.FTZ.AND P1, PT, R198, c[0x0][0x1e4], PT ;  /* 0x00007900c6007a0b */ /* 0x000fe20003f3c000 */
[----:B------:R-:W-:-:S05]  /*29480*/  FMUL.FTZ R219, R197, c[0x0][0x1e8] ;  /* 0x00007a00c5db7a20 */ /* 0x000fca0000410000 */
[----:B------:R-:W-:-:S07]  /*29490*/  FSEL R219, R219, RZ, !P1 ;  /* 0x000000ffdbdb7208 */ /* 0x000fce0004800000 */
[----:B------:R-:W-:Y:S01]  /*294a0*/  @P1 LOP3.LUT R174, R174, 0x8, RZ, 0xfc, !PT ;  /* 0x00000008aeae1812 */ /* 0x000fe200078efcff */
[----:B------:R-:W-:Y:S05]  /*294b0*/  @P6 BRA `(.L_x_6351) ;  /* 0x0000006000006947 */ /* 0x000fea0003800000 */
[----:B------:R-:W-:Y:S01]  /*294c0*/  IMAD.MOV.U32 R198, RZ, RZ, R208 ;  /* 0x000000ffffc67224 */ /* 0x000fe200078e00d0 */
[----:B------:R-:W-:Y:S05]  /*294d0*/  @!P0 BRA `(.L_x_6352) ;  /* 0x000005a000008947 */ /* 0x000fea0003800000 */
[----:B------:R-:W-:Y:S01]  /*294e0*/  IMAD.MOV.U32 R198, RZ, RZ, R208 ;  /* 0x000000ffffc67224 */ /* 0x000fe200078e00d0 */
[----:B------:R-:W-:-:S05]  /*294f0*/  PRMT R208, RZ, 0x5410, R92 ;  /* 0x00005410ffd07816 */ /* 0x000fca000000005c */
[----:B------:R-:W-:Y:S01]  /*29500*/  FADD.FTZ R219, R208, R219 ;  /* 0x000000dbd0db7221 */ /* 0x000fe20000010000 */
[----:B------:R-:W-:Y:S05]  /*29510*/  BRA `(.L_x_6352) ;  /* 0x0000056000007947 */ /* 0x000fea0003800000 */
.L_x_6351:
        /* <DEDUP_REMOVED lines=12> */
.L_x_6354:
[----:B------:R-:W-:Y:S02]  /*295e0*/  IMAD.MOV.U32 R197, RZ, RZ, R154 ;  /* 0x000000ffffc57224 */ /* 0x000fe400078e009a */
.L_x_6355:
[----:B------:R-:W-:Y:S05]  /*295f0*/  BSYNC B1 ;  /* 0x0000000000017941 */ /* 0x000fea0003800000 */
.L_x_6353:
        /* <DEDUP_REMOVED lines=16> */
.L_x_6359:
[----:B------:R-:W-:Y:S05]  /*29700*/  BSYNC B2 ;  /* 0x0000000000027941 */ /* 0x000fea0003800000 */
.L_x_6358:
        /* <DEDUP_REMOVED lines=44> */
.L_x_6357:
[----:B------:R-:W-:Y:S05]  /*299d0*/  BSYNC B1 ;  /* 0x0000000000017941 */ /* 0x000fea0003800000 */
.L_x_6356:
        /* <DEDUP_REMOVED lines=10> */
.L_x_6352:
        /* <DEDUP_REMOVED lines=12> */
.L_x_6361:
[----:B------:R-:W-:Y:S02]  /*29b40*/  MOV R197, R154 ;  /* 0x0000009a00c57202 */ /* 0x000fe40000000f00 */
.L_x_6362:
[----:B------:R-:W-:Y:S05]  /*29b50*/  BSYNC B1 ;  /* 0x0000000000017941 */ /* 0x000fea0003800000 */
.L_x_6360:
        /* <DEDUP_REMOVED lines=16> */
.L_x_6366:
[----:B------:R-:W-:Y:S05]  /*29c60*/  BSYNC B2 ;  /* 0x0000000000027941 */ /* 0x000fea0003800000 */
.L_x_6365:
        /* <DEDUP_REMOVED lines=44> */
.L_x_6364:
[----:B------:R-:W-:Y:S05]  /*29f30*/  BSYNC B1 ;  /* 0x0000000000017941 */ /* 0x000fea0003800000 */
.L_x_6363:
        /* <DEDUP_REMOVED lines=15> */
.L_x_6367:
        /* <DEDUP_REMOVED lines=12> */
.L_x_6370:
[----:B------:R-:W-:Y:S02]  /*2a0f0*/  IMAD.MOV.U32 R96, RZ, RZ, R154 ;  /* 0x000000ffff607224 */ /* 0x000fe400078e009a */
.L_x_6371:
[----:B------:R-:W-:Y:S05]  /*2a100*/  BSYNC B1 ;  /* 0x0000000000017941 */ /* 0x000fea0003800000 */
.L_x_6369:
        /* <DEDUP_REMOVED lines=16> */
.L_x_6375:
[----:B------:R-:W-:Y:S05]  /*2a210*/  BSYNC B2 ;  /* 0x0000000000027941 */ /* 0x000fea0003800000 */
.L_x_6374:
        /* <DEDUP_REMOVED lines=44> */
.L_x_6373:
[----:B------:R-:W-:Y:S05]  /*2a4e0*/  BSYNC B1 ;  /* 0x0000000000017941 */ /* 0x000fea0003800000 */
.L_x_6372:
        /* <DEDUP_REMOVED lines=10> */
.L_x_6368:
        /* <DEDUP_REMOVED lines=12> */
.L_x_6377:
[----:B------:R-:W-:Y:S02]  /*2a650*/  IMAD.MOV.U32 R96, RZ, RZ, R154 ;  /* 0x000000ffff607224 */ /* 0x000fe400078e009a */
.L_x_6378:
[----:B------:R-:W-:Y:S05]  /*2a660*/  BSYNC B1 ;  /* 0x0000000000017941 */ /* 0x000fea0003800000 */
.L_x_6376:
        /* <DEDUP_REMOVED lines=16> */
.L_x_6382:
[----:B------:R-:W-:Y:S05]  /*2a770*/  BSYNC B2 ;  /* 0x0000000000027941 */ /* 0x000fea0003800000 */
.L_x_6381:
        /* <DEDUP_REMOVED lines=44> */
.L_x_6380:
[----:B------:R-:W-:Y:S05]  /*2aa40*/  BSYNC B1 ;  /* 0x0000000000017941 */ /* 0x000fea0003800000 */
.L_x_6379:
[----:B------:R0:W1:Y:S01]  /*2aa50*/  I2F.U32 R197, R96 ;  /* 0x0000006000c57306 */ /* 0x0000620000201000 */
[----:B------:R-:W-:Y:S02]  /*2aa60*/  LOP3.LUT R174, R174, 0xfffffffd, RZ, 0xc0, !PT ;  /* 0xfffffffdaeae7812 */ /* 0x000fe400078ec0ff */
[----:B0-----:R-:W-:-:S05]  /*2aa70*/  PRMT R96, RZ, 0x5410, R97 ;  /* 0x00005410ff607816 */ /* 0x001fca0000000061 */
[----:B------:R-:W-:Y:S02]  /*2aa80*/  FMUL.FTZ R221, R96, c[0x0][0x1e8] ;  /* 0x00007a0060dd7a20 */ /* 0x000fe40000410000 */
[----:B-1----:R-:W-:-:S05]  /*2aa90*/  FFMA.FTZ R197, R197, R110, 1.1641532182693481445e-10 ;  /* 0x2f000000c5c57423 */ /* 0x002fca000001006e */
        /* <DEDUP_REMOVED lines=10> */
.L_x_6383:
        /* <DEDUP_REMOVED lines=12> */
.L_x_6386:
[----:B------:R-:W-:Y:S02]  /*2ac00*/  IMAD.MOV.U32 R96, RZ, RZ, R154 ;  /* 0x000000ffff607224 */ /* 0x000fe400078e009a */
.L_x_6387:
[----:B------:R-:W-:Y:S05]  /*2ac10*/  BSYNC B1 ;  /* 0x0000000000017941 */ /* 0x000fea0003800000 */
.L_x_6385:
        /* <DEDUP_REMOVED lines=16> */
.L_x_6391:
[----:B------:R-:W-:Y:S05]  /*2ad20*/  BSYNC B2 ;  /* 0x0000000000027941 */ /* 0x000fea0003800000 */
.L_x_6390:
        /* <DEDUP_REMOVED lines=44> */
.L_x_6389:
[----:B------:R-:W-:Y:S05]  /*2aff0*/  BSYNC B1 ;  /* 0x0000000000017941 */ /* 0x000fea0003800000 */
.L_x_6388:
        /* <DEDUP_REMOVED lines=10> */
.L_x_6384:
        /* <DEDUP_REMOVED lines=12> */
.L_x_6393:
[----:B------:R-:W-:Y:S02]  /*2b160*/  IMAD.MOV.U32 R96, RZ, RZ, R154 ;  /* 0x000000ffff607224 */ /* 0x000fe400078e009a */
.L_x_6394:
[----:B------:R-:W-:Y:S05]  /*2b170*/  BSYNC B1 ;  /* 0x0000000000017941 */ /* 0x000fea0003800000 */
.L_x_6392:
        /* <DEDUP_REMOVED lines=16> */
.L_x_6398:
[----:B------:R-:W-:Y:S05]  /*2b280*/  BSYNC B2 ;  /* 0x0000000000027941 */ /* 0x000fea0003800000 */
.L_x_6397:
        /* <DEDUP_REMOVED lines=44> */
.L_x_6396:
[----:B------:R-:W-:Y:S05]  /*2b550*/  BSYNC B1 ;  /* 0x0000000000017941 */ /* 0x000fea0003800000 */
.L_x_6395:
        /* <DEDUP_REMOVED lines=13> */
.L_x_6399:
        /* <DEDUP_REMOVED lines=12> */
.L_x_6402:
[----:B------:R-:W-:Y:S02]  /*2b6f0*/  IMAD.MOV.U32 R197, RZ, RZ, R154 ;  /* 0x000000ffffc57224 */ /* 0x000fe400078e009a */
.L_x_6403:
[----:B------:R-:W-:Y:S05]  /*2b700*/  BSYNC B1 ;  /* 0x0000000000017941 */ /* 0x000fea0003800000 */
.L_x_6401:
        /* <DEDUP_REMOVED lines=16> */
.L_x_6407:
[----:B------:R-:W-:Y:S05]  /*2b810*/  BSYNC B2 ;  /* 0x0000000000027941 */ /* 0x000fea0003800000 */
.L_x_6406:
        /* <DEDUP_REMOVED lines=44> */
.L_x_6405:
[----:B------:R-:W-:Y:S05]  /*2bae0*/  BSYNC B1 ;  /* 0x0000000000017941 */ /* 0x000fea0003800000 */
.L_x_6404:
        /* <DEDUP_REMOVED lines=10> */
.L_x_6400:
        /* <DEDUP_REMOVED lines=12> */
.L_x_6409:
[----:B------:R-:W-:Y:S02]  /*2bc50*/  IMAD.MOV.U32 R197, RZ, RZ, R154 ;  /* 0x000000ffffc57224 */ /* 0x000fe400078e009a */
.L_x_6410:
[----:B------:R-:W-:Y:S05]  /*2bc60*/  BSYNC B1 ;  /* 0x0000000000017941 */ /* 0x000fea0003800000 */
.L_x_6408:
        /* <DEDUP_REMOVED lines=16> */
.L_x_6414:
[----:B------:R-:W-:Y:S05]  /*2bd70*/  BSYNC B2 ;  /* 0x0000000000027941 */ /* 0x000fea0003800000 */
.L_x_6413:
        /* <DEDUP_REMOVED lines=44> */
.L_x_6412:
[----:B------:R-:W-:Y:S05]  /*2c040*/  BSYNC B1 ;  /* 0x0000000000017941 */ /* 0x000fea0003800000 */
.L_x_6411:
        /* <DEDUP_REMOVED lines=13> */
.L_x_6415:
        /* <DEDUP_REMOVED lines=12> */
.L_x_6418:
[----:B------:R-:W-:Y:S02]  /*2c1e0*/  IMAD.MOV.U32 R197, RZ, RZ, R154 ;  /* 0x000000ffffc57224 */ /* 0x000fe400078e009a */
.L_x_6419:
[----:B------:R-:W-:Y:S05]  /*2c1f0*/  BSYNC B1 ;  /* 0x0000000000017941 */ /* 0x000fea0003800000 */
.L_x_6417:
        /* <DEDUP_REMOVED lines=16> */
.L_x_6423:
[----:B------:R-:W-:Y:S05]  /*2c300*/  BSYNC B2 ;  /* 0x0000000000027941 */ /* 0x000fea0003800000 */
.L_x_6422:
        /* <DEDUP_REMOVED lines=44> */
.L_x_6421:
[----:B------:R-:W-:Y:S05]  /*2c5d0*/  BSYNC B1 ;  /* 0x0000000000017941 */ /* 0x000fea0003800000 */
.L_x_6420:
        /* <DEDUP_REMOVED lines=10> */
.L_x_6416:
        /* <DEDUP_REMOVED lines=12> */
.L_x_6425:
[----:B------:R-:W-:Y:S02]  /*2c740*/  IMAD.MOV.U32 R197, RZ, RZ, R154 ;  /* 0x000000ffffc57224 */ /* 0x000fe400078e009a */
.L_x_6426:
[----:B------:R-:W-:Y:S05]  /*2c750*/  BSYNC B1 ;  /* 0x0000000000017941 */ /* 0x000fea0003800000 */
.L_x_6424:
        /* <DEDUP_REMOVED lines=16> */
.L_x_6430:
[----:B------:R-:W-:Y:S05]  /*2c860*/  BSYNC B2 ;  /* 0x0000000000027941 */ /* 0x000fea0003800000 */
.L_x_6429:
        /* <DEDUP_REMOVED lines=44> */
.L_x_6428:
[----:B------:R-:W-:Y:S05]  /*2cb30*/  BSYNC B1 ;  /* 0x0000000000017941 */ /* 0x000fea0003800000 */
.L_x_6427:
        /* <DEDUP_REMOVED lines=13> */
.L_x_6431:
        /* <DEDUP_REMOVED lines=12> */
.L_x_6434:
[----:B------:R-:W-:Y:S02]  /*2ccd0*/  IMAD.MOV.U32 R98, RZ, RZ, R154 ;  /* 0x000000ffff627224 */ /* 0x000fe400078e009a */
.L_x_6435:
[----:B------:R-:W-:Y:S05]  /*2cce0*/  BSYNC B1 ;  /* 0x0000000000017941 */ /* 0x000fea0003800000 */
.L_x_6433:
        /* <DEDUP_REMOVED lines=16> */
.L_x_6439:
[----:B------:R-:W-:Y:S05]  /*2cdf0*/  BSYNC B2 ;  /* 0x0000000000027941 */ /* 0x000fea0003800000 */
.L_x_6438:
        /* <DEDUP_REMOVED lines=41> */
[----:B------:R-:W-:Y:S01]  /*2d090*/  MOV R156, R96 ;  /* 0x00000060009c7202 */ /* 0x000fe20000000f00 */
[----:B------:R-:W-:Y:S01]  /*2d0a0*/  IMAD.MOV.U32 R96, RZ, RZ, RZ ;  /* 0x000000ffff607224 */ /* 0x000fe200078e00ff */
[----:B------:R-:W-:Y:S02]  /*2d0b0*/  LOP3.LUT R150, R97, UR26, R150, 0x96, !PT ;  /* 0x0000001a61967c12 */ /* 0x000fe4000f8e9696 */
.L_x_6437:
[----:B------:R-:W-:Y:S05]  /*2d0c0*/  BSYNC B1 ;  /* 0x0000000000017941 */ /* 0x000fea0003800000 */
.L_x_6436:
        /* <DEDUP_REMOVED lines=10> */
.L_x_6432:
        /* <DEDUP_REMOVED lines=12> */
.L_x_6441:
[----:B------:R-:W-:Y:S02]  /*2d230*/  IMAD.MOV.U32 R98, RZ, RZ, R154 ;  /* 0x000000ffff627224 */ /* 0x000fe400078e009a */
.L_x_6442:
[----:B------:R-:W-:Y:S05]  /*2d240*/  BSYNC B1 ;  /* 0x0000000000017941 */ /* 0x000fea0003800000 */
.L_x_6440:
        /* <DEDUP_REMOVED lines=16> */
.L_x_6446:
[----:B------:R-:W-:Y:S05]  /*2d350*/  BSYNC B2 ;  /* 0x0000000000027941 */ /* 0x000fea0003800000 */
.L_x_6445:
        /* <DEDUP_REMOVED lines=44> */
.L_x_6444:
[----:B------:R-:W-:Y:S05]  /*2d620*/  BSYNC B1 ;  /* 0x0000000000017941 */ /* 0x000fea0003800000 */
.L_x_6443:
        /* <DEDUP_REMOVED lines=13> */
.L_x_6447:
        /* <DEDUP_REMOVED lines=12> */
.L_x_6450:
[----:B------:R-:W-:Y:S02]  /*2d7c0*/  IMAD.MOV.U32 R98, RZ, RZ, R154 ;  /* 0x000000ffff627224 */ /* 0x000fe400078e009a */
.L_x_6451:
[----:B------:R-:W-:Y:S05]  /*2d7d0*/  BSYNC B1 ;  /* 0x0000000000017941 */ /* 0x000fea0003800000 */
.L_x_6449:
        /* <DEDUP_REMOVED lines=16> */
.L_x_6455:
[----:B------:R-:W-:Y:S05]  /*2d8e0*/  BSYNC B2 ;  /* 0x0000000000027941 */ /* 0x000fea0003800000 */
.L_x_6454:
        /* <DEDUP_REMOVED lines=44> */
.L_x_6453:
[----:B------:R-:W-:Y:S05]  /*2dbb0*/  BSYNC B1 ;  /* 0x0000000000017941 */ /* 0x000fea0003800000 */
.L_x_6452:
        /* <DEDUP_REMOVED lines=10> */
.L_x_6448:
        /* <DEDUP_REMOVED lines=12> */
.L_x_6457:
[----:B------:R-:W-:Y:S02]  /*2dd20*/  IMAD.MOV.U32 R98, RZ, RZ, R154 ;  /* 0x000000ffff627224 */ /* 0x000fe400078e009a */
.L_x_6458:
[----:B------:R-:W-:Y:S05]  /*2dd30*/  BSYNC B1 ;  /* 0x0000000000017941 */ /* 0x000fea0003800000 */
.L_x_6456:
        /* <DEDUP_REMOVED lines=16> */
.L_x_6462:
[----:B------:R-:W-:Y:S05]  /*2de40*/  BSYNC B2 ;  /* 0x0000000000027941 */ /* 0x000fea0003800000 */
.L_x_6461:
        /* <DEDUP_REMOVED lines=44> */
.L_x_6460:
[----:B------:R-:W-:Y:S05]  /*2e110*/  BSYNC B1 ;  /* 0x0000000000017941 */ /* 0x000fea0003800000 */
.L_x_6459:
        /* <DEDUP_REMOVED lines=14> */
.L_x_6463:
        /* <DEDUP_REMOVED lines=12> */
.L_x_6466:
[----:B------:R-:W-:Y:S02]  /*2e2c0*/  IMAD.MOV.U32 R198, RZ, RZ, R154 ;  /* 0x000000ffffc67224 */ /* 0x000fe400078e009a */
.L_x_6467:
[----:B------:R-:W-:Y:S05]  /*2e2d0*/  BSYNC B1 ;  /* 0x0000000000017941 */ /* 0x000fea0003800000 */
.L_x_6465:
        /* <DEDUP_REMOVED lines=16> */
[----:B------:R-:W-:-:S04]  /*2e3e0*/  ISETP.NE.AND P0, PT, R97, RZ, PT ;  /* 0x000000ff6100720c */ /* 0x000fc80003f05270 */
[----:B------:R-:W-:-:S04]  /*2e3f0*/  @!P6 MOV R155, R98 ;  /* 0x00000062009be202 */ /* 0x000fc80000000f00 */
.L_x_6471:
[----:B------:R-:W-:Y:S05]  /*2e400*/  BSYNC B2 ;  /* 0x0000000000027941 */ /* 0x000fea0003800000 */
.L_x_6470:
        /* <DEDUP_REMOVED lines=44> */
.L_x_6469:
[----:B------:R-:W-:Y:S05]  /*2e6d0*/  BSYNC B1 ;  /* 0x0000000000017941 */ /* 0x000fea0003800000 */
.L_x_6468:
        /* <DEDUP_REMOVED lines=10> */
.L_x_6464:
[----:B------:R-:W-:Y:S01]  /*2e780*/  SEL R227, RZ, 0x10000, P4 ;  /* 0x00010000ffe37807 */ /* 0x000fe20002000000 */
[----:B------:R-:W-:Y:S01]  /*2e790*/  IMAD.WIDE.U32 R240, R182, R111, c[0x0][0x188] ;  /* 0x00006200b6f07625 */ /* 0x000fe200078e006f */
[----:B------:R-:W-:Y:S02]  /*2e7a0*/  SEL R198, RZ, 0x100, P3 ;  /* 0x00000100ffc67807 */ /* 0x000fe40001800000 */
[C---:B------:R-:W-:Y:S02]  /*2e7b0*/  LOP3.LUT P4, RZ, R174.reuse, 0x4, RZ, 0xc0, !PT ;  /* 0x00000004aeff7812 */ /* 0x040fe4000788c0ff */
[----:B------:R-:W-:Y:S02]  /*2e7c0*/  LOP3.LUT P3, RZ, R174, 0x2, RZ, 0xc0, !PT ;  /* 0x00000002aeff7812 */ /* 0x000fe4000786c0ff */
[----:B------:R-:W-:Y:S02]  /*2e7d0*/  SEL R238, RZ, 0x1, P1 ;  /* 0x00000001ffee7807 */ /* 0x000fe40000800000 */
[----:B------:R-:W-:-:S02]  /*2e7e0*/  SEL R236, RZ, 0x1, P3 ;  /* 0x00000001ffec7807 */ /* 0x000fc40001800000 */
[----:B------:R-:W-:Y:S01]  /*2e7f0*/  SEL R234, RZ, 0x1, P4 ;  /* 0x00000001ffea7807 */ /* 0x000fe20002000000 */
[----:B------:R-:W-:Y:S01]  /*2e800*/  IMAD.WIDE.U32 R238, R238, 0x1000000, RZ ;  /* 0x01000000eeee7825 */ /* 0x000fe200078e00ff */
[----:B------:R-:W-:Y:S02]  /*2e810*/  SEL R208, RZ, 0x1000000, P5 ;  /* 0x01000000ffd07807 */ /* 0x000fe40002800000 */
[----:B------:R-:W-:Y:S01]  /*2e820*/  LOP3.LUT P5, RZ, R174, 0x8, RZ, 0xc0, !PT ;  /* 0x00000008aeff7812 */ /* 0x000fe200078ac0ff */
[----:B------:R-:W-:Y:S01]  /*2e830*/  IMAD.WIDE.U32 R236, R236, 0x10000, RZ ;  /* 0x00010000ecec7825 */ /* 0x000fe200078e00ff */
[----:B------:R-:W-:Y:S02]  /*2e840*/  LOP3.LUT R198, R198, R208, R227, 0xfe, !PT ;  /* 0x000000d0c6c67212 */ /* 0x000fe400078efee3 */
[----:B------:R-:W-:Y:S01]  /*2e850*/  SEL R229, RZ, 0x1, P2 ;  /* 0x00000001ffe57807 */ /* 0x000fe20001000000 */
[----:B------:R-:W-:Y:S01]  /*2e860*/  IMAD.WIDE.U32 R234, R234, 0x100, RZ ;  /* 0x00000100eaea7825 */ /* 0x000fe200078e00ff */
[----:B------:R-:W-:-:S02]  /*2e870*/  F2FP.BF16.PACK_AB R99, R232, R225 ;  /* 0x000000e1e863723e */ /* 0x000fc400000010ff */
[----:B------:R-:W-:Y:S02]  /*2e880*/  F2FP.BF16.PACK_AB R98, R230, R223 ;  /* 0x000000dfe662723e */ /* 0x000fe400000010ff */
[----:B------:R-:W-:Y:S02]  /*2e890*/  F2FP.BF16.PACK_AB R97, R228, R221 ;  /* 0x000000dde461723e */ /* 0x000fe400000010ff */
[----:B------:R-:W-:Y:S02]  /*2e8a0*/  F2FP.BF16.PACK_AB R96, R226, R219 ;  /* 0x000000dbe260723e */ /* 0x000fe400000010ff */
[----:B------:R-:W-:Y:S02]  /*2e8b0*/  LOP3.LUT R229, R239, R198, R229, 0xfe, !PT ;  /* 0x000000c6efe57212 */ /* 0x000fe400078efee5 */
[----:B------:R-:W-:Y:S01]  /*2e8c0*/  LOP3.LUT R238, R234, R238, R236, 0xfe, !PT ;  /* 0x000000eeeaee7212 */ /* 0x000fe200078efeec */
[----:B------:R0:W-:Y:S01]  /*2e8d0*/  STG.E.128 [R240.64], R96 ;  /* 0x00000060f0007986 */ /* 0x0001e2000c101d06 */
[----:B------:R-:W-:-:S02]  /*2e8e0*/  SEL R227, RZ, 0x1, P5 ;  /* 0x00000001ffe37807 */ /* 0x000fc40002800000 */
[----:B------:R-:W-:Y:S02]  /*2e8f0*/  LOP3.LUT P6, RZ, R174, 0x20, RZ, 0xc0, !PT ;  /* 0x00000020aeff7812 */ /* 0x000fe400078cc0ff */
[----:B------:R-:W-:Y:S02]  /*2e900*/  IADD3 R198, R122, 0x100, RZ ;  /* 0x000001007ac67810 */ /* 0x000fe40007ffe0ff */
[----:B0-----:R-:W-:Y:S01]  /*2e910*/  LOP3.LUT R97, R235, R229, R237, 0xfe, !PT ;  /* 0x000000e5eb617212 */ /* 0x001fe200078efeed */
[----:B------:R-:W-:Y:S01]  /*2e920*/  IMAD.WIDE.U32 R98, R182, R177, c[0x0][0x190] ;  /* 0x00006400b6627625 */ /* 0x000fe200078e00b1 */
[----:B------:R-:W-:-:S07]  /*2e930*/  LOP3.LUT R96, R238, R227, RZ, 0xfc, !PT ;  /* 0x000000e3ee607212 */ /* 0x000fce00078efcff */
[CC--:B------:R-:W-:Y:S01]  /*2e940*/  @P6 IMAD.WIDE.U32 R238, R198.reuse, R111.reuse, c[0x0][0x178] ;  /* 0x00005e00c6ee6625 */ /* 0x0c0fe200078e006f */
[----:B------:R0:W-:Y:S03]  /*2e950*/  STG.E.64 [R98.64], R96 ;  /* 0x0000006062007986 */ /* 0x0001e6000c101b06 */
[----:B------:R-:W-:-:S04]  /*2e960*/  @P0 IMAD.WIDE.U32 R236, R198, R111, c[0x0][0x180] ;  /* 0x00006000c6ec0625 */ /* 0x000fc800078e006f */
[----:B------:R-:W-:Y:S01]  /*2e970*/  IMAD.WIDE.U32 R240, R198, R111, c[0x0][0x170] ;  /* 0x00005c00c6f07625 */ /* 0x000fe200078e006f */
        /* <DEDUP_REMOVED lines=13> */
[----:B------:R-:W-:Y:S01]  /*2ea50*/  IMAD.WIDE.U32 R96, R97, 0x100, RZ ;  /* 0x0000010061607825 */ /* 0x000fe200078e00ff */
[----:B------:R-:W-:-:S04]  /*2ea60*/  LOP3.LUT R227, R99, R227, R235, 0xfe, !PT ;  /* 0x000000e363e37212 */ /* 0x000fc800078efeeb */
[----:B------:R-:W-:Y:S01]  /*2ea70*/  LOP3.LUT R96, R96, R234, R98, 0xfe, !PT ;  /* 0x000000ea60607212 */ /* 0x000fe200078efe62 */
[----:B------:R-:W-:Y:S01]  /*2ea80*/  IMAD.WIDE.U32 R98, R182, R177, c[0x0][0x198] ;  /* 0x00006600b6627625 */ /* 0x000fe200078e00b1 */
[----:B------:R-:W-:Y:S02]  /*2ea90*/  LOP3.LUT R97, R227, R97, RZ, 0xfc, !PT ;  /* 0x00000061e3617212 */ /* 0x000fe400078efcff */
[----:B------:R-:W-:-:S05]  /*2eaa0*/  LOP3.LUT R96, R96, 0xff, R173, 0xf8, !PT ;  /* 0x000000ff60607812 */ /* 0x000fca00078ef8ad */
[----:B------:R0:W-:Y:S02]  /*2eab0*/  STG.E.64 [R98.64], R96 ;  /* 0x0000006062007986 */ /* 0x0001e4000c101b06 */
.L_x_6472:
        /* <DEDUP_REMOVED lines=15> */
.L_x_6474:
[----:B-1----:R-:W-:Y:S02]  /*2ebb0*/  IMAD.MOV.U32 R208, RZ, RZ, R154 ;  /* 0x000000ffffd07224 */ /* 0x002fe400078e009a */
.L_x_6475:
[----:B------:R-:W-:Y:S05]  /*2ebc0*/  BSYNC B1 ;  /* 0x0000000000017941 */ /* 0x000fea0003800000 */
.L_x_6473:
        /* <DEDUP_REMOVED lines=16> */
.L_x_6479:
[----:B------:R-:W-:Y:S05]  /*2ecd0*/  BSYNC B2 ;  /* 0x0000000000027941 */ /* 0x000fea0003800000 */
.L_x_6478:
        /* <DEDUP_REMOVED lines=44> */
.L_x_6477:
[----:B------:R-:W-:Y:S05]  /*2efa0*/  BSYNC B1 ;  /* 0x0000000000017941 */ /* 0x000fea0003800000 */
.L_x_6476:
[----:B------:R0:W1:Y:S01]  /*2efb0*/  I2F.U32 R197, R208 ;  /* 0x000000d000c57306 */ /* 0x0000620000201000 */
[C---:B------:R-:W-:Y:S02]  /*2efc0*/  LOP3.LUT P6, RZ, R174.reuse, 0x10, RZ, 0xc0, !PT ;  /* 0x00000010aeff7812 */ /* 0x040fe400078cc0ff */
[----:B------:R-:W-:Y:S02]  /*2efd0*/  LOP3.LUT R174, R174, 0xfffffff7, RZ, 0xc0, !PT ;  /* 0xfffffff7aeae7812 */ /* 0x000fe400078ec0ff */
[----:B0----5:R-:W-:-:S05]  /*2efe0*/  PRMT R208, RZ, 0x5410, R96 ;  /* 0x00005410ffd07816 */ /* 0x021fca0000000060 */
        /* <DEDUP_REMOVED lines=12> */
.L_x_6480:
        /* <DEDUP_REMOVED lines=12> */
.L_x_6483:
[----:B------:R-:W-:Y:S02]  /*2f170*/  IMAD.MOV.U32 R197, RZ, RZ, R154 ;  /* 0x000000ffffc57224 */ /* 0x000fe400078e009a */
.L_x_6484:
[----:B------:R-:W-:Y:S05]  /*2f180*/  BSYNC B1 ;  /* 0x0000000000017941 */ /* 0x000fea0003800000 */
.L_x_6482:
        /* <DEDUP_REMOVED lines=16> */
.L_x_6488:
[----:B------:R-:W-:Y:S05]  /*2f290*/  BSYNC B2 ;  /* 0x0000000000027941 */ /* 0x000fea0003800000 */
.L_x_6487:
        /* <DEDUP_REMOVED lines=44> */
.L_x_6486:
[----:B------:R-:W-:Y:S05]  /*2f560*/  BSYNC B1 ;  /* 0x0000000000017941 */ /* 0x000fea0003800000 */
.L_x_6485:
        /* <DEDUP_REMOVED lines=10> */
.L_x_6481:
        /* <DEDUP_REMOVED lines=12> */
.L_x_6490:
[----:B------:R-:W-:Y:S02]  /*2f6d0*/  IMAD.MOV.U32 R197, RZ, RZ, R154 ;  /* 0x000000ffffc57224 */ /* 0x000fe400078e009a */
.L_x_6491:
[----:B------:R-:W-:Y:S05]  /*2f6e0*/  BSYNC B1 ;  /* 0x0000000000017941 */ /* 0x000fea0003800000 */
.L_x_6489:
        /* <DEDUP_REMOVED lines=16> */
.L_x_6495:
[----:B------:R-:W-:Y:S05]  /*2f7f0*/  BSYNC B2 ;  /* 0x0000000000027941 */ /* 0x000fea0003800000 */
.L_x_6494:
        /* <DEDUP_REMOVED lines=44> */
.L_x_6493:
[----:B------:R-:W-:Y:S05]  /*2fac0*/  BSYNC B1 ;  /* 0x0000000000017941 */ /* 0x000fea0003800000 */
.L_x_6492:
        /* <DEDUP_REMOVED lines=15> */
.L_x_6496:
        /* <DEDUP_REMOVED lines=12> */
.L_x_6499:
[----:B------:R-:W-:Y:S02]  /*2fc80*/  MOV R96, R154 ;  /* 0x0000009a00607202 */ /* 0x000fe40000000f00 */
.L_x_6500:
[----:B------:R-:W-:Y:S05]  /*2fc90*/  BSYNC B1 ;  /* 0x0000000000017941 */ /* 0x000fea0003800000 */
.L_x_6498:
        /* <DEDUP_REMOVED lines=16> */
.L_x_6504:
[----:B------:R-:W-:Y:S05]  /*2fda0*/  BSYNC B2 ;  /* 0x0000000000027941 */ /* 0x000fea0003800000 */
.L_x_6503:
        /* <DEDUP_REMOVED lines=44> */
.L_x_6502:
[----:B------:R-:W-:Y:S05]  /*30070*/  BSYNC B1 ;  /* 0x0000000000017941 */ /* 0x000fea0003800000 */
.L_x_6501:
        /* <DEDUP_REMOVED lines=10> */
.L_x_6497:
        /* <DEDUP_REMOVED lines=12> */
.L_x_6506:
[----:B------:R-:W-:Y:S02]  /*301e0*/  IMAD.MOV.U32 R96, RZ, RZ, R154 ;  /* 0x000000ffff607224 */ /* 0x000fe400078e009a */
.L_x_6507:
[----:B------:R-:W-:Y:S05]  /*301f0*/  BSYNC B1 ;  /* 0x0000000000017941 */ /* 0x000fea0003800000 */
.L_x_6505:
        /* <DEDUP_REMOVED lines=16> */
.L_x_6511:
[----:B------:R-:W-:Y:S05]  /*30300*/  BSYNC B2 ;  /* 0x0000000000027941 */ /* 0x000fea0003800000 */
.L_x_6510:
        /* <DEDUP_REMOVED lines=44> */
.L_x_6509:
[----:B------:R-:W-:Y:S05]  /*305d0*/  BSYNC B1 ;  /* 0x0000000000017941 */ /* 0x000fea0003800000 */
.L_x_6508:
        /* <DEDUP_REMOVED lines=15> */
.L_x_6512:
        /* <DEDUP_REMOVED lines=12> */
.L_x_6515:
[----:B------:R-:W-:Y:S02]  /*30790*/  IMAD.MOV.U32 R96, RZ, RZ, R154 ;  /* 0x000000ffff607224 */ /* 0x000fe400078e009a */
.L_x_6516:
[----:B------:R-:W-:Y:S05]  /*307a0*/  BSYNC B1 ;  /* 0x0000000000017941 */ /* 0x000fea0003800000 */
.L_x_6514:
        /* <DEDUP_REMOVED lines=16> */
.L_x_6520:
[----:B------:R-:W-:Y:S05]  /*308b0*/  BSYNC B2 ;  /* 0x0000000000027941 */ /* 0x000fea0003800000 */
.L_x_6519:
        /* <DEDUP_REMOVED lines=44> */
.L_x_6518:
[----:B------:R-:W-:Y:S05]  /*30b80*/  BSYNC B1 ;  /* 0x0000000000017941 */ /* 0x000fea0003800000 */
.L_x_6517:
        /* <DEDUP_REMOVED lines=10> */
.L_x_6513:
        /* <DEDUP_REMOVED lines=12> */
.L_x_6522:
[----:B------:R-:W-:Y:S02]  /*30cf0*/  IMAD.MOV.U32 R96, RZ, RZ, R154 ;  /* 0x000000ffff607224 */ /* 0x000fe400078e009a */
.L_x_6523:
[----:B------:R-:W-:Y:S05]  /*30d00*/  BSYNC B1 ;  /* 0x0000000000017941 */ /* 0x000fea0003800000 */
.L_x_6521:
        /* <DEDUP_REMOVED lines=16> */
.L_x_6527:
[----:B------:R-:W-:Y:S05]  /*30e10*/  BSYNC B2 ;  /* 0x0000000000027941 */ /* 0x000fea0003800000 */
.L_x_6526:
        /* <DEDUP_REMOVED lines=44> */
.L_x_6525:
[----:B------:R-:W-:Y:S05]  /*310e0*/  BSYNC B1 ;  /* 0x0000000000017941 */ /* 0x000fea0003800000 */
.L_x_6524:
        /* <DEDUP_REMOVED lines=13> */
.L_x_6528:
        /* <DEDUP_REMOVED lines=12> */
.L_x_6531:
[----:B------:R-:W-:Y:S02]  /*31280*/  IMAD.MOV.U32 R197, RZ, RZ, R154 ;  /* 0x000000ffffc57224 */ /* 0x000fe400078e009a */
.L_x_6532:
[----:B------:R-:W-:Y:S05]  /*31290*/  BSYNC B1 ;  /* 0x0000000000017941 */ /* 0x000fea0003800000 */
.L_x_6530:
        /* <DEDUP_REMOVED lines=16> */
.L_x_6536:
[----:B------:R-:W-:Y:S05]  /*313a0*/  BSYNC B2 ;  /* 0x0000000000027941 */ /* 0x000fea0003800000 */
.L_x_6535:
        /* <DEDUP_REMOVED lines=44> */
.L_x_6534:
[----:B------:R-:W-:Y:S05]  /*31670*/  BSYNC B1 ;  /* 0x0000000000017941 */ /* 0x000fea0003800000 */
.L_x_6533:
        /* <DEDUP_REMOVED lines=10> */
.L_x_6529:
        /* <DEDUP_REMOVED lines=12> */
.L_x_6538:
[----:B------:R-:W-:Y:S02]  /*317e0*/  IMAD.MOV.U32 R197, RZ, RZ, R154 ;  /* 0x000000ffffc57224 */ /* 0x000fe400078e009a */
.L_x_6539:
[----:B------:R-:W-:Y:S05]  /*317f0*/  BSYNC B1 ;  /* 0x0000000000017941 */ /* 0x000fea0003800000 */
.L_x_6537:
        /* <DEDUP_REMOVED lines=16> */
.L_x_6543:
[----:B------:R-:W-:Y:S05]  /*31900*/  BSYNC B2 ;  /* 0x0000000000027941 */ /* 0x000fea0003800000 */
.L_x_6542:
        /* <DEDUP_REMOVED lines=44> */
.L_x_6541:
[----:B------:R-:W-:Y:S05]  /*31bd0*/  BSYNC B1 ;  /* 0x0000000000017941 */ /* 0x000fea0003800000 */
.L_x_6540:
        /* <DEDUP_REMOVED lines=13> */
.L_x_6544:
        /* <DEDUP_REMOVED lines=12> */
.L_x_6547:
[----:B------:R-:W-:Y:S02]  /*31d70*/  IMAD.MOV.U32 R197, RZ, RZ, R154 ;  /* 0x000000ffffc57224 */ /* 0x000fe400078e009a */
.L_x_6548:
[----:B------:R-:W-:Y:S05]  /*31d80*/  BSYNC B1 ;  /* 0x0000000000017941 */ /* 0x000fea0003800000 */
.L_x_6546:
        /* <DEDUP_REMOVED lines=16> */
.L_x_6552:
[----:B------:R-:W-:Y:S05]  /*31e90*/  BSYNC B2 ;  /* 0x0000000000027941 */ /* 0x000fea0003800000 */
.L_x_6551:
        /* <DEDUP_REMOVED lines=44> */
.L_x_6550:
[----:B------:R-:W-:Y:S05]  /*32160*/  BSYNC B1 ;  /* 0x0000000000017941 */ /* 0x000fea0003800000 */
.L_x_6549:
        /* <DEDUP_REMOVED lines=10> */
.L_x_6545:
        /* <DEDUP_REMOVED lines=12> */
.L_x_6554:
[----:B------:R-:W-:Y:S02]  /*322d0*/  IMAD.MOV.U32 R197, RZ, RZ, R154 ;  /* 0x000000ffffc57224 */ /* 0x000fe400078e009a */
.L_x_6555:
[----:B------:R-:W-:Y:S05]  /*322e0*/  BSYNC B1 ;  /* 0x0000000000017941 */ /* 0x000fea0003800000 */
.L_x_6553:
        /* <DEDUP_REMOVED lines=16> */
.L_x_6559:
[----:B------:R-:W-:Y:S05]  /*323f0*/  BSYNC B2 ;  /* 0x0000000000027941 */ /* 0x000fea0003800000 */
.L_x_6558:
        /* <DEDUP_REMOVED lines=44> */
.L_x_6557:
[----:B------:R-:W-:Y:S05]  /*326c0*/  BSYNC B1 ;  /* 0x0000000000017941 */ /* 0x000fea0003800000 */
.L_x_6556:
        /* <DEDUP_REMOVED lines=13> */
.L_x_6560:
        /* <DEDUP_REMOVED lines=12> */
.L_x_6563:
[----:B------:R-:W-:Y:S02]  /*32860*/  IMAD.MOV.U32 R98, RZ, RZ, R154 ;  /* 0x000000ffff627224 */ /* 0x000fe400078e009a */
.L_x_6564:
[----:B------:R-:W-:Y:S05]  /*32870*/  BSYNC B1 ;  /* 0x0000000000017941 */ /* 0x000fea0003800000 */
.L_x_6562:
        /* <DEDUP_REMOVED lines=16> */
.L_x_6568:
[----:B------:R-:W-:Y:S05]  /*32980*/  BSYNC B2 ;  /* 0x0000000000027941 */ /* 0x000fea0003800000 */
.L_x_6567:
        /* <DEDUP_REMOVED lines=44> */
.L_x_6566:
[----:B------:R-:W-:Y:S05]  /*32c50*/  BSYNC B1 ;  /* 0x0000000000017941 */ /* 0x000fea0003800000 */
.L_x_6565:
        /* <DEDUP_REMOVED lines=10> */
.L_x_6561:
        /* <DEDUP_REMOVED lines=12> */
.L_x_6570:
[----:B------:R-:W-:Y:S02]  /*32dc0*/  IMAD.MOV.U32 R98, RZ, RZ, R154 ;  /* 0x000000ffff627224 */ /* 0x000fe400078e009a */
.L_x_6571:
[----:B------:R-:W-:Y:S05]  /*32dd0*/  BSYNC B1 ;  /* 0x0000000000017941 */ /* 0x000fea0003800000 */
.L_x_6569:
        /* <DEDUP_REMOVED lines=16> */
.L_x_6575:
[----:B------:R-:W-:Y:S05]  /*32ee0*/  BSYNC B2 ;  /* 0x0000000000027941 */ /* 0x000fea0003800000 */
.L_x_6574:
        /* <DEDUP_REMOVED lines=44> */
.L_x_6573:
[----:B------:R-:W-:Y:S05]  /*331b0*/  BSYNC B1 ;  /* 0x0000000000017941 */ /* 0x000fea0003800000 */
.L_x_6572:
        /* <DEDUP_REMOVED lines=13> */
.L_x_6576:
        /* <DEDUP_REMOVED lines=12> */
.L_x_6579:
[----:B------:R-:W-:Y:S02]  /*33350*/  IMAD.MOV.U32 R98, RZ, RZ, R154 ;  /* 0x000000ffff627224 */ /* 0x000fe400078e009a */
.L_x_6580:
[----:B------:R-:W-:Y:S05]  /*33360*/  BSYNC B1 ;  /* 0x0000000000017941 */ /* 0x000fea0003800000 */
.L_x_6578:
        /* <DEDUP_REMOVED lines=16> */
.L_x_6584:
[----:B------:R-:W-:Y:S05]  /*33470*/  BSYNC B2 ;  /* 0x0000000000027941 */ /* 0x000fea0003800000 */
.L_x_6583:
        /* <DEDUP_REMOVED lines=44> */
.L_x_6582:
[----:B------:R-:W-:Y:S05]  /*33740*/  BSYNC B1 ;  /* 0x0000000000017941 */ /* 0x000fea0003800000 */
.L_x_6581:
        /* <DEDUP_REMOVED lines=10> */
.L_x_6577:
        /* <DEDUP_REMOVED lines=12> */
.L_x_6586:
[----:B------:R-:W-:Y:S02]  /*338b0*/  IMAD.MOV.U32 R98, RZ, RZ, R154 ;  /* 0x000000ffff627224 */ /* 0x000fe400078e009a */
.L_x_6587:
[----:B------:R-:W-:Y:S05]  /*338c0*/  BSYNC B1 ;  /* 0x0000000000017941 */ /* 0x000fea0003800000 */
.L_x_6585:
        /* <DEDUP_REMOVED lines=16> */
.L_x_6591:
[----:B------:R-:W-:Y:S05]  /*339d0*/  BSYNC B2 ;  /* 0x0000000000027941 */ /* 0x000fea0003800000 */
.L_x_6590:
        /* <DEDUP_REMOVED lines=44> */
.L_x_6589:
[----:B------:R-:W-:Y:S05]  /*33ca0*/  BSYNC B1 ;  /* 0x0000000000017941 */ /* 0x000fea0003800000 */
.L_x_6588:
        /* <DEDUP_REMOVED lines=14> */
.L_x_6592:
        /* <DEDUP_REMOVED lines=12> */
.L_x_6595:
[----:B------:R-:W-:Y:S02]  /*33e50*/  IMAD.MOV.U32 R208, RZ, RZ, R154 ;  /* 0x000000ffffd07224 */ /* 0x000fe400078e009a */
.L_x_6596:
[----:B------:R-:W-:Y:S05]  /*33e60*/  BSYNC B1 ;  /* 0x0000000000017941 */ /* 0x000fea0003800000 */
.L_x_6594:
        /* <DEDUP_REMOVED lines=18> */
.L_x_6600:
[----:B------:R-:W-:Y:S05]  /*33f90*/  BSYNC B2 ;  /* 0x0000000000027941 */ /* 0x000fea0003800000 */
.L_x_6599:
        /* <DEDUP_REMOVED lines=44> */
.L_x_6598:
[----:B------:R-:W-:Y:S05]  /*34260*/  BSYNC B1 ;  /* 0x0000000000017941 */ /* 0x000fea0003800000 */
.L_x_6597:
        /* <DEDUP_REMOVED lines=10> */
.L_x_6593:
        /* <DEDUP_REMOVED lines=10> */
[----:B------:R-:W-:Y:S01]  /*343b0*/  F2FP.BF16.PACK_AB R99, R240, R233 ;  /* 0x000000e9f063723e */ /* 0x000fe200000010ff */
[----:B------:R-:W-:Y:S01]  /*343c0*/  IMAD.WIDE.U32 R244, R244, 0x10000, RZ ;  /* 0x00010000f4f47825 */ /* 0x000fe200078e00ff */
[----:B------:R-:W-:Y:S02]  /*343d0*/  F2FP.BF16.PACK_AB R98, R238, R231 ;  /* 0x000000e7ee62723e */ /* 0x000fe400000010ff */
[----:B------:R-:W-:Y:S01]  /*343e0*/  F2FP.BF16.PACK_AB R97, R236, R229 ;  /* 0x000000e5ec61723e */ /* 0x000fe200000010ff */
[----:B------:R-:W-:Y:S01]  /*343f0*/  IMAD.WIDE.U32 R242, R242, 0x100, RZ ;  /* 0x00000100f2f27825 */ /* 0x000fe200078e00ff */
[----:B------:R-:W-:-:S02]  /*34400*/  F2FP.BF16.PACK_AB R96, R234, R227 ;  /* 0x000000e3ea60723e */ /* 0x000fc400000010ff */
[----:B------:R-:W-:Y:S02]  /*34410*/  LOP3.LUT P5, RZ, R174, 0x8, RZ, 0xc0, !PT ;  /* 0x00000008aeff7812 */ /* 0x000fe400078ac0ff */
[----:B------:R-:W-:Y:S01]  /*34420*/  LOP3.LUT R208, R208, R237, R235, 0xfe, !PT ;  /* 0x000000edd0d07212 */ /* 0x000fe200078efeeb */
[----:B------:R0:W-:Y:S01]  /*34430*/  STG.E.128 [R248.64], R96 ;  /* 0x00000060f8007986 */ /* 0x0001e2000c101d06 */
[----:B------:R-:W-:Y:S02]  /*34440*/  SEL R235, RZ, 0x1, P2 ;  /* 0x00000001ffeb7807 */ /* 0x000fe40001000000 */
[----:B------:R-:W-:Y:S02]  /*34450*/  LOP3.LUT R246, R242, R246, R244, 0xfe, !PT ;  /* 0x000000f6f2f67212 */ /* 0x000fe400078efef4 */
[----:B------:R-:W-:Y:S02]  /*34460*/  LOP3.LUT R235, R247, R208, R235, 0xfe, !PT ;  /* 0x000000d0f7eb7212 */ /* 0x000fe400078efeeb */
[----:B------:R-:W-:-:S02]  /*34470*/  LOP3.LUT P6, RZ, R174, 0x20, RZ, 0xc0, !PT ;  /* 0x00000020aeff7812 */ /* 0x000fc400078cc0ff */
[----:B------:R-:W-:Y:S02]  /*34480*/  LOP3.LUT R243, R243, R235, R245, 0xfe, !PT ;  /* 0x000000ebf3f37212 */ /* 0x000fe400078efef5 */
[----:B------:R-:W-:Y:S02]  /*34490*/  IADD3 R208, R122, 0x120, RZ ;  /* 0x000001207ad07810 */ /* 0x000fe40007ffe0ff */
[----:B0-----:R-:W-:-:S07]  /*344a0*/  SEL R97, RZ, 0x1, P5 ;  /* 0x00000001ff617807 */ /* 0x001fce0002800000 */
[----:B------:R-:W-:Y:S01]  /*344b0*/  @P6 IMAD.WIDE.U32 R244, R208, R111, c[0x0][0x178] ;  /* 0x00005e00d0f46625 */ /* 0x000fe200078e006f */
[----:B------:R-:W-:-:S03]  /*344c0*/  LOP3.LUT R242, R246, R97, RZ, 0xfc, !PT ;  /* 0x00000061f6f27212 */ /* 0x000fc600078efcff */
[----:B------:R-:W-:-:S05]  /*344d0*/  IMAD.WIDE.U32 R96, R198, R177, c[0x0][0x190] ;  /* 0x00006400c6607625 */ /* 0x000fca00078e00b1 */
[----:B------:R0:W-:Y:S01]  /*344e0*/  STG.E.64 [R96.64], R242 ;  /* 0x000000f260007986 */ /* 0x0001e2000c101b06 */
[----:B------:R-:W-:Y:S05]  /*344f0*/  @!P6 BRA `(.L_x_6601) ;  /* 0x000001300000e947 */ /* 0x000fea0003800000 */
[----:B0-----:R-:W-:Y:S01]  /*34500*/  IMAD.U32 R96, R167, 0x10000, RZ ;  /* 0x00010000a7607824 */ /* 0x001fe200078e00ff */
[----:B------:R-:W-:Y:S02]  /*34510*/  LOP3.LUT R242, R170, 0xff, RZ, 0xc0, !PT ;  /* 0x000000ffaaf27812 */ /* 0x000fe400078ec0ff */
[----:B------:R-:W-:Y:S02]  /*34520*/  LOP3.LUT R98, R171, 0xff, RZ, 0xc0, !PT ;  /* 0x000000ffab627812 */ /* 0x000fe400078ec0ff */
[----:B------:R-:W-:Y:S01]  /*34530*/  LOP3.LUT R97, R96, 0xff0000, RZ, 0xc0, !PT ;  /* 0x00ff000060617812 */ /* 0x000fe200078ec0ff */
[----:B------:R-:W-:Y:S01]  /*34540*/  IMAD.WIDE.U32 R242, R242, 0x1000000, RZ ;  /* 0x01000000f2f27825 */ /* 0x000fe200078e00ff */
[----:B------:R-:W-:-:S03]  /*34550*/  LOP3.LUT R96, R166, 0xffff, RZ, 0xc0, !PT ;  /* 0x0000ffffa6607812 */ /* 0x000fc600078ec0ff */
[----:B------:R-:W-:Y:S01]  /*34560*/  IMAD.WIDE.U32 R98, R98, 0x10000, RZ ;  /* 0x0001000062627825 */ /* 0x000fe200078e00ff */
[----:B------:R-:W-:Y:S02]  /*34570*/  PRMT R96, R97, 0x4210, R96 ;  /* 0x0000421061607816 */ /* 0x000fe40000000060 */
[----:B------:R-:W-:-:S04]  /*34580*/  PRMT R97, R168, 0x7104, RZ ;  /* 0x00007104a8617816 */ /* 0x000fc800000000ff */
[----:B------:R-:W-:Y:S02]  /*34590*/  LOP3.LUT R96, R96, 0xff00, R97, 0xf8, !PT ;  /* 0x0000ff0060607812 */ /* 0x000fe400078ef861 */
[----:B------:R-:W-:Y:S02]  /*345a0*/  LOP3.LUT R97, R172, 0xff, RZ, 0xc0, !PT ;  /* 0x000000ffac617812 */ /* 0x000fe400078ec0ff */
[----:B------:R-:W-:-:S03]  /*345b0*/  LOP3.LUT R235, R96, 0xff, R169, 0xf8, !PT ;  /* 0x000000ff60eb7812 */ /* 0x000fc600078ef8a9 */
[----:B------:R-:W-:Y:S01]  /*345c0*/  IMAD.WIDE.U32 R96, R97, 0x100, RZ ;  /* 0x0000010061607825 */ /* 0x000fe200078e00ff */
[----:B------:R-:W-:-:S04]  /*345d0*/  LOP3.LUT R235, R99, R235, R243, 0xfe, !PT ;  /* 0x000000eb63eb7212 */ /* 0x000fc800078efef3 */
[----:B------:R-:W-:Y:S02]  /*345e0*/  LOP3.LUT R98, R96, R242, R98, 0xfe, !PT ;  /* 0x000000f260627212 */ /* 0x000fe400078efe62 */
[----:B------:R-:W-:Y:S02]  /*345f0*/  LOP3.LUT R97, R235, R97, RZ, 0xfc, !PT ;  /* 0x00000061eb617212 */ /* 0x000fe400078efcff */
[----:B------:R-:W-:Y:S01]  /*34600*/  LOP3.LUT R96, R98, 0xff, R173, 0xf8, !PT ;  /* 0x000000ff62607812 */ /* 0x000fe200078ef8ad */
[----:B------:R-:W-:-:S05]  /*34610*/  IMAD.WIDE.U32 R98, R198, R177, c[0x0][0x198] ;  /* 0x00006600c6627625 */ /* 0x000fca00078e00b1 */
[----:B------:R0:W-:Y:S02]  /*34620*/  STG.E.64 [R98.64], R96 ;  /* 0x0000006062007986 */ /* 0x0001e4000c101b06 */
.L_x_6601:
[CC--:B0-----:R-:W-:Y:S01]  /*34630*/  IMAD.WIDE.U32 R96, R208.reuse, R111.reuse, c[0x0][0x170] ;  /* 0x00005c00d0607625 */ /* 0x0c1fe200078e006f */
[----:B------:R0:W5:Y:S03]  /*34640*/  @P6 LDG.E.128 R88, [R244.64] ;  /* 0x00000006f4586981 */ /* 0x000166000c1e1d00 */
[----:B------:R-:W-:Y:S02]  /*34650*/  @P0 IMAD.WIDE.U32 R242, R208, R111, c[0x0][0x180] ;  /* 0x00006000d0f20625 */ /* 0x000fe400078e006f */
[----:B------:R-:W5:Y:S04]  /*34660*/  LDG.E.128 R96, [R96.64] ;  /* 0x0000000660607981 */ /* 0x000f68000c1e1d00 */
[----:B------:R0:W5:Y:S01]  /*34670*/  @P0 LDG.E.128 R92, [R242.64] ;  /* 0x00000006f25c0981 */ /* 0x000162000c1e1d00 */
[C---:B------:R-:W-:Y:S01]  /*34680*/  ISETP.NE.AND P1, PT, R197.reuse, 0x1, PT ;  /* 0x00000001c500780c */ /* 0x040fe20003f25270 */
[----:B------:R-:W-:Y:S01]  /*34690*/  BSSY B1, `(.L_x_6602) ;  /* 0x000000c000017945 */ /* 0x000fe20003800000 */
[----:B------:R-:W-:-:S11]  /*346a0*/  IADD3 R237, R197, 0x1, RZ ;  /* 0x00000001c5ed7810 */ /* 0x000fd60007ffe0ff */
        /* <DEDUP_REMOVED lines=9> */
.L_x_6603:
[----:B0-----:R-:W-:Y:S02]  /*34740*/  IMAD.MOV.U32 R235, RZ, RZ, R154 ;  /* 0x000000ffffeb7224 */ /* 0x001fe400078e009a */
.L_x_6604:
[----:B------:R-:W-:Y:S05]  /*34750*/  BSYNC B1 ;  /* 0x0000000000017941 */ /* 0x000fea0003800000 */
.L_x_6602:
        /* <DEDUP_REMOVED lines=16> */
.L_x_6608:
[----:B------:R-:W-:Y:S05]  /*34860*/  BSYNC B2 ;  /* 0x0000000000027941 */ /* 0x000fea0003800000 */
.L_x_6607:
        /* <DEDUP_REMOVED lines=13> */
[----:B------:R-:W-:Y:S01]  /*34940*/  LOP3.LUT R245, R245, UR11, R242, 0x96, !PT ;  /* 0x0000000bf5f57c12 */ /* 0x000fe2000f8e96f2 */
        /* <DEDUP_REMOVED lines=25> */
[----:B------:R-:W-:Y:S02]  /*34ae0*/  LOP3.LUT R151, R243, UR25, R244, 0x96, !PT ;  /* 0x00000019f3977c12 */ /* 0x000fe4000f8e96f4 */
[----:B------:R-:W-:Y:S01]  /*34af0*/  MOV R154, R242 ;  /* 0x000000f2009a7202 */ /* 0x000fe20000000f00 */
[----:B------:R-:W-:-:S04]  /*34b00*/  IMAD.WIDE.U32 R242, R122, -0x2daee0ad, RZ ;  /* 0xd2511f537af27825 */ /* 0x000fc800078e00ff */
[----:B------:R-:W-:Y:S01]  /*34b10*/  IMAD.MOV.U32 R156, RZ, RZ, R242 ;  /* 0x000000ffff9c7224 */ /* 0x000fe200078e00f2 */
[----:B------:R-:W-:Y:S02]  /*34b20*/  LOP3.LUT R150, R243, UR26, R150, 0x96, !PT ;  /* 0x0000001af3967c12 */ /* 0x000fe4000f8e9696 */
.L_x_6606:
[----:B------:R-:W-:Y:S05]  /*34b30*/  BSYNC B1 ;  /* 0x0000000000017941 */ /* 0x000fea0003800000 */
.L_x_6605:
[----:B------:R-:W0:Y:S01]  /*34b40*/  I2F.U32 R197, R235 ;  /* 0x000000eb00c57306 */ /* 0x000e220000201000 */
[C---:B------:R-:W-:Y:S02]  /*34b50*/  LOP3.LUT P6, RZ, R174.reuse, 0x10, RZ, 0xc0, !PT ;  /* 0x00000010aeff7812 */ /* 0x040fe400078cc0ff */
[----:B-----5:R-:W-:Y:S02]  /*34b60*/  PRMT R122, RZ, 0x5410, R96 ;  /* 0x00005410ff7a7816 */ /* 0x020fe40000000060 */
        /* <DEDUP_REMOVED lines=13> */
.L_x_6609:
        /* <DEDUP_REMOVED lines=12> */
.L_x_6612:
[----:B------:R-:W-:Y:S02]  /*34d00*/  IMAD.MOV.U32 R197, RZ, RZ, R154 ;  /* 0x000000ffffc57224 */ /* 0x000fe400078e009a */
.L_x_6613:
[----:B------:R-:W-:Y:S05]  /*34d10*/  BSYNC B1 ;  /* 0x0000000000017941 */ /* 0x000fea0003800000 */
.L_x_6611:
        /* <DEDUP_REMOVED lines=16> */
.L_x_6617:
[----:B------:R-:W-:Y:S05]  /*34e20*/  BSYNC B2 ;  /* 0x0000000000027941 */ /* 0x000fea0003800000 */
.L_x_6616:
        /* <DEDUP_REMOVED lines=38> */
[----:B------:R-:W-:-:S04]  /*35090*/  IMAD.WIDE.U32 R242, R243, -0x326172a9, RZ ;  /* 0xcd9e8d57f3f27825 */ /* 0x000fc800078e00ff */
[----:B------:R-:W-:Y:S01]  /*350a0*/  IMAD.MOV.U32 R154, RZ, RZ, R242 ;  /* 0x000000ffff9a7224 */ /* 0x000fe200078e00f2 */
[----:B------:R-:W-:Y:S01]  /*350b0*/  LOP3.LUT R151, R243, UR25, R244, 0x96, !PT ;  /* 0x00000019f3977c12 */ /* 0x000fe2000f8e96f4 */
[----:B------:R-:W-:-:S04]  /*350c0*/  IMAD.WIDE.U32 R242, R156, -0x2daee0ad, RZ ;  /* 0xd2511f539cf27825 */ /* 0x000fc800078e00ff */
[----:B------:R-:W-:Y:S01]  /*350d0*/  IMAD.MOV.U32 R156, RZ, RZ, R242 ;  /* 0x000000ffff9c7224 */ /* 0x000fe200078e00f2 */
[----:B------:R-:W-:Y:S02]  /*350e0*/  LOP3.LUT R150, R243, UR26, R150, 0x96, !PT ;  /* 0x0000001af3967c12 */ /* 0x000fe4000f8e9696 */
.L_x_6615:
[----:B------:R-:W-:Y:S05]  /*350f0*/  BSYNC B1 ;  /* 0x0000000000017941 */ /* 0x000fea0003800000 */
.L_x_6614:
        /* <DEDUP_REMOVED lines=10> */
.L_x_6610:
        /* <DEDUP_REMOVED lines=12> */
.L_x_6619:
[----:B------:R-:W-:Y:S02]  /*35260*/  IMAD.MOV.U32 R197, RZ, RZ, R154 ;  /* 0x000000ffffc57224 */ /* 0x000fe400078e009a */
.L_x_6620:
[----:B------:R-:W-:Y:S05]  /*35270*/  BSYNC B1 ;  /* 0x0000000000017941 */ /* 0x000fea0003800000 */
.L_x_6618:
        /* <DEDUP_REMOVED lines=16> */
.L_x_6624:
[----:B------:R-:W-:Y:S05]  /*35380*/  BSYNC B2 ;  /* 0x0000000000027941 */ /* 0x000fea0003800000 */
.L_x_6623:
        /* <DEDUP_REMOVED lines=44> */
.L_x_6622:
[----:B------:R-:W-:Y:S05]  /*35650*/  BSYNC B1 ;  /* 0x0000000000017941 */ /* 0x000fea0003800000 */
.L_x_6621:
        /* <DEDUP_REMOVED lines=15> */
.L_x_6625:
        /* <DEDUP_REMOVED lines=12> */
.L_x_6628:
[----:B------:R-:W-:Y:S02]  /*35810*/  IMAD.MOV.U32 R96, RZ, RZ, R154 ;  /* 0x000000ffff607224 */ /* 0x000fe400078e009a */
.L_x_6629:
[----:B------:R-:W-:Y:S05]  /*35820*/  BSYNC B1 ;  /* 0x0000000000017941 */ /* 0x000fea0003800000 */
.L_x_6627:
        /* <DEDUP_REMOVED lines=16> */
.L_x_6633:
[----:B------:R-:W-:Y:S05]  /*35930*/  BSYNC B2 ;  /* 0x0000000000027941 */ /* 0x000fea0003800000 */
.L_x_6632:
        /* <DEDUP_REMOVED lines=11> */
[----:B------:R-:W-:-:S04]  /*359f0*/  IMAD.WIDE.U32 R244, R197, -0x326172a9, RZ ;  /* 0xcd9e8d57c5f47825 */ /* 0x000fc800078e00ff */
[----:B------:R-:W-:Y:S01]  /*35a00*/  IMAD.MOV.U32 R197, RZ, RZ, RZ ;  /* 0x000000ffffc57224 */ /* 0x000fe200078e00ff */
        /* <DEDUP_REMOVED lines=31> */
.L_x_6631:
[----:B------:R-:W-:Y:S05]  /*35c00*/  BSYNC B1 ;  /* 0x0000000000017941 */ /* 0x000fea0003800000 */
.L_x_6630:
[----:B------:R0:W1:Y:S02]  /*35c10*/  I2F.U32 R235, R96 ;  /* 0x0000006000eb7306 */ /* 0x0000640000201000 */
[----:B0-----:R-:W-:-:S05]  /*35c20*/  PRMT R96, RZ, 0x7610, R88 ;  /* 0x00007610ff607816 */ /* 0x001fca0000000058 */
[----:B------:R-:W-:Y:S01]  /*35c30*/  FMUL.FTZ R172, R96, c[0x0][0x1e8] ;  /* 0x00007a0060ac7a20 */ /* 0x000fe20000410000 */
[----:B------:R-:W-:Y:S01]  /*35c40*/  @P0 PRMT R96, RZ, 0x7610, R92 ;  /* 0x00007610ff600816 */ /* 0x000fe2000000005c */
[----:B-1----:R-:W-:-:S05]  /*35c50*/  FFMA.FTZ R235, R235, R110, 1.1641532182693481445e-10 ;  /* 0x2f000000ebeb7423 */ /* 0x002fca000001006e */
[----:B------:R-:W-:-:S04]  /*35c60*/  FSETP.GTU.FTZ.AND P1, PT, R235, c[0x0][0x1e4], PT ;  /* 0x00007900eb007a0b */ /* 0x000fc80003f3c000 */
[----:B------:R-:W-:-:S05]  /*35c70*/  FSEL R172, R172, RZ, !P1 ;  /* 0x000000ffacac7208 */ /* 0x000fca0004800000 */
[----:B------:R-:W-:Y:S01]  /*35c80*/  FADD.FTZ R237, R237, R172 ;  /* 0x000000aceded7221 */ /* 0x000fe20000010000 */
[----:B------:R-:W-:-:S03]  /*35c90*/  SEL R172, RZ, 0x1, P1 ;  /* 0x00000001ffac7807 */ /* 0x000fc60000800000 */
[----:B------:R-:W-:Y:S02]  /*35ca0*/  @P0 FADD.FTZ R237, R96, R237 ;  /* 0x000000ed60ed0221 */ /* 0x000fe40000010000 */
.L_x_6626:
        /* <DEDUP_REMOVED lines=12> */
.L_x_6635:
[----:B------:R-:W-:Y:S02]  /*35d70*/  IMAD.MOV.U32 R96, RZ, RZ, R154 ;  /* 0x000000ffff607224 */ /* 0x000fe400078e009a */
.L_x_6636:
[----:B------:R-:W-:Y:S05]  /*35d80*/  BSYNC B1 ;  /* 0x0000000000017941 */ /* 0x000fea0003800000 */
.L_x_6634:
        /* <DEDUP_REMOVED lines=16> */
.L_x_6640:
[----:B------:R-:W-:Y:S05]  /*35e90*/  BSYNC B2 ;  /* 0x0000000000027941 */ /* 0x000fea0003800000 */
.L_x_6639:
        /* <DEDUP_REMOVED lines=44> */
.L_x_6638:
[----:B------:R-:W-:Y:S05]  /*36160*/  BSYNC B1 ;  /* 0x0000000000017941 */ /* 0x000fea0003800000 */
.L_x_6637:
        /* <DEDUP_REMOVED lines=15> */
.L_x_6641:
        /* <DEDUP_REMOVED lines=12> */
.L_x_6644:
[----:B------:R-:W-:Y:S02]  /*36320*/  IMAD.MOV.U32 R96, RZ, RZ, R154 ;  /* 0x000000ffff607224 */ /* 0x000fe400078e009a */
.L_x_6645:
[----:B------:R-:W-:Y:S05]  /*36330*/  BSYNC B1 ;  /* 0x0000000000017941 */ /* 0x000fea0003800000 */
.L_x_6643:
        /* <DEDUP_REMOVED lines=16> */
.L_x_6649:
[----:B------:R-:W-:Y:S05]  /*36440*/  BSYNC B2 ;  /* 0x0000000000027941 */ /* 0x000fea0003800000 */
.L_x_6648:
        /* <DEDUP_REMOVED lines=44> */
.L_x_6647:
[----:B------:R-:W-:Y:S05]  /*36710*/  BSYNC B1 ;  /* 0x0000000000017941 */ /* 0x000fea0003800000 */
.L_x_6646:
        /* <DEDUP_REMOVED lines=10> */
.L_x_6642:
        /* <DEDUP_REMOVED lines=12> */
.L_x_6651:
[----:B------:R-:W-:Y:S02]  /*36880*/  IMAD.MOV.U32 R96, RZ, RZ, R154 ;  /* 0x000000ffff607224 */ /* 0x000fe400078e009a */
.L_x_6652:
[----:B------:R-:W-:Y:S05]  /*36890*/  BSYNC B1 ;  /* 0x0000000000017941 */ /* 0x000fea0003800000 */
.L_x_6650:
        /* <DEDUP_REMOVED lines=16> */
.L_x_6656:
[----:B------:R-:W-:Y:S05]  /*369a0*/  BSYNC B2 ;  /* 0x0000000000027941 */ /* 0x000fea0003800000 */
.L_x_6655:
        /* <DEDUP_REMOVED lines=44> */
.L_x_6654:
[----:B------:R-:W-:Y:S05]  /*36c70*/  BSYNC B1 ;  /* 0x0000000000017941 */ /* 0x000fea0003800000 */
.L_x_6653:
        /* <DEDUP_REMOVED lines=13> */
.L_x_6657:
        /* <DEDUP_REMOVED lines=12> */
.L_x_6660:
[----:B------:R-:W-:Y:S02]  /*36e10*/  IMAD.MOV.U32 R197, RZ, RZ, R154 ;  /* 0x000000ffffc57224 */ /* 0x000fe400078e009a */
.L_x_6661:
[----:B------:R-:W-:Y:S05]  /*36e20*/  BSYNC B1 ;  /* 0x0000000000017941 */ /* 0x000fea0003800000 */
.L_x_6659:
        /* <DEDUP_REMOVED lines=16> */
.L_x_6665:
[----:B------:R-:W-:Y:S05]  /*36f30*/  BSYNC B2 ;  /* 0x0000000000027941 */ /* 0x000fea0003800000 */
.L_x_6664:
        /* <DEDUP_REMOVED lines=42> */
[----:B------:R-:W-:Y:S01]  /*371e0*/  LOP3.LUT R150, R97, UR26, R150, 0x96, !PT ;  /* 0x0000001a61967c12 */ /* 0x000fe2000f8e9696 */
[----:B------:R-:W-:Y:S02]  /*371f0*/  IMAD.MOV.U32 R96, RZ, RZ, RZ ;  /* 0x000000ffff607224 */ /* 0x000fe400078e00ff */
.L_x_6663:
[----:B------:R-:W-:Y:S05]  /*37200*/  BSYNC B1 ;  /* 0x0000000000017941 */ /* 0x000fea0003800000 */
.L_x_6662:
        /* <DEDUP_REMOVED lines=10> */
.L_x_6658:
        /* <DEDUP_REMOVED lines=12> */
.L_x_6667:
[----:B------:R-:W-:Y:S02]  /*37370*/  MOV R197, R154 ;  /* 0x0000009a00c57202 */ /* 0x000fe40000000f00 */
.L_x_6668:
[----:B------:R-:W-:Y:S05]  /*37380*/  BSYNC B1 ;  /* 0x0000000000017941 */ /* 0x000fea0003800000 */
.L_x_6666:
        /* <DEDUP_REMOVED lines=16> */
.L_x_6672:
[----:B------:R-:W-:Y:S05]  /*37490*/  BSYNC B2 ;  /* 0x0000000000027941 */ /* 0x000fea0003800000 */
.L_x_6671:
        /* <DEDUP_REMOVED lines=44> */
.L_x_6670:
[----:B------:R-:W-:Y:S05]  /*37760*/  BSYNC B1 ;  /* 0x0000000000017941 */ /* 0x000fea0003800000 */
.L_x_6669:
        /* <DEDUP_REMOVED lines=13> */
.L_x_6673:
        /* <DEDUP_REMOVED lines=12> */
.L_x_6676:
[----:B------:R-:W-:Y:S02]  /*37900*/  IMAD.MOV.U32 R197, RZ, RZ, R154 ;  /* 0x000000ffffc57224 */ /* 0x000fe400078e009a */
.L_x_6677:
[----:B------:R-:W-:Y:S05]  /*37910*/  BSYNC B1 ;  /* 0x0000000000017941 */ /* 0x000fea0003800000 */
.L_x_6675:
        /* <DEDUP_REMOVED lines=16> */
.L_x_6681:
[----:B------:R-:W-:Y:S05]  /*37a20*/  BSYNC B2 ;  /* 0x0000000000027941 */ /* 0x000fea0003800000 */
.L_x_6680:
        /* <DEDUP_REMOVED lines=44> */
.L_x_6679:
[----:B------:R-:W-:Y:S05]  /*37cf0*/  BSYNC B1 ;  /* 0x0000000000017941 */ /* 0x000fea0003800000 */
.L_x_6678:
        /* <DEDUP_REMOVED lines=10> */
.L_x_6674:
        /* <DEDUP_REMOVED lines=12> */
.L_x_6683:
[----:B------:R-:W-:Y:S02]  /*37e60*/  IMAD.MOV.U32 R197, RZ, RZ, R154 ;  /* 0x000000ffffc57224 */ /* 0x000fe400078e009a */
.L_x_6684:
[----:B------:R-:W-:Y:S05]  /*37e70*/  BSYNC B1 ;  /* 0x0000000000017941 */ /* 0x000fea0003800000 */
.L_x_6682:
        /* <DEDUP_REMOVED lines=16> */
.L_x_6688:
[----:B------:R-:W-:Y:S05]  /*37f80*/  BSYNC B2 ;  /* 0x0000000000027941 */ /* 0x000fea0003800000 */
.L_x_6687:
        /* <DEDUP_REMOVED lines=44> */
.L_x_6686:
[----:B------:R-:W-:Y:S05]  /*38250*/  BSYNC B1 ;  /* 0x0000000000017941 */ /* 0x000fea0003800000 */
.L_x_6685:
        /* <DEDUP_REMOVED lines=13> */
.L_x_6689:
        /* <DEDUP_REMOVED lines=12> */
.L_x_6692:
[----:B------:R-:W-:Y:S02]  /*383f0*/  IMAD.MOV.U32 R98, RZ, RZ, R154 ;  /* 0x000000ffff627224 */ /* 0x000fe400078e009a */
.L_x_6693:
[----:B------:R-:W-:Y:S05]  /*38400*/  BSYNC B1 ;  /* 0x0000000000017941 */ /* 0x000fea0003800000 */
.L_x_6691:
        /* <DEDUP_REMOVED lines=16> */
.L_x_6697:
[----:B------:R-:W-:Y:S05]  /*38510*/  BSYNC B2 ;  /* 0x0000000000027941 */ /* 0x000fea0003800000 */
.L_x_6696:
        /* <DEDUP_REMOVED lines=44> */
.L_x_6695:
[----:B------:R-:W-:Y:S05]  /*387e0*/  BSYNC B1 ;  /* 0x0000000000017941 */ /* 0x000fea0003800000 */
.L_x_6694:
        /* <DEDUP_REMOVED lines=10> */
.L_x_6690:
        /* <DEDUP_REMOVED lines=12> */
.L_x_6699:
[----:B------:R-:W-:Y:S02]  /*38950*/  IMAD.MOV.U32 R98, RZ, RZ, R154 ;  /* 0x000000ffff627224 */ /* 0x000fe400078e009a */
.L_x_6700:
[----:B------:R-:W-:Y:S05]  /*38960*/  BSYNC B1 ;  /* 0x0000000000017941 */ /* 0x000fea0003800000 */
.L_x_6698:
        /* <DEDUP_REMOVED lines=16> */
.L_x_6704:
[----:B------:R-:W-:Y:S05]  /*38a70*/  BSYNC B2 ;  /* 0x0000000000027941 */ /* 0x000fea0003800000 */
.L_x_6703:
        /* <DEDUP_REMOVED lines=44> */
.L_x_6702:
[----:B------:R-:W-:Y:S05]  /*38d40*/  BSYNC B1 ;  /* 0x0000000000017941 */ /* 0x000fea0003800000 */
.L_x_6701:
        /* <DEDUP_REMOVED lines=13> */
.L_x_6705:
        /* <DEDUP_REMOVED lines=12> */
.L_x_6708:
[----:B------:R-:W-:Y:S02]  /*38ee0*/  IMAD.MOV.U32 R98, RZ, RZ, R154 ;  /* 0x000000ffff627224 */ /* 0x000fe400078e009a */
.L_x_6709:
[----:B------:R-:W-:Y:S05]  /*38ef0*/  BSYNC B1 ;  /* 0x0000000000017941 */ /* 0x000fea0003800000 */
.L_x_6707:
        /* <DEDUP_REMOVED lines=16> */
.L_x_6713:
[----:B------:R-:W-:Y:S05]  /*39000*/  BSYNC B2 ;  /* 0x0000000000027941 */ /* 0x000fea0003800000 */
.L_x_6712:
        /* <DEDUP_REMOVED lines=40> */
[----:B------:R-:W-:-:S05]  /*39290*/  IMAD.WIDE.U32 R96, R156, -0x2daee0ad, RZ ;  /* 0xd2511f539c607825 */ /* 0x000fca00078e00ff */
[----:B------:R-:W-:Y:S01]  /*392a0*/  MOV R156, R96 ;  /* 0x00000060009c7202 */ /* 0x000fe20000000f00 */
[----:B------:R-:W-:Y:S01]  /*392b0*/  IMAD.MOV.U32 R96, RZ, RZ, RZ ;  /* 0x000000ffff607224 */ /* 0x000fe200078e00ff */
[----:B------:R-:W-:Y:S02]  /*392c0*/  LOP3.LUT R150, R97, UR26, R150, 0x96, !PT ;  /* 0x0000001a61967c12 */ /* 0x000fe4000f8e9696 */
.L_x_6711:
[----:B------:R-:W-:Y:S05]  /*392d0*/  BSYNC B1 ;  /* 0x0000000000017941 */ /* 0x000fea0003800000 */
.L_x_6710:
        /* <DEDUP_REMOVED lines=10> */
.L_x_6706:
        /* <DEDUP_REMOVED lines=12> */
.L_x_6715:
[----:B------:R-:W-:Y:S02]  /*39440*/  IMAD.MOV.U32 R98, RZ, RZ, R154 ;  /* 0x000000ffff627224 */ /* 0x000fe400078e009a */
.L_x_6716:
[----:B------:R-:W-:Y:S05]  /*39450*/  BSYNC B1 ;  /* 0x0000000000017941 */ /* 0x000fea0003800000 */
.L_x_6714:
        /* <DEDUP_REMOVED lines=16> */
.L_x_6720:
[----:B------:R-:W-:Y:S05]  /*39560*/  BSYNC B2 ;  /* 0x0000000000027941 */ /* 0x000fea0003800000 */
.L_x_6719:
        /* <DEDUP_REMOVED lines=44> */
.L_x_6718:
[----:B------:R-:W-:Y:S05]  /*39830*/  BSYNC B1 ;  /* 0x0000000000017941 */ /* 0x000fea0003800000 */
.L_x_6717:
        /* <DEDUP_REMOVED lines=14> */
.L_x_6721:
        /* <DEDUP_REMOVED lines=12> */
.L_x_6724:
[----:B------:R-:W-:Y:S02]  /*399e0*/  IMAD.MOV.U32 R243, RZ, RZ, R154 ;  /* 0x000000fffff37224 */ /* 0x000fe400078e009a */
.L_x_6725:
[----:B------:R-:W-:Y:S05]  /*399f0*/  BSYNC B1 ;  /* 0x0000000000017941 */ /* 0x000fea0003800000 */
.L_x_6723:
        /* <DEDUP_REMOVED lines=11> */
[----:B------:R-:W-:Y:S02]  /*39ab0*/  @!P6 IADD3 R160, R160, 0x1, RZ ;  /* 0x00000001a0a0e810 */ /* 0x000fe40007ffe0ff */
[----:B------:R-:W-:Y:S02]  /*39ac0*/  @!P6 IADD3 R98, R155, 0x1, RZ ;  /* 0x000000019b62e810 */ /* 0x000fe40007ffe0ff */
[----:B------:R-:W-:Y:S02]  /*39ad0*/  ISETP.NE.AND P0, PT, R160, RZ, !P6 ;  /* 0x000000ffa000720c */ /* 0x000fe40007705270 */
[----:B------:R-:W-:-:S11]  /*39ae0*/  @!P6 MOV R158, RZ ;  /* 0x000000ff009ee202 */ /* 0x000fd60000000f00 */
[----:B------:R-:W-:Y:S01]  /*39af0*/  @P0 IMAD.MOV R98, RZ, RZ, R155 ;  /* 0x000000ffff620224 */ /* 0x000fe200078e029b */
[----:B------:R-:W-:-:S03]  /*39b00*/  ISETP.NE.AND P0, PT, R97, RZ, PT ;  /* 0x000000ff6100720c */ /* 0x000fc60003f05270 */
[----:B------:R-:W-:-:S05]  /*39b10*/  @!P6 IMAD.MOV.U32 R155, RZ, RZ, R98 ;  /* 0x000000ffff9be224 */ /* 0x000fca00078e0062 */
.L_x_6729:
[----:B------:R-:W-:Y:S05]  /*39b20*/  BSYNC B2 ;  /* 0x0000000000027941 */ /* 0x000fea0003800000 */
.L_x_6728:
        /* <DEDUP_REMOVED lines=44> */
.L_x_6727:
[----:B------:R-:W-:Y:S05]  /*39df0*/  BSYNC B1 ;  /* 0x0000000000017941 */ /* 0x000fea0003800000 */
.L_x_6726:
        /* <DEDUP_REMOVED lines=9> */
[----:B------:R-:W-:-:S04]  /*39e90*/  @P0 FADD.FTZ R246, R97, R246 ;  /* 0x000000f661f60221 */ /* 0x000fc80000010000 */
.L_x_6722:
[----:B------:R-:W-:Y:S01]  /*39ea0*/  IMAD.WIDE.U32 R110, R208, R111, c[0x0][0x188] ;  /* 0x00006200d06e7625 */ /* 0x000fe200078e006f */
[----:B------:R-:W-:Y:S02]  /*39eb0*/  F2FP.BF16.PACK_AB R99, R246, R241 ;  /* 0x000000f1f663723e */ /* 0x000fe400000010ff */
[----:B------:R-:W-:Y:S02]  /*39ec0*/  F2FP.BF16.PACK_AB R98, R244, R239 ;  /* 0x000000eff462723e */ /* 0x000fe400000010ff */
[----:B------:R-:W-:Y:S02]  /*39ed0*/  F2FP.BF16.PACK_AB R97, R242, R235 ;  /* 0x000000ebf261723e */ /* 0x000fe400000010ff */
[----:B------:R-:W-:Y:S02]  /*39ee0*/  F2FP.BF16.PACK_AB R96, R237, R122 ;  /* 0x0000007aed60723e */ /* 0x000fe400000010ff */
[----:B------:R-:W-:Y:S02]  /*39ef0*/  SEL R250, RZ, 0x1, P1 ;  /* 0x00000001fffa7807 */ /* 0x000fe40000800000 */
[----:B------:R-:W-:Y:S01]  /*39f00*/  SEL R245, RZ, 0x1000000, P5 ;  /* 0x01000000fff57807 */ /* 0x000fe20002800000 */
[----:B------:R0:W-:Y:S01]  /*39f10*/  STG.E.128 [R110.64], R96 ;  /* 0x000000606e007986 */ /* 0x0001e2000c101d06 */
[----:B------:R-:W-:Y:S01]  /*39f20*/  SEL R248, RZ, 0x10000, P4 ;  /* 0x00010000fff87807 */ /* 0x000fe20002000000 */
[----:B------:R-:W-:Y:S01]  /*39f30*/  IMAD.WIDE.U32 R250, R250, 0x1000000, RZ ;  /* 0x01000000fafa7825 */ /* 0x000fe200078e00ff */
[----:B------:R-:W-:-:S02]  /*39f40*/  SEL R243, RZ, 0x100, P3 ;  /* 0x00000100fff37807 */ /* 0x000fc40001800000 */
[C---:B------:R-:W-:Y:S02]  /*39f50*/  LOP3.LUT P6, RZ, R174.reuse, 0x4, RZ, 0xc0, !PT ;  /* 0x00000004aeff7812 */ /* 0x040fe400078cc0ff */
[----:B------:R-:W-:Y:S02]  /*39f60*/  LOP3.LUT R243, R243, R245, R248, 0xfe, !PT ;  /* 0x000000f5f3f37212 */ /* 0x000fe400078efef8 */
[----:B------:R-:W-:Y:S02]  /*39f70*/  SEL R245, RZ, 0x1, P2 ;  /* 0x00000001fff57807 */ /* 0x000fe40001000000 */
[----:B------:R-:W-:Y:S02]  /*39f80*/  LOP3.LUT P5, RZ, R174, 0x2, RZ, 0xc0, !PT ;  /* 0x00000002aeff7812 */ /* 0x000fe400078ac0ff */
[----:B------:R-:W-:Y:S02]  /*39f90*/  LOP3.LUT R245, R251, R243, R245, 0xfe, !PT ;  /* 0x000000f3fbf57212 */ /* 0x000fe400078efef5 */
[----:B------:R-:W-:-:S02]  /*39fa0*/  SEL R248, RZ, 0x1, P5 ;  /* 0x00000001fff87807 */ /* 0x000fc40002800000 */
[----:B------:R-:W-:Y:S01]  /*39fb0*/  SEL R243, RZ, 0x1, P6 ;  /* 0x00000001fff37807 */ /* 0x000fe20003000000 */
[----:B0-----:R-:W-:Y:S01]  /*39fc0*/  FADD.FTZ R98, RZ, R100 ;  /* 0x00000064ff627221 */ /* 0x001fe20000010000 */
[----:B------:R-:W-:Y:S01]  /*39fd0*/  LOP3.LUT P0, RZ, R174, 0x8, RZ, 0xc0, !PT ;  /* 0x00000008aeff7812 */ /* 0x000fe2000780c0ff */
[----:B------:R-:W-:Y:S01]  /*39fe0*/  IMAD.WIDE.U32 R248, R248, 0x10000, RZ ;  /* 0x00010000f8f87825 */ /* 0x000fe200078e00ff */
[----:B------:R-:W-:Y:S02]  /*39ff0*/  ISETP.NE.AND P1, PT, R101, RZ, PT ;  /* 0x000000ff6500720c */ /* 0x000fe40003f25270 */
[----:B------:R-:W-:Y:S01]  /*3a000*/  SEL R97, RZ, 0x1, P0 ;  /* 0x00000001ff617807 */ /* 0x000fe20000000000 */
[----:B------:R-:W-:Y:S01]  /*3a010*/  FADD.FTZ R99, R98, R103 ;  /* 0x0000006762637221 */ /* 0x000fe20000010000 */
[----:B------:R-:W-:Y:S01]  /*3a020*/  LOP3.LUT P0, RZ, R174, 0x20, RZ, 0xc0, !PT ;  /* 0x00000020aeff7812 */ /* 0x000fe2000780c0ff */
[----:B------:R-:W-:-:S04]  /*3a030*/  IMAD.WIDE.U32 R110, R243, 0x100, RZ ;  /* 0x00000100f36e7825 */ /* 0x000fc800078e00ff */
[----:B------:R-:W-:Y:S01]  /*3a040*/  FADD.FTZ R98, R99, R102 ;  /* 0x0000006663627221 */ /* 0x000fe20000010000 */
[----:B------:R-:W-:Y:S02]  /*3a050*/  LOP3.LUT R250, R110, R250, R248, 0xfe, !PT ;  /* 0x000000fa6efa7212 */ /* 0x000fe400078efef8 */
[----:B------:R-:W-:Y:S01]  /*3a060*/  LOP3.LUT R111, R111, R245, R249, 0xfe, !PT ;  /* 0x000000f56f6f7212 */ /* 0x000fe200078efef9 */
[----:B------:R-:W-:Y:S01]  /*3a070*/  FADD.FTZ R99, R98, R105 ;  /* 0x0000006962637221 */ /* 0x000fe20000010000 */
[----:B------:R-:W-:Y:S01]  /*3a080*/  LOP3.LUT R110, R250, R97, RZ, 0xfc, !PT ;  /* 0x00000061fa6e7212 */ /* 0x000fe200078efcff */
[----:B------:R-:W-:-:S04]  /*3a090*/  IMAD.WIDE.U32 R96, R208, R177, c[0x0][0x190] ;  /* 0x00006400d0607625 */ /* 0x000fc800078e00b1 */
[----:B------:R-:W-:Y:S01]  /*3a0a0*/  FADD.FTZ R98, R99, R104 ;  /* 0x0000006863627221 */ /* 0x000fe20000010000 */
[----:B------:R0:W-:Y:S03]  /*3a0b0*/  STG.E.64 [R96.64], R110 ;  /* 0x0000006e60007986 */ /* 0x0001e6000c101b06 */
[----:B------:R-:W-:-:S04]  /*3a0c0*/  FADD.FTZ R99, R98, R107 ;  /* 0x0000006b62637221 */ /* 0x000fc80000010000 */
[----:B------:R-:W-:-:S04]  /*3a0d0*/  FADD.FTZ R98, R99, R106 ;  /* 0x0000006a63627221 */ /* 0x000fc80000010000 */
[----:B------:R-:W-:-:S04]  /*3a0e0*/  FADD.FTZ R99, R98, R109 ;  /* 0x0000006d62637221 */ /* 0x000fc80000010000 */
[----:B------:R-:W-:-:S04]  /*3a0f0*/  FADD.FTZ R98, R99, R108 ;  /* 0x0000006c63627221 */ /* 0x000fc80000010000 */
[----:B------:R-:W-:-:S04]  /*3a100*/  FADD.FTZ R99, R98, R113 ;  /* 0x0000007162637221 */ /* 0x000fc80000010000 */
[----:B0-----:R-:W-:-:S04]  /*3a110*/  FADD.FTZ R96, R99, R112 ;  /* 0x0000007063607221 */ /* 0x001fc80000010000 */
        /* <DEDUP_REMOVED lines=67> */
[----:B------:R-:W-:Y:S05]  /*3a550*/  @!P0 BRA `(.L_x_6730) ;  /* 0x0000013000008947 */ /* 0x000fea0003800000 */
[----:B------:R-:W-:Y:S01]  /*3a560*/  IMAD.U32 R96, R167, 0x10000, RZ ;  /* 0x00010000a7607824 */ /* 0x000fe200078e00ff */
        /* <DEDUP_REMOVED lines=18> */
.L_x_6730:
[----:B0-----:R-:W-:-:S04]  /*3a690*/  FADD.FTZ R97, R248, R241 ;  /* 0x000000f1f8617221 */ /* 0x001fc80000010000 */
[----:B------:R-:W-:Y:S01]  /*3a6a0*/  FADD.FTZ R111, R97, R246 ;  /* 0x000000f6616f7221 */ /* 0x000fe20000010000 */
[----:B------:R-:W-:Y:S05]  /*3a6b0*/  BRA.DIV ~URZ, `(.L_x_6731) ;  /* 0x000024e27f007947 */ /* 0x000fea000b800000 */
[----:B------:R0:W1:Y:S02]  /*3a6c0*/  SHFL.BFLY PT, R98, R111, 0x1, 0x1f ;  /* 0x0c201f006f627f89 */ /* 0x00006400000e0000 */
.L_x_6735:
        /* <DEDUP_REMOVED lines=13> */
[----:B------:R-:W-:Y:S02]  /*3a7a0*/  FFMA.FTZ R101, R101, R101, RZ ;  /* 0x0000006565657223 */ /* 0x000fe400000100ff */
[----:B------:R-:W-:Y:S02]  /*3a7b0*/  FADD.FTZ R96, -R99, R102 ;  /* 0x0000006663607221 */ /* 0x000fe40000010100 */
[----:B------:R-:W-:-:S04]  /*3a7c0*/  FFMA.FTZ R101, R110, R110, R101 ;  /* 0x0000006e6e657223 */ /* 0x000fc80000010065 */
        /* <DEDUP_REMOVED lines=164> */
.L_x_6736:
[----:B------:R-:W-:Y:S01]  /*3b210*/  FMUL.FTZ R97, R99, R99 ;  /* 0x0000006363617220 */ /* 0x000fe20000410000 */
[----:B------:R-:W-:Y:S01]  /*3b220*/  ISETP.NE.AND P0, PT, RZ, UR8, PT ;  /* 0x00000008ff007c0c */ /* 0x000fe2000bf05270 */
[----:B01----:R-:W-:Y:S02]  /*3b230*/  FADD.FTZ R111, R98, R111 ;  /* 0x0000006f626f7221 */ /* 0x003fe40000010000 */
[----:B------:R-:W-:Y:S01]  /*3b240*/  IMAD.MOV.U32 R96, RZ, RZ, c[0x0][0x1e0] ;  /* 0x00007800ff607624 */ /* 0x000fe200078e00ff */
[----:B------:R-:W-:Y:S01]  /*3b250*/  FSEL R97, R97, RZ, P0 ;  /* 0x000000ff61617208 */ /* 0x000fe20000000000 */
[----:B------:R-:W-:Y:S01]  /*3b260*/  IMAD.MOV.U32 R177, RZ, RZ, 0x4 ;  /* 0x00000004ffb17424 */ /* 0x000fe200078e00ff */
[----:B------:R-:W-:Y:S01]  /*3b270*/  FSEL R110, R99, RZ, !P0 ;  /* 0x000000ff636e7208 */ /* 0x000fe20004000000 */
[----:B------:R-:W-:Y:S02]  /*3b280*/  FFMA.FTZ R96, R111, R96, c[0x0][0x228] ;  /* 0x00008a006f607623 */ /* 0x000fe40000010060 */
[----:B------:R-:W-:-:S02]  /*3b290*/  IMAD R111, R42, c[0x0][0x168], RZ ;  /* 0x00005a002a6f7a24 */ /* 0x000fc400078e02ff */
[----:B------:R-:W-:Y:S02]  /*3b2a0*/  FADD.FTZ R101, R96, R97 ;  /* 0x0000006160657221 */ /* 0x000fe40000010000 */
[----:B------:R-:W-:Y:S01]  /*3b2b0*/  @!P1 IMAD.WIDE R96, R42, R177, c[0x0][0x1a0] ;  /* 0x000068002a609625 */ /* 0x000fe200078e02b1 */
[----:B------:R-:W-:-:S03]  /*3b2c0*/  SHF.R.S32.HI R248, RZ, 0x1f, R111 ;  /* 0x0000001ffff87819 */ /* 0x000fc6000001146f */
[----:B------:R-:W0:Y:S01]  /*3b2d0*/  MUFU.RSQ R101, R101 ;  /* 0x0000006500657308 */ /* 0x000e220000001400 */
[C---:B------:R-:W-:Y:S01]  /*3b2e0*/  FADD.FTZ R106, -R110.reuse, R106 ;  /* 0x0000006a6e6a7221 */ /* 0x040fe20000010100 */
[----:B------:R1:W-:Y:S01]  /*3b2f0*/  @!P1 STG.E [R96.64], R99 ;  /* 0x0000006360009986 */ /* 0x0003e2000c101906 */
[C---:B------:R-:W-:Y:S02]  /*3b300*/  FADD.FTZ R104, -R110.reuse, R104 ;  /* 0x000000686e687221 */ /* 0x040fe40000010100 */
[C---:B------:R-:W-:Y:S02]  /*3b310*/  FADD.FTZ R102, -R110.reuse, R102 ;  /* 0x000000666e667221 */ /* 0x040fe40000010100 */
[C---:B------:R-:W-:Y:S02]  /*3b320*/  FADD.FTZ R100, -R110.reuse, R100 ;  /* 0x000000646e647221 */ /* 0x040fe40000010100 */
[C---:B------:R-:W-:Y:S02]  /*3b330*/  FADD.FTZ R194, -R110.reuse, R194 ;  /* 0x000000c26ec27221 */ /* 0x040fe40000010100 */
[----:B------:R-:W-:-:S02]  /*3b340*/  FADD.FTZ R211, -R110, R211 ;  /* 0x000000d36ed37221 */ /* 0x000fc40000010100 */
[C---:B------:R-:W-:Y:S01]  /*3b350*/  FADD.FTZ R230, -R110.reuse, R230 ;  /* 0x000000e66ee67221 */ /* 0x040fe20000010100 */
[--C-:B-1----:R-:W-:Y:S01]  /*3b360*/  PRMT R96, RZ, 0x5410, R87.reuse ;  /* 0x00005410ff607816 */ /* 0x102fe20000000057 */
[----:B------:R-:W-:Y:S01]  /*3b370*/  FADD.FTZ R186, -R110, R186 ;  /* 0x000000ba6eba7221 */ /* 0x000fe20000010100 */
[----:B------:R-:W-:Y:S01]  /*3b380*/  PRMT R97, RZ, 0x7610, R87 ;  /* 0x00007610ff617816 */ /* 0x000fe20000000057 */
[C---:B0-----:R-:W-:Y:S01]  /*3b390*/  FMUL.FTZ R98, R101.reuse, R106 ;  /* 0x0000006a65627220 */ /* 0x041fe20000410000 */
[----:B------:R-:W-:Y:S01]  /*3b3a0*/  LEA.HI R106, R248, R111, RZ, 0x3 ;  /* 0x0000006ff86a7211 */ /* 0x000fe200078f18ff */
[----:B------:R-:W-:Y:S02]  /*3b3b0*/  FADD.FTZ R248, -R110, R109 ;  /* 0x0000006d6ef87221 */ /* 0x000fe40000010100 */
[----:B------:R-:W-:Y:S02]  /*3b3c0*/  FFMA.FTZ R98, R98, R96, R35 ;  /* 0x0000006062627223 */ /* 0x000fe40000010023 */
[----:B------:R-:W-:-:S02]  /*3b3d0*/  FMUL.FTZ R96, R101, R104 ;  /* 0x0000006865607220 */ /* 0x000fc40000410000 */
[----:B------:R-:W-:Y:S01]  /*3b3e0*/  FMUL.FTZ R99, R101, R248 ;  /* 0x000000f865637220 */ /* 0x000fe20000410000 */
[----:B------:R-:W0:Y:S01]  /*3b3f0*/  S2R R104, SR_TID.X ;  /* 0x0000000000687919 */ /* 0x000e220000002100 */
[----:B------:R-:W-:Y:S01]  /*3b400*/  FADD.FTZ R248, -R110, R107 ;  /* 0x0000006b6ef87221 */ /* 0x000fe20000010100 */
[----:B------:R-:W-:Y:S01]  /*3b410*/  PRMT R107, RZ, 0x7610, R86 ;  /* 0x00007610ff6b7816 */ /* 0x000fe20000000056 */
[----:B------:R-:W-:Y:S01]  /*3b420*/  FFMA.FTZ R99, R99, R97, R34 ;  /* 0x0000006163637223 */ /* 0x000fe20000010022 */
[----:B------:R-:W-:Y:S01]  /*3b430*/  PRMT R97, RZ, 0x5410, R86 ;  /* 0x00005410ff617816 */ /* 0x000fe20000000056 */
[C---:B------:R-:W-:Y:S02]  /*3b440*/  FMUL.FTZ R102, R101.reuse, R102 ;  /* 0x0000006665667220 */ /* 0x040fe40000410000 */
[----:B------:R-:W-:Y:S01]  /*3b450*/  FMUL.FTZ R100, R101, R100 ;  /* 0x0000006465647220 */ /* 0x000fe20000410000 */
[----:B------:R-:W-:Y:S01]  /*3b460*/  F2FP.BF16.PACK_AB R99, R99, R98 ;  /* 0x000000626363723e */ /* 0x000fe200000010ff */
[----:B------:R-:W-:-:S02]  /*3b470*/  FFMA.FTZ R96, R96, R97, R37 ;  /* 0x0000006160607223 */ /* 0x000fc40000010025 */
[----:B------:R-:W-:Y:S02]  /*3b480*/  FMUL.FTZ R97, R101, R248 ;  /* 0x000000f865617220 */ /* 0x000fe40000410000 */
[----:B------:R-:W-:Y:S01]  /*3b490*/  FADD.FTZ R248, -R110, R105 ;  /* 0x000000696ef87221 */ /* 0x000fe20000010100 */
[--C-:B------:R-:W-:Y:S01]  /*3b4a0*/  PRMT R105, RZ, 0x5410, R85.reuse ;  /* 0x00005410ff697816 */ /* 0x100fe20000000055 */
[----:B------:R-:W-:Y:S01]  /*3b4b0*/  FFMA.FTZ R97, R97, R107, R36 ;  /* 0x0000006b61617223 */ /* 0x000fe20000010024 */
[----:B------:R-:W-:Y:S01]  /*3b4c0*/  PRMT R107, RZ, 0x7610, R85 ;  /* 0x00007610ff6b7816 */ /* 0x000fe20000000055 */
[----:B------:R-:W-:Y:S02]  /*3b4d0*/  FMUL.FTZ R111, R101, R186 ;  /* 0x000000ba656f7220 */ /* 0x000fe40000410000 */
[----:B------:R-:W-:Y:S01]  /*3b4e0*/  FFMA.FTZ R102, R102, R105, R39 ;  /* 0x0000006966667223 */ /* 0x000fe20000010027 */
[----:B------:R-:W-:Y:S01]  /*3b4f0*/  F2FP.BF16.PACK_AB R98, R97, R96 ;  /* 0x000000606162723e */ /* 0x000fe200000010ff */
[----:B------:R-:W-:-:S02]  /*3b500*/  FMUL.FTZ R105, R101, R248 ;  /* 0x000000f865697220 */ /* 0x000fc40000410000 */
[----:B------:R-:W-:Y:S01]  /*3b510*/  FADD.FTZ R248, -R110, R103 ;  /* 0x000000676ef87221 */ /* 0x000fe20000010100 */
[----:B------:R-:W-:Y:S01]  /*3b520*/  PRMT R103, RZ, 0x5410, R84 ;  /* 0x00005410ff677816 */ /* 0x000fe20000000054 */
[----:B------:R-:W-:Y:S01]  /*3b530*/  FFMA.FTZ R105, R105, R107, R38 ;  /* 0x0000006b69697223 */ /* 0x000fe20000010026 */
[----:B0-----:R-:W-:Y:S01]  /*3b540*/  LOP3.LUT R107, R104, 0x1f, RZ, 0xc0, !PT ;  /* 0x0000001f686b7812 */ /* 0x001fe200078ec0ff */
[----:B------:R-:W-:Y:S01]  /*3b550*/  FADD.FTZ R180, -R110, R180 ;  /* 0x000000b46eb47221 */ /* 0x000fe20000010100 */
[----:B------:R-:W-:Y:S01]  /*3b560*/  PRMT R104, RZ, 0x7610, R84 ;  /* 0x00007610ff687816 */ /* 0x000fe20000000054 */
[----:B------:R-:W-:Y:S01]  /*3b570*/  FFMA.FTZ R100, R100, R103, R41 ;  /* 0x0000006764647223 */ /* 0x000fe20000010029 */
[----:B------:R-:W-:Y:S01]  /*3b580*/  LEA.HI.SX32 R106, R106, R107, 0x1d ;  /* 0x0000006b6a6a7211 */ /* 0x000fe200078feaff */
[----:B------:R-:W-:Y:S01]  /*3b590*/  FMUL.FTZ R103, R101, R248 ;  /* 0x000000f865677220 */ /* 0x000fe20000410000 */
[----:B------:R-:W-:Y:S01]  /*3b5a0*/  F2FP.BF16.PACK_AB R97, R105, R102 ;  /* 0x000000666961723e */ /* 0x000fe200000010ff */
[----:B------:R-:W-:Y:S01]  /*3b5b0*/  FADD.FTZ R248, -R110, R175 ;  /* 0x000000af6ef87221 */ /* 0x000fe20000010100 */
[----:B------:R-:W-:Y:S01]  /*3b5c0*/  LEA R250, P0, R106, c[0x0][0x208], 0x4 ;  /* 0x000082006afa7a11 */ /* 0x000fe200078020ff */
[----:B------:R-:W-:-:S02]  /*3b5d0*/  FFMA.FTZ R103, R103, R104, R40 ;  /* 0x0000006867677223 */ /* 0x000fc40000010028 */
[----:B------:R-:W-:Y:S01]  /*3b5e0*/  FMUL.FTZ R248, R101, R248 ;  /* 0x000000f865f87220 */ /* 0x000fe20000410000 */
[----:B------:R-:W-:Y:S01]  /*3b5f0*/  LEA.HI.X R251, R106, c[0x0][0x20c], RZ, 0x4, P0 ;  /* 0x000083006afb7a11 */ /* 0x000fe200000f24ff */
[----:B------:R-:W-:Y:S01]  /*3b600*/  FADD.FTZ R106, -R110, R123 ;  /* 0x0000007b6e6a7221 */ /* 0x000fe20000010100 */
[----:B------:R-:W-:Y:S01]  /*3b610*/  F2FP.BF16.PACK_AB R96, R103, R100 ;  /* 0x000000646760723e */ /* 0x000fe200000010ff */
[----:B------:R-:W-:-:S04]  /*3b620*/  @!P1 IMAD.WIDE R102, R42, R177, c[0x0][0x1a8] ;  /* 0x00006a002a669625 */ /* 0x000fc800078e02b1 */
[C---:B------:R-:W-:Y:S01]  /*3b630*/  FMUL.FTZ R123, R101.reuse, R194 ;  /* 0x000000c2657b7220 */ /* 0x040fe20000410000 */
[----:B------:R0:W-:Y:S01]  /*3b640*/  @!P1 STG.E [R102.64], R101 ;  /* 0x0000006566009986 */ /* 0x0001e2000c101906 */
[C---:B------:R-:W-:Y:S02]  /*3b650*/  FMUL.FTZ R194, R101.reuse, R211 ;  /* 0x000000d365c27220 */ /* 0x040fe40000410000 */
[C---:B------:R-:W-:Y:S01]  /*3b660*/  FMUL.FTZ R211, R101.reuse, R230 ;  /* 0x000000e665d37220 */ /* 0x040fe20000410000 */
[----:B------:R-:W-:Y:S01]  /*3b670*/  PRMT R230, RZ, 0x7610, R78 ;  /* 0x00007610ffe67816 */ /* 0x000fe2000000004e */
[----:B------:R1:W-:Y:S01]  /*3b680*/  STG.E.128 [R250.64], R96 ;  /* 0x00000060fa007986 */ /* 0x0003e2000c101d06 */
[----:B------:R-:W-:Y:S02]  /*3b690*/  FMUL.FTZ R107, R101, R180 ;  /* 0x000000b4656b7220 */ /* 0x000fe40000410000 */
[C---:B------:R-:W-:Y:S02]  /*3b6a0*/  FADD.FTZ R104, -R110.reuse, R121 ;  /* 0x000000796e687221 */ /* 0x040fe40000010100 */
[----:B------:R-:W-:Y:S01]  /*3b6b0*/  FFMA.FTZ R230, R111, R230, R20 ;  /* 0x000000e66fe67223 */ /* 0x000fe20000010014 */
[----:B------:R-:W-:Y:S01]  /*3b6c0*/  PRMT R111, RZ, 0x5410, R77 ;  /* 0x00005410ff6f7816 */ /* 0x000fe2000000004d */
[----:B------:R-:W-:-:S02]  /*3b6d0*/  FADD.FTZ R191, -R110, R191 ;  /* 0x000000bf6ebf7221 */ /* 0x000fc40000010100 */
[C---:B0-----:R-:W-:Y:S02]  /*3b6e0*/  FMUL.FTZ R103, R101.reuse, R104 ;  /* 0x0000006865677220 */ /* 0x041fe40000410000 */
[C---:B------:R-:W-:Y:S02]  /*3b6f0*/  FMUL.FTZ R104, R101.reuse, R191 ;  /* 0x000000bf65687220 */ /* 0x040fe40000410000 */
[C---:B------:R-:W-:Y:S02]  /*3b700*/  FADD.FTZ R196, -R110.reuse, R196 ;  /* 0x000000c46ec47221 */ /* 0x040fe40000010100 */
[C---:B------:R-:W-:Y:S02]  /*3b710*/  FADD.FTZ R252, -R110.reuse, R185 ;  /* 0x000000b96efc7221 */ /* 0x040fe40000010100 */
[----:B------:R-:W-:Y:S02]  /*3b720*/  FMUL.FTZ R175, R101, R196 ;  /* 0x000000c465af7220 */ /* 0x000fe40000410000 */
[----:B-1----:R-:W-:-:S02]  /*3b730*/  FADD.FTZ R96, -R110, R179 ;  /* 0x000000b36e607221 */ /* 0x002fc40000010100 */
[C---:B------:R-:W-:Y:S02]  /*3b740*/  FMUL.FTZ R252, R101.reuse, R252 ;  /* 0x000000fc65fc7220 */ /* 0x040fe40000410000 */
[C---:B------:R-:W-:Y:S02]  /*3b750*/  FMUL.FTZ R96, R101.reuse, R96 ;  /* 0x0000006065607220 */ /* 0x040fe40000410000 */
[----:B------:R-:W-:Y:S02]  /*3b760*/  FADD.FTZ R190, -R110, R190 ;  /* 0x000000be6ebe7221 */ /* 0x000fe40000010100 */
[----:B------:R-:W-:Y:S01]  /*3b770*/  FFMA.FTZ R111, R96, R111, R23 ;  /* 0x0000006f606f7223 */ /* 0x000fe20000010017 */
[----:B------:R-:W-:Y:S01]  /*3b780*/  PRMT R96, RZ, 0x5410, R76 ;  /* 0x00005410ff607816 */ /* 0x000fe2000000004c */
[----:B------:R-:W-:Y:S02]  /*3b790*/  FADD.FTZ R102, -R110, R115 ;  /* 0x000000736e667221 */ /* 0x000fe40000010100 */
[----:B------:R-:W-:-:S02]  /*3b7a0*/  FMUL.FTZ R115, R101, R190 ;  /* 0x000000be65737220 */ /* 0x000fc40000410000 */
[----:B------:R-:W-:Y:S01]  /*3b7b0*/  FFMA.FTZ R248, R248, R96, R25 ;  /* 0x00000060f8f87223 */ /* 0x000fe20000010019 */
[----:B------:R-:W-:Y:S01]  /*3b7c0*/  PRMT R96, RZ, 0x7610, R76 ;  /* 0x00007610ff607816 */ /* 0x000fe2000000004c */
[C---:B------:R-:W-:Y:S02]  /*3b7d0*/  FADD.FTZ R201, -R110.reuse, R201 ;  /* 0x000000c96ec97221 */ /* 0x040fe40000010100 */
[----:B------:R-:W-:Y:S02]  /*3b7e0*/  FADD.FTZ R206, -R110, R206 ;  /* 0x000000ce6ece7221 */ /* 0x000fe40000010100 */
[----:B------:R-:W-:Y:S01]  /*3b7f0*/  FFMA.FTZ R107, R107, R96, R24 ;  /* 0x000000606b6b7223 */ /* 0x000fe20000010018 */
[----:B------:R-:W-:Y:S01]  /*3b800*/  PRMT R96, RZ, 0x5410, R75 ;  /* 0x00005410ff607816 */ /* 0x000fe2000000004b */
[C---:B------:R-:W-:Y:S02]  /*3b810*/  FMUL.FTZ R186, R101.reuse, R201 ;  /* 0x000000c965ba7220 */ /* 0x040fe40000410000 */
        /* <DEDUP_REMOVED lines=12> */
[C---:B------:R-:W-:Y:S02]  /*3b8e0*/  FADD.FTZ R250, -R110.reuse, R183 ;  /* 0x000000b76efa7221 */ /* 0x040fe40000010100 */
        /* <DEDUP_REMOVED lines=30> */
[----:B------:R-:W-:Y:S02]  /*3bad0*/  FMUL.FTZ R193, R101, R216 ;  /* 0x000000d865c17220 */ /* 0x000fe40000410000 */
        /* <DEDUP_REMOVED lines=9> */
[C---:B------:R-:W-:Y:S02]  /*3bb70*/  FADD.FTZ R205, -R110.reuse, R205 ;  /* 0x000000cd6ecd7221 */ /* 0x040fe40000010100 */
[----:B------:R-:W-:Y:S02]  /*3bb80*/  FADD.FTZ R100, -R110, R113 ;  /* 0x000000716e647221 */ /* 0x000fe40000010100 */
[----:B------:R-:W-:Y:S01]  /*3bb90*/  FFMA.FTZ R191, R191, R96, R124 ;  /* 0x00000060bfbf7223 */ /* 0x000fe2000001007c */
[----:B------:R-:W-:Y:S01]  /*3bba0*/  PRMT R96, RZ, 0x5410, R65 ;  /* 0x00005410ff607816 */ /* 0x000fe20000000041 */
[----:B------:R-:W-:-:S02]  /*3bbb0*/  FMUL.FTZ R113, R101, R188 ;  /* 0x000000bc65717220 */ /* 0x000fc40000410000 */
[C---:B------:R-:W-:Y:S02]  /*3bbc0*/  FMUL.FTZ R188, R101.reuse, R205 ;  /* 0x000000cd65bc7220 */ /* 0x040fe40000410000 */
[C---:B------:R-:W-:Y:S02]  /*3bbd0*/  FADD.FTZ R189, -R110.reuse, R189 ;  /* 0x000000bd6ebd7221 */ /* 0x040fe40000010100 */
[----:B------:R-:W-:Y:S02]  /*3bbe0*/  FADD.FTZ R212, -R110, R212 ;  /* 0x000000d46ed47221 */ /* 0x000fe40000010100 */
[C---:B------:R-:W-:Y:S02]  /*3bbf0*/  FMUL.FTZ R99, R101.reuse, R102 ;  /* 0x0000006665637220 */ /* 0x040fe40000410000 */
[----:B------:R-:W-:Y:S01]  /*3bc00*/  FFMA.FTZ R188, R188, R96, R43 ;  /* 0x00000060bcbc7223 */ /* 0x000fe2000001002b */
[----:B------:R-:W-:Y:S01]  /*3bc10*/  PRMT R96, RZ, 0x7610, R65 ;  /* 0x00007610ff607816 */ /* 0x000fe20000000041 */
[----:B------:R-:W-:-:S02]  /*3bc20*/  FMUL.FTZ R102, R101, R189 ;  /* 0x000000bd65667220 */ /* 0x000fc40000410000 */
[----:B------:R-:W-:Y:S02]  /*3bc30*/  FMUL.FTZ R189, R101, R212 ;  /* 0x000000d465bd7220 */ /* 0x000fe40000410000 */
[C---:B------:R-:W-:Y:S02]  /*3bc40*/  FADD.FTZ R203, -R110.reuse, R203 ;  /* 0x000000cb6ecb7221 */ /* 0x040fe40000010100 */
[----:B------:R-:W-:Y:S01]  /*3bc50*/  FFMA.FTZ R189, R189, R96, R46 ;  /* 0x00000060bdbd7223 */ /* 0x000fe2000001002e */
[----:B------:R-:W-:Y:S01]  /*3bc60*/  PRMT R96, RZ, 0x5410, R64 ;  /* 0x00005410ff607816 */ /* 0x000fe20000000040 */
[----:B------:R-:W-:Y:S02]  /*3bc70*/  FMUL.FTZ R203, R101, R203 ;  /* 0x000000cb65cb7220 */ /* 0x000fe40000410000 */
[----:B------:R-:W-:Y:S02]  /*3bc80*/  FADD.FTZ R217, -R110, R217 ;  /* 0x000000d96ed97221 */ /* 0x000fe40000010100 */
[----:B------:R-:W-:Y:S01]  /*3bc90*/  FFMA.FTZ R203, R203, R96, R0 ;  /* 0x00000060cbcb7223 */ /* 0x000fe20000010000 */
[----:B------:R-:W-:Y:S01]  /*3bca0*/  PRMT R96, RZ, 0x5410, R63 ;  /* 0x00005410ff607816 */ /* 0x000fe2000000003f */
[----:B------:R-:W-:-:S02]  /*3bcb0*/  FMUL.FTZ R202, R101, R217 ;  /* 0x000000d965ca7220 */ /* 0x000fc40000410000 */
[----:B------:R-:W-:Y:S02]  /*3bcc0*/  FADD.FTZ R224, -R110, R224 ;  /* 0x000000e06ee07221 */ /* 0x000fe40000010100 */
[----:B------:R-:W-:Y:S01]  /*3bcd0*/  FFMA.FTZ R202, R202, R96, R131 ;  /* 0x00000060caca7223 */ /* 0x000fe20000010083 */
[----:B------:R-:W-:Y:S01]  /*3bce0*/  PRMT R96, RZ, 0x7610, R63 ;  /* 0x00007610ff607816 */ /* 0x000fe2000000003f */
[----:B------:R-:W-:Y:S02]  /*3bcf0*/  FMUL.FTZ R205, R101, R224 ;  /* 0x000000e065cd7220 */ /* 0x000fe40000410000 */
[C---:B------:R-:W-:Y:S02]  /*3bd00*/  FADD.FTZ R200, -R110.reuse, R200 ;  /* 0x000000c86ec87221 */ /* 0x040fe40000010100 */
[----:B------:R-:W-:Y:S02]  /*3bd10*/  FADD.FTZ R215, -R110, R215 ;  /* 0x000000d76ed77221 */ /* 0x000fe40000010100 */
[----:B------:R-:W-:Y:S01]  /*3bd20*/  FFMA.FTZ R205, R205, R96, R134 ;  /* 0x00000060cdcd7223 */ /* 0x000fe20000010086 */
[----:B------:R-:W-:Y:S01]  /*3bd30*/  PRMT R96, RZ, 0x5410, R62 ;  /* 0x00005410ff607816 */ /* 0x000fe2000000003e */
[----:B------:R-:W-:-:S02]  /*3bd40*/  FMUL.FTZ R179, R101, R200 ;  /* 0x000000c865b37220 */ /* 0x000fc40000410000 */
[C---:B------:R-:W-:Y:S02]  /*3bd50*/  FMUL.FTZ R200, R101.reuse, R215 ;  /* 0x000000d765c87220 */ /* 0x040fe40000410000 */
[----:B------:R-:W-:Y:S02]  /*3bd60*/  FADD.FTZ R222, -R110, R222 ;  /* 0x000000de6ede7221 */ /* 0x000fe40000010100 */
        /* <DEDUP_REMOVED lines=20> */
[----:B------:R-:W-:Y:S01]  /*3beb0*/  FFMA.FTZ R195, R195, R96, R128 ;  /* 0x00000060c3c37223 */ /* 0x000fe20000010080 */
[----:B------:R-:W-:Y:S01]  /*3bec0*/  PRMT R96, RZ, 0x5410, R59 ;  /* 0x00005410ff607816 */ /* 0x000fe2000000003b */
[----:B------:R-:W-:-:S02]  /*3bed0*/  FADD.FTZ R187, -R110, R187 ;  /* 0x000000bb6ebb7221 */ /* 0x000fc40000010100 */
[C---:B------:R-:W-:Y:S01]  /*3bee0*/  FMUL.FTZ R213, R101.reuse, R232 ;  /* 0x000000e865d57220 */ /* 0x040fe20000410000 */
[----:B------:R-:W-:Y:S01]  /*3bef0*/  PRMT R232, RZ, 0x7610, R77 ;  /* 0x00007610ffe87816 */ /* 0x000fe2000000004d */
[----:B------:R-:W-:Y:S01]  /*3bf00*/  FFMA.FTZ R212, R212, R96, R139 ;  /* 0x00000060d4d47223 */ /* 0x000fe2000001008b */
[----:B------:R-:W-:Y:S01]  /*3bf10*/  PRMT R96, RZ, 0x7610, R59 ;  /* 0x00007610ff607816 */ /* 0x000fe2000000003b */
[C---:B------:R-:W-:Y:S02]  /*3bf20*/  FADD.FTZ R210, -R110.reuse, R210 ;  /* 0x000000d26ed27221 */ /* 0x040fe40000010100 */
[----:B------:R-:W-:Y:S02]  /*3bf30*/  FADD.FTZ R223, -R110, R223 ;  /* 0x000000df6edf7221 */ /* 0x000fe40000010100 */
[C---:B------:R-:W-:Y:S02]  /*3bf40*/  FMUL.FTZ R97, R101.reuse, R100 ;  /* 0x0000006465617220 */ /* 0x040fe40000410000 */
[----:B------:R-:W-:-:S02]  /*3bf50*/  FMUL.FTZ R100, R101, R187 ;  /* 0x000000bb65647220 */ /* 0x000fc40000410000 */
[----:B------:R-:W-:Y:S01]  /*3bf60*/  FFMA.FTZ R213, R213, R96, R142 ;  /* 0x00000060d5d57223 */ /* 0x000fe2000001008e */
[--C-:B------:R-:W-:Y:S01]  /*3bf70*/  PRMT R96, RZ, 0x5410, R58.reuse ;  /* 0x00005410ff607816 */ /* 0x100fe2000000003a */
[C---:B------:R-:W-:Y:S02]  /*3bf80*/  FMUL.FTZ R187, R101.reuse, R210 ;  /* 0x000000d265bb7220 */ /* 0x040fe40000410000 */
[C---:B------:R-:W-:Y:S02]  /*3bf90*/  FMUL.FTZ R210, R101.reuse, R223 ;  /* 0x000000df65d27220 */ /* 0x040fe40000410000 */
[----:B------:R-:W-:Y:S02]  /*3bfa0*/  FADD.FTZ R221, -R110, R221 ;  /* 0x000000dd6edd7221 */ /* 0x000fe40000010100 */
[----:B------:R-:W-:Y:S01]  /*3bfb0*/  FFMA.FTZ R210, R210, R96, R137 ;  /* 0x00000060d2d27223 */ /* 0x000fe20000010089 */
[----:B------:R-:W-:Y:S01]  /*3bfc0*/  PRMT R96, RZ, 0x7610, R58 ;  /* 0x00007610ff607816 */ /* 0x000fe2000000003a */
[----:B------:R-:W-:-:S02]  /*3bfd0*/  FMUL.FTZ R206, R101, R221 ;  /* 0x000000dd65ce7220 */ /* 0x000fc40000410000 */
[C---:B------:R-:W-:Y:S02]  /*3bfe0*/  FADD.FTZ R228, -R110.reuse, R228 ;  /* 0x000000e46ee47221 */ /* 0x040fe40000010100 */
[----:B------:R-:W-:Y:S01]  /*3bff0*/  FFMA.FTZ R211, R211, R96, R140 ;  /* 0x00000060d3d37223 */ /* 0x000fe2000001008c */
[----:B------:R-:W-:Y:S01]  /*3c000*/  PRMT R96, RZ, 0x5410, R57 ;  /* 0x00005410ff607816 */ /* 0x000fe20000000039 */
[C---:B------:R-:W-:Y:S02]  /*3c010*/  FMUL.FTZ R209, R101.reuse, R228 ;  /* 0x000000e465d17220 */ /* 0x040fe40000410000 */
[----:B------:R-:W-:Y:S02]  /*3c020*/  FADD.FTZ R219, -R110, R219 ;  /* 0x000000db6edb7221 */ /* 0x000fe40000010100 */
[----:B------:R-:W-:Y:S01]  /*3c030*/  FFMA.FTZ R206, R206, R96, R135 ;  /* 0x00000060cece7223 */ /* 0x000fe20000010087 */
[----:B------:R-:W-:Y:S01]  /*3c040*/  PRMT R96, RZ, 0x7610, R57 ;  /* 0x00007610ff607816 */ /* 0x000fe20000000039 */
[----:B------:R-:W-:-:S02]  /*3c050*/  FMUL.FTZ R204, R101, R219 ;  /* 0x000000db65cc7220 */ /* 0x000fc40000410000 */
[C---:B------:R-:W-:Y:S02]  /*3c060*/  FADD.FTZ R226, -R110.reuse, R226 ;  /* 0x000000e26ee27221 */ /* 0x040fe40000010100 */
[----:B------:R-:W-:Y:S01]  /*3c070*/  FFMA.FTZ R209, R209, R96, R138 ;  /* 0x00000060d1d17223 */ /* 0x000fe2000001008a */
[--C-:B------:R-:W-:Y:S01]  /*3c080*/  PRMT R96, RZ, 0x5410, R56.reuse ;  /* 0x00005410ff607816 */ /* 0x100fe20000000038 */
        /* <DEDUP_REMOVED lines=8> */
[C---:B------:R-:W-:Y:S01]  /*3c110*/  FMUL.FTZ R221, R101.reuse, R240 ;  /* 0x000000f065dd7220 */ /* 0x040fe20000410000 */
[----:B------:R-:W-:Y:S01]  /*3c120*/  PRMT R240, RZ, 0x7610, R64 ;  /* 0x00007610fff07816 */ /* 0x000fe20000000040 */
        /* <DEDUP_REMOVED lines=12> */
[----:B------:R-:W-:Y:S01]  /*3c1f0*/  FMUL.FTZ R216, R101, R229 ;  /* 0x000000e565d87220 */ /* 0x000fe20000410000 */
[----:B------:R-:W-:Y:S01]  /*3c200*/  PRMT R229, RZ, 0x5410, R78 ;  /* 0x00005410ffe57816 */ /* 0x000fe2000000004e */
[----:B------:R-:W-:-:S02]  /*3c210*/  FADD.FTZ R236, -R110, R236 ;  /* 0x000000ec6eec7221 */ /* 0x000fc40000010100 */
[----:B------:R-:W-:Y:S01]  /*3c220*/  FFMA.FTZ R219, R219, R96, R148 ;  /* 0x00000060dbdb7223 */ /* 0x000fe20000010094 */
[----:B------:R-:W-:Y:S01]  /*3c230*/  PRMT R96, RZ, 0x5410, R53 ;  /* 0x00005410ff607816 */ /* 0x000fe20000000035 */
[----:B------:R-:W-:Y:S01]  /*3c240*/  FMUL.FTZ R217, R101, R236 ;  /* 0x000000ec65d97220 */ /* 0x000fe20000410000 */
[----:B------:R-:W-:Y:S01]  /*3c250*/  PRMT R236, RZ, 0x7610, R73 ;  /* 0x00007610ffec7816 */ /* 0x000fe20000000049 */
[----:B------:R-:W-:Y:S02]  /*3c260*/  FADD.FTZ R108, -R110, R108 ;  /* 0x0000006c6e6c7221 */ /* 0x000fe40000010100 */
        /* <DEDUP_REMOVED lines=14> */
[----:B------:R-:W-:Y:S02]  /*3c350*/  FADD.FTZ R110, -R110, R246 ;  /* 0x000000f66e6e7221 */ /* 0x000fe40000010100 */
[----:B------:R-:W-:Y:S01]  /*3c360*/  FFMA.FTZ R217, R217, R96, R146 ;  /* 0x00000060d9d97223 */ /* 0x000fe20000010092 */
[----:B------:R-:W-:Y:S01]  /*3c370*/  PRMT R96, RZ, 0x5410, R52 ;  /* 0x00005410ff607816 */ /* 0x000fe20000000034 */
[----:B------:R-:W-:-:S02]  /*3c380*/  FMUL.FTZ R108, R101, R108 ;  /* 0x0000006c656c7220 */ /* 0x000fc40000410000 */
[C---:B------:R-:W-:Y:S02]  /*3c390*/  FMUL.FTZ R112, R101.reuse, R112 ;  /* 0x0000007065707220 */ /* 0x040fe40000410000 */
[C---:B------:R-:W-:Y:S02]  /*3c3a0*/  FMUL.FTZ R114, R101.reuse, R114 ;  /* 0x0000007265727220 */ /* 0x040fe40000410000 */
[C---:B------:R-:W-:Y:S02]  /*3c3b0*/  FMUL.FTZ R120, R101.reuse, R120 ;  /* 0x0000007865787220 */ /* 0x040fe40000410000 */
[C---:B------:R-:W-:Y:S02]  /*3c3c0*/  FMUL.FTZ R98, R101.reuse, R98 ;  /* 0x0000006265627220 */ /* 0x040fe40000410000 */
[C---:B------:R-:W-:Y:S02]  /*3c3d0*/  FMUL.FTZ R250, R101.reuse, R250 ;  /* 0x000000fa65fa7220 */ /* 0x040fe40000410000 */
[C---:B------:R-:W-:Y:S01]  /*3c3e0*/  FMUL.FTZ R214, R101.reuse, R227 ;  /* 0x000000e365d67220 */ /* 0x040fe20000410000 */
[----:B------:R-:W-:Y:S01]  /*3c3f0*/  PRMT R227, RZ, 0x7610, R80 ;  /* 0x00007610ffe37816 */ /* 0x000fe20000000050 */
[C---:B------:R-:W-:Y:S01]  /*3c400*/  FMUL.FTZ R215, R101.reuse, R234 ;  /* 0x000000ea65d77220 */ /* 0x040fe20000410000 */
[----:B------:R-:W-:Y:S01]  /*3c410*/  PRMT R234, RZ, 0x7610, R74 ;  /* 0x00007610ffea7816 */ /* 0x000fe2000000004a */
[----:B------:R-:W-:-:S02]  /*3c420*/  FMUL.FTZ R122, R101, R122 ;  /* 0x0000007a657a7220 */ /* 0x000fc40000410000 */
[C---:B------:R-:W-:Y:S02]  /*3c430*/  FMUL.FTZ R222, R101.reuse, R237 ;  /* 0x000000ed65de7220 */ /* 0x040fe40000410000 */
[C---:B------:R-:W-:Y:S02]  /*3c440*/  FMUL.FTZ R224, R101.reuse, R235 ;  /* 0x000000eb65e07220 */ /* 0x040fe40000410000 */
[C---:B------:R-:W-:Y:S02]  /*3c450*/  FMUL.FTZ R223, R101.reuse, R242 ;  /* 0x000000f265df7220 */ /* 0x040fe40000410000 */
[C---:B------:R-:W-:Y:S02]  /*3c460*/  FMUL.FTZ R226, R101.reuse, R239 ;  /* 0x000000ef65e27220 */ /* 0x040fe40000410000 */
[C---:B------:R-:W-:Y:S02]  /*3c470*/  FMUL.FTZ R225, R101.reuse, R244 ;  /* 0x000000f465e17220 */ /* 0x040fe40000410000 */
[----:B------:R-:W-:-:S02]  /*3c480*/  FMUL.FTZ R228, R101, R241 ;  /* 0x000000f165e47220 */ /* 0x000fc40000410000 */
        /* <DEDUP_REMOVED lines=45> */
[----:B------:R-:W-:Y:S01]  /*3c760*/  F2FP.BF16.PACK_AB R106, R234, R109 ;  /* 0x0000006dea6a723e */ /* 0x000fe200000010ff */
[----:B------:R-:W-:Y:S01]  /*3c770*/  FFMA.FTZ R238, R179, R238, R8 ;  /* 0x000000eeb3ee7223 */ /* 0x000fe20000010008 */
[----:B------:R-:W-:Y:S01]  /*3c780*/  PRMT R179, RZ, 0x7610, R51 ;  /* 0x00007610ffb37816 */ /* 0x000fe20000000033 */
[----:B------:R-:W-:Y:S01]  /*3c790*/  FFMA.FTZ R113, R113, R97, R18 ;  /* 0x0000006171717223 */ /* 0x000fe20000010012 */
[----:B------:R-:W-:Y:S01]  /*3c7a0*/  F2FP.BF16.PACK_AB R97, R101, R112 ;  /* 0x000000706561723e */ /* 0x000fe200000010ff */
[----:B------:R-:W-:Y:S01]  /*3c7b0*/  FFMA.FTZ R229, R98, R229, R21 ;  /* 0x000000e562e57223 */ /* 0x000fe20000010015 */
[----:B------:R-:W-:Y:S01]  /*3c7c0*/  F2FP.BF16.PACK_AB R98, R103, R114 ;  /* 0x000000726762723e */ /* 0x000fe200000010ff */
[----:B------:R-:W-:Y:S01]  /*3c7d0*/  IMAD.MOV.U32 R175, RZ, RZ, 0x10 ;  /* 0x00000010ffaf7424 */ /* 0x000fe200078e00ff */
        /* <DEDUP_REMOVED lines=8> */
[----:B------:R-:W-:Y:S01]  /*3c860*/  FFMA.FTZ R240, R187, R240, R44 ;  /* 0x000000f0bbf07223 */ /* 0x000fe2000001002c */
[----:B------:R-:W-:Y:S01]  /*3c870*/  F2FP.BF16.PACK_AB R102, R230, R229 ;  /* 0x000000e5e666723e */ /* 0x000fe200000010ff */
[-C--:B------:R-:W-:Y:S01]  /*3c880*/  IMAD.WIDE.U32 R180, R117, R175.reuse, c[0x0][0x208] ;  /* 0x0000820075b47625 */ /* 0x080fe200078e00af */
[----:B------:R-:W-:Y:S01]  /*3c890*/  F2FP.BF16.PACK_AB R111, R185, R186 ;  /* 0x000000bab96f723e */ /* 0x000fe200000010ff */
[----:B------:R0:W-:Y:S01]  /*3c8a0*/  STG.E.128 [R120.64], R96 ;  /* 0x0000006078007986 */ /* 0x0001e2000c101d06 */
[----:B------:R-:W-:Y:S01]  /*3c8b0*/  F2FP.BF16.PACK_AB R110, R183, R184 ;  /* 0x000000b8b76e723e */ /* 0x000fe200000010ff */
[----:B------:R-:W-:Y:S01]  /*3c8c0*/  IMAD.WIDE.U32 R184, R118, R175, c[0x0][0x208] ;  /* 0x0000820076b87625 */ /* 0x000fe200078e00af */
[----:B------:R-:W-:Y:S01]  /*3c8d0*/  PRMT R187, RZ, 0x5410, R48 ;  /* 0x00005410ffbb7816 */ /* 0x000fe20000000030 */
[----:B------:R-:W-:Y:S01]  /*3c8e0*/  STG.E.128 [R180.64], R100 ;  /* 0x00000064b4007986 */ /* 0x000fe2000c101d06 */
[----:B------:R-:W-:Y:S01]  /*3c8f0*/  F2FP.BF16.PACK_AB R105, R236, R123 ;  /* 0x0000007bec69723e */ /* 0x000fe200000010ff */
[----:B------:R-:W-:Y:S01]  /*3c900*/  IMAD.WIDE.U32 R182, R182, R175, c[0x0][0x208] ;  /* 0x00008200b6b67625 */ /* 0x000fe200078e00af */
[----:B------:R-:W-:-:S02]  /*3c910*/  F2FP.BF16.PACK_AB R104, R115, R252 ;  /* 0x000000fc7368723e */ /* 0x000fc400000010ff */
[----:B------:R-:W-:Y:S01]  /*3c920*/  F2FP.BF16.PACK_AB R113, R189, R188 ;  /* 0x000000bcbd71723e */ /* 0x000fe200000010ff */
[----:B------:R-:W-:Y:S01]  /*3c930*/  FFMA.FTZ R187, R122, R187, R149 ;  /* 0x000000bb7abb7223 */ /* 0x000fe20000010095 */
[----:B------:R-:W-:Y:S01]  /*3c940*/  F2FP.BF16.PACK_AB R114, R191, R190 ;  /* 0x000000bebf72723e */ /* 0x000fe200000010ff */
[----:B------:R-:W-:Y:S01]  /*3c950*/  IMAD.WIDE.U32 R188, R119, R175, c[0x0][0x208] ;  /* 0x0000820077bc7625 */ /* 0x000fe200078e00af */
[----:B------:R1:W-:Y:S01]  /*3c960*/  STG.E.128 [R184.64], R104 ;  /* 0x00000068b8007986 */ /* 0x0003e2000c101d06 */
[----:B------:R-:W-:Y:S02]  /*3c970*/  F2FP.BF16.PACK_AB R115, R193, R192 ;  /* 0x000000c0c173723e */ /* 0x000fe400000010ff */
[----:B------:R-:W-:Y:S01]  /*3c980*/  F2FP.BF16.PACK_AB R112, R240, R203 ;  /* 0x000000cbf070723e */ /* 0x000fe200000010ff */
[-C--:B------:R-:W-:Y:S01]  /*3c990*/  IMAD.WIDE.U32 R190, R178, R175.reuse, c[0x0][0x208] ;  /* 0x00008200b2be7625 */ /* 0x080fe200078e00af */
[----:B------:R-:W-:Y:S01]  /*3c9a0*/  F2FP.BF16.PACK_AB R119, R205, R202 ;  /* 0x000000cacd77723e */ /* 0x000fe200000010ff */
[----:B------:R2:W-:Y:S01]  /*3c9b0*/  STG.E.128 [R188.64], R108 ;  /* 0x0000006cbc007986 */ /* 0x0005e2000c101d06 */
[----:B------:R-:W-:Y:S01]  /*3c9c0*/  F2FP.BF16.PACK_AB R118, R201, R200 ;  /* 0x000000c8c976723e */ /* 0x000fe200000010ff */
[----:B------:R-:W-:Y:S01]  /*3c9d0*/  IMAD R42, R177, c[0x0][0x160], R42 ;  /* 0x00005800b12a7a24 */ /* 0x000fe200078e022a */
[----:B------:R-:W-:Y:S01]  /*3c9e0*/  F2FP.BF16.PACK_AB R117, R199, R196 ;  /* 0x000000c4c775723e */ /* 0x000fe200000010ff */
[----:B------:R-:W-:Y:S01]  /*3c9f0*/  IMAD.WIDE.U32 R198, R198, R175, c[0x0][0x208] ;  /* 0x00008200c6c67625 */ /* 0x000fe200078e00af */
[----:B------:R-:W-:Y:S01]  /*3ca00*/  F2FP.BF16.PACK_AB R116, R195, R194 ;  /* 0x000000c2c374723e */ /* 0x000fe200000010ff */
[----:B------:R2:W-:Y:S01]  /*3ca10*/  STG.E.128 [R190.64], R112 ;  /* 0x00000070be007986 */ /* 0x0005e2000c101d06 */
[----:B------:R-:W-:-:S02]  /*3ca20*/  F2FP.BF16.PACK_AB R123, R213, R212 ;  /* 0x000000d4d57b723e */ /* 0x000fc400000010ff */
[----:B------:R-:W-:Y:S02]  /*3ca30*/  F2FP.BF16.PACK_AB R122, R211, R210 ;  /* 0x000000d2d37a723e */ /* 0x000fe400000010ff */
[----:B0-----:R-:W-:Y:S01]  /*3ca40*/  F2FP.BF16.PACK_AB R121, R209, R206 ;  /* 0x000000ced179723e */ /* 0x001fe200000010ff */
[----:B-1----:R-:W-:Y:S01]  /*3ca50*/  IMAD.WIDE.U32 R106, R176, R175, c[0x0][0x208] ;  /* 0x00008200b06a7625 */ /* 0x002fe200078e00af */
[----:B------:R-:W-:Y:S02]  /*3ca60*/  LEA R104, P0, R208, c[0x0][0x208], 0x4 ;  /* 0x00008200d0687a11 */ /* 0x000fe400078020ff */
[----:B------:R-:W-:Y:S02]  /*3ca70*/  F2FP.BF16.PACK_AB R120, R207, R204 ;  /* 0x000000cccf78723e */ /* 0x000fe400000010ff */
[----:B------:R-:W-:Y:S01]  /*3ca80*/  F2FP.BF16.PACK_AB R99, R221, R220 ;  /* 0x000000dcdd63723e */ /* 0x000fe200000010ff */
[----:B------:R2:W-:Y:S01]  /*3ca90*/  STG.E.128 [R106.64], R116 ;  /* 0x000000746a007986 */ /* 0x0005e2000c101d06 */
[----:B------:R-:W-:-:S02]  /*3caa0*/  F2FP.BF16.PACK_AB R98, R219, R218 ;  /* 0x000000dadb62723e */ /* 0x000fc400000010ff */
[----:B------:R-:W-:Y:S01]  /*3cab0*/  F2FP.BF16.PACK_AB R97, R217, R216 ;  /* 0x000000d8d961723e */ /* 0x000fe200000010ff */
[----:B------:R2:W-:Y:S01]  /*3cac0*/  STG.E.128 [R182.64], R120 ;  /* 0x00000078b6007986 */ /* 0x0005e2000c101d06 */
[----:B------:R-:W-:Y:S02]  /*3cad0*/  F2FP.BF16.PACK_AB R96, R215, R214 ;  /* 0x000000d6d760723e */ /* 0x000fe400000010ff */
[----:B------:R-:W-:Y:S02]  /*3cae0*/  F2FP.BF16.PACK_AB R103, R179, R228 ;  /* 0x000000e4b367723e */ /* 0x000fe400000010ff */
[----:B------:R-:W-:Y:S01]  /*3caf0*/  F2FP.BF16.PACK_AB R102, R225, R226 ;  /* 0x000000e2e166723e */ /* 0x000fe200000010ff */
[----:B------:R2:W-:Y:S01]  /*3cb00*/  STG.E.128 [R198.64], R96 ;  /* 0x00000060c6007986 */ /* 0x0005e2000c101d06 */
[----:B------:R-:W-:Y:S02]  /*3cb10*/  F2FP.BF16.PACK_AB R101, R223, R224 ;  /* 0x000000e0df65723e */ /* 0x000fe400000010ff */
[----:B------:R-:W-:-:S02]  /*3cb20*/  LEA.HI.X R105, R208, c[0x0][0x20c], RZ, 0x4, P0 ;  /* 0x00008300d0697a11 */ /* 0x000fc400000f24ff */
[----:B------:R-:W-:Y:S02]  /*3cb30*/  F2FP.BF16.PACK_AB R100, R222, R187 ;  /* 0x000000bbde64723e */ /* 0x000fe400000010ff */
[----:B------:R-:W-:-:S03]  /*3cb40*/  ISETP.GE.AND P0, PT, R42, c[0x0][0x164], PT ;  /* 0x000059002a007a0c */ /* 0x000fc60003f06270 */
[----:B------:R2:W-:Y:S10]  /*3cb50*/  STG.E.128 [R104.64], R100 ;  /* 0x0000006468007986 */ /* 0x0005f4000c101d06 */
[----:B--2---:R-:W-:Y:S01]  /*3cb60*/  @P0 CALL.REL.NOINC `(.L_x_6733) ;  /* 0x0000001000000944 */ /* 0x004fe20003c00000 */
[----:B------:R-:W-:Y:S05]  /*3cb70*/  BRA `(.L_x_6734) ;  /* 0xfffc424000007947 */ /* 0x000fea000383ffff */
.L_x_6733:
[----:B------:R-:W-:Y:S05]  /*3cb80*/  BSYNC B0 ;  /* 0x0000000000007941 */ /* 0x000fea0003800000 */
.L_x_5440:
[----:B------:R-:W-:Y:S05]  /*3cb90*/  EXIT ;  /* 0x000000000000794d */ /* 0x000fea0003800000 */
.L_x_6731:
[----:B------:R-:W-:Y:S01]  /*3cba0*/  IMAD.MOV.U32 R98, RZ, RZ, 0x1 ;  /* 0x00000001ff627424 */ /* 0x000fe200078e00ff */
[----:B------:R-:W-:Y:S01]  /*3cbb0*/  MOV R96, 0x3cbf0 ;  /* 0x0003cbf000607802 */ /* 0x000fe20000000f00 */
[----:B------:R-:W-:-:S02]  /*3cbc0*/  IMAD.MOV.U32 R101, RZ, RZ, 0x1f ;  /* 0x0000001fff657424 */ /* 0x000fc400078e00ff */
[----:B------:R-:W-:Y:S02]  /*3cbd0*/  IMAD.MOV.U32 R110, RZ, RZ, -0x1 ;  /* 0xffffffffff6e7424 */ /* 0x000fe400078e00ff */
[----:B------:R-:W-:Y:S05]  /*3cbe0*/  CALL.REL.NOINC `($__internal_7_$__cuda_sm70_shflsync_bfly_p) ;  /* 0x00000d8000007944 */ /* 0x000fea0003c00000 */
[----:B01----:R-:W-:Y:S05]  /*3cbf0*/  BRA `(.L_x_6735) ;  /* 0xffffdad000007947 */ /* 0x003fea000383ffff */
.L_x_6732:
[----:B------:R-:W-:Y:S01]  /*3cc00*/  IMAD.MOV.U32 R98, RZ, RZ, 0x2 ;  /* 0x00000002ff627424 */ /* 0x000fe200078e00ff */
[----:B------:R-:W-:Y:S01]  /*3cc10*/  MOV R96, 0x3cc50 ;  /* 0x0003cc5000607802 */ /* 0x000fe20000000f00 */
[----:B------:R-:W-:Y:S02]  /*3cc20*/  IMAD.MOV.U32 R101, RZ, RZ, 0x1f ;  /* 0x0000001fff657424 */ /* 0x000fe400078e00ff */
[----:B------:R-:W-:Y:S02]  /*3cc30*/  IMAD.MOV.U32 R110, RZ, RZ, -0x1 ;  /* 0xffffffffff6e7424 */ /* 0x000fe400078e00ff */
[----:B------:R-:W-:Y:S05]  /*3cc40*/  CALL.REL.NOINC `($__internal_7_$__cuda_sm70_shflsync_bfly_p) ;  /* 0x00000d2000007944 */ /* 0x000fea0003c00000 */
[----:B01----:R-:W-:Y:S01]  /*3cc50*/  FADD.FTZ R111, R111, R98 ;  /* 0x000000626f6f7221 */ /* 0x003fe20000010000 */
[----:B------:R-:W-:Y:S01]  /*3cc60*/  MOV R96, 0x3ccb0 ;  /* 0x0003ccb000607802 */ /* 0x000fe20000000f00 */
[----:B------:R-:W-:Y:S02]  /*3cc70*/  IMAD.MOV.U32 R98, RZ, RZ, 0x4 ;  /* 0x00000004ff627424 */ /* 0x000fe400078e00ff */
[----:B------:R-:W-:Y:S02]  /*3cc80*/  IMAD.MOV.U32 R101, RZ, RZ, 0x1f ;  /* 0x0000001fff657424 */ /* 0x000fe400078e00ff */
[----:B------:R-:W-:-:S02]  /*3cc90*/  IMAD.MOV.U32 R110, RZ, RZ, -0x1 ;  /* 0xffffffffff6e7424 */ /* 0x000fc400078e00ff */
[----:B------:R-:W-:Y:S05]  /*3cca0*/  CALL.REL.NOINC `($__internal_7_$__cuda_sm70_shflsync_bfly_p) ;  /* 0x00000cc000007944 */ /* 0x000fea0003c00000 */
[----:B01----:R-:W-:Y:S01]  /*3ccb0*/  FADD.FTZ R111, R111, R98 ;  /* 0x000000626f6f7221 */ /* 0x003fe20000010000 */
[----:B------:R-:W-:Y:S01]  /*3ccc0*/  MOV R96, 0x3cd10 ;  /* 0x0003cd1000607802 */ /* 0x000fe20000000f00 */
[----:B------:R-:W-:-:S02]  /*3ccd0*/  IMAD.MOV.U32 R98, RZ, RZ, 0x8 ;  /* 0x00000008ff627424 */ /* 0x000fc400078e00ff */
[----:B------:R-:W-:Y:S02]  /*3cce0*/  IMAD.MOV.U32 R101, RZ, RZ, 0x1f ;  /* 0x0000001fff657424 */ /* 0x000fe400078e00ff */
[----:B------:R-:W-:Y:S02]  /*3ccf0*/  IMAD.MOV.U32 R110, RZ, RZ, -0x1 ;  /* 0xffffffffff6e7424 */ /* 0x000fe400078e00ff */
[----:B------:R-:W-:Y:S05]  /*3cd00*/  CALL.REL.NOINC `($__internal_7_$__cuda_sm70_shflsync_bfly_p) ;  /* 0x00000c6000007944 */ /* 0x000fea0003c00000 */
[----:B01----:R-:W-:Y:S01]  /*3cd10*/  FADD.FTZ R111, R111, R98 ;  /* 0x000000626f6f7221 */ /* 0x003fe20000010000 */
[----:B------:R-:W-:Y:S01]  /*3cd20*/  HFMA2.MMA R98, -RZ, RZ, 0, 9.5367431640625e-07 ;  /* 0x00000010ff627435 */ /* 0x000fe200000001ff */
[----:B------:R-:W-:Y:S01]  /*3cd30*/  IMAD.MOV.U32 R101, RZ, RZ, 0x1f ;  /* 0x0000001fff657424 */ /* 0x000fe200078e00ff */
[----:B------:R-:W-:Y:S01]  /*3cd40*/  MOV R96, 0x3cd70 ;  /* 0x0003cd7000607802 */ /* 0x000fe20000000f00 */
[----:B------:R-:W-:-:S03]  /*3cd50*/  IMAD.MOV.U32 R110, RZ, RZ, -0x1 ;  /* 0xffffffffff6e7424 */ /* 0x000fc600078e00ff */
[----:B------:R-:W-:Y:S05]  /*3cd60*/  CALL.REL.NOINC `($__internal_7_$__cuda_sm70_shflsync_bfly_p) ;  /* 0x00000c0000007944 */ /* 0x000fea0003c00000 */
[----:B-1----:R-:W-:Y:S02]  /*3cd70*/  FADD.FTZ R98, R111, R98 ;  /* 0x000000626f627221 */ /* 0x002fe40000010000 */
[----:B0-----:R-:W-:Y:S02]  /*3cd80*/  IMAD.MOV.U32 R101, RZ, RZ, 0x1f ;  /* 0x0000001fff657424 */ /* 0x001fe400078e00ff */
[----:B------:R-:W-:-:S02]  /*3cd90*/  FMUL.FTZ R99, R98, c[0x0][0x1e0] ;  /* 0x0000780062637a20 */ /* 0x000fc40000410000 */
[----:B------:R-:W-:Y:S02]  /*3cda0*/  IMAD.MOV.U32 R98, RZ, RZ, 0x1 ;  /* 0x00000001ff627424 */ /* 0x000fe400078e00ff */
[C---:B------:R-:W-:Y:S02]  /*3cdb0*/  FADD.FTZ R96, -R99.reuse, R100 ;  /* 0x0000006463607221 */ /* 0x040fe40000010100 */
[----:B------:R-:W-:Y:S02]  /*3cdc0*/  FADD.FTZ R97, -R99, R103 ;  /* 0x0000006763617221 */ /* 0x000fe40000010100 */
[----:B------:R-:W-:Y:S02]  /*3cdd0*/  FFMA.FTZ R96, R96, R96, RZ ;  /* 0x0000006060607223 */ /* 0x000fe400000100ff */
[----:B------:R-:W-:Y:S02]  /*3cde0*/  IMAD.MOV.U32 R110, RZ, RZ, -0x1 ;  /* 0xffffffffff6e7424 */ /* 0x000fe400078e00ff */
[----:B------:R-:W-:-:S02]  /*3cdf0*/  FFMA.FTZ R96, R97, R97, R96 ;  /* 0x0000006161607223 */ /* 0x000fc40000010060 */
        /* <DEDUP_REMOVED lines=155> */
[----:B------:R-:W-:Y:S01]  /*3d7b0*/  FFMA.FTZ R111, R97, R97, R96 ;  /* 0x00000061616f7223 */ /* 0x000fe20000010060 */
[----:B------:R-:W-:Y:S02]  /*3d7c0*/  MOV R96, 0x3d7e0 ;  /* 0x0003d7e000607802 */ /* 0x000fe40000000f00 */
[----:B------:R-:W-:Y:S05]  /*3d7d0*/  CALL.REL.NOINC `($__internal_7_$__cuda_sm70_shflsync_bfly_p) ;  /* 0x0000019000007944 */ /* 0x000fea0003c00000 */
[----:B01----:R-:W-:Y:S01]  /*3d7e0*/  FADD.FTZ R111, R111, R98 ;  /* 0x000000626f6f7221 */ /* 0x003fe20000010000 */
[----:B------:R-:W-:Y:S01]  /*3d7f0*/  MOV R96, 0x3d840 ;  /* 0x0003d84000607802 */ /* 0x000fe20000000f00 */
[----:B------:R-:W-:Y:S02]  /*3d800*/  IMAD.MOV.U32 R98, RZ, RZ, 0x2 ;  /* 0x00000002ff627424 */ /* 0x000fe400078e00ff */
[----:B------:R-:W-:Y:S02]  /*3d810*/  IMAD.MOV.U32 R101, RZ, RZ, 0x1f ;  /* 0x0000001fff657424 */ /* 0x000fe400078e00ff */
[----:B------:R-:W-:Y:S02]  /*3d820*/  IMAD.MOV.U32 R110, RZ, RZ, -0x1 ;  /* 0xffffffffff6e7424 */ /* 0x000fe400078e00ff */
[----:B------:R-:W-:Y:S05]  /*3d830*/  CALL.REL.NOINC `($__internal_7_$__cuda_sm70_shflsync_bfly_p) ;  /* 0x0000013000007944 */ /* 0x000fea0003c00000 */
[----:B01----:R-:W-:Y:S01]  /*3d840*/  FADD.FTZ R111, R111, R98 ;  /* 0x000000626f6f7221 */ /* 0x003fe20000010000 */
[----:B------:R-:W-:Y:S01]  /*3d850*/  MOV R96, 0x3d8a0 ;  /* 0x0003d8a000607802 */ /* 0x000fe20000000f00 */
[----:B------:R-:W-:Y:S02]  /*3d860*/  IMAD.MOV.U32 R98, RZ, RZ, 0x4 ;  /* 0x00000004ff627424 */ /* 0x000fe400078e00ff */
[----:B------:R-:W-:-:S02]  /*3d870*/  IMAD.MOV.U32 R101, RZ, RZ, 0x1f ;  /* 0x0000001fff657424 */ /* 0x000fc400078e00ff */
[----:B------:R-:W-:Y:S02]  /*3d880*/  IMAD.MOV.U32 R110, RZ, RZ, -0x1 ;  /* 0xffffffffff6e7424 */ /* 0x000fe400078e00ff */
        /* <DEDUP_REMOVED lines=13> */
[----:B01----:R-:W-:Y:S05]  /*3d960*/  BRA `(.L_x_6736) ;  /* 0xffffd8a000007947 */ /* 0x003fea000383ffff */
        .weak           $__internal_7_$__cuda_sm70_shflsync_bfly_p
        .type           $__internal_7_$__cuda_sm70_shflsync_bfly_p,@function
        .size           $__internal_7_$__cuda_sm70_shflsync_bfly_p,(.L_x_65387 - $__internal_7_$__cuda_sm70_shflsync_bfly_p)
$__internal_7_$__cuda_sm70_shflsync_bfly_p:
[----:B------:R-:W-:Y:S01]  /*3d970*/  IMAD.MOV.U32 R97, RZ, RZ, 0x0 ;  /* 0x00000000ff617424 */ /* 0x000fe200078e00ff */
[----:B------:R-:W-:Y:S04]  /*3d980*/  WARPSYNC R110 ;  /* 0x0000006e00007348 */ /* 0x000fe80003800000 */
[----:B------:R0:W1:Y:S01]  /*3d990*/  SHFL.BFLY PT, R98, R111, R98, R101 ;  /* 0x0c0000626f627389 */ /* 0x00006200000e0065 */
[----:B------:R-:W-:Y:S05]  /*3d9a0*/  RET.REL.NODEC R96 `(_ZN10layer_norm31ln_parallel_residual_fwd_kernelINS_13Kernel_traitsI13__nv_bfloat16S2_S2_S2_fjLj2560ELj1ELj4ELj1ELj16ENS_18Kernel_traits_baseILj2560ES2_S2_S2_S2_fjLj128EEEEELb1ELb1ELb1EEEvNS_9FwdParamsE) ;  /* 0xfffc265060007950 */ /* 0x000fea0003c3ffff */
.L_x_6737:
        /* <DEDUP_REMOVED lines=13> */
.L_x_65387:


//--------------------- .text._ZN10layer_norm31ln_parallel_residual_fwd_kernelINS_13Kernel_traitsI6__halfS2_S2_S2_fjLj2560ELj1ELj4ELj1ELj16ENS_18Kernel_traits_baseILj2560ES2_S2_S2_S2_fjLj128EEEEELb0ELb0ELb0EEEvNS_9FwdParamsE --------------------------
	.section	.text._ZN10layer_norm31ln_parallel_residual_fwd_kernelINS_13Kernel_traitsI6__halfS2_S2_S2_fjLj2560ELj1ELj4ELj1ELj16ENS_18Kernel_traits_baseILj2560ES2_S2_S2_S2_fjLj128EEEEELb0ELb0ELb0EEEvNS_9FwdParamsE,"ax",@progbits
	.sectioninfo	@"SHI_REGISTERS=168"
	.align	128
        .global         _ZN10layer_norm31ln_parallel_residual_fwd_kernelINS_13Kernel_traitsI6__halfS2_S2_S2_fjLj2560ELj1ELj4ELj1ELj16ENS_18Kernel_traits_baseILj2560ES2_S2_S2_S2_fjLj128EEEEELb0ELb0ELb0EEEvNS_9FwdParamsE
        .type           _ZN10layer_norm31ln_parallel_residual_fwd_kernelINS_13Kernel_traitsI6__halfS2_S2_S2_fjLj2560ELj1ELj4ELj1ELj16ENS_18Kernel_traits_baseILj2560ES2_S2_S2_S2_fjLj128EEEEELb0ELb0ELb0EEEvNS_9FwdParamsE,@function
        .size           _ZN10layer_norm31ln_parallel_residual_fwd_kernelINS_13Kernel_traitsI6__halfS2_S2_S2_fjLj2560ELj1ELj4ELj1ELj16ENS_18Kernel_traits_baseILj2560ES2_S2_S2_S2_fjLj128EEEEELb0ELb0ELb0EEEvNS_9FwdParamsE,(.L_x_65388 - _ZN10layer_norm31ln_parallel_residual_fwd_kernelINS_13Kernel_traitsI6__halfS2_S2_S2_fjLj2560ELj1ELj4ELj1ELj16ENS_18Kernel_traits_baseILj2560ES2_S2_S2_S2_fjLj128EEEEELb0ELb0ELb0EEEvNS_9FwdParamsE)
        .other          _ZN10layer_norm31ln_parallel_residual_fwd_kernelINS_13Kernel_traitsI6__halfS2_S2_S2_fjLj2560ELj1ELj4ELj1ELj16ENS_18Kernel_traits_baseILj2560ES2_S2_S2_S2_fjLj128EEEEELb0ELb0ELb0EEEvNS_9FwdParamsE,@"STO_CUDA_ENTRY STV_DEFAULT"
_ZN10layer_norm31ln_parallel_residual_fwd_kernelINS_13Kernel_traitsI6__halfS2_S2_S2_fjLj2560ELj1ELj4ELj1ELj16ENS_18Kernel_traits_baseILj2560ES2_S2_S2_S2_fjLj128EEEEELb0ELb0ELb0EEEvNS_9FwdParamsE:
.text._ZN10layer_norm31ln_parallel_residual_fwd_kernelINS_13Kernel_traitsI6__halfS2_S2_S2_fjLj2560ELj1ELj4ELj1ELj16ENS_18Kernel_traits_baseILj2560ES2_S2_S2_S2_fjLj128EEEEELb0ELb0ELb0EEEvNS_9FwdParamsE:
[----:B------:R-:W-:Y:S02]  /*0000*/  MOV R1, c[0x0][0x28] ;  /* 0x00000a0000017a02 */ /* 0x000fe40000000f00 */
[----:B------:R-:W0:Y:S01]  /*0010*/  S2R R0, SR_TID.X ;  /* 0x0000000000007919 */ /* 0x000e220000002100 */
[----:B------:R-:W-:Y:S01]  /*0020*/  MOV R3, c[0x0][0x168] ;  /* 0x00005a0000037a02 */ /* 0x000fe20000000f00 */
[----:B------:R-:W-:Y:S01]  /*0030*/  ULDC.64 UR4, c[0x0][0x118] ;  /* 0x0000460000047ab9 */ /* 0x000fe20000000a00 */
[----:B------:R-:W-:Y:S01]  /*0040*/  LOP3.LUT R2, R2, 0xffffdfff, RZ, 0xc0, !PT ;  /* 0xffffdfff02027812 */ /* 0x000fe200078ec0ff */
[----:B------:R-:W1:Y:S01]  /*0050*/  S2R R92, SR_CTAID.X ;  /* 0x00000000005c7919 */ /* 0x000e620000002500 */
[----:B------:R-:W-:Y:S01]  /*0060*/  SHF.R.S32.HI R3, RZ, 0x1f, R3 ;  /* 0x0000001fff037819 */ /* 0x000fe20000011403 */
[----:B------:R-:W-:Y:S01]  /*0070*/  BSSY B0, `(.L_x_6738) ;  /* 0x0000027000007945 */ /* 0x000fe20003800000 */
[----:B------:R-:W-:Y:S02]  /*0080*/  IADD3 R1, R1, -0x448, RZ ;  /* 0xfffffbb801017810 */ /* 0x000fe40007ffe0ff */
[----:B------:R-:W-:Y:S02]  /*0090*/  LEA.HI R3, R3, c[0x0][0x168], RZ, 0x3 ;  /* 0x00005a0003037a11 */ /* 0x000fe400078f18ff */
[----:B0-----:R-:W-:-:S02]  /*00a0*/  LOP3.LUT R4, R0, 0x1f, RZ, 0xc, !PT ;  /* 0x0000001f00047812 */ /* 0x001fc400078e0cff */
        /* <DEDUP_REMOVED lines=12> */
[----:B-1----:R-:W-:Y:S02]  /*0170*/  ISETP.NE.U32.AND P0, PT, RZ, c[0x0][0x218], PT ;  /* 0x00008600ff007a0c */ /* 0x002fe40003f05070 */
[----:B------:R-:W-:Y:S02]  /*0180*/  ISETP.NE.U32.AND P2, PT, RZ, c[0x0][0x220], PT ;  /* 0x00008800ff007a0c */ /* 0x000fe40003f45070 */
[----:B------:R-:W-:Y:S02]  /*0190*/  ISETP.NE.AND.EX P0, PT, RZ, c[0x0][0x21c], PT, P0 ;  /* 0x00008700ff007a0c */ /* 0x000fe40003f05300 */
[----:B------:R-:W-:Y:S02]  /*01a0*/  ISETP.NE.AND.EX P2, PT, RZ, c[0x0][0x224], PT, P2 ;  /* 0x00008900ff007a0c */ /* 0x000fe40003f45320 */
[C---:B------:R-:W-:Y:S01]  /*01b0*/  SHF.L.U32 R156, R148.reuse, 0x4, RZ ;  /* 0x00000004949c7819 */ /* 0x040fe200000006ff */
[----:B------:R-:W-:Y:S01]  /*01c0*/  HFMA2.MMA R161, -RZ, RZ, 0, 9.5367431640625e-07 ;  /* 0x00000010ffa17435 */ /* 0x000fe200000001ff */
[----:B------:R-:W-:-:S07]  /*01d0*/  SHF.L.U64.HI R12, R148, 0x4, RZ ;  /* 0x00000004940c7819 */ /* 0x000fce00000102ff */
[----:B------:R-:W-:-:S04]  /*01e0*/  @P0 LEA R10, P3, R148, c[0x0][0x218], 0x4 ;  /* 0x00008600940a0a11 */ /* 0x000fc800078620ff */
[----:B------:R-:W-:Y:S02]  /*01f0*/  @P0 LEA.HI.X R11, R148, c[0x0][0x21c], RZ, 0x4, P3 ;  /* 0x00008700940b0a11 */ /* 0x000fe400018f24ff */
[----:B------:R-:W-:-:S04]  /*0200*/  @P2 IADD3 R6, P3, R156, c[0x0][0x220], RZ ;  /* 0x000088009c062a10 */ /* 0x000fc80007f7e0ff */
[----:B------:R-:W-:Y:S01]  /*0210*/  @P2 IADD3.X R7, R12, c[0x0][0x224], RZ, P3, !PT ;  /* 0x000089000c072a10 */ /* 0x000fe20001ffe4ff */
[----:B------:R-:W-:Y:S01]  /*0220*/  IMAD.WIDE.U32 R160, R148, R161, c[0x0][0x1b0] ;  /* 0x00006c0094a07625 */ /* 0x000fe200078e00a1 */
[----:B------:R-:W-:Y:S01]  /*0230*/  IADD3 R156, P3, R156, c[0x0][0x1b8], RZ ;  /* 0x00006e009c9c7a10 */ /* 0x000fe20007f7e0ff */
[----:B------:R-:W5:Y:S03]  /*0240*/  @P0 LDG.E.128 R8, [R10.64] ;  /* 0x000000040a080981 */ /* 0x000f66000c1e1d00 */
        /* <DEDUP_REMOVED lines=9> */
.L_x_6739:
[----:B-1----:R-:W-:Y:S05]  /*02e0*/  BSYNC B0 ;  /* 0x0000000000007941 */ /* 0x002fea0003800000 */
.L_x_6738:
[----:B------:R-:W-:Y:S01]  /*02f0*/  BSSY B0, `(.L_x_6740) ;  /* 0x0000019000007945 */ /* 0x000fe20003800000 */
[----:B------:R-:W-:Y:S05]  /*0300*/  @!P6 BRA `(.L_x_6741) ;  /* 0x000001700000e947 */ /* 0x000fea0003800000 */
[----:B------:R-:W-:Y:S02]  /*0310*/  ISETP.NE.U32.AND P0, PT, RZ, c[0x0][0x218], PT ;  /* 0x00008600ff007a0c */ /* 0x000fe40003f05070 */
[----:B------:R-:W-:-:S02]  /*0320*/  ISETP.NE.U32.AND P2, PT, RZ, c[0x0][0x220], PT ;  /* 0x00008800ff007a0c */ /* 0x000fc40003f45070 */
[----:B------:R-:W-:Y:S02]  /*0330*/  ISETP.NE.AND.EX P0, PT, RZ, c[0x0][0x21c], PT, P0 ;  /* 0x00008700ff007a0c */ /* 0x000fe40003f05300 */
[----:B------:R-:W-:Y:S02]  /*0340*/  ISETP.NE.AND.EX P2, PT, RZ, c[0x0][0x224], PT, P2 ;  /* 0x00008900ff007a0c */ /* 0x000fe40003f45320 */
[C---:B------:R-:W-:Y:S02]  /*0350*/  SHF.L.U32 R24, R148.reuse, 0x4, RZ ;  /* 0x0000000494187819 */ /* 0x040fe400000006ff */
[----:B------:R-:W-:-:S07]  /*0360*/  SHF.L.U64.HI R22, R148, 0x4, RZ ;  /* 0x0000000494167819 */ /* 0x000fce00000102ff */
[----:B------:R-:W-:-:S04]  /*0370*/  @P0 LEA R14, P3, R148, c[0x0][0x218], 0x4 ;  /* 0x00008600940e0a11 */ /* 0x000fc800078620ff */
[----:B------:R-:W-:Y:S02]  /*0380*/  @P0 LEA.HI.X R15, R148, c[0x0][0x21c], RZ, 0x4, P3 ;  /* 0x00008700940f0a11 */ /* 0x000fe400018f24ff */
[----:B------:R-:W-:Y:S02]  /*0390*/  @P2 IADD3 R18, P3, R24, c[0x0][0x220], RZ ;  /* 0x0000880018122a10 */ /* 0x000fe40007f7e0ff */
[----:B------:R-:W-:Y:S02]  /*03a0*/  MOV R21, 0x10 ;  /* 0x0000001000157802 */ /* 0x000fe40000000f00 */
        /* <DEDUP_REMOVED lines=13> */
.L_x_6741:
[----:B------:R-:W-:Y:S05]  /*0480*/  BSYNC B0 ;  /* 0x0000000000007941 */ /* 0x000fea0003800000 */
.L_x_6740:
[----:B------:R-:W-:Y:S01]  /*0490*/  BSSY B0, `(.L_x_6742) ;  /* 0x0000019000007945 */ /* 0x000fe20003800000 */
[----:B------:R-:W-:Y:S05]  /*04a0*/  @!P5 BRA `(.L_x_6743) ;  /* 0x000001700000d947 */ /* 0x000fea0003800000 */
[----:B------:R-:W-:Y:S02]  /*04b0*/  ISETP.NE.U32.AND P0, PT, RZ, c[0x0][0x218], PT ;  /* 0x00008600ff007a0c */ /* 0x000fe40003f05070 */
[----:B------:R-:W-:-:S02]  /*04c0*/  ISETP.NE.U32.AND P2, PT, RZ, c[0x0][0x220], PT ;  /* 0x00008800ff007a0c */ /* 0x000fc40003f45070 */
        /* <DEDUP_REMOVED lines=21> */
.L_x_6743:
[----:B------:R-:W-:Y:S05]  /*0620*/  BSYNC B0 ;  /* 0x0000000000007941 */ /* 0x000fea0003800000 */
.L_x_6742:
        /* <DEDUP_REMOVED lines=25> */
.L_x_6745:
[----:B------:R-:W-:Y:S05]  /*07c0*/  BSYNC B0 ;  /* 0x0000000000007941 */ /* 0x000fea0003800000 */
.L_x_6744:
[----:B------:R-:W-:Y:S01]  /*07d0*/  ISETP.GE.U32.AND P0, PT, R3, 0xa0, PT ;  /* 0x000000a00300780c */ /* 0x000fe20003f06070 */
[----:B------:R-:W-:Y:S01]  /*07e0*/  BSSY B0, `(.L_x_6746) ;  /* 0x000001b000007945 */ /* 0x000fe20003800000 */
[----:B------:R-:W-:-:S11]  /*07f0*/  LOP3.LUT R2, R2, 0xfffffbff, RZ, 0xc0, !PT ;  /* 0xfffffbff02027812 */ /* 0x000fd600078ec0ff */
[----:B------:R-:W-:Y:S01]  /*0800*/  @P0 LOP3.LUT R2, R2, 0x400, RZ, 0xfc, !PT ;  /* 0x0000040002020812 */ /* 0x000fe200078efcff */
[----:B------:R-:W-:Y:S05]  /*0810*/  @!P0 BRA `(.L_x_6747) ;  /* 0x0000017000008947 */ /* 0x000fea0003800000 */
[----:B------:R-:W-:Y:S02]  /*0820*/  ISETP.NE.U32.AND P0, PT, RZ, c[0x0][0x218], PT ;  /* 0x00008600ff007a0c */ /* 0x000fe40003f05070 */
[C---:B------:R-:W-:Y:S02]  /*0830*/  SHF.L.U32 R66, R148.reuse, 0x4, RZ ;  /* 0x0000000494427819 */ /* 0x040fe400000006ff */
[----:B------:R-:W-:Y:S02]  /*0840*/  ISETP.NE.AND.EX P0, PT, RZ, c[0x0][0x21c], PT, P0 ;  /* 0x00008700ff007a0c */ /* 0x000fe40003f05300 */
[----:B------:R-:W-:-:S11]  /*0850*/  SHF.L.U64.HI R60, R148, 0x4, RZ ;  /* 0x00000004943c7819 */ /* 0x000fd600000102ff */
[----:B------:R-:W-:-:S04]  /*0860*/  @P0 LEA R76, P2, R148, c[0x0][0x218], 0x4 ;  /* 0x00008600944c0a11 */ /* 0x000fc800078420ff */
[----:B------:R-:W-:Y:S02]  /*0870*/  @P0 LEA.HI.X R77, R148, c[0x0][0x21c], RZ, 0x4, P2 ;  /* 0x00008700944d0a11 */ /* 0x000fe400010f24ff */
[----:B------:R-:W-:-:S04]  /*0880*/  IADD3 R72, P2, R66, c[0x0][0x1b8], RZ ;  /* 0x00006e0042487a10 */ /* 0x000fc80007f5e0ff */
[----:B------:R-:W-:Y:S02]  /*0890*/  IADD3.X R73, R60, c[0x0][0x1bc], RZ, P2, !PT ;  /* 0x00006f003c497a10 */ /* 0x000fe400017fe4ff */
[----:B------:R-:W-:-:S04]  /*08a0*/  ISETP.NE.U32.AND P2, PT, RZ, c[0x0][0x220], PT ;  /* 0x00008800ff007a0c */ /* 0x000fc80003f45070 */
[----:B------:R-:W-:Y:S01]  /*08b0*/  ISETP.NE.AND.EX P2, PT, RZ, c[0x0][0x224], PT, P2 ;  /* 0x00008900ff007a0c */ /* 0x000fe20003f45320 */
[----:B------:R-:W-:Y:S01]  /*08c0*/  HFMA2.MMA R69, -RZ, RZ, 0, 9.5367431640625e-07 ;  /* 0x00000010ff457435 */ /* 0x000fe200000001ff */
[----:B------:R-:W5:Y:S11]  /*08d0*/  LDG.E.128 R72, [R72.64] ;  /* 0x0000000448487981 */ /* 0x000f76000c1e1d00 */
[----:B------:R-:W-:-:S04]  /*08e0*/  @P2 IADD3 R66, P3, R66, c[0x0][0x220], RZ ;  /* 0x0000880042422a10 */ /* 0x000fc80007f7e0ff */
[----:B------:R-:W-:Y:S01]  /*08f0*/  @P2 IADD3.X R67, R60, c[0x0][0x224], RZ, P3, !PT ;  /* 0x000089003c432a10 */ /* 0x000fe20001ffe4ff */
[C---:B------:R-:W-:Y:S01]  /*0900*/  IMAD.WIDE.U32 R68, R148.reuse, R69, c[0x0][0x1b0] ;  /* 0x00006c0094447625 */ /* 0x040fe200078e0045 */
[----:B------:R0:W5:Y:S04]  /*0910*/  @P0 LDG.E.128 R60, [R76.64] ;  /* 0x000000044c3c0981 */ /* 0x000168000c1e1d00 */
[----:B------:R-:W5:Y:S04]  /*0920*/  @P2 LDG.E.128 R64, [R66.64] ;  /* 0x0000000442402981 */ /* 0x000f68000c1e1d00 */
[----:B------:R-:W5:Y:S01]  /*0930*/  LDG.E.128 R68, [R68.64] ;  /* 0x0000000444447981 */ /* 0x000f62000c1e1d00 */
[----:B------:R-:W-:Y:S01]  /*0940*/  IADD3 R148, R148, 0x20, RZ ;  /* 0x0000002094947810 */ /* 0x000fe20007ffe0ff */
[----:B------:R-:W-:Y:S01]  /*0950*/  @!P0 CS2R R60, SRZ ;  /* 0x00000000003c8805 */ /* 0x000fe2000001ff00 */
[----:B------:R-:W-:Y:S01]  /*0960*/  @!P0 CS2R R62, SRZ ;  /* 0x00000000003e8805 */ /* 0x000fe2000001ff00 */
[----:B------:R-:W-:Y:S01]  /*0970*/  @!P2 CS2R R64, SRZ ;  /* 0x000000000040a805 */ /* 0x000fe2000001ff00 */
[----:B------:R-:W-:-:S02]  /*0980*/  @!P2 CS2R R66, SRZ ;  /* 0x000000000042a805 */ /* 0x000fc4000001ff00 */
.L_x_6747:
[----:B0-----:R-:W-:Y:S05]  /*0990*/  BSYNC B0 ;  /* 0x0000000000007941 */ /* 0x001fea0003800000 */
.L_x_6746:
[----:B------:R-:W-:Y:S01]  /*09a0*/  ISETP.GE.U32.AND P0, PT, R3, 0xc0, PT ;  /* 0x000000c00300780c */ /* 0x000fe20003f06070 */
[----:B------:R-:W-:Y:S01]  /*09b0*/  BSSY B0, `(.L_x_6748) ;  /* 0x000001b000007945 */ /* 0x000fe20003800000 */
[----:B------:R-:W-:-:S11]  /*09c0*/  LOP3.LUT R2, R2, 0xfffffdff, RZ, 0xc0, !PT ;  /* 0xfffffdff02027812 */ /* 0x000fd600078ec0ff */
[----:B------:R-:W-:Y:S01]  /*09d0*/  @P0 LOP3.LUT R2, R2, 0x200, RZ, 0xfc, !PT ;  /* 0x0000020002020812 */ /* 0x000fe200078efcff */
[----:B------:R-:W-:Y:S05]  /*09e0*/  @!P0 BRA `(.L_x_6749) ;  /* 0x0000017000008947 */ /* 0x000fea0003800000 */
[C---:B------:R-:W-:Y:S02]  /*09f0*/  SHF.L.U32 R96, R148.reuse, 0x4, RZ ;  /* 0x0000000494607819 */ /* 0x040fe400000006ff */
[----:B------:R-:W-:Y:S02]  /*0a00*/  SHF.L.U64.HI R76, R148, 0x4, RZ ;  /* 0x00000004944c7819 */ /* 0x000fe400000102ff */
[----:B------:R-:W-:-:S04]  /*0a10*/  IADD3 R88, P0, R96, c[0x0][0x1b8], RZ ;  /* 0x00006e0060587a10 */ /* 0x000fc80007f1e0ff */
[----:B------:R-:W-:Y:S02]  /*0a20*/  IADD3.X R89, R76, c[0x0][0x1bc], RZ, P0, !PT ;  /* 0x00006f004c597a10 */ /* 0x000fe400007fe4ff */
[----:B------:R-:W-:-:S04]  /*0a30*/  ISETP.NE.U32.AND P0, PT, RZ, c[0x0][0x218], PT ;  /* 0x00008600ff007a0c */ /* 0x000fc80003f05070 */
[----:B------:R-:W-:Y:S01]  /*0a40*/  ISETP.NE.AND.EX P0, PT, RZ, c[0x0][0x21c], PT, P0 ;  /* 0x00008700ff007a0c */ /* 0x000fe20003f05300 */
[----:B------:R-:W5:-:S12]  /*0a50*/  LDG.E.128 R88, [R88.64] ;  /* 0x0000000458587981 */ /* 0x000f58000c1e1d00 */
[----:B------:R-:W-:-:S04]  /*0a60*/  @P0 LEA R94, P2, R148, c[0x0][0x218], 0x4 ;  /* 0x00008600945e0a11 */ /* 0x000fc800078420ff */
[----:B------:R-:W-:Y:S02]  /*0a70*/  @P0 LEA.HI.X R95, R148, c[0x0][0x21c], RZ, 0x4, P2 ;  /* 0x00008700945f0a11 */ /* 0x000fe400010f24ff */
[----:B------:R-:W-:-:S04]  /*0a80*/  ISETP.NE.U32.AND P2, PT, RZ, c[0x0][0x220], PT ;  /* 0x00008800ff007a0c */ /* 0x000fc80003f45070 */
[----:B------:R-:W-:Y:S02]  /*0a90*/  ISETP.NE.AND.EX P2, PT, RZ, c[0x0][0x224], PT, P2 ;  /* 0x00008900ff007a0c */ /* 0x000fe40003f45320 */
[----:B------:R-:W-:-:S11]  /*0aa0*/  MOV R85, 0x10 ;  /* 0x0000001000557802 */ /* 0x000fd60000000f00 */
[----:B------:R-:W-:Y:S01]  /*0ab0*/  @P2 IADD3 R96, P3, R96, c[0x0][0x220], RZ ;  /* 0x0000880060602a10 */ /* 0x000fe20007f7e0ff */
[----:B------:R-:W-:-:S03]  /*0ac0*/  IMAD.WIDE.U32 R84, R148, R85, c[0x0][0x1b0] ;  /* 0x00006c0094547625 */ /* 0x000fc600078e0055 */
[----:B------:R-:W-:Y:S02]  /*0ad0*/  @P2 IADD3.X R97, R76, c[0x0][0x224], RZ, P3, !PT ;  /* 0x000089004c612a10 */ /* 0x000fe40001ffe4ff */
[----:B------:R0:W5:Y:S04]  /*0ae0*/  @P0 LDG.E.128 R76, [R94.64] ;  /* 0x000000045e4c0981 */ /* 0x000168000c1e1d00 */
[----:B------:R0:W5:Y:S04]  /*0af0*/  @P2 LDG.E.128 R80, [R96.64] ;  /* 0x0000000460502981 */ /* 0x000168000c1e1d00 */
[----:B------:R-:W5:Y:S01]  /*0b00*/  LDG.E.128 R84, [R84.64] ;  /* 0x0000000454547981 */ /* 0x000f62000c1e1d00 */
[----:B------:R-:W-:Y:S01]  /*0b10*/  IADD3 R148, R148, 0x20, RZ ;  /* 0x0000002094947810 */ /* 0x000fe20007ffe0ff */
[----:B------:R-:W-:Y:S01]  /*0b20*/  @!P0 CS2R R76, SRZ ;  /* 0x00000000004c8805 */ /* 0x000fe2000001ff00 */
[----:B------:R-:W-:Y:S01]  /*0b30*/  @!P0 CS2R R78, SRZ ;  /* 0x00000000004e8805 */ /* 0x000fe2000001ff00 */
[----:B------:R-:W-:Y:S01]  /*0b40*/  @!P2 CS2R R80, SRZ ;  /* 0x000000000050a805 */ /* 0x000fe2000001ff00 */
[----:B------:R-:W-:-:S02]  /*0b50*/  @!P2 CS2R R82, SRZ ;  /* 0x000000000052a805 */ /* 0x000fc4000001ff00 */
.L_x_6749:
[----:B0-----:R-:W-:Y:S05]  /*0b60*/  BSYNC B0 ;  /* 0x0000000000007941 */ /* 0x001fea0003800000 */
.L_x_6748:
[----:B------:R-:W-:Y:S01]  /*0b70*/  ISETP.GE.U32.AND P0, PT, R3, 0xe0, PT ;  /* 0x000000e00300780c */ /* 0x000fe20003f06070 */
[----:B------:R-:W-:Y:S01]  /*0b80*/  BSSY B0, `(.L_x_6750) ;  /* 0x000001e000007945 */ /* 0x000fe20003800000 */
[----:B------:R-:W-:-:S02]  /*0b90*/  SHF.R.U32.HI R93, RZ, 0x5, R0 ;  /* 0x00000005ff5d7819 */ /* 0x000fc40000011600 */
[----:B------:R-:W-:Y:S02]  /*0ba0*/  LOP3.LUT R2, R2, 0xfffffeff, RZ, 0xc0, !PT ;  /* 0xfffffeff02027812 */ /* 0x000fe400078ec0ff */
[----:B------:R-:W-:Y:S02]  /*0bb0*/  LEA R0, R92, R93, 0x2 ;  /* 0x0000005d5c007211 */ /* 0x000fe400078e10ff */
[----:B------:R-:W-:-:S05]  /*0bc0*/  MOV R164, c[0x0][0x180] ;  /* 0x0000600000a47a02 */ /* 0x000fca0000000f00 */
        /* <DEDUP_REMOVED lines=8> */
[----:B------:R-:W-:Y:S01]  /*0c50*/  HFMA2.MMA R103, -RZ, RZ, 0, 9.5367431640625e-07 ;  /* 0x00000010ff677435 */ /* 0x000fe200000001ff */
[----:B------:R-:W5:Y:S11]  /*0c60*/  LDG.E.128 R104, [R104.64] ;  /* 0x0000000468687981 */ /* 0x000f76000c1e1d00 */
[----:B------:R-:W-:-:S04]  /*0c70*/  @P0 LEA R100, P2, R148, c[0x0][0x218], 0x4 ;  /* 0x0000860094640a11 */ /* 0x000fc800078420ff */
[----:B------:R-:W-:Y:S02]  /*0c80*/  @P0 LEA.HI.X R101, R148, c[0x0][0x21c], RZ, 0x4, P2 ;  /* 0x0000870094650a11 */ /* 0x000fe400010f24ff */
[----:B------:R-:W-:-:S04]  /*0c90*/  ISETP.NE.U32.AND P2, PT, RZ, c[0x0][0x220], PT ;  /* 0x00008800ff007a0c */ /* 0x000fc80003f45070 */
[----:B------:R-:W-:-:S13]  /*0ca0*/  ISETP.NE.AND.EX P2, PT, RZ, c[0x0][0x224], PT, P2 ;  /* 0x00008900ff007a0c */ /* 0x000fda0003f45320 */
[----:B------:R-:W-:-:S04]  /*0cb0*/  @P2 IADD3 R108, P3, R108, c[0x0][0x220], RZ ;  /* 0x000088006c6c2a10 */ /* 0x000fc80007f7e0ff */
[----:B------:R-:W-:Y:S02]  /*0cc0*/  @P2 IADD3.X R109, R92, c[0x0][0x224], RZ, P3, !PT ;  /* 0x000089005c6d2a10 */ /* 0x000fe40001ffe4ff */
[----:B------:R0:W5:Y:S04]  /*0cd0*/  @P0 LDG.E.128 R92, [R100.64] ;  /* 0x00000004645c0981 */ /* 0x000168000c1e1d00 */
[----:B------:R1:W5:Y:S01]  /*0ce0*/  @P2 LDG.E.128 R96, [R108.64] ;  /* 0x000000046c602981 */ /* 0x000362000c1e1d00 */
[----:B0-----:R-:W-:-:S06]  /*0cf0*/  IMAD.WIDE.U32 R100, R148, R103, c[0x0][0x1b0] ;  /* 0x00006c0094647625 */ /* 0x001fcc00078e0067 */
[----:B------:R-:W5:Y:S01]  /*0d00*/  LDG.E.128 R100, [R100.64] ;  /* 0x0000000464647981 */ /* 0x000f62000c1e1d00 */
[----:B------:R-:W-:Y:S01]  /*0d10*/  IADD3 R148, R148, 0x20, RZ ;  /* 0x0000002094947810 */ /* 0x000fe20007ffe0ff */
[----:B------:R-:W-:Y:S01]  /*0d20*/  @!P0 CS2R R92, SRZ ;  /* 0x00000000005c8805 */ /* 0x000fe2000001ff00 */
[----:B------:R-:W-:Y:S01]  /*0d30*/  @!P0 CS2R R94, SRZ ;  /* 0x00000000005e8805 */ /* 0x000fe2000001ff00 */
[----:B------:R-:W-:Y:S01]  /*0d40*/  @!P2 CS2R R96, SRZ ;  /* 0x000000000060a805 */ /* 0x000fe2000001ff00 */
[----:B------:R-:W-:Y:S02]  /*0d50*/  @!P2 CS2R R98, SRZ ;  /* 0x000000000062a805 */ /* 0x000fe4000001ff00 */
.L_x_6751:
[----:B-1----:R-:W-:Y:S05]  /*0d60*/  BSYNC B0 ;  /* 0x0000000000007941 */ /* 0x002fea0003800000 */
.L_x_6750:
        /* <DEDUP_REMOVED lines=28> */
.L_x_6753:
[----:B-1----:R-:W-:Y:S05]  /*0f30*/  BSYNC B0 ;  /* 0x0000000000007941 */ /* 0x002fea0003800000 */
.L_x_6752:
        /* <DEDUP_REMOVED lines=28> */
.L_x_6755:
[----:B-1----:R-:W-:Y:S05]  /*1100*/  BSYNC B0 ;  /* 0x0000000000007941 */ /* 0x002fea0003800000 */
.L_x_6754:
[----:B------:R-:W-:Y:S01]  /*1110*/  ISETP.GE.U32.AND P0, PT, R3, 0x140, PT ;  /* 0x000001400300780c */ /* 0x000fe20003f06070 */
[----:B------:R-:W-:Y:S01]  /*1120*/  BSSY B0, `(.L_x_6756) ;  /* 0x000001a000007945 */ /* 0x000fe20003800000 */
[----:B------:R-:W-:-:S11]  /*1130*/  LOP3.LUT R2, R2, 0xffffffdf, RZ, 0xc0, !PT ;  /* 0xffffffdf02027812 */ /* 0x000fd600078ec0ff */
[----:B------:R-:W-:Y:S01]  /*1140*/  @P0 LOP3.LUT R2, R2, 0x20, RZ, 0xfc, !PT ;  /* 0x0000002002020812 */ /* 0x000fe200078efcff */
[----:B------:R-:W-:Y:S05]  /*1150*/  @!P0 BRA `(.L_x_6757) ;  /* 0x0000016000008947 */ /* 0x000fea0003800000 */
[----:B------:R-:W-:Y:S02]  /*1160*/  SHF.L.U32 R144, R148, 0x4, RZ ;  /* 0x0000000494907819 */ /* 0x000fe400000006ff */
[----:B------:R-:W-:Y:S02]  /*1170*/  SHF.R.U32.HI R140, RZ, 0x1c, R148 ;  /* 0x0000001cff8c7819 */ /* 0x000fe40000011694 */
        /* <DEDUP_REMOVED lines=11> */
[----:B------:R-:W-:Y:S01]  /*1230*/  @P2 IADD3.X R145, R140, c[0x0][0x224], RZ, P3, !PT ;  /* 0x000089008c912a10 */ /* 0x000fe20001ffe4ff */
[----:B------:R-:W-:Y:S01]  /*1240*/  IMAD.WIDE.U32 R148, R148, R149, c[0x0][0x1b0] ;  /* 0x00006c0094947625 */ /* 0x000fe200078e0095 */
[----:B------:R0:W5:Y:S04]  /*1250*/  @P0 LDG.E.128 R140, [R150.64] ;  /* 0x00000004968c0981 */ /* 0x000168000c1e1d00 */
[----:B------:R-:W5:Y:S04]  /*1260*/  @P2 LDG.E.128 R144, [R144.64] ;  /* 0x0000000490902981 */ /* 0x000f68000c1e1d00 */
[----:B0-----:R-:W5:Y:S01]  /*1270*/  LDG.E.128 R148, [R148.64] ;  /* 0x0000000494947981 */ /* 0x001f62000c1e1d00 */
[----:B------:R-:W-:Y:S01]  /*1280*/  @!P0 CS2R R140, SRZ ;  /* 0x00000000008c8805 */ /* 0x000fe2000001ff00 */
[----:B------:R-:W-:Y:S01]  /*1290*/  @!P0 CS2R R142, SRZ ;  /* 0x00000000008e8805 */ /* 0x000fe2000001ff00 */
[----:B------:R-:W-:Y:S01]  /*12a0*/  @!P2 CS2R R144, SRZ ;  /* 0x000000000090a805 */ /* 0x000fe2000001ff00 */
[----:B------:R-:W-:-:S02]  /*12b0*/  @!P2 CS2R R146, SRZ ;  /* 0x000000000092a805 */ /* 0x000fc4000001ff00 */
.L_x_6757:
[----:B------:R-:W-:Y:S05]  /*12c0*/  BSYNC B0 ;  /* 0x0000000000007941 */ /* 0x000fea0003800000 */
.L_x_6756:
[----:B------:R-:W-:Y:S02]  /*12d0*/  ISETP.GE.AND P2, PT, R0, c[0x0][0x164], PT ;  /* 0x0000590000007a0c */ /* 0x000fe40003f46270 */
[----:B------:R-:W-:-:S02]  /*12e0*/  MOV R165, c[0x0][0x184] ;  /* 0x0000610000a57a02 */ /* 0x000fc40000000f00 */
[----:B------:R-:W-:-:S04]  /*12f0*/  LOP3.LUT P0, RZ, R164, c[0x0][0x178], RZ, 0xfc, !PT ;  /* 0x00005e00a4ff7a12 */ /* 0x000fc8000780fcff */
[----:B------:R-:W-:-:S05]  /*1300*/  LOP3.LUT P0, RZ, R165, c[0x0][0x17c], RZ, 0xfc, P0 ;  /* 0x00005f00a5ff7a12 */ /* 0x000fca000000fcff */
[----:B------:R-:W-:Y:S08]  /*1310*/  @P2 EXIT ;  /* 0x000000000000294d */ /* 0x000ff00003800000 */
[--C-:B-----5:R-:W-:Y:S01]  /*1320*/  HADD2.F32 R165, -RZ, R160.reuse.H0_H0 ;  /* 0x200000a0ffa57230 */ /* 0x120fe20000004100 */
[----:B------:R-:W-:Y:S01]  /*1330*/  ULDC.U8 UR6, c[0x0][0x1f0] ;  /* 0x00007c0000067ab9 */ /* 0x000fe20000000000 */
[----:B------:R-:W-:Y:S02]  /*1340*/  HADD2.F32 R164, -RZ, R160.H1_H1 ;  /* 0x300000a0ffa47230 */ /* 0x000fe40000004100 */
[--C-:B------:R-:W-:Y:S01]  /*1350*/  HADD2.F32 R160, -RZ, R161.reuse.H1_H1 ;  /* 0x300000a1ffa07230 */ /* 0x100fe20000004100 */
[----:B------:R0:W-:Y:S04]  /*1360*/  STL [R1+0x420], R165 ;  /* 0x000420a501007387 */ /* 0x0001e80000100800 */
[----:B------:R1:W-:Y:S01]  /*1370*/  STL [R1+0x41c], R164 ;  /* 0x00041ca401007387 */ /* 0x0003e20000100800 */
[----:B0-----:R-:W-:-:S02]  /*1380*/  HADD2.F32 R165, -RZ, R161.H0_H0 ;  /* 0x200000a1ffa57230 */ /* 0x001fc40000004100 */
[--C-:B------:R-:W-:Y:S02]  /*1390*/  HADD2.F32 R161, -RZ, R162.reuse.H1_H1 ;  /* 0x300000a2ffa17230 */ /* 0x100fe40000004100 */
[----:B-1----:R-:W-:Y:S01]  /*13a0*/  HADD2.F32 R164, -RZ, R162.H0_H0 ;  /* 0x200000a2ffa47230 */ /* 0x002fe20000004100 */
[----:B------:R-:W-:Y:S01]  /*13b0*/  STL [R1+0x418], R165 ;  /* 0x000418a501007387 */ /* 0x000fe20000100800 */
[----:B------:R-:W-:-:S03]  /*13c0*/  HADD2.F32 R162, -RZ, R163.H1_H1 ;  /* 0x300000a3ffa27230 */ /* 0x000fc60000004100 */
[----:B------:R0:W-:Y:S04]  /*13d0*/  STL [R1+0x414], R160 ;  /* 0x000414a001007387 */ /* 0x0001e80000100800 */
[----:B------:R-:W-:Y:S04]  /*13e0*/  STL [R1+0x410], R164 ;  /* 0x000410a401007387 */ /* 0x000fe80000100800 */
[----:B------:R1:W-:Y:S01]  /*13f0*/  STL [R1+0x40c], R161 ;  /* 0x00040ca101007387 */ /* 0x0003e20000100800 */
[----:B0-----:R-:W-:Y:S02]  /*1400*/  HADD2.F32 R160, -RZ, R163.H0_H0 ;  /* 0x200000a3ffa07230 */ /* 0x001fe40000004100 */
[----:B------:R-:W-:-:S03]  /*1410*/  HADD2.F32 R163, -RZ, R124.H1_H1 ;  /* 0x3000007cffa37230 */ /* 0x000fc60000004100 */
[----:B------:R0:W-:Y:S01]  /*1420*/  STL [R1+0x408], R160 ;  /* 0x000408a001007387 */ /* 0x0001e20000100800 */
[----:B-1----:R-:W-:-:S03]  /*1430*/  HADD2.F32 R161, -RZ, R8.H0_H0 ;  /* 0x20000008ffa17230 */ /* 0x002fc60000004100 */
[----:B------:R1:W-:Y:S04]  /*1440*/  STL [R1+0x400], R162 ;  /* 0x000400a201007387 */ /* 0x0003e80000100800 */
[----:B------:R2:W-:Y:S01]  /*1450*/  STL [R1+0x404], R161 ;  /* 0x000404a101007387 */ /* 0x0005e20000100800 */
[----:B0-----:R-:W-:Y:S02]  /*1460*/  HADD2.F32 R160, -RZ, R8.H1_H1 ;  /* 0x30000008ffa07230 */ /* 0x001fe40000004100 */
[--C-:B------:R-:W-:Y:S02]  /*1470*/  HADD2.F32 R8, -RZ, R9.reuse.H0_H0 ;  /* 0x20000009ff087230 */ /* 0x100fe40000004100 */
[----:B------:R-:W-:Y:S01]  /*1480*/  HADD2.F32 R9, -RZ, R9.H1_H1 ;  /* 0x30000009ff097230 */ /* 0x000fe20000004100 */
[----:B------:R0:W-:Y:S01]  /*1490*/  STL [R1+0x3fc], R160 ;  /* 0x0003fca001007387 */ /* 0x0001e20000100800 */
[----:B-1----:R-:W-:-:S02]  /*14a0*/  HADD2.F32 R162, -RZ, R125.H0_H0 ;  /* 0x2000007dffa27230 */ /* 0x002fc40000004100 */
[----:B--2---:R-:W-:Y:S01]  /*14b0*/  HADD2.F32 R161, -RZ, R125.H1_H1 ;  /* 0x3000007dffa17230 */ /* 0x004fe20000004100 */
[----:B------:R1:W-:Y:S01]  /*14c0*/  STL [R1+0x3f8], R8 ;  /* 0x0003f80801007387 */ /* 0x0003e20000100800 */
[--C-:B------:R-:W-:Y:S02]  /*14d0*/  HADD2.F32 R125, -RZ, R131.reuse.H0_H0 ;  /* 0x20000083ff7d7230 */ /* 0x100fe40000004100 */
[----:B------:R-:W-:Y:S01]  /*14e0*/  HADD2.F32 R131, -RZ, R131.H1_H1 ;  /* 0x30000083ff837230 */ /* 0x000fe20000004100 */
[----:B------:R2:W-:Y:S01]  /*14f0*/  STL [R1+0x3f4], R9 ;  /* 0x0003f40901007387 */ /* 0x0005e20000100800 */
[--C-:B0-----:R-:W-:Y:S02]  /*1500*/  HADD2.F32 R160, -RZ, R10.reuse.H0_H0 ;  /* 0x2000000affa07230 */ /* 0x101fe40000004100 */
[----:B-1----:R-:W-:-:S03]  /*1510*/  HADD2.F32 R8, -RZ, R10.H1_H1 ;  /* 0x3000000aff087230 */ /* 0x002fc60000004100 */
[----:B------:R0:W-:Y:S01]  /*1520*/  STL [R1+0x3f0], R160 ;  /* 0x0003f0a001007387 */ /* 0x0001e20000100800 */
[--C-:B------:R-:W-:Y:S02]  /*1530*/  HADD2.F32 R10, -RZ, R11.reuse.H1_H1 ;  /* 0x3000000bff0a7230 */ /* 0x100fe40000004100 */
[----:B--2---:R-:W-:Y:S01]  /*1540*/  HADD2.F32 R9, -RZ, R11.H0_H0 ;  /* 0x2000000bff097230 */ /* 0x004fe20000004100 */
[----:B------:R1:W-:Y:S04]  /*1550*/  STL [R1+0x3ec], R8 ;  /* 0x0003ec0801007387 */ /* 0x0003e80000100800 */
[----:B------:R2:W-:Y:S01]  /*1560*/  STL [R1+0x3e8], R9 ;  /* 0x0003e80901007387 */ /* 0x0005e20000100800 */
[----:B0-----:R-:W-:-:S03]  /*1570*/  HADD2.F32 R160, -RZ, R126.H0_H0 ;  /* 0x2000007effa07230 */ /* 0x001fc60000004100 */
[----:B------:R0:W-:Y:S01]  /*1580*/  STL [R1+0x3e0], R10 ;  /* 0x0003e00a01007387 */ /* 0x0001e20000100800 */
[--C-:B-1----:R-:W-:Y:S02]  /*1590*/  HADD2.F32 R8, -RZ, R156.reuse.H0_H0 ;  /* 0x2000009cff087230 */ /* 0x102fe40000004100 */
[----:B--2---:R-:W-:-:S03]  /*15a0*/  HADD2.F32 R9, -RZ, R156.H1_H1 ;  /* 0x3000009cff097230 */ /* 0x004fc60000004100 */
[----:B------:R1:W-:Y:S01]  /*15b0*/  STL [R1+0x3e4], R8 ;  /* 0x0003e40801007387 */ /* 0x0003e20000100800 */
[----:B------:R-:W-:Y:S02]  /*15c0*/  HADD2.F32 R156, -RZ, R127.H1_H1 ;  /* 0x3000007fff9c7230 */ /* 0x000fe40000004100 */
[--C-:B0-----:R-:W-:Y:S01]  /*15d0*/  HADD2.F32 R10, -RZ, R157.reuse.H0_H0 ;  /* 0x2000009dff0a7230 */ /* 0x101fe20000004100 */
[----:B------:R0:W-:Y:S04]  /*15e0*/  STL [R1+0x3dc], R9 ;  /* 0x0003dc0901007387 */ /* 0x0001e80000100800 */
[----:B------:R2:W-:Y:S01]  /*15f0*/  STL [R1+0x3d8], R10 ;  /* 0x0003d80a01007387 */ /* 0x0005e20000100800 */
[----:B-1----:R-:W-:Y:S02]  /*1600*/  HADD2.F32 R8, -RZ, R157.H1_H1 ;  /* 0x3000009dff087230 */ /* 0x002fe40000004100 */
[----:B------:R-:W-:-:S02]  /*1610*/  HADD2.F32 R157, -RZ, R136.H0_H0 ;  /* 0x20000088ff9d7230 */ /* 0x000fc40000004100 */
[----:B0-----:R-:W-:Y:S01]  /*1620*/  HADD2.F32 R9, -RZ, R158.H0_H0 ;  /* 0x2000009eff097230 */ /* 0x001fe20000004100 */
[----:B------:R0:W-:Y:S01]  /*1630*/  STL [R1+0x3d4], R8 ;  /* 0x0003d40801007387 */ /* 0x0001e20000100800 */
[----:B------:R-:W-:Y:S02]  /*1640*/  HADD2.F32 R136, -RZ, R136.H1_H1 ;  /* 0x30000088ff887230 */ /* 0x000fe40000004100 */
[----:B--2---:R-:W-:Y:S01]  /*1650*/  HADD2.F32 R10, -RZ, R158.H1_H1 ;  /* 0x3000009eff0a7230 */ /* 0x004fe20000004100 */
[----:B------:R1:W-:Y:S01]  /*1660*/  STL [R1+0x3d0], R9 ;  /* 0x0003d00901007387 */ /* 0x0003e20000100800 */
[----:B------:R-:W-:Y:S02]  /*1670*/  HADD2.F32 R158, -RZ, R127.H0_H0 ;  /* 0x2000007fff9e7230 */ /* 0x000fe40000004100 */
[--C-:B------:R-:W-:Y:S01]  /*1680*/  HADD2.F32 R127, -RZ, R129.reuse.H0_H0 ;  /* 0x20000081ff7f7230 */ /* 0x100fe20000004100 */
[----:B------:R2:W-:Y:S01]  /*1690*/  STL [R1+0x3cc], R10 ;  /* 0x0003cc0a01007387 */ /* 0x0005e20000100800 */
[----:B------:R-:W-:-:S02]  /*16a0*/  HADD2.F32 R129, -RZ, R129.H1_H1 ;  /* 0x30000081ff817230 */ /* 0x000fc40000004100 */
[--C-:B0-----:R-:W-:Y:S02]  /*16b0*/  HADD2.F32 R8, -RZ, R159.reuse.H0_H0 ;  /* 0x2000009fff087230 */ /* 0x101fe40000004100 */
[----:B-1----:R-:W-:-:S03]  /*16c0*/  HADD2.F32 R9, -RZ, R159.H1_H1 ;  /* 0x3000009fff097230 */ /* 0x002fc60000004100 */
[----:B------:R0:W-:Y:S01]  /*16d0*/  STL [R1+0x3c8], R8 ;  /* 0x0003c80801007387 */ /* 0x0001e20000100800 */
[----:B------:R-:W-:Y:S02]  /*16e0*/  HADD2.F32 R159, -RZ, R126.H1_H1 ;  /* 0x3000007eff9f7230 */ /* 0x000fe40000004100 */
[----:B--2---:R-:W-:Y:S01]  /*16f0*/  HADD2.F32 R10, -RZ, R4.H0_H0 ;  /* 0x20000004ff0a7230 */ /* 0x004fe20000004100 */
[----:B------:R1:W-:Y:S01]  /*1700*/  STL [R1+0x3c0], R9 ;  /* 0x0003c00901007387 */ /* 0x0003e20000100800 */
[--C-:B------:R-:W-:Y:S02]  /*1710*/  HADD2.F32 R126, -RZ, R130.reuse.H0_H0 ;  /* 0x20000082ff7e7230 */ /* 0x100fe40000004100 */
[----:B------:R-:W-:Y:S01]  /*1720*/  HADD2.F32 R130, -RZ, R130.H1_H1 ;  /* 0x30000082ff827230 */ /* 0x000fe20000004100 */
[----:B------:R-:W-:Y:S01]  /*1730*/  STL [R1+0x3c4], R10 ;  /* 0x0003c40a01007387 */ /* 0x000fe20000100800 */
[----:B0-----:R-:W-:Y:S02]  /*1740*/  HADD2.F32 R8, -RZ, R4.H1_H1 ;  /* 0x30000004ff087230 */ /* 0x001fe40000004100 */
[----:B------:R-:W-:-:S02]  /*1750*/  HADD2.F32 R4, -RZ, R5.H1_H1 ;  /* 0x30000005ff047230 */ /* 0x000fc40000004100 */
[----:B-1----:R-:W-:Y:S01]  /*1760*/  HADD2.F32 R9, -RZ, R5.H0_H0 ;  /* 0x20000005ff097230 */ /* 0x002fe20000004100 */
[----:B------:R0:W-:Y:S01]  /*1770*/  STL [R1+0x3bc], R8 ;  /* 0x0003bc0801007387 */ /* 0x0001e20000100800 */
[----:B------:R-:W-:-:S03]  /*1780*/  HADD2.F32 R5, -RZ, R6.H1_H1 ;  /* 0x30000006ff057230 */ /* 0x000fc60000004100 */
[----:B------:R-:W-:Y:S04]  /*1790*/  STL [R1+0x3b8], R9 ;  /* 0x0003b80901007387 */ /* 0x000fe80000100800 */
[----:B------:R1:W-:Y:S01]  /*17a0*/  STL [R1+0x3b4], R4 ;  /* 0x0003b40401007387 */ /* 0x0003e20000100800 */
[----:B0-----:R-:W-:Y:S02]  /*17b0*/  HADD2.F32 R8, -RZ, R6.H0_H0 ;  /* 0x20000006ff087230 */ /* 0x001fe40000004100 */
[----:B------:R-:W-:-:S03]  /*17c0*/  HADD2.F32 R6, -RZ, R7.H1_H1 ;  /* 0x30000007ff067230 */ /* 0x000fc60000004100 */
[----:B------:R-:W-:Y:S01]  /*17d0*/  STL [R1+0x3b0], R8 ;  /* 0x0003b00801007387 */ /* 0x000fe20000100800 */
[----:B-1----:R-:W-:-:S03]  /*17e0*/  HADD2.F32 R4, -RZ, R7.H0_H0 ;  /* 0x20000007ff047230 */ /* 0x002fc60000004100 */
[----:B------:R0:W-:Y:S04]  /*17f0*/  STL [R1+0x3ac], R5 ;  /* 0x0003ac0501007387 */ /* 0x0001e80000100800 */
[----:B------:R1:W-:Y:S04]  /*1800*/  STL [R1+0x3a8], R4 ;  /* 0x0003a80401007387 */ /* 0x0003e80000100800 */
[----:B------:R2:W-:Y:S01]  /*1810*/  STL [R1+0x3a4], R6 ;  /* 0x0003a40601007387 */ /* 0x0005e20000100800 */
[--C-:B0-----:R-:W-:Y:S02]  /*1820*/  HADD2.F32 R5, -RZ, R20.reuse.H0_H0 ;  /* 0x20000014ff057230 */ /* 0x101fe40000004100 */
[----:B-1----:R-:W-:-:S03]  /*1830*/  HADD2.F32 R4, -RZ, R20.H1_H1 ;  /* 0x30000014ff047230 */ /* 0x002fc60000004100 */
[----:B------:R0:W-:Y:S01]  /*1840*/  STL [R1+0x3a0], R5 ;  /* 0x0003a00501007387 */ /* 0x0001e20000100800 */
[----:B--2---:R-:W-:-:S03]  /*1850*/  HADD2.F32 R6, -RZ, R21.H0_H0 ;  /* 0x20000015ff067230 */ /* 0x004fc60000004100 */
[----:B------:R1:W-:Y:S04]  /*1860*/  STL [R1+0x39c], R4 ;  /* 0x00039c0401007387 */ /* 0x0003e80000100800 */
[----:B------:R2:W-:Y:S01]  /*1870*/  STL [R1+0x398], R6 ;  /* 0x0003980601007387 */ /* 0x0005e20000100800 */
[----:B0-----:R-:W-:Y:S02]  /*1880*/  HADD2.F32 R5, -RZ, R21.H1_H1 ;  /* 0x30000015ff057230 */ /* 0x001fe40000004100 */
[----:B-1----:R-:W-:-:S03]  /*1890*/  HADD2.F32 R4, -RZ, R22.H0_H0 ;  /* 0x20000016ff047230 */ /* 0x002fc60000004100 */
[----:B------:R0:W-:Y:S01]  /*18a0*/  STL [R1+0x394], R5 ;  /* 0x0003940501007387 */ /* 0x0001e20000100800 */
[----:B--2---:R-:W-:-:S03]  /*18b0*/  HADD2.F32 R6, -RZ, R22.H1_H1 ;  /* 0x30000016ff067230 */ /* 0x004fc60000004100 */
        /* <DEDUP_REMOVED lines=279> */
[----:B-1----:R-:W-:Y:S02]  /*2a30*/  HADD2.F32 R4, -RZ, R88.H1_H1 ;  /* 0x30000058ff047230 */ /* 0x002fe40000004100 */
[----:B--2---:R-:W-:-:S03]  /*2a40*/  HADD2.F32 R6, -RZ, R89.H0_H0 ;  /* 0x20000059ff067230 */ /* 0x004fc60000004100 */
[----:B------:R0:W-:Y:S04]  /*2a50*/  STL [R1+0x15c], R4 ;  /* 0x00015c0401007387 */ /* 0x0001e80000100800 */
[----:B------:R1:W-:Y:S04]  /*2a60*/  STL [R1+0x164], R5 ;  /* 0x0001640501007387 */ /* 0x0003e80000100800 */
[----:B------:R2:W-:Y:S01]  /*2a70*/  STL [R1+0x158], R6 ;  /* 0x0001580601007387 */ /* 0x0005e20000100800 */
[----:B0-----:R-:W-:Y:S02]  /*2a80*/  HADD2.F32 R4, -RZ, R90.H0_H0 ;  /* 0x2000005aff047230 */ /* 0x001fe40000004100 */
[----:B-1----:R-:W-:-:S02]  /*2a90*/  HADD2.F32 R5, -RZ, R89.H1_H1 ;  /* 0x30000059ff057230 */ /* 0x002fc40000004100 */
[----:B--2---:R-:W-:-:S03]  /*2aa0*/  HADD2.F32 R6, -RZ, R90.H1_H1 ;  /* 0x3000005aff067230 */ /* 0x004fc60000004100 */
        /* <DEDUP_REMOVED lines=90> */
[--C-:B------:R-:W-:Y:S02]  /*3050*/  HADD2.F32 R116, -RZ, R152.reuse.H0_H0 ;  /* 0x20000098ff747230 */ /* 0x100fe40000004100 */
[----:B--2---:R-:W-:Y:S01]  /*3060*/  HADD2.F32 R6, -RZ, R117.H0_H0 ;  /* 0x20000075ff067230 */ /* 0x004fe20000004100 */
[----:B------:R1:W-:Y:S01]  /*3070*/  STL [R1+0x9c], R4 ;  /* 0x00009c0401007387 */ /* 0x0003e20000100800 */
[----:B------:R-:W-:-:S03]  /*3080*/  HADD2.F32 R152, -RZ, R152.H1_H1 ;  /* 0x30000098ff987230 */ /* 0x000fc60000004100 */
[----:B------:R2:W-:Y:S01]  /*3090*/  STL [R1+0x98], R6 ;  /* 0x0000980601007387 */ /* 0x0005e20000100800 */
[----:B0-----:R-:W-:Y:S02]  /*30a0*/  HADD2.F32 R5, -RZ, R117.H1_H1 ;  /* 0x30000075ff057230 */ /* 0x001fe40000004100 */
[--C-:B------:R-:W-:Y:S02]  /*30b0*/  HADD2.F32 R117, -RZ, R143.reuse.H0_H0 ;  /* 0x2000008fff757230 */ /* 0x100fe40000004100 */
[--C-:B-1----:R-:W-:Y:S01]  /*30c0*/  HADD2.F32 R4, -RZ, R118.reuse.H0_H0 ;  /* 0x20000076ff047230 */ /* 0x102fe20000004100 */
[----:B------:R0:W-:Y:S01]  /*30d0*/  STL [R1+0x94], R5 ;  /* 0x0000940501007387 */ /* 0x0001e20000100800 */
[----:B------:R-:W-:Y:S02]  /*30e0*/  HADD2.F32 R143, -RZ, R143.H1_H1 ;  /* 0x3000008fff8f7230 */ /* 0x000fe40000004100 */
[----:B--2---:R-:W-:Y:S01]  /*30f0*/  HADD2.F32 R6, -RZ, R118.H1_H1 ;  /* 0x30000076ff067230 */ /* 0x004fe20000004100 */
[----:B------:R1:W-:Y:S01]  /*3100*/  STL [R1+0x90], R4 ;  /* 0x0000900401007387 */ /* 0x0003e20000100800 */
[----:B------:R-:W-:-:S02]  /*3110*/  HADD2.F32 R118, -RZ, R142.H0_H0 ;  /* 0x2000008eff767230 */ /* 0x000fc40000004100 */
[----:B------:R-:W-:Y:S01]  /*3120*/  HADD2.F32 R142, -RZ, R142.H1_H1 ;  /* 0x3000008eff8e7230 */ /* 0x000fe20000004100 */
        /* <DEDUP_REMOVED lines=9> */
[----:B0-----:R-:W-:Y:S01]  /*31c0*/  HADD2.F32 R5, -RZ, R108.H1_H1 ;  /* 0x3000006cff057230 */ /* 0x001fe20000004100 */
[----:B------:R-:W-:Y:S01]  /*31d0*/  MOV R108, R0 ;  /* 0x00000000006c7202 */ /* 0x000fe20000000f00 */
[----:B-1----:R-:W-:-:S03]  /*31e0*/  HADD2.F32 R4, -RZ, R109.H0_H0 ;  /* 0x2000006dff047230 */ /* 0x002fc60000004100 */
[----:B------:R0:W-:Y:S01]  /*31f0*/  STL [R1+0x7c], R5 ;  /* 0x00007c0501007387 */ /* 0x0001e20000100800 */
[----:B--2---:R-:W-:-:S03]  /*3200*/  HADD2.F32 R6, -RZ, R109.H1_H1 ;  /* 0x3000006dff067230 */ /* 0x004fc60000004100 */
[----:B------:R1:W-:Y:S01]  /*3210*/  STL [R1+0x78], R4 ;  /* 0x0000780401007387 */ /* 0x0003e20000100800 */
[--C-:B------:R-:W-:Y:S02]  /*3220*/  HADD2.F32 R109, -RZ, R147.reuse.H0_H0 ;  /* 0x20000093ff6d7230 */ /* 0x100fe40000004100 */
        /* <DEDUP_REMOVED lines=84> */
[----:B-1----:R-:W-:Y:S01]  /*3770*/  HADD2.F32 R4, -RZ, R124.H0_H0 ;  /* 0x2000007cff047230 */ /* 0x002fe20000004100 */
[----:B------:R2:W-:Y:S01]  /*3780*/  STL [R1], R5 ;  /* 0x0000000501007387 */ /* 0x0005e20000100800 */
[--C-:B------:R-:W-:Y:S02]  /*3790*/  HADD2.F32 R124, -RZ, R148.reuse.H0_H0 ;  /* 0x20000094ff7c7230 */ /* 0x100fe40000004100 */
[----:B------:R-:W-:Y:S01]  /*37a0*/  HADD2.F32 R137, -RZ, R137.H1_H1 ;  /* 0x30000089ff897230 */ /* 0x000fe20000004100 */
[----:B------:R2:W-:Y:S01]  /*37b0*/  STL [R1+0x4], R4 ;  /* 0x0000040401007387 */ /* 0x0005e20000100800 */
[----:B------:R-:W-:-:S03]  /*37c0*/  HADD2.F32 R148, -RZ, R148.H1_H1 ;  /* 0x30000094ff947230 */ /* 0x000fc60000004100 */
.L_x_7121:
[----:B------:R-:W0:Y:S01]  /*37d0*/  S2R R54, SR_TID.X ;  /* 0x0000000000367919 */ /* 0x000e220000002100 */
[----:B------:R-:W-:Y:S01]  /*37e0*/  IMAD R0, R108, c[0x0][0x168], RZ ;  /* 0x00005a006c007a24 */ /* 0x000fe200078e02ff */
[----:B------:R-:W-:Y:S04]  /*37f0*/  BSSY B0, `(.L_x_6758) ;  /* 0x000009a000007945 */ /* 0x000fe80003800000 */
[----:B------:R-:W-:-:S04]  /*3800*/  SHF.R.S32.HI R48, RZ, 0x1f, R0 ;  /* 0x0000001fff307819 */ /* 0x000fc80000011400 */
[----:B------:R-:W-:Y:S02]  /*3810*/  LEA.HI R0, R48, R0, RZ, 0x3 ;  /* 0x0000000030007211 */ /* 0x000fe400078f18ff */
[----:B0-----:R-:W-:-:S04]  /*3820*/  LOP3.LUT R54, R54, 0x1f, RZ, 0xc0, !PT ;  /* 0x0000001f36367812 */ /* 0x001fc800078ec0ff */
[----:B------:R-:W-:-:S04]  /*3830*/  LEA.HI.SX32 R0, R0, R54, 0x1d ;  /* 0x0000003600007211 */ /* 0x000fc800078feaff */
[----:B------:R-:W-:Y:S01]  /*3840*/  MOV R52, R0 ;  /* 0x0000000000347202 */ /* 0x000fe20000000f00 */
[----:B------:R-:W-:Y:S05]  /*3850*/  @!P1 BRA `(.L_x_6759) ;  /* 0x0000093000009947 */ /* 0x000fea0003800000 */
[----:B------:R-:W-:-:S04]  /*3860*/  ISETP.NE.U32.AND P2, PT, RZ, c[0x0][0x178], PT ;  /* 0x00005e00ff007a0c */ /* 0x000fc80003f45070 */
[----:B------:R-:W-:-:S13]  /*3870*/  ISETP.NE.AND.EX P2, PT, RZ, c[0x0][0x17c], PT, P2 ;  /* 0x00005f00ff007a0c */ /* 0x000fda0003f45320 */
[----:B------:R-:W-:-:S04]  /*3880*/  @P2 LEA R26, P3, R0, c[0x0][0x178], 0x4 ;  /* 0x00005e00001a2a11 */ /* 0x000fc800078620ff */
[----:B------:R-:W-:-:S05]  /*3890*/  @P2 LEA.HI.X R27, R0, c[0x0][0x17c], RZ, 0x4, P3 ;  /* 0x00005f00001b2a11 */ /* 0x000fca00018f24ff */
[----:B------:R0:W5:Y:S01]  /*38a0*/  @P2 LDG.E.128 R36, [R26.64] ;  /* 0x000000041a242981 */ /* 0x000162000c1e1d00 */
[----:B------:R-:W-:Y:S01]  /*38b0*/  ISETP.NE.U32.AND P2, PT, RZ, c[0x0][0x180], PT ;  /* 0x00006000ff007a0c */ /* 0x000fe20003f45070 */
[----:B------:R-:W-:-:S03]  /*38c0*/  HFMA2.MMA R48, -RZ, RZ, 0, 9.5367431640625e-07 ;  /* 0x00000010ff307435 */ /* 0x000fc600000001ff */
[----:B------:R-:W-:-:S07]  /*38d0*/  ISETP.NE.AND.EX P2, PT, RZ, c[0x0][0x184], PT, P2 ;  /* 0x00006100ff007a0c */ /* 0x000fce0003f45320 */
[----:B------:R-:W-:-:S06]  /*38e0*/  IMAD.WIDE.U32 R48, R0, R48, c[0x0][0x170] ;  /* 0x00005c0000307625 */ /* 0x000fcc00078e0030 */
[C---:B0-----:R-:W-:Y:S01]  /*38f0*/  @P2 LEA R26, P3, R0.reuse, c[0x0][0x180], 0x4 ;  /* 0x00006000001a2a11 */ /* 0x041fe200078620ff */
[----:B------:R-:W3:Y:S03]  /*3900*/  LDG.E.128 R48, [R48.64] ;  /* 0x0000000430307981 */ /* 0x000ee6000c1e1d00 */
[----:B------:R-:W-:-:S05]  /*3910*/  @P2 LEA.HI.X R27, R0, c[0x0][0x184], RZ, 0x4, P3 ;  /* 0x00006100001b2a11 */ /* 0x000fca00018f24ff */
[----:B------:R0:W5:Y:S01]  /*3920*/  @P2 LDG.E.128 R40, [R26.64] ;  /* 0x000000041a282981 */ /* 0x000162000c1e1d00 */
[----:B------:R-:W-:-:S04]  /*3930*/  ISETP.NE.U32.AND P3, PT, RZ, c[0x0][0x178], PT ;  /* 0x00005e00ff007a0c */ /* 0x000fc80003f65070 */
[----:B------:R-:W-:Y:S01]  /*3940*/  ISETP.NE.AND.EX P3, PT, RZ, c[0x0][0x17c], PT, P3 ;  /* 0x00005f00ff007a0c */ /* 0x000fe20003f65330 */
[----:B---3--:R-:W-:-:S12]  /*3950*/  HADD2.F32 R88, -RZ, R48.H0_H0 ;  /* 0x20000030ff587230 */ /* 0x008fd80000004100 */
[----:B------:R-:W-:Y:S05]  /*3960*/  @P3 BRA `(.L_x_6760) ;  /* 0x0000008000003947 */ /* 0x000fea0003800000 */
[----:B0-----:R-:W-:-:S04]  /*3970*/  ISETP.NE.U32.AND P4, PT, RZ, c[0x0][0x180], PT ;  /* 0x00006000ff007a0c */ /* 0x001fc80003f85070 */
[----:B------:R-:W-:-:S13]  /*3980*/  ISETP.NE.AND.EX P4, PT, RZ, c[0x0][0x184], PT, P4 ;  /* 0x00006100ff007a0c */ /* 0x000fda0003f85340 */
[----:B------:R-:W-:Y:S05]  /*3990*/  @P4 BRA `(.L_x_6761) ;  /* 0x0000002000004947 */ /* 0x000fea0003800000 */
[----:B------:R-:W-:Y:S05]  /*39a0*/  @P0 BRA `(.L_x_6762) ;  /* 0x0000008000000947 */ /* 0x000fea0003800000 */
[----:B------:R-:W-:Y:S05]  /*39b0*/  BRA `(.L_x_6763) ;  /* 0x0000009000007947 */ /* 0x000fea0003800000 */
.L_x_6761:
[----:B-----5:R-:W-:-:S05]  /*39c0*/  HADD2.F32 R13, -RZ, R40.H0_H0 ;  /* 0x20000028ff0d7230 */ /* 0x020fca0000004100 */
[----:B------:R-:W-:Y:S01]  /*39d0*/  FADD.FTZ R88, R13, R88 ;  /* 0x000000580d587221 */ /* 0x000fe20000010000 */
[----:B------:R-:W-:Y:S05]  /*39e0*/  BRA `(.L_x_6762) ;  /* 0x0000004000007947 */ /* 0x000fea0003800000 */
.L_x_6760:
[----:B0----5:R-:W-:-:S05]  /*39f0*/  HADD2.F32 R13, -RZ, R36.H0_H0 ;  /* 0x20000024ff0d7230 */ /* 0x021fca0000004100 */
[----:B------:R-:W-:Y:S01]  /*3a00*/  FADD.FTZ R88, R13, R88 ;  /* 0x000000580d587221 */ /* 0x000fe20000010000 */
[----:B------:R-:W-:-:S05]  /*3a10*/  @P2 HADD2.F32 R13, -RZ, R40.H0_H0 ;  /* 0x20000028ff0d2230 */ /* 0x000fca0000004100 */
[----:B------:R-:W-:-:S05]  /*3a20*/  @P2 FADD.FTZ R88, R13, R88 ;  /* 0x000000580d582221 */ /* 0x000fca0000010000 */
.L_x_6762:
[----:B------:R-:W-:-:S04]  /*3a30*/  F2FP.PACK_AB R13, RZ, R88 ;  /* 0x00000058ff0d723e */ /* 0x000fc800000000ff */
[----:B------:R-:W-:Y:S02]  /*3a40*/  PRMT R44, R13, 0x7610, R44 ;  /* 0x000076100d2c7816 */ /* 0x000fe4000000002c */
.L_x_6763:
[----:B------:R-:W-:Y:S01]  /*3a50*/  HADD2.F32 R72, -RZ, R48.H1_H1 ;  /* 0x30000030ff487230 */ /* 0x000fe20000004100 */
[----:B------:R-:W-:Y:S05]  /*3a60*/  @P3 BRA `(.L_x_6764) ;  /* 0x0000008000003947 */ /* 0x000fea0003800000 */
[----:B------:R-:W-:-:S04]  /*3a70*/  ISETP.NE.U32.AND P4, PT, RZ, c[0x0][0x180], PT ;  /* 0x00006000ff007a0c */ /* 0x000fc80003f85070 */
[----:B------:R-:W-:-:S13]  /*3a80*/  ISETP.NE.AND.EX P4, PT, RZ, c[0x0][0x184], PT, P4 ;  /* 0x00006100ff007a0c */ /* 0x000fda0003f85340 */
[----:B------:R-:W-:Y:S05]  /*3a90*/  @P4 BRA `(.L_x_6765) ;  /* 0x0000002000004947 */ /* 0x000fea0003800000 */
[----:B------:R-:W-:Y:S05]  /*3aa0*/  @P0 BRA `(.L_x_6766) ;  /* 0x0000008000000947 */ /* 0x000fea0003800000 */
[----:B------:R-:W-:Y:S05]  /*3ab0*/  BRA `(.L_x_6767) ;  /* 0x0000009000007947 */ /* 0x000fea0003800000 */
.L_x_6765:
[----:B-----5:R-:W-:-:S05]  /*3ac0*/  HADD2.F32 R13, -RZ, R40.H1_H1 ;  /* 0x30000028ff0d7230 */ /* 0x020fca0000004100 */
[----:B------:R-:W-:Y:S01]  /*3ad0*/  FADD.FTZ R72, R13, R72 ;  /* 0x000000480d487221 */ /* 0x000fe20000010000 */
[----:B------:R-:W-:Y:S05]  /*3ae0*/  BRA `(.L_x_6766) ;  /* 0x0000004000007947 */ /* 0x000fea0003800000 */
.L_x_6764:
[----:B-----5:R-:W-:-:S05]  /*3af0*/  HADD2.F32 R13, -RZ, R36.H1_H1 ;  /* 0x30000024ff0d7230 */ /* 0x020fca0000004100 */
[----:B------:R-:W-:Y:S01]  /*3b00*/  FADD.FTZ R72, R13, R72 ;  /* 0x000000480d487221 */ /* 0x000fe20000010000 */
[----:B------:R-:W-:-:S05]  /*3b10*/  @P2 HADD2.F32 R13, -RZ, R40.H1_H1 ;  /* 0x30000028ff0d2230 */ /* 0x000fca0000004100 */
[----:B------:R-:W-:-:S05]  /*3b20*/  @P2 FADD.FTZ R72, R13, R72 ;  /* 0x000000480d482221 */ /* 0x000fca0000010000 */
.L_x_6766:
[----:B------:R-:W-:-:S04]  /*3b30*/  F2FP.PACK_AB R13, RZ, R72 ;  /* 0x00000048ff0d723e */ /* 0x000fc800000000ff */
[----:B------:R-:W-:Y:S02]  /*3b40*/  PRMT R44, R44, 0x5410, R13 ;  /* 0x000054102c2c7816 */ /* 0x000fe4000000000d */
.L_x_6767:
[----:B------:R-:W-:Y:S01]  /*3b50*/  HADD2.F32 R73, -RZ, R49.H0_H0 ;  /* 0x20000031ff497230 */ /* 0x000fe20000004100 */
[----:B------:R-:W-:Y:S05]  /*3b60*/  @P3 BRA `(.L_x_6768) ;  /* 0x0000008000003947 */ /* 0x000fea0003800000 */
[----:B------:R-:W-:-:S04]  /*3b70*/  ISETP.NE.U32.AND P4, PT, RZ, c[0x0][0x180], PT ;  /* 0x00006000ff007a0c */ /* 0x000fc80003f85070 */
[----:B------:R-:W-:-:S13]  /*3b80*/  ISETP.NE.AND.EX P4, PT, RZ, c[0x0][0x184], PT, P4 ;  /* 0x00006100ff007a0c */ /* 0x000fda0003f85340 */
[----:B------:R-:W-:Y:S05]  /*3b90*/  @P4 BRA `(.L_x_6769) ;  /* 0x0000002000004947 */ /* 0x000fea0003800000 */
[----:B------:R-:W-:Y:S05]  /*3ba0*/  @P0 BRA `(.L_x_6770) ;  /* 0x0000008000000947 */ /* 0x000fea0003800000 */
[----:B------:R-:W-:Y:S05]  /*3bb0*/  BRA `(.L_x_6771) ;  /* 0x0000009000007947 */ /* 0x000fea0003800000 */
.L_x_6769:
[----:B-----5:R-:W-:-:S05]  /*3bc0*/  HADD2.F32 R13, -RZ, R41.H0_H0 ;  /* 0x20000029ff0d7230 */ /* 0x020fca0000004100 */
[----:B------:R-:W-:Y:S01]  /*3bd0*/  FADD.FTZ R73, R13, R73 ;  /* 0x000000490d497221 */ /* 0x000fe20000010000 */
[----:B------:R-:W-:Y:S05]  /*3be0*/  BRA `(.L_x_6770) ;  /* 0x0000004000007947 */ /* 0x000fea0003800000 */
.L_x_6768:
[----:B-----5:R-:W-:-:S05]  /*3bf0*/  HADD2.F32 R13, -RZ, R37.H0_H0 ;  /* 0x20000025ff0d7230 */ /* 0x020fca0000004100 */
[----:B------:R-:W-:Y:S01]  /*3c00*/  FADD.FTZ R73, R13, R73 ;  /* 0x000000490d497221 */ /* 0x000fe20000010000 */
[----:B------:R-:W-:-:S05]  /*3c10*/  @P2 HADD2.F32 R13, -RZ, R41.H0_H0 ;  /* 0x20000029ff0d2230 */ /* 0x000fca0000004100 */
[----:B------:R-:W-:-:S05]  /*3c20*/  @P2 FADD.FTZ R73, R13, R73 ;  /* 0x000000490d492221 */ /* 0x000fca0000010000 */
.L_x_6770:
[----:B------:R-:W-:-:S04]  /*3c30*/  F2FP.PACK_AB R13, RZ, R73 ;  /* 0x00000049ff0d723e */ /* 0x000fc800000000ff */
[----:B------:R-:W-:Y:S02]  /*3c40*/  PRMT R45, R13, 0x7610, R45 ;  /* 0x000076100d2d7816 */ /* 0x000fe4000000002d */
.L_x_6771:
[----:B------:R-:W-:Y:S01]  /*3c50*/  HADD2.F32 R14, -RZ, R49.H1_H1 ;  /* 0x30000031ff0e7230 */ /* 0x000fe20000004100 */
[----:B------:R-:W-:Y:S05]  /*3c60*/  @P3 BRA `(.L_x_6772) ;  /* 0x0000008000003947 */ /* 0x000fea0003800000 */
[----:B------:R-:W-:-:S04]  /*3c70*/  ISETP.NE.U32.AND P4, PT, RZ, c[0x0][0x180], PT ;  /* 0x00006000ff007a0c */ /* 0x000fc80003f85070 */
[----:B------:R-:W-:-:S13]  /*3c80*/  ISETP.NE.AND.EX P4, PT, RZ, c[0x0][0x184], PT, P4 ;  /* 0x00006100ff007a0c */ /* 0x000fda0003f85340 */
[----:B------:R-:W-:Y:S05]  /*3c90*/  @P4 BRA `(.L_x_6773) ;  /* 0x0000002000004947 */ /* 0x000fea0003800000 */
[----:B------:R-:W-:Y:S05]  /*3ca0*/  @P0 BRA `(.L_x_6774) ;  /* 0x0000008000000947 */ /* 0x000fea0003800000 */
[----:B------:R-:W-:Y:S05]  /*3cb0*/  BRA `(.L_x_6775) ;  /* 0x0000009000007947 */ /* 0x000fea0003800000 */
.L_x_6773:
[----:B-----5:R-:W-:-:S05]  /*3cc0*/  HADD2.F32 R13, -RZ, R41.H1_H1 ;  /* 0x30000029ff0d7230 */ /* 0x020fca0000004100 */
[----:B------:R-:W-:Y:S01]  /*3cd0*/  FADD.FTZ R14, R13, R14 ;  /* 0x0000000e0d0e7221 */ /* 0x000fe20000010000 */
[----:B------:R-:W-:Y:S05]  /*3ce0*/  BRA `(.L_x_6774) ;  /* 0x0000004000007947 */ /* 0x000fea0003800000 */
.L_x_6772:
[----:B-----5:R-:W-:-:S05]  /*3cf0*/  HADD2.F32 R13, -RZ, R37.H1_H1 ;  /* 0x30000025ff0d7230 */ /* 0x020fca0000004100 */
[----:B------:R-:W-:Y:S01]  /*3d00*/  FADD.FTZ R14, R13, R14 ;  /* 0x0000000e0d0e7221 */ /* 0x000fe20000010000 */
[----:B------:R-:W-:-:S05]  /*3d10*/  @P2 HADD2.F32 R13, -RZ, R41.H1_H1 ;  /* 0x30000029ff0d2230 */ /* 0x000fca0000004100 */
[----:B------:R-:W-:-:S05]  /*3d20*/  @P2 FADD.FTZ R14, R13, R14 ;  /* 0x0000000e0d0e2221 */ /* 0x000fca0000010000 */
.L_x_6774:
[----:B------:R-:W-:-:S04]  /*3d30*/  F2FP.PACK_AB R13, RZ, R14 ;  /* 0x0000000eff0d723e */ /* 0x000fc800000000ff */
[----:B------:R-:W-:Y:S02]  /*3d40*/  PRMT R45, R45, 0x5410, R13 ;  /* 0x000054102d2d7816 */ /* 0x000fe4000000000d */
.L_x_6775:
[----:B------:R-:W-:Y:S01]  /*3d50*/  HADD2.F32 R13, -RZ, R50.H0_H0 ;  /* 0x20000032ff0d7230 */ /* 0x000fe20000004100 */
[----:B------:R-:W-:Y:S05]  /*3d60*/  @P3 BRA `(.L_x_6776) ;  /* 0x0000008000003947 */ /* 0x000fea0003800000 */
[----:B------:R-:W-:-:S04]  /*3d70*/  ISETP.NE.U32.AND P4, PT, RZ, c[0x0][0x180], PT ;  /* 0x00006000ff007a0c */ /* 0x000fc80003f85070 */
[----:B------:R-:W-:-:S13]  /*3d80*/  ISETP.NE.AND.EX P4, PT, RZ, c[0x0][0x184], PT, P4 ;  /* 0x00006100ff007a0c */ /* 0x000fda0003f85340 */
[----:B------:R-:W-:Y:S05]  /*3d90*/  @P4 BRA `(.L_x_6777) ;  /* 0x0000002000004947 */ /* 0x000fea0003800000 */
[----:B------:R-:W-:Y:S05]  /*3da0*/  @P0 BRA `(.L_x_6778) ;  /* 0x0000008000000947 */ /* 0x000fea0003800000 */
[----:B------:R-:W-:Y:S05]  /*3db0*/  BRA `(.L_x_6779) ;  /* 0x0000009000007947 */ /* 0x000fea0003800000 */
.L_x_6777:
[----:B-----5:R-:W-:-:S05]  /*3dc0*/  HADD2.F32 R26, -RZ, R42.H0_H0 ;  /* 0x2000002aff1a7230 */ /* 0x020fca0000004100 */
[----:B------:R-:W-:Y:S01]  /*3dd0*/  FADD.FTZ R13, R26, R13 ;  /* 0x0000000d1a0d7221 */ /* 0x000fe20000010000 */
[----:B------:R-:W-:Y:S05]  /*3de0*/  BRA `(.L_x_6778) ;  /* 0x0000004000007947 */ /* 0x000fea0003800000 */
.L_x_6776:
[----:B-----5:R-:W-:-:S05]  /*3df0*/  HADD2.F32 R26, -RZ, R38.H0_H0 ;  /* 0x20000026ff1a7230 */ /* 0x020fca0000004100 */
[----:B------:R-:W-:Y:S01]  /*3e00*/  FADD.FTZ R13, R26, R13 ;  /* 0x0000000d1a0d7221 */ /* 0x000fe20000010000 */
[----:B------:R-:W-:-:S05]  /*3e10*/  @P2 HADD2.F32 R26, -RZ, R42.H0_H0 ;  /* 0x2000002aff1a2230 */ /* 0x000fca0000004100 */
[----:B------:R-:W-:-:S05]  /*3e20*/  @P2 FADD.FTZ R13, R26, R13 ;  /* 0x0000000d1a0d2221 */ /* 0x000fca0000010000 */
.L_x_6778:
[----:B------:R-:W-:-:S04]  /*3e30*/  F2FP.PACK_AB R26, RZ, R13 ;  /* 0x0000000dff1a723e */ /* 0x000fc800000000ff */
[----:B------:R-:W-:Y:S02]  /*3e40*/  PRMT R46, R26, 0x7610, R46 ;  /* 0x000076101a2e7816 */ /* 0x000fe4000000002e */
.L_x_6779:
[----:B------:R-:W-:Y:S01]  /*3e50*/  HADD2.F32 R27, -RZ, R50.H1_H1 ;  /* 0x30000032ff1b7230 */ /* 0x000fe20000004100 */
[----:B------:R-:W-:Y:S05]  /*3e60*/  @P3 BRA `(.L_x_6780) ;  /* 0x0000008000003947 */ /* 0x000fea0003800000 */
[----:B------:R-:W-:-:S04]  /*3e70*/  ISETP.NE.U32.AND P4, PT, RZ, c[0x0][0x180], PT ;  /* 0x00006000ff007a0c */ /* 0x000fc80003f85070 */
[----:B------:R-:W-:-:S13]  /*3e80*/  ISETP.NE.AND.EX P4, PT, RZ, c[0x0][0x184], PT, P4 ;  /* 0x00006100ff007a0c */ /* 0x000fda0003f85340 */
[----:B------:R-:W-:Y:S05]  /*3e90*/  @P4 BRA `(.L_x_6781) ;  /* 0x0000002000004947 */ /* 0x000fea0003800000 */
[----:B------:R-:W-:Y:S05]  /*3ea0*/  @P0 BRA `(.L_x_6782) ;  /* 0x0000008000000947 */ /* 0x000fea0003800000 */
[----:B------:R-:W-:Y:S05]  /*3eb0*/  BRA `(.L_x_6783) ;  /* 0x0000009000007947 */ /* 0x000fea0003800000 */
.L_x_6781:
[----:B-----5:R-:W-:-:S05]  /*3ec0*/  HADD2.F32 R26, -RZ, R42.H1_H1 ;  /* 0x3000002aff1a7230 */ /* 0x020fca0000004100 */
[----:B------:R-:W-:Y:S01]  /*3ed0*/  FADD.FTZ R27, R26, R27 ;  /* 0x0000001b1a1b7221 */ /* 0x000fe20000010000 */
[----:B------:R-:W-:Y:S05]  /*3ee0*/  BRA `(.L_x_6782) ;  /* 0x0000004000007947 */ /* 0x000fea0003800000 */
.L_x_6780:
[----:B-----5:R-:W-:-:S05]  /*3ef0*/  HADD2.F32 R26, -RZ, R38.H1_H1 ;  /* 0x30000026ff1a7230 */ /* 0x020fca0000004100 */
[----:B------:R-:W-:Y:S01]  /*3f00*/  FADD.FTZ R27, R26, R27 ;  /* 0x0000001b1a1b7221 */ /* 0x000fe20000010000 */
[----:B------:R-:W-:-:S05]  /*3f10*/  @P2 HADD2.F32 R26, -RZ, R42.H1_H1 ;  /* 0x3000002aff1a2230 */ /* 0x000fca0000004100 */
[----:B------:R-:W-:-:S05]  /*3f20*/  @P2 FADD.FTZ R27, R26, R27 ;  /* 0x0000001b1a1b2221 */ /* 0x000fca0000010000 */
.L_x_6782:
[----:B------:R-:W-:-:S04]  /*3f30*/  F2FP.PACK_AB R26, RZ, R27 ;  /* 0x0000001bff1a723e */ /* 0x000fc800000000ff */
[----:B------:R-:W-:Y:S02]  /*3f40*/  PRMT R46, R46, 0x5410, R26 ;  /* 0x000054102e2e7816 */ /* 0x000fe4000000001a */
.L_x_6783:
[----:B------:R-:W-:Y:S01]  /*3f50*/  HADD2.F32 R26, -RZ, R51.H0_H0 ;  /* 0x20000033ff1a7230 */ /* 0x000fe20000004100 */
[----:B------:R-:W-:Y:S05]  /*3f60*/  @P3 BRA `(.L_x_6784) ;  /* 0x0000008000003947 */ /* 0x000fea0003800000 */
[----:B------:R-:W-:-:S04]  /*3f70*/  ISETP.NE.U32.AND P4, PT, RZ, c[0x0][0x180], PT ;  /* 0x00006000ff007a0c */ /* 0x000fc80003f85070 */
[----:B------:R-:W-:-:S13]  /*3f80*/  ISETP.NE.AND.EX P4, PT, RZ, c[0x0][0x184], PT, P4 ;  /* 0x00006100ff007a0c */ /* 0x000fda0003f85340 */
[----:B------:R-:W-:Y:S05]  /*3f90*/  @P4 BRA `(.L_x_6785) ;  /* 0x0000002000004947 */ /* 0x000fea0003800000 */
[----:B------:R-:W-:Y:S05]  /*3fa0*/  @P0 BRA `(.L_x_6786) ;  /* 0x0000008000000947 */ /* 0x000fea0003800000 */
[----:B------:R-:W-:Y:S05]  /*3fb0*/  BRA `(.L_x_6787) ;  /* 0x0000009000007947 */ /* 0x000fea0003800000 */
.L_x_6785:
[----:B-----5:R-:W-:-:S05]  /*3fc0*/  HADD2.F32 R32, -RZ, R43.H0_H0 ;  /* 0x2000002bff207230 */ /* 0x020fca0000004100 */
[----:B------:R-:W-:Y:S01]  /*3fd0*/  FADD.FTZ R26, R32, R26 ;  /* 0x0000001a201a7221 */ /* 0x000fe20000010000 */
[----:B------:R-:W-:Y:S05]  /*3fe0*/  BRA `(.L_x_6786) ;  /* 0x0000004000007947 */ /* 0x000fea0003800000 */
.L_x_6784:
[----:B-----5:R-:W-:-:S05]  /*3ff0*/  HADD2.F32 R32, -RZ, R39.H0_H0 ;  /* 0x20000027ff207230 */ /* 0x020fca0000004100 */
[----:B------:R-:W-:Y:S01]  /*4000*/  FADD.FTZ R26, R32, R26 ;  /* 0x0000001a201a7221 */ /* 0x000fe20000010000 */
[----:B------:R-:W-:-:S05]  /*4010*/  @P2 HADD2.F32 R32, -RZ, R43.H0_H0 ;  /* 0x2000002bff202230 */ /* 0x000fca0000004100 */
[----:B------:R-:W-:-:S05]  /*4020*/  @P2 FADD.FTZ R26, R32, R26 ;  /* 0x0000001a201a2221 */ /* 0x000fca0000010000 */
.L_x_6786:
[----:B------:R-:W-:-:S04]  /*4030*/  F2FP.PACK_AB R32, RZ, R26 ;  /* 0x0000001aff20723e */ /* 0x000fc800000000ff */
[----:B------:R-:W-:Y:S02]  /*4040*/  PRMT R47, R32, 0x7610, R47 ;  /* 0x00007610202f7816 */ /* 0x000fe4000000002f */
.L_x_6787:
[----:B------:R-:W-:Y:S01]  /*4050*/  HADD2.F32 R32, -RZ, R51.H1_H1 ;  /* 0x30000033ff207230 */ /* 0x000fe20000004100 */
[----:B------:R-:W-:Y:S05]  /*4060*/  @P3 BRA `(.L_x_6788) ;  /* 0x0000008000003947 */ /* 0x000fea0003800000 */
[----:B------:R-:W-:-:S04]  /*4070*/  ISETP.NE.U32.AND P2, PT, RZ, c[0x0][0x180], PT ;  /* 0x00006000ff007a0c */ /* 0x000fc80003f45070 */
[----:B------:R-:W-:-:S13]  /*4080*/  ISETP.NE.AND.EX P2, PT, RZ, c[0x0][0x184], PT, P2 ;  /* 0x00006100ff007a0c */ /* 0x000fda0003f45320 */
[----:B------:R-:W-:Y:S05]  /*4090*/  @P2 BRA `(.L_x_6789) ;  /* 0x0000002000002947 */ /* 0x000fea0003800000 */
[----:B------:R-:W-:Y:S05]  /*40a0*/  @P0 BRA `(.L_x_6790) ;  /* 0x0000008000000947 */ /* 0x000fea0003800000 */
[----:B------:R-:W-:Y:S05]  /*40b0*/  BRA `(.L_x_6791) ;  /* 0x0000009000007947 */ /* 0x000fea0003800000 */
.L_x_6789:
[----:B-----5:R-:W-:-:S05]  /*40c0*/  HADD2.F32 R48, -RZ, R43.H1_H1 ;  /* 0x3000002bff307230 */ /* 0x020fca0000004100 */
[----:B------:R-:W-:Y:S01]  /*40d0*/  FADD.FTZ R32, R48, R32 ;  /* 0x0000002030207221 */ /* 0x000fe20000010000 */
[----:B------:R-:W-:Y:S05]  /*40e0*/  BRA `(.L_x_6790) ;  /* 0x0000004000007947 */ /* 0x000fea0003800000 */
.L_x_6788:
[----:B-----5:R-:W-:-:S05]  /*40f0*/  HADD2.F32 R48, -RZ, R39.H1_H1 ;  /* 0x30000027ff307230 */ /* 0x020fca0000004100 */
[----:B------:R-:W-:Y:S01]  /*4100*/  FADD.FTZ R32, R48, R32 ;  /* 0x0000002030207221 */ /* 0x000fe20000010000 */
[----:B------:R-:W-:-:S05]  /*4110*/  @P2 HADD2.F32 R48, -RZ, R43.H1_H1 ;  /* 0x3000002bff302230 */ /* 0x000fca0000004100 */
[----:B------:R-:W-:-:S05]  /*4120*/  @P2 FADD.FTZ R32, R48, R32 ;  /* 0x0000002030202221 */ /* 0x000fca0000010000 */
.L_x_6790:
[----:B------:R-:W-:-:S04]  /*4130*/  F2FP.PACK_AB R48, RZ, R32 ;  /* 0x00000020ff30723e */ /* 0x000fc800000000ff */
[----:B------:R-:W-:Y:S02]  /*4140*/  PRMT R47, R47, 0x5410, R48 ;  /* 0x000054102f2f7816 */ /* 0x000fe40000000030 */
.L_x_6791:
[C---:B------:R-:W-:Y:S02]  /*4150*/  @P0 LEA R48, P2, R0.reuse, c[0x0][0x188], 0x4 ;  /* 0x0000620000300a11 */ /* 0x040fe400078420ff */
[C---:B------:R-:W-:Y:S02]  /*4160*/  IADD3 R52, R0.reuse, 0x20, RZ ;  /* 0x0000002000347810 */ /* 0x040fe40007ffe0ff */
[----:B------:R-:W-:-:S05]  /*4170*/  @P0 LEA.HI.X R49, R0, c[0x0][0x18c], RZ, 0x4, P2 ;  /* 0x0000630000310a11 */ /* 0x000fca00010f24ff */
[----:B------:R0:W-:Y:S04]  /*4180*/  @P0 STG.E.128 [R48.64], R44 ;  /* 0x0000002c30000986 */ /* 0x0001e8000c101d04 */
.L_x_6759:
[----:B------:R-:W-:Y:S05]  /*4190*/  BSYNC B0 ;  /* 0x0000000000007941 */ /* 0x000fea0003800000 */
.L_x_6758:
        /* <DEDUP_REMOVED lines=9> */
[----:B------:R-:W-:Y:S02]  /*4230*/  ISETP.NE.AND.EX P2, PT, RZ, c[0x0][0x184], PT, P2 ;  /* 0x00006100ff007a0c */ /* 0x000fe40003f45320 */
[----:B0-----:R-:W-:-:S05]  /*4240*/  MOV R48, 0x10 ;  /* 0x0000001000307802 */ /* 0x001fca0000000f00 */
[----:B------:R-:W-:-:S06]  /*4250*/  IMAD.WIDE.U32 R48, R52, R48, c[0x0][0x170] ;  /* 0x00005c0034307625 */ /* 0x000fcc00078e0030 */
[C---:B-1----:R-:W-:Y:S01]  /*4260*/  @P2 LEA R24, P3, R52.reuse, c[0x0][0x180], 0x4 ;  /* 0x0000600034182a11 */ /* 0x042fe200078620ff */
        /* <DEDUP_REMOVED lines=12> */
.L_x_6795:
[----:B-----5:R-:W-:-:S05]  /*4330*/  HADD2.F32 R11, -RZ, R40.H0_H0 ;  /* 0x20000028ff0b7230 */ /* 0x020fca0000004100 */
[----:B------:R-:W-:Y:S01]  /*4340*/  FADD.FTZ R93, R11, R93 ;  /* 0x0000005d0b5d7221 */ /* 0x000fe20000010000 */
[----:B------:R-:W-:Y:S05]  /*4350*/  BRA `(.L_x_6796) ;  /* 0x0000004000007947 */ /* 0x000fea0003800000 */
.L_x_6794:
[----:B0----5:R-:W-:-:S05]  /*4360*/  HADD2.F32 R11, -RZ, R36.H0_H0 ;  /* 0x20000024ff0b7230 */ /* 0x021fca0000004100 */
[----:B------:R-:W-:Y:S01]  /*4370*/  FADD.FTZ R93, R11, R93 ;  /* 0x0000005d0b5d7221 */ /* 0x000fe20000010000 */
[----:B------:R-:W-:-:S05]  /*4380*/  @P2 HADD2.F32 R11, -RZ, R40.H0_H0 ;  /* 0x20000028ff0b2230 */ /* 0x000fca0000004100 */
[----:B------:R-:W-:-:S05]  /*4390*/  @P2 FADD.FTZ R93, R11, R93 ;  /* 0x0000005d0b5d2221 */ /* 0x000fca0000010000 */
.L_x_6796:
[----:B------:R-:W-:-:S04]  /*43a0*/  F2FP.PACK_AB R11, RZ, R93 ;  /* 0x0000005dff0b723e */ /* 0x000fc800000000ff */
[----:B------:R-:W-:Y:S02]  /*43b0*/  PRMT R44, R11, 0x7610, R44 ;  /* 0x000076100b2c7816 */ /* 0x000fe4000000002c */
.L_x_6797:
[----:B------:R-:W-:Y:S01]  /*43c0*/  HADD2.F32 R74, -RZ, R48.H1_H1 ;  /* 0x30000030ff4a7230 */ /* 0x000fe20000004100 */
[----:B------:R-:W-:Y:S05]  /*43d0*/  @P3 BRA `(.L_x_6798) ;  /* 0x0000008000003947 */ /* 0x000fea0003800000 */
[----:B------:R-:W-:-:S04]  /*43e0*/  ISETP.NE.U32.AND P4, PT, RZ, c[0x0][0x180], PT ;  /* 0x00006000ff007a0c */ /* 0x000fc80003f85070 */
[----:B------:R-:W-:-:S13]  /*43f0*/  ISETP.NE.AND.EX P4, PT, RZ, c[0x0][0x184], PT, P4 ;  /* 0x00006100ff007a0c */ /* 0x000fda0003f85340 */
[----:B------:R-:W-:Y:S05]  /*4400*/  @P4 BRA `(.L_x_6799) ;  /* 0x0000002000004947 */ /* 0x000fea0003800000 */
[----:B------:R-:W-:Y:S05]  /*4410*/  @P0 BRA `(.L_x_6800) ;  /* 0x0000008000000947 */ /* 0x000fea0003800000 */
[----:B------:R-:W-:Y:S05]  /*4420*/  BRA `(.L_x_6801) ;  /* 0x0000009000007947 */ /* 0x000fea0003800000 */
.L_x_6799:
[----:B-----5:R-:W-:-:S05]  /*4430*/  HADD2.F32 R11, -RZ, R40.H1_H1 ;  /* 0x30000028ff0b7230 */ /* 0x020fca0000004100 */
[----:B------:R-:W-:Y:S01]  /*4440*/  FADD.FTZ R74, R11, R74 ;  /* 0x0000004a0b4a7221 */ /* 0x000fe20000010000 */
[----:B------:R-:W-:Y:S05]  /*4450*/  BRA `(.L_x_6800) ;  /* 0x0000004000007947 */ /* 0x000fea0003800000 */
.L_x_6798:
[----:B-----5:R-:W-:-:S05]  /*4460*/  HADD2.F32 R11, -RZ, R36.H1_H1 ;  /* 0x30000024ff0b7230 */ /* 0x020fca0000004100 */
[----:B------:R-:W-:Y:S01]  /*4470*/  FADD.FTZ R74, R11, R74 ;  /* 0x0000004a0b4a7221 */ /* 0x000fe20000010000 */
[----:B------:R-:W-:-:S05]  /*4480*/  @P2 HADD2.F32 R11, -RZ, R40.H1_H1 ;  /* 0x30000028ff0b2230 */ /* 0x000fca0000004100 */
[----:B------:R-:W-:-:S05]  /*4490*/  @P2 FADD.FTZ R74, R11, R74 ;  /* 0x0000004a0b4a2221 */ /* 0x000fca0000010000 */
.L_x_6800:
[----:B------:R-:W-:-:S04]  /*44a0*/  F2FP.PACK_AB R11, RZ, R74 ;  /* 0x0000004aff0b723e */ /* 0x000fc800000000ff */
[----:B------:R-:W-:Y:S02]  /*44b0*/  PRMT R44, R44, 0x5410, R11 ;  /* 0x000054102c2c7816 */ /* 0x000fe4000000000b */
.L_x_6801:
[----:B------:R-:W-:Y:S01]  /*44c0*/  HADD2.F32 R75, -RZ, R49.H0_H0 ;  /* 0x20000031ff4b7230 */ /* 0x000fe20000004100 */
[----:B------:R-:W-:Y:S05]  /*44d0*/  @P3 BRA `(.L_x_6802) ;  /* 0x0000008000003947 */ /* 0x000fea0003800000 */
[----:B------:R-:W-:-:S04]  /*44e0*/  ISETP.NE.U32.AND P4, PT, RZ, c[0x0][0x180], PT ;  /* 0x00006000ff007a0c */ /* 0x000fc80003f85070 */
[----:B------:R-:W-:-:S13]  /*44f0*/  ISETP.NE.AND.EX P4, PT, RZ, c[0x0][0x184], PT, P4 ;  /* 0x00006100ff007a0c */ /* 0x000fda0003f85340 */
[----:B------:R-:W-:Y:S05]  /*4500*/  @P4 BRA `(.L_x_6803) ;  /* 0x0000002000004947 */ /* 0x000fea0003800000 */
[----:B------:R-:W-:Y:S05]  /*4510*/  @P0 BRA `(.L_x_6804) ;  /* 0x0000008000000947 */ /* 0x000fea0003800000 */
[----:B------:R-:W-:Y:S05]  /*4520*/  BRA `(.L_x_6805) ;  /* 0x0000009000007947 */ /* 0x000fea0003800000 */
.L_x_6803:
[----:B-----5:R-:W-:-:S05]  /*4530*/  HADD2.F32 R11, -RZ, R41.H0_H0 ;  /* 0x20000029ff0b7230 */ /* 0x020fca0000004100 */
[----:B------:R-:W-:Y:S01]  /*4540*/  FADD.FTZ R75, R11, R75 ;  /* 0x0000004b0b4b7221 */ /* 0x000fe20000010000 */
[----:B------:R-:W-:Y:S05]  /*4550*/  BRA `(.L_x_6804) ;  /* 0x0000004000007947 */ /* 0x000fea0003800000 */
.L_x_6802:
[----:B-----5:R-:W-:-:S05]  /*4560*/  HADD2.F32 R11, -RZ, R37.H0_H0 ;  /* 0x20000025ff0b7230 */ /* 0x020fca0000004100 */
[----:B------:R-:W-:Y:S01]  /*4570*/  FADD.FTZ R75, R11, R75 ;  /* 0x0000004b0b4b7221 */ /* 0x000fe20000010000 */
[----:B------:R-:W-:-:S05]  /*4580*/  @P2 HADD2.F32 R11, -RZ, R41.H0_H0 ;  /* 0x20000029ff0b2230 */ /* 0x000fca0000004100 */
[----:B------:R-:W-:-:S05]  /*4590*/  @P2 FADD.FTZ R75, R11, R75 ;  /* 0x0000004b0b4b2221 */ /* 0x000fca0000010000 */
.L_x_6804:
[----:B------:R-:W-:-:S04]  /*45a0*/  F2FP.PACK_AB R11, RZ, R75 ;  /* 0x0000004bff0b723e */ /* 0x000fc800000000ff */
[----:B------:R-:W-:Y:S02]  /*45b0*/  PRMT R45, R11, 0x7610, R45 ;  /* 0x000076100b2d7816 */ /* 0x000fe4000000002d */
.L_x_6805:
[----:B------:R-:W-:Y:S01]  /*45c0*/  HADD2.F32 R12, -RZ, R49.H1_H1 ;  /* 0x30000031ff0c7230 */ /* 0x000fe20000004100 */
[----:B------:R-:W-:Y:S05]  /*45d0*/  @P3 BRA `(.L_x_6806) ;  /* 0x0000008000003947 */ /* 0x000fea0003800000 */
[----:B------:R-:W-:-:S04]  /*45e0*/  ISETP.NE.U32.AND P4, PT, RZ, c[0x0][0x180], PT ;  /* 0x00006000ff007a0c */ /* 0x000fc80003f85070 */
[----:B------:R-:W-:-:S13]  /*45f0*/  ISETP.NE.AND.EX P4, PT, RZ, c[0x0][0x184], PT, P4 ;  /* 0x00006100ff007a0c */ /* 0x000fda0003f85340 */
[----:B------:R-:W-:Y:S05]  /*4600*/  @P4 BRA `(.L_x_6807) ;  /* 0x0000002000004947 */ /* 0x000fea0003800000 */
[----:B------:R-:W-:Y:S05]  /*4610*/  @P0 BRA `(.L_x_6808) ;  /* 0x0000008000000947 */ /* 0x000fea0003800000 */
[----:B------:R-:W-:Y:S05]  /*4620*/  BRA `(.L_x_6809) ;  /* 0x0000009000007947 */ /* 0x000fea0003800000 */
.L_x_6807:
[----:B-----5:R-:W-:-:S05]  /*4630*/  HADD2.F32 R11, -RZ, R41.H1_H1 ;  /* 0x30000029ff0b7230 */ /* 0x020fca0000004100 */
[----:B------:R-:W-:Y:S01]  /*4640*/  FADD.FTZ R12, R11, R12 ;  /* 0x0000000c0b0c7221 */ /* 0x000fe20000010000 */
[----:B------:R-:W-:Y:S05]  /*4650*/  BRA `(.L_x_6808) ;  /* 0x0000004000007947 */ /* 0x000fea0003800000 */
.L_x_6806:
[----:B-----5:R-:W-:-:S05]  /*4660*/  HADD2.F32 R11, -RZ, R37.H1_H1 ;  /* 0x30000025ff0b7230 */ /* 0x020fca0000004100 */
[----:B------:R-:W-:Y:S01]  /*4670*/  FADD.FTZ R12, R11, R12 ;  /* 0x0000000c0b0c7221 */ /* 0x000fe20000010000 */
[----:B------:R-:W-:-:S05]  /*4680*/  @P2 HADD2.F32 R11, -RZ, R41.H1_H1 ;  /* 0x30000029ff0b2230 */ /* 0x000fca0000004100 */
[----:B------:R-:W-:-:S05]  /*4690*/  @P2 FADD.FTZ R12, R11, R12 ;  /* 0x0000000c0b0c2221 */ /* 0x000fca0000010000 */
.L_x_6808:
[----:B------:R-:W-:-:S04]  /*46a0*/  F2FP.PACK_AB R11, RZ, R12 ;  /* 0x0000000cff0b723e */ /* 0x000fc800000000ff */
[----:B------:R-:W-:Y:S02]  /*46b0*/  PRMT R45, R45, 0x5410, R11 ;  /* 0x000054102d2d7816 */ /* 0x000fe4000000000b */
.L_x_6809:
[----:B------:R-:W-:Y:S01]  /*46c0*/  HADD2.F32 R11, -RZ, R50.H0_H0 ;  /* 0x20000032ff0b7230 */ /* 0x000fe20000004100 */
[----:B------:R-:W-:Y:S05]  /*46d0*/  @P3 BRA `(.L_x_6810) ;  /* 0x0000008000003947 */ /* 0x000fea0003800000 */
[----:B------:R-:W-:-:S04]  /*46e0*/  ISETP.NE.U32.AND P4, PT, RZ, c[0x0][0x180], PT ;  /* 0x00006000ff007a0c */ /* 0x000fc80003f85070 */
[----:B------:R-:W-:-:S13]  /*46f0*/  ISETP.NE.AND.EX P4, PT, RZ, c[0x0][0x184], PT, P4 ;  /* 0x00006100ff007a0c */ /* 0x000fda0003f85340 */
[----:B------:R-:W-:Y:S05]  /*4700*/  @P4 BRA `(.L_x_6811) ;  /* 0x0000002000004947 */ /* 0x000fea0003800000 */
[----:B------:R-:W-:Y:S05]  /*4710*/  @P0 BRA `(.L_x_6812) ;  /* 0x0000008000000947 */ /* 0x000fea0003800000 */
[----:B------:R-:W-:Y:S05]  /*4720*/  BRA `(.L_x_6813) ;  /* 0x0000009000007947 */ /* 0x000fea0003800000 */
.L_x_6811:
[----:B-----5:R-:W-:-:S05]  /*4730*/  HADD2.F32 R24, -RZ, R42.H0_H0 ;  /* 0x2000002aff187230 */ /* 0x020fca0000004100 */
[----:B------:R-:W-:Y:S01]  /*4740*/  FADD.FTZ R11, R24, R11 ;  /* 0x0000000b180b7221 */ /* 0x000fe20000010000 */
[----:B------:R-:W-:Y:S05]  /*4750*/  BRA `(.L_x_6812) ;  /* 0x0000004000007947 */ /* 0x000fea0003800000 */
.L_x_6810:
[----:B-----5:R-:W-:-:S05]  /*4760*/  HADD2.F32 R24, -RZ, R38.H0_H0 ;  /* 0x20000026ff187230 */ /* 0x020fca0000004100 */
[----:B------:R-:W-:Y:S01]  /*4770*/  FADD.FTZ R11, R24, R11 ;  /* 0x0000000b180b7221 */ /* 0x000fe20000010000 */
[----:B------:R-:W-:-:S05]  /*4780*/  @P2 HADD2.F32 R24, -RZ, R42.H0_H0 ;  /* 0x2000002aff182230 */ /* 0x000fca0000004100 */
[----:B------:R-:W-:-:S05]  /*4790*/  @P2 FADD.FTZ R11, R24, R11 ;  /* 0x0000000b180b2221 */ /* 0x000fca0000010000 */
.L_x_6812:
[----:B------:R-:W-:-:S04]  /*47a0*/  F2FP.PACK_AB R24, RZ, R11 ;  /* 0x0000000bff18723e */ /* 0x000fc800000000ff */
[----:B------:R-:W-:Y:S02]  /*47b0*/  PRMT R46, R24, 0x7610, R46 ;  /* 0x00007610182e7816 */ /* 0x000fe4000000002e */
.L_x_6813:
[----:B------:R-:W-:Y:S01]  /*47c0*/  HADD2.F32 R25, -RZ, R50.H1_H1 ;  /* 0x30000032ff197230 */ /* 0x000fe20000004100 */
[----:B------:R-:W-:Y:S05]  /*47d0*/  @P3 BRA `(.L_x_6814) ;  /* 0x0000008000003947 */ /* 0x000fea0003800000 */
[----:B------:R-:W-:-:S04]  /*47e0*/  ISETP.NE.U32.AND P4, PT, RZ, c[0x0][0x180], PT ;  /* 0x00006000ff007a0c */ /* 0x000fc80003f85070 */
[----:B------:R-:W-:-:S13]  /*47f0*/  ISETP.NE.AND.EX P4, PT, RZ, c[0x0][0x184], PT, P4 ;  /* 0x00006100ff007a0c */ /* 0x000fda0003f85340 */
[----:B------:R-:W-:Y:S05]  /*4800*/  @P4 BRA `(.L_x_6815) ;  /* 0x0000002000004947 */ /* 0x000fea0003800000 */
[----:B------:R-:W-:Y:S05]  /*4810*/  @P0 BRA `(.L_x_6816) ;  /* 0x0000008000000947 */ /* 0x000fea0003800000 */
[----:B------:R-:W-:Y:S05]  /*4820*/  BRA `(.L_x_6817) ;  /* 0x0000009000007947 */ /* 0x000fea0003800000 */
.L_x_6815:
[----:B-----5:R-:W-:-:S05]  /*4830*/  HADD2.F32 R24, -RZ, R42.H1_H1 ;  /* 0x3000002aff187230 */ /* 0x020fca0000004100 */
[----:B------:R-:W-:Y:S01]  /*4840*/  FADD.FTZ R25, R24, R25 ;  /* 0x0000001918197221 */ /* 0x000fe20000010000 */
[----:B------:R-:W-:Y:S05]  /*4850*/  BRA `(.L_x_6816) ;  /* 0x0000004000007947 */ /* 0x000fea0003800000 */
.L_x_6814:
[----:B-----5:R-:W-:-:S05]  /*4860*/  HADD2.F32 R24, -RZ, R38.H1_H1 ;  /* 0x30000026ff187230 */ /* 0x020fca0000004100 */
[----:B------:R-:W-:Y:S01]  /*4870*/  FADD.FTZ R25, R24, R25 ;  /* 0x0000001918197221 */ /* 0x000fe20000010000 */
[----:B------:R-:W-:-:S05]  /*4880*/  @P2 HADD2.F32 R24, -RZ, R42.H1_H1 ;  /* 0x3000002aff182230 */ /* 0x000fca0000004100 */
[----:B------:R-:W-:-:S05]  /*4890*/  @P2 FADD.FTZ R25, R24, R25 ;  /* 0x0000001918192221 */ /* 0x000fca0000010000 */
.L_x_6816:
[----:B------:R-:W-:-:S04]  /*48a0*/  F2FP.PACK_AB R24, RZ, R25 ;  /* 0x00000019ff18723e */ /* 0x000fc800000000ff */
[----:B------:R-:W-:Y:S02]  /*48b0*/  PRMT R46, R46, 0x5410, R24 ;  /* 0x000054102e2e7816 */ /* 0x000fe40000000018 */
.L_x_6817:
[----:B------:R-:W-:Y:S01]  /*48c0*/  HADD2.F32 R24, -RZ, R51.H0_H0 ;  /* 0x20000033ff187230 */ /* 0x000fe20000004100 */
[----:B------:R-:W-:Y:S05]  /*48d0*/  @P3 BRA `(.L_x_6818) ;  /* 0x0000008000003947 */ /* 0x000fea0003800000 */
[----:B------:R-:W-:-:S04]  /*48e0*/  ISETP.NE.U32.AND P4, PT, RZ, c[0x0][0x180], PT ;  /* 0x00006000ff007a0c */ /* 0x000fc80003f85070 */
[----:B------:R-:W-:-:S13]  /*48f0*/  ISETP.NE.AND.EX P4, PT, RZ, c[0x0][0x184], PT, P4 ;  /* 0x00006100ff007a0c */ /* 0x000fda0003f85340 */
[----:B------:R-:W-:Y:S05]  /*4900*/  @P4 BRA `(.L_x_6819) ;  /* 0x0000002000004947 */ /* 0x000fea0003800000 */
[----:B------:R-:W-:Y:S05]  /*4910*/  @P0 BRA `(.L_x_6820) ;  /* 0x0000008000000947 */ /* 0x000fea0003800000 */
[----:B------:R-:W-:Y:S05]  /*4920*/  BRA `(.L_x_6821) ;  /* 0x0000009000007947 */ /* 0x000fea0003800000 */
.L_x_6819:
[----:B-----5:R-:W-:-:S05]  /*4930*/  HADD2.F32 R31, -RZ, R43.H0_H0 ;  /* 0x2000002bff1f7230 */ /* 0x020fca0000004100 */
[----:B------:R-:W-:Y:S01]  /*4940*/  FADD.FTZ R24, R31, R24 ;  /* 0x000000181f187221 */ /* 0x000fe20000010000 */
[----:B------:R-:W-:Y:S05]  /*4950*/  BRA `(.L_x_6820) ;  /* 0x0000004000007947 */ /* 0x000fea0003800000 */
.L_x_6818:
[----:B-----5:R-:W-:-:S05]  /*4960*/  HADD2.F32 R31, -RZ, R39.H0_H0 ;  /* 0x20000027ff1f7230 */ /* 0x020fca0000004100 */
[----:B------:R-:W-:Y:S01]  /*4970*/  FADD.FTZ R24, R31, R24 ;  /* 0x000000181f187221 */ /* 0x000fe20000010000 */
[----:B------:R-:W-:-:S05]  /*4980*/  @P2 HADD2.F32 R31, -RZ, R43.H0_H0 ;  /* 0x2000002bff1f2230 */ /* 0x000fca0000004100 */
[----:B------:R-:W-:-:S05]  /*4990*/  @P2 FADD.FTZ R24, R31, R24 ;  /* 0x000000181f182221 */ /* 0x000fca0000010000 */
.L_x_6820:
[----:B------:R-:W-:-:S04]  /*49a0*/  F2FP.PACK_AB R31, RZ, R24 ;  /* 0x00000018ff1f723e */ /* 0x000fc800000000ff */
[----:B------:R-:W-:Y:S02]  /*49b0*/  PRMT R47, R31, 0x7610, R47 ;  /* 0x000076101f2f7816 */ /* 0x000fe4000000002f */
.L_x_6821:
[----:B------:R-:W-:Y:S01]  /*49c0*/  HADD2.F32 R31, -RZ, R51.H1_H1 ;  /* 0x30000033ff1f7230 */ /* 0x000fe20000004100 */
[----:B------:R-:W-:Y:S05]  /*49d0*/  @P3 BRA `(.L_x_6822) ;  /* 0x0000008000003947 */ /* 0x000fea0003800000 */
[----:B------:R-:W-:-:S04]  /*49e0*/  ISETP.NE.U32.AND P2, PT, RZ, c[0x0][0x180], PT ;  /* 0x00006000ff007a0c */ /* 0x000fc80003f45070 */
[----:B------:R-:W-:-:S13]  /*49f0*/  ISETP.NE.AND.EX P2, PT, RZ, c[0x0][0x184], PT, P2 ;  /* 0x00006100ff007a0c */ /* 0x000fda0003f45320 */
[----:B------:R-:W-:Y:S05]  /*4a00*/  @P2 BRA `(.L_x_6823) ;  /* 0x0000002000002947 */ /* 0x000fea0003800000 */
[----:B------:R-:W-:Y:S05]  /*4a10*/  @P0 BRA `(.L_x_6824) ;  /* 0x0000008000000947 */ /* 0x000fea0003800000 */
[----:B------:R-:W-:Y:S05]  /*4a20*/  BRA `(.L_x_6825) ;  /* 0x0000009000007947 */ /* 0x000fea0003800000 */
.L_x_6823:
[----:B-----5:R-:W-:-:S05]  /*4a30*/  HADD2.F32 R48, -RZ, R43.H1_H1 ;  /* 0x3000002bff307230 */ /* 0x020fca0000004100 */
[----:B------:R-:W-:Y:S01]  /*4a40*/  FADD.FTZ R31, R48, R31 ;  /* 0x0000001f301f7221 */ /* 0x000fe20000010000 */
[----:B------:R-:W-:Y:S05]  /*4a50*/  BRA `(.L_x_6824) ;  /* 0x0000004000007947 */ /* 0x000fea0003800000 */
.L_x_6822:
[----:B-----5:R-:W-:-:S05]  /*4a60*/  HADD2.F32 R48, -RZ, R39.H1_H1 ;  /* 0x30000027ff307230 */ /* 0x020fca0000004100 */
[----:B------:R-:W-:Y:S01]  /*4a70*/  FADD.FTZ R31, R48, R31 ;  /* 0x0000001f301f7221 */ /* 0x000fe20000010000 */
[----:B------:R-:W-:-:S05]  /*4a80*/  @P2 HADD2.F32 R48, -RZ, R43.H1_H1 ;  /* 0x3000002bff302230 */ /* 0x000fca0000004100 */
[----:B------:R-:W-:-:S05]  /*4a90*/  @P2 FADD.FTZ R31, R48, R31 ;  /* 0x0000001f301f2221 */ /* 0x000fca0000010000 */
.L_x_6824:
[----:B------:R-:W-:-:S04]  /*4aa0*/  F2FP.PACK_AB R48, RZ, R31 ;  /* 0x0000001fff30723e */ /* 0x000fc800000000ff */
[----:B------:R-:W-:Y:S02]  /*4ab0*/  PRMT R47, R47, 0x5410, R48 ;  /* 0x000054102f2f7816 */ /* 0x000fe40000000030 */
.L_x_6825:
[----:B------:R-:W-:-:S04]  /*4ac0*/  @P0 LEA R48, P2, R52, c[0x0][0x188], 0x4 ;  /* 0x0000620034300a11 */ /* 0x000fc800078420ff */
[C---:B------:R-:W-:Y:S02]  /*4ad0*/  @P0 LEA.HI.X R49, R52.reuse, c[0x0][0x18c], RZ, 0x4, P2 ;  /* 0x0000630034310a11 */ /* 0x040fe400010f24ff */
[----:B------:R-:W-:-:S03]  /*4ae0*/  IADD3 R52, R52, 0x20, RZ ;  /* 0x0000002034347810 */ /* 0x000fc60007ffe0ff */
[----:B------:R0:W-:Y:S04]  /*4af0*/  @P0 STG.E.128 [R48.64], R44 ;  /* 0x0000002c30000986 */ /* 0x0001e8000c101d04 */
.L_x_6793:
[----:B------:R-:W-:Y:S05]  /*4b00*/  BSYNC B0 ;  /* 0x0000000000007941 */ /* 0x000fea0003800000 */
.L_x_6792:
        /* <DEDUP_REMOVED lines=8> */
[----:B------:R-:W-:Y:S01]  /*4b90*/  ISETP.NE.U32.AND P2, PT, RZ, c[0x0][0x180], PT ;  /* 0x00006000ff007a0c */ /* 0x000fe20003f45070 */
[----:B0-----:R-:W-:-:S03]  /*4ba0*/  HFMA2.MMA R48, -RZ, RZ, 0, 9.5367431640625e-07 ;  /* 0x00000010ff307435 */ /* 0x001fc600000001ff */
[----:B------:R-:W-:-:S07]  /*4bb0*/  ISETP.NE.AND.EX P2, PT, RZ, c[0x0][0x184], PT, P2 ;  /* 0x00006100ff007a0c */ /* 0x000fce0003f45320 */
        /* <DEDUP_REMOVED lines=14> */
.L_x_6829:
[----:B-----5:R-:W-:-:S05]  /*4ca0*/  HADD2.F32 R9, -RZ, R40.H0_H0 ;  /* 0x20000028ff097230 */ /* 0x020fca0000004100 */
[----:B------:R-:W-:Y:S01]  /*4cb0*/  FADD.FTZ R94, R9, R94 ;  /* 0x0000005e095e7221 */ /* 0x000fe20000010000 */
[----:B------:R-:W-:Y:S05]  /*4cc0*/  BRA `(.L_x_6830) ;  /* 0x0000004000007947 */ /* 0x000fea0003800000 */
.L_x_6828:
[----:B0----5:R-:W-:-:S05]  /*4cd0*/  HADD2.F32 R9, -RZ, R36.H0_H0 ;  /* 0x20000024ff097230 */ /* 0x021fca0000004100 */
[----:B------:R-:W-:Y:S01]  /*4ce0*/  FADD.FTZ R94, R9, R94 ;  /* 0x0000005e095e7221 */ /* 0x000fe20000010000 */
[----:B------:R-:W-:-:S05]  /*4cf0*/  @P2 HADD2.F32 R9, -RZ, R40.H0_H0 ;  /* 0x20000028ff092230 */ /* 0x000fca0000004100 */
[----:B------:R-:W-:-:S05]  /*4d00*/  @P2 FADD.FTZ R94, R9, R94 ;  /* 0x0000005e095e2221 */ /* 0x000fca0000010000 */
.L_x_6830:
[----:B------:R-:W-:-:S04]  /*4d10*/  F2FP.PACK_AB R9, RZ, R94 ;  /* 0x0000005eff09723e */ /* 0x000fc800000000ff */
[----:B------:R-:W-:Y:S02]  /*4d20*/  PRMT R44, R9, 0x7610, R44 ;  /* 0x00007610092c7816 */ /* 0x000fe4000000002c */
.L_x_6831:
[----:B------:R-:W-:Y:S01]  /*4d30*/  HADD2.F32 R76, -RZ, R48.H1_H1 ;  /* 0x30000030ff4c7230 */ /* 0x000fe20000004100 */
[----:B------:R-:W-:Y:S05]  /*4d40*/  @P3 BRA `(.L_x_6832) ;  /* 0x0000008000003947 */ /* 0x000fea0003800000 */
[----:B------:R-:W-:-:S04]  /*4d50*/  ISETP.NE.U32.AND P4, PT, RZ, c[0x0][0x180], PT ;  /* 0x00006000ff007a0c */ /* 0x000fc80003f85070 */
[----:B------:R-:W-:-:S13]  /*4d60*/  ISETP.NE.AND.EX P4, PT, RZ, c[0x0][0x184], PT, P4 ;  /* 0x00006100ff007a0c */ /* 0x000fda0003f85340 */
[----:B------:R-:W-:Y:S05]  /*4d70*/  @P4 BRA `(.L_x_6833) ;  /* 0x0000002000004947 */ /* 0x000fea0003800000 */
[----:B------:R-:W-:Y:S05]  /*4d80*/  @P0 BRA `(.L_x_6834) ;  /* 0x0000008000000947 */ /* 0x000fea0003800000 */
[----:B------:R-:W-:Y:S05]  /*4d90*/  BRA `(.L_x_6835) ;  /* 0x0000009000007947 */ /* 0x000fea0003800000 */
.L_x_6833:
[----:B-----5:R-:W-:-:S05]  /*4da0*/  HADD2.F32 R9, -RZ, R40.H1_H1 ;  /* 0x30000028ff097230 */ /* 0x020fca0000004100 */
[----:B------:R-:W-:Y:S01]  /*4db0*/  FADD.FTZ R76, R9, R76 ;  /* 0x0000004c094c7221 */ /* 0x000fe20000010000 */
[----:B------:R-:W-:Y:S05]  /*4dc0*/  BRA `(.L_x_6834) ;  /* 0x0000004000007947 */ /* 0x000fea0003800000 */
.L_x_6832:
[----:B-----5:R-:W-:-:S05]  /*4dd0*/  HADD2.F32 R9, -RZ, R36.H1_H1 ;  /* 0x30000024ff097230 */ /* 0x020fca0000004100 */
[----:B------:R-:W-:Y:S01]  /*4de0*/  FADD.FTZ R76, R9, R76 ;  /* 0x0000004c094c7221 */ /* 0x000fe20000010000 */
[----:B------:R-:W-:-:S05]  /*4df0*/  @P2 HADD2.F32 R9, -RZ, R40.H1_H1 ;  /* 0x30000028ff092230 */ /* 0x000fca0000004100 */
[----:B------:R-:W-:-:S05]  /*4e00*/  @P2 FADD.FTZ R76, R9, R76 ;  /* 0x0000004c094c2221 */ /* 0x000fca0000010000 */
.L_x_6834:
[----:B------:R-:W-:-:S04]  /*4e10*/  F2FP.PACK_AB R9, RZ, R76 ;  /* 0x0000004cff09723e */ /* 0x000fc800000000ff */
[----:B------:R-:W-:Y:S02]  /*4e20*/  PRMT R44, R44, 0x5410, R9 ;  /* 0x000054102c2c7816 */ /* 0x000fe40000000009 */
.L_x_6835:
[----:B------:R-:W-:Y:S01]  /*4e30*/  HADD2.F32 R77, -RZ, R49.H0_H0 ;  /* 0x20000031ff4d7230 */ /* 0x000fe20000004100 */
[----:B------:R-:W-:Y:S05]  /*4e40*/  @P3 BRA `(.L_x_6836) ;  /* 0x0000008000003947 */ /* 0x000fea0003800000 */
[----:B------:R-:W-:-:S04]  /*4e50*/  ISETP.NE.U32.AND P4, PT, RZ, c[0x0][0x180], PT ;  /* 0x00006000ff007a0c */ /* 0x000fc80003f85070 */
[----:B------:R-:W-:-:S13]  /*4e60*/  ISETP.NE.AND.EX P4, PT, RZ, c[0x0][0x184], PT, P4 ;  /* 0x00006100ff007a0c */ /* 0x000fda0003f85340 */
[----:B------:R-:W-:Y:S05]  /*4e70*/  @P4 BRA `(.L_x_6837) ;  /* 0x0000002000004947 */ /* 0x000fea0003800000 */
[----:B------:R-:W-:Y:S05]  /*4e80*/  @P0 BRA `(.L_x_6838) ;  /* 0x0000008000000947 */ /* 0x000fea0003800000 */
[----:B------:R-:W-:Y:S05]  /*4e90*/  BRA `(.L_x_6839) ;  /* 0x0000009000007947 */ /* 0x000fea0003800000 */
.L_x_6837:
[----:B-----5:R-:W-:-:S05]  /*4ea0*/  HADD2.F32 R9, -RZ, R41.H0_H0 ;  /* 0x20000029ff097230 */ /* 0x020fca0000004100 */
[----:B------:R-:W-:Y:S01]  /*4eb0*/  FADD.FTZ R77, R9, R77 ;  /* 0x0000004d094d7221 */ /* 0x000fe20000010000 */
[----:B------:R-:W-:Y:S05]  /*4ec0*/  BRA `(.L_x_6838) ;  /* 0x0000004000007947 */ /* 0x000fea0003800000 */
.L_x_6836:
[----:B-----5:R-:W-:-:S05]  /*4ed0*/  HADD2.F32 R9, -RZ, R37.H0_H0 ;  /* 0x20000025ff097230 */ /* 0x020fca0000004100 */
[----:B------:R-:W-:Y:S01]  /*4ee0*/  FADD.FTZ R77, R9, R77 ;  /* 0x0000004d094d7221 */ /* 0x000fe20000010000 */
[----:B------:R-:W-:-:S05]  /*4ef0*/  @P2 HADD2.F32 R9, -RZ, R41.H0_H0 ;  /* 0x20000029ff092230 */ /* 0x000fca0000004100 */
[----:B------:R-:W-:-:S05]  /*4f00*/  @P2 FADD.FTZ R77, R9, R77 ;  /* 0x0000004d094d2221 */ /* 0x000fca0000010000 */
.L_x_6838:
[----:B------:R-:W-:-:S04]  /*4f10*/  F2FP.PACK_AB R9, RZ, R77 ;  /* 0x0000004dff09723e */ /* 0x000fc800000000ff */
[----:B------:R-:W-:Y:S02]  /*4f20*/  PRMT R45, R9, 0x7610, R45 ;  /* 0x00007610092d7816 */ /* 0x000fe4000000002d */
.L_x_6839:
[----:B------:R-:W-:Y:S01]  /*4f30*/  HADD2.F32 R10, -RZ, R49.H1_H1 ;  /* 0x30000031ff0a7230 */ /* 0x000fe20000004100 */
[----:B------:R-:W-:Y:S05]  /*4f40*/  @P3 BRA `(.L_x_6840) ;  /* 0x0000008000003947 */ /* 0x000fea0003800000 */
[----:B------:R-:W-:-:S04]  /*4f50*/  ISETP.NE.U32.AND P4, PT, RZ, c[0x0][0x180], PT ;  /* 0x00006000ff007a0c */ /* 0x000fc80003f85070 */
[----:B------:R-:W-:-:S13]  /*4f60*/  ISETP.NE.AND.EX P4, PT, RZ, c[0x0][0x184], PT, P4 ;  /* 0x00006100ff007a0c */ /* 0x000fda0003f85340 */
[----:B------:R-:W-:Y:S05]  /*4f70*/  @P4 BRA `(.L_x_6841) ;  /* 0x0000002000004947 */ /* 0x000fea0003800000 */
[----:B------:R-:W-:Y:S05]  /*4f80*/  @P0 BRA `(.L_x_6842) ;  /* 0x0000008000000947 */ /* 0x000fea0003800000 */
[----:B------:R-:W-:Y:S05]  /*4f90*/  BRA `(.L_x_6843) ;  /* 0x0000009000007947 */ /* 0x000fea0003800000 */
.L_x_6841:
[----:B-----5:R-:W-:-:S05]  /*4fa0*/  HADD2.F32 R9, -RZ, R41.H1_H1 ;  /* 0x30000029ff097230 */ /* 0x020fca0000004100 */
[----:B------:R-:W-:Y:S01]  /*4fb0*/  FADD.FTZ R10, R9, R10 ;  /* 0x0000000a090a7221 */ /* 0x000fe20000010000 */
[----:B------:R-:W-:Y:S05]  /*4fc0*/  BRA `(.L_x_6842) ;  /* 0x0000004000007947 */ /* 0x000fea0003800000 */
.L_x_6840:
[----:B-----5:R-:W-:-:S05]  /*4fd0*/  HADD2.F32 R9, -RZ, R37.H1_H1 ;  /* 0x30000025ff097230 */ /* 0x020fca0000004100 */
[----:B------:R-:W-:Y:S01]  /*4fe0*/  FADD.FTZ R10, R9, R10 ;  /* 0x0000000a090a7221 */ /* 0x000fe20000010000 */
[----:B------:R-:W-:-:S05]  /*4ff0*/  @P2 HADD2.F32 R9, -RZ, R41.H1_H1 ;  /* 0x30000029ff092230 */ /* 0x000fca0000004100 */
[----:B------:R-:W-:-:S05]  /*5000*/  @P2 FADD.FTZ R10, R9, R10 ;  /* 0x0000000a090a2221 */ /* 0x000fca0000010000 */
.L_x_6842:
[----:B------:R-:W-:-:S04]  /*5010*/  F2FP.PACK_AB R9, RZ, R10 ;  /* 0x0000000aff09723e */ /* 0x000fc800000000ff */
[----:B------:R-:W-:Y:S02]  /*5020*/  PRMT R45, R45, 0x5410, R9 ;  /* 0x000054102d2d7816 */ /* 0x000fe40000000009 */
.L_x_6843:
[----:B------:R-:W-:Y:S01]  /*5030*/  HADD2.F32 R9, -RZ, R50.H0_H0 ;  /* 0x20000032ff097230 */ /* 0x000fe20000004100 */
[----:B------:R-:W-:Y:S05]  /*5040*/  @P3 BRA `(.L_x_6844) ;  /* 0x0000008000003947 */ /* 0x000fea0003800000 */
[----:B------:R-:W-:-:S04]  /*5050*/  ISETP.NE.U32.AND P4, PT, RZ, c[0x0][0x180], PT ;  /* 0x00006000ff007a0c */ /* 0x000fc80003f85070 */
[----:B------:R-:W-:-:S13]  /*5060*/  ISETP.NE.AND.EX P4, PT, RZ, c[0x0][0x184], PT, P4 ;  /* 0x00006100ff007a0c */ /* 0x000fda0003f85340 */
[----:B------:R-:W-:Y:S05]  /*5070*/  @P4 BRA `(.L_x_6845) ;  /* 0x0000002000004947 */ /* 0x000fea0003800000 */
[----:B------:R-:W-:Y:S05]  /*5080*/  @P0 BRA `(.L_x_6846) ;  /* 0x0000008000000947 */ /* 0x000fea0003800000 */
[----:B------:R-:W-:Y:S05]  /*5090*/  BRA `(.L_x_6847) ;  /* 0x0000009000007947 */ /* 0x000fea0003800000 */
.L_x_6845:
[----:B-----5:R-:W-:-:S05]  /*50a0*/  HADD2.F32 R22, -RZ, R42.H0_H0 ;  /* 0x2000002aff167230 */ /* 0x020fca0000004100 */
[----:B------:R-:W-:Y:S01]  /*50b0*/  FADD.FTZ R9, R22, R9 ;  /* 0x0000000916097221 */ /* 0x000fe20000010000 */
[----:B------:R-:W-:Y:S05]  /*50c0*/  BRA `(.L_x_6846) ;  /* 0x0000004000007947 */ /* 0x000fea0003800000 */
.L_x_6844:
[----:B-----5:R-:W-:-:S05]  /*50d0*/  HADD2.F32 R22, -RZ, R38.H0_H0 ;  /* 0x20000026ff167230 */ /* 0x020fca0000004100 */
[----:B------:R-:W-:Y:S01]  /*50e0*/  FADD.FTZ R9, R22, R9 ;  /* 0x0000000916097221 */ /* 0x000fe20000010000 */
[----:B------:R-:W-:-:S05]  /*50f0*/  @P2 HADD2.F32 R22, -RZ, R42.H0_H0 ;  /* 0x2000002aff162230 */ /* 0x000fca0000004100 */
[----:B------:R-:W-:-:S05]  /*5100*/  @P2 FADD.FTZ R9, R22, R9 ;  /* 0x0000000916092221 */ /* 0x000fca0000010000 */
.L_x_6846:
[----:B------:R-:W-:-:S04]  /*5110*/  F2FP.PACK_AB R22, RZ, R9 ;  /* 0x00000009ff16723e */ /* 0x000fc800000000ff */
[----:B------:R-:W-:Y:S02]  /*5120*/  PRMT R46, R22, 0x7610, R46 ;  /* 0x00007610162e7816 */ /* 0x000fe4000000002e */
.L_x_6847:
[----:B------:R-:W-:Y:S01]  /*5130*/  HADD2.F32 R23, -RZ, R50.H1_H1 ;  /* 0x30000032ff177230 */ /* 0x000fe20000004100 */
[----:B------:R-:W-:Y:S05]  /*5140*/  @P3 BRA `(.L_x_6848) ;  /* 0x0000008000003947 */ /* 0x000fea0003800000 */
[----:B------:R-:W-:-:S04]  /*5150*/  ISETP.NE.U32.AND P4, PT, RZ, c[0x0][0x180], PT ;  /* 0x00006000ff007a0c */ /* 0x000fc80003f85070 */
[----:B------:R-:W-:-:S13]  /*5160*/  ISETP.NE.AND.EX P4, PT, RZ, c[0x0][0x184], PT, P4 ;  /* 0x00006100ff007a0c */ /* 0x000fda0003f85340 */
[----:B------:R-:W-:Y:S05]  /*5170*/  @P4 BRA `(.L_x_6849) ;  /* 0x0000002000004947 */ /* 0x000fea0003800000 */
[----:B------:R-:W-:Y:S05]  /*5180*/  @P0 BRA `(.L_x_6850) ;  /* 0x0000008000000947 */ /* 0x000fea0003800000 */
[----:B------:R-:W-:Y:S05]  /*5190*/  BRA `(.L_x_6851) ;  /* 0x0000009000007947 */ /* 0x000fea0003800000 */
.L_x_6849:
[----:B-----5:R-:W-:-:S05]  /*51a0*/  HADD2.F32 R22, -RZ, R42.H1_H1 ;  /* 0x3000002aff167230 */ /* 0x020fca0000004100 */
[----:B------:R-:W-:Y:S01]  /*51b0*/  FADD.FTZ R23, R22, R23 ;  /* 0x0000001716177221 */ /* 0x000fe20000010000 */
[----:B------:R-:W-:Y:S05]  /*51c0*/  BRA `(.L_x_6850) ;  /* 0x0000004000007947 */ /* 0x000fea0003800000 */
.L_x_6848:
[----:B-----5:R-:W-:-:S05]  /*51d0*/  HADD2.F32 R22, -RZ, R38.H1_H1 ;  /* 0x30000026ff167230 */ /* 0x020fca0000004100 */
[----:B------:R-:W-:Y:S01]  /*51e0*/  FADD.FTZ R23, R22, R23 ;  /* 0x0000001716177221 */ /* 0x000fe20000010000 */
[----:B------:R-:W-:-:S05]  /*51f0*/  @P2 HADD2.F32 R22, -RZ, R42.H1_H1 ;  /* 0x3000002aff162230 */ /* 0x000fca0000004100 */
[----:B------:R-:W-:-:S05]  /*5200*/  @P2 FADD.FTZ R23, R22, R23 ;  /* 0x0000001716172221 */ /* 0x000fca0000010000 */
.L_x_6850:
[----:B------:R-:W-:-:S04]  /*5210*/  F2FP.PACK_AB R22, RZ, R23 ;  /* 0x00000017ff16723e */ /* 0x000fc800000000ff */
[----:B------:R-:W-:Y:S02]  /*5220*/  PRMT R46, R46, 0x5410, R22 ;  /* 0x000054102e2e7816 */ /* 0x000fe40000000016 */
.L_x_6851:
[----:B------:R-:W-:Y:S01]  /*5230*/  HADD2.F32 R22, -RZ, R51.H0_H0 ;  /* 0x20000033ff167230 */ /* 0x000fe20000004100 */
[----:B------:R-:W-:Y:S05]  /*5240*/  @P3 BRA `(.L_x_6852) ;  /* 0x0000008000003947 */ /* 0x000fea0003800000 */
[----:B------:R-:W-:-:S04]  /*5250*/  ISETP.NE.U32.AND P4, PT, RZ, c[0x0][0x180], PT ;  /* 0x00006000ff007a0c */ /* 0x000fc80003f85070 */
[----:B------:R-:W-:-:S13]  /*5260*/  ISETP.NE.AND.EX P4, PT, RZ, c[0x0][0x184], PT, P4 ;  /* 0x00006100ff007a0c */ /* 0x000fda0003f85340 */
[----:B------:R-:W-:Y:S05]  /*5270*/  @P4 BRA `(.L_x_6853) ;  /* 0x0000002000004947 */ /* 0x000fea0003800000 */
[----:B------:R-:W-:Y:S05]  /*5280*/  @P0 BRA `(.L_x_6854) ;  /* 0x0000008000000947 */ /* 0x000fea0003800000 */
[----:B------:R-:W-:Y:S05]  /*5290*/  BRA `(.L_x_6855) ;  /* 0x0000009000007947 */ /* 0x000fea0003800000 */
.L_x_6853:
[----:B-----5:R-:W-:-:S05]  /*52a0*/  HADD2.F32 R30, -RZ, R43.H0_H0 ;  /* 0x2000002bff1e7230 */ /* 0x020fca0000004100 */
[----:B------:R-:W-:Y:S01]  /*52b0*/  FADD.FTZ R22, R30, R22 ;  /* 0x000000161e167221 */ /* 0x000fe20000010000 */
[----:B------:R-:W-:Y:S05]  /*52c0*/  BRA `(.L_x_6854) ;  /* 0x0000004000007947 */ /* 0x000fea0003800000 */
.L_x_6852:
[----:B-----5:R-:W-:-:S05]  /*52d0*/  HADD2.F32 R30, -RZ, R39.H0_H0 ;  /* 0x20000027ff1e7230 */ /* 0x020fca0000004100 */
[----:B------:R-:W-:Y:S01]  /*52e0*/  FADD.FTZ R22, R30, R22 ;  /* 0x000000161e167221 */ /* 0x000fe20000010000 */
[----:B------:R-:W-:-:S05]  /*52f0*/  @P2 HADD2.F32 R30, -RZ, R43.H0_H0 ;  /* 0x2000002bff1e2230 */ /* 0x000fca0000004100 */
[----:B------:R-:W-:-:S05]  /*5300*/  @P2 FADD.FTZ R22, R30, R22 ;  /* 0x000000161e162221 */ /* 0x000fca0000010000 */
.L_x_6854:
[----:B------:R-:W-:-:S04]  /*5310*/  F2FP.PACK_AB R30, RZ, R22 ;  /* 0x00000016ff1e723e */ /* 0x000fc800000000ff */
[----:B------:R-:W-:Y:S02]  /*5320*/  PRMT R47, R30, 0x7610, R47 ;  /* 0x000076101e2f7816 */ /* 0x000fe4000000002f */
.L_x_6855:
[----:B------:R-:W-:Y:S01]  /*5330*/  HADD2.F32 R30, -RZ, R51.H1_H1 ;  /* 0x30000033ff1e7230 */ /* 0x000fe20000004100 */
[----:B------:R-:W-:Y:S05]  /*5340*/  @P3 BRA `(.L_x_6856) ;  /* 0x0000008000003947 */ /* 0x000fea0003800000 */
[----:B------:R-:W-:-:S04]  /*5350*/  ISETP.NE.U32.AND P2, PT, RZ, c[0x0][0x180], PT ;  /* 0x00006000ff007a0c */ /* 0x000fc80003f45070 */
[----:B------:R-:W-:-:S13]  /*5360*/  ISETP.NE.AND.EX P2, PT, RZ, c[0x0][0x184], PT, P2 ;  /* 0x00006100ff007a0c */ /* 0x000fda0003f45320 */
[----:B------:R-:W-:Y:S05]  /*5370*/  @P2 BRA `(.L_x_6857) ;  /* 0x0000002000002947 */ /* 0x000fea0003800000 */
[----:B------:R-:W-:Y:S05]  /*5380*/  @P0 BRA `(.L_x_6858) ;  /* 0x0000008000000947 */ /* 0x000fea0003800000 */
[----:B------:R-:W-:Y:S05]  /*5390*/  BRA `(.L_x_6859) ;  /* 0x0000009000007947 */ /* 0x000fea0003800000 */
.L_x_6857:
[----:B-----5:R-:W-:-:S05]  /*53a0*/  HADD2.F32 R48, -RZ, R43.H1_H1 ;  /* 0x3000002bff307230 */ /* 0x020fca0000004100 */
[----:B------:R-:W-:Y:S01]  /*53b0*/  FADD.FTZ R30, R48, R30 ;  /* 0x0000001e301e7221 */ /* 0x000fe20000010000 */
[----:B------:R-:W-:Y:S05]  /*53c0*/  BRA `(.L_x_6858) ;  /* 0x0000004000007947 */ /* 0x000fea0003800000 */
.L_x_6856:
[----:B-----5:R-:W-:-:S05]  /*53d0*/  HADD2.F32 R48, -RZ, R39.H1_H1 ;  /* 0x30000027ff307230 */ /* 0x020fca0000004100 */
[----:B------:R-:W-:Y:S01]  /*53e0*/  FADD.FTZ R30, R48, R30 ;  /* 0x0000001e301e7221 */ /* 0x000fe20000010000 */
[----:B------:R-:W-:-:S05]  /*53f0*/  @P2 HADD2.F32 R48, -RZ, R43.H1_H1 ;  /* 0x3000002bff302230 */ /* 0x000fca0000004100 */
[----:B------:R-:W-:-:S05]  /*5400*/  @P2 FADD.FTZ R30, R48, R30 ;  /* 0x0000001e301e2221 */ /* 0x000fca0000010000 */
.L_x_6858:
[----:B------:R-:W-:-:S04]  /*5410*/  F2FP.PACK_AB R48, RZ, R30 ;  /* 0x0000001eff30723e */ /* 0x000fc800000000ff */
[----:B------:R-:W-:Y:S02]  /*5420*/  PRMT R47, R47, 0x5410, R48 ;  /* 0x000054102f2f7816 */ /* 0x000fe40000000030 */
.L_x_6859:
[----:B------:R-:W-:-:S04]  /*5430*/  @P0 LEA R48, P2, R52, c[0x0][0x188], 0x4 ;  /* 0x0000620034300a11 */ /* 0x000fc800078420ff */
[C---:B------:R-:W-:Y:S02]  /*5440*/  @P0 LEA.HI.X R49, R52.reuse, c[0x0][0x18c], RZ, 0x4, P2 ;  /* 0x0000630034310a11 */ /* 0x040fe400010f24ff */
[----:B------:R-:W-:-:S03]  /*5450*/  IADD3 R52, R52, 0x20, RZ ;  /* 0x0000002034347810 */ /* 0x000fc60007ffe0ff */
[----:B------:R0:W-:Y:S04]  /*5460*/  @P0 STG.E.128 [R48.64], R44 ;  /* 0x0000002c30000986 */ /* 0x0001e8000c101d04 */
.L_x_6827:
[----:B------:R-:W-:Y:S05]  /*5470*/  BSYNC B0 ;  /* 0x0000000000007941 */ /* 0x000fea0003800000 */
.L_x_6826:
        /* <DEDUP_REMOVED lines=25> */
.L_x_6863:
[----:B-----5:R-:W-:-:S05]  /*5610*/  HADD2.F32 R7, -RZ, R40.H0_H0 ;  /* 0x20000028ff077230 */ /* 0x020fca0000004100 */
[----:B------:R-:W-:Y:S01]  /*5620*/  FADD.FTZ R95, R7, R95 ;  /* 0x0000005f075f7221 */ /* 0x000fe20000010000 */
[----:B------:R-:W-:Y:S05]  /*5630*/  BRA `(.L_x_6864) ;  /* 0x0000004000007947 */ /* 0x000fea0003800000 */
.L_x_6862:
[----:B0----5:R-:W-:-:S05]  /*5640*/  HADD2.F32 R7, -RZ, R36.H0_H0 ;  /* 0x20000024ff077230 */ /* 0x021fca0000004100 */
[----:B------:R-:W-:Y:S01]  /*5650*/  FADD.FTZ R95, R7, R95 ;  /* 0x0000005f075f7221 */ /* 0x000fe20000010000 */
[----:B------:R-:W-:-:S05]  /*5660*/  @P2 HADD2.F32 R7, -RZ, R40.H0_H0 ;  /* 0x20000028ff072230 */ /* 0x000fca0000004100 */
[----:B------:R-:W-:-:S05]  /*5670*/  @P2 FADD.FTZ R95, R7, R95 ;  /* 0x0000005f075f2221 */ /* 0x000fca0000010000 */
.L_x_6864:
[----:B------:R-:W-:-:S04]  /*5680*/  F2FP.PACK_AB R7, RZ, R95 ;  /* 0x0000005fff07723e */ /* 0x000fc800000000ff */
[----:B------:R-:W-:Y:S02]  /*5690*/  PRMT R44, R7, 0x7610, R44 ;  /* 0x00007610072c7816 */ /* 0x000fe4000000002c */
.L_x_6865:
[----:B------:R-:W-:Y:S01]  /*56a0*/  HADD2.F32 R78, -RZ, R48.H1_H1 ;  /* 0x30000030ff4e7230 */ /* 0x000fe20000004100 */
[----:B------:R-:W-:Y:S05]  /*56b0*/  @P3 BRA `(.L_x_6866) ;  /* 0x0000008000003947 */ /* 0x000fea0003800000 */
[----:B------:R-:W-:-:S04]  /*56c0*/  ISETP.NE.U32.AND P4, PT, RZ, c[0x0][0x180], PT ;  /* 0x00006000ff007a0c */ /* 0x000fc80003f85070 */
[----:B------:R-:W-:-:S13]  /*56d0*/  ISETP.NE.AND.EX P4, PT, RZ, c[0x0][0x184], PT, P4 ;  /* 0x00006100ff007a0c */ /* 0x000fda0003f85340 */
[----:B------:R-:W-:Y:S05]  /*56e0*/  @P4 BRA `(.L_x_6867) ;  /* 0x0000002000004947 */ /* 0x000fea0003800000 */
[----:B------:R-:W-:Y:S05]  /*56f0*/  @P0 BRA `(.L_x_6868) ;  /* 0x0000008000000947 */ /* 0x000fea0003800000 */
[----:B------:R-:W-:Y:S05]  /*5700*/  BRA `(.L_x_6869) ;  /* 0x0000009000007947 */ /* 0x000fea0003800000 */
.L_x_6867:
[----:B-----5:R-:W-:-:S05]  /*5710*/  HADD2.F32 R7, -RZ, R40.H1_H1 ;  /* 0x30000028ff077230 */ /* 0x020fca0000004100 */
[----:B------:R-:W-:Y:S01]  /*5720*/  FADD.FTZ R78, R7, R78 ;  /* 0x0000004e074e7221 */ /* 0x000fe20000010000 */
[----:B------:R-:W-:Y:S05]  /*5730*/  BRA `(.L_x_6868) ;  /* 0x0000004000007947 */ /* 0x000fea0003800000 */
.L_x_6866:
[----:B-----5:R-:W-:-:S05]  /*5740*/  HADD2.F32 R7, -RZ, R36.H1_H1 ;  /* 0x30000024ff077230 */ /* 0x020fca0000004100 */
[----:B------:R-:W-:Y:S01]  /*5750*/  FADD.FTZ R78, R7, R78 ;  /* 0x0000004e074e7221 */ /* 0x000fe20000010000 */
[----:B------:R-:W-:-:S05]  /*5760*/  @P2 HADD2.F32 R7, -RZ, R40.H1_H1 ;  /* 0x30000028ff072230 */ /* 0x000fca0000004100 */
[----:B------:R-:W-:-:S05]  /*5770*/  @P2 FADD.FTZ R78, R7, R78 ;  /* 0x0000004e074e2221 */ /* 0x000fca0000010000 */
.L_x_6868:
[----:B------:R-:W-:-:S04]  /*5780*/  F2FP.PACK_AB R7, RZ, R78 ;  /* 0x0000004eff07723e */ /* 0x000fc800000000ff */
[----:B------:R-:W-:Y:S02]  /*5790*/  PRMT R44, R44, 0x5410, R7 ;  /* 0x000054102c2c7816 */ /* 0x000fe40000000007 */
.L_x_6869:
[----:B------:R-:W-:Y:S01]  /*57a0*/  HADD2.F32 R79, -RZ, R49.H0_H0 ;  /* 0x20000031ff4f7230 */ /* 0x000fe20000004100 */
[----:B------:R-:W-:Y:S05]  /*57b0*/  @P3 BRA `(.L_x_6870) ;  /* 0x0000008000003947 */ /* 0x000fea0003800000 */
[----:B------:R-:W-:-:S04]  /*57c0*/  ISETP.NE.U32.AND P4, PT, RZ, c[0x0][0x180], PT ;  /* 0x00006000ff007a0c */ /* 0x000fc80003f85070 */
[----:B------:R-:W-:-:S13]  /*57d0*/  ISETP.NE.AND.EX P4, PT, RZ, c[0x0][0x184], PT, P4 ;  /* 0x00006100ff007a0c */ /* 0x000fda0003f85340 */
[----:B------:R-:W-:Y:S05]  /*57e0*/  @P4 BRA `(.L_x_6871) ;  /* 0x0000002000004947 */ /* 0x000fea0003800000 */
[----:B------:R-:W-:Y:S05]  /*57f0*/  @P0 BRA `(.L_x_6872) ;  /* 0x0000008000000947 */ /* 0x000fea0003800000 */
[----:B------:R-:W-:Y:S05]  /*5800*/  BRA `(.L_x_6873) ;  /* 0x0000009000007947 */ /* 0x000fea0003800000 */
.L_x_6871:
[----:B-----5:R-:W-:-:S05]  /*5810*/  HADD2.F32 R7, -RZ, R41.H0_H0 ;  /* 0x20000029ff077230 */ /* 0x020fca0000004100 */
[----:B------:R-:W-:Y:S01]  /*5820*/  FADD.FTZ R79, R7, R79 ;  /* 0x0000004f074f7221 */ /* 0x000fe20000010000 */
[----:B------:R-:W-:Y:S05]  /*5830*/  BRA `(.L_x_6872) ;  /* 0x0000004000007947 */ /* 0x000fea0003800000 */
.L_x_6870:
[----:B-----5:R-:W-:-:S05]  /*5840*/  HADD2.F32 R7, -RZ, R37.H0_H0 ;  /* 0x20000025ff077230 */ /* 0x020fca0000004100 */
[----:B------:R-:W-:Y:S01]  /*5850*/  FADD.FTZ R79, R7, R79 ;  /* 0x0000004f074f7221 */ /* 0x000fe20000010000 */
[----:B------:R-:W-:-:S05]  /*5860*/  @P2 HADD2.F32 R7, -RZ, R41.H0_H0 ;  /* 0x20000029ff072230 */ /* 0x000fca0000004100 */
[----:B------:R-:W-:-:S05]  /*5870*/  @P2 FADD.FTZ R79, R7, R79 ;  /* 0x0000004f074f2221 */ /* 0x000fca0000010000 */
.L_x_6872:
[----:B------:R-:W-:-:S04]  /*5880*/  F2FP.PACK_AB R7, RZ, R79 ;  /* 0x0000004fff07723e */ /* 0x000fc800000000ff */
[----:B------:R-:W-:Y:S02]  /*5890*/  PRMT R45, R7, 0x7610, R45 ;  /* 0x00007610072d7816 */ /* 0x000fe4000000002d */
.L_x_6873:
[----:B------:R-:W-:Y:S01]  /*58a0*/  HADD2.F32 R8, -RZ, R49.H1_H1 ;  /* 0x30000031ff087230 */ /* 0x000fe20000004100 */
[----:B------:R-:W-:Y:S05]  /*58b0*/  @P3 BRA `(.L_x_6874) ;  /* 0x0000008000003947 */ /* 0x000fea0003800000 */
[----:B------:R-:W-:-:S04]  /*58c0*/  ISETP.NE.U32.AND P4, PT, RZ, c[0x0][0x180], PT ;  /* 0x00006000ff007a0c */ /* 0x000fc80003f85070 */
[----:B------:R-:W-:-:S13]  /*58d0*/  ISETP.NE.AND.EX P4, PT, RZ, c[0x0][0x184], PT, P4 ;  /* 0x00006100ff007a0c */ /* 0x000fda0003f85340 */
[----:B------:R-:W-:Y:S05]  /*58e0*/  @P4 BRA `(.L_x_6875) ;  /* 0x0000002000004947 */ /* 0x000fea0003800000 */
[----:B------:R-:W-:Y:S05]  /*58f0*/  @P0 BRA `(.L_x_6876) ;  /* 0x0000008000000947 */ /* 0x000fea0003800000 */
[----:B------:R-:W-:Y:S05]  /*5900*/  BRA `(.L_x_6877) ;  /* 0x0000009000007947 */ /* 0x000fea0003800000 */
.L_x_6875:
[----:B-----5:R-:W-:-:S05]  /*5910*/  HADD2.F32 R7, -RZ, R41.H1_H1 ;  /* 0x30000029ff077230 */ /* 0x020fca0000004100 */
[----:B------:R-:W-:Y:S01]  /*5920*/  FADD.FTZ R8, R7, R8 ;  /* 0x0000000807087221 */ /* 0x000fe20000010000 */
[----:B------:R-:W-:Y:S05]  /*5930*/  BRA `(.L_x_6876) ;  /* 0x0000004000007947 */ /* 0x000fea0003800000 */
.L_x_6874:
[----:B-----5:R-:W-:-:S05]  /*5940*/  HADD2.F32 R7, -RZ, R37.H1_H1 ;  /* 0x30000025ff077230 */ /* 0x020fca0000004100 */
[----:B------:R-:W-:Y:S01]  /*5950*/  FADD.FTZ R8, R7, R8 ;  /* 0x0000000807087221 */ /* 0x000fe20000010000 */
[----:B------:R-:W-:-:S05]  /*5960*/  @P2 HADD2.F32 R7, -RZ, R41.H1_H1 ;  /* 0x30000029ff072230 */ /* 0x000fca0000004100 */
[----:B------:R-:W-:-:S05]  /*5970*/  @P2 FADD.FTZ R8, R7, R8 ;  /* 0x0000000807082221 */ /* 0x000fca0000010000 */
.L_x_6876:
[----:B------:R-:W-:-:S04]  /*5980*/  F2FP.PACK_AB R7, RZ, R8 ;  /* 0x00000008ff07723e */ /* 0x000fc800000000ff */
[----:B------:R-:W-:Y:S02]  /*5990*/  PRMT R45, R45, 0x5410, R7 ;  /* 0x000054102d2d7816 */ /* 0x000fe40000000007 */
.L_x_6877:
[----:B------:R-:W-:Y:S01]  /*59a0*/  HADD2.F32 R7, -RZ, R50.H0_H0 ;  /* 0x20000032ff077230 */ /* 0x000fe20000004100 */
[----:B------:R-:W-:Y:S05]  /*59b0*/  @P3 BRA `(.L_x_6878) ;  /* 0x0000008000003947 */ /* 0x000fea0003800000 */
[----:B------:R-:W-:-:S04]  /*59c0*/  ISETP.NE.U32.AND P4, PT, RZ, c[0x0][0x180], PT ;  /* 0x00006000ff007a0c */ /* 0x000fc80003f85070 */
[----:B------:R-:W-:-:S13]  /*59d0*/  ISETP.NE.AND.EX P4, PT, RZ, c[0x0][0x184], PT, P4 ;  /* 0x00006100ff007a0c */ /* 0x000fda0003f85340 */
[----:B------:R-:W-:Y:S05]  /*59e0*/  @P4 BRA `(.L_x_6879) ;  /* 0x0000002000004947 */ /* 0x000fea0003800000 */
[----:B------:R-:W-:Y:S05]  /*59f0*/  @P0 BRA `(.L_x_6880) ;  /* 0x0000008000000947 */ /* 0x000fea0003800000 */
[----:B------:R-:W-:Y:S05]  /*5a00*/  BRA `(.L_x_6881) ;  /* 0x0000009000007947 */ /* 0x000fea0003800000 */
.L_x_6879:
[----:B-----5:R-:W-:-:S05]  /*5a10*/  HADD2.F32 R20, -RZ, R42.H0_H0 ;  /* 0x2000002aff147230 */ /* 0x020fca0000004100 */
[----:B------:R-:W-:Y:S01]  /*5a20*/  FADD.FTZ R7, R20, R7 ;  /* 0x0000000714077221 */ /* 0x000fe20000010000 */
[----:B------:R-:W-:Y:S05]  /*5a30*/  BRA `(.L_x_6880) ;  /* 0x0000004000007947 */ /* 0x000fea0003800000 */
.L_x_6878:
[----:B-----5:R-:W-:-:S05]  /*5a40*/  HADD2.F32 R20, -RZ, R38.H0_H0 ;  /* 0x20000026ff147230 */ /* 0x020fca0000004100 */
[----:B------:R-:W-:Y:S01]  /*5a50*/  FADD.FTZ R7, R20, R7 ;  /* 0x0000000714077221 */ /* 0x000fe20000010000 */
[----:B------:R-:W-:-:S05]  /*5a60*/  @P2 HADD2.F32 R20, -RZ, R42.H0_H0 ;  /* 0x2000002aff142230 */ /* 0x000fca0000004100 */
[----:B------:R-:W-:-:S05]  /*5a70*/  @P2 FADD.FTZ R7, R20, R7 ;  /* 0x0000000714072221 */ /* 0x000fca0000010000 */
.L_x_6880:
[----:B------:R-:W-:-:S04]  /*5a80*/  F2FP.PACK_AB R20, RZ, R7 ;  /* 0x00000007ff14723e */ /* 0x000fc800000000ff */
[----:B------:R-:W-:Y:S02]  /*5a90*/  PRMT R46, R20, 0x7610, R46 ;  /* 0x00007610142e7816 */ /* 0x000fe4000000002e */
.L_x_6881:
[----:B------:R-:W-:Y:S01]  /*5aa0*/  HADD2.F32 R21, -RZ, R50.H1_H1 ;  /* 0x30000032ff157230 */ /* 0x000fe20000004100 */
[----:B------:R-:W-:Y:S05]  /*5ab0*/  @P3 BRA `(.L_x_6882) ;  /* 0x0000008000003947 */ /* 0x000fea0003800000 */
[----:B------:R-:W-:-:S04]  /*5ac0*/  ISETP.NE.U32.AND P4, PT, RZ, c[0x0][0x180], PT ;  /* 0x00006000ff007a0c */ /* 0x000fc80003f85070 */
[----:B------:R-:W-:-:S13]  /*5ad0*/  ISETP.NE.AND.EX P4, PT, RZ, c[0x0][0x184], PT, P4 ;  /* 0x00006100ff007a0c */ /* 0x000fda0003f85340 */
[----:B------:R-:W-:Y:S05]  /*5ae0*/  @P4 BRA `(.L_x_6883) ;  /* 0x0000002000004947 */ /* 0x000fea0003800000 */
[----:B------:R-:W-:Y:S05]  /*5af0*/  @P0 BRA `(.L_x_6884) ;  /* 0x0000008000000947 */ /* 0x000fea0003800000 */
[----:B------:R-:W-:Y:S05]  /*5b00*/  BRA `(.L_x_6885) ;  /* 0x0000009000007947 */ /* 0x000fea0003800000 */
.L_x_6883:
[----:B-----5:R-:W-:-:S05]  /*5b10*/  HADD2.F32 R20, -RZ, R42.H1_H1 ;  /* 0x3000002aff147230 */ /* 0x020fca0000004100 */
[----:B------:R-:W-:Y:S01]  /*5b20*/  FADD.FTZ R21, R20, R21 ;  /* 0x0000001514157221 */ /* 0x000fe20000010000 */
[----:B------:R-:W-:Y:S05]  /*5b30*/  BRA `(.L_x_6884) ;  /* 0x0000004000007947 */ /* 0x000fea0003800000 */
.L_x_6882:
[----:B-----5:R-:W-:-:S05]  /*5b40*/  HADD2.F32 R20, -RZ, R38.H1_H1 ;  /* 0x30000026ff147230 */ /* 0x020fca0000004100 */
[----:B------:R-:W-:Y:S01]  /*5b50*/  FADD.FTZ R21, R20, R21 ;  /* 0x0000001514157221 */ /* 0x000fe20000010000 */
[----:B------:R-:W-:-:S05]  /*5b60*/  @P2 HADD2.F32 R20, -RZ, R42.H1_H1 ;  /* 0x3000002aff142230 */ /* 0x000fca0000004100 */
[----:B------:R-:W-:-:S05]  /*5b70*/  @P2 FADD.FTZ R21, R20, R21 ;  /* 0x0000001514152221 */ /* 0x000fca0000010000 */
.L_x_6884:
[----:B------:R-:W-:-:S04]  /*5b80*/  F2FP.PACK_AB R20, RZ, R21 ;  /* 0x00000015ff14723e */ /* 0x000fc800000000ff */
[----:B------:R-:W-:Y:S02]  /*5b90*/  PRMT R46, R46, 0x5410, R20 ;  /* 0x000054102e2e7816 */ /* 0x000fe40000000014 */
.L_x_6885:
[----:B------:R-:W-:Y:S01]  /*5ba0*/  HADD2.F32 R20, -RZ, R51.H0_H0 ;  /* 0x20000033ff147230 */ /* 0x000fe20000004100 */
[----:B------:R-:W-:Y:S05]  /*5bb0*/  @P3 BRA `(.L_x_6886) ;  /* 0x0000008000003947 */ /* 0x000fea0003800000 */
[----:B------:R-:W-:-:S04]  /*5bc0*/  ISETP.NE.U32.AND P4, PT, RZ, c[0x0][0x180], PT ;  /* 0x00006000ff007a0c */ /* 0x000fc80003f85070 */
[----:B------:R-:W-:-:S13]  /*5bd0*/  ISETP.NE.AND.EX P4, PT, RZ, c[0x0][0x184], PT, P4 ;  /* 0x00006100ff007a0c */ /* 0x000fda0003f85340 */
[----:B------:R-:W-:Y:S05]  /*5be0*/  @P4 BRA `(.L_x_6887) ;  /* 0x0000002000004947 */ /* 0x000fea0003800000 */
[----:B------:R-:W-:Y:S05]  /*5bf0*/  @P0 BRA `(.L_x_6888) ;  /* 0x0000008000000947 */ /* 0x000fea0003800000 */
[----:B------:R-:W-:Y:S05]  /*5c00*/  BRA `(.L_x_6889) ;  /* 0x0000009000007947 */ /* 0x000fea0003800000 */
.L_x_6887:
[----:B-----5:R-:W-:-:S05]  /*5c10*/  HADD2.F32 R29, -RZ, R43.H0_H0 ;  /* 0x2000002bff1d7230 */ /* 0x020fca0000004100 */
[----:B------:R-:W-:Y:S01]  /*5c20*/  FADD.FTZ R20, R29, R20 ;  /* 0x000000141d147221 */ /* 0x000fe20000010000 */
[----:B------:R-:W-:Y:S05]  /*5c30*/  BRA `(.L_x_6888) ;  /* 0x0000004000007947 */ /* 0x000fea0003800000 */
.L_x_6886:
[----:B-----5:R-:W-:-:S05]  /*5c40*/  HADD2.F32 R29, -RZ, R39.H0_H0 ;  /* 0x20000027ff1d7230 */ /* 0x020fca0000004100 */
[----:B------:R-:W-:Y:S01]  /*5c50*/  FADD.FTZ R20, R29, R20 ;  /* 0x000000141d147221 */ /* 0x000fe20000010000 */
[----:B------:R-:W-:-:S05]  /*5c60*/  @P2 HADD2.F32 R29, -RZ, R43.H0_H0 ;  /* 0x2000002bff1d2230 */ /* 0x000fca0000004100 */
[----:B------:R-:W-:-:S05]  /*5c70*/  @P2 FADD.FTZ R20, R29, R20 ;  /* 0x000000141d142221 */ /* 0x000fca0000010000 */
.L_x_6888:
[----:B------:R-:W-:-:S04]  /*5c80*/  F2FP.PACK_AB R29, RZ, R20 ;  /* 0x00000014ff1d723e */ /* 0x000fc800000000ff */
[----:B------:R-:W-:Y:S02]  /*5c90*/  PRMT R47, R29, 0x7610, R47 ;  /* 0x000076101d2f7816 */ /* 0x000fe4000000002f */
.L_x_6889:
[----:B------:R-:W-:Y:S01]  /*5ca0*/  HADD2.F32 R29, -RZ, R51.H1_H1 ;  /* 0x30000033ff1d7230 */ /* 0x000fe20000004100 */
[----:B------:R-:W-:Y:S05]  /*5cb0*/  @P3 BRA `(.L_x_6890) ;  /* 0x0000008000003947 */ /* 0x000fea0003800000 */
[----:B------:R-:W-:-:S04]  /*5cc0*/  ISETP.NE.U32.AND P2, PT, RZ, c[0x0][0x180], PT ;  /* 0x00006000ff007a0c */ /* 0x000fc80003f45070 */
[----:B------:R-:W-:-:S13]  /*5cd0*/  ISETP.NE.AND.EX P2, PT, RZ, c[0x0][0x184], PT, P2 ;  /* 0x00006100ff007a0c */ /* 0x000fda0003f45320 */
[----:B------:R-:W-:Y:S05]  /*5ce0*/  @P2 BRA `(.L_x_6891) ;  /* 0x0000002000002947 */ /* 0x000fea0003800000 */
[----:B------:R-:W-:Y:S05]  /*5cf0*/  @P0 BRA `(.L_x_6892) ;  /* 0x0000008000000947 */ /* 0x000fea0003800000 */
[----:B------:R-:W-:Y:S05]  /*5d00*/  BRA `(.L_x_6893) ;  /* 0x0000009000007947 */ /* 0x000fea0003800000 */
.L_x_6891:
[----:B-----5:R-:W-:-:S05]  /*5d10*/  HADD2.F32 R48, -RZ, R43.H1_H1 ;  /* 0x3000002bff307230 */ /* 0x020fca0000004100 */
[----:B------:R-:W-:Y:S01]  /*5d20*/  FADD.FTZ R29, R48, R29 ;  /* 0x0000001d301d7221 */ /* 0x000fe20000010000 */
[----:B------:R-:W-:Y:S05]  /*5d30*/  BRA `(.L_x_6892) ;  /* 0x0000004000007947 */ /* 0x000fea0003800000 */
.L_x_6890:
[----:B-----5:R-:W-:-:S05]  /*5d40*/  HADD2.F32 R48, -RZ, R39.H1_H1 ;  /* 0x30000027ff307230 */ /* 0x020fca0000004100 */
[----:B------:R-:W-:Y:S01]  /*5d50*/  FADD.FTZ R29, R48, R29 ;  /* 0x0000001d301d7221 */ /* 0x000fe20000010000 */
[----:B------:R-:W-:-:S05]  /*5d60*/  @P2 HADD2.F32 R48, -RZ, R43.H1_H1 ;  /* 0x3000002bff302230 */ /* 0x000fca0000004100 */
[----:B------:R-:W-:-:S05]  /*5d70*/  @P2 FADD.FTZ R29, R48, R29 ;  /* 0x0000001d301d2221 */ /* 0x000fca0000010000 */
.L_x_6892:
[----:B------:R-:W-:-:S04]  /*5d80*/  F2FP.PACK_AB R48, RZ, R29 ;  /* 0x0000001dff30723e */ /* 0x000fc800000000ff */
[----:B------:R-:W-:Y:S02]  /*5d90*/  PRMT R47, R47, 0x5410, R48 ;  /* 0x000054102f2f7816 */ /* 0x000fe40000000030 */
.L_x_6893:
[----:B------:R-:W-:-:S04]  /*5da0*/  @P0 LEA R48, P2, R52, c[0x0][0x188], 0x4 ;  /* 0x0000620034300a11 */ /* 0x000fc800078420ff */
[C---:B------:R-:W-:Y:S02]  /*5db0*/  @P0 LEA.HI.X R49, R52.reuse, c[0x0][0x18c], RZ, 0x4, P2 ;  /* 0x0000630034310a11 */ /* 0x040fe400010f24ff */
[----:B------:R-:W-:-:S03]  /*5dc0*/  IADD3 R52, R52, 0x20, RZ ;  /* 0x0000002034347810 */ /* 0x000fc60007ffe0ff */
[----:B------:R0:W-:Y:S04]  /*5dd0*/  @P0 STG.E.128 [R48.64], R44 ;  /* 0x0000002c30000986 */ /* 0x0001e8000c101d04 */
.L_x_6861:
[----:B------:R-:W-:Y:S05]  /*5de0*/  BSYNC B0 ;  /* 0x0000000000007941 */ /* 0x000fea0003800000 */
.L_x_6860:
        /* <DEDUP_REMOVED lines=13> */
[----:B0-----:R-:W-:-:S10]  /*5ec0*/  HFMA2.MMA R48, -RZ, RZ, 0, 9.5367431640625e-07 ;  /* 0x00000010ff307435 */ /* 0x001fd400000001ff */
[----:B------:R-:W-:-:S06]  /*5ed0*/  IMAD.WIDE.U32 R48, R52, R48, c[0x0][0x170] ;  /* 0x00005c0034307625 */ /* 0x000fcc00078e0030 */
[----:B------:R-:W3:Y:S01]  /*5ee0*/  LDG.E.128 R48, [R48.64] ;  /* 0x0000000430307981 */ /* 0x000ee2000c1e1d00 */
[----:B------:R-:W-:-:S04]  /*5ef0*/  ISETP.NE.U32.AND P3, PT, RZ, c[0x0][0x178], PT ;  /* 0x00005e00ff007a0c */ /* 0x000fc80003f65070 */
[----:B------:R-:W-:Y:S01]  /*5f00*/  ISETP.NE.AND.EX P3, PT, RZ, c[0x0][0x17c], PT, P3 ;  /* 0x00005f00ff007a0c */ /* 0x000fe20003f65330 */
[----:B---3--:R-:W-:-:S12]  /*5f10*/  HADD2.F32 R96, -RZ, R48.H0_H0 ;  /* 0x20000030ff607230 */ /* 0x008fd80000004100 */
[----:B------:R-:W-:Y:S05]  /*5f20*/  @P3 BRA `(.L_x_6896) ;  /* 0x0000008000003947 */ /* 0x000fea0003800000 */
[----:B------:R-:W-:-:S04]  /*5f30*/  ISETP.NE.U32.AND P4, PT, RZ, c[0x0][0x180], PT ;  /* 0x00006000ff007a0c */ /* 0x000fc80003f85070 */
[----:B------:R-:W-:-:S13]  /*5f40*/  ISETP.NE.AND.EX P4, PT, RZ, c[0x0][0x184], PT, P4 ;  /* 0x00006100ff007a0c */ /* 0x000fda0003f85340 */
[----:B------:R-:W-:Y:S05]  /*5f50*/  @P4 BRA `(.L_x_6897) ;  /* 0x0000002000004947 */ /* 0x000fea0003800000 */
[----:B------:R-:W-:Y:S05]  /*5f60*/  @P0 BRA `(.L_x_6898) ;  /* 0x0000008000000947 */ /* 0x000fea0003800000 */
[----:B------:R-:W-:Y:S05]  /*5f70*/  BRA `(.L_x_6899) ;  /* 0x0000009000007947 */ /* 0x000fea0003800000 */
.L_x_6897:
[----:B--2--5:R-:W-:-:S05]  /*5f80*/  HADD2.F32 R5, -RZ, R40.H0_H0 ;  /* 0x20000028ff057230 */ /* 0x024fca0000004100 */
[----:B------:R-:W-:Y:S01]  /*5f90*/  FADD.FTZ R96, R5, R96 ;  /* 0x0000006005607221 */ /* 0x000fe20000010000 */
[----:B------:R-:W-:Y:S05]  /*5fa0*/  BRA `(.L_x_6898) ;  /* 0x0000004000007947 */ /* 0x000fea0003800000 */
.L_x_6896:
[----:B--2--5:R-:W-:-:S05]  /*5fb0*/  HADD2.F32 R5, -RZ, R36.H0_H0 ;  /* 0x20000024ff057230 */ /* 0x024fca0000004100 */
[----:B------:R-:W-:Y:S01]  /*5fc0*/  FADD.FTZ R96, R5, R96 ;  /* 0x0000006005607221 */ /* 0x000fe20000010000 */
[----:B------:R-:W-:-:S05]  /*5fd0*/  @P2 HADD2.F32 R5, -RZ, R40.H0_H0 ;  /* 0x20000028ff052230 */ /* 0x000fca0000004100 */
[----:B------:R-:W-:-:S05]  /*5fe0*/  @P2 FADD.FTZ R96, R5, R96 ;  /* 0x0000006005602221 */ /* 0x000fca0000010000 */
.L_x_6898:
[----:B--2---:R-:W-:-:S04]  /*5ff0*/  F2FP.PACK_AB R5, RZ, R96 ;  /* 0x00000060ff05723e */ /* 0x004fc800000000ff */
[----:B------:R-:W-:Y:S02]  /*6000*/  PRMT R44, R5, 0x7610, R44 ;  /* 0x00007610052c7816 */ /* 0x000fe4000000002c */
.L_x_6899:
[----:B------:R-:W-:Y:S01]  /*6010*/  HADD2.F32 R80, -RZ, R48.H1_H1 ;  /* 0x30000030ff507230 */ /* 0x000fe20000004100 */
[----:B------:R-:W-:Y:S05]  /*6020*/  @P3 BRA `(.L_x_6900) ;  /* 0x0000008000003947 */ /* 0x000fea0003800000 */
[----:B------:R-:W-:-:S04]  /*6030*/  ISETP.NE.U32.AND P4, PT, RZ, c[0x0][0x180], PT ;  /* 0x00006000ff007a0c */ /* 0x000fc80003f85070 */
[----:B------:R-:W-:-:S13]  /*6040*/  ISETP.NE.AND.EX P4, PT, RZ, c[0x0][0x184], PT, P4 ;  /* 0x00006100ff007a0c */ /* 0x000fda0003f85340 */
[----:B------:R-:W-:Y:S05]  /*6050*/  @P4 BRA `(.L_x_6901) ;  /* 0x0000002000004947 */ /* 0x000fea0003800000 */
[----:B------:R-:W-:Y:S05]  /*6060*/  @P0 BRA `(.L_x_6902) ;  /* 0x0000008000000947 */ /* 0x000fea0003800000 */
[----:B------:R-:W-:Y:S05]  /*6070*/  BRA `(.L_x_6903) ;  /* 0x0000009000007947 */ /* 0x000fea0003800000 */
.L_x_6901:
[----:B--2--5:R-:W-:-:S05]  /*6080*/  HADD2.F32 R5, -RZ, R40.H1_H1 ;  /* 0x30000028ff057230 */ /* 0x024fca0000004100 */
[----:B------:R-:W-:Y:S01]  /*6090*/  FADD.FTZ R80, R5, R80 ;  /* 0x0000005005507221 */ /* 0x000fe20000010000 */
[----:B------:R-:W-:Y:S05]  /*60a0*/  BRA `(.L_x_6902) ;  /* 0x0000004000007947 */ /* 0x000fea0003800000 */
.L_x_6900:
[----:B--2--5:R-:W-:-:S05]  /*60b0*/  HADD2.F32 R5, -RZ, R36.H1_H1 ;  /* 0x30000024ff057230 */ /* 0x024fca0000004100 */
[----:B------:R-:W-:Y:S01]  /*60c0*/  FADD.FTZ R80, R5, R80 ;  /* 0x0000005005507221 */ /* 0x000fe20000010000 */
[----:B------:R-:W-:-:S05]  /*60d0*/  @P2 HADD2.F32 R5, -RZ, R40.H1_H1 ;  /* 0x30000028ff052230 */ /* 0x000fca0000004100 */
[----:B------:R-:W-:-:S05]  /*60e0*/  @P2 FADD.FTZ R80, R5, R80 ;  /* 0x0000005005502221 */ /* 0x000fca0000010000 */
.L_x_6902:
[----:B--2---:R-:W-:-:S04]  /*60f0*/  F2FP.PACK_AB R5, RZ, R80 ;  /* 0x00000050ff05723e */ /* 0x004fc800000000ff */
[----:B------:R-:W-:Y:S02]  /*6100*/  PRMT R44, R44, 0x5410, R5 ;  /* 0x000054102c2c7816 */ /* 0x000fe40000000005 */
.L_x_6903:
[----:B------:R-:W-:Y:S01]  /*6110*/  HADD2.F32 R81, -RZ, R49.H0_H0 ;  /* 0x20000031ff517230 */ /* 0x000fe20000004100 */
[----:B------:R-:W-:Y:S05]  /*6120*/  @P3 BRA `(.L_x_6904) ;  /* 0x0000008000003947 */ /* 0x000fea0003800000 */
[----:B------:R-:W-:-:S04]  /*6130*/  ISETP.NE.U32.AND P4, PT, RZ, c[0x0][0x180], PT ;  /* 0x00006000ff007a0c */ /* 0x000fc80003f85070 */
[----:B------:R-:W-:-:S13]  /*6140*/  ISETP.NE.AND.EX P4, PT, RZ, c[0x0][0x184], PT, P4 ;  /* 0x00006100ff007a0c */ /* 0x000fda0003f85340 */
[----:B------:R-:W-:Y:S05]  /*6150*/  @P4 BRA `(.L_x_6905) ;  /* 0x0000002000004947 */ /* 0x000fea0003800000 */
[----:B------:R-:W-:Y:S05]  /*6160*/  @P0 BRA `(.L_x_6906) ;  /* 0x0000008000000947 */ /* 0x000fea0003800000 */
[----:B------:R-:W-:Y:S05]  /*6170*/  BRA `(.L_x_6907) ;  /* 0x0000009000007947 */ /* 0x000fea0003800000 */
.L_x_6905:
[----:B--2--5:R-:W-:-:S05]  /*6180*/  HADD2.F32 R5, -RZ, R41.H0_H0 ;  /* 0x20000029ff057230 */ /* 0x024fca0000004100 */
[----:B------:R-:W-:Y:S01]  /*6190*/  FADD.FTZ R81, R5, R81 ;  /* 0x0000005105517221 */ /* 0x000fe20000010000 */
[----:B------:R-:W-:Y:S05]  /*61a0*/  BRA `(.L_x_6906) ;  /* 0x0000004000007947 */ /* 0x000fea0003800000 */
.L_x_6904:
[----:B--2--5:R-:W-:-:S05]  /*61b0*/  HADD2.F32 R5, -RZ, R37.H0_H0 ;  /* 0x20000025ff057230 */ /* 0x024fca0000004100 */
[----:B------:R-:W-:Y:S01]  /*61c0*/  FADD.FTZ R81, R5, R81 ;  /* 0x0000005105517221 */ /* 0x000fe20000010000 */
[----:B------:R-:W-:-:S05]  /*61d0*/  @P2 HADD2.F32 R5, -RZ, R41.H0_H0 ;  /* 0x20000029ff052230 */ /* 0x000fca0000004100 */
[----:B------:R-:W-:-:S05]  /*61e0*/  @P2 FADD.FTZ R81, R5, R81 ;  /* 0x0000005105512221 */ /* 0x000fca0000010000 */
.L_x_6906:
[----:B--2---:R-:W-:-:S04]  /*61f0*/  F2FP.PACK_AB R5, RZ, R81 ;  /* 0x00000051ff05723e */ /* 0x004fc800000000ff */
[----:B------:R-:W-:Y:S02]  /*6200*/  PRMT R45, R5, 0x7610, R45 ;  /* 0x00007610052d7816 */ /* 0x000fe4000000002d */
.L_x_6907:
[----:B--2---:R-:W-:Y:S01]  /*6210*/  HADD2.F32 R6, -RZ, R49.H1_H1 ;  /* 0x30000031ff067230 */ /* 0x004fe20000004100 */
[----:B------:R-:W-:Y:S05]  /*6220*/  @P3 BRA `(.L_x_6908) ;  /* 0x0000008000003947 */ /* 0x000fea0003800000 */
[----:B------:R-:W-:-:S04]  /*6230*/  ISETP.NE.U32.AND P4, PT, RZ, c[0x0][0x180], PT ;  /* 0x00006000ff007a0c */ /* 0x000fc80003f85070 */
[----:B------:R-:W-:-:S13]  /*6240*/  ISETP.NE.AND.EX P4, PT, RZ, c[0x0][0x184], PT, P4 ;  /* 0x00006100ff007a0c */ /* 0x000fda0003f85340 */
[----:B------:R-:W-:Y:S05]  /*6250*/  @P4 BRA `(.L_x_6909) ;  /* 0x0000002000004947 */ /* 0x000fea0003800000 */
[----:B------:R-:W-:Y:S05]  /*6260*/  @P0 BRA `(.L_x_6910) ;  /* 0x0000008000000947 */ /* 0x000fea0003800000 */
[----:B------:R-:W-:Y:S05]  /*6270*/  BRA `(.L_x_6911) ;  /* 0x0000009000007947 */ /* 0x000fea0003800000 */
.L_x_6909:
[----:B-----5:R-:W-:-:S05]  /*6280*/  HADD2.F32 R5, -RZ, R41.H1_H1 ;  /* 0x30000029ff057230 */ /* 0x020fca0000004100 */
[----:B------:R-:W-:Y:S01]  /*6290*/  FADD.FTZ R6, R5, R6 ;  /* 0x0000000605067221 */ /* 0x000fe20000010000 */
[----:B------:R-:W-:Y:S05]  /*62a0*/  BRA `(.L_x_6910) ;  /* 0x0000004000007947 */ /* 0x000fea0003800000 */
.L_x_6908:
[----:B-----5:R-:W-:-:S05]  /*62b0*/  HADD2.F32 R5, -RZ, R37.H1_H1 ;  /* 0x30000025ff057230 */ /* 0x020fca0000004100 */
[----:B------:R-:W-:Y:S01]  /*62c0*/  FADD.FTZ R6, R5, R6 ;  /* 0x0000000605067221 */ /* 0x000fe20000010000 */
[----:B------:R-:W-:-:S05]  /*62d0*/  @P2 HADD2.F32 R5, -RZ, R41.H1_H1 ;  /* 0x30000029ff052230 */ /* 0x000fca0000004100 */
[----:B------:R-:W-:-:S05]  /*62e0*/  @P2 FADD.FTZ R6, R5, R6 ;  /* 0x0000000605062221 */ /* 0x000fca0000010000 */
.L_x_6910:
[----:B------:R-:W-:-:S04]  /*62f0*/  F2FP.PACK_AB R5, RZ, R6 ;  /* 0x00000006ff05723e */ /* 0x000fc800000000ff */
[----:B------:R-:W-:Y:S02]  /*6300*/  PRMT R45, R45, 0x5410, R5 ;  /* 0x000054102d2d7816 */ /* 0x000fe40000000005 */
.L_x_6911:
[----:B------:R-:W-:Y:S01]  /*6310*/  HADD2.F32 R5, -RZ, R50.H0_H0 ;  /* 0x20000032ff057230 */ /* 0x000fe20000004100 */
[----:B------:R-:W-:Y:S05]  /*6320*/  @P3 BRA `(.L_x_6912) ;  /* 0x0000008000003947 */ /* 0x000fea0003800000 */
[----:B------:R-:W-:-:S04]  /*6330*/  ISETP.NE.U32.AND P4, PT, RZ, c[0x0][0x180], PT ;  /* 0x00006000ff007a0c */ /* 0x000fc80003f85070 */
[----:B------:R-:W-:-:S13]  /*6340*/  ISETP.NE.AND.EX P4, PT, RZ, c[0x0][0x184], PT, P4 ;  /* 0x00006100ff007a0c */ /* 0x000fda0003f85340 */
[----:B------:R-:W-:Y:S05]  /*6350*/  @P4 BRA `(.L_x_6913) ;  /* 0x0000002000004947 */ /* 0x000fea0003800000 */
[----:B------:R-:W-:Y:S05]  /*6360*/  @P0 BRA `(.L_x_6914) ;  /* 0x0000008000000947 */ /* 0x000fea0003800000 */
[----:B------:R-:W-:Y:S05]  /*6370*/  BRA `(.L_x_6915) ;  /* 0x0000009000007947 */ /* 0x000fea0003800000 */
.L_x_6913:
[----:B-----5:R-:W-:-:S05]  /*6380*/  HADD2.F32 R19, -RZ, R42.H0_H0 ;  /* 0x2000002aff137230 */ /* 0x020fca0000004100 */
[----:B------:R-:W-:Y:S01]  /*6390*/  FADD.FTZ R5, R19, R5 ;  /* 0x0000000513057221 */ /* 0x000fe20000010000 */
[----:B------:R-:W-:Y:S05]  /*63a0*/  BRA `(.L_x_6914) ;  /* 0x0000004000007947 */ /* 0x000fea0003800000 */
.L_x_6912:
[----:B-----5:R-:W-:-:S05]  /*63b0*/  HADD2.F32 R19, -RZ, R38.H0_H0 ;  /* 0x20000026ff137230 */ /* 0x020fca0000004100 */
[----:B------:R-:W-:Y:S01]  /*63c0*/  FADD.FTZ R5, R19, R5 ;  /* 0x0000000513057221 */ /* 0x000fe20000010000 */
[----:B------:R-:W-:-:S05]  /*63d0*/  @P2 HADD2.F32 R19, -RZ, R42.H0_H0 ;  /* 0x2000002aff132230 */ /* 0x000fca0000004100 */
[----:B------:R-:W-:-:S05]  /*63e0*/  @P2 FADD.FTZ R5, R19, R5 ;  /* 0x0000000513052221 */ /* 0x000fca0000010000 */
.L_x_6914:
[----:B------:R-:W-:-:S04]  /*63f0*/  F2FP.PACK_AB R19, RZ, R5 ;  /* 0x00000005ff13723e */ /* 0x000fc800000000ff */
[----:B------:R-:W-:Y:S02]  /*6400*/  PRMT R46, R19, 0x7610, R46 ;  /* 0x00007610132e7816 */ /* 0x000fe4000000002e */
.L_x_6915:
[----:B------:R-:W-:Y:S01]  /*6410*/  HADD2.F32 R19, -RZ, R50.H1_H1 ;  /* 0x30000032ff137230 */ /* 0x000fe20000004100 */
[----:B------:R-:W-:Y:S05]  /*6420*/  @P3 BRA `(.L_x_6916) ;  /* 0x0000008000003947 */ /* 0x000fea0003800000 */
[----:B------:R-:W-:-:S04]  /*6430*/  ISETP.NE.U32.AND P4, PT, RZ, c[0x0][0x180], PT ;  /* 0x00006000ff007a0c */ /* 0x000fc80003f85070 */
[----:B------:R-:W-:-:S13]  /*6440*/  ISETP.NE.AND.EX P4, PT, RZ, c[0x0][0x184], PT, P4 ;  /* 0x00006100ff007a0c */ /* 0x000fda0003f85340 */
[----:B------:R-:W-:Y:S05]  /*6450*/  @P4 BRA `(.L_x_6917) ;  /* 0x0000002000004947 */ /* 0x000fea0003800000 */
[----:B------:R-:W-:Y:S05]  /*6460*/  @P0 BRA `(.L_x_6918) ;  /* 0x0000008000000947 */ /* 0x000fea0003800000 */
[----:B------:R-:W-:Y:S05]  /*6470*/  BRA `(.L_x_6919) ;  /* 0x0000009000007947 */ /* 0x000fea0003800000 */
.L_x_6917:
[----:B-----5:R-:W-:-:S05]  /*6480*/  HADD2.F32 R28, -RZ, R42.H1_H1 ;  /* 0x3000002aff1c7230 */ /* 0x020fca0000004100 */
[----:B------:R-:W-:Y:S01]  /*6490*/  FADD.FTZ R19, R28, R19 ;  /* 0x000000131c137221 */ /* 0x000fe20000010000 */
[----:B------:R-:W-:Y:S05]  /*64a0*/  BRA `(.L_x_6918) ;  /* 0x0000004000007947 */ /* 0x000fea0003800000 */
.L_x_6916:
[----:B-----5:R-:W-:-:S05]  /*64b0*/  HADD2.F32 R28, -RZ, R38.H1_H1 ;  /* 0x30000026ff1c7230 */ /* 0x020fca0000004100 */
[----:B------:R-:W-:Y:S01]  /*64c0*/  FADD.FTZ R19, R28, R19 ;  /* 0x000000131c137221 */ /* 0x000fe20000010000 */
[----:B------:R-:W-:-:S05]  /*64d0*/  @P2 HADD2.F32 R28, -RZ, R42.H1_H1 ;  /* 0x3000002aff1c2230 */ /* 0x000fca0000004100 */
[----:B------:R-:W-:-:S05]  /*64e0*/  @P2 FADD.FTZ R19, R28, R19 ;  /* 0x000000131c132221 */ /* 0x000fca0000010000 */
.L_x_6918:
[----:B------:R-:W-:-:S04]  /*64f0*/  F2FP.PACK_AB R28, RZ, R19 ;  /* 0x00000013ff1c723e */ /* 0x000fc800000000ff */
[----:B------:R-:W-:Y:S02]  /*6500*/  PRMT R46, R46, 0x5410, R28 ;  /* 0x000054102e2e7816 */ /* 0x000fe4000000001c */
.L_x_6919:
[----:B------:R-:W-:Y:S01]  /*6510*/  HADD2.F32 R59, -RZ, R51.H0_H0 ;  /* 0x20000033ff3b7230 */ /* 0x000fe20000004100 */
[----:B------:R-:W-:Y:S05]  /*6520*/  @P3 BRA `(.L_x_6920) ;  /* 0x0000008000003947 */ /* 0x000fea0003800000 */
[----:B------:R-:W-:-:S04]  /*6530*/  ISETP.NE.U32.AND P4, PT, RZ, c[0x0][0x180], PT ;  /* 0x00006000ff007a0c */ /* 0x000fc80003f85070 */
[----:B------:R-:W-:-:S13]  /*6540*/  ISETP.NE.AND.EX P4, PT, RZ, c[0x0][0x184], PT, P4 ;  /* 0x00006100ff007a0c */ /* 0x000fda0003f85340 */
[----:B------:R-:W-:Y:S05]  /*6550*/  @P4 BRA `(.L_x_6921) ;  /* 0x0000002000004947 */ /* 0x000fea0003800000 */
[----:B------:R-:W-:Y:S05]  /*6560*/  @P0 BRA `(.L_x_6922) ;  /* 0x0000008000000947 */ /* 0x000fea0003800000 */
[----:B------:R-:W-:Y:S05]  /*6570*/  BRA `(.L_x_6923) ;  /* 0x0000009000007947 */ /* 0x000fea0003800000 */
.L_x_6921:
[----:B-----5:R-:W-:-:S05]  /*6580*/  HADD2.F32 R28, -RZ, R43.H0_H0 ;  /* 0x2000002bff1c7230 */ /* 0x020fca0000004100 */
[----:B------:R-:W-:Y:S01]  /*6590*/  FADD.FTZ R59, R28, R59 ;  /* 0x0000003b1c3b7221 */ /* 0x000fe20000010000 */
[----:B------:R-:W-:Y:S05]  /*65a0*/  BRA `(.L_x_6922) ;  /* 0x0000004000007947 */ /* 0x000fea0003800000 */
.L_x_6920:
[----:B-----5:R-:W-:-:S05]  /*65b0*/  HADD2.F32 R28, -RZ, R39.H0_H0 ;  /* 0x20000027ff1c7230 */ /* 0x020fca0000004100 */
[----:B------:R-:W-:Y:S01]  /*65c0*/  FADD.FTZ R59, R28, R59 ;  /* 0x0000003b1c3b7221 */ /* 0x000fe20000010000 */
[----:B------:R-:W-:-:S05]  /*65d0*/  @P2 HADD2.F32 R28, -RZ, R43.H0_H0 ;  /* 0x2000002bff1c2230 */ /* 0x000fca0000004100 */
[----:B------:R-:W-:-:S05]  /*65e0*/  @P2 FADD.FTZ R59, R28, R59 ;  /* 0x0000003b1c3b2221 */ /* 0x000fca0000010000 */
.L_x_6922:
[----:B------:R-:W-:-:S04]  /*65f0*/  F2FP.PACK_AB R28, RZ, R59 ;  /* 0x0000003bff1c723e */ /* 0x000fc800000000ff */
[----:B------:R-:W-:Y:S02]  /*6600*/  PRMT R47, R28, 0x7610, R47 ;  /* 0x000076101c2f7816 */ /* 0x000fe4000000002f */
.L_x_6923:
[----:B------:R-:W-:Y:S01]  /*6610*/  HADD2.F32 R28, -RZ, R51.H1_H1 ;  /* 0x30000033ff1c7230 */ /* 0x000fe20000004100 */
[----:B------:R-:W-:Y:S05]  /*6620*/  @P3 BRA `(.L_x_6924) ;  /* 0x0000008000003947 */ /* 0x000fea0003800000 */
[----:B------:R-:W-:-:S04]  /*6630*/  ISETP.NE.U32.AND P2, PT, RZ, c[0x0][0x180], PT ;  /* 0x00006000ff007a0c */ /* 0x000fc80003f45070 */
[----:B------:R-:W-:-:S13]  /*6640*/  ISETP.NE.AND.EX P2, PT, RZ, c[0x0][0x184], PT, P2 ;  /* 0x00006100ff007a0c */ /* 0x000fda0003f45320 */
[----:B------:R-:W-:Y:S05]  /*6650*/  @P2 BRA `(.L_x_6925) ;  /* 0x0000002000002947 */ /* 0x000fea0003800000 */
[----:B------:R-:W-:Y:S05]  /*6660*/  @P0 BRA `(.L_x_6926) ;  /* 0x0000008000000947 */ /* 0x000fea0003800000 */
[----:B------:R-:W-:Y:S05]  /*6670*/  BRA `(.L_x_6927) ;  /* 0x0000009000007947 */ /* 0x000fea0003800000 */
.L_x_6925:
[----:B-----5:R-:W-:-:S05]  /*6680*/  HADD2.F32 R48, -RZ, R43.H1_H1 ;  /* 0x3000002bff307230 */ /* 0x020fca0000004100 */
[----:B------:R-:W-:Y:S01]  /*6690*/  FADD.FTZ R28, R48, R28 ;  /* 0x0000001c301c7221 */ /* 0x000fe20000010000 */
[----:B------:R-:W-:Y:S05]  /*66a0*/  BRA `(.L_x_6926) ;  /* 0x0000004000007947 */ /* 0x000fea0003800000 */
.L_x_6924:
[----:B-----5:R-:W-:-:S05]  /*66b0*/  HADD2.F32 R48, -RZ, R39.H1_H1 ;  /* 0x30000027ff307230 */ /* 0x020fca0000004100 */
[----:B------:R-:W-:Y:S01]  /*66c0*/  FADD.FTZ R28, R48, R28 ;  /* 0x0000001c301c7221 */ /* 0x000fe20000010000 */
[----:B------:R-:W-:-:S05]  /*66d0*/  @P2 HADD2.F32 R48, -RZ, R43.H1_H1 ;  /* 0x3000002bff302230 */ /* 0x000fca0000004100 */
[----:B------:R-:W-:-:S05]  /*66e0*/  @P2 FADD.FTZ R28, R48, R28 ;  /* 0x0000001c301c2221 */ /* 0x000fca0000010000 */
.L_x_6926:
[----:B------:R-:W-:-:S04]  /*66f0*/  F2FP.PACK_AB R48, RZ, R28 ;  /* 0x0000001cff30723e */ /* 0x000fc800000000ff */
[----:B------:R-:W-:Y:S02]  /*6700*/  PRMT R47, R47, 0x5410, R48 ;  /* 0x000054102f2f7816 */ /* 0x000fe40000000030 */
.L_x_6927:
[----:B------:R-:W-:-:S04]  /*6710*/  @P0 LEA R48, P2, R52, c[0x0][0x188], 0x4 ;  /* 0x0000620034300a11 */ /* 0x000fc800078420ff */
[C---:B------:R-:W-:Y:S02]  /*6720*/  @P0 LEA.HI.X R49, R52.reuse, c[0x0][0x18c], RZ, 0x4, P2 ;  /* 0x0000630034310a11 */ /* 0x040fe400010f24ff */
[----:B------:R-:W-:-:S03]  /*6730*/  IADD3 R52, R52, 0x20, RZ ;  /* 0x0000002034347810 */ /* 0x000fc60007ffe0ff */
[----:B------:R0:W-:Y:S04]  /*6740*/  @P0 STG.E.128 [R48.64], R44 ;  /* 0x0000002c30000986 */ /* 0x0001e8000c101d04 */
.L_x_6895:
[----:B------:R-:W-:Y:S05]  /*6750*/  BSYNC B0 ;  /* 0x0000000000007941 */ /* 0x000fea0003800000 */
.L_x_6894:
        /* <DEDUP_REMOVED lines=13> */
[----:B0-----:R-:W-:-:S05]  /*6830*/  MOV R48, 0x10 ;  /* 0x0000001000307802 */ /* 0x001fca0000000f00 */
        /* <DEDUP_REMOVED lines=11> */
.L_x_6931:
[----:B--2--5:R-:W-:-:S05]  /*68f0*/  HADD2.F32 R4, -RZ, R40.H0_H0 ;  /* 0x20000028ff047230 */ /* 0x024fca0000004100 */
[----:B------:R-:W-:Y:S01]  /*6900*/  FADD.FTZ R98, R4, R98 ;  /* 0x0000006204627221 */ /* 0x000fe20000010000 */
[----:B------:R-:W-:Y:S05]  /*6910*/  BRA `(.L_x_6932) ;  /* 0x0000004000007947 */ /* 0x000fea0003800000 */
.L_x_6930:
[----:B--2--5:R-:W-:-:S05]  /*6920*/  HADD2.F32 R4, -RZ, R36.H0_H0 ;  /* 0x20000024ff047230 */ /* 0x024fca0000004100 */
[----:B------:R-:W-:Y:S01]  /*6930*/  FADD.FTZ R98, R4, R98 ;  /* 0x0000006204627221 */ /* 0x000fe20000010000 */
[----:B------:R-:W-:-:S05]  /*6940*/  @P2 HADD2.F32 R4, -RZ, R40.H0_H0 ;  /* 0x20000028ff042230 */ /* 0x000fca0000004100 */
[----:B------:R-:W-:-:S05]  /*6950*/  @P2 FADD.FTZ R98, R4, R98 ;  /* 0x0000006204622221 */ /* 0x000fca0000010000 */
.L_x_6932:
[----:B--2---:R-:W-:-:S04]  /*6960*/  F2FP.PACK_AB R4, RZ, R98 ;  /* 0x00000062ff04723e */ /* 0x004fc800000000ff */
[----:B------:R-:W-:Y:S02]  /*6970*/  PRMT R44, R4, 0x7610, R44 ;  /* 0x00007610042c7816 */ /* 0x000fe4000000002c */
.L_x_6933:
[----:B------:R-:W-:Y:S01]  /*6980*/  HADD2.F32 R82, -RZ, R48.H1_H1 ;  /* 0x30000030ff527230 */ /* 0x000fe20000004100 */
[----:B------:R-:W-:Y:S05]  /*6990*/  @P3 BRA `(.L_x_6934) ;  /* 0x0000008000003947 */ /* 0x000fea0003800000 */
[----:B------:R-:W-:-:S04]  /*69a0*/  ISETP.NE.U32.AND P4, PT, RZ, c[0x0][0x180], PT ;  /* 0x00006000ff007a0c */ /* 0x000fc80003f85070 */
[----:B------:R-:W-:-:S13]  /*69b0*/  ISETP.NE.AND.EX P4, PT, RZ, c[0x0][0x184], PT, P4 ;  /* 0x00006100ff007a0c */ /* 0x000fda0003f85340 */
[----:B------:R-:W-:Y:S05]  /*69c0*/  @P4 BRA `(.L_x_6935) ;  /* 0x0000002000004947 */ /* 0x000fea0003800000 */
[----:B------:R-:W-:Y:S05]  /*69d0*/  @P0 BRA `(.L_x_6936) ;  /* 0x0000008000000947 */ /* 0x000fea0003800000 */
[----:B------:R-:W-:Y:S05]  /*69e0*/  BRA `(.L_x_6937) ;  /* 0x0000009000007947 */ /* 0x000fea0003800000 */
.L_x_6935:
[----:B--2--5:R-:W-:-:S05]  /*69f0*/  HADD2.F32 R4, -RZ, R40.H1_H1 ;  /* 0x30000028ff047230 */ /* 0x024fca0000004100 */
[----:B------:R-:W-:Y:S01]  /*6a00*/  FADD.FTZ R82, R4, R82 ;  /* 0x0000005204527221 */ /* 0x000fe20000010000 */
[----:B------:R-:W-:Y:S05]  /*6a10*/  BRA `(.L_x_6936) ;  /* 0x0000004000007947 */ /* 0x000fea0003800000 */
.L_x_6934:
[----:B--2--5:R-:W-:-:S05]  /*6a20*/  HADD2.F32 R4, -RZ, R36.H1_H1 ;  /* 0x30000024ff047230 */ /* 0x024fca0000004100 */
[----:B------:R-:W-:Y:S01]  /*6a30*/  FADD.FTZ R82, R4, R82 ;  /* 0x0000005204527221 */ /* 0x000fe20000010000 */
[----:B------:R-:W-:-:S05]  /*6a40*/  @P2 HADD2.F32 R4, -RZ, R40.H1_H1 ;  /* 0x30000028ff042230 */ /* 0x000fca0000004100 */
[----:B------:R-:W-:-:S05]  /*6a50*/  @P2 FADD.FTZ R82, R4, R82 ;  /* 0x0000005204522221 */ /* 0x000fca0000010000 */
.L_x_6936:
[----:B--2---:R-:W-:-:S04]  /*6a60*/  F2FP.PACK_AB R4, RZ, R82 ;  /* 0x00000052ff04723e */ /* 0x004fc800000000ff */
[----:B------:R-:W-:Y:S02]  /*6a70*/  PRMT R44, R44, 0x5410, R4 ;  /* 0x000054102c2c7816 */ /* 0x000fe40000000004 */
.L_x_6937:
[----:B------:R-:W-:Y:S01]  /*6a80*/  HADD2.F32 R83, -RZ, R49.H0_H0 ;  /* 0x20000031ff537230 */ /* 0x000fe20000004100 */
[----:B------:R-:W-:Y:S05]  /*6a90*/  @P3 BRA `(.L_x_6938) ;  /* 0x0000008000003947 */ /* 0x000fea0003800000 */
[----:B------:R-:W-:-:S04]  /*6aa0*/  ISETP.NE.U32.AND P4, PT, RZ, c[0x0][0x180], PT ;  /* 0x00006000ff007a0c */ /* 0x000fc80003f85070 */
[----:B------:R-:W-:-:S13]  /*6ab0*/  ISETP.NE.AND.EX P4, PT, RZ, c[0x0][0x184], PT, P4 ;  /* 0x00006100ff007a0c */ /* 0x000fda0003f85340 */
[----:B------:R-:W-:Y:S05]  /*6ac0*/  @P4 BRA `(.L_x_6939) ;  /* 0x0000002000004947 */ /* 0x000fea0003800000 */
[----:B------:R-:W-:Y:S05]  /*6ad0*/  @P0 BRA `(.L_x_6940) ;  /* 0x0000008000000947 */ /* 0x000fea0003800000 */
[----:B------:R-:W-:Y:S05]  /*6ae0*/  BRA `(.L_x_6941) ;  /* 0x0000009000007947 */ /* 0x000fea0003800000 */
.L_x_6939:
[----:B--2--5:R-:W-:-:S05]  /*6af0*/  HADD2.F32 R4, -RZ, R41.H0_H0 ;  /* 0x20000029ff047230 */ /* 0x024fca0000004100 */
[----:B------:R-:W-:Y:S01]  /*6b00*/  FADD.FTZ R83, R4, R83 ;  /* 0x0000005304537221 */ /* 0x000fe20000010000 */
[----:B------:R-:W-:Y:S05]  /*6b10*/  BRA `(.L_x_6940) ;  /* 0x0000004000007947 */ /* 0x000fea0003800000 */
.L_x_6938:
[----:B--2--5:R-:W-:-:S05]  /*6b20*/  HADD2.F32 R4, -RZ, R37.H0_H0 ;  /* 0x20000025ff047230 */ /* 0x024fca0000004100 */
[----:B------:R-:W-:Y:S01]  /*6b30*/  FADD.FTZ R83, R4, R83 ;  /* 0x0000005304537221 */ /* 0x000fe20000010000 */
[----:B------:R-:W-:-:S05]  /*6b40*/  @P2 HADD2.F32 R4, -RZ, R41.H0_H0 ;  /* 0x20000029ff042230 */ /* 0x000fca0000004100 */
[----:B------:R-:W-:-:S05]  /*6b50*/  @P2 FADD.FTZ R83, R4, R83 ;  /* 0x0000005304532221 */ /* 0x000fca0000010000 */
.L_x_6940:
[----:B--2---:R-:W-:-:S04]  /*6b60*/  F2FP.PACK_AB R4, RZ, R83 ;  /* 0x00000053ff04723e */ /* 0x004fc800000000ff */
[----:B------:R-:W-:Y:S02]  /*6b70*/  PRMT R45, R4, 0x7610, R45 ;  /* 0x00007610042d7816 */ /* 0x000fe4000000002d */
.L_x_6941:
[----:B--2---:R-:W-:Y:S01]  /*6b80*/  HADD2.F32 R4, -RZ, R49.H1_H1 ;  /* 0x30000031ff047230 */ /* 0x004fe20000004100 */
[----:B------:R-:W-:Y:S05]  /*6b90*/  @P3 BRA `(.L_x_6942) ;  /* 0x0000008000003947 */ /* 0x000fea0003800000 */
[----:B------:R-:W-:-:S04]  /*6ba0*/  ISETP.NE.U32.AND P4, PT, RZ, c[0x0][0x180], PT ;  /* 0x00006000ff007a0c */ /* 0x000fc80003f85070 */
[----:B------:R-:W-:-:S13]  /*6bb0*/  ISETP.NE.AND.EX P4, PT, RZ, c[0x0][0x184], PT, P4 ;  /* 0x00006100ff007a0c */ /* 0x000fda0003f85340 */
[----:B------:R-:W-:Y:S05]  /*6bc0*/  @P4 BRA `(.L_x_6943) ;  /* 0x0000002000004947 */ /* 0x000fea0003800000 */
[----:B------:R-:W-:Y:S05]  /*6bd0*/  @P0 BRA `(.L_x_6944) ;  /* 0x0000008000000947 */ /* 0x000fea0003800000 */
[----:B------:R-:W-:Y:S05]  /*6be0*/  BRA `(.L_x_6945) ;  /* 0x0000009000007947 */ /* 0x000fea0003800000 */
.L_x_6943:
[----:B-----5:R-:W-:-:S05]  /*6bf0*/  HADD2.F32 R18, -RZ, R41.H1_H1 ;  /* 0x30000029ff127230 */ /* 0x020fca0000004100 */
[----:B------:R-:W-:Y:S01]  /*6c00*/  FADD.FTZ R4, R18, R4 ;  /* 0x0000000412047221 */ /* 0x000fe20000010000 */
[----:B------:R-:W-:Y:S05]  /*6c10*/  BRA `(.L_x_6944) ;  /* 0x0000004000007947 */ /* 0x000fea0003800000 */
.L_x_6942:
[----:B-----5:R-:W-:-:S05]  /*6c20*/  HADD2.F32 R18, -RZ, R37.H1_H1 ;  /* 0x30000025ff127230 */ /* 0x020fca0000004100 */
[----:B------:R-:W-:Y:S01]  /*6c30*/  FADD.FTZ R4, R18, R4 ;  /* 0x0000000412047221 */ /* 0x000fe20000010000 */
[----:B------:R-:W-:-:S05]  /*6c40*/  @P2 HADD2.F32 R18, -RZ, R41.H1_H1 ;  /* 0x30000029ff122230 */ /* 0x000fca0000004100 */
[----:B------:R-:W-:-:S05]  /*6c50*/  @P2 FADD.FTZ R4, R18, R4 ;  /* 0x0000000412042221 */ /* 0x000fca0000010000 */
.L_x_6944:
[----:B------:R-:W-:-:S04]  /*6c60*/  F2FP.PACK_AB R18, RZ, R4 ;  /* 0x00000004ff12723e */ /* 0x000fc800000000ff */
[----:B------:R-:W-:Y:S02]  /*6c70*/  PRMT R45, R45, 0x5410, R18 ;  /* 0x000054102d2d7816 */ /* 0x000fe40000000012 */
.L_x_6945:
[----:B------:R-:W-:Y:S01]  /*6c80*/  HADD2.F32 R58, -RZ, R50.H0_H0 ;  /* 0x20000032ff3a7230 */ /* 0x000fe20000004100 */
[----:B------:R-:W-:Y:S05]  /*6c90*/  @P3 BRA `(.L_x_6946) ;  /* 0x0000008000003947 */ /* 0x000fea0003800000 */
[----:B------:R-:W-:-:S04]  /*6ca0*/  ISETP.NE.U32.AND P4, PT, RZ, c[0x0][0x180], PT ;  /* 0x00006000ff007a0c */ /* 0x000fc80003f85070 */
[----:B------:R-:W-:-:S13]  /*6cb0*/  ISETP.NE.AND.EX P4, PT, RZ, c[0x0][0x184], PT, P4 ;  /* 0x00006100ff007a0c */ /* 0x000fda0003f85340 */
[----:B------:R-:W-:Y:S05]  /*6cc0*/  @P4 BRA `(.L_x_6947) ;  /* 0x0000002000004947 */ /* 0x000fea0003800000 */
[----:B------:R-:W-:Y:S05]  /*6cd0*/  @P0 BRA `(.L_x_6948) ;  /* 0x0000008000000947 */ /* 0x000fea0003800000 */
[----:B------:R-:W-:Y:S05]  /*6ce0*/  BRA `(.L_x_6949) ;  /* 0x0000009000007947 */ /* 0x000fea0003800000 */
.L_x_6947:
[----:B-----5:R-:W-:-:S05]  /*6cf0*/  HADD2.F32 R18, -RZ, R42.H0_H0 ;  /* 0x2000002aff127230 */ /* 0x020fca0000004100 */
[----:B------:R-:W-:Y:S01]  /*6d00*/  FADD.FTZ R58, R18, R58 ;  /* 0x0000003a123a7221 */ /* 0x000fe20000010000 */
[----:B------:R-:W-:Y:S05]  /*6d10*/  BRA `(.L_x_6948) ;  /* 0x0000004000007947 */ /* 0x000fea0003800000 */
.L_x_6946:
[----:B-----5:R-:W-:-:S05]  /*6d20*/  HADD2.F32 R18, -RZ, R38.H0_H0 ;  /* 0x20000026ff127230 */ /* 0x020fca0000004100 */
[----:B------:R-:W-:Y:S01]  /*6d30*/  FADD.FTZ R58, R18, R58 ;  /* 0x0000003a123a7221 */ /* 0x000fe20000010000 */
[----:B------:R-:W-:-:S05]  /*6d40*/  @P2 HADD2.F32 R18, -RZ, R42.H0_H0 ;  /* 0x2000002aff122230 */ /* 0x000fca0000004100 */
[----:B------:R-:W-:-:S05]  /*6d50*/  @P2 FADD.FTZ R58, R18, R58 ;  /* 0x0000003a123a2221 */ /* 0x000fca0000010000 */
.L_x_6948:
[----:B------:R-:W-:-:S04]  /*6d60*/  F2FP.PACK_AB R18, RZ, R58 ;  /* 0x0000003aff12723e */ /* 0x000fc800000000ff */
[----:B------:R-:W-:Y:S02]  /*6d70*/  PRMT R46, R18, 0x7610, R46 ;  /* 0x00007610122e7816 */ /* 0x000fe4000000002e */
.L_x_6949:
[----:B------:R-:W-:Y:S01]  /*6d80*/  HADD2.F32 R18, -RZ, R50.H1_H1 ;  /* 0x30000032ff127230 */ /* 0x000fe20000004100 */
[----:B------:R-:W-:Y:S05]  /*6d90*/  @P3 BRA `(.L_x_6950) ;  /* 0x0000008000003947 */ /* 0x000fea0003800000 */
[----:B------:R-:W-:-:S04]  /*6da0*/  ISETP.NE.U32.AND P4, PT, RZ, c[0x0][0x180], PT ;  /* 0x00006000ff007a0c */ /* 0x000fc80003f85070 */
[----:B------:R-:W-:-:S13]  /*6db0*/  ISETP.NE.AND.EX P4, PT, RZ, c[0x0][0x184], PT, P4 ;  /* 0x00006100ff007a0c */ /* 0x000fda0003f85340 */
[----:B------:R-:W-:Y:S05]  /*6dc0*/  @P4 BRA `(.L_x_6951) ;  /* 0x0000002000004947 */ /* 0x000fea0003800000 */
[----:B------:R-:W-:Y:S05]  /*6dd0*/  @P0 BRA `(.L_x_6952) ;  /* 0x0000008000000947 */ /* 0x000fea0003800000 */
[----:B------:R-:W-:Y:S05]  /*6de0*/  BRA `(.L_x_6953) ;  /* 0x0000009000007947 */ /* 0x000fea0003800000 */
.L_x_6951:
[----:B-----5:R-:W-:-:S05]  /*6df0*/  HADD2.F32 R33, -RZ, R42.H1_H1 ;  /* 0x3000002aff217230 */ /* 0x020fca0000004100 */
[----:B------:R-:W-:Y:S01]  /*6e00*/  FADD.FTZ R18, R33, R18 ;  /* 0x0000001221127221 */ /* 0x000fe20000010000 */
[----:B------:R-:W-:Y:S05]  /*6e10*/  BRA `(.L_x_6952) ;  /* 0x0000004000007947 */ /* 0x000fea0003800000 */
.L_x_6950:
[----:B-----5:R-:W-:-:S05]  /*6e20*/  HADD2.F32 R33, -RZ, R38.H1_H1 ;  /* 0x30000026ff217230 */ /* 0x020fca0000004100 */
[----:B------:R-:W-:Y:S01]  /*6e30*/  FADD.FTZ R18, R33, R18 ;  /* 0x0000001221127221 */ /* 0x000fe20000010000 */
[----:B------:R-:W-:-:S05]  /*6e40*/  @P2 HADD2.F32 R33, -RZ, R42.H1_H1 ;  /* 0x3000002aff212230 */ /* 0x000fca0000004100 */
[----:B------:R-:W-:-:S05]  /*6e50*/  @P2 FADD.FTZ R18, R33, R18 ;  /* 0x0000001221122221 */ /* 0x000fca0000010000 */
.L_x_6952:
[----:B------:R-:W-:-:S04]  /*6e60*/  F2FP.PACK_AB R33, RZ, R18 ;  /* 0x00000012ff21723e */ /* 0x000fc800000000ff */
[----:B------:R-:W-:Y:S02]  /*6e70*/  PRMT R46, R46, 0x5410, R33 ;  /* 0x000054102e2e7816 */ /* 0x000fe40000000021 */
.L_x_6953:
[----:B------:R-:W-:Y:S01]  /*6e80*/  HADD2.F32 R61, -RZ, R51.H0_H0 ;  /* 0x20000033ff3d7230 */ /* 0x000fe20000004100 */
[----:B------:R-:W-:Y:S05]  /*6e90*/  @P3 BRA `(.L_x_6954) ;  /* 0x0000008000003947 */ /* 0x000fea0003800000 */
[----:B------:R-:W-:-:S04]  /*6ea0*/  ISETP.NE.U32.AND P4, PT, RZ, c[0x0][0x180], PT ;  /* 0x00006000ff007a0c */ /* 0x000fc80003f85070 */
[----:B------:R-:W-:-:S13]  /*6eb0*/  ISETP.NE.AND.EX P4, PT, RZ, c[0x0][0x184], PT, P4 ;  /* 0x00006100ff007a0c */ /* 0x000fda0003f85340 */
[----:B------:R-:W-:Y:S05]  /*6ec0*/  @P4 BRA `(.L_x_6955) ;  /* 0x0000002000004947 */ /* 0x000fea0003800000 */
[----:B------:R-:W-:Y:S05]  /*6ed0*/  @P0 BRA `(.L_x_6956) ;  /* 0x0000008000000947 */ /* 0x000fea0003800000 */
[----:B------:R-:W-:Y:S05]  /*6ee0*/  BRA `(.L_x_6957) ;  /* 0x0000009000007947 */ /* 0x000fea0003800000 */
.L_x_6955:
[----:B-----5:R-:W-:-:S05]  /*6ef0*/  HADD2.F32 R33, -RZ, R43.H0_H0 ;  /* 0x2000002bff217230 */ /* 0x020fca0000004100 */
[----:B------:R-:W-:Y:S01]  /*6f00*/  FADD.FTZ R61, R33, R61 ;  /* 0x0000003d213d7221 */ /* 0x000fe20000010000 */
[----:B------:R-:W-:Y:S05]  /*6f10*/  BRA `(.L_x_6956) ;  /* 0x0000004000007947 */ /* 0x000fea0003800000 */
.L_x_6954:
[----:B-----5:R-:W-:-:S05]  /*6f20*/  HADD2.F32 R33, -RZ, R39.H0_H0 ;  /* 0x20000027ff217230 */ /* 0x020fca0000004100 */
[----:B------:R-:W-:Y:S01]  /*6f30*/  FADD.FTZ R61, R33, R61 ;  /* 0x0000003d213d7221 */ /* 0x000fe20000010000 */
[----:B------:R-:W-:-:S05]  /*6f40*/  @P2 HADD2.F32 R33, -RZ, R43.H0_H0 ;  /* 0x2000002bff212230 */ /* 0x000fca0000004100 */
[----:B------:R-:W-:-:S05]  /*6f50*/  @P2 FADD.FTZ R61, R33, R61 ;  /* 0x0000003d213d2221 */ /* 0x000fca0000010000 */
.L_x_6956:
[----:B------:R-:W-:-:S04]  /*6f60*/  F2FP.PACK_AB R33, RZ, R61 ;  /* 0x0000003dff21723e */ /* 0x000fc800000000ff */
[----:B------:R-:W-:Y:S02]  /*6f70*/  PRMT R47, R33, 0x7610, R47 ;  /* 0x00007610212f7816 */ /* 0x000fe4000000002f */
.L_x_6957:
[----:B------:R-:W-:Y:S01]  /*6f80*/  HADD2.F32 R33, -RZ, R51.H1_H1 ;  /* 0x30000033ff217230 */ /* 0x000fe20000004100 */
[----:B------:R-:W-:Y:S05]  /*6f90*/  @P3 BRA `(.L_x_6958) ;  /* 0x0000008000003947 */ /* 0x000fea0003800000 */
[----:B------:R-:W-:-:S04]  /*6fa0*/  ISETP.NE.U32.AND P2, PT, RZ, c[0x0][0x180], PT ;  /* 0x00006000ff007a0c */ /* 0x000fc80003f45070 */
[----:B------:R-:W-:-:S13]  /*6fb0*/  ISETP.NE.AND.EX P2, PT, RZ, c[0x0][0x184], PT, P2 ;  /* 0x00006100ff007a0c */ /* 0x000fda0003f45320 */
[----:B------:R-:W-:Y:S05]  /*6fc0*/  @P2 BRA `(.L_x_6959) ;  /* 0x0000002000002947 */ /* 0x000fea0003800000 */
[----:B------:R-:W-:Y:S05]  /*6fd0*/  @P0 BRA `(.L_x_6960) ;  /* 0x0000008000000947 */ /* 0x000fea0003800000 */
[----:B------:R-:W-:Y:S05]  /*6fe0*/  BRA `(.L_x_6961) ;  /* 0x0000009000007947 */ /* 0x000fea0003800000 */
.L_x_6959:
[----:B-----5:R-:W-:-:S05]  /*6ff0*/  HADD2.F32 R48, -RZ, R43.H1_H1 ;  /* 0x3000002bff307230 */ /* 0x020fca0000004100 */
[----:B------:R-:W-:Y:S01]  /*7000*/  FADD.FTZ R33, R48, R33 ;  /* 0x0000002130217221 */ /* 0x000fe20000010000 */
[----:B------:R-:W-:Y:S05]  /*7010*/  BRA `(.L_x_6960) ;  /* 0x0000004000007947 */ /* 0x000fea0003800000 */
.L_x_6958:
[----:B-----5:R-:W-:-:S05]  /*7020*/  HADD2.F32 R48, -RZ, R39.H1_H1 ;  /* 0x30000027ff307230 */ /* 0x020fca0000004100 */
[----:B------:R-:W-:Y:S01]  /*7030*/  FADD.FTZ R33, R48, R33 ;  /* 0x0000002130217221 */ /* 0x000fe20000010000 */
[----:B------:R-:W-:-:S05]  /*7040*/  @P2 HADD2.F32 R48, -RZ, R43.H1_H1 ;  /* 0x3000002bff302230 */ /* 0x000fca0000004100 */
[----:B------:R-:W-:-:S05]  /*7050*/  @P2 FADD.FTZ R33, R48, R33 ;  /* 0x0000002130212221 */ /* 0x000fca0000010000 */
.L_x_6960:
[----:B------:R-:W-:-:S04]  /*7060*/  F2FP.PACK_AB R48, RZ, R33 ;  /* 0x00000021ff30723e */ /* 0x000fc800000000ff */
[----:B------:R-:W-:Y:S02]  /*7070*/  PRMT R47, R47, 0x5410, R48 ;  /* 0x000054102f2f7816 */ /* 0x000fe40000000030 */
.L_x_6961:
[----:B------:R-:W-:-:S04]  /*7080*/  @P0 LEA R48, P2, R52, c[0x0][0x188], 0x4 ;  /* 0x0000620034300a11 */ /* 0x000fc800078420ff */
[C---:B------:R-:W-:Y:S02]  /*7090*/  @P0 LEA.HI.X R49, R52.reuse, c[0x0][0x18c], RZ, 0x4, P2 ;  /* 0x0000630034310a11 */ /* 0x040fe400010f24ff */
[----:B------:R-:W-:-:S03]  /*70a0*/  IADD3 R52, R52, 0x20, RZ ;  /* 0x0000002034347810 */ /* 0x000fc60007ffe0ff */
[----:B------:R0:W-:Y:S04]  /*70b0*/  @P0 STG.E.128 [R48.64], R44 ;  /* 0x0000002c30000986 */ /* 0x0001e8000c101d04 */
.L_x_6929:
[----:B------:R-:W-:Y:S05]  /*70c0*/  BSYNC B0 ;  /* 0x0000000000007941 */ /* 0x000fea0003800000 */
.L_x_6928:
        /* <DEDUP_REMOVED lines=25> */
.L_x_6965:
[----:B-----5:R-:W-:-:S05]  /*7260*/  HADD2.F32 R17, -RZ, R40.H0_H0 ;  /* 0x20000028ff117230 */ /* 0x020fca0000004100 */
[----:B------:R-:W-:Y:S01]  /*7270*/  FADD.FTZ R100, R17, R100 ;  /* 0x0000006411647221 */ /* 0x000fe20000010000 */
[----:B------:R-:W-:Y:S05]  /*7280*/  BRA `(.L_x_6966) ;  /* 0x0000004000007947 */ /* 0x000fea0003800000 */
.L_x_6964:
[----:B-----5:R-:W-:-:S05]  /*7290*/  HADD2.F32 R17, -RZ, R36.H0_H0 ;  /* 0x20000024ff117230 */ /* 0x020fca0000004100 */
[----:B------:R-:W-:Y:S01]  /*72a0*/  FADD.FTZ R100, R17, R100 ;  /* 0x0000006411647221 */ /* 0x000fe20000010000 */
[----:B------:R-:W-:-:S05]  /*72b0*/  @P2 HADD2.F32 R17, -RZ, R40.H0_H0 ;  /* 0x20000028ff112230 */ /* 0x000fca0000004100 */
[----:B------:R-:W-:-:S05]  /*72c0*/  @P2 FADD.FTZ R100, R17, R100 ;  /* 0x0000006411642221 */ /* 0x000fca0000010000 */
.L_x_6966:
[----:B------:R-:W-:-:S04]  /*72d0*/  F2FP.PACK_AB R17, RZ, R100 ;  /* 0x00000064ff11723e */ /* 0x000fc800000000ff */
[----:B------:R-:W-:Y:S02]  /*72e0*/  PRMT R44, R17, 0x7610, R44 ;  /* 0x00007610112c7816 */ /* 0x000fe4000000002c */
.L_x_6967:
[----:B------:R-:W-:Y:S01]  /*72f0*/  HADD2.F32 R84, -RZ, R48.H1_H1 ;  /* 0x30000030ff547230 */ /* 0x000fe20000004100 */
[----:B------:R-:W-:Y:S05]  /*7300*/  @P3 BRA `(.L_x_6968) ;  /* 0x0000008000003947 */ /* 0x000fea0003800000 */
[----:B------:R-:W-:-:S04]  /*7310*/  ISETP.NE.U32.AND P4, PT, RZ, c[0x0][0x180], PT ;  /* 0x00006000ff007a0c */ /* 0x000fc80003f85070 */
[----:B------:R-:W-:-:S13]  /*7320*/  ISETP.NE.AND.EX P4, PT, RZ, c[0x0][0x184], PT, P4 ;  /* 0x00006100ff007a0c */ /* 0x000fda0003f85340 */
[----:B------:R-:W-:Y:S05]  /*7330*/  @P4 BRA `(.L_x_6969) ;  /* 0x0000002000004947 */ /* 0x000fea0003800000 */
[----:B------:R-:W-:Y:S05]  /*7340*/  @P0 BRA `(.L_x_6970) ;  /* 0x0000008000000947 */ /* 0x000fea0003800000 */
[----:B------:R-:W-:Y:S05]  /*7350*/  BRA `(.L_x_6971) ;  /* 0x0000009000007947 */ /* 0x000fea0003800000 */
.L_x_6969:
[----:B-----5:R-:W-:-:S05]  /*7360*/  HADD2.F32 R17, -RZ, R40.H1_H1 ;  /* 0x30000028ff117230 */ /* 0x020fca0000004100 */
[----:B------:R-:W-:Y:S01]  /*7370*/  FADD.FTZ R84, R17, R84 ;  /* 0x0000005411547221 */ /* 0x000fe20000010000 */
[----:B------:R-:W-:Y:S05]  /*7380*/  BRA `(.L_x_6970) ;  /* 0x0000004000007947 */ /* 0x000fea0003800000 */
.L_x_6968:
[----:B-----5:R-:W-:-:S05]  /*7390*/  HADD2.F32 R17, -RZ, R36.H1_H1 ;  /* 0x30000024ff117230 */ /* 0x020fca0000004100 */
[----:B------:R-:W-:Y:S01]  /*73a0*/  FADD.FTZ R84, R17, R84 ;  /* 0x0000005411547221 */ /* 0x000fe20000010000 */
[----:B------:R-:W-:-:S05]  /*73b0*/  @P2 HADD2.F32 R17, -RZ, R40.H1_H1 ;  /* 0x30000028ff112230 */ /* 0x000fca0000004100 */
[----:B------:R-:W-:-:S05]  /*73c0*/  @P2 FADD.FTZ R84, R17, R84 ;  /* 0x0000005411542221 */ /* 0x000fca0000010000 */
.L_x_6970:
[----:B------:R-:W-:-:S04]  /*73d0*/  F2FP.PACK_AB R17, RZ, R84 ;  /* 0x00000054ff11723e */ /* 0x000fc800000000ff */
[----:B------:R-:W-:Y:S02]  /*73e0*/  PRMT R44, R44, 0x5410, R17 ;  /* 0x000054102c2c7816 */ /* 0x000fe40000000011 */
.L_x_6971:
[----:B------:R-:W-:Y:S01]  /*73f0*/  HADD2.F32 R85, -RZ, R49.H0_H0 ;  /* 0x20000031ff557230 */ /* 0x000fe20000004100 */
[----:B------:R-:W-:Y:S05]  /*7400*/  @P3 BRA `(.L_x_6972) ;  /* 0x0000008000003947 */ /* 0x000fea0003800000 */
[----:B------:R-:W-:-:S04]  /*7410*/  ISETP.NE.U32.AND P4, PT, RZ, c[0x0][0x180], PT ;  /* 0x00006000ff007a0c */ /* 0x000fc80003f85070 */
[----:B------:R-:W-:-:S13]  /*7420*/  ISETP.NE.AND.EX P4, PT, RZ, c[0x0][0x184], PT, P4 ;  /* 0x00006100ff007a0c */ /* 0x000fda0003f85340 */
[----:B------:R-:W-:Y:S05]  /*7430*/  @P4 BRA `(.L_x_6973) ;  /* 0x0000002000004947 */ /* 0x000fea0003800000 */
[----:B------:R-:W-:Y:S05]  /*7440*/  @P0 BRA `(.L_x_6974) ;  /* 0x0000008000000947 */ /* 0x000fea0003800000 */
[----:B------:R-:W-:Y:S05]  /*7450*/  BRA `(.L_x_6975) ;  /* 0x0000009000007947 */ /* 0x000fea0003800000 */
.L_x_6973:
[----:B-----5:R-:W-:-:S05]  /*7460*/  HADD2.F32 R17, -RZ, R41.H0_H0 ;  /* 0x20000029ff117230 */ /* 0x020fca0000004100 */
[----:B------:R-:W-:Y:S01]  /*7470*/  FADD.FTZ R85, R17, R85 ;  /* 0x0000005511557221 */ /* 0x000fe20000010000 */
[----:B------:R-:W-:Y:S05]  /*7480*/  BRA `(.L_x_6974) ;  /* 0x0000004000007947 */ /* 0x000fea0003800000 */
.L_x_6972:
[----:B-----5:R-:W-:-:S05]  /*7490*/  HADD2.F32 R17, -RZ, R37.H0_H0 ;  /* 0x20000025ff117230 */ /* 0x020fca0000004100 */
[----:B------:R-:W-:Y:S01]  /*74a0*/  FADD.FTZ R85, R17, R85 ;  /* 0x0000005511557221 */ /* 0x000fe20000010000 */
[----:B------:R-:W-:-:S05]  /*74b0*/  @P2 HADD2.F32 R17, -RZ, R41.H0_H0 ;  /* 0x20000029ff112230 */ /* 0x000fca0000004100 */
[----:B------:R-:W-:-:S05]  /*74c0*/  @P2 FADD.FTZ R85, R17, R85 ;  /* 0x0000005511552221 */ /* 0x000fca0000010000 */
.L_x_6974:
[----:B------:R-:W-:-:S04]  /*74d0*/  F2FP.PACK_AB R17, RZ, R85 ;  /* 0x00000055ff11723e */ /* 0x000fc800000000ff */
[----:B------:R-:W-:Y:S02]  /*74e0*/  PRMT R45, R17, 0x7610, R45 ;  /* 0x00007610112d7816 */ /* 0x000fe4000000002d */
.L_x_6975:
[----:B------:R-:W-:Y:S01]  /*74f0*/  HADD2.F32 R60, -RZ, R49.H1_H1 ;  /* 0x30000031ff3c7230 */ /* 0x000fe20000004100 */
[----:B------:R-:W-:Y:S05]  /*7500*/  @P3 BRA `(.L_x_6976) ;  /* 0x0000008000003947 */ /* 0x000fea0003800000 */
[----:B------:R-:W-:-:S04]  /*7510*/  ISETP.NE.U32.AND P4, PT, RZ, c[0x0][0x180], PT ;  /* 0x00006000ff007a0c */ /* 0x000fc80003f85070 */
[----:B------:R-:W-:-:S13]  /*7520*/  ISETP.NE.AND.EX P4, PT, RZ, c[0x0][0x184], PT, P4 ;  /* 0x00006100ff007a0c */ /* 0x000fda0003f85340 */
[----:B------:R-:W-:Y:S05]  /*7530*/  @P4 BRA `(.L_x_6977) ;  /* 0x0000002000004947 */ /* 0x000fea0003800000 */
[----:B------:R-:W-:Y:S05]  /*7540*/  @P0 BRA `(.L_x_6978) ;  /* 0x0000008000000947 */ /* 0x000fea0003800000 */
[----:B------:R-:W-:Y:S05]  /*7550*/  BRA `(.L_x_6979) ;  /* 0x0000009000007947 */ /* 0x000fea0003800000 */
.L_x_6977:
[----:B-----5:R-:W-:-:S05]  /*7560*/  HADD2.F32 R17, -RZ, R41.H1_H1 ;  /* 0x30000029ff117230 */ /* 0x020fca0000004100 */
[----:B------:R-:W-:Y:S01]  /*7570*/  FADD.FTZ R60, R17, R60 ;  /* 0x0000003c113c7221 */ /* 0x000fe20000010000 */
[----:B------:R-:W-:Y:S05]  /*7580*/  BRA `(.L_x_6978) ;  /* 0x0000004000007947 */ /* 0x000fea0003800000 */
.L_x_6976:
[----:B-----5:R-:W-:-:S05]  /*7590*/  HADD2.F32 R17, -RZ, R37.H1_H1 ;  /* 0x30000025ff117230 */ /* 0x020fca0000004100 */
[----:B------:R-:W-:Y:S01]  /*75a0*/  FADD.FTZ R60, R17, R60 ;  /* 0x0000003c113c7221 */ /* 0x000fe20000010000 */
[----:B------:R-:W-:-:S05]  /*75b0*/  @P2 HADD2.F32 R17, -RZ, R41.H1_H1 ;  /* 0x30000029ff112230 */ /* 0x000fca0000004100 */
[----:B------:R-:W-:-:S05]  /*75c0*/  @P2 FADD.FTZ R60, R17, R60 ;  /* 0x0000003c113c2221 */ /* 0x000fca0000010000 */
.L_x_6978:
[----:B------:R-:W-:-:S04]  /*75d0*/  F2FP.PACK_AB R17, RZ, R60 ;  /* 0x0000003cff11723e */ /* 0x000fc800000000ff */
[----:B------:R-:W-:Y:S02]  /*75e0*/  PRMT R45, R45, 0x5410, R17 ;  /* 0x000054102d2d7816 */ /* 0x000fe40000000011 */
.L_x_6979:
[----:B------:R-:W-:Y:S01]  /*75f0*/  HADD2.F32 R62, -RZ, R50.H0_H0 ;  /* 0x20000032ff3e7230 */ /* 0x000fe20000004100 */
[----:B------:R-:W-:Y:S05]  /*7600*/  @P3 BRA `(.L_x_6980) ;  /* 0x0000008000003947 */ /* 0x000fea0003800000 */
[----:B------:R-:W-:-:S04]  /*7610*/  ISETP.NE.U32.AND P4, PT, RZ, c[0x0][0x180], PT ;  /* 0x00006000ff007a0c */ /* 0x000fc80003f85070 */
[----:B------:R-:W-:-:S13]  /*7620*/  ISETP.NE.AND.EX P4, PT, RZ, c[0x0][0x184], PT, P4 ;  /* 0x00006100ff007a0c */ /* 0x000fda0003f85340 */
[----:B------:R-:W-:Y:S05]  /*7630*/  @P4 BRA `(.L_x_6981) ;  /* 0x0000002000004947 */ /* 0x000fea0003800000 */
[----:B------:R-:W-:Y:S05]  /*7640*/  @P0 BRA `(.L_x_6982) ;  /* 0x0000008000000947 */ /* 0x000fea0003800000 */
[----:B------:R-:W-:Y:S05]  /*7650*/  BRA `(.L_x_6983) ;  /* 0x0000009000007947 */ /* 0x000fea0003800000 */
.L_x_6981:
[----:B-----5:R-:W-:-:S05]  /*7660*/  HADD2.F32 R17, -RZ, R42.H0_H0 ;  /* 0x2000002aff117230 */ /* 0x020fca0000004100 */
[----:B------:R-:W-:Y:S01]  /*7670*/  FADD.FTZ R62, R17, R62 ;  /* 0x0000003e113e7221 */ /* 0x000fe20000010000 */
[----:B------:R-:W-:Y:S05]  /*7680*/  BRA `(.L_x_6982) ;  /* 0x0000004000007947 */ /* 0x000fea0003800000 */
.L_x_6980:
[----:B-----5:R-:W-:-:S05]  /*7690*/  HADD2.F32 R17, -RZ, R38.H0_H0 ;  /* 0x20000026ff117230 */ /* 0x020fca0000004100 */
[----:B------:R-:W-:Y:S01]  /*76a0*/  FADD.FTZ R62, R17, R62 ;  /* 0x0000003e113e7221 */ /* 0x000fe20000010000 */
[----:B------:R-:W-:-:S05]  /*76b0*/  @P2 HADD2.F32 R17, -RZ, R42.H0_H0 ;  /* 0x2000002aff112230 */ /* 0x000fca0000004100 */
[----:B------:R-:W-:-:S05]  /*76c0*/  @P2 FADD.FTZ R62, R17, R62 ;  /* 0x0000003e113e2221 */ /* 0x000fca0000010000 */
.L_x_6982:
[----:B------:R-:W-:-:S04]  /*76d0*/  F2FP.PACK_AB R17, RZ, R62 ;  /* 0x0000003eff11723e */ /* 0x000fc800000000ff */
[----:B------:R-:W-:Y:S02]  /*76e0*/  PRMT R46, R17, 0x7610, R46 ;  /* 0x00007610112e7816 */ /* 0x000fe4000000002e */
.L_x_6983:
[----:B------:R-:W-:Y:S01]  /*76f0*/  HADD2.F32 R17, -RZ, R50.H1_H1 ;  /* 0x30000032ff117230 */ /* 0x000fe20000004100 */
[----:B------:R-:W-:Y:S05]  /*7700*/  @P3 BRA `(.L_x_6984) ;  /* 0x0000008000003947 */ /* 0x000fea0003800000 */
[----:B------:R-:W-:-:S04]  /*7710*/  ISETP.NE.U32.AND P4, PT, RZ, c[0x0][0x180], PT ;  /* 0x00006000ff007a0c */ /* 0x000fc80003f85070 */
[----:B------:R-:W-:-:S13]  /*7720*/  ISETP.NE.AND.EX P4, PT, RZ, c[0x0][0x184], PT, P4 ;  /* 0x00006100ff007a0c */ /* 0x000fda0003f85340 */
[----:B------:R-:W-:Y:S05]  /*7730*/  @P4 BRA `(.L_x_6985) ;  /* 0x0000002000004947 */ /* 0x000fea0003800000 */
[----:B------:R-:W-:Y:S05]  /*7740*/  @P0 BRA `(.L_x_6986) ;  /* 0x0000008000000947 */ /* 0x000fea0003800000 */
[----:B------:R-:W-:Y:S05]  /*7750*/  BRA `(.L_x_6987) ;  /* 0x0000009000007947 */ /* 0x000fea0003800000 */
.L_x_6985:
[----:B-----5:R-:W-:-:S05]  /*7760*/  HADD2.F32 R34, -RZ, R42.H1_H1 ;  /* 0x3000002aff227230 */ /* 0x020fca0000004100 */
[----:B------:R-:W-:Y:S01]  /*7770*/  FADD.FTZ R17, R34, R17 ;  /* 0x0000001122117221 */ /* 0x000fe20000010000 */
[----:B------:R-:W-:Y:S05]  /*7780*/  BRA `(.L_x_6986) ;  /* 0x0000004000007947 */ /* 0x000fea0003800000 */
.L_x_6984:
[----:B-----5:R-:W-:-:S05]  /*7790*/  HADD2.F32 R34, -RZ, R38.H1_H1 ;  /* 0x30000026ff227230 */ /* 0x020fca0000004100 */
[----:B------:R-:W-:Y:S01]  /*77a0*/  FADD.FTZ R17, R34, R17 ;  /* 0x0000001122117221 */ /* 0x000fe20000010000 */
[----:B------:R-:W-:-:S05]  /*77b0*/  @P2 HADD2.F32 R34, -RZ, R42.H1_H1 ;  /* 0x3000002aff222230 */ /* 0x000fca0000004100 */
[----:B------:R-:W-:-:S05]  /*77c0*/  @P2 FADD.FTZ R17, R34, R17 ;  /* 0x0000001122112221 */ /* 0x000fca0000010000 */
.L_x_6986:
[----:B------:R-:W-:-:S04]  /*77d0*/  F2FP.PACK_AB R34, RZ, R17 ;  /* 0x00000011ff22723e */ /* 0x000fc800000000ff */
[----:B------:R-:W-:Y:S02]  /*77e0*/  PRMT R46, R46, 0x5410, R34 ;  /* 0x000054102e2e7816 */ /* 0x000fe40000000022 */
.L_x_6987:
[----:B------:R-:W-:Y:S01]  /*77f0*/  HADD2.F32 R63, -RZ, R51.H0_H0 ;  /* 0x20000033ff3f7230 */ /* 0x000fe20000004100 */
[----:B------:R-:W-:Y:S05]  /*7800*/  @P3 BRA `(.L_x_6988) ;  /* 0x0000008000003947 */ /* 0x000fea0003800000 */
[----:B------:R-:W-:-:S04]  /*7810*/  ISETP.NE.U32.AND P4, PT, RZ, c[0x0][0x180], PT ;  /* 0x00006000ff007a0c */ /* 0x000fc80003f85070 */
[----:B------:R-:W-:-:S13]  /*7820*/  ISETP.NE.AND.EX P4, PT, RZ, c[0x0][0x184], PT, P4 ;  /* 0x00006100ff007a0c */ /* 0x000fda0003f85340 */
[----:B------:R-:W-:Y:S05]  /*7830*/  @P4 BRA `(.L_x_6989) ;  /* 0x0000002000004947 */ /* 0x000fea0003800000 */
[----:B------:R-:W-:Y:S05]  /*7840*/  @P0 BRA `(.L_x_6990) ;  /* 0x0000008000000947 */ /* 0x000fea0003800000 */
[----:B------:R-:W-:Y:S05]  /*7850*/  BRA `(.L_x_6991) ;  /* 0x0000009000007947 */ /* 0x000fea0003800000 */
.L_x_6989:
[----:B-----5:R-:W-:-:S05]  /*7860*/  HADD2.F32 R34, -RZ, R43.H0_H0 ;  /* 0x2000002bff227230 */ /* 0x020fca0000004100 */
[----:B------:R-:W-:Y:S01]  /*7870*/  FADD.FTZ R63, R34, R63 ;  /* 0x0000003f223f7221 */ /* 0x000fe20000010000 */
[----:B------:R-:W-:Y:S05]  /*7880*/  BRA `(.L_x_6990) ;  /* 0x0000004000007947 */ /* 0x000fea0003800000 */
.L_x_6988:
[----:B-----5:R-:W-:-:S05]  /*7890*/  HADD2.F32 R34, -RZ, R39.H0_H0 ;  /* 0x20000027ff227230 */ /* 0x020fca0000004100 */
[----:B------:R-:W-:Y:S01]  /*78a0*/  FADD.FTZ R63, R34, R63 ;  /* 0x0000003f223f7221 */ /* 0x000fe20000010000 */
[----:B------:R-:W-:-:S05]  /*78b0*/  @P2 HADD2.F32 R34, -RZ, R43.H0_H0 ;  /* 0x2000002bff222230 */ /* 0x000fca0000004100 */
[----:B------:R-:W-:-:S05]  /*78c0*/  @P2 FADD.FTZ R63, R34, R63 ;  /* 0x0000003f223f2221 */ /* 0x000fca0000010000 */
.L_x_6990:
[----:B------:R-:W-:-:S04]  /*78d0*/  F2FP.PACK_AB R34, RZ, R63 ;  /* 0x0000003fff22723e */ /* 0x000fc800000000ff */
[----:B------:R-:W-:Y:S02]  /*78e0*/  PRMT R47, R34, 0x7610, R47 ;  /* 0x00007610222f7816 */ /* 0x000fe4000000002f */
.L_x_6991:
[----:B------:R-:W-:Y:S01]  /*78f0*/  HADD2.F32 R34, -RZ, R51.H1_H1 ;  /* 0x30000033ff227230 */ /* 0x000fe20000004100 */
[----:B------:R-:W-:Y:S05]  /*7900*/  @P3 BRA `(.L_x_6992) ;  /* 0x0000008000003947 */ /* 0x000fea0003800000 */
[----:B------:R-:W-:-:S04]  /*7910*/  ISETP.NE.U32.AND P2, PT, RZ, c[0x0][0x180], PT ;  /* 0x00006000ff007a0c */ /* 0x000fc80003f45070 */
[----:B------:R-:W-:-:S13]  /*7920*/  ISETP.NE.AND.EX P2, PT, RZ, c[0x0][0x184], PT, P2 ;  /* 0x00006100ff007a0c */ /* 0x000fda0003f45320 */
[----:B------:R-:W-:Y:S05]  /*7930*/  @P2 BRA `(.L_x_6993) ;  /* 0x0000002000002947 */ /* 0x000fea0003800000 */
[----:B------:R-:W-:Y:S05]  /*7940*/  @P0 BRA `(.L_x_6994) ;  /* 0x0000008000000947 */ /* 0x000fea0003800000 */
[----:B------:R-:W-:Y:S05]  /*7950*/  BRA `(.L_x_6995) ;  /* 0x0000009000007947 */ /* 0x000fea0003800000 */
.L_x_6993:
[----:B-----5:R-:W-:-:S05]  /*7960*/  HADD2.F32 R48, -RZ, R43.H1_H1 ;  /* 0x3000002bff307230 */ /* 0x020fca0000004100 */
[----:B------:R-:W-:Y:S01]  /*7970*/  FADD.FTZ R34, R48, R34 ;  /* 0x0000002230227221 */ /* 0x000fe20000010000 */
[----:B------:R-:W-:Y:S05]  /*7980*/  BRA `(.L_x_6994) ;  /* 0x0000004000007947 */ /* 0x000fea0003800000 */
.L_x_6992:
[----:B-----5:R-:W-:-:S05]  /*7990*/  HADD2.F32 R48, -RZ, R39.H1_H1 ;  /* 0x30000027ff307230 */ /* 0x020fca0000004100 */
[----:B------:R-:W-:Y:S01]  /*79a0*/  FADD.FTZ R34, R48, R34 ;  /* 0x0000002230227221 */ /* 0x000fe20000010000 */
[----:B------:R-:W-:-:S05]  /*79b0*/  @P2 HADD2.F32 R48, -RZ, R43.H1_H1 ;  /* 0x3000002bff302230 */ /* 0x000fca0000004100 */
[----:B------:R-:W-:-:S05]  /*79c0*/  @P2 FADD.FTZ R34, R48, R34 ;  /* 0x0000002230222221 */ /* 0x000fca0000010000 */
.L_x_6994:
[----:B------:R-:W-:-:S04]  /*79d0*/  F2FP.PACK_AB R48, RZ, R34 ;  /* 0x00000022ff30723e */ /* 0x000fc800000000ff */
[----:B------:R-:W-:Y:S02]  /*79e0*/  PRMT R47, R47, 0x5410, R48 ;  /* 0x000054102f2f7816 */ /* 0x000fe40000000030 */
.L_x_6995:
[----:B------:R-:W-:-:S04]  /*79f0*/  @P0 LEA R48, P2, R52, c[0x0][0x188], 0x4 ;  /* 0x0000620034300a11 */ /* 0x000fc800078420ff */
[C---:B------:R-:W-:Y:S02]  /*7a00*/  @P0 LEA.HI.X R49, R52.reuse, c[0x0][0x18c], RZ, 0x4, P2 ;  /* 0x0000630034310a11 */ /* 0x040fe400010f24ff */
[----:B------:R-:W-:-:S03]  /*7a10*/  IADD3 R52, R52, 0x20, RZ ;  /* 0x0000002034347810 */ /* 0x000fc60007ffe0ff */
[----:B------:R0:W-:Y:S04]  /*7a20*/  @P0 STG.E.128 [R48.64], R44 ;  /* 0x0000002c30000986 */ /* 0x0001e8000c101d04 */
.L_x_6963:
[----:B------:R-:W-:Y:S05]  /*7a30*/  BSYNC B0 ;  /* 0x0000000000007941 */ /* 0x000fea0003800000 */
.L_x_6962:
        /* <DEDUP_REMOVED lines=25> */
.L_x_6999:
[----:B-----5:R-:W-:-:S05]  /*7bd0*/  HADD2.F32 R16, -RZ, R40.H0_H0 ;  /* 0x20000028ff107230 */ /* 0x020fca0000004100 */
[----:B------:R-:W-:Y:S01]  /*7be0*/  FADD.FTZ R102, R16, R102 ;  /* 0x0000006610667221 */ /* 0x000fe20000010000 */
[----:B------:R-:W-:Y:S05]  /*7bf0*/  BRA `(.L_x_7000) ;  /* 0x0000004000007947 */ /* 0x000fea0003800000 */
.L_x_6998:
[----:B-----5:R-:W-:-:S05]  /*7c00*/  HADD2.F32 R16, -RZ, R36.H0_H0 ;  /* 0x20000024ff107230 */ /* 0x020fca0000004100 */
[----:B------:R-:W-:Y:S01]  /*7c10*/  FADD.FTZ R102, R16, R102 ;  /* 0x0000006610667221 */ /* 0x000fe20000010000 */
[----:B------:R-:W-:-:S05]  /*7c20*/  @P2 HADD2.F32 R16, -RZ, R40.H0_H0 ;  /* 0x20000028ff102230 */ /* 0x000fca0000004100 */
[----:B------:R-:W-:-:S05]  /*7c30*/  @P2 FADD.FTZ R102, R16, R102 ;  /* 0x0000006610662221 */ /* 0x000fca0000010000 */
.L_x_7000:
[----:B------:R-:W-:-:S04]  /*7c40*/  F2FP.PACK_AB R16, RZ, R102 ;  /* 0x00000066ff10723e */ /* 0x000fc800000000ff */
[----:B------:R-:W-:Y:S02]  /*7c50*/  PRMT R44, R16, 0x7610, R44 ;  /* 0x00007610102c7816 */ /* 0x000fe4000000002c */
.L_x_7001:
[----:B------:R-:W-:Y:S01]  /*7c60*/  HADD2.F32 R86, -RZ, R48.H1_H1 ;  /* 0x30000030ff567230 */ /* 0x000fe20000004100 */
[----:B------:R-:W-:Y:S05]  /*7c70*/  @P3 BRA `(.L_x_7002) ;  /* 0x0000008000003947 */ /* 0x000fea0003800000 */
[----:B------:R-:W-:-:S04]  /*7c80*/  ISETP.NE.U32.AND P4, PT, RZ, c[0x0][0x180], PT ;  /* 0x00006000ff007a0c */ /* 0x000fc80003f85070 */
[----:B------:R-:W-:-:S13]  /*7c90*/  ISETP.NE.AND.EX P4, PT, RZ, c[0x0][0x184], PT, P4 ;  /* 0x00006100ff007a0c */ /* 0x000fda0003f85340 */
[----:B------:R-:W-:Y:S05]  /*7ca0*/  @P4 BRA `(.L_x_7003) ;  /* 0x0000002000004947 */ /* 0x000fea0003800000 */
[----:B------:R-:W-:Y:S05]  /*7cb0*/  @P0 BRA `(.L_x_7004) ;  /* 0x0000008000000947 */ /* 0x000fea0003800000 */
[----:B------:R-:W-:Y:S05]  /*7cc0*/  BRA `(.L_x_7005) ;  /* 0x0000009000007947 */ /* 0x000fea0003800000 */
.L_x_7003:
[----:B-----5:R-:W-:-:S05]  /*7cd0*/  HADD2.F32 R16, -RZ, R40.H1_H1 ;  /* 0x30000028ff107230 */ /* 0x020fca0000004100 */
[----:B------:R-:W-:Y:S01]  /*7ce0*/  FADD.FTZ R86, R16, R86 ;  /* 0x0000005610567221 */ /* 0x000fe20000010000 */
[----:B------:R-:W-:Y:S05]  /*7cf0*/  BRA `(.L_x_7004) ;  /* 0x0000004000007947 */ /* 0x000fea0003800000 */
.L_x_7002:
[----:B-----5:R-:W-:-:S05]  /*7d00*/  HADD2.F32 R16, -RZ, R36.H1_H1 ;  /* 0x30000024ff107230 */ /* 0x020fca0000004100 */
[----:B------:R-:W-:Y:S01]  /*7d10*/  FADD.FTZ R86, R16, R86 ;  /* 0x0000005610567221 */ /* 0x000fe20000010000 */
[----:B------:R-:W-:-:S05]  /*7d20*/  @P2 HADD2.F32 R16, -RZ, R40.H1_H1 ;  /* 0x30000028ff102230 */ /* 0x000fca0000004100 */
[----:B------:R-:W-:-:S05]  /*7d30*/  @P2 FADD.FTZ R86, R16, R86 ;  /* 0x0000005610562221 */ /* 0x000fca0000010000 */
.L_x_7004:
[----:B------:R-:W-:-:S04]  /*7d40*/  F2FP.PACK_AB R16, RZ, R86 ;  /* 0x00000056ff10723e */ /* 0x000fc800000000ff */
[----:B------:R-:W-:Y:S02]  /*7d50*/  PRMT R44, R44, 0x5410, R16 ;  /* 0x000054102c2c7816 */ /* 0x000fe40000000010 */
.L_x_7005:
[----:B------:R-:W-:Y:S01]  /*7d60*/  HADD2.F32 R87, -RZ, R49.H0_H0 ;  /* 0x20000031ff577230 */ /* 0x000fe20000004100 */
[----:B------:R-:W-:Y:S05]  /*7d70*/  @P3 BRA `(.L_x_7006) ;  /* 0x0000008000003947 */ /* 0x000fea0003800000 */
[----:B------:R-:W-:-:S04]  /*7d80*/  ISETP.NE.U32.AND P4, PT, RZ, c[0x0][0x180], PT ;  /* 0x00006000ff007a0c */ /* 0x000fc80003f85070 */
[----:B------:R-:W-:-:S13]  /*7d90*/  ISETP.NE.AND.EX P4, PT, RZ, c[0x0][0x184], PT, P4 ;  /* 0x00006100ff007a0c */ /* 0x000fda0003f85340 */
[----:B------:R-:W-:Y:S05]  /*7da0*/  @P4 BRA `(.L_x_7007) ;  /* 0x0000002000004947 */ /* 0x000fea0003800000 */
[----:B------:R-:W-:Y:S05]  /*7db0*/  @P0 BRA `(.L_x_7008) ;  /* 0x0000008000000947 */ /* 0x000fea0003800000 */
[----:B------:R-:W-:Y:S05]  /*7dc0*/  BRA `(.L_x_7009) ;  /* 0x0000009000007947 */ /* 0x000fea0003800000 */
.L_x_7007:
[----:B-----5:R-:W-:-:S05]  /*7dd0*/  HADD2.F32 R16, -RZ, R41.H0_H0 ;  /* 0x20000029ff107230 */ /* 0x020fca0000004100 */
[----:B------:R-:W-:Y:S01]  /*7de0*/  FADD.FTZ R87, R16, R87 ;  /* 0x0000005710577221 */ /* 0x000fe20000010000 */
[----:B------:R-:W-:Y:S05]  /*7df0*/  BRA `(.L_x_7008) ;  /* 0x0000004000007947 */ /* 0x000fea0003800000 */
.L_x_7006:
[----:B-----5:R-:W-:-:S05]  /*7e00*/  HADD2.F32 R16, -RZ, R37.H0_H0 ;  /* 0x20000025ff107230 */ /* 0x020fca0000004100 */
[----:B------:R-:W-:Y:S01]  /*7e10*/  FADD.FTZ R87, R16, R87 ;  /* 0x0000005710577221 */ /* 0x000fe20000010000 */
[----:B------:R-:W-:-:S05]  /*7e20*/  @P2 HADD2.F32 R16, -RZ, R41.H0_H0 ;  /* 0x20000029ff102230 */ /* 0x000fca0000004100 */
[----:B------:R-:W-:-:S05]  /*7e30*/  @P2 FADD.FTZ R87, R16, R87 ;  /* 0x0000005710572221 */ /* 0x000fca0000010000 */
.L_x_7008:
[----:B------:R-:W-:-:S04]  /*7e40*/  F2FP.PACK_AB R16, RZ, R87 ;  /* 0x00000057ff10723e */ /* 0x000fc800000000ff */
[----:B------:R-:W-:Y:S02]  /*7e50*/  PRMT R45, R16, 0x7610, R45 ;  /* 0x00007610102d7816 */ /* 0x000fe4000000002d */
.L_x_7009:
[----:B------:R-:W-:Y:S01]  /*7e60*/  HADD2.F32 R64, -RZ, R49.H1_H1 ;  /* 0x30000031ff407230 */ /* 0x000fe20000004100 */
[----:B------:R-:W-:Y:S05]  /*7e70*/  @P3 BRA `(.L_x_7010) ;  /* 0x0000008000003947 */ /* 0x000fea0003800000 */
[----:B------:R-:W-:-:S04]  /*7e80*/  ISETP.NE.U32.AND P4, PT, RZ, c[0x0][0x180], PT ;  /* 0x00006000ff007a0c */ /* 0x000fc80003f85070 */
[----:B------:R-:W-:-:S13]  /*7e90*/  ISETP.NE.AND.EX P4, PT, RZ, c[0x0][0x184], PT, P4 ;  /* 0x00006100ff007a0c */ /* 0x000fda0003f85340 */
[----:B------:R-:W-:Y:S05]  /*7ea0*/  @P4 BRA `(.L_x_7011) ;  /* 0x0000002000004947 */ /* 0x000fea0003800000 */
[----:B------:R-:W-:Y:S05]  /*7eb0*/  @P0 BRA `(.L_x_7012) ;  /* 0x0000008000000947 */ /* 0x000fea0003800000 */
[----:B------:R-:W-:Y:S05]  /*7ec0*/  BRA `(.L_x_7013) ;  /* 0x0000009000007947 */ /* 0x000fea0003800000 */
.L_x_7011:
[----:B-----5:R-:W-:-:S05]  /*7ed0*/  HADD2.F32 R16, -RZ, R41.H1_H1 ;  /* 0x30000029ff107230 */ /* 0x020fca0000004100 */
[----:B------:R-:W-:Y:S01]  /*7ee0*/  FADD.FTZ R64, R16, R64 ;  /* 0x0000004010407221 */ /* 0x000fe20000010000 */
[----:B------:R-:W-:Y:S05]  /*7ef0*/  BRA `(.L_x_7012) ;  /* 0x0000004000007947 */ /* 0x000fea0003800000 */
.L_x_7010:
[----:B-----5:R-:W-:-:S05]  /*7f00*/  HADD2.F32 R16, -RZ, R37.H1_H1 ;  /* 0x30000025ff107230 */ /* 0x020fca0000004100 */
[----:B------:R-:W-:Y:S01]  /*7f10*/  FADD.FTZ R64, R16, R64 ;  /* 0x0000004010407221 */ /* 0x000fe20000010000 */
[----:B------:R-:W-:-:S05]  /*7f20*/  @P2 HADD2.F32 R16, -RZ, R41.H1_H1 ;  /* 0x30000029ff102230 */ /* 0x000fca0000004100 */
[----:B------:R-:W-:-:S05]  /*7f30*/  @P2 FADD.FTZ R64, R16, R64 ;  /* 0x0000004010402221 */ /* 0x000fca0000010000 */
.L_x_7012:
[----:B------:R-:W-:-:S04]  /*7f40*/  F2FP.PACK_AB R16, RZ, R64 ;  /* 0x00000040ff10723e */ /* 0x000fc800000000ff */
[----:B------:R-:W-:Y:S02]  /*7f50*/  PRMT R45, R45, 0x5410, R16 ;  /* 0x000054102d2d7816 */ /* 0x000fe40000000010 */
.L_x_7013:
[----:B------:R-:W-:Y:S01]  /*7f60*/  HADD2.F32 R66, -RZ, R50.H0_H0 ;  /* 0x20000032ff427230 */ /* 0x000fe20000004100 */
[----:B------:R-:W-:Y:S05]  /*7f70*/  @P3 BRA `(.L_x_7014) ;  /* 0x0000008000003947 */ /* 0x000fea0003800000 */
[----:B------:R-:W-:-:S04]  /*7f80*/  ISETP.NE.U32.AND P4, PT, RZ, c[0x0][0x180], PT ;  /* 0x00006000ff007a0c */ /* 0x000fc80003f85070 */
[----:B------:R-:W-:-:S13]  /*7f90*/  ISETP.NE.AND.EX P4, PT, RZ, c[0x0][0x184], PT, P4 ;  /* 0x00006100ff007a0c */ /* 0x000fda0003f85340 */
[----:B------:R-:W-:Y:S05]  /*7fa0*/  @P4 BRA `(.L_x_7015) ;  /* 0x0000002000004947 */ /* 0x000fea0003800000 */
[----:B------:R-:W-:Y:S05]  /*7fb0*/  @P0 BRA `(.L_x_7016) ;  /* 0x0000008000000947 */ /* 0x000fea0003800000 */
[----:B------:R-:W-:Y:S05]  /*7fc0*/  BRA `(.L_x_7017) ;  /* 0x0000009000007947 */ /* 0x000fea0003800000 */
.L_x_7015:
[----:B-----5:R-:W-:-:S05]  /*7fd0*/  HADD2.F32 R16, -RZ, R42.H0_H0 ;  /* 0x2000002aff107230 */ /* 0x020fca0000004100 */
[----:B------:R-:W-:Y:S01]  /*7fe0*/  FADD.FTZ R66, R16, R66 ;  /* 0x0000004210427221 */ /* 0x000fe20000010000 */
[----:B------:R-:W-:Y:S05]  /*7ff0*/  BRA `(.L_x_7016) ;  /* 0x0000004000007947 */ /* 0x000fea0003800000 */
.L_x_7014:
[----:B-----5:R-:W-:-:S05]  /*8000*/  HADD2.F32 R16, -RZ, R38.H0_H0 ;  /* 0x20000026ff107230 */ /* 0x020fca0000004100 */
[----:B------:R-:W-:Y:S01]  /*8010*/  FADD.FTZ R66, R16, R66 ;  /* 0x0000004210427221 */ /* 0x000fe20000010000 */
[----:B------:R-:W-:-:S05]  /*8020*/  @P2 HADD2.F32 R16, -RZ, R42.H0_H0 ;  /* 0x2000002aff102230 */ /* 0x000fca0000004100 */
[----:B------:R-:W-:-:S05]  /*8030*/  @P2 FADD.FTZ R66, R16, R66 ;  /* 0x0000004210422221 */ /* 0x000fca0000010000 */
.L_x_7016:
[----:B------:R-:W-:-:S04]  /*8040*/  F2FP.PACK_AB R16, RZ, R66 ;  /* 0x00000042ff10723e */ /* 0x000fc800000000ff */
[----:B------:R-:W-:Y:S02]  /*8050*/  PRMT R46, R16, 0x7610, R46 ;  /* 0x00007610102e7816 */ /* 0x000fe4000000002e */
.L_x_7017:
[----:B------:R-:W-:Y:S01]  /*8060*/  HADD2.F32 R16, -RZ, R50.H1_H1 ;  /* 0x30000032ff107230 */ /* 0x000fe20000004100 */
[----:B------:R-:W-:Y:S05]  /*8070*/  @P3 BRA `(.L_x_7018) ;  /* 0x0000008000003947 */ /* 0x000fea0003800000 */
[----:B------:R-:W-:-:S04]  /*8080*/  ISETP.NE.U32.AND P4, PT, RZ, c[0x0][0x180], PT ;  /* 0x00006000ff007a0c */ /* 0x000fc80003f85070 */
[----:B------:R-:W-:-:S13]  /*8090*/  ISETP.NE.AND.EX P4, PT, RZ, c[0x0][0x184], PT, P4 ;  /* 0x00006100ff007a0c */ /* 0x000fda0003f85340 */
[----:B------:R-:W-:Y:S05]  /*80a0*/  @P4 BRA `(.L_x_7019) ;  /* 0x0000002000004947 */ /* 0x000fea0003800000 */
[----:B------:R-:W-:Y:S05]  /*80b0*/  @P0 BRA `(.L_x_7020) ;  /* 0x0000008000000947 */ /* 0x000fea0003800000 */
[----:B------:R-:W-:Y:S05]  /*80c0*/  BRA `(.L_x_7021) ;  /* 0x0000009000007947 */ /* 0x000fea0003800000 */
.L_x_7019:
[----:B-----5:R-:W-:-:S05]  /*80d0*/  HADD2.F32 R35, -RZ, R42.H1_H1 ;  /* 0x3000002aff237230 */ /* 0x020fca0000004100 */
[----:B------:R-:W-:Y:S01]  /*80e0*/  FADD.FTZ R16, R35, R16 ;  /* 0x0000001023107221 */ /* 0x000fe20000010000 */
[----:B------:R-:W-:Y:S05]  /*80f0*/  BRA `(.L_x_7020) ;  /* 0x0000004000007947 */ /* 0x000fea0003800000 */
.L_x_7018:
[----:B-----5:R-:W-:-:S05]  /*8100*/  HADD2.F32 R35, -RZ, R38.H1_H1 ;  /* 0x30000026ff237230 */ /* 0x020fca0000004100 */
[----:B------:R-:W-:Y:S01]  /*8110*/  FADD.FTZ R16, R35, R16 ;  /* 0x0000001023107221 */ /* 0x000fe20000010000 */
[----:B------:R-:W-:-:S05]  /*8120*/  @P2 HADD2.F32 R35, -RZ, R42.H1_H1 ;  /* 0x3000002aff232230 */ /* 0x000fca0000004100 */
[----:B------:R-:W-:-:S05]  /*8130*/  @P2 FADD.FTZ R16, R35, R16 ;  /* 0x0000001023102221 */ /* 0x000fca0000010000 */
.L_x_7020:
[----:B------:R-:W-:-:S04]  /*8140*/  F2FP.PACK_AB R35, RZ, R16 ;  /* 0x00000010ff23723e */ /* 0x000fc800000000ff */
[----:B------:R-:W-:Y:S02]  /*8150*/  PRMT R46, R46, 0x5410, R35 ;  /* 0x000054102e2e7816 */ /* 0x000fe40000000023 */
.L_x_7021:
[----:B------:R-:W-:Y:S01]  /*8160*/  HADD2.F32 R65, -RZ, R51.H0_H0 ;  /* 0x20000033ff417230 */ /* 0x000fe20000004100 */
[----:B------:R-:W-:Y:S05]  /*8170*/  @P3 BRA `(.L_x_7022) ;  /* 0x0000008000003947 */ /* 0x000fea0003800000 */
[----:B------:R-:W-:-:S04]  /*8180*/  ISETP.NE.U32.AND P4, PT, RZ, c[0x0][0x180], PT ;  /* 0x00006000ff007a0c */ /* 0x000fc80003f85070 */
[----:B------:R-:W-:-:S13]  /*8190*/  ISETP.NE.AND.EX P4, PT, RZ, c[0x0][0x184], PT, P4 ;  /* 0x00006100ff007a0c */ /* 0x000fda0003f85340 */
[----:B------:R-:W-:Y:S05]  /*81a0*/  @P4 BRA `(.L_x_7023) ;  /* 0x0000002000004947 */ /* 0x000fea0003800000 */
[----:B------:R-:W-:Y:S05]  /*81b0*/  @P0 BRA `(.L_x_7024) ;  /* 0x0000008000000947 */ /* 0x000fea0003800000 */
[----:B------:R-:W-:Y:S05]  /*81c0*/  BRA `(.L_x_7025) ;  /* 0x0000009000007947 */ /* 0x000fea0003800000 */
.L_x_7023:
[----:B-----5:R-:W-:-:S05]  /*81d0*/  HADD2.F32 R35, -RZ, R43.H0_H0 ;  /* 0x2000002bff237230 */ /* 0x020fca0000004100 */
[----:B------:R-:W-:Y:S01]  /*81e0*/  FADD.FTZ R65, R35, R65 ;  /* 0x0000004123417221 */ /* 0x000fe20000010000 */
[----:B------:R-:W-:Y:S05]  /*81f0*/  BRA `(.L_x_7024) ;  /* 0x0000004000007947 */ /* 0x000fea0003800000 */
.L_x_7022:
[----:B-----5:R-:W-:-:S05]  /*8200*/  HADD2.F32 R35, -RZ, R39.H0_H0 ;  /* 0x20000027ff237230 */ /* 0x020fca0000004100 */
[----:B------:R-:W-:Y:S01]  /*8210*/  FADD.FTZ R65, R35, R65 ;  /* 0x0000004123417221 */ /* 0x000fe20000010000 */
[----:B------:R-:W-:-:S05]  /*8220*/  @P2 HADD2.F32 R35, -RZ, R43.H0_H0 ;  /* 0x2000002bff232230 */ /* 0x000fca0000004100 */
[----:B------:R-:W-:-:S05]  /*8230*/  @P2 FADD.FTZ R65, R35, R65 ;  /* 0x0000004123412221 */ /* 0x000fca0000010000 */
.L_x_7024:
[----:B------:R-:W-:-:S04]  /*8240*/  F2FP.PACK_AB R35, RZ, R65 ;  /* 0x00000041ff23723e */ /* 0x000fc800000000ff */
[----:B------:R-:W-:Y:S02]  /*8250*/  PRMT R47, R35, 0x7610, R47 ;  /* 0x00007610232f7816 */ /* 0x000fe4000000002f */
.L_x_7025:
[----:B------:R-:W-:Y:S01]  /*8260*/  HADD2.F32 R35, -RZ, R51.H1_H1 ;  /* 0x30000033ff237230 */ /* 0x000fe20000004100 */
[----:B------:R-:W-:Y:S05]  /*8270*/  @P3 BRA `(.L_x_7026) ;  /* 0x0000008000003947 */ /* 0x000fea0003800000 */
[----:B------:R-:W-:-:S04]  /*8280*/  ISETP.NE.U32.AND P2, PT, RZ, c[0x0][0x180], PT ;  /* 0x00006000ff007a0c */ /* 0x000fc80003f45070 */
[----:B------:R-:W-:-:S13]  /*8290*/  ISETP.NE.AND.EX P2, PT, RZ, c[0x0][0x184], PT, P2 ;  /* 0x00006100ff007a0c */ /* 0x000fda0003f45320 */
[----:B------:R-:W-:Y:S05]  /*82a0*/  @P2 BRA `(.L_x_7027) ;  /* 0x0000002000002947 */ /* 0x000fea0003800000 */
[----:B------:R-:W-:Y:S05]  /*82b0*/  @P0 BRA `(.L_x_7028) ;  /* 0x0000008000000947 */ /* 0x000fea0003800000 */
[----:B------:R-:W-:Y:S05]  /*82c0*/  BRA `(.L_x_7029) ;  /* 0x0000009000007947 */ /* 0x000fea0003800000 */
.L_x_7027:
[----:B-----5:R-:W-:-:S05]  /*82d0*/  HADD2.F32 R48, -RZ, R43.H1_H1 ;  /* 0x3000002bff307230 */ /* 0x020fca0000004100 */
[----:B------:R-:W-:Y:S01]  /*82e0*/  FADD.FTZ R35, R48, R35 ;  /* 0x0000002330237221 */ /* 0x000fe20000010000 */
[----:B------:R-:W-:Y:S05]  /*82f0*/  BRA `(.L_x_7028) ;  /* 0x0000004000007947 */ /* 0x000fea0003800000 */
.L_x_7026:
[----:B-----5:R-:W-:-:S05]  /*8300*/  HADD2.F32 R48, -RZ, R39.H1_H1 ;  /* 0x30000027ff307230 */ /* 0x020fca0000004100 */
[----:B------:R-:W-:Y:S01]  /*8310*/  FADD.FTZ R35, R48, R35 ;  /* 0x0000002330237221 */ /* 0x000fe20000010000 */
[----:B------:R-:W-:-:S05]  /*8320*/  @P2 HADD2.F32 R48, -RZ, R43.H1_H1 ;  /* 0x3000002bff302230 */ /* 0x000fca0000004100 */
[----:B------:R-:W-:-:S05]  /*8330*/  @P2 FADD.FTZ R35, R48, R35 ;  /* 0x0000002330232221 */ /* 0x000fca0000010000 */
.L_x_7028:
[----:B------:R-:W-:-:S04]  /*8340*/  F2FP.PACK_AB R48, RZ, R35 ;  /* 0x00000023ff30723e */ /* 0x000fc800000000ff */
[----:B------:R-:W-:Y:S02]  /*8350*/  PRMT R47, R47, 0x5410, R48 ;  /* 0x000054102f2f7816 */ /* 0x000fe40000000030 */
.L_x_7029:
[----:B------:R-:W-:-:S04]  /*8360*/  @P0 LEA R48, P2, R52, c[0x0][0x188], 0x4 ;  /* 0x0000620034300a11 */ /* 0x000fc800078420ff */
[C---:B------:R-:W-:Y:S02]  /*8370*/  @P0 LEA.HI.X R49, R52.reuse, c[0x0][0x18c], RZ, 0x4, P2 ;  /* 0x0000630034310a11 */ /* 0x040fe400010f24ff */
[----:B------:R-:W-:-:S03]  /*8380*/  IADD3 R52, R52, 0x20, RZ ;  /* 0x0000002034347810 */ /* 0x000fc60007ffe0ff */
[----:B------:R0:W-:Y:S04]  /*8390*/  @P0 STG.E.128 [R48.64], R44 ;  /* 0x0000002c30000986 */ /* 0x0001e8000c101d04 */
.L_x_6997:
[----:B------:R-:W-:Y:S05]  /*83a0*/  BSYNC B0 ;  /* 0x0000000000007941 */ /* 0x000fea0003800000 */
.L_x_6996:
        /* <DEDUP_REMOVED lines=25> */
.L_x_7033:
[----:B-----5:R-:W-:-:S05]  /*8540*/  HADD2.F32 R15, -RZ, R40.H0_H0 ;  /* 0x20000028ff0f7230 */ /* 0x020fca0000004100 */
[----:B------:R-:W-:Y:S01]  /*8550*/  FADD.FTZ R104, R15, R104 ;  /* 0x000000680f687221 */ /* 0x000fe20000010000 */
[----:B------:R-:W-:Y:S05]  /*8560*/  BRA `(.L_x_7034) ;  /* 0x0000004000007947 */ /* 0x000fea0003800000 */
.L_x_7032:
[----:B-----5:R-:W-:-:S05]  /*8570*/  HADD2.F32 R15, -RZ, R36.H0_H0 ;  /* 0x20000024ff0f7230 */ /* 0x020fca0000004100 */
[----:B------:R-:W-:Y:S01]  /*8580*/  FADD.FTZ R104, R15, R104 ;  /* 0x000000680f687221 */ /* 0x000fe20000010000 */
[----:B------:R-:W-:-:S05]  /*8590*/  @P2 HADD2.F32 R15, -RZ, R40.H0_H0 ;  /* 0x20000028ff0f2230 */ /* 0x000fca0000004100 */
[----:B------:R-:W-:-:S05]  /*85a0*/  @P2 FADD.FTZ R104, R15, R104 ;  /* 0x000000680f682221 */ /* 0x000fca0000010000 */
.L_x_7034:
[----:B------:R-:W-:-:S04]  /*85b0*/  F2FP.PACK_AB R15, RZ, R104 ;  /* 0x00000068ff0f723e */ /* 0x000fc800000000ff */
[----:B------:R-:W-:Y:S02]  /*85c0*/  PRMT R44, R15, 0x7610, R44 ;  /* 0x000076100f2c7816 */ /* 0x000fe4000000002c */
.L_x_7035:
[----:B------:R-:W-:Y:S01]  /*85d0*/  HADD2.F32 R89, -RZ, R48.H1_H1 ;  /* 0x30000030ff597230 */ /* 0x000fe20000004100 */
[----:B------:R-:W-:Y:S05]  /*85e0*/  @P3 BRA `(.L_x_7036) ;  /* 0x0000008000003947 */ /* 0x000fea0003800000 */
[----:B------:R-:W-:-:S04]  /*85f0*/  ISETP.NE.U32.AND P4, PT, RZ, c[0x0][0x180], PT ;  /* 0x00006000ff007a0c */ /* 0x000fc80003f85070 */
[----:B------:R-:W-:-:S13]  /*8600*/  ISETP.NE.AND.EX P4, PT, RZ, c[0x0][0x184], PT, P4 ;  /* 0x00006100ff007a0c */ /* 0x000fda0003f85340 */
[----:B------:R-:W-:Y:S05]  /*8610*/  @P4 BRA `(.L_x_7037) ;  /* 0x0000002000004947 */ /* 0x000fea0003800000 */
[----:B------:R-:W-:Y:S05]  /*8620*/  @P0 BRA `(.L_x_7038) ;  /* 0x0000008000000947 */ /* 0x000fea0003800000 */
[----:B------:R-:W-:Y:S05]  /*8630*/  BRA `(.L_x_7039) ;  /* 0x0000009000007947 */ /* 0x000fea0003800000 */
.L_x_7037:
[----:B-----5:R-:W-:-:S05]  /*8640*/  HADD2.F32 R15, -RZ, R40.H1_H1 ;  /* 0x30000028ff0f7230 */ /* 0x020fca0000004100 */
[----:B------:R-:W-:Y:S01]  /*8650*/  FADD.FTZ R89, R15, R89 ;  /* 0x000000590f597221 */ /* 0x000fe20000010000 */
[----:B------:R-:W-:Y:S05]  /*8660*/  BRA `(.L_x_7038) ;  /* 0x0000004000007947 */ /* 0x000fea0003800000 */
.L_x_7036:
[----:B-----5:R-:W-:-:S05]  /*8670*/  HADD2.F32 R15, -RZ, R36.H1_H1 ;  /* 0x30000024ff0f7230 */ /* 0x020fca0000004100 */
[----:B------:R-:W-:Y:S01]  /*8680*/  FADD.FTZ R89, R15, R89 ;  /* 0x000000590f597221 */ /* 0x000fe20000010000 */
[----:B------:R-:W-:-:S05]  /*8690*/  @P2 HADD2.F32 R15, -RZ, R40.H1_H1 ;  /* 0x30000028ff0f2230 */ /* 0x000fca0000004100 */
[----:B------:R-:W-:-:S05]  /*86a0*/  @P2 FADD.FTZ R89, R15, R89 ;  /* 0x000000590f592221 */ /* 0x000fca0000010000 */
.L_x_7038:
[----:B------:R-:W-:-:S04]  /*86b0*/  F2FP.PACK_AB R15, RZ, R89 ;  /* 0x00000059ff0f723e */ /* 0x000fc800000000ff */
[----:B------:R-:W-:Y:S02]  /*86c0*/  PRMT R44, R44, 0x5410, R15 ;  /* 0x000054102c2c7816 */ /* 0x000fe4000000000f */
.L_x_7039:
[----:B------:R-:W-:Y:S01]  /*86d0*/  HADD2.F32 R91, -RZ, R49.H0_H0 ;  /* 0x20000031ff5b7230 */ /* 0x000fe20000004100 */
[----:B------:R-:W-:Y:S05]  /*86e0*/  @P3 BRA `(.L_x_7040) ;  /* 0x0000008000003947 */ /* 0x000fea0003800000 */
[----:B------:R-:W-:-:S04]  /*86f0*/  ISETP.NE.U32.AND P4, PT, RZ, c[0x0][0x180], PT ;  /* 0x00006000ff007a0c */ /* 0x000fc80003f85070 */
[----:B------:R-:W-:-:S13]  /*8700*/  ISETP.NE.AND.EX P4, PT, RZ, c[0x0][0x184], PT, P4 ;  /* 0x00006100ff007a0c */ /* 0x000fda0003f85340 */
[----:B------:R-:W-:Y:S05]  /*8710*/  @P4 BRA `(.L_x_7041) ;  /* 0x0000002000004947 */ /* 0x000fea0003800000 */
[----:B------:R-:W-:Y:S05]  /*8720*/  @P0 BRA `(.L_x_7042) ;  /* 0x0000008000000947 */ /* 0x000fea0003800000 */
[----:B------:R-:W-:Y:S05]  /*8730*/  BRA `(.L_x_7043) ;  /* 0x0000009000007947 */ /* 0x000fea0003800000 */
.L_x_7041:
[----:B-----5:R-:W-:-:S05]  /*8740*/  HADD2.F32 R15, -RZ, R41.H0_H0 ;  /* 0x20000029ff0f7230 */ /* 0x020fca0000004100 */
[----:B------:R-:W-:Y:S01]  /*8750*/  FADD.FTZ R91, R15, R91 ;  /* 0x0000005b0f5b7221 */ /* 0x000fe20000010000 */
[----:B------:R-:W-:Y:S05]  /*8760*/  BRA `(.L_x_7042) ;  /* 0x0000004000007947 */ /* 0x000fea0003800000 */
.L_x_7040:
[----:B-----5:R-:W-:-:S05]  /*8770*/  HADD2.F32 R15, -RZ, R37.H0_H0 ;  /* 0x20000025ff0f7230 */ /* 0x020fca0000004100 */
[----:B------:R-:W-:Y:S01]  /*8780*/  FADD.FTZ R91, R15, R91 ;  /* 0x0000005b0f5b7221 */ /* 0x000fe20000010000 */
[----:B------:R-:W-:-:S05]  /*8790*/  @P2 HADD2.F32 R15, -RZ, R41.H0_H0 ;  /* 0x20000029ff0f2230 */ /* 0x000fca0000004100 */
[----:B------:R-:W-:-:S05]  /*87a0*/  @P2 FADD.FTZ R91, R15, R91 ;  /* 0x0000005b0f5b2221 */ /* 0x000fca0000010000 */
.L_x_7042:
[----:B------:R-:W-:-:S04]  /*87b0*/  F2FP.PACK_AB R15, RZ, R91 ;  /* 0x0000005bff0f723e */ /* 0x000fc800000000ff */
[----:B------:R-:W-:Y:S02]  /*87c0*/  PRMT R45, R15, 0x7610, R45 ;  /* 0x000076100f2d7816 */ /* 0x000fe4000000002d */
.L_x_7043:
[----:B------:R-:W-:Y:S01]  /*87d0*/  HADD2.F32 R68, -RZ, R49.H1_H1 ;  /* 0x30000031ff447230 */ /* 0x000fe20000004100 */
[----:B------:R-:W-:Y:S05]  /*87e0*/  @P3 BRA `(.L_x_7044) ;  /* 0x0000008000003947 */ /* 0x000fea0003800000 */
[----:B------:R-:W-:-:S04]  /*87f0*/  ISETP.NE.U32.AND P4, PT, RZ, c[0x0][0x180], PT ;  /* 0x00006000ff007a0c */ /* 0x000fc80003f85070 */
[----:B------:R-:W-:-:S13]  /*8800*/  ISETP.NE.AND.EX P4, PT, RZ, c[0x0][0x184], PT, P4 ;  /* 0x00006100ff007a0c */ /* 0x000fda0003f85340 */
[----:B------:R-:W-:Y:S05]  /*8810*/  @P4 BRA `(.L_x_7045) ;  /* 0x0000002000004947 */ /* 0x000fea0003800000 */
[----:B------:R-:W-:Y:S05]  /*8820*/  @P0 BRA `(.L_x_7046) ;  /* 0x0000008000000947 */ /* 0x000fea0003800000 */
[----:B------:R-:W-:Y:S05]  /*8830*/  BRA `(.L_x_7047) ;  /* 0x0000009000007947 */ /* 0x000fea0003800000 */
.L_x_7045:
[----:B-----5:R-:W-:-:S05]  /*8840*/  HADD2.F32 R15, -RZ, R41.H1_H1 ;  /* 0x30000029ff0f7230 */ /* 0x020fca0000004100 */
[----:B------:R-:W-:Y:S01]  /*8850*/  FADD.FTZ R68, R15, R68 ;  /* 0x000000440f447221 */ /* 0x000fe20000010000 */
[----:B------:R-:W-:Y:S05]  /*8860*/  BRA `(.L_x_7046) ;  /* 0x0000004000007947 */ /* 0x000fea0003800000 */
.L_x_7044:
[----:B-----5:R-:W-:-:S05]  /*8870*/  HADD2.F32 R15, -RZ, R37.H1_H1 ;  /* 0x30000025ff0f7230 */ /* 0x020fca0000004100 */
[----:B------:R-:W-:Y:S01]  /*8880*/  FADD.FTZ R68, R15, R68 ;  /* 0x000000440f447221 */ /* 0x000fe20000010000 */
[----:B------:R-:W-:-:S05]  /*8890*/  @P2 HADD2.F32 R15, -RZ, R41.H1_H1 ;  /* 0x30000029ff0f2230 */ /* 0x000fca0000004100 */
[----:B------:R-:W-:-:S05]  /*88a0*/  @P2 FADD.FTZ R68, R15, R68 ;  /* 0x000000440f442221 */ /* 0x000fca0000010000 */
.L_x_7046:
[----:B------:R-:W-:-:S04]  /*88b0*/  F2FP.PACK_AB R15, RZ, R68 ;  /* 0x00000044ff0f723e */ /* 0x000fc800000000ff */
[----:B------:R-:W-:Y:S02]  /*88c0*/  PRMT R45, R45, 0x5410, R15 ;  /* 0x000054102d2d7816 */ /* 0x000fe4000000000f */
.L_x_7047:
[----:B------:R-:W-:Y:S01]  /*88d0*/  HADD2.F32 R70, -RZ, R50.H0_H0 ;  /* 0x20000032ff467230 */ /* 0x000fe20000004100 */
[----:B------:R-:W-:Y:S05]  /*88e0*/  @P3 BRA `(.L_x_7048) ;  /* 0x0000008000003947 */ /* 0x000fea0003800000 */
[----:B------:R-:W-:-:S04]  /*88f0*/  ISETP.NE.U32.AND P4, PT, RZ, c[0x0][0x180], PT ;  /* 0x00006000ff007a0c */ /* 0x000fc80003f85070 */
[----:B------:R-:W-:-:S13]  /*8900*/  ISETP.NE.AND.EX P4, PT, RZ, c[0x0][0x184], PT, P4 ;  /* 0x00006100ff007a0c */ /* 0x000fda0003f85340 */
[----:B------:R-:W-:Y:S05]  /*8910*/  @P4 BRA `(.L_x_7049) ;  /* 0x0000002000004947 */ /* 0x000fea0003800000 */
[----:B------:R-:W-:Y:S05]  /*8920*/  @P0 BRA `(.L_x_7050) ;  /* 0x0000008000000947 */ /* 0x000fea0003800000 */
[----:B------:R-:W-:Y:S05]  /*8930*/  BRA `(.L_x_7051) ;  /* 0x0000009000007947 */ /* 0x000fea0003800000 */
.L_x_7049:
[----:B-----5:R-:W-:-:S05]  /*8940*/  HADD2.F32 R15, -RZ, R42.H0_H0 ;  /* 0x2000002aff0f7230 */ /* 0x020fca0000004100 */
[----:B------:R-:W-:Y:S01]  /*8950*/  FADD.FTZ R70, R15, R70 ;  /* 0x000000460f467221 */ /* 0x000fe20000010000 */
[----:B------:R-:W-:Y:S05]  /*8960*/  BRA `(.L_x_7050) ;  /* 0x0000004000007947 */ /* 0x000fea0003800000 */
.L_x_7048:
[----:B-----5:R-:W-:-:S05]  /*8970*/  HADD2.F32 R15, -RZ, R38.H0_H0 ;  /* 0x20000026ff0f7230 */ /* 0x020fca0000004100 */
[----:B------:R-:W-:Y:S01]  /*8980*/  FADD.FTZ R70, R15, R70 ;  /* 0x000000460f467221 */ /* 0x000fe20000010000 */
[----:B------:R-:W-:-:S05]  /*8990*/  @P2 HADD2.F32 R15, -RZ, R42.H0_H0 ;  /* 0x2000002aff0f2230 */ /* 0x000fca0000004100 */
[----:B------:R-:W-:-:S05]  /*89a0*/  @P2 FADD.FTZ R70, R15, R70 ;  /* 0x000000460f462221 */ /* 0x000fca0000010000 */
.L_x_7050:
[----:B------:R-:W-:-:S04]  /*89b0*/  F2FP.PACK_AB R15, RZ, R70 ;  /* 0x00000046ff0f723e */ /* 0x000fc800000000ff */
[----:B------:R-:W-:Y:S02]  /*89c0*/  PRMT R46, R15, 0x7610, R46 ;  /* 0x000076100f2e7816 */ /* 0x000fe4000000002e */
.L_x_7051:
[----:B------:R-:W-:Y:S01]  /*89d0*/  HADD2.F32 R15, -RZ, R50.H1_H1 ;  /* 0x30000032ff0f7230 */ /* 0x000fe20000004100 */
[----:B------:R-:W-:Y:S05]  /*89e0*/  @P3 BRA `(.L_x_7052) ;  /* 0x0000008000003947 */ /* 0x000fea0003800000 */
[----:B------:R-:W-:-:S04]  /*89f0*/  ISETP.NE.U32.AND P4, PT, RZ, c[0x0][0x180], PT ;  /* 0x00006000ff007a0c */ /* 0x000fc80003f85070 */
[----:B------:R-:W-:-:S13]  /*8a00*/  ISETP.NE.AND.EX P4, PT, RZ, c[0x0][0x184], PT, P4 ;  /* 0x00006100ff007a0c */ /* 0x000fda0003f85340 */
[----:B------:R-:W-:Y:S05]  /*8a10*/  @P4 BRA `(.L_x_7053) ;  /* 0x0000002000004947 */ /* 0x000fea0003800000 */
[----:B------:R-:W-:Y:S05]  /*8a20*/  @P0 BRA `(.L_x_7054) ;  /* 0x0000008000000947 */ /* 0x000fea0003800000 */
[----:B------:R-:W-:Y:S05]  /*8a30*/  BRA `(.L_x_7055) ;  /* 0x0000009000007947 */ /* 0x000fea0003800000 */
.L_x_7053:
[----:B-----5:R-:W-:-:S05]  /*8a40*/  HADD2.F32 R48, -RZ, R42.H1_H1 ;  /* 0x3000002aff307230 */ /* 0x020fca0000004100 */
[----:B------:R-:W-:Y:S01]  /*8a50*/  FADD.FTZ R15, R48, R15 ;  /* 0x0000000f300f7221 */ /* 0x000fe20000010000 */
[----:B------:R-:W-:Y:S05]  /*8a60*/  BRA `(.L_x_7054) ;  /* 0x0000004000007947 */ /* 0x000fea0003800000 */
.L_x_7052:
[----:B-----5:R-:W-:-:S05]  /*8a70*/  HADD2.F32 R48, -RZ, R38.H1_H1 ;  /* 0x30000026ff307230 */ /* 0x020fca0000004100 */
[----:B------:R-:W-:Y:S01]  /*8a80*/  FADD.FTZ R15, R48, R15 ;  /* 0x0000000f300f7221 */ /* 0x000fe20000010000 */
[----:B------:R-:W-:-:S05]  /*8a90*/  @P2 HADD2.F32 R48, -RZ, R42.H1_H1 ;  /* 0x3000002aff302230 */ /* 0x000fca0000004100 */
[----:B------:R-:W-:-:S05]  /*8aa0*/  @P2 FADD.FTZ R15, R48, R15 ;  /* 0x0000000f300f2221 */ /* 0x000fca0000010000 */
.L_x_7054:
[----:B------:R-:W-:-:S04]  /*8ab0*/  F2FP.PACK_AB R48, RZ, R15 ;  /* 0x0000000fff30723e */ /* 0x000fc800000000ff */
[----:B------:R-:W-:Y:S02]  /*8ac0*/  PRMT R46, R46, 0x5410, R48 ;  /* 0x000054102e2e7816 */ /* 0x000fe40000000030 */
.L_x_7055:
[----:B------:R-:W-:Y:S01]  /*8ad0*/  HADD2.F32 R67, -RZ, R51.H0_H0 ;  /* 0x20000033ff437230 */ /* 0x000fe20000004100 */
[----:B------:R-:W-:Y:S05]  /*8ae0*/  @P3 BRA `(.L_x_7056) ;  /* 0x0000008000003947 */ /* 0x000fea0003800000 */
[----:B------:R-:W-:-:S04]  /*8af0*/  ISETP.NE.U32.AND P4, PT, RZ, c[0x0][0x180], PT ;  /* 0x00006000ff007a0c */ /* 0x000fc80003f85070 */
[----:B------:R-:W-:-:S13]  /*8b00*/  ISETP.NE.AND.EX P4, PT, RZ, c[0x0][0x184], PT, P4 ;  /* 0x00006100ff007a0c */ /* 0x000fda0003f85340 */
[----:B------:R-:W-:Y:S05]  /*8b10*/  @P4 BRA `(.L_x_7057) ;  /* 0x0000002000004947 */ /* 0x000fea0003800000 */
[----:B------:R-:W-:Y:S05]  /*8b20*/  @P0 BRA `(.L_x_7058) ;  /* 0x0000008000000947 */ /* 0x000fea0003800000 */
[----:B------:R-:W-:Y:S05]  /*8b30*/  BRA `(.L_x_7059) ;  /* 0x0000009000007947 */ /* 0x000fea0003800000 */
.L_x_7057:
[----:B-----5:R-:W-:-:S05]  /*8b40*/  HADD2.F32 R48, -RZ, R43.H0_H0 ;  /* 0x2000002bff307230 */ /* 0x020fca0000004100 */
[----:B------:R-:W-:Y:S01]  /*8b50*/  FADD.FTZ R67, R48, R67 ;  /* 0x0000004330437221 */ /* 0x000fe20000010000 */
[----:B------:R-:W-:Y:S05]  /*8b60*/  BRA `(.L_x_7058) ;  /* 0x0000004000007947 */ /* 0x000fea0003800000 */
.L_x_7056:
[----:B-----5:R-:W-:-:S05]  /*8b70*/  HADD2.F32 R48, -RZ, R39.H0_H0 ;  /* 0x20000027ff307230 */ /* 0x020fca0000004100 */
[----:B------:R-:W-:Y:S01]  /*8b80*/  FADD.FTZ R67, R48, R67 ;  /* 0x0000004330437221 */ /* 0x000fe20000010000 */
[----:B------:R-:W-:-:S05]  /*8b90*/  @P2 HADD2.F32 R48, -RZ, R43.H0_H0 ;  /* 0x2000002bff302230 */ /* 0x000fca0000004100 */
[----:B------:R-:W-:-:S05]  /*8ba0*/  @P2 FADD.FTZ R67, R48, R67 ;  /* 0x0000004330432221 */ /* 0x000fca0000010000 */
.L_x_7058:
[----:B------:R-:W-:-:S04]  /*8bb0*/  F2FP.PACK_AB R48, RZ, R67 ;  /* 0x00000043ff30723e */ /* 0x000fc800000000ff */
[----:B------:R-:W-:Y:S02]  /*8bc0*/  PRMT R47, R48, 0x7610, R47 ;  /* 0x00007610302f7816 */ /* 0x000fe4000000002f */
.L_x_7059:
[----:B------:R-:W-:Y:S01]  /*8bd0*/  HADD2.F32 R56, -RZ, R51.H1_H1 ;  /* 0x30000033ff387230 */ /* 0x000fe20000004100 */
[----:B------:R-:W-:Y:S05]  /*8be0*/  @P3 BRA `(.L_x_7060) ;  /* 0x0000008000003947 */ /* 0x000fea0003800000 */
[----:B------:R-:W-:-:S04]  /*8bf0*/  ISETP.NE.U32.AND P2, PT, RZ, c[0x0][0x180], PT ;  /* 0x00006000ff007a0c */ /* 0x000fc80003f45070 */
[----:B------:R-:W-:-:S13]  /*8c00*/  ISETP.NE.AND.EX P2, PT, RZ, c[0x0][0x184], PT, P2 ;  /* 0x00006100ff007a0c */ /* 0x000fda0003f45320 */
[----:B------:R-:W-:Y:S05]  /*8c10*/  @P2 BRA `(.L_x_7061) ;  /* 0x0000002000002947 */ /* 0x000fea0003800000 */
[----:B------:R-:W-:Y:S05]  /*8c20*/  @P0 BRA `(.L_x_7062) ;  /* 0x0000008000000947 */ /* 0x000fea0003800000 */
[----:B------:R-:W-:Y:S05]  /*8c30*/  BRA `(.L_x_7063) ;  /* 0x0000009000007947 */ /* 0x000fea0003800000 */
.L_x_7061:
[----:B-----5:R-:W-:-:S05]  /*8c40*/  HADD2.F32 R48, -RZ, R43.H1_H1 ;  /* 0x3000002bff307230 */ /* 0x020fca0000004100 */
[----:B------:R-:W-:Y:S01]  /*8c50*/  FADD.FTZ R56, R48, R56 ;  /* 0x0000003830387221 */ /* 0x000fe20000010000 */
[----:B------:R-:W-:Y:S05]  /*8c60*/  BRA `(.L_x_7062) ;  /* 0x0000004000007947 */ /* 0x000fea0003800000 */
.L_x_7060:
[----:B-----5:R-:W-:-:S05]  /*8c70*/  HADD2.F32 R48, -RZ, R39.H1_H1 ;  /* 0x30000027ff307230 */ /* 0x020fca0000004100 */
[----:B------:R-:W-:Y:S01]  /*8c80*/  FADD.FTZ R56, R48, R56 ;  /* 0x0000003830387221 */ /* 0x000fe20000010000 */
[----:B------:R-:W-:-:S05]  /*8c90*/  @P2 HADD2.F32 R48, -RZ, R43.H1_H1 ;  /* 0x3000002bff302230 */ /* 0x000fca0000004100 */
[----:B------:R-:W-:-:S05]  /*8ca0*/  @P2 FADD.FTZ R56, R48, R56 ;  /* 0x0000003830382221 */ /* 0x000fca0000010000 */
.L_x_7062:
[----:B------:R-:W-:-:S04]  /*8cb0*/  F2FP.PACK_AB R48, RZ, R56 ;  /* 0x00000038ff30723e */ /* 0x000fc800000000ff */
[----:B------:R-:W-:Y:S02]  /*8cc0*/  PRMT R47, R47, 0x5410, R48 ;  /* 0x000054102f2f7816 */ /* 0x000fe40000000030 */
.L_x_7063:
[----:B------:R-:W-:-:S04]  /*8cd0*/  @P0 LEA R48, P2, R52, c[0x0][0x188], 0x4 ;  /* 0x0000620034300a11 */ /* 0x000fc800078420ff */
[C---:B------:R-:W-:Y:S02]  /*8ce0*/  @P0 LEA.HI.X R49, R52.reuse, c[0x0][0x18c], RZ, 0x4, P2 ;  /* 0x0000630034310a11 */ /* 0x040fe400010f24ff */
[----:B------:R-:W-:-:S03]  /*8cf0*/  IADD3 R52, R52, 0x20, RZ ;  /* 0x0000002034347810 */ /* 0x000fc60007ffe0ff */
[----:B------:R0:W-:Y:S04]  /*8d00*/  @P0 STG.E.128 [R48.64], R44 ;  /* 0x0000002c30000986 */ /* 0x0001e8000c101d04 */
.L_x_7031:
[----:B------:R-:W-:Y:S05]  /*8d10*/  BSYNC B0 ;  /* 0x0000000000007941 */ /* 0x000fea0003800000 */
.L_x_7030:
        /* <DEDUP_REMOVED lines=25> */
.L_x_7067:
[----:B-----5:R-:W-:-:S05]  /*8eb0*/  HADD2.F32 R53, -RZ, R40.H0_H0 ;  /* 0x20000028ff357230 */ /* 0x020fca0000004100 */
[----:B------:R-:W-:Y:S01]  /*8ec0*/  FADD.FTZ R105, R53, R105 ;  /* 0x0000006935697221 */ /* 0x000fe20000010000 */
[----:B------:R-:W-:Y:S05]  /*8ed0*/  BRA `(.L_x_7068) ;  /* 0x0000004000007947 */ /* 0x000fea0003800000 */
.L_x_7066:
[----:B-----5:R-:W-:-:S05]  /*8ee0*/  HADD2.F32 R53, -RZ, R36.H0_H0 ;  /* 0x20000024ff357230 */ /* 0x020fca0000004100 */
[----:B------:R-:W-:Y:S01]  /*8ef0*/  FADD.FTZ R105, R53, R105 ;  /* 0x0000006935697221 */ /* 0x000fe20000010000 */
[----:B------:R-:W-:-:S05]  /*8f00*/  @P2 HADD2.F32 R53, -RZ, R40.H0_H0 ;  /* 0x20000028ff352230 */ /* 0x000fca0000004100 */
[----:B------:R-:W-:-:S05]  /*8f10*/  @P2 FADD.FTZ R105, R53, R105 ;  /* 0x0000006935692221 */ /* 0x000fca0000010000 */
.L_x_7068:
[----:B------:R-:W-:-:S04]  /*8f20*/  F2FP.PACK_AB R53, RZ, R105 ;  /* 0x00000069ff35723e */ /* 0x000fc800000000ff */
[----:B------:R-:W-:Y:S02]  /*8f30*/  PRMT R44, R53, 0x7610, R44 ;  /* 0x00007610352c7816 */ /* 0x000fe4000000002c */
.L_x_7069:
[----:B------:R-:W-:Y:S01]  /*8f40*/  HADD2.F32 R97, -RZ, R48.H1_H1 ;  /* 0x30000030ff617230 */ /* 0x000fe20000004100 */
[----:B------:R-:W-:Y:S05]  /*8f50*/  @P3 BRA `(.L_x_7070) ;  /* 0x0000008000003947 */ /* 0x000fea0003800000 */
[----:B------:R-:W-:-:S04]  /*8f60*/  ISETP.NE.U32.AND P4, PT, RZ, c[0x0][0x180], PT ;  /* 0x00006000ff007a0c */ /* 0x000fc80003f85070 */
[----:B------:R-:W-:-:S13]  /*8f70*/  ISETP.NE.AND.EX P4, PT, RZ, c[0x0][0x184], PT, P4 ;  /* 0x00006100ff007a0c */ /* 0x000fda0003f85340 */
[----:B------:R-:W-:Y:S05]  /*8f80*/  @P4 BRA `(.L_x_7071) ;  /* 0x0000002000004947 */ /* 0x000fea0003800000 */
[----:B------:R-:W-:Y:S05]  /*8f90*/  @P0 BRA `(.L_x_7072) ;  /* 0x0000008000000947 */ /* 0x000fea0003800000 */
[----:B------:R-:W-:Y:S05]  /*8fa0*/  BRA `(.L_x_7073) ;  /* 0x0000009000007947 */ /* 0x000fea0003800000 */
.L_x_7071:
[----:B-----5:R-:W-:-:S05]  /*8fb0*/  HADD2.F32 R48, -RZ, R40.H1_H1 ;  /* 0x30000028ff307230 */ /* 0x020fca0000004100 */
[----:B------:R-:W-:Y:S01]  /*8fc0*/  FADD.FTZ R97, R48, R97 ;  /* 0x0000006130617221 */ /* 0x000fe20000010000 */
[----:B------:R-:W-:Y:S05]  /*8fd0*/  BRA `(.L_x_7072) ;  /* 0x0000004000007947 */ /* 0x000fea0003800000 */
.L_x_7070:
[----:B-----5:R-:W-:-:S05]  /*8fe0*/  HADD2.F32 R48, -RZ, R36.H1_H1 ;  /* 0x30000024ff307230 */ /* 0x020fca0000004100 */
[----:B------:R-:W-:Y:S01]  /*8ff0*/  FADD.FTZ R97, R48, R97 ;  /* 0x0000006130617221 */ /* 0x000fe20000010000 */
[----:B------:R-:W-:-:S05]  /*9000*/  @P2 HADD2.F32 R48, -RZ, R40.H1_H1 ;  /* 0x30000028ff302230 */ /* 0x000fca0000004100 */
[----:B------:R-:W-:-:S05]  /*9010*/  @P2 FADD.FTZ R97, R48, R97 ;  /* 0x0000006130612221 */ /* 0x000fca0000010000 */
.L_x_7072:
[----:B------:R-:W-:-:S04]  /*9020*/  F2FP.PACK_AB R48, RZ, R97 ;  /* 0x00000061ff30723e */ /* 0x000fc800000000ff */
[----:B------:R-:W-:Y:S02]  /*9030*/  PRMT R44, R44, 0x5410, R48 ;  /* 0x000054102c2c7816 */ /* 0x000fe40000000030 */
.L_x_7073:
[----:B------:R-:W-:Y:S01]  /*9040*/  HADD2.F32 R103, -RZ, R49.H0_H0 ;  /* 0x20000031ff677230 */ /* 0x000fe20000004100 */
[----:B------:R-:W-:Y:S05]  /*9050*/  @P3 BRA `(.L_x_7074) ;  /* 0x0000008000003947 */ /* 0x000fea0003800000 */
[----:B------:R-:W-:-:S04]  /*9060*/  ISETP.NE.U32.AND P4, PT, RZ, c[0x0][0x180], PT ;  /* 0x00006000ff007a0c */ /* 0x000fc80003f85070 */
[----:B------:R-:W-:-:S13]  /*9070*/  ISETP.NE.AND.EX P4, PT, RZ, c[0x0][0x184], PT, P4 ;  /* 0x00006100ff007a0c */ /* 0x000fda0003f85340 */
[----:B------:R-:W-:Y:S05]  /*9080*/  @P4 BRA `(.L_x_7075) ;  /* 0x0000002000004947 */ /* 0x000fea0003800000 */
[----:B------:R-:W-:Y:S05]  /*9090*/  @P0 BRA `(.L_x_7076) ;  /* 0x0000008000000947 */ /* 0x000fea0003800000 */
[----:B------:R-:W-:Y:S05]  /*90a0*/  BRA `(.L_x_7077) ;  /* 0x0000009000007947 */ /* 0x000fea0003800000 */
.L_x_7075:
[----:B-----5:R-:W-:-:S05]  /*90b0*/  HADD2.F32 R48, -RZ, R41.H0_H0 ;  /* 0x20000029ff307230 */ /* 0x020fca0000004100 */
[----:B------:R-:W-:Y:S01]  /*90c0*/  FADD.FTZ R103, R48, R103 ;  /* 0x0000006730677221 */ /* 0x000fe20000010000 */
[----:B------:R-:W-:Y:S05]  /*90d0*/  BRA `(.L_x_7076) ;  /* 0x0000004000007947 */ /* 0x000fea0003800000 */
.L_x_7074:
[----:B-----5:R-:W-:-:S05]  /*90e0*/  HADD2.F32 R48, -RZ, R37.H0_H0 ;  /* 0x20000025ff307230 */ /* 0x020fca0000004100 */
[----:B------:R-:W-:Y:S01]  /*90f0*/  FADD.FTZ R103, R48, R103 ;  /* 0x0000006730677221 */ /* 0x000fe20000010000 */
[----:B------:R-:W-:-:S05]  /*9100*/  @P2 HADD2.F32 R48, -RZ, R41.H0_H0 ;  /* 0x20000029ff302230 */ /* 0x000fca0000004100 */
[----:B------:R-:W-:-:S05]  /*9110*/  @P2 FADD.FTZ R103, R48, R103 ;  /* 0x0000006730672221 */ /* 0x000fca0000010000 */
.L_x_7076:
[----:B------:R-:W-:-:S04]  /*9120*/  F2FP.PACK_AB R48, RZ, R103 ;  /* 0x00000067ff30723e */ /* 0x000fc800000000ff */
[----:B------:R-:W-:Y:S02]  /*9130*/  PRMT R45, R48, 0x7610, R45 ;  /* 0x00007610302d7816 */ /* 0x000fe4000000002d */
.L_x_7077:
[----:B------:R-:W-:Y:S01]  /*9140*/  HADD2.F32 R90, -RZ, R49.H1_H1 ;  /* 0x30000031ff5a7230 */ /* 0x000fe20000004100 */
[----:B------:R-:W-:Y:S05]  /*9150*/  @P3 BRA `(.L_x_7078) ;  /* 0x0000008000003947 */ /* 0x000fea0003800000 */
[----:B------:R-:W-:-:S04]  /*9160*/  ISETP.NE.U32.AND P4, PT, RZ, c[0x0][0x180], PT ;  /* 0x00006000ff007a0c */ /* 0x000fc80003f85070 */
[----:B------:R-:W-:-:S13]  /*9170*/  ISETP.NE.AND.EX P4, PT, RZ, c[0x0][0x184], PT, P4 ;  /* 0x00006100ff007a0c */ /* 0x000fda0003f85340 */
[----:B------:R-:W-:Y:S05]  /*9180*/  @P4 BRA `(.L_x_7079) ;  /* 0x0000002000004947 */ /* 0x000fea0003800000 */
[----:B------:R-:W-:Y:S05]  /*9190*/  @P0 BRA `(.L_x_7080) ;  /* 0x0000008000000947 */ /* 0x000fea0003800000 */
[----:B------:R-:W-:Y:S05]  /*91a0*/  BRA `(.L_x_7081) ;  /* 0x0000009000007947 */ /* 0x000fea0003800000 */
.L_x_7079:
[----:B-----5:R-:W-:-:S05]  /*91b0*/  HADD2.F32 R48, -RZ, R41.H1_H1 ;  /* 0x30000029ff307230 */ /* 0x020fca0000004100 */
[----:B------:R-:W-:Y:S01]  /*91c0*/  FADD.FTZ R90, R48, R90 ;  /* 0x0000005a305a7221 */ /* 0x000fe20000010000 */
[----:B------:R-:W-:Y:S05]  /*91d0*/  BRA `(.L_x_7080) ;  /* 0x0000004000007947 */ /* 0x000fea0003800000 */
.L_x_7078:
[----:B-----5:R-:W-:-:S05]  /*91e0*/  HADD2.F32 R48, -RZ, R37.H1_H1 ;  /* 0x30000025ff307230 */ /* 0x020fca0000004100 */
[----:B------:R-:W-:Y:S01]  /*91f0*/  FADD.FTZ R90, R48, R90 ;  /* 0x0000005a305a7221 */ /* 0x000fe20000010000 */
[----:B------:R-:W-:-:S05]  /*9200*/  @P2 HADD2.F32 R48, -RZ, R41.H1_H1 ;  /* 0x30000029ff302230 */ /* 0x000fca0000004100 */
[----:B------:R-:W-:-:S05]  /*9210*/  @P2 FADD.FTZ R90, R48, R90 ;  /* 0x0000005a305a2221 */ /* 0x000fca0000010000 */
.L_x_7080:
[----:B------:R-:W-:-:S04]  /*9220*/  F2FP.PACK_AB R48, RZ, R90 ;  /* 0x0000005aff30723e */ /* 0x000fc800000000ff */
[----:B------:R-:W-:Y:S02]  /*9230*/  PRMT R45, R45, 0x5410, R48 ;  /* 0x000054102d2d7816 */ /* 0x000fe40000000030 */
.L_x_7081:
[----:B------:R-:W-:Y:S01]  /*9240*/  HADD2.F32 R92, -RZ, R50.H0_H0 ;  /* 0x20000032ff5c7230 */ /* 0x000fe20000004100 */
[----:B------:R-:W-:Y:S05]  /*9250*/  @P3 BRA `(.L_x_7082) ;  /* 0x0000008000003947 */ /* 0x000fea0003800000 */
[----:B------:R-:W-:-:S04]  /*9260*/  ISETP.NE.U32.AND P4, PT, RZ, c[0x0][0x180], PT ;  /* 0x00006000ff007a0c */ /* 0x000fc80003f85070 */
[----:B------:R-:W-:-:S13]  /*9270*/  ISETP.NE.AND.EX P4, PT, RZ, c[0x0][0x184], PT, P4 ;  /* 0x00006100ff007a0c */ /* 0x000fda0003f85340 */
[----:B------:R-:W-:Y:S05]  /*9280*/  @P4 BRA `(.L_x_7083) ;  /* 0x0000002000004947 */ /* 0x000fea0003800000 */
[----:B------:R-:W-:Y:S05]  /*9290*/  @P0 BRA `(.L_x_7084) ;  /* 0x0000008000000947 */ /* 0x000fea0003800000 */
[----:B------:R-:W-:Y:S05]  /*92a0*/  BRA `(.L_x_7085) ;  /* 0x0000009000007947 */ /* 0x000fea0003800000 */
.L_x_7083:
[----:B-----5:R-:W-:-:S05]  /*92b0*/  HADD2.F32 R48, -RZ, R42.H0_H0 ;  /* 0x2000002aff307230 */ /* 0x020fca0000004100 */
[----:B------:R-:W-:Y:S01]  /*92c0*/  FADD.FTZ R92, R48, R92 ;  /* 0x0000005c305c7221 */ /* 0x000fe20000010000 */
[----:B------:R-:W-:Y:S05]  /*92d0*/  BRA `(.L_x_7084) ;  /* 0x0000004000007947 */ /* 0x000fea0003800000 */
.L_x_7082:
[----:B-----5:R-:W-:-:S05]  /*92e0*/  HADD2.F32 R48, -RZ, R38.H0_H0 ;  /* 0x20000026ff307230 */ /* 0x020fca0000004100 */
[----:B------:R-:W-:Y:S01]  /*92f0*/  FADD.FTZ R92, R48, R92 ;  /* 0x0000005c305c7221 */ /* 0x000fe20000010000 */
[----:B------:R-:W-:-:S05]  /*9300*/  @P2 HADD2.F32 R48, -RZ, R42.H0_H0 ;  /* 0x2000002aff302230 */ /* 0x000fca0000004100 */
[----:B------:R-:W-:-:S05]  /*9310*/  @P2 FADD.FTZ R92, R48, R92 ;  /* 0x0000005c305c2221 */ /* 0x000fca0000010000 */
.L_x_7084:
[----:B------:R-:W-:-:S04]  /*9320*/  F2FP.PACK_AB R48, RZ, R92 ;  /* 0x0000005cff30723e */ /* 0x000fc800000000ff */
[----:B------:R-:W-:Y:S02]  /*9330*/  PRMT R46, R48, 0x7610, R46 ;  /* 0x00007610302e7816 */ /* 0x000fe4000000002e */
.L_x_7085:
[----:B------:R-:W-:Y:S01]  /*9340*/  HADD2.F32 R69, -RZ, R50.H1_H1 ;  /* 0x30000032ff457230 */ /* 0x000fe20000004100 */
[----:B------:R-:W-:Y:S05]  /*9350*/  @P3 BRA `(.L_x_7086) ;  /* 0x0000008000003947 */ /* 0x000fea0003800000 */
[----:B------:R-:W-:-:S04]  /*9360*/  ISETP.NE.U32.AND P4, PT, RZ, c[0x0][0x180], PT ;  /* 0x00006000ff007a0c */ /* 0x000fc80003f85070 */
[----:B------:R-:W-:-:S13]  /*9370*/  ISETP.NE.AND.EX P4, PT, RZ, c[0x0][0x184], PT, P4 ;  /* 0x00006100ff007a0c */ /* 0x000fda0003f85340 */
[----:B------:R-:W-:Y:S05]  /*9380*/  @P4 BRA `(.L_x_7087) ;  /* 0x0000002000004947 */ /* 0x000fea0003800000 */
[----:B------:R-:W-:Y:S05]  /*9390*/  @P0 BRA `(.L_x_7088) ;  /* 0x0000008000000947 */ /* 0x000fea0003800000 */
[----:B------:R-:W-:Y:S05]  /*93a0*/  BRA `(.L_x_7089) ;  /* 0x0000009000007947 */ /* 0x000fea0003800000 */
.L_x_7087:
[----:B-----5:R-:W-:-:S05]  /*93b0*/  HADD2.F32 R48, -RZ, R42.H1_H1 ;  /* 0x3000002aff307230 */ /* 0x020fca0000004100 */
[----:B------:R-:W-:Y:S01]  /*93c0*/  FADD.FTZ R69, R48, R69 ;  /* 0x0000004530457221 */ /* 0x000fe20000010000 */
[----:B------:R-:W-:Y:S05]  /*93d0*/  BRA `(.L_x_7088) ;  /* 0x0000004000007947 */ /* 0x000fea0003800000 */
.L_x_7086:
[----:B-----5:R-:W-:-:S05]  /*93e0*/  HADD2.F32 R48, -RZ, R38.H1_H1 ;  /* 0x30000026ff307230 */ /* 0x020fca0000004100 */
[----:B------:R-:W-:Y:S01]  /*93f0*/  FADD.FTZ R69, R48, R69 ;  /* 0x0000004530457221 */ /* 0x000fe20000010000 */
[----:B------:R-:W-:-:S05]  /*9400*/  @P2 HADD2.F32 R48, -RZ, R42.H1_H1 ;  /* 0x3000002aff302230 */ /* 0x000fca0000004100 */
[----:B------:R-:W-:-:S05]  /*9410*/  @P2 FADD.FTZ R69, R48, R69 ;  /* 0x0000004530452221 */ /* 0x000fca0000010000 */
.L_x_7088:
[----:B------:R-:W-:-:S04]  /*9420*/  F2FP.PACK_AB R48, RZ, R69 ;  /* 0x00000045ff30723e */ /* 0x000fc800000000ff */
[----:B------:R-:W-:Y:S02]  /*9430*/  PRMT R46, R46, 0x5410, R48 ;  /* 0x000054102e2e7816 */ /* 0x000fe40000000030 */
.L_x_7089:
[----:B------:R-:W-:Y:S01]  /*9440*/  HADD2.F32 R71, -RZ, R51.H0_H0 ;  /* 0x20000033ff477230 */ /* 0x000fe20000004100 */
[----:B------:R-:W-:Y:S05]  /*9450*/  @P3 BRA `(.L_x_7090) ;  /* 0x0000008000003947 */ /* 0x000fea0003800000 */
[----:B------:R-:W-:-:S04]  /*9460*/  ISETP.NE.U32.AND P4, PT, RZ, c[0x0][0x180], PT ;  /* 0x00006000ff007a0c */ /* 0x000fc80003f85070 */
[----:B------:R-:W-:-:S13]  /*9470*/  ISETP.NE.AND.EX P4, PT, RZ, c[0x0][0x184], PT, P4 ;  /* 0x00006100ff007a0c */ /* 0x000fda0003f85340 */
[----:B------:R-:W-:Y:S05]  /*9480*/  @P4 BRA `(.L_x_7091) ;  /* 0x0000002000004947 */ /* 0x000fea0003800000 */
[----:B------:R-:W-:Y:S05]  /*9490*/  @P0 BRA `(.L_x_7092) ;  /* 0x0000008000000947 */ /* 0x000fea0003800000 */
[----:B------:R-:W-:Y:S05]  /*94a0*/  BRA `(.L_x_7093) ;  /* 0x0000009000007947 */ /* 0x000fea0003800000 */
.L_x_7091:
[----:B-----5:R-:W-:-:S05]  /*94b0*/  HADD2.F32 R48, -RZ, R43.H0_H0 ;  /* 0x2000002bff307230 */ /* 0x020fca0000004100 */
[----:B------:R-:W-:Y:S01]  /*94c0*/  FADD.FTZ R71, R48, R71 ;  /* 0x0000004730477221 */ /* 0x000fe20000010000 */
[----:B------:R-:W-:Y:S05]  /*94d0*/  BRA `(.L_x_7092) ;  /* 0x0000004000007947 */ /* 0x000fea0003800000 */
.L_x_7090:
[----:B-----5:R-:W-:-:S05]  /*94e0*/  HADD2.F32 R48, -RZ, R39.H0_H0 ;  /* 0x20000027ff307230 */ /* 0x020fca0000004100 */
[----:B------:R-:W-:Y:S01]  /*94f0*/  FADD.FTZ R71, R48, R71 ;  /* 0x0000004730477221 */ /* 0x000fe20000010000 */
[----:B------:R-:W-:-:S05]  /*9500*/  @P2 HADD2.F32 R48, -RZ, R43.H0_H0 ;  /* 0x2000002bff302230 */ /* 0x000fca0000004100 */
[----:B------:R-:W-:-:S05]  /*9510*/  @P2 FADD.FTZ R71, R48, R71 ;  /* 0x0000004730472221 */ /* 0x000fca0000010000 */
.L_x_7092:
[----:B------:R-:W-:-:S04]  /*9520*/  F2FP.PACK_AB R48, RZ, R71 ;  /* 0x00000047ff30723e */ /* 0x000fc800000000ff */
[----:B------:R-:W-:Y:S02]  /*9530*/  PRMT R47, R48, 0x7610, R47 ;  /* 0x00007610302f7816 */ /* 0x000fe4000000002f */
.L_x_7093:
[----:B------:R-:W-:Y:S01]  /*9540*/  HADD2.F32 R57, -RZ, R51.H1_H1 ;  /* 0x30000033ff397230 */ /* 0x000fe20000004100 */
[----:B------:R-:W-:Y:S05]  /*9550*/  @P3 BRA `(.L_x_7094) ;  /* 0x0000008000003947 */ /* 0x000fea0003800000 */
[----:B------:R-:W-:-:S04]  /*9560*/  ISETP.NE.U32.AND P2, PT, RZ, c[0x0][0x180], PT ;  /* 0x00006000ff007a0c */ /* 0x000fc80003f45070 */
[----:B------:R-:W-:-:S13]  /*9570*/  ISETP.NE.AND.EX P2, PT, RZ, c[0x0][0x184], PT, P2 ;  /* 0x00006100ff007a0c */ /* 0x000fda0003f45320 */
[----:B------:R-:W-:Y:S05]  /*9580*/  @P2 BRA `(.L_x_7095) ;  /* 0x0000002000002947 */ /* 0x000fea0003800000 */
[----:B------:R-:W-:Y:S05]  /*9590*/  @P0 BRA `(.L_x_7096) ;  /* 0x0000008000000947 */ /* 0x000fea0003800000 */
[----:B------:R-:W-:Y:S05]  /*95a0*/  BRA `(.L_x_7097) ;  /* 0x0000009000007947 */ /* 0x000fea0003800000 */
.L_x_7095:
[----:B-----5:R-:W-:-:S05]  /*95b0*/  HADD2.F32 R48, -RZ, R43.H1_H1 ;  /* 0x3000002bff307230 */ /* 0x020fca0000004100 */
[----:B------:R-:W-:Y:S01]  /*95c0*/  FADD.FTZ R57, R48, R57 ;  /* 0x0000003930397221 */ /* 0x000fe20000010000 */
[----:B------:R-:W-:Y:S05]  /*95d0*/  BRA `(.L_x_7096) ;  /* 0x0000004000007947 */ /* 0x000fea0003800000 */
.L_x_7094:
[----:B-----5:R-:W-:-:S05]  /*95e0*/  HADD2.F32 R48, -RZ, R39.H1_H1 ;  /* 0x30000027ff307230 */ /* 0x020fca0000004100 */
[----:B------:R-:W-:Y:S01]  /*95f0*/  FADD.FTZ R57, R48, R57 ;  /* 0x0000003930397221 */ /* 0x000fe20000010000 */
[----:B------:R-:W-:-:S05]  /*9600*/  @P2 HADD2.F32 R48, -RZ, R43.H1_H1 ;  /* 0x3000002bff302230 */ /* 0x000fca0000004100 */
[----:B------:R-:W-:-:S05]  /*9610*/  @P2 FADD.FTZ R57, R48, R57 ;  /* 0x0000003930392221 */ /* 0x000fca0000010000 */
.L_x_7096:
[----:B------:R-:W-:-:S04]  /*9620*/  F2FP.PACK_AB R48, RZ, R57 ;  /* 0x00000039ff30723e */ /* 0x000fc800000000ff */
[----:B------:R-:W-:Y:S02]  /*9630*/  PRMT R47, R47, 0x5410, R48 ;  /* 0x000054102f2f7816 */ /* 0x000fe40000000030 */
.L_x_7097:
[----:B------:R-:W-:-:S04]  /*9640*/  @P0 LEA R48, P2, R52, c[0x0][0x188], 0x4 ;  /* 0x0000620034300a11 */ /* 0x000fc800078420ff */
[----:B------:R-:W-:-:S05]  /*9650*/  @P0 LEA.HI.X R49, R52, c[0x0][0x18c], RZ, 0x4, P2 ;  /* 0x0000630034310a11 */ /* 0x000fca00010f24ff */
[----:B------:R0:W-:Y:S04]  /*9660*/  @P0 STG.E.128 [R48.64], R44 ;  /* 0x0000002c30000986 */ /* 0x0001e8000c101d04 */
.L_x_7065:
[----:B------:R-:W-:Y:S05]  /*9670*/  BSYNC B0 ;  /* 0x0000000000007941 */ /* 0x000fea0003800000 */
.L_x_7064:
        /* <DEDUP_REMOVED lines=103> */
.L_x_7122:
        /* <DEDUP_REMOVED lines=189> */
.L_x_7123:
[----:B------:R-:W-:Y:S01]  /*a8c0*/  @!P6 MOV R48, 0x4 ;  /* 0x000000040030e802 */ /* 0x000fe20000000f00 */
[----:B01----:R-:W-:Y:S01]  /*a8d0*/  FADD.FTZ R51, R50, R51 ;  /* 0x0000003332337221 */ /* 0x003fe20000010000 */
[----:B------:R-:W-:Y:S01]  /*a8e0*/  ISETP.NE.AND P2, PT, RZ, UR6, PT ;  /* 0x00000006ff007c0c */ /* 0x000fe2000bf45270 */
[----:B------:R-:W-:Y:S02]  /*a8f0*/  BSSY B0, `(.L_x_7100) ;  /* 0x000006e000007945 */ /* 0x000fe40003800000 */
[----:B------:R-:W-:-:S05]  /*a900*/  @!P6 IMAD.WIDE R48, R108, R48, c[0x0][0x1a0] ;  /* 0x000068006c30e625 */ /* 0x000fca00078e0230 */
[----:B------:R0:W-:Y:S02]  /*a910*/  @!P6 STG.E [R48.64], R99 ;  /* 0x000000633000e986 */ /* 0x0001e4000c101904 */
[----:B0-----:R-:W-:-:S05]  /*a920*/  MOV R48, c[0x0][0x1e0] ;  /* 0x0000780000307a02 */ /* 0x001fca0000000f00 */
[----:B------:R-:W-:Y:S02]  /*a930*/  FFMA.FTZ R51, R51, R48, c[0x0][0x228] ;  /* 0x00008a0033337623 */ /* 0x000fe40000010030 */
[----:B------:R-:W-:-:S05]  /*a940*/  FMUL.FTZ R48, R99, R99 ;  /* 0x0000006363307220 */ /* 0x000fca0000410000 */
[----:B------:R-:W-:-:S05]  /*a950*/  FSEL R48, R48, RZ, P2 ;  /* 0x000000ff30307208 */ /* 0x000fca0001000000 */
[----:B------:R-:W-:-:S04]  /*a960*/  FADD.FTZ R48, R51, R48 ;  /* 0x0000003033307221 */ /* 0x000fc80000010000 */
[----:B------:R0:W1:Y:S02]  /*a970*/  MUFU.RSQ R101, R48 ;  /* 0x0000003000657308 */ /* 0x0000640000001400 */
[----:B0-----:R-:W-:-:S05]  /*a980*/  @!P6 MOV R48, 0x4 ;  /* 0x000000040030e802 */ /* 0x001fca0000000f00 */
        /* <DEDUP_REMOVED lines=38> */
[----:B------:R-:W-:Y:S02]  /*abf0*/  F2FP.PACK_AB R48, R50, R48 ;  /* 0x000000303230723e */ /* 0x000fe400000000ff */
        /* <DEDUP_REMOVED lines=10> */
[----:B------:R-:W-:Y:S01]  /*aca0*/  F2FP.PACK_AB R52, R49, R52 ;  /* 0x000000343134723e */ /* 0x000fe200000000ff */
[----:B---3--:R-:W-:Y:S02]  /*acb0*/  FFMA.FTZ R49, R165, R53, R50 ;  /* 0x00000035a5317223 */ /* 0x008fe40000010032 */
[----:B------:R-:W3:Y:S01]  /*acc0*/  LDL R165, [R1+0x400] ;  /* 0x0004000001a57983 */ /* 0x000ee20000100800 */
[----:B----4-:R-:W-:-:S05]  /*acd0*/  FFMA.FTZ R50, R54, R107, R55 ;  /* 0x0000006b36327223 */ /* 0x010fca0000010037 */
[----:B------:R-:W-:Y:S02]  /*ace0*/  F2FP.PACK_AB R49, R50, R49 ;  /* 0x000000313231723e */ /* 0x000fe400000000ff */
        /* <DEDUP_REMOVED lines=14> */
[----:B------:R-:W-:Y:S01]  /*add0*/  F2FP.PACK_AB R53, R107, R53 ;  /* 0x000000356b35723e */ /* 0x000fe200000000ff */
[-C--:B----4-:R-:W-:Y:S02]  /*ade0*/  FFMA.FTZ R50, R50, R54.reuse, R6 ;  /* 0x0000003632327223 */ /* 0x090fe40000010006 */
[----:B------:R-:W-:Y:S01]  /*adf0*/  FFMA.FTZ R54, R4, R54, R5 ;  /* 0x0000003604367223 */ /* 0x000fe20000010005 */
[----:B------:R0:W5:Y:S04]  /*ae00*/  LDL.LU R6, [R1+0x434] ;  /* 0x0004340001067983 */ /* 0x0001680000300800 */
[----:B------:R0:W5:Y:S01]  /*ae10*/  LDL.LU R5, [R1+0x430] ;  /* 0x0004300001057983 */ /* 0x0001620000300800 */
[----:B------:R-:W-:Y:S01]  /*ae20*/  F2FP.PACK_AB R54, R55, R54 ;  /* 0x000000363736723e */ /* 0x000fe200000000ff */
[----:B------:R-:W-:-:S02]  /*ae30*/  FADD.FTZ R55, R26, -R51 ;  /* 0x800000331a377221 */ /* 0x000fc40000010000 */
[----:B------:R0:W5:Y:S01]  /*ae40*/  LDL.LU R4, [R1+0x42c] ;  /* 0x00042c0001047983 */ /* 0x0001620000300800 */
[----:B------:R-:W-:-:S03]  /*ae50*/  F2FP.PACK_AB R50, R106, R50 ;  /* 0x000000326a32723e */ /* 0x000fc600000000ff */
        /* <DEDUP_REMOVED lines=8> */
[----:B---3--:R-:W-:Y:S01]  /*aee0*/  FFMA.FTZ R106, R165, R164, R107 ;  /* 0x000000a4a56a7223 */ /* 0x008fe2000001006b */
[----:B------:R-:W-:-:S04]  /*aef0*/  HFMA2.MMA R165, -RZ, RZ, 0, 9.5367431640625e-07 ;  /* 0x00000010ffa57435 */ /* 0x000fc800000001ff */
[----:B------:R-:W-:-:S06]  /*af00*/  F2FP.PACK_AB R51, R106, R51 ;  /* 0x000000336a33723e */ /* 0x000fcc00000000ff */
        /* <DEDUP_REMOVED lines=10> */
[----:B------:R-:W-:-:S05]  /*afb0*/  F2FP.PACK_AB R55, R164, R55 ;  /* 0x00000037a437723e */ /* 0x000fca00000000ff */
[----:B------:R0:W-:Y:S02]  /*afc0*/  STG.E.128 [R48.64], R52 ;  /* 0x0000003430007986 */ /* 0x0001e4000c101d04 */
.L_x_7101:
[----:B------:R-:W-:Y:S05]  /*afd0*/  BSYNC B0 ;  /* 0x0000000000007941 */ /* 0x000fea0003800000 */
.L_x_7100:
        /* <DEDUP_REMOVED lines=49> */
[----:B------:R-:W-:Y:S01]  /*b2f0*/  F2FP.PACK_AB R52, R49, R52 ;  /* 0x000000343134723e */ /* 0x000fe200000000ff */
[----:B---3--:R-:W-:-:S02]  /*b300*/  FFMA.FTZ R49, R165, R53, R50 ;  /* 0x00000035a5317223 */ /* 0x008fc40000010032 */
        /* <DEDUP_REMOVED lines=35> */
[----:B------:R-:W-:-:S04]  /*b540*/  MOV R165, 0x10 ;  /* 0x0000001000a57802 */ /* 0x000fc80000000f00 */
[----:B------:R-:W-:Y:S01]  /*b550*/  F2FP.PACK_AB R51, R106, R51 ;  /* 0x000000336a33723e */ /* 0x000fe200000000ff */
        /* <DEDUP_REMOVED lines=12> */
.L_x_7103:
[----:B------:R-:W-:Y:S05]  /*b620*/  BSYNC B0 ;  /* 0x0000000000007941 */ /* 0x000fea0003800000 */
.L_x_7102:
        /* <DEDUP_REMOVED lines=100> */
.L_x_7105:
[----:B------:R-:W-:Y:S05]  /*bc70*/  BSYNC B0 ;  /* 0x0000000000007941 */ /* 0x000fea0003800000 */
.L_x_7104:
        /* <DEDUP_REMOVED lines=100> */
.L_x_7107:
[----:B------:R-:W-:Y:S05]  /*c2c0*/  BSYNC B0 ;  /* 0x0000000000007941 */ /* 0x000fea0003800000 */
.L_x_7106:
        /* <DEDUP_REMOVED lines=100> */
.L_x_7109:
[----:B------:R-:W-:Y:S05]  /*c910*/  BSYNC B0 ;  /* 0x0000000000007941 */ /* 0x000fea0003800000 */
.L_x_7108:
        /* <DEDUP_REMOVED lines=100> */
.L_x_7111:
[----:B------:R-:W-:Y:S05]  /*cf60*/  BSYNC B0 ;  /* 0x0000000000007941 */ /* 0x000fea0003800000 */
.L_x_7110:
        /* <DEDUP_REMOVED lines=100> */
.L_x_7113:
[----:B------:R-:W-:Y:S05]  /*d5b0*/  BSYNC B0 ;  /* 0x0000000000007941 */ /* 0x000fea0003800000 */
.L_x_7112:
        /* <DEDUP_REMOVED lines=100> */
.L_x_7115:
[----:B------:R-:W-:Y:S05]  /*dc00*/  BSYNC B0 ;  /* 0x0000000000007941 */ /* 0x000fea0003800000 */
.L_x_7114:
        /* <DEDUP_REMOVED lines=24> */
[----:B------:R-:W-:Y:S01]  /*dd90*/  F2FP.PACK_AB R48, R50, R48 ;  /* 0x000000303230723e */ /* 0x000fe200000000ff */
[----:B--2---:R-:W-:Y:S01]  /*dda0*/  FFMA.FTZ R50, R54, R107, R161 ;  /* 0x0000006b36327223 */ /* 0x004fe200000100a1 */
[----:B------:R-:W-:Y:S01]  /*ddb0*/  F2FP.PACK_AB R52, R49, R52 ;  /* 0x000000343134723e */ /* 0x000fe200000000ff */
[-C--:B-----5:R-:W-:Y:S02]  /*ddc0*/  FFMA.FTZ R49, R55, R53.reuse, R162 ;  /* 0x0000003537317223 */ /* 0x0a0fe400000100a2 */
[----:B------:R-:W-:Y:S02]  /*ddd0*/  FFMA.FTZ R53, R135, R53, R127 ;  /* 0x0000003587357223 */ /* 0x000fe4000001007f */
[----:B------:R-:W-:-:S05]  /*dde0*/  FFMA.FTZ R107, R137, R107, R129 ;  /* 0x0000006b896b7223 */ /* 0x000fca0000010081 */
[----:B------:R-:W-:Y:S02]  /*ddf0*/  F2FP.PACK_AB R53, R107, R53 ;  /* 0x000000356b35723e */ /* 0x000fe400000000ff */
[----:B------:R-:W2:Y:S01]  /*de00*/  LDL R107, [R1+0x8] ;  /* 0x00000800016b7983 */ /* 0x000ea20000100800 */
[--C-:B------:R-:W-:Y:S02]  /*de10*/  FADD.FTZ R54, R70, -R51.reuse ;  /* 0x8000003346367221 */ /* 0x100fe40000010000 */
[----:B------:R-:W-:Y:S02]  /*de20*/  FADD.FTZ R55, R15, -R51 ;  /* 0x800000330f377221 */ /* 0x000fe40000010000 */
[C---:B------:R-:W-:Y:S02]  /*de30*/  FMUL.FTZ R54, R101.reuse, R54 ;  /* 0x0000003665367220 */ /* 0x040fe40000410000 */
[----:B------:R-:W-:Y:S01]  /*de40*/  FMUL.FTZ R55, R101, R55 ;  /* 0x0000003765377220 */ /* 0x000fe20000410000 */
[----:B------:R-:W-:Y:S01]  /*de50*/  F2FP.PACK_AB R49, R50, R49 ;  /* 0x000000313231723e */ /* 0x000fe200000000ff */
[----:B------:R-:W-:-:S02]  /*de60*/  FFMA.FTZ R50, R164, R54, R160 ;  /* 0x00000036a4327223 */ /* 0x000fc400000100a0 */
[-C--:B------:R-:W-:Y:S02]  /*de70*/  FFMA.FTZ R106, R106, R55.reuse, R159 ;  /* 0x000000376a6a7223 */ /* 0x080fe4000001009f */
[----:B------:R-:W-:Y:S02]  /*de80*/  FFMA.FTZ R54, R134, R54, R126 ;  /* 0x0000003686367223 */ /* 0x000fe4000001007e */
[----:B------:R-:W-:Y:S02]  /*de90*/  FFMA.FTZ R55, R138, R55, R130 ;  /* 0x000000378a377223 */ /* 0x000fe40000010082 */
[----:B------:R-:W-:-:S03]  /*dea0*/  FADD.FTZ R164, R56, -R51 ;  /* 0x8000003338a47221 */ /* 0x000fc60000010000 */
[----:B------:R-:W-:Y:S01]  /*deb0*/  F2FP.PACK_AB R54, R55, R54 ;  /* 0x000000363736723e */ /* 0x000fe200000000ff */
[----:B------:R-:W-:Y:S02]  /*dec0*/  FMUL.FTZ R164, R101, R164 ;  /* 0x000000a465a47220 */ /* 0x000fe40000410000 */
[----:B------:R-:W-:Y:S01]  /*ded0*/  FADD.FTZ R55, R67, -R51 ;  /* 0x8000003343377221 */ /* 0x000fe20000010000 */
[----:B------:R-:W-:Y:S01]  /*dee0*/  F2FP.PACK_AB R50, R106, R50 ;  /* 0x000000326a32723e */ /* 0x000fe200000000ff */
[-C--:B------:R-:W-:Y:S01]  /*def0*/  FFMA.FTZ R106, R165, R164.reuse, R156 ;  /* 0x000000a4a56a7223 */ /* 0x080fe2000001009c */
[----:B------:R-:W-:Y:S01]  /*df00*/  HFMA2.MMA R165, -RZ, RZ, 0, 9.5367431640625e-07 ;  /* 0x00000010ffa57435 */ /* 0x000fe200000001ff */
[----:B------:R-:W-:Y:S02]  /*df10*/  FMUL.FTZ R55, R101, R55 ;  /* 0x0000003765377220 */ /* 0x000fe40000410000 */
[----:B------:R-:W-:Y:S02]  /*df20*/  FFMA.FTZ R164, R139, R164, R131 ;  /* 0x000000a48ba47223 */ /* 0x000fe40000010083 */
[----:B--2---:R-:W-:-:S02]  /*df30*/  FFMA.FTZ R51, R107, R55, R158 ;  /* 0x000000376b337223 */ /* 0x004fc4000001009e */
[----:B------:R-:W-:-:S03]  /*df40*/  FFMA.FTZ R55, R133, R55, R125 ;  /* 0x0000003785377223 */ /* 0x000fc6000001007d */
[----:B------:R-:W-:Y:S01]  /*df50*/  F2FP.PACK_AB R51, R106, R51 ;  /* 0x000000336a33723e */ /* 0x000fe200000000ff */
[----:B------:R-:W-:Y:S01]  /*df60*/  IMAD.WIDE.U32 R106, R0, R165, c[0x0][0x208] ;  /* 0x00008200006a7625 */ /* 0x000fe200078e00a5 */
[----:B------:R-:W-:-:S04]  /*df70*/  F2FP.PACK_AB R55, R164, R55 ;  /* 0x00000037a437723e */ /* 0x000fc800000000ff */
[----:B------:R0:W-:Y:S02]  /*df80*/  STG.E.128 [R106.64], R48 ;  /* 0x000000306a007986 */ /* 0x0001e4000c101d04 */
[----:B0-----:R-:W-:-:S05]  /*df90*/  IMAD.WIDE.U32 R48, R0, R165, c[0x0][0x210] ;  /* 0x0000840000307625 */ /* 0x001fca00078e00a5 */
[----:B------:R0:W-:Y:S01]  /*dfa0*/  STG.E.128 [R48.64], R52 ;  /* 0x0000003430007986 */ /* 0x0001e2000c101d04 */
[----:B------:R-:W-:-:S03]  /*dfb0*/  IADD3 R0, R0, 0x20, RZ ;  /* 0x0000002000007810 */ /* 0x000fc60007ffe0ff */
.L_x_7117:
[----:B------:R-:W-:Y:S05]  /*dfc0*/  BSYNC B0 ;  /* 0x0000000000007941 */ /* 0x000fea0003800000 */
.L_x_7116:
[----:B------:R-:W-:Y:S01]  /*dfd0*/  ISETP.GE.U32.AND P3, PT, R3, 0x140, PT ;  /* 0x000001400300780c */ /* 0x000fe20003f66070 */
[----:B------:R-:W-:-:S12]  /*dfe0*/  BSSY B0, `(.L_x_7118) ;  /* 0x0000031000007945 */ /* 0x000fd80003800000 */
[----:B------:R-:W-:Y:S05]  /*dff0*/  @!P3 BRA `(.L_x_7119) ;  /* 0x000002f00000b947 */ /* 0x000fea0003800000 */
[----:B0-----:R-:W-:Y:S02]  /*e000*/  FSEL R48, R99, RZ, !P2 ;  /* 0x000000ff63307208 */ /* 0x001fe40005000000 */
[----:B------:R-:W-:-:S03]  /*e010*/  MOV R53, 0x10 ;  /* 0x0000001000357802 */ /* 0x000fc60000000f00 */
        /* <DEDUP_REMOVED lines=20> */
[----:B------:R-:W-:Y:S01]  /*e160*/  F2FP.PACK_AB R48, R49, R48 ;  /* 0x000000303130723e */ /* 0x000fe200000000ff */
[----:B------:R-:W-:Y:S02]  /*e170*/  FFMA.FTZ R49, R123, R106, R119 ;  /* 0x0000006a7b317223 */ /* 0x000fe40000010077 */
[-C--:B------:R-:W-:Y:S02]  /*e180*/  FFMA.FTZ R51, R150, R164.reuse, R142 ;  /* 0x000000a496337223 */ /* 0x080fe4000001008e */
[----:B------:R-:W-:Y:S01]  /*e190*/  FFMA.FTZ R164, R154, R164, R146 ;  /* 0x000000a49aa47223 */ /* 0x000fe20000010092 */
[----:B------:R-:W-:Y:S01]  /*e1a0*/  F2FP.PACK_AB R49, R52, R49 ;  /* 0x000000313431723e */ /* 0x000fe200000000ff */
[----:B------:R-:W-:Y:S01]  /*e1b0*/  FFMA.FTZ R52, R151, R101, R143 ;  /* 0x0000006597347223 */ /* 0x000fe2000001008f */
[----:B------:R-:W-:Y:S01]  /*e1c0*/  F2FP.PACK_AB R50, R51, R50 ;  /* 0x000000323332723e */ /* 0x000fe200000000ff */
[----:B------:R-:W-:-:S02]  /*e1d0*/  FFMA.FTZ R51, R121, R165, R117 ;  /* 0x000000a579337223 */ /* 0x000fc40000010075 */
[----:B------:R-:W-:Y:S02]  /*e1e0*/  FFMA.FTZ R101, R155, R101, R147 ;  /* 0x000000659b657223 */ /* 0x000fe40000010093 */
[----:B------:R-:W-:Y:S01]  /*e1f0*/  FFMA.FTZ R54, R153, R54, R145 ;  /* 0x0000003699367223 */ /* 0x000fe20000010091 */
[----:B------:R-:W-:Y:S01]  /*e200*/  F2FP.PACK_AB R51, R52, R51 ;  /* 0x000000333433723e */ /* 0x000fe200000000ff */
[----:B------:R-:W-:-:S04]  /*e210*/  IMAD.WIDE.U32 R52, R0, R53, c[0x0][0x208] ;  /* 0x0000820000347625 */ /* 0x000fc800078e0035 */
[----:B------:R-:W-:Y:S01]  /*e220*/  FFMA.FTZ R55, R152, R55, R144 ;  /* 0x0000003798377223 */ /* 0x000fe20000010090 */
[----:B------:R0:W-:Y:S02]  /*e230*/  STG.E.128 [R52.64], R48 ;  /* 0x0000003034007986 */ /* 0x0001e4000c101d04 */
[----:B0-----:R-:W-:Y:S01]  /*e240*/  HFMA2.MMA R53, -RZ, RZ, 0, 9.5367431640625e-07 ;  /* 0x00000010ff357435 */ /* 0x001fe200000001ff */
[----:B------:R-:W-:Y:S02]  /*e250*/  FFMA.FTZ R51, R113, R165, R109 ;  /* 0x000000a571337223 */ /* 0x000fe4000001006d */
[----:B------:R-:W-:Y:S02]  /*e260*/  FFMA.FTZ R48, R116, R99, R112 ;  /* 0x0000006374307223 */ /* 0x000fe40000010070 */
[----:B------:R-:W-:Y:S01]  /*e270*/  FFMA.FTZ R49, R115, R106, R111 ;  /* 0x0000006a73317223 */ /* 0x000fe2000001006f */
[----:B------:R-:W-:Y:S01]  /*e280*/  F2FP.PACK_AB R51, R101, R51 ;  /* 0x000000336533723e */ /* 0x000fe200000000ff */
[----:B------:R-:W-:Y:S01]  /*e290*/  FFMA.FTZ R50, R114, R107, R110 ;  /* 0x0000006b72327223 */ /* 0x000fe2000001006e */
[----:B------:R-:W-:-:S02]  /*e2a0*/  F2FP.PACK_AB R48, R55, R48 ;  /* 0x000000303730723e */ /* 0x000fc400000000ff */
[----:B------:R-:W-:Y:S01]  /*e2b0*/  F2FP.PACK_AB R49, R54, R49 ;  /* 0x000000313631723e */ /* 0x000fe200000000ff */
[----:B------:R-:W-:Y:S01]  /*e2c0*/  IMAD.WIDE.U32 R52, R0, R53, c[0x0][0x210] ;  /* 0x0000840000347625 */ /* 0x000fe200078e0035 */
[----:B------:R-:W-:-:S05]  /*e2d0*/  F2FP.PACK_AB R50, R164, R50 ;  /* 0x00000032a432723e */ /* 0x000fca00000000ff */
[----:B------:R0:W-:Y:S02]  /*e2e0*/  STG.E.128 [R52.64], R48 ;  /* 0x0000003034007986 */ /* 0x0001e4000c101d04 */
.L_x_7119:
[----:B------:R-:W-:Y:S05]  /*e2f0*/  BSYNC B0 ;  /* 0x0000000000007941 */ /* 0x000fea0003800000 */
.L_x_7118:
[----:B------:R-:W-:-:S05]  /*e300*/  MOV R0, 0x4 ;  /* 0x0000000400007802 */ /* 0x000fca0000000f00 */
[----:B------:R-:W-:-:S05]  /*e310*/  IMAD R108, R0, c[0x0][0x160], R108 ;  /* 0x00005800006c7a24 */ /* 0x000fca00078e026c */
[----:B------:R-:W-:-:S13]  /*e320*/  ISETP.GE.AND P2, PT, R108, c[0x0][0x164], PT ;  /* 0x000059006c007a0c */ /* 0x000fda0003f46270 */
[----:B0-2---:R-:W-:Y:S01]  /*e330*/  @P2 CALL.REL.NOINC `(.L_x_7120) ;  /* 0x0000001000002944 */ /* 0x005fe20003c00000 */
[----:B------:R-:W-:Y:S05]  /*e340*/  BRA `(.L_x_7121) ;  /* 0xffff548000007947 */ /* 0x000fea000383ffff */
.L_x_7120:
[----:B------:R-:W-:Y:S05]  /*e350*/  EXIT ;  /* 0x000000000000794d */ /* 0x000fea0003800000 */
.L_x_7098:
[----:B------:R-:W-:Y:S01]  /*e360*/  HFMA2.MMA R50, -RZ, RZ, 0, 5.9604644775390625e-08 ;  /* 0x00000001ff327435 */ /* 0x000fe200000001ff */
[----:B------:R-:W-:Y:S02]  /*e370*/  MOV R52, 0x1f ;  /* 0x0000001f00347802 */ /* 0x000fe40000000f00 */
[----:B------:R-:W-:Y:S02]  /*e380*/  MOV R49, 0xffffffff ;  /* 0xffffffff00317802 */ /* 0x000fe40000000f00 */
[----:B------:R-:W-:Y:S02]  /*e390*/  MOV R48, 0xe3b0 ;  /* 0x0000e3b000307802 */ /* 0x000fe40000000f00 */
[----:B--2--5:R-:W-:Y:S05]  /*e3a0*/  CALL.REL.NOINC `($__internal_8_$__cuda_sm70_shflsync_bfly_p) ;  /* 0x00000e1000007944 */ /* 0x024fea0003c00000 */
[----:B-1----:R-:W-:Y:S05]  /*e3b0*/  BRA `(.L_x_7122) ;  /* 0xffffb93000007947 */ /* 0x002fea000383ffff */
.L_x_7099:
[----:B------:R-:W-:Y:S01]  /*e3c0*/  HFMA2.MMA R50, -RZ, RZ, 0, 1.1920928955078125e-07 ;  /* 0x00000002ff327435 */ /* 0x000fe200000001ff */
[----:B------:R-:W-:Y:S02]  /*e3d0*/  MOV R52, 0x1f ;  /* 0x0000001f00347802 */ /* 0x000fe40000000f00 */
[----:B------:R-:W-:Y:S02]  /*e3e0*/  MOV R49, 0xffffffff ;  /* 0xffffffff00317802 */ /* 0x000fe40000000f00 */
[----:B------:R-:W-:-:S02]  /*e3f0*/  MOV R48, 0xe410 ;  /* 0x0000e41000307802 */ /* 0x000fc40000000f00 */
[----:B--2--5:R-:W-:Y:S05]  /*e400*/  CALL.REL.NOINC `($__internal_8_$__cuda_sm70_shflsync_bfly_p) ;  /* 0x00000db000007944 */ /* 0x024fea0003c00000 */
[----:B-1----:R-:W-:Y:S01]  /*e410*/  FADD.FTZ R51, R51, R50 ;  /* 0x0000003233337221 */ /* 0x002fe20000010000 */
[----:B------:R-:W-:Y:S01]  /*e420*/  HFMA2.MMA R50, -RZ, RZ, 0, 2.384185791015625e-07 ;  /* 0x00000004ff327435 */ /* 0x000fe200000001ff */
[----:B------:R-:W-:-:S02]  /*e430*/  MOV R52, 0x1f ;  /* 0x0000001f00347802 */ /* 0x000fc40000000f00 */
[----:B------:R-:W-:Y:S02]  /*e440*/  MOV R49, 0xffffffff ;  /* 0xffffffff00317802 */ /* 0x000fe40000000f00 */
[----:B------:R-:W-:Y:S02]  /*e450*/  MOV R48, 0xe470 ;  /* 0x0000e47000307802 */ /* 0x000fe40000000f00 */
[----:B------:R-:W-:Y:S05]  /*e460*/  CALL.REL.NOINC `($__internal_8_$__cuda_sm70_shflsync_bfly_p) ;  /* 0x00000d5000007944 */ /* 0x000fea0003c00000 */
[----:B-1----:R-:W-:Y:S01]  /*e470*/  FADD.FTZ R51, R51, R50 ;  /* 0x0000003233337221 */ /* 0x002fe20000010000 */
[----:B------:R-:W-:Y:S01]  /*e480*/  HFMA2.MMA R50, -RZ, RZ, 0, 4.76837158203125e-07 ;  /* 0x00000008ff327435 */ /* 0x000fe200000001ff */
[----:B------:R-:W-:Y:S02]  /*e490*/  MOV R52, 0x1f ;  /* 0x0000001f00347802 */ /* 0x000fe40000000f00 */
[----:B------:R-:W-:Y:S02]  /*e4a0*/  MOV R49, 0xffffffff ;  /* 0xffffffff00317802 */ /* 0x000fe40000000f00 */
[----:B------:R-:W-:Y:S02]  /*e4b0*/  MOV R48, 0xe4d0 ;  /* 0x0000e4d000307802 */ /* 0x000fe40000000f00 */
[----:B------:R-:W-:Y:S05]  /*e4c0*/  CALL.REL.NOINC `($__internal_8_$__cuda_sm70_shflsync_bfly_p) ;  /* 0x00000cf000007944 */ /* 0x000fea0003c00000 */
[----:B-1----:R-:W-:Y:S01]  /*e4d0*/  FADD.FTZ R51, R51, R50 ;  /* 0x0000003233337221 */ /* 0x002fe20000010000 */
[----:B------:R-:W-:Y:S01]  /*e4e0*/  HFMA2.MMA R50, -RZ, RZ, 0, 9.5367431640625e-07 ;  /* 0x00000010ff327435 */ /* 0x000fe200000001ff */
[----:B------:R-:W-:-:S02]  /*e4f0*/  MOV R52, 0x1f ;  /* 0x0000001f00347802 */ /* 0x000fc40000000f00 */
[----:B------:R-:W-:Y:S02]  /*e500*/  MOV R49, 0xffffffff ;  /* 0xffffffff00317802 */ /* 0x000fe40000000f00 */
[----:B------:R-:W-:Y:S02]  /*e510*/  MOV R48, 0xe530 ;  /* 0x0000e53000307802 */ /* 0x000fe40000000f00 */
[----:B------:R-:W-:Y:S05]  /*e520*/  CALL.REL.NOINC `($__internal_8_$__cuda_sm70_shflsync_bfly_p) ;  /* 0x00000c9000007944 */ /* 0x000fea0003c00000 */
[----:B-1----:R-:W-:Y:S01]  /*e530*/  FADD.FTZ R50, R51, R50 ;  /* 0x0000003233327221 */ /* 0x002fe20000010000 */
[----:B------:R-:W-:Y:S02]  /*e540*/  LOP3.LUT R2, R2, 0xffffbfff, RZ, 0xc0, !PT ;  /* 0xffffbfff02027812 */ /* 0x000fe400078ec0ff */
[----:B------:R-:W-:Y:S01]  /*e550*/  MOV R52, 0x1f ;  /* 0x0000001f00347802 */ /* 0x000fe20000000f00 */
[----:B------:R-:W-:Y:S01]  /*e560*/  FMUL.FTZ R99, R50, c[0x0][0x1e0] ;  /* 0x0000780032637a20 */ /* 0x000fe20000410000 */
[----:B------:R-:W-:Y:S01]  /*e570*/  @P0 LOP3.LUT R2, R2, 0x4000, RZ, 0xfc, !PT ;  /* 0x0000400002020812 */ /* 0x000fe200078efcff */
[----:B------:R-:W-:Y:S01]  /*e580*/  HFMA2.MMA R50, -RZ, RZ, 0, 5.9604644775390625e-08 ;  /* 0x00000001ff327435 */ /* 0x000fe200000001ff */
        /* <DEDUP_REMOVED lines=167> */
[----:B------:R-:W-:Y:S02]  /*f000*/  MOV R49, 0xffffffff ;  /* 0xffffffff00317802 */ /* 0x000fe40000000f00 */
[----:B------:R-:W-:Y:S02]  /*f010*/  MOV R48, 0xf030 ;  /* 0x0000f03000307802 */ /* 0x000fe40000000f00 */
[----:B------:R-:W-:Y:S05]  /*f020*/  CALL.REL.NOINC `($__internal_8_$__cuda_sm70_shflsync_bfly_p) ;  /* 0x0000019000007944 */ /* 0x000fea0003c00000 */
[----:B-1----:R-:W-:Y:S01]  /*f030*/  FADD.FTZ R51, R51, R50 ;  /* 0x0000003233337221 */ /* 0x002fe20000010000 */
[----:B------:R-:W-:Y:S01]  /*f040*/  HFMA2.MMA R50, -RZ, RZ, 0, 1.1920928955078125e-07 ;  /* 0x00000002ff327435 */ /* 0x000fe200000001ff */
[----:B------:R-:W-:Y:S02]  /*f050*/  MOV R52, 0x1f ;  /* 0x0000001f00347802 */ /* 0x000fe40000000f00 */
[----:B------:R-:W-:Y:S02]  /*f060*/  MOV R49, 0xffffffff ;  /* 0xffffffff00317802 */ /* 0x000fe40000000f00 */
[----:B------:R-:W-:Y:S02]  /*f070*/  MOV R48, 0xf090 ;  /* 0x0000f09000307802 */ /* 0x000fe40000000f00 */
[----:B------:R-:W-:Y:S05]  /*f080*/  CALL.REL.NOINC `($__internal_8_$__cuda_sm70_shflsync_bfly_p) ;  /* 0x0000013000007944 */ /* 0x000fea0003c00000 */
        /* <DEDUP_REMOVED lines=18> */
[----:B-1----:R-:W-:Y:S05]  /*f1b0*/  BRA `(.L_x_7123) ;  /* 0xffffb70000007947 */ /* 0x002fea000383ffff */
        .weak           $__internal_8_$__cuda_sm70_shflsync_bfly_p
        .type           $__internal_8_$__cuda_sm70_shflsync_bfly_p,@function
        .size           $__internal_8_$__cuda_sm70_shflsync_bfly_p,(.L_x_65388 - $__internal_8_$__cuda_sm70_shflsync_bfly_p)
$__internal_8_$__cuda_sm70_shflsync_bfly_p:
[----:B------:R-:W-:Y:S04]  /*f1c0*/  WARPSYNC R49 ;  /* 0x0000003100007348 */ /* 0x000fe80003800000 */
[----:B------:R0:W1:Y:S02]  /*f1d0*/  SHFL.BFLY PT, R50, R51, R50, R52 ;  /* 0x0c00003233327389 */ /* 0x00006400000e0034 */
[----:B0-----:R-:W-:-:S06]  /*f1e0*/  HFMA2.MMA R49, -RZ, RZ, 0, 0 ;  /* 0x00000000ff317435 */ /* 0x001fcc00000001ff */
[----:B------:R-:W-:Y:S05]  /*f1f0*/  RET.REL.NODEC R48 `(_ZN10layer_norm31ln_parallel_residual_fwd_kernelINS_13Kernel_traitsI6__halfS2_S2_S2_fjLj2560ELj1ELj4ELj1ELj16ENS_18Kernel_traits_baseILj2560ES2_S2_S2_S2_fjLj128EEEEELb0ELb0ELb0EEEvNS_9FwdParamsE) ;  /* 0xffff0e0030007950 */ /* 0x000fea0003c3ffff */
.L_x_7124:
        /* <DEDUP_REMOVED lines=16> */
.L_x_65388:


//--------------------- .text._ZN10layer_norm31ln_parallel_residual_fwd_kernelINS_13Kernel_traitsI6__halfS2_S2_S2_fjLj2560ELj1ELj4ELj1ELj16ENS_18Kernel_traits_baseILj2560ES2_S2_S2_S2_fjLj128EEEEELb0ELb0ELb1EEEvNS_9FwdParamsE --------------------------
	.section	.text._ZN10layer_norm31ln_parallel_residual_fwd_kernelINS_13Kernel_traitsI6__halfS2_S2_S2_fjLj2560ELj1ELj4ELj1ELj16ENS_18Kernel_traits_baseILj2560ES2_S2_S2_S2_fjLj128EEEEELb0ELb0ELb1EEEvNS_9FwdParamsE,"ax",@progbits
	.sectioninfo	@"SHI_REGISTERS=255"
	.align	128
        .global         _ZN10layer_norm31ln_parallel_residual_fwd_kernelINS_13Kernel_traitsI6__halfS2_S2_S2_fjLj2560ELj1ELj4ELj1ELj16ENS_18Kernel_traits_baseILj2560ES2_S2_S2_S2_fjLj128EEEEELb0ELb0ELb1EEEvNS_9FwdParamsE
        .type           _ZN10layer_norm31ln_parallel_residual_fwd_kernelINS_13Kernel_traitsI6__halfS2_S2_S2_fjLj2560ELj1ELj4ELj1ELj16ENS_18Kernel_traits_baseILj2560ES2_S2_S2_S2_fjLj128EEEEELb0ELb0ELb1EEEvNS_9FwdParamsE,@function
        .size           _ZN10layer_norm31ln_parallel_residual_fwd_kernelINS_13Kernel_traitsI6__halfS2_S2_S2_fjLj2560ELj1ELj4ELj1ELj16ENS_18Kernel_traits_baseILj2560ES2_S2_S2_S2_fjLj128EEEEELb0ELb0ELb1EEEvNS_9FwdParamsE,(.L_x_65389 - _ZN10layer_norm31ln_parallel_residual_fwd_kernelINS_13Kernel_traitsI6__halfS2_S2_S2_fjLj2560ELj1ELj4ELj1ELj16ENS_18Kernel_traits_baseILj2560ES2_S2_S2_S2_fjLj128EEEEELb0ELb0ELb1EEEvNS_9FwdParamsE)
        .other          _ZN10layer_norm31ln_parallel_residual_fwd_kernelINS_13Kernel_traitsI6__halfS2_S2_S2_fjLj2560ELj1ELj4ELj1ELj16ENS_18Kernel_traits_baseILj2560ES2_S2_S2_S2_fjLj128EEEEELb0ELb0ELb1EEEvNS_9FwdParamsE,@"STO_CUDA_ENTRY STV_DEFAULT"
_ZN10layer_norm31ln_parallel_residual_fwd_kernelINS_13Kernel_traitsI6__halfS2_S2_S2_fjLj2560ELj1ELj4ELj1ELj16ENS_18Kernel_traits_baseILj2560ES2_S2_S2_S2_fjLj128EEEEELb0ELb0ELb1EEEvNS_9FwdParamsE:
.text._ZN10layer_norm31ln_parallel_residual_fwd_kernelINS_13Kernel_traitsI6__halfS2_S2_S2_fjLj2560ELj1ELj4ELj1ELj16ENS_18Kernel_traits_baseILj2560ES2_S2_S2_S2_fjLj128EEEEELb0ELb0ELb1EEEvNS_9FwdParamsE:
[----:B------:R-:W-:Y:S02]  /*0000*/  MOV R1, c[0x0][0x28] ;  /* 0x00000a0000017a02 */ /* 0x000fe40000000f00 */
[----:B------:R-:W0:Y:S01]  /*0010*/  S2R R140, SR_TID.X ;  /* 0x00000000008c7919 */ /* 0x000e220000002100 */
[----:B------:R-:W-:Y:S01]  /*0020*/  ISETP.NE.U32.AND P1, PT, RZ, c[0x0][0x218], PT ;  /* 0x00008600ff007a0c */ /* 0x000fe20003f25070 */
[----:B------:R-:W-:Y:S01]  /*0030*/  HFMA2.MMA R57, -RZ, RZ, 0, 9.5367431640625e-07 ;  /* 0x00000010ff397435 */ /* 0x000fe200000001ff */
[----:B------:R-:W-:Y:S01]  /*0040*/  ISETP.NE.U32.AND P2, PT, RZ, c[0x0][0x220], PT ;  /* 0x00008800ff007a0c */ /* 0x000fe20003f45070 */
[----:B------:R-:W-:Y:S01]  /*0050*/  ULDC.64 UR4, c[0x0][0x118] ;  /* 0x0000460000047ab9 */ /* 0x000fe20000000a00 */
[----:B------:R-:W-:Y:S02]  /*0060*/  ISETP.NE.AND.EX P1, PT, RZ, c[0x0][0x21c], PT, P1 ;  /* 0x00008700ff007a0c */ /* 0x000fe40003f25310 */
[----:B------:R-:W-:Y:S02]  /*0070*/  ISETP.NE.AND.EX P2, PT, RZ, c[0x0][0x224], PT, P2 ;  /* 0x00008900ff007a0c */ /* 0x000fe40003f45320 */
[----:B------:R-:W-:Y:S02]  /*0080*/  IADD3 R1, R1, -0x1a0, RZ ;  /* 0xfffffe6001017810 */ /* 0x000fe40007ffe0ff */
[----:B0-----:R-:W-:-:S04]  /*0090*/  LOP3.LUT R13, R140, 0x1f, RZ, 0xc0, !PT ;  /* 0x0000001f8c0d7812 */ /* 0x001fc800078ec0ff */
[----:B------:R-:W-:-:S04]  /*00a0*/  LOP3.LUT R2, R13, 0x120, RZ, 0xfc, !PT ;  /* 0x000001200d027812 */ /* 0x000fc800078efcff */
[C---:B------:R-:W-:Y:S01]  /*00b0*/  @P1 LEA R8, P0, R2.reuse, c[0x0][0x218], 0x4 ;  /* 0x0000860002081a11 */ /* 0x040fe200078020ff */
[----:B------:R-:W0:Y:S01]  /*00c0*/  S2R R3, SR_CTAID.X ;  /* 0x0000000000037919 */ /* 0x000e220000002500 */
[C---:B------:R-:W-:Y:S01]  /*00d0*/  SHF.L.U32 R124, R13.reuse, 0x4, RZ ;  /* 0x000000040d7c7819 */ /* 0x040fe200000006ff */
[C---:B------:R-:W-:Y:S01]  /*00e0*/  @P2 IMAD.WIDE.U32 R16, R2.reuse, R57, c[0x0][0x220] ;  /* 0x0000880002102625 */ /* 0x040fe200078e0039 */
[----:B------:R-:W-:Y:S02]  /*00f0*/  @P1 LEA.HI.X R9, R2, c[0x0][0x21c], RZ, 0x4, P0 ;  /* 0x0000870002091a11 */ /* 0x000fe400000f24ff */
[C---:B------:R-:W-:Y:S02]  /*0100*/  @P1 LEA R164, P0, R13.reuse, c[0x0][0x218], 0x4 ;  /* 0x000086000da41a11 */ /* 0x040fe400078020ff */
[----:B------:R-:W-:Y:S01]  /*0110*/  LOP3.LUT R120, R13, 0x20, RZ, 0xfc, !PT ;  /* 0x000000200d787812 */ /* 0x000fe200078efcff */
[----:B------:R-:W5:Y:S01]  /*0120*/  @P2 LDG.E.128 R16, [R16.64] ;  /* 0x0000000410102981 */ /* 0x000f62000c1e1d00 */
[----:B------:R-:W-:-:S02]  /*0130*/  @P1 IADD3.X R165, RZ, c[0x0][0x21c], RZ, P0, !PT ;  /* 0x00008700ffa51a10 */ /* 0x000fc400007fe4ff */
[----:B------:R-:W-:Y:S01]  /*0140*/  @P2 IADD3 R160, P0, R124, c[0x0][0x220], RZ ;  /* 0x000088007ca02a10 */ /* 0x000fe20007f1e0ff */
[----:B------:R-:W5:Y:S01]  /*0150*/  @P1 LDG.E.128 R8, [R8.64] ;  /* 0x0000000408081981 */ /* 0x000f62000c1e1d00 */
[C---:B------:R-:W-:Y:S02]  /*0160*/  SHF.L.U32 R116, R120.reuse, 0x4, RZ ;  /* 0x0000000478747819 */ /* 0x040fe400000006ff */
[----:B------:R-:W-:Y:S01]  /*0170*/  @P2 IADD3.X R161, RZ, c[0x0][0x224], RZ, P0, !PT ;  /* 0x00008900ffa12a10 */ /* 0x000fe200007fe4ff */
[----:B------:R-:W5:Y:S01]  /*0180*/  @P1 LDG.E.128 R164, [R164.64] ;  /* 0x00000004a4a41981 */ /* 0x000f62000c1e1d00 */
[C---:B------:R-:W-:Y:S02]  /*0190*/  @P1 LEA R156, P0, R120.reuse, c[0x0][0x218], 0x4 ;  /* 0x00008600789c1a11 */ /* 0x040fe400078020ff */
[----:B------:R-:W-:Y:S02]  /*01a0*/  SHF.R.U32.HI R4, RZ, 0x1c, R120 ;  /* 0x0000001cff047819 */ /* 0x000fe40000011678 */
[----:B------:R-:W-:Y:S01]  /*01b0*/  @P1 LEA.HI.X R157, R120, c[0x0][0x21c], RZ, 0x4, P0 ;  /* 0x00008700789d1a11 */ /* 0x000fe200000f24ff */
[----:B------:R-:W5:Y:S01]  /*01c0*/  @P2 LDG.E.128 R160, [R160.64] ;  /* 0x00000004a0a02981 */ /* 0x000f62000c1e1d00 */
[----:B------:R-:W-:-:S02]  /*01d0*/  @P2 IADD3 R152, P0, R116, c[0x0][0x220], RZ ;  /* 0x0000880074982a10 */ /* 0x000fc40007f1e0ff */
[----:B------:R-:W-:Y:S02]  /*01e0*/  LOP3.LUT R112, R13, 0x40, RZ, 0xfc, !PT ;  /* 0x000000400d707812 */ /* 0x000fe400078efcff */
[----:B------:R-:W-:Y:S01]  /*01f0*/  @P2 IADD3.X R153, R4, c[0x0][0x224], RZ, P0, !PT ;  /* 0x0000890004992a10 */ /* 0x000fe200007fe4ff */
[----:B------:R-:W5:Y:S01]  /*0200*/  @P1 LDG.E.128 R156, [R156.64] ;  /* 0x000000049c9c1981 */ /* 0x000f62000c1e1d00 */
[C---:B------:R-:W-:Y:S02]  /*0210*/  @P1 LEA R148, P0, R112.reuse, c[0x0][0x218], 0x4 ;  /* 0x0000860070941a11 */ /* 0x040fe400078020ff */
[C---:B------:R-:W-:Y:S02]  /*0220*/  SHF.L.U32 R108, R112.reuse, 0x4, RZ ;  /* 0x00000004706c7819 */ /* 0x040fe400000006ff */
[----:B------:R-:W-:Y:S01]  /*0230*/  @P1 LEA.HI.X R149, R112, c[0x0][0x21c], RZ, 0x4, P0 ;  /* 0x0000870070951a11 */ /* 0x000fe200000f24ff */
[----:B------:R-:W5:Y:S01]  /*0240*/  @P2 LDG.E.128 R152, [R152.64] ;  /* 0x0000000498982981 */ /* 0x000f62000c1e1d00 */
[----:B------:R-:W-:-:S02]  /*0250*/  SHF.R.U32.HI R5, RZ, 0x1c, R112 ;  /* 0x0000001cff057819 */ /* 0x000fc40000011670 */
[----:B------:R-:W-:Y:S02]  /*0260*/  @P2 IADD3 R144, P0, R108, c[0x0][0x220], RZ ;  /* 0x000088006c902a10 */ /* 0x000fe40007f1e0ff */
[----:B------:R-:W-:Y:S01]  /*0270*/  LOP3.LUT R104, R13, 0x60, RZ, 0xfc, !PT ;  /* 0x000000600d687812 */ /* 0x000fe200078efcff */
[----:B------:R-:W5:Y:S01]  /*0280*/  @P1 LDG.E.128 R148, [R148.64] ;  /* 0x0000000494941981 */ /* 0x000f62000c1e1d00 */
[----:B------:R-:W-:Y:S02]  /*0290*/  @P2 IADD3.X R145, R5, c[0x0][0x224], RZ, P0, !PT ;  /* 0x0000890005912a10 */ /* 0x000fe400007fe4ff */
[C---:B------:R-:W-:Y:S02]  /*02a0*/  @P1 LEA R136, P0, R104.reuse, c[0x0][0x218], 0x4 ;  /* 0x0000860068881a11 */ /* 0x040fe400078020ff */
[C---:B------:R-:W-:Y:S02]  /*02b0*/  SHF.L.U32 R100, R104.reuse, 0x4, RZ ;  /* 0x0000000468647819 */ /* 0x040fe400000006ff */
[----:B------:R-:W-:Y:S01]  /*02c0*/  @P1 LEA.HI.X R137, R104, c[0x0][0x21c], RZ, 0x4, P0 ;  /* 0x0000870068891a11 */ /* 0x000fe200000f24ff */
[----:B------:R-:W5:Y:S01]  /*02d0*/  @P2 LDG.E.128 R144, [R144.64] ;  /* 0x0000000490902981 */ /* 0x000f62000c1e1d00 */
[----:B------:R-:W-:-:S02]  /*02e0*/  SHF.R.U32.HI R6, RZ, 0x1c, R104 ;  /* 0x0000001cff067819 */ /* 0x000fc40000011668 */
[----:B------:R-:W-:Y:S02]  /*02f0*/  @P2 IADD3 R132, P0, R100, c[0x0][0x220], RZ ;  /* 0x0000880064842a10 */ /* 0x000fe40007f1e0ff */
[----:B------:R-:W-:Y:S01]  /*0300*/  IADD3 R116, P5, R116, c[0x0][0x1b8], RZ ;  /* 0x00006e0074747a10 */ /* 0x000fe20007fbe0ff */
[----:B------:R-:W5:Y:S01]  /*0310*/  @P1 LDG.E.128 R136, [R136.64] ;  /* 0x0000000488881981 */ /* 0x000f62000c1e1d00 */
[C---:B------:R-:W-:Y:S02]  /*0320*/  LOP3.LUT R96, R13.reuse, 0x80, RZ, 0xfc, !PT ;  /* 0x000000800d607812 */ /* 0x040fe400078efcff */
[----:B------:R-:W-:Y:S02]  /*0330*/  LOP3.LUT R80, R13, 0xc0, RZ, 0xfc, !PT ;  /* 0x000000c00d507812 */ /* 0x000fe400078efcff */
[----:B------:R-:W-:Y:S02]  /*0340*/  @P2 IADD3.X R133, R6, c[0x0][0x224], RZ, P0, !PT ;  /* 0x0000890006852a10 */ /* 0x000fe400007fe4ff */
[----:B------:R-:W-:-:S02]  /*0350*/  SHF.L.U32 R0, R140, 0x4, RZ ;  /* 0x000000048c007819 */ /* 0x000fc400000006ff */
[----:B------:R-:W-:Y:S02]  /*0360*/  IADD3.X R117, R4, c[0x0][0x1bc], RZ, P5, !PT ;  /* 0x00006f0004757a10 */ /* 0x000fe40002ffe4ff */
[----:B------:R-:W-:Y:S01]  /*0370*/  @P1 LEA R48, P0, R96, c[0x0][0x218], 0x4 ;  /* 0x0000860060301a11 */ /* 0x000fe200078020ff */
[----:B------:R-:W5:Y:S01]  /*0380*/  @P2 LDG.E.128 R132, [R132.64] ;  /* 0x0000000484842981 */ /* 0x000f62000c1e1d00 */
[----:B------:R-:W-:Y:S02]  /*0390*/  SHF.R.U32.HI R140, RZ, 0x5, R140 ;  /* 0x00000005ff8c7819 */ /* 0x000fe4000001168c */
[----:B------:R-:W-:Y:S02]  /*03a0*/  IADD3 R100, P5, R100, c[0x0][0x1b8], RZ ;  /* 0x00006e0064647a10 */ /* 0x000fe40007fbe0ff */
[----:B------:R-:W-:Y:S02]  /*03b0*/  SHF.L.U32 R92, R96, 0x4, RZ ;  /* 0x00000004605c7819 */ /* 0x000fe400000006ff */
[----:B------:R-:W-:-:S02]  /*03c0*/  SHF.L.U32 R76, R80, 0x4, RZ ;  /* 0x00000004504c7819 */ /* 0x000fc400000006ff */
[----:B------:R-:W-:Y:S02]  /*03d0*/  @P1 LEA.HI.X R49, R96, c[0x0][0x21c], RZ, 0x4, P0 ;  /* 0x0000870060311a11 */ /* 0x000fe400000f24ff */
[----:B0-----:R-:W-:Y:S02]  /*03e0*/  LEA R140, R3, R140, 0x2 ;  /* 0x0000008c038c7211 */ /* 0x001fe400078e10ff */
[----:B------:R-:W-:Y:S02]  /*03f0*/  IADD3.X R101, R6, c[0x0][0x1bc], RZ, P5, !PT ;  /* 0x00006f0006657a10 */ /* 0x000fe40002ffe4ff */
[----:B------:R-:W-:Y:S01]  /*0400*/  SHF.R.U32.HI R7, RZ, 0x1c, R96 ;  /* 0x0000001cff077819 */ /* 0x000fe20000011660 */
[----:B------:R-:W5:Y:S01]  /*0410*/  @P1 LDG.E.128 R48, [R48.64] ;  /* 0x0000000430301981 */ /* 0x000f62000c1e1d00 */
[----:B------:R-:W-:Y:S02]  /*0420*/  @P2 IADD3 R44, P0, R92, c[0x0][0x220], RZ ;  /* 0x000088005c2c2a10 */ /* 0x000fe40007f1e0ff */
[----:B------:R-:W-:-:S02]  /*0430*/  SHF.R.U32.HI R3, RZ, 0x1c, R80 ;  /* 0x0000001cff037819 */ /* 0x000fc40000011650 */
[----:B------:R-:W-:Y:S02]  /*0440*/  @P2 IADD3 R32, P5, R76, c[0x0][0x220], RZ ;  /* 0x000088004c202a10 */ /* 0x000fe40007fbe0ff */
[C---:B------:R-:W-:Y:S02]  /*0450*/  LOP3.LUT R88, R13.reuse, 0xa0, RZ, 0xfc, !PT ;  /* 0x000000a00d587812 */ /* 0x040fe400078efcff */
[----:B------:R-:W-:Y:S02]  /*0460*/  IADD3 R108, P6, R108, c[0x0][0x1b8], RZ ;  /* 0x00006e006c6c7a10 */ /* 0x000fe40007fde0ff */
[----:B------:R-:W-:Y:S02]  /*0470*/  LOP3.LUT R72, R13, 0xe0, RZ, 0xfc, !PT ;  /* 0x000000e00d487812 */ /* 0x000fe400078efcff */
[----:B------:R-:W-:Y:S02]  /*0480*/  @P2 IADD3.X R45, R7, c[0x0][0x224], RZ, P0, !PT ;  /* 0x00008900072d2a10 */ /* 0x000fe400007fe4ff */
[----:B------:R-:W-:-:S02]  /*0490*/  @P2 IADD3.X R33, R3, c[0x0][0x224], RZ, P5, !PT ;  /* 0x0000890003212a10 */ /* 0x000fc40002ffe4ff */
[----:B------:R-:W-:Y:S02]  /*04a0*/  @P1 LEA R40, P0, R88, c[0x0][0x218], 0x4 ;  /* 0x0000860058281a11 */ /* 0x000fe400078020ff */
[----:B------:R-:W-:Y:S01]  /*04b0*/  IADD3.X R109, R5, c[0x0][0x1bc], RZ, P6, !PT ;  /* 0x00006f00056d7a10 */ /* 0x000fe200037fe4ff */
[----:B------:R-:W5:Y:S01]  /*04c0*/  @P2 LDG.E.128 R44, [R44.64] ;  /* 0x000000042c2c2981 */ /* 0x000f62000c1e1d00 */
[----:B------:R-:W-:Y:S02]  /*04d0*/  IADD3 R76, P5, R76, c[0x0][0x1b8], RZ ;  /* 0x00006e004c4c7a10 */ /* 0x000fe40007fbe0ff */
[----:B------:R-:W-:Y:S01]  /*04e0*/  SHF.L.U32 R84, R88, 0x4, RZ ;  /* 0x0000000458547819 */ /* 0x000fe200000006ff */
[----:B------:R-:W5:Y:S01]  /*04f0*/  @P2 LDG.E.128 R32, [R32.64] ;  /* 0x0000000420202981 */ /* 0x000f62000c1e1d00 */
[----:B------:R-:W-:Y:S02]  /*0500*/  IADD3 R92, P6, R92, c[0x0][0x1b8], RZ ;  /* 0x00006e005c5c7a10 */ /* 0x000fe40007fde0ff */
[----:B------:R-:W-:-:S02]  /*0510*/  SHF.L.U32 R68, R72, 0x4, RZ ;  /* 0x0000000448447819 */ /* 0x000fc400000006ff */
[----:B------:R-:W-:Y:S02]  /*0520*/  @P1 LEA.HI.X R41, R88, c[0x0][0x21c], RZ, 0x4, P0 ;  /* 0x0000870058291a11 */ /* 0x000fe400000f24ff */
[----:B------:R-:W-:Y:S02]  /*0530*/  IADD3.X R77, R3, c[0x0][0x1bc], RZ, P5, !PT ;  /* 0x00006f00034d7a10 */ /* 0x000fe40002ffe4ff */
[----:B------:R-:W-:Y:S02]  /*0540*/  @P2 IADD3 R36, P0, R84, c[0x0][0x220], RZ ;  /* 0x0000880054242a10 */ /* 0x000fe40007f1e0ff */
[----:B------:R-:W-:Y:S01]  /*0550*/  IADD3.X R93, R7, c[0x0][0x1bc], RZ, P6, !PT ;  /* 0x00006f00075d7a10 */ /* 0x000fe200037fe4ff */
[----:B------:R-:W5:Y:S01]  /*0560*/  @P1 LDG.E.128 R40, [R40.64] ;  /* 0x0000000428281981 */ /* 0x000f62000c1e1d00 */
[----:B------:R-:W-:Y:S02]  /*0570*/  SHF.R.U32.HI R4, RZ, 0x1c, R72 ;  /* 0x0000001cff047819 */ /* 0x000fe40000011648 */
[----:B------:R-:W-:-:S02]  /*0580*/  @P2 IADD3 R20, P5, R68, c[0x0][0x220], RZ ;  /* 0x0000880044142a10 */ /* 0x000fc40007fbe0ff */
[----:B------:R-:W-:Y:S02]  /*0590*/  SHF.R.U32.HI R12, RZ, 0x1c, R88 ;  /* 0x0000001cff0c7819 */ /* 0x000fe40000011658 */
[----:B------:R-:W-:Y:S02]  /*05a0*/  LOP3.LUT R128, R0, 0x1f0, RZ, 0xc0, !PT ;  /* 0x000001f000807812 */ /* 0x000fe400078ec0ff */
[----:B------:R-:W-:Y:S02]  /*05b0*/  IADD3 R84, P6, R84, c[0x0][0x1b8], RZ ;  /* 0x00006e0054547a10 */ /* 0x000fe40007fde0ff */
[----:B------:R-:W-:Y:S02]  /*05c0*/  LOP3.LUT R0, R13, 0x100, RZ, 0xfc, !PT ;  /* 0x000001000d007812 */ /* 0x000fe400078efcff */
[----:B------:R-:W-:Y:S02]  /*05d0*/  @P2 IADD3.X R21, R4, c[0x0][0x224], RZ, P5, !PT ;  /* 0x0000890004152a10 */ /* 0x000fe40002ffe4ff */
[----:B------:R-:W-:-:S02]  /*05e0*/  IADD3.X R85, R12, c[0x0][0x1bc], RZ, P6, !PT ;  /* 0x00006f000c557a10 */ /* 0x000fc400037fe4ff */
[----:B------:R-:W-:Y:S02]  /*05f0*/  LEA R52, P5, R2, c[0x0][0x1b8], 0x4 ;  /* 0x00006e0002347a11 */ /* 0x000fe400078a20ff */
[----:B------:R-:W-:Y:S01]  /*0600*/  IADD3 R128, P3, R128, c[0x0][0x1b0], RZ ;  /* 0x00006c0080807a10 */ /* 0x000fe20007f7e0ff */
[----:B------:R-:W5:Y:S01]  /*0610*/  @P2 LDG.E.128 R20, [R20.64] ;  /* 0x0000000414142981 */ /* 0x000f62000c1e1d00 */
[----:B------:R-:W-:Y:S02]  /*0620*/  @P1 LEA R28, P6, R72, c[0x0][0x218], 0x4 ;  /* 0x00008600481c1a11 */ /* 0x000fe400078c20ff */
[----:B------:R-:W-:Y:S02]  /*0630*/  SHF.L.U32 R24, R0, 0x4, RZ ;  /* 0x0000000400187819 */ /* 0x000fe400000006ff */
[----:B------:R-:W-:Y:S02]  /*0640*/  LEA.HI.X R53, R2, c[0x0][0x1bc], RZ, 0x4, P5 ;  /* 0x00006f0002357a11 */ /* 0x000fe400028f24ff */
[----:B------:R-:W-:-:S02]  /*0650*/  @P1 LEA.HI.X R29, R72, c[0x0][0x21c], RZ, 0x4, P6 ;  /* 0x00008700481d1a11 */ /* 0x000fc400030f24ff */
[----:B------:R-:W-:Y:S02]  /*0660*/  IADD3 R60, P5, R24, c[0x0][0x1b8], RZ ;  /* 0x00006e00183c7a10 */ /* 0x000fe40007fbe0ff */
[----:B------:R-:W-:Y:S02]  /*0670*/  IADD3.X R129, RZ, c[0x0][0x1b4], RZ, P3, !PT ;  /* 0x00006d00ff817a10 */ /* 0x000fe40001ffe4ff */
[----:B------:R-:W-:Y:S01]  /*0680*/  @P1 LEA R236, P4, R80, c[0x0][0x218], 0x4 ;  /* 0x0000860050ec1a11 */ /* 0x000fe200078820ff */
[----:B------:R-:W5:Y:S01]  /*0690*/  @P1 LDG.E.128 R28, [R28.64] ;  /* 0x000000041c1c1981 */ /* 0x000f62000c1e1d00 */
[----:B------:R-:W-:Y:S02]  /*06a0*/  @P1 LEA R204, P6, R0, c[0x0][0x218], 0x4 ;  /* 0x0000860000cc1a11 */ /* 0x000fe400078c20ff */
[----:B------:R-:W-:Y:S02]  /*06b0*/  SHF.R.U32.HI R3, RZ, 0x1c, R0 ;  /* 0x0000001cff037819 */ /* 0x000fe40000011600 */
[----:B------:R-:W-:-:S02]  /*06c0*/  @P2 IADD3 R24, P3, R24, c[0x0][0x220], RZ ;  /* 0x0000880018182a10 */ /* 0x000fc40007f7e0ff */
[----:B------:R-:W-:Y:S02]  /*06d0*/  @P2 IADD3.X R37, R12, c[0x0][0x224], RZ, P0, !PT ;  /* 0x000089000c252a10 */ /* 0x000fe400007fe4ff */
[----:B------:R-:W-:Y:S02]  /*06e0*/  @P1 LEA.HI.X R237, R80, c[0x0][0x21c], RZ, 0x4, P4 ;  /* 0x0000870050ed1a11 */ /* 0x000fe400020f24ff */
[----:B------:R-:W-:Y:S02]  /*06f0*/  @P1 LEA.HI.X R205, R0, c[0x0][0x21c], RZ, 0x4, P6 ;  /* 0x0000870000cd1a11 */ /* 0x000fe400030f24ff */
[----:B------:R-:W-:Y:S01]  /*0700*/  @P2 IADD3.X R25, R3, c[0x0][0x224], RZ, P3, !PT ;  /* 0x0000890003192a10 */ /* 0x000fe20001ffe4ff */
[----:B------:R-:W5:Y:S04]  /*0710*/  @P2 LDG.E.128 R36, [R36.64] ;  /* 0x0000000424242981 */ /* 0x000f68000c1e1d00 */
[----:B------:R-:W5:Y:S04]  /*0720*/  @P1 LDG.E.128 R236, [R236.64] ;  /* 0x00000004ecec1981 */ /* 0x000f68000c1e1d00 */
[----:B------:R-:W5:Y:S04]  /*0730*/  @P1 LDG.E.128 R204, [R204.64] ;  /* 0x00000004cccc1981 */ /* 0x000f68000c1e1d00 */
[----:B------:R-:W5:Y:S01]  /*0740*/  @P2 LDG.E.128 R24, [R24.64] ;  /* 0x0000000418182981 */ /* 0x000f62000c1e1d00 */
[----:B------:R-:W-:-:S02]  /*0750*/  ISETP.GE.AND P4, PT, R140, c[0x0][0x164], PT ;  /* 0x000059008c007a0c */ /* 0x000fc40003f86270 */
[----:B------:R-:W-:Y:S02]  /*0760*/  IADD3 R124, P0, R124, c[0x0][0x1b8], RZ ;  /* 0x00006e007c7c7a10 */ /* 0x000fe40007f1e0ff */
[----:B------:R-:W-:Y:S01]  /*0770*/  IADD3 R68, P6, R68, c[0x0][0x1b8], RZ ;  /* 0x00006e0044447a10 */ /* 0x000fe20007fde0ff */
[-C--:B------:R-:W-:Y:S01]  /*0780*/  IMAD.WIDE.U32 R120, R120, R57.reuse, c[0x0][0x1b0] ;  /* 0x00006c0078787625 */ /* 0x080fe200078e0039 */
[----:B------:R-:W-:Y:S02]  /*0790*/  IADD3.X R125, RZ, c[0x0][0x1bc], RZ, P0, !PT ;  /* 0x00006f00ff7d7a10 */ /* 0x000fe400007fe4ff */
[----:B------:R-:W-:Y:S01]  /*07a0*/  IADD3.X R69, R4, c[0x0][0x1bc], RZ, P6, !PT ;  /* 0x00006f0004457a10 */ /* 0x000fe200037fe4ff */
        /* <DEDUP_REMOVED lines=8> */
[----:B------:R-:W-:Y:S01]  /*0830*/  IMAD.WIDE.U32 R56, R2, R57, c[0x0][0x1b0] ;  /* 0x00006c0002387625 */ /* 0x000fe200078e0039 */
        /* <DEDUP_REMOVED lines=21> */
[----:B------:R-:W-:Y:S01]  /*0990*/  MOV R0, c[0x0][0x180] ;  /* 0x0000600000007a02 */ /* 0x000fe20000000f00 */
[----:B-----5:R-:W-:Y:S01]  /*09a0*/  @!P1 CS2R R8, SRZ ;  /* 0x0000000000089805 */ /* 0x020fe2000001ff00 */
[----:B------:R-:W-:Y:S01]  /*09b0*/  @!P1 CS2R R10, SRZ ;  /* 0x00000000000a9805 */ /* 0x000fe2000001ff00 */
[----:B------:R-:W-:Y:S01]  /*09c0*/  @!P2 CS2R R18, SRZ ;  /* 0x000000000012a805 */ /* 0x000fe2000001ff00 */
[----:B------:R-:W-:Y:S01]  /*09d0*/  LOP3.LUT P0, RZ, R0, c[0x0][0x178], RZ, 0xfc, !PT ;  /* 0x00005e0000ff7a12 */ /* 0x000fe2000780fcff */
[----:B------:R-:W-:Y:S01]  /*09e0*/  @!P2 CS2R R16, SRZ ;  /* 0x000000000010a805 */ /* 0x000fe2000001ff00 */
[----:B------:R-:W-:Y:S01]  /*09f0*/  MOV R0, c[0x0][0x184] ;  /* 0x0000610000007a02 */ /* 0x000fe20000000f00 */
[----:B------:R-:W-:Y:S01]  /*0a00*/  @!P1 CS2R R164, SRZ ;  /* 0x0000000000a49805 */ /* 0x000fe2000001ff00 */
[--C-:B------:R-:W-:Y:S01]  /*0a10*/  HADD2.F32 R2, -RZ, R8.reuse.H1_H1 ;  /* 0x30000008ff027230 */ /* 0x100fe20000004100 */
[----:B------:R-:W-:Y:S01]  /*0a20*/  @!P1 CS2R R166, SRZ ;  /* 0x0000000000a69805 */ /* 0x000fe2000001ff00 */
[----:B------:R-:W-:Y:S01]  /*0a30*/  LOP3.LUT P0, RZ, R0, c[0x0][0x17c], RZ, 0xfc, P0 ;  /* 0x00005f0000ff7a12 */ /* 0x000fe2000000fcff */
[----:B------:R-:W-:Y:S01]  /*0a40*/  HADD2.F32 R0, -RZ, R8.H0_H0 ;  /* 0x20000008ff007230 */ /* 0x000fe20000004100 */
[----:B------:R-:W-:Y:S01]  /*0a50*/  @!P2 CS2R R160, SRZ ;  /* 0x0000000000a0a805 */ /* 0x000fe2000001ff00 */
[--C-:B------:R-:W-:Y:S01]  /*0a60*/  HADD2.F32 R7, -RZ, R11.reuse.H0_H0 ;  /* 0x2000000bff077230 */ /* 0x100fe20000004100 */
[----:B------:R-:W-:Y:S01]  /*0a70*/  @!P2 CS2R R162, SRZ ;  /* 0x0000000000a2a805 */ /* 0x000fe2000001ff00 */
[----:B------:R-:W-:Y:S01]  /*0a80*/  HADD2.F32 R8, -RZ, R11.H1_H1 ;  /* 0x3000000bff087230 */ /* 0x000fe20000004100 */
        /* <DEDUP_REMOVED lines=14> */
[----:B------:R0:W-:Y:S01]  /*0b70*/  STL [R1+0x18c], R18 ;  /* 0x00018c1201007387 */ /* 0x0001e20000100800 */
[----:B------:R-:W-:Y:S01]  /*0b80*/  HADD2.F32 R4, -RZ, R9.H1_H1 ;  /* 0x30000009ff047230 */ /* 0x000fe20000004100 */
[----:B------:R-:W-:Y:S01]  /*0b90*/  @!P2 CS2R R146, SRZ ;  /* 0x000000000092a805 */ /* 0x000fe2000001ff00 */
[--C-:B------:R-:W-:Y:S01]  /*0ba0*/  HADD2.F32 R5, -RZ, R10.reuse.H0_H0 ;  /* 0x2000000aff057230 */ /* 0x100fe20000004100 */
[----:B------:R1:W-:Y:S01]  /*0bb0*/  STL [R1+0x184], R17 ;  /* 0x0001841101007387 */ /* 0x0003e20000100800 */
        /* <DEDUP_REMOVED lines=12> */
[----:B0-----:R-:W-:Y:S01]  /*0c80*/  HADD2.F32 R18, -RZ, R165.H1_H1 ;  /* 0x300000a5ff127230 */ /* 0x001fe20000004100 */
[----:B------:R-:W-:Y:S01]  /*0c90*/  @!P2 CS2R R44, SRZ ;  /* 0x00000000002ca805 */ /* 0x000fe2000001ff00 */
[--C-:B-1----:R-:W-:Y:S01]  /*0ca0*/  HADD2.F32 R17, -RZ, R166.reuse.H0_H0 ;  /* 0x200000a6ff117230 */ /* 0x102fe20000004100 */
        /* <DEDUP_REMOVED lines=10> */
[----:B0-----:R-:W-:Y:S01]  /*0d50*/  HADD2.F32 R19, -RZ, R166.H1_H1 ;  /* 0x300000a6ff137230 */ /* 0x001fe20000004100 */
[----:B------:R-:W-:Y:S01]  /*0d60*/  @!P2 CS2R R20, SRZ ;  /* 0x000000000014a805 */ /* 0x000fe2000001ff00 */
[----:B------:R-:W-:Y:S01]  /*0d70*/  @!P1 CS2R R206, SRZ ;  /* 0x0000000000ce9805 */ /* 0x000fe2000001ff00 */
[----:B------:R-:W-:Y:S01]  /*0d80*/  @!P1 CS2R R238, SRZ ;  /* 0x0000000000ee9805 */ /* 0x000fe2000001ff00 */
[--C-:B-1----:R-:W-:Y:S01]  /*0d90*/  HADD2.F32 R18, -RZ, R167.reuse.H0_H0 ;  /* 0x200000a7ff127230 */ /* 0x102fe20000004100 */
[----:B------:R0:W-:Y:S01]  /*0da0*/  STL [R1+0x174], R19 ;  /* 0x0001741301007387 */ /* 0x0001e20000100800 */
[----:B------:R-:W-:Y:S01]  /*0db0*/  @!P2 CS2R R22, SRZ ;  /* 0x000000000016a805 */ /* 0x000fe2000001ff00 */
[----:B------:R-:W-:Y:S01]  /*0dc0*/  @!P1 CS2R R204, SRZ ;  /* 0x0000000000cc9805 */ /* 0x000fe2000001ff00 */
[----:B--2---:R-:W-:Y:S01]  /*0dd0*/  HADD2.F32 R17, -RZ, R167.H1_H1 ;  /* 0x300000a7ff117230 */ /* 0x004fe20000004100 */
[----:B------:R1:W-:Y:S01]  /*0de0*/  STL [R1+0x15c], R18 ;  /* 0x00015c1201007387 */ /* 0x0003e20000100800 */
[----:B------:R-:W-:Y:S01]  /*0df0*/  @!P2 CS2R R24, SRZ ;  /* 0x000000000018a805 */ /* 0x000fe2000001ff00 */
[----:B------:R-:W-:Y:S01]  /*0e00*/  @!P2 CS2R R34, SRZ ;  /* 0x000000000022a805 */ /* 0x000fe2000001ff00 */
[----:B------:R-:W-:Y:S01]  /*0e10*/  @!P1 CS2R R28, SRZ ;  /* 0x00000000001c9805 */ /* 0x000fe2000001ff00 */
[----:B------:R2:W-:Y:S01]  /*0e20*/  STL [R1+0x154], R17 ;  /* 0x0001541101007387 */ /* 0x0005e20000100800 */
[----:B------:R-:W-:Y:S01]  /*0e30*/  @!P1 CS2R R30, SRZ ;  /* 0x00000000001e9805 */ /* 0x000fe2000001ff00 */
[----:B0-----:R-:W-:Y:S01]  /*0e40*/  HADD2.F32 R19, -RZ, R161.H0_H0 ;  /* 0x200000a1ff137230 */ /* 0x001fe20000004100 */
[----:B------:R-:W-:Y:S01]  /*0e50*/  @!P2 CS2R R26, SRZ ;  /* 0x00000000001aa805 */ /* 0x000fe2000001ff00 */
[----:B------:R-:W-:-:S02]  /*0e60*/  HADD2.F32 R234, -RZ, R20.H1_H1 ;  /* 0x30000014ffea7230 */ /* 0x000fc40000004100 */
[--C-:B-1----:R-:W-:Y:S02]  /*0e70*/  HADD2.F32 R18, -RZ, R160.reuse.H0_H0 ;  /* 0x200000a0ff127230 */ /* 0x102fe40000004100 */
[--C-:B------:R-:W-:Y:S02]  /*0e80*/  HADD2.F32 R252, -RZ, R237.reuse.H0_H0 ;  /* 0x200000edfffc7230 */ /* 0x100fe40000004100 */
[----:B--2---:R-:W-:Y:S01]  /*0e90*/  HADD2.F32 R17, -RZ, R160.H1_H1 ;  /* 0x300000a0ff117230 */ /* 0x004fe20000004100 */
[----:B------:R0:W-:Y:S01]  /*0ea0*/  STL [R1+0x188], R18 ;  /* 0x0001881201007387 */ /* 0x0001e20000100800 */
[----:B------:R-:W-:Y:S02]  /*0eb0*/  HADD2.F32 R247, -RZ, R237.H1_H1 ;  /* 0x300000edfff77230 */ /* 0x000fe40000004100 */
[--C-:B------:R-:W-:Y:S01]  /*0ec0*/  HADD2.F32 R245, -RZ, R238.reuse.H0_H0 ;  /* 0x200000eefff57230 */ /* 0x100fe20000004100 */
[----:B------:R1:W-:Y:S01]  /*0ed0*/  STL [R1+0x170], R17 ;  /* 0x0001701101007387 */ /* 0x0003e20000100800 */
[----:B------:R-:W-:-:S02]  /*0ee0*/  HADD2.F32 R243, -RZ, R238.H1_H1 ;  /* 0x300000eefff37230 */ /* 0x000fc40000004100 */
[----:B------:R-:W-:Y:S01]  /*0ef0*/  HADD2.F32 R241, -RZ, R239.H0_H0 ;  /* 0x200000effff17230 */ /* 0x000fe20000004100 */
[----:B------:R2:W-:Y:S01]  /*0f00*/  STL [R1+0x16c], R19 ;  /* 0x00016c1301007387 */ /* 0x0005e20000100800 */
[----:B------:R-:W-:Y:S02]  /*0f10*/  HADD2.F32 R232, -RZ, R21.H0_H0 ;  /* 0x20000015ffe87230 */ /* 0x000fe40000004100 */
[----:B0-----:R-:W-:Y:S02]  /*0f20*/  HADD2.F32 R18, -RZ, R161.H1_H1 ;  /* 0x300000a1ff127230 */ /* 0x001fe40000004100 */
[----:B------:R-:W-:Y:S02]  /*0f30*/  HADD2.F32 R230, -RZ, R21.H1_H1 ;  /* 0x30000015ffe67230 */ /* 0x000fe40000004100 */
[----:B-1----:R-:W-:Y:S01]  /*0f40*/  HADD2.F32 R17, -RZ, R162.H0_H0 ;  /* 0x200000a2ff117230 */ /* 0x002fe20000004100 */
[----:B------:R0:W-:Y:S01]  /*0f50*/  STL [R1+0x168], R18 ;  /* 0x0001681201007387 */ /* 0x0001e20000100800 */
[----:B------:R-:W-:-:S02]  /*0f60*/  HADD2.F32 R228, -RZ, R22.H0_H0 ;  /* 0x20000016ffe47230 */ /* 0x000fc40000004100 */
[----:B--2---:R-:W-:Y:S01]  /*0f70*/  HADD2.F32 R19, -RZ, R162.H1_H1 ;  /* 0x300000a2ff137230 */ /* 0x004fe20000004100 */
[----:B------:R1:W-:Y:S01]  /*0f80*/  STL [R1+0x164], R17 ;  /* 0x0001641101007387 */ /* 0x0003e20000100800 */
[----:B------:R-:W-:Y:S02]  /*0f90*/  HADD2.F32 R226, -RZ, R22.H1_H1 ;  /* 0x30000016ffe27230 */ /* 0x000fe40000004100 */
[--C-:B------:R-:W-:Y:S01]  /*0fa0*/  HADD2.F32 R223, -RZ, R23.reuse.H0_H0 ;  /* 0x20000017ffdf7230 */ /* 0x100fe20000004100 */
[----:B------:R2:W-:Y:S01]  /*0fb0*/  STL [R1+0x160], R19 ;  /* 0x0001601301007387 */ /* 0x0005e20000100800 */
[----:B------:R-:W-:Y:S02]  /*0fc0*/  HADD2.F32 R221, -RZ, R23.H1_H1 ;  /* 0x30000017ffdd7230 */ /* 0x000fe40000004100 */
[----:B0-----:R-:W-:Y:S02]  /*0fd0*/  HADD2.F32 R18, -RZ, R163.H0_H0 ;  /* 0x200000a3ff127230 */ /* 0x001fe40000004100 */
[----:B------:R-:W-:-:S02]  /*0fe0*/  HADD2.F32 R208, -RZ, R205.H0_H0 ;  /* 0x200000cdffd07230 */ /* 0x000fc40000004100 */
[----:B-1----:R-:W-:Y:S01]  /*0ff0*/  HADD2.F32 R17, -RZ, R163.H1_H1 ;  /* 0x300000a3ff117230 */ /* 0x002fe20000004100 */
[----:B------:R0:W-:Y:S01]  /*1000*/  STL [R1+0x158], R18 ;  /* 0x0001581201007387 */ /* 0x0001e20000100800 */
[--C-:B------:R-:W-:Y:S02]  /*1010*/  HADD2.F32 R219, -RZ, R24.reuse.H0_H0 ;  /* 0x20000018ffdb7230 */ /* 0x100fe40000004100 */
[----:B--2---:R-:W-:Y:S01]  /*1020*/  HADD2.F32 R19, -RZ, R157.H0_H0 ;  /* 0x2000009dff137230 */ /* 0x004fe20000004100 */
[----:B------:R1:W-:Y:S01]  /*1030*/  STL [R1+0x150], R17 ;  /* 0x0001501101007387 */ /* 0x0003e20000100800 */
[----:B------:R-:W-:Y:S02]  /*1040*/  HADD2.F32 R217, -RZ, R24.H1_H1 ;  /* 0x30000018ffd97230 */ /* 0x000fe40000004100 */
[----:B------:R-:W-:Y:S02]  /*1050*/  HADD2.F32 R195, -RZ, R25.H1_H1 ;  /* 0x30000019ffc37230 */ /* 0x000fe40000004100 */
[----:B------:R-:W-:-:S02]  /*1060*/  HADD2.F32 R239, -RZ, R239.H1_H1 ;  /* 0x300000efffef7230 */ /* 0x000fc40000004100 */
[--C-:B0-----:R-:W-:Y:S02]  /*1070*/  HADD2.F32 R18, -RZ, R156.reuse.H0_H0 ;  /* 0x2000009cff127230 */ /* 0x101fe40000004100 */
[--C-:B------:R-:W-:Y:S02]  /*1080*/  HADD2.F32 R248, -RZ, R33.reuse.H0_H0 ;  /* 0x20000021fff87230 */ /* 0x100fe40000004100 */
[----:B-1----:R-:W-:Y:S01]  /*1090*/  HADD2.F32 R17, -RZ, R156.H1_H1 ;  /* 0x3000009cff117230 */ /* 0x002fe20000004100 */
[----:B------:R0:W-:Y:S01]  /*10a0*/  STL [R1+0x14c], R18 ;  /* 0x00014c1201007387 */ /* 0x0001e20000100800 */
[----:B------:R-:W-:Y:S02]  /*10b0*/  HADD2.F32 R246, -RZ, R33.H1_H1 ;  /* 0x30000021fff67230 */ /* 0x000fe40000004100 */
[--C-:B------:R-:W-:Y:S01]  /*10c0*/  HADD2.F32 R244, -RZ, R34.reuse.H0_H0 ;  /* 0x20000022fff47230 */ /* 0x100fe20000004100 */
[----:B------:R1:W-:Y:S01]  /*10d0*/  STL [R1+0x144], R17 ;  /* 0x0001441101007387 */ /* 0x0003e20000100800 */
[----:B------:R-:W-:-:S02]  /*10e0*/  HADD2.F32 R242, -RZ, R34.H1_H1 ;  /* 0x30000022fff27230 */ /* 0x000fc40000004100 */
[--C-:B------:R-:W-:Y:S01]  /*10f0*/  HADD2.F32 R240, -RZ, R35.reuse.H0_H0 ;  /* 0x20000023fff07230 */ /* 0x100fe20000004100 */
[----:B------:R2:W-:Y:S01]  /*1100*/  STL [R1+0x140], R19 ;  /* 0x0001401301007387 */ /* 0x0005e20000100800 */
[----:B------:R-:W-:Y:S02]  /*1110*/  HADD2.F32 R238, -RZ, R35.H1_H1 ;  /* 0x30000023ffee7230 */ /* 0x000fe40000004100 */
[----:B0-----:R-:W-:Y:S02]  /*1120*/  HADD2.F32 R18, -RZ, R157.H1_H1 ;  /* 0x3000009dff127230 */ /* 0x001fe40000004100 */
[----:B------:R-:W-:Y:S02]  /*1130*/  HADD2.F32 R237, -RZ, R28.H0_H0 ;  /* 0x2000001cffed7230 */ /* 0x000fe40000004100 */
[----:B-1----:R-:W-:Y:S01]  /*1140*/  HADD2.F32 R17, -RZ, R158.H0_H0 ;  /* 0x2000009eff117230 */ /* 0x002fe20000004100 */
[----:B------:R0:W-:Y:S01]  /*1150*/  STL [R1+0x13c], R18 ;  /* 0x00013c1201007387 */ /* 0x0001e20000100800 */
[----:B------:R-:W-:-:S02]  /*1160*/  HADD2.F32 R235, -RZ, R28.H1_H1 ;  /* 0x3000001cffeb7230 */ /* 0x000fc40000004100 */
[----:B--2---:R-:W-:Y:S01]  /*1170*/  HADD2.F32 R19, -RZ, R158.H1_H1 ;  /* 0x3000009eff137230 */ /* 0x004fe20000004100 */
[----:B------:R1:W-:Y:S01]  /*1180*/  STL [R1+0x12c], R17 ;  /* 0x00012c1101007387 */ /* 0x0003e20000100800 */
[--C-:B------:R-:W-:Y:S02]  /*1190*/  HADD2.F32 R233, -RZ, R29.reuse.H0_H0 ;  /* 0x2000001dffe97230 */ /* 0x100fe40000004100 */
[----:B------:R-:W-:Y:S01]  /*11a0*/  HADD2.F32 R231, -RZ, R29.H1_H1 ;  /* 0x3000001dffe77230 */ /* 0x000fe20000004100 */
[----:B------:R2:W-:Y:S01]  /*11b0*/  STL [R1+0x124], R19 ;  /* 0x0001241301007387 */ /* 0x0005e20000100800 */
[--C-:B------:R-:W-:Y:S02]  /*11c0*/  HADD2.F32 R229, -RZ, R30.reuse.H0_H0 ;  /* 0x2000001effe57230 */ /* 0x100fe40000004100 */
[----:B0-----:R-:W-:Y:S02]  /*11d0*/  HADD2.F32 R18, -RZ, R159.H0_H0 ;  /* 0x2000009fff127230 */ /* 0x001fe40000004100 */
[----:B------:R-:W-:-:S02]  /*11e0*/  HADD2.F32 R227, -RZ, R30.H1_H1 ;  /* 0x3000001effe37230 */ /* 0x000fc40000004100 */
[----:B-1----:R-:W-:Y:S01]  /*11f0*/  HADD2.F32 R17, -RZ, R159.H1_H1 ;  /* 0x3000009fff117230 */ /* 0x002fe20000004100 */
[----:B------:R0:W-:Y:S01]  /*1200*/  STL [R1+0x11c], R18 ;  /* 0x00011c1201007387 */ /* 0x0001e20000100800 */
[----:B------:R-:W-:Y:S02]  /*1210*/  HADD2.F32 R225, -RZ, R31.H0_H0 ;  /* 0x2000001fffe17230 */ /* 0x000fe40000004100 */
[----:B--2---:R-:W-:Y:S01]  /*1220*/  HADD2.F32 R19, -RZ, R153.H0_H0 ;  /* 0x20000099ff137230 */ /* 0x004fe20000004100 */
[----:B------:R1:W-:Y:S01]  /*1230*/  STL [R1+0x114], R17 ;  /* 0x0001141101007387 */ /* 0x0003e20000100800 */
[----:B------:R-:W-:Y:S02]  /*1240*/  HADD2.F32 R222, -RZ, R31.H1_H1 ;  /* 0x3000001fffde7230 */ /* 0x000fe40000004100 */
[--C-:B------:R-:W-:Y:S02]  /*1250*/  HADD2.F32 R220, -RZ, R204.reuse.H0_H0 ;  /* 0x200000ccffdc7230 */ /* 0x100fe40000004100 */
[----:B------:R-:W-:-:S02]  /*1260*/  HADD2.F32 R218, -RZ, R204.H1_H1 ;  /* 0x300000ccffda7230 */ /* 0x000fc40000004100 */
[--C-:B0-----:R-:W-:Y:S02]  /*1270*/  HADD2.F32 R18, -RZ, R152.reuse.H0_H0 ;  /* 0x20000098ff127230 */ /* 0x101fe40000004100 */
[----:B------:R-:W-:Y:S02]  /*1280*/  HADD2.F32 R205, -RZ, R205.H1_H1 ;  /* 0x300000cdffcd7230 */ /* 0x000fe40000004100 */
[----:B-1----:R-:W-:Y:S01]  /*1290*/  HADD2.F32 R17, -RZ, R152.H1_H1 ;  /* 0x30000098ff117230 */ /* 0x002fe20000004100 */
[----:B------:R0:W-:Y:S01]  /*12a0*/  STL [R1+0x148], R18 ;  /* 0x0001481201007387 */ /* 0x0001e20000100800 */
[--C-:B------:R-:W-:Y:S02]  /*12b0*/  HADD2.F32 R21, -RZ, R26.reuse.H0_H0 ;  /* 0x2000001aff157230 */ /* 0x100fe40000004100 */
[----:B------:R-:W-:Y:S01]  /*12c0*/  HADD2.F32 R22, -RZ, R26.H1_H1 ;  /* 0x3000001aff167230 */ /* 0x000fe20000004100 */
[----:B------:R1:W-:Y:S01]  /*12d0*/  STL [R1+0x138], R17 ;  /* 0x0001381101007387 */ /* 0x0003e20000100800 */
[----:B------:R-:W-:-:S02]  /*12e0*/  HADD2.F32 R23, -RZ, R27.H0_H0 ;  /* 0x2000001bff177230 */ /* 0x000fc40000004100 */
[----:B------:R-:W-:Y:S01]  /*12f0*/  HADD2.F32 R24, -RZ, R27.H1_H1 ;  /* 0x3000001bff187230 */ /* 0x000fe20000004100 */
        /* <DEDUP_REMOVED lines=11> */
[----:B------:R1:W-:Y:S01]  /*13b0*/  STL [R1+0x110], R17 ;  /* 0x0001101101007387 */ /* 0x0003e20000100800 */
[--C-:B0-----:R-:W-:Y:S02]  /*13c0*/  HADD2.F32 R18, -RZ, R148.reuse.H0_H0 ;  /* 0x20000094ff127230 */ /* 0x101fe40000004100 */
[----:B-1----:R-:W-:-:S03]  /*13d0*/  HADD2.F32 R17, -RZ, R148.H1_H1 ;  /* 0x30000094ff117230 */ /* 0x002fc60000004100 */
[----:B------:R0:W-:Y:S04]  /*13e0*/  STL [R1+0x10c], R18 ;  /* 0x00010c1201007387 */ /* 0x0001e80000100800 */
        /* <DEDUP_REMOVED lines=127> */
[----:B------:R0:W-:Y:S01]  /*1be0*/  STL [R1+0xc], R18 ;  /* 0x00000c1201007387 */ /* 0x0001e20000100800 */
[----:B------:R-:W-:Y:S02]  /*1bf0*/  HADD2.F32 R236, -RZ, R20.H0_H0 ;  /* 0x20000014ffec7230 */ /* 0x000fe40000004100 */
[----:B------:R-:W-:Y:S01]  /*1c00*/  HADD2.F32 R20, -RZ, R207.H1_H1 ;  /* 0x300000cfff147230 */ /* 0x000fe20000004100 */
[----:B------:R1:W-:Y:S01]  /*1c10*/  STL [R1+0x4], R17 ;  /* 0x0000041101007387 */ /* 0x0003e20000100800 */
[----:B------:R-:W-:Y:S01]  /*1c20*/  HADD2.F32 R207, -RZ, R25.H0_H0 ;  /* 0x20000019ffcf7230 */ /* 0x000fe20000004100 */
[----:B------:R-:W-:Y:S01]  /*1c30*/  MOV R25, R140 ;  /* 0x0000008c00197202 */ /* 0x000fe20000000f00 */
[--C-:B0-----:R-:W-:Y:S02]  /*1c40*/  HADD2.F32 R18, -RZ, R32.reuse.H0_H0 ;  /* 0x20000020ff127230 */ /* 0x101fe40000004100 */
[----:B-1----:R-:W-:-:S03]  /*1c50*/  HADD2.F32 R17, -RZ, R32.H1_H1 ;  /* 0x30000020ff117230 */ /* 0x002fc60000004100 */
[----:B------:R0:W-:Y:S04]  /*1c60*/  STL [R1+0x8], R18 ;  /* 0x0000081201007387 */ /* 0x0001e80000100800 */
[----:B------:R1:W-:Y:S01]  /*1c70*/  STL [R1], R17 ;  /* 0x0000001101007387 */ /* 0x0003e20000100800 */
[--C-:B0-----:R-:W-:Y:S02]  /*1c80*/  HADD2.F32 R18, -RZ, R206.reuse.H1_H1 ;  /* 0x300000ceff127230 */ /* 0x101fe40000004100 */
[----:B-1----:R-:W-:Y:S02]  /*1c90*/  HADD2.F32 R17, -RZ, R206.H0_H0 ;  /* 0x200000ceff117230 */ /* 0x002fe40000004100 */
.L_x_7448:
[----:B------:R-:W0:Y:S01]  /*1ca0*/  S2R R224, SR_TID.X ;  /* 0x0000000000e07919 */ /* 0x000e220000002100 */
[----:B------:R-:W-:Y:S01]  /*1cb0*/  ISETP.NE.U32.AND P1, PT, RZ, c[0x0][0x178], PT ;  /* 0x00005e00ff007a0c */ /* 0x000fe20003f25070 */
[----:B------:R-:W-:Y:S01]  /*1cc0*/  IMAD R26, R25, c[0x0][0x168], RZ ;  /* 0x00005a00191a7a24 */ /* 0x000fe200078e02ff */
[----:B------:R-:W-:-:S02]  /*1cd0*/  ISETP.NE.U32.AND P2, PT, RZ, c[0x0][0x180], PT ;  /* 0x00006000ff007a0c */ /* 0x000fc40003f45070 */
[----:B------:R-:W-:Y:S02]  /*1ce0*/  ISETP.NE.AND.EX P1, PT, RZ, c[0x0][0x17c], PT, P1 ;  /* 0x00005f00ff007a0c */ /* 0x000fe40003f25310 */
[----:B------:R-:W-:Y:S02]  /*1cf0*/  SHF.R.S32.HI R27, RZ, 0x1f, R26 ;  /* 0x0000001fff1b7819 */ /* 0x000fe4000001141a */
[----:B------:R-:W-:Y:S02]  /*1d00*/  ISETP.NE.AND.EX P2, PT, RZ, c[0x0][0x184], PT, P2 ;  /* 0x00006100ff007a0c */ /* 0x000fe40003f45320 */
[----:B------:R-:W-:Y:S01]  /*1d10*/  LEA.HI R27, R27, R26, RZ, 0x3 ;  /* 0x0000001a1b1b7211 */ /* 0x000fe200078f18ff */
[----:B------:R-:W-:Y:S01]  /*1d20*/  HFMA2.MMA R186, -RZ, RZ, 0, 9.5367431640625e-07 ;  /* 0x00000010ffba7435 */ /* 0x000fe200000001ff */
[----:B0-----:R-:W-:-:S04]  /*1d30*/  LOP3.LUT R224, R224, 0x1f, RZ, 0xc0, !PT ;  /* 0x0000001fe0e07812 */ /* 0x001fc800078ec0ff */
[----:B------:R-:W-:-:S04]  /*1d40*/  LEA.HI.SX32 R166, R27, R224, 0x1d ;  /* 0x000000e01ba67211 */ /* 0x000fc800078feaff */
[----:B------:R-:W-:-:S04]  /*1d50*/  @P1 LEA R26, P3, R166, c[0x0][0x178], 0x4 ;  /* 0x00005e00a61a1a11 */ /* 0x000fc800078620ff */
        /* <DEDUP_REMOVED lines=8> */
[----:B------:R-:W-:Y:S01]  /*1de0*/  ISETP.NE.AND.EX P3, PT, RZ, c[0x0][0x17c], PT, P3 ;  /* 0x00005f00ff007a0c */ /* 0x000fe20003f65330 */
[----:B--2---:R-:W-:-:S12]  /*1df0*/  HADD2.F32 R175, -RZ, R28.H0_H0 ;  /* 0x2000001cffaf7230 */ /* 0x004fd80000004100 */
[----:B------:R-:W-:Y:S05]  /*1e00*/  @P3 BRA `(.L_x_7125) ;  /* 0x0000008000003947 */ /* 0x000fea0003800000 */
[----:B0-----:R-:W-:-:S04]  /*1e10*/  ISETP.NE.U32.AND P4, PT, RZ, c[0x0][0x180], PT ;  /* 0x00006000ff007a0c */ /* 0x001fc80003f85070 */
[----:B------:R-:W-:-:S13]  /*1e20*/  ISETP.NE.AND.EX P4, PT, RZ, c[0x0][0x184], PT, P4 ;  /* 0x00006100ff007a0c */ /* 0x000fda0003f85340 */
[----:B------:R-:W-:Y:S05]  /*1e30*/  @P4 BRA `(.L_x_7126) ;  /* 0x0000002000004947 */ /* 0x000fea0003800000 */
[----:B------:R-:W-:Y:S05]  /*1e40*/  @P0 BRA `(.L_x_7127) ;  /* 0x0000008000000947 */ /* 0x000fea0003800000 */
[----:B------:R-:W-:Y:S05]  /*1e50*/  BRA `(.L_x_7128) ;  /* 0x0000009000007947 */ /* 0x000fea0003800000 */
.L_x_7126:
[----:B-----5:R-:W-:-:S05]  /*1e60*/  HADD2.F32 R26, -RZ, R44.H0_H0 ;  /* 0x2000002cff1a7230 */ /* 0x020fca0000004100 */
[----:B------:R-:W-:Y:S01]  /*1e70*/  FADD.FTZ R175, R175, R26 ;  /* 0x0000001aafaf7221 */ /* 0x000fe20000010000 */
[----:B------:R-:W-:Y:S05]  /*1e80*/  BRA `(.L_x_7127) ;  /* 0x0000004000007947 */ /* 0x000fea0003800000 */
.L_x_7125:
[----:B0----5:R-:W-:-:S05]  /*1e90*/  HADD2.F32 R26, -RZ, R48.H0_H0 ;  /* 0x20000030ff1a7230 */ /* 0x021fca0000004100 */
[----:B------:R-:W-:Y:S01]  /*1ea0*/  FADD.FTZ R175, R175, R26 ;  /* 0x0000001aafaf7221 */ /* 0x000fe20000010000 */
[----:B------:R-:W-:-:S05]  /*1eb0*/  @P2 HADD2.F32 R26, -RZ, R44.H0_H0 ;  /* 0x2000002cff1a2230 */ /* 0x000fca0000004100 */
[----:B------:R-:W-:-:S05]  /*1ec0*/  @P2 FADD.FTZ R175, R175, R26 ;  /* 0x0000001aafaf2221 */ /* 0x000fca0000010000 */
.L_x_7127:
[----:B------:R-:W-:-:S04]  /*1ed0*/  F2FP.PACK_AB R26, RZ, R175 ;  /* 0x000000afff1a723e */ /* 0x000fc800000000ff */
[----:B------:R-:W-:Y:S02]  /*1ee0*/  PRMT R40, R26, 0x7610, R40 ;  /* 0x000076101a287816 */ /* 0x000fe40000000028 */
.L_x_7128:
[----:B------:R-:W-:Y:S01]  /*1ef0*/  HADD2.F32 R174, -RZ, R28.H1_H1 ;  /* 0x3000001cffae7230 */ /* 0x000fe20000004100 */
[----:B------:R-:W-:Y:S05]  /*1f00*/  @P3 BRA `(.L_x_7129) ;  /* 0x0000008000003947 */ /* 0x000fea0003800000 */
[----:B------:R-:W-:-:S04]  /*1f10*/  ISETP.NE.U32.AND P4, PT, RZ, c[0x0][0x180], PT ;  /* 0x00006000ff007a0c */ /* 0x000fc80003f85070 */
[----:B------:R-:W-:-:S13]  /*1f20*/  ISETP.NE.AND.EX P4, PT, RZ, c[0x0][0x184], PT, P4 ;  /* 0x00006100ff007a0c */ /* 0x000fda0003f85340 */
[----:B------:R-:W-:Y:S05]  /*1f30*/  @P4 BRA `(.L_x_7130) ;  /* 0x0000002000004947 */ /* 0x000fea0003800000 */
[----:B------:R-:W-:Y:S05]  /*1f40*/  @P0 BRA `(.L_x_7131) ;  /* 0x0000008000000947 */ /* 0x000fea0003800000 */
[----:B------:R-:W-:Y:S05]  /*1f50*/  BRA `(.L_x_7132) ;  /* 0x0000009000007947 */ /* 0x000fea0003800000 */
.L_x_7130:
[----:B-----5:R-:W-:-:S05]  /*1f60*/  HADD2.F32 R26, -RZ, R44.H1_H1 ;  /* 0x3000002cff1a7230 */ /* 0x020fca0000004100 */
[----:B------:R-:W-:Y:S01]  /*1f70*/  FADD.FTZ R174, R174, R26 ;  /* 0x0000001aaeae7221 */ /* 0x000fe20000010000 */
[----:B------:R-:W-:Y:S05]  /*1f80*/  BRA `(.L_x_7131) ;  /* 0x0000004000007947 */ /* 0x000fea0003800000 */
.L_x_7129:
[----:B-----5:R-:W-:-:S05]  /*1f90*/  HADD2.F32 R26, -RZ, R48.H1_H1 ;  /* 0x30000030ff1a7230 */ /* 0x020fca0000004100 */
[----:B------:R-:W-:Y:S01]  /*1fa0*/  FADD.FTZ R174, R174, R26 ;  /* 0x0000001aaeae7221 */ /* 0x000fe20000010000 */
[----:B------:R-:W-:-:S05]  /*1fb0*/  @P2 HADD2.F32 R26, -RZ, R44.H1_H1 ;  /* 0x3000002cff1a2230 */ /* 0x000fca0000004100 */
[----:B------:R-:W-:-:S05]  /*1fc0*/  @P2 FADD.FTZ R174, R174, R26 ;  /* 0x0000001aaeae2221 */ /* 0x000fca0000010000 */
.L_x_7131:
[----:B------:R-:W-:-:S04]  /*1fd0*/  F2FP.PACK_AB R26, RZ, R174 ;  /* 0x000000aeff1a723e */ /* 0x000fc800000000ff */
[----:B------:R-:W-:Y:S02]  /*1fe0*/  PRMT R40, R40, 0x5410, R26 ;  /* 0x0000541028287816 */ /* 0x000fe4000000001a */
.L_x_7132:
[----:B------:R-:W-:Y:S01]  /*1ff0*/  HADD2.F32 R172, -RZ, R29.H0_H0 ;  /* 0x2000001dffac7230 */ /* 0x000fe20000004100 */
[----:B------:R-:W-:Y:S05]  /*2000*/  @P3 BRA `(.L_x_7133) ;  /* 0x0000008000003947 */ /* 0x000fea0003800000 */
[----:B------:R-:W-:-:S04]  /*2010*/  ISETP.NE.U32.AND P4, PT, RZ, c[0x0][0x180], PT ;  /* 0x00006000ff007a0c */ /* 0x000fc80003f85070 */
[----:B------:R-:W-:-:S13]  /*2020*/  ISETP.NE.AND.EX P4, PT, RZ, c[0x0][0x184], PT, P4 ;  /* 0x00006100ff007a0c */ /* 0x000fda0003f85340 */
[----:B------:R-:W-:Y:S05]  /*2030*/  @P4 BRA `(.L_x_7134) ;  /* 0x0000002000004947 */ /* 0x000fea0003800000 */
[----:B------:R-:W-:Y:S05]  /*2040*/  @P0 BRA `(.L_x_7135) ;  /* 0x0000008000000947 */ /* 0x000fea0003800000 */
[----:B------:R-:W-:Y:S05]  /*2050*/  BRA `(.L_x_7136) ;  /* 0x0000009000007947 */ /* 0x000fea0003800000 */
.L_x_7134:
[----:B-----5:R-:W-:-:S05]  /*2060*/  HADD2.F32 R26, -RZ, R45.H0_H0 ;  /* 0x2000002dff1a7230 */ /* 0x020fca0000004100 */
[----:B------:R-:W-:Y:S01]  /*2070*/  FADD.FTZ R172, R172, R26 ;  /* 0x0000001aacac7221 */ /* 0x000fe20000010000 */
[----:B------:R-:W-:Y:S05]  /*2080*/  BRA `(.L_x_7135) ;  /* 0x0000004000007947 */ /* 0x000fea0003800000 */
.L_x_7133:
[----:B-----5:R-:W-:-:S05]  /*2090*/  HADD2.F32 R26, -RZ, R49.H0_H0 ;  /* 0x20000031ff1a7230 */ /* 0x020fca0000004100 */
[----:B------:R-:W-:Y:S01]  /*20a0*/  FADD.FTZ R172, R172, R26 ;  /* 0x0000001aacac7221 */ /* 0x000fe20000010000 */
[----:B------:R-:W-:-:S05]  /*20b0*/  @P2 HADD2.F32 R26, -RZ, R45.H0_H0 ;  /* 0x2000002dff1a2230 */ /* 0x000fca0000004100 */
[----:B------:R-:W-:-:S05]  /*20c0*/  @P2 FADD.FTZ R172, R172, R26 ;  /* 0x0000001aacac2221 */ /* 0x000fca0000010000 */
.L_x_7135:
[----:B------:R-:W-:-:S04]  /*20d0*/  F2FP.PACK_AB R26, RZ, R172 ;  /* 0x000000acff1a723e */ /* 0x000fc800000000ff */
[----:B------:R-:W-:Y:S02]  /*20e0*/  PRMT R41, R26, 0x7610, R41 ;  /* 0x000076101a297816 */ /* 0x000fe40000000029 */
.L_x_7136:
[----:B------:R-:W-:Y:S01]  /*20f0*/  HADD2.F32 R171, -RZ, R29.H1_H1 ;  /* 0x3000001dffab7230 */ /* 0x000fe20000004100 */
[----:B------:R-:W-:Y:S05]  /*2100*/  @P3 BRA `(.L_x_7137) ;  /* 0x0000008000003947 */ /* 0x000fea0003800000 */
[----:B------:R-:W-:-:S04]  /*2110*/  ISETP.NE.U32.AND P4, PT, RZ, c[0x0][0x180], PT ;  /* 0x00006000ff007a0c */ /* 0x000fc80003f85070 */
[----:B------:R-:W-:-:S13]  /*2120*/  ISETP.NE.AND.EX P4, PT, RZ, c[0x0][0x184], PT, P4 ;  /* 0x00006100ff007a0c */ /* 0x000fda0003f85340 */
[----:B------:R-:W-:Y:S05]  /*2130*/  @P4 BRA `(.L_x_7138) ;  /* 0x0000002000004947 */ /* 0x000fea0003800000 */
[----:B------:R-:W-:Y:S05]  /*2140*/  @P0 BRA `(.L_x_7139) ;  /* 0x0000008000000947 */ /* 0x000fea0003800000 */
[----:B------:R-:W-:Y:S05]  /*2150*/  BRA `(.L_x_7140) ;  /* 0x0000009000007947 */ /* 0x000fea0003800000 */
.L_x_7138:
[----:B-----5:R-:W-:-:S05]  /*2160*/  HADD2.F32 R26, -RZ, R45.H1_H1 ;  /* 0x3000002dff1a7230 */ /* 0x020fca0000004100 */
[----:B------:R-:W-:Y:S01]  /*2170*/  FADD.FTZ R171, R171, R26 ;  /* 0x0000001aabab7221 */ /* 0x000fe20000010000 */
[----:B------:R-:W-:Y:S05]  /*2180*/  BRA `(.L_x_7139) ;  /* 0x0000004000007947 */ /* 0x000fea0003800000 */
.L_x_7137:
[----:B-----5:R-:W-:-:S05]  /*2190*/  HADD2.F32 R26, -RZ, R49.H1_H1 ;  /* 0x30000031ff1a7230 */ /* 0x020fca0000004100 */
[----:B------:R-:W-:Y:S01]  /*21a0*/  FADD.FTZ R171, R171, R26 ;  /* 0x0000001aabab7221 */ /* 0x000fe20000010000 */
[----:B------:R-:W-:-:S05]  /*21b0*/  @P2 HADD2.F32 R26, -RZ, R45.H1_H1 ;  /* 0x3000002dff1a2230 */ /* 0x000fca0000004100 */
[----:B------:R-:W-:-:S05]  /*21c0*/  @P2 FADD.FTZ R171, R171, R26 ;  /* 0x0000001aabab2221 */ /* 0x000fca0000010000 */
.L_x_7139:
[----:B------:R-:W-:-:S04]  /*21d0*/  F2FP.PACK_AB R26, RZ, R171 ;  /* 0x000000abff1a723e */ /* 0x000fc800000000ff */
[----:B------:R-:W-:Y:S02]  /*21e0*/  PRMT R41, R41, 0x5410, R26 ;  /* 0x0000541029297816 */ /* 0x000fe4000000001a */
.L_x_7140:
[----:B------:R-:W-:Y:S01]  /*21f0*/  HADD2.F32 R170, -RZ, R30.H0_H0 ;  /* 0x2000001effaa7230 */ /* 0x000fe20000004100 */
[----:B------:R-:W-:Y:S05]  /*2200*/  @P3 BRA `(.L_x_7141) ;  /* 0x0000008000003947 */ /* 0x000fea0003800000 */
[----:B------:R-:W-:-:S04]  /*2210*/  ISETP.NE.U32.AND P4, PT, RZ, c[0x0][0x180], PT ;  /* 0x00006000ff007a0c */ /* 0x000fc80003f85070 */
[----:B------:R-:W-:-:S13]  /*2220*/  ISETP.NE.AND.EX P4, PT, RZ, c[0x0][0x184], PT, P4 ;  /* 0x00006100ff007a0c */ /* 0x000fda0003f85340 */
[----:B------:R-:W-:Y:S05]  /*2230*/  @P4 BRA `(.L_x_7142) ;  /* 0x0000002000004947 */ /* 0x000fea0003800000 */
[----:B------:R-:W-:Y:S05]  /*2240*/  @P0 BRA `(.L_x_7143) ;  /* 0x0000008000000947 */ /* 0x000fea0003800000 */
[----:B------:R-:W-:Y:S05]  /*2250*/  BRA `(.L_x_7144) ;  /* 0x0000009000007947 */ /* 0x000fea0003800000 */
.L_x_7142:
[----:B-----5:R-:W-:-:S05]  /*2260*/  HADD2.F32 R26, -RZ, R46.H0_H0 ;  /* 0x2000002eff1a7230 */ /* 0x020fca0000004100 */
[----:B------:R-:W-:Y:S01]  /*2270*/  FADD.FTZ R170, R170, R26 ;  /* 0x0000001aaaaa7221 */ /* 0x000fe20000010000 */
[----:B------:R-:W-:Y:S05]  /*2280*/  BRA `(.L_x_7143) ;  /* 0x0000004000007947 */ /* 0x000fea0003800000 */
.L_x_7141:
[----:B-----5:R-:W-:-:S05]  /*2290*/  HADD2.F32 R26, -RZ, R50.H0_H0 ;  /* 0x20000032ff1a7230 */ /* 0x020fca0000004100 */
[----:B------:R-:W-:Y:S01]  /*22a0*/  FADD.FTZ R170, R170, R26 ;  /* 0x0000001aaaaa7221 */ /* 0x000fe20000010000 */
[----:B------:R-:W-:-:S05]  /*22b0*/  @P2 HADD2.F32 R26, -RZ, R46.H0_H0 ;  /* 0x2000002eff1a2230 */ /* 0x000fca0000004100 */
[----:B------:R-:W-:-:S05]  /*22c0*/  @P2 FADD.FTZ R170, R170, R26 ;  /* 0x0000001aaaaa2221 */ /* 0x000fca0000010000 */
.L_x_7143:
[----:B------:R-:W-:-:S04]  /*22d0*/  F2FP.PACK_AB R26, RZ, R170 ;  /* 0x000000aaff1a723e */ /* 0x000fc800000000ff */
[----:B------:R-:W-:Y:S02]  /*22e0*/  PRMT R42, R26, 0x7610, R42 ;  /* 0x000076101a2a7816 */ /* 0x000fe4000000002a */
.L_x_7144:
[----:B------:R-:W-:Y:S01]  /*22f0*/  HADD2.F32 R169, -RZ, R30.H1_H1 ;  /* 0x3000001effa97230 */ /* 0x000fe20000004100 */
[----:B------:R-:W-:Y:S05]  /*2300*/  @P3 BRA `(.L_x_7145) ;  /* 0x0000008000003947 */ /* 0x000fea0003800000 */
[----:B------:R-:W-:-:S04]  /*2310*/  ISETP.NE.U32.AND P4, PT, RZ, c[0x0][0x180], PT ;  /* 0x00006000ff007a0c */ /* 0x000fc80003f85070 */
[----:B------:R-:W-:-:S13]  /*2320*/  ISETP.NE.AND.EX P4, PT, RZ, c[0x0][0x184], PT, P4 ;  /* 0x00006100ff007a0c */ /* 0x000fda0003f85340 */
[----:B------:R-:W-:Y:S05]  /*2330*/  @P4 BRA `(.L_x_7146) ;  /* 0x0000002000004947 */ /* 0x000fea0003800000 */
[----:B------:R-:W-:Y:S05]  /*2340*/  @P0 BRA `(.L_x_7147) ;  /* 0x0000008000000947 */ /* 0x000fea0003800000 */
[----:B------:R-:W-:Y:S05]  /*2350*/  BRA `(.L_x_7148) ;  /* 0x0000009000007947 */ /* 0x000fea0003800000 */
.L_x_7146:
[----:B-----5:R-:W-:-:S05]  /*2360*/  HADD2.F32 R26, -RZ, R46.H1_H1 ;  /* 0x3000002eff1a7230 */ /* 0x020fca0000004100 */
[----:B------:R-:W-:Y:S01]  /*2370*/  FADD.FTZ R169, R169, R26 ;  /* 0x0000001aa9a97221 */ /* 0x000fe20000010000 */
[----:B------:R-:W-:Y:S05]  /*2380*/  BRA `(.L_x_7147) ;  /* 0x0000004000007947 */ /* 0x000fea0003800000 */
.L_x_7145:
[----:B-----5:R-:W-:-:S05]  /*2390*/  HADD2.F32 R26, -RZ, R50.H1_H1 ;  /* 0x30000032ff1a7230 */ /* 0x020fca0000004100 */
[----:B------:R-:W-:Y:S01]  /*23a0*/  FADD.FTZ R169, R169, R26 ;  /* 0x0000001aa9a97221 */ /* 0x000fe20000010000 */
[----:B------:R-:W-:-:S05]  /*23b0*/  @P2 HADD2.F32 R26, -RZ, R46.H1_H1 ;  /* 0x3000002eff1a2230 */ /* 0x000fca0000004100 */
[----:B------:R-:W-:-:S05]  /*23c0*/  @P2 FADD.FTZ R169, R169, R26 ;  /* 0x0000001aa9a92221 */ /* 0x000fca0000010000 */
.L_x_7147:
[----:B------:R-:W-:-:S04]  /*23d0*/  F2FP.PACK_AB R26, RZ, R169 ;  /* 0x000000a9ff1a723e */ /* 0x000fc800000000ff */
[----:B------:R-:W-:Y:S02]  /*23e0*/  PRMT R42, R42, 0x5410, R26 ;  /* 0x000054102a2a7816 */ /* 0x000fe4000000001a */
.L_x_7148:
[----:B------:R-:W-:Y:S01]  /*23f0*/  HADD2.F32 R167, -RZ, R31.H0_H0 ;  /* 0x2000001fffa77230 */ /* 0x000fe20000004100 */
[----:B------:R-:W-:Y:S05]  /*2400*/  @P3 BRA `(.L_x_7149) ;  /* 0x0000008000003947 */ /* 0x000fea0003800000 */
[----:B------:R-:W-:-:S04]  /*2410*/  ISETP.NE.U32.AND P4, PT, RZ, c[0x0][0x180], PT ;  /* 0x00006000ff007a0c */ /* 0x000fc80003f85070 */
[----:B------:R-:W-:-:S13]  /*2420*/  ISETP.NE.AND.EX P4, PT, RZ, c[0x0][0x184], PT, P4 ;  /* 0x00006100ff007a0c */ /* 0x000fda0003f85340 */
[----:B------:R-:W-:Y:S05]  /*2430*/  @P4 BRA `(.L_x_7150) ;  /* 0x0000002000004947 */ /* 0x000fea0003800000 */
[----:B------:R-:W-:Y:S05]  /*2440*/  @P0 BRA `(.L_x_7151) ;  /* 0x0000008000000947 */ /* 0x000fea0003800000 */
[----:B------:R-:W-:Y:S05]  /*2450*/  BRA `(.L_x_7152) ;  /* 0x0000009000007947 */ /* 0x000fea0003800000 */
.L_x_7150:
[----:B-----5:R-:W-:-:S05]  /*2460*/  HADD2.F32 R26, -RZ, R47.H0_H0 ;  /* 0x2000002fff1a7230 */ /* 0x020fca0000004100 */
[----:B------:R-:W-:Y:S01]  /*2470*/  FADD.FTZ R167, R167, R26 ;  /* 0x0000001aa7a77221 */ /* 0x000fe20000010000 */
[----:B------:R-:W-:Y:S05]  /*2480*/  BRA `(.L_x_7151) ;  /* 0x0000004000007947 */ /* 0x000fea0003800000 */
.L_x_7149:
[----:B-----5:R-:W-:-:S05]  /*2490*/  HADD2.F32 R26, -RZ, R51.H0_H0 ;  /* 0x20000033ff1a7230 */ /* 0x020fca0000004100 */
[----:B------:R-:W-:Y:S01]  /*24a0*/  FADD.FTZ R167, R167, R26 ;  /* 0x0000001aa7a77221 */ /* 0x000fe20000010000 */
[----:B------:R-:W-:-:S05]  /*24b0*/  @P2 HADD2.F32 R26, -RZ, R47.H0_H0 ;  /* 0x2000002fff1a2230 */ /* 0x000fca0000004100 */
[----:B------:R-:W-:-:S05]  /*24c0*/  @P2 FADD.FTZ R167, R167, R26 ;  /* 0x0000001aa7a72221 */ /* 0x000fca0000010000 */
.L_x_7151:
[----:B------:R-:W-:-:S04]  /*24d0*/  F2FP.PACK_AB R26, RZ, R167 ;  /* 0x000000a7ff1a723e */ /* 0x000fc800000000ff */
[----:B------:R-:W-:Y:S02]  /*24e0*/  PRMT R43, R26, 0x7610, R43 ;  /* 0x000076101a2b7816 */ /* 0x000fe4000000002b */
.L_x_7152:
[----:B------:R-:W-:Y:S01]  /*24f0*/  HADD2.F32 R168, -RZ, R31.H1_H1 ;  /* 0x3000001fffa87230 */ /* 0x000fe20000004100 */
[----:B------:R-:W-:Y:S05]  /*2500*/  @P3 BRA `(.L_x_7153) ;  /* 0x0000008000003947 */ /* 0x000fea0003800000 */
[----:B------:R-:W-:-:S04]  /*2510*/  ISETP.NE.U32.AND P4, PT, RZ, c[0x0][0x180], PT ;  /* 0x00006000ff007a0c */ /* 0x000fc80003f85070 */
[----:B------:R-:W-:-:S13]  /*2520*/  ISETP.NE.AND.EX P4, PT, RZ, c[0x0][0x184], PT, P4 ;  /* 0x00006100ff007a0c */ /* 0x000fda0003f85340 */
[----:B------:R-:W-:Y:S05]  /*2530*/  @P4 BRA `(.L_x_7154) ;  /* 0x0000002000004947 */ /* 0x000fea0003800000 */
[----:B------:R-:W-:Y:S05]  /*2540*/  @P0 BRA `(.L_x_7155) ;  /* 0x0000008000000947 */ /* 0x000fea0003800000 */
[----:B------:R-:W-:Y:S05]  /*2550*/  BRA `(.L_x_7156) ;  /* 0x0000009000007947 */ /* 0x000fea0003800000 */
.L_x_7154:
[----:B-----5:R-:W-:-:S05]  /*2560*/  HADD2.F32 R26, -RZ, R47.H1_H1 ;  /* 0x3000002fff1a7230 */ /* 0x020fca0000004100 */
[----:B------:R-:W-:Y:S01]  /*2570*/  FADD.FTZ R168, R168, R26 ;  /* 0x0000001aa8a87221 */ /* 0x000fe20000010000 */
[----:B------:R-:W-:Y:S05]  /*2580*/  BRA `(.L_x_7155) ;  /* 0x0000004000007947 */ /* 0x000fea0003800000 */
.L_x_7153:
[----:B-----5:R-:W-:-:S05]  /*2590*/  HADD2.F32 R26, -RZ, R51.H1_H1 ;  /* 0x30000033ff1a7230 */ /* 0x020fca0000004100 */
[----:B------:R-:W-:Y:S01]  /*25a0*/  FADD.FTZ R168, R168, R26 ;  /* 0x0000001aa8a87221 */ /* 0x000fe20000010000 */
[----:B------:R-:W-:-:S05]  /*25b0*/  @P2 HADD2.F32 R26, -RZ, R47.H1_H1 ;  /* 0x3000002fff1a2230 */ /* 0x000fca0000004100 */
[----:B------:R-:W-:-:S05]  /*25c0*/  @P2 FADD.FTZ R168, R168, R26 ;  /* 0x0000001aa8a82221 */ /* 0x000fca0000010000 */
.L_x_7155:
[----:B------:R-:W-:-:S04]  /*25d0*/  F2FP.PACK_AB R26, RZ, R168 ;  /* 0x000000a8ff1a723e */ /* 0x000fc800000000ff */
[----:B------:R-:W-:Y:S02]  /*25e0*/  PRMT R43, R43, 0x5410, R26 ;  /* 0x000054102b2b7816 */ /* 0x000fe4000000001a */
.L_x_7156:
        /* <DEDUP_REMOVED lines=10> */
[----:B--2---:R-:W-:Y:S01]  /*2690*/  HADD2.F32 R155, -RZ, R156.H0_H0 ;  /* 0x2000009cff9b7230 */ /* 0x004fe20000004100 */
[----:B------:R-:W-:Y:S05]  /*26a0*/  @P3 BRA `(.L_x_7157) ;  /* 0x0000008000003947 */ /* 0x000fea0003800000 */
[----:B0-----:R-:W-:-:S04]  /*26b0*/  ISETP.NE.U32.AND P4, PT, RZ, c[0x0][0x180], PT ;  /* 0x00006000ff007a0c */ /* 0x001fc80003f85070 */
[----:B------:R-:W-:-:S13]  /*26c0*/  ISETP.NE.AND.EX P4, PT, RZ, c[0x0][0x184], PT, P4 ;  /* 0x00006100ff007a0c */ /* 0x000fda0003f85340 */
[----:B------:R-:W-:Y:S05]  /*26d0*/  @P4 BRA `(.L_x_7158) ;  /* 0x0000002000004947 */ /* 0x000fea0003800000 */
[----:B------:R-:W-:Y:S05]  /*26e0*/  @P0 BRA `(.L_x_7159) ;  /* 0x0000008000000947 */ /* 0x000fea0003800000 */
[----:B------:R-:W-:Y:S05]  /*26f0*/  BRA `(.L_x_7160) ;  /* 0x0000009000007947 */ /* 0x000fea0003800000 */
.L_x_7158:
[----:B-----5:R-:W-:-:S05]  /*2700*/  HADD2.F32 R26, -RZ, R44.H0_H0 ;  /* 0x2000002cff1a7230 */ /* 0x020fca0000004100 */
[----:B------:R-:W-:Y:S01]  /*2710*/  FADD.FTZ R155, R26, R155 ;  /* 0x0000009b1a9b7221 */ /* 0x000fe20000010000 */
[----:B------:R-:W-:Y:S05]  /*2720*/  BRA `(.L_x_7159) ;  /* 0x0000004000007947 */ /* 0x000fea0003800000 */
.L_x_7157:
[----:B0----5:R-:W-:-:S05]  /*2730*/  HADD2.F32 R26, -RZ, R48.H0_H0 ;  /* 0x20000030ff1a7230 */ /* 0x021fca0000004100 */
[----:B------:R-:W-:Y:S01]  /*2740*/  FADD.FTZ R155, R26, R155 ;  /* 0x0000009b1a9b7221 */ /* 0x000fe20000010000 */
[----:B------:R-:W-:-:S05]  /*2750*/  @P2 HADD2.F32 R26, -RZ, R44.H0_H0 ;  /* 0x2000002cff1a2230 */ /* 0x000fca0000004100 */
[----:B------:R-:W-:-:S05]  /*2760*/  @P2 FADD.FTZ R155, R26, R155 ;  /* 0x0000009b1a9b2221 */ /* 0x000fca0000010000 */
.L_x_7159:
[----:B------:R-:W-:-:S04]  /*2770*/  F2FP.PACK_AB R26, RZ, R155 ;  /* 0x0000009bff1a723e */ /* 0x000fc800000000ff */
[----:B------:R-:W-:Y:S02]  /*2780*/  PRMT R40, R26, 0x7610, R40 ;  /* 0x000076101a287816 */ /* 0x000fe40000000028 */
.L_x_7160:
[----:B------:R-:W-:Y:S01]  /*2790*/  HADD2.F32 R156, -RZ, R156.H1_H1 ;  /* 0x3000009cff9c7230 */ /* 0x000fe20000004100 */
[----:B------:R-:W-:Y:S05]  /*27a0*/  @P3 BRA `(.L_x_7161) ;  /* 0x0000008000003947 */ /* 0x000fea0003800000 */
[----:B------:R-:W-:-:S04]  /*27b0*/  ISETP.NE.U32.AND P4, PT, RZ, c[0x0][0x180], PT ;  /* 0x00006000ff007a0c */ /* 0x000fc80003f85070 */
[----:B------:R-:W-:-:S13]  /*27c0*/  ISETP.NE.AND.EX P4, PT, RZ, c[0x0][0x184], PT, P4 ;  /* 0x00006100ff007a0c */ /* 0x000fda0003f85340 */
[----:B------:R-:W-:Y:S05]  /*27d0*/  @P4 BRA `(.L_x_7162) ;  /* 0x0000002000004947 */ /* 0x000fea0003800000 */
[----:B------:R-:W-:Y:S05]  /*27e0*/  @P0 BRA `(.L_x_7163) ;  /* 0x0000008000000947 */ /* 0x000fea0003800000 */
[----:B------:R-:W-:Y:S05]  /*27f0*/  BRA `(.L_x_7164) ;  /* 0x0000009000007947 */ /* 0x000fea0003800000 */
.L_x_7162:
[----:B-----5:R-:W-:-:S05]  /*2800*/  HADD2.F32 R26, -RZ, R44.H1_H1 ;  /* 0x3000002cff1a7230 */ /* 0x020fca0000004100 */
[----:B------:R-:W-:Y:S01]  /*2810*/  FADD.FTZ R156, R26, R156 ;  /* 0x0000009c1a9c7221 */ /* 0x000fe20000010000 */
[----:B------:R-:W-:Y:S05]  /*2820*/  BRA `(.L_x_7163) ;  /* 0x0000004000007947 */ /* 0x000fea0003800000 */
.L_x_7161:
[----:B-----5:R-:W-:-:S05]  /*2830*/  HADD2.F32 R26, -RZ, R48.H1_H1 ;  /* 0x30000030ff1a7230 */ /* 0x020fca0000004100 */
[----:B------:R-:W-:Y:S01]  /*2840*/  FADD.FTZ R156, R26, R156 ;  /* 0x0000009c1a9c7221 */ /* 0x000fe20000010000 */
[----:B------:R-:W-:-:S05]  /*2850*/  @P2 HADD2.F32 R26, -RZ, R44.H1_H1 ;  /* 0x3000002cff1a2230 */ /* 0x000fca0000004100 */
[----:B------:R-:W-:-:S05]  /*2860*/  @P2 FADD.FTZ R156, R26, R156 ;  /* 0x0000009c1a9c2221 */ /* 0x000fca0000010000 */
.L_x_7163:
[----:B------:R-:W-:-:S04]  /*2870*/  F2FP.PACK_AB R26, RZ, R156 ;  /* 0x0000009cff1a723e */ /* 0x000fc800000000ff */
[----:B------:R-:W-:Y:S02]  /*2880*/  PRMT R40, R40, 0x5410, R26 ;  /* 0x0000541028287816 */ /* 0x000fe4000000001a */
.L_x_7164:
[----:B------:R-:W-:Y:S01]  /*2890*/  HADD2.F32 R147, -RZ, R157.H0_H0 ;  /* 0x2000009dff937230 */ /* 0x000fe20000004100 */
[----:B------:R-:W-:Y:S05]  /*28a0*/  @P3 BRA `(.L_x_7165) ;  /* 0x0000008000003947 */ /* 0x000fea0003800000 */
[----:B------:R-:W-:-:S04]  /*28b0*/  ISETP.NE.U32.AND P4, PT, RZ, c[0x0][0x180], PT ;  /* 0x00006000ff007a0c */ /* 0x000fc80003f85070 */
[----:B------:R-:W-:-:S13]  /*28c0*/  ISETP.NE.AND.EX P4, PT, RZ, c[0x0][0x184], PT, P4 ;  /* 0x00006100ff007a0c */ /* 0x000fda0003f85340 */
[----:B------:R-:W-:Y:S05]  /*28d0*/  @P4 BRA `(.L_x_7166) ;  /* 0x0000002000004947 */ /* 0x000fea0003800000 */
[----:B------:R-:W-:Y:S05]  /*28e0*/  @P0 BRA `(.L_x_7167) ;  /* 0x0000008000000947 */ /* 0x000fea0003800000 */
[----:B------:R-:W-:Y:S05]  /*28f0*/  BRA `(.L_x_7168) ;  /* 0x0000009000007947 */ /* 0x000fea0003800000 */
.L_x_7166:
[----:B-----5:R-:W-:-:S05]  /*2900*/  HADD2.F32 R26, -RZ, R45.H0_H0 ;  /* 0x2000002dff1a7230 */ /* 0x020fca0000004100 */
[----:B------:R-:W-:Y:S01]  /*2910*/  FADD.FTZ R147, R26, R147 ;  /* 0x000000931a937221 */ /* 0x000fe20000010000 */
[----:B------:R-:W-:Y:S05]  /*2920*/  BRA `(.L_x_7167) ;  /* 0x0000004000007947 */ /* 0x000fea0003800000 */
.L_x_7165:
[----:B-----5:R-:W-:-:S05]  /*2930*/  HADD2.F32 R26, -RZ, R49.H0_H0 ;  /* 0x20000031ff1a7230 */ /* 0x020fca0000004100 */
[----:B------:R-:W-:Y:S01]  /*2940*/  FADD.FTZ R147, R26, R147 ;  /* 0x000000931a937221 */ /* 0x000fe20000010000 */
[----:B------:R-:W-:-:S05]  /*2950*/  @P2 HADD2.F32 R26, -RZ, R45.H0_H0 ;  /* 0x2000002dff1a2230 */ /* 0x000fca0000004100 */
[----:B------:R-:W-:-:S05]  /*2960*/  @P2 FADD.FTZ R147, R26, R147 ;  /* 0x000000931a932221 */ /* 0x000fca0000010000 */
.L_x_7167:
[----:B------:R-:W-:-:S04]  /*2970*/  F2FP.PACK_AB R26, RZ, R147 ;  /* 0x00000093ff1a723e */ /* 0x000fc800000000ff */
[----:B------:R-:W-:Y:S02]  /*2980*/  PRMT R41, R26, 0x7610, R41 ;  /* 0x000076101a297816 */ /* 0x000fe40000000029 */
.L_x_7168:
[----:B------:R-:W-:Y:S01]  /*2990*/  HADD2.F32 R148, -RZ, R157.H1_H1 ;  /* 0x3000009dff947230 */ /* 0x000fe20000004100 */
[----:B------:R-:W-:Y:S05]  /*29a0*/  @P3 BRA `(.L_x_7169) ;  /* 0x0000008000003947 */ /* 0x000fea0003800000 */
[----:B------:R-:W-:-:S04]  /*29b0*/  ISETP.NE.U32.AND P4, PT, RZ, c[0x0][0x180], PT ;  /* 0x00006000ff007a0c */ /* 0x000fc80003f85070 */
[----:B------:R-:W-:-:S13]  /*29c0*/  ISETP.NE.AND.EX P4, PT, RZ, c[0x0][0x184], PT, P4 ;  /* 0x00006100ff007a0c */ /* 0x000fda0003f85340 */
[----:B------:R-:W-:Y:S05]  /*29d0*/  @P4 BRA `(.L_x_7170) ;  /* 0x0000002000004947 */ /* 0x000fea0003800000 */
[----:B------:R-:W-:Y:S05]  /*29e0*/  @P0 BRA `(.L_x_7171) ;  /* 0x0000008000000947 */ /* 0x000fea0003800000 */
[----:B------:R-:W-:Y:S05]  /*29f0*/  BRA `(.L_x_7172) ;  /* 0x0000009000007947 */ /* 0x000fea0003800000 */
.L_x_7170:
[----:B-----5:R-:W-:-:S05]  /*2a00*/  HADD2.F32 R26, -RZ, R45.H1_H1 ;  /* 0x3000002dff1a7230 */ /* 0x020fca0000004100 */
[----:B------:R-:W-:Y:S01]  /*2a10*/  FADD.FTZ R148, R26, R148 ;  /* 0x000000941a947221 */ /* 0x000fe20000010000 */
[----:B------:R-:W-:Y:S05]  /*2a20*/  BRA `(.L_x_7171) ;  /* 0x0000004000007947 */ /* 0x000fea0003800000 */
.L_x_7169:
[----:B-----5:R-:W-:-:S05]  /*2a30*/  HADD2.F32 R26, -RZ, R49.H1_H1 ;  /* 0x30000031ff1a7230 */ /* 0x020fca0000004100 */
[----:B------:R-:W-:Y:S01]  /*2a40*/  FADD.FTZ R148, R26, R148 ;  /* 0x000000941a947221 */ /* 0x000fe20000010000 */
[----:B------:R-:W-:-:S05]  /*2a50*/  @P2 HADD2.F32 R26, -RZ, R45.H1_H1 ;  /* 0x3000002dff1a2230 */ /* 0x000fca0000004100 */
[----:B------:R-:W-:-:S05]  /*2a60*/  @P2 FADD.FTZ R148, R26, R148 ;  /* 0x000000941a942221 */ /* 0x000fca0000010000 */
.L_x_7171:
[----:B------:R-:W-:-:S04]  /*2a70*/  F2FP.PACK_AB R26, RZ, R148 ;  /* 0x00000094ff1a723e */ /* 0x000fc800000000ff */
[----:B------:R-:W-:Y:S02]  /*2a80*/  PRMT R41, R41, 0x5410, R26 ;  /* 0x0000541029297816 */ /* 0x000fe4000000001a */
.L_x_7172:
[----:B------:R-:W-:Y:S01]  /*2a90*/  HADD2.F32 R149, -RZ, R158.H0_H0 ;  /* 0x2000009eff957230 */ /* 0x000fe20000004100 */
[----:B------:R-:W-:Y:S05]  /*2aa0*/  @P3 BRA `(.L_x_7173) ;  /* 0x0000008000003947 */ /* 0x000fea0003800000 */
[----:B------:R-:W-:-:S04]  /*2ab0*/  ISETP.NE.U32.AND P4, PT, RZ, c[0x0][0x180], PT ;  /* 0x00006000ff007a0c */ /* 0x000fc80003f85070 */
[----:B------:R-:W-:-:S13]  /*2ac0*/  ISETP.NE.AND.EX P4, PT, RZ, c[0x0][0x184], PT, P4 ;  /* 0x00006100ff007a0c */ /* 0x000fda0003f85340 */
[----:B------:R-:W-:Y:S05]  /*2ad0*/  @P4 BRA `(.L_x_7174) ;  /* 0x0000002000004947 */ /* 0x000fea0003800000 */
[----:B------:R-:W-:Y:S05]  /*2ae0*/  @P0 BRA `(.L_x_7175) ;  /* 0x0000008000000947 */ /* 0x000fea0003800000 */
[----:B------:R-:W-:Y:S05]  /*2af0*/  BRA `(.L_x_7176) ;  /* 0x0000009000007947 */ /* 0x000fea0003800000 */
.L_x_7174:
[----:B-----5:R-:W-:-:S05]  /*2b00*/  HADD2.F32 R26, -RZ, R46.H0_H0 ;  /* 0x2000002eff1a7230 */ /* 0x020fca0000004100 */
[----:B------:R-:W-:Y:S01]  /*2b10*/  FADD.FTZ R149, R26, R149 ;  /* 0x000000951a957221 */ /* 0x000fe20000010000 */
[----:B------:R-:W-:Y:S05]  /*2b20*/  BRA `(.L_x_7175) ;  /* 0x0000004000007947 */ /* 0x000fea0003800000 */
.L_x_7173:
[----:B-----5:R-:W-:-:S05]  /*2b30*/  HADD2.F32 R26, -RZ, R50.H0_H0 ;  /* 0x20000032ff1a7230 */ /* 0x020fca0000004100 */
[----:B------:R-:W-:Y:S01]  /*2b40*/  FADD.FTZ R149, R26, R149 ;  /* 0x000000951a957221 */ /* 0x000fe20000010000 */
[----:B------:R-:W-:-:S05]  /*2b50*/  @P2 HADD2.F32 R26, -RZ, R46.H0_H0 ;  /* 0x2000002eff1a2230 */ /* 0x000fca0000004100 */
[----:B------:R-:W-:-:S05]  /*2b60*/  @P2 FADD.FTZ R149, R26, R149 ;  /* 0x000000951a952221 */ /* 0x000fca0000010000 */
.L_x_7175:
[----:B------:R-:W-:-:S04]  /*2b70*/  F2FP.PACK_AB R26, RZ, R149 ;  /* 0x00000095ff1a723e */ /* 0x000fc800000000ff */
[----:B------:R-:W-:Y:S02]  /*2b80*/  PRMT R42, R26, 0x7610, R42 ;  /* 0x000076101a2a7816 */ /* 0x000fe4000000002a */
.L_x_7176:
[----:B------:R-:W-:Y:S01]  /*2b90*/  HADD2.F32 R150, -RZ, R158.H1_H1 ;  /* 0x3000009eff967230 */ /* 0x000fe20000004100 */
[----:B------:R-:W-:Y:S05]  /*2ba0*/  @P3 BRA `(.L_x_7177) ;  /* 0x0000008000003947 */ /* 0x000fea0003800000 */
[----:B------:R-:W-:-:S04]  /*2bb0*/  ISETP.NE.U32.AND P4, PT, RZ, c[0x0][0x180], PT ;  /* 0x00006000ff007a0c */ /* 0x000fc80003f85070 */
[----:B------:R-:W-:-:S13]  /*2bc0*/  ISETP.NE.AND.EX P4, PT, RZ, c[0x0][0x184], PT, P4 ;  /* 0x00006100ff007a0c */ /* 0x000fda0003f85340 */
[----:B------:R-:W-:Y:S05]  /*2bd0*/  @P4 BRA `(.L_x_7178) ;  /* 0x0000002000004947 */ /* 0x000fea0003800000 */
[----:B------:R-:W-:Y:S05]  /*2be0*/  @P0 BRA `(.L_x_7179) ;  /* 0x0000008000000947 */ /* 0x000fea0003800000 */
[----:B------:R-:W-:Y:S05]  /*2bf0*/  BRA `(.L_x_7180) ;  /* 0x0000009000007947 */ /* 0x000fea0003800000 */
.L_x_7178:
[----:B-----5:R-:W-:-:S05]  /*2c00*/  HADD2.F32 R26, -RZ, R46.H1_H1 ;  /* 0x3000002eff1a7230 */ /* 0x020fca0000004100 */
[----:B------:R-:W-:Y:S01]  /*2c10*/  FADD.FTZ R150, R26, R150 ;  /* 0x000000961a967221 */ /* 0x000fe20000010000 */
[----:B------:R-:W-:Y:S05]  /*2c20*/  BRA `(.L_x_7179) ;  /* 0x0000004000007947 */ /* 0x000fea0003800000 */
.L_x_7177:
[----:B-----5:R-:W-:-:S05]  /*2c30*/  HADD2.F32 R26, -RZ, R50.H1_H1 ;  /* 0x30000032ff1a7230 */ /* 0x020fca0000004100 */
[----:B------:R-:W-:Y:S01]  /*2c40*/  FADD.FTZ R150, R26, R150 ;  /* 0x000000961a967221 */ /* 0x000fe20000010000 */
[----:B------:R-:W-:-:S05]  /*2c50*/  @P2 HADD2.F32 R26, -RZ, R46.H1_H1 ;  /* 0x3000002eff1a2230 */ /* 0x000fca0000004100 */
[----:B------:R-:W-:-:S05]  /*2c60*/  @P2 FADD.FTZ R150, R26, R150 ;  /* 0x000000961a962221 */ /* 0x000fca0000010000 */
.L_x_7179:
[----:B------:R-:W-:-:S04]  /*2c70*/  F2FP.PACK_AB R26, RZ, R150 ;  /* 0x00000096ff1a723e */ /* 0x000fc800000000ff */
[----:B------:R-:W-:Y:S02]  /*2c80*/  PRMT R42, R42, 0x5410, R26 ;  /* 0x000054102a2a7816 */ /* 0x000fe4000000001a */
.L_x_7180:
[----:B------:R-:W-:Y:S01]  /*2c90*/  HADD2.F32 R151, -RZ, R159.H0_H0 ;  /* 0x2000009fff977230 */ /* 0x000fe20000004100 */
[----:B------:R-:W-:Y:S05]  /*2ca0*/  @P3 BRA `(.L_x_7181) ;  /* 0x0000008000003947 */ /* 0x000fea0003800000 */
[----:B------:R-:W-:-:S04]  /*2cb0*/  ISETP.NE.U32.AND P4, PT, RZ, c[0x0][0x180], PT ;  /* 0x00006000ff007a0c */ /* 0x000fc80003f85070 */
[----:B------:R-:W-:-:S13]  /*2cc0*/  ISETP.NE.AND.EX P4, PT, RZ, c[0x0][0x184], PT, P4 ;  /* 0x00006100ff007a0c */ /* 0x000fda0003f85340 */
[----:B------:R-:W-:Y:S05]  /*2cd0*/  @P4 BRA `(.L_x_7182) ;  /* 0x0000002000004947 */ /* 0x000fea0003800000 */
[----:B------:R-:W-:Y:S05]  /*2ce0*/  @P0 BRA `(.L_x_7183) ;  /* 0x0000008000000947 */ /* 0x000fea0003800000 */
[----:B------:R-:W-:Y:S05]  /*2cf0*/  BRA `(.L_x_7184) ;  /* 0x0000009000007947 */ /* 0x000fea0003800000 */
.L_x_7182:
[----:B-----5:R-:W-:-:S05]  /*2d00*/  HADD2.F32 R26, -RZ, R47.H0_H0 ;  /* 0x2000002fff1a7230 */ /* 0x020fca0000004100 */
[----:B------:R-:W-:Y:S01]  /*2d10*/  FADD.FTZ R151, R26, R151 ;  /* 0x000000971a977221 */ /* 0x000fe20000010000 */
[----:B------:R-:W-:Y:S05]  /*2d20*/  BRA `(.L_x_7183) ;  /* 0x0000004000007947 */ /* 0x000fea0003800000 */
.L_x_7181:
[----:B-----5:R-:W-:-:S05]  /*2d30*/  HADD2.F32 R26, -RZ, R51.H0_H0 ;  /* 0x20000033ff1a7230 */ /* 0x020fca0000004100 */
[----:B------:R-:W-:Y:S01]  /*2d40*/  FADD.FTZ R151, R26, R151 ;  /* 0x000000971a977221 */ /* 0x000fe20000010000 */
[----:B------:R-:W-:-:S05]  /*2d50*/  @P2 HADD2.F32 R26, -RZ, R47.H0_H0 ;  /* 0x2000002fff1a2230 */ /* 0x000fca0000004100 */
[----:B------:R-:W-:-:S05]  /*2d60*/  @P2 FADD.FTZ R151, R26, R151 ;  /* 0x000000971a972221 */ /* 0x000fca0000010000 */
.L_x_7183:
[----:B------:R-:W-:-:S04]  /*2d70*/  F2FP.PACK_AB R26, RZ, R151 ;  /* 0x00000097ff1a723e */ /* 0x000fc800000000ff */
[----:B------:R-:W-:Y:S02]  /*2d80*/  PRMT R43, R26, 0x7610, R43 ;  /* 0x000076101a2b7816 */ /* 0x000fe4000000002b */
.L_x_7184:
[----:B------:R-:W-:Y:S01]  /*2d90*/  HADD2.F32 R154, -RZ, R159.H1_H1 ;  /* 0x3000009fff9a7230 */ /* 0x000fe20000004100 */
[----:B------:R-:W-:Y:S05]  /*2da0*/  @P3 BRA `(.L_x_7185) ;  /* 0x0000008000003947 */ /* 0x000fea0003800000 */
[----:B------:R-:W-:-:S04]  /*2db0*/  ISETP.NE.U32.AND P4, PT, RZ, c[0x0][0x180], PT ;  /* 0x00006000ff007a0c */ /* 0x000fc80003f85070 */
[----:B------:R-:W-:-:S13]  /*2dc0*/  ISETP.NE.AND.EX P4, PT, RZ, c[0x0][0x184], PT, P4 ;  /* 0x00006100ff007a0c */ /* 0x000fda0003f85340 */
[----:B------:R-:W-:Y:S05]  /*2dd0*/  @P4 BRA `(.L_x_7186) ;  /* 0x0000002000004947 */ /* 0x000fea0003800000 */
[----:B------:R-:W-:Y:S05]  /*2de0*/  @P0 BRA `(.L_x_7187) ;  /* 0x0000008000000947 */ /* 0x000fea0003800000 */
[----:B------:R-:W-:Y:S05]  /*2df0*/  BRA `(.L_x_7188) ;  /* 0x0000009000007947 */ /* 0x000fea0003800000 */
.L_x_7186:
[----:B-----5:R-:W-:-:S05]  /*2e00*/  HADD2.F32 R26, -RZ, R47.H1_H1 ;  /* 0x3000002fff1a7230 */ /* 0x020fca0000004100 */
[----:B------:R-:W-:Y:S01]  /*2e10*/  FADD.FTZ R154, R26, R154 ;  /* 0x0000009a1a9a7221 */ /* 0x000fe20000010000 */
[----:B------:R-:W-:Y:S05]  /*2e20*/  BRA `(.L_x_7187) ;  /* 0x0000004000007947 */ /* 0x000fea0003800000 */
.L_x_7185:
[----:B-----5:R-:W-:-:S05]  /*2e30*/  HADD2.F32 R26, -RZ, R51.H1_H1 ;  /* 0x30000033ff1a7230 */ /* 0x020fca0000004100 */
[----:B------:R-:W-:Y:S01]  /*2e40*/  FADD.FTZ R154, R26, R154 ;  /* 0x0000009a1a9a7221 */ /* 0x000fe20000010000 */
[----:B------:R-:W-:-:S05]  /*2e50*/  @P2 HADD2.F32 R26, -RZ, R47.H1_H1 ;  /* 0x3000002fff1a2230 */ /* 0x000fca0000004100 */
[----:B------:R-:W-:-:S05]  /*2e60*/  @P2 FADD.FTZ R154, R26, R154 ;  /* 0x0000009a1a9a2221 */ /* 0x000fca0000010000 */
.L_x_7187:
[----:B------:R-:W-:-:S04]  /*2e70*/  F2FP.PACK_AB R26, RZ, R154 ;  /* 0x0000009aff1a723e */ /* 0x000fc800000000ff */
[----:B------:R-:W-:Y:S02]  /*2e80*/  PRMT R43, R43, 0x5410, R26 ;  /* 0x000054102b2b7816 */ /* 0x000fe4000000001a */
.L_x_7188:
        /* <DEDUP_REMOVED lines=16> */
.L_x_7190:
[----:B-----5:R-:W-:-:S05]  /*2f90*/  HADD2.F32 R27, -RZ, R44.H0_H0 ;  /* 0x2000002cff1b7230 */ /* 0x020fca0000004100 */
[----:B------:R-:W-:Y:S01]  /*2fa0*/  FADD.FTZ R139, R27, R139 ;  /* 0x0000008b1b8b7221 */ /* 0x000fe20000010000 */
[----:B------:R-:W-:Y:S05]  /*2fb0*/  BRA `(.L_x_7191) ;  /* 0x0000004000007947 */ /* 0x000fea0003800000 */
.L_x_7189:
[----:B0----5:R-:W-:-:S05]  /*2fc0*/  HADD2.F32 R27, -RZ, R48.H0_H0 ;  /* 0x20000030ff1b7230 */ /* 0x021fca0000004100 */
[----:B------:R-:W-:Y:S01]  /*2fd0*/  FADD.FTZ R139, R27, R139 ;  /* 0x0000008b1b8b7221 */ /* 0x000fe20000010000 */
[----:B------:R-:W-:-:S05]  /*2fe0*/  @P2 HADD2.F32 R27, -RZ, R44.H0_H0 ;  /* 0x2000002cff1b2230 */ /* 0x000fca0000004100 */
[----:B------:R-:W-:-:S05]  /*2ff0*/  @P2 FADD.FTZ R139, R27, R139 ;  /* 0x0000008b1b8b2221 */ /* 0x000fca0000010000 */
.L_x_7191:
[----:B------:R-:W-:-:S04]  /*3000*/  F2FP.PACK_AB R27, RZ, R139 ;  /* 0x0000008bff1b723e */ /* 0x000fc800000000ff */
[----:B------:R-:W-:Y:S02]  /*3010*/  PRMT R40, R27, 0x7610, R40 ;  /* 0x000076101b287816 */ /* 0x000fe40000000028 */
.L_x_7192:
[----:B------:R-:W-:Y:S01]  /*3020*/  HADD2.F32 R138, -RZ, R36.H1_H1 ;  /* 0x30000024ff8a7230 */ /* 0x000fe20000004100 */
[----:B------:R-:W-:Y:S05]  /*3030*/  @P3 BRA `(.L_x_7193) ;  /* 0x0000008000003947 */ /* 0x000fea0003800000 */
[----:B------:R-:W-:-:S04]  /*3040*/  ISETP.NE.U32.AND P4, PT, RZ, c[0x0][0x180], PT ;  /* 0x00006000ff007a0c */ /* 0x000fc80003f85070 */
[----:B------:R-:W-:-:S13]  /*3050*/  ISETP.NE.AND.EX P4, PT, RZ, c[0x0][0x184], PT, P4 ;  /* 0x00006100ff007a0c */ /* 0x000fda0003f85340 */
[----:B------:R-:W-:Y:S05]  /*3060*/  @P4 BRA `(.L_x_7194) ;  /* 0x0000002000004947 */ /* 0x000fea0003800000 */
[----:B------:R-:W-:Y:S05]  /*3070*/  @P0 BRA `(.L_x_7195) ;  /* 0x0000008000000947 */ /* 0x000fea0003800000 */
[----:B------:R-:W-:Y:S05]  /*3080*/  BRA `(.L_x_7196) ;  /* 0x0000009000007947 */ /* 0x000fea0003800000 */
.L_x_7194:
[----:B-----5:R-:W-:-:S05]  /*3090*/  HADD2.F32 R27, -RZ, R44.H1_H1 ;  /* 0x3000002cff1b7230 */ /* 0x020fca0000004100 */
[----:B------:R-:W-:Y:S01]  /*30a0*/  FADD.FTZ R138, R27, R138 ;  /* 0x0000008a1b8a7221 */ /* 0x000fe20000010000 */
[----:B------:R-:W-:Y:S05]  /*30b0*/  BRA `(.L_x_7195) ;  /* 0x0000004000007947 */ /* 0x000fea0003800000 */
.L_x_7193:
[----:B-----5:R-:W-:-:S05]  /*30c0*/  HADD2.F32 R27, -RZ, R48.H1_H1 ;  /* 0x30000030ff1b7230 */ /* 0x020fca0000004100 */
[----:B------:R-:W-:Y:S01]  /*30d0*/  FADD.FTZ R138, R27, R138 ;  /* 0x0000008a1b8a7221 */ /* 0x000fe20000010000 */
[----:B------:R-:W-:-:S05]  /*30e0*/  @P2 HADD2.F32 R27, -RZ, R44.H1_H1 ;  /* 0x3000002cff1b2230 */ /* 0x000fca0000004100 */
[----:B------:R-:W-:-:S05]  /*30f0*/  @P2 FADD.FTZ R138, R27, R138 ;  /* 0x0000008a1b8a2221 */ /* 0x000fca0000010000 */
.L_x_7195:
[----:B------:R-:W-:-:S04]  /*3100*/  F2FP.PACK_AB R27, RZ, R138 ;  /* 0x0000008aff1b723e */ /* 0x000fc800000000ff */
[----:B------:R-:W-:Y:S02]  /*3110*/  PRMT R40, R40, 0x5410, R27 ;  /* 0x0000541028287816 */ /* 0x000fe4000000001b */
.L_x_7196:
[----:B------:R-:W-:Y:S01]  /*3120*/  HADD2.F32 R29, -RZ, R37.H0_H0 ;  /* 0x20000025ff1d7230 */ /* 0x000fe20000004100 */
[----:B------:R-:W-:Y:S05]  /*3130*/  @P3 BRA `(.L_x_7197) ;  /* 0x0000008000003947 */ /* 0x000fea0003800000 */
[----:B------:R-:W-:-:S04]  /*3140*/  ISETP.NE.U32.AND P4, PT, RZ, c[0x0][0x180], PT ;  /* 0x00006000ff007a0c */ /* 0x000fc80003f85070 */
[----:B------:R-:W-:-:S13]  /*3150*/  ISETP.NE.AND.EX P4, PT, RZ, c[0x0][0x184], PT, P4 ;  /* 0x00006100ff007a0c */ /* 0x000fda0003f85340 */
[----:B------:R-:W-:Y:S05]  /*3160*/  @P4 BRA `(.L_x_7198) ;  /* 0x0000002000004947 */ /* 0x000fea0003800000 */
[----:B------:R-:W-:Y:S05]  /*3170*/  @P0 BRA `(.L_x_7199) ;  /* 0x0000008000000947 */ /* 0x000fea0003800000 */
[----:B------:R-:W-:Y:S05]  /*3180*/  BRA `(.L_x_7200) ;  /* 0x0000009000007947 */ /* 0x000fea0003800000 */
.L_x_7198:
[----:B-----5:R-:W-:-:S05]  /*3190*/  HADD2.F32 R27, -RZ, R45.H0_H0 ;  /* 0x2000002dff1b7230 */ /* 0x020fca0000004100 */
[----:B------:R-:W-:Y:S01]  /*31a0*/  FADD.FTZ R29, R27, R29 ;  /* 0x0000001d1b1d7221 */ /* 0x000fe20000010000 */
[----:B------:R-:W-:Y:S05]  /*31b0*/  BRA `(.L_x_7199) ;  /* 0x0000004000007947 */ /* 0x000fea0003800000 */
.L_x_7197:
[----:B-----5:R-:W-:-:S05]  /*31c0*/  HADD2.F32 R27, -RZ, R49.H0_H0 ;  /* 0x20000031ff1b7230 */ /* 0x020fca0000004100 */
[----:B------:R-:W-:Y:S01]  /*31d0*/  FADD.FTZ R29, R27, R29 ;  /* 0x0000001d1b1d7221 */ /* 0x000fe20000010000 */
[----:B------:R-:W-:-:S05]  /*31e0*/  @P2 HADD2.F32 R27, -RZ, R45.H0_H0 ;  /* 0x2000002dff1b2230 */ /* 0x000fca0000004100 */
[----:B------:R-:W-:-:S05]  /*31f0*/  @P2 FADD.FTZ R29, R27, R29 ;  /* 0x0000001d1b1d2221 */ /* 0x000fca0000010000 */
.L_x_7199:
[----:B------:R-:W-:-:S04]  /*3200*/  F2FP.PACK_AB R27, RZ, R29 ;  /* 0x0000001dff1b723e */ /* 0x000fc800000000ff */
[----:B------:R-:W-:Y:S02]  /*3210*/  PRMT R41, R27, 0x7610, R41 ;  /* 0x000076101b297816 */ /* 0x000fe40000000029 */
.L_x_7200:
[----:B------:R-:W-:Y:S01]  /*3220*/  HADD2.F32 R33, -RZ, R37.H1_H1 ;  /* 0x30000025ff217230 */ /* 0x000fe20000004100 */
[----:B------:R-:W-:Y:S05]  /*3230*/  @P3 BRA `(.L_x_7201) ;  /* 0x0000008000003947 */ /* 0x000fea0003800000 */
[----:B------:R-:W-:-:S04]  /*3240*/  ISETP.NE.U32.AND P4, PT, RZ, c[0x0][0x180], PT ;  /* 0x00006000ff007a0c */ /* 0x000fc80003f85070 */
[----:B------:R-:W-:-:S13]  /*3250*/  ISETP.NE.AND.EX P4, PT, RZ, c[0x0][0x184], PT, P4 ;  /* 0x00006100ff007a0c */ /* 0x000fda0003f85340 */
[----:B------:R-:W-:Y:S05]  /*3260*/  @P4 BRA `(.L_x_7202) ;  /* 0x0000002000004947 */ /* 0x000fea0003800000 */
[----:B------:R-:W-:Y:S05]  /*3270*/  @P0 BRA `(.L_x_7203) ;  /* 0x0000008000000947 */ /* 0x000fea0003800000 */
[----:B------:R-:W-:Y:S05]  /*3280*/  BRA `(.L_x_7204) ;  /* 0x0000009000007947 */ /* 0x000fea0003800000 */
.L_x_7202:
[----:B-----5:R-:W-:-:S05]  /*3290*/  HADD2.F32 R27, -RZ, R45.H1_H1 ;  /* 0x3000002dff1b7230 */ /* 0x020fca0000004100 */
[----:B------:R-:W-:Y:S01]  /*32a0*/  FADD.FTZ R33, R27, R33 ;  /* 0x000000211b217221 */ /* 0x000fe20000010000 */
[----:B------:R-:W-:Y:S05]  /*32b0*/  BRA `(.L_x_7203) ;  /* 0x0000004000007947 */ /* 0x000fea0003800000 */
.L_x_7201:
[----:B-----5:R-:W-:-:S05]  /*32c0*/  HADD2.F32 R27, -RZ, R49.H1_H1 ;  /* 0x30000031ff1b7230 */ /* 0x020fca0000004100 */
[----:B------:R-:W-:Y:S01]  /*32d0*/  FADD.FTZ R33, R27, R33 ;  /* 0x000000211b217221 */ /* 0x000fe20000010000 */
[----:B------:R-:W-:-:S05]  /*32e0*/  @P2 HADD2.F32 R27, -RZ, R45.H1_H1 ;  /* 0x3000002dff1b2230 */ /* 0x000fca0000004100 */
[----:B------:R-:W-:-:S05]  /*32f0*/  @P2 FADD.FTZ R33, R27, R33 ;  /* 0x000000211b212221 */ /* 0x000fca0000010000 */
.L_x_7203:
[----:B------:R-:W-:-:S04]  /*3300*/  F2FP.PACK_AB R27, RZ, R33 ;  /* 0x00000021ff1b723e */ /* 0x000fc800000000ff */
[----:B------:R-:W-:Y:S02]  /*3310*/  PRMT R41, R41, 0x5410, R27 ;  /* 0x0000541029297816 */ /* 0x000fe4000000001b */
.L_x_7204:
[----:B------:R-:W-:Y:S01]  /*3320*/  HADD2.F32 R32, -RZ, R38.H0_H0 ;  /* 0x20000026ff207230 */ /* 0x000fe20000004100 */
[----:B------:R-:W-:Y:S05]  /*3330*/  @P3 BRA `(.L_x_7205) ;  /* 0x0000008000003947 */ /* 0x000fea0003800000 */
[----:B------:R-:W-:-:S04]  /*3340*/  ISETP.NE.U32.AND P4, PT, RZ, c[0x0][0x180], PT ;  /* 0x00006000ff007a0c */ /* 0x000fc80003f85070 */
[----:B------:R-:W-:-:S13]  /*3350*/  ISETP.NE.AND.EX P4, PT, RZ, c[0x0][0x184], PT, P4 ;  /* 0x00006100ff007a0c */ /* 0x000fda0003f85340 */
[----:B------:R-:W-:Y:S05]  /*3360*/  @P4 BRA `(.L_x_7206) ;  /* 0x0000002000004947 */ /* 0x000fea0003800000 */
[----:B------:R-:W-:Y:S05]  /*3370*/  @P0 BRA `(.L_x_7207) ;  /* 0x0000008000000947 */ /* 0x000fea0003800000 */
[----:B------:R-:W-:Y:S05]  /*3380*/  BRA `(.L_x_7208) ;  /* 0x0000009000007947 */ /* 0x000fea0003800000 */
.L_x_7206:
[----:B-----5:R-:W-:-:S05]  /*3390*/  HADD2.F32 R27, -RZ, R46.H0_H0 ;  /* 0x2000002eff1b7230 */ /* 0x020fca0000004100 */
[----:B------:R-:W-:Y:S01]  /*33a0*/  FADD.FTZ R32, R27, R32 ;  /* 0x000000201b207221 */ /* 0x000fe20000010000 */
[----:B------:R-:W-:Y:S05]  /*33b0*/  BRA `(.L_x_7207) ;  /* 0x0000004000007947 */ /* 0x000fea0003800000 */
.L_x_7205:
[----:B-----5:R-:W-:-:S05]  /*33c0*/  HADD2.F32 R27, -RZ, R50.H0_H0 ;  /* 0x20000032ff1b7230 */ /* 0x020fca0000004100 */
[----:B------:R-:W-:Y:S01]  /*33d0*/  FADD.FTZ R32, R27, R32 ;  /* 0x000000201b207221 */ /* 0x000fe20000010000 */
[----:B------:R-:W-:-:S05]  /*33e0*/  @P2 HADD2.F32 R27, -RZ, R46.H0_H0 ;  /* 0x2000002eff1b2230 */ /* 0x000fca0000004100 */
[----:B------:R-:W-:-:S05]  /*33f0*/  @P2 FADD.FTZ R32, R27, R32 ;  /* 0x000000201b202221 */ /* 0x000fca0000010000 */
.L_x_7207:
[----:B------:R-:W-:-:S04]  /*3400*/  F2FP.PACK_AB R27, RZ, R32 ;  /* 0x00000020ff1b723e */ /* 0x000fc800000000ff */
[----:B------:R-:W-:Y:S02]  /*3410*/  PRMT R42, R27, 0x7610, R42 ;  /* 0x000076101b2a7816 */ /* 0x000fe4000000002a */
.L_x_7208:
[----:B------:R-:W-:Y:S01]  /*3420*/  HADD2.F32 R34, -RZ, R38.H1_H1 ;  /* 0x30000026ff227230 */ /* 0x000fe20000004100 */
[----:B------:R-:W-:Y:S05]  /*3430*/  @P3 BRA `(.L_x_7209) ;  /* 0x0000008000003947 */ /* 0x000fea0003800000 */
[----:B------:R-:W-:-:S04]  /*3440*/  ISETP.NE.U32.AND P4, PT, RZ, c[0x0][0x180], PT ;  /* 0x00006000ff007a0c */ /* 0x000fc80003f85070 */
[----:B------:R-:W-:-:S13]  /*3450*/  ISETP.NE.AND.EX P4, PT, RZ, c[0x0][0x184], PT, P4 ;  /* 0x00006100ff007a0c */ /* 0x000fda0003f85340 */
[----:B------:R-:W-:Y:S05]  /*3460*/  @P4 BRA `(.L_x_7210) ;  /* 0x0000002000004947 */ /* 0x000fea0003800000 */
[----:B------:R-:W-:Y:S05]  /*3470*/  @P0 BRA `(.L_x_7211) ;  /* 0x0000008000000947 */ /* 0x000fea0003800000 */
[----:B------:R-:W-:Y:S05]  /*3480*/  BRA `(.L_x_7212) ;  /* 0x0000009000007947 */ /* 0x000fea0003800000 */
.L_x_7210:
[----:B-----5:R-:W-:-:S05]  /*3490*/  HADD2.F32 R27, -RZ, R46.H1_H1 ;  /* 0x3000002eff1b7230 */ /* 0x020fca0000004100 */
[----:B------:R-:W-:Y:S01]  /*34a0*/  FADD.FTZ R34, R27, R34 ;  /* 0x000000221b227221 */ /* 0x000fe20000010000 */
[----:B------:R-:W-:Y:S05]  /*34b0*/  BRA `(.L_x_7211) ;  /* 0x0000004000007947 */ /* 0x000fea0003800000 */
.L_x_7209:
[----:B-----5:R-:W-:-:S05]  /*34c0*/  HADD2.F32 R27, -RZ, R50.H1_H1 ;  /* 0x30000032ff1b7230 */ /* 0x020fca0000004100 */
[----:B------:R-:W-:Y:S01]  /*34d0*/  FADD.FTZ R34, R27, R34 ;  /* 0x000000221b227221 */ /* 0x000fe20000010000 */
[----:B------:R-:W-:-:S05]  /*34e0*/  @P2 HADD2.F32 R27, -RZ, R46.H1_H1 ;  /* 0x3000002eff1b2230 */ /* 0x000fca0000004100 */
[----:B------:R-:W-:-:S05]  /*34f0*/  @P2 FADD.FTZ R34, R27, R34 ;  /* 0x000000221b222221 */ /* 0x000fca0000010000 */
.L_x_7211:
[----:B------:R-:W-:-:S04]  /*3500*/  F2FP.PACK_AB R27, RZ, R34 ;  /* 0x00000022ff1b723e */ /* 0x000fc800000000ff */
[----:B------:R-:W-:Y:S02]  /*3510*/  PRMT R42, R42, 0x5410, R27 ;  /* 0x000054102a2a7816 */ /* 0x000fe4000000001b */
.L_x_7212:
[----:B------:R-:W-:Y:S01]  /*3520*/  HADD2.F32 R35, -RZ, R39.H0_H0 ;  /* 0x20000027ff237230 */ /* 0x000fe20000004100 */
[----:B------:R-:W-:Y:S05]  /*3530*/  @P3 BRA `(.L_x_7213) ;  /* 0x0000008000003947 */ /* 0x000fea0003800000 */
[----:B------:R-:W-:-:S04]  /*3540*/  ISETP.NE.U32.AND P4, PT, RZ, c[0x0][0x180], PT ;  /* 0x00006000ff007a0c */ /* 0x000fc80003f85070 */
[----:B------:R-:W-:-:S13]  /*3550*/  ISETP.NE.AND.EX P4, PT, RZ, c[0x0][0x184], PT, P4 ;  /* 0x00006100ff007a0c */ /* 0x000fda0003f85340 */
[----:B------:R-:W-:Y:S05]  /*3560*/  @P4 BRA `(.L_x_7214) ;  /* 0x0000002000004947 */ /* 0x000fea0003800000 */
[----:B------:R-:W-:Y:S05]  /*3570*/  @P0 BRA `(.L_x_7215) ;  /* 0x0000008000000947 */ /* 0x000fea0003800000 */
[----:B------:R-:W-:Y:S05]  /*3580*/  BRA `(.L_x_7216) ;  /* 0x0000009000007947 */ /* 0x000fea0003800000 */
.L_x_7214:
[----:B-----5:R-:W-:-:S05]  /*3590*/  HADD2.F32 R27, -RZ, R47.H0_H0 ;  /* 0x2000002fff1b7230 */ /* 0x020fca0000004100 */
[----:B------:R-:W-:Y:S01]  /*35a0*/  FADD.FTZ R35, R27, R35 ;  /* 0x000000231b237221 */ /* 0x000fe20000010000 */
[----:B------:R-:W-:Y:S05]  /*35b0*/  BRA `(.L_x_7215) ;  /* 0x0000004000007947 */ /* 0x000fea0003800000 */
.L_x_7213:
[----:B-----5:R-:W-:-:S05]  /*35c0*/  HADD2.F32 R27, -RZ, R51.H0_H0 ;  /* 0x20000033ff1b7230 */ /* 0x020fca0000004100 */
[----:B------:R-:W-:Y:S01]  /*35d0*/  FADD.FTZ R35, R27, R35 ;  /* 0x000000231b237221 */ /* 0x000fe20000010000 */
[----:B------:R-:W-:-:S05]  /*35e0*/  @P2 HADD2.F32 R27, -RZ, R47.H0_H0 ;  /* 0x2000002fff1b2230 */ /* 0x000fca0000004100 */
[----:B------:R-:W-:-:S05]  /*35f0*/  @P2 FADD.FTZ R35, R27, R35 ;  /* 0x000000231b232221 */ /* 0x000fca0000010000 */
.L_x_7215:
[----:B------:R-:W-:-:S04]  /*3600*/  F2FP.PACK_AB R27, RZ, R35 ;  /* 0x00000023ff1b723e */ /* 0x000fc800000000ff */
[----:B------:R-:W-:Y:S02]  /*3610*/  PRMT R43, R27, 0x7610, R43 ;  /* 0x000076101b2b7816 */ /* 0x000fe4000000002b */
.L_x_7216:
[----:B------:R-:W-:Y:S01]  /*3620*/  HADD2.F32 R36, -RZ, R39.H1_H1 ;  /* 0x30000027ff247230 */ /* 0x000fe20000004100 */
[----:B------:R-:W-:Y:S05]  /*3630*/  @P3 BRA `(.L_x_7217) ;  /* 0x0000008000003947 */ /* 0x000fea0003800000 */
[----:B------:R-:W-:-:S04]  /*3640*/  ISETP.NE.U32.AND P4, PT, RZ, c[0x0][0x180], PT ;  /* 0x00006000ff007a0c */ /* 0x000fc80003f85070 */
[----:B------:R-:W-:-:S13]  /*3650*/  ISETP.NE.AND.EX P4, PT, RZ, c[0x0][0x184], PT, P4 ;  /* 0x00006100ff007a0c */ /* 0x000fda0003f85340 */
[----:B------:R-:W-:Y:S05]  /*3660*/  @P4 BRA `(.L_x_7218) ;  /* 0x0000002000004947 */ /* 0x000fea0003800000 */
[----:B------:R-:W-:Y:S05]  /*3670*/  @P0 BRA `(.L_x_7219) ;  /* 0x0000008000000947 */ /* 0x000fea0003800000 */
[----:B------:R-:W-:Y:S05]  /*3680*/  BRA `(.L_x_7220) ;  /* 0x0000009000007947 */ /* 0x000fea0003800000 */
.L_x_7218:
[----:B-----5:R-:W-:-:S05]  /*3690*/  HADD2.F32 R27, -RZ, R47.H1_H1 ;  /* 0x3000002fff1b7230 */ /* 0x020fca0000004100 */
[----:B------:R-:W-:Y:S01]  /*36a0*/  FADD.FTZ R36, R27, R36 ;  /* 0x000000241b247221 */ /* 0x000fe20000010000 */
[----:B------:R-:W-:Y:S05]  /*36b0*/  BRA `(.L_x_7219) ;  /* 0x0000004000007947 */ /* 0x000fea0003800000 */
.L_x_7217:
[----:B-----5:R-:W-:-:S05]  /*36c0*/  HADD2.F32 R27, -RZ, R51.H1_H1 ;  /* 0x30000033ff1b7230 */ /* 0x020fca0000004100 */
[----:B------:R-:W-:Y:S01]  /*36d0*/  FADD.FTZ R36, R27, R36 ;  /* 0x000000241b247221 */ /* 0x000fe20000010000 */
[----:B------:R-:W-:-:S05]  /*36e0*/  @P2 HADD2.F32 R27, -RZ, R47.H1_H1 ;  /* 0x3000002fff1b2230 */ /* 0x000fca0000004100 */
[----:B------:R-:W-:-:S05]  /*36f0*/  @P2 FADD.FTZ R36, R27, R36 ;  /* 0x000000241b242221 */ /* 0x000fca0000010000 */
.L_x_7219:
[----:B------:R-:W-:-:S04]  /*3700*/  F2FP.PACK_AB R27, RZ, R36 ;  /* 0x00000024ff1b723e */ /* 0x000fc800000000ff */
[----:B------:R-:W-:Y:S02]  /*3710*/  PRMT R43, R43, 0x5410, R27 ;  /* 0x000054102b2b7816 */ /* 0x000fe4000000001b */
.L_x_7220:
[----:B------:R-:W-:Y:S01]  /*3720*/  IADD3 R28, R166, 0x60, RZ ;  /* 0x00000060a61c7810 */ /* 0x000fe20007ffe0ff */
[----:B------:R-:W-:-:S04]  /*3730*/  @P0 IMAD.WIDE.U32 R30, R26, R186, c[0x0][0x188] ;  /* 0x000062001a1e0625 */ /* 0x000fc800078e00ba */
[CC--:B------:R-:W-:Y:S01]  /*3740*/  IMAD.WIDE.U32 R132, R28.reuse, R186.reuse, c[0x0][0x170] ;  /* 0x00005c001c847625 */ /* 0x0c0fe200078e00ba */
[----:B------:R0:W-:Y:S05]  /*3750*/  @P0 STG.E.128 [R30.64], R40 ;  /* 0x000000281e000986 */ /* 0x0001ea000c101d04 */
[----:B------:R-:W2:Y:S01]  /*3760*/  LDG.E.128 R132, [R132.64] ;  /* 0x0000000484847981 */ /* 0x000ea2000c1e1d00 */
[----:B0-----:R-:W-:-:S05]  /*3770*/  @P1 IMAD.WIDE.U32 R30, R28, R186, c[0x0][0x178] ;  /* 0x00005e001c1e1625 */ /* 0x001fca00078e00ba */
[----:B-----5:R0:W5:Y:S02]  /*3780*/  @P1 LDG.E.128 R48, [R30.64] ;  /* 0x000000041e301981 */ /* 0x020164000c1e1d00 */
[----:B0-----:R-:W-:-:S05]  /*3790*/  @P2 IMAD.WIDE.U32 R30, R28, R186, c[0x0][0x180] ;  /* 0x000060001c1e2625 */ /* 0x001fca00078e00ba */
[----:B------:R2:W5:Y:S02]  /*37a0*/  @P2 LDG.E.128 R44, [R30.64] ;  /* 0x000000041e2c2981 */ /* 0x000564000c1e1d00 */
[----:B--2---:R-:W-:Y:S01]  /*37b0*/  HADD2.F32 R30, -RZ, R132.H0_H0 ;  /* 0x20000084ff1e7230 */ /* 0x004fe20000004100 */
[----:B------:R-:W-:Y:S05]  /*37c0*/  @P3 BRA `(.L_x_7221) ;  /* 0x0000008000003947 */ /* 0x000fea0003800000 */
[----:B------:R-:W-:-:S04]  /*37d0*/  ISETP.NE.U32.AND P4, PT, RZ, c[0x0][0x180], PT ;  /* 0x00006000ff007a0c */ /* 0x000fc80003f85070 */
[----:B------:R-:W-:-:S13]  /*37e0*/  ISETP.NE.AND.EX P4, PT, RZ, c[0x0][0x184], PT, P4 ;  /* 0x00006100ff007a0c */ /* 0x000fda0003f85340 */
[----:B------:R-:W-:Y:S05]  /*37f0*/  @P4 BRA `(.L_x_7222) ;  /* 0x0000002000004947 */ /* 0x000fea0003800000 */
[----:B------:R-:W-:Y:S05]  /*3800*/  @P0 BRA `(.L_x_7223) ;  /* 0x0000008000000947 */ /* 0x000fea0003800000 */
[----:B------:R-:W-:Y:S05]  /*3810*/  BRA `(.L_x_7224) ;  /* 0x0000009000007947 */ /* 0x000fea0003800000 */
.L_x_7222:
[----:B-----5:R-:W-:-:S05]  /*3820*/  HADD2.F32 R27, -RZ, R44.H0_H0 ;  /* 0x2000002cff1b7230 */ /* 0x020fca0000004100 */
[----:B------:R-:W-:Y:S01]  /*3830*/  FADD.FTZ R30, R27, R30 ;  /* 0x0000001e1b1e7221 */ /* 0x000fe20000010000 */
[----:B------:R-:W-:Y:S05]  /*3840*/  BRA `(.L_x_7223) ;  /* 0x0000004000007947 */ /* 0x000fea0003800000 */
.L_x_7221:
[----:B-----5:R-:W-:-:S05]  /*3850*/  HADD2.F32 R27, -RZ, R48.H0_H0 ;  /* 0x20000030ff1b7230 */ /* 0x020fca0000004100 */
[----:B------:R-:W-:Y:S01]  /*3860*/  FADD.FTZ R30, R27, R30 ;  /* 0x0000001e1b1e7221 */ /* 0x000fe20000010000 */
[----:B------:R-:W-:-:S05]  /*3870*/  @P2 HADD2.F32 R27, -RZ, R44.H0_H0 ;  /* 0x2000002cff1b2230 */ /* 0x000fca0000004100 */
[----:B------:R-:W-:-:S05]  /*3880*/  @P2 FADD.FTZ R30, R27, R30 ;  /* 0x0000001e1b1e2221 */ /* 0x000fca0000010000 */
.L_x_7223:
[----:B------:R-:W-:-:S04]  /*3890*/  F2FP.PACK_AB R27, RZ, R30 ;  /* 0x0000001eff1b723e */ /* 0x000fc800000000ff */
[----:B------:R-:W-:Y:S02]  /*38a0*/  PRMT R40, R27, 0x7610, R40 ;  /* 0x000076101b287816 */ /* 0x000fe40000000028 */
.L_x_7224:
[----:B------:R-:W-:Y:S01]  /*38b0*/  HADD2.F32 R31, -RZ, R132.H1_H1 ;  /* 0x30000084ff1f7230 */ /* 0x000fe20000004100 */
[----:B------:R-:W-:Y:S05]  /*38c0*/  @P3 BRA `(.L_x_7225) ;  /* 0x0000008000003947 */ /* 0x000fea0003800000 */
[----:B------:R-:W-:-:S04]  /*38d0*/  ISETP.NE.U32.AND P4, PT, RZ, c[0x0][0x180], PT ;  /* 0x00006000ff007a0c */ /* 0x000fc80003f85070 */
[----:B------:R-:W-:-:S13]  /*38e0*/  ISETP.NE.AND.EX P4, PT, RZ, c[0x0][0x184], PT, P4 ;  /* 0x00006100ff007a0c */ /* 0x000fda0003f85340 */
[----:B------:R-:W-:Y:S05]  /*38f0*/  @P4 BRA `(.L_x_7226) ;  /* 0x0000002000004947 */ /* 0x000fea0003800000 */
[----:B------:R-:W-:Y:S05]  /*3900*/  @P0 BRA `(.L_x_7227) ;  /* 0x0000008000000947 */ /* 0x000fea0003800000 */
[----:B------:R-:W-:Y:S05]  /*3910*/  BRA `(.L_x_7228) ;  /* 0x0000009000007947 */ /* 0x000fea0003800000 */
.L_x_7226:
[----:B-----5:R-:W-:-:S05]  /*3920*/  HADD2.F32 R27, -RZ, R44.H1_H1 ;  /* 0x3000002cff1b7230 */ /* 0x020fca0000004100 */
[----:B------:R-:W-:Y:S01]  /*3930*/  FADD.FTZ R31, R27, R31 ;  /* 0x0000001f1b1f7221 */ /* 0x000fe20000010000 */
[----:B------:R-:W-:Y:S05]  /*3940*/  BRA `(.L_x_7227) ;  /* 0x0000004000007947 */ /* 0x000fea0003800000 */
.L_x_7225:
[----:B-----5:R-:W-:-:S05]  /*3950*/  HADD2.F32 R27, -RZ, R48.H1_H1 ;  /* 0x30000030ff1b7230 */ /* 0x020fca0000004100 */
[----:B------:R-:W-:Y:S01]  /*3960*/  FADD.FTZ R31, R27, R31 ;  /* 0x0000001f1b1f7221 */ /* 0x000fe20000010000 */
[----:B------:R-:W-:-:S05]  /*3970*/  @P2 HADD2.F32 R27, -RZ, R44.H1_H1 ;  /* 0x3000002cff1b2230 */ /* 0x000fca0000004100 */
[----:B------:R-:W-:-:S05]  /*3980*/  @P2 FADD.FTZ R31, R27, R31 ;  /* 0x0000001f1b1f2221 */ /* 0x000fca0000010000 */
.L_x_7227:
[----:B------:R-:W-:-:S04]  /*3990*/  F2FP.PACK_AB R27, RZ, R31 ;  /* 0x0000001fff1b723e */ /* 0x000fc800000000ff */
[----:B------:R-:W-:Y:S02]  /*39a0*/  PRMT R40, R40, 0x5410, R27 ;  /* 0x0000541028287816 */ /* 0x000fe4000000001b */
.L_x_7228:
[----:B------:R-:W-:Y:S01]  /*39b0*/  HADD2.F32 R27, -RZ, R133.H0_H0 ;  /* 0x20000085ff1b7230 */ /* 0x000fe20000004100 */
[----:B------:R-:W-:Y:S05]  /*39c0*/  @P3 BRA `(.L_x_7229) ;  /* 0x0000008000003947 */ /* 0x000fea0003800000 */
[----:B------:R-:W-:-:S04]  /*39d0*/  ISETP.NE.U32.AND P4, PT, RZ, c[0x0][0x180], PT ;  /* 0x00006000ff007a0c */ /* 0x000fc80003f85070 */
[----:B------:R-:W-:-:S13]  /*39e0*/  ISETP.NE.AND.EX P4, PT, RZ, c[0x0][0x184], PT, P4 ;  /* 0x00006100ff007a0c */ /* 0x000fda0003f85340 */
[----:B------:R-:W-:Y:S05]  /*39f0*/  @P4 BRA `(.L_x_7230) ;  /* 0x0000002000004947 */ /* 0x000fea0003800000 */
[----:B------:R-:W-:Y:S05]  /*3a00*/  @P0 BRA `(.L_x_7231) ;  /* 0x0000008000000947 */ /* 0x000fea0003800000 */
[----:B------:R-:W-:Y:S05]  /*3a10*/  BRA `(.L_x_7232) ;  /* 0x0000009000007947 */ /* 0x000fea0003800000 */
.L_x_7230:
[----:B-----5:R-:W-:-:S05]  /*3a20*/  HADD2.F32 R37, -RZ, R45.H0_H0 ;  /* 0x2000002dff257230 */ /* 0x020fca0000004100 */
[----:B------:R-:W-:Y:S01]  /*3a30*/  FADD.FTZ R27, R37, R27 ;  /* 0x0000001b251b7221 */ /* 0x000fe20000010000 */
[----:B------:R-:W-:Y:S05]  /*3a40*/  BRA `(.L_x_7231) ;  /* 0x0000004000007947 */ /* 0x000fea0003800000 */
.L_x_7229:
[----:B-----5:R-:W-:-:S05]  /*3a50*/  HADD2.F32 R37, -RZ, R49.H0_H0 ;  /* 0x20000031ff257230 */ /* 0x020fca0000004100 */
[----:B------:R-:W-:Y:S01]  /*3a60*/  FADD.FTZ R27, R37, R27 ;  /* 0x0000001b251b7221 */ /* 0x000fe20000010000 */
[----:B------:R-:W-:-:S05]  /*3a70*/  @P2 HADD2.F32 R37, -RZ, R45.H0_H0 ;  /* 0x2000002dff252230 */ /* 0x000fca0000004100 */
[----:B------:R-:W-:-:S05]  /*3a80*/  @P2 FADD.FTZ R27, R37, R27 ;  /* 0x0000001b251b2221 */ /* 0x000fca0000010000 */
.L_x_7231:
[----:B------:R-:W-:-:S04]  /*3a90*/  F2FP.PACK_AB R37, RZ, R27 ;  /* 0x0000001bff25723e */ /* 0x000fc800000000ff */
[----:B------:R-:W-:Y:S02]  /*3aa0*/  PRMT R41, R37, 0x7610, R41 ;  /* 0x0000761025297816 */ /* 0x000fe40000000029 */
.L_x_7232:
[----:B------:R-:W-:Y:S01]  /*3ab0*/  HADD2.F32 R37, -RZ, R133.H1_H1 ;  /* 0x30000085ff257230 */ /* 0x000fe20000004100 */
[----:B------:R-:W-:Y:S05]  /*3ac0*/  @P3 BRA `(.L_x_7233) ;  /* 0x0000008000003947 */ /* 0x000fea0003800000 */
[----:B------:R-:W-:-:S04]  /*3ad0*/  ISETP.NE.U32.AND P4, PT, RZ, c[0x0][0x180], PT ;  /* 0x00006000ff007a0c */ /* 0x000fc80003f85070 */
[----:B------:R-:W-:-:S13]  /*3ae0*/  ISETP.NE.AND.EX P4, PT, RZ, c[0x0][0x184], PT, P4 ;  /* 0x00006100ff007a0c */ /* 0x000fda0003f85340 */
[----:B------:R-:W-:Y:S05]  /*3af0*/  @P4 BRA `(.L_x_7234) ;  /* 0x0000002000004947 */ /* 0x000fea0003800000 */
[----:B------:R-:W-:Y:S05]  /*3b00*/  @P0 BRA `(.L_x_7235) ;  /* 0x0000008000000947 */ /* 0x000fea0003800000 */
[----:B------:R-:W-:Y:S05]  /*3b10*/  BRA `(.L_x_7236) ;  /* 0x0000009000007947 */ /* 0x000fea0003800000 */
.L_x_7234:
[----:B-----5:R-:W-:-:S05]  /*3b20*/  HADD2.F32 R38, -RZ, R45.H1_H1 ;  /* 0x3000002dff267230 */ /* 0x020fca0000004100 */
[----:B------:R-:W-:Y:S01]  /*3b30*/  FADD.FTZ R37, R38, R37 ;  /* 0x0000002526257221 */ /* 0x000fe20000010000 */
[----:B------:R-:W-:Y:S05]  /*3b40*/  BRA `(.L_x_7235) ;  /* 0x0000004000007947 */ /* 0x000fea0003800000 */
.L_x_7233:
[----:B-----5:R-:W-:-:S05]  /*3b50*/  HADD2.F32 R38, -RZ, R49.H1_H1 ;  /* 0x30000031ff267230 */ /* 0x020fca0000004100 */
[----:B------:R-:W-:Y:S01]  /*3b60*/  FADD.FTZ R37, R38, R37 ;  /* 0x0000002526257221 */ /* 0x000fe20000010000 */
[----:B------:R-:W-:-:S05]  /*3b70*/  @P2 HADD2.F32 R38, -RZ, R45.H1_H1 ;  /* 0x3000002dff262230 */ /* 0x000fca0000004100 */
[----:B------:R-:W-:-:S05]  /*3b80*/  @P2 FADD.FTZ R37, R38, R37 ;  /* 0x0000002526252221 */ /* 0x000fca0000010000 */
.L_x_7235:
[----:B------:R-:W-:-:S04]  /*3b90*/  F2FP.PACK_AB R38, RZ, R37 ;  /* 0x00000025ff26723e */ /* 0x000fc800000000ff */
[----:B------:R-:W-:Y:S02]  /*3ba0*/  PRMT R41, R41, 0x5410, R38 ;  /* 0x0000541029297816 */ /* 0x000fe40000000026 */
.L_x_7236:
[----:B------:R-:W-:Y:S01]  /*3bb0*/  HADD2.F32 R38, -RZ, R134.H0_H0 ;  /* 0x20000086ff267230 */ /* 0x000fe20000004100 */
[----:B------:R-:W-:Y:S05]  /*3bc0*/  @P3 BRA `(.L_x_7237) ;  /* 0x0000008000003947 */ /* 0x000fea0003800000 */
[----:B------:R-:W-:-:S04]  /*3bd0*/  ISETP.NE.U32.AND P4, PT, RZ, c[0x0][0x180], PT ;  /* 0x00006000ff007a0c */ /* 0x000fc80003f85070 */
[----:B------:R-:W-:-:S13]  /*3be0*/  ISETP.NE.AND.EX P4, PT, RZ, c[0x0][0x184], PT, P4 ;  /* 0x00006100ff007a0c */ /* 0x000fda0003f85340 */
[----:B------:R-:W-:Y:S05]  /*3bf0*/  @P4 BRA `(.L_x_7238) ;  /* 0x0000002000004947 */ /* 0x000fea0003800000 */
[----:B------:R-:W-:Y:S05]  /*3c00*/  @P0 BRA `(.L_x_7239) ;  /* 0x0000008000000947 */ /* 0x000fea0003800000 */
[----:B------:R-:W-:Y:S05]  /*3c10*/  BRA `(.L_x_7240) ;  /* 0x0000009000007947 */ /* 0x000fea0003800000 */
.L_x_7238:
[----:B-----5:R-:W-:-:S05]  /*3c20*/  HADD2.F32 R39, -RZ, R46.H0_H0 ;  /* 0x2000002eff277230 */ /* 0x020fca0000004100 */
[----:B------:R-:W-:Y:S01]  /*3c30*/  FADD.FTZ R38, R39, R38 ;  /* 0x0000002627267221 */ /* 0x000fe20000010000 */
[----:B------:R-:W-:Y:S05]  /*3c40*/  BRA `(.L_x_7239) ;  /* 0x0000004000007947 */ /* 0x000fea0003800000 */
.L_x_7237:
[----:B-----5:R-:W-:-:S05]  /*3c50*/  HADD2.F32 R39, -RZ, R50.H0_H0 ;  /* 0x20000032ff277230 */ /* 0x020fca0000004100 */
[----:B------:R-:W-:Y:S01]  /*3c60*/  FADD.FTZ R38, R39, R38 ;  /* 0x0000002627267221 */ /* 0x000fe20000010000 */
[----:B------:R-:W-:-:S05]  /*3c70*/  @P2 HADD2.F32 R39, -RZ, R46.H0_H0 ;  /* 0x2000002eff272230 */ /* 0x000fca0000004100 */
[----:B------:R-:W-:-:S05]  /*3c80*/  @P2 FADD.FTZ R38, R39, R38 ;  /* 0x0000002627262221 */ /* 0x000fca0000010000 */
.L_x_7239:
[----:B------:R-:W-:-:S04]  /*3c90*/  F2FP.PACK_AB R39, RZ, R38 ;  /* 0x00000026ff27723e */ /* 0x000fc800000000ff */
[----:B------:R-:W-:Y:S02]  /*3ca0*/  PRMT R42, R39, 0x7610, R42 ;  /* 0x00007610272a7816 */ /* 0x000fe4000000002a */
.L_x_7240:
[----:B------:R-:W-:Y:S01]  /*3cb0*/  HADD2.F32 R39, -RZ, R134.H1_H1 ;  /* 0x30000086ff277230 */ /* 0x000fe20000004100 */
[----:B------:R-:W-:Y:S05]  /*3cc0*/  @P3 BRA `(.L_x_7241) ;  /* 0x0000008000003947 */ /* 0x000fea0003800000 */
[----:B------:R-:W-:-:S04]  /*3cd0*/  ISETP.NE.U32.AND P4, PT, RZ, c[0x0][0x180], PT ;  /* 0x00006000ff007a0c */ /* 0x000fc80003f85070 */
[----:B------:R-:W-:-:S13]  /*3ce0*/  ISETP.NE.AND.EX P4, PT, RZ, c[0x0][0x184], PT, P4 ;  /* 0x00006100ff007a0c */ /* 0x000fda0003f85340 */
[----:B------:R-:W-:Y:S05]  /*3cf0*/  @P4 BRA `(.L_x_7242) ;  /* 0x0000002000004947 */ /* 0x000fea0003800000 */
[----:B------:R-:W-:Y:S05]  /*3d00*/  @P0 BRA `(.L_x_7243) ;  /* 0x0000008000000947 */ /* 0x000fea0003800000 */
[----:B------:R-:W-:Y:S05]  /*3d10*/  BRA `(.L_x_7244) ;  /* 0x0000009000007947 */ /* 0x000fea0003800000 */
.L_x_7242:
[----:B-----5:R-:W-:-:S05]  /*3d20*/  HADD2.F32 R132, -RZ, R46.H1_H1 ;  /* 0x3000002eff847230 */ /* 0x020fca0000004100 */
[----:B------:R-:W-:Y:S01]  /*3d30*/  FADD.FTZ R39, R132, R39 ;  /* 0x0000002784277221 */ /* 0x000fe20000010000 */
[----:B------:R-:W-:Y:S05]  /*3d40*/  BRA `(.L_x_7243) ;  /* 0x0000004000007947 */ /* 0x000fea0003800000 */
.L_x_7241:
[----:B-----5:R-:W-:-:S05]  /*3d50*/  HADD2.F32 R132, -RZ, R50.H1_H1 ;  /* 0x30000032ff847230 */ /* 0x020fca0000004100 */
[----:B------:R-:W-:Y:S01]  /*3d60*/  FADD.FTZ R39, R132, R39 ;  /* 0x0000002784277221 */ /* 0x000fe20000010000 */
[----:B------:R-:W-:-:S05]  /*3d70*/  @P2 HADD2.F32 R132, -RZ, R46.H1_H1 ;  /* 0x3000002eff842230 */ /* 0x000fca0000004100 */
[----:B------:R-:W-:-:S05]  /*3d80*/  @P2 FADD.FTZ R39, R132, R39 ;  /* 0x0000002784272221 */ /* 0x000fca0000010000 */
.L_x_7243:
[----:B------:R-:W-:-:S04]  /*3d90*/  F2FP.PACK_AB R132, RZ, R39 ;  /* 0x00000027ff84723e */ /* 0x000fc800000000ff */
[----:B------:R-:W-:Y:S02]  /*3da0*/  PRMT R42, R42, 0x5410, R132 ;  /* 0x000054102a2a7816 */ /* 0x000fe40000000084 */
.L_x_7244:
[----:B------:R-:W-:Y:S01]  /*3db0*/  HADD2.F32 R136, -RZ, R135.H0_H0 ;  /* 0x20000087ff887230 */ /* 0x000fe20000004100 */
[----:B------:R-:W-:Y:S05]  /*3dc0*/  @P3 BRA `(.L_x_7245) ;  /* 0x0000008000003947 */ /* 0x000fea0003800000 */
[----:B------:R-:W-:-:S04]  /*3dd0*/  ISETP.NE.U32.AND P4, PT, RZ, c[0x0][0x180], PT ;  /* 0x00006000ff007a0c */ /* 0x000fc80003f85070 */
[----:B------:R-:W-:-:S13]  /*3de0*/  ISETP.NE.AND.EX P4, PT, RZ, c[0x0][0x184], PT, P4 ;  /* 0x00006100ff007a0c */ /* 0x000fda0003f85340 */
[----:B------:R-:W-:Y:S05]  /*3df0*/  @P4 BRA `(.L_x_7246) ;  /* 0x0000002000004947 */ /* 0x000fea0003800000 */
[----:B------:R-:W-:Y:S05]  /*3e00*/  @P0 BRA `(.L_x_7247) ;  /* 0x0000008000000947 */ /* 0x000fea0003800000 */
[----:B------:R-:W-:Y:S05]  /*3e10*/  BRA `(.L_x_7248) ;  /* 0x0000009000007947 */ /* 0x000fea0003800000 */
.L_x_7246:
[----:B-----5:R-:W-:-:S05]  /*3e20*/  HADD2.F32 R132, -RZ, R47.H0_H0 ;  /* 0x2000002fff847230 */ /* 0x020fca0000004100 */
[----:B------:R-:W-:Y:S01]  /*3e30*/  FADD.FTZ R136, R132, R136 ;  /* 0x0000008884887221 */ /* 0x000fe20000010000 */
[----:B------:R-:W-:Y:S05]  /*3e40*/  BRA `(.L_x_7247) ;  /* 0x0000004000007947 */ /* 0x000fea0003800000 */
.L_x_7245:
[----:B-----5:R-:W-:-:S05]  /*3e50*/  HADD2.F32 R132, -RZ, R51.H0_H0 ;  /* 0x20000033ff847230 */ /* 0x020fca0000004100 */
[----:B------:R-:W-:Y:S01]  /*3e60*/  FADD.FTZ R136, R132, R136 ;  /* 0x0000008884887221 */ /* 0x000fe20000010000 */
[----:B------:R-:W-:-:S05]  /*3e70*/  @P2 HADD2.F32 R132, -RZ, R47.H0_H0 ;  /* 0x2000002fff842230 */ /* 0x000fca0000004100 */
[----:B------:R-:W-:-:S05]  /*3e80*/  @P2 FADD.FTZ R136, R132, R136 ;  /* 0x0000008884882221 */ /* 0x000fca0000010000 */
.L_x_7247:
[----:B------:R-:W-:-:S04]  /*3e90*/  F2FP.PACK_AB R132, RZ, R136 ;  /* 0x00000088ff84723e */ /* 0x000fc800000000ff */
[----:B------:R-:W-:Y:S02]  /*3ea0*/  PRMT R43, R132, 0x7610, R43 ;  /* 0x00007610842b7816 */ /* 0x000fe4000000002b */
.L_x_7248:
[----:B------:R-:W-:Y:S01]  /*3eb0*/  HADD2.F32 R140, -RZ, R135.H1_H1 ;  /* 0x30000087ff8c7230 */ /* 0x000fe20000004100 */
[----:B------:R-:W-:Y:S05]  /*3ec0*/  @P3 BRA `(.L_x_7249) ;  /* 0x0000008000003947 */ /* 0x000fea0003800000 */
[----:B------:R-:W-:-:S04]  /*3ed0*/  ISETP.NE.U32.AND P4, PT, RZ, c[0x0][0x180], PT ;  /* 0x00006000ff007a0c */ /* 0x000fc80003f85070 */
[----:B------:R-:W-:-:S13]  /*3ee0*/  ISETP.NE.AND.EX P4, PT, RZ, c[0x0][0x184], PT, P4 ;  /* 0x00006100ff007a0c */ /* 0x000fda0003f85340 */
[----:B------:R-:W-:Y:S05]  /*3ef0*/  @P4 BRA `(.L_x_7250) ;  /* 0x0000002000004947 */ /* 0x000fea0003800000 */
[----:B------:R-:W-:Y:S05]  /*3f00*/  @P0 BRA `(.L_x_7251) ;  /* 0x0000008000000947 */ /* 0x000fea0003800000 */
[----:B------:R-:W-:Y:S05]  /*3f10*/  BRA `(.L_x_7252) ;  /* 0x0000009000007947 */ /* 0x000fea0003800000 */
.L_x_7250:
[----:B-----5:R-:W-:-:S05]  /*3f20*/  HADD2.F32 R132, -RZ, R47.H1_H1 ;  /* 0x3000002fff847230 */ /* 0x020fca0000004100 */
[----:B------:R-:W-:Y:S01]  /*3f30*/  FADD.FTZ R140, R132, R140 ;  /* 0x0000008c848c7221 */ /* 0x000fe20000010000 */
[----:B------:R-:W-:Y:S05]  /*3f40*/  BRA `(.L_x_7251) ;  /* 0x0000004000007947 */ /* 0x000fea0003800000 */
.L_x_7249:
[----:B-----5:R-:W-:-:S05]  /*3f50*/  HADD2.F32 R132, -RZ, R51.H1_H1 ;  /* 0x30000033ff847230 */ /* 0x020fca0000004100 */
[----:B------:R-:W-:Y:S01]  /*3f60*/  FADD.FTZ R140, R132, R140 ;  /* 0x0000008c848c7221 */ /* 0x000fe20000010000 */
[----:B------:R-:W-:-:S05]  /*3f70*/  @P2 HADD2.F32 R132, -RZ, R47.H1_H1 ;  /* 0x3000002fff842230 */ /* 0x000fca0000004100 */
[----:B------:R-:W-:-:S05]  /*3f80*/  @P2 FADD.FTZ R140, R132, R140 ;  /* 0x0000008c848c2221 */ /* 0x000fca0000010000 */
.L_x_7251:
[----:B------:R-:W-:-:S04]  /*3f90*/  F2FP.PACK_AB R132, RZ, R140 ;  /* 0x0000008cff84723e */ /* 0x000fc800000000ff */
[----:B------:R-:W-:Y:S02]  /*3fa0*/  PRMT R43, R43, 0x5410, R132 ;  /* 0x000054102b2b7816 */ /* 0x000fe40000000084 */
.L_x_7252:
        /* <DEDUP_REMOVED lines=9> */
[----:B--2---:R-:W-:Y:S01]  /*4040*/  HADD2.F32 R142, -RZ, R132.H0_H0 ;  /* 0x20000084ff8e7230 */ /* 0x004fe20000004100 */
[----:B------:R-:W-:Y:S05]  /*4050*/  @P3 BRA `(.L_x_7253) ;  /* 0x0000008000003947 */ /* 0x000fea0003800000 */
[----:B------:R-:W-:-:S04]  /*4060*/  ISETP.NE.U32.AND P4, PT, RZ, c[0x0][0x180], PT ;  /* 0x00006000ff007a0c */ /* 0x000fc80003f85070 */
[----:B------:R-:W-:-:S13]  /*4070*/  ISETP.NE.AND.EX P4, PT, RZ, c[0x0][0x184], PT, P4 ;  /* 0x00006100ff007a0c */ /* 0x000fda0003f85340 */
[----:B------:R-:W-:Y:S05]  /*4080*/  @P4 BRA `(.L_x_7254) ;  /* 0x0000002000004947 */ /* 0x000fea0003800000 */
[----:B------:R-:W-:Y:S05]  /*4090*/  @P0 BRA `(.L_x_7255) ;  /* 0x0000008000000947 */ /* 0x000fea0003800000 */
[----:B------:R-:W-:Y:S05]  /*40a0*/  BRA `(.L_x_7256) ;  /* 0x0000009000007947 */ /* 0x000fea0003800000 */
.L_x_7254:
[----:B-----5:R-:W-:-:S05]  /*40b0*/  HADD2.F32 R143, -RZ, R44.H0_H0 ;  /* 0x2000002cff8f7230 */ /* 0x020fca0000004100 */
[----:B------:R-:W-:Y:S01]  /*40c0*/  FADD.FTZ R142, R143, R142 ;  /* 0x0000008e8f8e7221 */ /* 0x000fe20000010000 */
[----:B------:R-:W-:Y:S05]  /*40d0*/  BRA `(.L_x_7255) ;  /* 0x0000004000007947 */ /* 0x000fea0003800000 */
.L_x_7253:
[----:B-----5:R-:W-:-:S05]  /*40e0*/  HADD2.F32 R143, -RZ, R48.H0_H0 ;  /* 0x20000030ff8f7230 */ /* 0x020fca0000004100 */
[----:B------:R-:W-:Y:S01]  /*40f0*/  FADD.FTZ R142, R143, R142 ;  /* 0x0000008e8f8e7221 */ /* 0x000fe20000010000 */
[----:B------:R-:W-:-:S05]  /*4100*/  @P2 HADD2.F32 R143, -RZ, R44.H0_H0 ;  /* 0x2000002cff8f2230 */ /* 0x000fca0000004100 */
[----:B------:R-:W-:-:S05]  /*4110*/  @P2 FADD.FTZ R142, R143, R142 ;  /* 0x0000008e8f8e2221 */ /* 0x000fca0000010000 */
.L_x_7255:
[----:B------:R-:W-:-:S04]  /*4120*/  F2FP.PACK_AB R143, RZ, R142 ;  /* 0x0000008eff8f723e */ /* 0x000fc800000000ff */
[----:B------:R-:W-:Y:S02]  /*4130*/  PRMT R40, R143, 0x7610, R40 ;  /* 0x000076108f287816 */ /* 0x000fe40000000028 */
.L_x_7256:
[----:B------:R-:W-:Y:S01]  /*4140*/  HADD2.F32 R143, -RZ, R132.H1_H1 ;  /* 0x30000084ff8f7230 */ /* 0x000fe20000004100 */
[----:B------:R-:W-:Y:S05]  /*4150*/  @P3 BRA `(.L_x_7257) ;  /* 0x0000008000003947 */ /* 0x000fea0003800000 */
[----:B------:R-:W-:-:S04]  /*4160*/  ISETP.NE.U32.AND P4, PT, RZ, c[0x0][0x180], PT ;  /* 0x00006000ff007a0c */ /* 0x000fc80003f85070 */
[----:B------:R-:W-:-:S13]  /*4170*/  ISETP.NE.AND.EX P4, PT, RZ, c[0x0][0x184], PT, P4 ;  /* 0x00006100ff007a0c */ /* 0x000fda0003f85340 */
[----:B------:R-:W-:Y:S05]  /*4180*/  @P4 BRA `(.L_x_7258) ;  /* 0x0000002000004947 */ /* 0x000fea0003800000 */
[----:B------:R-:W-:Y:S05]  /*4190*/  @P0 BRA `(.L_x_7259) ;  /* 0x0000008000000947 */ /* 0x000fea0003800000 */
[----:B------:R-:W-:Y:S05]  /*41a0*/  BRA `(.L_x_7260) ;  /* 0x0000009000007947 */ /* 0x000fea0003800000 */
.L_x_7258:
[----:B-----5:R-:W-:-:S05]  /*41b0*/  HADD2.F32 R132, -RZ, R44.H1_H1 ;  /* 0x3000002cff847230 */ /* 0x020fca0000004100 */
[----:B------:R-:W-:Y:S01]  /*41c0*/  FADD.FTZ R143, R132, R143 ;  /* 0x0000008f848f7221 */ /* 0x000fe20000010000 */
[----:B------:R-:W-:Y:S05]  /*41d0*/  BRA `(.L_x_7259) ;  /* 0x0000004000007947 */ /* 0x000fea0003800000 */
.L_x_7257:
[----:B-----5:R-:W-:-:S05]  /*41e0*/  HADD2.F32 R132, -RZ, R48.H1_H1 ;  /* 0x30000030ff847230 */ /* 0x020fca0000004100 */
[----:B------:R-:W-:Y:S01]  /*41f0*/  FADD.FTZ R143, R132, R143 ;  /* 0x0000008f848f7221 */ /* 0x000fe20000010000 */
[----:B------:R-:W-:-:S05]  /*4200*/  @P2 HADD2.F32 R132, -RZ, R44.H1_H1 ;  /* 0x3000002cff842230 */ /* 0x000fca0000004100 */
[----:B------:R-:W-:-:S05]  /*4210*/  @P2 FADD.FTZ R143, R132, R143 ;  /* 0x0000008f848f2221 */ /* 0x000fca0000010000 */
.L_x_7259:
[----:B------:R-:W-:-:S04]  /*4220*/  F2FP.PACK_AB R132, RZ, R143 ;  /* 0x0000008fff84723e */ /* 0x000fc800000000ff */
[----:B------:R-:W-:Y:S02]  /*4230*/  PRMT R40, R40, 0x5410, R132 ;  /* 0x0000541028287816 */ /* 0x000fe40000000084 */
.L_x_7260:
[----:B------:R-:W-:Y:S01]  /*4240*/  HADD2.F32 R144, -RZ, R133.H0_H0 ;  /* 0x20000085ff907230 */ /* 0x000fe20000004100 */
[----:B------:R-:W-:Y:S05]  /*4250*/  @P3 BRA `(.L_x_7261) ;  /* 0x0000008000003947 */ /* 0x000fea0003800000 */
[----:B------:R-:W-:-:S04]  /*4260*/  ISETP.NE.U32.AND P4, PT, RZ, c[0x0][0x180], PT ;  /* 0x00006000ff007a0c */ /* 0x000fc80003f85070 */
[----:B------:R-:W-:-:S13]  /*4270*/  ISETP.NE.AND.EX P4, PT, RZ, c[0x0][0x184], PT, P4 ;  /* 0x00006100ff007a0c */ /* 0x000fda0003f85340 */
[----:B------:R-:W-:Y:S05]  /*4280*/  @P4 BRA `(.L_x_7262) ;  /* 0x0000002000004947 */ /* 0x000fea0003800000 */
[----:B------:R-:W-:Y:S05]  /*4290*/  @P0 BRA `(.L_x_7263) ;  /* 0x0000008000000947 */ /* 0x000fea0003800000 */
[----:B------:R-:W-:Y:S05]  /*42a0*/  BRA `(.L_x_7264) ;  /* 0x0000009000007947 */ /* 0x000fea0003800000 */
.L_x_7262:
[----:B-----5:R-:W-:-:S05]  /*42b0*/  HADD2.F32 R132, -RZ, R45.H0_H0 ;  /* 0x2000002dff847230 */ /* 0x020fca0000004100 */
[----:B------:R-:W-:Y:S01]  /*42c0*/  FADD.FTZ R144, R132, R144 ;  /* 0x0000009084907221 */ /* 0x000fe20000010000 */
[----:B------:R-:W-:Y:S05]  /*42d0*/  BRA `(.L_x_7263) ;  /* 0x0000004000007947 */ /* 0x000fea0003800000 */
.L_x_7261:
[----:B-----5:R-:W-:-:S05]  /*42e0*/  HADD2.F32 R132, -RZ, R49.H0_H0 ;  /* 0x20000031ff847230 */ /* 0x020fca0000004100 */
[----:B------:R-:W-:Y:S01]  /*42f0*/  FADD.FTZ R144, R132, R144 ;  /* 0x0000009084907221 */ /* 0x000fe20000010000 */
[----:B------:R-:W-:-:S05]  /*4300*/  @P2 HADD2.F32 R132, -RZ, R45.H0_H0 ;  /* 0x2000002dff842230 */ /* 0x000fca0000004100 */
[----:B------:R-:W-:-:S05]  /*4310*/  @P2 FADD.FTZ R144, R132, R144 ;  /* 0x0000009084902221 */ /* 0x000fca0000010000 */
.L_x_7263:
[----:B------:R-:W-:-:S04]  /*4320*/  F2FP.PACK_AB R132, RZ, R144 ;  /* 0x00000090ff84723e */ /* 0x000fc800000000ff */
[----:B------:R-:W-:Y:S02]  /*4330*/  PRMT R41, R132, 0x7610, R41 ;  /* 0x0000761084297816 */ /* 0x000fe40000000029 */
.L_x_7264:
[----:B------:R-:W-:Y:S01]  /*4340*/  HADD2.F32 R145, -RZ, R133.H1_H1 ;  /* 0x30000085ff917230 */ /* 0x000fe20000004100 */
[----:B------:R-:W-:Y:S05]  /*4350*/  @P3 BRA `(.L_x_7265) ;  /* 0x0000008000003947 */ /* 0x000fea0003800000 */
[----:B------:R-:W-:-:S04]  /*4360*/  ISETP.NE.U32.AND P4, PT, RZ, c[0x0][0x180], PT ;  /* 0x00006000ff007a0c */ /* 0x000fc80003f85070 */
[----:B------:R-:W-:-:S13]  /*4370*/  ISETP.NE.AND.EX P4, PT, RZ, c[0x0][0x184], PT, P4 ;  /* 0x00006100ff007a0c */ /* 0x000fda0003f85340 */
[----:B------:R-:W-:Y:S05]  /*4380*/  @P4 BRA `(.L_x_7266) ;  /* 0x0000002000004947 */ /* 0x000fea0003800000 */
[----:B------:R-:W-:Y:S05]  /*4390*/  @P0 BRA `(.L_x_7267) ;  /* 0x0000008000000947 */ /* 0x000fea0003800000 */
[----:B------:R-:W-:Y:S05]  /*43a0*/  BRA `(.L_x_7268) ;  /* 0x0000009000007947 */ /* 0x000fea0003800000 */
.L_x_7266:
[----:B-----5:R-:W-:-:S05]  /*43b0*/  HADD2.F32 R132, -RZ, R45.H1_H1 ;  /* 0x3000002dff847230 */ /* 0x020fca0000004100 */
[----:B------:R-:W-:Y:S01]  /*43c0*/  FADD.FTZ R145, R132, R145 ;  /* 0x0000009184917221 */ /* 0x000fe20000010000 */
[----:B------:R-:W-:Y:S05]  /*43d0*/  BRA `(.L_x_7267) ;  /* 0x0000004000007947 */ /* 0x000fea0003800000 */
.L_x_7265:
[----:B-----5:R-:W-:-:S05]  /*43e0*/  HADD2.F32 R132, -RZ, R49.H1_H1 ;  /* 0x30000031ff847230 */ /* 0x020fca0000004100 */
[----:B------:R-:W-:Y:S01]  /*43f0*/  FADD.FTZ R145, R132, R145 ;  /* 0x0000009184917221 */ /* 0x000fe20000010000 */
[----:B------:R-:W-:-:S05]  /*4400*/  @P2 HADD2.F32 R132, -RZ, R45.H1_H1 ;  /* 0x3000002dff842230 */ /* 0x000fca0000004100 */
[----:B------:R-:W-:-:S05]  /*4410*/  @P2 FADD.FTZ R145, R132, R145 ;  /* 0x0000009184912221 */ /* 0x000fca0000010000 */
.L_x_7267:
[----:B------:R-:W-:-:S04]  /*4420*/  F2FP.PACK_AB R132, RZ, R145 ;  /* 0x00000091ff84723e */ /* 0x000fc800000000ff */
[----:B------:R-:W-:Y:S02]  /*4430*/  PRMT R41, R41, 0x5410, R132 ;  /* 0x0000541029297816 */ /* 0x000fe40000000084 */
.L_x_7268:
[----:B------:R-:W-:Y:S01]  /*4440*/  HADD2.F32 R146, -RZ, R134.H0_H0 ;  /* 0x20000086ff927230 */ /* 0x000fe20000004100 */
[----:B------:R-:W-:Y:S05]  /*4450*/  @P3 BRA `(.L_x_7269) ;  /* 0x0000008000003947 */ /* 0x000fea0003800000 */
[----:B------:R-:W-:-:S04]  /*4460*/  ISETP.NE.U32.AND P4, PT, RZ, c[0x0][0x180], PT ;  /* 0x00006000ff007a0c */ /* 0x000fc80003f85070 */
[----:B------:R-:W-:-:S13]  /*4470*/  ISETP.NE.AND.EX P4, PT, RZ, c[0x0][0x184], PT, P4 ;  /* 0x00006100ff007a0c */ /* 0x000fda0003f85340 */
[----:B------:R-:W-:Y:S05]  /*4480*/  @P4 BRA `(.L_x_7270) ;  /* 0x0000002000004947 */ /* 0x000fea0003800000 */
[----:B------:R-:W-:Y:S05]  /*4490*/  @P0 BRA `(.L_x_7271) ;  /* 0x0000008000000947 */ /* 0x000fea0003800000 */
[----:B------:R-:W-:Y:S05]  /*44a0*/  BRA `(.L_x_7272) ;  /* 0x0000009000007947 */ /* 0x000fea0003800000 */
.L_x_7270:
[----:B-----5:R-:W-:-:S05]  /*44b0*/  HADD2.F32 R132, -RZ, R46.H0_H0 ;  /* 0x2000002eff847230 */ /* 0x020fca0000004100 */
[----:B------:R-:W-:Y:S01]  /*44c0*/  FADD.FTZ R146, R132, R146 ;  /* 0x0000009284927221 */ /* 0x000fe20000010000 */
[----:B------:R-:W-:Y:S05]  /*44d0*/  BRA `(.L_x_7271) ;  /* 0x0000004000007947 */ /* 0x000fea0003800000 */
.L_x_7269:
[----:B-----5:R-:W-:-:S05]  /*44e0*/  HADD2.F32 R132, -RZ, R50.H0_H0 ;  /* 0x20000032ff847230 */ /* 0x020fca0000004100 */
[----:B------:R-:W-:Y:S01]  /*44f0*/  FADD.FTZ R146, R132, R146 ;  /* 0x0000009284927221 */ /* 0x000fe20000010000 */
[----:B------:R-:W-:-:S05]  /*4500*/  @P2 HADD2.F32 R132, -RZ, R46.H0_H0 ;  /* 0x2000002eff842230 */ /* 0x000fca0000004100 */
[----:B------:R-:W-:-:S05]  /*4510*/  @P2 FADD.FTZ R146, R132, R146 ;  /* 0x0000009284922221 */ /* 0x000fca0000010000 */
.L_x_7271:
[----:B------:R-:W-:-:S04]  /*4520*/  F2FP.PACK_AB R132, RZ, R146 ;  /* 0x00000092ff84723e */ /* 0x000fc800000000ff */
[----:B------:R-:W-:Y:S02]  /*4530*/  PRMT R42, R132, 0x7610, R42 ;  /* 0x00007610842a7816 */ /* 0x000fe4000000002a */
.L_x_7272:
[----:B------:R-:W-:Y:S01]  /*4540*/  HADD2.F32 R153, -RZ, R134.H1_H1 ;  /* 0x30000086ff997230 */ /* 0x000fe20000004100 */
[----:B------:R-:W-:Y:S05]  /*4550*/  @P3 BRA `(.L_x_7273) ;  /* 0x0000008000003947 */ /* 0x000fea0003800000 */
[----:B------:R-:W-:-:S04]  /*4560*/  ISETP.NE.U32.AND P4, PT, RZ, c[0x0][0x180], PT ;  /* 0x00006000ff007a0c */ /* 0x000fc80003f85070 */
[----:B------:R-:W-:-:S13]  /*4570*/  ISETP.NE.AND.EX P4, PT, RZ, c[0x0][0x184], PT, P4 ;  /* 0x00006100ff007a0c */ /* 0x000fda0003f85340 */
[----:B------:R-:W-:Y:S05]  /*4580*/  @P4 BRA `(.L_x_7274) ;  /* 0x0000002000004947 */ /* 0x000fea0003800000 */
[----:B------:R-:W-:Y:S05]  /*4590*/  @P0 BRA `(.L_x_7275) ;  /* 0x0000008000000947 */ /* 0x000fea0003800000 */
[----:B------:R-:W-:Y:S05]  /*45a0*/  BRA `(.L_x_7276) ;  /* 0x0000009000007947 */ /* 0x000fea0003800000 */
.L_x_7274:
[----:B-----5:R-:W-:-:S05]  /*45b0*/  HADD2.F32 R132, -RZ, R46.H1_H1 ;  /* 0x3000002eff847230 */ /* 0x020fca0000004100 */
[----:B------:R-:W-:Y:S01]  /*45c0*/  FADD.FTZ R153, R132, R153 ;  /* 0x0000009984997221 */ /* 0x000fe20000010000 */
[----:B------:R-:W-:Y:S05]  /*45d0*/  BRA `(.L_x_7275) ;  /* 0x0000004000007947 */ /* 0x000fea0003800000 */
.L_x_7273:
[----:B-----5:R-:W-:-:S05]  /*45e0*/  HADD2.F32 R132, -RZ, R50.H1_H1 ;  /* 0x30000032ff847230 */ /* 0x020fca0000004100 */
[----:B------:R-:W-:Y:S01]  /*45f0*/  FADD.FTZ R153, R132, R153 ;  /* 0x0000009984997221 */ /* 0x000fe20000010000 */
[----:B------:R-:W-:-:S05]  /*4600*/  @P2 HADD2.F32 R132, -RZ, R46.H1_H1 ;  /* 0x3000002eff842230 */ /* 0x000fca0000004100 */
[----:B------:R-:W-:-:S05]  /*4610*/  @P2 FADD.FTZ R153, R132, R153 ;  /* 0x0000009984992221 */ /* 0x000fca0000010000 */
.L_x_7275:
[----:B------:R-:W-:-:S04]  /*4620*/  F2FP.PACK_AB R132, RZ, R153 ;  /* 0x00000099ff84723e */ /* 0x000fc800000000ff */
[----:B------:R-:W-:Y:S02]  /*4630*/  PRMT R42, R42, 0x5410, R132 ;  /* 0x000054102a2a7816 */ /* 0x000fe40000000084 */
.L_x_7276:
[----:B------:R-:W-:Y:S01]  /*4640*/  HADD2.F32 R152, -RZ, R135.H0_H0 ;  /* 0x20000087ff987230 */ /* 0x000fe20000004100 */
[----:B------:R-:W-:Y:S05]  /*4650*/  @P3 BRA `(.L_x_7277) ;  /* 0x0000008000003947 */ /* 0x000fea0003800000 */
[----:B------:R-:W-:-:S04]  /*4660*/  ISETP.NE.U32.AND P4, PT, RZ, c[0x0][0x180], PT ;  /* 0x00006000ff007a0c */ /* 0x000fc80003f85070 */
[----:B------:R-:W-:-:S13]  /*4670*/  ISETP.NE.AND.EX P4, PT, RZ, c[0x0][0x184], PT, P4 ;  /* 0x00006100ff007a0c */ /* 0x000fda0003f85340 */
[----:B------:R-:W-:Y:S05]  /*4680*/  @P4 BRA `(.L_x_7278) ;  /* 0x0000002000004947 */ /* 0x000fea0003800000 */
[----:B------:R-:W-:Y:S05]  /*4690*/  @P0 BRA `(.L_x_7279) ;  /* 0x0000008000000947 */ /* 0x000fea0003800000 */
[----:B------:R-:W-:Y:S05]  /*46a0*/  BRA `(.L_x_7280) ;  /* 0x0000009000007947 */ /* 0x000fea0003800000 */
.L_x_7278:
[----:B-----5:R-:W-:-:S05]  /*46b0*/  HADD2.F32 R132, -RZ, R47.H0_H0 ;  /* 0x2000002fff847230 */ /* 0x020fca0000004100 */
[----:B------:R-:W-:Y:S01]  /*46c0*/  FADD.FTZ R152, R132, R152 ;  /* 0x0000009884987221 */ /* 0x000fe20000010000 */
[----:B------:R-:W-:Y:S05]  /*46d0*/  BRA `(.L_x_7279) ;  /* 0x0000004000007947 */ /* 0x000fea0003800000 */
.L_x_7277:
[----:B-----5:R-:W-:-:S05]  /*46e0*/  HADD2.F32 R132, -RZ, R51.H0_H0 ;  /* 0x20000033ff847230 */ /* 0x020fca0000004100 */
[----:B------:R-:W-:Y:S01]  /*46f0*/  FADD.FTZ R152, R132, R152 ;  /* 0x0000009884987221 */ /* 0x000fe20000010000 */
[----:B------:R-:W-:-:S05]  /*4700*/  @P2 HADD2.F32 R132, -RZ, R47.H0_H0 ;  /* 0x2000002fff842230 */ /* 0x000fca0000004100 */
[----:B------:R-:W-:-:S05]  /*4710*/  @P2 FADD.FTZ R152, R132, R152 ;  /* 0x0000009884982221 */ /* 0x000fca0000010000 */
.L_x_7279:
[----:B------:R-:W-:-:S04]  /*4720*/  F2FP.PACK_AB R132, RZ, R152 ;  /* 0x00000098ff84723e */ /* 0x000fc800000000ff */
[----:B------:R-:W-:Y:S02]  /*4730*/  PRMT R43, R132, 0x7610, R43 ;  /* 0x00007610842b7816 */ /* 0x000fe4000000002b */
.L_x_7280:
[----:B------:R-:W-:Y:S01]  /*4740*/  HADD2.F32 R159, -RZ, R135.H1_H1 ;  /* 0x30000087ff9f7230 */ /* 0x000fe20000004100 */
[----:B------:R-:W-:Y:S05]  /*4750*/  @P3 BRA `(.L_x_7281) ;  /* 0x0000008000003947 */ /* 0x000fea0003800000 */
[----:B------:R-:W-:-:S04]  /*4760*/  ISETP.NE.U32.AND P4, PT, RZ, c[0x0][0x180], PT ;  /* 0x00006000ff007a0c */ /* 0x000fc80003f85070 */
[----:B------:R-:W-:-:S13]  /*4770*/  ISETP.NE.AND.EX P4, PT, RZ, c[0x0][0x184], PT, P4 ;  /* 0x00006100ff007a0c */ /* 0x000fda0003f85340 */
[----:B------:R-:W-:Y:S05]  /*4780*/  @P4 BRA `(.L_x_7282) ;  /* 0x0000002000004947 */ /* 0x000fea0003800000 */
[----:B------:R-:W-:Y:S05]  /*4790*/  @P0 BRA `(.L_x_7283) ;  /* 0x0000008000000947 */ /* 0x000fea0003800000 */
[----:B------:R-:W-:Y:S05]  /*47a0*/  BRA `(.L_x_7284) ;  /* 0x0000009000007947 */ /* 0x000fea0003800000 */
.L_x_7282:
[----:B-----5:R-:W-:-:S05]  /*47b0*/  HADD2.F32 R132, -RZ, R47.H1_H1 ;  /* 0x3000002fff847230 */ /* 0x020fca0000004100 */
[----:B------:R-:W-:Y:S01]  /*47c0*/  FADD.FTZ R159, R132, R159 ;  /* 0x0000009f849f7221 */ /* 0x000fe20000010000 */
[----:B------:R-:W-:Y:S05]  /*47d0*/  BRA `(.L_x_7283) ;  /* 0x0000004000007947 */ /* 0x000fea0003800000 */
.L_x_7281:
[----:B-----5:R-:W-:-:S05]  /*47e0*/  HADD2.F32 R132, -RZ, R51.H1_H1 ;  /* 0x30000033ff847230 */ /* 0x020fca0000004100 */
[----:B------:R-:W-:Y:S01]  /*47f0*/  FADD.FTZ R159, R132, R159 ;  /* 0x0000009f849f7221 */ /* 0x000fe20000010000 */
[----:B------:R-:W-:-:S05]  /*4800*/  @P2 HADD2.F32 R132, -RZ, R47.H1_H1 ;  /* 0x3000002fff842230 */ /* 0x000fca0000004100 */
[----:B------:R-:W-:-:S05]  /*4810*/  @P2 FADD.FTZ R159, R132, R159 ;  /* 0x0000009f849f2221 */ /* 0x000fca0000010000 */
.L_x_7283:
[----:B------:R-:W-:-:S04]  /*4820*/  F2FP.PACK_AB R132, RZ, R159 ;  /* 0x0000009fff84723e */ /* 0x000fc800000000ff */
[----:B------:R-:W-:Y:S02]  /*4830*/  PRMT R43, R43, 0x5410, R132 ;  /* 0x000054102b2b7816 */ /* 0x000fe40000000084 */
.L_x_7284:
        /* <DEDUP_REMOVED lines=16> */
.L_x_7286:
[----:B-----5:R-:W-:-:S05]  /*4940*/  HADD2.F32 R160, -RZ, R44.H0_H0 ;  /* 0x2000002cffa07230 */ /* 0x020fca0000004100 */
[----:B------:R-:W-:Y:S01]  /*4950*/  FADD.FTZ R157, R160, R157 ;  /* 0x0000009da09d7221 */ /* 0x000fe20000010000 */
[----:B------:R-:W-:Y:S05]  /*4960*/  BRA `(.L_x_7287) ;  /* 0x0000004000007947 */ /* 0x000fea0003800000 */
.L_x_7285:
[----:B-----5:R-:W-:-:S05]  /*4970*/  HADD2.F32 R160, -RZ, R48.H0_H0 ;  /* 0x20000030ffa07230 */ /* 0x020fca0000004100 */
[----:B------:R-:W-:Y:S01]  /*4980*/  FADD.FTZ R157, R160, R157 ;  /* 0x0000009da09d7221 */ /* 0x000fe20000010000 */
[----:B------:R-:W-:-:S05]  /*4990*/  @P2 HADD2.F32 R160, -RZ, R44.H0_H0 ;  /* 0x2000002cffa02230 */ /* 0x000fca0000004100 */
[----:B------:R-:W-:-:S05]  /*49a0*/  @P2 FADD.FTZ R157, R160, R157 ;  /* 0x0000009da09d2221 */ /* 0x000fca0000010000 */
.L_x_7287:
[----:B------:R-:W-:-:S04]  /*49b0*/  F2FP.PACK_AB R160, RZ, R157 ;  /* 0x0000009dffa0723e */ /* 0x000fc800000000ff */
[----:B------:R-:W-:Y:S02]  /*49c0*/  PRMT R40, R160, 0x7610, R40 ;  /* 0x00007610a0287816 */ /* 0x000fe40000000028 */
.L_x_7288:
[----:B------:R-:W-:Y:S01]  /*49d0*/  HADD2.F32 R160, -RZ, R132.H1_H1 ;  /* 0x30000084ffa07230 */ /* 0x000fe20000004100 */
[----:B------:R-:W-:Y:S05]  /*49e0*/  @P3 BRA `(.L_x_7289) ;  /* 0x0000008000003947 */ /* 0x000fea0003800000 */
[----:B------:R-:W-:-:S04]  /*49f0*/  ISETP.NE.U32.AND P4, PT, RZ, c[0x0][0x180], PT ;  /* 0x00006000ff007a0c */ /* 0x000fc80003f85070 */
[----:B------:R-:W-:-:S13]  /*4a00*/  ISETP.NE.AND.EX P4, PT, RZ, c[0x0][0x184], PT, P4 ;  /* 0x00006100ff007a0c */ /* 0x000fda0003f85340 */
[----:B------:R-:W-:Y:S05]  /*4a10*/  @P4 BRA `(.L_x_7290) ;  /* 0x0000002000004947 */ /* 0x000fea0003800000 */
[----:B------:R-:W-:Y:S05]  /*4a20*/  @P0 BRA `(.L_x_7291) ;  /* 0x0000008000000947 */ /* 0x000fea0003800000 */
[----:B------:R-:W-:Y:S05]  /*4a30*/  BRA `(.L_x_7292) ;  /* 0x0000009000007947 */ /* 0x000fea0003800000 */
.L_x_7290:
[----:B-----5:R-:W-:-:S05]  /*4a40*/  HADD2.F32 R132, -RZ, R44.H1_H1 ;  /* 0x3000002cff847230 */ /* 0x020fca0000004100 */
[----:B------:R-:W-:Y:S01]  /*4a50*/  FADD.FTZ R160, R132, R160 ;  /* 0x000000a084a07221 */ /* 0x000fe20000010000 */
[----:B------:R-:W-:Y:S05]  /*4a60*/  BRA `(.L_x_7291) ;  /* 0x0000004000007947 */ /* 0x000fea0003800000 */
.L_x_7289:
[----:B-----5:R-:W-:-:S05]  /*4a70*/  HADD2.F32 R132, -RZ, R48.H1_H1 ;  /* 0x30000030ff847230 */ /* 0x020fca0000004100 */
[----:B------:R-:W-:Y:S01]  /*4a80*/  FADD.FTZ R160, R132, R160 ;  /* 0x000000a084a07221 */ /* 0x000fe20000010000 */
[----:B------:R-:W-:-:S05]  /*4a90*/  @P2 HADD2.F32 R132, -RZ, R44.H1_H1 ;  /* 0x3000002cff842230 */ /* 0x000fca0000004100 */
[----:B------:R-:W-:-:S05]  /*4aa0*/  @P2 FADD.FTZ R160, R132, R160 ;  /* 0x000000a084a02221 */ /* 0x000fca0000010000 */
.L_x_7291:
[----:B------:R-:W-:-:S04]  /*4ab0*/  F2FP.PACK_AB R132, RZ, R160 ;  /* 0x000000a0ff84723e */ /* 0x000fc800000000ff */
[----:B------:R-:W-:Y:S02]  /*4ac0*/  PRMT R40, R40, 0x5410, R132 ;  /* 0x0000541028287816 */ /* 0x000fe40000000084 */
.L_x_7292:
[----:B------:R-:W-:Y:S01]  /*4ad0*/  HADD2.F32 R161, -RZ, R133.H0_H0 ;  /* 0x20000085ffa17230 */ /* 0x000fe20000004100 */
[----:B------:R-:W-:Y:S05]  /*4ae0*/  @P3 BRA `(.L_x_7293) ;  /* 0x0000008000003947 */ /* 0x000fea0003800000 */
[----:B------:R-:W-:-:S04]  /*4af0*/  ISETP.NE.U32.AND P4, PT, RZ, c[0x0][0x180], PT ;  /* 0x00006000ff007a0c */ /* 0x000fc80003f85070 */
[----:B------:R-:W-:-:S13]  /*4b00*/  ISETP.NE.AND.EX P4, PT, RZ, c[0x0][0x184], PT, P4 ;  /* 0x00006100ff007a0c */ /* 0x000fda0003f85340 */
[----:B------:R-:W-:Y:S05]  /*4b10*/  @P4 BRA `(.L_x_7294) ;  /* 0x0000002000004947 */ /* 0x000fea0003800000 */
[----:B------:R-:W-:Y:S05]  /*4b20*/  @P0 BRA `(.L_x_7295) ;  /* 0x0000008000000947 */ /* 0x000fea0003800000 */
[----:B------:R-:W-:Y:S05]  /*4b30*/  BRA `(.L_x_7296) ;  /* 0x0000009000007947 */ /* 0x000fea0003800000 */
.L_x_7294:
[----:B-----5:R-:W-:-:S05]  /*4b40*/  HADD2.F32 R132, -RZ, R45.H0_H0 ;  /* 0x2000002dff847230 */ /* 0x020fca0000004100 */
[----:B------:R-:W-:Y:S01]  /*4b50*/  FADD.FTZ R161, R132, R161 ;  /* 0x000000a184a17221 */ /* 0x000fe20000010000 */
[----:B------:R-:W-:Y:S05]  /*4b60*/  BRA `(.L_x_7295) ;  /* 0x0000004000007947 */ /* 0x000fea0003800000 */
.L_x_7293:
[----:B-----5:R-:W-:-:S05]  /*4b70*/  HADD2.F32 R132, -RZ, R49.H0_H0 ;  /* 0x20000031ff847230 */ /* 0x020fca0000004100 */
[----:B------:R-:W-:Y:S01]  /*4b80*/  FADD.FTZ R161, R132, R161 ;  /* 0x000000a184a17221 */ /* 0x000fe20000010000 */
[----:B------:R-:W-:-:S05]  /*4b90*/  @P2 HADD2.F32 R132, -RZ, R45.H0_H0 ;  /* 0x2000002dff842230 */ /* 0x000fca0000004100 */
[----:B------:R-:W-:-:S05]  /*4ba0*/  @P2 FADD.FTZ R161, R132, R161 ;  /* 0x000000a184a12221 */ /* 0x000fca0000010000 */
.L_x_7295:
[----:B------:R-:W-:-:S04]  /*4bb0*/  F2FP.PACK_AB R132, RZ, R161 ;  /* 0x000000a1ff84723e */ /* 0x000fc800000000ff */
[----:B------:R-:W-:Y:S02]  /*4bc0*/  PRMT R41, R132, 0x7610, R41 ;  /* 0x0000761084297816 */ /* 0x000fe40000000029 */
.L_x_7296:
[----:B------:R-:W-:Y:S01]  /*4bd0*/  HADD2.F32 R163, -RZ, R133.H1_H1 ;  /* 0x30000085ffa37230 */ /* 0x000fe20000004100 */
[----:B------:R-:W-:Y:S05]  /*4be0*/  @P3 BRA `(.L_x_7297) ;  /* 0x0000008000003947 */ /* 0x000fea0003800000 */
[----:B------:R-:W-:-:S04]  /*4bf0*/  ISETP.NE.U32.AND P4, PT, RZ, c[0x0][0x180], PT ;  /* 0x00006000ff007a0c */ /* 0x000fc80003f85070 */
[----:B------:R-:W-:-:S13]  /*4c00*/  ISETP.NE.AND.EX P4, PT, RZ, c[0x0][0x184], PT, P4 ;  /* 0x00006100ff007a0c */ /* 0x000fda0003f85340 */
[----:B------:R-:W-:Y:S05]  /*4c10*/  @P4 BRA `(.L_x_7298) ;  /* 0x0000002000004947 */ /* 0x000fea0003800000 */
[----:B------:R-:W-:Y:S05]  /*4c20*/  @P0 BRA `(.L_x_7299) ;  /* 0x0000008000000947 */ /* 0x000fea0003800000 */
[----:B------:R-:W-:Y:S05]  /*4c30*/  BRA `(.L_x_7300) ;  /* 0x0000009000007947 */ /* 0x000fea0003800000 */
.L_x_7298:
[----:B-----5:R-:W-:-:S05]  /*4c40*/  HADD2.F32 R132, -RZ, R45.H1_H1 ;  /* 0x3000002dff847230 */ /* 0x020fca0000004100 */
[----:B------:R-:W-:Y:S01]  /*4c50*/  FADD.FTZ R163, R132, R163 ;  /* 0x000000a384a37221 */ /* 0x000fe20000010000 */
[----:B------:R-:W-:Y:S05]  /*4c60*/  BRA `(.L_x_7299) ;  /* 0x0000004000007947 */ /* 0x000fea0003800000 */
.L_x_7297:
[----:B-----5:R-:W-:-:S05]  /*4c70*/  HADD2.F32 R132, -RZ, R49.H1_H1 ;  /* 0x30000031ff847230 */ /* 0x020fca0000004100 */
[----:B------:R-:W-:Y:S01]  /*4c80*/  FADD.FTZ R163, R132, R163 ;  /* 0x000000a384a37221 */ /* 0x000fe20000010000 */
[----:B------:R-:W-:-:S05]  /*4c90*/  @P2 HADD2.F32 R132, -RZ, R45.H1_H1 ;  /* 0x3000002dff842230 */ /* 0x000fca0000004100 */
[----:B------:R-:W-:-:S05]  /*4ca0*/  @P2 FADD.FTZ R163, R132, R163 ;  /* 0x000000a384a32221 */ /* 0x000fca0000010000 */
.L_x_7299:
[----:B------:R-:W-:-:S04]  /*4cb0*/  F2FP.PACK_AB R132, RZ, R163 ;  /* 0x000000a3ff84723e */ /* 0x000fc800000000ff */
[----:B------:R-:W-:Y:S02]  /*4cc0*/  PRMT R41, R41, 0x5410, R132 ;  /* 0x0000541029297816 */ /* 0x000fe40000000084 */
.L_x_7300:
[----:B------:R-:W-:Y:S01]  /*4cd0*/  HADD2.F32 R162, -RZ, R134.H0_H0 ;  /* 0x20000086ffa27230 */ /* 0x000fe20000004100 */
[----:B------:R-:W-:Y:S05]  /*4ce0*/  @P3 BRA `(.L_x_7301) ;  /* 0x0000008000003947 */ /* 0x000fea0003800000 */
[----:B------:R-:W-:-:S04]  /*4cf0*/  ISETP.NE.U32.AND P4, PT, RZ, c[0x0][0x180], PT ;  /* 0x00006000ff007a0c */ /* 0x000fc80003f85070 */
[----:B------:R-:W-:-:S13]  /*4d00*/  ISETP.NE.AND.EX P4, PT, RZ, c[0x0][0x184], PT, P4 ;  /* 0x00006100ff007a0c */ /* 0x000fda0003f85340 */
[----:B------:R-:W-:Y:S05]  /*4d10*/  @P4 BRA `(.L_x_7302) ;  /* 0x0000002000004947 */ /* 0x000fea0003800000 */
[----:B------:R-:W-:Y:S05]  /*4d20*/  @P0 BRA `(.L_x_7303) ;  /* 0x0000008000000947 */ /* 0x000fea0003800000 */
[----:B------:R-:W-:Y:S05]  /*4d30*/  BRA `(.L_x_7304) ;  /* 0x0000009000007947 */ /* 0x000fea0003800000 */
.L_x_7302:
[----:B-----5:R-:W-:-:S05]  /*4d40*/  HADD2.F32 R132, -RZ, R46.H0_H0 ;  /* 0x2000002eff847230 */ /* 0x020fca0000004100 */
[----:B------:R-:W-:Y:S01]  /*4d50*/  FADD.FTZ R162, R132, R162 ;  /* 0x000000a284a27221 */ /* 0x000fe20000010000 */
[----:B------:R-:W-:Y:S05]  /*4d60*/  BRA `(.L_x_7303) ;  /* 0x0000004000007947 */ /* 0x000fea0003800000 */
.L_x_7301:
[----:B-----5:R-:W-:-:S05]  /*4d70*/  HADD2.F32 R132, -RZ, R50.H0_H0 ;  /* 0x20000032ff847230 */ /* 0x020fca0000004100 */
[----:B------:R-:W-:Y:S01]  /*4d80*/  FADD.FTZ R162, R132, R162 ;  /* 0x000000a284a27221 */ /* 0x000fe20000010000 */
[----:B------:R-:W-:-:S05]  /*4d90*/  @P2 HADD2.F32 R132, -RZ, R46.H0_H0 ;  /* 0x2000002eff842230 */ /* 0x000fca0000004100 */
[----:B------:R-:W-:-:S05]  /*4da0*/  @P2 FADD.FTZ R162, R132, R162 ;  /* 0x000000a284a22221 */ /* 0x000fca0000010000 */
.L_x_7303:
[----:B------:R-:W-:-:S04]  /*4db0*/  F2FP.PACK_AB R132, RZ, R162 ;  /* 0x000000a2ff84723e */ /* 0x000fc800000000ff */
[----:B------:R-:W-:Y:S02]  /*4dc0*/  PRMT R42, R132, 0x7610, R42 ;  /* 0x00007610842a7816 */ /* 0x000fe4000000002a */
.L_x_7304:
[----:B------:R-:W-:Y:S01]  /*4dd0*/  HADD2.F32 R165, -RZ, R134.H1_H1 ;  /* 0x30000086ffa57230 */ /* 0x000fe20000004100 */
[----:B------:R-:W-:Y:S05]  /*4de0*/  @P3 BRA `(.L_x_7305) ;  /* 0x0000008000003947 */ /* 0x000fea0003800000 */
[----:B------:R-:W-:-:S04]  /*4df0*/  ISETP.NE.U32.AND P4, PT, RZ, c[0x0][0x180], PT ;  /* 0x00006000ff007a0c */ /* 0x000fc80003f85070 */
[----:B------:R-:W-:-:S13]  /*4e00*/  ISETP.NE.AND.EX P4, PT, RZ, c[0x0][0x184], PT, P4 ;  /* 0x00006100ff007a0c */ /* 0x000fda0003f85340 */
[----:B------:R-:W-:Y:S05]  /*4e10*/  @P4 BRA `(.L_x_7306) ;  /* 0x0000002000004947 */ /* 0x000fea0003800000 */
[----:B------:R-:W-:Y:S05]  /*4e20*/  @P0 BRA `(.L_x_7307) ;  /* 0x0000008000000947 */ /* 0x000fea0003800000 */
[----:B------:R-:W-:Y:S05]  /*4e30*/  BRA `(.L_x_7308) ;  /* 0x0000009000007947 */ /* 0x000fea0003800000 */
.L_x_7306:
[----:B-----5:R-:W-:-:S05]  /*4e40*/  HADD2.F32 R132, -RZ, R46.H1_H1 ;  /* 0x3000002eff847230 */ /* 0x020fca0000004100 */
[----:B------:R-:W-:Y:S01]  /*4e50*/  FADD.FTZ R165, R132, R165 ;  /* 0x000000a584a57221 */ /* 0x000fe20000010000 */
[----:B------:R-:W-:Y:S05]  /*4e60*/  BRA `(.L_x_7307) ;  /* 0x0000004000007947 */ /* 0x000fea0003800000 */
.L_x_7305:
[----:B-----5:R-:W-:-:S05]  /*4e70*/  HADD2.F32 R132, -RZ, R50.H1_H1 ;  /* 0x30000032ff847230 */ /* 0x020fca0000004100 */
[----:B------:R-:W-:Y:S01]  /*4e80*/  FADD.FTZ R165, R132, R165 ;  /* 0x000000a584a57221 */ /* 0x000fe20000010000 */
[----:B------:R-:W-:-:S05]  /*4e90*/  @P2 HADD2.F32 R132, -RZ, R46.H1_H1 ;  /* 0x3000002eff842230 */ /* 0x000fca0000004100 */
[----:B------:R-:W-:-:S05]  /*4ea0*/  @P2 FADD.FTZ R165, R132, R165 ;  /* 0x000000a584a52221 */ /* 0x000fca0000010000 */
.L_x_7307:
[----:B------:R-:W-:-:S04]  /*4eb0*/  F2FP.PACK_AB R132, RZ, R165 ;  /* 0x000000a5ff84723e */ /* 0x000fc800000000ff */
[----:B------:R-:W-:Y:S02]  /*4ec0*/  PRMT R42, R42, 0x5410, R132 ;  /* 0x000054102a2a7816 */ /* 0x000fe40000000084 */
.L_x_7308:
[----:B------:R-:W-:Y:S01]  /*4ed0*/  HADD2.F32 R164, -RZ, R135.H0_H0 ;  /* 0x20000087ffa47230 */ /* 0x000fe20000004100 */
[----:B------:R-:W-:Y:S05]  /*4ee0*/  @P3 BRA `(.L_x_7309) ;  /* 0x0000008000003947 */ /* 0x000fea0003800000 */
[----:B------:R-:W-:-:S04]  /*4ef0*/  ISETP.NE.U32.AND P4, PT, RZ, c[0x0][0x180], PT ;  /* 0x00006000ff007a0c */ /* 0x000fc80003f85070 */
[----:B------:R-:W-:-:S13]  /*4f00*/  ISETP.NE.AND.EX P4, PT, RZ, c[0x0][0x184], PT, P4 ;  /* 0x00006100ff007a0c */ /* 0x000fda0003f85340 */
[----:B------:R-:W-:Y:S05]  /*4f10*/  @P4 BRA `(.L_x_7310) ;  /* 0x0000002000004947 */ /* 0x000fea0003800000 */
[----:B------:R-:W-:Y:S05]  /*4f20*/  @P0 BRA `(.L_x_7311) ;  /* 0x0000008000000947 */ /* 0x000fea0003800000 */
[----:B------:R-:W-:Y:S05]  /*4f30*/  BRA `(.L_x_7312) ;  /* 0x0000009000007947 */ /* 0x000fea0003800000 */
.L_x_7310:
[----:B-----5:R-:W-:-:S05]  /*4f40*/  HADD2.F32 R132, -RZ, R47.H0_H0 ;  /* 0x2000002fff847230 */ /* 0x020fca0000004100 */
[----:B------:R-:W-:Y:S01]  /*4f50*/  FADD.FTZ R164, R132, R164 ;  /* 0x000000a484a47221 */ /* 0x000fe20000010000 */
[----:B------:R-:W-:Y:S05]  /*4f60*/  BRA `(.L_x_7311) ;  /* 0x0000004000007947 */ /* 0x000fea0003800000 */
.L_x_7309:
[----:B-----5:R-:W-:-:S05]  /*4f70*/  HADD2.F32 R132, -RZ, R51.H0_H0 ;  /* 0x20000033ff847230 */ /* 0x020fca0000004100 */
[----:B------:R-:W-:Y:S01]  /*4f80*/  FADD.FTZ R164, R132, R164 ;  /* 0x000000a484a47221 */ /* 0x000fe20000010000 */
[----:B------:R-:W-:-:S05]  /*4f90*/  @P2 HADD2.F32 R132, -RZ, R47.H0_H0 ;  /* 0x2000002fff842230 */ /* 0x000fca0000004100 */
[----:B------:R-:W-:-:S05]  /*4fa0*/  @P2 FADD.FTZ R164, R132, R164 ;  /* 0x000000a484a42221 */ /* 0x000fca0000010000 */
.L_x_7311:
[----:B------:R-:W-:-:S04]  /*4fb0*/  F2FP.PACK_AB R132, RZ, R164 ;  /* 0x000000a4ff84723e */ /* 0x000fc800000000ff */
[----:B------:R-:W-:Y:S02]  /*4fc0*/  PRMT R43, R132, 0x7610, R43 ;  /* 0x00007610842b7816 */ /* 0x000fe4000000002b */
.L_x_7312:
[----:B------:R-:W-:Y:S01]  /*4fd0*/  HADD2.F32 R173, -RZ, R135.H1_H1 ;  /* 0x30000087ffad7230 */ /* 0x000fe20000004100 */
[----:B------:R-:W-:Y:S05]  /*4fe0*/  @P3 BRA `(.L_x_7313) ;  /* 0x0000008000003947 */ /* 0x000fea0003800000 */
[----:B------:R-:W-:-:S04]  /*4ff0*/  ISETP.NE.U32.AND P4, PT, RZ, c[0x0][0x180], PT ;  /* 0x00006000ff007a0c */ /* 0x000fc80003f85070 */
[----:B------:R-:W-:-:S13]  /*5000*/  ISETP.NE.AND.EX P4, PT, RZ, c[0x0][0x184], PT, P4 ;  /* 0x00006100ff007a0c */ /* 0x000fda0003f85340 */
[----:B------:R-:W-:Y:S05]  /*5010*/  @P4 BRA `(.L_x_7314) ;  /* 0x0000002000004947 */ /* 0x000fea0003800000 */
[----:B------:R-:W-:Y:S05]  /*5020*/  @P0 BRA `(.L_x_7315) ;  /* 0x0000008000000947 */ /* 0x000fea0003800000 */
[----:B------:R-:W-:Y:S05]  /*5030*/  BRA `(.L_x_7316) ;  /* 0x0000009000007947 */ /* 0x000fea0003800000 */
.L_x_7314:
[----:B-----5:R-:W-:-:S05]  /*5040*/  HADD2.F32 R132, -RZ, R47.H1_H1 ;  /* 0x3000002fff847230 */ /* 0x020fca0000004100 */
[----:B------:R-:W-:Y:S01]  /*5050*/  FADD.FTZ R173, R132, R173 ;  /* 0x000000ad84ad7221 */ /* 0x000fe20000010000 */
[----:B------:R-:W-:Y:S05]  /*5060*/  BRA `(.L_x_7315) ;  /* 0x0000004000007947 */ /* 0x000fea0003800000 */
.L_x_7313:
[----:B-----5:R-:W-:-:S05]  /*5070*/  HADD2.F32 R132, -RZ, R51.H1_H1 ;  /* 0x30000033ff847230 */ /* 0x020fca0000004100 */
[----:B------:R-:W-:Y:S01]  /*5080*/  FADD.FTZ R173, R132, R173 ;  /* 0x000000ad84ad7221 */ /* 0x000fe20000010000 */
[----:B------:R-:W-:-:S05]  /*5090*/  @P2 HADD2.F32 R132, -RZ, R47.H1_H1 ;  /* 0x3000002fff842230 */ /* 0x000fca0000004100 */
[----:B------:R-:W-:-:S05]  /*50a0*/  @P2 FADD.FTZ R173, R132, R173 ;  /* 0x000000ad84ad2221 */ /* 0x000fca0000010000 */
.L_x_7315:
[----:B------:R-:W-:-:S04]  /*50b0*/  F2FP.PACK_AB R132, RZ, R173 ;  /* 0x000000adff84723e */ /* 0x000fc800000000ff */
[----:B------:R-:W-:Y:S02]  /*50c0*/  PRMT R43, R43, 0x5410, R132 ;  /* 0x000054102b2b7816 */ /* 0x000fe40000000084 */
.L_x_7316:
        /* <DEDUP_REMOVED lines=16> */
.L_x_7318:
[----:B-----5:R-:W-:-:S05]  /*51d0*/  HADD2.F32 R178, -RZ, R44.H0_H0 ;  /* 0x2000002cffb27230 */ /* 0x020fca0000004100 */
[----:B------:R-:W-:Y:S01]  /*51e0*/  FADD.FTZ R177, R178, R177 ;  /* 0x000000b1b2b17221 */ /* 0x000fe20000010000 */
[----:B------:R-:W-:Y:S05]  /*51f0*/  BRA `(.L_x_7319) ;  /* 0x0000004000007947 */ /* 0x000fea0003800000 */
.L_x_7317:
[----:B-----5:R-:W-:-:S05]  /*5200*/  HADD2.F32 R178, -RZ, R48.H0_H0 ;  /* 0x20000030ffb27230 */ /* 0x020fca0000004100 */
[----:B------:R-:W-:Y:S01]  /*5210*/  FADD.FTZ R177, R178, R177 ;  /* 0x000000b1b2b17221 */ /* 0x000fe20000010000 */
[----:B------:R-:W-:-:S05]  /*5220*/  @P2 HADD2.F32 R178, -RZ, R44.H0_H0 ;  /* 0x2000002cffb22230 */ /* 0x000fca0000004100 */
[----:B------:R-:W-:-:S05]  /*5230*/  @P2 FADD.FTZ R177, R178, R177 ;  /* 0x000000b1b2b12221 */ /* 0x000fca0000010000 */
.L_x_7319:
[----:B------:R-:W-:-:S04]  /*5240*/  F2FP.PACK_AB R178, RZ, R177 ;  /* 0x000000b1ffb2723e */ /* 0x000fc800000000ff */
[----:B------:R-:W-:Y:S02]  /*5250*/  PRMT R40, R178, 0x7610, R40 ;  /* 0x00007610b2287816 */ /* 0x000fe40000000028 */
.L_x_7320:
[----:B------:R-:W-:Y:S01]  /*5260*/  HADD2.F32 R179, -RZ, R132.H1_H1 ;  /* 0x30000084ffb37230 */ /* 0x000fe20000004100 */
[----:B------:R-:W-:Y:S05]  /*5270*/  @P3 BRA `(.L_x_7321) ;  /* 0x0000008000003947 */ /* 0x000fea0003800000 */
[----:B------:R-:W-:-:S04]  /*5280*/  ISETP.NE.U32.AND P4, PT, RZ, c[0x0][0x180], PT ;  /* 0x00006000ff007a0c */ /* 0x000fc80003f85070 */
[----:B------:R-:W-:-:S13]  /*5290*/  ISETP.NE.AND.EX P4, PT, RZ, c[0x0][0x184], PT, P4 ;  /* 0x00006100ff007a0c */ /* 0x000fda0003f85340 */
[----:B------:R-:W-:Y:S05]  /*52a0*/  @P4 BRA `(.L_x_7322) ;  /* 0x0000002000004947 */ /* 0x000fea0003800000 */
[----:B------:R-:W-:Y:S05]  /*52b0*/  @P0 BRA `(.L_x_7323) ;  /* 0x0000008000000947 */ /* 0x000fea0003800000 */
[----:B------:R-:W-:Y:S05]  /*52c0*/  BRA `(.L_x_7324) ;  /* 0x0000009000007947 */ /* 0x000fea0003800000 */
.L_x_7322:
[----:B-----5:R-:W-:-:S05]  /*52d0*/  HADD2.F32 R132, -RZ, R44.H1_H1 ;  /* 0x3000002cff847230 */ /* 0x020fca0000004100 */
[----:B------:R-:W-:Y:S01]  /*52e0*/  FADD.FTZ R179, R132, R179 ;  /* 0x000000b384b37221 */ /* 0x000fe20000010000 */
[----:B------:R-:W-:Y:S05]  /*52f0*/  BRA `(.L_x_7323) ;  /* 0x0000004000007947 */ /* 0x000fea0003800000 */
.L_x_7321:
[----:B-----5:R-:W-:-:S05]  /*5300*/  HADD2.F32 R132, -RZ, R48.H1_H1 ;  /* 0x30000030ff847230 */ /* 0x020fca0000004100 */
[----:B------:R-:W-:Y:S01]  /*5310*/  FADD.FTZ R179, R132, R179 ;  /* 0x000000b384b37221 */ /* 0x000fe20000010000 */
[----:B------:R-:W-:-:S05]  /*5320*/  @P2 HADD2.F32 R132, -RZ, R44.H1_H1 ;  /* 0x3000002cff842230 */ /* 0x000fca0000004100 */
[----:B------:R-:W-:-:S05]  /*5330*/  @P2 FADD.FTZ R179, R132, R179 ;  /* 0x000000b384b32221 */ /* 0x000fca0000010000 */
.L_x_7323:
[----:B------:R-:W-:-:S04]  /*5340*/  F2FP.PACK_AB R132, RZ, R179 ;  /* 0x000000b3ff84723e */ /* 0x000fc800000000ff */
[----:B------:R-:W-:Y:S02]  /*5350*/  PRMT R40, R40, 0x5410, R132 ;  /* 0x0000541028287816 */ /* 0x000fe40000000084 */
.L_x_7324:
[----:B------:R-:W-:Y:S01]  /*5360*/  HADD2.F32 R178, -RZ, R133.H0_H0 ;  /* 0x20000085ffb27230 */ /* 0x000fe20000004100 */
[----:B------:R-:W-:Y:S05]  /*5370*/  @P3 BRA `(.L_x_7325) ;  /* 0x0000008000003947 */ /* 0x000fea0003800000 */
[----:B------:R-:W-:-:S04]  /*5380*/  ISETP.NE.U32.AND P4, PT, RZ, c[0x0][0x180], PT ;  /* 0x00006000ff007a0c */ /* 0x000fc80003f85070 */
[----:B------:R-:W-:-:S13]  /*5390*/  ISETP.NE.AND.EX P4, PT, RZ, c[0x0][0x184], PT, P4 ;  /* 0x00006100ff007a0c */ /* 0x000fda0003f85340 */
[----:B------:R-:W-:Y:S05]  /*53a0*/  @P4 BRA `(.L_x_7326) ;  /* 0x0000002000004947 */ /* 0x000fea0003800000 */
[----:B------:R-:W-:Y:S05]  /*53b0*/  @P0 BRA `(.L_x_7327) ;  /* 0x0000008000000947 */ /* 0x000fea0003800000 */
[----:B------:R-:W-:Y:S05]  /*53c0*/  BRA `(.L_x_7328) ;  /* 0x0000009000007947 */ /* 0x000fea0003800000 */
.L_x_7326:
[----:B-----5:R-:W-:-:S05]  /*53d0*/  HADD2.F32 R132, -RZ, R45.H0_H0 ;  /* 0x2000002dff847230 */ /* 0x020fca0000004100 */
[----:B------:R-:W-:Y:S01]  /*53e0*/  FADD.FTZ R178, R132, R178 ;  /* 0x000000b284b27221 */ /* 0x000fe20000010000 */
[----:B------:R-:W-:Y:S05]  /*53f0*/  BRA `(.L_x_7327) ;  /* 0x0000004000007947 */ /* 0x000fea0003800000 */
.L_x_7325:
[----:B-----5:R-:W-:-:S05]  /*5400*/  HADD2.F32 R132, -RZ, R49.H0_H0 ;  /* 0x20000031ff847230 */ /* 0x020fca0000004100 */
[----:B------:R-:W-:Y:S01]  /*5410*/  FADD.FTZ R178, R132, R178 ;  /* 0x000000b284b27221 */ /* 0x000fe20000010000 */
[----:B------:R-:W-:-:S05]  /*5420*/  @P2 HADD2.F32 R132, -RZ, R45.H0_H0 ;  /* 0x2000002dff842230 */ /* 0x000fca0000004100 */
[----:B------:R-:W-:-:S05]  /*5430*/  @P2 FADD.FTZ R178, R132, R178 ;  /* 0x000000b284b22221 */ /* 0x000fca0000010000 */
.L_x_7327:
[----:B------:R-:W-:-:S04]  /*5440*/  F2FP.PACK_AB R132, RZ, R178 ;  /* 0x000000b2ff84723e */ /* 0x000fc800000000ff */
[----:B------:R-:W-:Y:S02]  /*5450*/  PRMT R41, R132, 0x7610, R41 ;  /* 0x0000761084297816 */ /* 0x000fe40000000029 */
.L_x_7328:
[----:B------:R-:W-:Y:S01]  /*5460*/  HADD2.F32 R181, -RZ, R133.H1_H1 ;  /* 0x30000085ffb57230 */ /* 0x000fe20000004100 */
[----:B------:R-:W-:Y:S05]  /*5470*/  @P3 BRA `(.L_x_7329) ;  /* 0x0000008000003947 */ /* 0x000fea0003800000 */
[----:B------:R-:W-:-:S04]  /*5480*/  ISETP.NE.U32.AND P4, PT, RZ, c[0x0][0x180], PT ;  /* 0x00006000ff007a0c */ /* 0x000fc80003f85070 */
[----:B------:R-:W-:-:S13]  /*5490*/  ISETP.NE.AND.EX P4, PT, RZ, c[0x0][0x184], PT, P4 ;  /* 0x00006100ff007a0c */ /* 0x000fda0003f85340 */
[----:B------:R-:W-:Y:S05]  /*54a0*/  @P4 BRA `(.L_x_7330) ;  /* 0x0000002000004947 */ /* 0x000fea0003800000 */
[----:B------:R-:W-:Y:S05]  /*54b0*/  @P0 BRA `(.L_x_7331) ;  /* 0x0000008000000947 */ /* 0x000fea0003800000 */
[----:B------:R-:W-:Y:S05]  /*54c0*/  BRA `(.L_x_7332) ;  /* 0x0000009000007947 */ /* 0x000fea0003800000 */
.L_x_7330:
[----:B-----5:R-:W-:-:S05]  /*54d0*/  HADD2.F32 R132, -RZ, R45.H1_H1 ;  /* 0x3000002dff847230 */ /* 0x020fca0000004100 */
[----:B------:R-:W-:Y:S01]  /*54e0*/  FADD.FTZ R181, R132, R181 ;  /* 0x000000b584b57221 */ /* 0x000fe20000010000 */
[----:B------:R-:W-:Y:S05]  /*54f0*/  BRA `(.L_x_7331) ;  /* 0x0000004000007947 */ /* 0x000fea0003800000 */
.L_x_7329:
[----:B-----5:R-:W-:-:S05]  /*5500*/  HADD2.F32 R132, -RZ, R49.H1_H1 ;  /* 0x30000031ff847230 */ /* 0x020fca0000004100 */
[----:B------:R-:W-:Y:S01]  /*5510*/  FADD.FTZ R181, R132, R181 ;  /* 0x000000b584b57221 */ /* 0x000fe20000010000 */
[----:B------:R-:W-:-:S05]  /*5520*/  @P2 HADD2.F32 R132, -RZ, R45.H1_H1 ;  /* 0x3000002dff842230 */ /* 0x000fca0000004100 */
[----:B------:R-:W-:-:S05]  /*5530*/  @P2 FADD.FTZ R181, R132, R181 ;  /* 0x000000b584b52221 */ /* 0x000fca0000010000 */
.L_x_7331:
[----:B------:R-:W-:-:S04]  /*5540*/  F2FP.PACK_AB R132, RZ, R181 ;  /* 0x000000b5ff84723e */ /* 0x000fc800000000ff */
[----:B------:R-:W-:Y:S02]  /*5550*/  PRMT R41, R41, 0x5410, R132 ;  /* 0x0000541029297816 */ /* 0x000fe40000000084 */
.L_x_7332:
[----:B------:R-:W-:Y:S01]  /*5560*/  HADD2.F32 R180, -RZ, R134.H0_H0 ;  /* 0x20000086ffb47230 */ /* 0x000fe20000004100 */
[----:B------:R-:W-:Y:S05]  /*5570*/  @P3 BRA `(.L_x_7333) ;  /* 0x0000008000003947 */ /* 0x000fea0003800000 */
[----:B------:R-:W-:-:S04]  /*5580*/  ISETP.NE.U32.AND P4, PT, RZ, c[0x0][0x180], PT ;  /* 0x00006000ff007a0c */ /* 0x000fc80003f85070 */
[----:B------:R-:W-:-:S13]  /*5590*/  ISETP.NE.AND.EX P4, PT, RZ, c[0x0][0x184], PT, P4 ;  /* 0x00006100ff007a0c */ /* 0x000fda0003f85340 */
[----:B------:R-:W-:Y:S05]  /*55a0*/  @P4 BRA `(.L_x_7334) ;  /* 0x0000002000004947 */ /* 0x000fea0003800000 */
[----:B------:R-:W-:Y:S05]  /*55b0*/  @P0 BRA `(.L_x_7335) ;  /* 0x0000008000000947 */ /* 0x000fea0003800000 */
[----:B------:R-:W-:Y:S05]  /*55c0*/  BRA `(.L_x_7336) ;  /* 0x0000009000007947 */ /* 0x000fea0003800000 */
.L_x_7334:
[----:B-----5:R-:W-:-:S05]  /*55d0*/  HADD2.F32 R132, -RZ, R46.H0_H0 ;  /* 0x2000002eff847230 */ /* 0x020fca0000004100 */
[----:B------:R-:W-:Y:S01]  /*55e0*/  FADD.FTZ R180, R132, R180 ;  /* 0x000000b484b47221 */ /* 0x000fe20000010000 */
[----:B------:R-:W-:Y:S05]  /*55f0*/  BRA `(.L_x_7335) ;  /* 0x0000004000007947 */ /* 0x000fea0003800000 */
.L_x_7333:
[----:B-----5:R-:W-:-:S05]  /*5600*/  HADD2.F32 R132, -RZ, R50.H0_H0 ;  /* 0x20000032ff847230 */ /* 0x020fca0000004100 */
[----:B------:R-:W-:Y:S01]  /*5610*/  FADD.FTZ R180, R132, R180 ;  /* 0x000000b484b47221 */ /* 0x000fe20000010000 */
[----:B------:R-:W-:-:S05]  /*5620*/  @P2 HADD2.F32 R132, -RZ, R46.H0_H0 ;  /* 0x2000002eff842230 */ /* 0x000fca0000004100 */
[----:B------:R-:W-:-:S05]  /*5630*/  @P2 FADD.FTZ R180, R132, R180 ;  /* 0x000000b484b42221 */ /* 0x000fca0000010000 */
.L_x_7335:
[----:B------:R-:W-:-:S04]  /*5640*/  F2FP.PACK_AB R132, RZ, R180 ;  /* 0x000000b4ff84723e */ /* 0x000fc800000000ff */
[----:B------:R-:W-:Y:S02]  /*5650*/  PRMT R42, R132, 0x7610, R42 ;  /* 0x00007610842a7816 */ /* 0x000fe4000000002a */
.L_x_7336:
[----:B------:R-:W-:Y:S01]  /*5660*/  HADD2.F32 R182, -RZ, R134.H1_H1 ;  /* 0x30000086ffb67230 */ /* 0x000fe20000004100 */
[----:B------:R-:W-:Y:S05]  /*5670*/  @P3 BRA `(.L_x_7337) ;  /* 0x0000008000003947 */ /* 0x000fea0003800000 */
[----:B------:R-:W-:-:S04]  /*5680*/  ISETP.NE.U32.AND P4, PT, RZ, c[0x0][0x180], PT ;  /* 0x00006000ff007a0c */ /* 0x000fc80003f85070 */
[----:B------:R-:W-:-:S13]  /*5690*/  ISETP.NE.AND.EX P4, PT, RZ, c[0x0][0x184], PT, P4 ;  /* 0x00006100ff007a0c */ /* 0x000fda0003f85340 */
[----:B------:R-:W-:Y:S05]  /*56a0*/  @P4 BRA `(.L_x_7338) ;  /* 0x0000002000004947 */ /* 0x000fea0003800000 */
[----:B------:R-:W-:Y:S05]  /*56b0*/  @P0 BRA `(.L_x_7339) ;  /* 0x0000008000000947 */ /* 0x000fea0003800000 */
[----:B------:R-:W-:Y:S05]  /*56c0*/  BRA `(.L_x_7340) ;  /* 0x0000009000007947 */ /* 0x000fea0003800000 */
.L_x_7338:
[----:B-----5:R-:W-:-:S05]  /*56d0*/  HADD2.F32 R132, -RZ, R46.H1_H1 ;  /* 0x3000002eff847230 */ /* 0x020fca0000004100 */
[----:B------:R-:W-:Y:S01]  /*56e0*/  FADD.FTZ R182, R132, R182 ;  /* 0x000000b684b67221 */ /* 0x000fe20000010000 */
[----:B------:R-:W-:Y:S05]  /*56f0*/  BRA `(.L_x_7339) ;  /* 0x0000004000007947 */ /* 0x000fea0003800000 */
.L_x_7337:
[----:B-----5:R-:W-:-:S05]  /*5700*/  HADD2.F32 R132, -RZ, R50.H1_H1 ;  /* 0x30000032ff847230 */ /* 0x020fca0000004100 */
[----:B------:R-:W-:Y:S01]  /*5710*/  FADD.FTZ R182, R132, R182 ;  /* 0x000000b684b67221 */ /* 0x000fe20000010000 */
[----:B------:R-:W-:-:S05]  /*5720*/  @P2 HADD2.F32 R132, -RZ, R46.H1_H1 ;  /* 0x3000002eff842230 */ /* 0x000fca0000004100 */
[----:B------:R-:W-:-:S05]  /*5730*/  @P2 FADD.FTZ R182, R132, R182 ;  /* 0x000000b684b62221 */ /* 0x000fca0000010000 */
.L_x_7339:
[----:B------:R-:W-:-:S04]  /*5740*/  F2FP.PACK_AB R132, RZ, R182 ;  /* 0x000000b6ff84723e */ /* 0x000fc800000000ff */
[----:B------:R-:W-:Y:S02]  /*5750*/  PRMT R42, R42, 0x5410, R132 ;  /* 0x000054102a2a7816 */ /* 0x000fe40000000084 */
.L_x_7340:
[----:B------:R-:W-:Y:S01]  /*5760*/  HADD2.F32 R183, -RZ, R135.H0_H0 ;  /* 0x20000087ffb77230 */ /* 0x000fe20000004100 */
[----:B------:R-:W-:Y:S05]  /*5770*/  @P3 BRA `(.L_x_7341) ;  /* 0x0000008000003947 */ /* 0x000fea0003800000 */
[----:B------:R-:W-:-:S04]  /*5780*/  ISETP.NE.U32.AND P4, PT, RZ, c[0x0][0x180], PT ;  /* 0x00006000ff007a0c */ /* 0x000fc80003f85070 */
[----:B------:R-:W-:-:S13]  /*5790*/  ISETP.NE.AND.EX P4, PT, RZ, c[0x0][0x184], PT, P4 ;  /* 0x00006100ff007a0c */ /* 0x000fda0003f85340 */
[----:B------:R-:W-:Y:S05]  /*57a0*/  @P4 BRA `(.L_x_7342) ;  /* 0x0000002000004947 */ /* 0x000fea0003800000 */
[----:B------:R-:W-:Y:S05]  /*57b0*/  @P0 BRA `(.L_x_7343) ;  /* 0x0000008000000947 */ /* 0x000fea0003800000 */
[----:B------:R-:W-:Y:S05]  /*57c0*/  BRA `(.L_x_7344) ;  /* 0x0000009000007947 */ /* 0x000fea0003800000 */
.L_x_7342:
[----:B-----5:R-:W-:-:S05]  /*57d0*/  HADD2.F32 R132, -RZ, R47.H0_H0 ;  /* 0x2000002fff847230 */ /* 0x020fca0000004100 */
[----:B------:R-:W-:Y:S01]  /*57e0*/  FADD.FTZ R183, R132, R183 ;  /* 0x000000b784b77221 */ /* 0x000fe20000010000 */
[----:B------:R-:W-:Y:S05]  /*57f0*/  BRA `(.L_x_7343) ;  /* 0x0000004000007947 */ /* 0x000fea0003800000 */
.L_x_7341:
[----:B-----5:R-:W-:-:S05]  /*5800*/  HADD2.F32 R132, -RZ, R51.H0_H0 ;  /* 0x20000033ff847230 */ /* 0x020fca0000004100 */
[----:B------:R-:W-:Y:S01]  /*5810*/  FADD.FTZ R183, R132, R183 ;  /* 0x000000b784b77221 */ /* 0x000fe20000010000 */
[----:B------:R-:W-:-:S05]  /*5820*/  @P2 HADD2.F32 R132, -RZ, R47.H0_H0 ;  /* 0x2000002fff842230 */ /* 0x000fca0000004100 */
[----:B------:R-:W-:-:S05]  /*5830*/  @P2 FADD.FTZ R183, R132, R183 ;  /* 0x000000b784b72221 */ /* 0x000fca0000010000 */
.L_x_7343:
[----:B------:R-:W-:-:S04]  /*5840*/  F2FP.PACK_AB R132, RZ, R183 ;  /* 0x000000b7ff84723e */ /* 0x000fc800000000ff */
[----:B------:R-:W-:Y:S02]  /*5850*/  PRMT R43, R132, 0x7610, R43 ;  /* 0x00007610842b7816 */ /* 0x000fe4000000002b */
.L_x_7344:
[----:B------:R-:W-:Y:S01]  /*5860*/  HADD2.F32 R184, -RZ, R135.H1_H1 ;  /* 0x30000087ffb87230 */ /* 0x000fe20000004100 */
[----:B------:R-:W-:Y:S05]  /*5870*/  @P3 BRA `(.L_x_7345) ;  /* 0x0000008000003947 */ /* 0x000fea0003800000 */
[----:B------:R-:W-:-:S04]  /*5880*/  ISETP.NE.U32.AND P4, PT, RZ, c[0x0][0x180], PT ;  /* 0x00006000ff007a0c */ /* 0x000fc80003f85070 */
[----:B------:R-:W-:-:S13]  /*5890*/  ISETP.NE.AND.EX P4, PT, RZ, c[0x0][0x184], PT, P4 ;  /* 0x00006100ff007a0c */ /* 0x000fda0003f85340 */
[----:B------:R-:W-:Y:S05]  /*58a0*/  @P4 BRA `(.L_x_7346) ;  /* 0x0000002000004947 */ /* 0x000fea0003800000 */
[----:B------:R-:W-:Y:S05]  /*58b0*/  @P0 BRA `(.L_x_7347) ;  /* 0x0000008000000947 */ /* 0x000fea0003800000 */
[----:B------:R-:W-:Y:S05]  /*58c0*/  BRA `(.L_x_7348) ;  /* 0x0000009000007947 */ /* 0x000fea0003800000 */
.L_x_7346:
[----:B-----5:R-:W-:-:S05]  /*58d0*/  HADD2.F32 R132, -RZ, R47.H1_H1 ;  /* 0x3000002fff847230 */ /* 0x020fca0000004100 */
[----:B------:R-:W-:Y:S01]  /*58e0*/  FADD.FTZ R184, R132, R184 ;  /* 0x000000b884b87221 */ /* 0x000fe20000010000 */
[----:B------:R-:W-:Y:S05]  /*58f0*/  BRA `(.L_x_7347) ;  /* 0x0000004000007947 */ /* 0x000fea0003800000 */
.L_x_7345:
[----:B-----5:R-:W-:-:S05]  /*5900*/  HADD2.F32 R132, -RZ, R51.H1_H1 ;  /* 0x30000033ff847230 */ /* 0x020fca0000004100 */
[----:B------:R-:W-:Y:S01]  /*5910*/  FADD.FTZ R184, R132, R184 ;  /* 0x000000b884b87221 */ /* 0x000fe20000010000 */
[----:B------:R-:W-:-:S05]  /*5920*/  @P2 HADD2.F32 R132, -RZ, R47.H1_H1 ;  /* 0x3000002fff842230 */ /* 0x000fca0000004100 */
[----:B------:R-:W-:-:S05]  /*5930*/  @P2 FADD.FTZ R184, R132, R184 ;  /* 0x000000b884b82221 */ /* 0x000fca0000010000 */
.L_x_7347:
[----:B------:R-:W-:-:S04]  /*5940*/  F2FP.PACK_AB R132, RZ, R184 ;  /* 0x000000b8ff84723e */ /* 0x000fc800000000ff */
[----:B------:R-:W-:Y:S02]  /*5950*/  PRMT R43, R43, 0x5410, R132 ;  /* 0x000054102b2b7816 */ /* 0x000fe40000000084 */
.L_x_7348:
        /* <DEDUP_REMOVED lines=16> */
.L_x_7350:
[----:B-----5:R-:W-:-:S05]  /*5a60*/  HADD2.F32 R188, -RZ, R44.H0_H0 ;  /* 0x2000002cffbc7230 */ /* 0x020fca0000004100 */
[----:B------:R-:W-:Y:S01]  /*5a70*/  FADD.FTZ R187, R188, R187 ;  /* 0x000000bbbcbb7221 */ /* 0x000fe20000010000 */
[----:B------:R-:W-:Y:S05]  /*5a80*/  BRA `(.L_x_7351) ;  /* 0x0000004000007947 */ /* 0x000fea0003800000 */
.L_x_7349:
[----:B-----5:R-:W-:-:S05]  /*5a90*/  HADD2.F32 R188, -RZ, R48.H0_H0 ;  /* 0x20000030ffbc7230 */ /* 0x020fca0000004100 */
[----:B------:R-:W-:Y:S01]  /*5aa0*/  FADD.FTZ R187, R188, R187 ;  /* 0x000000bbbcbb7221 */ /* 0x000fe20000010000 */
[----:B------:R-:W-:-:S05]  /*5ab0*/  @P2 HADD2.F32 R188, -RZ, R44.H0_H0 ;  /* 0x2000002cffbc2230 */ /* 0x000fca0000004100 */
[----:B------:R-:W-:-:S05]  /*5ac0*/  @P2 FADD.FTZ R187, R188, R187 ;  /* 0x000000bbbcbb2221 */ /* 0x000fca0000010000 */
.L_x_7351:
[----:B------:R-:W-:-:S04]  /*5ad0*/  F2FP.PACK_AB R188, RZ, R187 ;  /* 0x000000bbffbc723e */ /* 0x000fc800000000ff */
[----:B------:R-:W-:Y:S02]  /*5ae0*/  PRMT R40, R188, 0x7610, R40 ;  /* 0x00007610bc287816 */ /* 0x000fe40000000028 */
.L_x_7352:
[----:B------:R-:W-:Y:S01]  /*5af0*/  HADD2.F32 R189, -RZ, R132.H1_H1 ;  /* 0x30000084ffbd7230 */ /* 0x000fe20000004100 */
[----:B------:R-:W-:Y:S05]  /*5b00*/  @P3 BRA `(.L_x_7353) ;  /* 0x0000008000003947 */ /* 0x000fea0003800000 */
[----:B------:R-:W-:-:S04]  /*5b10*/  ISETP.NE.U32.AND P4, PT, RZ, c[0x0][0x180], PT ;  /* 0x00006000ff007a0c */ /* 0x000fc80003f85070 */
[----:B------:R-:W-:-:S13]  /*5b20*/  ISETP.NE.AND.EX P4, PT, RZ, c[0x0][0x184], PT, P4 ;  /* 0x00006100ff007a0c */ /* 0x000fda0003f85340 */
[----:B------:R-:W-:Y:S05]  /*5b30*/  @P4 BRA `(.L_x_7354) ;  /* 0x0000002000004947 */ /* 0x000fea0003800000 */
[----:B------:R-:W-:Y:S05]  /*5b40*/  @P0 BRA `(.L_x_7355) ;  /* 0x0000008000000947 */ /* 0x000fea0003800000 */
[----:B------:R-:W-:Y:S05]  /*5b50*/  BRA `(.L_x_7356) ;  /* 0x0000009000007947 */ /* 0x000fea0003800000 */
.L_x_7354:
[----:B-----5:R-:W-:-:S05]  /*5b60*/  HADD2.F32 R132, -RZ, R44.H1_H1 ;  /* 0x3000002cff847230 */ /* 0x020fca0000004100 */
[----:B------:R-:W-:Y:S01]  /*5b70*/  FADD.FTZ R189, R132, R189 ;  /* 0x000000bd84bd7221 */ /* 0x000fe20000010000 */
[----:B------:R-:W-:Y:S05]  /*5b80*/  BRA `(.L_x_7355) ;  /* 0x0000004000007947 */ /* 0x000fea0003800000 */
.L_x_7353:
[----:B-----5:R-:W-:-:S05]  /*5b90*/  HADD2.F32 R132, -RZ, R48.H1_H1 ;  /* 0x30000030ff847230 */ /* 0x020fca0000004100 */
[----:B------:R-:W-:Y:S01]  /*5ba0*/  FADD.FTZ R189, R132, R189 ;  /* 0x000000bd84bd7221 */ /* 0x000fe20000010000 */
[----:B------:R-:W-:-:S05]  /*5bb0*/  @P2 HADD2.F32 R132, -RZ, R44.H1_H1 ;  /* 0x3000002cff842230 */ /* 0x000fca0000004100 */
[----:B------:R-:W-:-:S05]  /*5bc0*/  @P2 FADD.FTZ R189, R132, R189 ;  /* 0x000000bd84bd2221 */ /* 0x000fca0000010000 */
.L_x_7355:
[----:B------:R-:W-:-:S04]  /*5bd0*/  F2FP.PACK_AB R132, RZ, R189 ;  /* 0x000000bdff84723e */ /* 0x000fc800000000ff */
[----:B------:R-:W-:Y:S02]  /*5be0*/  PRMT R40, R40, 0x5410, R132 ;  /* 0x0000541028287816 */ /* 0x000fe40000000084 */
.L_x_7356:
[----:B------:R-:W-:Y:S01]  /*5bf0*/  HADD2.F32 R188, -RZ, R133.H0_H0 ;  /* 0x20000085ffbc7230 */ /* 0x000fe20000004100 */
[----:B------:R-:W-:Y:S05]  /*5c00*/  @P3 BRA `(.L_x_7357) ;  /* 0x0000008000003947 */ /* 0x000fea0003800000 */
[----:B------:R-:W-:-:S04]  /*5c10*/  ISETP.NE.U32.AND P4, PT, RZ, c[0x0][0x180], PT ;  /* 0x00006000ff007a0c */ /* 0x000fc80003f85070 */
[----:B------:R-:W-:-:S13]  /*5c20*/  ISETP.NE.AND.EX P4, PT, RZ, c[0x0][0x184], PT, P4 ;  /* 0x00006100ff007a0c */ /* 0x000fda0003f85340 */
[----:B------:R-:W-:Y:S05]  /*5c30*/  @P4 BRA `(.L_x_7358) ;  /* 0x0000002000004947 */ /* 0x000fea0003800000 */
[----:B------:R-:W-:Y:S05]  /*5c40*/  @P0 BRA `(.L_x_7359) ;  /* 0x0000008000000947 */ /* 0x000fea0003800000 */
[----:B------:R-:W-:Y:S05]  /*5c50*/  BRA `(.L_x_7360) ;  /* 0x0000009000007947 */ /* 0x000fea0003800000 */
.L_x_7358:
[----:B-----5:R-:W-:-:S05]  /*5c60*/  HADD2.F32 R132, -RZ, R45.H0_H0 ;  /* 0x2000002dff847230 */ /* 0x020fca0000004100 */
[----:B------:R-:W-:Y:S01]  /*5c70*/  FADD.FTZ R188, R132, R188 ;  /* 0x000000bc84bc7221 */ /* 0x000fe20000010000 */
[----:B------:R-:W-:Y:S05]  /*5c80*/  BRA `(.L_x_7359) ;  /* 0x0000004000007947 */ /* 0x000fea0003800000 */
.L_x_7357:
[----:B-----5:R-:W-:-:S05]  /*5c90*/  HADD2.F32 R132, -RZ, R49.H0_H0 ;  /* 0x20000031ff847230 */ /* 0x020fca0000004100 */
[----:B------:R-:W-:Y:S01]  /*5ca0*/  FADD.FTZ R188, R132, R188 ;  /* 0x000000bc84bc7221 */ /* 0x000fe20000010000 */
[----:B------:R-:W-:-:S05]  /*5cb0*/  @P2 HADD2.F32 R132, -RZ, R45.H0_H0 ;  /* 0x2000002dff842230 */ /* 0x000fca0000004100 */
[----:B------:R-:W-:-:S05]  /*5cc0*/  @P2 FADD.FTZ R188, R132, R188 ;  /* 0x000000bc84bc2221 */ /* 0x000fca0000010000 */
.L_x_7359:
[----:B------:R-:W-:-:S04]  /*5cd0*/  F2FP.PACK_AB R132, RZ, R188 ;  /* 0x000000bcff84723e */ /* 0x000fc800000000ff */
[----:B------:R-:W-:Y:S02]  /*5ce0*/  PRMT R41, R132, 0x7610, R41 ;  /* 0x0000761084297816 */ /* 0x000fe40000000029 */
.L_x_7360:
[----:B------:R-:W-:Y:S01]  /*5cf0*/  HADD2.F32 R191, -RZ, R133.H1_H1 ;  /* 0x30000085ffbf7230 */ /* 0x000fe20000004100 */
[----:B------:R-:W-:Y:S05]  /*5d00*/  @P3 BRA `(.L_x_7361) ;  /* 0x0000008000003947 */ /* 0x000fea0003800000 */
[----:B------:R-:W-:-:S04]  /*5d10*/  ISETP.NE.U32.AND P4, PT, RZ, c[0x0][0x180], PT ;  /* 0x00006000ff007a0c */ /* 0x000fc80003f85070 */
[----:B------:R-:W-:-:S13]  /*5d20*/  ISETP.NE.AND.EX P4, PT, RZ, c[0x0][0x184], PT, P4 ;  /* 0x00006100ff007a0c */ /* 0x000fda0003f85340 */
[----:B------:R-:W-:Y:S05]  /*5d30*/  @P4 BRA `(.L_x_7362) ;  /* 0x0000002000004947 */ /* 0x000fea0003800000 */
[----:B------:R-:W-:Y:S05]  /*5d40*/  @P0 BRA `(.L_x_7363) ;  /* 0x0000008000000947 */ /* 0x000fea0003800000 */
[----:B------:R-:W-:Y:S05]  /*5d50*/  BRA `(.L_x_7364) ;  /* 0x0000009000007947 */ /* 0x000fea0003800000 */
.L_x_7362:
[----:B-----5:R-:W-:-:S05]  /*5d60*/  HADD2.F32 R132, -RZ, R45.H1_H1 ;  /* 0x3000002dff847230 */ /* 0x020fca0000004100 */
[----:B------:R-:W-:Y:S01]  /*5d70*/  FADD.FTZ R191, R132, R191 ;  /* 0x000000bf84bf7221 */ /* 0x000fe20000010000 */
[----:B------:R-:W-:Y:S05]  /*5d80*/  BRA `(.L_x_7363) ;  /* 0x0000004000007947 */ /* 0x000fea0003800000 */
.L_x_7361:
[----:B-----5:R-:W-:-:S05]  /*5d90*/  HADD2.F32 R132, -RZ, R49.H1_H1 ;  /* 0x30000031ff847230 */ /* 0x020fca0000004100 */
[----:B------:R-:W-:Y:S01]  /*5da0*/  FADD.FTZ R191, R132, R191 ;  /* 0x000000bf84bf7221 */ /* 0x000fe20000010000 */
[----:B------:R-:W-:-:S05]  /*5db0*/  @P2 HADD2.F32 R132, -RZ, R45.H1_H1 ;  /* 0x3000002dff842230 */ /* 0x000fca0000004100 */
[----:B------:R-:W-:-:S05]  /*5dc0*/  @P2 FADD.FTZ R191, R132, R191 ;  /* 0x000000bf84bf2221 */ /* 0x000fca0000010000 */
.L_x_7363:
[----:B------:R-:W-:-:S04]  /*5dd0*/  F2FP.PACK_AB R132, RZ, R191 ;  /* 0x000000bfff84723e */ /* 0x000fc800000000ff */
[----:B------:R-:W-:Y:S02]  /*5de0*/  PRMT R41, R41, 0x5410, R132 ;  /* 0x0000541029297816 */ /* 0x000fe40000000084 */
.L_x_7364:
[----:B------:R-:W-:Y:S01]  /*5df0*/  HADD2.F32 R190, -RZ, R134.H0_H0 ;  /* 0x20000086ffbe7230 */ /* 0x000fe20000004100 */
[----:B------:R-:W-:Y:S05]  /*5e00*/  @P3 BRA `(.L_x_7365) ;  /* 0x0000008000003947 */ /* 0x000fea0003800000 */
[----:B------:R-:W-:-:S04]  /*5e10*/  ISETP.NE.U32.AND P4, PT, RZ, c[0x0][0x180], PT ;  /* 0x00006000ff007a0c */ /* 0x000fc80003f85070 */
[----:B------:R-:W-:-:S13]  /*5e20*/  ISETP.NE.AND.EX P4, PT, RZ, c[0x0][0x184], PT, P4 ;  /* 0x00006100ff007a0c */ /* 0x000fda0003f85340 */
[----:B------:R-:W-:Y:S05]  /*5e30*/  @P4 BRA `(.L_x_7366) ;  /* 0x0000002000004947 */ /* 0x000fea0003800000 */
[----:B------:R-:W-:Y:S05]  /*5e40*/  @P0 BRA `(.L_x_7367) ;  /* 0x0000008000000947 */ /* 0x000fea0003800000 */
[----:B------:R-:W-:Y:S05]  /*5e50*/  BRA `(.L_x_7368) ;  /* 0x0000009000007947 */ /* 0x000fea0003800000 */
.L_x_7366:
[----:B-----5:R-:W-:-:S05]  /*5e60*/  HADD2.F32 R132, -RZ, R46.H0_H0 ;  /* 0x2000002eff847230 */ /* 0x020fca0000004100 */
[----:B------:R-:W-:Y:S01]  /*5e70*/  FADD.FTZ R190, R132, R190 ;  /* 0x000000be84be7221 */ /* 0x000fe20000010000 */
[----:B------:R-:W-:Y:S05]  /*5e80*/  BRA `(.L_x_7367) ;  /* 0x0000004000007947 */ /* 0x000fea0003800000 */
.L_x_7365:
[----:B-----5:R-:W-:-:S05]  /*5e90*/  HADD2.F32 R132, -RZ, R50.H0_H0 ;  /* 0x20000032ff847230 */ /* 0x020fca0000004100 */
[----:B------:R-:W-:Y:S01]  /*5ea0*/  FADD.FTZ R190, R132, R190 ;  /* 0x000000be84be7221 */ /* 0x000fe20000010000 */
[----:B------:R-:W-:-:S05]  /*5eb0*/  @P2 HADD2.F32 R132, -RZ, R46.H0_H0 ;  /* 0x2000002eff842230 */ /* 0x000fca0000004100 */
[----:B------:R-:W-:-:S05]  /*5ec0*/  @P2 FADD.FTZ R190, R132, R190 ;  /* 0x000000be84be2221 */ /* 0x000fca0000010000 */
.L_x_7367:
[----:B------:R-:W-:-:S04]  /*5ed0*/  F2FP.PACK_AB R132, RZ, R190 ;  /* 0x000000beff84723e */ /* 0x000fc800000000ff */
[----:B------:R-:W-:Y:S02]  /*5ee0*/  PRMT R42, R132, 0x7610, R42 ;  /* 0x00007610842a7816 */ /* 0x000fe4000000002a */
.L_x_7368:
[----:B------:R-:W-:Y:S01]  /*5ef0*/  HADD2.F32 R193, -RZ, R134.H1_H1 ;  /* 0x30000086ffc17230 */ /* 0x000fe20000004100 */
[----:B------:R-:W-:Y:S05]  /*5f00*/  @P3 BRA `(.L_x_7369) ;  /* 0x0000008000003947 */ /* 0x000fea0003800000 */
[----:B------:R-:W-:-:S04]  /*5f10*/  ISETP.NE.U32.AND P4, PT, RZ, c[0x0][0x180], PT ;  /* 0x00006000ff007a0c */ /* 0x000fc80003f85070 */
[----:B------:R-:W-:-:S13]  /*5f20*/  ISETP.NE.AND.EX P4, PT, RZ, c[0x0][0x184], PT, P4 ;  /* 0x00006100ff007a0c */ /* 0x000fda0003f85340 */
[----:B------:R-:W-:Y:S05]  /*5f30*/  @P4 BRA `(.L_x_7370) ;  /* 0x0000002000004947 */ /* 0x000fea0003800000 */
[----:B------:R-:W-:Y:S05]  /*5f40*/  @P0 BRA `(.L_x_7371) ;  /* 0x0000008000000947 */ /* 0x000fea0003800000 */
[----:B------:R-:W-:Y:S05]  /*5f50*/  BRA `(.L_x_7372) ;  /* 0x0000009000007947 */ /* 0x000fea0003800000 */
.L_x_7370:
[----:B-----5:R-:W-:-:S05]  /*5f60*/  HADD2.F32 R132, -RZ, R46.H1_H1 ;  /* 0x3000002eff847230 */ /* 0x020fca0000004100 */
[----:B------:R-:W-:Y:S01]  /*5f70*/  FADD.FTZ R193, R132, R193 ;  /* 0x000000c184c17221 */ /* 0x000fe20000010000 */
[----:B------:R-:W-:Y:S05]  /*5f80*/  BRA `(.L_x_7371) ;  /* 0x0000004000007947 */ /* 0x000fea0003800000 */
.L_x_7369:
[----:B-----5:R-:W-:-:S05]  /*5f90*/  HADD2.F32 R132, -RZ, R50.H1_H1 ;  /* 0x30000032ff847230 */ /* 0x020fca0000004100 */
[----:B------:R-:W-:Y:S01]  /*5fa0*/  FADD.FTZ R193, R132, R193 ;  /* 0x000000c184c17221 */ /* 0x000fe20000010000 */
[----:B------:R-:W-:-:S05]  /*5fb0*/  @P2 HADD2.F32 R132, -RZ, R46.H1_H1 ;  /* 0x3000002eff842230 */ /* 0x000fca0000004100 */
[----:B------:R-:W-:-:S05]  /*5fc0*/  @P2 FADD.FTZ R193, R132, R193 ;  /* 0x000000c184c12221 */ /* 0x000fca0000010000 */
.L_x_7371:
[----:B------:R-:W-:-:S04]  /*5fd0*/  F2FP.PACK_AB R132, RZ, R193 ;  /* 0x000000c1ff84723e */ /* 0x000fc800000000ff */
[----:B------:R-:W-:Y:S02]  /*5fe0*/  PRMT R42, R42, 0x5410, R132 ;  /* 0x000054102a2a7816 */ /* 0x000fe40000000084 */
.L_x_7372:
[----:B------:R-:W-:Y:S01]  /*5ff0*/  HADD2.F32 R192, -RZ, R135.H0_H0 ;  /* 0x20000087ffc07230 */ /* 0x000fe20000004100 */
[----:B------:R-:W-:Y:S05]  /*6000*/  @P3 BRA `(.L_x_7373) ;  /* 0x0000008000003947 */ /* 0x000fea0003800000 */
[----:B------:R-:W-:-:S04]  /*6010*/  ISETP.NE.U32.AND P4, PT, RZ, c[0x0][0x180], PT ;  /* 0x00006000ff007a0c */ /* 0x000fc80003f85070 */
[----:B------:R-:W-:-:S13]  /*6020*/  ISETP.NE.AND.EX P4, PT, RZ, c[0x0][0x184], PT, P4 ;  /* 0x00006100ff007a0c */ /* 0x000fda0003f85340 */
[----:B------:R-:W-:Y:S05]  /*6030*/  @P4 BRA `(.L_x_7374) ;  /* 0x0000002000004947 */ /* 0x000fea0003800000 */
[----:B------:R-:W-:Y:S05]  /*6040*/  @P0 BRA `(.L_x_7375) ;  /* 0x0000008000000947 */ /* 0x000fea0003800000 */
[----:B------:R-:W-:Y:S05]  /*6050*/  BRA `(.L_x_7376) ;  /* 0x0000009000007947 */ /* 0x000fea0003800000 */
.L_x_7374:
[----:B-----5:R-:W-:-:S05]  /*6060*/  HADD2.F32 R132, -RZ, R47.H0_H0 ;  /* 0x2000002fff847230 */ /* 0x020fca0000004100 */
[----:B------:R-:W-:Y:S01]  /*6070*/  FADD.FTZ R192, R132, R192 ;  /* 0x000000c084c07221 */ /* 0x000fe20000010000 */
[----:B------:R-:W-:Y:S05]  /*6080*/  BRA `(.L_x_7375) ;  /* 0x0000004000007947 */ /* 0x000fea0003800000 */
.L_x_7373:
[----:B-----5:R-:W-:-:S05]  /*6090*/  HADD2.F32 R132, -RZ, R51.H0_H0 ;  /* 0x20000033ff847230 */ /* 0x020fca0000004100 */
[----:B------:R-:W-:Y:S01]  /*60a0*/  FADD.FTZ R192, R132, R192 ;  /* 0x000000c084c07221 */ /* 0x000fe20000010000 */
[----:B------:R-:W-:-:S05]  /*60b0*/  @P2 HADD2.F32 R132, -RZ, R47.H0_H0 ;  /* 0x2000002fff842230 */ /* 0x000fca0000004100 */
[----:B------:R-:W-:-:S05]  /*60c0*/  @P2 FADD.FTZ R192, R132, R192 ;  /* 0x000000c084c02221 */ /* 0x000fca0000010000 */
.L_x_7375:
[----:B------:R-:W-:-:S04]  /*60d0*/  F2FP.PACK_AB R132, RZ, R192 ;  /* 0x000000c0ff84723e */ /* 0x000fc800000000ff */
[----:B------:R-:W-:Y:S02]  /*60e0*/  PRMT R43, R132, 0x7610, R43 ;  /* 0x00007610842b7816 */ /* 0x000fe4000000002b */
.L_x_7376:
[----:B------:R-:W-:Y:S01]  /*60f0*/  HADD2.F32 R194, -RZ, R135.H1_H1 ;  /* 0x30000087ffc27230 */ /* 0x000fe20000004100 */
[----:B------:R-:W-:Y:S05]  /*6100*/  @P3 BRA `(.L_x_7377) ;  /* 0x0000008000003947 */ /* 0x000fea0003800000 */
[----:B------:R-:W-:-:S04]  /*6110*/  ISETP.NE.U32.AND P4, PT, RZ, c[0x0][0x180], PT ;  /* 0x00006000ff007a0c */ /* 0x000fc80003f85070 */
[----:B------:R-:W-:-:S13]  /*6120*/  ISETP.NE.AND.EX P4, PT, RZ, c[0x0][0x184], PT, P4 ;  /* 0x00006100ff007a0c */ /* 0x000fda0003f85340 */
[----:B------:R-:W-:Y:S05]  /*6130*/  @P4 BRA `(.L_x_7378) ;  /* 0x0000002000004947 */ /* 0x000fea0003800000 */
[----:B------:R-:W-:Y:S05]  /*6140*/  @P0 BRA `(.L_x_7379) ;  /* 0x0000008000000947 */ /* 0x000fea0003800000 */
[----:B------:R-:W-:Y:S05]  /*6150*/  BRA `(.L_x_7380) ;  /* 0x0000009000007947 */ /* 0x000fea0003800000 */
.L_x_7378:
[----:B-----5:R-:W-:-:S05]  /*6160*/  HADD2.F32 R132, -RZ, R47.H1_H1 ;  /* 0x3000002fff847230 */ /* 0x020fca0000004100 */
[----:B------:R-:W-:Y:S01]  /*6170*/  FADD.FTZ R194, R132, R194 ;  /* 0x000000c284c27221 */ /* 0x000fe20000010000 */
[----:B------:R-:W-:Y:S05]  /*6180*/  BRA `(.L_x_7379) ;  /* 0x0000004000007947 */ /* 0x000fea0003800000 */
.L_x_7377:
[----:B-----5:R-:W-:-:S05]  /*6190*/  HADD2.F32 R132, -RZ, R51.H1_H1 ;  /* 0x30000033ff847230 */ /* 0x020fca0000004100 */
[----:B------:R-:W-:Y:S01]  /*61a0*/  FADD.FTZ R194, R132, R194 ;  /* 0x000000c284c27221 */ /* 0x000fe20000010000 */
[----:B------:R-:W-:-:S05]  /*61b0*/  @P2 HADD2.F32 R132, -RZ, R47.H1_H1 ;  /* 0x3000002fff842230 */ /* 0x000fca0000004100 */
[----:B------:R-:W-:-:S05]  /*61c0*/  @P2 FADD.FTZ R194, R132, R194 ;  /* 0x000000c284c22221 */ /* 0x000fca0000010000 */
.L_x_7379:
[----:B------:R-:W-:-:S04]  /*61d0*/  F2FP.PACK_AB R132, RZ, R194 ;  /* 0x000000c2ff84723e */ /* 0x000fc800000000ff */
[----:B------:R-:W-:Y:S02]  /*61e0*/  PRMT R43, R43, 0x5410, R132 ;  /* 0x000054102b2b7816 */ /* 0x000fe40000000084 */
.L_x_7380:
        /* <DEDUP_REMOVED lines=16> */
.L_x_7382:
[----:B-----5:R-:W-:-:S05]  /*62f0*/  HADD2.F32 R198, -RZ, R44.H0_H0 ;  /* 0x2000002cffc67230 */ /* 0x020fca0000004100 */
[----:B------:R-:W-:Y:S01]  /*6300*/  FADD.FTZ R197, R198, R197 ;  /* 0x000000c5c6c57221 */ /* 0x000fe20000010000 */
[----:B------:R-:W-:Y:S05]  /*6310*/  BRA `(.L_x_7383) ;  /* 0x0000004000007947 */ /* 0x000fea0003800000 */
.L_x_7381:
[----:B-----5:R-:W-:-:S05]  /*6320*/  HADD2.F32 R198, -RZ, R48.H0_H0 ;  /* 0x20000030ffc67230 */ /* 0x020fca0000004100 */
[----:B------:R-:W-:Y:S01]  /*6330*/  FADD.FTZ R197, R198, R197 ;  /* 0x000000c5c6c57221 */ /* 0x000fe20000010000 */
[----:B------:R-:W-:-:S05]  /*6340*/  @P2 HADD2.F32 R198, -RZ, R44.H0_H0 ;  /* 0x2000002cffc62230 */ /* 0x000fca0000004100 */
[----:B------:R-:W-:-:S05]  /*6350*/  @P2 FADD.FTZ R197, R198, R197 ;  /* 0x000000c5c6c52221 */ /* 0x000fca0000010000 */
.L_x_7383:
[----:B------:R-:W-:-:S04]  /*6360*/  F2FP.PACK_AB R198, RZ, R197 ;  /* 0x000000c5ffc6723e */ /* 0x000fc800000000ff */
[----:B------:R-:W-:Y:S02]  /*6370*/  PRMT R40, R198, 0x7610, R40 ;  /* 0x00007610c6287816 */ /* 0x000fe40000000028 */
.L_x_7384:
[----:B------:R-:W-:Y:S01]  /*6380*/  HADD2.F32 R199, -RZ, R132.H1_H1 ;  /* 0x30000084ffc77230 */ /* 0x000fe20000004100 */
[----:B------:R-:W-:Y:S05]  /*6390*/  @P3 BRA `(.L_x_7385) ;  /* 0x0000008000003947 */ /* 0x000fea0003800000 */
[----:B------:R-:W-:-:S04]  /*63a0*/  ISETP.NE.U32.AND P4, PT, RZ, c[0x0][0x180], PT ;  /* 0x00006000ff007a0c */ /* 0x000fc80003f85070 */
[----:B------:R-:W-:-:S13]  /*63b0*/  ISETP.NE.AND.EX P4, PT, RZ, c[0x0][0x184], PT, P4 ;  /* 0x00006100ff007a0c */ /* 0x000fda0003f85340 */
[----:B------:R-:W-:Y:S05]  /*63c0*/  @P4 BRA `(.L_x_7386) ;  /* 0x0000002000004947 */ /* 0x000fea0003800000 */
[----:B------:R-:W-:Y:S05]  /*63d0*/  @P0 BRA `(.L_x_7387) ;  /* 0x0000008000000947 */ /* 0x000fea0003800000 */
[----:B------:R-:W-:Y:S05]  /*63e0*/  BRA `(.L_x_7388) ;  /* 0x0000009000007947 */ /* 0x000fea0003800000 */
.L_x_7386:
[----:B-----5:R-:W-:-:S05]  /*63f0*/  HADD2.F32 R132, -RZ, R44.H1_H1 ;  /* 0x3000002cff847230 */ /* 0x020fca0000004100 */
[----:B------:R-:W-:Y:S01]  /*6400*/  FADD.FTZ R199, R132, R199 ;  /* 0x000000c784c77221 */ /* 0x000fe20000010000 */
[----:B------:R-:W-:Y:S05]  /*6410*/  BRA `(.L_x_7387) ;  /* 0x0000004000007947 */ /* 0x000fea0003800000 */
.L_x_7385:
[----:B-----5:R-:W-:-:S05]  /*6420*/  HADD2.F32 R132, -RZ, R48.H1_H1 ;  /* 0x30000030ff847230 */ /* 0x020fca0000004100 */
[----:B------:R-:W-:Y:S01]  /*6430*/  FADD.FTZ R199, R132, R199 ;  /* 0x000000c784c77221 */ /* 0x000fe20000010000 */
[----:B------:R-:W-:-:S05]  /*6440*/  @P2 HADD2.F32 R132, -RZ, R44.H1_H1 ;  /* 0x3000002cff842230 */ /* 0x000fca0000004100 */
[----:B------:R-:W-:-:S05]  /*6450*/  @P2 FADD.FTZ R199, R132, R199 ;  /* 0x000000c784c72221 */ /* 0x000fca0000010000 */
.L_x_7387:
[----:B------:R-:W-:-:S04]  /*6460*/  F2FP.PACK_AB R132, RZ, R199 ;  /* 0x000000c7ff84723e */ /* 0x000fc800000000ff */
[----:B------:R-:W-:Y:S02]  /*6470*/  PRMT R40, R40, 0x5410, R132 ;  /* 0x0000541028287816 */ /* 0x000fe40000000084 */
.L_x_7388:
[----:B------:R-:W-:Y:S01]  /*6480*/  HADD2.F32 R198, -RZ, R133.H0_H0 ;  /* 0x20000085ffc67230 */ /* 0x000fe20000004100 */
[----:B------:R-:W-:Y:S05]  /*6490*/  @P3 BRA `(.L_x_7389) ;  /* 0x0000008000003947 */ /* 0x000fea0003800000 */
[----:B------:R-:W-:-:S04]  /*64a0*/  ISETP.NE.U32.AND P4, PT, RZ, c[0x0][0x180], PT ;  /* 0x00006000ff007a0c */ /* 0x000fc80003f85070 */
[----:B------:R-:W-:-:S13]  /*64b0*/  ISETP.NE.AND.EX P4, PT, RZ, c[0x0][0x184], PT, P4 ;  /* 0x00006100ff007a0c */ /* 0x000fda0003f85340 */
[----:B------:R-:W-:Y:S05]  /*64c0*/  @P4 BRA `(.L_x_7390) ;  /* 0x0000002000004947 */ /* 0x000fea0003800000 */
[----:B------:R-:W-:Y:S05]  /*64d0*/  @P0 BRA `(.L_x_7391) ;  /* 0x0000008000000947 */ /* 0x000fea0003800000 */
[----:B------:R-:W-:Y:S05]  /*64e0*/  BRA `(.L_x_7392) ;  /* 0x0000009000007947 */ /* 0x000fea0003800000 */
.L_x_7390:
[----:B-----5:R-:W-:-:S05]  /*64f0*/  HADD2.F32 R132, -RZ, R45.H0_H0 ;  /* 0x2000002dff847230 */ /* 0x020fca0000004100 */
[----:B------:R-:W-:Y:S01]  /*6500*/  FADD.FTZ R198, R132, R198 ;  /* 0x000000c684c67221 */ /* 0x000fe20000010000 */
[----:B------:R-:W-:Y:S05]  /*6510*/  BRA `(.L_x_7391) ;  /* 0x0000004000007947 */ /* 0x000fea0003800000 */
.L_x_7389:
[----:B-----5:R-:W-:-:S05]  /*6520*/  HADD2.F32 R132, -RZ, R49.H0_H0 ;  /* 0x20000031ff847230 */ /* 0x020fca0000004100 */
[----:B------:R-:W-:Y:S01]  /*6530*/  FADD.FTZ R198, R132, R198 ;  /* 0x000000c684c67221 */ /* 0x000fe20000010000 */
[----:B------:R-:W-:-:S05]  /*6540*/  @P2 HADD2.F32 R132, -RZ, R45.H0_H0 ;  /* 0x2000002dff842230 */ /* 0x000fca0000004100 */
[----:B------:R-:W-:-:S05]  /*6550*/  @P2 FADD.FTZ R198, R132, R198 ;  /* 0x000000c684c62221 */ /* 0x000fca0000010000 */
.L_x_7391:
[----:B------:R-:W-:-:S04]  /*6560*/  F2FP.PACK_AB R132, RZ, R198 ;  /* 0x000000c6ff84723e */ /* 0x000fc800000000ff */
[----:B------:R-:W-:Y:S02]  /*6570*/  PRMT R41, R132, 0x7610, R41 ;  /* 0x0000761084297816 */ /* 0x000fe40000000029 */
.L_x_7392:
[----:B------:R-:W-:Y:S01]  /*6580*/  HADD2.F32 R201, -RZ, R133.H1_H1 ;  /* 0x30000085ffc97230 */ /* 0x000fe20000004100 */
[----:B------:R-:W-:Y:S05]  /*6590*/  @P3 BRA `(.L_x_7393) ;  /* 0x0000008000003947 */ /* 0x000fea0003800000 */
[----:B------:R-:W-:-:S04]  /*65a0*/  ISETP.NE.U32.AND P4, PT, RZ, c[0x0][0x180], PT ;  /* 0x00006000ff007a0c */ /* 0x000fc80003f85070 */
[----:B------:R-:W-:-:S13]  /*65b0*/  ISETP.NE.AND.EX P4, PT, RZ, c[0x0][0x184], PT, P4 ;  /* 0x00006100ff007a0c */ /* 0x000fda0003f85340 */
[----:B------:R-:W-:Y:S05]  /*65c0*/  @P4 BRA `(.L_x_7394) ;  /* 0x0000002000004947 */ /* 0x000fea0003800000 */
[----:B------:R-:W-:Y:S05]  /*65d0*/  @P0 BRA `(.L_x_7395) ;  /* 0x0000008000000947 */ /* 0x000fea0003800000 */
[----:B------:R-:W-:Y:S05]  /*65e0*/  BRA `(.L_x_7396) ;  /* 0x0000009000007947 */ /* 0x000fea0003800000 */
.L_x_7394:
[----:B-----5:R-:W-:-:S05]  /*65f0*/  HADD2.F32 R132, -RZ, R45.H1_H1 ;  /* 0x3000002dff847230 */ /* 0x020fca0000004100 */
[----:B------:R-:W-:Y:S01]  /*6600*/  FADD.FTZ R201, R132, R201 ;  /* 0x000000c984c97221 */ /* 0x000fe20000010000 */
[----:B------:R-:W-:Y:S05]  /*6610*/  BRA `(.L_x_7395) ;  /* 0x0000004000007947 */ /* 0x000fea0003800000 */
.L_x_7393:
[----:B-----5:R-:W-:-:S05]  /*6620*/  HADD2.F32 R132, -RZ, R49.H1_H1 ;  /* 0x30000031ff847230 */ /* 0x020fca0000004100 */
[----:B------:R-:W-:Y:S01]  /*6630*/  FADD.FTZ R201, R132, R201 ;  /* 0x000000c984c97221 */ /* 0x000fe20000010000 */
[----:B------:R-:W-:-:S05]  /*6640*/  @P2 HADD2.F32 R132, -RZ, R45.H1_H1 ;  /* 0x3000002dff842230 */ /* 0x000fca0000004100 */
[----:B------:R-:W-:-:S05]  /*6650*/  @P2 FADD.FTZ R201, R132, R201 ;  /* 0x000000c984c92221 */ /* 0x000fca0000010000 */
.L_x_7395:
[----:B------:R-:W-:-:S04]  /*6660*/  F2FP.PACK_AB R132, RZ, R201 ;  /* 0x000000c9ff84723e */ /* 0x000fc800000000ff */
[----:B------:R-:W-:Y:S02]  /*6670*/  PRMT R41, R41, 0x5410, R132 ;  /* 0x0000541029297816 */ /* 0x000fe40000000084 */
.L_x_7396:
[----:B------:R-:W-:Y:S01]  /*6680*/  HADD2.F32 R200, -RZ, R134.H0_H0 ;  /* 0x20000086ffc87230 */ /* 0x000fe20000004100 */
[----:B------:R-:W-:Y:S05]  /*6690*/  @P3 BRA `(.L_x_7397) ;  /* 0x0000008000003947 */ /* 0x000fea0003800000 */
[----:B------:R-:W-:-:S04]  /*66a0*/  ISETP.NE.U32.AND P4, PT, RZ, c[0x0][0x180], PT ;  /* 0x00006000ff007a0c */ /* 0x000fc80003f85070 */
[----:B------:R-:W-:-:S13]  /*66b0*/  ISETP.NE.AND.EX P4, PT, RZ, c[0x0][0x184], PT, P4 ;  /* 0x00006100ff007a0c */ /* 0x000fda0003f85340 */
[----:B------:R-:W-:Y:S05]  /*66c0*/  @P4 BRA `(.L_x_7398) ;  /* 0x0000002000004947 */ /* 0x000fea0003800000 */
[----:B------:R-:W-:Y:S05]  /*66d0*/  @P0 BRA `(.L_x_7399) ;  /* 0x0000008000000947 */ /* 0x000fea0003800000 */
[----:B------:R-:W-:Y:S05]  /*66e0*/  BRA `(.L_x_7400) ;  /* 0x0000009000007947 */ /* 0x000fea0003800000 */
.L_x_7398:
[----:B-----5:R-:W-:-:S05]  /*66f0*/  HADD2.F32 R132, -RZ, R46.H0_H0 ;  /* 0x2000002eff847230 */ /* 0x020fca0000004100 */
[----:B------:R-:W-:Y:S01]  /*6700*/  FADD.FTZ R200, R132, R200 ;  /* 0x000000c884c87221 */ /* 0x000fe20000010000 */
[----:B------:R-:W-:Y:S05]  /*6710*/  BRA `(.L_x_7399) ;  /* 0x0000004000007947 */ /* 0x000fea0003800000 */
.L_x_7397:
[----:B-----5:R-:W-:-:S05]  /*6720*/  HADD2.F32 R132, -RZ, R50.H0_H0 ;  /* 0x20000032ff847230 */ /* 0x020fca0000004100 */
[----:B------:R-:W-:Y:S01]  /*6730*/  FADD.FTZ R200, R132, R200 ;  /* 0x000000c884c87221 */ /* 0x000fe20000010000 */
[----:B------:R-:W-:-:S05]  /*6740*/  @P2 HADD2.F32 R132, -RZ, R46.H0_H0 ;  /* 0x2000002eff842230 */ /* 0x000fca0000004100 */
[----:B------:R-:W-:-:S05]  /*6750*/  @P2 FADD.FTZ R200, R132, R200 ;  /* 0x000000c884c82221 */ /* 0x000fca0000010000 */
.L_x_7399:
[----:B------:R-:W-:-:S04]  /*6760*/  F2FP.PACK_AB R132, RZ, R200 ;  /* 0x000000c8ff84723e */ /* 0x000fc800000000ff */
[----:B------:R-:W-:Y:S02]  /*6770*/  PRMT R42, R132, 0x7610, R42 ;  /* 0x00007610842a7816 */ /* 0x000fe4000000002a */
.L_x_7400:
[----:B------:R-:W-:Y:S01]  /*6780*/  HADD2.F32 R203, -RZ, R134.H1_H1 ;  /* 0x30000086ffcb7230 */ /* 0x000fe20000004100 */
[----:B------:R-:W-:Y:S05]  /*6790*/  @P3 BRA `(.L_x_7401) ;  /* 0x0000008000003947 */ /* 0x000fea0003800000 */
[----:B------:R-:W-:-:S04]  /*67a0*/  ISETP.NE.U32.AND P4, PT, RZ, c[0x0][0x180], PT ;  /* 0x00006000ff007a0c */ /* 0x000fc80003f85070 */
[----:B------:R-:W-:-:S13]  /*67b0*/  ISETP.NE.AND.EX P4, PT, RZ, c[0x0][0x184], PT, P4 ;  /* 0x00006100ff007a0c */ /* 0x000fda0003f85340 */
[----:B------:R-:W-:Y:S05]  /*67c0*/  @P4 BRA `(.L_x_7402) ;  /* 0x0000002000004947 */ /* 0x000fea0003800000 */
[----:B------:R-:W-:Y:S05]  /*67d0*/  @P0 BRA `(.L_x_7403) ;  /* 0x0000008000000947 */ /* 0x000fea0003800000 */
[----:B------:R-:W-:Y:S05]  /*67e0*/  BRA `(.L_x_7404) ;  /* 0x0000009000007947 */ /* 0x000fea0003800000 */
.L_x_7402:
[----:B-----5:R-:W-:-:S05]  /*67f0*/  HADD2.F32 R132, -RZ, R46.H1_H1 ;  /* 0x3000002eff847230 */ /* 0x020fca0000004100 */
[----:B------:R-:W-:Y:S01]  /*6800*/  FADD.FTZ R203, R132, R203 ;  /* 0x000000cb84cb7221 */ /* 0x000fe20000010000 */
[----:B------:R-:W-:Y:S05]  /*6810*/  BRA `(.L_x_7403) ;  /* 0x0000004000007947 */ /* 0x000fea0003800000 */
.L_x_7401:
[----:B-----5:R-:W-:-:S05]  /*6820*/  HADD2.F32 R132, -RZ, R50.H1_H1 ;  /* 0x30000032ff847230 */ /* 0x020fca0000004100 */
[----:B------:R-:W-:Y:S01]  /*6830*/  FADD.FTZ R203, R132, R203 ;  /* 0x000000cb84cb7221 */ /* 0x000fe20000010000 */
[----:B------:R-:W-:-:S05]  /*6840*/  @P2 HADD2.F32 R132, -RZ, R46.H1_H1 ;  /* 0x3000002eff842230 */ /* 0x000fca0000004100 */
[----:B------:R-:W-:-:S05]  /*6850*/  @P2 FADD.FTZ R203, R132, R203 ;  /* 0x000000cb84cb2221 */ /* 0x000fca0000010000 */
.L_x_7403:
[----:B------:R-:W-:-:S04]  /*6860*/  F2FP.PACK_AB R132, RZ, R203 ;  /* 0x000000cbff84723e */ /* 0x000fc800000000ff */
[----:B------:R-:W-:Y:S02]  /*6870*/  PRMT R42, R42, 0x5410, R132 ;  /* 0x000054102a2a7816 */ /* 0x000fe40000000084 */
.L_x_7404:
[----:B------:R-:W-:Y:S01]  /*6880*/  HADD2.F32 R202, -RZ, R135.H0_H0 ;  /* 0x20000087ffca7230 */ /* 0x000fe20000004100 */
[----:B------:R-:W-:Y:S05]  /*6890*/  @P3 BRA `(.L_x_7405) ;  /* 0x0000008000003947 */ /* 0x000fea0003800000 */
[----:B------:R-:W-:-:S04]  /*68a0*/  ISETP.NE.U32.AND P4, PT, RZ, c[0x0][0x180], PT ;  /* 0x00006000ff007a0c */ /* 0x000fc80003f85070 */
[----:B------:R-:W-:-:S13]  /*68b0*/  ISETP.NE.AND.EX P4, PT, RZ, c[0x0][0x184], PT, P4 ;  /* 0x00006100ff007a0c */ /* 0x000fda0003f85340 */
[----:B------:R-:W-:Y:S05]  /*68c0*/  @P4 BRA `(.L_x_7406) ;  /* 0x0000002000004947 */ /* 0x000fea0003800000 */
[----:B------:R-:W-:Y:S05]  /*68d0*/  @P0 BRA `(.L_x_7407) ;  /* 0x0000008000000947 */ /* 0x000fea0003800000 */
[----:B------:R-:W-:Y:S05]  /*68e0*/  BRA `(.L_x_7408) ;  /* 0x0000009000007947 */ /* 0x000fea0003800000 */
.L_x_7406:
[----:B-----5:R-:W-:-:S05]  /*68f0*/  HADD2.F32 R132, -RZ, R47.H0_H0 ;  /* 0x2000002fff847230 */ /* 0x020fca0000004100 */
[----:B------:R-:W-:Y:S01]  /*6900*/  FADD.FTZ R202, R132, R202 ;  /* 0x000000ca84ca7221 */ /* 0x000fe20000010000 */
[----:B------:R-:W-:Y:S05]  /*6910*/  BRA `(.L_x_7407) ;  /* 0x0000004000007947 */ /* 0x000fea0003800000 */
.L_x_7405:
[----:B-----5:R-:W-:-:S05]  /*6920*/  HADD2.F32 R132, -RZ, R51.H0_H0 ;  /* 0x20000033ff847230 */ /* 0x020fca0000004100 */
[----:B------:R-:W-:Y:S01]  /*6930*/  FADD.FTZ R202, R132, R202 ;  /* 0x000000ca84ca7221 */ /* 0x000fe20000010000 */
[----:B------:R-:W-:-:S05]  /*6940*/  @P2 HADD2.F32 R132, -RZ, R47.H0_H0 ;  /* 0x2000002fff842230 */ /* 0x000fca0000004100 */
[----:B------:R-:W-:-:S05]  /*6950*/  @P2 FADD.FTZ R202, R132, R202 ;  /* 0x000000ca84ca2221 */ /* 0x000fca0000010000 */
.L_x_7407:
[----:B------:R-:W-:-:S04]  /*6960*/  F2FP.PACK_AB R132, RZ, R202 ;  /* 0x000000caff84723e */ /* 0x000fc800000000ff */
[----:B------:R-:W-:Y:S02]  /*6970*/  PRMT R43, R132, 0x7610, R43 ;  /* 0x00007610842b7816 */ /* 0x000fe4000000002b */
.L_x_7408:
[----:B------:R-:W-:Y:S01]  /*6980*/  HADD2.F32 R204, -RZ, R135.H1_H1 ;  /* 0x30000087ffcc7230 */ /* 0x000fe20000004100 */
[----:B------:R-:W-:Y:S05]  /*6990*/  @P3 BRA `(.L_x_7409) ;  /* 0x0000008000003947 */ /* 0x000fea0003800000 */
[----:B------:R-:W-:-:S04]  /*69a0*/  ISETP.NE.U32.AND P4, PT, RZ, c[0x0][0x180], PT ;  /* 0x00006000ff007a0c */ /* 0x000fc80003f85070 */
[----:B------:R-:W-:-:S13]  /*69b0*/  ISETP.NE.AND.EX P4, PT, RZ, c[0x0][0x184], PT, P4 ;  /* 0x00006100ff007a0c */ /* 0x000fda0003f85340 */
[----:B------:R-:W-:Y:S05]  /*69c0*/  @P4 BRA `(.L_x_7410) ;  /* 0x0000002000004947 */ /* 0x000fea0003800000 */
[----:B------:R-:W-:Y:S05]  /*69d0*/  @P0 BRA `(.L_x_7411) ;  /* 0x0000008000000947 */ /* 0x000fea0003800000 */
[----:B------:R-:W-:Y:S05]  /*69e0*/  BRA `(.L_x_7412) ;  /* 0x0000009000007947 */ /* 0x000fea0003800000 */
.L_x_7410:
[----:B-----5:R-:W-:-:S05]  /*69f0*/  HADD2.F32 R132, -RZ, R47.H1_H1 ;  /* 0x3000002fff847230 */ /* 0x020fca0000004100 */
[----:B------:R-:W-:Y:S01]  /*6a00*/  FADD.FTZ R204, R132, R204 ;  /* 0x000000cc84cc7221 */ /* 0x000fe20000010000 */
[----:B------:R-:W-:Y:S05]  /*6a10*/  BRA `(.L_x_7411) ;  /* 0x0000004000007947 */ /* 0x000fea0003800000 */
.L_x_7409:
[----:B-----5:R-:W-:-:S05]  /*6a20*/  HADD2.F32 R132, -RZ, R51.H1_H1 ;  /* 0x30000033ff847230 */ /* 0x020fca0000004100 */
[----:B------:R-:W-:Y:S01]  /*6a30*/  FADD.FTZ R204, R132, R204 ;  /* 0x000000cc84cc7221 */ /* 0x000fe20000010000 */
[----:B------:R-:W-:-:S05]  /*6a40*/  @P2 HADD2.F32 R132, -RZ, R47.H1_H1 ;  /* 0x3000002fff842230 */ /* 0x000fca0000004100 */
[----:B------:R-:W-:-:S05]  /*6a50*/  @P2 FADD.FTZ R204, R132, R204 ;  /* 0x000000cc84cc2221 */ /* 0x000fca0000010000 */
.L_x_7411:
[----:B------:R-:W-:-:S04]  /*6a60*/  F2FP.PACK_AB R132, RZ, R204 ;  /* 0x000000ccff84723e */ /* 0x000fc800000000ff */
[----:B------:R-:W-:Y:S02]  /*6a70*/  PRMT R43, R43, 0x5410, R132 ;  /* 0x000054102b2b7816 */ /* 0x000fe40000000084 */
.L_x_7412:
        /* <DEDUP_REMOVED lines=16> */
.L_x_7414:
[----:B-----5:R-:W-:-:S05]  /*6b80*/  HADD2.F32 R210, -RZ, R44.H0_H0 ;  /* 0x2000002cffd27230 */ /* 0x020fca0000004100 */
[----:B------:R-:W-:Y:S01]  /*6b90*/  FADD.FTZ R209, R210, R209 ;  /* 0x000000d1d2d17221 */ /* 0x000fe20000010000 */
[----:B------:R-:W-:Y:S05]  /*6ba0*/  BRA `(.L_x_7415) ;  /* 0x0000004000007947 */ /* 0x000fea0003800000 */
.L_x_7413:
[----:B-----5:R-:W-:-:S05]  /*6bb0*/  HADD2.F32 R210, -RZ, R48.H0_H0 ;  /* 0x20000030ffd27230 */ /* 0x020fca0000004100 */
[----:B------:R-:W-:Y:S01]  /*6bc0*/  FADD.FTZ R209, R210, R209 ;  /* 0x000000d1d2d17221 */ /* 0x000fe20000010000 */
[----:B------:R-:W-:-:S05]  /*6bd0*/  @P2 HADD2.F32 R210, -RZ, R44.H0_H0 ;  /* 0x2000002cffd22230 */ /* 0x000fca0000004100 */
[----:B------:R-:W-:-:S05]  /*6be0*/  @P2 FADD.FTZ R209, R210, R209 ;  /* 0x000000d1d2d12221 */ /* 0x000fca0000010000 */
.L_x_7415:
[----:B------:R-:W-:-:S04]  /*6bf0*/  F2FP.PACK_AB R210, RZ, R209 ;  /* 0x000000d1ffd2723e */ /* 0x000fc800000000ff */
[----:B------:R-:W-:Y:S02]  /*6c00*/  PRMT R40, R210, 0x7610, R40 ;  /* 0x00007610d2287816 */ /* 0x000fe40000000028 */
.L_x_7416:
[----:B------:R-:W-:Y:S01]  /*6c10*/  HADD2.F32 R211, -RZ, R132.H1_H1 ;  /* 0x30000084ffd37230 */ /* 0x000fe20000004100 */
[----:B------:R-:W-:Y:S05]  /*6c20*/  @P3 BRA `(.L_x_7417) ;  /* 0x0000008000003947 */ /* 0x000fea0003800000 */
[----:B------:R-:W-:-:S04]  /*6c30*/  ISETP.NE.U32.AND P1, PT, RZ, c[0x0][0x180], PT ;  /* 0x00006000ff007a0c */ /* 0x000fc80003f25070 */
[----:B------:R-:W-:-:S13]  /*6c40*/  ISETP.NE.AND.EX P1, PT, RZ, c[0x0][0x184], PT, P1 ;  /* 0x00006100ff007a0c */ /* 0x000fda0003f25310 */
[----:B------:R-:W-:Y:S05]  /*6c50*/  @P1 BRA `(.L_x_7418) ;  /* 0x0000002000001947 */ /* 0x000fea0003800000 */
[----:B------:R-:W-:Y:S05]  /*6c60*/  @P0 BRA `(.L_x_7419) ;  /* 0x0000008000000947 */ /* 0x000fea0003800000 */
[----:B------:R-:W-:Y:S05]  /*6c70*/  BRA `(.L_x_7420) ;  /* 0x0000009000007947 */ /* 0x000fea0003800000 */
.L_x_7418:
[----:B-----5:R-:W-:-:S05]  /*6c80*/  HADD2.F32 R132, -RZ, R44.H1_H1 ;  /* 0x3000002cff847230 */ /* 0x020fca0000004100 */
[----:B------:R-:W-:Y:S01]  /*6c90*/  FADD.FTZ R211, R132, R211 ;  /* 0x000000d384d37221 */ /* 0x000fe20000010000 */
[----:B------:R-:W-:Y:S05]  /*6ca0*/  BRA `(.L_x_7419) ;  /* 0x0000004000007947 */ /* 0x000fea0003800000 */
.L_x_7417:
[----:B-----5:R-:W-:-:S05]  /*6cb0*/  HADD2.F32 R132, -RZ, R48.H1_H1 ;  /* 0x30000030ff847230 */ /* 0x020fca0000004100 */
[----:B------:R-:W-:Y:S01]  /*6cc0*/  FADD.FTZ R211, R132, R211 ;  /* 0x000000d384d37221 */ /* 0x000fe20000010000 */
[----:B------:R-:W-:-:S05]  /*6cd0*/  @P2 HADD2.F32 R132, -RZ, R44.H1_H1 ;  /* 0x3000002cff842230 */ /* 0x000fca0000004100 */
[----:B------:R-:W-:-:S05]  /*6ce0*/  @P2 FADD.FTZ R211, R132, R211 ;  /* 0x000000d384d32221 */ /* 0x000fca0000010000 */
.L_x_7419:
[----:B------:R-:W-:-:S04]  /*6cf0*/  F2FP.PACK_AB R132, RZ, R211 ;  /* 0x000000d3ff84723e */ /* 0x000fc800000000ff */
[----:B------:R-:W-:Y:S02]  /*6d00*/  PRMT R40, R40, 0x5410, R132 ;  /* 0x0000541028287816 */ /* 0x000fe40000000084 */
.L_x_7420:
[----:B------:R-:W-:Y:S01]  /*6d10*/  HADD2.F32 R210, -RZ, R133.H0_H0 ;  /* 0x20000085ffd27230 */ /* 0x000fe20000004100 */
[----:B------:R-:W-:Y:S05]  /*6d20*/  @P3 BRA `(.L_x_7421) ;  /* 0x0000008000003947 */ /* 0x000fea0003800000 */
[----:B------:R-:W-:-:S04]  /*6d30*/  ISETP.NE.U32.AND P1, PT, RZ, c[0x0][0x180], PT ;  /* 0x00006000ff007a0c */ /* 0x000fc80003f25070 */
[----:B------:R-:W-:-:S13]  /*6d40*/  ISETP.NE.AND.EX P1, PT, RZ, c[0x0][0x184], PT, P1 ;  /* 0x00006100ff007a0c */ /* 0x000fda0003f25310 */
[----:B------:R-:W-:Y:S05]  /*6d50*/  @P1 BRA `(.L_x_7422) ;  /* 0x0000002000001947 */ /* 0x000fea0003800000 */
[----:B------:R-:W-:Y:S05]  /*6d60*/  @P0 BRA `(.L_x_7423) ;  /* 0x0000008000000947 */ /* 0x000fea0003800000 */
[----:B------:R-:W-:Y:S05]  /*6d70*/  BRA `(.L_x_7424) ;  /* 0x0000009000007947 */ /* 0x000fea0003800000 */
.L_x_7422:
[----:B-----5:R-:W-:-:S05]  /*6d80*/  HADD2.F32 R132, -RZ, R45.H0_H0 ;  /* 0x2000002dff847230 */ /* 0x020fca0000004100 */
[----:B------:R-:W-:Y:S01]  /*6d90*/  FADD.FTZ R210, R132, R210 ;  /* 0x000000d284d27221 */ /* 0x000fe20000010000 */
[----:B------:R-:W-:Y:S05]  /*6da0*/  BRA `(.L_x_7423) ;  /* 0x0000004000007947 */ /* 0x000fea0003800000 */
.L_x_7421:
[----:B-----5:R-:W-:-:S05]  /*6db0*/  HADD2.F32 R132, -RZ, R49.H0_H0 ;  /* 0x20000031ff847230 */ /* 0x020fca0000004100 */
[----:B------:R-:W-:Y:S01]  /*6dc0*/  FADD.FTZ R210, R132, R210 ;  /* 0x000000d284d27221 */ /* 0x000fe20000010000 */
[----:B------:R-:W-:-:S05]  /*6dd0*/  @P2 HADD2.F32 R132, -RZ, R45.H0_H0 ;  /* 0x2000002dff842230 */ /* 0x000fca0000004100 */
[----:B------:R-:W-:-:S05]  /*6de0*/  @P2 FADD.FTZ R210, R132, R210 ;  /* 0x000000d284d22221 */ /* 0x000fca0000010000 */
.L_x_7423:
[----:B------:R-:W-:-:S04]  /*6df0*/  F2FP.PACK_AB R132, RZ, R210 ;  /* 0x000000d2ff84723e */ /* 0x000fc800000000ff */
[----:B------:R-:W-:Y:S02]  /*6e00*/  PRMT R41, R132, 0x7610, R41 ;  /* 0x0000761084297816 */ /* 0x000fe40000000029 */
.L_x_7424:
[----:B------:R-:W-:Y:S01]  /*6e10*/  HADD2.F32 R213, -RZ, R133.H1_H1 ;  /* 0x30000085ffd57230 */ /* 0x000fe20000004100 */
[----:B------:R-:W-:Y:S05]  /*6e20*/  @P3 BRA `(.L_x_7425) ;  /* 0x0000008000003947 */ /* 0x000fea0003800000 */
[----:B------:R-:W-:-:S04]  /*6e30*/  ISETP.NE.U32.AND P1, PT, RZ, c[0x0][0x180], PT ;  /* 0x00006000ff007a0c */ /* 0x000fc80003f25070 */
[----:B------:R-:W-:-:S13]  /*6e40*/  ISETP.NE.AND.EX P1, PT, RZ, c[0x0][0x184], PT, P1 ;  /* 0x00006100ff007a0c */ /* 0x000fda0003f25310 */
[----:B------:R-:W-:Y:S05]  /*6e50*/  @P1 BRA `(.L_x_7426) ;  /* 0x0000002000001947 */ /* 0x000fea0003800000 */
[----:B------:R-:W-:Y:S05]  /*6e60*/  @P0 BRA `(.L_x_7427) ;  /* 0x0000008000000947 */ /* 0x000fea0003800000 */
[----:B------:R-:W-:Y:S05]  /*6e70*/  BRA `(.L_x_7428) ;  /* 0x0000009000007947 */ /* 0x000fea0003800000 */
.L_x_7426:
[----:B-----5:R-:W-:-:S05]  /*6e80*/  HADD2.F32 R132, -RZ, R45.H1_H1 ;  /* 0x3000002dff847230 */ /* 0x020fca0000004100 */
[----:B------:R-:W-:Y:S01]  /*6e90*/  FADD.FTZ R213, R132, R213 ;  /* 0x000000d584d57221 */ /* 0x000fe20000010000 */
[----:B------:R-:W-:Y:S05]  /*6ea0*/  BRA `(.L_x_7427) ;  /* 0x0000004000007947 */ /* 0x000fea0003800000 */
.L_x_7425:
[----:B-----5:R-:W-:-:S05]  /*6eb0*/  HADD2.F32 R132, -RZ, R49.H1_H1 ;  /* 0x30000031ff847230 */ /* 0x020fca0000004100 */
[----:B------:R-:W-:Y:S01]  /*6ec0*/  FADD.FTZ R213, R132, R213 ;  /* 0x000000d584d57221 */ /* 0x000fe20000010000 */
[----:B------:R-:W-:-:S05]  /*6ed0*/  @P2 HADD2.F32 R132, -RZ, R45.H1_H1 ;  /* 0x3000002dff842230 */ /* 0x000fca0000004100 */
[----:B------:R-:W-:-:S05]  /*6ee0*/  @P2 FADD.FTZ R213, R132, R213 ;  /* 0x000000d584d52221 */ /* 0x000fca0000010000 */
.L_x_7427:
[----:B------:R-:W-:-:S04]  /*6ef0*/  F2FP.PACK_AB R132, RZ, R213 ;  /* 0x000000d5ff84723e */ /* 0x000fc800000000ff */
[----:B------:R-:W-:Y:S02]  /*6f00*/  PRMT R41, R41, 0x5410, R132 ;  /* 0x0000541029297816 */ /* 0x000fe40000000084 */
.L_x_7428:
[----:B------:R-:W-:Y:S01]  /*6f10*/  HADD2.F32 R212, -RZ, R134.H0_H0 ;  /* 0x20000086ffd47230 */ /* 0x000fe20000004100 */
[----:B------:R-:W-:Y:S05]  /*6f20*/  @P3 BRA `(.L_x_7429) ;  /* 0x0000008000003947 */ /* 0x000fea0003800000 */
[----:B------:R-:W-:-:S04]  /*6f30*/  ISETP.NE.U32.AND P1, PT, RZ, c[0x0][0x180], PT ;  /* 0x00006000ff007a0c */ /* 0x000fc80003f25070 */
[----:B------:R-:W-:-:S13]  /*6f40*/  ISETP.NE.AND.EX P1, PT, RZ, c[0x0][0x184], PT, P1 ;  /* 0x00006100ff007a0c */ /* 0x000fda0003f25310 */
[----:B------:R-:W-:Y:S05]  /*6f50*/  @P1 BRA `(.L_x_7430) ;  /* 0x0000002000001947 */ /* 0x000fea0003800000 */
[----:B------:R-:W-:Y:S05]  /*6f60*/  @P0 BRA `(.L_x_7431) ;  /* 0x0000008000000947 */ /* 0x000fea0003800000 */
[----:B------:R-:W-:Y:S05]  /*6f70*/  BRA `(.L_x_7432) ;  /* 0x0000009000007947 */ /* 0x000fea0003800000 */
.L_x_7430:
[----:B-----5:R-:W-:-:S05]  /*6f80*/  HADD2.F32 R132, -RZ, R46.H0_H0 ;  /* 0x2000002eff847230 */ /* 0x020fca0000004100 */
[----:B------:R-:W-:Y:S01]  /*6f90*/  FADD.FTZ R212, R132, R212 ;  /* 0x000000d484d47221 */ /* 0x000fe20000010000 */
[----:B------:R-:W-:Y:S05]  /*6fa0*/  BRA `(.L_x_7431) ;  /* 0x0000004000007947 */ /* 0x000fea0003800000 */
.L_x_7429:
[----:B-----5:R-:W-:-:S05]  /*6fb0*/  HADD2.F32 R132, -RZ, R50.H0_H0 ;  /* 0x20000032ff847230 */ /* 0x020fca0000004100 */
[----:B------:R-:W-:Y:S01]  /*6fc0*/  FADD.FTZ R212, R132, R212 ;  /* 0x000000d484d47221 */ /* 0x000fe20000010000 */
[----:B------:R-:W-:-:S05]  /*6fd0*/  @P2 HADD2.F32 R132, -RZ, R46.H0_H0 ;  /* 0x2000002eff842230 */ /* 0x000fca0000004100 */
[----:B------:R-:W-:-:S05]  /*6fe0*/  @P2 FADD.FTZ R212, R132, R212 ;  /* 0x000000d484d42221 */ /* 0x000fca0000010000 */
.L_x_7431:
[----:B------:R-:W-:-:S04]  /*6ff0*/  F2FP.PACK_AB R132, RZ, R212 ;  /* 0x000000d4ff84723e */ /* 0x000fc800000000ff */
[----:B------:R-:W-:Y:S02]  /*7000*/  PRMT R42, R132, 0x7610, R42 ;  /* 0x00007610842a7816 */ /* 0x000fe4000000002a */
.L_x_7432:
[----:B------:R-:W-:Y:S01]  /*7010*/  HADD2.F32 R215, -RZ, R134.H1_H1 ;  /* 0x30000086ffd77230 */ /* 0x000fe20000004100 */
[----:B------:R-:W-:Y:S05]  /*7020*/  @P3 BRA `(.L_x_7433) ;  /* 0x0000008000003947 */ /* 0x000fea0003800000 */
[----:B------:R-:W-:-:S04]  /*7030*/  ISETP.NE.U32.AND P1, PT, RZ, c[0x0][0x180], PT ;  /* 0x00006000ff007a0c */ /* 0x000fc80003f25070 */
[----:B------:R-:W-:-:S13]  /*7040*/  ISETP.NE.AND.EX P1, PT, RZ, c[0x0][0x184], PT, P1 ;  /* 0x00006100ff007a0c */ /* 0x000fda0003f25310 */
[----:B------:R-:W-:Y:S05]  /*7050*/  @P1 BRA `(.L_x_7434) ;  /* 0x0000002000001947 */ /* 0x000fea0003800000 */
[----:B------:R-:W-:Y:S05]  /*7060*/  @P0 BRA `(.L_x_7435) ;  /* 0x0000008000000947 */ /* 0x000fea0003800000 */
[----:B------:R-:W-:Y:S05]  /*7070*/  BRA `(.L_x_7436) ;  /* 0x0000009000007947 */ /* 0x000fea0003800000 */
.L_x_7434:
[----:B-----5:R-:W-:-:S05]  /*7080*/  HADD2.F32 R132, -RZ, R46.H1_H1 ;  /* 0x3000002eff847230 */ /* 0x020fca0000004100 */
[----:B------:R-:W-:Y:S01]  /*7090*/  FADD.FTZ R215, R132, R215 ;  /* 0x000000d784d77221 */ /* 0x000fe20000010000 */
[----:B------:R-:W-:Y:S05]  /*70a0*/  BRA `(.L_x_7435) ;  /* 0x0000004000007947 */ /* 0x000fea0003800000 */
.L_x_7433:
[----:B-----5:R-:W-:-:S05]  /*70b0*/  HADD2.F32 R132, -RZ, R50.H1_H1 ;  /* 0x30000032ff847230 */ /* 0x020fca0000004100 */
[----:B------:R-:W-:Y:S01]  /*70c0*/  FADD.FTZ R215, R132, R215 ;  /* 0x000000d784d77221 */ /* 0x000fe20000010000 */
[----:B------:R-:W-:-:S05]  /*70d0*/  @P2 HADD2.F32 R132, -RZ, R46.H1_H1 ;  /* 0x3000002eff842230 */ /* 0x000fca0000004100 */
[----:B------:R-:W-:-:S05]  /*70e0*/  @P2 FADD.FTZ R215, R132, R215 ;  /* 0x000000d784d72221 */ /* 0x000fca0000010000 */
.L_x_7435:
[----:B------:R-:W-:-:S04]  /*70f0*/  F2FP.PACK_AB R132, RZ, R215 ;  /* 0x000000d7ff84723e */ /* 0x000fc800000000ff */
[----:B------:R-:W-:Y:S02]  /*7100*/  PRMT R42, R42, 0x5410, R132 ;  /* 0x000054102a2a7816 */ /* 0x000fe40000000084 */
.L_x_7436:
[----:B------:R-:W-:Y:S01]  /*7110*/  HADD2.F32 R214, -RZ, R135.H0_H0 ;  /* 0x20000087ffd67230 */ /* 0x000fe20000004100 */
[----:B------:R-:W-:Y:S05]  /*7120*/  @P3 BRA `(.L_x_7437) ;  /* 0x0000008000003947 */ /* 0x000fea0003800000 */
[----:B------:R-:W-:-:S04]  /*7130*/  ISETP.NE.U32.AND P1, PT, RZ, c[0x0][0x180], PT ;  /* 0x00006000ff007a0c */ /* 0x000fc80003f25070 */
[----:B------:R-:W-:-:S13]  /*7140*/  ISETP.NE.AND.EX P1, PT, RZ, c[0x0][0x184], PT, P1 ;  /* 0x00006100ff007a0c */ /* 0x000fda0003f25310 */
[----:B------:R-:W-:Y:S05]  /*7150*/  @P1 BRA `(.L_x_7438) ;  /* 0x0000002000001947 */ /* 0x000fea0003800000 */
[----:B------:R-:W-:Y:S05]  /*7160*/  @P0 BRA `(.L_x_7439) ;  /* 0x0000008000000947 */ /* 0x000fea0003800000 */
[----:B------:R-:W-:Y:S05]  /*7170*/  BRA `(.L_x_7440) ;  /* 0x0000009000007947 */ /* 0x000fea0003800000 */
.L_x_7438:
[----:B-----5:R-:W-:-:S05]  /*7180*/  HADD2.F32 R132, -RZ, R47.H0_H0 ;  /* 0x2000002fff847230 */ /* 0x020fca0000004100 */
[----:B------:R-:W-:Y:S01]  /*7190*/  FADD.FTZ R214, R132, R214 ;  /* 0x000000d684d67221 */ /* 0x000fe20000010000 */
[----:B------:R-:W-:Y:S05]  /*71a0*/  BRA `(.L_x_7439) ;  /* 0x0000004000007947 */ /* 0x000fea0003800000 */
.L_x_7437:
[----:B-----5:R-:W-:-:S05]  /*71b0*/  HADD2.F32 R132, -RZ, R51.H0_H0 ;  /* 0x20000033ff847230 */ /* 0x020fca0000004100 */
[----:B------:R-:W-:Y:S01]  /*71c0*/  FADD.FTZ R214, R132, R214 ;  /* 0x000000d684d67221 */ /* 0x000fe20000010000 */
[----:B------:R-:W-:-:S05]  /*71d0*/  @P2 HADD2.F32 R132, -RZ, R47.H0_H0 ;  /* 0x2000002fff842230 */ /* 0x000fca0000004100 */
[----:B------:R-:W-:-:S05]  /*71e0*/  @P2 FADD.FTZ R214, R132, R214 ;  /* 0x000000d684d62221 */ /* 0x000fca0000010000 */
.L_x_7439:
[----:B------:R-:W-:-:S04]  /*71f0*/  F2FP.PACK_AB R132, RZ, R214 ;  /* 0x000000d6ff84723e */ /* 0x000fc800000000ff */
[----:B------:R-:W-:Y:S02]  /*7200*/  PRMT R43, R132, 0x7610, R43 ;  /* 0x00007610842b7816 */ /* 0x000fe4000000002b */
.L_x_7440:
[----:B------:R-:W-:Y:S01]  /*7210*/  HADD2.F32 R216, -RZ, R135.H1_H1 ;  /* 0x30000087ffd87230 */ /* 0x000fe20000004100 */
[----:B------:R-:W-:Y:S05]  /*7220*/  @P3 BRA `(.L_x_7441) ;  /* 0x0000008000003947 */ /* 0x000fea0003800000 */
[----:B------:R-:W-:-:S04]  /*7230*/  ISETP.NE.U32.AND P1, PT, RZ, c[0x0][0x180], PT ;  /* 0x00006000ff007a0c */ /* 0x000fc80003f25070 */
[----:B------:R-:W-:-:S13]  /*7240*/  ISETP.NE.AND.EX P1, PT, RZ, c[0x0][0x184], PT, P1 ;  /* 0x00006100ff007a0c */ /* 0x000fda0003f25310 */
[----:B------:R-:W-:Y:S05]  /*7250*/  @P1 BRA `(.L_x_7442) ;  /* 0x0000002000001947 */ /* 0x000fea0003800000 */
[----:B------:R-:W-:Y:S05]  /*7260*/  @P0 BRA `(.L_x_7443) ;  /* 0x0000008000000947 */ /* 0x000fea0003800000 */
[----:B------:R-:W-:Y:S05]  /*7270*/  BRA `(.L_x_7444) ;  /* 0x0000009000007947 */ /* 0x000fea0003800000 */
.L_x_7442:
[----:B-----5:R-:W-:-:S05]  /*7280*/  HADD2.F32 R132, -RZ, R47.H1_H1 ;  /* 0x3000002fff847230 */ /* 0x020fca0000004100 */
[----:B------:R-:W-:Y:S01]  /*7290*/  FADD.FTZ R216, R132, R216 ;  /* 0x000000d884d87221 */ /* 0x000fe20000010000 */
[----:B------:R-:W-:Y:S05]  /*72a0*/  BRA `(.L_x_7443) ;  /* 0x0000004000007947 */ /* 0x000fea0003800000 */
.L_x_7441:
[----:B-----5:R-:W-:-:S05]  /*72b0*/  HADD2.F32 R132, -RZ, R51.H1_H1 ;  /* 0x30000033ff847230 */ /* 0x020fca0000004100 */
[----:B------:R-:W-:Y:S01]  /*72c0*/  FADD.FTZ R216, R132, R216 ;  /* 0x000000d884d87221 */ /* 0x000fe20000010000 */
[----:B------:R-:W-:-:S05]  /*72d0*/  @P2 HADD2.F32 R132, -RZ, R47.H1_H1 ;  /* 0x3000002fff842230 */ /* 0x000fca0000004100 */
[----:B------:R-:W-:-:S05]  /*72e0*/  @P2 FADD.FTZ R216, R132, R216 ;  /* 0x000000d884d82221 */ /* 0x000fca0000010000 */
.L_x_7443:
[----:B------:R-:W-:-:S04]  /*72f0*/  F2FP.PACK_AB R132, RZ, R216 ;  /* 0x000000d8ff84723e */ /* 0x000fc800000000ff */
[----:B------:R-:W-:Y:S02]  /*7300*/  PRMT R43, R43, 0x5410, R132 ;  /* 0x000054102b2b7816 */ /* 0x000fe40000000084 */
.L_x_7444:
        /* <DEDUP_REMOVED lines=85> */
.L_x_7449:
        /* <DEDUP_REMOVED lines=180> */
.L_x_7450:
[----:B------:R-:W2:Y:S04]  /*83a0*/  LDL R251, [R1+0x18c] ;  /* 0x00018c0001fb7983 */ /* 0x000ea80000100800 */
[----:B------:R-:W3:Y:S01]  /*83b0*/  LDL R250, [R1+0x184] ;  /* 0x0001840001fa7983 */ /* 0x000ee20000100800 */
[----:B------:R-:W-:Y:S01]  /*83c0*/  ULDC.U8 UR6, c[0x0][0x1f0] ;  /* 0x00007c0000067ab9 */ /* 0x000fe20000000000 */
[----:B-1----:R-:W-:Y:S01]  /*83d0*/  FADD.FTZ R133, R135, R186 ;  /* 0x000000ba87857221 */ /* 0x002fe20000010000 */
[----:B------:R-:W-:Y:S01]  /*83e0*/  ISETP.NE.AND P1, PT, RZ, UR6, PT ;  /* 0x00000006ff007c0c */ /* 0x000fe2000bf25270 */
[----:B------:R1:W-:Y:S01]  /*83f0*/  STL [R1+0x198], R42 ;  /* 0x0001982a01007387 */ /* 0x0003e20000100800 */
[C---:B------:R-:W-:Y:S01]  /*8400*/  FMUL.FTZ R132, R134.reuse, R134 ;  /* 0x0000008686847220 */ /* 0x040fe20000410000 */
[----:B------:R-:W-:Y:S01]  /*8410*/  MOV R135, c[0x0][0x1e0] ;  /* 0x0000780000877a02 */ /* 0x000fe20000000f00 */
[----:B------:R-:W-:Y:S01]  /*8420*/  HFMA2.MMA R249, -RZ, RZ, 0, 2.384185791015625e-07 ;  /* 0x00000004fff97435 */ /* 0x000fe200000001ff */
[----:B------:R4:W-:Y:S01]  /*8430*/  STL [R1+0x194], R41 ;  /* 0x0001942901007387 */ /* 0x0009e20000100800 */
[----:B------:R-:W-:-:S02]  /*8440*/  FSEL R224, R134, RZ, !P1 ;  /* 0x000000ff86e07208 */ /* 0x000fc40004800000 */
[----:B------:R-:W-:Y:S01]  /*8450*/  FSEL R132, R132, RZ, P1 ;  /* 0x000000ff84847208 */ /* 0x000fe20000800000 */
[----:B------:R0:W-:Y:S01]  /*8460*/  STL [R1+0x190], R40 ;  /* 0x0001902801007387 */ /* 0x0001e20000100800 */
[----:B------:R-:W-:Y:S01]  /*8470*/  FFMA.FTZ R133, R133, R135, c[0x0][0x228] ;  /* 0x00008a0085857623 */ /* 0x000fe20000010087 */
[----:B------:R-:W-:Y:S01]  /*8480*/  HADD2.F32 R135, -RZ, R128.H1_H1 ;  /* 0x30000080ff877230 */ /* 0x000fe20000004100 */
[----:B------:R-:W-:Y:S01]  /*8490*/  FADD.FTZ R175, -R224, R175 ;  /* 0x000000afe0af7221 */ /* 0x000fe20000010100 */
[----:B-1----:R-:W3:Y:S01]  /*84a0*/  LDL R42, [R1+0x180] ;  /* 0x00018000012a7983 */ /* 0x002ee20000100800 */
[----:B------:R-:W-:-:S03]  /*84b0*/  FADD.FTZ R132, R133, R132 ;  /* 0x0000008485847221 */ /* 0x000fc60000010000 */
[----:B----4-:R-:W4:Y:S01]  /*84c0*/  LDL R41, [R1+0x17c] ;  /* 0x00017c0001297983 */ /* 0x010f220000100800 */
[----:B0-----:R0:W1:Y:S01]  /*84d0*/  MUFU.RSQ R186, R132 ;  /* 0x0000008400ba7308 */ /* 0x0010620000001400 */
[C---:B------:R-:W-:Y:S02]  /*84e0*/  FADD.FTZ R172, -R224.reuse, R172 ;  /* 0x000000ace0ac7221 */ /* 0x040fe40000010100 */
[----:B------:R-:W-:Y:S01]  /*84f0*/  FADD.FTZ R171, -R224, R171 ;  /* 0x000000abe0ab7221 */ /* 0x000fe20000010100 */
[----:B------:R-:W4:Y:S01]  /*8500*/  LDL R40, [R1+0x154] ;  /* 0x0001540001287983 */ /* 0x000f220000100800 */
[----:B0-----:R-:W-:-:S05]  /*8510*/  @!P2 IMAD.WIDE R132, R25, R249, c[0x0][0x1a0] ;  /* 0x000068001984a625 */ /* 0x001fca00078e02f9 */
[----:B------:R0:W-:Y:S02]  /*8520*/  @!P2 STG.E [R132.64], R134 ;  /* 0x000000868400a986 */ /* 0x0001e4000c101904 */
[----:B0-----:R-:W-:Y:S01]  /*8530*/  FADD.FTZ R132, -R224, R174 ;  /* 0x000000aee0847221 */ /* 0x001fe20000010100 */
[----:B------:R-:W-:Y:S01]  /*8540*/  HADD2.F32 R134, -RZ, R128.H0_H0 ;  /* 0x20000080ff867230 */ /* 0x000fe20000004100 */
[C---:B-1----:R-:W-:Y:S02]  /*8550*/  FMUL.FTZ R174, R186.reuse, R175 ;  /* 0x000000afbaae7220 */ /* 0x042fe40000410000 */
[----:B------:R-:W-:Y:S02]  /*8560*/  FMUL.FTZ R175, R186, R132 ;  /* 0x00000084baaf7220 */ /* 0x000fe40000410000 */
[----:B------:R-:W-:-:S05]  /*8570*/  @!P2 IMAD.WIDE R132, R25, R249, c[0x0][0x1a8] ;  /* 0x00006a001984a625 */ /* 0x000fca00078e02f9 */
[----:B------:R0:W-:Y:S01]  /*8580*/  @!P2 STG.E [R132.64], R186 ;  /* 0x000000ba8400a986 */ /* 0x0001e2000c101904 */
[----:B------:R-:W-:Y:S02]  /*8590*/  FADD.FTZ R249, -R224, R170 ;  /* 0x000000aae0f97221 */ /* 0x000fe40000010100 */
[----:B------:R-:W-:Y:S02]  /*85a0*/  FMUL.FTZ R170, R186, R172 ;  /* 0x000000acbaaa7220 */ /* 0x000fe40000410000 */
[----:B0-----:R-:W-:Y:S02]  /*85b0*/  FADD.FTZ R133, -R224, R169 ;  /* 0x000000a9e0857221 */ /* 0x001fe40000010100 */
[C---:B------:R-:W-:Y:S01]  /*85c0*/  FMUL.FTZ R169, R186.reuse, R171 ;  /* 0x000000abbaa97220 */ /* 0x040fe20000410000 */
[--C-:B------:R-:W-:Y:S01]  /*85d0*/  HADD2.F32 R171, -RZ, R129.reuse.H1_H1 ;  /* 0x30000081ffab7230 */ /* 0x100fe20000004100 */
[----:B------:R-:W-:Y:S01]  /*85e0*/  FMUL.FTZ R172, R186, R133 ;  /* 0x00000085baac7220 */ /* 0x000fe20000410000 */
[----:B------:R-:W-:Y:S01]  /*85f0*/  HADD2.F32 R133, -RZ, R129.H0_H0 ;  /* 0x20000081ff857230 */ /* 0x000fe20000004100 */
[----:B--2---:R-:W-:-:S02]  /*8600*/  FFMA.FTZ R134, R174, R134, R251 ;  /* 0x00000086ae867223 */ /* 0x004fc400000100fb */
[----:B------:R-:W2:Y:S01]  /*8610*/  LDL R251, [R1+0x178] ;  /* 0x0001780001fb7983 */ /* 0x000ea20000100800 */
[----:B---3--:R-:W-:-:S03]  /*8620*/  FFMA.FTZ R135, R175, R135, R250 ;  /* 0x00000087af877223 */ /* 0x008fc600000100fa */
[----:B------:R-:W3:Y:S01]  /*8630*/  LDL R250, [R1+0x174] ;  /* 0x0001740001fa7983 */ /* 0x000ee20000100800 */
[----:B------:R-:W-:-:S03]  /*8640*/  FFMA.FTZ R133, R170, R133, R42 ;  /* 0x00000085aa857223 */ /* 0x000fc6000001002a */
[----:B------:R0:W5:Y:S01]  /*8650*/  LDL.LU R42, [R1+0x198] ;  /* 0x00019800012a7983 */ /* 0x0001620000300800 */
[----:B----4-:R-:W-:-:S03]  /*8660*/  FFMA.FTZ R171, R169, R171, R41 ;  /* 0x000000aba9ab7223 */ /* 0x010fc60000010029 */
[----:B------:R0:W5:Y:S02]  /*8670*/  LDL.LU R41, [R1+0x194] ;  /* 0x0001940001297983 */ /* 0x0001640000300800 */
[----:B------:R-:W-:Y:S02]  /*8680*/  F2FP.PACK_AB R133, R171, R133 ;  /* 0x00000085ab85723e */ /* 0x000fe400000000ff */
[----:B------:R-:W4:Y:S01]  /*8690*/  LDL R171, [R1+0x15c] ;  /* 0x00015c0001ab7983 */ /* 0x000f220000100800 */
[----:B------:R-:W-:Y:S01]  /*86a0*/  F2FP.PACK_AB R132, R135, R134 ;  /* 0x000000868784723e */ /* 0x000fe200000000ff */
[--C-:B------:R-:W-:Y:S01]  /*86b0*/  HADD2.F32 R135, -RZ, R130.reuse.H1_H1 ;  /* 0x30000082ff877230 */ /* 0x100fe20000004100 */
[----:B------:R-:W-:Y:S01]  /*86c0*/  FMUL.FTZ R249, R186, R249 ;  /* 0x000000f9baf97220 */ /* 0x000fe20000410000 */
[----:B------:R-:W-:-:S05]  /*86d0*/  HADD2.F32 R134, -RZ, R130.H0_H0 ;  /* 0x20000082ff867230 */ /* 0x000fca0000004100 */
[----:B--2---:R-:W-:Y:S02]  /*86e0*/  FFMA.FTZ R134, R249, R134, R251 ;  /* 0x00000086f9867223 */ /* 0x004fe400000100fb */
[----:B---3--:R-:W-:Y:S02]  /*86f0*/  FFMA.FTZ R135, R172, R135, R250 ;  /* 0x00000087ac877223 */ /* 0x008fe400000100fa */
[C---:B------:R-:W-:Y:S01]  /*8700*/  FADD.FTZ R250, -R224.reuse, R167 ;  /* 0x000000a7e0fa7221 */ /* 0x040fe20000010100 */
[--C-:B------:R-:W-:Y:S01]  /*8710*/  HADD2.F32 R167, -RZ, R131.reuse.H0_H0 ;  /* 0x20000083ffa77230 */ /* 0x100fe20000004100 */
[----:B------:R-:W-:Y:S01]  /*8720*/  FADD.FTZ R251, -R224, R168 ;  /* 0x000000a8e0fb7221 */ /* 0x000fe20000010100 */
[----:B------:R-:W-:Y:S01]  /*8730*/  F2FP.PACK_AB R134, R135, R134 ;  /* 0x000000868786723e */ /* 0x000fe200000000ff */
[C---:B------:R-:W-:Y:S01]  /*8740*/  FMUL.FTZ R250, R186.reuse, R250 ;  /* 0x000000fabafa7220 */ /* 0x040fe20000410000 */
[----:B------:R-:W-:Y:S01]  /*8750*/  HADD2.F32 R135, -RZ, R131.H1_H1 ;  /* 0x30000083ff877230 */ /* 0x000fe20000004100 */
[----:B------:R-:W-:Y:S01]  /*8760*/  FMUL.FTZ R251, R186, R251 ;  /* 0x000000fbbafb7220 */ /* 0x000fe20000410000 */
[----:B------:R-:W-:-:S03]  /*8770*/  SHF.R.U32.HI R168, RZ, 0x1c, R166 ;  /* 0x0000001cffa87819 */ /* 0x000fc600000116a6 */
[----:B------:R-:W-:Y:S02]  /*8780*/  FFMA.FTZ R135, R251, R135, R40 ;  /* 0x00000087fb877223 */ /* 0x000fe40000010028 */
[----:B------:R-:W2:Y:S01]  /*8790*/  LDL R40, [R1+0x164] ;  /* 0x0001640001287983 */ /* 0x000ea20000100800 */
[----:B----4-:R-:W-:Y:S01]  /*87a0*/  FFMA.FTZ R167, R250, R167, R171 ;  /* 0x000000a7faa77223 */ /* 0x010fe200000100ab */
[----:B------:R-:W-:-:S04]  /*87b0*/  SHF.L.U32 R171, R166, 0x4, RZ ;  /* 0x00000004a6ab7819 */ /* 0x000fc800000006ff */
[----:B------:R-:W-:Y:S02]  /*87c0*/  IADD3 R166, P1, R171, c[0x0][0x208], RZ ;  /* 0x00008200aba67a10 */ /* 0x000fe40007f3e0ff */
[----:B------:R-:W-:Y:S02]  /*87d0*/  F2FP.PACK_AB R135, R135, R167 ;  /* 0x000000a78787723e */ /* 0x000fe400000000ff */
[----:B------:R-:W-:-:S05]  /*87e0*/  IADD3.X R167, R168, c[0x0][0x20c], RZ, P1, !PT ;  /* 0x00008300a8a77a10 */ /* 0x000fca0000ffe4ff */
[----:B------:R1:W-:Y:S04]  /*87f0*/  STG.E.128 [R166.64], R132 ;  /* 0x00000084a6007986 */ /* 0x0003e8000c101d04 */
[----:B-1----:R-:W3:Y:S04]  /*8800*/  LDL R135, [R1+0x150] ;  /* 0x0001500001877983 */ /* 0x002ee80000100800 */
[----:B------:R-:W4:Y:S01]  /*8810*/  LDL R134, [R1+0x158] ;  /* 0x0001580001867983 */ /* 0x000f220000100800 */
[--C-:B------:R-:W-:Y:S02]  /*8820*/  HADD2.F32 R132, -RZ, R127.reuse.H1_H1 ;  /* 0x3000007fff847230 */ /* 0x100fe40000004100 */
[----:B------:R-:W-:Y:S01]  /*8830*/  HADD2.F32 R133, -RZ, R127.H0_H0 ;  /* 0x2000007fff857230 */ /* 0x000fe20000004100 */
[----:B------:R-:W2:Y:S04]  /*8840*/  LDL R166, [R1+0x168] ;  /* 0x0001680001a67983 */ /* 0x000ea80000100800 */
[----:B------:R-:W2:Y:S01]  /*8850*/  LDL R167, [R1+0x170] ;  /* 0x0001700001a77983 */ /* 0x000ea20000100800 */
[----:B---3--:R-:W-:Y:S01]  /*8860*/  FFMA.FTZ R132, R251, R132, R135 ;  /* 0x00000084fb847223 */ /* 0x008fe20000010087 */
[----:B------:R-:W-:-:S02]  /*8870*/  HADD2.F32 R135, -RZ, R126.H0_H0 ;  /* 0x2000007eff877230 */ /* 0x000fc40000004100 */
[----:B------:R-:W3:Y:S01]  /*8880*/  LDL R251, [R1+0x16c] ;  /* 0x00016c0001fb7983 */ /* 0x000ee20000100800 */
[----:B----4-:R-:W-:-:S03]  /*8890*/  FFMA.FTZ R133, R250, R133, R134 ;  /* 0x00000085fa857223 */ /* 0x010fc60000010086 */
[----:B------:R-:W4:Y:S01]  /*88a0*/  LDL R250, [R1+0x188] ;  /* 0x0001880001fa7983 */ /* 0x000f220000100800 */
[----:B--2---:R-:W-:-:S03]  /*88b0*/  FFMA.FTZ R249, R249, R135, R40 ;  /* 0x00000087f9f97223 */ /* 0x004fc60000010028 */
[----:B------:R0:W5:Y:S04]  /*88c0*/  LDL.LU R40, [R1+0x190] ;  /* 0x0001900001287983 */ /* 0x0001680000300800 */
[----:B------:R-:W2:Y:S01]  /*88d0*/  LDL R135, [R1+0x160] ;  /* 0x0001600001877983 */ /* 0x000ea20000100800 */
[----:B------:R-:W-:-:S05]  /*88e0*/  HADD2.F32 R134, -RZ, R126.H1_H1 ;  /* 0x3000007eff867230 */ /* 0x000fca0000004100 */
[----:B--2---:R-:W-:Y:S01]  /*88f0*/  FFMA.FTZ R134, R172, R134, R135 ;  /* 0x00000086ac867223 */ /* 0x004fe20000010087 */
[----:B------:R-:W-:Y:S01]  /*8900*/  F2FP.PACK_AB R135, R132, R133 ;  /* 0x000000858487723e */ /* 0x000fe200000000ff */
[--C-:B------:R-:W-:Y:S01]  /*8910*/  HADD2.F32 R133, -RZ, R125.reuse.H0_H0 ;  /* 0x2000007dff857230 */ /* 0x100fe20000004100 */
[----:B------:R-:W2:Y:S01]  /*8920*/  LDL R172, [R1+0x124] ;  /* 0x0001240001ac7983 */ /* 0x000ea20000100800 */
[----:B------:R-:W-:-:S03]  /*8930*/  HADD2.F32 R132, -RZ, R125.H1_H1 ;  /* 0x3000007dff847230 */ /* 0x000fc60000004100 */
[----:B---3--:R-:W-:Y:S02]  /*8940*/  FFMA.FTZ R133, R170, R133, R251 ;  /* 0x00000085aa857223 */ /* 0x008fe400000100fb */
[----:B------:R-:W-:Y:S01]  /*8950*/  FFMA.FTZ R169, R169, R132, R166 ;  /* 0x00000084a9a97223 */ /* 0x000fe200000100a6 */
[----:B------:R-:W3:Y:S04]  /*8960*/  LDL R251, [R1+0x144] ;  /* 0x0001440001fb7983 */ /* 0x000ee80000100800 */
[----:B------:R-:W-:Y:S01]  /*8970*/  F2FP.PACK_AB R133, R169, R133 ;  /* 0x00000085a985723e */ /* 0x000fe200000000ff */
[----:B------:R-:W2:Y:S04]  /*8980*/  LDL R170, [R1+0x11c] ;  /* 0x00011c0001aa7983 */ /* 0x000ea80000100800 */
[----:B------:R-:W2:Y:S01]  /*8990*/  LDL R169, [R1+0x14c] ;  /* 0x00014c0001a97983 */ /* 0x000ea20000100800 */
[----:B------:R-:W-:-:S05]  /*89a0*/  HADD2.F32 R132, -RZ, R124.H0_H0 ;  /* 0x2000007cff847230 */ /* 0x000fca0000004100 */
[----:B----4-:R-:W-:Y:S02]  /*89b0*/  FFMA.FTZ R132, R174, R132, R250 ;  /* 0x00000084ae847223 */ /* 0x010fe400000100fa */
[----:B------:R-:W4:Y:S01]  /*89c0*/  LDL R250, [R1+0x140] ;  /* 0x0001400001fa7983 */ /* 0x000f220000100800 */
[----:B------:R-:W-:-:S03]  /*89d0*/  F2FP.PACK_AB R134, R134, R249 ;  /* 0x000000f98686723e */ /* 0x000fc600000000ff */
[----:B------:R-:W4:Y:S04]  /*89e0*/  LDL R249, [R1+0x13c] ;  /* 0x00013c0001f97983 */ /* 0x000f280000100800 */
[----:B------:R-:W4:Y:S01]  /*89f0*/  LDL R174, [R1+0x12c] ;  /* 0x00012c0001ae7983 */ /* 0x000f220000100800 */
[----:B------:R-:W-:-:S05]  /*8a00*/  HADD2.F32 R166, -RZ, R124.H1_H1 ;  /* 0x3000007cffa67230 */ /* 0x000fca0000004100 */
[----:B------:R-:W-:Y:S01]  /*8a10*/  FFMA.FTZ R175, R175, R166, R167 ;  /* 0x000000a6afaf7223 */ /* 0x000fe200000100a7 */
[----:B------:R-:W-:Y:S01]  /*8a20*/  IADD3 R166, P1, R171, c[0x0][0x210], RZ ;  /* 0x00008400aba67a10 */ /* 0x000fe20007f3e0ff */
[----:B------:R-:W-:Y:S01]  /*8a30*/  FADD.FTZ R155, -R224, R155 ;  /* 0x0000009be09b7221 */ /* 0x000fe20000010100 */
[----:B------:R-:W4:Y:S02]  /*8a40*/  LDL R171, [R1+0x128] ;  /* 0x0001280001ab7983 */ /* 0x000f240000100800 */
[----:B------:R-:W-:Y:S02]  /*8a50*/  F2FP.PACK_AB R132, R175, R132 ;  /* 0x00000084af84723e */ /* 0x000fe400000000ff */
[----:B------:R-:W-:Y:S01]  /*8a60*/  IADD3.X R167, R168, c[0x0][0x214], RZ, P1, !PT ;  /* 0x00008500a8a77a10 */ /* 0x000fe20000ffe4ff */
[C---:B------:R-:W-:Y:S01]  /*8a70*/  FADD.FTZ R149, -R224.reuse, R149 ;  /* 0x00000095e0957221 */ /* 0x040fe20000010100 */
[----:B------:R-:W4:Y:S04]  /*8a80*/  LDL R175, [R1+0x134] ;  /* 0x0001340001af7983 */ /* 0x000f280000100800 */
[----:B------:R1:W-:Y:S01]  /*8a90*/  STG.E.128 [R166.64], R132 ;  /* 0x00000084a6007986 */ /* 0x0003e2000c101d04 */
[----:B------:R-:W-:-:S02]  /*8aa0*/  FADD.FTZ R147, -R224, R147 ;  /* 0x00000093e0937221 */ /* 0x000fc40000010100 */
[----:B-1----:R-:W-:Y:S01]  /*8ab0*/  FADD.FTZ R132, -R224, R156 ;  /* 0x0000009ce0847221 */ /* 0x002fe20000010100 */
[--C-:B------:R-:W-:Y:S01]  /*8ac0*/  HADD2.F32 R133, -RZ, R120.reuse.H0_H0 ;  /* 0x20000078ff857230 */ /* 0x100fe20000004100 */
[C---:B------:R-:W-:Y:S02]  /*8ad0*/  FMUL.FTZ R156, R186.reuse, R155 ;  /* 0x0000009bba9c7220 */ /* 0x040fe40000410000 */
[----:B------:R-:W-:Y:S01]  /*8ae0*/  FMUL.FTZ R155, R186, R132 ;  /* 0x00000084ba9b7220 */ /* 0x000fe20000410000 */
[----:B------:R-:W-:Y:S01]  /*8af0*/  HADD2.F32 R132, -RZ, R120.H1_H1 ;  /* 0x30000078ff847230 */ /* 0x000fe20000004100 */
[C---:B------:R-:W-:Y:S02]  /*8b00*/  FADD.FTZ R168, -R224.reuse, R154 ;  /* 0x0000009ae0a87221 */ /* 0x040fe40000010100 */
[----:B------:R-:W-:Y:S02]  /*8b10*/  FADD.FTZ R166, -R224, R151 ;  /* 0x00000097e0a67221 */ /* 0x000fe40000010100 */
[C---:B------:R-:W-:Y:S01]  /*8b20*/  FMUL.FTZ R154, R186.reuse, R149 ;  /* 0x00000095ba9a7220 */ /* 0x040fe20000410000 */
[--C-:B------:R-:W-:Y:S01]  /*8b30*/  HADD2.F32 R149, -RZ, R122.reuse.H1_H1 ;  /* 0x3000007aff957230 */ /* 0x100fe20000004100 */
[----:B------:R-:W-:Y:S01]  /*8b40*/  FMUL.FTZ R151, R186, R147 ;  /* 0x00000093ba977220 */ /* 0x000fe20000410000 */
[----:B------:R-:W-:Y:S01]  /*8b50*/  HADD2.F32 R167, -RZ, R121.H0_H0 ;  /* 0x20000079ffa77230 */ /* 0x000fe20000004100 */
[----:B------:R-:W-:Y:S01]  /*8b60*/  FADD.FTZ R148, -R224, R148 ;  /* 0x00000094e0947221 */ /* 0x000fe20000010100 */
[----:B------:R-:W-:Y:S01]  /*8b70*/  HADD2.F32 R134, -RZ, R122.H0_H0 ;  /* 0x2000007aff867230 */ /* 0x000fe20000004100 */
[----:B------:R-:W-:Y:S01]  /*8b80*/  FMUL.FTZ R166, R186, R166 ;  /* 0x000000a6baa67220 */ /* 0x000fe20000410000 */
[----:B------:R-:W-:Y:S01]  /*8b90*/  HADD2.F32 R135, -RZ, R123.H0_H0 ;  /* 0x2000007bff877230 */ /* 0x000fe20000004100 */
[----:B---3--:R-:W-:-:S02]  /*8ba0*/  FFMA.FTZ R132, R155, R132, R251 ;  /* 0x000000849b847223 */ /* 0x008fc400000100fb */
[----:B--2---:R-:W-:Y:S02]  /*8bb0*/  FFMA.FTZ R133, R156, R133, R169 ;  /* 0x000000859c857223 */ /* 0x004fe400000100a9 */
[----:B------:R-:W2:Y:S03]  /*8bc0*/  LDL R169, [R1+0x114] ;  /* 0x0001140001a97983 */ /* 0x000ea60000100800 */
[----:B------:R-:W-:Y:S01]  /*8bd0*/  F2FP.PACK_AB R132, R132, R133 ;  /* 0x000000858484723e */ /* 0x000fe200000000ff */
[----:B------:R-:W-:-:S04]  /*8be0*/  FADD.FTZ R133, -R224, R150 ;  /* 0x00000096e0857221 */ /* 0x000fc80000010100 */
[C---:B------:R-:W-:Y:S01]  /*8bf0*/  FMUL.FTZ R147, R186.reuse, R133 ;  /* 0x00000085ba937220 */ /* 0x040fe20000410000 */
[----:B------:R-:W-:Y:S01]  /*8c00*/  HADD2.F32 R133, -RZ, R121.H1_H1 ;  /* 0x30000079ff857230 */ /* 0x000fe20000004100 */
[----:B----4-:R-:W-:Y:S02]  /*8c10*/  FFMA.FTZ R167, R151, R167, R250 ;  /* 0x000000a797a77223 */ /* 0x010fe400000100fa */
[----:B------:R-:W-:Y:S01]  /*8c20*/  FFMA.FTZ R149, R147, R149, R172 ;  /* 0x0000009593957223 */ /* 0x000fe200000100ac */
[----:B------:R-:W3:Y:S01]  /*8c30*/  LDL R250, [R1+0x118] ;  /* 0x0001180001fa7983 */ /* 0x000ee20000100800 */
[----:B------:R-:W-:-:S03]  /*8c40*/  FMUL.FTZ R150, R186, R148 ;  /* 0x00000094ba967220 */ /* 0x000fc60000410000 */
[----:B------:R-:W4:Y:S01]  /*8c50*/  LDL R172, [R1+0x110] ;  /* 0x0001100001ac7983 */ /* 0x000f220000100800 */
[----:B------:R-:W-:-:S03]  /*8c60*/  FFMA.FTZ R133, R150, R133, R249 ;  /* 0x0000008596857223 */ /* 0x000fc600000100f9 */
[----:B------:R-:W3:Y:S01]  /*8c70*/  LDL R249, [R1+0x120] ;  /* 0x0001200001f97983 */ /* 0x000ee20000100800 */
[----:B------:R-:W-:-:S03]  /*8c80*/  FFMA.FTZ R134, R154, R134, R174 ;  /* 0x000000869a867223 */ /* 0x000fc600000100ae */
[----:B------:R-:W3:Y:S01]  /*8c90*/  LDL R174, [R1+0x130] ;  /* 0x0001300001ae7983 */ /* 0x000ee20000100800 */
[----:B------:R-:W-:-:S03]  /*8ca0*/  FFMA.FTZ R135, R166, R135, R170 ;  /* 0x00000087a6877223 */ /* 0x000fc600000100aa */
[----:B------:R-:W3:Y:S01]  /*8cb0*/  LDL R170, [R1+0x148] ;  /* 0x0001480001aa7983 */ /* 0x000ee20000100800 */
[----:B------:R-:W-:Y:S01]  /*8cc0*/  HADD2.F32 R148, -RZ, R123.H1_H1 ;  /* 0x3000007bff947230 */ /* 0x000fe20000004100 */
[----:B------:R-:W-:Y:S01]  /*8cd0*/  FMUL.FTZ R168, R186, R168 ;  /* 0x000000a8baa87220 */ /* 0x000fe20000410000 */
[----:B------:R-:W-:Y:S02]  /*8ce0*/  F2FP.PACK_AB R133, R133, R167 ;  /* 0x000000a78585723e */ /* 0x000fe400000000ff */
[----:B------:R-:W-:Y:S02]  /*8cf0*/  MOV R167, 0x10 ;  /* 0x0000001000a77802 */ /* 0x000fe40000000f00 */
[----:B------:R-:W-:Y:S01]  /*8d00*/  F2FP.PACK_AB R134, R149, R134 ;  /* 0x000000869586723e */ /* 0x000fe200000000ff */
[----:B--2---:R-:W-:Y:S02]  /*8d10*/  FFMA.FTZ R148, R168, R148, R169 ;  /* 0x00000094a8947223 */ /* 0x004fe400000100a9 */
[----:B------:R-:W2:Y:S03]  /*8d20*/  LDL R169, [R1+0x138] ;  /* 0x0001380001a97983 */ /* 0x000ea60000100800 */
[----:B------:R-:W-:Y:S01]  /*8d30*/  F2FP.PACK_AB R135, R148, R135 ;  /* 0x000000879487723e */ /* 0x000fe200000000ff */
[----:B------:R-:W-:-:S05]  /*8d40*/  IMAD.WIDE.U32 R148, R137, R167, c[0x0][0x208] ;  /* 0x0000820089947625 */ /* 0x000fca00078e00a7 */
[----:B------:R1:W-:Y:S02]  /*8d50*/  STG.E.128 [R148.64], R132 ;  /* 0x0000008494007986 */ /* 0x0003e4000c101d04 */
[--C-:B-1----:R-:W-:Y:S02]  /*8d60*/  HADD2.F32 R132, -RZ, R119.reuse.H1_H1 ;  /* 0x30000077ff847230 */ /* 0x102fe40000004100 */
[----:B------:R-:W-:-:S03]  /*8d70*/  HADD2.F32 R135, -RZ, R119.H0_H0 ;  /* 0x20000077ff877230 */ /* 0x000fc60000004100 */
[----:B----4-:R-:W-:Y:S01]  /*8d80*/  FFMA.FTZ R168, R168, R132, R172 ;  /* 0x00000084a8a87223 */ /* 0x010fe200000100ac */
[--C-:B------:R-:W-:Y:S01]  /*8d90*/  HADD2.F32 R132, -RZ, R118.reuse.H1_H1 ;  /* 0x30000076ff847230 */ /* 0x100fe20000004100 */
[----:B---3--:R-:W-:Y:S01]  /*8da0*/  FFMA.FTZ R135, R166, R135, R250 ;  /* 0x00000087a6877223 */ /* 0x008fe200000100fa */
[----:B------:R-:W-:Y:S01]  /*8db0*/  HADD2.F32 R134, -RZ, R118.H0_H0 ;  /* 0x20000076ff867230 */ /* 0x000fe20000004100 */
[----:B------:R-:W3:Y:S02]  /*8dc0*/  LDL R166, [R1+0xec] ;  /* 0x0000ec0001a67983 */ /* 0x000ee40000100800 */
[----:B------:R-:W-:Y:S01]  /*8dd0*/  FFMA.FTZ R147, R147, R132, R249 ;  /* 0x0000008493937223 */ /* 0x000fe200000100f9 */
[----:B------:R-:W-:Y:S01]  /*8de0*/  HADD2.F32 R132, -RZ, R117.H1_H1 ;  /* 0x30000075ff847230 */ /* 0x000fe20000004100 */
[----:B------:R-:W4:Y:S04]  /*8df0*/  LDL R172, [R1+0x10c] ;  /* 0x00010c0001ac7983 */ /* 0x000f280000100800 */
[----:B------:R-:W-:Y:S01]  /*8e00*/  FFMA.FTZ R150, R150, R132, R174 ;  /* 0x0000008496967223 */ /* 0x000fe200000100ae */
[----:B------:R-:W-:-:S05]  /*8e10*/  HADD2.F32 R132, -RZ, R116.H0_H0 ;  /* 0x20000074ff847230 */ /* 0x000fca0000004100 */
[----:B------:R-:W-:Y:S02]  /*8e20*/  FFMA.FTZ R132, R156, R132, R170 ;  /* 0x000000849c847223 */ /* 0x000fe400000100aa */
[----:B------:R-:W4:Y:S01]  /*8e30*/  LDL R156, [R1+0xe4] ;  /* 0x0000e400019c7983 */ /* 0x000f220000100800 */
[----:B------:R-:W-:Y:S01]  /*8e40*/  FFMA.FTZ R134, R154, R134, R171 ;  /* 0x000000869a867223 */ /* 0x000fe200000100ab */
[----:B------:R-:W-:Y:S02]  /*8e50*/  HADD2.F32 R133, -RZ, R117.H0_H0 ;  /* 0x20000075ff857230 */ /* 0x000fe40000004100 */
[----:B------:R-:W4:Y:S03]  /*8e60*/  LDL R154, [R1+0xdc] ;  /* 0x0000dc00019a7983 */ /* 0x000f260000100800 */
[----:B------:R-:W-:Y:S01]  /*8e70*/  FFMA.FTZ R133, R151, R133, R175 ;  /* 0x0000008597857223 */ /* 0x000fe200000100af */
[----:B------:R-:W4:Y:S04]  /*8e80*/  LDL R171, [R1+0x104] ;  /* 0x0001040001ab7983 */ /* 0x000f280000100800 */
[----:B------:R-:W4:Y:S01]  /*8e90*/  LDL R151, [R1+0xd4] ;  /* 0x0000d40001977983 */ /* 0x000f220000100800 */
[----:B------:R-:W-:Y:S01]  /*8ea0*/  HADD2.F32 R148, -RZ, R116.H1_H1 ;  /* 0x30000074ff947230 */ /* 0x000fe20000004100 */
[----:B------:R-:W-:-:S02]  /*8eb0*/  FADD.FTZ R139, -R224, R139 ;  /* 0x0000008be08b7221 */ /* 0x000fc40000010100 */
[----:B------:R-:W4:Y:S01]  /*8ec0*/  LDL R170, [R1+0xfc] ;  /* 0x0000fc0001aa7983 */ /* 0x000f220000100800 */
[----:B------:R-:W-:Y:S02]  /*8ed0*/  F2FP.PACK_AB R135, R168, R135 ;  /* 0x00000087a887723e */ /* 0x000fe400000000ff */
[----:B------:R-:W-:Y:S02]  /*8ee0*/  F2FP.PACK_AB R134, R147, R134 ;  /* 0x000000869386723e */ /* 0x000fe400000000ff */
[----:B------:R-:W-:Y:S01]  /*8ef0*/  F2FP.PACK_AB R133, R150, R133 ;  /* 0x000000859685723e */ /* 0x000fe200000000ff */
[C---:B------:R-:W-:Y:S01]  /*8f00*/  FADD.FTZ R29, -R224.reuse, R29 ;  /* 0x0000001de01d7221 */ /* 0x040fe20000010100 */
[----:B------:R-:W4:Y:S01]  /*8f10*/  LDL R168, [R1+0xd8] ;  /* 0x0000d80001a87983 */ /* 0x000f220000100800 */
[C---:B------:R-:W-:Y:S02]  /*8f20*/  FADD.FTZ R33, -R224.reuse, R33 ;  /* 0x00000021e0217221 */ /* 0x040fe40000010100 */
[C---:B------:R-:W-:Y:S01]  /*8f30*/  FADD.FTZ R34, -R224.reuse, R34 ;  /* 0x00000022e0227221 */ /* 0x040fe20000010100 */
[----:B------:R-:W4:Y:S01]  /*8f40*/  LDL R150, [R1+0x108] ;  /* 0x0001080001967983 */ /* 0x000f220000100800 */
[----:B------:R-:W-:-:S02]  /*8f50*/  FADD.FTZ R147, -R224, R35 ;  /* 0x00000023e0937221 */ /* 0x000fc40000010100 */
[C---:B------:R-:W-:Y:S02]  /*8f60*/  FMUL.FTZ R35, R186.reuse, R34 ;  /* 0x00000022ba237220 */ /* 0x040fe40000410000 */
[----:B------:R-:W-:Y:S02]  /*8f70*/  FMUL.FTZ R147, R186, R147 ;  /* 0x00000093ba937220 */ /* 0x000fe40000410000 */
[----:B--2---:R-:W-:Y:S02]  /*8f80*/  FFMA.FTZ R155, R155, R148, R169 ;  /* 0x000000949b9b7223 */ /* 0x004fe400000100a9 */
[----:B------:R-:W2:Y:S01]  /*8f90*/  LDL R169, [R1+0xf4] ;  /* 0x0000f40001a97983 */ /* 0x000ea20000100800 */
[----:B------:R-:W-:Y:S02]  /*8fa0*/  IMAD.WIDE.U32 R148, R137, R167, c[0x0][0x210] ;  /* 0x0000840089947625 */ /* 0x000fe400078e00a7 */
[----:B------:R-:W-:Y:S02]  /*8fb0*/  F2FP.PACK_AB R132, R155, R132 ;  /* 0x000000849b84723e */ /* 0x000fe400000000ff */
[----:B------:R-:W-:Y:S01]  /*8fc0*/  FADD.FTZ R137, -R224, R138 ;  /* 0x0000008ae0897221 */ /* 0x000fe20000010100 */
[----:B------:R-:W2:Y:S01]  /*8fd0*/  LDL R155, [R1+0xe0] ;  /* 0x0000e000019b7983 */ /* 0x000ea20000100800 */
[----:B------:R-:W-:-:S02]  /*8fe0*/  FMUL.FTZ R138, R186, R139 ;  /* 0x0000008bba8a7220 */ /* 0x000fc40000410000 */
[----:B------:R-:W-:Y:S01]  /*8ff0*/  FADD.FTZ R139, -R224, R32 ;  /* 0x00000020e08b7221 */ /* 0x000fe20000010100 */
[----:B------:R1:W-:Y:S03]  /*9000*/  STG.E.128 [R148.64], R132 ;  /* 0x0000008494007986 */ /* 0x0003e6000c101d04 */
[----:B------:R-:W-:Y:S01]  /*9010*/  FMUL.FTZ R139, R186, R139 ;  /* 0x0000008bba8b7220 */ /* 0x000fe20000410000 */
[----:B-1----:R-:W-:Y:S01]  /*9020*/  HADD2.F32 R134, -RZ, R114.H0_H0 ;  /* 0x20000072ff867230 */ /* 0x002fe20000004100 */
[----:B------:R-:W-:Y:S01]  /*9030*/  FADD.FTZ R32, -R224, R36 ;  /* 0x00000024e0207221 */ /* 0x000fe20000010100 */
[----:B------:R-:W-:Y:S01]  /*9040*/  HADD2.F32 R135, -RZ, R115.H0_H0 ;  /* 0x20000073ff877230 */ /* 0x000fe20000004100 */
[----:B------:R-:W-:Y:S01]  /*9050*/  FMUL.FTZ R137, R186, R137 ;  /* 0x00000089ba897220 */ /* 0x000fe20000410000 */
[----:B------:R-:W-:Y:S01]  /*9060*/  HADD2.F32 R133, -RZ, R112.H0_H0 ;  /* 0x20000070ff857230 */ /* 0x000fe20000004100 */
[----:B------:R-:W2:Y:S01]  /*9070*/  LDL R149, [R1+0x100] ;  /* 0x0001000001957983 */ /* 0x000ea20000100800 */
[----:B---3--:R-:W-:-:S03]  /*9080*/  FFMA.FTZ R134, R139, R134, R166 ;  /* 0x000000868b867223 */ /* 0x008fc600000100a6 */
[----:B------:R-:W3:Y:S01]  /*9090*/  LDL R166, [R1+0xd0] ;  /* 0x0000d00001a67983 */ /* 0x000ee20000100800 */
[C---:B------:R-:W-:Y:S02]  /*90a0*/  FMUL.FTZ R36, R186.reuse, R29 ;  /* 0x0000001dba247220 */ /* 0x040fe40000410000 */
[C---:B------:R-:W-:Y:S01]  /*90b0*/  FMUL.FTZ R29, R186.reuse, R33 ;  /* 0x00000021ba1d7220 */ /* 0x040fe20000410000 */
[----:B------:R-:W-:Y:S01]  /*90c0*/  HADD2.F32 R33, -RZ, R114.H1_H1 ;  /* 0x30000072ff217230 */ /* 0x000fe20000004100 */
[----:B------:R-:W-:Y:S01]  /*90d0*/  FMUL.FTZ R34, R186, R32 ;  /* 0x00000020ba227220 */ /* 0x000fe20000410000 */
[----:B------:R-:W-:-:S03]  /*90e0*/  HADD2.F32 R32, -RZ, R115.H1_H1 ;  /* 0x30000073ff207230 */ /* 0x000fc60000004100 */
[----:B----4-:R-:W-:Y:S02]  /*90f0*/  FFMA.FTZ R33, R35, R33, R156 ;  /* 0x0000002123217223 */ /* 0x010fe4000001009c */
[----:B------:R-:W4:Y:S01]  /*9100*/  LDL R156, [R1+0xe8] ;  /* 0x0000e800019c7983 */ /* 0x000f220000100800 */
[----:B------:R-:W-:-:S03]  /*9110*/  FFMA.FTZ R135, R147, R135, R154 ;  /* 0x0000008793877223 */ /* 0x000fc6000001009a */
[----:B------:R-:W4:Y:S01]  /*9120*/  LDL R154, [R1+0xf8] ;  /* 0x0000f800019a7983 */ /* 0x000f220000100800 */
[----:B------:R-:W-:-:S03]  /*9130*/  FFMA.FTZ R32, R34, R32, R151 ;  /* 0x0000002022207223 */ /* 0x000fc60000010097 */
[----:B------:R-:W4:Y:S01]  /*9140*/  LDL R151, [R1+0xf0] ;  /* 0x0000f00001977983 */ /* 0x000f220000100800 */
[----:B------:R-:W-:Y:S01]  /*9150*/  HADD2.F32 R132, -RZ, R112.H1_H1 ;  /* 0x30000070ff847230 */ /* 0x000fe20000004100 */
[----:B------:R-:W-:-:S04]  /*9160*/  FFMA.FTZ R133, R138, R133, R172 ;  /* 0x000000858a857223 */ /* 0x000fc800000100ac */
[----:B------:R-:W-:Y:S01]  /*9170*/  FFMA.FTZ R132, R137, R132, R171 ;  /* 0x0000008489847223 */ /* 0x000fe200000100ab */
[----:B------:R-:W-:-:S04]  /*9180*/  HADD2.F32 R148, -RZ, R113.H0_H0 ;  /* 0x20000071ff947230 */ /* 0x000fc80000004100 */
[----:B------:R-:W-:Y:S01]  /*9190*/  F2FP.PACK_AB R132, R132, R133 ;  /* 0x000000858484723e */ /* 0x000fe200000000ff */
[----:B------:R-:W-:Y:S01]  /*91a0*/  HADD2.F32 R133, -RZ, R113.H1_H1 ;  /* 0x30000071ff857230 */ /* 0x000fe20000004100 */
[----:B------:R-:W-:Y:S01]  /*91b0*/  FFMA.FTZ R148, R36, R148, R170 ;  /* 0x0000009424947223 */ /* 0x000fe200000100aa */
[----:B------:R-:W-:Y:S01]  /*91c0*/  F2FP.PACK_AB R134, R33, R134 ;  /* 0x000000862186723e */ /* 0x000fe200000000ff */
[----:B------:R-:W-:Y:S01]  /*91d0*/  FADD.FTZ R136, -R224, R136 ;  /* 0x00000088e0887221 */ /* 0x000fe20000010100 */
[----:B------:R-:W-:Y:S01]  /*91e0*/  F2FP.PACK_AB R135, R32, R135 ;  /* 0x000000872087723e */ /* 0x000fe200000000ff */
[----:B------:R-:W-:Y:S01]  /*91f0*/  IMAD.WIDE.U32 R32, R26, R167, c[0x0][0x208] ;  /* 0x000082001a207625 */ /* 0x000fe200078e00a7 */
[----:B------:R-:W4:Y:S03]  /*9200*/  LDL R170, [R1+0x2c] ;  /* 0x00002c0001aa7983 */ /* 0x000f260000100800 */
[----:B--2---:R-:W-:-:S02]  /*9210*/  FFMA.FTZ R133, R29, R133, R169 ;  /* 0x000000851d857223 */ /* 0x004fc400000100a9 */
[----:B------:R-:W2:Y:S03]  /*9220*/  LDL R169, [R1+0x94] ;  /* 0x0000940001a97983 */ /* 0x000ea60000100800 */
[----:B------:R-:W-:Y:S02]  /*9230*/  F2FP.PACK_AB R133, R133, R148 ;  /* 0x000000948585723e */ /* 0x000fe400000000ff */
[----:B------:R-:W2:Y:S04]  /*9240*/  LDL R148, [R1+0x98] ;  /* 0x0000980001947983 */ /* 0x000ea80000100800 */
[----:B------:R1:W-:Y:S02]  /*9250*/  STG.E.128 [R32.64], R132 ;  /* 0x0000008420007986 */ /* 0x0003e4000c101d04 */
[----:B-1----:R-:W-:-:S02]  /*9260*/  HADD2.F32 R32, -RZ, R111.H1_H1 ;  /* 0x3000006fff207230 */ /* 0x002fc40000004100 */
[----:B------:R-:W-:-:S03]  /*9270*/  HADD2.F32 R33, -RZ, R111.H0_H0 ;  /* 0x2000006fff217230 */ /* 0x000fc60000004100 */
[----:B---3--:R-:W-:Y:S01]  /*9280*/  FFMA.FTZ R34, R34, R32, R166 ;  /* 0x0000002022227223 */ /* 0x008fe200000100a6 */
[--C-:B------:R-:W-:Y:S01]  /*9290*/  HADD2.F32 R32, -RZ, R110.reuse.H1_H1 ;  /* 0x3000006eff207230 */ /* 0x100fe20000004100 */
[----:B------:R-:W-:Y:S01]  /*92a0*/  FFMA.FTZ R147, R147, R33, R168 ;  /* 0x0000002193937223 */ /* 0x000fe200000100a8 */
[----:B------:R-:W-:Y:S01]  /*92b0*/  HADD2.F32 R135, -RZ, R107.H0_H0 ;  /* 0x2000006bff877230 */ /* 0x000fe20000004100 */
[----:B------:R-:W3:Y:S02]  /*92c0*/  LDL R168, [R1+0x90] ;  /* 0x0000900001a87983 */ /* 0x000ee40000100800 */
[----:B------:R-:W-:Y:S02]  /*92d0*/  FFMA.FTZ R32, R35, R32, R155 ;  /* 0x0000002023207223 */ /* 0x000fe4000001009b */
[----:B------:R-:W2:Y:S01]  /*92e0*/  LDL R155, [R1+0x9c] ;  /* 0x00009c00019b7983 */ /* 0x000ea20000100800 */
[----:B------:R-:W-:Y:S01]  /*92f0*/  HADD2.F32 R33, -RZ, R110.H0_H0 ;  /* 0x2000006eff217230 */ /* 0x000fe20000004100 */
[----:B------:R-:W-:Y:S01]  /*9300*/  FMUL.FTZ R136, R186, R136 ;  /* 0x00000088ba887220 */ /* 0x000fe20000410000 */
[----:B------:R-:W-:Y:S01]  /*9310*/  HADD2.F32 R134, -RZ, R103.H0_H0 ;  /* 0x20000067ff867230 */ /* 0x000fe20000004100 */
[----:B------:R-:W-:Y:S01]  /*9320*/  IMAD.WIDE.U32 R132, R26, R167, c[0x0][0x210] ;  /* 0x000084001a847625 */ /* 0x000fe200078e00a7 */
[----:B------:R-:W3:Y:S03]  /*9330*/  LDL R166, [R1+0xac] ;  /* 0x0000ac0001a67983 */ /* 0x000ee60000100800 */
[----:B----4-:R-:W-:Y:S01]  /*9340*/  FFMA.FTZ R139, R139, R33, R156 ;  /* 0x000000218b8b7223 */ /* 0x010fe2000001009c */
[--C-:B------:R-:W-:Y:S01]  /*9350*/  HADD2.F32 R33, -RZ, R109.reuse.H0_H0 ;  /* 0x2000006dff217230 */ /* 0x100fe20000004100 */
[----:B------:R-:W4:Y:S01]  /*9360*/  LDL R156, [R1+0xa8] ;  /* 0x0000a800019c7983 */ /* 0x000f220000100800 */
[----:B------:R-:W-:-:S03]  /*9370*/  HADD2.F32 R35, -RZ, R109.H1_H1 ;  /* 0x3000006dff237230 */ /* 0x000fc60000004100 */
[----:B------:R-:W-:Y:S01]  /*9380*/  FFMA.FTZ R33, R36, R33, R154 ;  /* 0x0000002124217223 */ /* 0x000fe2000001009a */
[----:B------:R-:W-:Y:S01]  /*9390*/  HADD2.F32 R36, -RZ, R108.H0_H0 ;  /* 0x2000006cff247230 */ /* 0x000fe20000004100 */
[----:B------:R-:W3:Y:S01]  /*93a0*/  LDL R154, [R1+0xa4] ;  /* 0x0000a400019a7983 */ /* 0x000ee20000100800 */
[----:B------:R-:W-:-:S03]  /*93b0*/  FFMA.FTZ R29, R29, R35, R151 ;  /* 0x000000231d1d7223 */ /* 0x000fc60000010097 */
[----:B------:R-:W-:Y:S01]  /*93c0*/  FFMA.FTZ R138, R138, R36, R150 ;  /* 0x000000248a8a7223 */ /* 0x000fe20000010096 */
[----:B------:R-:W4:Y:S04]  /*93d0*/  LDL R151, [R1+0xa0] ;  /* 0x0000a00001977983 */ /* 0x000f280000100800 */
[----:B------:R-:W4:Y:S01]  /*93e0*/  LDL R150, [R1+0xbc] ;  /* 0x0000bc0001967983 */ /* 0x000f220000100800 */
[----:B------:R-:W-:-:S05]  /*93f0*/  HADD2.F32 R35, -RZ, R108.H1_H1 ;  /* 0x3000006cff237230 */ /* 0x000fca0000004100 */
[----:B------:R-:W-:Y:S02]  /*9400*/  FFMA.FTZ R137, R137, R35, R149 ;  /* 0x0000002389897223 */ /* 0x000fe40000010095 */
[----:B------:R-:W4:Y:S01]  /*9410*/  LDL R149, [R1+0xb8] ;  /* 0x0000b80001957983 */ /* 0x000f220000100800 */
[----:B------:R-:W-:Y:S02]  /*9420*/  F2FP.PACK_AB R35, R34, R147 ;  /* 0x000000932223723e */ /* 0x000fe400000000ff */
[----:B------:R-:W-:Y:S01]  /*9430*/  F2FP.PACK_AB R34, R32, R139 ;  /* 0x0000008b2022723e */ /* 0x000fe200000000ff */
[C---:B------:R-:W-:Y:S01]  /*9440*/  FADD.FTZ R39, -R224.reuse, R39 ;  /* 0x00000027e0277221 */ /* 0x040fe20000010100 */
[----:B------:R-:W-:Y:S01]  /*9450*/  F2FP.PACK_AB R33, R29, R33 ;  /* 0x000000211d21723e */ /* 0x000fe200000000ff */
[----:B------:R-:W-:Y:S01]  /*9460*/  FADD.FTZ R27, -R224, R27 ;  /* 0x0000001be01b7221 */ /* 0x000fe20000010100 */
[----:B------:R-:W-:Y:S01]  /*9470*/  F2FP.PACK_AB R32, R137, R138 ;  /* 0x0000008a8920723e */ /* 0x000fe200000000ff */
[----:B------:R-:W4:Y:S01]  /*9480*/  LDL R139, [R1+0xb0] ;  /* 0x0000b000018b7983 */ /* 0x000f220000100800 */
[----:B------:R-:W-:-:S03]  /*9490*/  FMUL.FTZ R39, R186, R39 ;  /* 0x00000027ba277220 */ /* 0x000fc60000410000 */
[----:B------:R1:W-:Y:S01]  /*94a0*/  STG.E.128 [R132.64], R32 ;  /* 0x0000002084007986 */ /* 0x0003e2000c101d04 */
[----:B------:R-:W-:-:S03]  /*94b0*/  FMUL.FTZ R27, R186, R27 ;  /* 0x0000001bba1b7220 */ /* 0x000fc60000410000 */
[----:B------:R-:W4:Y:S04]  /*94c0*/  LDL R138, [R1+0xc8] ;  /* 0x0000c800018a7983 */ /* 0x000f280000100800 */
[----:B------:R-:W4:Y:S04]  /*94d0*/  LDL R137, [R1+0xc0] ;  /* 0x0000c00001897983 */ /* 0x000f280000100800 */
[----:B------:R-:W4:Y:S01]  /*94e0*/  LDL R147, [R1+0xb4] ;  /* 0x0000b40001937983 */ /* 0x000f220000100800 */
[----:B-1----:R-:W-:Y:S02]  /*94f0*/  HADD2.F32 R35, -RZ, R106.H1_H1 ;  /* 0x3000006aff237230 */ /* 0x002fe40000004100 */
[----:B------:R-:W-:-:S02]  /*9500*/  HADD2.F32 R33, -RZ, R105.H0_H0 ;  /* 0x20000069ff217230 */ /* 0x000fc40000004100 */
[----:B------:R-:W-:Y:S01]  /*9510*/  HADD2.F32 R32, -RZ, R102.H1_H1 ;  /* 0x30000066ff207230 */ /* 0x000fe20000004100 */
[C---:B--2---:R-:W-:Y:S02]  /*9520*/  FFMA.FTZ R26, R136.reuse, R135, R155 ;  /* 0x00000087881a7223 */ /* 0x044fe4000001009b */
[----:B------:R-:W-:Y:S01]  /*9530*/  FFMA.FTZ R136, R136, R134, R148 ;  /* 0x0000008688887223 */ /* 0x000fe20000010094 */
[----:B------:R-:W2:Y:S04]  /*9540*/  LDL R155, [R1+0xcc] ;  /* 0x0000cc00019b7983 */ /* 0x000ea80000100800 */
[----:B------:R-:W2:Y:S01]  /*9550*/  LDL R148, [R1+0xc4] ;  /* 0x0000c40001947983 */ /* 0x000ea20000100800 */
[----:B---3--:R-:W-:-:S03]  /*9560*/  FFMA.FTZ R35, R39, R35, R154 ;  /* 0x0000002327237223 */ /* 0x008fc6000001009a */
[----:B------:R-:W3:Y:S01]  /*9570*/  LDL R154, [R1+0x58] ;  /* 0x00005800019a7983 */ /* 0x000ee20000100800 */
[----:B----4-:R-:W-:-:S03]  /*9580*/  FFMA.FTZ R39, R39, R32, R151 ;  /* 0x0000002027277223 */ /* 0x010fc60000010097 */
[----:B------:R-:W4:Y:S01]  /*9590*/  LDL R151, [R1+0x5c] ;  /* 0x00005c0001977983 */ /* 0x000f220000100800 */
[----:B------:R-:W-:-:S03]  /*95a0*/  FFMA.FTZ R33, R27, R33, R150 ;  /* 0x000000211b217223 */ /* 0x000fc60000010096 */
[----:B------:R-:W3:Y:S01]  /*95b0*/  LDL R150, [R1+0x54] ;  /* 0x0000540001967983 */ /* 0x000ee20000100800 */
[----:B------:R-:W-:Y:S01]  /*95c0*/  FADD.FTZ R140, -R224, R140 ;  /* 0x0000008ce08c7221 */ /* 0x000fe20000010100 */
[----:B------:R-:W-:Y:S02]  /*95d0*/  HADD2.F32 R36, -RZ, R107.H1_H1 ;  /* 0x3000006bff247230 */ /* 0x000fe40000004100 */
[----:B------:R-:W-:Y:S01]  /*95e0*/  HADD2.F32 R29, -RZ, R103.H1_H1 ;  /* 0x30000067ff1d7230 */ /* 0x000fe20000004100 */
[----:B------:R-:W-:-:S04]  /*95f0*/  FMUL.FTZ R140, R186, R140 ;  /* 0x0000008cba8c7220 */ /* 0x000fc80000410000 */
[C---:B------:R-:W-:Y:S02]  /*9600*/  FFMA.FTZ R36, R140.reuse, R36, R169 ;  /* 0x000000248c247223 */ /* 0x040fe400000100a9 */
[----:B------:R-:W-:Y:S01]  /*9610*/  FFMA.FTZ R140, R140, R29, R168 ;  /* 0x0000001d8c8c7223 */ /* 0x000fe200000100a8 */
[----:B------:R-:W-:Y:S01]  /*9620*/  HADD2.F32 R29, -RZ, R101.H0_H0 ;  /* 0x20000065ff1d7230 */ /* 0x000fe20000004100 */
[C---:B------:R-:W-:Y:S01]  /*9630*/  FADD.FTZ R31, -R224.reuse, R31 ;  /* 0x0000001fe01f7221 */ /* 0x040fe20000010100 */
[----:B------:R-:W-:Y:S01]  /*9640*/  HADD2.F32 R135, -RZ, R104.H1_H1 ;  /* 0x30000068ff877230 */ /* 0x000fe20000004100 */
[----:B------:R-:W-:Y:S01]  /*9650*/  FADD.FTZ R38, -R224, R38 ;  /* 0x00000026e0267221 */ /* 0x000fe20000010100 */
[----:B------:R-:W-:Y:S01]  /*9660*/  HADD2.F32 R34, -RZ, R106.H0_H0 ;  /* 0x2000006aff227230 */ /* 0x000fe20000004100 */
[----:B------:R-:W-:Y:S01]  /*9670*/  FFMA.FTZ R29, R27, R29, R149 ;  /* 0x0000001d1b1d7223 */ /* 0x000fe20000010095 */
[----:B------:R-:W-:Y:S01]  /*9680*/  HADD2.F32 R132, -RZ, R102.H0_H0 ;  /* 0x20000066ff847230 */ /* 0x000fe20000004100 */
[----:B------:R-:W3:Y:S01]  /*9690*/  LDL R149, [R1+0x50] ;  /* 0x0000500001957983 */ /* 0x000ee20000100800 */
[----:B------:R-:W-:-:S02]  /*96a0*/  FMUL.FTZ R31, R186, R31 ;  /* 0x0000001fba1f7220 */ /* 0x000fc40000410000 */
[----:B------:R-:W-:Y:S02]  /*96b0*/  FMUL.FTZ R38, R186, R38 ;  /* 0x00000026ba267220 */ /* 0x000fe40000410000 */
[C---:B------:R-:W-:Y:S02]  /*96c0*/  FADD.FTZ R37, -R224.reuse, R37 ;  /* 0x00000025e0257221 */ /* 0x040fe40000010100 */
[----:B------:R-:W-:Y:S01]  /*96d0*/  FADD.FTZ R30, -R224, R30 ;  /* 0x0000001ee01e7221 */ /* 0x000fe20000010100 */
[----:B------:R-:W-:Y:S01]  /*96e0*/  HADD2.F32 R133, -RZ, R101.H1_H1 ;  /* 0x30000065ff857230 */ /* 0x000fe20000004100 */
[C---:B------:R-:W-:Y:S01]  /*96f0*/  FFMA.FTZ R34, R38.reuse, R34, R166 ;  /* 0x0000002226227223 */ /* 0x040fe200000100a6 */
[----:B------:R-:W-:Y:S01]  /*9700*/  HADD2.F32 R134, -RZ, R100.H1_H1 ;  /* 0x30000064ff867230 */ /* 0x000fe20000004100 */
[----:B------:R-:W-:Y:S01]  /*9710*/  FFMA.FTZ R38, R38, R132, R156 ;  /* 0x0000008426267223 */ /* 0x000fe2000001009c */
[----:B------:R-:W-:Y:S01]  /*9720*/  HADD2.F32 R32, -RZ, R104.H0_H0 ;  /* 0x20000068ff207230 */ /* 0x000fe20000004100 */
[----:B------:R-:W3:Y:S01]  /*9730*/  LDL R156, [R1+0x68] ;  /* 0x00006800019c7983 */ /* 0x000ee20000100800 */
[C---:B------:R-:W-:Y:S01]  /*9740*/  FMUL.FTZ R37, R186.reuse, R37 ;  /* 0x00000025ba257220 */ /* 0x040fe20000410000 */
[----:B------:R-:W-:Y:S01]  /*9750*/  HADD2.F32 R132, -RZ, R100.H0_H0 ;  /* 0x20000064ff847230 */ /* 0x000fe20000004100 */
[----:B------:R-:W-:-:S02]  /*9760*/  FMUL.FTZ R30, R186, R30 ;  /* 0x0000001eba1e7220 */ /* 0x000fc40000410000 */
[C---:B------:R-:W-:Y:S02]  /*9770*/  FADD.FTZ R152, -R224.reuse, R152 ;  /* 0x00000098e0987221 */ /* 0x040fe40000010100 */
[----:B------:R-:W-:Y:S01]  /*9780*/  FADD.FTZ R159, -R224, R159 ;  /* 0x0000009fe09f7221 */ /* 0x000fe20000010100 */
[----:B------:R-:W-:Y:S01]  /*9790*/  HADD2.F32 R27, -RZ, R105.H1_H1 ;  /* 0x30000069ff1b7230 */ /* 0x000fe20000004100 */
[----:B------:R-:W-:Y:S01]  /*97a0*/  FFMA.FTZ R133, R37, R133, R139 ;  /* 0x0000008525857223 */ /* 0x000fe2000001008b */
[----:B------:R-:W3:Y:S01]  /*97b0*/  LDL R169, [R1+0x28] ;  /* 0x0000280001a97983 */ /* 0x000ee20000100800 */
[----:B------:R-:W-:Y:S01]  /*97c0*/  FFMA.FTZ R132, R30, R132, R138 ;  /* 0x000000841e847223 */ /* 0x000fe2000001008a */
[----:B------:R-:W-:Y:S01]  /*97d0*/  HADD2.F32 R138, -RZ, R99.H1_H1 ;  /* 0x30000063ff8a7230 */ /* 0x000fe20000004100 */
[----:B------:R-:W-:Y:S01]  /*97e0*/  FFMA.FTZ R134, R31, R134, R137 ;  /* 0x000000861f867223 */ /* 0x000fe20000010089 */
[----:B------:R-:W3:Y:S01]  /*97f0*/  LDL R139, [R1+0x7c] ;  /* 0x00007c00018b7983 */ /* 0x000ee20000100800 */
[----:B------:R-:W-:-:S02]  /*9800*/  FMUL.FTZ R152, R186, R152 ;  /* 0x00000098ba987220 */ /* 0x000fc40000410000 */
[----:B------:R-:W-:Y:S01]  /*9810*/  FMUL.FTZ R159, R186, R159 ;  /* 0x0000009fba9f7220 */ /* 0x000fe20000410000 */
[----:B------:R-:W3:Y:S01]  /*9820*/  LDL R137, [R1+0x78] ;  /* 0x0000780001897983 */ /* 0x000ee20000100800 */
[----:B------:R-:W-:Y:S01]  /*9830*/  F2FP.PACK_AB R34, R35, R34 ;  /* 0x000000222322723e */ /* 0x000fe200000000ff */
[----:B------:R-:W-:Y:S01]  /*9840*/  FFMA.FTZ R27, R37, R27, R147 ;  /* 0x0000001b251b7223 */ /* 0x000fe20000010093 */
[----:B------:R-:W-:Y:S01]  /*9850*/  F2FP.PACK_AB R35, R36, R26 ;  /* 0x0000001a2423723e */ /* 0x000fe200000000ff */
[----:B------:R-:W3:Y:S01]  /*9860*/  LDL R147, [R1+0x60] ;  /* 0x0000600001937983 */ /* 0x000ee20000100800 */
[----:B------:R-:W-:-:S03]  /*9870*/  HADD2.F32 R36, -RZ, R95.H0_H0 ;  /* 0x2000005fff247230 */ /* 0x000fc60000004100 */
[----:B------:R-:W3:Y:S01]  /*9880*/  LDL R37, [R1+0x84] ;  /* 0x0000840001257983 */ /* 0x000ee20000100800 */
[C---:B------:R-:W-:Y:S02]  /*9890*/  FADD.FTZ R146, -R224.reuse, R146 ;  /* 0x00000092e0927221 */ /* 0x040fe40000010100 */
[C---:B------:R-:W-:Y:S01]  /*98a0*/  FADD.FTZ R144, -R224.reuse, R144 ;  /* 0x00000090e0907221 */ /* 0x040fe20000010100 */
[----:B------:R-:W3:Y:S01]  /*98b0*/  LDL R168, [R1+0x24] ;  /* 0x0000240001a87983 */ /* 0x000ee20000100800 */
[C---:B------:R-:W-:Y:S02]  /*98c0*/  FADD.FTZ R153, -R224.reuse, R153 ;  /* 0x00000099e0997221 */ /* 0x040fe40000010100 */
[----:B------:R-:W-:Y:S01]  /*98d0*/  FADD.FTZ R142, -R224, R142 ;  /* 0x0000008ee08e7221 */ /* 0x000fe20000010100 */
[----:B------:R-:W3:Y:S01]  /*98e0*/  LDL R166, [R1+0x20] ;  /* 0x0000200001a67983 */ /* 0x000ee20000100800 */
[----:B--2---:R-:W-:-:S03]  /*98f0*/  FFMA.FTZ R135, R31, R135, R148 ;  /* 0x000000871f877223 */ /* 0x004fc60000010094 */
[----:B------:R-:W2:Y:S01]  /*9900*/  LDL R148, [R1+0x6c] ;  /* 0x00006c0001947983 */ /* 0x000ea20000100800 */
[----:B------:R-:W-:Y:S01]  /*9910*/  HADD2.F32 R31, -RZ, R99.H0_H0 ;  /* 0x20000063ff1f7230 */ /* 0x000fe20000004100 */
[----:B------:R-:W-:Y:S02]  /*9920*/  FFMA.FTZ R32, R30, R32, R155 ;  /* 0x000000201e207223 */ /* 0x000fe4000001009b */
[----:B------:R-:W2:Y:S02]  /*9930*/  LDL R155, [R1+0x64] ;  /* 0x00006400019b7983 */ /* 0x000ea40000100800 */
[----:B----4-:R-:W-:Y:S02]  /*9940*/  FFMA.FTZ R31, R152, R31, R151 ;  /* 0x0000001f981f7223 */ /* 0x010fe40000010097 */
[----:B------:R-:W4:Y:S01]  /*9950*/  LDL R151, [R1+0x74] ;  /* 0x0000740001977983 */ /* 0x000f220000100800 */
[----:B---3--:R-:W-:-:S03]  /*9960*/  FFMA.FTZ R138, R159, R138, R150 ;  /* 0x0000008a9f8a7223 */ /* 0x008fc60000010096 */
[----:B------:R-:W3:Y:S01]  /*9970*/  LDL R150, [R1+0x8c] ;  /* 0x00008c0001967983 */ /* 0x000ee20000100800 */
[----:B------:R-:W-:-:S03]  /*9980*/  FFMA.FTZ R152, R152, R36, R154 ;  /* 0x0000002498987223 */ /* 0x000fc6000001009a */
[----:B------:R-:W3:Y:S04]  /*9990*/  LDL R154, [R1+0x70] ;  /* 0x00007000019a7983 */ /* 0x000ee80000100800 */
[----:B------:R-:W3:Y:S01]  /*99a0*/  LDL R36, [R1+0x80] ;  /* 0x0000800001247983 */ /* 0x000ee20000100800 */
[----:B------:R-:W-:Y:S01]  /*99b0*/  HADD2.F32 R30, -RZ, R95.H1_H1 ;  /* 0x3000005fff1e7230 */ /* 0x000fe20000004100 */
[----:B------:R-:W-:Y:S01]  /*99c0*/  F2FP.PACK_AB R33, R27, R33 ;  /* 0x000000211b21723e */ /* 0x000fe200000000ff */
[----:B------:R-:W-:Y:S01]  /*99d0*/  IMAD.WIDE.U32 R26, R28, R167, c[0x0][0x208] ;  /* 0x000082001c1a7625 */ /* 0x000fe200078e00a7 */
[----:B------:R-:W-:Y:S02]  /*99e0*/  F2FP.PACK_AB R32, R135, R32 ;  /* 0x000000208720723e */ /* 0x000fe400000000ff */
[----:B------:R-:W3:Y:S01]  /*99f0*/  LDL R135, [R1+0x18] ;  /* 0x0000180001877983 */ /* 0x000ee20000100800 */
[----:B------:R-:W-:-:S02]  /*9a00*/  FMUL.FTZ R146, R186, R146 ;  /* 0x00000092ba927220 */ /* 0x000fc40000410000 */
[----:B------:R-:W-:Y:S01]  /*9a10*/  FFMA.FTZ R159, R159, R30, R149 ;  /* 0x0000001e9f9f7223 */ /* 0x000fe20000010095 */
[----:B------:R-:W-:Y:S01]  /*9a20*/  HADD2.F32 R30, -RZ, R98.H0_H0 ;  /* 0x20000062ff1e7230 */ /* 0x000fe20000004100 */
[----:B------:R-:W3:Y:S04]  /*9a30*/  LDL R149, [R1+0x88] ;  /* 0x0000880001957983 */ /* 0x000ee80000100800 */
[----:B------:R1:W-:Y:S01]  /*9a40*/  STG.E.128 [R26.64], R32 ;  /* 0x000000201a007986 */ /* 0x0003e2000c101d04 */
[----:B------:R-:W-:Y:S02]  /*9a50*/  FMUL.FTZ R144, R186, R144 ;  /* 0x00000090ba907220 */ /* 0x000fe40000410000 */
[----:B------:R-:W-:Y:S01]  /*9a60*/  FADD.FTZ R145, -R224, R145 ;  /* 0x00000091e0917221 */ /* 0x000fe20000010100 */
[----:B-1----:R-:W-:Y:S01]  /*9a70*/  HADD2.F32 R34, -RZ, R94.H0_H0 ;  /* 0x2000005eff227230 */ /* 0x002fe20000004100 */
[----:B------:R-:W3:Y:S01]  /*9a80*/  LDL R35, [R1+0x14] ;  /* 0x0000140001237983 */ /* 0x000ee20000100800 */
[----:B------:R-:W-:-:S02]  /*9a90*/  HADD2.F32 R27, -RZ, R97.H0_H0 ;  /* 0x20000061ff1b7230 */ /* 0x000fc40000004100 */
[----:B------:R-:W-:Y:S01]  /*9aa0*/  HADD2.F32 R32, -RZ, R93.H0_H0 ;  /* 0x2000005dff207230 */ /* 0x000fe20000004100 */
[----:B------:R-:W-:Y:S01]  /*9ab0*/  FMUL.FTZ R153, R186, R153 ;  /* 0x00000099ba997220 */ /* 0x000fe20000410000 */
[----:B------:R-:W-:Y:S01]  /*9ac0*/  HADD2.F32 R26, -RZ, R98.H1_H1 ;  /* 0x30000062ff1a7230 */ /* 0x000fe20000004100 */
[C---:B------:R-:W-:Y:S01]  /*9ad0*/  FFMA.FTZ R27, R144.reuse, R27, R139 ;  /* 0x0000001b901b7223 */ /* 0x040fe2000001008b */
[----:B------:R-:W-:Y:S01]  /*9ae0*/  HADD2.F32 R33, -RZ, R94.H1_H1 ;  /* 0x3000005eff217230 */ /* 0x000fe20000004100 */
[----:B------:R-:W-:Y:S01]  /*9af0*/  FFMA.FTZ R144, R144, R32, R137 ;  /* 0x0000002090907223 */ /* 0x000fe20000010089 */
[----:B------:R-:W-:Y:S01]  /*9b00*/  HADD2.F32 R139, -RZ, R97.H1_H1 ;  /* 0x30000061ff8b7230 */ /* 0x000fe20000004100 */
[C---:B------:R-:W-:Y:S01]  /*9b10*/  FMUL.FTZ R142, R186.reuse, R142 ;  /* 0x0000008eba8e7220 */ /* 0x040fe20000410000 */
[--C-:B------:R-:W-:Y:S01]  /*9b20*/  HADD2.F32 R137, -RZ, R96.reuse.H0_H0 ;  /* 0x20000060ff897230 */ /* 0x100fe20000004100 */
[----:B------:R-:W-:Y:S02]  /*9b30*/  FMUL.FTZ R145, R186, R145 ;  /* 0x00000091ba917220 */ /* 0x000fe40000410000 */
[----:B------:R-:W-:Y:S01]  /*9b40*/  FADD.FTZ R143, -R224, R143 ;  /* 0x0000008fe08f7221 */ /* 0x000fe20000010100 */
[----:B------:R-:W-:-:S03]  /*9b50*/  HADD2.F32 R32, -RZ, R96.H1_H1 ;  /* 0x30000060ff207230 */ /* 0x000fc60000004100 */
[----:B------:R-:W-:Y:S02]  /*9b60*/  FMUL.FTZ R143, R186, R143 ;  /* 0x0000008fba8f7220 */ /* 0x000fe40000410000 */
[C---:B--2---:R-:W-:Y:S02]  /*9b70*/  FFMA.FTZ R30, R146.reuse, R30, R148 ;  /* 0x0000001e921e7223 */ /* 0x044fe40000010094 */
[----:B------:R-:W2:Y:S01]  /*9b80*/  LDL R148, [R1+0x1c] ;  /* 0x00001c0001947983 */ /* 0x000ea20000100800 */
[----:B------:R-:W-:-:S03]  /*9b90*/  FFMA.FTZ R146, R146, R34, R156 ;  /* 0x0000002292927223 */ /* 0x000fc6000001009c */
[----:B------:R-:W2:Y:S01]  /*9ba0*/  LDL R34, [R1+0x10] ;  /* 0x0000100001227983 */ /* 0x000ea20000100800 */
[C---:B------:R-:W-:Y:S02]  /*9bb0*/  FFMA.FTZ R26, R153.reuse, R26, R155 ;  /* 0x0000001a991a7223 */ /* 0x040fe4000001009b */
[----:B------:R-:W-:Y:S01]  /*9bc0*/  FFMA.FTZ R153, R153, R33, R147 ;  /* 0x0000002199997223 */ /* 0x000fe20000010093 */
[----:B------:R-:W-:Y:S01]  /*9bd0*/  HADD2.F32 R147, -RZ, R93.H1_H1 ;  /* 0x3000005dff937230 */ /* 0x000fe20000004100 */
[----:B------:R-:W2:Y:S04]  /*9be0*/  LDL R156, [R1+0x3c] ;  /* 0x00003c00019c7983 */ /* 0x000ea80000100800 */
[----:B------:R-:W2:Y:S01]  /*9bf0*/  LDL R155, [R1+0x34] ;  /* 0x00003400019b7983 */ /* 0x000ea20000100800 */
[----:B----4-:R-:W-:Y:S01]  /*9c00*/  FFMA.FTZ R139, R145, R139, R151 ;  /* 0x0000008b918b7223 */ /* 0x010fe20000010097 */
[----:B------:R-:W-:Y:S01]  /*9c10*/  HADD2.F32 R151, -RZ, R92.H1_H1 ;  /* 0x3000005cff977230 */ /* 0x000fe20000004100 */
[----:B---3--:R-:W-:-:S02]  /*9c20*/  FFMA.FTZ R137, R142, R137, R150 ;  /* 0x000000898e897223 */ /* 0x008fc40000010096 */
[----:B------:R-:W3:Y:S01]  /*9c30*/  LDL R150, [R1+0x38] ;  /* 0x0000380001967983 */ /* 0x000ee20000100800 */
[----:B------:R-:W-:Y:S02]  /*9c40*/  FFMA.FTZ R147, R145, R147, R154 ;  /* 0x0000009391937223 */ /* 0x000fe4000001009a */
[C---:B------:R-:W-:Y:S01]  /*9c50*/  FFMA.FTZ R145, R143.reuse, R32, R37 ;  /* 0x000000208f917223 */ /* 0x040fe20000010025 */
[----:B------:R-:W4:Y:S01]  /*9c60*/  LDL R154, [R1+0x30] ;  /* 0x00003000019a7983 */ /* 0x000f220000100800 */
[----:B------:R-:W-:-:S03]  /*9c70*/  FFMA.FTZ R151, R143, R151, R36 ;  /* 0x000000978f977223 */ /* 0x000fc60000010024 */
[----:B------:R-:W3:Y:S01]  /*9c80*/  LDL R143, [R1+0x44] ;  /* 0x00004400018f7983 */ /* 0x000ee20000100800 */
[----:B------:R-:W-:Y:S01]  /*9c90*/  HADD2.F32 R33, -RZ, R92.H0_H0 ;  /* 0x2000005cff217230 */ /* 0x000fe20000004100 */
[C---:B------:R-:W-:Y:S01]  /*9ca0*/  FADD.FTZ R164, -R224.reuse, R164 ;  /* 0x000000a4e0a47221 */ /* 0x040fe20000010100 */
[----:B------:R-:W-:Y:S01]  /*9cb0*/  HADD2.F32 R36, -RZ, R91.H0_H0 ;  /* 0x2000005bff247230 */ /* 0x000fe20000004100 */
[----:B------:R-:W-:Y:S02]  /*9cc0*/  FADD.FTZ R173, -R224, R173 ;  /* 0x000000ade0ad7221 */ /* 0x000fe40000010100 */
[----:B------:R-:W-:Y:S02]  /*9cd0*/  FMUL.FTZ R164, R186, R164 ;  /* 0x000000a4baa47220 */ /* 0x000fe40000410000 */
[----:B------:R-:W-:Y:S01]  /*9ce0*/  FFMA.FTZ R142, R142, R33, R149 ;  /* 0x000000218e8e7223 */ /* 0x000fe20000010095 */
[----:B------:R-:W-:Y:S01]  /*9cf0*/  HADD2.F32 R33, -RZ, R87.H0_H0 ;  /* 0x20000057ff217230 */ /* 0x000fe20000004100 */
[----:B------:R-:W-:Y:S01]  /*9d00*/  FMUL.FTZ R173, R186, R173 ;  /* 0x000000adbaad7220 */ /* 0x000fe20000410000 */
[----:B------:R-:W-:Y:S01]  /*9d10*/  HADD2.F32 R37, -RZ, R91.H1_H1 ;  /* 0x3000005bff257230 */ /* 0x000fe20000004100 */
[C---:B------:R-:W-:Y:S01]  /*9d20*/  FADD.FTZ R162, -R224.reuse, R162 ;  /* 0x000000a2e0a27221 */ /* 0x040fe20000010100 */
[----:B------:R-:W-:Y:S01]  /*9d30*/  HADD2.F32 R32, -RZ, R87.H1_H1 ;  /* 0x30000057ff207230 */ /* 0x000fe20000004100 */
[----:B------:R-:W-:Y:S01]  /*9d40*/  FADD.FTZ R165, -R224, R165 ;  /* 0x000000a5e0a57221 */ /* 0x000fe20000010100 */
[----:B------:R-:W4:Y:S01]  /*9d50*/  LDL R149, [R1+0x4c] ;  /* 0x00004c0001957983 */ /* 0x000f220000100800 */
[----:B------:R-:W-:-:S02]  /*9d60*/  FMUL.FTZ R162, R186, R162 ;  /* 0x000000a2baa27220 */ /* 0x000fc40000410000 */
[----:B------:R-:W-:Y:S02]  /*9d70*/  FMUL.FTZ R165, R186, R165 ;  /* 0x000000a5baa57220 */ /* 0x000fe40000410000 */
[----:B------:R-:W-:Y:S02]  /*9d80*/  FADD.FTZ R161, -R224, R161 ;  /* 0x000000a1e0a17221 */ /* 0x000fe40000010100 */
[----:B------:R-:W-:Y:S01]  /*9d90*/  FFMA.FTZ R37, R173, R37, R35 ;  /* 0x00000025ad257223 */ /* 0x000fe20000010023 */
[----:B------:R-:W-:Y:S01]  /*9da0*/  F2FP.PACK_AB R35, R140, R136 ;  /* 0x000000888c23723e */ /* 0x000fe200000000ff */
[----:B------:R-:W-:Y:S02]  /*9db0*/  FMUL.FTZ R161, R186, R161 ;  /* 0x000000a1baa17220 */ /* 0x000fe40000410000 */
[C---:B------:R-:W-:Y:S02]  /*9dc0*/  FADD.FTZ R163, -R224.reuse, R163 ;  /* 0x000000a3e0a37221 */ /* 0x040fe40000010100 */
[----:B------:R-:W-:-:S02]  /*9dd0*/  FADD.FTZ R160, -R224, R160 ;  /* 0x000000a0e0a07221 */ /* 0x000fc40000010100 */
[C---:B------:R-:W-:Y:S02]  /*9de0*/  FMUL.FTZ R163, R186.reuse, R163 ;  /* 0x000000a3baa37220 */ /* 0x040fe40000410000 */
[----:B------:R-:W-:Y:S02]  /*9df0*/  FMUL.FTZ R160, R186, R160 ;  /* 0x000000a0baa07220 */ /* 0x000fe40000410000 */
[C---:B--2---:R-:W-:Y:S02]  /*9e00*/  FFMA.FTZ R36, R164.reuse, R36, R148 ;  /* 0x00000024a4247223 */ /* 0x044fe40000010094 */
[----:B------:R-:W-:Y:S01]  /*9e10*/  FFMA.FTZ R164, R164, R33, R135 ;  /* 0x00000021a4a47223 */ /* 0x000fe20000010087 */
[----:B------:R-:W2:Y:S04]  /*9e20*/  LDL R148, [R1+0x48] ;  /* 0x0000480001947983 */ /* 0x000ea80000100800 */
[----:B------:R-:W2:Y:S01]  /*9e30*/  LDL R135, [R1+0x40] ;  /* 0x0000400001877983 */ /* 0x000ea20000100800 */
[----:B------:R-:W-:Y:S01]  /*9e40*/  FFMA.FTZ R173, R173, R32, R34 ;  /* 0x00000020adad7223 */ /* 0x000fe20000010022 */
[----:B------:R-:W-:Y:S01]  /*9e50*/  F2FP.PACK_AB R34, R39, R38 ;  /* 0x000000262722723e */ /* 0x000fe200000000ff */
[----:B------:R-:W-:-:S02]  /*9e60*/  HADD2.F32 R38, -RZ, R90.H0_H0 ;  /* 0x2000005aff267230 */ /* 0x000fc40000004100 */
[----:B------:R-:W-:Y:S02]  /*9e70*/  HADD2.F32 R33, -RZ, R86.H0_H0 ;  /* 0x20000056ff217230 */ /* 0x000fe40000004100 */
[----:B------:R-:W-:Y:S02]  /*9e80*/  HADD2.F32 R39, -RZ, R90.H1_H1 ;  /* 0x3000005aff277230 */ /* 0x000fe40000004100 */
[----:B------:R-:W-:Y:S01]  /*9e90*/  HADD2.F32 R32, -RZ, R86.H1_H1 ;  /* 0x30000056ff207230 */ /* 0x000fe20000004100 */
[C---:B------:R-:W-:Y:S02]  /*9ea0*/  FFMA.FTZ R38, R162.reuse, R38, R170 ;  /* 0x00000026a2267223 */ /* 0x040fe400000100aa */
[----:B------:R-:W-:Y:S01]  /*9eb0*/  FFMA.FTZ R162, R162, R33, R169 ;  /* 0x00000021a2a27223 */ /* 0x000fe200000100a9 */
[----:B------:R-:W-:Y:S01]  /*9ec0*/  F2FP.PACK_AB R33, R133, R29 ;  /* 0x0000001d8521723e */ /* 0x000fe200000000ff */
[C---:B------:R-:W-:Y:S01]  /*9ed0*/  FFMA.FTZ R39, R165.reuse, R39, R168 ;  /* 0x00000027a5277223 */ /* 0x040fe200000100a8 */
[----:B------:R-:W-:Y:S01]  /*9ee0*/  HADD2.F32 R133, -RZ, R89.H0_H0 ;  /* 0x20000059ff857230 */ /* 0x000fe20000004100 */
[----:B------:R-:W-:Y:S01]  /*9ef0*/  FFMA.FTZ R165, R165, R32, R166 ;  /* 0x00000020a5a57223 */ /* 0x000fe200000100a6 */
[----:B------:R-:W-:Y:S01]  /*9f00*/  F2FP.PACK_AB R32, R134, R132 ;  /* 0x000000848620723e */ /* 0x000fe200000000ff */
[----:B------:R-:W-:Y:S01]  /*9f10*/  IMAD.WIDE.U32 R28, R28, R167, c[0x0][0x210] ;  /* 0x000084001c1c7625 */ /* 0x000fe200078e00a7 */
[----:B------:R-:W-:-:S03]  /*9f20*/  HADD2.F32 R132, -RZ, R85.H0_H0 ;  /* 0x20000055ff847230 */ /* 0x000fc60000004100 */
[C---:B------:R-:W-:Y:S01]  /*9f30*/  FFMA.FTZ R133, R161.reuse, R133, R156 ;  /* 0x00000085a1857223 */ /* 0x040fe2000001009c */
[----:B------:R1:W-:Y:S01]  /*9f40*/  STG.E.128 [R28.64], R32 ;  /* 0x000000201c007986 */ /* 0x0003e2000c101d04 */
[----:B---3--:R-:W-:Y:S01]  /*9f50*/  FFMA.FTZ R161, R161, R132, R150 ;  /* 0x00000084a1a17223 */ /* 0x008fe20000010096 */
[----:B------:R-:W-:Y:S02]  /*9f60*/  HADD2.F32 R150, -RZ, R88.H1_H1 ;  /* 0x30000058ff967230 */ /* 0x000fe40000004100 */
[----:B------:R-:W3:Y:S03]  /*9f70*/  LDL R156, [R1+0xc] ;  /* 0x00000c00019c7983 */ /* 0x000ee60000100800 */
[----:B------:R-:W-:Y:S02]  /*9f80*/  FFMA.FTZ R150, R160, R150, R143 ;  /* 0x00000096a0967223 */ /* 0x000fe4000001008f */
[----:B------:R-:W3:Y:S01]  /*9f90*/  LDL R143, [R1] ;  /* 0x00000000018f7983 */ /* 0x000ee20000100800 */
[----:B-1----:R-:W-:-:S02]  /*9fa0*/  HADD2.F32 R33, -RZ, R85.H1_H1 ;  /* 0x30000055ff217230 */ /* 0x002fc40000004100 */
[----:B------:R-:W-:-:S03]  /*9fb0*/  HADD2.F32 R34, -RZ, R89.H1_H1 ;  /* 0x30000059ff227230 */ /* 0x000fc60000004100 */
[C---:B----4-:R-:W-:Y:S02]  /*9fc0*/  FFMA.FTZ R33, R163.reuse, R33, R154 ;  /* 0x00000021a3217223 */ /* 0x050fe4000001009a */
[----:B------:R-:W4:Y:S01]  /*9fd0*/  LDL R154, [R1+0x4] ;  /* 0x00000400019a7983 */ /* 0x000f220000100800 */
[----:B------:R-:W-:-:S03]  /*9fe0*/  FFMA.FTZ R34, R163, R34, R155 ;  /* 0x00000022a3227223 */ /* 0x000fc6000001009b */
[----:B------:R-:W4:Y:S01]  /*9ff0*/  LDL R155, [R1+0x8] ;  /* 0x00000800019b7983 */ /* 0x000f220000100800 */
[----:B------:R-:W-:Y:S01]  /*a000*/  HADD2.F32 R28, -RZ, R84.H1_H1 ;  /* 0x30000054ff1c7230 */ /* 0x000fe20000004100 */
[----:B------:R-:W-:Y:S01]  /*a010*/  FADD.FTZ R184, -R224, R184 ;  /* 0x000000b8e0b87221 */ /* 0x000fe20000010100 */
[----:B------:R-:W-:-:S03]  /*a020*/  HADD2.F32 R134, -RZ, R83.H1_H1 ;  /* 0x30000053ff867230 */ /* 0x000fc60000004100 */
[----:B------:R-:W-:Y:S02]  /*a030*/  FMUL.FTZ R184, R186, R184 ;  /* 0x000000b8bab87220 */ /* 0x000fe40000410000 */
[----:B------:R-:W-:Y:S02]  /*a040*/  FADD.FTZ R182, -R224, R182 ;  /* 0x000000b6e0b67221 */ /* 0x000fe40000010100 */
[----:B------:R-:W-:Y:S01]  /*a050*/  FFMA.FTZ R134, R184, R134, R239 ;  /* 0x00000086b8867223 */ /* 0x000fe200000100ef */
[----:B------:R-:W-:Y:S01]  /*a060*/  HADD2.F32 R29, -RZ, R78.H1_H1 ;  /* 0x3000004eff1d7230 */ /* 0x000fe20000004100 */
[----:B------:R-:W-:Y:S02]  /*a070*/  FMUL.FTZ R182, R186, R182 ;  /* 0x000000b6bab67220 */ /* 0x000fe40000410000 */
[----:B------:R-:W-:Y:S01]  /*a080*/  FADD.FTZ R157, -R224, R157 ;  /* 0x0000009de09d7221 */ /* 0x000fe20000010100 */
[----:B------:R-:W-:Y:S01]  /*a090*/  HADD2.F32 R35, -RZ, R88.H0_H0 ;  /* 0x20000058ff237230 */ /* 0x000fe20000004100 */
[----:B------:R-:W-:Y:S01]  /*a0a0*/  F2FP.PACK_AB R30, R26, R30 ;  /* 0x0000001e1a1e723e */ /* 0x000fe200000000ff */
[----:B------:R-:W-:Y:S01]  /*a0b0*/  FADD.FTZ R180, -R224, R180 ;  /* 0x000000b4e0b47221 */ /* 0x000fe20000010100 */
[----:B------:R-:W-:Y:S01]  /*a0c0*/  F2FP.PACK_AB R31, R138, R31 ;  /* 0x0000001f8a1f723e */ /* 0x000fe200000000ff */
[----:B------:R-:W-:-:S02]  /*a0d0*/  FMUL.FTZ R157, R186, R157 ;  /* 0x0000009dba9d7220 */ /* 0x000fc40000410000 */
[----:B------:R-:W-:Y:S01]  /*a0e0*/  FADD.FTZ R179, -R224, R179 ;  /* 0x000000b3e0b37221 */ /* 0x000fe20000010100 */
[----:B------:R-:W-:Y:S01]  /*a0f0*/  HADD2.F32 R136, -RZ, R82.H0_H0 ;  /* 0x20000052ff887230 */ /* 0x000fe20000004100 */
[----:B------:R-:W-:Y:S01]  /*a100*/  FFMA.FTZ R35, R157, R35, R149 ;  /* 0x000000239d237223 */ /* 0x000fe20000010095 */
[----:B------:R-:W-:Y:S01]  /*a110*/  HADD2.F32 R32, -RZ, R84.H0_H0 ;  /* 0x20000054ff207230 */ /* 0x000fe20000004100 */
[C---:B------:R-:W-:Y:S01]  /*a120*/  FMUL.FTZ R180, R186.reuse, R180 ;  /* 0x000000b4bab47220 */ /* 0x040fe20000410000 */
[----:B------:R-:W-:Y:S01]  /*a130*/  HADD2.F32 R140, -RZ, R78.H0_H0 ;  /* 0x2000004eff8c7230 */ /* 0x000fe20000004100 */
[----:B------:R-:W-:Y:S01]  /*a140*/  FMUL.FTZ R179, R186, R179 ;  /* 0x000000b3bab37220 */ /* 0x000fe20000410000 */
[----:B------:R-:W-:Y:S01]  /*a150*/  HADD2.F32 R149, -RZ, R80.H1_H1 ;  /* 0x30000050ff957230 */ /* 0x000fe20000004100 */
[C---:B------:R-:W-:Y:S02]  /*a160*/  FADD.FTZ R177, -R224.reuse, R177 ;  /* 0x000000b1e0b17221 */ /* 0x040fe40000010100 */
[----:B------:R-:W-:-:S02]  /*a170*/  FADD.FTZ R181, -R224, R181 ;  /* 0x000000b5e0b57221 */ /* 0x000fc40000010100 */
[----:B------:R-:W-:Y:S02]  /*a180*/  FADD.FTZ R194, -R224, R194 ;  /* 0x000000c2e0c27221 */ /* 0x000fe40000010100 */
[C---:B------:R-:W-:Y:S02]  /*a190*/  FFMA.FTZ R136, R180.reuse, R136, R245 ;  /* 0x00000088b4887223 */ /* 0x040fe400000100f5 */
[----:B------:R-:W-:Y:S01]  /*a1a0*/  FFMA.FTZ R180, R180, R140, R244 ;  /* 0x0000008cb4b47223 */ /* 0x000fe200000100f4 */
[----:B------:R-:W-:Y:S01]  /*a1b0*/  HADD2.F32 R140, -RZ, R75.H1_H1 ;  /* 0x3000004bff8c7230 */ /* 0x000fe20000004100 */
[C---:B------:R-:W-:Y:S02]  /*a1c0*/  FMUL.FTZ R177, R186.reuse, R177 ;  /* 0x000000b1bab17220 */ /* 0x040fe40000410000 */
[C---:B------:R-:W-:Y:S02]  /*a1d0*/  FMUL.FTZ R181, R186.reuse, R181 ;  /* 0x000000b5bab57220 */ /* 0x040fe40000410000 */
[----:B------:R-:W-:-:S04]  /*a1e0*/  FMUL.FTZ R194, R186, R194 ;  /* 0x000000c2bac27220 */ /* 0x000fc80000410000 */
[----:B------:R-:W-:Y:S02]  /*a1f0*/  FFMA.FTZ R140, R194, R140, R222 ;  /* 0x0000008cc28c7223 */ /* 0x000fe400000100de */
[C---:B------:R-:W-:Y:S02]  /*a200*/  FADD.FTZ R187, -R224.reuse, R187 ;  /* 0x000000bbe0bb7221 */ /* 0x040fe40000010100 */
[C---:B------:R-:W-:Y:S01]  /*a210*/  FADD.FTZ R191, -R224.reuse, R191 ;  /* 0x000000bfe0bf7221 */ /* 0x040fe20000010100 */
[----:B------:R-:W-:Y:S01]  /*a220*/  HADD2.F32 R163, -RZ, R72.H0_H0 ;  /* 0x20000048ffa37230 */ /* 0x000fe20000004100 */
[C---:B------:R-:W-:Y:S02]  /*a230*/  FADD.FTZ R188, -R224.reuse, R188 ;  /* 0x000000bce0bc7221 */ /* 0x040fe40000010100 */
[----:B------:R-:W-:Y:S02]  /*a240*/  FADD.FTZ R190, -R224, R190 ;  /* 0x000000bee0be7221 */ /* 0x000fe40000010100 */
[----:B------:R-:W-:-:S02]  /*a250*/  FMUL.FTZ R187, R186, R187 ;  /* 0x000000bbbabb7220 */ /* 0x000fc40000410000 */
[C---:B------:R-:W-:Y:S02]  /*a260*/  FMUL.FTZ R191, R186.reuse, R191 ;  /* 0x000000bfbabf7220 */ /* 0x040fe40000410000 */
[C---:B------:R-:W-:Y:S02]  /*a270*/  FMUL.FTZ R188, R186.reuse, R188 ;  /* 0x000000bcbabc7220 */ /* 0x040fe40000410000 */
[----:B------:R-:W-:Y:S02]  /*a280*/  FMUL.FTZ R190, R186, R190 ;  /* 0x000000bebabe7220 */ /* 0x000fe40000410000 */
[C---:B------:R-:W-:Y:S02]  /*a290*/  FADD.FTZ R204, -R224.reuse, R204 ;  /* 0x000000cce0cc7221 */ /* 0x040fe40000010100 */
[----:B------:R-:W-:Y:S02]  /*a2a0*/  FADD.FTZ R202, -R224, R202 ;  /* 0x000000cae0ca7221 */ /* 0x000fe40000010100 */
[----:B------:R-:W-:-:S02]  /*a2b0*/  FFMA.FTZ R163, R187, R163, R237 ;  /* 0x000000a3bba37223 */ /* 0x000fc400000100ed */
[C---:B------:R-:W-:Y:S02]  /*a2c0*/  FMUL.FTZ R204, R186.reuse, R204 ;  /* 0x000000ccbacc7220 */ /* 0x040fe40000410000 */
[----:B------:R-:W-:Y:S02]  /*a2d0*/  FMUL.FTZ R202, R186, R202 ;  /* 0x000000cabaca7220 */ /* 0x000fe40000410000 */
[C---:B------:R-:W-:Y:S02]  /*a2e0*/  FADD.FTZ R193, -R224.reuse, R193 ;  /* 0x000000c1e0c17221 */ /* 0x040fe40000010100 */
[C---:B------:R-:W-:Y:S02]  /*a2f0*/  FADD.FTZ R203, -R224.reuse, R203 ;  /* 0x000000cbe0cb7221 */ /* 0x040fe40000010100 */
[----:B------:R-:W-:Y:S01]  /*a300*/  FADD.FTZ R189, -R224, R189 ;  /* 0x000000bde0bd7221 */ /* 0x000fe20000010100 */
[----:B------:R-:W-:Y:S01]  /*a310*/  HADD2.F32 R166, -RZ, R72.H1_H1 ;  /* 0x30000048ffa67230 */ /* 0x000fe20000004100 */
[----:B------:R-:W-:-:S02]  /*a320*/  FMUL.FTZ R193, R186, R193 ;  /* 0x000000c1bac17220 */ /* 0x000fc40000410000 */
[C---:B------:R-:W-:Y:S02]  /*a330*/  FMUL.FTZ R203, R186.reuse, R203 ;  /* 0x000000cbbacb7220 */ /* 0x040fe40000410000 */
[----:B------:R-:W-:Y:S02]  /*a340*/  FMUL.FTZ R189, R186, R189 ;  /* 0x000000bdbabd7220 */ /* 0x000fe40000410000 */
[C---:B------:R-:W-:Y:S02]  /*a350*/  FADD.FTZ R200, -R224.reuse, R200 ;  /* 0x000000c8e0c87221 */ /* 0x040fe40000010100 */
[C---:B------:R-:W-:Y:S02]  /*a360*/  FADD.FTZ R198, -R224.reuse, R198 ;  /* 0x000000c6e0c67221 */ /* 0x040fe40000010100 */
[----:B------:R-:W-:Y:S02]  /*a370*/  FFMA.FTZ R166, R189, R166, R235 ;  /* 0x000000a6bda67223 */ /* 0x000fe400000100eb */
[----:B------:R-:W-:-:S02]  /*a380*/  FADD.FTZ R201, -R224, R201 ;  /* 0x000000c9e0c97221 */ /* 0x000fc40000010100 */
[----:B------:R-:W-:Y:S02]  /*a390*/  FMUL.FTZ R200, R186, R200 ;  /* 0x000000c8bac87220 */ /* 0x000fe40000410000 */
[----:B------:R-:W-:Y:S02]  /*a3a0*/  FADD.FTZ R178, -R224, R178 ;  /* 0x000000b2e0b27221 */ /* 0x000fe40000010100 */
[----:B------:R-:W-:Y:S01]  /*a3b0*/  FMUL.FTZ R198, R186, R198 ;  /* 0x000000c6bac67220 */ /* 0x000fe20000410000 */
[----:B------:R-:W-:Y:S01]  /*a3c0*/  HADD2.F32 R138, -RZ, R81.H0_H0 ;  /* 0x20000051ff8a7230 */ /* 0x000fe20000004100 */
[C---:B------:R-:W-:Y:S02]  /*a3d0*/  FADD.FTZ R199, -R224.reuse, R199 ;  /* 0x000000c7e0c77221 */ /* 0x040fe40000010100 */
[C---:B------:R-:W-:Y:S02]  /*a3e0*/  FADD.FTZ R183, -R224.reuse, R183 ;  /* 0x000000b7e0b77221 */ /* 0x040fe40000010100 */
[----:B------:R-:W-:-:S02]  /*a3f0*/  FADD.FTZ R214, -R224, R214 ;  /* 0x000000d6e0d67221 */ /* 0x000fc40000010100 */
[C---:B------:R-:W-:Y:S02]  /*a400*/  FMUL.FTZ R201, R186.reuse, R201 ;  /* 0x000000c9bac97220 */ /* 0x040fe40000410000 */
[----:B------:R-:W-:Y:S01]  /*a410*/  FMUL.FTZ R178, R186, R178 ;  /* 0x000000b2bab27220 */ /* 0x000fe20000410000 */
[----:B------:R-:W-:Y:S01]  /*a420*/  HADD2.F32 R132, -RZ, R83.H0_H0 ;  /* 0x20000053ff847230 */ /* 0x000fe20000004100 */
[C---:B------:R-:W-:Y:S02]  /*a430*/  FADD.FTZ R197, -R224.reuse, R197 ;  /* 0x000000c5e0c57221 */ /* 0x040fe40000010100 */
[----:B------:R-:W-:Y:S02]  /*a440*/  FADD.FTZ R210, -R224, R210 ;  /* 0x000000d2e0d27221 */ /* 0x000fe40000010100 */
[----:B------:R-:W-:Y:S01]  /*a450*/  FMUL.FTZ R199, R186, R199 ;  /* 0x000000c7bac77220 */ /* 0x000fe20000410000 */
[----:B------:R-:W-:Y:S01]  /*a460*/  F2FP.PACK_AB R33, R33, R161 ;  /* 0x000000a12121723e */ /* 0x000fe200000000ff */
[----:B------:R-:W-:-:S02]  /*a470*/  FADD.FTZ R192, -R224, R192 ;  /* 0x000000c0e0c07221 */ /* 0x000fc40000010100 */
[----:B------:R-:W-:Y:S02]  /*a480*/  FADD.FTZ R216, -R224, R216 ;  /* 0x000000d8e0d87221 */ /* 0x000fe40000010100 */
[C---:B------:R-:W-:Y:S02]  /*a490*/  FMUL.FTZ R183, R186.reuse, R183 ;  /* 0x000000b7bab77220 */ /* 0x040fe40000410000 */
[----:B------:R-:W-:Y:S01]  /*a4a0*/  FMUL.FTZ R214, R186, R214 ;  /* 0x000000d6bad67220 */ /* 0x000fe20000410000 */
[----:B------:R-:W-:Y:S01]  /*a4b0*/  HADD2.F32 R161, -RZ, R57.H0_H0 ;  /* 0x20000039ffa17230 */ /* 0x000fe20000004100 */
[----:B------:R-:W-:Y:S02]  /*a4c0*/  FFMA.FTZ R138, R178, R138, R252 ;  /* 0x0000008ab28a7223 */ /* 0x000fe400000100fc */
[C---:B------:R-:W-:Y:S02]  /*a4d0*/  FADD.FTZ R212, -R224.reuse, R212 ;  /* 0x000000d4e0d47221 */ /* 0x040fe40000010100 */
[----:B------:R-:W-:-:S02]  /*a4e0*/  FADD.FTZ R213, -R224, R213 ;  /* 0x000000d5e0d57221 */ /* 0x000fc40000010100 */
[C---:B------:R-:W-:Y:S02]  /*a4f0*/  FMUL.FTZ R197, R186.reuse, R197 ;  /* 0x000000c5bac57220 */ /* 0x040fe40000410000 */
[C---:B------:R-:W-:Y:S02]  /*a500*/  FMUL.FTZ R210, R186.reuse, R210 ;  /* 0x000000d2bad27220 */ /* 0x040fe40000410000 */
[C---:B------:R-:W-:Y:S02]  /*a510*/  FMUL.FTZ R192, R186.reuse, R192 ;  /* 0x000000c0bac07220 */ /* 0x040fe40000410000 */
[----:B------:R-:W-:Y:S02]  /*a520*/  FMUL.FTZ R216, R186, R216 ;  /* 0x000000d8bad87220 */ /* 0x000fe40000410000 */
[----:B------:R-:W-:Y:S02]  /*a530*/  FFMA.FTZ R132, R183, R132, R241 ;  /* 0x00000084b7847223 */ /* 0x000fe400000100f1 */
[----:B------:R-:W-:-:S02]  /*a540*/  FADD.FTZ R211, -R224, R211 ;  /* 0x000000d3e0d37221 */ /* 0x000fc40000010100 */
[----:B------:R-:W-:Y:S02]  /*a550*/  FADD.FTZ R215, -R224, R215 ;  /* 0x000000d7e0d77221 */ /* 0x000fe40000010100 */
[----:B------:R-:W-:Y:S02]  /*a560*/  FMUL.FTZ R212, R186, R212 ;  /* 0x000000d4bad47220 */ /* 0x000fe40000410000 */
[----:B------:R-:W-:Y:S02]  /*a570*/  FADD.FTZ R209, -R224, R209 ;  /* 0x000000d1e0d17221 */ /* 0x000fe40000010100 */
[----:B------:R-:W-:Y:S02]  /*a580*/  FMUL.FTZ R213, R186, R213 ;  /* 0x000000d5bad57220 */ /* 0x000fe40000410000 */
[----:B------:R-:W-:Y:S02]  /*a590*/  FFMA.FTZ R161, R210, R161, R3 ;  /* 0x000000a1d2a17223 */ /* 0x000fe40000010003 */
[----:B------:R-:W-:-:S02]  /*a5a0*/  FMUL.FTZ R211, R186, R211 ;  /* 0x000000d3bad37220 */ /* 0x000fc40000410000 */
[C---:B------:R-:W-:Y:S02]  /*a5b0*/  FMUL.FTZ R215, R186.reuse, R215 ;  /* 0x000000d7bad77220 */ /* 0x040fe40000410000 */
[----:B------:R-:W-:Y:S01]  /*a5c0*/  FMUL.FTZ R209, R186, R209 ;  /* 0x000000d1bad17220 */ /* 0x000fe20000410000 */
[----:B------:R-:W-:Y:S01]  /*a5d0*/  HFMA2.MMA R250, -RZ, RZ, 0, 2.384185791015625e-07 ;  /* 0x00000004fffa7435 */ /* 0x000fe200000001ff */
[----:B--2---:R-:W-:Y:S01]  /*a5e0*/  FFMA.FTZ R160, R160, R28, R135 ;  /* 0x0000001ca0a07223 */ /* 0x004fe20000010087 */
[----:B------:R-:W-:-:S05]  /*a5f0*/  HADD2.F32 R28, -RZ, R79.H1_H1 ;  /* 0x3000004fff1c7230 */ /* 0x000fca0000004100 */
[----:B------:R-:W-:Y:S01]  /*a600*/  FFMA.FTZ R184, R184, R28, R238 ;  /* 0x0000001cb8b87223 */ /* 0x000fe200000100ee */
[----:B------:R-:W-:Y:S01]  /*a610*/  F2FP.PACK_AB R28, R145, R137 ;  /* 0x00000089911c723e */ /* 0x000fe200000000ff */
[----:B------:R-:W-:-:S05]  /*a620*/  HADD2.F32 R137, -RZ, R82.H1_H1 ;  /* 0x30000052ff897230 */ /* 0x000fca0000004100 */
[C---:B------:R-:W-:Y:S02]  /*a630*/  FFMA.FTZ R137, R182.reuse, R137, R243 ;  /* 0x00000089b6897223 */ /* 0x040fe400000100f3 */
[----:B------:R-:W-:Y:S01]  /*a640*/  FFMA.FTZ R182, R182, R29, R242 ;  /* 0x0000001db6b67223 */ /* 0x000fe200000100f2 */
[----:B------:R-:W-:Y:S01]  /*a650*/  F2FP.PACK_AB R29, R139, R27 ;  /* 0x0000001b8b1d723e */ /* 0x000fe200000000ff */
[----:B------:R-:W-:-:S05]  /*a660*/  IMAD.WIDE.U32 R26, R141, R167, c[0x0][0x208] ;  /* 0x000082008d1a7625 */ /* 0x000fca00078e00a7 */
[----:B------:R1:W-:Y:S01]  /*a670*/  STG.E.128 [R26.64], R28 ;  /* 0x0000001c1a007986 */ /* 0x0003e2000c101d04 */
[----:B------:R-:W-:Y:S01]  /*a680*/  FFMA.FTZ R32, R157, R32, R148 ;  /* 0x000000209d207223 */ /* 0x000fe20000010094 */
[----:B------:R-:W-:Y:S02]  /*a690*/  HADD2.F32 R148, -RZ, R80.H0_H0 ;  /* 0x20000050ff947230 */ /* 0x000fe40000004100 */
[----:B------:R-:W-:-:S03]  /*a6a0*/  HADD2.F32 R145, -RZ, R81.H1_H1 ;  /* 0x30000051ff917230 */ /* 0x000fc60000004100 */
[----:B---3--:R-:W-:Y:S01]  /*a6b0*/  FFMA.FTZ R148, R177, R148, R156 ;  /* 0x00000094b1947223 */ /* 0x008fe2000001009c */
[--C-:B-1----:R-:W-:Y:S02]  /*a6c0*/  HADD2.F32 R26, -RZ, R76.reuse.H1_H1 ;  /* 0x3000004cff1a7230 */ /* 0x102fe40000004100 */
[----:B------:R-:W-:Y:S02]  /*a6d0*/  HADD2.F32 R28, -RZ, R77.H1_H1 ;  /* 0x3000004dff1c7230 */ /* 0x000fe40000004100 */
[----:B------:R-:W-:Y:S01]  /*a6e0*/  HADD2.F32 R27, -RZ, R76.H0_H0 ;  /* 0x2000004cff1b7230 */ /* 0x000fe20000004100 */
[C---:B----4-:R-:W-:Y:S02]  /*a6f0*/  FFMA.FTZ R149, R179.reuse, R149, R154 ;  /* 0x00000095b3957223 */ /* 0x050fe4000001009a */
[----:B------:R-:W-:Y:S01]  /*a700*/  FFMA.FTZ R179, R179, R26, R143 ;  /* 0x0000001ab3b37223 */ /* 0x000fe2000001008f */
[----:B------:R-:W-:Y:S01]  /*a710*/  HADD2.F32 R26, -RZ, R71.H1_H1 ;  /* 0x30000047ff1a7230 */ /* 0x000fe20000004100 */
[----:B------:R-:W-:Y:S01]  /*a720*/  FFMA.FTZ R145, R181, R145, R247 ;  /* 0x00000091b5917223 */ /* 0x000fe200000100f7 */
[----:B------:R-:W-:Y:S01]  /*a730*/  F2FP.PACK_AB R31, R159, R152 ;  /* 0x000000989f1f723e */ /* 0x000fe200000000ff */
[----:B------:R-:W-:Y:S01]  /*a740*/  FFMA.FTZ R181, R181, R28, R246 ;  /* 0x0000001cb5b57223 */ /* 0x000fe200000100f6 */
[----:B------:R-:W-:Y:S01]  /*a750*/  F2FP.PACK_AB R30, R153, R146 ;  /* 0x00000092991e723e */ /* 0x000fe200000000ff */
[----:B------:R-:W-:Y:S01]  /*a760*/  FFMA.FTZ R177, R177, R27, R155 ;  /* 0x0000001bb1b17223 */ /* 0x000fe2000001009b */
[----:B------:R-:W-:Y:S01]  /*a770*/  F2FP.PACK_AB R29, R147, R144 ;  /* 0x00000090931d723e */ /* 0x000fe200000000ff */
[----:B------:R-:W-:Y:S01]  /*a780*/  FFMA.FTZ R194, R194, R26, R221 ;  /* 0x0000001ac2c27223 */ /* 0x000fe200000100dd */
[----:B------:R-:W-:Y:S01]  /*a790*/  F2FP.PACK_AB R28, R151, R142 ;  /* 0x0000008e971c723e */ /* 0x000fe200000000ff */
[----:B------:R-:W-:Y:S01]  /*a7a0*/  IMAD.WIDE.U32 R26, R141, R167, c[0x0][0x210] ;  /* 0x000084008d1a7625 */ /* 0x000fe200078e00a7 */
[----:B------:R-:W-:-:S02]  /*a7b0*/  HADD2.F32 R159, -RZ, R73.H1_H1 ;  /* 0x30000049ff9f7230 */ /* 0x000fc40000004100 */
[----:B------:R-:W-:Y:S02]  /*a7c0*/  HADD2.F32 R147, -RZ, R74.H0_H0 ;  /* 0x2000004aff937230 */ /* 0x000fe40000004100 */
[----:B------:R1:W-:Y:S01]  /*a7d0*/  STG.E.128 [R26.64], R28 ;  /* 0x0000001c1a007986 */ /* 0x0003e2000c101d04 */
[----:B------:R-:W-:Y:S01]  /*a7e0*/  HADD2.F32 R156, -RZ, R73.H0_H0 ;  /* 0x20000049ff9c7230 */ /* 0x000fe20000004100 */
[----:B------:R-:W-:Y:S02]  /*a7f0*/  FFMA.FTZ R159, R191, R159, R231 ;  /* 0x0000009fbf9f7223 */ /* 0x000fe400000100e7 */
[----:B------:R-:W-:Y:S01]  /*a800*/  FFMA.FTZ R141, R190, R147, R229 ;  /* 0x00000093be8d7223 */ /* 0x000fe200000100e5 */
[----:B------:R-:W-:Y:S01]  /*a810*/  HADD2.F32 R147, -RZ, R67.H0_H0 ;  /* 0x20000043ff937230 */ /* 0x000fe20000004100 */
[----:B------:R-:W-:Y:S01]  /*a820*/  FFMA.FTZ R156, R188, R156, R233 ;  /* 0x0000009cbc9c7223 */ /* 0x000fe200000100e9 */
[----:B-1----:R-:W-:Y:S02]  /*a830*/  HADD2.F32 R26, -RZ, R68.H0_H0 ;  /* 0x20000044ff1a7230 */ /* 0x002fe40000004100 */
[----:B------:R-:W-:-:S02]  /*a840*/  HADD2.F32 R27, -RZ, R69.H1_H1 ;  /* 0x30000045ff1b7230 */ /* 0x000fc40000004100 */
[----:B------:R-:W-:Y:S01]  /*a850*/  HADD2.F32 R28, -RZ, R69.H0_H0 ;  /* 0x20000045ff1c7230 */ /* 0x000fe20000004100 */
[----:B------:R-:W-:Y:S01]  /*a860*/  FFMA.FTZ R187, R187, R26, R236 ;  /* 0x0000001abbbb7223 */ /* 0x000fe200000100ec */
[----:B------:R-:W-:Y:S01]  /*a870*/  HADD2.F32 R26, -RZ, R67.H1_H1 ;  /* 0x30000043ff1a7230 */ /* 0x000fe20000004100 */
[----:B------:R-:W-:Y:S01]  /*a880*/  FFMA.FTZ R191, R191, R27, R230 ;  /* 0x0000001bbfbf7223 */ /* 0x000fe200000100e6 */
[--C-:B------:R-:W-:Y:S01]  /*a890*/  HADD2.F32 R27, -RZ, R63.reuse.H1_H1 ;  /* 0x3000003fff1b7230 */ /* 0x100fe20000004100 */
[----:B------:R-:W-:Y:S01]  /*a8a0*/  FFMA.FTZ R188, R188, R28, R232 ;  /* 0x0000001cbcbc7223 */ /* 0x000fe200000100e8 */
[----:B------:R-:W-:Y:S01]  /*a8b0*/  HADD2.F32 R28, -RZ, R63.H0_H0 ;  /* 0x2000003fff1c7230 */ /* 0x000fe20000004100 */
[----:B------:R-:W-:Y:S01]  /*a8c0*/  FFMA.FTZ R26, R204, R26, R20 ;  /* 0x0000001acc1a7223 */ /* 0x000fe20000010014 */
[----:B------:R-:W-:Y:S01]  /*a8d0*/  HADD2.F32 R144, -RZ, R74.H1_H1 ;  /* 0x3000004aff907230 */ /* 0x000fe20000004100 */
[----:B------:R-:W-:Y:S02]  /*a8e0*/  FFMA.FTZ R147, R202, R147, R19 ;  /* 0x00000093ca937223 */ /* 0x000fe40000010013 */
[----:B------:R-:W-:Y:S01]  /*a8f0*/  FFMA.FTZ R204, R204, R27, R24 ;  /* 0x0000001bcccc7223 */ /* 0x000fe20000010018 */
[----:B------:R-:W-:Y:S01]  /*a900*/  HADD2.F32 R27, -RZ, R66.H1_H1 ;  /* 0x30000042ff1b7230 */ /* 0x000fe20000004100 */
[----:B------:R-:W-:Y:S01]  /*a910*/  FFMA.FTZ R202, R202, R28, R23 ;  /* 0x0000001ccaca7223 */ /* 0x000fe20000010017 */
[----:B------:R-:W-:-:S02]  /*a920*/  HADD2.F32 R146, -RZ, R70.H1_H1 ;  /* 0x30000046ff927230 */ /* 0x000fc40000004100 */
[----:B------:R-:W-:Y:S02]  /*a930*/  HADD2.F32 R28, -RZ, R62.H1_H1 ;  /* 0x3000003eff1c7230 */ /* 0x000fe40000004100 */
[----:B------:R-:W-:Y:S01]  /*a940*/  HADD2.F32 R29, -RZ, R68.H1_H1 ;  /* 0x30000044ff1d7230 */ /* 0x000fe20000004100 */
[----:B------:R-:W-:Y:S02]  /*a950*/  FFMA.FTZ R144, R193, R144, R227 ;  /* 0x00000090c1907223 */ /* 0x000fe400000100e3 */
[----:B------:R-:W-:Y:S02]  /*a960*/  FFMA.FTZ R27, R203, R27, R18 ;  /* 0x0000001bcb1b7223 */ /* 0x000fe40000010012 */
[----:B------:R-:W-:Y:S01]  /*a970*/  FFMA.FTZ R193, R193, R146, R226 ;  /* 0x00000092c1c17223 */ /* 0x000fe200000100e2 */
[----:B------:R-:W-:Y:S01]  /*a980*/  HADD2.F32 R146, -RZ, R66.H0_H0 ;  /* 0x20000042ff927230 */ /* 0x000fe20000004100 */
[----:B------:R-:W-:Y:S01]  /*a990*/  FFMA.FTZ R203, R203, R28, R22 ;  /* 0x0000001ccbcb7223 */ /* 0x000fe20000010016 */
[----:B------:R-:W-:Y:S01]  /*a9a0*/  F2FP.PACK_AB R28, R150, R35 ;  /* 0x00000023961c723e */ /* 0x000fe200000000ff */
[----:B------:R-:W-:Y:S01]  /*a9b0*/  FFMA.FTZ R189, R189, R29, R234 ;  /* 0x0000001dbdbd7223 */ /* 0x000fe200000100ea */
[----:B------:R-:W-:-:S02]  /*a9c0*/  HADD2.F32 R29, -RZ, R62.H0_H0 ;  /* 0x2000003eff1d7230 */ /* 0x000fc40000004100 */
[----:B------:R-:W-:Y:S02]  /*a9d0*/  HADD2.F32 R150, -RZ, R65.H0_H0 ;  /* 0x20000041ff967230 */ /* 0x000fe40000004100 */
[----:B------:R-:W-:Y:S01]  /*a9e0*/  HADD2.F32 R31, -RZ, R61.H0_H0 ;  /* 0x2000003dff1f7230 */ /* 0x000fe20000004100 */
[C---:B------:R-:W-:Y:S01]  /*a9f0*/  FFMA.FTZ R146, R200.reuse, R146, R17 ;  /* 0x00000092c8927223 */ /* 0x040fe20000010011 */
[----:B------:R-:W-:Y:S01]  /*aa00*/  HADD2.F32 R151, -RZ, R65.H1_H1 ;  /* 0x30000041ff977230 */ /* 0x000fe20000004100 */
[----:B------:R-:W-:Y:S01]  /*aa10*/  FFMA.FTZ R200, R200, R29, R21 ;  /* 0x0000001dc8c87223 */ /* 0x000fe20000010015 */
[----:B------:R-:W-:Y:S01]  /*aa20*/  HADD2.F32 R30, -RZ, R61.H1_H1 ;  /* 0x3000003dff1e7230 */ /* 0x000fe20000004100 */
[----:B------:R-:W-:Y:S01]  /*aa30*/  FFMA.FTZ R150, R198, R150, R208 ;  /* 0x00000096c6967223 */ /* 0x000fe200000100d0 */
[----:B------:R-:W-:Y:S01]  /*aa40*/  HADD2.F32 R139, -RZ, R77.H0_H0 ;  /* 0x2000004dff8b7230 */ /* 0x000fe20000004100 */
[----:B------:R-:W-:Y:S01]  /*aa50*/  F2FP.PACK_AB R29, R34, R133 ;  /* 0x00000085221d723e */ /* 0x000fe200000000ff */
[----:B------:R-:W-:Y:S01]  /*aa60*/  FFMA.FTZ R198, R198, R31, R207 ;  /* 0x0000001fc6c67223 */ /* 0x000fe200000100cf */
[----:B------:R-:W-:Y:S01]  /*aa70*/  HADD2.F32 R155, -RZ, R64.H1_H1 ;  /* 0x30000040ff9b7230 */ /* 0x000fe20000004100 */
[----:B------:R-:W-:Y:S01]  /*aa80*/  F2FP.PACK_AB R31, R37, R36 ;  /* 0x00000024251f723e */ /* 0x000fe200000000ff */
[----:B------:R-:W-:Y:S01]  /*aa90*/  HADD2.F32 R34, -RZ, R60.H1_H1 ;  /* 0x3000003cff227230 */ /* 0x000fe20000004100 */
[C---:B------:R-:W-:Y:S01]  /*aaa0*/  FFMA.FTZ R151, R201.reuse, R151, R205 ;  /* 0x00000097c9977223 */ /* 0x040fe200000100cd */
[----:B------:R-:W-:Y:S01]  /*aab0*/  HADD2.F32 R152, -RZ, R59.H0_H0 ;  /* 0x2000003bff987230 */ /* 0x000fe20000004100 */
[----:B------:R-:W-:Y:S01]  /*aac0*/  FFMA.FTZ R201, R201, R30, R195 ;  /* 0x0000001ec9c97223 */ /* 0x000fe200000100c3 */
[----:B------:R-:W-:Y:S01]  /*aad0*/  HADD2.F32 R37, -RZ, R55.H0_H0 ;  /* 0x20000037ff257230 */ /* 0x000fe20000004100 */
[----:B------:R-:W-:Y:S01]  /*aae0*/  FFMA.FTZ R178, R178, R139, R248 ;  /* 0x0000008bb2b27223 */ /* 0x000fe200000100f8 */
[----:B------:R-:W-:Y:S01]  /*aaf0*/  F2FP.PACK_AB R30, R39, R38 ;  /* 0x00000026271e723e */ /* 0x000fe200000000ff */
[----:B------:R-:W-:Y:S01]  /*ab00*/  HADD2.F32 R154, -RZ, R64.H0_H0 ;  /* 0x20000040ff9a7230 */ /* 0x000fe20000004100 */
[C---:B------:R-:W-:Y:S01]  /*ab10*/  FFMA.FTZ R155, R199.reuse, R155, R218 ;  /* 0x0000009bc79b7223 */ /* 0x040fe200000100da */
[----:B------:R-:W-:Y:S01]  /*ab20*/  HADD2.F32 R139, -RZ, R75.H0_H0 ;  /* 0x2000004bff8b7230 */ /* 0x000fe20000004100 */
[----:B------:R-:W-:Y:S01]  /*ab30*/  FFMA.FTZ R199, R199, R34, R217 ;  /* 0x00000022c7c77223 */ /* 0x000fe200000100d9 */
[----:B------:R-:W-:Y:S01]  /*ab40*/  HADD2.F32 R35, -RZ, R60.H0_H0 ;  /* 0x2000003cff237230 */ /* 0x000fe20000004100 */
[----:B------:R-:W-:Y:S01]  /*ab50*/  FFMA.FTZ R152, R214, R152, R7 ;  /* 0x00000098d6987223 */ /* 0x000fe20000010007 */
[----:B------:R-:W-:-:S02]  /*ab60*/  HADD2.F32 R153, -RZ, R59.H1_H1 ;  /* 0x3000003bff997230 */ /* 0x000fc40000004100 */
[----:B------:R-:W-:Y:S01]  /*ab70*/  HADD2.F32 R39, -RZ, R53.H0_H0 ;  /* 0x20000035ff277230 */ /* 0x000fe20000004100 */
[----:B------:R-:W-:Y:S01]  /*ab80*/  F2FP.PACK_AB R34, R165, R162 ;  /* 0x000000a2a522723e */ /* 0x000fe200000000ff */
[----:B------:R-:W-:Y:S01]  /*ab90*/  HADD2.F32 R36, -RZ, R55.H1_H1 ;  /* 0x30000037ff247230 */ /* 0x000fe20000004100 */
[----:B------:R-:W-:Y:S01]  /*aba0*/  FFMA.FTZ R214, R214, R37, R15 ;  /* 0x00000025d6d67223 */ /* 0x000fe2000001000f */
[----:B------:R-:W-:Y:S01]  /*abb0*/  HADD2.F32 R157, -RZ, R58.H0_H0 ;  /* 0x2000003aff9d7230 */ /* 0x000fe20000004100 */
[C---:B------:R-:W-:Y:S01]  /*abc0*/  FFMA.FTZ R154, R197.reuse, R154, R220 ;  /* 0x0000009ac59a7223 */ /* 0x040fe200000100dc */
[----:B------:R-:W-:Y:S02]  /*abd0*/  HADD2.F32 R37, -RZ, R54.H0_H0 ;  /* 0x20000036ff257230 */ /* 0x000fe40000004100 */
[----:B------:R-:W-:Y:S01]  /*abe0*/  HADD2.F32 R162, -RZ, R57.H1_H1 ;  /* 0x30000039ffa27230 */ /* 0x000fe20000004100 */
[----:B------:R-:W-:Y:S01]  /*abf0*/  FFMA.FTZ R139, R192, R139, R225 ;  /* 0x0000008bc08b7223 */ /* 0x000fe200000100e1 */
[----:B------:R-:W-:Y:S01]  /*ac00*/  HADD2.F32 R135, -RZ, R79.H0_H0 ;  /* 0x2000004fff877230 */ /* 0x000fe20000004100 */
[----:B------:R-:W-:Y:S01]  /*ac10*/  FFMA.FTZ R197, R197, R35, R219 ;  /* 0x00000023c5c57223 */ /* 0x000fe200000100db */
[----:B------:R-:W-:Y:S01]  /*ac20*/  HADD2.F32 R38, -RZ, R53.H1_H1 ;  /* 0x30000035ff267230 */ /* 0x000fe20000004100 */
[----:B------:R-:W-:Y:S01]  /*ac30*/  FFMA.FTZ R153, R216, R153, R8 ;  /* 0x00000099d8997223 */ /* 0x000fe20000010008 */
[----:B------:R-:W-:Y:S01]  /*ac40*/  F2FP.PACK_AB R32, R160, R32 ;  /* 0x00000020a020723e */ /* 0x000fe200000000ff */
[----:B------:R-:W-:Y:S01]  /*ac50*/  FFMA.FTZ R210, R210, R39, R11 ;  /* 0x00000027d2d27223 */ /* 0x000fe2000001000b */
[----:B------:R-:W-:Y:S01]  /*ac60*/  F2FP.PACK_AB R35, R173, R164 ;  /* 0x000000a4ad23723e */ /* 0x000fe200000000ff */
[----:B------:R-:W-:Y:S01]  /*ac70*/  FFMA.FTZ R216, R216, R36, R16 ;  /* 0x00000024d8d87223 */ /* 0x000fe20000010010 */
[----:B------:R-:W-:Y:S01]  /*ac80*/  HADD2.F32 R160, -RZ, R58.H1_H1 ;  /* 0x3000003affa07230 */ /* 0x000fe20000004100 */
[----:B------:R-:W-:Y:S01]  /*ac90*/  F2FP.PACK_AB R39, R134, R132 ;  /* 0x000000848627723e */ /* 0x000fe200000000ff */
[----:B------:R-:W-:Y:S01]  /*aca0*/  HADD2.F32 R165, -RZ, R56.H1_H1 ;  /* 0x30000038ffa57230 */ /* 0x000fe20000004100 */
[C---:B------:R-:W-:Y:S01]  /*acb0*/  FFMA.FTZ R157, R212.reuse, R157, R5 ;  /* 0x0000009dd49d7223 */ /* 0x040fe20000010005 */
[----:B------:R-:W-:Y:S01]  /*acc0*/  HADD2.F32 R36, -RZ, R54.H1_H1 ;  /* 0x30000036ff247230 */ /* 0x000fe20000004100 */
[----:B------:R-:W-:Y:S01]  /*acd0*/  FFMA.FTZ R212, R212, R37, R13 ;  /* 0x00000025d4d47223 */ /* 0x000fe2000001000d */
[----:B------:R-:W-:Y:S01]  /*ace0*/  HADD2.F32 R164, -RZ, R56.H0_H0 ;  /* 0x20000038ffa47230 */ /* 0x000fe20000004100 */
[----:B------:R-:W-:Y:S01]  /*acf0*/  FFMA.FTZ R162, R213, R162, R4 ;  /* 0x000000a2d5a27223 */ /* 0x000fe20000010004 */
[--C-:B------:R-:W-:Y:S01]  /*ad00*/  HADD2.F32 R132, -RZ, R52.reuse.H1_H1 ;  /* 0x30000034ff847230 */ /* 0x100fe20000004100 */
[----:B------:R-:W-:Y:S01]  /*ad10*/  FFMA.FTZ R135, R183, R135, R240 ;  /* 0x00000087b7877223 */ /* 0x000fe200000100f0 */
[----:B------:R-:W-:Y:S01]  /*ad20*/  HADD2.F32 R133, -RZ, R52.H0_H0 ;  /* 0x20000034ff857230 */ /* 0x000fe20000004100 */
[----:B------:R-:W-:Y:S01]  /*ad30*/  F2FP.PACK_AB R37, R145, R138 ;  /* 0x0000008a9125723e */ /* 0x000fe200000000ff */
[----:B------:R-:W-:Y:S01]  /*ad40*/  HADD2.F32 R143, -RZ, R71.H0_H0 ;  /* 0x20000047ff8f7230 */ /* 0x000fe20000004100 */
[----:B------:R-:W-:Y:S01]  /*ad50*/  FFMA.FTZ R213, R213, R38, R12 ;  /* 0x00000026d5d57223 */ /* 0x000fe2000001000c */
[----:B------:R-:W-:Y:S01]  /*ad60*/  HADD2.F32 R142, -RZ, R70.H0_H0 ;  /* 0x20000046ff8e7230 */ /* 0x000fe20000004100 */
[----:B------:R-:W-:Y:S01]  /*ad70*/  F2FP.PACK_AB R38, R137, R136 ;  /* 0x000000888926723e */ /* 0x000fe200000000ff */
[----:B------:R-:W-:Y:S01]  /*ad80*/  FFMA.FTZ R160, R215, R160, R6 ;  /* 0x000000a0d7a07223 */ /* 0x000fe20000010006 */
[----:B------:R-:W-:Y:S01]  /*ad90*/  F2FP.PACK_AB R138, R144, R141 ;  /* 0x0000008d908a723e */ /* 0x000fe200000000ff */
[----:B------:R-:W-:Y:S01]  /*ada0*/  FFMA.FTZ R165, R211, R165, R2 ;  /* 0x000000a5d3a57223 */ /* 0x000fe20000010002 */
[----:B------:R-:W-:Y:S01]  /*adb0*/  F2FP.PACK_AB R139, R140, R139 ;  /* 0x0000008b8c8b723e */ /* 0x000fe200000000ff */
[----:B------:R-:W-:Y:S01]  /*adc0*/  IMAD.WIDE.U32 R140, R158, R167, c[0x0][0x208] ;  /* 0x000082009e8c7625 */ /* 0x000fe200078e00a7 */
[----:B------:R-:W-:-:S03]  /*add0*/  F2FP.PACK_AB R137, R159, R156 ;  /* 0x0000009c9f89723e */ /* 0x000fc600000000ff */
[----:B------:R-:W-:Y:S01]  /*ade0*/  FFMA.FTZ R215, R215, R36, R14 ;  /* 0x00000024d7d77223 */ /* 0x000fe2000001000e */
[----:B------:R-:W-:Y:S01]  /*adf0*/  F2FP.PACK_AB R36, R149, R148 ;  /* 0x000000949524723e */ /* 0x000fe200000000ff */
[----:B------:R-:W-:Y:S02]  /*ae00*/  FFMA.FTZ R164, R209, R164, R0 ;  /* 0x000000a4d1a47223 */ /* 0x000fe40000010000 */
[----:B------:R-:W-:Y:S01]  /*ae10*/  FFMA.FTZ R211, R211, R132, R10 ;  /* 0x00000084d3d37223 */ /* 0x000fe2000001000a */
[----:B------:R-:W-:Y:S01]  /*ae20*/  F2FP.PACK_AB R132, R179, R177 ;  /* 0x000000b1b384723e */ /* 0x000fe200000000ff */
[----:B------:R-:W-:Y:S01]  /*ae30*/  IMAD.WIDE.U32 R158, R158, R167, c[0x0][0x210] ;  /* 0x000084009e9e7625 */ /* 0x000fe200078e00a7 */
[----:B------:R-:W-:Y:S02]  /*ae40*/  F2FP.PACK_AB R135, R184, R135 ;  /* 0x00000087b887723e */ /* 0x000fe400000000ff */
[----:B------:R-:W-:Y:S01]  /*ae50*/  F2FP.PACK_AB R134, R182, R180 ;  /* 0x000000b4b686723e */ /* 0x000fe200000000ff */
[----:B------:R-:W-:Y:S01]  /*ae60*/  FFMA.FTZ R209, R209, R133, R9 ;  /* 0x00000085d1d17223 */ /* 0x000fe20000010009 */
[----:B------:R-:W-:Y:S01]  /*ae70*/  F2FP.PACK_AB R133, R181, R178 ;  /* 0x000000b2b585723e */ /* 0x000fe200000000ff */
[----:B------:R-:W-:Y:S01]  /*ae80*/  IMAD.WIDE.U32 R144, R176, R167, c[0x0][0x208] ;  /* 0x00008200b0907625 */ /* 0x000fe200078e00a7 */
[----:B------:R1:W-:Y:S03]  /*ae90*/  STG.E.128 [R140.64], R28 ;  /* 0x0000001c8c007986 */ /* 0x0003e6000c101d04 */
[----:B------:R-:W-:-:S02]  /*aea0*/  FFMA.FTZ R143, R192, R143, R223 ;  /* 0x0000008fc08f7223 */ /* 0x000fc400000100df */
[----:B------:R-:W-:Y:S02]  /*aeb0*/  FFMA.FTZ R142, R190, R142, R228 ;  /* 0x0000008ebe8e7223 */ /* 0x000fe400000100e4 */
[----:B------:R-:W-:Y:S01]  /*aec0*/  IMAD.WIDE.U32 R176, R176, R167, c[0x0][0x210] ;  /* 0x00008400b0b07625 */ /* 0x000fe200078e00a7 */
[----:B------:R-:W-:Y:S01]  /*aed0*/  F2FP.PACK_AB R136, R166, R163 ;  /* 0x000000a3a688723e */ /* 0x000fe200000000ff */
[----:B------:R-:W-:Y:S01]  /*aee0*/  STG.E.128 [R158.64], R32 ;  /* 0x000000209e007986 */ /* 0x000fe2000c101d04 */
[----:B------:R-:W-:Y:S01]  /*aef0*/  F2FP.PACK_AB R146, R27, R146 ;  /* 0x000000921b92723e */ /* 0x000fe200000000ff */
[C---:B------:R-:W-:Y:S01]  /*af00*/  IMAD.WIDE.U32 R148, R185.reuse, R167, c[0x0][0x208] ;  /* 0x00008200b9947625 */ /* 0x040fe200078e00a7 */
[----:B------:R-:W-:Y:S01]  /*af10*/  F2FP.PACK_AB R147, R26, R147 ;  /* 0x000000931a93723e */ /* 0x000fe200000000ff */
[----:B------:R2:W-:Y:S01]  /*af20*/  STG.E.128 [R144.64], R36 ;  /* 0x0000002490007986 */ /* 0x0005e2000c101d04 */
[----:B------:R-:W-:Y:S01]  /*af30*/  F2FP.PACK_AB R143, R194, R143 ;  /* 0x0000008fc28f723e */ /* 0x000fe200000000ff */
[----:B------:R-:W-:Y:S01]  /*af40*/  IMAD.WIDE.U32 R26, R185, R167, c[0x0][0x210] ;  /* 0x00008400b91a7625 */ /* 0x000fe200078e00a7 */
[----:B------:R-:W-:Y:S01]  /*af50*/  F2FP.PACK_AB R142, R193, R142 ;  /* 0x0000008ec18e723e */ /* 0x000fe200000000ff */
[----:B------:R3:W-:Y:S01]  /*af60*/  STG.E.128 [R176.64], R132 ;  /* 0x00000084b0007986 */ /* 0x0007e2000c101d04 */
[----:B-1----:R-:W-:-:S02]  /*af70*/  F2FP.PACK_AB R141, R191, R188 ;  /* 0x000000bcbf8d723e */ /* 0x002fc400000000ff */
[----:B------:R-:W-:Y:S02]  /*af80*/  F2FP.PACK_AB R140, R189, R187 ;  /* 0x000000bbbd8c723e */ /* 0x000fe400000000ff */
[----:B------:R-:W-:Y:S01]  /*af90*/  F2FP.PACK_AB R28, R199, R197 ;  /* 0x000000c5c71c723e */ /* 0x000fe200000000ff */
[----:B------:R1:W-:Y:S01]  /*afa0*/  STG.E.128 [R148.64], R136 ;  /* 0x0000008894007986 */ /* 0x0003e2000c101d04 */
[----:B------:R-:W-:Y:S02]  /*afb0*/  F2FP.PACK_AB R31, R204, R202 ;  /* 0x000000cacc1f723e */ /* 0x000fe400000000ff */
[----:B------:R-:W-:Y:S02]  /*afc0*/  F2FP.PACK_AB R30, R203, R200 ;  /* 0x000000c8cb1e723e */ /* 0x000fe400000000ff */
[----:B------:R-:W-:Y:S02]  /*afd0*/  F2FP.PACK_AB R29, R201, R198 ;  /* 0x000000c6c91d723e */ /* 0x000fe400000000ff */
[----:B--2---:R-:W-:-:S02]  /*afe0*/  F2FP.PACK_AB R144, R155, R154 ;  /* 0x0000009a9b90723e */ /* 0x004fc400000000ff */
[----:B------:R-:W-:Y:S01]  /*aff0*/  F2FP.PACK_AB R145, R151, R150 ;  /* 0x000000969791723e */ /* 0x000fe200000000ff */
[----:B---3--:R-:W-:Y:S01]  /*b000*/  IMAD.WIDE.U32 R132, R196, R167, c[0x0][0x208] ;  /* 0x00008200c4847625 */ /* 0x008fe200078e00a7 */
[----:B------:R-:W-:Y:S02]  /*b010*/  F2FP.PACK_AB R32, R165, R164 ;  /* 0x000000a4a520723e */ /* 0x000fe400000000ff */
[----:B------:R-:W-:Y:S01]  /*b020*/  F2FP.PACK_AB R33, R162, R161 ;  /* 0x000000a1a221723e */ /* 0x000fe200000000ff */
[----:B------:R-:W-:Y:S01]  /*b030*/  IMAD.WIDE.U32 R196, R196, R167, c[0x0][0x210] ;  /* 0x00008400c4c47625 */ /* 0x000fe200078e00a7 */
[----:B------:R-:W-:Y:S02]  /*b040*/  F2FP.PACK_AB R34, R160, R157 ;  /* 0x0000009da022723e */ /* 0x000fe400000000ff */
[----:B------:R-:W-:Y:S01]  /*b050*/  F2FP.PACK_AB R35, R153, R152 ;  /* 0x000000989923723e */ /* 0x000fe200000000ff */
[-C--:B------:R-:W-:Y:S01]  /*b060*/  IMAD.WIDE.U32 R134, R206, R167.reuse, c[0x0][0x208] ;  /* 0x00008200ce867625 */ /* 0x080fe200078e00a7 */
[----:B------:R-:W-:Y:S01]  /*b070*/  F2FP.PACK_AB R39, R216, R214 ;  /* 0x000000d6d827723e */ /* 0x000fe200000000ff */
[----:B------:R0:W-:Y:S01]  /*b080*/  STG.E.128 [R26.64], R140 ;  /* 0x0000008c1a007986 */ /* 0x0001e2000c101d04 */
[----:B------:R-:W-:Y:S01]  /*b090*/  F2FP.PACK_AB R38, R215, R212 ;  /* 0x000000d4d726723e */ /* 0x000fe200000000ff */
[----:B-1----:R-:W-:Y:S01]  /*b0a0*/  IMAD.WIDE.U32 R136, R206, R167, c[0x0][0x210] ;  /* 0x00008400ce887625 */ /* 0x002fe200078e00a7 */
[----:B------:R-:W-:-:S02]  /*b0b0*/  F2FP.PACK_AB R37, R213, R210 ;  /* 0x000000d2d525723e */ /* 0x000fc400000000ff */
[----:B------:R-:W-:Y:S01]  /*b0c0*/  F2FP.PACK_AB R36, R211, R209 ;  /* 0x000000d1d324723e */ /* 0x000fe200000000ff */
        /* <DEDUP_REMOVED lines=8> */
.L_x_7447:
[----:B------:R-:W-:Y:S05]  /*b150*/  EXIT ;  /* 0x000000000000794d */ /* 0x000fea0003800000 */
.L_x_7445:
[----:B------:R-:W-:Y:S01]  /*b160*/  HFMA2.MMA R135, -RZ, RZ, 0, 5.9604644775390625e-08 ;  /* 0x00000001ff877435 */ /* 0x000fe200000001ff */
[----:B------:R-:W-:Y:S02]  /*b170*/  MOV R186, R134 ;  /* 0x0000008600ba7202 */ /* 0x000fe40000000f00 */
[----:B------:R-:W-:Y:S02]  /*b180*/  MOV R224, 0x1f ;  /* 0x0000001f00e07802 */ /* 0x000fe40000000f00 */
[----:B------:R-:W-:Y:S02]  /*b190*/  MOV R133, 0xffffffff ;  /* 0xffffffff00857802 */ /* 0x000fe40000000f00 */
[----:B------:R-:W-:Y:S02]  /*b1a0*/  MOV R132, 0xb1c0 ;  /* 0x0000b1c000847802 */ /* 0x000fe40000000f00 */
[----:B-----5:R-:W-:Y:S05]  /*b1b0*/  CALL.REL.NOINC `($__internal_9_$__cuda_sm70_shflsync_bfly_p) ;  /* 0x00000dc000007944 */ /* 0x020fea0003c00000 */
[----:B-1----:R-:W-:Y:S05]  /*b1c0*/  BRA `(.L_x_7449) ;  /* 0xffffc69000007947 */ /* 0x002fea000383ffff */
.L_x_7446:
[----:B------:R-:W-:Y:S01]  /*b1d0*/  HFMA2.MMA R135, -RZ, RZ, 0, 1.1920928955078125e-07 ;  /* 0x00000002ff877435 */ /* 0x000fe200000001ff */
[----:B------:R-:W-:Y:S02]  /*b1e0*/  MOV R186, R134 ;  /* 0x0000008600ba7202 */ /* 0x000fe40000000f00 */
[----:B------:R-:W-:-:S02]  /*b1f0*/  MOV R224, 0x1f ;  /* 0x0000001f00e07802 */ /* 0x000fc40000000f00 */
[----:B------:R-:W-:Y:S02]  /*b200*/  MOV R133, 0xffffffff ;  /* 0xffffffff00857802 */ /* 0x000fe40000000f00 */
[----:B------:R-:W-:Y:S02]  /*b210*/  MOV R132, 0xb230 ;  /* 0x0000b23000847802 */ /* 0x000fe40000000f00 */
[----:B-----5:R-:W-:Y:S05]  /*b220*/  CALL.REL.NOINC `($__internal_9_$__cuda_sm70_shflsync_bfly_p) ;  /* 0x00000d5000007944 */ /* 0x020fea0003c00000 */
[----:B-1----:R-:W-:Y:S01]  /*b230*/  FADD.FTZ R134, R134, R135 ;  /* 0x0000008786867221 */ /* 0x002fe20000010000 */
[----:B------:R-:W-:Y:S01]  /*b240*/  HFMA2.MMA R135, -RZ, RZ, 0, 2.384185791015625e-07 ;  /* 0x00000004ff877435 */ /* 0x000fe200000001ff */
[----:B------:R-:W-:Y:S02]  /*b250*/  MOV R224, 0x1f ;  /* 0x0000001f00e07802 */ /* 0x000fe40000000f00 */
[----:B------:R-:W-:Y:S02]  /*b260*/  MOV R133, 0xffffffff ;  /* 0xffffffff00857802 */ /* 0x000fe40000000f00 */
[----:B------:R-:W-:Y:S02]  /*b270*/  MOV R186, R134 ;  /* 0x0000008600ba7202 */ /* 0x000fe40000000f00 */
[----:B------:R-:W-:-:S02]  /*b280*/  MOV R132, 0xb2a0 ;  /* 0x0000b2a000847802 */ /* 0x000fc40000000f00 */
[----:B------:R-:W-:Y:S05]  /*b290*/  CALL.REL.NOINC `($__internal_9_$__cuda_sm70_shflsync_bfly_p) ;  /* 0x00000ce000007944 */ /* 0x000fea0003c00000 */
[----:B-1----:R-:W-:Y:S01]  /*b2a0*/  FADD.FTZ R134, R134, R135 ;  /* 0x0000008786867221 */ /* 0x002fe20000010000 */
[----:B------:R-:W-:Y:S01]  /*b2b0*/  HFMA2.MMA R135, -RZ, RZ, 0, 4.76837158203125e-07 ;  /* 0x00000008ff877435 */ /* 0x000fe200000001ff */
[----:B------:R-:W-:-:S02]  /*b2c0*/  MOV R224, 0x1f ;  /* 0x0000001f00e07802 */ /* 0x000fc40000000f00 */
[----:B------:R-:W-:Y:S02]  /*b2d0*/  MOV R133, 0xffffffff ;  /* 0xffffffff00857802 */ /* 0x000fe40000000f00 */
[----:B------:R-:W-:Y:S02]  /*b2e0*/  MOV R186, R134 ;  /* 0x0000008600ba7202 */ /* 0x000fe40000000f00 */
[----:B------:R-:W-:Y:S02]  /*b2f0*/  MOV R132, 0xb310 ;  /* 0x0000b31000847802 */ /* 0x000fe40000000f00 */
[----:B------:R-:W-:Y:S05]  /*b300*/  CALL.REL.NOINC `($__internal_9_$__cuda_sm70_shflsync_bfly_p) ;  /* 0x00000c7000007944 */ /* 0x000fea0003c00000 */
[----:B-1----:R-:W-:Y:S01]  /*b310*/  FADD.FTZ R134, R134, R135 ;  /* 0x0000008786867221 */ /* 0x002fe20000010000 */
[----:B------:R-:W-:Y:S01]  /*b320*/  HFMA2.MMA R135, -RZ, RZ, 0, 9.5367431640625e-07 ;  /* 0x00000010ff877435 */ /* 0x000fe200000001ff */
[----:B------:R-:W-:Y:S02]  /*b330*/  MOV R224, 0x1f ;  /* 0x0000001f00e07802 */ /* 0x000fe40000000f00 */
[----:B------:R-:W-:Y:S02]  /*b340*/  MOV R133, 0xffffffff ;  /* 0xffffffff00857802 */ /* 0x000fe40000000f00 */
[----:B------:R-:W-:-:S02]  /*b350*/  MOV R186, R134 ;  /* 0x0000008600ba7202 */ /* 0x000fc40000000f00 */
[----:B------:R-:W-:Y:S02]  /*b360*/  MOV R132, 0xb380 ;  /* 0x0000b38000847802 */ /* 0x000fe40000000f00 */
[----:B------:R-:W-:Y:S05]  /*b370*/  CALL.REL.NOINC `($__internal_9_$__cuda_sm70_shflsync_bfly_p) ;  /* 0x00000c0000007944 */ /* 0x000fea0003c00000 */
[----:B-1----:R-:W-:Y:S01]  /*b380*/  FADD.FTZ R134, R134, R135 ;  /* 0x0000008786867221 */ /* 0x002fe20000010000 */
[----:B------:R-:W-:Y:S01]  /*b390*/  HFMA2.MMA R135, -RZ, RZ, 0, 5.9604644775390625e-08 ;  /* 0x00000001ff877435 */ /* 0x000fe200000001ff */
[----:B------:R-:W-:Y:S02]  /*b3a0*/  MOV R224, 0x1f ;  /* 0x0000001f00e07802 */ /* 0x000fe40000000f00 */
[----:B------:R-:W-:-:S04]  /*b3b0*/  FMUL.FTZ R134, R134, c[0x0][0x1e0] ;  /* 0x0000780086867a20 */ /* 0x000fc80000410000 */
[C---:B------:R-:W-:Y:S02]  /*b3c0*/  FADD.FTZ R132, -R134.reuse, R175 ;  /* 0x000000af86847221 */ /* 0x040fe40000010100 */
[----:B------:R-:W-:Y:S02]  /*b3d0*/  FADD.FTZ R133, -R134, R174 ;  /* 0x000000ae86857221 */ /* 0x000fe40000010100 */
[----:B------:R-:W-:Y:S02]  /*b3e0*/  FFMA.FTZ R132, R132, R132, RZ ;  /* 0x0000008484847223 */ /* 0x000fe400000100ff */
[C---:B------:R-:W-:Y:S02]  /*b3f0*/  FADD.FTZ R186, -R134.reuse, R216 ;  /* 0x000000d886ba7221 */ /* 0x040fe40000010100 */
        /* <DEDUP_REMOVED lines=155> */
[----:B------:R-:W-:-:S03]  /*bdb0*/  MOV R133, 0xffffffff ;  /* 0xffffffff00857802 */ /* 0x000fc60000000f00 */
[----:B------:R-:W-:Y:S01]  /*bdc0*/  FFMA.FTZ R186, R186, R186, R132 ;  /* 0x000000bababa7223 */ /* 0x000fe20000010084 */
[----:B------:R-:W-:Y:S02]  /*bdd0*/  MOV R132, 0xbdf0 ;  /* 0x0000bdf000847802 */ /* 0x000fe40000000f00 */
[----:B------:R-:W-:Y:S05]  /*bde0*/  CALL.REL.NOINC `($__internal_9_$__cuda_sm70_shflsync_bfly_p) ;  /* 0x0000019000007944 */ /* 0x000fea0003c00000 */
[----:B-1----:R-:W-:Y:S01]  /*bdf0*/  FADD.FTZ R186, R186, R135 ;  /* 0x00000087baba7221 */ /* 0x002fe20000010000 */
[----:B------:R-:W-:Y:S01]  /*be00*/  HFMA2.MMA R135, -RZ, RZ, 0, 1.1920928955078125e-07 ;  /* 0x00000002ff877435 */ /* 0x000fe200000001ff */
[----:B------:R-:W-:Y:S02]  /*be10*/  MOV R224, 0x1f ;  /* 0x0000001f00e07802 */ /* 0x000fe40000000f00 */
[----:B------:R-:W-:Y:S02]  /*be20*/  MOV R133, 0xffffffff ;  /* 0xffffffff00857802 */ /* 0x000fe40000000f00 */
[----:B------:R-:W-:Y:S02]  /*be30*/  MOV R132, 0xbe50 ;  /* 0x0000be5000847802 */ /* 0x000fe40000000f00 */
[----:B------:R-:W-:Y:S05]  /*be40*/  CALL.REL.NOINC `($__internal_9_$__cuda_sm70_shflsync_bfly_p) ;  /* 0x0000013000007944 */ /* 0x000fea0003c00000 */
[----:B-1----:R-:W-:Y:S01]  /*be50*/  FADD.FTZ R186, R186, R135 ;  /* 0x00000087baba7221 */ /* 0x002fe20000010000 */
[----:B------:R-:W-:Y:S01]  /*be60*/  HFMA2.MMA R135, -RZ, RZ, 0, 2.384185791015625e-07 ;  /* 0x00000004ff877435 */ /* 0x000fe200000001ff */
[----:B------:R-:W-:Y:S02]  /*be70*/  MOV R224, 0x1f ;  /* 0x0000001f00e07802 */ /* 0x000fe40000000f00 */
[----:B------:R-:W-:-:S02]  /*be80*/  MOV R133, 0xffffffff ;  /* 0xffffffff00857802 */ /* 0x000fc40000000f00 */
[----:B------:R-:W-:Y:S02]  /*be90*/  MOV R132, 0xbeb0 ;  /* 0x0000beb000847802 */ /* 0x000fe40000000f00 */
[----:B------:R-:W-:Y:S05]  /*bea0*/  CALL.REL.NOINC `($__internal_9_$__cuda_sm70_shflsync_bfly_p) ;  /* 0x000000d000007944 */ /* 0x000fea0003c00000 */
[----:B-1----:R-:W-:Y:S01]  /*beb0*/  FADD.FTZ R186, R186, R135 ;  /* 0x00000087baba7221 */ /* 0x002fe20000010000 */
[----:B------:R-:W-:Y:S01]  /*bec0*/  HFMA2.MMA R135, -RZ, RZ, 0, 4.76837158203125e-07 ;  /* 0x00000008ff877435 */ /* 0x000fe200000001ff */
[----:B------:R-:W-:Y:S02]  /*bed0*/  MOV R224, 0x1f ;  /* 0x0000001f00e07802 */ /* 0x000fe40000000f00 */
[----:B------:R-:W-:Y:S02]  /*bee0*/  MOV R133, 0xffffffff ;  /* 0xffffffff00857802 */ /* 0x000fe40000000f00 */
[----:B------:R-:W-:Y:S02]  /*bef0*/  MOV R132, 0xbf10 ;  /* 0x0000bf1000847802 */ /* 0x000fe40000000f00 */
[----:B------:R-:W-:Y:S05]  /*bf00*/  CALL.REL.NOINC `($__internal_9_$__cuda_sm70_shflsync_bfly_p) ;  /* 0x0000007000007944 */ /* 0x000fea0003c00000 */
[----:B-1----:R-:W-:Y:S01]  /*bf10*/  FADD.FTZ R186, R186, R135 ;  /* 0x00000087baba7221 */ /* 0x002fe20000010000 */
[----:B------:R-:W-:Y:S01]  /*bf20*/  HFMA2.MMA R135, -RZ, RZ, 0, 9.5367431640625e-07 ;  /* 0x00000010ff877435 */ /* 0x000fe200000001ff */
[----:B------:R-:W-:Y:S02]  /*bf30*/  MOV R224, 0x1f ;  /* 0x0000001f00e07802 */ /* 0x000fe40000000f00 */
[----:B------:R-:W-:-:S02]  /*bf40*/  MOV R133, 0xffffffff ;  /* 0xffffffff00857802 */ /* 0x000fc40000000f00 */
[----:B------:R-:W-:Y:S02]  /*bf50*/  MOV R132, 0xbf70 ;  /* 0x0000bf7000847802 */ /* 0x000fe40000000f00 */
[----:B------:R-:W-:Y:S05]  /*bf60*/  CALL.REL.NOINC `($__internal_9_$__cuda_sm70_shflsync_bfly_p) ;  /* 0x0000001000007944 */ /* 0x000fea0003c00000 */
[----:B-1----:R-:W-:Y:S05]  /*bf70*/  BRA `(.L_x_7450) ;  /* 0xffffc42000007947 */ /* 0x002fea000383ffff */
        .weak           $__internal_9_$__cuda_sm70_shflsync_bfly_p
        .type           $__internal_9_$__cuda_sm70_shflsync_bfly_p,@function
        .size           $__internal_9_$__cuda_sm70_shflsync_bfly_p,(.L_x_65389 - $__internal_9_$__cuda_sm70_shflsync_bfly_p)
$__internal_9_$__cuda_sm70_shflsync_bfly_p:
[----:B------:R-:W-:Y:S04]  /*bf80*/  WARPSYNC R133 ;  /* 0x0000008500007348 */ /* 0x000fe80003800000 */
[----:B------:R0:W1:Y:S02]  /*bf90*/  SHFL.BFLY PT, R135, R186, R135, R224 ;  /* 0x0c000087ba877389 */ /* 0x00006400000e00e0 */
[----:B0-----:R-:W-:-:S06]  /*bfa0*/  HFMA2.MMA R133, -RZ, RZ, 0, 0 ;  /* 0x00000000ff857435 */ /* 0x001fcc00000001ff */
[----:B------:R-:W-:Y:S05]  /*bfb0*/  RET.REL.NODEC R132 `(_ZN10layer_norm31ln_parallel_residual_fwd_kernelINS_13Kernel_traitsI6__halfS2_S2_S2_fjLj2560ELj1ELj4ELj1ELj16ENS_18Kernel_traits_baseILj2560ES2_S2_S2_S2_fjLj128EEEEELb0ELb0ELb1EEEvNS_9FwdParamsE) ;  /* 0xffff404084007950 */ /* 0x000fea0003c3ffff */
.L_x_7451:
        /* <DEDUP_REMOVED lines=12> */
.L_x_65389:


//--------------------- .text._ZN10layer_norm31ln_parallel_residual_fwd_kernelINS_13Kernel_traitsI6__halfS2_S2_S2_fjLj2560ELj1ELj4ELj1ELj16ENS_18Kernel_traits_baseILj2560ES2_S2_S2_S2_fjLj128EEEEELb0ELb1ELb0EEEvNS_9FwdParamsE --------------------------
	.section	.text._ZN10layer_norm31ln_parallel_residual_fwd_kernelINS_13Kernel_traitsI6__halfS2_S2_S2_fjLj2560ELj1ELj4ELj1ELj16ENS_18Kernel_traits_baseILj2560ES2_S2_S2_S2_fjLj128EEEEELb0ELb1ELb0EEEvNS_9FwdParamsE,"ax",@progbits
	.sectioninfo	@"SHI_REGISTERS=255"
	.align	128
        .global         _ZN10layer_norm31ln_parallel_residual_fwd_kernelINS_13Kernel_traitsI6__halfS2_S2_S2_fjLj2560ELj1ELj4ELj1ELj16ENS_18Kernel_traits_baseILj2560ES2_S2_S2_S2_fjLj128EEEEELb0ELb1ELb0EEEvNS_9FwdParamsE
        .type           _ZN10layer_norm31ln_parallel_residual_fwd_kernelINS_13Kernel_traitsI6__halfS2_S2_S2_fjLj2560ELj1ELj4ELj1ELj16ENS_18Kernel_traits_baseILj2560ES2_S2_S2_S2_fjLj128EEEEELb0ELb1ELb0EEEvNS_9FwdParamsE,@function
        .size           _ZN10layer_norm31ln_parallel_residual_fwd_kernelINS_13Kernel_traitsI6__halfS2_S2_S2_fjLj2560ELj1ELj4ELj1ELj16ENS_18Kernel_traits_baseILj2560ES2_S2_S2_S2_fjLj128EEEEELb0ELb1ELb0EEEvNS_9FwdParamsE,(.L_x_65390 - _ZN10layer_norm31ln_parallel_residual_fwd_kernelINS_13Kernel_traitsI6__halfS2_S2_S2_fjLj2560ELj1ELj4ELj1ELj16ENS_18Kernel_traits_baseILj2560ES2_S2_S2_S2_fjLj128EEEEELb0ELb1ELb0EEEvNS_9FwdParamsE)
        .other          _ZN10layer_norm31ln_parallel_residual_fwd_kernelINS_13Kernel_traitsI6__halfS2_S2_S2_fjLj2560ELj1ELj4ELj1ELj16ENS_18Kernel_traits_baseILj2560ES2_S2_S2_S2_fjLj128EEEEELb0ELb1ELb0EEEvNS_9FwdParamsE,@"STO_CUDA_ENTRY STV_DEFAULT"
_ZN10layer_norm31ln_parallel_residual_fwd_kernelINS_13Kernel_traitsI6__halfS2_S2_S2_fjLj2560ELj1ELj4ELj1ELj16ENS_18Kernel_traits_baseILj2560ES2_S2_S2_S2_fjLj128EEEEELb0ELb1ELb0EEEvNS_9FwdParamsE:
.text._ZN10layer_norm31ln_parallel_residual_fwd_kernelINS_13Kernel_traitsI6__halfS2_S2_S2_fjLj2560ELj1ELj4ELj1ELj16ENS_18Kernel_traits_baseILj2560ES2_S2_S2_S2_fjLj128EEEEELb0ELb1ELb0EEEvNS_9FwdParamsE:
        /* <DEDUP_REMOVED lines=27> */
[----:B------:R-:W-:-:S03]  /*01b0*/  HFMA2.MMA R60, -RZ, RZ, 0, 9.5367431640625e-07 ;  /* 0x00000010ff3c7435 */ /* 0x000fc600000001ff */
[----:B------:R-:W-:-:S13]  /*01c0*/  ISETP.NE.AND.EX P0, PT, RZ, c[0x0][0x21c], PT, P0 ;  /* 0x00008700ff007a0c */ /* 0x000fda0003f05300 */
[C---:B------:R-:W-:Y:S01]  /*01d0*/  @P0 LEA R4, P2, R3.reuse, c[0x0][0x218], 0x4 ;  /* 0x0000860003040a11 */ /* 0x040fe200078420ff */
[----:B------:R-:W-:-:S03]  /*01e0*/  IMAD.WIDE.U32 R60, R3, R60, c[0x0][0x1b0] ;  /* 0x00006c00033c7625 */ /* 0x000fc600078e003c */
[----:B------:R-:W-:-:S03]  /*01f0*/  @P0 LEA.HI.X R5, R3, c[0x0][0x21c], RZ, 0x4, P2 ;  /* 0x0000870003050a11 */ /* 0x000fc600010f24ff */
[----:B------:R-:W5:Y:S04]  /*0200*/  LDG.E.128 R60, [R60.64] ;  /* 0x000000043c3c7981 */ /* 0x000f68000c1e1d00 */
[----:B------:R0:W5:Y:S01]  /*0210*/  @P0 LDG.E.128 R56, [R4.64] ;  /* 0x0000000404380981 */ /* 0x000162000c1e1d00 */
[----:B------:R-:W-:Y:S01]  /*0220*/  LOP3.LUT R3, R3, 0x20, RZ, 0xfc, !PT ;  /* 0x0000002003037812 */ /* 0x000fe200078efcff */
[----:B------:R-:W-:Y:S01]  /*0230*/  @!P0 CS2R R56, SRZ ;  /* 0x0000000000388805 */ /* 0x000fe2000001ff00 */
[----:B------:R-:W-:Y:S02]  /*0240*/  @!P0 CS2R R58, SRZ ;  /* 0x00000000003a8805 */ /* 0x000fe4000001ff00 */
.L_x_7453:
[----:B01----:R-:W-:Y:S05]  /*0250*/  BSYNC B0 ;  /* 0x0000000000007941 */ /* 0x003fea0003800000 */
.L_x_7452:
[----:B------:R-:W-:Y:S01]  /*0260*/  BSSY B0, `(.L_x_7454) ;  /* 0x000000d000007945 */ /* 0x000fe20003800000 */
[----:B------:R-:W-:Y:S05]  /*0270*/  @!P6 BRA `(.L_x_7455) ;  /* 0x000000b00000e947 */ /* 0x000fea0003800000 */
[----:B------:R-:W-:Y:S02]  /*0280*/  ISETP.NE.U32.AND P0, PT, RZ, c[0x0][0x218], PT ;  /* 0x00008600ff007a0c */ /* 0x000fe40003f05070 */
[----:B------:R-:W-:-:S02]  /*0290*/  MOV R236, 0x10 ;  /* 0x0000001000ec7802 */ /* 0x000fc40000000f00 */
[----:B------:R-:W-:-:S03]  /*02a0*/  ISETP.NE.AND.EX P0, PT, RZ, c[0x0][0x21c], PT, P0 ;  /* 0x00008700ff007a0c */ /* 0x000fc60003f05300 */
[----:B------:R-:W-:-:S06]  /*02b0*/  IMAD.WIDE.U32 R236, R3, R236, c[0x0][0x1b0] ;  /* 0x00006c0003ec7625 */ /* 0x000fcc00078e00ec */
[----:B------:R-:W5:Y:S04]  /*02c0*/  LDG.E.128 R236, [R236.64] ;  /* 0x00000004ecec7981 */ /* 0x000f68000c1e1d00 */
[----:B------:R-:W-:-:S04]  /*02d0*/  @P0 LEA R4, P2, R3, c[0x0][0x218], 0x4 ;  /* 0x0000860003040a11 */ /* 0x000fc800078420ff */
[----:B------:R-:W-:-:S05]  /*02e0*/  @P0 LEA.HI.X R5, R3, c[0x0][0x21c], RZ, 0x4, P2 ;  /* 0x0000870003050a11 */ /* 0x000fca00010f24ff */
[----:B------:R0:W5:Y:S01]  /*02f0*/  @P0 LDG.E.128 R48, [R4.64] ;  /* 0x0000000404300981 */ /* 0x000162000c1e1d00 */
[----:B------:R-:W-:Y:S01]  /*0300*/  IADD3 R3, R3, 0x20, RZ ;  /* 0x0000002003037810 */ /* 0x000fe20007ffe0ff */
[----:B------:R-:W-:Y:S01]  /*0310*/  @!P0 CS2R R48, SRZ ;  /* 0x0000000000308805 */ /* 0x000fe2000001ff00 */
[----:B------:R-:W-:Y:S02]  /*0320*/  @!P0 CS2R R50, SRZ ;  /* 0x0000000000328805 */ /* 0x000fe4000001ff00 */
.L_x_7455:
[----:B0-----:R-:W-:Y:S05]  /*0330*/  BSYNC B0 ;  /* 0x0000000000007941 */ /* 0x001fea0003800000 */
.L_x_7454:
[----:B------:R-:W-:Y:S01]  /*0340*/  BSSY B0, `(.L_x_7456) ;  /* 0x000000d000007945 */ /* 0x000fe20003800000 */
[----:B------:R-:W-:Y:S05]  /*0350*/  @!P5 BRA `(.L_x_7457) ;  /* 0x000000b00000d947 */ /* 0x000fea0003800000 */
[----:B------:R-:W-:Y:S01]  /*0360*/  ISETP.NE.U32.AND P0, PT, RZ, c[0x0][0x218], PT ;  /* 0x00008600ff007a0c */ /* 0x000fe20003f05070 */
[----:B------:R-:W-:-:S03]  /*0370*/  HFMA2.MMA R220, -RZ, RZ, 0, 9.5367431640625e-07 ;  /* 0x00000010ffdc7435 */ /* 0x000fc600000001ff */
[----:B------:R-:W-:-:S13]  /*0380*/  ISETP.NE.AND.EX P0, PT, RZ, c[0x0][0x21c], PT, P0 ;  /* 0x00008700ff007a0c */ /* 0x000fda0003f05300 */
[C---:B------:R-:W-:Y:S01]  /*0390*/  @P0 LEA R4, P2, R3.reuse, c[0x0][0x218], 0x4 ;  /* 0x0000860003040a11 */ /* 0x040fe200078420ff */
[----:B------:R-:W-:-:S03]  /*03a0*/  IMAD.WIDE.U32 R220, R3, R220, c[0x0][0x1b0] ;  /* 0x00006c0003dc7625 */ /* 0x000fc600078e00dc */
[----:B------:R-:W-:-:S03]  /*03b0*/  @P0 LEA.HI.X R5, R3, c[0x0][0x21c], RZ, 0x4, P2 ;  /* 0x0000870003050a11 */ /* 0x000fc600010f24ff */
[----:B------:R-:W5:Y:S04]  /*03c0*/  LDG.E.128 R220, [R220.64] ;  /* 0x00000004dcdc7981 */ /* 0x000f68000c1e1d00 */
[----:B------:R0:W5:Y:S01]  /*03d0*/  @P0 LDG.E.128 R44, [R4.64] ;  /* 0x00000004042c0981 */ /* 0x000162000c1e1d00 */
[----:B------:R-:W-:Y:S01]  /*03e0*/  IADD3 R3, R3, 0x20, RZ ;  /* 0x0000002003037810 */ /* 0x000fe20007ffe0ff */
[----:B------:R-:W-:Y:S01]  /*03f0*/  @!P0 CS2R R44, SRZ ;  /* 0x00000000002c8805 */ /* 0x000fe2000001ff00 */
[----:B------:R-:W-:Y:S02]  /*0400*/  @!P0 CS2R R46, SRZ ;  /* 0x00000000002e8805 */ /* 0x000fe4000001ff00 */
.L_x_7457:
[----:B0-----:R-:W-:Y:S05]  /*0410*/  BSYNC B0 ;  /* 0x0000000000007941 */ /* 0x001fea0003800000 */
.L_x_7456:
        /* <DEDUP_REMOVED lines=13> */
.L_x_7459:
[----:B0-----:R-:W-:Y:S05]  /*04f0*/  BSYNC B0 ;  /* 0x0000000000007941 */ /* 0x001fea0003800000 */
.L_x_7458:
        /* <DEDUP_REMOVED lines=13> */
.L_x_7461:
[----:B0-----:R-:W-:Y:S05]  /*05d0*/  BSYNC B0 ;  /* 0x0000000000007941 */ /* 0x001fea0003800000 */
.L_x_7460:
[----:B------:R-:W-:Y:S01]  /*05e0*/  ISETP.GE.U32.AND P0, PT, R0, 0xc0, PT ;  /* 0x000000c00000780c */ /* 0x000fe20003f06070 */
[----:B------:R-:W-:Y:S01]  /*05f0*/  BSSY B0, `(.L_x_7462) ;  /* 0x000000f000007945 */ /* 0x000fe20003800000 */
[----:B------:R-:W-:-:S11]  /*0600*/  LOP3.LUT R2, R2, 0xfffffdff, RZ, 0xc0, !PT ;  /* 0xfffffdff02027812 */ /* 0x000fd600078ec0ff */
[----:B------:R-:W-:Y:S01]  /*0610*/  @P0 LOP3.LUT R2, R2, 0x200, RZ, 0xfc, !PT ;  /* 0x0000020002020812 */ /* 0x000fe200078efcff */
[----:B------:R-:W-:Y:S05]  /*0620*/  @!P0 BRA `(.L_x_7463) ;  /* 0x000000b000008947 */ /* 0x000fea0003800000 */
[----:B------:R-:W-:Y:S02]  /*0630*/  ISETP.NE.U32.AND P0, PT, RZ, c[0x0][0x218], PT ;  /* 0x00008600ff007a0c */ /* 0x000fe40003f05070 */
[----:B------:R-:W-:Y:S02]  /*0640*/  MOV R24, 0x10 ;  /* 0x0000001000187802 */ /* 0x000fe40000000f00 */
        /* <DEDUP_REMOVED lines=9> */
.L_x_7463:
[----:B0-----:R-:W-:Y:S05]  /*06e0*/  BSYNC B0 ;  /* 0x0000000000007941 */ /* 0x001fea0003800000 */
.L_x_7462:
[----:B------:R-:W-:Y:S01]  /*06f0*/  ISETP.GE.U32.AND P0, PT, R0, 0xe0, PT ;  /* 0x000000e00000780c */ /* 0x000fe20003f06070 */
[----:B------:R-:W-:Y:S01]  /*0700*/  BSSY B0, `(.L_x_7464) ;  /* 0x0000012000007945 */ /* 0x000fe20003800000 */
[----:B------:R-:W-:Y:S02]  /*0710*/  SHF.R.U32.HI R52, RZ, 0x5, R52 ;  /* 0x00000005ff347819 */ /* 0x000fe40000011634 */
[----:B------:R-:W-:Y:S02]  /*0720*/  LOP3.LUT R2, R2, 0xfffffeff, RZ, 0xc0, !PT ;  /* 0xfffffeff02027812 */ /* 0x000fe400078ec0ff */
[----:B------:R-:W-:Y:S02]  /*0730*/  LEA R52, R7, R52, 0x2 ;  /* 0x0000003407347211 */ /* 0x000fe400078e10ff */
[----:B------:R-:W-:-:S05]  /*0740*/  MOV R53, c[0x0][0x180] ;  /* 0x0000600000357a02 */ /* 0x000fca0000000f00 */
[----:B------:R-:W-:Y:S01]  /*0750*/  @P0 LOP3.LUT R2, R2, 0x100, RZ, 0xfc, !PT ;  /* 0x0000010002020812 */ /* 0x000fe200078efcff */
[----:B------:R-:W-:Y:S05]  /*0760*/  @!P0 BRA `(.L_x_7465) ;  /* 0x000000b000008947 */ /* 0x000fea0003800000 */
[----:B------:R-:W-:-:S04]  /*0770*/  ISETP.NE.U32.AND P0, PT, RZ, c[0x0][0x218], PT ;  /* 0x00008600ff007a0c */ /* 0x000fc80003f05070 */
[----:B------:R-:W-:Y:S01]  /*0780*/  ISETP.NE.AND.EX P0, PT, RZ, c[0x0][0x21c], PT, P0 ;  /* 0x00008700ff007a0c */ /* 0x000fe20003f05300 */
[----:B------:R-:W-:-:S12]  /*0790*/  HFMA2.MMA R16, -RZ, RZ, 0, 9.5367431640625e-07 ;  /* 0x00000010ff107435 */ /* 0x000fd800000001ff */
        /* <DEDUP_REMOVED lines=8> */
.L_x_7465:
[----:B0-----:R-:W-:Y:S05]  /*0820*/  BSYNC B0 ;  /* 0x0000000000007941 */ /* 0x001fea0003800000 */
.L_x_7464:
[----:B------:R-:W-:Y:S01]  /*0830*/  ISETP.GE.U32.AND P0, PT, R0, 0x100, PT ;  /* 0x000001000000780c */ /* 0x000fe20003f06070 */
[----:B------:R-:W-:Y:S01]  /*0840*/  BSSY B0, `(.L_x_7466) ;  /* 0x000000f000007945 */ /* 0x000fe20003800000 */
[----:B------:R-:W-:-:S11]  /*0850*/  LOP3.LUT R2, R2, 0xffffff7f, RZ, 0xc0, !PT ;  /* 0xffffff7f02027812 */ /* 0x000fd600078ec0ff */
[----:B------:R-:W-:Y:S01]  /*0860*/  @P0 LOP3.LUT R2, R2, 0x80, RZ, 0xfc, !PT ;  /* 0x0000008002020812 */ /* 0x000fe200078efcff */
[----:B------:R-:W-:Y:S05]  /*0870*/  @!P0 BRA `(.L_x_7467) ;  /* 0x000000b000008947 */ /* 0x000fea0003800000 */
[----:B------:R-:W-:-:S04]  /*0880*/  ISETP.NE.U32.AND P0, PT, RZ, c[0x0][0x218], PT ;  /* 0x00008600ff007a0c */ /* 0x000fc80003f05070 */
[----:B------:R-:W-:Y:S02]  /*0890*/  ISETP.NE.AND.EX P0, PT, RZ, c[0x0][0x21c], PT, P0 ;  /* 0x00008700ff007a0c */ /* 0x000fe40003f05300 */
[----:B------:R-:W-:-:S11]  /*08a0*/  MOV R8, 0x10 ;  /* 0x0000001000087802 */ /* 0x000fd60000000f00 */
        /* <DEDUP_REMOVED lines=8> */
.L_x_7467:
[----:B0-----:R-:W-:Y:S05]  /*0930*/  BSYNC B0 ;  /* 0x0000000000007941 */ /* 0x001fea0003800000 */
.L_x_7466:
[----:B------:R-:W-:Y:S01]  /*0940*/  ISETP.GE.U32.AND P0, PT, R0, 0x120, PT ;  /* 0x000001200000780c */ /* 0x000fe20003f06070 */
[----:B------:R-:W-:Y:S01]  /*0950*/  BSSY B0, `(.L_x_7468) ;  /* 0x000000f000007945 */ /* 0x000fe20003800000 */
[----:B------:R-:W-:-:S11]  /*0960*/  LOP3.LUT R2, R2, 0xffffffbf, RZ, 0xc0, !PT ;  /* 0xffffffbf02027812 */ /* 0x000fd600078ec0ff */
        /* <DEDUP_REMOVED lines=13> */
.L_x_7469:
[----:B0-----:R-:W-:Y:S05]  /*0a40*/  BSYNC B0 ;  /* 0x0000000000007941 */ /* 0x001fea0003800000 */
.L_x_7468:
        /* <DEDUP_REMOVED lines=13> */
[----:B------:R-:W-:Y:S01]  /*0b20*/  @!P0 CS2R R36, SRZ ;  /* 0x0000000000248805 */ /* 0x000fe2000001ff00 */
[----:B------:R-:W-:Y:S02]  /*0b30*/  @!P0 CS2R R38, SRZ ;  /* 0x0000000000268805 */ /* 0x000fe4000001ff00 */
.L_x_7471:
[----:B0-----:R-:W-:Y:S05]  /*0b40*/  BSYNC B0 ;  /* 0x0000000000007941 */ /* 0x001fea0003800000 */
.L_x_7470:
[----:B------:R-:W-:Y:S02]  /*0b50*/  ISETP.GE.AND P2, PT, R52, c[0x0][0x164], PT ;  /* 0x0000590034007a0c */ /* 0x000fe40003f46270 */
[----:B------:R-:W-:Y:S02]  /*0b60*/  MOV R3, c[0x0][0x184] ;  /* 0x0000610000037a02 */ /* 0x000fe40000000f00 */
[----:B------:R-:W-:-:S04]  /*0b70*/  LOP3.LUT P0, RZ, R53, c[0x0][0x178], RZ, 0xfc, !PT ;  /* 0x00005e0035ff7a12 */ /* 0x000fc8000780fcff */
[----:B------:R-:W-:-:S05]  /*0b80*/  LOP3.LUT P0, RZ, R3, c[0x0][0x17c], RZ, 0xfc, P0 ;  /* 0x00005f0003ff7a12 */ /* 0x000fca000000fcff */
[----:B------:R-:W-:Y:S08]  /*0b90*/  @P2 EXIT ;  /* 0x000000000000294d */ /* 0x000ff00003800000 */
[--C-:B-----5:R-:W-:Y:S01]  /*0ba0*/  HADD2.F32 R3, -RZ, R60.reuse.H0_H0 ;  /* 0x2000003cff037230 */ /* 0x120fe20000004100 */
[----:B------:R-:W-:Y:S01]  /*0bb0*/  ULDC.U8 UR6, c[0x0][0x1f0] ;  /* 0x00007c0000067ab9 */ /* 0x000fe20000000000 */
[----:B------:R-:W-:Y:S02]  /*0bc0*/  HADD2.F32 R54, -RZ, R60.H1_H1 ;  /* 0x3000003cff367230 */ /* 0x000fe40000004100 */
[----:B------:R-:W-:Y:S01]  /*0bd0*/  HADD2.F32 R53, -RZ, R61.H0_H0 ;  /* 0x2000003dff357230 */ /* 0x000fe20000004100 */
[----:B------:R0:W-:Y:S01]  /*0be0*/  STL [R1+0x30], R3 ;  /* 0x0000300301007387 */ /* 0x0001e20000100800 */
[--C-:B------:R-:W-:Y:S02]  /*0bf0*/  HADD2.F32 R177, -RZ, R165.reuse.H0_H0 ;  /* 0x200000a5ffb17230 */ /* 0x100fe40000004100 */
[----:B------:R-:W-:Y:S01]  /*0c00*/  HADD2.F32 R175, -RZ, R165.H1_H1 ;  /* 0x300000a5ffaf7230 */ /* 0x000fe20000004100 */
[----:B------:R1:W-:Y:S01]  /*0c10*/  STL [R1+0x28], R54 ;  /* 0x0000283601007387 */ /* 0x0003e20000100800 */
[----:B------:R-:W-:-:S02]  /*0c20*/  HADD2.F32 R161, -RZ, R149.H0_H0 ;  /* 0x20000095ffa17230 */ /* 0x000fc40000004100 */
[----:B------:R-:W-:Y:S01]  /*0c30*/  HADD2.F32 R159, -RZ, R149.H1_H1 ;  /* 0x30000095ff9f7230 */ /* 0x000fe20000004100 */
        /* <DEDUP_REMOVED lines=15> */
[----:B-1----:R-:W-:Y:S01]  /*0d30*/  HADD2.F32 R54, -RZ, R56.H0_H0 ;  /* 0x20000038ff367230 */ /* 0x002fe20000004100 */
[----:B------:R0:W-:Y:S01]  /*0d40*/  STL [R1], R3 ;  /* 0x0000000301007387 */ /* 0x0001e20000100800 */
[----:B------:R-:W-:Y:S02]  /*0d50*/  HADD2.F32 R147, -RZ, R4.H1_H1 ;  /* 0x30000004ff937230 */ /* 0x000fe40000004100 */
[----:B--2---:R-:W-:Y:S01]  /*0d60*/  HADD2.F32 R53, -RZ, R56.H1_H1 ;  /* 0x30000038ff357230 */ /* 0x004fe20000004100 */
[----:B------:R1:W-:Y:S01]  /*0d70*/  STL [R1+0x2c], R54 ;  /* 0x00002c3601007387 */ /* 0x0003e20000100800 */
[--C-:B------:R-:W-:Y:S02]  /*0d80*/  HADD2.F32 R145, -RZ, R5.reuse.H0_H0 ;  /* 0x20000005ff917230 */ /* 0x100fe40000004100 */
[----:B------:R-:W-:Y:S01]  /*0d90*/  HADD2.F32 R143, -RZ, R5.H1_H1 ;  /* 0x30000005ff8f7230 */ /* 0x000fe20000004100 */
[----:B------:R2:W-:Y:S01]  /*0da0*/  STL [R1+0x24], R53 ;  /* 0x0000243501007387 */ /* 0x0005e20000100800 */
[----:B------:R-:W-:-:S02]  /*0db0*/  HADD2.F32 R141, -RZ, R6.H0_H0 ;  /* 0x20000006ff8d7230 */ /* 0x000fc40000004100 */
[--C-:B0-----:R-:W-:Y:S02]  /*0dc0*/  HADD2.F32 R3, -RZ, R57.reuse.H0_H0 ;  /* 0x20000039ff037230 */ /* 0x101fe40000004100 */
[----:B------:R-:W-:Y:S02]  /*0dd0*/  HADD2.F32 R139, -RZ, R6.H1_H1 ;  /* 0x30000006ff8b7230 */ /* 0x000fe40000004100 */
[----:B-1----:R-:W-:Y:S01]  /*0de0*/  HADD2.F32 R54, -RZ, R57.H1_H1 ;  /* 0x30000039ff367230 */ /* 0x002fe20000004100 */
[----:B------:R0:W-:Y:S01]  /*0df0*/  STL [R1+0x1c], R3 ;  /* 0x00001c0301007387 */ /* 0x0001e20000100800 */
[----:B------:R-:W-:Y:S02]  /*0e00*/  HADD2.F32 R181, -RZ, R164.H0_H0 ;  /* 0x200000a4ffb57230 */ /* 0x000fe40000004100 */
[----:B--2---:R-:W-:Y:S01]  /*0e10*/  HADD2.F32 R53, -RZ, R58.H0_H0 ;  /* 0x2000003aff357230 */ /* 0x004fe20000004100 */
[----:B------:R-:W-:Y:S01]  /*0e20*/  STL [R1+0x14], R54 ;  /* 0x0000143601007387 */ /* 0x000fe20000100800 */
[----:B------:R-:W-:-:S02]  /*0e30*/  HADD2.F32 R179, -RZ, R164.H1_H1 ;  /* 0x300000a4ffb37230 */ /* 0x000fc40000004100 */
[--C-:B------:R-:W-:Y:S01]  /*0e40*/  HADD2.F32 R173, -RZ, R166.reuse.H0_H0 ;  /* 0x200000a6ffad7230 */ /* 0x100fe20000004100 */
[----:B------:R-:W-:Y:S01]  /*0e50*/  STL [R1+0xc], R53 ;  /* 0x00000c3501007387 */ /* 0x000fe20000100800 */
[----:B------:R-:W-:Y:S02]  /*0e60*/  HADD2.F32 R171, -RZ, R166.H1_H1 ;  /* 0x300000a6ffab7230 */ /* 0x000fe40000004100 */
[----:B0-----:R-:W-:Y:S02]  /*0e70*/  HADD2.F32 R3, -RZ, R58.H1_H1 ;  /* 0x3000003aff037230 */ /* 0x001fe40000004100 */
[--C-:B------:R-:W-:Y:S02]  /*0e80*/  HADD2.F32 R150, -RZ, R8.reuse.H0_H0 ;  /* 0x20000008ff967230 */ /* 0x100fe40000004100 */
[----:B------:R-:W-:Y:S01]  /*0e90*/  HADD2.F32 R148, -RZ, R8.H1_H1 ;  /* 0x30000008ff947230 */ /* 0x000fe20000004100 */
[----:B------:R0:W-:Y:S01]  /*0ea0*/  STL [R1+0x4], R3 ;  /* 0x0000040301007387 */ /* 0x0001e20000100800 */
[----:B------:R-:W-:-:S02]  /*0eb0*/  HADD2.F32 R146, -RZ, R9.H0_H0 ;  /* 0x20000009ff927230 */ /* 0x000fc40000004100 */
[----:B------:R-:W-:Y:S02]  /*0ec0*/  HADD2.F32 R144, -RZ, R9.H1_H1 ;  /* 0x30000009ff907230 */ /* 0x000fe40000004100 */
[--C-:B------:R-:W-:Y:S02]  /*0ed0*/  HADD2.F32 R142, -RZ, R10.reuse.H0_H0 ;  /* 0x2000000aff8e7230 */ /* 0x100fe40000004100 */
[----:B------:R-:W-:Y:S02]  /*0ee0*/  HADD2.F32 R140, -RZ, R10.H1_H1 ;  /* 0x3000000aff8c7230 */ /* 0x000fe40000004100 */
[--C-:B------:R-:W-:Y:S02]  /*0ef0*/  HADD2.F32 R138, -RZ, R11.reuse.H0_H0 ;  /* 0x2000000bff8a7230 */ /* 0x100fe40000004100 */
[----:B0-----:R-:W-:Y:S02]  /*0f00*/  HADD2.F32 R3, -RZ, R11.H1_H1 ;  /* 0x3000000bff037230 */ /* 0x001fe40000004100 */
[----:B------:R-:W-:-:S02]  /*0f10*/  HADD2.F32 R137, -RZ, R7.H0_H0 ;  /* 0x20000007ff897230 */ /* 0x000fc40000004100 */
[----:B------:R-:W-:Y:S02]  /*0f20*/  HADD2.F32 R4, -RZ, R7.H1_H1 ;  /* 0x30000007ff047230 */ /* 0x000fe40000004100 */
[--C-:B------:R-:W-:Y:S02]  /*0f30*/  HADD2.F32 R5, -RZ, R12.reuse.H0_H0 ;  /* 0x2000000cff057230 */ /* 0x100fe40000004100 */
[----:B------:R-:W-:Y:S02]  /*0f40*/  HADD2.F32 R6, -RZ, R12.H1_H1 ;  /* 0x3000000cff067230 */ /* 0x000fe40000004100 */
[--C-:B------:R-:W-:Y:S02]  /*0f50*/  HADD2.F32 R166, -RZ, R16.reuse.H0_H0 ;  /* 0x20000010ffa67230 */ /* 0x100fe40000004100 */
[----:B------:R-:W-:Y:S02]  /*0f60*/  HADD2.F32 R164, -RZ, R16.H1_H1 ;  /* 0x30000010ffa47230 */ /* 0x000fe40000004100 */
        /* <DEDUP_REMOVED lines=50> */
[----:B------:R-:W-:Y:S02]  /*1290*/  HADD2.F32 R240, -RZ, R238.H0_H0 ;  /* 0x200000eefff07230 */ /* 0x000fe40000004100 */
[--C-:B------:R-:W-:Y:S02]  /*12a0*/  HADD2.F32 R236, -RZ, R239.reuse.H0_H0 ;  /* 0x200000efffec7230 */ /* 0x100fe40000004100 */
[----:B------:R-:W-:Y:S02]  /*12b0*/  HADD2.F32 R234, -RZ, R239.H1_H1 ;  /* 0x300000efffea7230 */ /* 0x000fe40000004100 */
[--C-:B------:R-:W-:Y:S02]  /*12c0*/  HADD2.F32 R228, -RZ, R221.reuse.H0_H0 ;  /* 0x200000ddffe47230 */ /* 0x100fe40000004100 */
[----:B------:R-:W-:-:S02]  /*12d0*/  HADD2.F32 R226, -RZ, R221.H1_H1 ;  /* 0x300000ddffe27230 */ /* 0x000fc40000004100 */
[----:B------:R-:W-:Y:S02]  /*12e0*/  HADD2.F32 R224, -RZ, R222.H0_H0 ;  /* 0x200000deffe07230 */ /* 0x000fe40000004100 */
[--C-:B------:R-:W-:Y:S02]  /*12f0*/  HADD2.F32 R220, -RZ, R223.reuse.H0_H0 ;  /* 0x200000dfffdc7230 */ /* 0x100fe40000004100 */
[----:B------:R-:W-:Y:S02]  /*1300*/  HADD2.F32 R218, -RZ, R223.H1_H1 ;  /* 0x300000dfffda7230 */ /* 0x000fe40000004100 */
[--C-:B------:R-:W-:Y:S02]  /*1310*/  HADD2.F32 R212, -RZ, R205.reuse.H0_H0 ;  /* 0x200000cdffd47230 */ /* 0x100fe40000004100 */
[----:B------:R-:W-:Y:S02]  /*1320*/  HADD2.F32 R210, -RZ, R205.H1_H1 ;  /* 0x300000cdffd27230 */ /* 0x000fe40000004100 */
[----:B------:R-:W-:-:S02]  /*1330*/  HADD2.F32 R208, -RZ, R206.H0_H0 ;  /* 0x200000ceffd07230 */ /* 0x000fc40000004100 */
[--C-:B------:R-:W-:Y:S02]  /*1340*/  HADD2.F32 R204, -RZ, R207.reuse.H0_H0 ;  /* 0x200000cfffcc7230 */ /* 0x100fe40000004100 */
[----:B------:R-:W-:Y:S02]  /*1350*/  HADD2.F32 R201, -RZ, R207.H1_H1 ;  /* 0x300000cfffc97230 */ /* 0x000fe40000004100 */
[--C-:B------:R-:W-:Y:S02]  /*1360*/  HADD2.F32 R194, -RZ, R33.reuse.H0_H0 ;  /* 0x20000021ffc27230 */ /* 0x100fe40000004100 */
[----:B------:R-:W-:Y:S02]  /*1370*/  HADD2.F32 R192, -RZ, R33.H1_H1 ;  /* 0x30000021ffc07230 */ /* 0x000fe40000004100 */
[--C-:B------:R-:W-:Y:S02]  /*1380*/  HADD2.F32 R190, -RZ, R34.reuse.H0_H0 ;  /* 0x20000022ffbe7230 */ /* 0x100fe40000004100 */
[----:B------:R-:W-:-:S02]  /*1390*/  HADD2.F32 R188, -RZ, R34.H1_H1 ;  /* 0x30000022ffbc7230 */ /* 0x000fc40000004100 */
[--C-:B------:R-:W-:Y:S02]  /*13a0*/  HADD2.F32 R186, -RZ, R35.reuse.H0_H0 ;  /* 0x20000023ffba7230 */ /* 0x100fe40000004100 */
[----:B------:R-:W-:Y:S02]  /*13b0*/  HADD2.F32 R184, -RZ, R35.H1_H1 ;  /* 0x30000023ffb87230 */ /* 0x000fe40000004100 */
[----:B------:R-:W-:Y:S02]  /*13c0*/  HADD2.F32 R185, -RZ, R183.H0_H0 ;  /* 0x200000b7ffb97230 */ /* 0x000fe40000004100 */
[----:B------:R-:W-:Y:S02]  /*13d0*/  HADD2.F32 R169, -RZ, R167.H0_H0 ;  /* 0x200000a7ffa97230 */ /* 0x000fe40000004100 */
[----:B------:R-:W-:Y:S02]  /*13e0*/  HADD2.F32 R153, -RZ, R151.H0_H0 ;  /* 0x20000097ff997230 */ /* 0x000fe40000004100 */
[----:B------:R-:W-:-:S02]  /*13f0*/  HADD2.F32 R29, -RZ, R36.H0_H0 ;  /* 0x20000024ff1d7230 */ /* 0x000fc40000004100 */
[----:B------:R-:W-:Y:S02]  /*1400*/  HADD2.F32 R30, -RZ, R36.H1_H1 ;  /* 0x30000024ff1e7230 */ /* 0x000fe40000004100 */
[--C-:B------:R-:W-:Y:S02]  /*1410*/  HADD2.F32 R31, -RZ, R37.reuse.H0_H0 ;  /* 0x20000025ff1f7230 */ /* 0x100fe40000004100 */
[----:B------:R-:W-:Y:S01]  /*1420*/  HADD2.F32 R32, -RZ, R37.H1_H1 ;  /* 0x30000025ff207230 */ /* 0x000fe20000004100 */
[----:B------:R-:W-:Y:S01]  /*1430*/  MOV R37, R52 ;  /* 0x0000003400257202 */ /* 0x000fe20000000f00 */
[----:B------:R-:W-:Y:S02]  /*1440*/  HADD2.F32 R250, -RZ, R63.H1_H1 ;  /* 0x3000003ffffa7230 */ /* 0x000fe40000004100 */
[--C-:B------:R-:W-:Y:S02]  /*1450*/  HADD2.F32 R251, -RZ, R59.reuse.H0_H0 ;  /* 0x2000003bfffb7230 */ /* 0x100fe40000004100 */
[----:B------:R-:W-:-:S02]  /*1460*/  HADD2.F32 R249, -RZ, R59.H1_H1 ;  /* 0x3000003bfff97230 */ /* 0x000fc40000004100 */
        /* <DEDUP_REMOVED lines=9> */
[----:B------:R-:W-:Y:S02]  /*1500*/  HADD2.F32 R222, -RZ, R222.H1_H1 ;  /* 0x300000deffde7230 */ /* 0x000fe40000004100 */
[--C-:B------:R-:W-:Y:S02]  /*1510*/  HADD2.F32 R231, -RZ, R44.reuse.H0_H0 ;  /* 0x2000002cffe77230 */ /* 0x100fe40000004100 */
[----:B------:R-:W-:-:S02]  /*1520*/  HADD2.F32 R229, -RZ, R44.H1_H1 ;  /* 0x3000002cffe57230 */ /* 0x000fc40000004100 */
[--C-:B------:R-:W-:Y:S02]  /*1530*/  HADD2.F32 R227, -RZ, R45.reuse.H0_H0 ;  /* 0x2000002dffe37230 */ /* 0x100fe40000004100 */
[----:B------:R-:W-:Y:S02]  /*1540*/  HADD2.F32 R225, -RZ, R45.H1_H1 ;  /* 0x3000002dffe17230 */ /* 0x000fe40000004100 */
[--C-:B------:R-:W-:Y:S02]  /*1550*/  HADD2.F32 R223, -RZ, R46.reuse.H0_H0 ;  /* 0x2000002effdf7230 */ /* 0x100fe40000004100 */
        /* <DEDUP_REMOVED lines=13> */
[----:B------:R-:W-:Y:S02]  /*1630*/  HADD2.F32 R167, -RZ, R167.H1_H1 ;  /* 0x300000a7ffa77230 */ /* 0x000fe40000004100 */
[----:B------:R-:W-:-:S02]  /*1640*/  HADD2.F32 R151, -RZ, R151.H1_H1 ;  /* 0x30000097ff977230 */ /* 0x000fc40000004100 */
[--C-:B------:R-:W-:Y:S02]  /*1650*/  HADD2.F32 R33, -RZ, R38.reuse.H0_H0 ;  /* 0x20000026ff217230 */ /* 0x100fe40000004100 */
[----:B------:R-:W-:Y:S02]  /*1660*/  HADD2.F32 R34, -RZ, R38.H1_H1 ;  /* 0x30000026ff227230 */ /* 0x000fe40000004100 */
[--C-:B------:R-:W-:Y:S02]  /*1670*/  HADD2.F32 R35, -RZ, R39.reuse.H0_H0 ;  /* 0x20000027ff237230 */ /* 0x100fe40000004100 */
[----:B------:R-:W-:Y:S02]  /*1680*/  HADD2.F32 R36, -RZ, R39.H1_H1 ;  /* 0x30000027ff247230 */ /* 0x000fe40000004100 */
.L_x_7835:
        /* <DEDUP_REMOVED lines=9> */
[----:B------:R-:W-:Y:S01]  /*1720*/  HFMA2.MMA R73, -RZ, RZ, 0, 9.5367431640625e-07 ;  /* 0x00000010ff497435 */ /* 0x000fe200000001ff */
[----:B------:R-:W-:-:S04]  /*1730*/  ISETP.NE.U32.AND P2, PT, RZ, c[0x0][0x178], PT ;  /* 0x00005e00ff007a0c */ /* 0x000fc80003f45070 */
[----:B------:R-:W-:-:S05]  /*1740*/  ISETP.NE.AND.EX P2, PT, RZ, c[0x0][0x17c], PT, P2 ;  /* 0x00005f00ff007a0c */ /* 0x000fca0003f45320 */
[----:B------:R-:W-:-:S06]  /*1750*/  IMAD.WIDE.U32 R72, R58, R73, c[0x0][0x170] ;  /* 0x00005c003a487625 */ /* 0x000fcc00078e0049 */
[----:B------:R-:W2:Y:S02]  /*1760*/  LDG.E.128 R72, [R72.64] ;  /* 0x0000000448487981 */ /* 0x000ea4000c1e1d00 */
        /* <DEDUP_REMOVED lines=9> */
[----:B------:R-:W-:Y:S01]  /*1800*/  ISETP.NE.AND.EX P3, PT, RZ, c[0x0][0x17c], PT, P3 ;  /* 0x00005f00ff007a0c */ /* 0x000fe20003f65330 */
[----:B--2---:R-:W-:-:S12]  /*1810*/  HADD2.F32 R38, -RZ, R72.H0_H0 ;  /* 0x20000048ff267230 */ /* 0x004fd80000004100 */
[----:B------:R-:W-:Y:S05]  /*1820*/  @P3 BRA `(.L_x_7474) ;  /* 0x0000008000003947 */ /* 0x000fea0003800000 */
[----:B------:R-:W-:-:S04]  /*1830*/  ISETP.NE.U32.AND P4, PT, RZ, c[0x0][0x180], PT ;  /* 0x00006000ff007a0c */ /* 0x000fc80003f85070 */
[----:B------:R-:W-:-:S13]  /*1840*/  ISETP.NE.AND.EX P4, PT, RZ, c[0x0][0x184], PT, P4 ;  /* 0x00006100ff007a0c */ /* 0x000fda0003f85340 */
[----:B------:R-:W-:Y:S05]  /*1850*/  @P4 BRA `(.L_x_7475) ;  /* 0x0000002000004947 */ /* 0x000fea0003800000 */
[----:B------:R-:W-:Y:S05]  /*1860*/  @P0 BRA `(.L_x_7476) ;  /* 0x0000008000000947 */ /* 0x000fea0003800000 */
[----:B------:R-:W-:Y:S05]  /*1870*/  BRA `(.L_x_7477) ;  /* 0x0000009000007947 */ /* 0x000fea0003800000 */
.L_x_7475:
[----:B-----5:R-:W-:-:S05]  /*1880*/  HADD2.F32 R39, -RZ, R64.H0_H0 ;  /* 0x20000040ff277230 */ /* 0x020fca0000004100 */
[----:B------:R-:W-:Y:S01]  /*1890*/  FADD.FTZ R38, R39, R38 ;  /* 0x0000002627267221 */ /* 0x000fe20000010000 */
[----:B------:R-:W-:Y:S05]  /*18a0*/  BRA `(.L_x_7476) ;  /* 0x0000004000007947 */ /* 0x000fea0003800000 */
.L_x_7474:
[----:B-----5:R-:W-:-:S05]  /*18b0*/  HADD2.F32 R39, -RZ, R68.H0_H0 ;  /* 0x20000044ff277230 */ /* 0x020fca0000004100 */
[----:B------:R-:W-:Y:S01]  /*18c0*/  FADD.FTZ R38, R39, R38 ;  /* 0x0000002627267221 */ /* 0x000fe20000010000 */
[----:B------:R-:W-:-:S05]  /*18d0*/  @P2 HADD2.F32 R39, -RZ, R64.H0_H0 ;  /* 0x20000040ff272230 */ /* 0x000fca0000004100 */
[----:B------:R-:W-:-:S05]  /*18e0*/  @P2 FADD.FTZ R38, R39, R38 ;  /* 0x0000002627262221 */ /* 0x000fca0000010000 */
.L_x_7476:
[----:B------:R-:W-:-:S04]  /*18f0*/  F2FP.PACK_AB R39, RZ, R38 ;  /* 0x00000026ff27723e */ /* 0x000fc800000000ff */
[----:B------:R-:W-:Y:S02]  /*1900*/  PRMT R60, R39, 0x7610, R60 ;  /* 0x00007610273c7816 */ /* 0x000fe4000000003c */
.L_x_7477:
[----:B------:R-:W-:Y:S01]  /*1910*/  HADD2.F32 R39, -RZ, R72.H1_H1 ;  /* 0x30000048ff277230 */ /* 0x000fe20000004100 */
[----:B------:R-:W-:Y:S05]  /*1920*/  @P3 BRA `(.L_x_7478) ;  /* 0x0000008000003947 */ /* 0x000fea0003800000 */
[----:B------:R-:W-:-:S04]  /*1930*/  ISETP.NE.U32.AND P4, PT, RZ, c[0x0][0x180], PT ;  /* 0x00006000ff007a0c */ /* 0x000fc80003f85070 */
[----:B------:R-:W-:-:S13]  /*1940*/  ISETP.NE.AND.EX P4, PT, RZ, c[0x0][0x184], PT, P4 ;  /* 0x00006100ff007a0c */ /* 0x000fda0003f85340 */
[----:B------:R-:W-:Y:S05]  /*1950*/  @P4 BRA `(.L_x_7479) ;  /* 0x0000002000004947 */ /* 0x000fea0003800000 */
[----:B------:R-:W-:Y:S05]  /*1960*/  @P0 BRA `(.L_x_7480) ;  /* 0x0000008000000947 */ /* 0x000fea0003800000 */
[----:B------:R-:W-:Y:S05]  /*1970*/  BRA `(.L_x_7481) ;  /* 0x0000009000007947 */ /* 0x000fea0003800000 */
.L_x_7479:
[----:B-----5:R-:W-:-:S05]  /*1980*/  HADD2.F32 R40, -RZ, R64.H1_H1 ;  /* 0x30000040ff287230 */ /* 0x020fca0000004100 */
[----:B------:R-:W-:Y:S01]  /*1990*/  FADD.FTZ R39, R40, R39 ;  /* 0x0000002728277221 */ /* 0x000fe20000010000 */
[----:B------:R-:W-:Y:S05]  /*19a0*/  BRA `(.L_x_7480) ;  /* 0x0000004000007947 */ /* 0x000fea0003800000 */
.L_x_7478:
[----:B-----5:R-:W-:-:S05]  /*19b0*/  HADD2.F32 R40, -RZ, R68.H1_H1 ;  /* 0x30000044ff287230 */ /* 0x020fca0000004100 */
[----:B------:R-:W-:Y:S01]  /*19c0*/  FADD.FTZ R39, R40, R39 ;  /* 0x0000002728277221 */ /* 0x000fe20000010000 */
[----:B------:R-:W-:-:S05]  /*19d0*/  @P2 HADD2.F32 R40, -RZ, R64.H1_H1 ;  /* 0x30000040ff282230 */ /* 0x000fca0000004100 */
[----:B------:R-:W-:-:S05]  /*19e0*/  @P2 FADD.FTZ R39, R40, R39 ;  /* 0x0000002728272221 */ /* 0x000fca0000010000 */
.L_x_7480:
[----:B------:R-:W-:-:S04]  /*19f0*/  F2FP.PACK_AB R40, RZ, R39 ;  /* 0x00000027ff28723e */ /* 0x000fc800000000ff */
[----:B------:R-:W-:Y:S02]  /*1a00*/  PRMT R60, R60, 0x5410, R40 ;  /* 0x000054103c3c7816 */ /* 0x000fe40000000028 */
.L_x_7481:
[----:B------:R-:W-:Y:S01]  /*1a10*/  HADD2.F32 R40, -RZ, R73.H0_H0 ;  /* 0x20000049ff287230 */ /* 0x000fe20000004100 */
[----:B------:R-:W-:Y:S05]  /*1a20*/  @P3 BRA `(.L_x_7482) ;  /* 0x0000008000003947 */ /* 0x000fea0003800000 */
[----:B------:R-:W-:-:S04]  /*1a30*/  ISETP.NE.U32.AND P4, PT, RZ, c[0x0][0x180], PT ;  /* 0x00006000ff007a0c */ /* 0x000fc80003f85070 */
[----:B------:R-:W-:-:S13]  /*1a40*/  ISETP.NE.AND.EX P4, PT, RZ, c[0x0][0x184], PT, P4 ;  /* 0x00006100ff007a0c */ /* 0x000fda0003f85340 */
[----:B------:R-:W-:Y:S05]  /*1a50*/  @P4 BRA `(.L_x_7483) ;  /* 0x0000002000004947 */ /* 0x000fea0003800000 */
[----:B------:R-:W-:Y:S05]  /*1a60*/  @P0 BRA `(.L_x_7484) ;  /* 0x0000008000000947 */ /* 0x000fea0003800000 */
[----:B------:R-:W-:Y:S05]  /*1a70*/  BRA `(.L_x_7485) ;  /* 0x0000009000007947 */ /* 0x000fea0003800000 */
.L_x_7483:
[----:B-----5:R-:W-:-:S05]  /*1a80*/  HADD2.F32 R72, -RZ, R65.H0_H0 ;  /* 0x20000041ff487230 */ /* 0x020fca0000004100 */
[----:B------:R-:W-:Y:S01]  /*1a90*/  FADD.FTZ R40, R72, R40 ;  /* 0x0000002848287221 */ /* 0x000fe20000010000 */
[----:B------:R-:W-:Y:S05]  /*1aa0*/  BRA `(.L_x_7484) ;  /* 0x0000004000007947 */ /* 0x000fea0003800000 */
.L_x_7482:
[----:B-----5:R-:W-:-:S05]  /*1ab0*/  HADD2.F32 R72, -RZ, R69.H0_H0 ;  /* 0x20000045ff487230 */ /* 0x020fca0000004100 */
[----:B------:R-:W-:Y:S01]  /*1ac0*/  FADD.FTZ R40, R72, R40 ;  /* 0x0000002848287221 */ /* 0x000fe20000010000 */
[----:B------:R-:W-:-:S05]  /*1ad0*/  @P2 HADD2.F32 R72, -RZ, R65.H0_H0 ;  /* 0x20000041ff482230 */ /* 0x000fca0000004100 */
[----:B------:R-:W-:-:S05]  /*1ae0*/  @P2 FADD.FTZ R40, R72, R40 ;  /* 0x0000002848282221 */ /* 0x000fca0000010000 */
.L_x_7484:
[----:B------:R-:W-:-:S04]  /*1af0*/  F2FP.PACK_AB R72, RZ, R40 ;  /* 0x00000028ff48723e */ /* 0x000fc800000000ff */
[----:B------:R-:W-:Y:S02]  /*1b00*/  PRMT R61, R72, 0x7610, R61 ;  /* 0x00007610483d7816 */ /* 0x000fe4000000003d */
.L_x_7485:
[----:B------:R-:W-:Y:S01]  /*1b10*/  HADD2.F32 R85, -RZ, R73.H1_H1 ;  /* 0x30000049ff557230 */ /* 0x000fe20000004100 */
[----:B------:R-:W-:Y:S05]  /*1b20*/  @P3 BRA `(.L_x_7486) ;  /* 0x0000008000003947 */ /* 0x000fea0003800000 */
[----:B------:R-:W-:-:S04]  /*1b30*/  ISETP.NE.U32.AND P4, PT, RZ, c[0x0][0x180], PT ;  /* 0x00006000ff007a0c */ /* 0x000fc80003f85070 */
[----:B------:R-:W-:-:S13]  /*1b40*/  ISETP.NE.AND.EX P4, PT, RZ, c[0x0][0x184], PT, P4 ;  /* 0x00006100ff007a0c */ /* 0x000fda0003f85340 */
[----:B------:R-:W-:Y:S05]  /*1b50*/  @P4 BRA `(.L_x_7487) ;  /* 0x0000002000004947 */ /* 0x000fea0003800000 */
[----:B------:R-:W-:Y:S05]  /*1b60*/  @P0 BRA `(.L_x_7488) ;  /* 0x0000008000000947 */ /* 0x000fea0003800000 */
[----:B------:R-:W-:Y:S05]  /*1b70*/  BRA `(.L_x_7489) ;  /* 0x0000009000007947 */ /* 0x000fea0003800000 */
.L_x_7487:
[----:B-----5:R-:W-:-:S05]  /*1b80*/  HADD2.F32 R72, -RZ, R65.H1_H1 ;  /* 0x30000041ff487230 */ /* 0x020fca0000004100 */
[----:B------:R-:W-:Y:S01]  /*1b90*/  FADD.FTZ R85, R72, R85 ;  /* 0x0000005548557221 */ /* 0x000fe20000010000 */
[----:B------:R-:W-:Y:S05]  /*1ba0*/  BRA `(.L_x_7488) ;  /* 0x0000004000007947 */ /* 0x000fea0003800000 */
.L_x_7486:
[----:B-----5:R-:W-:-:S05]  /*1bb0*/  HADD2.F32 R72, -RZ, R69.H1_H1 ;  /* 0x30000045ff487230 */ /* 0x020fca0000004100 */
[----:B------:R-:W-:Y:S01]  /*1bc0*/  FADD.FTZ R85, R72, R85 ;  /* 0x0000005548557221 */ /* 0x000fe20000010000 */
[----:B------:R-:W-:-:S05]  /*1bd0*/  @P2 HADD2.F32 R72, -RZ, R65.H1_H1 ;  /* 0x30000041ff482230 */ /* 0x000fca0000004100 */
[----:B------:R-:W-:-:S05]  /*1be0*/  @P2 FADD.FTZ R85, R72, R85 ;  /* 0x0000005548552221 */ /* 0x000fca0000010000 */
.L_x_7488:
[----:B------:R-:W-:-:S04]  /*1bf0*/  F2FP.PACK_AB R72, RZ, R85 ;  /* 0x00000055ff48723e */ /* 0x000fc800000000ff */
[----:B------:R-:W-:Y:S02]  /*1c00*/  PRMT R61, R61, 0x5410, R72 ;  /* 0x000054103d3d7816 */ /* 0x000fe40000000048 */
.L_x_7489:
[----:B------:R-:W-:Y:S01]  /*1c10*/  HADD2.F32 R86, -RZ, R74.H0_H0 ;  /* 0x2000004aff567230 */ /* 0x000fe20000004100 */
[----:B------:R-:W-:Y:S05]  /*1c20*/  @P3 BRA `(.L_x_7490) ;  /* 0x0000008000003947 */ /* 0x000fea0003800000 */
[----:B------:R-:W-:-:S04]  /*1c30*/  ISETP.NE.U32.AND P4, PT, RZ, c[0x0][0x180], PT ;  /* 0x00006000ff007a0c */ /* 0x000fc80003f85070 */
[----:B------:R-:W-:-:S13]  /*1c40*/  ISETP.NE.AND.EX P4, PT, RZ, c[0x0][0x184], PT, P4 ;  /* 0x00006100ff007a0c */ /* 0x000fda0003f85340 */
[----:B------:R-:W-:Y:S05]  /*1c50*/  @P4 BRA `(.L_x_7491) ;  /* 0x0000002000004947 */ /* 0x000fea0003800000 */
[----:B------:R-:W-:Y:S05]  /*1c60*/  @P0 BRA `(.L_x_7492) ;  /* 0x0000008000000947 */ /* 0x000fea0003800000 */
[----:B------:R-:W-:Y:S05]  /*1c70*/  BRA `(.L_x_7493) ;  /* 0x0000009000007947 */ /* 0x000fea0003800000 */
.L_x_7491:
[----:B-----5:R-:W-:-:S05]  /*1c80*/  HADD2.F32 R72, -RZ, R66.H0_H0 ;  /* 0x20000042ff487230 */ /* 0x020fca0000004100 */
[----:B------:R-:W-:Y:S01]  /*1c90*/  FADD.FTZ R86, R72, R86 ;  /* 0x0000005648567221 */ /* 0x000fe20000010000 */
[----:B------:R-:W-:Y:S05]  /*1ca0*/  BRA `(.L_x_7492) ;  /* 0x0000004000007947 */ /* 0x000fea0003800000 */
.L_x_7490:
[----:B-----5:R-:W-:-:S05]  /*1cb0*/  HADD2.F32 R72, -RZ, R70.H0_H0 ;  /* 0x20000046ff487230 */ /* 0x020fca0000004100 */
[----:B------:R-:W-:Y:S01]  /*1cc0*/  FADD.FTZ R86, R72, R86 ;  /* 0x0000005648567221 */ /* 0x000fe20000010000 */
[----:B------:R-:W-:-:S05]  /*1cd0*/  @P2 HADD2.F32 R72, -RZ, R66.H0_H0 ;  /* 0x20000042ff482230 */ /* 0x000fca0000004100 */
[----:B------:R-:W-:-:S05]  /*1ce0*/  @P2 FADD.FTZ R86, R72, R86 ;  /* 0x0000005648562221 */ /* 0x000fca0000010000 */
.L_x_7492:
[----:B------:R-:W-:-:S04]  /*1cf0*/  F2FP.PACK_AB R72, RZ, R86 ;  /* 0x00000056ff48723e */ /* 0x000fc800000000ff */
[----:B------:R-:W-:Y:S02]  /*1d00*/  PRMT R62, R72, 0x7610, R62 ;  /* 0x00007610483e7816 */ /* 0x000fe4000000003e */
.L_x_7493:
[----:B------:R-:W-:Y:S01]  /*1d10*/  HADD2.F32 R105, -RZ, R74.H1_H1 ;  /* 0x3000004aff697230 */ /* 0x000fe20000004100 */
[----:B------:R-:W-:Y:S05]  /*1d20*/  @P3 BRA `(.L_x_7494) ;  /* 0x0000008000003947 */ /* 0x000fea0003800000 */
[----:B------:R-:W-:-:S04]  /*1d30*/  ISETP.NE.U32.AND P4, PT, RZ, c[0x0][0x180], PT ;  /* 0x00006000ff007a0c */ /* 0x000fc80003f85070 */
[----:B------:R-:W-:-:S13]  /*1d40*/  ISETP.NE.AND.EX P4, PT, RZ, c[0x0][0x184], PT, P4 ;  /* 0x00006100ff007a0c */ /* 0x000fda0003f85340 */
[----:B------:R-:W-:Y:S05]  /*1d50*/  @P4 BRA `(.L_x_7495) ;  /* 0x0000002000004947 */ /* 0x000fea0003800000 */
[----:B------:R-:W-:Y:S05]  /*1d60*/  @P0 BRA `(.L_x_7496) ;  /* 0x0000008000000947 */ /* 0x000fea0003800000 */
[----:B------:R-:W-:Y:S05]  /*1d70*/  BRA `(.L_x_7497) ;  /* 0x0000009000007947 */ /* 0x000fea0003800000 */
.L_x_7495:
[----:B-----5:R-:W-:-:S05]  /*1d80*/  HADD2.F32 R72, -RZ, R66.H1_H1 ;  /* 0x30000042ff487230 */ /* 0x020fca0000004100 */
[----:B------:R-:W-:Y:S01]  /*1d90*/  FADD.FTZ R105, R72, R105 ;  /* 0x0000006948697221 */ /* 0x000fe20000010000 */
[----:B------:R-:W-:Y:S05]  /*1da0*/  BRA `(.L_x_7496) ;  /* 0x0000004000007947 */ /* 0x000fea0003800000 */
.L_x_7494:
[----:B-----5:R-:W-:-:S05]  /*1db0*/  HADD2.F32 R72, -RZ, R70.H1_H1 ;  /* 0x30000046ff487230 */ /* 0x020fca0000004100 */
[----:B------:R-:W-:Y:S01]  /*1dc0*/  FADD.FTZ R105, R72, R105 ;  /* 0x0000006948697221 */ /* 0x000fe20000010000 */
[----:B------:R-:W-:-:S05]  /*1dd0*/  @P2 HADD2.F32 R72, -RZ, R66.H1_H1 ;  /* 0x30000042ff482230 */ /* 0x000fca0000004100 */
[----:B------:R-:W-:-:S05]  /*1de0*/  @P2 FADD.FTZ R105, R72, R105 ;  /* 0x0000006948692221 */ /* 0x000fca0000010000 */
.L_x_7496:
[----:B------:R-:W-:-:S04]  /*1df0*/  F2FP.PACK_AB R72, RZ, R105 ;  /* 0x00000069ff48723e */ /* 0x000fc800000000ff */
[----:B------:R-:W-:Y:S02]  /*1e00*/  PRMT R62, R62, 0x5410, R72 ;  /* 0x000054103e3e7816 */ /* 0x000fe40000000048 */
.L_x_7497:
[----:B------:R-:W-:Y:S01]  /*1e10*/  HADD2.F32 R106, -RZ, R75.H0_H0 ;  /* 0x2000004bff6a7230 */ /* 0x000fe20000004100 */
[----:B------:R-:W-:Y:S05]  /*1e20*/  @P3 BRA `(.L_x_7498) ;  /* 0x0000008000003947 */ /* 0x000fea0003800000 */
[----:B------:R-:W-:-:S04]  /*1e30*/  ISETP.NE.U32.AND P4, PT, RZ, c[0x0][0x180], PT ;  /* 0x00006000ff007a0c */ /* 0x000fc80003f85070 */
[----:B------:R-:W-:-:S13]  /*1e40*/  ISETP.NE.AND.EX P4, PT, RZ, c[0x0][0x184], PT, P4 ;  /* 0x00006100ff007a0c */ /* 0x000fda0003f85340 */
[----:B------:R-:W-:Y:S05]  /*1e50*/  @P4 BRA `(.L_x_7499) ;  /* 0x0000002000004947 */ /* 0x000fea0003800000 */
[----:B------:R-:W-:Y:S05]  /*1e60*/  @P0 BRA `(.L_x_7500) ;  /* 0x0000008000000947 */ /* 0x000fea0003800000 */
[----:B------:R-:W-:Y:S05]  /*1e70*/  BRA `(.L_x_7501) ;  /* 0x0000009000007947 */ /* 0x000fea0003800000 */
.L_x_7499:
[----:B-----5:R-:W-:-:S05]  /*1e80*/  HADD2.F32 R72, -RZ, R67.H0_H0 ;  /* 0x20000043ff487230 */ /* 0x020fca0000004100 */
[----:B------:R-:W-:Y:S01]  /*1e90*/  FADD.FTZ R106, R72, R106 ;  /* 0x0000006a486a7221 */ /* 0x000fe20000010000 */
[----:B------:R-:W-:Y:S05]  /*1ea0*/  BRA `(.L_x_7500) ;  /* 0x0000004000007947 */ /* 0x000fea0003800000 */
.L_x_7498:
[----:B-----5:R-:W-:-:S05]  /*1eb0*/  HADD2.F32 R72, -RZ, R71.H0_H0 ;  /* 0x20000047ff487230 */ /* 0x020fca0000004100 */
[----:B------:R-:W-:Y:S01]  /*1ec0*/  FADD.FTZ R106, R72, R106 ;  /* 0x0000006a486a7221 */ /* 0x000fe20000010000 */
[----:B------:R-:W-:-:S05]  /*1ed0*/  @P2 HADD2.F32 R72, -RZ, R67.H0_H0 ;  /* 0x20000043ff482230 */ /* 0x000fca0000004100 */
[----:B------:R-:W-:-:S05]  /*1ee0*/  @P2 FADD.FTZ R106, R72, R106 ;  /* 0x0000006a486a2221 */ /* 0x000fca0000010000 */
.L_x_7500:
[----:B------:R-:W-:-:S04]  /*1ef0*/  F2FP.PACK_AB R72, RZ, R106 ;  /* 0x0000006aff48723e */ /* 0x000fc800000000ff */
[----:B------:R-:W-:Y:S02]  /*1f00*/  PRMT R63, R72, 0x7610, R63 ;  /* 0x00007610483f7816 */ /* 0x000fe4000000003f */
.L_x_7501:
[----:B------:R-:W-:Y:S01]  /*1f10*/  HADD2.F32 R125, -RZ, R75.H1_H1 ;  /* 0x3000004bff7d7230 */ /* 0x000fe20000004100 */
[----:B------:R-:W-:Y:S05]  /*1f20*/  @P3 BRA `(.L_x_7502) ;  /* 0x0000008000003947 */ /* 0x000fea0003800000 */
[----:B------:R-:W-:-:S04]  /*1f30*/  ISETP.NE.U32.AND P2, PT, RZ, c[0x0][0x180], PT ;  /* 0x00006000ff007a0c */ /* 0x000fc80003f45070 */
[----:B------:R-:W-:-:S13]  /*1f40*/  ISETP.NE.AND.EX P2, PT, RZ, c[0x0][0x184], PT, P2 ;  /* 0x00006100ff007a0c */ /* 0x000fda0003f45320 */
[----:B------:R-:W-:Y:S05]  /*1f50*/  @P2 BRA `(.L_x_7503) ;  /* 0x0000002000002947 */ /* 0x000fea0003800000 */
[----:B------:R-:W-:Y:S05]  /*1f60*/  @P0 BRA `(.L_x_7504) ;  /* 0x0000008000000947 */ /* 0x000fea0003800000 */
[----:B------:R-:W-:Y:S05]  /*1f70*/  BRA `(.L_x_7505) ;  /* 0x0000009000007947 */ /* 0x000fea0003800000 */
.L_x_7503:
[----:B-----5:R-:W-:-:S05]  /*1f80*/  HADD2.F32 R72, -RZ, R67.H1_H1 ;  /* 0x30000043ff487230 */ /* 0x020fca0000004100 */
[----:B------:R-:W-:Y:S01]  /*1f90*/  FADD.FTZ R125, R72, R125 ;  /* 0x0000007d487d7221 */ /* 0x000fe20000010000 */
[----:B------:R-:W-:Y:S05]  /*1fa0*/  BRA `(.L_x_7504) ;  /* 0x0000004000007947 */ /* 0x000fea0003800000 */
.L_x_7502:
[----:B-----5:R-:W-:-:S05]  /*1fb0*/  HADD2.F32 R72, -RZ, R71.H1_H1 ;  /* 0x30000047ff487230 */ /* 0x020fca0000004100 */
[----:B------:R-:W-:Y:S01]  /*1fc0*/  FADD.FTZ R125, R72, R125 ;  /* 0x0000007d487d7221 */ /* 0x000fe20000010000 */
[----:B------:R-:W-:-:S05]  /*1fd0*/  @P2 HADD2.F32 R72, -RZ, R67.H1_H1 ;  /* 0x30000043ff482230 */ /* 0x000fca0000004100 */
[----:B------:R-:W-:-:S05]  /*1fe0*/  @P2 FADD.FTZ R125, R72, R125 ;  /* 0x0000007d487d2221 */ /* 0x000fca0000010000 */
.L_x_7504:
[----:B------:R-:W-:-:S04]  /*1ff0*/  F2FP.PACK_AB R72, RZ, R125 ;  /* 0x0000007dff48723e */ /* 0x000fc800000000ff */
[----:B------:R-:W-:Y:S02]  /*2000*/  PRMT R63, R63, 0x5410, R72 ;  /* 0x000054103f3f7816 */ /* 0x000fe40000000048 */
.L_x_7505:
[C---:B------:R-:W-:Y:S02]  /*2010*/  @P0 LEA R72, P2, R58.reuse, c[0x0][0x188], 0x4 ;  /* 0x000062003a480a11 */ /* 0x040fe400078420ff */
[C---:B------:R-:W-:Y:S02]  /*2020*/  IADD3 R134, R58.reuse, 0x20, RZ ;  /* 0x000000203a867810 */ /* 0x040fe40007ffe0ff */
[----:B------:R-:W-:-:S05]  /*2030*/  @P0 LEA.HI.X R73, R58, c[0x0][0x18c], RZ, 0x4, P2 ;  /* 0x000063003a490a11 */ /* 0x000fca00010f24ff */
[----:B------:R0:W-:Y:S04]  /*2040*/  @P0 STG.E.128 [R72.64], R60 ;  /* 0x0000003c48000986 */ /* 0x0001e8000c101d04 */
.L_x_7473:
[----:B------:R-:W-:Y:S05]  /*2050*/  BSYNC B0 ;  /* 0x0000000000007941 */ /* 0x000fea0003800000 */
.L_x_7472:
        /* <DEDUP_REMOVED lines=13> */
[----:B------:R-:W2:Y:S03]  /*2130*/  LDG.E.128 R72, [R72.64] ;  /* 0x0000000448487981 */ /* 0x000ea6000c1e1d00 */
        /* <DEDUP_REMOVED lines=11> */
.L_x_7509:
[----:B-----5:R-:W-:-:S05]  /*21f0*/  HADD2.F32 R42, -RZ, R64.H0_H0 ;  /* 0x20000040ff2a7230 */ /* 0x020fca0000004100 */
[----:B------:R-:W-:Y:S01]  /*2200*/  FADD.FTZ R41, R42, R41 ;  /* 0x000000292a297221 */ /* 0x000fe20000010000 */
[----:B------:R-:W-:Y:S05]  /*2210*/  BRA `(.L_x_7510) ;  /* 0x0000004000007947 */ /* 0x000fea0003800000 */
.L_x_7508:
[----:B0----5:R-:W-:-:S05]  /*2220*/  HADD2.F32 R42, -RZ, R68.H0_H0 ;  /* 0x20000044ff2a7230 */ /* 0x021fca0000004100 */
[----:B------:R-:W-:Y:S01]  /*2230*/  FADD.FTZ R41, R42, R41 ;  /* 0x000000292a297221 */ /* 0x000fe20000010000 */
[----:B------:R-:W-:-:S05]  /*2240*/  @P2 HADD2.F32 R42, -RZ, R64.H0_H0 ;  /* 0x20000040ff2a2230 */ /* 0x000fca0000004100 */
[----:B------:R-:W-:-:S05]  /*2250*/  @P2 FADD.FTZ R41, R42, R41 ;  /* 0x000000292a292221 */ /* 0x000fca0000010000 */
.L_x_7510:
[----:B------:R-:W-:-:S04]  /*2260*/  F2FP.PACK_AB R42, RZ, R41 ;  /* 0x00000029ff2a723e */ /* 0x000fc800000000ff */
[----:B------:R-:W-:Y:S02]  /*2270*/  PRMT R60, R42, 0x7610, R60 ;  /* 0x000076102a3c7816 */ /* 0x000fe4000000003c */
.L_x_7511:
[----:B------:R-:W-:Y:S01]  /*2280*/  HADD2.F32 R42, -RZ, R72.H1_H1 ;  /* 0x30000048ff2a7230 */ /* 0x000fe20000004100 */
[----:B------:R-:W-:Y:S05]  /*2290*/  @P3 BRA `(.L_x_7512) ;  /* 0x0000008000003947 */ /* 0x000fea0003800000 */
[----:B------:R-:W-:-:S04]  /*22a0*/  ISETP.NE.U32.AND P4, PT, RZ, c[0x0][0x180], PT ;  /* 0x00006000ff007a0c */ /* 0x000fc80003f85070 */
[----:B------:R-:W-:-:S13]  /*22b0*/  ISETP.NE.AND.EX P4, PT, RZ, c[0x0][0x184], PT, P4 ;  /* 0x00006100ff007a0c */ /* 0x000fda0003f85340 */
[----:B------:R-:W-:Y:S05]  /*22c0*/  @P4 BRA `(.L_x_7513) ;  /* 0x0000002000004947 */ /* 0x000fea0003800000 */
[----:B------:R-:W-:Y:S05]  /*22d0*/  @P0 BRA `(.L_x_7514) ;  /* 0x0000008000000947 */ /* 0x000fea0003800000 */
[----:B------:R-:W-:Y:S05]  /*22e0*/  BRA `(.L_x_7515) ;  /* 0x0000009000007947 */ /* 0x000fea0003800000 */
.L_x_7513:
[----:B-----5:R-:W-:-:S05]  /*22f0*/  HADD2.F32 R43, -RZ, R64.H1_H1 ;  /* 0x30000040ff2b7230 */ /* 0x020fca0000004100 */
[----:B------:R-:W-:Y:S01]  /*2300*/  FADD.FTZ R42, R43, R42 ;  /* 0x0000002a2b2a7221 */ /* 0x000fe20000010000 */
[----:B------:R-:W-:Y:S05]  /*2310*/  BRA `(.L_x_7514) ;  /* 0x0000004000007947 */ /* 0x000fea0003800000 */
.L_x_7512:
[----:B-----5:R-:W-:-:S05]  /*2320*/  HADD2.F32 R43, -RZ, R68.H1_H1 ;  /* 0x30000044ff2b7230 */ /* 0x020fca0000004100 */
[----:B------:R-:W-:Y:S01]  /*2330*/  FADD.FTZ R42, R43, R42 ;  /* 0x0000002a2b2a7221 */ /* 0x000fe20000010000 */
[----:B------:R-:W-:-:S05]  /*2340*/  @P2 HADD2.F32 R43, -RZ, R64.H1_H1 ;  /* 0x30000040ff2b2230 */ /* 0x000fca0000004100 */
[----:B------:R-:W-:-:S05]  /*2350*/  @P2 FADD.FTZ R42, R43, R42 ;  /* 0x0000002a2b2a2221 */ /* 0x000fca0000010000 */
.L_x_7514:
[----:B------:R-:W-:-:S04]  /*2360*/  F2FP.PACK_AB R43, RZ, R42 ;  /* 0x0000002aff2b723e */ /* 0x000fc800000000ff */
[----:B------:R-:W-:Y:S02]  /*2370*/  PRMT R60, R60, 0x5410, R43 ;  /* 0x000054103c3c7816 */ /* 0x000fe4000000002b */
.L_x_7515:
[----:B------:R-:W-:Y:S01]  /*2380*/  HADD2.F32 R43, -RZ, R73.H0_H0 ;  /* 0x20000049ff2b7230 */ /* 0x000fe20000004100 */
[----:B------:R-:W-:Y:S05]  /*2390*/  @P3 BRA `(.L_x_7516) ;  /* 0x0000008000003947 */ /* 0x000fea0003800000 */
[----:B------:R-:W-:-:S04]  /*23a0*/  ISETP.NE.U32.AND P4, PT, RZ, c[0x0][0x180], PT ;  /* 0x00006000ff007a0c */ /* 0x000fc80003f85070 */
[----:B------:R-:W-:-:S13]  /*23b0*/  ISETP.NE.AND.EX P4, PT, RZ, c[0x0][0x184], PT, P4 ;  /* 0x00006100ff007a0c */ /* 0x000fda0003f85340 */
[----:B------:R-:W-:Y:S05]  /*23c0*/  @P4 BRA `(.L_x_7517) ;  /* 0x0000002000004947 */ /* 0x000fea0003800000 */
[----:B------:R-:W-:Y:S05]  /*23d0*/  @P0 BRA `(.L_x_7518) ;  /* 0x0000008000000947 */ /* 0x000fea0003800000 */
[----:B------:R-:W-:Y:S05]  /*23e0*/  BRA `(.L_x_7519) ;  /* 0x0000009000007947 */ /* 0x000fea0003800000 */
.L_x_7517:
[----:B-----5:R-:W-:-:S05]  /*23f0*/  HADD2.F32 R72, -RZ, R65.H0_H0 ;  /* 0x20000041ff487230 */ /* 0x020fca0000004100 */
[----:B------:R-:W-:Y:S01]  /*2400*/  FADD.FTZ R43, R72, R43 ;  /* 0x0000002b482b7221 */ /* 0x000fe20000010000 */
[----:B------:R-:W-:Y:S05]  /*2410*/  BRA `(.L_x_7518) ;  /* 0x0000004000007947 */ /* 0x000fea0003800000 */
.L_x_7516:
[----:B-----5:R-:W-:-:S05]  /*2420*/  HADD2.F32 R72, -RZ, R69.H0_H0 ;  /* 0x20000045ff487230 */ /* 0x020fca0000004100 */
[----:B------:R-:W-:Y:S01]  /*2430*/  FADD.FTZ R43, R72, R43 ;  /* 0x0000002b482b7221 */ /* 0x000fe20000010000 */
[----:B------:R-:W-:-:S05]  /*2440*/  @P2 HADD2.F32 R72, -RZ, R65.H0_H0 ;  /* 0x20000041ff482230 */ /* 0x000fca0000004100 */
[----:B------:R-:W-:-:S05]  /*2450*/  @P2 FADD.FTZ R43, R72, R43 ;  /* 0x0000002b482b2221 */ /* 0x000fca0000010000 */
.L_x_7518:
[----:B------:R-:W-:-:S04]  /*2460*/  F2FP.PACK_AB R72, RZ, R43 ;  /* 0x0000002bff48723e */ /* 0x000fc800000000ff */
[----:B------:R-:W-:Y:S02]  /*2470*/  PRMT R61, R72, 0x7610, R61 ;  /* 0x00007610483d7816 */ /* 0x000fe4000000003d */
.L_x_7519:
[----:B------:R-:W-:Y:S01]  /*2480*/  HADD2.F32 R87, -RZ, R73.H1_H1 ;  /* 0x30000049ff577230 */ /* 0x000fe20000004100 */
[----:B------:R-:W-:Y:S05]  /*2490*/  @P3 BRA `(.L_x_7520) ;  /* 0x0000008000003947 */ /* 0x000fea0003800000 */
[----:B------:R-:W-:-:S04]  /*24a0*/  ISETP.NE.U32.AND P4, PT, RZ, c[0x0][0x180], PT ;  /* 0x00006000ff007a0c */ /* 0x000fc80003f85070 */
[----:B------:R-:W-:-:S13]  /*24b0*/  ISETP.NE.AND.EX P4, PT, RZ, c[0x0][0x184], PT, P4 ;  /* 0x00006100ff007a0c */ /* 0x000fda0003f85340 */
[----:B------:R-:W-:Y:S05]  /*24c0*/  @P4 BRA `(.L_x_7521) ;  /* 0x0000002000004947 */ /* 0x000fea0003800000 */
[----:B------:R-:W-:Y:S05]  /*24d0*/  @P0 BRA `(.L_x_7522) ;  /* 0x0000008000000947 */ /* 0x000fea0003800000 */
[----:B------:R-:W-:Y:S05]  /*24e0*/  BRA `(.L_x_7523) ;  /* 0x0000009000007947 */ /* 0x000fea0003800000 */
.L_x_7521:
[----:B-----5:R-:W-:-:S05]  /*24f0*/  HADD2.F32 R72, -RZ, R65.H1_H1 ;  /* 0x30000041ff487230 */ /* 0x020fca0000004100 */
[----:B------:R-:W-:Y:S01]  /*2500*/  FADD.FTZ R87, R72, R87 ;  /* 0x0000005748577221 */ /* 0x000fe20000010000 */
[----:B------:R-:W-:Y:S05]  /*2510*/  BRA `(.L_x_7522) ;  /* 0x0000004000007947 */ /* 0x000fea0003800000 */
.L_x_7520:
[----:B-----5:R-:W-:-:S05]  /*2520*/  HADD2.F32 R72, -RZ, R69.H1_H1 ;  /* 0x30000045ff487230 */ /* 0x020fca0000004100 */
[----:B------:R-:W-:Y:S01]  /*2530*/  FADD.FTZ R87, R72, R87 ;  /* 0x0000005748577221 */ /* 0x000fe20000010000 */
[----:B------:R-:W-:-:S05]  /*2540*/  @P2 HADD2.F32 R72, -RZ, R65.H1_H1 ;  /* 0x30000041ff482230 */ /* 0x000fca0000004100 */
[----:B------:R-:W-:-:S05]  /*2550*/  @P2 FADD.FTZ R87, R72, R87 ;  /* 0x0000005748572221 */ /* 0x000fca0000010000 */
.L_x_7522:
[----:B------:R-:W-:-:S04]  /*2560*/  F2FP.PACK_AB R72, RZ, R87 ;  /* 0x00000057ff48723e */ /* 0x000fc800000000ff */
[----:B------:R-:W-:Y:S02]  /*2570*/  PRMT R61, R61, 0x5410, R72 ;  /* 0x000054103d3d7816 */ /* 0x000fe40000000048 */
.L_x_7523:
[----:B------:R-:W-:Y:S01]  /*2580*/  HADD2.F32 R88, -RZ, R74.H0_H0 ;  /* 0x2000004aff587230 */ /* 0x000fe20000004100 */
[----:B------:R-:W-:Y:S05]  /*2590*/  @P3 BRA `(.L_x_7524) ;  /* 0x0000008000003947 */ /* 0x000fea0003800000 */
[----:B------:R-:W-:-:S04]  /*25a0*/  ISETP.NE.U32.AND P4, PT, RZ, c[0x0][0x180], PT ;  /* 0x00006000ff007a0c */ /* 0x000fc80003f85070 */
[----:B------:R-:W-:-:S13]  /*25b0*/  ISETP.NE.AND.EX P4, PT, RZ, c[0x0][0x184], PT, P4 ;  /* 0x00006100ff007a0c */ /* 0x000fda0003f85340 */
[----:B------:R-:W-:Y:S05]  /*25c0*/  @P4 BRA `(.L_x_7525) ;  /* 0x0000002000004947 */ /* 0x000fea0003800000 */
[----:B------:R-:W-:Y:S05]  /*25d0*/  @P0 BRA `(.L_x_7526) ;  /* 0x0000008000000947 */ /* 0x000fea0003800000 */
[----:B------:R-:W-:Y:S05]  /*25e0*/  BRA `(.L_x_7527) ;  /* 0x0000009000007947 */ /* 0x000fea0003800000 */
.L_x_7525:
[----:B-----5:R-:W-:-:S05]  /*25f0*/  HADD2.F32 R72, -RZ, R66.H0_H0 ;  /* 0x20000042ff487230 */ /* 0x020fca0000004100 */
[----:B------:R-:W-:Y:S01]  /*2600*/  FADD.FTZ R88, R72, R88 ;  /* 0x0000005848587221 */ /* 0x000fe20000010000 */
[----:B------:R-:W-:Y:S05]  /*2610*/  BRA `(.L_x_7526) ;  /* 0x0000004000007947 */ /* 0x000fea0003800000 */
.L_x_7524:
[----:B-----5:R-:W-:-:S05]  /*2620*/  HADD2.F32 R72, -RZ, R70.H0_H0 ;  /* 0x20000046ff487230 */ /* 0x020fca0000004100 */
[----:B------:R-:W-:Y:S01]  /*2630*/  FADD.FTZ R88, R72, R88 ;  /* 0x0000005848587221 */ /* 0x000fe20000010000 */
[----:B------:R-:W-:-:S05]  /*2640*/  @P2 HADD2.F32 R72, -RZ, R66.H0_H0 ;  /* 0x20000042ff482230 */ /* 0x000fca0000004100 */
[----:B------:R-:W-:-:S05]  /*2650*/  @P2 FADD.FTZ R88, R72, R88 ;  /* 0x0000005848582221 */ /* 0x000fca0000010000 */
.L_x_7526:
[----:B------:R-:W-:-:S04]  /*2660*/  F2FP.PACK_AB R72, RZ, R88 ;  /* 0x00000058ff48723e */ /* 0x000fc800000000ff */
[----:B------:R-:W-:Y:S02]  /*2670*/  PRMT R62, R72, 0x7610, R62 ;  /* 0x00007610483e7816 */ /* 0x000fe4000000003e */
.L_x_7527:
[----:B------:R-:W-:Y:S01]  /*2680*/  HADD2.F32 R107, -RZ, R74.H1_H1 ;  /* 0x3000004aff6b7230 */ /* 0x000fe20000004100 */
[----:B------:R-:W-:Y:S05]  /*2690*/  @P3 BRA `(.L_x_7528) ;  /* 0x0000008000003947 */ /* 0x000fea0003800000 */
[----:B------:R-:W-:-:S04]  /*26a0*/  ISETP.NE.U32.AND P4, PT, RZ, c[0x0][0x180], PT ;  /* 0x00006000ff007a0c */ /* 0x000fc80003f85070 */
[----:B------:R-:W-:-:S13]  /*26b0*/  ISETP.NE.AND.EX P4, PT, RZ, c[0x0][0x184], PT, P4 ;  /* 0x00006100ff007a0c */ /* 0x000fda0003f85340 */
[----:B------:R-:W-:Y:S05]  /*26c0*/  @P4 BRA `(.L_x_7529) ;  /* 0x0000002000004947 */ /* 0x000fea0003800000 */
[----:B------:R-:W-:Y:S05]  /*26d0*/  @P0 BRA `(.L_x_7530) ;  /* 0x0000008000000947 */ /* 0x000fea0003800000 */
[----:B------:R-:W-:Y:S05]  /*26e0*/  BRA `(.L_x_7531) ;  /* 0x0000009000007947 */ /* 0x000fea0003800000 */
.L_x_7529:
[----:B-----5:R-:W-:-:S05]  /*26f0*/  HADD2.F32 R72, -RZ, R66.H1_H1 ;  /* 0x30000042ff487230 */ /* 0x020fca0000004100 */
[----:B------:R-:W-:Y:S01]  /*2700*/  FADD.FTZ R107, R72, R107 ;  /* 0x0000006b486b7221 */ /* 0x000fe20000010000 */
[----:B------:R-:W-:Y:S05]  /*2710*/  BRA `(.L_x_7530) ;  /* 0x0000004000007947 */ /* 0x000fea0003800000 */
.L_x_7528:
[----:B-----5:R-:W-:-:S05]  /*2720*/  HADD2.F32 R72, -RZ, R70.H1_H1 ;  /* 0x30000046ff487230 */ /* 0x020fca0000004100 */
[----:B------:R-:W-:Y:S01]  /*2730*/  FADD.FTZ R107, R72, R107 ;  /* 0x0000006b486b7221 */ /* 0x000fe20000010000 */
[----:B------:R-:W-:-:S05]  /*2740*/  @P2 HADD2.F32 R72, -RZ, R66.H1_H1 ;  /* 0x30000042ff482230 */ /* 0x000fca0000004100 */
[----:B------:R-:W-:-:S05]  /*2750*/  @P2 FADD.FTZ R107, R72, R107 ;  /* 0x0000006b486b2221 */ /* 0x000fca0000010000 */
.L_x_7530:
[----:B------:R-:W-:-:S04]  /*2760*/  F2FP.PACK_AB R72, RZ, R107 ;  /* 0x0000006bff48723e */ /* 0x000fc800000000ff */
[----:B------:R-:W-:Y:S02]  /*2770*/  PRMT R62, R62, 0x5410, R72 ;  /* 0x000054103e3e7816 */ /* 0x000fe40000000048 */
.L_x_7531:
[----:B------:R-:W-:Y:S01]  /*2780*/  HADD2.F32 R108, -RZ, R75.H0_H0 ;  /* 0x2000004bff6c7230 */ /* 0x000fe20000004100 */
[----:B------:R-:W-:Y:S05]  /*2790*/  @P3 BRA `(.L_x_7532) ;  /* 0x0000008000003947 */ /* 0x000fea0003800000 */
[----:B------:R-:W-:-:S04]  /*27a0*/  ISETP.NE.U32.AND P4, PT, RZ, c[0x0][0x180], PT ;  /* 0x00006000ff007a0c */ /* 0x000fc80003f85070 */
[----:B------:R-:W-:-:S13]  /*27b0*/  ISETP.NE.AND.EX P4, PT, RZ, c[0x0][0x184], PT, P4 ;  /* 0x00006100ff007a0c */ /* 0x000fda0003f85340 */
[----:B------:R-:W-:Y:S05]  /*27c0*/  @P4 BRA `(.L_x_7533) ;  /* 0x0000002000004947 */ /* 0x000fea0003800000 */
[----:B------:R-:W-:Y:S05]  /*27d0*/  @P0 BRA `(.L_x_7534) ;  /* 0x0000008000000947 */ /* 0x000fea0003800000 */
[----:B------:R-:W-:Y:S05]  /*27e0*/  BRA `(.L_x_7535) ;  /* 0x0000009000007947 */ /* 0x000fea0003800000 */
.L_x_7533:
[----:B-----5:R-:W-:-:S05]  /*27f0*/  HADD2.F32 R72, -RZ, R67.H0_H0 ;  /* 0x20000043ff487230 */ /* 0x020fca0000004100 */
[----:B------:R-:W-:Y:S01]  /*2800*/  FADD.FTZ R108, R72, R108 ;  /* 0x0000006c486c7221 */ /* 0x000fe20000010000 */
[----:B------:R-:W-:Y:S05]  /*2810*/  BRA `(.L_x_7534) ;  /* 0x0000004000007947 */ /* 0x000fea0003800000 */
.L_x_7532:
[----:B-----5:R-:W-:-:S05]  /*2820*/  HADD2.F32 R72, -RZ, R71.H0_H0 ;  /* 0x20000047ff487230 */ /* 0x020fca0000004100 */
[----:B------:R-:W-:Y:S01]  /*2830*/  FADD.FTZ R108, R72, R108 ;  /* 0x0000006c486c7221 */ /* 0x000fe20000010000 */
[----:B------:R-:W-:-:S05]  /*2840*/  @P2 HADD2.F32 R72, -RZ, R67.H0_H0 ;  /* 0x20000043ff482230 */ /* 0x000fca0000004100 */
[----:B------:R-:W-:-:S05]  /*2850*/  @P2 FADD.FTZ R108, R72, R108 ;  /* 0x0000006c486c2221 */ /* 0x000fca0000010000 */
.L_x_7534:
[----:B------:R-:W-:-:S04]  /*2860*/  F2FP.PACK_AB R72, RZ, R108 ;  /* 0x0000006cff48723e */ /* 0x000fc800000000ff */
[----:B------:R-:W-:Y:S02]  /*2870*/  PRMT R63, R72, 0x7610, R63 ;  /* 0x00007610483f7816 */ /* 0x000fe4000000003f */
.L_x_7535:
[----:B------:R-:W-:Y:S01]  /*2880*/  HADD2.F32 R126, -RZ, R75.H1_H1 ;  /* 0x3000004bff7e7230 */ /* 0x000fe20000004100 */
[----:B------:R-:W-:Y:S05]  /*2890*/  @P3 BRA `(.L_x_7536) ;  /* 0x0000008000003947 */ /* 0x000fea0003800000 */
[----:B------:R-:W-:-:S04]  /*28a0*/  ISETP.NE.U32.AND P2, PT, RZ, c[0x0][0x180], PT ;  /* 0x00006000ff007a0c */ /* 0x000fc80003f45070 */
[----:B------:R-:W-:-:S13]  /*28b0*/  ISETP.NE.AND.EX P2, PT, RZ, c[0x0][0x184], PT, P2 ;  /* 0x00006100ff007a0c */ /* 0x000fda0003f45320 */
[----:B------:R-:W-:Y:S05]  /*28c0*/  @P2 BRA `(.L_x_7537) ;  /* 0x0000002000002947 */ /* 0x000fea0003800000 */
[----:B------:R-:W-:Y:S05]  /*28d0*/  @P0 BRA `(.L_x_7538) ;  /* 0x0000008000000947 */ /* 0x000fea0003800000 */
[----:B------:R-:W-:Y:S05]  /*28e0*/  BRA `(.L_x_7539) ;  /* 0x0000009000007947 */ /* 0x000fea0003800000 */
.L_x_7537:
[----:B-----5:R-:W-:-:S05]  /*28f0*/  HADD2.F32 R72, -RZ, R67.H1_H1 ;  /* 0x30000043ff487230 */ /* 0x020fca0000004100 */
[----:B------:R-:W-:Y:S01]  /*2900*/  FADD.FTZ R126, R72, R126 ;  /* 0x0000007e487e7221 */ /* 0x000fe20000010000 */
[----:B------:R-:W-:Y:S05]  /*2910*/  BRA `(.L_x_7538) ;  /* 0x0000004000007947 */ /* 0x000fea0003800000 */
.L_x_7536:
[----:B-----5:R-:W-:-:S05]  /*2920*/  HADD2.F32 R72, -RZ, R71.H1_H1 ;  /* 0x30000047ff487230 */ /* 0x020fca0000004100 */
[----:B------:R-:W-:Y:S01]  /*2930*/  FADD.FTZ R126, R72, R126 ;  /* 0x0000007e487e7221 */ /* 0x000fe20000010000 */
[----:B------:R-:W-:-:S05]  /*2940*/  @P2 HADD2.F32 R72, -RZ, R67.H1_H1 ;  /* 0x30000043ff482230 */ /* 0x000fca0000004100 */
[----:B------:R-:W-:-:S05]  /*2950*/  @P2 FADD.FTZ R126, R72, R126 ;  /* 0x0000007e487e2221 */ /* 0x000fca0000010000 */
.L_x_7538:
[----:B------:R-:W-:-:S04]  /*2960*/  F2FP.PACK_AB R72, RZ, R126 ;  /* 0x0000007eff48723e */ /* 0x000fc800000000ff */
[----:B------:R-:W-:Y:S02]  /*2970*/  PRMT R63, R63, 0x5410, R72 ;  /* 0x000054103f3f7816 */ /* 0x000fe40000000048 */
.L_x_7539:
[----:B------:R-:W-:-:S04]  /*2980*/  @P0 LEA R72, P2, R134, c[0x0][0x188], 0x4 ;  /* 0x0000620086480a11 */ /* 0x000fc800078420ff */
[C---:B------:R-:W-:Y:S02]  /*2990*/  @P0 LEA.HI.X R73, R134.reuse, c[0x0][0x18c], RZ, 0x4, P2 ;  /* 0x0000630086490a11 */ /* 0x040fe400010f24ff */
[----:B------:R-:W-:-:S03]  /*29a0*/  IADD3 R134, R134, 0x20, RZ ;  /* 0x0000002086867810 */ /* 0x000fc60007ffe0ff */
[----:B------:R0:W-:Y:S04]  /*29b0*/  @P0 STG.E.128 [R72.64], R60 ;  /* 0x0000003c48000986 */ /* 0x0001e8000c101d04 */
.L_x_7507:
[----:B------:R-:W-:Y:S05]  /*29c0*/  BSYNC B0 ;  /* 0x0000000000007941 */ /* 0x000fea0003800000 */
.L_x_7506:
[----:B------:R-:W-:Y:S01]  /*29d0*/  ISETP.GE.U32.AND P2, PT, R0, 0x60, PT ;  /* 0x000000600000780c */ /* 0x000fe20003f46070 */
[----:B------:R-:W-:-:S12]  /*29e0*/  BSSY B0, `(.L_x_7540) ;  /* 0x0000095000007945 */ /* 0x000fd80003800000 */
[----:B------:R-:W-:Y:S05]  /*29f0*/  @!P2 BRA `(.L_x_7541) ;  /* 0x000009300000a947 */ /* 0x000fea0003800000 */
[----:B0-----:R-:W-:Y:S01]  /*2a00*/  HFMA2.MMA R73, -RZ, RZ, 0, 9.5367431640625e-07 ;  /* 0x00000010ff497435 */ /* 0x001fe200000001ff */
[----:B------:R-:W-:-:S04]  /*2a10*/  ISETP.NE.U32.AND P2, PT, RZ, c[0x0][0x178], PT ;  /* 0x00005e00ff007a0c */ /* 0x000fc80003f45070 */
[----:B------:R-:W-:-:S05]  /*2a20*/  ISETP.NE.AND.EX P2, PT, RZ, c[0x0][0x17c], PT, P2 ;  /* 0x00005f00ff007a0c */ /* 0x000fca0003f45320 */
[----:B------:R-:W-:-:S06]  /*2a30*/  IMAD.WIDE.U32 R72, R134, R73, c[0x0][0x170] ;  /* 0x00005c0086487625 */ /* 0x000fcc00078e0049 */
[----:B------:R-:W2:Y:S02]  /*2a40*/  LDG.E.128 R72, [R72.64] ;  /* 0x0000000448487981 */ /* 0x000ea4000c1e1d00 */
        /* <DEDUP_REMOVED lines=17> */
.L_x_7543:
[----:B-----5:R-:W-:-:S05]  /*2b60*/  HADD2.F32 R45, -RZ, R64.H0_H0 ;  /* 0x20000040ff2d7230 */ /* 0x020fca0000004100 */
[----:B------:R-:W-:Y:S01]  /*2b70*/  FADD.FTZ R44, R45, R44 ;  /* 0x0000002c2d2c7221 */ /* 0x000fe20000010000 */
[----:B------:R-:W-:Y:S05]  /*2b80*/  BRA `(.L_x_7544) ;  /* 0x0000004000007947 */ /* 0x000fea0003800000 */
.L_x_7542:
[----:B-----5:R-:W-:-:S05]  /*2b90*/  HADD2.F32 R45, -RZ, R68.H0_H0 ;  /* 0x20000044ff2d7230 */ /* 0x020fca0000004100 */
[----:B------:R-:W-:Y:S01]  /*2ba0*/  FADD.FTZ R44, R45, R44 ;  /* 0x0000002c2d2c7221 */ /* 0x000fe20000010000 */
[----:B------:R-:W-:-:S05]  /*2bb0*/  @P2 HADD2.F32 R45, -RZ, R64.H0_H0 ;  /* 0x20000040ff2d2230 */ /* 0x000fca0000004100 */
[----:B------:R-:W-:-:S05]  /*2bc0*/  @P2 FADD.FTZ R44, R45, R44 ;  /* 0x0000002c2d2c2221 */ /* 0x000fca0000010000 */
.L_x_7544:
[----:B------:R-:W-:-:S04]  /*2bd0*/  F2FP.PACK_AB R45, RZ, R44 ;  /* 0x0000002cff2d723e */ /* 0x000fc800000000ff */
[----:B------:R-:W-:Y:S02]  /*2be0*/  PRMT R60, R45, 0x7610, R60 ;  /* 0x000076102d3c7816 */ /* 0x000fe4000000003c */
.L_x_7545:
[----:B------:R-:W-:Y:S01]  /*2bf0*/  HADD2.F32 R45, -RZ, R72.H1_H1 ;  /* 0x30000048ff2d7230 */ /* 0x000fe20000004100 */
[----:B------:R-:W-:Y:S05]  /*2c00*/  @P3 BRA `(.L_x_7546) ;  /* 0x0000008000003947 */ /* 0x000fea0003800000 */
[----:B------:R-:W-:-:S04]  /*2c10*/  ISETP.NE.U32.AND P4, PT, RZ, c[0x0][0x180], PT ;  /* 0x00006000ff007a0c */ /* 0x000fc80003f85070 */
[----:B------:R-:W-:-:S13]  /*2c20*/  ISETP.NE.AND.EX P4, PT, RZ, c[0x0][0x184], PT, P4 ;  /* 0x00006100ff007a0c */ /* 0x000fda0003f85340 */
[----:B------:R-:W-:Y:S05]  /*2c30*/  @P4 BRA `(.L_x_7547) ;  /* 0x0000002000004947 */ /* 0x000fea0003800000 */
[----:B------:R-:W-:Y:S05]  /*2c40*/  @P0 BRA `(.L_x_7548) ;  /* 0x0000008000000947 */ /* 0x000fea0003800000 */
[----:B------:R-:W-:Y:S05]  /*2c50*/  BRA `(.L_x_7549) ;  /* 0x0000009000007947 */ /* 0x000fea0003800000 */
.L_x_7547:
[----:B-----5:R-:W-:-:S05]  /*2c60*/  HADD2.F32 R46, -RZ, R64.H1_H1 ;  /* 0x30000040ff2e7230 */ /* 0x020fca0000004100 */
[----:B------:R-:W-:Y:S01]  /*2c70*/  FADD.FTZ R45, R46, R45 ;  /* 0x0000002d2e2d7221 */ /* 0x000fe20000010000 */
[----:B------:R-:W-:Y:S05]  /*2c80*/  BRA `(.L_x_7548) ;  /* 0x0000004000007947 */ /* 0x000fea0003800000 */
.L_x_7546:
[----:B-----5:R-:W-:-:S05]  /*2c90*/  HADD2.F32 R46, -RZ, R68.H1_H1 ;  /* 0x30000044ff2e7230 */ /* 0x020fca0000004100 */
[----:B------:R-:W-:Y:S01]  /*2ca0*/  FADD.FTZ R45, R46, R45 ;  /* 0x0000002d2e2d7221 */ /* 0x000fe20000010000 */
[----:B------:R-:W-:-:S05]  /*2cb0*/  @P2 HADD2.F32 R46, -RZ, R64.H1_H1 ;  /* 0x30000040ff2e2230 */ /* 0x000fca0000004100 */
[----:B------:R-:W-:-:S05]  /*2cc0*/  @P2 FADD.FTZ R45, R46, R45 ;  /* 0x0000002d2e2d2221 */ /* 0x000fca0000010000 */
.L_x_7548:
[----:B------:R-:W-:-:S04]  /*2cd0*/  F2FP.PACK_AB R46, RZ, R45 ;  /* 0x0000002dff2e723e */ /* 0x000fc800000000ff */
[----:B------:R-:W-:Y:S02]  /*2ce0*/  PRMT R60, R60, 0x5410, R46 ;  /* 0x000054103c3c7816 */ /* 0x000fe4000000002e */
.L_x_7549:
[----:B------:R-:W-:Y:S01]  /*2cf0*/  HADD2.F32 R46, -RZ, R73.H0_H0 ;  /* 0x20000049ff2e7230 */ /* 0x000fe20000004100 */
[----:B------:R-:W-:Y:S05]  /*2d00*/  @P3 BRA `(.L_x_7550) ;  /* 0x0000008000003947 */ /* 0x000fea0003800000 */
[----:B------:R-:W-:-:S04]  /*2d10*/  ISETP.NE.U32.AND P4, PT, RZ, c[0x0][0x180], PT ;  /* 0x00006000ff007a0c */ /* 0x000fc80003f85070 */
[----:B------:R-:W-:-:S13]  /*2d20*/  ISETP.NE.AND.EX P4, PT, RZ, c[0x0][0x184], PT, P4 ;  /* 0x00006100ff007a0c */ /* 0x000fda0003f85340 */
[----:B------:R-:W-:Y:S05]  /*2d30*/  @P4 BRA `(.L_x_7551) ;  /* 0x0000002000004947 */ /* 0x000fea0003800000 */
[----:B------:R-:W-:Y:S05]  /*2d40*/  @P0 BRA `(.L_x_7552) ;  /* 0x0000008000000947 */ /* 0x000fea0003800000 */
[----:B------:R-:W-:Y:S05]  /*2d50*/  BRA `(.L_x_7553) ;  /* 0x0000009000007947 */ /* 0x000fea0003800000 */
.L_x_7551:
[----:B-----5:R-:W-:-:S05]  /*2d60*/  HADD2.F32 R72, -RZ, R65.H0_H0 ;  /* 0x20000041ff487230 */ /* 0x020fca0000004100 */
[----:B------:R-:W-:Y:S01]  /*2d70*/  FADD.FTZ R46, R72, R46 ;  /* 0x0000002e482e7221 */ /* 0x000fe20000010000 */
[----:B------:R-:W-:Y:S05]  /*2d80*/  BRA `(.L_x_7552) ;  /* 0x0000004000007947 */ /* 0x000fea0003800000 */
.L_x_7550:
[----:B-----5:R-:W-:-:S05]  /*2d90*/  HADD2.F32 R72, -RZ, R69.H0_H0 ;  /* 0x20000045ff487230 */ /* 0x020fca0000004100 */
[----:B------:R-:W-:Y:S01]  /*2da0*/  FADD.FTZ R46, R72, R46 ;  /* 0x0000002e482e7221 */ /* 0x000fe20000010000 */
[----:B------:R-:W-:-:S05]  /*2db0*/  @P2 HADD2.F32 R72, -RZ, R65.H0_H0 ;  /* 0x20000041ff482230 */ /* 0x000fca0000004100 */
[----:B------:R-:W-:-:S05]  /*2dc0*/  @P2 FADD.FTZ R46, R72, R46 ;  /* 0x0000002e482e2221 */ /* 0x000fca0000010000 */
.L_x_7552:
[----:B------:R-:W-:-:S04]  /*2dd0*/  F2FP.PACK_AB R72, RZ, R46 ;  /* 0x0000002eff48723e */ /* 0x000fc800000000ff */
[----:B------:R-:W-:Y:S02]  /*2de0*/  PRMT R61, R72, 0x7610, R61 ;  /* 0x00007610483d7816 */ /* 0x000fe4000000003d */
.L_x_7553:
[----:B------:R-:W-:Y:S01]  /*2df0*/  HADD2.F32 R89, -RZ, R73.H1_H1 ;  /* 0x30000049ff597230 */ /* 0x000fe20000004100 */
[----:B------:R-:W-:Y:S05]  /*2e00*/  @P3 BRA `(.L_x_7554) ;  /* 0x0000008000003947 */ /* 0x000fea0003800000 */
[----:B------:R-:W-:-:S04]  /*2e10*/  ISETP.NE.U32.AND P4, PT, RZ, c[0x0][0x180], PT ;  /* 0x00006000ff007a0c */ /* 0x000fc80003f85070 */
[----:B------:R-:W-:-:S13]  /*2e20*/  ISETP.NE.AND.EX P4, PT, RZ, c[0x0][0x184], PT, P4 ;  /* 0x00006100ff007a0c */ /* 0x000fda0003f85340 */
[----:B------:R-:W-:Y:S05]  /*2e30*/  @P4 BRA `(.L_x_7555) ;  /* 0x0000002000004947 */ /* 0x000fea0003800000 */
[----:B------:R-:W-:Y:S05]  /*2e40*/  @P0 BRA `(.L_x_7556) ;  /* 0x0000008000000947 */ /* 0x000fea0003800000 */
[----:B------:R-:W-:Y:S05]  /*2e50*/  BRA `(.L_x_7557) ;  /* 0x0000009000007947 */ /* 0x000fea0003800000 */
.L_x_7555:
[----:B-----5:R-:W-:-:S05]  /*2e60*/  HADD2.F32 R72, -RZ, R65.H1_H1 ;  /* 0x30000041ff487230 */ /* 0x020fca0000004100 */
[----:B------:R-:W-:Y:S01]  /*2e70*/  FADD.FTZ R89, R72, R89 ;  /* 0x0000005948597221 */ /* 0x000fe20000010000 */
[----:B------:R-:W-:Y:S05]  /*2e80*/  BRA `(.L_x_7556) ;  /* 0x0000004000007947 */ /* 0x000fea0003800000 */
.L_x_7554:
[----:B-----5:R-:W-:-:S05]  /*2e90*/  HADD2.F32 R72, -RZ, R69.H1_H1 ;  /* 0x30000045ff487230 */ /* 0x020fca0000004100 */
[----:B------:R-:W-:Y:S01]  /*2ea0*/  FADD.FTZ R89, R72, R89 ;  /* 0x0000005948597221 */ /* 0x000fe20000010000 */
[----:B------:R-:W-:-:S05]  /*2eb0*/  @P2 HADD2.F32 R72, -RZ, R65.H1_H1 ;  /* 0x30000041ff482230 */ /* 0x000fca0000004100 */
[----:B------:R-:W-:-:S05]  /*2ec0*/  @P2 FADD.FTZ R89, R72, R89 ;  /* 0x0000005948592221 */ /* 0x000fca0000010000 */
.L_x_7556:
[----:B------:R-:W-:-:S04]  /*2ed0*/  F2FP.PACK_AB R72, RZ, R89 ;  /* 0x00000059ff48723e */ /* 0x000fc800000000ff */
[----:B------:R-:W-:Y:S02]  /*2ee0*/  PRMT R61, R61, 0x5410, R72 ;  /* 0x000054103d3d7816 */ /* 0x000fe40000000048 */
.L_x_7557:
[----:B------:R-:W-:Y:S01]  /*2ef0*/  HADD2.F32 R90, -RZ, R74.H0_H0 ;  /* 0x2000004aff5a7230 */ /* 0x000fe20000004100 */
[----:B------:R-:W-:Y:S05]  /*2f00*/  @P3 BRA `(.L_x_7558) ;  /* 0x0000008000003947 */ /* 0x000fea0003800000 */
[----:B------:R-:W-:-:S04]  /*2f10*/  ISETP.NE.U32.AND P4, PT, RZ, c[0x0][0x180], PT ;  /* 0x00006000ff007a0c */ /* 0x000fc80003f85070 */
[----:B------:R-:W-:-:S13]  /*2f20*/  ISETP.NE.AND.EX P4, PT, RZ, c[0x0][0x184], PT, P4 ;  /* 0x00006100ff007a0c */ /* 0x000fda0003f85340 */
[----:B------:R-:W-:Y:S05]  /*2f30*/  @P4 BRA `(.L_x_7559) ;  /* 0x0000002000004947 */ /* 0x000fea0003800000 */
[----:B------:R-:W-:Y:S05]  /*2f40*/  @P0 BRA `(.L_x_7560) ;  /* 0x0000008000000947 */ /* 0x000fea0003800000 */
[----:B------:R-:W-:Y:S05]  /*2f50*/  BRA `(.L_x_7561) ;  /* 0x0000009000007947 */ /* 0x000fea0003800000 */
.L_x_7559:
[----:B-----5:R-:W-:-:S05]  /*2f60*/  HADD2.F32 R72, -RZ, R66.H0_H0 ;  /* 0x20000042ff487230 */ /* 0x020fca0000004100 */
[----:B------:R-:W-:Y:S01]  /*2f70*/  FADD.FTZ R90, R72, R90 ;  /* 0x0000005a485a7221 */ /* 0x000fe20000010000 */
[----:B------:R-:W-:Y:S05]  /*2f80*/  BRA `(.L_x_7560) ;  /* 0x0000004000007947 */ /* 0x000fea0003800000 */
.L_x_7558:
[----:B-----5:R-:W-:-:S05]  /*2f90*/  HADD2.F32 R72, -RZ, R70.H0_H0 ;  /* 0x20000046ff487230 */ /* 0x020fca0000004100 */
[----:B------:R-:W-:Y:S01]  /*2fa0*/  FADD.FTZ R90, R72, R90 ;  /* 0x0000005a485a7221 */ /* 0x000fe20000010000 */
[----:B------:R-:W-:-:S05]  /*2fb0*/  @P2 HADD2.F32 R72, -RZ, R66.H0_H0 ;  /* 0x20000042ff482230 */ /* 0x000fca0000004100 */
[----:B------:R-:W-:-:S05]  /*2fc0*/  @P2 FADD.FTZ R90, R72, R90 ;  /* 0x0000005a485a2221 */ /* 0x000fca0000010000 */
.L_x_7560:
[----:B------:R-:W-:-:S04]  /*2fd0*/  F2FP.PACK_AB R72, RZ, R90 ;  /* 0x0000005aff48723e */ /* 0x000fc800000000ff */
[----:B------:R-:W-:Y:S02]  /*2fe0*/  PRMT R62, R72, 0x7610, R62 ;  /* 0x00007610483e7816 */ /* 0x000fe4000000003e */
.L_x_7561:
[----:B------:R-:W-:Y:S01]  /*2ff0*/  HADD2.F32 R109, -RZ, R74.H1_H1 ;  /* 0x3000004aff6d7230 */ /* 0x000fe20000004100 */
[----:B------:R-:W-:Y:S05]  /*3000*/  @P3 BRA `(.L_x_7562) ;  /* 0x0000008000003947 */ /* 0x000fea0003800000 */
[----:B------:R-:W-:-:S04]  /*3010*/  ISETP.NE.U32.AND P4, PT, RZ, c[0x0][0x180], PT ;  /* 0x00006000ff007a0c */ /* 0x000fc80003f85070 */
[----:B------:R-:W-:-:S13]  /*3020*/  ISETP.NE.AND.EX P4, PT, RZ, c[0x0][0x184], PT, P4 ;  /* 0x00006100ff007a0c */ /* 0x000fda0003f85340 */
[----:B------:R-:W-:Y:S05]  /*3030*/  @P4 BRA `(.L_x_7563) ;  /* 0x0000002000004947 */ /* 0x000fea0003800000 */
[----:B------:R-:W-:Y:S05]  /*3040*/  @P0 BRA `(.L_x_7564) ;  /* 0x0000008000000947 */ /* 0x000fea0003800000 */
[----:B------:R-:W-:Y:S05]  /*3050*/  BRA `(.L_x_7565) ;  /* 0x0000009000007947 */ /* 0x000fea0003800000 */
.L_x_7563:
[----:B-----5:R-:W-:-:S05]  /*3060*/  HADD2.F32 R72, -RZ, R66.H1_H1 ;  /* 0x30000042ff487230 */ /* 0x020fca0000004100 */
[----:B------:R-:W-:Y:S01]  /*3070*/  FADD.FTZ R109, R72, R109 ;  /* 0x0000006d486d7221 */ /* 0x000fe20000010000 */
[----:B------:R-:W-:Y:S05]  /*3080*/  BRA `(.L_x_7564) ;  /* 0x0000004000007947 */ /* 0x000fea0003800000 */
.L_x_7562:
[----:B-----5:R-:W-:-:S05]  /*3090*/  HADD2.F32 R72, -RZ, R70.H1_H1 ;  /* 0x30000046ff487230 */ /* 0x020fca0000004100 */
[----:B------:R-:W-:Y:S01]  /*30a0*/  FADD.FTZ R109, R72, R109 ;  /* 0x0000006d486d7221 */ /* 0x000fe20000010000 */
[----:B------:R-:W-:-:S05]  /*30b0*/  @P2 HADD2.F32 R72, -RZ, R66.H1_H1 ;  /* 0x30000042ff482230 */ /* 0x000fca0000004100 */
[----:B------:R-:W-:-:S05]  /*30c0*/  @P2 FADD.FTZ R109, R72, R109 ;  /* 0x0000006d486d2221 */ /* 0x000fca0000010000 */
.L_x_7564:
[----:B------:R-:W-:-:S04]  /*30d0*/  F2FP.PACK_AB R72, RZ, R109 ;  /* 0x0000006dff48723e */ /* 0x000fc800000000ff */
[----:B------:R-:W-:Y:S02]  /*30e0*/  PRMT R62, R62, 0x5410, R72 ;  /* 0x000054103e3e7816 */ /* 0x000fe40000000048 */
.L_x_7565:
[----:B------:R-:W-:Y:S01]  /*30f0*/  HADD2.F32 R110, -RZ, R75.H0_H0 ;  /* 0x2000004bff6e7230 */ /* 0x000fe20000004100 */
[----:B------:R-:W-:Y:S05]  /*3100*/  @P3 BRA `(.L_x_7566) ;  /* 0x0000008000003947 */ /* 0x000fea0003800000 */
[----:B------:R-:W-:-:S04]  /*3110*/  ISETP.NE.U32.AND P4, PT, RZ, c[0x0][0x180], PT ;  /* 0x00006000ff007a0c */ /* 0x000fc80003f85070 */
[----:B------:R-:W-:-:S13]  /*3120*/  ISETP.NE.AND.EX P4, PT, RZ, c[0x0][0x184], PT, P4 ;  /* 0x00006100ff007a0c */ /* 0x000fda0003f85340 */
[----:B------:R-:W-:Y:S05]  /*3130*/  @P4 BRA `(.L_x_7567) ;  /* 0x0000002000004947 */ /* 0x000fea0003800000 */
[----:B------:R-:W-:Y:S05]  /*3140*/  @P0 BRA `(.L_x_7568) ;  /* 0x0000008000000947 */ /* 0x000fea0003800000 */
[----:B------:R-:W-:Y:S05]  /*3150*/  BRA `(.L_x_7569) ;  /* 0x0000009000007947 */ /* 0x000fea0003800000 */
.L_x_7567:
[----:B-----5:R-:W-:-:S05]  /*3160*/  HADD2.F32 R72, -RZ, R67.H0_H0 ;  /* 0x20000043ff487230 */ /* 0x020fca0000004100 */
[----:B------:R-:W-:Y:S01]  /*3170*/  FADD.FTZ R110, R72, R110 ;  /* 0x0000006e486e7221 */ /* 0x000fe20000010000 */
[----:B------:R-:W-:Y:S05]  /*3180*/  BRA `(.L_x_7568) ;  /* 0x0000004000007947 */ /* 0x000fea0003800000 */
.L_x_7566:
[----:B-----5:R-:W-:-:S05]  /*3190*/  HADD2.F32 R72, -RZ, R71.H0_H0 ;  /* 0x20000047ff487230 */ /* 0x020fca0000004100 */
[----:B------:R-:W-:Y:S01]  /*31a0*/  FADD.FTZ R110, R72, R110 ;  /* 0x0000006e486e7221 */ /* 0x000fe20000010000 */
[----:B------:R-:W-:-:S05]  /*31b0*/  @P2 HADD2.F32 R72, -RZ, R67.H0_H0 ;  /* 0x20000043ff482230 */ /* 0x000fca0000004100 */
[----:B------:R-:W-:-:S05]  /*31c0*/  @P2 FADD.FTZ R110, R72, R110 ;  /* 0x0000006e486e2221 */ /* 0x000fca0000010000 */
.L_x_7568:
[----:B------:R-:W-:-:S04]  /*31d0*/  F2FP.PACK_AB R72, RZ, R110 ;  /* 0x0000006eff48723e */ /* 0x000fc800000000ff */
[----:B------:R-:W-:Y:S02]  /*31e0*/  PRMT R63, R72, 0x7610, R63 ;  /* 0x00007610483f7816 */ /* 0x000fe4000000003f */
.L_x_7569:
[----:B------:R-:W-:Y:S01]  /*31f0*/  HADD2.F32 R127, -RZ, R75.H1_H1 ;  /* 0x3000004bff7f7230 */ /* 0x000fe20000004100 */
[----:B------:R-:W-:Y:S05]  /*3200*/  @P3 BRA `(.L_x_7570) ;  /* 0x0000008000003947 */ /* 0x000fea0003800000 */
[----:B------:R-:W-:-:S04]  /*3210*/  ISETP.NE.U32.AND P2, PT, RZ, c[0x0][0x180], PT ;  /* 0x00006000ff007a0c */ /* 0x000fc80003f45070 */
[----:B------:R-:W-:-:S13]  /*3220*/  ISETP.NE.AND.EX P2, PT, RZ, c[0x0][0x184], PT, P2 ;  /* 0x00006100ff007a0c */ /* 0x000fda0003f45320 */
[----:B------:R-:W-:Y:S05]  /*3230*/  @P2 BRA `(.L_x_7571) ;  /* 0x0000002000002947 */ /* 0x000fea0003800000 */
[----:B------:R-:W-:Y:S05]  /*3240*/  @P0 BRA `(.L_x_7572) ;  /* 0x0000008000000947 */ /* 0x000fea0003800000 */
[----:B------:R-:W-:Y:S05]  /*3250*/  BRA `(.L_x_7573) ;  /* 0x0000009000007947 */ /* 0x000fea0003800000 */
.L_x_7571:
[----:B-----5:R-:W-:-:S05]  /*3260*/  HADD2.F32 R72, -RZ, R67.H1_H1 ;  /* 0x30000043ff487230 */ /* 0x020fca0000004100 */
[----:B------:R-:W-:Y:S01]  /*3270*/  FADD.FTZ R127, R72, R127 ;  /* 0x0000007f487f7221 */ /* 0x000fe20000010000 */
[----:B------:R-:W-:Y:S05]  /*3280*/  BRA `(.L_x_7572) ;  /* 0x0000004000007947 */ /* 0x000fea0003800000 */
.L_x_7570:
[----:B-----5:R-:W-:-:S05]  /*3290*/  HADD2.F32 R72, -RZ, R71.H1_H1 ;  /* 0x30000047ff487230 */ /* 0x020fca0000004100 */
[----:B------:R-:W-:Y:S01]  /*32a0*/  FADD.FTZ R127, R72, R127 ;  /* 0x0000007f487f7221 */ /* 0x000fe20000010000 */
[----:B------:R-:W-:-:S05]  /*32b0*/  @P2 HADD2.F32 R72, -RZ, R67.H1_H1 ;  /* 0x30000043ff482230 */ /* 0x000fca0000004100 */
[----:B------:R-:W-:-:S05]  /*32c0*/  @P2 FADD.FTZ R127, R72, R127 ;  /* 0x0000007f487f2221 */ /* 0x000fca0000010000 */
.L_x_7572:
[----:B------:R-:W-:-:S04]  /*32d0*/  F2FP.PACK_AB R72, RZ, R127 ;  /* 0x0000007fff48723e */ /* 0x000fc800000000ff */
[----:B------:R-:W-:Y:S02]  /*32e0*/  PRMT R63, R63, 0x5410, R72 ;  /* 0x000054103f3f7816 */ /* 0x000fe40000000048 */
.L_x_7573:
[----:B------:R-:W-:-:S04]  /*32f0*/  @P0 LEA R72, P2, R134, c[0x0][0x188], 0x4 ;  /* 0x0000620086480a11 */ /* 0x000fc800078420ff */
[C---:B------:R-:W-:Y:S02]  /*3300*/  @P0 LEA.HI.X R73, R134.reuse, c[0x0][0x18c], RZ, 0x4, P2 ;  /* 0x0000630086490a11 */ /* 0x040fe400010f24ff */
[----:B------:R-:W-:-:S03]  /*3310*/  IADD3 R134, R134, 0x20, RZ ;  /* 0x0000002086867810 */ /* 0x000fc60007ffe0ff */
[----:B------:R0:W-:Y:S04]  /*3320*/  @P0 STG.E.128 [R72.64], R60 ;  /* 0x0000003c48000986 */ /* 0x0001e8000c101d04 */
.L_x_7541:
[----:B------:R-:W-:Y:S05]  /*3330*/  BSYNC B0 ;  /* 0x0000000000007941 */ /* 0x000fea0003800000 */
.L_x_7540:
        /* <DEDUP_REMOVED lines=25> */
.L_x_7577:
[----:B-----5:R-:W-:-:S05]  /*34d0*/  HADD2.F32 R48, -RZ, R64.H0_H0 ;  /* 0x20000040ff307230 */ /* 0x020fca0000004100 */
[----:B------:R-:W-:Y:S01]  /*34e0*/  FADD.FTZ R47, R48, R47 ;  /* 0x0000002f302f7221 */ /* 0x000fe20000010000 */
[----:B------:R-:W-:Y:S05]  /*34f0*/  BRA `(.L_x_7578) ;  /* 0x0000004000007947 */ /* 0x000fea0003800000 */
.L_x_7576:
[----:B0----5:R-:W-:-:S05]  /*3500*/  HADD2.F32 R48, -RZ, R68.H0_H0 ;  /* 0x20000044ff307230 */ /* 0x021fca0000004100 */
[----:B------:R-:W-:Y:S01]  /*3510*/  FADD.FTZ R47, R48, R47 ;  /* 0x0000002f302f7221 */ /* 0x000fe20000010000 */
[----:B------:R-:W-:-:S05]  /*3520*/  @P2 HADD2.F32 R48, -RZ, R64.H0_H0 ;  /* 0x20000040ff302230 */ /* 0x000fca0000004100 */
[----:B------:R-:W-:-:S05]  /*3530*/  @P2 FADD.FTZ R47, R48, R47 ;  /* 0x0000002f302f2221 */ /* 0x000fca0000010000 */
.L_x_7578:
[----:B------:R-:W-:-:S04]  /*3540*/  F2FP.PACK_AB R48, RZ, R47 ;  /* 0x0000002fff30723e */ /* 0x000fc800000000ff */
[----:B------:R-:W-:Y:S02]  /*3550*/  PRMT R60, R48, 0x7610, R60 ;  /* 0x00007610303c7816 */ /* 0x000fe4000000003c */
.L_x_7579:
[----:B------:R-:W-:Y:S01]  /*3560*/  HADD2.F32 R48, -RZ, R72.H1_H1 ;  /* 0x30000048ff307230 */ /* 0x000fe20000004100 */
[----:B------:R-:W-:Y:S05]  /*3570*/  @P3 BRA `(.L_x_7580) ;  /* 0x0000008000003947 */ /* 0x000fea0003800000 */
[----:B------:R-:W-:-:S04]  /*3580*/  ISETP.NE.U32.AND P4, PT, RZ, c[0x0][0x180], PT ;  /* 0x00006000ff007a0c */ /* 0x000fc80003f85070 */
[----:B------:R-:W-:-:S13]  /*3590*/  ISETP.NE.AND.EX P4, PT, RZ, c[0x0][0x184], PT, P4 ;  /* 0x00006100ff007a0c */ /* 0x000fda0003f85340 */
[----:B------:R-:W-:Y:S05]  /*35a0*/  @P4 BRA `(.L_x_7581) ;  /* 0x0000002000004947 */ /* 0x000fea0003800000 */
[----:B------:R-:W-:Y:S05]  /*35b0*/  @P0 BRA `(.L_x_7582) ;  /* 0x0000008000000947 */ /* 0x000fea0003800000 */
[----:B------:R-:W-:Y:S05]  /*35c0*/  BRA `(.L_x_7583) ;  /* 0x0000009000007947 */ /* 0x000fea0003800000 */
.L_x_7581:
[----:B-----5:R-:W-:-:S05]  /*35d0*/  HADD2.F32 R49, -RZ, R64.H1_H1 ;  /* 0x30000040ff317230 */ /* 0x020fca0000004100 */
[----:B------:R-:W-:Y:S01]  /*35e0*/  FADD.FTZ R48, R49, R48 ;  /* 0x0000003031307221 */ /* 0x000fe20000010000 */
[----:B------:R-:W-:Y:S05]  /*35f0*/  BRA `(.L_x_7582) ;  /* 0x0000004000007947 */ /* 0x000fea0003800000 */
.L_x_7580:
[----:B-----5:R-:W-:-:S05]  /*3600*/  HADD2.F32 R49, -RZ, R68.H1_H1 ;  /* 0x30000044ff317230 */ /* 0x020fca0000004100 */
[----:B------:R-:W-:Y:S01]  /*3610*/  FADD.FTZ R48, R49, R48 ;  /* 0x0000003031307221 */ /* 0x000fe20000010000 */
[----:B------:R-:W-:-:S05]  /*3620*/  @P2 HADD2.F32 R49, -RZ, R64.H1_H1 ;  /* 0x30000040ff312230 */ /* 0x000fca0000004100 */
[----:B------:R-:W-:-:S05]  /*3630*/  @P2 FADD.FTZ R48, R49, R48 ;  /* 0x0000003031302221 */ /* 0x000fca0000010000 */
.L_x_7582:
[----:B------:R-:W-:-:S04]  /*3640*/  F2FP.PACK_AB R49, RZ, R48 ;  /* 0x00000030ff31723e */ /* 0x000fc800000000ff */
[----:B------:R-:W-:Y:S02]  /*3650*/  PRMT R60, R60, 0x5410, R49 ;  /* 0x000054103c3c7816 */ /* 0x000fe40000000031 */
.L_x_7583:
[----:B------:R-:W-:Y:S01]  /*3660*/  HADD2.F32 R49, -RZ, R73.H0_H0 ;  /* 0x20000049ff317230 */ /* 0x000fe20000004100 */
[----:B------:R-:W-:Y:S05]  /*3670*/  @P3 BRA `(.L_x_7584) ;  /* 0x0000008000003947 */ /* 0x000fea0003800000 */
[----:B------:R-:W-:-:S04]  /*3680*/  ISETP.NE.U32.AND P4, PT, RZ, c[0x0][0x180], PT ;  /* 0x00006000ff007a0c */ /* 0x000fc80003f85070 */
[----:B------:R-:W-:-:S13]  /*3690*/  ISETP.NE.AND.EX P4, PT, RZ, c[0x0][0x184], PT, P4 ;  /* 0x00006100ff007a0c */ /* 0x000fda0003f85340 */
[----:B------:R-:W-:Y:S05]  /*36a0*/  @P4 BRA `(.L_x_7585) ;  /* 0x0000002000004947 */ /* 0x000fea0003800000 */
[----:B------:R-:W-:Y:S05]  /*36b0*/  @P0 BRA `(.L_x_7586) ;  /* 0x0000008000000947 */ /* 0x000fea0003800000 */
[----:B------:R-:W-:Y:S05]  /*36c0*/  BRA `(.L_x_7587) ;  /* 0x0000009000007947 */ /* 0x000fea0003800000 */
.L_x_7585:
[----:B-----5:R-:W-:-:S05]  /*36d0*/  HADD2.F32 R72, -RZ, R65.H0_H0 ;  /* 0x20000041ff487230 */ /* 0x020fca0000004100 */
[----:B------:R-:W-:Y:S01]  /*36e0*/  FADD.FTZ R49, R72, R49 ;  /* 0x0000003148317221 */ /* 0x000fe20000010000 */
[----:B------:R-:W-:Y:S05]  /*36f0*/  BRA `(.L_x_7586) ;  /* 0x0000004000007947 */ /* 0x000fea0003800000 */
.L_x_7584:
[----:B-----5:R-:W-:-:S05]  /*3700*/  HADD2.F32 R72, -RZ, R69.H0_H0 ;  /* 0x20000045ff487230 */ /* 0x020fca0000004100 */
[----:B------:R-:W-:Y:S01]  /*3710*/  FADD.FTZ R49, R72, R49 ;  /* 0x0000003148317221 */ /* 0x000fe20000010000 */
[----:B------:R-:W-:-:S05]  /*3720*/  @P2 HADD2.F32 R72, -RZ, R65.H0_H0 ;  /* 0x20000041ff482230 */ /* 0x000fca0000004100 */
[----:B------:R-:W-:-:S05]  /*3730*/  @P2 FADD.FTZ R49, R72, R49 ;  /* 0x0000003148312221 */ /* 0x000fca0000010000 */
.L_x_7586:
[----:B------:R-:W-:-:S04]  /*3740*/  F2FP.PACK_AB R72, RZ, R49 ;  /* 0x00000031ff48723e */ /* 0x000fc800000000ff */
[----:B------:R-:W-:Y:S02]  /*3750*/  PRMT R61, R72, 0x7610, R61 ;  /* 0x00007610483d7816 */ /* 0x000fe4000000003d */
.L_x_7587:
[----:B------:R-:W-:Y:S01]  /*3760*/  HADD2.F32 R91, -RZ, R73.H1_H1 ;  /* 0x30000049ff5b7230 */ /* 0x000fe20000004100 */
[----:B------:R-:W-:Y:S05]  /*3770*/  @P3 BRA `(.L_x_7588) ;  /* 0x0000008000003947 */ /* 0x000fea0003800000 */
[----:B------:R-:W-:-:S04]  /*3780*/  ISETP.NE.U32.AND P4, PT, RZ, c[0x0][0x180], PT ;  /* 0x00006000ff007a0c */ /* 0x000fc80003f85070 */
[----:B------:R-:W-:-:S13]  /*3790*/  ISETP.NE.AND.EX P4, PT, RZ, c[0x0][0x184], PT, P4 ;  /* 0x00006100ff007a0c */ /* 0x000fda0003f85340 */
[----:B------:R-:W-:Y:S05]  /*37a0*/  @P4 BRA `(.L_x_7589) ;  /* 0x0000002000004947 */ /* 0x000fea0003800000 */
[----:B------:R-:W-:Y:S05]  /*37b0*/  @P0 BRA `(.L_x_7590) ;  /* 0x0000008000000947 */ /* 0x000fea0003800000 */
[----:B------:R-:W-:Y:S05]  /*37c0*/  BRA `(.L_x_7591) ;  /* 0x0000009000007947 */ /* 0x000fea0003800000 */
.L_x_7589:
[----:B-----5:R-:W-:-:S05]  /*37d0*/  HADD2.F32 R72, -RZ, R65.H1_H1 ;  /* 0x30000041ff487230 */ /* 0x020fca0000004100 */
[----:B------:R-:W-:Y:S01]  /*37e0*/  FADD.FTZ R91, R72, R91 ;  /* 0x0000005b485b7221 */ /* 0x000fe20000010000 */
[----:B------:R-:W-:Y:S05]  /*37f0*/  BRA `(.L_x_7590) ;  /* 0x0000004000007947 */ /* 0x000fea0003800000 */
.L_x_7588:
[----:B-----5:R-:W-:-:S05]  /*3800*/  HADD2.F32 R72, -RZ, R69.H1_H1 ;  /* 0x30000045ff487230 */ /* 0x020fca0000004100 */
[----:B------:R-:W-:Y:S01]  /*3810*/  FADD.FTZ R91, R72, R91 ;  /* 0x0000005b485b7221 */ /* 0x000fe20000010000 */
[----:B------:R-:W-:-:S05]  /*3820*/  @P2 HADD2.F32 R72, -RZ, R65.H1_H1 ;  /* 0x30000041ff482230 */ /* 0x000fca0000004100 */
[----:B------:R-:W-:-:S05]  /*3830*/  @P2 FADD.FTZ R91, R72, R91 ;  /* 0x0000005b485b2221 */ /* 0x000fca0000010000 */
.L_x_7590:
[----:B------:R-:W-:-:S04]  /*3840*/  F2FP.PACK_AB R72, RZ, R91 ;  /* 0x0000005bff48723e */ /* 0x000fc800000000ff */
[----:B------:R-:W-:Y:S02]  /*3850*/  PRMT R61, R61, 0x5410, R72 ;  /* 0x000054103d3d7816 */ /* 0x000fe40000000048 */
.L_x_7591:
[----:B------:R-:W-:Y:S01]  /*3860*/  HADD2.F32 R92, -RZ, R74.H0_H0 ;  /* 0x2000004aff5c7230 */ /* 0x000fe20000004100 */
[----:B------:R-:W-:Y:S05]  /*3870*/  @P3 BRA `(.L_x_7592) ;  /* 0x0000008000003947 */ /* 0x000fea0003800000 */
[----:B------:R-:W-:-:S04]  /*3880*/  ISETP.NE.U32.AND P4, PT, RZ, c[0x0][0x180], PT ;  /* 0x00006000ff007a0c */ /* 0x000fc80003f85070 */
[----:B------:R-:W-:-:S13]  /*3890*/  ISETP.NE.AND.EX P4, PT, RZ, c[0x0][0x184], PT, P4 ;  /* 0x00006100ff007a0c */ /* 0x000fda0003f85340 */
[----:B------:R-:W-:Y:S05]  /*38a0*/  @P4 BRA `(.L_x_7593) ;  /* 0x0000002000004947 */ /* 0x000fea0003800000 */
[----:B------:R-:W-:Y:S05]  /*38b0*/  @P0 BRA `(.L_x_7594) ;  /* 0x0000008000000947 */ /* 0x000fea0003800000 */
[----:B------:R-:W-:Y:S05]  /*38c0*/  BRA `(.L_x_7595) ;  /* 0x0000009000007947 */ /* 0x000fea0003800000 */
.L_x_7593:
[----:B-----5:R-:W-:-:S05]  /*38d0*/  HADD2.F32 R72, -RZ, R66.H0_H0 ;  /* 0x20000042ff487230 */ /* 0x020fca0000004100 */
[----:B------:R-:W-:Y:S01]  /*38e0*/  FADD.FTZ R92, R72, R92 ;  /* 0x0000005c485c7221 */ /* 0x000fe20000010000 */
[----:B------:R-:W-:Y:S05]  /*38f0*/  BRA `(.L_x_7594) ;  /* 0x0000004000007947 */ /* 0x000fea0003800000 */
.L_x_7592:
[----:B-----5:R-:W-:-:S05]  /*3900*/  HADD2.F32 R72, -RZ, R70.H0_H0 ;  /* 0x20000046ff487230 */ /* 0x020fca0000004100 */
[----:B------:R-:W-:Y:S01]  /*3910*/  FADD.FTZ R92, R72, R92 ;  /* 0x0000005c485c7221 */ /* 0x000fe20000010000 */
[----:B------:R-:W-:-:S05]  /*3920*/  @P2 HADD2.F32 R72, -RZ, R66.H0_H0 ;  /* 0x20000042ff482230 */ /* 0x000fca0000004100 */
[----:B------:R-:W-:-:S05]  /*3930*/  @P2 FADD.FTZ R92, R72, R92 ;  /* 0x0000005c485c2221 */ /* 0x000fca0000010000 */
.L_x_7594:
[----:B------:R-:W-:-:S04]  /*3940*/  F2FP.PACK_AB R72, RZ, R92 ;  /* 0x0000005cff48723e */ /* 0x000fc800000000ff */
[----:B------:R-:W-:Y:S02]  /*3950*/  PRMT R62, R72, 0x7610, R62 ;  /* 0x00007610483e7816 */ /* 0x000fe4000000003e */
.L_x_7595:
[----:B------:R-:W-:Y:S01]  /*3960*/  HADD2.F32 R111, -RZ, R74.H1_H1 ;  /* 0x3000004aff6f7230 */ /* 0x000fe20000004100 */
[----:B------:R-:W-:Y:S05]  /*3970*/  @P3 BRA `(.L_x_7596) ;  /* 0x0000008000003947 */ /* 0x000fea0003800000 */
[----:B------:R-:W-:-:S04]  /*3980*/  ISETP.NE.U32.AND P4, PT, RZ, c[0x0][0x180], PT ;  /* 0x00006000ff007a0c */ /* 0x000fc80003f85070 */
[----:B------:R-:W-:-:S13]  /*3990*/  ISETP.NE.AND.EX P4, PT, RZ, c[0x0][0x184], PT, P4 ;  /* 0x00006100ff007a0c */ /* 0x000fda0003f85340 */
[----:B------:R-:W-:Y:S05]  /*39a0*/  @P4 BRA `(.L_x_7597) ;  /* 0x0000002000004947 */ /* 0x000fea0003800000 */
[----:B------:R-:W-:Y:S05]  /*39b0*/  @P0 BRA `(.L_x_7598) ;  /* 0x0000008000000947 */ /* 0x000fea0003800000 */
[----:B------:R-:W-:Y:S05]  /*39c0*/  BRA `(.L_x_7599) ;  /* 0x0000009000007947 */ /* 0x000fea0003800000 */
.L_x_7597:
[----:B-----5:R-:W-:-:S05]  /*39d0*/  HADD2.F32 R72, -RZ, R66.H1_H1 ;  /* 0x30000042ff487230 */ /* 0x020fca0000004100 */
[----:B------:R-:W-:Y:S01]  /*39e0*/  FADD.FTZ R111, R72, R111 ;  /* 0x0000006f486f7221 */ /* 0x000fe20000010000 */
[----:B------:R-:W-:Y:S05]  /*39f0*/  BRA `(.L_x_7598) ;  /* 0x0000004000007947 */ /* 0x000fea0003800000 */
.L_x_7596:
[----:B-----5:R-:W-:-:S05]  /*3a00*/  HADD2.F32 R72, -RZ, R70.H1_H1 ;  /* 0x30000046ff487230 */ /* 0x020fca0000004100 */
[----:B------:R-:W-:Y:S01]  /*3a10*/  FADD.FTZ R111, R72, R111 ;  /* 0x0000006f486f7221 */ /* 0x000fe20000010000 */
[----:B------:R-:W-:-:S05]  /*3a20*/  @P2 HADD2.F32 R72, -RZ, R66.H1_H1 ;  /* 0x30000042ff482230 */ /* 0x000fca0000004100 */
[----:B------:R-:W-:-:S05]  /*3a30*/  @P2 FADD.FTZ R111, R72, R111 ;  /* 0x0000006f486f2221 */ /* 0x000fca0000010000 */
.L_x_7598:
[----:B------:R-:W-:-:S04]  /*3a40*/  F2FP.PACK_AB R72, RZ, R111 ;  /* 0x0000006fff48723e */ /* 0x000fc800000000ff */
[----:B------:R-:W-:Y:S02]  /*3a50*/  PRMT R62, R62, 0x5410, R72 ;  /* 0x000054103e3e7816 */ /* 0x000fe40000000048 */
.L_x_7599:
[----:B------:R-:W-:Y:S01]  /*3a60*/  HADD2.F32 R112, -RZ, R75.H0_H0 ;  /* 0x2000004bff707230 */ /* 0x000fe20000004100 */
[----:B------:R-:W-:Y:S05]  /*3a70*/  @P3 BRA `(.L_x_7600) ;  /* 0x0000008000003947 */ /* 0x000fea0003800000 */
[----:B------:R-:W-:-:S04]  /*3a80*/  ISETP.NE.U32.AND P4, PT, RZ, c[0x0][0x180], PT ;  /* 0x00006000ff007a0c */ /* 0x000fc80003f85070 */
[----:B------:R-:W-:-:S13]  /*3a90*/  ISETP.NE.AND.EX P4, PT, RZ, c[0x0][0x184], PT, P4 ;  /* 0x00006100ff007a0c */ /* 0x000fda0003f85340 */
[----:B------:R-:W-:Y:S05]  /*3aa0*/  @P4 BRA `(.L_x_7601) ;  /* 0x0000002000004947 */ /* 0x000fea0003800000 */
[----:B------:R-:W-:Y:S05]  /*3ab0*/  @P0 BRA `(.L_x_7602) ;  /* 0x0000008000000947 */ /* 0x000fea0003800000 */
[----:B------:R-:W-:Y:S05]  /*3ac0*/  BRA `(.L_x_7603) ;  /* 0x0000009000007947 */ /* 0x000fea0003800000 */
.L_x_7601:
[----:B-----5:R-:W-:-:S05]  /*3ad0*/  HADD2.F32 R72, -RZ, R67.H0_H0 ;  /* 0x20000043ff487230 */ /* 0x020fca0000004100 */
[----:B------:R-:W-:Y:S01]  /*3ae0*/  FADD.FTZ R112, R72, R112 ;  /* 0x0000007048707221 */ /* 0x000fe20000010000 */
[----:B------:R-:W-:Y:S05]  /*3af0*/  BRA `(.L_x_7602) ;  /* 0x0000004000007947 */ /* 0x000fea0003800000 */
.L_x_7600:
[----:B-----5:R-:W-:-:S05]  /*3b00*/  HADD2.F32 R72, -RZ, R71.H0_H0 ;  /* 0x20000047ff487230 */ /* 0x020fca0000004100 */
[----:B------:R-:W-:Y:S01]  /*3b10*/  FADD.FTZ R112, R72, R112 ;  /* 0x0000007048707221 */ /* 0x000fe20000010000 */
[----:B------:R-:W-:-:S05]  /*3b20*/  @P2 HADD2.F32 R72, -RZ, R67.H0_H0 ;  /* 0x20000043ff482230 */ /* 0x000fca0000004100 */
[----:B------:R-:W-:-:S05]  /*3b30*/  @P2 FADD.FTZ R112, R72, R112 ;  /* 0x0000007048702221 */ /* 0x000fca0000010000 */
.L_x_7602:
[----:B------:R-:W-:-:S04]  /*3b40*/  F2FP.PACK_AB R72, RZ, R112 ;  /* 0x00000070ff48723e */ /* 0x000fc800000000ff */
[----:B------:R-:W-:Y:S02]  /*3b50*/  PRMT R63, R72, 0x7610, R63 ;  /* 0x00007610483f7816 */ /* 0x000fe4000000003f */
.L_x_7603:
[----:B------:R-:W-:Y:S01]  /*3b60*/  HADD2.F32 R128, -RZ, R75.H1_H1 ;  /* 0x3000004bff807230 */ /* 0x000fe20000004100 */
[----:B------:R-:W-:Y:S05]  /*3b70*/  @P3 BRA `(.L_x_7604) ;  /* 0x0000008000003947 */ /* 0x000fea0003800000 */
[----:B------:R-:W-:-:S04]  /*3b80*/  ISETP.NE.U32.AND P2, PT, RZ, c[0x0][0x180], PT ;  /* 0x00006000ff007a0c */ /* 0x000fc80003f45070 */
[----:B------:R-:W-:-:S13]  /*3b90*/  ISETP.NE.AND.EX P2, PT, RZ, c[0x0][0x184], PT, P2 ;  /* 0x00006100ff007a0c */ /* 0x000fda0003f45320 */
[----:B------:R-:W-:Y:S05]  /*3ba0*/  @P2 BRA `(.L_x_7605) ;  /* 0x0000002000002947 */ /* 0x000fea0003800000 */
[----:B------:R-:W-:Y:S05]  /*3bb0*/  @P0 BRA `(.L_x_7606) ;  /* 0x0000008000000947 */ /* 0x000fea0003800000 */
[----:B------:R-:W-:Y:S05]  /*3bc0*/  BRA `(.L_x_7607) ;  /* 0x0000009000007947 */ /* 0x000fea0003800000 */
.L_x_7605:
[----:B-----5:R-:W-:-:S05]  /*3bd0*/  HADD2.F32 R72, -RZ, R67.H1_H1 ;  /* 0x30000043ff487230 */ /* 0x020fca0000004100 */
[----:B------:R-:W-:Y:S01]  /*3be0*/  FADD.FTZ R128, R72, R128 ;  /* 0x0000008048807221 */ /* 0x000fe20000010000 */
[----:B------:R-:W-:Y:S05]  /*3bf0*/  BRA `(.L_x_7606) ;  /* 0x0000004000007947 */ /* 0x000fea0003800000 */
.L_x_7604:
[----:B-----5:R-:W-:-:S05]  /*3c00*/  HADD2.F32 R72, -RZ, R71.H1_H1 ;  /* 0x30000047ff487230 */ /* 0x020fca0000004100 */
[----:B------:R-:W-:Y:S01]  /*3c10*/  FADD.FTZ R128, R72, R128 ;  /* 0x0000008048807221 */ /* 0x000fe20000010000 */
[----:B------:R-:W-:-:S05]  /*3c20*/  @P2 HADD2.F32 R72, -RZ, R67.H1_H1 ;  /* 0x30000043ff482230 */ /* 0x000fca0000004100 */
[----:B------:R-:W-:-:S05]  /*3c30*/  @P2 FADD.FTZ R128, R72, R128 ;  /* 0x0000008048802221 */ /* 0x000fca0000010000 */
.L_x_7606:
[----:B------:R-:W-:-:S04]  /*3c40*/  F2FP.PACK_AB R72, RZ, R128 ;  /* 0x00000080ff48723e */ /* 0x000fc800000000ff */
[----:B------:R-:W-:Y:S02]  /*3c50*/  PRMT R63, R63, 0x5410, R72 ;  /* 0x000054103f3f7816 */ /* 0x000fe40000000048 */
.L_x_7607:
[----:B------:R-:W-:-:S04]  /*3c60*/  @P0 LEA R72, P2, R134, c[0x0][0x188], 0x4 ;  /* 0x0000620086480a11 */ /* 0x000fc800078420ff */
[C---:B------:R-:W-:Y:S02]  /*3c70*/  @P0 LEA.HI.X R73, R134.reuse, c[0x0][0x18c], RZ, 0x4, P2 ;  /* 0x0000630086490a11 */ /* 0x040fe400010f24ff */
[----:B------:R-:W-:-:S03]  /*3c80*/  IADD3 R134, R134, 0x20, RZ ;  /* 0x0000002086867810 */ /* 0x000fc60007ffe0ff */
[----:B------:R0:W-:Y:S04]  /*3c90*/  @P0 STG.E.128 [R72.64], R60 ;  /* 0x0000003c48000986 */ /* 0x0001e8000c101d04 */
.L_x_7575:
[----:B------:R-:W-:Y:S05]  /*3ca0*/  BSYNC B0 ;  /* 0x0000000000007941 */ /* 0x000fea0003800000 */
.L_x_7574:
        /* <DEDUP_REMOVED lines=25> */
.L_x_7611:
[----:B-----5:R-:W-:-:S05]  /*3e40*/  HADD2.F32 R51, -RZ, R64.H0_H0 ;  /* 0x20000040ff337230 */ /* 0x020fca0000004100 */
[----:B------:R-:W-:Y:S01]  /*3e50*/  FADD.FTZ R50, R51, R50 ;  /* 0x0000003233327221 */ /* 0x000fe20000010000 */
[----:B------:R-:W-:Y:S05]  /*3e60*/  BRA `(.L_x_7612) ;  /* 0x0000004000007947 */ /* 0x000fea0003800000 */
.L_x_7610:
[----:B-----5:R-:W-:-:S05]  /*3e70*/  HADD2.F32 R51, -RZ, R68.H0_H0 ;  /* 0x20000044ff337230 */ /* 0x020fca0000004100 */
[----:B------:R-:W-:Y:S01]  /*3e80*/  FADD.FTZ R50, R51, R50 ;  /* 0x0000003233327221 */ /* 0x000fe20000010000 */
[----:B------:R-:W-:-:S05]  /*3e90*/  @P2 HADD2.F32 R51, -RZ, R64.H0_H0 ;  /* 0x20000040ff332230 */ /* 0x000fca0000004100 */
[----:B------:R-:W-:-:S05]  /*3ea0*/  @P2 FADD.FTZ R50, R51, R50 ;  /* 0x0000003233322221 */ /* 0x000fca0000010000 */
.L_x_7612:
[----:B------:R-:W-:-:S04]  /*3eb0*/  F2FP.PACK_AB R51, RZ, R50 ;  /* 0x00000032ff33723e */ /* 0x000fc800000000ff */
[----:B------:R-:W-:Y:S02]  /*3ec0*/  PRMT R60, R51, 0x7610, R60 ;  /* 0x00007610333c7816 */ /* 0x000fe4000000003c */
.L_x_7613:
[----:B------:R-:W-:Y:S01]  /*3ed0*/  HADD2.F32 R51, -RZ, R72.H1_H1 ;  /* 0x30000048ff337230 */ /* 0x000fe20000004100 */
[----:B------:R-:W-:Y:S05]  /*3ee0*/  @P3 BRA `(.L_x_7614) ;  /* 0x0000008000003947 */ /* 0x000fea0003800000 */
[----:B------:R-:W-:-:S04]  /*3ef0*/  ISETP.NE.U32.AND P4, PT, RZ, c[0x0][0x180], PT ;  /* 0x00006000ff007a0c */ /* 0x000fc80003f85070 */
[----:B------:R-:W-:-:S13]  /*3f00*/  ISETP.NE.AND.EX P4, PT, RZ, c[0x0][0x184], PT, P4 ;  /* 0x00006100ff007a0c */ /* 0x000fda0003f85340 */
[----:B------:R-:W-:Y:S05]  /*3f10*/  @P4 BRA `(.L_x_7615) ;  /* 0x0000002000004947 */ /* 0x000fea0003800000 */
[----:B------:R-:W-:Y:S05]  /*3f20*/  @P0 BRA `(.L_x_7616) ;  /* 0x0000008000000947 */ /* 0x000fea0003800000 */
[----:B------:R-:W-:Y:S05]  /*3f30*/  BRA `(.L_x_7617) ;  /* 0x0000009000007947 */ /* 0x000fea0003800000 */
.L_x_7615:
[----:B-----5:R-:W-:-:S05]  /*3f40*/  HADD2.F32 R52, -RZ, R64.H1_H1 ;  /* 0x30000040ff347230 */ /* 0x020fca0000004100 */
[----:B------:R-:W-:Y:S01]  /*3f50*/  FADD.FTZ R51, R52, R51 ;  /* 0x0000003334337221 */ /* 0x000fe20000010000 */
[----:B------:R-:W-:Y:S05]  /*3f60*/  BRA `(.L_x_7616) ;  /* 0x0000004000007947 */ /* 0x000fea0003800000 */
.L_x_7614:
[----:B-----5:R-:W-:-:S05]  /*3f70*/  HADD2.F32 R52, -RZ, R68.H1_H1 ;  /* 0x30000044ff347230 */ /* 0x020fca0000004100 */
[----:B------:R-:W-:Y:S01]  /*3f80*/  FADD.FTZ R51, R52, R51 ;  /* 0x0000003334337221 */ /* 0x000fe20000010000 */
[----:B------:R-:W-:-:S05]  /*3f90*/  @P2 HADD2.F32 R52, -RZ, R64.H1_H1 ;  /* 0x30000040ff342230 */ /* 0x000fca0000004100 */
[----:B------:R-:W-:-:S05]  /*3fa0*/  @P2 FADD.FTZ R51, R52, R51 ;  /* 0x0000003334332221 */ /* 0x000fca0000010000 */
.L_x_7616:
[----:B------:R-:W-:-:S04]  /*3fb0*/  F2FP.PACK_AB R52, RZ, R51 ;  /* 0x00000033ff34723e */ /* 0x000fc800000000ff */
[----:B------:R-:W-:Y:S02]  /*3fc0*/  PRMT R60, R60, 0x5410, R52 ;  /* 0x000054103c3c7816 */ /* 0x000fe40000000034 */
.L_x_7617:
[----:B------:R-:W-:Y:S01]  /*3fd0*/  HADD2.F32 R52, -RZ, R73.H0_H0 ;  /* 0x20000049ff347230 */ /* 0x000fe20000004100 */
[----:B------:R-:W-:Y:S05]  /*3fe0*/  @P3 BRA `(.L_x_7618) ;  /* 0x0000008000003947 */ /* 0x000fea0003800000 */
[----:B------:R-:W-:-:S04]  /*3ff0*/  ISETP.NE.U32.AND P4, PT, RZ, c[0x0][0x180], PT ;  /* 0x00006000ff007a0c */ /* 0x000fc80003f85070 */
[----:B------:R-:W-:-:S13]  /*4000*/  ISETP.NE.AND.EX P4, PT, RZ, c[0x0][0x184], PT, P4 ;  /* 0x00006100ff007a0c */ /* 0x000fda0003f85340 */
[----:B------:R-:W-:Y:S05]  /*4010*/  @P4 BRA `(.L_x_7619) ;  /* 0x0000002000004947 */ /* 0x000fea0003800000 */
[----:B------:R-:W-:Y:S05]  /*4020*/  @P0 BRA `(.L_x_7620) ;  /* 0x0000008000000947 */ /* 0x000fea0003800000 */
[----:B------:R-:W-:Y:S05]  /*4030*/  BRA `(.L_x_7621) ;  /* 0x0000009000007947 */ /* 0x000fea0003800000 */
.L_x_7619:
[----:B-----5:R-:W-:-:S05]  /*4040*/  HADD2.F32 R72, -RZ, R65.H0_H0 ;  /* 0x20000041ff487230 */ /* 0x020fca0000004100 */
[----:B------:R-:W-:Y:S01]  /*4050*/  FADD.FTZ R52, R72, R52 ;  /* 0x0000003448347221 */ /* 0x000fe20000010000 */
[----:B------:R-:W-:Y:S05]  /*4060*/  BRA `(.L_x_7620) ;  /* 0x0000004000007947 */ /* 0x000fea0003800000 */
.L_x_7618:
[----:B-----5:R-:W-:-:S05]  /*4070*/  HADD2.F32 R72, -RZ, R69.H0_H0 ;  /* 0x20000045ff487230 */ /* 0x020fca0000004100 */
[----:B------:R-:W-:Y:S01]  /*4080*/  FADD.FTZ R52, R72, R52 ;  /* 0x0000003448347221 */ /* 0x000fe20000010000 */
[----:B------:R-:W-:-:S05]  /*4090*/  @P2 HADD2.F32 R72, -RZ, R65.H0_H0 ;  /* 0x20000041ff482230 */ /* 0x000fca0000004100 */
[----:B------:R-:W-:-:S05]  /*40a0*/  @P2 FADD.FTZ R52, R72, R52 ;  /* 0x0000003448342221 */ /* 0x000fca0000010000 */
.L_x_7620:
[----:B------:R-:W-:-:S04]  /*40b0*/  F2FP.PACK_AB R72, RZ, R52 ;  /* 0x00000034ff48723e */ /* 0x000fc800000000ff */
[----:B------:R-:W-:Y:S02]  /*40c0*/  PRMT R61, R72, 0x7610, R61 ;  /* 0x00007610483d7816 */ /* 0x000fe4000000003d */
.L_x_7621:
[----:B------:R-:W-:Y:S01]  /*40d0*/  HADD2.F32 R93, -RZ, R73.H1_H1 ;  /* 0x30000049ff5d7230 */ /* 0x000fe20000004100 */
[----:B------:R-:W-:Y:S05]  /*40e0*/  @P3 BRA `(.L_x_7622) ;  /* 0x0000008000003947 */ /* 0x000fea0003800000 */
[----:B------:R-:W-:-:S04]  /*40f0*/  ISETP.NE.U32.AND P4, PT, RZ, c[0x0][0x180], PT ;  /* 0x00006000ff007a0c */ /* 0x000fc80003f85070 */
[----:B------:R-:W-:-:S13]  /*4100*/  ISETP.NE.AND.EX P4, PT, RZ, c[0x0][0x184], PT, P4 ;  /* 0x00006100ff007a0c */ /* 0x000fda0003f85340 */
[----:B------:R-:W-:Y:S05]  /*4110*/  @P4 BRA `(.L_x_7623) ;  /* 0x0000002000004947 */ /* 0x000fea0003800000 */
[----:B------:R-:W-:Y:S05]  /*4120*/  @P0 BRA `(.L_x_7624) ;  /* 0x0000008000000947 */ /* 0x000fea0003800000 */
[----:B------:R-:W-:Y:S05]  /*4130*/  BRA `(.L_x_7625) ;  /* 0x0000009000007947 */ /* 0x000fea0003800000 */
.L_x_7623:
[----:B-----5:R-:W-:-:S05]  /*4140*/  HADD2.F32 R72, -RZ, R65.H1_H1 ;  /* 0x30000041ff487230 */ /* 0x020fca0000004100 */
[----:B------:R-:W-:Y:S01]  /*4150*/  FADD.FTZ R93, R72, R93 ;  /* 0x0000005d485d7221 */ /* 0x000fe20000010000 */
[----:B------:R-:W-:Y:S05]  /*4160*/  BRA `(.L_x_7624) ;  /* 0x0000004000007947 */ /* 0x000fea0003800000 */
.L_x_7622:
[----:B-----5:R-:W-:-:S05]  /*4170*/  HADD2.F32 R72, -RZ, R69.H1_H1 ;  /* 0x30000045ff487230 */ /* 0x020fca0000004100 */
[----:B------:R-:W-:Y:S01]  /*4180*/  FADD.FTZ R93, R72, R93 ;  /* 0x0000005d485d7221 */ /* 0x000fe20000010000 */
[----:B------:R-:W-:-:S05]  /*4190*/  @P2 HADD2.F32 R72, -RZ, R65.H1_H1 ;  /* 0x30000041ff482230 */ /* 0x000fca0000004100 */
[----:B------:R-:W-:-:S05]  /*41a0*/  @P2 FADD.FTZ R93, R72, R93 ;  /* 0x0000005d485d2221 */ /* 0x000fca0000010000 */
.L_x_7624:
[----:B------:R-:W-:-:S04]  /*41b0*/  F2FP.PACK_AB R72, RZ, R93 ;  /* 0x0000005dff48723e */ /* 0x000fc800000000ff */
[----:B------:R-:W-:Y:S02]  /*41c0*/  PRMT R61, R61, 0x5410, R72 ;  /* 0x000054103d3d7816 */ /* 0x000fe40000000048 */
.L_x_7625:
[----:B------:R-:W-:Y:S01]  /*41d0*/  HADD2.F32 R94, -RZ, R74.H0_H0 ;  /* 0x2000004aff5e7230 */ /* 0x000fe20000004100 */
[----:B------:R-:W-:Y:S05]  /*41e0*/  @P3 BRA `(.L_x_7626) ;  /* 0x0000008000003947 */ /* 0x000fea0003800000 */
[----:B------:R-:W-:-:S04]  /*41f0*/  ISETP.NE.U32.AND P4, PT, RZ, c[0x0][0x180], PT ;  /* 0x00006000ff007a0c */ /* 0x000fc80003f85070 */
[----:B------:R-:W-:-:S13]  /*4200*/  ISETP.NE.AND.EX P4, PT, RZ, c[0x0][0x184], PT, P4 ;  /* 0x00006100ff007a0c */ /* 0x000fda0003f85340 */
[----:B------:R-:W-:Y:S05]  /*4210*/  @P4 BRA `(.L_x_7627) ;  /* 0x0000002000004947 */ /* 0x000fea0003800000 */
[----:B------:R-:W-:Y:S05]  /*4220*/  @P0 BRA `(.L_x_7628) ;  /* 0x0000008000000947 */ /* 0x000fea0003800000 */
[----:B------:R-:W-:Y:S05]  /*4230*/  BRA `(.L_x_7629) ;  /* 0x0000009000007947 */ /* 0x000fea0003800000 */
.L_x_7627:
[----:B-----5:R-:W-:-:S05]  /*4240*/  HADD2.F32 R72, -RZ, R66.H0_H0 ;  /* 0x20000042ff487230 */ /* 0x020fca0000004100 */
[----:B------:R-:W-:Y:S01]  /*4250*/  FADD.FTZ R94, R72, R94 ;  /* 0x0000005e485e7221 */ /* 0x000fe20000010000 */
[----:B------:R-:W-:Y:S05]  /*4260*/  BRA `(.L_x_7628) ;  /* 0x0000004000007947 */ /* 0x000fea0003800000 */
.L_x_7626:
[----:B-----5:R-:W-:-:S05]  /*4270*/  HADD2.F32 R72, -RZ, R70.H0_H0 ;  /* 0x20000046ff487230 */ /* 0x020fca0000004100 */
[----:B------:R-:W-:Y:S01]  /*4280*/  FADD.FTZ R94, R72, R94 ;  /* 0x0000005e485e7221 */ /* 0x000fe20000010000 */
[----:B------:R-:W-:-:S05]  /*4290*/  @P2 HADD2.F32 R72, -RZ, R66.H0_H0 ;  /* 0x20000042ff482230 */ /* 0x000fca0000004100 */
[----:B------:R-:W-:-:S05]  /*42a0*/  @P2 FADD.FTZ R94, R72, R94 ;  /* 0x0000005e485e2221 */ /* 0x000fca0000010000 */
.L_x_7628:
[----:B------:R-:W-:-:S04]  /*42b0*/  F2FP.PACK_AB R72, RZ, R94 ;  /* 0x0000005eff48723e */ /* 0x000fc800000000ff */
[----:B------:R-:W-:Y:S02]  /*42c0*/  PRMT R62, R72, 0x7610, R62 ;  /* 0x00007610483e7816 */ /* 0x000fe4000000003e */
.L_x_7629:
[----:B------:R-:W-:Y:S01]  /*42d0*/  HADD2.F32 R113, -RZ, R74.H1_H1 ;  /* 0x3000004aff717230 */ /* 0x000fe20000004100 */
[----:B------:R-:W-:Y:S05]  /*42e0*/  @P3 BRA `(.L_x_7630) ;  /* 0x0000008000003947 */ /* 0x000fea0003800000 */
[----:B------:R-:W-:-:S04]  /*42f0*/  ISETP.NE.U32.AND P4, PT, RZ, c[0x0][0x180], PT ;  /* 0x00006000ff007a0c */ /* 0x000fc80003f85070 */
[----:B------:R-:W-:-:S13]  /*4300*/  ISETP.NE.AND.EX P4, PT, RZ, c[0x0][0x184], PT, P4 ;  /* 0x00006100ff007a0c */ /* 0x000fda0003f85340 */
[----:B------:R-:W-:Y:S05]  /*4310*/  @P4 BRA `(.L_x_7631) ;  /* 0x0000002000004947 */ /* 0x000fea0003800000 */
[----:B------:R-:W-:Y:S05]  /*4320*/  @P0 BRA `(.L_x_7632) ;  /* 0x0000008000000947 */ /* 0x000fea0003800000 */
[----:B------:R-:W-:Y:S05]  /*4330*/  BRA `(.L_x_7633) ;  /* 0x0000009000007947 */ /* 0x000fea0003800000 */
.L_x_7631:
[----:B-----5:R-:W-:-:S05]  /*4340*/  HADD2.F32 R72, -RZ, R66.H1_H1 ;  /* 0x30000042ff487230 */ /* 0x020fca0000004100 */
[----:B------:R-:W-:Y:S01]  /*4350*/  FADD.FTZ R113, R72, R113 ;  /* 0x0000007148717221 */ /* 0x000fe20000010000 */
[----:B------:R-:W-:Y:S05]  /*4360*/  BRA `(.L_x_7632) ;  /* 0x0000004000007947 */ /* 0x000fea0003800000 */
.L_x_7630:
[----:B-----5:R-:W-:-:S05]  /*4370*/  HADD2.F32 R72, -RZ, R70.H1_H1 ;  /* 0x30000046ff487230 */ /* 0x020fca0000004100 */
[----:B------:R-:W-:Y:S01]  /*4380*/  FADD.FTZ R113, R72, R113 ;  /* 0x0000007148717221 */ /* 0x000fe20000010000 */
[----:B------:R-:W-:-:S05]  /*4390*/  @P2 HADD2.F32 R72, -RZ, R66.H1_H1 ;  /* 0x30000042ff482230 */ /* 0x000fca0000004100 */
[----:B------:R-:W-:-:S05]  /*43a0*/  @P2 FADD.FTZ R113, R72, R113 ;  /* 0x0000007148712221 */ /* 0x000fca0000010000 */
.L_x_7632:
[----:B------:R-:W-:-:S04]  /*43b0*/  F2FP.PACK_AB R72, RZ, R113 ;  /* 0x00000071ff48723e */ /* 0x000fc800000000ff */
[----:B------:R-:W-:Y:S02]  /*43c0*/  PRMT R62, R62, 0x5410, R72 ;  /* 0x000054103e3e7816 */ /* 0x000fe40000000048 */
.L_x_7633:
[----:B------:R-:W-:Y:S01]  /*43d0*/  HADD2.F32 R114, -RZ, R75.H0_H0 ;  /* 0x2000004bff727230 */ /* 0x000fe20000004100 */
[----:B------:R-:W-:Y:S05]  /*43e0*/  @P3 BRA `(.L_x_7634) ;  /* 0x0000008000003947 */ /* 0x000fea0003800000 */
[----:B------:R-:W-:-:S04]  /*43f0*/  ISETP.NE.U32.AND P4, PT, RZ, c[0x0][0x180], PT ;  /* 0x00006000ff007a0c */ /* 0x000fc80003f85070 */
[----:B------:R-:W-:-:S13]  /*4400*/  ISETP.NE.AND.EX P4, PT, RZ, c[0x0][0x184], PT, P4 ;  /* 0x00006100ff007a0c */ /* 0x000fda0003f85340 */
[----:B------:R-:W-:Y:S05]  /*4410*/  @P4 BRA `(.L_x_7635) ;  /* 0x0000002000004947 */ /* 0x000fea0003800000 */
[----:B------:R-:W-:Y:S05]  /*4420*/  @P0 BRA `(.L_x_7636) ;  /* 0x0000008000000947 */ /* 0x000fea0003800000 */
[----:B------:R-:W-:Y:S05]  /*4430*/  BRA `(.L_x_7637) ;  /* 0x0000009000007947 */ /* 0x000fea0003800000 */
.L_x_7635:
[----:B-----5:R-:W-:-:S05]  /*4440*/  HADD2.F32 R72, -RZ, R67.H0_H0 ;  /* 0x20000043ff487230 */ /* 0x020fca0000004100 */
[----:B------:R-:W-:Y:S01]  /*4450*/  FADD.FTZ R114, R72, R114 ;  /* 0x0000007248727221 */ /* 0x000fe20000010000 */
[----:B------:R-:W-:Y:S05]  /*4460*/  BRA `(.L_x_7636) ;  /* 0x0000004000007947 */ /* 0x000fea0003800000 */
.L_x_7634:
[----:B-----5:R-:W-:-:S05]  /*4470*/  HADD2.F32 R72, -RZ, R71.H0_H0 ;  /* 0x20000047ff487230 */ /* 0x020fca0000004100 */
[----:B------:R-:W-:Y:S01]  /*4480*/  FADD.FTZ R114, R72, R114 ;  /* 0x0000007248727221 */ /* 0x000fe20000010000 */
[----:B------:R-:W-:-:S05]  /*4490*/  @P2 HADD2.F32 R72, -RZ, R67.H0_H0 ;  /* 0x20000043ff482230 */ /* 0x000fca0000004100 */
[----:B------:R-:W-:-:S05]  /*44a0*/  @P2 FADD.FTZ R114, R72, R114 ;  /* 0x0000007248722221 */ /* 0x000fca0000010000 */
.L_x_7636:
[----:B------:R-:W-:-:S04]  /*44b0*/  F2FP.PACK_AB R72, RZ, R114 ;  /* 0x00000072ff48723e */ /* 0x000fc800000000ff */
[----:B------:R-:W-:Y:S02]  /*44c0*/  PRMT R63, R72, 0x7610, R63 ;  /* 0x00007610483f7816 */ /* 0x000fe4000000003f */
.L_x_7637:
[----:B------:R-:W-:Y:S01]  /*44d0*/  HADD2.F32 R129, -RZ, R75.H1_H1 ;  /* 0x3000004bff817230 */ /* 0x000fe20000004100 */
[----:B------:R-:W-:Y:S05]  /*44e0*/  @P3 BRA `(.L_x_7638) ;  /* 0x0000008000003947 */ /* 0x000fea0003800000 */
[----:B------:R-:W-:-:S04]  /*44f0*/  ISETP.NE.U32.AND P2, PT, RZ, c[0x0][0x180], PT ;  /* 0x00006000ff007a0c */ /* 0x000fc80003f45070 */
[----:B------:R-:W-:-:S13]  /*4500*/  ISETP.NE.AND.EX P2, PT, RZ, c[0x0][0x184], PT, P2 ;  /* 0x00006100ff007a0c */ /* 0x000fda0003f45320 */
[----:B------:R-:W-:Y:S05]  /*4510*/  @P2 BRA `(.L_x_7639) ;  /* 0x0000002000002947 */ /* 0x000fea0003800000 */
[----:B------:R-:W-:Y:S05]  /*4520*/  @P0 BRA `(.L_x_7640) ;  /* 0x0000008000000947 */ /* 0x000fea0003800000 */
[----:B------:R-:W-:Y:S05]  /*4530*/  BRA `(.L_x_7641) ;  /* 0x0000009000007947 */ /* 0x000fea0003800000 */
.L_x_7639:
[----:B-----5:R-:W-:-:S05]  /*4540*/  HADD2.F32 R72, -RZ, R67.H1_H1 ;  /* 0x30000043ff487230 */ /* 0x020fca0000004100 */
[----:B------:R-:W-:Y:S01]  /*4550*/  FADD.FTZ R129, R72, R129 ;  /* 0x0000008148817221 */ /* 0x000fe20000010000 */
[----:B------:R-:W-:Y:S05]  /*4560*/  BRA `(.L_x_7640) ;  /* 0x0000004000007947 */ /* 0x000fea0003800000 */
.L_x_7638:
[----:B-----5:R-:W-:-:S05]  /*4570*/  HADD2.F32 R72, -RZ, R71.H1_H1 ;  /* 0x30000047ff487230 */ /* 0x020fca0000004100 */
[----:B------:R-:W-:Y:S01]  /*4580*/  FADD.FTZ R129, R72, R129 ;  /* 0x0000008148817221 */ /* 0x000fe20000010000 */
[----:B------:R-:W-:-:S05]  /*4590*/  @P2 HADD2.F32 R72, -RZ, R67.H1_H1 ;  /* 0x30000043ff482230 */ /* 0x000fca0000004100 */
[----:B------:R-:W-:-:S05]  /*45a0*/  @P2 FADD.FTZ R129, R72, R129 ;  /* 0x0000008148812221 */ /* 0x000fca0000010000 */
.L_x_7640:
[----:B------:R-:W-:-:S04]  /*45b0*/  F2FP.PACK_AB R72, RZ, R129 ;  /* 0x00000081ff48723e */ /* 0x000fc800000000ff */
[----:B------:R-:W-:Y:S02]  /*45c0*/  PRMT R63, R63, 0x5410, R72 ;  /* 0x000054103f3f7816 */ /* 0x000fe40000000048 */
.L_x_7641:
[----:B------:R-:W-:-:S04]  /*45d0*/  @P0 LEA R72, P2, R134, c[0x0][0x188], 0x4 ;  /* 0x0000620086480a11 */ /* 0x000fc800078420ff */
[C---:B------:R-:W-:Y:S02]  /*45e0*/  @P0 LEA.HI.X R73, R134.reuse, c[0x0][0x18c], RZ, 0x4, P2 ;  /* 0x0000630086490a11 */ /* 0x040fe400010f24ff */
[----:B------:R-:W-:-:S03]  /*45f0*/  IADD3 R134, R134, 0x20, RZ ;  /* 0x0000002086867810 */ /* 0x000fc60007ffe0ff */
[----:B------:R0:W-:Y:S04]  /*4600*/  @P0 STG.E.128 [R72.64], R60 ;  /* 0x0000003c48000986 */ /* 0x0001e8000c101d04 */
.L_x_7609:
[----:B------:R-:W-:Y:S05]  /*4610*/  BSYNC B0 ;  /* 0x0000000000007941 */ /* 0x000fea0003800000 */
.L_x_7608:
        /* <DEDUP_REMOVED lines=9> */
[----:B------:R-:W-:Y:S02]  /*46b0*/  ISETP.NE.AND.EX P2, PT, RZ, c[0x0][0x184], PT, P2 ;  /* 0x00006100ff007a0c */ /* 0x000fe40003f45320 */
[----:B------:R-:W-:-:S11]  /*46c0*/  MOV R53, 0x10 ;  /* 0x0000001000357802 */ /* 0x000fd60000000f00 */
[----:B0-----:R-:W-:-:S04]  /*46d0*/  @P2 LEA R72, P3, R134, c[0x0][0x180], 0x4 ;  /* 0x0000600086482a11 */ /* 0x001fc800078620ff */
[----:B------:R-:W-:-:S05]  /*46e0*/  @P2 LEA.HI.X R73, R134, c[0x0][0x184], RZ, 0x4, P3 ;  /* 0x0000610086492a11 */ /* 0x000fca00018f24ff */
[----:B------:R0:W5:Y:S02]  /*46f0*/  @P2 LDG.E.128 R64, [R72.64] ;  /* 0x0000000448402981 */ /* 0x000164000c1e1d00 */
[----:B0-----:R-:W-:-:S06]  /*4700*/  IMAD.WIDE.U32 R72, R134, R53, c[0x0][0x170] ;  /* 0x00005c0086487625 */ /* 0x001fcc00078e0035 */
[----:B------:R-:W2:Y:S01]  /*4710*/  LDG.E.128 R72, [R72.64] ;  /* 0x0000000448487981 */ /* 0x000ea2000c1e1d00 */
[----:B------:R-:W-:-:S04]  /*4720*/  ISETP.NE.U32.AND P3, PT, RZ, c[0x0][0x178], PT ;  /* 0x00005e00ff007a0c */ /* 0x000fc80003f65070 */
        /* <DEDUP_REMOVED lines=8> */
.L_x_7645:
[----:B-----5:R-:W-:-:S05]  /*47b0*/  HADD2.F32 R59, -RZ, R64.H0_H0 ;  /* 0x20000040ff3b7230 */ /* 0x020fca0000004100 */
[----:B------:R-:W-:Y:S01]  /*47c0*/  FADD.FTZ R53, R59, R53 ;  /* 0x000000353b357221 */ /* 0x000fe20000010000 */
[----:B------:R-:W-:Y:S05]  /*47d0*/  BRA `(.L_x_7646) ;  /* 0x0000004000007947 */ /* 0x000fea0003800000 */
.L_x_7644:
[----:B-----5:R-:W-:-:S05]  /*47e0*/  HADD2.F32 R59, -RZ, R68.H0_H0 ;  /* 0x20000044ff3b7230 */ /* 0x020fca0000004100 */
[----:B------:R-:W-:Y:S01]  /*47f0*/  FADD.FTZ R53, R59, R53 ;  /* 0x000000353b357221 */ /* 0x000fe20000010000 */
[----:B------:R-:W-:-:S05]  /*4800*/  @P2 HADD2.F32 R59, -RZ, R64.H0_H0 ;  /* 0x20000040ff3b2230 */ /* 0x000fca0000004100 */
[----:B------:R-:W-:-:S05]  /*4810*/  @P2 FADD.FTZ R53, R59, R53 ;  /* 0x000000353b352221 */ /* 0x000fca0000010000 */
.L_x_7646:
[----:B------:R-:W-:-:S04]  /*4820*/  F2FP.PACK_AB R59, RZ, R53 ;  /* 0x00000035ff3b723e */ /* 0x000fc800000000ff */
[----:B------:R-:W-:Y:S02]  /*4830*/  PRMT R60, R59, 0x7610, R60 ;  /* 0x000076103b3c7816 */ /* 0x000fe4000000003c */
.L_x_7647:
[----:B------:R-:W-:Y:S01]  /*4840*/  HADD2.F32 R59, -RZ, R72.H1_H1 ;  /* 0x30000048ff3b7230 */ /* 0x000fe20000004100 */
[----:B------:R-:W-:Y:S05]  /*4850*/  @P3 BRA `(.L_x_7648) ;  /* 0x0000008000003947 */ /* 0x000fea0003800000 */
[----:B------:R-:W-:-:S04]  /*4860*/  ISETP.NE.U32.AND P4, PT, RZ, c[0x0][0x180], PT ;  /* 0x00006000ff007a0c */ /* 0x000fc80003f85070 */
[----:B------:R-:W-:-:S13]  /*4870*/  ISETP.NE.AND.EX P4, PT, RZ, c[0x0][0x184], PT, P4 ;  /* 0x00006100ff007a0c */ /* 0x000fda0003f85340 */
[----:B------:R-:W-:Y:S05]  /*4880*/  @P4 BRA `(.L_x_7649) ;  /* 0x0000002000004947 */ /* 0x000fea0003800000 */
[----:B------:R-:W-:Y:S05]  /*4890*/  @P0 BRA `(.L_x_7650) ;  /* 0x0000008000000947 */ /* 0x000fea0003800000 */
[----:B------:R-:W-:Y:S05]  /*48a0*/  BRA `(.L_x_7651) ;  /* 0x0000009000007947 */ /* 0x000fea0003800000 */
.L_x_7649:
[----:B-----5:R-:W-:-:S05]  /*48b0*/  HADD2.F32 R72, -RZ, R64.H1_H1 ;  /* 0x30000040ff487230 */ /* 0x020fca0000004100 */
[----:B------:R-:W-:Y:S01]  /*48c0*/  FADD.FTZ R59, R72, R59 ;  /* 0x0000003b483b7221 */ /* 0x000fe20000010000 */
[----:B------:R-:W-:Y:S05]  /*48d0*/  BRA `(.L_x_7650) ;  /* 0x0000004000007947 */ /* 0x000fea0003800000 */
.L_x_7648:
[----:B-----5:R-:W-:-:S05]  /*48e0*/  HADD2.F32 R72, -RZ, R68.H1_H1 ;  /* 0x30000044ff487230 */ /* 0x020fca0000004100 */
[----:B------:R-:W-:Y:S01]  /*48f0*/  FADD.FTZ R59, R72, R59 ;  /* 0x0000003b483b7221 */ /* 0x000fe20000010000 */
[----:B------:R-:W-:-:S05]  /*4900*/  @P2 HADD2.F32 R72, -RZ, R64.H1_H1 ;  /* 0x30000040ff482230 */ /* 0x000fca0000004100 */
[----:B------:R-:W-:-:S05]  /*4910*/  @P2 FADD.FTZ R59, R72, R59 ;  /* 0x0000003b483b2221 */ /* 0x000fca0000010000 */
.L_x_7650:
[----:B------:R-:W-:-:S04]  /*4920*/  F2FP.PACK_AB R72, RZ, R59 ;  /* 0x0000003bff48723e */ /* 0x000fc800000000ff */
[----:B------:R-:W-:Y:S02]  /*4930*/  PRMT R60, R60, 0x5410, R72 ;  /* 0x000054103c3c7816 */ /* 0x000fe40000000048 */
.L_x_7651:
[----:B------:R-:W-:Y:S01]  /*4940*/  HADD2.F32 R76, -RZ, R73.H0_H0 ;  /* 0x20000049ff4c7230 */ /* 0x000fe20000004100 */
[----:B------:R-:W-:Y:S05]  /*4950*/  @P3 BRA `(.L_x_7652) ;  /* 0x0000008000003947 */ /* 0x000fea0003800000 */
[----:B------:R-:W-:-:S04]  /*4960*/  ISETP.NE.U32.AND P4, PT, RZ, c[0x0][0x180], PT ;  /* 0x00006000ff007a0c */ /* 0x000fc80003f85070 */
[----:B------:R-:W-:-:S13]  /*4970*/  ISETP.NE.AND.EX P4, PT, RZ, c[0x0][0x184], PT, P4 ;  /* 0x00006100ff007a0c */ /* 0x000fda0003f85340 */
[----:B------:R-:W-:Y:S05]  /*4980*/  @P4 BRA `(.L_x_7653) ;  /* 0x0000002000004947 */ /* 0x000fea0003800000 */
[----:B------:R-:W-:Y:S05]  /*4990*/  @P0 BRA `(.L_x_7654) ;  /* 0x0000008000000947 */ /* 0x000fea0003800000 */
[----:B------:R-:W-:Y:S05]  /*49a0*/  BRA `(.L_x_7655) ;  /* 0x0000009000007947 */ /* 0x000fea0003800000 */
.L_x_7653:
[----:B-----5:R-:W-:-:S05]  /*49b0*/  HADD2.F32 R72, -RZ, R65.H0_H0 ;  /* 0x20000041ff487230 */ /* 0x020fca0000004100 */
[----:B------:R-:W-:Y:S01]  /*49c0*/  FADD.FTZ R76, R72, R76 ;  /* 0x0000004c484c7221 */ /* 0x000fe20000010000 */
[----:B------:R-:W-:Y:S05]  /*49d0*/  BRA `(.L_x_7654) ;  /* 0x0000004000007947 */ /* 0x000fea0003800000 */
.L_x_7652:
[----:B-----5:R-:W-:-:S05]  /*49e0*/  HADD2.F32 R72, -RZ, R69.H0_H0 ;  /* 0x20000045ff487230 */ /* 0x020fca0000004100 */
[----:B------:R-:W-:Y:S01]  /*49f0*/  FADD.FTZ R76, R72, R76 ;  /* 0x0000004c484c7221 */ /* 0x000fe20000010000 */
[----:B------:R-:W-:-:S05]  /*4a00*/  @P2 HADD2.F32 R72, -RZ, R65.H0_H0 ;  /* 0x20000041ff482230 */ /* 0x000fca0000004100 */
[----:B------:R-:W-:-:S05]  /*4a10*/  @P2 FADD.FTZ R76, R72, R76 ;  /* 0x0000004c484c2221 */ /* 0x000fca0000010000 */
.L_x_7654:
[----:B------:R-:W-:-:S04]  /*4a20*/  F2FP.PACK_AB R72, RZ, R76 ;  /* 0x0000004cff48723e */ /* 0x000fc800000000ff */
[----:B------:R-:W-:Y:S02]  /*4a30*/  PRMT R61, R72, 0x7610, R61 ;  /* 0x00007610483d7816 */ /* 0x000fe4000000003d */
.L_x_7655:
[----:B------:R-:W-:Y:S01]  /*4a40*/  HADD2.F32 R95, -RZ, R73.H1_H1 ;  /* 0x30000049ff5f7230 */ /* 0x000fe20000004100 */
[----:B------:R-:W-:Y:S05]  /*4a50*/  @P3 BRA `(.L_x_7656) ;  /* 0x0000008000003947 */ /* 0x000fea0003800000 */
[----:B------:R-:W-:-:S04]  /*4a60*/  ISETP.NE.U32.AND P4, PT, RZ, c[0x0][0x180], PT ;  /* 0x00006000ff007a0c */ /* 0x000fc80003f85070 */
[----:B------:R-:W-:-:S13]  /*4a70*/  ISETP.NE.AND.EX P4, PT, RZ, c[0x0][0x184], PT, P4 ;  /* 0x00006100ff007a0c */ /* 0x000fda0003f85340 */
[----:B------:R-:W-:Y:S05]  /*4a80*/  @P4 BRA `(.L_x_7657) ;  /* 0x0000002000004947 */ /* 0x000fea0003800000 */
[----:B------:R-:W-:Y:S05]  /*4a90*/  @P0 BRA `(.L_x_7658) ;  /* 0x0000008000000947 */ /* 0x000fea0003800000 */
[----:B------:R-:W-:Y:S05]  /*4aa0*/  BRA `(.L_x_7659) ;  /* 0x0000009000007947 */ /* 0x000fea0003800000 */
.L_x_7657:
[----:B-----5:R-:W-:-:S05]  /*4ab0*/  HADD2.F32 R72, -RZ, R65.H1_H1 ;  /* 0x30000041ff487230 */ /* 0x020fca0000004100 */
[----:B------:R-:W-:Y:S01]  /*4ac0*/  FADD.FTZ R95, R72, R95 ;  /* 0x0000005f485f7221 */ /* 0x000fe20000010000 */
[----:B------:R-:W-:Y:S05]  /*4ad0*/  BRA `(.L_x_7658) ;  /* 0x0000004000007947 */ /* 0x000fea0003800000 */
.L_x_7656:
[----:B-----5:R-:W-:-:S05]  /*4ae0*/  HADD2.F32 R72, -RZ, R69.H1_H1 ;  /* 0x30000045ff487230 */ /* 0x020fca0000004100 */
[----:B------:R-:W-:Y:S01]  /*4af0*/  FADD.FTZ R95, R72, R95 ;  /* 0x0000005f485f7221 */ /* 0x000fe20000010000 */
[----:B------:R-:W-:-:S05]  /*4b00*/  @P2 HADD2.F32 R72, -RZ, R65.H1_H1 ;  /* 0x30000041ff482230 */ /* 0x000fca0000004100 */
[----:B------:R-:W-:-:S05]  /*4b10*/  @P2 FADD.FTZ R95, R72, R95 ;  /* 0x0000005f485f2221 */ /* 0x000fca0000010000 */
.L_x_7658:
[----:B------:R-:W-:-:S04]  /*4b20*/  F2FP.PACK_AB R72, RZ, R95 ;  /* 0x0000005fff48723e */ /* 0x000fc800000000ff */
[----:B------:R-:W-:Y:S02]  /*4b30*/  PRMT R61, R61, 0x5410, R72 ;  /* 0x000054103d3d7816 */ /* 0x000fe40000000048 */
.L_x_7659:
[----:B------:R-:W-:Y:S01]  /*4b40*/  HADD2.F32 R96, -RZ, R74.H0_H0 ;  /* 0x2000004aff607230 */ /* 0x000fe20000004100 */
[----:B------:R-:W-:Y:S05]  /*4b50*/  @P3 BRA `(.L_x_7660) ;  /* 0x0000008000003947 */ /* 0x000fea0003800000 */
[----:B------:R-:W-:-:S04]  /*4b60*/  ISETP.NE.U32.AND P4, PT, RZ, c[0x0][0x180], PT ;  /* 0x00006000ff007a0c */ /* 0x000fc80003f85070 */
[----:B------:R-:W-:-:S13]  /*4b70*/  ISETP.NE.AND.EX P4, PT, RZ, c[0x0][0x184], PT, P4 ;  /* 0x00006100ff007a0c */ /* 0x000fda0003f85340 */
[----:B------:R-:W-:Y:S05]  /*4b80*/  @P4 BRA `(.L_x_7661) ;  /* 0x0000002000004947 */ /* 0x000fea0003800000 */
[----:B------:R-:W-:Y:S05]  /*4b90*/  @P0 BRA `(.L_x_7662) ;  /* 0x0000008000000947 */ /* 0x000fea0003800000 */
[----:B------:R-:W-:Y:S05]  /*4ba0*/  BRA `(.L_x_7663) ;  /* 0x0000009000007947 */ /* 0x000fea0003800000 */
.L_x_7661:
[----:B-----5:R-:W-:-:S05]  /*4bb0*/  HADD2.F32 R72, -RZ, R66.H0_H0 ;  /* 0x20000042ff487230 */ /* 0x020fca0000004100 */
[----:B------:R-:W-:Y:S01]  /*4bc0*/  FADD.FTZ R96, R72, R96 ;  /* 0x0000006048607221 */ /* 0x000fe20000010000 */
[----:B------:R-:W-:Y:S05]  /*4bd0*/  BRA `(.L_x_7662) ;  /* 0x0000004000007947 */ /* 0x000fea0003800000 */
.L_x_7660:
[----:B-----5:R-:W-:-:S05]  /*4be0*/  HADD2.F32 R72, -RZ, R70.H0_H0 ;  /* 0x20000046ff487230 */ /* 0x020fca0000004100 */
[----:B------:R-:W-:Y:S01]  /*4bf0*/  FADD.FTZ R96, R72, R96 ;  /* 0x0000006048607221 */ /* 0x000fe20000010000 */
[----:B------:R-:W-:-:S05]  /*4c00*/  @P2 HADD2.F32 R72, -RZ, R66.H0_H0 ;  /* 0x20000042ff482230 */ /* 0x000fca0000004100 */
[----:B------:R-:W-:-:S05]  /*4c10*/  @P2 FADD.FTZ R96, R72, R96 ;  /* 0x0000006048602221 */ /* 0x000fca0000010000 */
.L_x_7662:
[----:B------:R-:W-:-:S04]  /*4c20*/  F2FP.PACK_AB R72, RZ, R96 ;  /* 0x00000060ff48723e */ /* 0x000fc800000000ff */
[----:B------:R-:W-:Y:S02]  /*4c30*/  PRMT R62, R72, 0x7610, R62 ;  /* 0x00007610483e7816 */ /* 0x000fe4000000003e */
.L_x_7663:
[----:B------:R-:W-:Y:S01]  /*4c40*/  HADD2.F32 R115, -RZ, R74.H1_H1 ;  /* 0x3000004aff737230 */ /* 0x000fe20000004100 */
[----:B------:R-:W-:Y:S05]  /*4c50*/  @P3 BRA `(.L_x_7664) ;  /* 0x0000008000003947 */ /* 0x000fea0003800000 */
[----:B------:R-:W-:-:S04]  /*4c60*/  ISETP.NE.U32.AND P4, PT, RZ, c[0x0][0x180], PT ;  /* 0x00006000ff007a0c */ /* 0x000fc80003f85070 */
[----:B------:R-:W-:-:S13]  /*4c70*/  ISETP.NE.AND.EX P4, PT, RZ, c[0x0][0x184], PT, P4 ;  /* 0x00006100ff007a0c */ /* 0x000fda0003f85340 */
[----:B------:R-:W-:Y:S05]  /*4c80*/  @P4 BRA `(.L_x_7665) ;  /* 0x0000002000004947 */ /* 0x000fea0003800000 */
[----:B------:R-:W-:Y:S05]  /*4c90*/  @P0 BRA `(.L_x_7666) ;  /* 0x0000008000000947 */ /* 0x000fea0003800000 */
[----:B------:R-:W-:Y:S05]  /*4ca0*/  BRA `(.L_x_7667) ;  /* 0x0000009000007947 */ /* 0x000fea0003800000 */
.L_x_7665:
[----:B-----5:R-:W-:-:S05]  /*4cb0*/  HADD2.F32 R72, -RZ, R66.H1_H1 ;  /* 0x30000042ff487230 */ /* 0x020fca0000004100 */
[----:B------:R-:W-:Y:S01]  /*4cc0*/  FADD.FTZ R115, R72, R115 ;  /* 0x0000007348737221 */ /* 0x000fe20000010000 */
[----:B------:R-:W-:Y:S05]  /*4cd0*/  BRA `(.L_x_7666) ;  /* 0x0000004000007947 */ /* 0x000fea0003800000 */
.L_x_7664:
[----:B-----5:R-:W-:-:S05]  /*4ce0*/  HADD2.F32 R72, -RZ, R70.H1_H1 ;  /* 0x30000046ff487230 */ /* 0x020fca0000004100 */
[----:B------:R-:W-:Y:S01]  /*4cf0*/  FADD.FTZ R115, R72, R115 ;  /* 0x0000007348737221 */ /* 0x000fe20000010000 */
[----:B------:R-:W-:-:S05]  /*4d00*/  @P2 HADD2.F32 R72, -RZ, R66.H1_H1 ;  /* 0x30000042ff482230 */ /* 0x000fca0000004100 */
[----:B------:R-:W-:-:S05]  /*4d10*/  @P2 FADD.FTZ R115, R72, R115 ;  /* 0x0000007348732221 */ /* 0x000fca0000010000 */
.L_x_7666:
[----:B------:R-:W-:-:S04]  /*4d20*/  F2FP.PACK_AB R72, RZ, R115 ;  /* 0x00000073ff48723e */ /* 0x000fc800000000ff */
[----:B------:R-:W-:Y:S02]  /*4d30*/  PRMT R62, R62, 0x5410, R72 ;  /* 0x000054103e3e7816 */ /* 0x000fe40000000048 */
.L_x_7667:
[----:B------:R-:W-:Y:S01]  /*4d40*/  HADD2.F32 R116, -RZ, R75.H0_H0 ;  /* 0x2000004bff747230 */ /* 0x000fe20000004100 */
[----:B------:R-:W-:Y:S05]  /*4d50*/  @P3 BRA `(.L_x_7668) ;  /* 0x0000008000003947 */ /* 0x000fea0003800000 */
[----:B------:R-:W-:-:S04]  /*4d60*/  ISETP.NE.U32.AND P4, PT, RZ, c[0x0][0x180], PT ;  /* 0x00006000ff007a0c */ /* 0x000fc80003f85070 */
[----:B------:R-:W-:-:S13]  /*4d70*/  ISETP.NE.AND.EX P4, PT, RZ, c[0x0][0x184], PT, P4 ;  /* 0x00006100ff007a0c */ /* 0x000fda0003f85340 */
[----:B------:R-:W-:Y:S05]  /*4d80*/  @P4 BRA `(.L_x_7669) ;  /* 0x0000002000004947 */ /* 0x000fea0003800000 */
[----:B------:R-:W-:Y:S05]  /*4d90*/  @P0 BRA `(.L_x_7670) ;  /* 0x0000008000000947 */ /* 0x000fea0003800000 */
[----:B------:R-:W-:Y:S05]  /*4da0*/  BRA `(.L_x_7671) ;  /* 0x0000009000007947 */ /* 0x000fea0003800000 */
.L_x_7669:
[----:B-----5:R-:W-:-:S05]  /*4db0*/  HADD2.F32 R72, -RZ, R67.H0_H0 ;  /* 0x20000043ff487230 */ /* 0x020fca0000004100 */
[----:B------:R-:W-:Y:S01]  /*4dc0*/  FADD.FTZ R116, R72, R116 ;  /* 0x0000007448747221 */ /* 0x000fe20000010000 */
[----:B------:R-:W-:Y:S05]  /*4dd0*/  BRA `(.L_x_7670) ;  /* 0x0000004000007947 */ /* 0x000fea0003800000 */
.L_x_7668:
[----:B-----5:R-:W-:-:S05]  /*4de0*/  HADD2.F32 R72, -RZ, R71.H0_H0 ;  /* 0x20000047ff487230 */ /* 0x020fca0000004100 */
[----:B------:R-:W-:Y:S01]  /*4df0*/  FADD.FTZ R116, R72, R116 ;  /* 0x0000007448747221 */ /* 0x000fe20000010000 */
[----:B------:R-:W-:-:S05]  /*4e00*/  @P2 HADD2.F32 R72, -RZ, R67.H0_H0 ;  /* 0x20000043ff482230 */ /* 0x000fca0000004100 */
[----:B------:R-:W-:-:S05]  /*4e10*/  @P2 FADD.FTZ R116, R72, R116 ;  /* 0x0000007448742221 */ /* 0x000fca0000010000 */
.L_x_7670:
[----:B------:R-:W-:-:S04]  /*4e20*/  F2FP.PACK_AB R72, RZ, R116 ;  /* 0x00000074ff48723e */ /* 0x000fc800000000ff */
[----:B------:R-:W-:Y:S02]  /*4e30*/  PRMT R63, R72, 0x7610, R63 ;  /* 0x00007610483f7816 */ /* 0x000fe4000000003f */
.L_x_7671:
[----:B------:R-:W-:Y:S01]  /*4e40*/  HADD2.F32 R130, -RZ, R75.H1_H1 ;  /* 0x3000004bff827230 */ /* 0x000fe20000004100 */
[----:B------:R-:W-:Y:S05]  /*4e50*/  @P3 BRA `(.L_x_7672) ;  /* 0x0000008000003947 */ /* 0x000fea0003800000 */
[----:B------:R-:W-:-:S04]  /*4e60*/  ISETP.NE.U32.AND P2, PT, RZ, c[0x0][0x180], PT ;  /* 0x00006000ff007a0c */ /* 0x000fc80003f45070 */
[----:B------:R-:W-:-:S13]  /*4e70*/  ISETP.NE.AND.EX P2, PT, RZ, c[0x0][0x184], PT, P2 ;  /* 0x00006100ff007a0c */ /* 0x000fda0003f45320 */
[----:B------:R-:W-:Y:S05]  /*4e80*/  @P2 BRA `(.L_x_7673) ;  /* 0x0000002000002947 */ /* 0x000fea0003800000 */
[----:B------:R-:W-:Y:S05]  /*4e90*/  @P0 BRA `(.L_x_7674) ;  /* 0x0000008000000947 */ /* 0x000fea0003800000 */
[----:B------:R-:W-:Y:S05]  /*4ea0*/  BRA `(.L_x_7675) ;  /* 0x0000009000007947 */ /* 0x000fea0003800000 */
.L_x_7673:
[----:B-----5:R-:W-:-:S05]  /*4eb0*/  HADD2.F32 R72, -RZ, R67.H1_H1 ;  /* 0x30000043ff487230 */ /* 0x020fca0000004100 */
[----:B------:R-:W-:Y:S01]  /*4ec0*/  FADD.FTZ R130, R72, R130 ;  /* 0x0000008248827221 */ /* 0x000fe20000010000 */
[----:B------:R-:W-:Y:S05]  /*4ed0*/  BRA `(.L_x_7674) ;  /* 0x0000004000007947 */ /* 0x000fea0003800000 */
.L_x_7672:
[----:B-----5:R-:W-:-:S05]  /*4ee0*/  HADD2.F32 R72, -RZ, R71.H1_H1 ;  /* 0x30000047ff487230 */ /* 0x020fca0000004100 */
[----:B------:R-:W-:Y:S01]  /*4ef0*/  FADD.FTZ R130, R72, R130 ;  /* 0x0000008248827221 */ /* 0x000fe20000010000 */
[----:B------:R-:W-:-:S05]  /*4f00*/  @P2 HADD2.F32 R72, -RZ, R67.H1_H1 ;  /* 0x30000043ff482230 */ /* 0x000fca0000004100 */
[----:B------:R-:W-:-:S05]  /*4f10*/  @P2 FADD.FTZ R130, R72, R130 ;  /* 0x0000008248822221 */ /* 0x000fca0000010000 */
.L_x_7674:
[----:B------:R-:W-:-:S04]  /*4f20*/  F2FP.PACK_AB R72, RZ, R130 ;  /* 0x00000082ff48723e */ /* 0x000fc800000000ff */
[----:B------:R-:W-:Y:S02]  /*4f30*/  PRMT R63, R63, 0x5410, R72 ;  /* 0x000054103f3f7816 */ /* 0x000fe40000000048 */
.L_x_7675:
[----:B------:R-:W-:-:S04]  /*4f40*/  @P0 LEA R72, P2, R134, c[0x0][0x188], 0x4 ;  /* 0x0000620086480a11 */ /* 0x000fc800078420ff */
[C---:B------:R-:W-:Y:S02]  /*4f50*/  @P0 LEA.HI.X R73, R134.reuse, c[0x0][0x18c], RZ, 0x4, P2 ;  /* 0x0000630086490a11 */ /* 0x040fe400010f24ff */
[----:B------:R-:W-:-:S03]  /*4f60*/  IADD3 R134, R134, 0x20, RZ ;  /* 0x0000002086867810 */ /* 0x000fc60007ffe0ff */
[----:B------:R0:W-:Y:S04]  /*4f70*/  @P0 STG.E.128 [R72.64], R60 ;  /* 0x0000003c48000986 */ /* 0x0001e8000c101d04 */
.L_x_7643:
[----:B------:R-:W-:Y:S05]  /*4f80*/  BSYNC B0 ;  /* 0x0000000000007941 */ /* 0x000fea0003800000 */
.L_x_7642:
        /* <DEDUP_REMOVED lines=10> */
[----:B------:R-:W-:-:S12]  /*5030*/  HFMA2.MMA R75, -RZ, RZ, 0, 9.5367431640625e-07 ;  /* 0x00000010ff4b7435 */ /* 0x000fd800000001ff */
        /* <DEDUP_REMOVED lines=14> */
.L_x_7679:
[----:B-----5:R-:W-:-:S05]  /*5120*/  HADD2.F32 R77, -RZ, R64.H0_H0 ;  /* 0x20000040ff4d7230 */ /* 0x020fca0000004100 */
[----:B------:R-:W-:Y:S01]  /*5130*/  FADD.FTZ R54, R77, R54 ;  /* 0x000000364d367221 */ /* 0x000fe20000010000 */
[----:B------:R-:W-:Y:S05]  /*5140*/  BRA `(.L_x_7680) ;  /* 0x0000004000007947 */ /* 0x000fea0003800000 */
.L_x_7678:
[----:B-----5:R-:W-:-:S05]  /*5150*/  HADD2.F32 R77, -RZ, R68.H0_H0 ;  /* 0x20000044ff4d7230 */ /* 0x020fca0000004100 */
[----:B------:R-:W-:Y:S01]  /*5160*/  FADD.FTZ R54, R77, R54 ;  /* 0x000000364d367221 */ /* 0x000fe20000010000 */
[----:B------:R-:W-:-:S05]  /*5170*/  @P2 HADD2.F32 R77, -RZ, R64.H0_H0 ;  /* 0x20000040ff4d2230 */ /* 0x000fca0000004100 */
[----:B------:R-:W-:-:S05]  /*5180*/  @P2 FADD.FTZ R54, R77, R54 ;  /* 0x000000364d362221 */ /* 0x000fca0000010000 */
.L_x_7680:
[----:B------:R-:W-:-:S04]  /*5190*/  F2FP.PACK_AB R77, RZ, R54 ;  /* 0x00000036ff4d723e */ /* 0x000fc800000000ff */
[----:B------:R-:W-:Y:S02]  /*51a0*/  PRMT R60, R77, 0x7610, R60 ;  /* 0x000076104d3c7816 */ /* 0x000fe4000000003c */
.L_x_7681:
[----:B------:R-:W-:Y:S01]  /*51b0*/  HADD2.F32 R77, -RZ, R72.H1_H1 ;  /* 0x30000048ff4d7230 */ /* 0x000fe20000004100 */
[----:B------:R-:W-:Y:S05]  /*51c0*/  @P3 BRA `(.L_x_7682) ;  /* 0x0000008000003947 */ /* 0x000fea0003800000 */
[----:B------:R-:W-:-:S04]  /*51d0*/  ISETP.NE.U32.AND P4, PT, RZ, c[0x0][0x180], PT ;  /* 0x00006000ff007a0c */ /* 0x000fc80003f85070 */
[----:B------:R-:W-:-:S13]  /*51e0*/  ISETP.NE.AND.EX P4, PT, RZ, c[0x0][0x184], PT, P4 ;  /* 0x00006100ff007a0c */ /* 0x000fda0003f85340 */
[----:B------:R-:W-:Y:S05]  /*51f0*/  @P4 BRA `(.L_x_7683) ;  /* 0x0000002000004947 */ /* 0x000fea0003800000 */
[----:B------:R-:W-:Y:S05]  /*5200*/  @P0 BRA `(.L_x_7684) ;  /* 0x0000008000000947 */ /* 0x000fea0003800000 */
[----:B------:R-:W-:Y:S05]  /*5210*/  BRA `(.L_x_7685) ;  /* 0x0000009000007947 */ /* 0x000fea0003800000 */
.L_x_7683:
[----:B-----5:R-:W-:-:S05]  /*5220*/  HADD2.F32 R72, -RZ, R64.H1_H1 ;  /* 0x30000040ff487230 */ /* 0x020fca0000004100 */
[----:B------:R-:W-:Y:S01]  /*5230*/  FADD.FTZ R77, R72, R77 ;  /* 0x0000004d484d7221 */ /* 0x000fe20000010000 */
[----:B------:R-:W-:Y:S05]  /*5240*/  BRA `(.L_x_7684) ;  /* 0x0000004000007947 */ /* 0x000fea0003800000 */
.L_x_7682:
[----:B-----5:R-:W-:-:S05]  /*5250*/  HADD2.F32 R72, -RZ, R68.H1_H1 ;  /* 0x30000044ff487230 */ /* 0x020fca0000004100 */
[----:B------:R-:W-:Y:S01]  /*5260*/  FADD.FTZ R77, R72, R77 ;  /* 0x0000004d484d7221 */ /* 0x000fe20000010000 */
[----:B------:R-:W-:-:S05]  /*5270*/  @P2 HADD2.F32 R72, -RZ, R64.H1_H1 ;  /* 0x30000040ff482230 */ /* 0x000fca0000004100 */
[----:B------:R-:W-:-:S05]  /*5280*/  @P2 FADD.FTZ R77, R72, R77 ;  /* 0x0000004d484d2221 */ /* 0x000fca0000010000 */
.L_x_7684:
[----:B------:R-:W-:-:S04]  /*5290*/  F2FP.PACK_AB R72, RZ, R77 ;  /* 0x0000004dff48723e */ /* 0x000fc800000000ff */
[----:B------:R-:W-:Y:S02]  /*52a0*/  PRMT R60, R60, 0x5410, R72 ;  /* 0x000054103c3c7816 */ /* 0x000fe40000000048 */
.L_x_7685:
[----:B------:R-:W-:Y:S01]  /*52b0*/  HADD2.F32 R78, -RZ, R73.H0_H0 ;  /* 0x20000049ff4e7230 */ /* 0x000fe20000004100 */
[----:B------:R-:W-:Y:S05]  /*52c0*/  @P3 BRA `(.L_x_7686) ;  /* 0x0000008000003947 */ /* 0x000fea0003800000 */
[----:B------:R-:W-:-:S04]  /*52d0*/  ISETP.NE.U32.AND P4, PT, RZ, c[0x0][0x180], PT ;  /* 0x00006000ff007a0c */ /* 0x000fc80003f85070 */
[----:B------:R-:W-:-:S13]  /*52e0*/  ISETP.NE.AND.EX P4, PT, RZ, c[0x0][0x184], PT, P4 ;  /* 0x00006100ff007a0c */ /* 0x000fda0003f85340 */
[----:B------:R-:W-:Y:S05]  /*52f0*/  @P4 BRA `(.L_x_7687) ;  /* 0x0000002000004947 */ /* 0x000fea0003800000 */
[----:B------:R-:W-:Y:S05]  /*5300*/  @P0 BRA `(.L_x_7688) ;  /* 0x0000008000000947 */ /* 0x000fea0003800000 */
[----:B------:R-:W-:Y:S05]  /*5310*/  BRA `(.L_x_7689) ;  /* 0x0000009000007947 */ /* 0x000fea0003800000 */
.L_x_7687:
[----:B-----5:R-:W-:-:S05]  /*5320*/  HADD2.F32 R72, -RZ, R65.H0_H0 ;  /* 0x20000041ff487230 */ /* 0x020fca0000004100 */
[----:B------:R-:W-:Y:S01]  /*5330*/  FADD.FTZ R78, R72, R78 ;  /* 0x0000004e484e7221 */ /* 0x000fe20000010000 */
[----:B------:R-:W-:Y:S05]  /*5340*/  BRA `(.L_x_7688) ;  /* 0x0000004000007947 */ /* 0x000fea0003800000 */
.L_x_7686:
[----:B-----5:R-:W-:-:S05]  /*5350*/  HADD2.F32 R72, -RZ, R69.H0_H0 ;  /* 0x20000045ff487230 */ /* 0x020fca0000004100 */
[----:B------:R-:W-:Y:S01]  /*5360*/  FADD.FTZ R78, R72, R78 ;  /* 0x0000004e484e7221 */ /* 0x000fe20000010000 */
[----:B------:R-:W-:-:S05]  /*5370*/  @P2 HADD2.F32 R72, -RZ, R65.H0_H0 ;  /* 0x20000041ff482230 */ /* 0x000fca0000004100 */
[----:B------:R-:W-:-:S05]  /*5380*/  @P2 FADD.FTZ R78, R72, R78 ;  /* 0x0000004e484e2221 */ /* 0x000fca0000010000 */
.L_x_7688:
[----:B------:R-:W-:-:S04]  /*5390*/  F2FP.PACK_AB R72, RZ, R78 ;  /* 0x0000004eff48723e */ /* 0x000fc800000000ff */
[----:B------:R-:W-:Y:S02]  /*53a0*/  PRMT R61, R72, 0x7610, R61 ;  /* 0x00007610483d7816 */ /* 0x000fe4000000003d */
.L_x_7689:
[----:B------:R-:W-:Y:S01]  /*53b0*/  HADD2.F32 R97, -RZ, R73.H1_H1 ;  /* 0x30000049ff617230 */ /* 0x000fe20000004100 */
[----:B------:R-:W-:Y:S05]  /*53c0*/  @P3 BRA `(.L_x_7690) ;  /* 0x0000008000003947 */ /* 0x000fea0003800000 */
[----:B------:R-:W-:-:S04]  /*53d0*/  ISETP.NE.U32.AND P4, PT, RZ, c[0x0][0x180], PT ;  /* 0x00006000ff007a0c */ /* 0x000fc80003f85070 */
[----:B------:R-:W-:-:S13]  /*53e0*/  ISETP.NE.AND.EX P4, PT, RZ, c[0x0][0x184], PT, P4 ;  /* 0x00006100ff007a0c */ /* 0x000fda0003f85340 */
[----:B------:R-:W-:Y:S05]  /*53f0*/  @P4 BRA `(.L_x_7691) ;  /* 0x0000002000004947 */ /* 0x000fea0003800000 */
[----:B------:R-:W-:Y:S05]  /*5400*/  @P0 BRA `(.L_x_7692) ;  /* 0x0000008000000947 */ /* 0x000fea0003800000 */
[----:B------:R-:W-:Y:S05]  /*5410*/  BRA `(.L_x_7693) ;  /* 0x0000009000007947 */ /* 0x000fea0003800000 */
.L_x_7691:
[----:B-----5:R-:W-:-:S05]  /*5420*/  HADD2.F32 R72, -RZ, R65.H1_H1 ;  /* 0x30000041ff487230 */ /* 0x020fca0000004100 */
[----:B------:R-:W-:Y:S01]  /*5430*/  FADD.FTZ R97, R72, R97 ;  /* 0x0000006148617221 */ /* 0x000fe20000010000 */
[----:B------:R-:W-:Y:S05]  /*5440*/  BRA `(.L_x_7692) ;  /* 0x0000004000007947 */ /* 0x000fea0003800000 */
.L_x_7690:
[----:B-----5:R-:W-:-:S05]  /*5450*/  HADD2.F32 R72, -RZ, R69.H1_H1 ;  /* 0x30000045ff487230 */ /* 0x020fca0000004100 */
[----:B------:R-:W-:Y:S01]  /*5460*/  FADD.FTZ R97, R72, R97 ;  /* 0x0000006148617221 */ /* 0x000fe20000010000 */
[----:B------:R-:W-:-:S05]  /*5470*/  @P2 HADD2.F32 R72, -RZ, R65.H1_H1 ;  /* 0x30000041ff482230 */ /* 0x000fca0000004100 */
[----:B------:R-:W-:-:S05]  /*5480*/  @P2 FADD.FTZ R97, R72, R97 ;  /* 0x0000006148612221 */ /* 0x000fca0000010000 */
.L_x_7692:
[----:B------:R-:W-:-:S04]  /*5490*/  F2FP.PACK_AB R72, RZ, R97 ;  /* 0x00000061ff48723e */ /* 0x000fc800000000ff */
[----:B------:R-:W-:Y:S02]  /*54a0*/  PRMT R61, R61, 0x5410, R72 ;  /* 0x000054103d3d7816 */ /* 0x000fe40000000048 */
.L_x_7693:
[----:B------:R-:W-:Y:S01]  /*54b0*/  HADD2.F32 R98, -RZ, R74.H0_H0 ;  /* 0x2000004aff627230 */ /* 0x000fe20000004100 */
[----:B------:R-:W-:Y:S05]  /*54c0*/  @P3 BRA `(.L_x_7694) ;  /* 0x0000008000003947 */ /* 0x000fea0003800000 */
[----:B------:R-:W-:-:S04]  /*54d0*/  ISETP.NE.U32.AND P4, PT, RZ, c[0x0][0x180], PT ;  /* 0x00006000ff007a0c */ /* 0x000fc80003f85070 */
[----:B------:R-:W-:-:S13]  /*54e0*/  ISETP.NE.AND.EX P4, PT, RZ, c[0x0][0x184], PT, P4 ;  /* 0x00006100ff007a0c */ /* 0x000fda0003f85340 */
[----:B------:R-:W-:Y:S05]  /*54f0*/  @P4 BRA `(.L_x_7695) ;  /* 0x0000002000004947 */ /* 0x000fea0003800000 */
[----:B------:R-:W-:Y:S05]  /*5500*/  @P0 BRA `(.L_x_7696) ;  /* 0x0000008000000947 */ /* 0x000fea0003800000 */
[----:B------:R-:W-:Y:S05]  /*5510*/  BRA `(.L_x_7697) ;  /* 0x0000009000007947 */ /* 0x000fea0003800000 */
.L_x_7695:
[----:B-----5:R-:W-:-:S05]  /*5520*/  HADD2.F32 R72, -RZ, R66.H0_H0 ;  /* 0x20000042ff487230 */ /* 0x020fca0000004100 */
[----:B------:R-:W-:Y:S01]  /*5530*/  FADD.FTZ R98, R72, R98 ;  /* 0x0000006248627221 */ /* 0x000fe20000010000 */
[----:B------:R-:W-:Y:S05]  /*5540*/  BRA `(.L_x_7696) ;  /* 0x0000004000007947 */ /* 0x000fea0003800000 */
.L_x_7694:
[----:B-----5:R-:W-:-:S05]  /*5550*/  HADD2.F32 R72, -RZ, R70.H0_H0 ;  /* 0x20000046ff487230 */ /* 0x020fca0000004100 */
[----:B------:R-:W-:Y:S01]  /*5560*/  FADD.FTZ R98, R72, R98 ;  /* 0x0000006248627221 */ /* 0x000fe20000010000 */
[----:B------:R-:W-:-:S05]  /*5570*/  @P2 HADD2.F32 R72, -RZ, R66.H0_H0 ;  /* 0x20000042ff482230 */ /* 0x000fca0000004100 */
[----:B------:R-:W-:-:S05]  /*5580*/  @P2 FADD.FTZ R98, R72, R98 ;  /* 0x0000006248622221 */ /* 0x000fca0000010000 */
.L_x_7696:
[----:B------:R-:W-:-:S04]  /*5590*/  F2FP.PACK_AB R72, RZ, R98 ;  /* 0x00000062ff48723e */ /* 0x000fc800000000ff */
[----:B------:R-:W-:Y:S02]  /*55a0*/  PRMT R62, R72, 0x7610, R62 ;  /* 0x00007610483e7816 */ /* 0x000fe4000000003e */
.L_x_7697:
[----:B------:R-:W-:Y:S01]  /*55b0*/  HADD2.F32 R117, -RZ, R74.H1_H1 ;  /* 0x3000004aff757230 */ /* 0x000fe20000004100 */
[----:B------:R-:W-:Y:S05]  /*55c0*/  @P3 BRA `(.L_x_7698) ;  /* 0x0000008000003947 */ /* 0x000fea0003800000 */
[----:B------:R-:W-:-:S04]  /*55d0*/  ISETP.NE.U32.AND P4, PT, RZ, c[0x0][0x180], PT ;  /* 0x00006000ff007a0c */ /* 0x000fc80003f85070 */
[----:B------:R-:W-:-:S13]  /*55e0*/  ISETP.NE.AND.EX P4, PT, RZ, c[0x0][0x184], PT, P4 ;  /* 0x00006100ff007a0c */ /* 0x000fda0003f85340 */
[----:B------:R-:W-:Y:S05]  /*55f0*/  @P4 BRA `(.L_x_7699) ;  /* 0x0000002000004947 */ /* 0x000fea0003800000 */
[----:B------:R-:W-:Y:S05]  /*5600*/  @P0 BRA `(.L_x_7700) ;  /* 0x0000008000000947 */ /* 0x000fea0003800000 */
[----:B------:R-:W-:Y:S05]  /*5610*/  BRA `(.L_x_7701) ;  /* 0x0000009000007947 */ /* 0x000fea0003800000 */
.L_x_7699:
[----:B-----5:R-:W-:-:S05]  /*5620*/  HADD2.F32 R72, -RZ, R66.H1_H1 ;  /* 0x30000042ff487230 */ /* 0x020fca0000004100 */
[----:B------:R-:W-:Y:S01]  /*5630*/  FADD.FTZ R117, R72, R117 ;  /* 0x0000007548757221 */ /* 0x000fe20000010000 */
[----:B------:R-:W-:Y:S05]  /*5640*/  BRA `(.L_x_7700) ;  /* 0x0000004000007947 */ /* 0x000fea0003800000 */
.L_x_7698:
[----:B-----5:R-:W-:-:S05]  /*5650*/  HADD2.F32 R72, -RZ, R70.H1_H1 ;  /* 0x30000046ff487230 */ /* 0x020fca0000004100 */
[----:B------:R-:W-:Y:S01]  /*5660*/  FADD.FTZ R117, R72, R117 ;  /* 0x0000007548757221 */ /* 0x000fe20000010000 */
[----:B------:R-:W-:-:S05]  /*5670*/  @P2 HADD2.F32 R72, -RZ, R66.H1_H1 ;  /* 0x30000042ff482230 */ /* 0x000fca0000004100 */
[----:B------:R-:W-:-:S05]  /*5680*/  @P2 FADD.FTZ R117, R72, R117 ;  /* 0x0000007548752221 */ /* 0x000fca0000010000 */
.L_x_7700:
[----:B------:R-:W-:-:S04]  /*5690*/  F2FP.PACK_AB R72, RZ, R117 ;  /* 0x00000075ff48723e */ /* 0x000fc800000000ff */
[----:B------:R-:W-:Y:S02]  /*56a0*/  PRMT R62, R62, 0x5410, R72 ;  /* 0x000054103e3e7816 */ /* 0x000fe40000000048 */
.L_x_7701:
[----:B------:R-:W-:Y:S01]  /*56b0*/  HADD2.F32 R118, -RZ, R75.H0_H0 ;  /* 0x2000004bff767230 */ /* 0x000fe20000004100 */
[----:B------:R-:W-:Y:S05]  /*56c0*/  @P3 BRA `(.L_x_7702) ;  /* 0x0000008000003947 */ /* 0x000fea0003800000 */
[----:B------:R-:W-:-:S04]  /*56d0*/  ISETP.NE.U32.AND P4, PT, RZ, c[0x0][0x180], PT ;  /* 0x00006000ff007a0c */ /* 0x000fc80003f85070 */
[----:B------:R-:W-:-:S13]  /*56e0*/  ISETP.NE.AND.EX P4, PT, RZ, c[0x0][0x184], PT, P4 ;  /* 0x00006100ff007a0c */ /* 0x000fda0003f85340 */
[----:B------:R-:W-:Y:S05]  /*56f0*/  @P4 BRA `(.L_x_7703) ;  /* 0x0000002000004947 */ /* 0x000fea0003800000 */
[----:B------:R-:W-:Y:S05]  /*5700*/  @P0 BRA `(.L_x_7704) ;  /* 0x0000008000000947 */ /* 0x000fea0003800000 */
[----:B------:R-:W-:Y:S05]  /*5710*/  BRA `(.L_x_7705) ;  /* 0x0000009000007947 */ /* 0x000fea0003800000 */
.L_x_7703:
[----:B-----5:R-:W-:-:S05]  /*5720*/  HADD2.F32 R72, -RZ, R67.H0_H0 ;  /* 0x20000043ff487230 */ /* 0x020fca0000004100 */
[----:B------:R-:W-:Y:S01]  /*5730*/  FADD.FTZ R118, R72, R118 ;  /* 0x0000007648767221 */ /* 0x000fe20000010000 */
[----:B------:R-:W-:Y:S05]  /*5740*/  BRA `(.L_x_7704) ;  /* 0x0000004000007947 */ /* 0x000fea0003800000 */
.L_x_7702:
[----:B-----5:R-:W-:-:S05]  /*5750*/  HADD2.F32 R72, -RZ, R71.H0_H0 ;  /* 0x20000047ff487230 */ /* 0x020fca0000004100 */
[----:B------:R-:W-:Y:S01]  /*5760*/  FADD.FTZ R118, R72, R118 ;  /* 0x0000007648767221 */ /* 0x000fe20000010000 */
[----:B------:R-:W-:-:S05]  /*5770*/  @P2 HADD2.F32 R72, -RZ, R67.H0_H0 ;  /* 0x20000043ff482230 */ /* 0x000fca0000004100 */
[----:B------:R-:W-:-:S05]  /*5780*/  @P2 FADD.FTZ R118, R72, R118 ;  /* 0x0000007648762221 */ /* 0x000fca0000010000 */
.L_x_7704:
[----:B------:R-:W-:-:S04]  /*5790*/  F2FP.PACK_AB R72, RZ, R118 ;  /* 0x00000076ff48723e */ /* 0x000fc800000000ff */
[----:B------:R-:W-:Y:S02]  /*57a0*/  PRMT R63, R72, 0x7610, R63 ;  /* 0x00007610483f7816 */ /* 0x000fe4000000003f */
.L_x_7705:
[----:B------:R-:W-:Y:S01]  /*57b0*/  HADD2.F32 R131, -RZ, R75.H1_H1 ;  /* 0x3000004bff837230 */ /* 0x000fe20000004100 */
[----:B------:R-:W-:Y:S05]  /*57c0*/  @P3 BRA `(.L_x_7706) ;  /* 0x0000008000003947 */ /* 0x000fea0003800000 */
[----:B------:R-:W-:-:S04]  /*57d0*/  ISETP.NE.U32.AND P2, PT, RZ, c[0x0][0x180], PT ;  /* 0x00006000ff007a0c */ /* 0x000fc80003f45070 */
[----:B------:R-:W-:-:S13]  /*57e0*/  ISETP.NE.AND.EX P2, PT, RZ, c[0x0][0x184], PT, P2 ;  /* 0x00006100ff007a0c */ /* 0x000fda0003f45320 */
[----:B------:R-:W-:Y:S05]  /*57f0*/  @P2 BRA `(.L_x_7707) ;  /* 0x0000002000002947 */ /* 0x000fea0003800000 */
[----:B------:R-:W-:Y:S05]  /*5800*/  @P0 BRA `(.L_x_7708) ;  /* 0x0000008000000947 */ /* 0x000fea0003800000 */
[----:B------:R-:W-:Y:S05]  /*5810*/  BRA `(.L_x_7709) ;  /* 0x0000009000007947 */ /* 0x000fea0003800000 */
.L_x_7707:
[----:B-----5:R-:W-:-:S05]  /*5820*/  HADD2.F32 R72, -RZ, R67.H1_H1 ;  /* 0x30000043ff487230 */ /* 0x020fca0000004100 */
[----:B------:R-:W-:Y:S01]  /*5830*/  FADD.FTZ R131, R72, R131 ;  /* 0x0000008348837221 */ /* 0x000fe20000010000 */
[----:B------:R-:W-:Y:S05]  /*5840*/  BRA `(.L_x_7708) ;  /* 0x0000004000007947 */ /* 0x000fea0003800000 */
.L_x_7706:
[----:B-----5:R-:W-:-:S05]  /*5850*/  HADD2.F32 R72, -RZ, R71.H1_H1 ;  /* 0x30000047ff487230 */ /* 0x020fca0000004100 */
[----:B------:R-:W-:Y:S01]  /*5860*/  FADD.FTZ R131, R72, R131 ;  /* 0x0000008348837221 */ /* 0x000fe20000010000 */
[----:B------:R-:W-:-:S05]  /*5870*/  @P2 HADD2.F32 R72, -RZ, R67.H1_H1 ;  /* 0x30000043ff482230 */ /* 0x000fca0000004100 */
[----:B------:R-:W-:-:S05]  /*5880*/  @P2 FADD.FTZ R131, R72, R131 ;  /* 0x0000008348832221 */ /* 0x000fca0000010000 */
.L_x_7708:
[----:B------:R-:W-:-:S04]  /*5890*/  F2FP.PACK_AB R72, RZ, R131 ;  /* 0x00000083ff48723e */ /* 0x000fc800000000ff */
[----:B------:R-:W-:Y:S02]  /*58a0*/  PRMT R63, R63, 0x5410, R72 ;  /* 0x000054103f3f7816 */ /* 0x000fe40000000048 */
.L_x_7709:
[----:B------:R-:W-:-:S04]  /*58b0*/  @P0 LEA R72, P2, R134, c[0x0][0x188], 0x4 ;  /* 0x0000620086480a11 */ /* 0x000fc800078420ff */
[C---:B------:R-:W-:Y:S02]  /*58c0*/  @P0 LEA.HI.X R73, R134.reuse, c[0x0][0x18c], RZ, 0x4, P2 ;  /* 0x0000630086490a11 */ /* 0x040fe400010f24ff */
[----:B------:R-:W-:-:S03]  /*58d0*/  IADD3 R134, R134, 0x20, RZ ;  /* 0x0000002086867810 */ /* 0x000fc60007ffe0ff */
[----:B------:R0:W-:Y:S04]  /*58e0*/  @P0 STG.E.128 [R72.64], R60 ;  /* 0x0000003c48000986 */ /* 0x0001e8000c101d04 */
.L_x_7677:
[----:B------:R-:W-:Y:S05]  /*58f0*/  BSYNC B0 ;  /* 0x0000000000007941 */ /* 0x000fea0003800000 */
.L_x_7676:
        /* <DEDUP_REMOVED lines=25> */
.L_x_7713:
[----:B-----5:R-:W-:-:S05]  /*5a90*/  HADD2.F32 R79, -RZ, R64.H0_H0 ;  /* 0x20000040ff4f7230 */ /* 0x020fca0000004100 */
[----:B------:R-:W-:Y:S01]  /*5aa0*/  FADD.FTZ R55, R79, R55 ;  /* 0x000000374f377221 */ /* 0x000fe20000010000 */
[----:B------:R-:W-:Y:S05]  /*5ab0*/  BRA `(.L_x_7714) ;  /* 0x0000004000007947 */ /* 0x000fea0003800000 */
.L_x_7712:
[----:B-----5:R-:W-:-:S05]  /*5ac0*/  HADD2.F32 R79, -RZ, R68.H0_H0 ;  /* 0x20000044ff4f7230 */ /* 0x020fca0000004100 */
[----:B------:R-:W-:Y:S01]  /*5ad0*/  FADD.FTZ R55, R79, R55 ;  /* 0x000000374f377221 */ /* 0x000fe20000010000 */
[----:B------:R-:W-:-:S05]  /*5ae0*/  @P2 HADD2.F32 R79, -RZ, R64.H0_H0 ;  /* 0x20000040ff4f2230 */ /* 0x000fca0000004100 */
[----:B------:R-:W-:-:S05]  /*5af0*/  @P2 FADD.FTZ R55, R79, R55 ;  /* 0x000000374f372221 */ /* 0x000fca0000010000 */
.L_x_7714:
[----:B------:R-:W-:-:S04]  /*5b00*/  F2FP.PACK_AB R79, RZ, R55 ;  /* 0x00000037ff4f723e */ /* 0x000fc800000000ff */
[----:B------:R-:W-:Y:S02]  /*5b10*/  PRMT R60, R79, 0x7610, R60 ;  /* 0x000076104f3c7816 */ /* 0x000fe4000000003c */
.L_x_7715:
[----:B------:R-:W-:Y:S01]  /*5b20*/  HADD2.F32 R79, -RZ, R72.H1_H1 ;  /* 0x30000048ff4f7230 */ /* 0x000fe20000004100 */
[----:B------:R-:W-:Y:S05]  /*5b30*/  @P3 BRA `(.L_x_7716) ;  /* 0x0000008000003947 */ /* 0x000fea0003800000 */
[----:B------:R-:W-:-:S04]  /*5b40*/  ISETP.NE.U32.AND P4, PT, RZ, c[0x0][0x180], PT ;  /* 0x00006000ff007a0c */ /* 0x000fc80003f85070 */
[----:B------:R-:W-:-:S13]  /*5b50*/  ISETP.NE.AND.EX P4, PT, RZ, c[0x0][0x184], PT, P4 ;  /* 0x00006100ff007a0c */ /* 0x000fda0003f85340 */
[----:B------:R-:W-:Y:S05]  /*5b60*/  @P4 BRA `(.L_x_7717) ;  /* 0x0000002000004947 */ /* 0x000fea0003800000 */
[----:B------:R-:W-:Y:S05]  /*5b70*/  @P0 BRA `(.L_x_7718) ;  /* 0x0000008000000947 */ /* 0x000fea0003800000 */
[----:B------:R-:W-:Y:S05]  /*5b80*/  BRA `(.L_x_7719) ;  /* 0x0000009000007947 */ /* 0x000fea0003800000 */
.L_x_7717:
[----:B-----5:R-:W-:-:S05]  /*5b90*/  HADD2.F32 R72, -RZ, R64.H1_H1 ;  /* 0x30000040ff487230 */ /* 0x020fca0000004100 */
[----:B------:R-:W-:Y:S01]  /*5ba0*/  FADD.FTZ R79, R72, R79 ;  /* 0x0000004f484f7221 */ /* 0x000fe20000010000 */
[----:B------:R-:W-:Y:S05]  /*5bb0*/  BRA `(.L_x_7718) ;  /* 0x0000004000007947 */ /* 0x000fea0003800000 */
.L_x_7716:
[----:B-----5:R-:W-:-:S05]  /*5bc0*/  HADD2.F32 R72, -RZ, R68.H1_H1 ;  /* 0x30000044ff487230 */ /* 0x020fca0000004100 */
[----:B------:R-:W-:Y:S01]  /*5bd0*/  FADD.FTZ R79, R72, R79 ;  /* 0x0000004f484f7221 */ /* 0x000fe20000010000 */
[----:B------:R-:W-:-:S05]  /*5be0*/  @P2 HADD2.F32 R72, -RZ, R64.H1_H1 ;  /* 0x30000040ff482230 */ /* 0x000fca0000004100 */
[----:B------:R-:W-:-:S05]  /*5bf0*/  @P2 FADD.FTZ R79, R72, R79 ;  /* 0x0000004f484f2221 */ /* 0x000fca0000010000 */
.L_x_7718:
[----:B------:R-:W-:-:S04]  /*5c00*/  F2FP.PACK_AB R72, RZ, R79 ;  /* 0x0000004fff48723e */ /* 0x000fc800000000ff */
[----:B------:R-:W-:Y:S02]  /*5c10*/  PRMT R60, R60, 0x5410, R72 ;  /* 0x000054103c3c7816 */ /* 0x000fe40000000048 */
.L_x_7719:
[----:B------:R-:W-:Y:S01]  /*5c20*/  HADD2.F32 R80, -RZ, R73.H0_H0 ;  /* 0x20000049ff507230 */ /* 0x000fe20000004100 */
[----:B------:R-:W-:Y:S05]  /*5c30*/  @P3 BRA `(.L_x_7720) ;  /* 0x0000008000003947 */ /* 0x000fea0003800000 */
[----:B------:R-:W-:-:S04]  /*5c40*/  ISETP.NE.U32.AND P4, PT, RZ, c[0x0][0x180], PT ;  /* 0x00006000ff007a0c */ /* 0x000fc80003f85070 */
[----:B------:R-:W-:-:S13]  /*5c50*/  ISETP.NE.AND.EX P4, PT, RZ, c[0x0][0x184], PT, P4 ;  /* 0x00006100ff007a0c */ /* 0x000fda0003f85340 */
[----:B------:R-:W-:Y:S05]  /*5c60*/  @P4 BRA `(.L_x_7721) ;  /* 0x0000002000004947 */ /* 0x000fea0003800000 */
[----:B------:R-:W-:Y:S05]  /*5c70*/  @P0 BRA `(.L_x_7722) ;  /* 0x0000008000000947 */ /* 0x000fea0003800000 */
[----:B------:R-:W-:Y:S05]  /*5c80*/  BRA `(.L_x_7723) ;  /* 0x0000009000007947 */ /* 0x000fea0003800000 */
.L_x_7721:
[----:B-----5:R-:W-:-:S05]  /*5c90*/  HADD2.F32 R72, -RZ, R65.H0_H0 ;  /* 0x20000041ff487230 */ /* 0x020fca0000004100 */
[----:B------:R-:W-:Y:S01]  /*5ca0*/  FADD.FTZ R80, R72, R80 ;  /* 0x0000005048507221 */ /* 0x000fe20000010000 */
[----:B------:R-:W-:Y:S05]  /*5cb0*/  BRA `(.L_x_7722) ;  /* 0x0000004000007947 */ /* 0x000fea0003800000 */
.L_x_7720:
[----:B-----5:R-:W-:-:S05]  /*5cc0*/  HADD2.F32 R72, -RZ, R69.H0_H0 ;  /* 0x20000045ff487230 */ /* 0x020fca0000004100 */
[----:B------:R-:W-:Y:S01]  /*5cd0*/  FADD.FTZ R80, R72, R80 ;  /* 0x0000005048507221 */ /* 0x000fe20000010000 */
[----:B------:R-:W-:-:S05]  /*5ce0*/  @P2 HADD2.F32 R72, -RZ, R65.H0_H0 ;  /* 0x20000041ff482230 */ /* 0x000fca0000004100 */
[----:B------:R-:W-:-:S05]  /*5cf0*/  @P2 FADD.FTZ R80, R72, R80 ;  /* 0x0000005048502221 */ /* 0x000fca0000010000 */
.L_x_7722:
[----:B------:R-:W-:-:S04]  /*5d00*/  F2FP.PACK_AB R72, RZ, R80 ;  /* 0x00000050ff48723e */ /* 0x000fc800000000ff */
[----:B------:R-:W-:Y:S02]  /*5d10*/  PRMT R61, R72, 0x7610, R61 ;  /* 0x00007610483d7816 */ /* 0x000fe4000000003d */
.L_x_7723:
[----:B------:R-:W-:Y:S01]  /*5d20*/  HADD2.F32 R99, -RZ, R73.H1_H1 ;  /* 0x30000049ff637230 */ /* 0x000fe20000004100 */
[----:B------:R-:W-:Y:S05]  /*5d30*/  @P3 BRA `(.L_x_7724) ;  /* 0x0000008000003947 */ /* 0x000fea0003800000 */
[----:B------:R-:W-:-:S04]  /*5d40*/  ISETP.NE.U32.AND P4, PT, RZ, c[0x0][0x180], PT ;  /* 0x00006000ff007a0c */ /* 0x000fc80003f85070 */
[----:B------:R-:W-:-:S13]  /*5d50*/  ISETP.NE.AND.EX P4, PT, RZ, c[0x0][0x184], PT, P4 ;  /* 0x00006100ff007a0c */ /* 0x000fda0003f85340 */
[----:B------:R-:W-:Y:S05]  /*5d60*/  @P4 BRA `(.L_x_7725) ;  /* 0x0000002000004947 */ /* 0x000fea0003800000 */
[----:B------:R-:W-:Y:S05]  /*5d70*/  @P0 BRA `(.L_x_7726) ;  /* 0x0000008000000947 */ /* 0x000fea0003800000 */
[----:B------:R-:W-:Y:S05]  /*5d80*/  BRA `(.L_x_7727) ;  /* 0x0000009000007947 */ /* 0x000fea0003800000 */
.L_x_7725:
[----:B-----5:R-:W-:-:S05]  /*5d90*/  HADD2.F32 R72, -RZ, R65.H1_H1 ;  /* 0x30000041ff487230 */ /* 0x020fca0000004100 */
[----:B------:R-:W-:Y:S01]  /*5da0*/  FADD.FTZ R99, R72, R99 ;  /* 0x0000006348637221 */ /* 0x000fe20000010000 */
[----:B------:R-:W-:Y:S05]  /*5db0*/  BRA `(.L_x_7726) ;  /* 0x0000004000007947 */ /* 0x000fea0003800000 */
.L_x_7724:
[----:B-----5:R-:W-:-:S05]  /*5dc0*/  HADD2.F32 R72, -RZ, R69.H1_H1 ;  /* 0x30000045ff487230 */ /* 0x020fca0000004100 */
[----:B------:R-:W-:Y:S01]  /*5dd0*/  FADD.FTZ R99, R72, R99 ;  /* 0x0000006348637221 */ /* 0x000fe20000010000 */
[----:B------:R-:W-:-:S05]  /*5de0*/  @P2 HADD2.F32 R72, -RZ, R65.H1_H1 ;  /* 0x30000041ff482230 */ /* 0x000fca0000004100 */
[----:B------:R-:W-:-:S05]  /*5df0*/  @P2 FADD.FTZ R99, R72, R99 ;  /* 0x0000006348632221 */ /* 0x000fca0000010000 */
.L_x_7726:
[----:B------:R-:W-:-:S04]  /*5e00*/  F2FP.PACK_AB R72, RZ, R99 ;  /* 0x00000063ff48723e */ /* 0x000fc800000000ff */
[----:B------:R-:W-:Y:S02]  /*5e10*/  PRMT R61, R61, 0x5410, R72 ;  /* 0x000054103d3d7816 */ /* 0x000fe40000000048 */
.L_x_7727:
[----:B------:R-:W-:Y:S01]  /*5e20*/  HADD2.F32 R100, -RZ, R74.H0_H0 ;  /* 0x2000004aff647230 */ /* 0x000fe20000004100 */
[----:B------:R-:W-:Y:S05]  /*5e30*/  @P3 BRA `(.L_x_7728) ;  /* 0x0000008000003947 */ /* 0x000fea0003800000 */
[----:B------:R-:W-:-:S04]  /*5e40*/  ISETP.NE.U32.AND P4, PT, RZ, c[0x0][0x180], PT ;  /* 0x00006000ff007a0c */ /* 0x000fc80003f85070 */
[----:B------:R-:W-:-:S13]  /*5e50*/  ISETP.NE.AND.EX P4, PT, RZ, c[0x0][0x184], PT, P4 ;  /* 0x00006100ff007a0c */ /* 0x000fda0003f85340 */
[----:B------:R-:W-:Y:S05]  /*5e60*/  @P4 BRA `(.L_x_7729) ;  /* 0x0000002000004947 */ /* 0x000fea0003800000 */
[----:B------:R-:W-:Y:S05]  /*5e70*/  @P0 BRA `(.L_x_7730) ;  /* 0x0000008000000947 */ /* 0x000fea0003800000 */
[----:B------:R-:W-:Y:S05]  /*5e80*/  BRA `(.L_x_7731) ;  /* 0x0000009000007947 */ /* 0x000fea0003800000 */
.L_x_7729:
[----:B-----5:R-:W-:-:S05]  /*5e90*/  HADD2.F32 R72, -RZ, R66.H0_H0 ;  /* 0x20000042ff487230 */ /* 0x020fca0000004100 */
[----:B------:R-:W-:Y:S01]  /*5ea0*/  FADD.FTZ R100, R72, R100 ;  /* 0x0000006448647221 */ /* 0x000fe20000010000 */
[----:B------:R-:W-:Y:S05]  /*5eb0*/  BRA `(.L_x_7730) ;  /* 0x0000004000007947 */ /* 0x000fea0003800000 */
.L_x_7728:
[----:B-----5:R-:W-:-:S05]  /*5ec0*/  HADD2.F32 R72, -RZ, R70.H0_H0 ;  /* 0x20000046ff487230 */ /* 0x020fca0000004100 */
[----:B------:R-:W-:Y:S01]  /*5ed0*/  FADD.FTZ R100, R72, R100 ;  /* 0x0000006448647221 */ /* 0x000fe20000010000 */
[----:B------:R-:W-:-:S05]  /*5ee0*/  @P2 HADD2.F32 R72, -RZ, R66.H0_H0 ;  /* 0x20000042ff482230 */ /* 0x000fca0000004100 */
[----:B------:R-:W-:-:S05]  /*5ef0*/  @P2 FADD.FTZ R100, R72, R100 ;  /* 0x0000006448642221 */ /* 0x000fca0000010000 */
.L_x_7730:
[----:B------:R-:W-:-:S04]  /*5f00*/  F2FP.PACK_AB R72, RZ, R100 ;  /* 0x00000064ff48723e */ /* 0x000fc800000000ff */
[----:B------:R-:W-:Y:S02]  /*5f10*/  PRMT R62, R72, 0x7610, R62 ;  /* 0x00007610483e7816 */ /* 0x000fe4000000003e */
.L_x_7731:
[----:B------:R-:W-:Y:S01]  /*5f20*/  HADD2.F32 R119, -RZ, R74.H1_H1 ;  /* 0x3000004aff777230 */ /* 0x000fe20000004100 */
[----:B------:R-:W-:Y:S05]  /*5f30*/  @P3 BRA `(.L_x_7732) ;  /* 0x0000008000003947 */ /* 0x000fea0003800000 */
[----:B------:R-:W-:-:S04]  /*5f40*/  ISETP.NE.U32.AND P4, PT, RZ, c[0x0][0x180], PT ;  /* 0x00006000ff007a0c */ /* 0x000fc80003f85070 */
[----:B------:R-:W-:-:S13]  /*5f50*/  ISETP.NE.AND.EX P4, PT, RZ, c[0x0][0x184], PT, P4 ;  /* 0x00006100ff007a0c */ /* 0x000fda0003f85340 */
[----:B------:R-:W-:Y:S05]  /*5f60*/  @P4 BRA `(.L_x_7733) ;  /* 0x0000002000004947 */ /* 0x000fea0003800000 */
[----:B------:R-:W-:Y:S05]  /*5f70*/  @P0 BRA `(.L_x_7734) ;  /* 0x0000008000000947 */ /* 0x000fea0003800000 */
[----:B------:R-:W-:Y:S05]  /*5f80*/  BRA `(.L_x_7735) ;  /* 0x0000009000007947 */ /* 0x000fea0003800000 */
.L_x_7733:
[----:B-----5:R-:W-:-:S05]  /*5f90*/  HADD2.F32 R72, -RZ, R66.H1_H1 ;  /* 0x30000042ff487230 */ /* 0x020fca0000004100 */
[----:B------:R-:W-:Y:S01]  /*5fa0*/  FADD.FTZ R119, R72, R119 ;  /* 0x0000007748777221 */ /* 0x000fe20000010000 */
[----:B------:R-:W-:Y:S05]  /*5fb0*/  BRA `(.L_x_7734) ;  /* 0x0000004000007947 */ /* 0x000fea0003800000 */
.L_x_7732:
[----:B-----5:R-:W-:-:S05]  /*5fc0*/  HADD2.F32 R72, -RZ, R70.H1_H1 ;  /* 0x30000046ff487230 */ /* 0x020fca0000004100 */
[----:B------:R-:W-:Y:S01]  /*5fd0*/  FADD.FTZ R119, R72, R119 ;  /* 0x0000007748777221 */ /* 0x000fe20000010000 */
[----:B------:R-:W-:-:S05]  /*5fe0*/  @P2 HADD2.F32 R72, -RZ, R66.H1_H1 ;  /* 0x30000042ff482230 */ /* 0x000fca0000004100 */
[----:B------:R-:W-:-:S05]  /*5ff0*/  @P2 FADD.FTZ R119, R72, R119 ;  /* 0x0000007748772221 */ /* 0x000fca0000010000 */
.L_x_7734:
[----:B------:R-:W-:-:S04]  /*6000*/  F2FP.PACK_AB R72, RZ, R119 ;  /* 0x00000077ff48723e */ /* 0x000fc800000000ff */
[----:B------:R-:W-:Y:S02]  /*6010*/  PRMT R62, R62, 0x5410, R72 ;  /* 0x000054103e3e7816 */ /* 0x000fe40000000048 */
.L_x_7735:
[----:B------:R-:W-:Y:S01]  /*6020*/  HADD2.F32 R120, -RZ, R75.H0_H0 ;  /* 0x2000004bff787230 */ /* 0x000fe20000004100 */
[----:B------:R-:W-:Y:S05]  /*6030*/  @P3 BRA `(.L_x_7736) ;  /* 0x0000008000003947 */ /* 0x000fea0003800000 */
[----:B------:R-:W-:-:S04]  /*6040*/  ISETP.NE.U32.AND P4, PT, RZ, c[0x0][0x180], PT ;  /* 0x00006000ff007a0c */ /* 0x000fc80003f85070 */
[----:B------:R-:W-:-:S13]  /*6050*/  ISETP.NE.AND.EX P4, PT, RZ, c[0x0][0x184], PT, P4 ;  /* 0x00006100ff007a0c */ /* 0x000fda0003f85340 */
[----:B------:R-:W-:Y:S05]  /*6060*/  @P4 BRA `(.L_x_7737) ;  /* 0x0000002000004947 */ /* 0x000fea0003800000 */
[----:B------:R-:W-:Y:S05]  /*6070*/  @P0 BRA `(.L_x_7738) ;  /* 0x0000008000000947 */ /* 0x000fea0003800000 */
[----:B------:R-:W-:Y:S05]  /*6080*/  BRA `(.L_x_7739) ;  /* 0x0000009000007947 */ /* 0x000fea0003800000 */
.L_x_7737:
[----:B-----5:R-:W-:-:S05]  /*6090*/  HADD2.F32 R72, -RZ, R67.H0_H0 ;  /* 0x20000043ff487230 */ /* 0x020fca0000004100 */
[----:B------:R-:W-:Y:S01]  /*60a0*/  FADD.FTZ R120, R72, R120 ;  /* 0x0000007848787221 */ /* 0x000fe20000010000 */
[----:B------:R-:W-:Y:S05]  /*60b0*/  BRA `(.L_x_7738) ;  /* 0x0000004000007947 */ /* 0x000fea0003800000 */
.L_x_7736:
[----:B-----5:R-:W-:-:S05]  /*60c0*/  HADD2.F32 R72, -RZ, R71.H0_H0 ;  /* 0x20000047ff487230 */ /* 0x020fca0000004100 */
[----:B------:R-:W-:Y:S01]  /*60d0*/  FADD.FTZ R120, R72, R120 ;  /* 0x0000007848787221 */ /* 0x000fe20000010000 */
[----:B------:R-:W-:-:S05]  /*60e0*/  @P2 HADD2.F32 R72, -RZ, R67.H0_H0 ;  /* 0x20000043ff482230 */ /* 0x000fca0000004100 */
[----:B------:R-:W-:-:S05]  /*60f0*/  @P2 FADD.FTZ R120, R72, R120 ;  /* 0x0000007848782221 */ /* 0x000fca0000010000 */
.L_x_7738:
[----:B------:R-:W-:-:S04]  /*6100*/  F2FP.PACK_AB R72, RZ, R120 ;  /* 0x00000078ff48723e */ /* 0x000fc800000000ff */
[----:B------:R-:W-:Y:S02]  /*6110*/  PRMT R63, R72, 0x7610, R63 ;  /* 0x00007610483f7816 */ /* 0x000fe4000000003f */
.L_x_7739:
[----:B------:R-:W-:Y:S01]  /*6120*/  HADD2.F32 R132, -RZ, R75.H1_H1 ;  /* 0x3000004bff847230 */ /* 0x000fe20000004100 */
[----:B------:R-:W-:Y:S05]  /*6130*/  @P3 BRA `(.L_x_7740) ;  /* 0x0000008000003947 */ /* 0x000fea0003800000 */
[----:B------:R-:W-:-:S04]  /*6140*/  ISETP.NE.U32.AND P2, PT, RZ, c[0x0][0x180], PT ;  /* 0x00006000ff007a0c */ /* 0x000fc80003f45070 */
[----:B------:R-:W-:-:S13]  /*6150*/  ISETP.NE.AND.EX P2, PT, RZ, c[0x0][0x184], PT, P2 ;  /* 0x00006100ff007a0c */ /* 0x000fda0003f45320 */
[----:B------:R-:W-:Y:S05]  /*6160*/  @P2 BRA `(.L_x_7741) ;  /* 0x0000002000002947 */ /* 0x000fea0003800000 */
[----:B------:R-:W-:Y:S05]  /*6170*/  @P0 BRA `(.L_x_7742) ;  /* 0x0000008000000947 */ /* 0x000fea0003800000 */
[----:B------:R-:W-:Y:S05]  /*6180*/  BRA `(.L_x_7743) ;  /* 0x0000009000007947 */ /* 0x000fea0003800000 */
.L_x_7741:
[----:B-----5:R-:W-:-:S05]  /*6190*/  HADD2.F32 R72, -RZ, R67.H1_H1 ;  /* 0x30000043ff487230 */ /* 0x020fca0000004100 */
[----:B------:R-:W-:Y:S01]  /*61a0*/  FADD.FTZ R132, R72, R132 ;  /* 0x0000008448847221 */ /* 0x000fe20000010000 */
[----:B------:R-:W-:Y:S05]  /*61b0*/  BRA `(.L_x_7742) ;  /* 0x0000004000007947 */ /* 0x000fea0003800000 */
.L_x_7740:
[----:B-----5:R-:W-:-:S05]  /*61c0*/  HADD2.F32 R72, -RZ, R71.H1_H1 ;  /* 0x30000047ff487230 */ /* 0x020fca0000004100 */
[----:B------:R-:W-:Y:S01]  /*61d0*/  FADD.FTZ R132, R72, R132 ;  /* 0x0000008448847221 */ /* 0x000fe20000010000 */
[----:B------:R-:W-:-:S05]  /*61e0*/  @P2 HADD2.F32 R72, -RZ, R67.H1_H1 ;  /* 0x30000043ff482230 */ /* 0x000fca0000004100 */
[----:B------:R-:W-:-:S05]  /*61f0*/  @P2 FADD.FTZ R132, R72, R132 ;  /* 0x0000008448842221 */ /* 0x000fca0000010000 */
.L_x_7742:
[----:B------:R-:W-:-:S04]  /*6200*/  F2FP.PACK_AB R72, RZ, R132 ;  /* 0x00000084ff48723e */ /* 0x000fc800000000ff */
[----:B------:R-:W-:Y:S02]  /*6210*/  PRMT R63, R63, 0x5410, R72 ;  /* 0x000054103f3f7816 */ /* 0x000fe40000000048 */
.L_x_7743:
[----:B------:R-:W-:-:S04]  /*6220*/  @P0 LEA R72, P2, R134, c[0x0][0x188], 0x4 ;  /* 0x0000620086480a11 */ /* 0x000fc800078420ff */
[C---:B------:R-:W-:Y:S02]  /*6230*/  @P0 LEA.HI.X R73, R134.reuse, c[0x0][0x18c], RZ, 0x4, P2 ;  /* 0x0000630086490a11 */ /* 0x040fe400010f24ff */
[----:B------:R-:W-:-:S03]  /*6240*/  IADD3 R134, R134, 0x20, RZ ;  /* 0x0000002086867810 */ /* 0x000fc60007ffe0ff */
[----:B------:R0:W-:Y:S04]  /*6250*/  @P0 STG.E.128 [R72.64], R60 ;  /* 0x0000003c48000986 */ /* 0x0001e8000c101d04 */
.L_x_7711:
[----:B------:R-:W-:Y:S05]  /*6260*/  BSYNC B0 ;  /* 0x0000000000007941 */ /* 0x000fea0003800000 */
.L_x_7710:
        /* <DEDUP_REMOVED lines=25> */
.L_x_7747:
[----:B-----5:R-:W-:-:S05]  /*6400*/  HADD2.F32 R81, -RZ, R64.H0_H0 ;  /* 0x20000040ff517230 */ /* 0x020fca0000004100 */
[----:B------:R-:W-:Y:S01]  /*6410*/  FADD.FTZ R56, R81, R56 ;  /* 0x0000003851387221 */ /* 0x000fe20000010000 */
[----:B------:R-:W-:Y:S05]  /*6420*/  BRA `(.L_x_7748) ;  /* 0x0000004000007947 */ /* 0x000fea0003800000 */
.L_x_7746:
[----:B-----5:R-:W-:-:S05]  /*6430*/  HADD2.F32 R81, -RZ, R68.H0_H0 ;  /* 0x20000044ff517230 */ /* 0x020fca0000004100 */
[----:B------:R-:W-:Y:S01]  /*6440*/  FADD.FTZ R56, R81, R56 ;  /* 0x0000003851387221 */ /* 0x000fe20000010000 */
[----:B------:R-:W-:-:S05]  /*6450*/  @P2 HADD2.F32 R81, -RZ, R64.H0_H0 ;  /* 0x20000040ff512230 */ /* 0x000fca0000004100 */
[----:B------:R-:W-:-:S05]  /*6460*/  @P2 FADD.FTZ R56, R81, R56 ;  /* 0x0000003851382221 */ /* 0x000fca0000010000 */
.L_x_7748:
[----:B------:R-:W-:-:S04]  /*6470*/  F2FP.PACK_AB R81, RZ, R56 ;  /* 0x00000038ff51723e */ /* 0x000fc800000000ff */
[----:B------:R-:W-:Y:S02]  /*6480*/  PRMT R60, R81, 0x7610, R60 ;  /* 0x00007610513c7816 */ /* 0x000fe4000000003c */
.L_x_7749:
[----:B------:R-:W-:Y:S01]  /*6490*/  HADD2.F32 R81, -RZ, R72.H1_H1 ;  /* 0x30000048ff517230 */ /* 0x000fe20000004100 */
[----:B------:R-:W-:Y:S05]  /*64a0*/  @P3 BRA `(.L_x_7750) ;  /* 0x0000008000003947 */ /* 0x000fea0003800000 */
[----:B------:R-:W-:-:S04]  /*64b0*/  ISETP.NE.U32.AND P4, PT, RZ, c[0x0][0x180], PT ;  /* 0x00006000ff007a0c */ /* 0x000fc80003f85070 */
[----:B------:R-:W-:-:S13]  /*64c0*/  ISETP.NE.AND.EX P4, PT, RZ, c[0x0][0x184], PT, P4 ;  /* 0x00006100ff007a0c */ /* 0x000fda0003f85340 */
[----:B------:R-:W-:Y:S05]  /*64d0*/  @P4 BRA `(.L_x_7751) ;  /* 0x0000002000004947 */ /* 0x000fea0003800000 */
[----:B------:R-:W-:Y:S05]  /*64e0*/  @P0 BRA `(.L_x_7752) ;  /* 0x0000008000000947 */ /* 0x000fea0003800000 */
[----:B------:R-:W-:Y:S05]  /*64f0*/  BRA `(.L_x_7753) ;  /* 0x0000009000007947 */ /* 0x000fea0003800000 */
.L_x_7751:
[----:B-----5:R-:W-:-:S05]  /*6500*/  HADD2.F32 R72, -RZ, R64.H1_H1 ;  /* 0x30000040ff487230 */ /* 0x020fca0000004100 */
[----:B------:R-:W-:Y:S01]  /*6510*/  FADD.FTZ R81, R72, R81 ;  /* 0x0000005148517221 */ /* 0x000fe20000010000 */
[----:B------:R-:W-:Y:S05]  /*6520*/  BRA `(.L_x_7752) ;  /* 0x0000004000007947 */ /* 0x000fea0003800000 */
.L_x_7750:
[----:B-----5:R-:W-:-:S05]  /*6530*/  HADD2.F32 R72, -RZ, R68.H1_H1 ;  /* 0x30000044ff487230 */ /* 0x020fca0000004100 */
[----:B------:R-:W-:Y:S01]  /*6540*/  FADD.FTZ R81, R72, R81 ;  /* 0x0000005148517221 */ /* 0x000fe20000010000 */
[----:B------:R-:W-:-:S05]  /*6550*/  @P2 HADD2.F32 R72, -RZ, R64.H1_H1 ;  /* 0x30000040ff482230 */ /* 0x000fca0000004100 */
[----:B------:R-:W-:-:S05]  /*6560*/  @P2 FADD.FTZ R81, R72, R81 ;  /* 0x0000005148512221 */ /* 0x000fca0000010000 */
.L_x_7752:
[----:B------:R-:W-:-:S04]  /*6570*/  F2FP.PACK_AB R72, RZ, R81 ;  /* 0x00000051ff48723e */ /* 0x000fc800000000ff */
[----:B------:R-:W-:Y:S02]  /*6580*/  PRMT R60, R60, 0x5410, R72 ;  /* 0x000054103c3c7816 */ /* 0x000fe40000000048 */
.L_x_7753:
[----:B------:R-:W-:Y:S01]  /*6590*/  HADD2.F32 R82, -RZ, R73.H0_H0 ;  /* 0x20000049ff527230 */ /* 0x000fe20000004100 */
[----:B------:R-:W-:Y:S05]  /*65a0*/  @P3 BRA `(.L_x_7754) ;  /* 0x0000008000003947 */ /* 0x000fea0003800000 */
[----:B------:R-:W-:-:S04]  /*65b0*/  ISETP.NE.U32.AND P4, PT, RZ, c[0x0][0x180], PT ;  /* 0x00006000ff007a0c */ /* 0x000fc80003f85070 */
[----:B------:R-:W-:-:S13]  /*65c0*/  ISETP.NE.AND.EX P4, PT, RZ, c[0x0][0x184], PT, P4 ;  /* 0x00006100ff007a0c */ /* 0x000fda0003f85340 */
[----:B------:R-:W-:Y:S05]  /*65d0*/  @P4 BRA `(.L_x_7755) ;  /* 0x0000002000004947 */ /* 0x000fea0003800000 */
[----:B------:R-:W-:Y:S05]  /*65e0*/  @P0 BRA `(.L_x_7756) ;  /* 0x0000008000000947 */ /* 0x000fea0003800000 */
[----:B------:R-:W-:Y:S05]  /*65f0*/  BRA `(.L_x_7757) ;  /* 0x0000009000007947 */ /* 0x000fea0003800000 */
.L_x_7755:
[----:B-----5:R-:W-:-:S05]  /*6600*/  HADD2.F32 R72, -RZ, R65.H0_H0 ;  /* 0x20000041ff487230 */ /* 0x020fca0000004100 */
[----:B------:R-:W-:Y:S01]  /*6610*/  FADD.FTZ R82, R72, R82 ;  /* 0x0000005248527221 */ /* 0x000fe20000010000 */
[----:B------:R-:W-:Y:S05]  /*6620*/  BRA `(.L_x_7756) ;  /* 0x0000004000007947 */ /* 0x000fea0003800000 */
.L_x_7754:
[----:B-----5:R-:W-:-:S05]  /*6630*/  HADD2.F32 R72, -RZ, R69.H0_H0 ;  /* 0x20000045ff487230 */ /* 0x020fca0000004100 */
[----:B------:R-:W-:Y:S01]  /*6640*/  FADD.FTZ R82, R72, R82 ;  /* 0x0000005248527221 */ /* 0x000fe20000010000 */
[----:B------:R-:W-:-:S05]  /*6650*/  @P2 HADD2.F32 R72, -RZ, R65.H0_H0 ;  /* 0x20000041ff482230 */ /* 0x000fca0000004100 */
[----:B------:R-:W-:-:S05]  /*6660*/  @P2 FADD.FTZ R82, R72, R82 ;  /* 0x0000005248522221 */ /* 0x000fca0000010000 */
.L_x_7756:
[----:B------:R-:W-:-:S04]  /*6670*/  F2FP.PACK_AB R72, RZ, R82 ;  /* 0x00000052ff48723e */ /* 0x000fc800000000ff */
[----:B------:R-:W-:Y:S02]  /*6680*/  PRMT R61, R72, 0x7610, R61 ;  /* 0x00007610483d7816 */ /* 0x000fe4000000003d */
.L_x_7757:
[----:B------:R-:W-:Y:S01]  /*6690*/  HADD2.F32 R101, -RZ, R73.H1_H1 ;  /* 0x30000049ff657230 */ /* 0x000fe20000004100 */
[----:B------:R-:W-:Y:S05]  /*66a0*/  @P3 BRA `(.L_x_7758) ;  /* 0x0000008000003947 */ /* 0x000fea0003800000 */
[----:B------:R-:W-:-:S04]  /*66b0*/  ISETP.NE.U32.AND P4, PT, RZ, c[0x0][0x180], PT ;  /* 0x00006000ff007a0c */ /* 0x000fc80003f85070 */
[----:B------:R-:W-:-:S13]  /*66c0*/  ISETP.NE.AND.EX P4, PT, RZ, c[0x0][0x184], PT, P4 ;  /* 0x00006100ff007a0c */ /* 0x000fda0003f85340 */
[----:B------:R-:W-:Y:S05]  /*66d0*/  @P4 BRA `(.L_x_7759) ;  /* 0x0000002000004947 */ /* 0x000fea0003800000 */
[----:B------:R-:W-:Y:S05]  /*66e0*/  @P0 BRA `(.L_x_7760) ;  /* 0x0000008000000947 */ /* 0x000fea0003800000 */
[----:B------:R-:W-:Y:S05]  /*66f0*/  BRA `(.L_x_7761) ;  /* 0x0000009000007947 */ /* 0x000fea0003800000 */
.L_x_7759:
[----:B-----5:R-:W-:-:S05]  /*6700*/  HADD2.F32 R72, -RZ, R65.H1_H1 ;  /* 0x30000041ff487230 */ /* 0x020fca0000004100 */
[----:B------:R-:W-:Y:S01]  /*6710*/  FADD.FTZ R101, R72, R101 ;  /* 0x0000006548657221 */ /* 0x000fe20000010000 */
[----:B------:R-:W-:Y:S05]  /*6720*/  BRA `(.L_x_7760) ;  /* 0x0000004000007947 */ /* 0x000fea0003800000 */
.L_x_7758:
[----:B-----5:R-:W-:-:S05]  /*6730*/  HADD2.F32 R72, -RZ, R69.H1_H1 ;  /* 0x30000045ff487230 */ /* 0x020fca0000004100 */
[----:B------:R-:W-:Y:S01]  /*6740*/  FADD.FTZ R101, R72, R101 ;  /* 0x0000006548657221 */ /* 0x000fe20000010000 */
[----:B------:R-:W-:-:S05]  /*6750*/  @P2 HADD2.F32 R72, -RZ, R65.H1_H1 ;  /* 0x30000041ff482230 */ /* 0x000fca0000004100 */
[----:B------:R-:W-:-:S05]  /*6760*/  @P2 FADD.FTZ R101, R72, R101 ;  /* 0x0000006548652221 */ /* 0x000fca0000010000 */
.L_x_7760:
[----:B------:R-:W-:-:S04]  /*6770*/  F2FP.PACK_AB R72, RZ, R101 ;  /* 0x00000065ff48723e */ /* 0x000fc800000000ff */
[----:B------:R-:W-:Y:S02]  /*6780*/  PRMT R61, R61, 0x5410, R72 ;  /* 0x000054103d3d7816 */ /* 0x000fe40000000048 */
.L_x_7761:
[----:B------:R-:W-:Y:S01]  /*6790*/  HADD2.F32 R102, -RZ, R74.H0_H0 ;  /* 0x2000004aff667230 */ /* 0x000fe20000004100 */
[----:B------:R-:W-:Y:S05]  /*67a0*/  @P3 BRA `(.L_x_7762) ;  /* 0x0000008000003947 */ /* 0x000fea0003800000 */
[----:B------:R-:W-:-:S04]  /*67b0*/  ISETP.NE.U32.AND P4, PT, RZ, c[0x0][0x180], PT ;  /* 0x00006000ff007a0c */ /* 0x000fc80003f85070 */
[----:B------:R-:W-:-:S13]  /*67c0*/  ISETP.NE.AND.EX P4, PT, RZ, c[0x0][0x184], PT, P4 ;  /* 0x00006100ff007a0c */ /* 0x000fda0003f85340 */
[----:B------:R-:W-:Y:S05]  /*67d0*/  @P4 BRA `(.L_x_7763) ;  /* 0x0000002000004947 */ /* 0x000fea0003800000 */
[----:B------:R-:W-:Y:S05]  /*67e0*/  @P0 BRA `(.L_x_7764) ;  /* 0x0000008000000947 */ /* 0x000fea0003800000 */
[----:B------:R-:W-:Y:S05]  /*67f0*/  BRA `(.L_x_7765) ;  /* 0x0000009000007947 */ /* 0x000fea0003800000 */
.L_x_7763:
[----:B-----5:R-:W-:-:S05]  /*6800*/  HADD2.F32 R72, -RZ, R66.H0_H0 ;  /* 0x20000042ff487230 */ /* 0x020fca0000004100 */
[----:B------:R-:W-:Y:S01]  /*6810*/  FADD.FTZ R102, R72, R102 ;  /* 0x0000006648667221 */ /* 0x000fe20000010000 */
[----:B------:R-:W-:Y:S05]  /*6820*/  BRA `(.L_x_7764) ;  /* 0x0000004000007947 */ /* 0x000fea0003800000 */
.L_x_7762:
[----:B-----5:R-:W-:-:S05]  /*6830*/  HADD2.F32 R72, -RZ, R70.H0_H0 ;  /* 0x20000046ff487230 */ /* 0x020fca0000004100 */
[----:B------:R-:W-:Y:S01]  /*6840*/  FADD.FTZ R102, R72, R102 ;  /* 0x0000006648667221 */ /* 0x000fe20000010000 */
[----:B------:R-:W-:-:S05]  /*6850*/  @P2 HADD2.F32 R72, -RZ, R66.H0_H0 ;  /* 0x20000042ff482230 */ /* 0x000fca0000004100 */
[----:B------:R-:W-:-:S05]  /*6860*/  @P2 FADD.FTZ R102, R72, R102 ;  /* 0x0000006648662221 */ /* 0x000fca0000010000 */
.L_x_7764:
[----:B------:R-:W-:-:S04]  /*6870*/  F2FP.PACK_AB R72, RZ, R102 ;  /* 0x00000066ff48723e */ /* 0x000fc800000000ff */
[----:B------:R-:W-:Y:S02]  /*6880*/  PRMT R62, R72, 0x7610, R62 ;  /* 0x00007610483e7816 */ /* 0x000fe4000000003e */
.L_x_7765:
[----:B------:R-:W-:Y:S01]  /*6890*/  HADD2.F32 R121, -RZ, R74.H1_H1 ;  /* 0x3000004aff797230 */ /* 0x000fe20000004100 */
[----:B------:R-:W-:Y:S05]  /*68a0*/  @P3 BRA `(.L_x_7766) ;  /* 0x0000008000003947 */ /* 0x000fea0003800000 */
[----:B------:R-:W-:-:S04]  /*68b0*/  ISETP.NE.U32.AND P4, PT, RZ, c[0x0][0x180], PT ;  /* 0x00006000ff007a0c */ /* 0x000fc80003f85070 */
[----:B------:R-:W-:-:S13]  /*68c0*/  ISETP.NE.AND.EX P4, PT, RZ, c[0x0][0x184], PT, P4 ;  /* 0x00006100ff007a0c */ /* 0x000fda0003f85340 */
[----:B------:R-:W-:Y:S05]  /*68d0*/  @P4 BRA `(.L_x_7767) ;  /* 0x0000002000004947 */ /* 0x000fea0003800000 */
[----:B------:R-:W-:Y:S05]  /*68e0*/  @P0 BRA `(.L_x_7768) ;  /* 0x0000008000000947 */ /* 0x000fea0003800000 */
[----:B------:R-:W-:Y:S05]  /*68f0*/  BRA `(.L_x_7769) ;  /* 0x0000009000007947 */ /* 0x000fea0003800000 */
.L_x_7767:
[----:B-----5:R-:W-:-:S05]  /*6900*/  HADD2.F32 R72, -RZ, R66.H1_H1 ;  /* 0x30000042ff487230 */ /* 0x020fca0000004100 */
[----:B------:R-:W-:Y:S01]  /*6910*/  FADD.FTZ R121, R72, R121 ;  /* 0x0000007948797221 */ /* 0x000fe20000010000 */
[----:B------:R-:W-:Y:S05]  /*6920*/  BRA `(.L_x_7768) ;  /* 0x0000004000007947 */ /* 0x000fea0003800000 */
.L_x_7766:
[----:B-----5:R-:W-:-:S05]  /*6930*/  HADD2.F32 R72, -RZ, R70.H1_H1 ;  /* 0x30000046ff487230 */ /* 0x020fca0000004100 */
[----:B------:R-:W-:Y:S01]  /*6940*/  FADD.FTZ R121, R72, R121 ;  /* 0x0000007948797221 */ /* 0x000fe20000010000 */
[----:B------:R-:W-:-:S05]  /*6950*/  @P2 HADD2.F32 R72, -RZ, R66.H1_H1 ;  /* 0x30000042ff482230 */ /* 0x000fca0000004100 */
[----:B------:R-:W-:-:S05]  /*6960*/  @P2 FADD.FTZ R121, R72, R121 ;  /* 0x0000007948792221 */ /* 0x000fca0000010000 */
.L_x_7768:
[----:B------:R-:W-:-:S04]  /*6970*/  F2FP.PACK_AB R72, RZ, R121 ;  /* 0x00000079ff48723e */ /* 0x000fc800000000ff */
[----:B------:R-:W-:Y:S02]  /*6980*/  PRMT R62, R62, 0x5410, R72 ;  /* 0x000054103e3e7816 */ /* 0x000fe40000000048 */
.L_x_7769:
[----:B------:R-:W-:Y:S01]  /*6990*/  HADD2.F32 R122, -RZ, R75.H0_H0 ;  /* 0x2000004bff7a7230 */ /* 0x000fe20000004100 */
[----:B------:R-:W-:Y:S05]  /*69a0*/  @P3 BRA `(.L_x_7770) ;  /* 0x0000008000003947 */ /* 0x000fea0003800000 */
[----:B------:R-:W-:-:S04]  /*69b0*/  ISETP.NE.U32.AND P4, PT, RZ, c[0x0][0x180], PT ;  /* 0x00006000ff007a0c */ /* 0x000fc80003f85070 */
[----:B------:R-:W-:-:S13]  /*69c0*/  ISETP.NE.AND.EX P4, PT, RZ, c[0x0][0x184], PT, P4 ;  /* 0x00006100ff007a0c */ /* 0x000fda0003f85340 */
[----:B------:R-:W-:Y:S05]  /*69d0*/  @P4 BRA `(.L_x_7771) ;  /* 0x0000002000004947 */ /* 0x000fea0003800000 */
[----:B------:R-:W-:Y:S05]  /*69e0*/  @P0 BRA `(.L_x_7772) ;  /* 0x0000008000000947 */ /* 0x000fea0003800000 */
[----:B------:R-:W-:Y:S05]  /*69f0*/  BRA `(.L_x_7773) ;  /* 0x0000009000007947 */ /* 0x000fea0003800000 */
.L_x_7771:
[----:B-----5:R-:W-:-:S05]  /*6a00*/  HADD2.F32 R72, -RZ, R67.H0_H0 ;  /* 0x20000043ff487230 */ /* 0x020fca0000004100 */
[----:B------:R-:W-:Y:S01]  /*6a10*/  FADD.FTZ R122, R72, R122 ;  /* 0x0000007a487a7221 */ /* 0x000fe20000010000 */
[----:B------:R-:W-:Y:S05]  /*6a20*/  BRA `(.L_x_7772) ;  /* 0x0000004000007947 */ /* 0x000fea0003800000 */
.L_x_7770:
[----:B-----5:R-:W-:-:S05]  /*6a30*/  HADD2.F32 R72, -RZ, R71.H0_H0 ;  /* 0x20000047ff487230 */ /* 0x020fca0000004100 */
[----:B------:R-:W-:Y:S01]  /*6a40*/  FADD.FTZ R122, R72, R122 ;  /* 0x0000007a487a7221 */ /* 0x000fe20000010000 */
[----:B------:R-:W-:-:S05]  /*6a50*/  @P2 HADD2.F32 R72, -RZ, R67.H0_H0 ;  /* 0x20000043ff482230 */ /* 0x000fca0000004100 */
[----:B------:R-:W-:-:S05]  /*6a60*/  @P2 FADD.FTZ R122, R72, R122 ;  /* 0x0000007a487a2221 */ /* 0x000fca0000010000 */
.L_x_7772:
[----:B------:R-:W-:-:S04]  /*6a70*/  F2FP.PACK_AB R72, RZ, R122 ;  /* 0x0000007aff48723e */ /* 0x000fc800000000ff */
[----:B------:R-:W-:Y:S02]  /*6a80*/  PRMT R63, R72, 0x7610, R63 ;  /* 0x00007610483f7816 */ /* 0x000fe4000000003f */
.L_x_7773:
[----:B------:R-:W-:Y:S01]  /*6a90*/  HADD2.F32 R133, -RZ, R75.H1_H1 ;  /* 0x3000004bff857230 */ /* 0x000fe20000004100 */
[----:B------:R-:W-:Y:S05]  /*6aa0*/  @P3 BRA `(.L_x_7774) ;  /* 0x0000008000003947 */ /* 0x000fea0003800000 */
[----:B------:R-:W-:-:S04]  /*6ab0*/  ISETP.NE.U32.AND P2, PT, RZ, c[0x0][0x180], PT ;  /* 0x00006000ff007a0c */ /* 0x000fc80003f45070 */
[----:B------:R-:W-:-:S13]  /*6ac0*/  ISETP.NE.AND.EX P2, PT, RZ, c[0x0][0x184], PT, P2 ;  /* 0x00006100ff007a0c */ /* 0x000fda0003f45320 */
[----:B------:R-:W-:Y:S05]  /*6ad0*/  @P2 BRA `(.L_x_7775) ;  /* 0x0000002000002947 */ /* 0x000fea0003800000 */
[----:B------:R-:W-:Y:S05]  /*6ae0*/  @P0 BRA `(.L_x_7776) ;  /* 0x0000008000000947 */ /* 0x000fea0003800000 */
[----:B------:R-:W-:Y:S05]  /*6af0*/  BRA `(.L_x_7777) ;  /* 0x0000009000007947 */ /* 0x000fea0003800000 */
.L_x_7775:
[----:B-----5:R-:W-:-:S05]  /*6b00*/  HADD2.F32 R72, -RZ, R67.H1_H1 ;  /* 0x30000043ff487230 */ /* 0x020fca0000004100 */
[----:B------:R-:W-:Y:S01]  /*6b10*/  FADD.FTZ R133, R72, R133 ;  /* 0x0000008548857221 */ /* 0x000fe20000010000 */
[----:B------:R-:W-:Y:S05]  /*6b20*/  BRA `(.L_x_7776) ;  /* 0x0000004000007947 */ /* 0x000fea0003800000 */
.L_x_7774:
[----:B-----5:R-:W-:-:S05]  /*6b30*/  HADD2.F32 R72, -RZ, R71.H1_H1 ;  /* 0x30000047ff487230 */ /* 0x020fca0000004100 */
[----:B------:R-:W-:Y:S01]  /*6b40*/  FADD.FTZ R133, R72, R133 ;  /* 0x0000008548857221 */ /* 0x000fe20000010000 */
[----:B------:R-:W-:-:S05]  /*6b50*/  @P2 HADD2.F32 R72, -RZ, R67.H1_H1 ;  /* 0x30000043ff482230 */ /* 0x000fca0000004100 */
[----:B------:R-:W-:-:S05]  /*6b60*/  @P2 FADD.FTZ R133, R72, R133 ;  /* 0x0000008548852221 */ /* 0x000fca0000010000 */
.L_x_7776:
[----:B------:R-:W-:-:S04]  /*6b70*/  F2FP.PACK_AB R72, RZ, R133 ;  /* 0x00000085ff48723e */ /* 0x000fc800000000ff */
[----:B------:R-:W-:Y:S02]  /*6b80*/  PRMT R63, R63, 0x5410, R72 ;  /* 0x000054103f3f7816 */ /* 0x000fe40000000048 */
.L_x_7777:
[----:B------:R-:W-:-:S04]  /*6b90*/  @P0 LEA R72, P2, R134, c[0x0][0x188], 0x4 ;  /* 0x0000620086480a11 */ /* 0x000fc800078420ff */
[C---:B------:R-:W-:Y:S02]  /*6ba0*/  @P0 LEA.HI.X R73, R134.reuse, c[0x0][0x18c], RZ, 0x4, P2 ;  /* 0x0000630086490a11 */ /* 0x040fe400010f24ff */
[----:B------:R-:W-:-:S03]  /*6bb0*/  IADD3 R134, R134, 0x20, RZ ;  /* 0x0000002086867810 */ /* 0x000fc60007ffe0ff */
[----:B------:R0:W-:Y:S04]  /*6bc0*/  @P0 STG.E.128 [R72.64], R60 ;  /* 0x0000003c48000986 */ /* 0x0001e8000c101d04 */
.L_x_7745:
[----:B------:R-:W-:Y:S05]  /*6bd0*/  BSYNC B0 ;  /* 0x0000000000007941 */ /* 0x000fea0003800000 */
.L_x_7744:
        /* <DEDUP_REMOVED lines=25> */
.L_x_7781:
[----:B-----5:R-:W-:-:S05]  /*6d70*/  HADD2.F32 R83, -RZ, R64.H0_H0 ;  /* 0x20000040ff537230 */ /* 0x020fca0000004100 */
[----:B------:R-:W-:Y:S01]  /*6d80*/  FADD.FTZ R57, R83, R57 ;  /* 0x0000003953397221 */ /* 0x000fe20000010000 */
[----:B------:R-:W-:Y:S05]  /*6d90*/  BRA `(.L_x_7782) ;  /* 0x0000004000007947 */ /* 0x000fea0003800000 */
.L_x_7780:
[----:B-----5:R-:W-:-:S05]  /*6da0*/  HADD2.F32 R83, -RZ, R68.H0_H0 ;  /* 0x20000044ff537230 */ /* 0x020fca0000004100 */
[----:B------:R-:W-:Y:S01]  /*6db0*/  FADD.FTZ R57, R83, R57 ;  /* 0x0000003953397221 */ /* 0x000fe20000010000 */
[----:B------:R-:W-:-:S05]  /*6dc0*/  @P2 HADD2.F32 R83, -RZ, R64.H0_H0 ;  /* 0x20000040ff532230 */ /* 0x000fca0000004100 */
[----:B------:R-:W-:-:S05]  /*6dd0*/  @P2 FADD.FTZ R57, R83, R57 ;  /* 0x0000003953392221 */ /* 0x000fca0000010000 */
.L_x_7782:
[----:B------:R-:W-:-:S04]  /*6de0*/  F2FP.PACK_AB R83, RZ, R57 ;  /* 0x00000039ff53723e */ /* 0x000fc800000000ff */
[----:B------:R-:W-:Y:S02]  /*6df0*/  PRMT R60, R83, 0x7610, R60 ;  /* 0x00007610533c7816 */ /* 0x000fe4000000003c */
.L_x_7783:
[----:B------:R-:W-:Y:S01]  /*6e00*/  HADD2.F32 R83, -RZ, R72.H1_H1 ;  /* 0x30000048ff537230 */ /* 0x000fe20000004100 */
[----:B------:R-:W-:Y:S05]  /*6e10*/  @P3 BRA `(.L_x_7784) ;  /* 0x0000008000003947 */ /* 0x000fea0003800000 */
[----:B------:R-:W-:-:S04]  /*6e20*/  ISETP.NE.U32.AND P4, PT, RZ, c[0x0][0x180], PT ;  /* 0x00006000ff007a0c */ /* 0x000fc80003f85070 */
[----:B------:R-:W-:-:S13]  /*6e30*/  ISETP.NE.AND.EX P4, PT, RZ, c[0x0][0x184], PT, P4 ;  /* 0x00006100ff007a0c */ /* 0x000fda0003f85340 */
[----:B------:R-:W-:Y:S05]  /*6e40*/  @P4 BRA `(.L_x_7785) ;  /* 0x0000002000004947 */ /* 0x000fea0003800000 */
[----:B------:R-:W-:Y:S05]  /*6e50*/  @P0 BRA `(.L_x_7786) ;  /* 0x0000008000000947 */ /* 0x000fea0003800000 */
[----:B------:R-:W-:Y:S05]  /*6e60*/  BRA `(.L_x_7787) ;  /* 0x0000009000007947 */ /* 0x000fea0003800000 */
.L_x_7785:
[----:B-----5:R-:W-:-:S05]  /*6e70*/  HADD2.F32 R72, -RZ, R64.H1_H1 ;  /* 0x30000040ff487230 */ /* 0x020fca0000004100 */
[----:B------:R-:W-:Y:S01]  /*6e80*/  FADD.FTZ R83, R72, R83 ;  /* 0x0000005348537221 */ /* 0x000fe20000010000 */
[----:B------:R-:W-:Y:S05]  /*6e90*/  BRA `(.L_x_7786) ;  /* 0x0000004000007947 */ /* 0x000fea0003800000 */
.L_x_7784:
[----:B-----5:R-:W-:-:S05]  /*6ea0*/  HADD2.F32 R72, -RZ, R68.H1_H1 ;  /* 0x30000044ff487230 */ /* 0x020fca0000004100 */
[----:B------:R-:W-:Y:S01]  /*6eb0*/  FADD.FTZ R83, R72, R83 ;  /* 0x0000005348537221 */ /* 0x000fe20000010000 */
[----:B------:R-:W-:-:S05]  /*6ec0*/  @P2 HADD2.F32 R72, -RZ, R64.H1_H1 ;  /* 0x30000040ff482230 */ /* 0x000fca0000004100 */
[----:B------:R-:W-:-:S05]  /*6ed0*/  @P2 FADD.FTZ R83, R72, R83 ;  /* 0x0000005348532221 */ /* 0x000fca0000010000 */
.L_x_7786:
[----:B------:R-:W-:-:S04]  /*6ee0*/  F2FP.PACK_AB R72, RZ, R83 ;  /* 0x00000053ff48723e */ /* 0x000fc800000000ff */
[----:B------:R-:W-:Y:S02]  /*6ef0*/  PRMT R60, R60, 0x5410, R72 ;  /* 0x000054103c3c7816 */ /* 0x000fe40000000048 */
.L_x_7787:
[----:B------:R-:W-:Y:S01]  /*6f00*/  HADD2.F32 R84, -RZ, R73.H0_H0 ;  /* 0x20000049ff547230 */ /* 0x000fe20000004100 */
[----:B------:R-:W-:Y:S05]  /*6f10*/  @P3 BRA `(.L_x_7788) ;  /* 0x0000008000003947 */ /* 0x000fea0003800000 */
[----:B------:R-:W-:-:S04]  /*6f20*/  ISETP.NE.U32.AND P4, PT, RZ, c[0x0][0x180], PT ;  /* 0x00006000ff007a0c */ /* 0x000fc80003f85070 */
[----:B------:R-:W-:-:S13]  /*6f30*/  ISETP.NE.AND.EX P4, PT, RZ, c[0x0][0x184], PT, P4 ;  /* 0x00006100ff007a0c */ /* 0x000fda0003f85340 */
[----:B------:R-:W-:Y:S05]  /*6f40*/  @P4 BRA `(.L_x_7789) ;  /* 0x0000002000004947 */ /* 0x000fea0003800000 */
[----:B------:R-:W-:Y:S05]  /*6f50*/  @P0 BRA `(.L_x_7790) ;  /* 0x0000008000000947 */ /* 0x000fea0003800000 */
[----:B------:R-:W-:Y:S05]  /*6f60*/  BRA `(.L_x_7791) ;  /* 0x0000009000007947 */ /* 0x000fea0003800000 */
.L_x_7789:
[----:B-----5:R-:W-:-:S05]  /*6f70*/  HADD2.F32 R72, -RZ, R65.H0_H0 ;  /* 0x20000041ff487230 */ /* 0x020fca0000004100 */
[----:B------:R-:W-:Y:S01]  /*6f80*/  FADD.FTZ R84, R72, R84 ;  /* 0x0000005448547221 */ /* 0x000fe20000010000 */
[----:B------:R-:W-:Y:S05]  /*6f90*/  BRA `(.L_x_7790) ;  /* 0x0000004000007947 */ /* 0x000fea0003800000 */
.L_x_7788:
[----:B-----5:R-:W-:-:S05]  /*6fa0*/  HADD2.F32 R72, -RZ, R69.H0_H0 ;  /* 0x20000045ff487230 */ /* 0x020fca0000004100 */
[----:B------:R-:W-:Y:S01]  /*6fb0*/  FADD.FTZ R84, R72, R84 ;  /* 0x0000005448547221 */ /* 0x000fe20000010000 */
[----:B------:R-:W-:-:S05]  /*6fc0*/  @P2 HADD2.F32 R72, -RZ, R65.H0_H0 ;  /* 0x20000041ff482230 */ /* 0x000fca0000004100 */
[----:B------:R-:W-:-:S05]  /*6fd0*/  @P2 FADD.FTZ R84, R72, R84 ;  /* 0x0000005448542221 */ /* 0x000fca0000010000 */
.L_x_7790:
[----:B------:R-:W-:-:S04]  /*6fe0*/  F2FP.PACK_AB R72, RZ, R84 ;  /* 0x00000054ff48723e */ /* 0x000fc800000000ff */
[----:B------:R-:W-:Y:S02]  /*6ff0*/  PRMT R61, R72, 0x7610, R61 ;  /* 0x00007610483d7816 */ /* 0x000fe4000000003d */
.L_x_7791:
[----:B------:R-:W-:Y:S01]  /*7000*/  HADD2.F32 R103, -RZ, R73.H1_H1 ;  /* 0x30000049ff677230 */ /* 0x000fe20000004100 */
[----:B------:R-:W-:Y:S05]  /*7010*/  @P3 BRA `(.L_x_7792) ;  /* 0x0000008000003947 */ /* 0x000fea0003800000 */
[----:B------:R-:W-:-:S04]  /*7020*/  ISETP.NE.U32.AND P4, PT, RZ, c[0x0][0x180], PT ;  /* 0x00006000ff007a0c */ /* 0x000fc80003f85070 */
[----:B------:R-:W-:-:S13]  /*7030*/  ISETP.NE.AND.EX P4, PT, RZ, c[0x0][0x184], PT, P4 ;  /* 0x00006100ff007a0c */ /* 0x000fda0003f85340 */
[----:B------:R-:W-:Y:S05]  /*7040*/  @P4 BRA `(.L_x_7793) ;  /* 0x0000002000004947 */ /* 0x000fea0003800000 */
[----:B------:R-:W-:Y:S05]  /*7050*/  @P0 BRA `(.L_x_7794) ;  /* 0x0000008000000947 */ /* 0x000fea0003800000 */
[----:B------:R-:W-:Y:S05]  /*7060*/  BRA `(.L_x_7795) ;  /* 0x0000009000007947 */ /* 0x000fea0003800000 */
.L_x_7793:
[----:B-----5:R-:W-:-:S05]  /*7070*/  HADD2.F32 R72, -RZ, R65.H1_H1 ;  /* 0x30000041ff487230 */ /* 0x020fca0000004100 */
[----:B------:R-:W-:Y:S01]  /*7080*/  FADD.FTZ R103, R72, R103 ;  /* 0x0000006748677221 */ /* 0x000fe20000010000 */
[----:B------:R-:W-:Y:S05]  /*7090*/  BRA `(.L_x_7794) ;  /* 0x0000004000007947 */ /* 0x000fea0003800000 */
.L_x_7792:
[----:B-----5:R-:W-:-:S05]  /*70a0*/  HADD2.F32 R72, -RZ, R69.H1_H1 ;  /* 0x30000045ff487230 */ /* 0x020fca0000004100 */
[----:B------:R-:W-:Y:S01]  /*70b0*/  FADD.FTZ R103, R72, R103 ;  /* 0x0000006748677221 */ /* 0x000fe20000010000 */
[----:B------:R-:W-:-:S05]  /*70c0*/  @P2 HADD2.F32 R72, -RZ, R65.H1_H1 ;  /* 0x30000041ff482230 */ /* 0x000fca0000004100 */
[----:B------:R-:W-:-:S05]  /*70d0*/  @P2 FADD.FTZ R103, R72, R103 ;  /* 0x0000006748672221 */ /* 0x000fca0000010000 */
.L_x_7794:
[----:B------:R-:W-:-:S04]  /*70e0*/  F2FP.PACK_AB R72, RZ, R103 ;  /* 0x00000067ff48723e */ /* 0x000fc800000000ff */
[----:B------:R-:W-:Y:S02]  /*70f0*/  PRMT R61, R61, 0x5410, R72 ;  /* 0x000054103d3d7816 */ /* 0x000fe40000000048 */
.L_x_7795:
[----:B------:R-:W-:Y:S01]  /*7100*/  HADD2.F32 R104, -RZ, R74.H0_H0 ;  /* 0x2000004aff687230 */ /* 0x000fe20000004100 */
[----:B------:R-:W-:Y:S05]  /*7110*/  @P3 BRA `(.L_x_7796) ;  /* 0x0000008000003947 */ /* 0x000fea0003800000 */
[----:B------:R-:W-:-:S04]  /*7120*/  ISETP.NE.U32.AND P4, PT, RZ, c[0x0][0x180], PT ;  /* 0x00006000ff007a0c */ /* 0x000fc80003f85070 */
[----:B------:R-:W-:-:S13]  /*7130*/  ISETP.NE.AND.EX P4, PT, RZ, c[0x0][0x184], PT, P4 ;  /* 0x00006100ff007a0c */ /* 0x000fda0003f85340 */
[----:B------:R-:W-:Y:S05]  /*7140*/  @P4 BRA `(.L_x_7797) ;  /* 0x0000002000004947 */ /* 0x000fea0003800000 */
[----:B------:R-:W-:Y:S05]  /*7150*/  @P0 BRA `(.L_x_7798) ;  /* 0x0000008000000947 */ /* 0x000fea0003800000 */
[----:B------:R-:W-:Y:S05]  /*7160*/  BRA `(.L_x_7799) ;  /* 0x0000009000007947 */ /* 0x000fea0003800000 */
.L_x_7797:
[----:B-----5:R-:W-:-:S05]  /*7170*/  HADD2.F32 R72, -RZ, R66.H0_H0 ;  /* 0x20000042ff487230 */ /* 0x020fca0000004100 */
[----:B------:R-:W-:Y:S01]  /*7180*/  FADD.FTZ R104, R72, R104 ;  /* 0x0000006848687221 */ /* 0x000fe20000010000 */
[----:B------:R-:W-:Y:S05]  /*7190*/  BRA `(.L_x_7798) ;  /* 0x0000004000007947 */ /* 0x000fea0003800000 */
.L_x_7796:
[----:B-----5:R-:W-:-:S05]  /*71a0*/  HADD2.F32 R72, -RZ, R70.H0_H0 ;  /* 0x20000046ff487230 */ /* 0x020fca0000004100 */
[----:B------:R-:W-:Y:S01]  /*71b0*/  FADD.FTZ R104, R72, R104 ;  /* 0x0000006848687221 */ /* 0x000fe20000010000 */
[----:B------:R-:W-:-:S05]  /*71c0*/  @P2 HADD2.F32 R72, -RZ, R66.H0_H0 ;  /* 0x20000042ff482230 */ /* 0x000fca0000004100 */
[----:B------:R-:W-:-:S05]  /*71d0*/  @P2 FADD.FTZ R104, R72, R104 ;  /* 0x0000006848682221 */ /* 0x000fca0000010000 */
.L_x_7798:
[----:B------:R-:W-:-:S04]  /*71e0*/  F2FP.PACK_AB R72, RZ, R104 ;  /* 0x00000068ff48723e */ /* 0x000fc800000000ff */
[----:B------:R-:W-:Y:S02]  /*71f0*/  PRMT R62, R72, 0x7610, R62 ;  /* 0x00007610483e7816 */ /* 0x000fe4000000003e */
.L_x_7799:
[----:B------:R-:W-:Y:S01]  /*7200*/  HADD2.F32 R123, -RZ, R74.H1_H1 ;  /* 0x3000004aff7b7230 */ /* 0x000fe20000004100 */
[----:B------:R-:W-:Y:S05]  /*7210*/  @P3 BRA `(.L_x_7800) ;  /* 0x0000008000003947 */ /* 0x000fea0003800000 */
[----:B------:R-:W-:-:S04]  /*7220*/  ISETP.NE.U32.AND P4, PT, RZ, c[0x0][0x180], PT ;  /* 0x00006000ff007a0c */ /* 0x000fc80003f85070 */
[----:B------:R-:W-:-:S13]  /*7230*/  ISETP.NE.AND.EX P4, PT, RZ, c[0x0][0x184], PT, P4 ;  /* 0x00006100ff007a0c */ /* 0x000fda0003f85340 */
[----:B------:R-:W-:Y:S05]  /*7240*/  @P4 BRA `(.L_x_7801) ;  /* 0x0000002000004947 */ /* 0x000fea0003800000 */
[----:B------:R-:W-:Y:S05]  /*7250*/  @P0 BRA `(.L_x_7802) ;  /* 0x0000008000000947 */ /* 0x000fea0003800000 */
[----:B------:R-:W-:Y:S05]  /*7260*/  BRA `(.L_x_7803) ;  /* 0x0000009000007947 */ /* 0x000fea0003800000 */
.L_x_7801:
[----:B-----5:R-:W-:-:S05]  /*7270*/  HADD2.F32 R72, -RZ, R66.H1_H1 ;  /* 0x30000042ff487230 */ /* 0x020fca0000004100 */
[----:B------:R-:W-:Y:S01]  /*7280*/  FADD.FTZ R123, R72, R123 ;  /* 0x0000007b487b7221 */ /* 0x000fe20000010000 */
[----:B------:R-:W-:Y:S05]  /*7290*/  BRA `(.L_x_7802) ;  /* 0x0000004000007947 */ /* 0x000fea0003800000 */
.L_x_7800:
[----:B-----5:R-:W-:-:S05]  /*72a0*/  HADD2.F32 R72, -RZ, R70.H1_H1 ;  /* 0x30000046ff487230 */ /* 0x020fca0000004100 */
[----:B------:R-:W-:Y:S01]  /*72b0*/  FADD.FTZ R123, R72, R123 ;  /* 0x0000007b487b7221 */ /* 0x000fe20000010000 */
[----:B------:R-:W-:-:S05]  /*72c0*/  @P2 HADD2.F32 R72, -RZ, R66.H1_H1 ;  /* 0x30000042ff482230 */ /* 0x000fca0000004100 */
[----:B------:R-:W-:-:S05]  /*72d0*/  @P2 FADD.FTZ R123, R72, R123 ;  /* 0x0000007b487b2221 */ /* 0x000fca0000010000 */
.L_x_7802:
[----:B------:R-:W-:-:S04]  /*72e0*/  F2FP.PACK_AB R72, RZ, R123 ;  /* 0x0000007bff48723e */ /* 0x000fc800000000ff */
[----:B------:R-:W-:Y:S02]  /*72f0*/  PRMT R62, R62, 0x5410, R72 ;  /* 0x000054103e3e7816 */ /* 0x000fe40000000048 */
.L_x_7803:
[----:B------:R-:W-:Y:S01]  /*7300*/  HADD2.F32 R124, -RZ, R75.H0_H0 ;  /* 0x2000004bff7c7230 */ /* 0x000fe20000004100 */
[----:B------:R-:W-:Y:S05]  /*7310*/  @P3 BRA `(.L_x_7804) ;  /* 0x0000008000003947 */ /* 0x000fea0003800000 */
[----:B------:R-:W-:-:S04]  /*7320*/  ISETP.NE.U32.AND P4, PT, RZ, c[0x0][0x180], PT ;  /* 0x00006000ff007a0c */ /* 0x000fc80003f85070 */
[----:B------:R-:W-:-:S13]  /*7330*/  ISETP.NE.AND.EX P4, PT, RZ, c[0x0][0x184], PT, P4 ;  /* 0x00006100ff007a0c */ /* 0x000fda0003f85340 */
[----:B------:R-:W-:Y:S05]  /*7340*/  @P4 BRA `(.L_x_7805) ;  /* 0x0000002000004947 */ /* 0x000fea0003800000 */
[----:B------:R-:W-:Y:S05]  /*7350*/  @P0 BRA `(.L_x_7806) ;  /* 0x0000008000000947 */ /* 0x000fea0003800000 */
[----:B------:R-:W-:Y:S05]  /*7360*/  BRA `(.L_x_7807) ;  /* 0x0000009000007947 */ /* 0x000fea0003800000 */
.L_x_7805:
[----:B-----5:R-:W-:-:S05]  /*7370*/  HADD2.F32 R72, -RZ, R67.H0_H0 ;  /* 0x20000043ff487230 */ /* 0x020fca0000004100 */
[----:B------:R-:W-:Y:S01]  /*7380*/  FADD.FTZ R124, R72, R124 ;  /* 0x0000007c487c7221 */ /* 0x000fe20000010000 */
[----:B------:R-:W-:Y:S05]  /*7390*/  BRA `(.L_x_7806) ;  /* 0x0000004000007947 */ /* 0x000fea0003800000 */
.L_x_7804:
[----:B-----5:R-:W-:-:S05]  /*73a0*/  HADD2.F32 R72, -RZ, R71.H0_H0 ;  /* 0x20000047ff487230 */ /* 0x020fca0000004100 */
[----:B------:R-:W-:Y:S01]  /*73b0*/  FADD.FTZ R124, R72, R124 ;  /* 0x0000007c487c7221 */ /* 0x000fe20000010000 */
[----:B------:R-:W-:-:S05]  /*73c0*/  @P2 HADD2.F32 R72, -RZ, R67.H0_H0 ;  /* 0x20000043ff482230 */ /* 0x000fca0000004100 */
[----:B------:R-:W-:-:S05]  /*73d0*/  @P2 FADD.FTZ R124, R72, R124 ;  /* 0x0000007c487c2221 */ /* 0x000fca0000010000 */
.L_x_7806:
[----:B------:R-:W-:-:S04]  /*73e0*/  F2FP.PACK_AB R72, RZ, R124 ;  /* 0x0000007cff48723e */ /* 0x000fc800000000ff */
[----:B------:R-:W-:Y:S02]  /*73f0*/  PRMT R63, R72, 0x7610, R63 ;  /* 0x00007610483f7816 */ /* 0x000fe4000000003f */
.L_x_7807:
[----:B------:R-:W-:Y:S01]  /*7400*/  HADD2.F32 R136, -RZ, R75.H1_H1 ;  /* 0x3000004bff887230 */ /* 0x000fe20000004100 */
[----:B------:R-:W-:Y:S05]  /*7410*/  @P3 BRA `(.L_x_7808) ;  /* 0x0000008000003947 */ /* 0x000fea0003800000 */
[----:B------:R-:W-:-:S04]  /*7420*/  ISETP.NE.U32.AND P2, PT, RZ, c[0x0][0x180], PT ;  /* 0x00006000ff007a0c */ /* 0x000fc80003f45070 */
[----:B------:R-:W-:-:S13]  /*7430*/  ISETP.NE.AND.EX P2, PT, RZ, c[0x0][0x184], PT, P2 ;  /* 0x00006100ff007a0c */ /* 0x000fda0003f45320 */
[----:B------:R-:W-:Y:S05]  /*7440*/  @P2 BRA `(.L_x_7809) ;  /* 0x0000002000002947 */ /* 0x000fea0003800000 */
[----:B------:R-:W-:Y:S05]  /*7450*/  @P0 BRA `(.L_x_7810) ;  /* 0x0000008000000947 */ /* 0x000fea0003800000 */
[----:B------:R-:W-:Y:S05]  /*7460*/  BRA `(.L_x_7811) ;  /* 0x0000009000007947 */ /* 0x000fea0003800000 */
.L_x_7809:
[----:B-----5:R-:W-:-:S05]  /*7470*/  HADD2.F32 R72, -RZ, R67.H1_H1 ;  /* 0x30000043ff487230 */ /* 0x020fca0000004100 */
[----:B------:R-:W-:Y:S01]  /*7480*/  FADD.FTZ R136, R72, R136 ;  /* 0x0000008848887221 */ /* 0x000fe20000010000 */
[----:B------:R-:W-:Y:S05]  /*7490*/  BRA `(.L_x_7810) ;  /* 0x0000004000007947 */ /* 0x000fea0003800000 */
.L_x_7808:
[----:B-----5:R-:W-:-:S05]  /*74a0*/  HADD2.F32 R72, -RZ, R71.H1_H1 ;  /* 0x30000047ff487230 */ /* 0x020fca0000004100 */
[----:B------:R-:W-:Y:S01]  /*74b0*/  FADD.FTZ R136, R72, R136 ;  /* 0x0000008848887221 */ /* 0x000fe20000010000 */
[----:B------:R-:W-:-:S05]  /*74c0*/  @P2 HADD2.F32 R72, -RZ, R67.H1_H1 ;  /* 0x30000043ff482230 */ /* 0x000fca0000004100 */
[----:B------:R-:W-:-:S05]  /*74d0*/  @P2 FADD.FTZ R136, R72, R136 ;  /* 0x0000008848882221 */ /* 0x000fca0000010000 */
.L_x_7810:
[----:B------:R-:W-:-:S04]  /*74e0*/  F2FP.PACK_AB R72, RZ, R136 ;  /* 0x00000088ff48723e */ /* 0x000fc800000000ff */
[----:B------:R-:W-:Y:S02]  /*74f0*/  PRMT R63, R63, 0x5410, R72 ;  /* 0x000054103f3f7816 */ /* 0x000fe40000000048 */
.L_x_7811:
[----:B------:R-:W-:-:S04]  /*7500*/  @P0 LEA R72, P2, R134, c[0x0][0x188], 0x4 ;  /* 0x0000620086480a11 */ /* 0x000fc800078420ff */
[----:B------:R-:W-:-:S05]  /*7510*/  @P0 LEA.HI.X R73, R134, c[0x0][0x18c], RZ, 0x4, P2 ;  /* 0x0000630086490a11 */ /* 0x000fca00010f24ff */
[----:B------:R0:W-:Y:S04]  /*7520*/  @P0 STG.E.128 [R72.64], R60 ;  /* 0x0000003c48000986 */ /* 0x0001e8000c101d04 */
.L_x_7779:
[----:B------:R-:W-:Y:S05]  /*7530*/  BSYNC B0 ;  /* 0x0000000000007941 */ /* 0x000fea0003800000 */
.L_x_7778:
        /* <DEDUP_REMOVED lines=103> */
.L_x_7836:
        /* <DEDUP_REMOVED lines=189> */
.L_x_7837:
        /* <DEDUP_REMOVED lines=46> */
[----:B------:R-:W-:Y:S01]  /*8a60*/  F2FP.PACK_AB R72, R73, R72 ;  /* 0x000000484948723e */ /* 0x000fe200000000ff */
        /* <DEDUP_REMOVED lines=10> */
[----:B------:R-:W-:Y:S01]  /*8b10*/  F2FP.PACK_AB R73, R74, R73 ;  /* 0x000000494a49723e */ /* 0x000fe200000000ff */
        /* <DEDUP_REMOVED lines=8> */
[----:B------:R-:W-:Y:S01]  /*8ba0*/  F2FP.PACK_AB R74, R75, R74 ;  /* 0x0000004a4b4a723e */ /* 0x000fe200000000ff */
[--C-:B------:R-:W-:Y:S02]  /*8bb0*/  FADD.FTZ R75, R106, -R134.reuse ;  /* 0x800000866a4b7221 */ /* 0x100fe40000010000 */
[----:B------:R-:W-:Y:S02]  /*8bc0*/  FADD.FTZ R134, R125, -R134 ;  /* 0x800000867d867221 */ /* 0x000fe40000010000 */
[C---:B------:R-:W-:Y:S02]  /*8bd0*/  FMUL.FTZ R75, R202.reuse, R75 ;  /* 0x0000004bca4b7220 */ /* 0x040fe40000410000 */
[----:B------:R-:W-:-:S04]  /*8be0*/  FMUL.FTZ R134, R202, R134 ;  /* 0x00000086ca867220 */ /* 0x000fc80000410000 */
[----:B------:R-:W-:Y:S02]  /*8bf0*/  FFMA.FTZ R134, R250, R134, R249 ;  /* 0x00000086fa867223 */ /* 0x000fe400000100f9 */
[----:B--2---:R-:W-:-:S05]  /*8c00*/  FFMA.FTZ R75, R135, R75, R251 ;  /* 0x0000004b874b7223 */ /* 0x004fca00000100fb */
[----:B------:R-:W-:Y:S01]  /*8c10*/  F2FP.PACK_AB R75, R134, R75 ;  /* 0x0000004b864b723e */ /* 0x000fe200000000ff */
[----:B------:R-:W-:-:S10]  /*8c20*/  HFMA2.MMA R134, -RZ, RZ, 0, 9.5367431640625e-07 ;  /* 0x00000010ff867435 */ /* 0x000fd400000001ff */
[----:B------:R-:W-:-:S05]  /*8c30*/  IMAD.WIDE.U32 R134, R58, R134, c[0x0][0x208] ;  /* 0x000082003a867625 */ /* 0x000fca00078e0086 */
[----:B------:R0:W-:Y:S01]  /*8c40*/  STG.E.128 [R134.64], R72 ;  /* 0x0000004886007986 */ /* 0x0001e2000c101d04 */
[----:B------:R-:W-:-:S03]  /*8c50*/  IADD3 R58, R58, 0x20, RZ ;  /* 0x000000203a3a7810 */ /* 0x000fc60007ffe0ff */
.L_x_7815:
[----:B------:R-:W-:Y:S05]  /*8c60*/  BSYNC B0 ;  /* 0x0000000000007941 */ /* 0x000fea0003800000 */
.L_x_7814:
        /* <DEDUP_REMOVED lines=12> */
[----:B------:R-:W-:Y:S01]  /*8d30*/  F2FP.PACK_AB R72, R73, R72 ;  /* 0x000000484948723e */ /* 0x000fe200000000ff */
[----:B------:R-:W-:Y:S02]  /*8d40*/  FADD.FTZ R73, R43, -R134 ;  /* 0x800000862b497221 */ /* 0x000fe40000010000 */
[C---:B------:R-:W-:Y:S02]  /*8d50*/  FMUL.FTZ R74, R202.reuse, R74 ;  /* 0x0000004aca4a7220 */ /* 0x040fe40000410000 */
[----:B------:R-:W-:Y:S02]  /*8d60*/  FMUL.FTZ R73, R202, R73 ;  /* 0x00000049ca497220 */ /* 0x000fe40000410000 */
[----:B------:R-:W-:-:S02]  /*8d70*/  FFMA.FTZ R74, R242, R74, R241 ;  /* 0x0000004af24a7223 */ /* 0x000fc400000100f1 */
[----:B------:R-:W-:Y:S02]  /*8d80*/  FFMA.FTZ R73, R244, R73, R243 ;  /* 0x00000049f4497223 */ /* 0x000fe400000100f3 */
[----:B------:R-:W-:-:S03]  /*8d90*/  FMUL.FTZ R75, R202, R75 ;  /* 0x0000004bca4b7220 */ /* 0x000fc60000410000 */
[----:B------:R-:W-:Y:S01]  /*8da0*/  F2FP.PACK_AB R73, R74, R73 ;  /* 0x000000494a49723e */ /* 0x000fe200000000ff */
[----:B------:R-:W-:Y:S02]  /*8db0*/  FADD.FTZ R74, R88, -R134 ;  /* 0x80000086584a7221 */ /* 0x000fe40000010000 */
[----:B------:R-:W-:Y:S02]  /*8dc0*/  FFMA.FTZ R75, R238, R75, R237 ;  /* 0x0000004bee4b7223 */ /* 0x000fe400000100ed */
[----:B------:R-:W-:-:S04]  /*8dd0*/  FMUL.FTZ R74, R202, R74 ;  /* 0x0000004aca4a7220 */ /* 0x000fc80000410000 */
[----:B------:R-:W-:-:S05]  /*8de0*/  FFMA.FTZ R74, R240, R74, R239 ;  /* 0x0000004af04a7223 */ /* 0x000fca00000100ef */
[----:B------:R-:W-:Y:S01]  /*8df0*/  F2FP.PACK_AB R74, R75, R74 ;  /* 0x0000004a4b4a723e */ /* 0x000fe200000000ff */
[--C-:B------:R-:W-:Y:S02]  /*8e00*/  FADD.FTZ R75, R108, -R134.reuse ;  /* 0x800000866c4b7221 */ /* 0x100fe40000010000 */
[----:B------:R-:W-:Y:S02]  /*8e10*/  FADD.FTZ R134, R126, -R134 ;  /* 0x800000867e867221 */ /* 0x000fe40000010000 */
[C---:B------:R-:W-:Y:S02]  /*8e20*/  FMUL.FTZ R75, R202.reuse, R75 ;  /* 0x0000004bca4b7220 */ /* 0x040fe40000410000 */
[----:B------:R-:W-:Y:S02]  /*8e30*/  FMUL.FTZ R134, R202, R134 ;  /* 0x00000086ca867220 */ /* 0x000fe40000410000 */
[----:B------:R-:W-:Y:S02]  /*8e40*/  FFMA.FTZ R75, R236, R75, R235 ;  /* 0x0000004bec4b7223 */ /* 0x000fe400000100eb */
[----:B------:R-:W-:-:S05]  /*8e50*/  FFMA.FTZ R134, R234, R134, R233 ;  /* 0x00000086ea867223 */ /* 0x000fca00000100e9 */
[----:B------:R-:W-:Y:S02]  /*8e60*/  F2FP.PACK_AB R75, R134, R75 ;  /* 0x0000004b864b723e */ /* 0x000fe400000000ff */
[----:B------:R-:W-:-:S05]  /*8e70*/  MOV R134, 0x10 ;  /* 0x0000001000867802 */ /* 0x000fca0000000f00 */
[C---:B------:R-:W-:Y:S01]  /*8e80*/  IMAD.WIDE.U32 R134, R58.reuse, R134, c[0x0][0x208] ;  /* 0x000082003a867625 */ /* 0x040fe200078e0086 */
[----:B------:R-:W-:-:S04]  /*8e90*/  IADD3 R58, R58, 0x20, RZ ;  /* 0x000000203a3a7810 */ /* 0x000fc80007ffe0ff */
[----:B------:R0:W-:Y:S03]  /*8ea0*/  STG.E.128 [R134.64], R72 ;  /* 0x0000004886007986 */ /* 0x0001e6000c101d04 */
.L_x_7817:
[----:B------:R-:W-:Y:S05]  /*8eb0*/  BSYNC B0 ;  /* 0x0000000000007941 */ /* 0x000fea0003800000 */
.L_x_7816:
        /* <DEDUP_REMOVED lines=31> */
[----:B------:R-:W-:Y:S01]  /*90b0*/  F2FP.PACK_AB R75, R134, R75 ;  /* 0x0000004b864b723e */ /* 0x000fe200000000ff */
[----:B------:R-:W-:-:S10]  /*90c0*/  HFMA2.MMA R134, -RZ, RZ, 0, 9.5367431640625e-07 ;  /* 0x00000010ff867435 */ /* 0x000fd400000001ff */
[C---:B------:R-:W-:Y:S01]  /*90d0*/  IMAD.WIDE.U32 R134, R58.reuse, R134, c[0x0][0x208] ;  /* 0x000082003a867625 */ /* 0x040fe200078e0086 */
[----:B------:R-:W-:-:S04]  /*90e0*/  IADD3 R58, R58, 0x20, RZ ;  /* 0x000000203a3a7810 */ /* 0x000fc80007ffe0ff */
[----:B------:R0:W-:Y:S03]  /*90f0*/  STG.E.128 [R134.64], R72 ;  /* 0x0000004886007986 */ /* 0x0001e6000c101d04 */
.L_x_7819:
[----:B------:R-:W-:Y:S05]  /*9100*/  BSYNC B0 ;  /* 0x0000000000007941 */ /* 0x000fea0003800000 */
.L_x_7818:
        /* <DEDUP_REMOVED lines=36> */
.L_x_7821:
[----:B------:R-:W-:Y:S05]  /*9350*/  BSYNC B0 ;  /* 0x0000000000007941 */ /* 0x000fea0003800000 */
.L_x_7820:
        /* <DEDUP_REMOVED lines=36> */
.L_x_7823:
[----:B------:R-:W-:Y:S05]  /*95a0*/  BSYNC B0 ;  /* 0x0000000000007941 */ /* 0x000fea0003800000 */
.L_x_7822:
        /* <DEDUP_REMOVED lines=36> */
.L_x_7825:
[----:B------:R-:W-:Y:S05]  /*97f0*/  BSYNC B0 ;  /* 0x0000000000007941 */ /* 0x000fea0003800000 */
.L_x_7824:
        /* <DEDUP_REMOVED lines=36> */
.L_x_7827:
[----:B------:R-:W-:Y:S05]  /*9a40*/  BSYNC B0 ;  /* 0x0000000000007941 */ /* 0x000fea0003800000 */
.L_x_7826:
        /* <DEDUP_REMOVED lines=36> */
.L_x_7829:
[----:B------:R-:W-:Y:S05]  /*9c90*/  BSYNC B0 ;  /* 0x0000000000007941 */ /* 0x000fea0003800000 */
.L_x_7828:
        /* <DEDUP_REMOVED lines=36> */
.L_x_7831:
[----:B------:R-:W-:Y:S05]  /*9ee0*/  BSYNC B0 ;  /* 0x0000000000007941 */ /* 0x000fea0003800000 */
.L_x_7830:
        /* <DEDUP_REMOVED lines=25> */
[----:B------:R-:W-:Y:S01]  /*a080*/  FFMA.FTZ R72, R21, R72, R29 ;  /* 0x0000004815487223 */ /* 0x000fe2000001001d */
[----:B------:R-:W-:Y:S01]  /*a090*/  MOV R134, 0x10 ;  /* 0x0000001000867802 */ /* 0x000fe20000000f00 */
[----:B------:R-:W-:Y:S02]  /*a0a0*/  FFMA.FTZ R75, R27, R75, R35 ;  /* 0x0000004b1b4b7223 */ /* 0x000fe40000010023 */
[----:B------:R-:W-:Y:S01]  /*a0b0*/  FFMA.FTZ R252, R28, R252, R36 ;  /* 0x000000fc1cfc7223 */ /* 0x000fe20000010024 */
[----:B------:R-:W-:Y:S01]  /*a0c0*/  F2FP.PACK_AB R72, R135, R72 ;  /* 0x000000488748723e */ /* 0x000fe200000000ff */
[----:B------:R-:W-:-:S02]  /*a0d0*/  FFMA.FTZ R197, R26, R197, R34 ;  /* 0x000000c51ac57223 */ /* 0x000fc40000010022 */
[----:B------:R-:W-:Y:S01]  /*a0e0*/  IMAD.WIDE.U32 R134, R58, R134, c[0x0][0x208] ;  /* 0x000082003a867625 */ /* 0x000fe200078e0086 */
[----:B------:R-:W-:Y:S02]  /*a0f0*/  F2FP.PACK_AB R75, R252, R75 ;  /* 0x0000004bfc4b723e */ /* 0x000fe400000000ff */
[----:B------:R-:W-:-:S05]  /*a100*/  F2FP.PACK_AB R74, R197, R74 ;  /* 0x0000004ac54a723e */ /* 0x000fca00000000ff */
[----:B------:R0:W-:Y:S02]  /*a110*/  STG.E.128 [R134.64], R72 ;  /* 0x0000004886007986 */ /* 0x0001e4000c101d04 */
.L_x_7833:
[----:B------:R-:W-:Y:S05]  /*a120*/  BSYNC B0 ;  /* 0x0000000000007941 */ /* 0x000fea0003800000 */
.L_x_7832:
[----:B------:R-:W-:-:S10]  /*a130*/  HFMA2.MMA R58, -RZ, RZ, 0, 2.384185791015625e-07 ;  /* 0x00000004ff3a7435 */ /* 0x000fd400000001ff */
[----:B------:R-:W-:-:S05]  /*a140*/  IMAD R37, R58, c[0x0][0x160], R37 ;  /* 0x000058003a257a24 */ /* 0x000fca00078e0225 */
[----:B------:R-:W-:-:S13]  /*a150*/  ISETP.GE.AND P2, PT, R37, c[0x0][0x164], PT ;  /* 0x0000590025007a0c */ /* 0x000fda0003f46270 */
[----:B0-----:R-:W-:Y:S01]  /*a160*/  @P2 CALL.REL.NOINC `(.L_x_7834) ;  /* 0x0000001000002944 */ /* 0x001fe20003c00000 */
[----:B------:R-:W-:Y:S05]  /*a170*/  BRA `(.L_x_7835) ;  /* 0xffff751000007947 */ /* 0x000fea000383ffff */
.L_x_7834:
[----:B------:R-:W-:Y:S05]  /*a180*/  EXIT ;  /* 0x000000000000794d */ /* 0x000fea0003800000 */
.L_x_7812:
[----:B------:R-:W-:Y:S01]  /*a190*/  HFMA2.MMA R134, -RZ, RZ, 0, 1.847743988037109375e-06 ;  /* 0x0000001fff867435 */ /* 0x000fe200000001ff */
[----:B------:R-:W-:Y:S02]  /*a1a0*/  MOV R74, 0x1 ;  /* 0x00000001004a7802 */ /* 0x000fe40000000f00 */
[----:B------:R-:W-:Y:S02]  /*a1b0*/  MOV R73, 0xffffffff ;  /* 0xffffffff00497802 */ /* 0x000fe40000000f00 */
[----:B------:R-:W-:Y:S02]  /*a1c0*/  MOV R72, 0xa1e0 ;  /* 0x0000a1e000487802 */ /* 0x000fe40000000f00 */
[----:B-----5:R-:W-:Y:S05]  /*a1d0*/  CALL.REL.NOINC `($__internal_10_$__cuda_sm70_shflsync_bfly_p) ;  /* 0x00000e1000007944 */ /* 0x020fea0003c00000 */
[----:B-1----:R-:W-:Y:S05]  /*a1e0*/  BRA `(.L_x_7836) ;  /* 0xffffd9c000007947 */ /* 0x002fea000383ffff */
.L_x_7813:
[----:B------:R-:W-:Y:S01]  /*a1f0*/  HFMA2.MMA R74, -RZ, RZ, 0, 1.1920928955078125e-07 ;  /* 0x00000002ff4a7435 */ /* 0x000fe200000001ff */
[----:B------:R-:W-:Y:S02]  /*a200*/  MOV R134, 0x1f ;  /* 0x0000001f00867802 */ /* 0x000fe40000000f00 */
[----:B------:R-:W-:Y:S02]  /*a210*/  MOV R73, 0xffffffff ;  /* 0xffffffff00497802 */ /* 0x000fe40000000f00 */
[----:B------:R-:W-:-:S02]  /*a220*/  MOV R72, 0xa240 ;  /* 0x0000a24000487802 */ /* 0x000fc40000000f00 */
[----:B-----5:R-:W-:Y:S05]  /*a230*/  CALL.REL.NOINC `($__internal_10_$__cuda_sm70_shflsync_bfly_p) ;  /* 0x00000db000007944 */ /* 0x020fea0003c00000 */
[----:B-1----:R-:W-:Y:S01]  /*a240*/  FADD.FTZ R75, R75, R74 ;  /* 0x0000004a4b4b7221 */ /* 0x002fe20000010000 */
[----:B------:R-:W-:Y:S01]  /*a250*/  HFMA2.MMA R74, -RZ, RZ, 0, 2.384185791015625e-07 ;  /* 0x00000004ff4a7435 */ /* 0x000fe200000001ff */
[----:B------:R-:W-:-:S02]  /*a260*/  MOV R134, 0x1f ;  /* 0x0000001f00867802 */ /* 0x000fc40000000f00 */
[----:B------:R-:W-:Y:S02]  /*a270*/  MOV R73, 0xffffffff ;  /* 0xffffffff00497802 */ /* 0x000fe40000000f00 */
[----:B------:R-:W-:Y:S02]  /*a280*/  MOV R72, 0xa2a0 ;  /* 0x0000a2a000487802 */ /* 0x000fe40000000f00 */
[----:B------:R-:W-:Y:S05]  /*a290*/  CALL.REL.NOINC `($__internal_10_$__cuda_sm70_shflsync_bfly_p) ;  /* 0x00000d5000007944 */ /* 0x000fea0003c00000 */
[----:B-1----:R-:W-:Y:S01]  /*a2a0*/  FADD.FTZ R75, R75, R74 ;  /* 0x0000004a4b4b7221 */ /* 0x002fe20000010000 */
[----:B------:R-:W-:Y:S01]  /*a2b0*/  HFMA2.MMA R74, -RZ, RZ, 0, 4.76837158203125e-07 ;  /* 0x00000008ff4a7435 */ /* 0x000fe200000001ff */
[----:B------:R-:W-:Y:S02]  /*a2c0*/  MOV R134, 0x1f ;  /* 0x0000001f00867802 */ /* 0x000fe40000000f00 */
[----:B------:R-:W-:Y:S02]  /*a2d0*/  MOV R73, 0xffffffff ;  /* 0xffffffff00497802 */ /* 0x000fe40000000f00 */
[----:B------:R-:W-:Y:S02]  /*a2e0*/  MOV R72, 0xa300 ;  /* 0x0000a30000487802 */ /* 0x000fe40000000f00 */
[----:B------:R-:W-:Y:S05]  /*a2f0*/  CALL.REL.NOINC `($__internal_10_$__cuda_sm70_shflsync_bfly_p) ;  /* 0x00000cf000007944 */ /* 0x000fea0003c00000 */
[----:B-1----:R-:W-:Y:S01]  /*a300*/  FADD.FTZ R75, R75, R74 ;  /* 0x0000004a4b4b7221 */ /* 0x002fe20000010000 */
[----:B------:R-:W-:Y:S01]  /*a310*/  HFMA2.MMA R74, -RZ, RZ, 0, 9.5367431640625e-07 ;  /* 0x00000010ff4a7435 */ /* 0x000fe200000001ff */
[----:B------:R-:W-:-:S02]  /*a320*/  MOV R134, 0x1f ;  /* 0x0000001f00867802 */ /* 0x000fc40000000f00 */
[----:B------:R-:W-:Y:S02]  /*a330*/  MOV R73, 0xffffffff ;  /* 0xffffffff00497802 */ /* 0x000fe40000000f00 */
[----:B------:R-:W-:Y:S02]  /*a340*/  MOV R72, 0xa360 ;  /* 0x0000a36000487802 */ /* 0x000fe40000000f00 */
[----:B------:R-:W-:Y:S05]  /*a350*/  CALL.REL.NOINC `($__internal_10_$__cuda_sm70_shflsync_bfly_p) ;  /* 0x00000c9000007944 */ /* 0x000fea0003c00000 */
        /* <DEDUP_REMOVED lines=175> */
[----:B------:R-:W-:Y:S05]  /*ae50*/  CALL.REL.NOINC `($__internal_10_$__cuda_sm70_shflsync_bfly_p) ;  /* 0x0000019000007944 */ /* 0x000fea0003c00000 */
[----:B-1----:R-:W-:Y:S01]  /*ae60*/  FADD.FTZ R75, R75, R74 ;  /* 0x0000004a4b4b7221 */ /* 0x002fe20000010000 */
[----:B------:R-:W-:Y:S01]  /*ae70*/  HFMA2.MMA R74, -RZ, RZ, 0, 1.1920928955078125e-07 ;  /* 0x00000002ff4a7435 */ /* 0x000fe200000001ff */
[----:B------:R-:W-:Y:S02]  /*ae80*/  MOV R134, 0x1f ;  /* 0x0000001f00867802 */ /* 0x000fe40000000f00 */
[----:B------:R-:W-:Y:S02]  /*ae90*/  MOV R73, 0xffffffff ;  /* 0xffffffff00497802 */ /* 0x000fe40000000f00 */
[----:B------:R-:W-:Y:S02]  /*aea0*/  MOV R72, 0xaec0 ;  /* 0x0000aec000487802 */ /* 0x000fe40000000f00 */
[----:B------:R-:W-:Y:S05]  /*aeb0*/  CALL.REL.NOINC `($__internal_10_$__cuda_sm70_shflsync_bfly_p) ;  /* 0x0000013000007944 */ /* 0x000fea0003c00000 */
        /* <DEDUP_REMOVED lines=18> */
[----:B-1----:R-:W-:Y:S05]  /*afe0*/  BRA `(.L_x_7837) ;  /* 0xffffd79000007947 */ /* 0x002fea000383ffff */
        .weak           $__internal_10_$__cuda_sm70_shflsync_bfly_p
        .type           $__internal_10_$__cuda_sm70_shflsync_bfly_p,@function
        .size           $__internal_10_$__cuda_sm70_shflsync_bfly_p,(.L_x_65390 - $__internal_10_$__cuda_sm70_shflsync_bfly_p)
$__internal_10_$__cuda_sm70_shflsync_bfly_p:
[----:B------:R-:W-:Y:S04]  /*aff0*/  WARPSYNC R73 ;  /* 0x0000004900007348 */ /* 0x000fe80003800000 */
[----:B------:R0:W1:Y:S02]  /*b000*/  SHFL.BFLY PT, R74, R75, R74, R134 ;  /* 0x0c00004a4b4a7389 */ /* 0x00006400000e0086 */
[----:B0-----:R-:W-:-:S06]  /*b010*/  HFMA2.MMA R73, -RZ, RZ, 0, 0 ;  /* 0x00000000ff497435 */ /* 0x001fcc00000001ff */
[----:B------:R-:W-:Y:S05]  /*b020*/  RET.REL.NODEC R72 `(_ZN10layer_norm31ln_parallel_residual_fwd_kernelINS_13Kernel_traitsI6__halfS2_S2_S2_fjLj2560ELj1ELj4ELj1ELj16ENS_18Kernel_traits_baseILj2560ES2_S2_S2_S2_fjLj128EEEEELb0ELb1ELb0EEEvNS_9FwdParamsE) ;  /* 0xffff4fd048007950 */ /* 0x000fea0003c3ffff */
.L_x_7838:
        /* <DEDUP_REMOVED lines=13> */
.L_x_65390:


//--------------------- .text._ZN10layer_norm31ln_parallel_residual_fwd_kernelINS_13Kernel_traitsI6__halfS2_S2_S2_fjLj2560ELj1ELj4ELj1ELj16ENS_18Kernel_traits_baseILj2560ES2_S2_S2_S2_fjLj128EEEEELb0ELb1ELb1EEEvNS_9FwdParamsE --------------------------
	.section	.text._ZN10layer_norm31ln_parallel_residual_fwd_kernelINS_13Kernel_traitsI6__halfS2_S2_S2_fjLj2560ELj1ELj4ELj1ELj16ENS_18Kernel_traits_baseILj2560ES2_S2_S2_S2_fjLj128EEEEELb0ELb1ELb1EEEvNS_9FwdParamsE,"ax",@progbits
	.sectioninfo	@"SHI_REGISTERS=243"
	.align	128
        .global         _ZN10layer_norm31ln_parallel_residual_fwd_kernelINS_13Kernel_traitsI6__halfS2_S2_S2_fjLj2560ELj1ELj4ELj1ELj16ENS_18Kernel_traits_baseILj2560ES2_S2_S2_S2_fjLj128EEEEELb0ELb1ELb1EEEvNS_9FwdParamsE
        .type           _ZN10layer_norm31ln_parallel_residual_fwd_kernelINS_13Kernel_traitsI6__halfS2_S2_S2_fjLj2560ELj1ELj4ELj1ELj16ENS_18Kernel_traits_baseILj2560ES2_S2_S2_S2_fjLj128EEEEELb0ELb1ELb1EEEvNS_9FwdParamsE,@function
        .size           _ZN10layer_norm31ln_parallel_residual_fwd_kernelINS_13Kernel_traitsI6__halfS2_S2_S2_fjLj2560ELj1ELj4ELj1ELj16ENS_18Kernel_traits_baseILj2560ES2_S2_S2_S2_fjLj128EEEEELb0ELb1ELb1EEEvNS_9FwdParamsE,(.L_x_65391 - _ZN10layer_norm31ln_parallel_residual_fwd_kernelINS_13Kernel_traitsI6__halfS2_S2_S2_fjLj2560ELj1ELj4ELj1ELj16ENS_18Kernel_traits_baseILj2560ES2_S2_S2_S2_fjLj128EEEEELb0ELb1ELb1EEEvNS_9FwdParamsE)
        .other          _ZN10layer_norm31ln_parallel_residual_fwd_kernelINS_13Kernel_traitsI6__halfS2_S2_S2_fjLj2560ELj1ELj4ELj1ELj16ENS_18Kernel_traits_baseILj2560ES2_S2_S2_S2_fjLj128EEEEELb0ELb1ELb1EEEvNS_9FwdParamsE,@"STO_CUDA_ENTRY STV_DEFAULT"
_ZN10layer_norm31ln_parallel_residual_fwd_kernelINS_13Kernel_traitsI6__halfS2_S2_S2_fjLj2560ELj1ELj4ELj1ELj16ENS_18Kernel_traits_baseILj2560ES2_S2_S2_S2_fjLj128EEEEELb0ELb1ELb1EEEvNS_9FwdParamsE:
.text._ZN10layer_norm31ln_parallel_residual_fwd_kernelINS_13Kernel_traitsI6__halfS2_S2_S2_fjLj2560ELj1ELj4ELj1ELj16ENS_18Kernel_traits_baseILj2560ES2_S2_S2_S2_fjLj128EEEEELb0ELb1ELb1EEEvNS_9FwdParamsE:
        /* <DEDUP_REMOVED lines=49> */
[--C-:B------:R-:W-:Y:S01]  /*0310*/  HADD2.F32 R129, -RZ, R12.reuse.H0_H0 ;  /* 0x2000000cff817230 */ /* 0x100fe20000004100 */
[----:B------:R0:W5:Y:S01]  /*0320*/  LDG.E.128 R48, [R2.64] ;  /* 0x0000000402307981 */ /* 0x000162000c1e1d00 */
[----:B------:R-:W-:Y:S01]  /*0330*/  HADD2.F32 R128, -RZ, R12.H1_H1 ;  /* 0x3000000cff807230 */ /* 0x000fe20000004100 */
[----:B------:R-:W-:Y:S01]  /*0340*/  LOP3.LUT P0, RZ, R0, c[0x0][0x17c], RZ, 0xfc, P0 ;  /* 0x00005f0000ff7a12 */ /* 0x000fe2000000fcff */
[--C-:B------:R-:W-:Y:S01]  /*0350*/  HADD2.F32 R47, -RZ, R13.reuse.H0_H0 ;  /* 0x2000000dff2f7230 */ /* 0x100fe20000004100 */
[----:B------:R0:W5:Y:S01]  /*0360*/  LDG.E.128 R52, [R2.64+0x200] ;  /* 0x0002000402347981 */ /* 0x000162000c1e1d00 */
[----:B------:R-:W-:-:S02]  /*0370*/  HADD2.F32 R46, -RZ, R13.H1_H1 ;  /* 0x3000000dff2e7230 */ /* 0x000fc40000004100 */
[--C-:B------:R-:W-:Y:S01]  /*0380*/  HADD2.F32 R45, -RZ, R14.reuse.H0_H0 ;  /* 0x2000000eff2d7230 */ /* 0x100fe20000004100 */
[----:B------:R0:W5:Y:S01]  /*0390*/  LDG.E.128 R56, [R2.64+0x400] ;  /* 0x0004000402387981 */ /* 0x000162000c1e1d00 */
[----:B------:R-:W-:Y:S02]  /*03a0*/  HADD2.F32 R44, -RZ, R14.H1_H1 ;  /* 0x3000000eff2c7230 */ /* 0x000fe40000004100 */
[--C-:B------:R-:W-:Y:S01]  /*03b0*/  HADD2.F32 R43, -RZ, R15.reuse.H0_H0 ;  /* 0x2000000fff2b7230 */ /* 0x100fe20000004100 */
[----:B------:R0:W5:Y:S01]  /*03c0*/  LDG.E.128 R60, [R2.64+0x600] ;  /* 0x00060004023c7981 */ /* 0x000162000c1e1d00 */
[----:B------:R-:W-:Y:S02]  /*03d0*/  HADD2.F32 R42, -RZ, R15.H1_H1 ;  /* 0x3000000fff2a7230 */ /* 0x000fe40000004100 */
        /* <DEDUP_REMOVED lines=17> */
[----:B------:R-:W-:Y:S01]  /*04f0*/  HADD2.F32 R30, -RZ, R21.H1_H1 ;  /* 0x30000015ff1e7230 */ /* 0x000fe20000004100 */
[----:B------:R-:W-:Y:S01]  /*0500*/  ULDC.U8 UR6, c[0x0][0x1f0] ;  /* 0x00007c0000067ab9 */ /* 0x000fe20000000000 */
        /* <DEDUP_REMOVED lines=26> */
[--C-:B0-----:R-:W-:Y:S02]  /*06b0*/  HADD2.F32 R3, -RZ, R107.reuse.H0_H0 ;  /* 0x2000006bff037230 */ /* 0x101fe40000004100 */
        /* <DEDUP_REMOVED lines=33> */
.L_x_8162:
[----:B------:R-:W0:Y:S01]  /*08d0*/  S2R R112, SR_TID.X ;  /* 0x0000000000707919 */ /* 0x000e220000002100 */
[----:B------:R-:W-:Y:S01]  /*08e0*/  IMAD R100, R160, c[0x0][0x168], RZ ;  /* 0x00005a00a0647a24 */ /* 0x000fe200078e02ff */
[----:B------:R-:W-:Y:S01]  /*08f0*/  ISETP.NE.U32.AND P1, PT, RZ, c[0x0][0x178], PT ;  /* 0x00005e00ff007a0c */ /* 0x000fe20003f25070 */
[----:B------:R-:W-:Y:S01]  /*0900*/  HFMA2.MMA R111, -RZ, RZ, 0, 9.5367431640625e-07 ;  /* 0x00000010ff6f7435 */ /* 0x000fe200000001ff */
[----:B------:R-:W-:-:S02]  /*0910*/  ISETP.NE.U32.AND P2, PT, RZ, c[0x0][0x180], PT ;  /* 0x00006000ff007a0c */ /* 0x000fc40003f45070 */
[----:B------:R-:W-:Y:S02]  /*0920*/  SHF.R.S32.HI R101, RZ, 0x1f, R100 ;  /* 0x0000001fff657819 */ /* 0x000fe40000011464 */
[----:B------:R-:W-:Y:S02]  /*0930*/  ISETP.NE.AND.EX P1, PT, RZ, c[0x0][0x17c], PT, P1 ;  /* 0x00005f00ff007a0c */ /* 0x000fe40003f25310 */
[----:B------:R-:W-:Y:S02]  /*0940*/  ISETP.NE.AND.EX P2, PT, RZ, c[0x0][0x184], PT, P2 ;  /* 0x00006100ff007a0c */ /* 0x000fe40003f45320 */
[----:B------:R-:W-:Y:S02]  /*0950*/  LEA.HI R101, R101, R100, RZ, 0x3 ;  /* 0x0000006465657211 */ /* 0x000fe400078f18ff */
[----:B0-----:R-:W-:-:S04]  /*0960*/  LOP3.LUT R112, R112, 0x1f, RZ, 0xc0, !PT ;  /* 0x0000001f70707812 */ /* 0x001fc800078ec0ff */
[----:B------:R-:W-:-:S04]  /*0970*/  LEA.HI.SX32 R120, R101, R112, 0x1d ;  /* 0x0000007065787211 */ /* 0x000fc800078feaff */
[C---:B------:R-:W-:Y:S01]  /*0980*/  @P1 LEA R106, P3, R120.reuse, c[0x0][0x178], 0x4 ;  /* 0x00005e00786a1a11 */ /* 0x040fe200078620ff */
[C---:B------:R-:W-:Y:S01]  /*0990*/  IMAD.WIDE.U32 R100, R120.reuse, R111, c[0x0][0x170] ;  /* 0x00005c0078647625 */ /* 0x040fe200078e006f */
[C---:B------:R-:W-:Y:S02]  /*09a0*/  @P2 LEA R108, P4, R120.reuse, c[0x0][0x180], 0x4 ;  /* 0x00006000786c2a11 */ /* 0x040fe400078820ff */
[C---:B------:R-:W-:Y:S02]  /*09b0*/  @P1 LEA.HI.X R107, R120.reuse, c[0x0][0x17c], RZ, 0x4, P3 ;  /* 0x00005f00786b1a11 */ /* 0x040fe400018f24ff */
[----:B------:R-:W-:Y:S01]  /*09c0*/  @P2 LEA.HI.X R109, R120, c[0x0][0x184], RZ, 0x4, P4 ;  /* 0x00006100786d2a11 */ /* 0x000fe200020f24ff */
[----:B------:R-:W2:Y:S04]  /*09d0*/  LDG.E.128 R100, [R100.64] ;  /* 0x0000000464647981 */ /* 0x000ea8000c1e1d00 */
[----:B-----5:R0:W5:Y:S04]  /*09e0*/  @P1 LDG.E.128 R88, [R106.64] ;  /* 0x000000046a581981 */ /* 0x020168000c1e1d00 */
        /* <DEDUP_REMOVED lines=10> */
.L_x_7840:
[----:B-----5:R-:W-:-:S05]  /*0a90*/  HADD2.F32 R105, -RZ, R92.H0_H0 ;  /* 0x2000005cff697230 */ /* 0x020fca0000004100 */
[----:B------:R-:W-:Y:S01]  /*0aa0*/  FADD.FTZ R104, R104, R105 ;  /* 0x0000006968687221 */ /* 0x000fe20000010000 */
[----:B------:R-:W-:Y:S05]  /*0ab0*/  BRA `(.L_x_7841) ;  /* 0x0000004000007947 */ /* 0x000fea0003800000 */
.L_x_7839:
[----:B0----5:R-:W-:Y:S02]  /*0ac0*/  HADD2.F32 R105, -RZ, R88.H0_H0 ;  /* 0x20000058ff697230 */ /* 0x021fe40000004100 */
[----:B------:R-:W-:-:S03]  /*0ad0*/  @P2 HADD2.F32 R107, -RZ, R92.H0_H0 ;  /* 0x2000005cff6b2230 */ /* 0x000fc60000004100 */
[----:B------:R-:W-:-:S04]  /*0ae0*/  FADD.FTZ R104, R104, R105 ;  /* 0x0000006968687221 */ /* 0x000fc80000010000 */
[----:B------:R-:W-:-:S05]  /*0af0*/  @P2 FADD.FTZ R104, R104, R107 ;  /* 0x0000006b68682221 */ /* 0x000fca0000010000 */
.L_x_7841:
[----:B------:R-:W-:-:S04]  /*0b00*/  F2FP.PACK_AB R105, RZ, R104 ;  /* 0x00000068ff69723e */ /* 0x000fc800000000ff */
[----:B------:R-:W-:Y:S02]  /*0b10*/  PRMT R96, R105, 0x7610, R96 ;  /* 0x0000761069607816 */ /* 0x000fe40000000060 */
.L_x_7842:
[----:B------:R-:W-:Y:S01]  /*0b20*/  HADD2.F32 R106, -RZ, R100.H1_H1 ;  /* 0x30000064ff6a7230 */ /* 0x000fe20000004100 */
[----:B------:R-:W-:Y:S05]  /*0b30*/  @P3 BRA `(.L_x_7843) ;  /* 0x0000008000003947 */ /* 0x000fea0003800000 */
[----:B------:R-:W-:-:S04]  /*0b40*/  ISETP.NE.U32.AND P4, PT, RZ, c[0x0][0x180], PT ;  /* 0x00006000ff007a0c */ /* 0x000fc80003f85070 */
[----:B------:R-:W-:-:S13]  /*0b50*/  ISETP.NE.AND.EX P4, PT, RZ, c[0x0][0x184], PT, P4 ;  /* 0x00006100ff007a0c */ /* 0x000fda0003f85340 */
[----:B------:R-:W-:Y:S05]  /*0b60*/  @P4 BRA `(.L_x_7844) ;  /* 0x0000002000004947 */ /* 0x000fea0003800000 */
[----:B------:R-:W-:Y:S05]  /*0b70*/  @P0 BRA `(.L_x_7845) ;  /* 0x0000008000000947 */ /* 0x000fea0003800000 */
[----:B------:R-:W-:Y:S05]  /*0b80*/  BRA `(.L_x_7846) ;  /* 0x0000009000007947 */ /* 0x000fea0003800000 */
.L_x_7844:
[----:B-----5:R-:W-:-:S05]  /*0b90*/  HADD2.F32 R105, -RZ, R92.H1_H1 ;  /* 0x3000005cff697230 */ /* 0x020fca0000004100 */
[----:B------:R-:W-:Y:S01]  /*0ba0*/  FADD.FTZ R106, R106, R105 ;  /* 0x000000696a6a7221 */ /* 0x000fe20000010000 */
[----:B------:R-:W-:Y:S05]  /*0bb0*/  BRA `(.L_x_7845) ;  /* 0x0000004000007947 */ /* 0x000fea0003800000 */
.L_x_7843:
[----:B-----5:R-:W-:Y:S02]  /*0bc0*/  HADD2.F32 R105, -RZ, R88.H1_H1 ;  /* 0x30000058ff697230 */ /* 0x020fe40000004100 */
[----:B------:R-:W-:-:S03]  /*0bd0*/  @P2 HADD2.F32 R107, -RZ, R92.H1_H1 ;  /* 0x3000005cff6b2230 */ /* 0x000fc60000004100 */
[----:B------:R-:W-:-:S04]  /*0be0*/  FADD.FTZ R106, R106, R105 ;  /* 0x000000696a6a7221 */ /* 0x000fc80000010000 */
[----:B------:R-:W-:-:S05]  /*0bf0*/  @P2 FADD.FTZ R106, R106, R107 ;  /* 0x0000006b6a6a2221 */ /* 0x000fca0000010000 */
.L_x_7845:
[----:B------:R-:W-:-:S04]  /*0c00*/  F2FP.PACK_AB R100, RZ, R106 ;  /* 0x0000006aff64723e */ /* 0x000fc800000000ff */
[----:B------:R-:W-:Y:S02]  /*0c10*/  PRMT R96, R96, 0x5410, R100 ;  /* 0x0000541060607816 */ /* 0x000fe40000000064 */
.L_x_7846:
[----:B------:R-:W-:Y:S01]  /*0c20*/  HADD2.F32 R105, -RZ, R101.H0_H0 ;  /* 0x20000065ff697230 */ /* 0x000fe20000004100 */
[----:B------:R-:W-:Y:S05]  /*0c30*/  @P3 BRA `(.L_x_7847) ;  /* 0x0000008000003947 */ /* 0x000fea0003800000 */
[----:B------:R-:W-:-:S04]  /*0c40*/  ISETP.NE.U32.AND P4, PT, RZ, c[0x0][0x180], PT ;  /* 0x00006000ff007a0c */ /* 0x000fc80003f85070 */
[----:B------:R-:W-:-:S13]  /*0c50*/  ISETP.NE.AND.EX P4, PT, RZ, c[0x0][0x184], PT, P4 ;  /* 0x00006100ff007a0c */ /* 0x000fda0003f85340 */
[----:B------:R-:W-:Y:S05]  /*0c60*/  @P4 BRA `(.L_x_7848) ;  /* 0x0000002000004947 */ /* 0x000fea0003800000 */
[----:B------:R-:W-:Y:S05]  /*0c70*/  @P0 BRA `(.L_x_7849) ;  /* 0x0000008000000947 */ /* 0x000fea0003800000 */
[----:B------:R-:W-:Y:S05]  /*0c80*/  BRA `(.L_x_7850) ;  /* 0x0000009000007947 */ /* 0x000fea0003800000 */
.L_x_7848:
[----:B-----5:R-:W-:-:S05]  /*0c90*/  HADD2.F32 R100, -RZ, R93.H0_H0 ;  /* 0x2000005dff647230 */ /* 0x020fca0000004100 */
[----:B------:R-:W-:Y:S01]  /*0ca0*/  FADD.FTZ R105, R105, R100 ;  /* 0x0000006469697221 */ /* 0x000fe20000010000 */
[----:B------:R-:W-:Y:S05]  /*0cb0*/  BRA `(.L_x_7849) ;  /* 0x0000004000007947 */ /* 0x000fea0003800000 */
.L_x_7847:
[----:B-----5:R-:W-:Y:S02]  /*0cc0*/  HADD2.F32 R100, -RZ, R89.H0_H0 ;  /* 0x20000059ff647230 */ /* 0x020fe40000004100 */
[----:B------:R-:W-:-:S03]  /*0cd0*/  @P2 HADD2.F32 R108, -RZ, R93.H0_H0 ;  /* 0x2000005dff6c2230 */ /* 0x000fc60000004100 */
[----:B------:R-:W-:-:S04]  /*0ce0*/  FADD.FTZ R105, R105, R100 ;  /* 0x0000006469697221 */ /* 0x000fc80000010000 */
[----:B------:R-:W-:-:S05]  /*0cf0*/  @P2 FADD.FTZ R105, R105, R108 ;  /* 0x0000006c69692221 */ /* 0x000fca0000010000 */
.L_x_7849:
[----:B------:R-:W-:-:S04]  /*0d00*/  F2FP.PACK_AB R100, RZ, R105 ;  /* 0x00000069ff64723e */ /* 0x000fc800000000ff */
[----:B------:R-:W-:Y:S02]  /*0d10*/  PRMT R97, R100, 0x7610, R97 ;  /* 0x0000761064617816 */ /* 0x000fe40000000061 */
.L_x_7850:
[----:B------:R-:W-:Y:S01]  /*0d20*/  HADD2.F32 R108, -RZ, R101.H1_H1 ;  /* 0x30000065ff6c7230 */ /* 0x000fe20000004100 */
[----:B------:R-:W-:Y:S05]  /*0d30*/  @P3 BRA `(.L_x_7851) ;  /* 0x0000008000003947 */ /* 0x000fea0003800000 */
[----:B------:R-:W-:-:S04]  /*0d40*/  ISETP.NE.U32.AND P4, PT, RZ, c[0x0][0x180], PT ;  /* 0x00006000ff007a0c */ /* 0x000fc80003f85070 */
[----:B------:R-:W-:-:S13]  /*0d50*/  ISETP.NE.AND.EX P4, PT, RZ, c[0x0][0x184], PT, P4 ;  /* 0x00006100ff007a0c */ /* 0x000fda0003f85340 */
[----:B------:R-:W-:Y:S05]  /*0d60*/  @P4 BRA `(.L_x_7852) ;  /* 0x0000002000004947 */ /* 0x000fea0003800000 */
[----:B------:R-:W-:Y:S05]  /*0d70*/  @P0 BRA `(.L_x_7853) ;  /* 0x0000008000000947 */ /* 0x000fea0003800000 */
[----:B------:R-:W-:Y:S05]  /*0d80*/  BRA `(.L_x_7854) ;  /* 0x0000009000007947 */ /* 0x000fea0003800000 */
.L_x_7852:
[----:B-----5:R-:W-:-:S05]  /*0d90*/  HADD2.F32 R101, -RZ, R93.H1_H1 ;  /* 0x3000005dff657230 */ /* 0x020fca0000004100 */
[----:B------:R-:W-:Y:S01]  /*0da0*/  FADD.FTZ R108, R108, R101 ;  /* 0x000000656c6c7221 */ /* 0x000fe20000010000 */
[----:B------:R-:W-:Y:S05]  /*0db0*/  BRA `(.L_x_7853) ;  /* 0x0000004000007947 */ /* 0x000fea0003800000 */
.L_x_7851:
[----:B-----5:R-:W-:Y:S02]  /*0dc0*/  HADD2.F32 R101, -RZ, R89.H1_H1 ;  /* 0x30000059ff657230 */ /* 0x020fe40000004100 */
[----:B------:R-:W-:-:S03]  /*0dd0*/  @P2 HADD2.F32 R107, -RZ, R93.H1_H1 ;  /* 0x3000005dff6b2230 */ /* 0x000fc60000004100 */
[----:B------:R-:W-:-:S04]  /*0de0*/  FADD.FTZ R108, R108, R101 ;  /* 0x000000656c6c7221 */ /* 0x000fc80000010000 */
[----:B------:R-:W-:-:S05]  /*0df0*/  @P2 FADD.FTZ R108, R108, R107 ;  /* 0x0000006b6c6c2221 */ /* 0x000fca0000010000 */
.L_x_7853:
[----:B------:R-:W-:-:S04]  /*0e00*/  F2FP.PACK_AB R100, RZ, R108 ;  /* 0x0000006cff64723e */ /* 0x000fc800000000ff */
[----:B------:R-:W-:Y:S02]  /*0e10*/  PRMT R97, R97, 0x5410, R100 ;  /* 0x0000541061617816 */ /* 0x000fe40000000064 */
.L_x_7854:
[----:B------:R-:W-:Y:S01]  /*0e20*/  HADD2.F32 R107, -RZ, R102.H0_H0 ;  /* 0x20000066ff6b7230 */ /* 0x000fe20000004100 */
[----:B------:R-:W-:Y:S05]  /*0e30*/  @P3 BRA `(.L_x_7855) ;  /* 0x0000008000003947 */ /* 0x000fea0003800000 */
[----:B------:R-:W-:-:S04]  /*0e40*/  ISETP.NE.U32.AND P4, PT, RZ, c[0x0][0x180], PT ;  /* 0x00006000ff007a0c */ /* 0x000fc80003f85070 */
[----:B------:R-:W-:-:S13]  /*0e50*/  ISETP.NE.AND.EX P4, PT, RZ, c[0x0][0x184], PT, P4 ;  /* 0x00006100ff007a0c */ /* 0x000fda0003f85340 */
[----:B------:R-:W-:Y:S05]  /*0e60*/  @P4 BRA `(.L_x_7856) ;  /* 0x0000002000004947 */ /* 0x000fea0003800000 */
[----:B------:R-:W-:Y:S05]  /*0e70*/  @P0 BRA `(.L_x_7857) ;  /* 0x0000008000000947 */ /* 0x000fea0003800000 */
[----:B------:R-:W-:Y:S05]  /*0e80*/  BRA `(.L_x_7858) ;  /* 0x0000009000007947 */ /* 0x000fea0003800000 */
.L_x_7856:
[----:B-----5:R-:W-:-:S05]  /*0e90*/  HADD2.F32 R100, -RZ, R94.H0_H0 ;  /* 0x2000005eff647230 */ /* 0x020fca0000004100 */
[----:B------:R-:W-:Y:S01]  /*0ea0*/  FADD.FTZ R107, R107, R100 ;  /* 0x000000646b6b7221 */ /* 0x000fe20000010000 */
[----:B------:R-:W-:Y:S05]  /*0eb0*/  BRA `(.L_x_7857) ;  /* 0x0000004000007947 */ /* 0x000fea0003800000 */
.L_x_7855:
[----:B-----5:R-:W-:Y:S02]  /*0ec0*/  HADD2.F32 R100, -RZ, R90.H0_H0 ;  /* 0x2000005aff647230 */ /* 0x020fe40000004100 */
[----:B------:R-:W-:-:S03]  /*0ed0*/  @P2 HADD2.F32 R110, -RZ, R94.H0_H0 ;  /* 0x2000005eff6e2230 */ /* 0x000fc60000004100 */
[----:B------:R-:W-:-:S04]  /*0ee0*/  FADD.FTZ R107, R107, R100 ;  /* 0x000000646b6b7221 */ /* 0x000fc80000010000 */
[----:B------:R-:W-:-:S05]  /*0ef0*/  @P2 FADD.FTZ R107, R107, R110 ;  /* 0x0000006e6b6b2221 */ /* 0x000fca0000010000 */
.L_x_7857:
[----:B------:R-:W-:-:S04]  /*0f00*/  F2FP.PACK_AB R100, RZ, R107 ;  /* 0x0000006bff64723e */ /* 0x000fc800000000ff */
[----:B------:R-:W-:Y:S02]  /*0f10*/  PRMT R98, R100, 0x7610, R98 ;  /* 0x0000761064627816 */ /* 0x000fe40000000062 */
.L_x_7858:
[----:B------:R-:W-:Y:S01]  /*0f20*/  HADD2.F32 R110, -RZ, R102.H1_H1 ;  /* 0x30000066ff6e7230 */ /* 0x000fe20000004100 */
[----:B------:R-:W-:Y:S05]  /*0f30*/  @P3 BRA `(.L_x_7859) ;  /* 0x0000008000003947 */ /* 0x000fea0003800000 */
[----:B------:R-:W-:-:S04]  /*0f40*/  ISETP.NE.U32.AND P4, PT, RZ, c[0x0][0x180], PT ;  /* 0x00006000ff007a0c */ /* 0x000fc80003f85070 */
[----:B------:R-:W-:-:S13]  /*0f50*/  ISETP.NE.AND.EX P4, PT, RZ, c[0x0][0x184], PT, P4 ;  /* 0x00006100ff007a0c */ /* 0x000fda0003f85340 */
[----:B------:R-:W-:Y:S05]  /*0f60*/  @P4 BRA `(.L_x_7860) ;  /* 0x0000002000004947 */ /* 0x000fea0003800000 */
[----:B------:R-:W-:Y:S05]  /*0f70*/  @P0 BRA `(.L_x_7861) ;  /* 0x0000008000000947 */ /* 0x000fea0003800000 */
[----:B------:R-:W-:Y:S05]  /*0f80*/  BRA `(.L_x_7862) ;  /* 0x0000009000007947 */ /* 0x000fea0003800000 */
.L_x_7860:
[----:B-----5:R-:W-:-:S05]  /*0f90*/  HADD2.F32 R101, -RZ, R94.H1_H1 ;  /* 0x3000005eff657230 */ /* 0x020fca0000004100 */
[----:B------:R-:W-:Y:S01]  /*0fa0*/  FADD.FTZ R110, R110, R101 ;  /* 0x000000656e6e7221 */ /* 0x000fe20000010000 */
[----:B------:R-:W-:Y:S05]  /*0fb0*/  BRA `(.L_x_7861) ;  /* 0x0000004000007947 */ /* 0x000fea0003800000 */
.L_x_7859:
[----:B-----5:R-:W-:Y:S02]  /*0fc0*/  HADD2.F32 R101, -RZ, R90.H1_H1 ;  /* 0x3000005aff657230 */ /* 0x020fe40000004100 */
[----:B------:R-:W-:-:S03]  /*0fd0*/  @P2 HADD2.F32 R109, -RZ, R94.H1_H1 ;  /* 0x3000005eff6d2230 */ /* 0x000fc60000004100 */
[----:B------:R-:W-:-:S04]  /*0fe0*/  FADD.FTZ R110, R110, R101 ;  /* 0x000000656e6e7221 */ /* 0x000fc80000010000 */
[----:B------:R-:W-:-:S05]  /*0ff0*/  @P2 FADD.FTZ R110, R110, R109 ;  /* 0x0000006d6e6e2221 */ /* 0x000fca0000010000 */
.L_x_7861:
[----:B------:R-:W-:-:S04]  /*1000*/  F2FP.PACK_AB R100, RZ, R110 ;  /* 0x0000006eff64723e */ /* 0x000fc800000000ff */
[----:B------:R-:W-:Y:S02]  /*1010*/  PRMT R98, R98, 0x5410, R100 ;  /* 0x0000541062627816 */ /* 0x000fe40000000064 */
.L_x_7862:
[----:B------:R-:W-:Y:S01]  /*1020*/  HADD2.F32 R109, -RZ, R103.H0_H0 ;  /* 0x20000067ff6d7230 */ /* 0x000fe20000004100 */
[----:B------:R-:W-:Y:S05]  /*1030*/  @P3 BRA `(.L_x_7863) ;  /* 0x0000008000003947 */ /* 0x000fea0003800000 */
[----:B------:R-:W-:-:S04]  /*1040*/  ISETP.NE.U32.AND P4, PT, RZ, c[0x0][0x180], PT ;  /* 0x00006000ff007a0c */ /* 0x000fc80003f85070 */
[----:B------:R-:W-:-:S13]  /*1050*/  ISETP.NE.AND.EX P4, PT, RZ, c[0x0][0x184], PT, P4 ;  /* 0x00006100ff007a0c */ /* 0x000fda0003f85340 */
[----:B------:R-:W-:Y:S05]  /*1060*/  @P4 BRA `(.L_x_7864) ;  /* 0x0000002000004947 */ /* 0x000fea0003800000 */
[----:B------:R-:W-:Y:S05]  /*1070*/  @P0 BRA `(.L_x_7865) ;  /* 0x0000008000000947 */ /* 0x000fea0003800000 */
[----:B------:R-:W-:Y:S05]  /*1080*/  BRA `(.L_x_7866) ;  /* 0x0000009000007947 */ /* 0x000fea0003800000 */
.L_x_7864:
[----:B-----5:R-:W-:-:S05]  /*1090*/  HADD2.F32 R100, -RZ, R95.H0_H0 ;  /* 0x2000005fff647230 */ /* 0x020fca0000004100 */
[----:B------:R-:W-:Y:S01]  /*10a0*/  FADD.FTZ R109, R109, R100 ;  /* 0x000000646d6d7221 */ /* 0x000fe20000010000 */
[----:B------:R-:W-:Y:S05]  /*10b0*/  BRA `(.L_x_7865) ;  /* 0x0000004000007947 */ /* 0x000fea0003800000 */
.L_x_7863:
[----:B-----5:R-:W-:Y:S02]  /*10c0*/  HADD2.F32 R100, -RZ, R91.H0_H0 ;  /* 0x2000005bff647230 */ /* 0x020fe40000004100 */
[----:B------:R-:W-:-:S03]  /*10d0*/  @P2 HADD2.F32 R102, -RZ, R95.H0_H0 ;  /* 0x2000005fff662230 */ /* 0x000fc60000004100 */
[----:B------:R-:W-:-:S04]  /*10e0*/  FADD.FTZ R109, R109, R100 ;  /* 0x000000646d6d7221 */ /* 0x000fc80000010000 */
[----:B------:R-:W-:-:S05]  /*10f0*/  @P2 FADD.FTZ R109, R109, R102 ;  /* 0x000000666d6d2221 */ /* 0x000fca0000010000 */
.L_x_7865:
[----:B------:R-:W-:-:S04]  /*1100*/  F2FP.PACK_AB R100, RZ, R109 ;  /* 0x0000006dff64723e */ /* 0x000fc800000000ff */
[----:B------:R-:W-:Y:S02]  /*1110*/  PRMT R99, R100, 0x7610, R99 ;  /* 0x0000761064637816 */ /* 0x000fe40000000063 */
.L_x_7866:
[----:B------:R-:W-:Y:S01]  /*1120*/  HADD2.F32 R114, -RZ, R103.H1_H1 ;  /* 0x30000067ff727230 */ /* 0x000fe20000004100 */
[----:B------:R-:W-:Y:S05]  /*1130*/  @P3 BRA `(.L_x_7867) ;  /* 0x0000008000003947 */ /* 0x000fea0003800000 */
[----:B------:R-:W-:-:S04]  /*1140*/  ISETP.NE.U32.AND P4, PT, RZ, c[0x0][0x180], PT ;  /* 0x00006000ff007a0c */ /* 0x000fc80003f85070 */
[----:B------:R-:W-:-:S13]  /*1150*/  ISETP.NE.AND.EX P4, PT, RZ, c[0x0][0x184], PT, P4 ;  /* 0x00006100ff007a0c */ /* 0x000fda0003f85340 */
[----:B------:R-:W-:Y:S05]  /*1160*/  @P4 BRA `(.L_x_7868) ;  /* 0x0000002000004947 */ /* 0x000fea0003800000 */
[----:B------:R-:W-:Y:S05]  /*1170*/  @P0 BRA `(.L_x_7869) ;  /* 0x0000008000000947 */ /* 0x000fea0003800000 */
[----:B------:R-:W-:Y:S05]  /*1180*/  BRA `(.L_x_7870) ;  /* 0x0000009000007947 */ /* 0x000fea0003800000 */
.L_x_7868:
[----:B-----5:R-:W-:-:S05]  /*1190*/  HADD2.F32 R101, -RZ, R95.H1_H1 ;  /* 0x3000005fff657230 */ /* 0x020fca0000004100 */
[----:B------:R-:W-:Y:S01]  /*11a0*/  FADD.FTZ R114, R114, R101 ;  /* 0x0000006572727221 */ /* 0x000fe20000010000 */
[----:B------:R-:W-:Y:S05]  /*11b0*/  BRA `(.L_x_7869) ;  /* 0x0000004000007947 */ /* 0x000fea0003800000 */
.L_x_7867:
[----:B-----5:R-:W-:Y:S02]  /*11c0*/  HADD2.F32 R101, -RZ, R91.H1_H1 ;  /* 0x3000005bff657230 */ /* 0x020fe40000004100 */
[----:B------:R-:W-:-:S03]  /*11d0*/  @P2 HADD2.F32 R103, -RZ, R95.H1_H1 ;  /* 0x3000005fff672230 */ /* 0x000fc60000004100 */
[----:B------:R-:W-:-:S04]  /*11e0*/  FADD.FTZ R114, R114, R101 ;  /* 0x0000006572727221 */ /* 0x000fc80000010000 */
[----:B------:R-:W-:-:S05]  /*11f0*/  @P2 FADD.FTZ R114, R114, R103 ;  /* 0x0000006772722221 */ /* 0x000fca0000010000 */
.L_x_7869:
[----:B------:R-:W-:-:S04]  /*1200*/  F2FP.PACK_AB R100, RZ, R114 ;  /* 0x00000072ff64723e */ /* 0x000fc800000000ff */
[----:B------:R-:W-:Y:S02]  /*1210*/  PRMT R99, R99, 0x5410, R100 ;  /* 0x0000541063637816 */ /* 0x000fe40000000064 */
.L_x_7870:
        /* <DEDUP_REMOVED lines=17> */
.L_x_7872:
[----:B-----5:R-:W-:-:S05]  /*1330*/  HADD2.F32 R116, -RZ, R92.H0_H0 ;  /* 0x2000005cff747230 */ /* 0x020fca0000004100 */
[----:B------:R-:W-:Y:S01]  /*1340*/  FADD.FTZ R113, R116, R113 ;  /* 0x0000007174717221 */ /* 0x000fe20000010000 */
[----:B------:R-:W-:Y:S05]  /*1350*/  BRA `(.L_x_7873) ;  /* 0x0000004000007947 */ /* 0x000fea0003800000 */
.L_x_7871:
[----:B0----5:R-:W-:Y:S02]  /*1360*/  HADD2.F32 R116, -RZ, R88.H0_H0 ;  /* 0x20000058ff747230 */ /* 0x021fe40000004100 */
[----:B------:R-:W-:-:S03]  /*1370*/  @P2 HADD2.F32 R118, -RZ, R92.H0_H0 ;  /* 0x2000005cff762230 */ /* 0x000fc60000004100 */
[----:B------:R-:W-:-:S04]  /*1380*/  FADD.FTZ R113, R116, R113 ;  /* 0x0000007174717221 */ /* 0x000fc80000010000 */
[----:B------:R-:W-:-:S05]  /*1390*/  @P2 FADD.FTZ R113, R118, R113 ;  /* 0x0000007176712221 */ /* 0x000fca0000010000 */
.L_x_7873:
[----:B------:R-:W-:-:S04]  /*13a0*/  F2FP.PACK_AB R115, RZ, R113 ;  /* 0x00000071ff73723e */ /* 0x000fc800000000ff */
[----:B------:R-:W-:Y:S02]  /*13b0*/  PRMT R96, R115, 0x7610, R96 ;  /* 0x0000761073607816 */ /* 0x000fe40000000060 */
.L_x_7874:
[----:B------:R-:W-:Y:S01]  /*13c0*/  HADD2.F32 R116, -RZ, R100.H1_H1 ;  /* 0x30000064ff747230 */ /* 0x000fe20000004100 */
[----:B------:R-:W-:Y:S05]  /*13d0*/  @P3 BRA `(.L_x_7875) ;  /* 0x0000008000003947 */ /* 0x000fea0003800000 */
[----:B------:R-:W-:-:S04]  /*13e0*/  ISETP.NE.U32.AND P4, PT, RZ, c[0x0][0x180], PT ;  /* 0x00006000ff007a0c */ /* 0x000fc80003f85070 */
[----:B------:R-:W-:-:S13]  /*13f0*/  ISETP.NE.AND.EX P4, PT, RZ, c[0x0][0x184], PT, P4 ;  /* 0x00006100ff007a0c */ /* 0x000fda0003f85340 */
[----:B------:R-:W-:Y:S05]  /*1400*/  @P4 BRA `(.L_x_7876) ;  /* 0x0000002000004947 */ /* 0x000fea0003800000 */
[----:B------:R-:W-:Y:S05]  /*1410*/  @P0 BRA `(.L_x_7877) ;  /* 0x0000008000000947 */ /* 0x000fea0003800000 */
[----:B------:R-:W-:Y:S05]  /*1420*/  BRA `(.L_x_7878) ;  /* 0x0000009000007947 */ /* 0x000fea0003800000 */
.L_x_7876:
[----:B-----5:R-:W-:-:S05]  /*1430*/  HADD2.F32 R115, -RZ, R92.H1_H1 ;  /* 0x3000005cff737230 */ /* 0x020fca0000004100 */
[----:B------:R-:W-:Y:S01]  /*1440*/  FADD.FTZ R116, R115, R116 ;  /* 0x0000007473747221 */ /* 0x000fe20000010000 */
[----:B------:R-:W-:Y:S05]  /*1450*/  BRA `(.L_x_7877) ;  /* 0x0000004000007947 */ /* 0x000fea0003800000 */
.L_x_7875:
[----:B-----5:R-:W-:Y:S02]  /*1460*/  HADD2.F32 R115, -RZ, R88.H1_H1 ;  /* 0x30000058ff737230 */ /* 0x020fe40000004100 */
[----:B------:R-:W-:-:S03]  /*1470*/  @P2 HADD2.F32 R117, -RZ, R92.H1_H1 ;  /* 0x3000005cff752230 */ /* 0x000fc60000004100 */
[----:B------:R-:W-:-:S04]  /*1480*/  FADD.FTZ R116, R115, R116 ;  /* 0x0000007473747221 */ /* 0x000fc80000010000 */
[----:B------:R-:W-:-:S05]  /*1490*/  @P2 FADD.FTZ R116, R117, R116 ;  /* 0x0000007475742221 */ /* 0x000fca0000010000 */
.L_x_7877:
[----:B------:R-:W-:-:S04]  /*14a0*/  F2FP.PACK_AB R100, RZ, R116 ;  /* 0x00000074ff64723e */ /* 0x000fc800000000ff */
[----:B------:R-:W-:Y:S02]  /*14b0*/  PRMT R96, R96, 0x5410, R100 ;  /* 0x0000541060607816 */ /* 0x000fe40000000064 */
.L_x_7878:
[----:B------:R-:W-:Y:S01]  /*14c0*/  HADD2.F32 R115, -RZ, R101.H0_H0 ;  /* 0x20000065ff737230 */ /* 0x000fe20000004100 */
[----:B------:R-:W-:Y:S05]  /*14d0*/  @P3 BRA `(.L_x_7879) ;  /* 0x0000008000003947 */ /* 0x000fea0003800000 */
[----:B------:R-:W-:-:S04]  /*14e0*/  ISETP.NE.U32.AND P4, PT, RZ, c[0x0][0x180], PT ;  /* 0x00006000ff007a0c */ /* 0x000fc80003f85070 */
[----:B------:R-:W-:-:S13]  /*14f0*/  ISETP.NE.AND.EX P4, PT, RZ, c[0x0][0x184], PT, P4 ;  /* 0x00006100ff007a0c */ /* 0x000fda0003f85340 */
[----:B------:R-:W-:Y:S05]  /*1500*/  @P4 BRA `(.L_x_7880) ;  /* 0x0000002000004947 */ /* 0x000fea0003800000 */
[----:B------:R-:W-:Y:S05]  /*1510*/  @P0 BRA `(.L_x_7881) ;  /* 0x0000008000000947 */ /* 0x000fea0003800000 */
[----:B------:R-:W-:Y:S05]  /*1520*/  BRA `(.L_x_7882) ;  /* 0x0000009000007947 */ /* 0x000fea0003800000 */
.L_x_7880:
[----:B-----5:R-:W-:-:S05]  /*1530*/  HADD2.F32 R100, -RZ, R93.H0_H0 ;  /* 0x2000005dff647230 */ /* 0x020fca0000004100 */
[----:B------:R-:W-:Y:S01]  /*1540*/  FADD.FTZ R115, R100, R115 ;  /* 0x0000007364737221 */ /* 0x000fe20000010000 */
[----:B------:R-:W-:Y:S05]  /*1550*/  BRA `(.L_x_7881) ;  /* 0x0000004000007947 */ /* 0x000fea0003800000 */
.L_x_7879:
[----:B-----5:R-:W-:Y:S02]  /*1560*/  HADD2.F32 R100, -RZ, R89.H0_H0 ;  /* 0x20000059ff647230 */ /* 0x020fe40000004100 */
[----:B------:R-:W-:-:S03]  /*1570*/  @P2 HADD2.F32 R118, -RZ, R93.H0_H0 ;  /* 0x2000005dff762230 */ /* 0x000fc60000004100 */
[----:B------:R-:W-:-:S04]  /*1580*/  FADD.FTZ R115, R100, R115 ;  /* 0x0000007364737221 */ /* 0x000fc80000010000 */
[----:B------:R-:W-:-:S05]  /*1590*/  @P2 FADD.FTZ R115, R118, R115 ;  /* 0x0000007376732221 */ /* 0x000fca0000010000 */
.L_x_7881:
[----:B------:R-:W-:-:S04]  /*15a0*/  F2FP.PACK_AB R100, RZ, R115 ;  /* 0x00000073ff64723e */ /* 0x000fc800000000ff */
[----:B------:R-:W-:Y:S02]  /*15b0*/  PRMT R97, R100, 0x7610, R97 ;  /* 0x0000761064617816 */ /* 0x000fe40000000061 */
.L_x_7882:
[----:B------:R-:W-:Y:S01]  /*15c0*/  HADD2.F32 R118, -RZ, R101.H1_H1 ;  /* 0x30000065ff767230 */ /* 0x000fe20000004100 */
[----:B------:R-:W-:Y:S05]  /*15d0*/  @P3 BRA `(.L_x_7883) ;  /* 0x0000008000003947 */ /* 0x000fea0003800000 */
[----:B------:R-:W-:-:S04]  /*15e0*/  ISETP.NE.U32.AND P4, PT, RZ, c[0x0][0x180], PT ;  /* 0x00006000ff007a0c */ /* 0x000fc80003f85070 */
[----:B------:R-:W-:-:S13]  /*15f0*/  ISETP.NE.AND.EX P4, PT, RZ, c[0x0][0x184], PT, P4 ;  /* 0x00006100ff007a0c */ /* 0x000fda0003f85340 */
[----:B------:R-:W-:Y:S05]  /*1600*/  @P4 BRA `(.L_x_7884) ;  /* 0x0000002000004947 */ /* 0x000fea0003800000 */
[----:B------:R-:W-:Y:S05]  /*1610*/  @P0 BRA `(.L_x_7885) ;  /* 0x0000008000000947 */ /* 0x000fea0003800000 */
[----:B------:R-:W-:Y:S05]  /*1620*/  BRA `(.L_x_7886) ;  /* 0x0000009000007947 */ /* 0x000fea0003800000 */
.L_x_7884:
[----:B-----5:R-:W-:-:S05]  /*1630*/  HADD2.F32 R101, -RZ, R93.H1_H1 ;  /* 0x3000005dff657230 */ /* 0x020fca0000004100 */
[----:B------:R-:W-:Y:S01]  /*1640*/  FADD.FTZ R118, R101, R118 ;  /* 0x0000007665767221 */ /* 0x000fe20000010000 */
[----:B------:R-:W-:Y:S05]  /*1650*/  BRA `(.L_x_7885) ;  /* 0x0000004000007947 */ /* 0x000fea0003800000 */
.L_x_7883:
[----:B-----5:R-:W-:Y:S02]  /*1660*/  HADD2.F32 R101, -RZ, R89.H1_H1 ;  /* 0x30000059ff657230 */ /* 0x020fe40000004100 */
[----:B------:R-:W-:-:S03]  /*1670*/  @P2 HADD2.F32 R117, -RZ, R93.H1_H1 ;  /* 0x3000005dff752230 */ /* 0x000fc60000004100 */
[----:B------:R-:W-:-:S04]  /*1680*/  FADD.FTZ R118, R101, R118 ;  /* 0x0000007665767221 */ /* 0x000fc80000010000 */
[----:B------:R-:W-:-:S05]  /*1690*/  @P2 FADD.FTZ R118, R117, R118 ;  /* 0x0000007675762221 */ /* 0x000fca0000010000 */
.L_x_7885:
[----:B------:R-:W-:-:S04]  /*16a0*/  F2FP.PACK_AB R100, RZ, R118 ;  /* 0x00000076ff64723e */ /* 0x000fc800000000ff */
[----:B------:R-:W-:Y:S02]  /*16b0*/  PRMT R97, R97, 0x5410, R100 ;  /* 0x0000541061617816 */ /* 0x000fe40000000064 */
.L_x_7886:
[----:B------:R-:W-:Y:S01]  /*16c0*/  HADD2.F32 R117, -RZ, R102.H0_H0 ;  /* 0x20000066ff757230 */ /* 0x000fe20000004100 */
[----:B------:R-:W-:Y:S05]  /*16d0*/  @P3 BRA `(.L_x_7887) ;  /* 0x0000008000003947 */ /* 0x000fea0003800000 */
[----:B------:R-:W-:-:S04]  /*16e0*/  ISETP.NE.U32.AND P4, PT, RZ, c[0x0][0x180], PT ;  /* 0x00006000ff007a0c */ /* 0x000fc80003f85070 */
[----:B------:R-:W-:-:S13]  /*16f0*/  ISETP.NE.AND.EX P4, PT, RZ, c[0x0][0x184], PT, P4 ;  /* 0x00006100ff007a0c */ /* 0x000fda0003f85340 */
[----:B------:R-:W-:Y:S05]  /*1700*/  @P4 BRA `(.L_x_7888) ;  /* 0x0000002000004947 */ /* 0x000fea0003800000 */
[----:B------:R-:W-:Y:S05]  /*1710*/  @P0 BRA `(.L_x_7889) ;  /* 0x0000008000000947 */ /* 0x000fea0003800000 */
[----:B------:R-:W-:Y:S05]  /*1720*/  BRA `(.L_x_7890) ;  /* 0x0000009000007947 */ /* 0x000fea0003800000 */
.L_x_7888:
[----:B-----5:R-:W-:-:S05]  /*1730*/  HADD2.F32 R100, -RZ, R94.H0_H0 ;  /* 0x2000005eff647230 */ /* 0x020fca0000004100 */
[----:B------:R-:W-:Y:S01]  /*1740*/  FADD.FTZ R117, R100, R117 ;  /* 0x0000007564757221 */ /* 0x000fe20000010000 */
[----:B------:R-:W-:Y:S05]  /*1750*/  BRA `(.L_x_7889) ;  /* 0x0000004000007947 */ /* 0x000fea0003800000 */
.L_x_7887:
[----:B-----5:R-:W-:Y:S02]  /*1760*/  HADD2.F32 R100, -RZ, R90.H0_H0 ;  /* 0x2000005aff647230 */ /* 0x020fe40000004100 */
[----:B------:R-:W-:-:S03]  /*1770*/  @P2 HADD2.F32 R122, -RZ, R94.H0_H0 ;  /* 0x2000005eff7a2230 */ /* 0x000fc60000004100 */
[----:B------:R-:W-:-:S04]  /*1780*/  FADD.FTZ R117, R100, R117 ;  /* 0x0000007564757221 */ /* 0x000fc80000010000 */
[----:B------:R-:W-:-:S05]  /*1790*/  @P2 FADD.FTZ R117, R122, R117 ;  /* 0x000000757a752221 */ /* 0x000fca0000010000 */
.L_x_7889:
[----:B------:R-:W-:-:S04]  /*17a0*/  F2FP.PACK_AB R100, RZ, R117 ;  /* 0x00000075ff64723e */ /* 0x000fc800000000ff */
[----:B------:R-:W-:Y:S02]  /*17b0*/  PRMT R98, R100, 0x7610, R98 ;  /* 0x0000761064627816 */ /* 0x000fe40000000062 */
.L_x_7890:
[----:B------:R-:W-:Y:S01]  /*17c0*/  HADD2.F32 R125, -RZ, R102.H1_H1 ;  /* 0x30000066ff7d7230 */ /* 0x000fe20000004100 */
[----:B------:R-:W-:Y:S05]  /*17d0*/  @P3 BRA `(.L_x_7891) ;  /* 0x0000008000003947 */ /* 0x000fea0003800000 */
[----:B------:R-:W-:-:S04]  /*17e0*/  ISETP.NE.U32.AND P4, PT, RZ, c[0x0][0x180], PT ;  /* 0x00006000ff007a0c */ /* 0x000fc80003f85070 */
[----:B------:R-:W-:-:S13]  /*17f0*/  ISETP.NE.AND.EX P4, PT, RZ, c[0x0][0x184], PT, P4 ;  /* 0x00006100ff007a0c */ /* 0x000fda0003f85340 */
[----:B------:R-:W-:Y:S05]  /*1800*/  @P4 BRA `(.L_x_7892) ;  /* 0x0000002000004947 */ /* 0x000fea0003800000 */
[----:B------:R-:W-:Y:S05]  /*1810*/  @P0 BRA `(.L_x_7893) ;  /* 0x0000008000000947 */ /* 0x000fea0003800000 */
[----:B------:R-:W-:Y:S05]  /*1820*/  BRA `(.L_x_7894) ;  /* 0x0000009000007947 */ /* 0x000fea0003800000 */
.L_x_7892:
[----:B-----5:R-:W-:-:S05]  /*1830*/  HADD2.F32 R100, -RZ, R94.H1_H1 ;  /* 0x3000005eff647230 */ /* 0x020fca0000004100 */
[----:B------:R-:W-:Y:S01]  /*1840*/  FADD.FTZ R125, R100, R125 ;  /* 0x0000007d647d7221 */ /* 0x000fe20000010000 */
[----:B------:R-:W-:Y:S05]  /*1850*/  BRA `(.L_x_7893) ;  /* 0x0000004000007947 */ /* 0x000fea0003800000 */
.L_x_7891:
[----:B-----5:R-:W-:Y:S02]  /*1860*/  HADD2.F32 R100, -RZ, R90.H1_H1 ;  /* 0x3000005aff647230 */ /* 0x020fe40000004100 */
[----:B------:R-:W-:-:S03]  /*1870*/  @P2 HADD2.F32 R102, -RZ, R94.H1_H1 ;  /* 0x3000005eff662230 */ /* 0x000fc60000004100 */
[----:B------:R-:W-:-:S04]  /*1880*/  FADD.FTZ R125, R100, R125 ;  /* 0x0000007d647d7221 */ /* 0x000fc80000010000 */
[----:B------:R-:W-:-:S05]  /*1890*/  @P2 FADD.FTZ R125, R102, R125 ;  /* 0x0000007d667d2221 */ /* 0x000fca0000010000 */
.L_x_7893:
[----:B------:R-:W-:-:S04]  /*18a0*/  F2FP.PACK_AB R100, RZ, R125 ;  /* 0x0000007dff64723e */ /* 0x000fc800000000ff */
[----:B------:R-:W-:Y:S02]  /*18b0*/  PRMT R98, R98, 0x5410, R100 ;  /* 0x0000541062627816 */ /* 0x000fe40000000064 */
.L_x_7894:
[----:B------:R-:W-:Y:S01]  /*18c0*/  HADD2.F32 R119, -RZ, R103.H0_H0 ;  /* 0x20000067ff777230 */ /* 0x000fe20000004100 */
[----:B------:R-:W-:Y:S05]  /*18d0*/  @P3 BRA `(.L_x_7895) ;  /* 0x0000008000003947 */ /* 0x000fea0003800000 */
[----:B------:R-:W-:-:S04]  /*18e0*/  ISETP.NE.U32.AND P4, PT, RZ, c[0x0][0x180], PT ;  /* 0x00006000ff007a0c */ /* 0x000fc80003f85070 */
[----:B------:R-:W-:-:S13]  /*18f0*/  ISETP.NE.AND.EX P4, PT, RZ, c[0x0][0x184], PT, P4 ;  /* 0x00006100ff007a0c */ /* 0x000fda0003f85340 */
[----:B------:R-:W-:Y:S05]  /*1900*/  @P4 BRA `(.L_x_7896) ;  /* 0x0000002000004947 */ /* 0x000fea0003800000 */
[----:B------:R-:W-:Y:S05]  /*1910*/  @P0 BRA `(.L_x_7897) ;  /* 0x0000008000000947 */ /* 0x000fea0003800000 */
[----:B------:R-:W-:Y:S05]  /*1920*/  BRA `(.L_x_7898) ;  /* 0x0000009000007947 */ /* 0x000fea0003800000 */
.L_x_7896:
[----:B-----5:R-:W-:-:S05]  /*1930*/  HADD2.F32 R100, -RZ, R95.H0_H0 ;  /* 0x2000005fff647230 */ /* 0x020fca0000004100 */
[----:B------:R-:W-:Y:S01]  /*1940*/  FADD.FTZ R119, R100, R119 ;  /* 0x0000007764777221 */ /* 0x000fe20000010000 */
[----:B------:R-:W-:Y:S05]  /*1950*/  BRA `(.L_x_7897) ;  /* 0x0000004000007947 */ /* 0x000fea0003800000 */
.L_x_7895:
[----:B-----5:R-:W-:Y:S02]  /*1960*/  HADD2.F32 R100, -RZ, R91.H0_H0 ;  /* 0x2000005bff647230 */ /* 0x020fe40000004100 */
[----:B------:R-:W-:-:S03]  /*1970*/  @P2 HADD2.F32 R102, -RZ, R95.H0_H0 ;  /* 0x2000005fff662230 */ /* 0x000fc60000004100 */
[----:B------:R-:W-:-:S04]  /*1980*/  FADD.FTZ R119, R100, R119 ;  /* 0x0000007764777221 */ /* 0x000fc80000010000 */
[----:B------:R-:W-:-:S05]  /*1990*/  @P2 FADD.FTZ R119, R102, R119 ;  /* 0x0000007766772221 */ /* 0x000fca0000010000 */
.L_x_7897:
[----:B------:R-:W-:-:S04]  /*19a0*/  F2FP.PACK_AB R100, RZ, R119 ;  /* 0x00000077ff64723e */ /* 0x000fc800000000ff */
[----:B------:R-:W-:Y:S02]  /*19b0*/  PRMT R99, R100, 0x7610, R99 ;  /* 0x0000761064637816 */ /* 0x000fe40000000063 */
.L_x_7898:
[----:B------:R-:W-:Y:S01]  /*19c0*/  HADD2.F32 R127, -RZ, R103.H1_H1 ;  /* 0x30000067ff7f7230 */ /* 0x000fe20000004100 */
[----:B------:R-:W-:Y:S05]  /*19d0*/  @P3 BRA `(.L_x_7899) ;  /* 0x0000008000003947 */ /* 0x000fea0003800000 */
[----:B------:R-:W-:-:S04]  /*19e0*/  ISETP.NE.U32.AND P4, PT, RZ, c[0x0][0x180], PT ;  /* 0x00006000ff007a0c */ /* 0x000fc80003f85070 */
[----:B------:R-:W-:-:S13]  /*19f0*/  ISETP.NE.AND.EX P4, PT, RZ, c[0x0][0x184], PT, P4 ;  /* 0x00006100ff007a0c */ /* 0x000fda0003f85340 */
[----:B------:R-:W-:Y:S05]  /*1a00*/  @P4 BRA `(.L_x_7900) ;  /* 0x0000002000004947 */ /* 0x000fea0003800000 */
[----:B------:R-:W-:Y:S05]  /*1a10*/  @P0 BRA `(.L_x_7901) ;  /* 0x0000008000000947 */ /* 0x000fea0003800000 */
[----:B------:R-:W-:Y:S05]  /*1a20*/  BRA `(.L_x_7902) ;  /* 0x0000009000007947 */ /* 0x000fea0003800000 */
.L_x_7900:
[----:B-----5:R-:W-:-:S05]  /*1a30*/  HADD2.F32 R100, -RZ, R95.H1_H1 ;  /* 0x3000005fff647230 */ /* 0x020fca0000004100 */
[----:B------:R-:W-:Y:S01]  /*1a40*/  FADD.FTZ R127, R100, R127 ;  /* 0x0000007f647f7221 */ /* 0x000fe20000010000 */
[----:B------:R-:W-:Y:S05]  /*1a50*/  BRA `(.L_x_7901) ;  /* 0x0000004000007947 */ /* 0x000fea0003800000 */
.L_x_7899:
[----:B-----5:R-:W-:Y:S02]  /*1a60*/  HADD2.F32 R100, -RZ, R91.H1_H1 ;  /* 0x3000005bff647230 */ /* 0x020fe40000004100 */
[----:B------:R-:W-:-:S03]  /*1a70*/  @P2 HADD2.F32 R102, -RZ, R95.H1_H1 ;  /* 0x3000005fff662230 */ /* 0x000fc60000004100 */
[----:B------:R-:W-:-:S04]  /*1a80*/  FADD.FTZ R127, R100, R127 ;  /* 0x0000007f647f7221 */ /* 0x000fc80000010000 */
[----:B------:R-:W-:-:S05]  /*1a90*/  @P2 FADD.FTZ R127, R102, R127 ;  /* 0x0000007f667f2221 */ /* 0x000fca0000010000 */
.L_x_7901:
[----:B------:R-:W-:-:S04]  /*1aa0*/  F2FP.PACK_AB R100, RZ, R127 ;  /* 0x0000007fff64723e */ /* 0x000fc800000000ff */
[----:B------:R-:W-:Y:S02]  /*1ab0*/  PRMT R99, R99, 0x5410, R100 ;  /* 0x0000541063637816 */ /* 0x000fe40000000064 */
.L_x_7902:
        /* <DEDUP_REMOVED lines=16> */
.L_x_7904:
[----:B-----5:R-:W-:-:S05]  /*1bc0*/  HADD2.F32 R123, -RZ, R92.H0_H0 ;  /* 0x2000005cff7b7230 */ /* 0x020fca0000004100 */
[----:B------:R-:W-:Y:S01]  /*1bd0*/  FADD.FTZ R126, R123, R126 ;  /* 0x0000007e7b7e7221 */ /* 0x000fe20000010000 */
[----:B------:R-:W-:Y:S05]  /*1be0*/  BRA `(.L_x_7905) ;  /* 0x0000004000007947 */ /* 0x000fea0003800000 */
.L_x_7903:
[----:B0----5:R-:W-:Y:S02]  /*1bf0*/  HADD2.F32 R123, -RZ, R88.H0_H0 ;  /* 0x20000058ff7b7230 */ /* 0x021fe40000004100 */
[----:B------:R-:W-:-:S03]  /*1c00*/  @P2 HADD2.F32 R163, -RZ, R92.H0_H0 ;  /* 0x2000005cffa32230 */ /* 0x000fc60000004100 */
[----:B------:R-:W-:-:S04]  /*1c10*/  FADD.FTZ R126, R123, R126 ;  /* 0x0000007e7b7e7221 */ /* 0x000fc80000010000 */
[----:B------:R-:W-:-:S05]  /*1c20*/  @P2 FADD.FTZ R126, R163, R126 ;  /* 0x0000007ea37e2221 */ /* 0x000fca0000010000 */
.L_x_7905:
[----:B------:R-:W-:-:S04]  /*1c30*/  F2FP.PACK_AB R123, RZ, R126 ;  /* 0x0000007eff7b723e */ /* 0x000fc800000000ff */
[----:B------:R-:W-:Y:S02]  /*1c40*/  PRMT R96, R123, 0x7610, R96 ;  /* 0x000076107b607816 */ /* 0x000fe40000000060 */
.L_x_7906:
[----:B------:R-:W-:Y:S01]  /*1c50*/  HADD2.F32 R169, -RZ, R100.H1_H1 ;  /* 0x30000064ffa97230 */ /* 0x000fe20000004100 */
[----:B------:R-:W-:Y:S05]  /*1c60*/  @P3 BRA `(.L_x_7907) ;  /* 0x0000008000003947 */ /* 0x000fea0003800000 */
[----:B------:R-:W-:-:S04]  /*1c70*/  ISETP.NE.U32.AND P4, PT, RZ, c[0x0][0x180], PT ;  /* 0x00006000ff007a0c */ /* 0x000fc80003f85070 */
[----:B------:R-:W-:-:S13]  /*1c80*/  ISETP.NE.AND.EX P4, PT, RZ, c[0x0][0x184], PT, P4 ;  /* 0x00006100ff007a0c */ /* 0x000fda0003f85340 */
[----:B------:R-:W-:Y:S05]  /*1c90*/  @P4 BRA `(.L_x_7908) ;  /* 0x0000002000004947 */ /* 0x000fea0003800000 */
[----:B------:R-:W-:Y:S05]  /*1ca0*/  @P0 BRA `(.L_x_7909) ;  /* 0x0000008000000947 */ /* 0x000fea0003800000 */
[----:B------:R-:W-:Y:S05]  /*1cb0*/  BRA `(.L_x_7910) ;  /* 0x0000009000007947 */ /* 0x000fea0003800000 */
.L_x_7908:
[----:B-----5:R-:W-:-:S05]  /*1cc0*/  HADD2.F32 R100, -RZ, R92.H1_H1 ;  /* 0x3000005cff647230 */ /* 0x020fca0000004100 */
[----:B------:R-:W-:Y:S01]  /*1cd0*/  FADD.FTZ R169, R100, R169 ;  /* 0x000000a964a97221 */ /* 0x000fe20000010000 */
[----:B------:R-:W-:Y:S05]  /*1ce0*/  BRA `(.L_x_7909) ;  /* 0x0000004000007947 */ /* 0x000fea0003800000 */
.L_x_7907:
[----:B-----5:R-:W-:Y:S02]  /*1cf0*/  HADD2.F32 R100, -RZ, R88.H1_H1 ;  /* 0x30000058ff647230 */ /* 0x020fe40000004100 */
[----:B------:R-:W-:-:S03]  /*1d00*/  @P2 HADD2.F32 R124, -RZ, R92.H1_H1 ;  /* 0x3000005cff7c2230 */ /* 0x000fc60000004100 */
[----:B------:R-:W-:-:S04]  /*1d10*/  FADD.FTZ R169, R100, R169 ;  /* 0x000000a964a97221 */ /* 0x000fc80000010000 */
[----:B------:R-:W-:-:S05]  /*1d20*/  @P2 FADD.FTZ R169, R124, R169 ;  /* 0x000000a97ca92221 */ /* 0x000fca0000010000 */
.L_x_7909:
[----:B------:R-:W-:-:S04]  /*1d30*/  F2FP.PACK_AB R100, RZ, R169 ;  /* 0x000000a9ff64723e */ /* 0x000fc800000000ff */
[----:B------:R-:W-:Y:S02]  /*1d40*/  PRMT R96, R96, 0x5410, R100 ;  /* 0x0000541060607816 */ /* 0x000fe40000000064 */
.L_x_7910:
[----:B------:R-:W-:Y:S01]  /*1d50*/  HADD2.F32 R168, -RZ, R101.H0_H0 ;  /* 0x20000065ffa87230 */ /* 0x000fe20000004100 */
[----:B------:R-:W-:Y:S05]  /*1d60*/  @P3 BRA `(.L_x_7911) ;  /* 0x0000008000003947 */ /* 0x000fea0003800000 */
[----:B------:R-:W-:-:S04]  /*1d70*/  ISETP.NE.U32.AND P4, PT, RZ, c[0x0][0x180], PT ;  /* 0x00006000ff007a0c */ /* 0x000fc80003f85070 */
[----:B------:R-:W-:-:S13]  /*1d80*/  ISETP.NE.AND.EX P4, PT, RZ, c[0x0][0x184], PT, P4 ;  /* 0x00006100ff007a0c */ /* 0x000fda0003f85340 */
[----:B------:R-:W-:Y:S05]  /*1d90*/  @P4 BRA `(.L_x_7912) ;  /* 0x0000002000004947 */ /* 0x000fea0003800000 */
[----:B------:R-:W-:Y:S05]  /*1da0*/  @P0 BRA `(.L_x_7913) ;  /* 0x0000008000000947 */ /* 0x000fea0003800000 */
[----:B------:R-:W-:Y:S05]  /*1db0*/  BRA `(.L_x_7914) ;  /* 0x0000009000007947 */ /* 0x000fea0003800000 */
.L_x_7912:
[----:B-----5:R-:W-:-:S05]  /*1dc0*/  HADD2.F32 R123, -RZ, R93.H0_H0 ;  /* 0x2000005dff7b7230 */ /* 0x020fca0000004100 */
[----:B------:R-:W-:Y:S01]  /*1dd0*/  FADD.FTZ R168, R123, R168 ;  /* 0x000000a87ba87221 */ /* 0x000fe20000010000 */
[----:B------:R-:W-:Y:S05]  /*1de0*/  BRA `(.L_x_7913) ;  /* 0x0000004000007947 */ /* 0x000fea0003800000 */
.L_x_7911:
[----:B-----5:R-:W-:Y:S02]  /*1df0*/  HADD2.F32 R123, -RZ, R89.H0_H0 ;  /* 0x20000059ff7b7230 */ /* 0x020fe40000004100 */
[----:B------:R-:W-:-:S03]  /*1e00*/  @P2 HADD2.F32 R163, -RZ, R93.H0_H0 ;  /* 0x2000005dffa32230 */ /* 0x000fc60000004100 */
[----:B------:R-:W-:-:S04]  /*1e10*/  FADD.FTZ R168, R123, R168 ;  /* 0x000000a87ba87221 */ /* 0x000fc80000010000 */
[----:B------:R-:W-:-:S05]  /*1e20*/  @P2 FADD.FTZ R168, R163, R168 ;  /* 0x000000a8a3a82221 */ /* 0x000fca0000010000 */
.L_x_7913:
[----:B------:R-:W-:-:S04]  /*1e30*/  F2FP.PACK_AB R100, RZ, R168 ;  /* 0x000000a8ff64723e */ /* 0x000fc800000000ff */
[----:B------:R-:W-:Y:S02]  /*1e40*/  PRMT R97, R100, 0x7610, R97 ;  /* 0x0000761064617816 */ /* 0x000fe40000000061 */
.L_x_7914:
[----:B------:R-:W-:Y:S01]  /*1e50*/  HADD2.F32 R171, -RZ, R101.H1_H1 ;  /* 0x30000065ffab7230 */ /* 0x000fe20000004100 */
[----:B------:R-:W-:Y:S05]  /*1e60*/  @P3 BRA `(.L_x_7915) ;  /* 0x0000008000003947 */ /* 0x000fea0003800000 */
[----:B------:R-:W-:-:S04]  /*1e70*/  ISETP.NE.U32.AND P4, PT, RZ, c[0x0][0x180], PT ;  /* 0x00006000ff007a0c */ /* 0x000fc80003f85070 */
[----:B------:R-:W-:-:S13]  /*1e80*/  ISETP.NE.AND.EX P4, PT, RZ, c[0x0][0x184], PT, P4 ;  /* 0x00006100ff007a0c */ /* 0x000fda0003f85340 */
[----:B------:R-:W-:Y:S05]  /*1e90*/  @P4 BRA `(.L_x_7916) ;  /* 0x0000002000004947 */ /* 0x000fea0003800000 */
[----:B------:R-:W-:Y:S05]  /*1ea0*/  @P0 BRA `(.L_x_7917) ;  /* 0x0000008000000947 */ /* 0x000fea0003800000 */
[----:B------:R-:W-:Y:S05]  /*1eb0*/  BRA `(.L_x_7918) ;  /* 0x0000009000007947 */ /* 0x000fea0003800000 */
.L_x_7916:
[----:B-----5:R-:W-:-:S05]  /*1ec0*/  HADD2.F32 R100, -RZ, R93.H1_H1 ;  /* 0x3000005dff647230 */ /* 0x020fca0000004100 */
[----:B------:R-:W-:Y:S01]  /*1ed0*/  FADD.FTZ R171, R100, R171 ;  /* 0x000000ab64ab7221 */ /* 0x000fe20000010000 */
[----:B------:R-:W-:Y:S05]  /*1ee0*/  BRA `(.L_x_7917) ;  /* 0x0000004000007947 */ /* 0x000fea0003800000 */
.L_x_7915:
[----:B-----5:R-:W-:Y:S02]  /*1ef0*/  HADD2.F32 R100, -RZ, R89.H1_H1 ;  /* 0x30000059ff647230 */ /* 0x020fe40000004100 */
[----:B------:R-:W-:-:S03]  /*1f00*/  @P2 HADD2.F32 R124, -RZ, R93.H1_H1 ;  /* 0x3000005dff7c2230 */ /* 0x000fc60000004100 */
[----:B------:R-:W-:-:S04]  /*1f10*/  FADD.FTZ R171, R100, R171 ;  /* 0x000000ab64ab7221 */ /* 0x000fc80000010000 */
[----:B------:R-:W-:-:S05]  /*1f20*/  @P2 FADD.FTZ R171, R124, R171 ;  /* 0x000000ab7cab2221 */ /* 0x000fca0000010000 */
.L_x_7917:
[----:B------:R-:W-:-:S04]  /*1f30*/  F2FP.PACK_AB R100, RZ, R171 ;  /* 0x000000abff64723e */ /* 0x000fc800000000ff */
[----:B------:R-:W-:Y:S02]  /*1f40*/  PRMT R97, R97, 0x5410, R100 ;  /* 0x0000541061617816 */ /* 0x000fe40000000064 */
.L_x_7918:
[----:B------:R-:W-:Y:S01]  /*1f50*/  HADD2.F32 R170, -RZ, R102.H0_H0 ;  /* 0x20000066ffaa7230 */ /* 0x000fe20000004100 */
[----:B------:R-:W-:Y:S05]  /*1f60*/  @P3 BRA `(.L_x_7919) ;  /* 0x0000008000003947 */ /* 0x000fea0003800000 */
[----:B------:R-:W-:-:S04]  /*1f70*/  ISETP.NE.U32.AND P4, PT, RZ, c[0x0][0x180], PT ;  /* 0x00006000ff007a0c */ /* 0x000fc80003f85070 */
[----:B------:R-:W-:-:S13]  /*1f80*/  ISETP.NE.AND.EX P4, PT, RZ, c[0x0][0x184], PT, P4 ;  /* 0x00006100ff007a0c */ /* 0x000fda0003f85340 */
[----:B------:R-:W-:Y:S05]  /*1f90*/  @P4 BRA `(.L_x_7920) ;  /* 0x0000002000004947 */ /* 0x000fea0003800000 */
[----:B------:R-:W-:Y:S05]  /*1fa0*/  @P0 BRA `(.L_x_7921) ;  /* 0x0000008000000947 */ /* 0x000fea0003800000 */
[----:B------:R-:W-:Y:S05]  /*1fb0*/  BRA `(.L_x_7922) ;  /* 0x0000009000007947 */ /* 0x000fea0003800000 */
.L_x_7920:
[----:B-----5:R-:W-:-:S05]  /*1fc0*/  HADD2.F32 R101, -RZ, R94.H0_H0 ;  /* 0x2000005eff657230 */ /* 0x020fca0000004100 */
[----:B------:R-:W-:Y:S01]  /*1fd0*/  FADD.FTZ R170, R101, R170 ;  /* 0x000000aa65aa7221 */ /* 0x000fe20000010000 */
[----:B------:R-:W-:Y:S05]  /*1fe0*/  BRA `(.L_x_7921) ;  /* 0x0000004000007947 */ /* 0x000fea0003800000 */
.L_x_7919:
[----:B-----5:R-:W-:Y:S02]  /*1ff0*/  HADD2.F32 R101, -RZ, R90.H0_H0 ;  /* 0x2000005aff657230 */ /* 0x020fe40000004100 */
[----:B------:R-:W-:-:S03]  /*2000*/  @P2 HADD2.F32 R123, -RZ, R94.H0_H0 ;  /* 0x2000005eff7b2230 */ /* 0x000fc60000004100 */
[----:B------:R-:W-:-:S04]  /*2010*/  FADD.FTZ R170, R101, R170 ;  /* 0x000000aa65aa7221 */ /* 0x000fc80000010000 */
[----:B------:R-:W-:-:S05]  /*2020*/  @P2 FADD.FTZ R170, R123, R170 ;  /* 0x000000aa7baa2221 */ /* 0x000fca0000010000 */
.L_x_7921:
[----:B------:R-:W-:-:S04]  /*2030*/  F2FP.PACK_AB R100, RZ, R170 ;  /* 0x000000aaff64723e */ /* 0x000fc800000000ff */
[----:B------:R-:W-:Y:S02]  /*2040*/  PRMT R98, R100, 0x7610, R98 ;  /* 0x0000761064627816 */ /* 0x000fe40000000062 */
.L_x_7922:
[----:B------:R-:W-:Y:S01]  /*2050*/  HADD2.F32 R173, -RZ, R102.H1_H1 ;  /* 0x30000066ffad7230 */ /* 0x000fe20000004100 */
[----:B------:R-:W-:Y:S05]  /*2060*/  @P3 BRA `(.L_x_7923) ;  /* 0x0000008000003947 */ /* 0x000fea0003800000 */
[----:B------:R-:W-:-:S04]  /*2070*/  ISETP.NE.U32.AND P4, PT, RZ, c[0x0][0x180], PT ;  /* 0x00006000ff007a0c */ /* 0x000fc80003f85070 */
[----:B------:R-:W-:-:S13]  /*2080*/  ISETP.NE.AND.EX P4, PT, RZ, c[0x0][0x184], PT, P4 ;  /* 0x00006100ff007a0c */ /* 0x000fda0003f85340 */
[----:B------:R-:W-:Y:S05]  /*2090*/  @P4 BRA `(.L_x_7924) ;  /* 0x0000002000004947 */ /* 0x000fea0003800000 */
[----:B------:R-:W-:Y:S05]  /*20a0*/  @P0 BRA `(.L_x_7925) ;  /* 0x0000008000000947 */ /* 0x000fea0003800000 */
[----:B------:R-:W-:Y:S05]  /*20b0*/  BRA `(.L_x_7926) ;  /* 0x0000009000007947 */ /* 0x000fea0003800000 */
.L_x_7924:
[----:B-----5:R-:W-:-:S05]  /*20c0*/  HADD2.F32 R100, -RZ, R94.H1_H1 ;  /* 0x3000005eff647230 */ /* 0x020fca0000004100 */
[----:B------:R-:W-:Y:S01]  /*20d0*/  FADD.FTZ R173, R100, R173 ;  /* 0x000000ad64ad7221 */ /* 0x000fe20000010000 */
[----:B------:R-:W-:Y:S05]  /*20e0*/  BRA `(.L_x_7925) ;  /* 0x0000004000007947 */ /* 0x000fea0003800000 */
.L_x_7923:
[----:B-----5:R-:W-:Y:S02]  /*20f0*/  HADD2.F32 R100, -RZ, R90.H1_H1 ;  /* 0x3000005aff647230 */ /* 0x020fe40000004100 */
[----:B------:R-:W-:-:S03]  /*2100*/  @P2 HADD2.F32 R102, -RZ, R94.H1_H1 ;  /* 0x3000005eff662230 */ /* 0x000fc60000004100 */
[----:B------:R-:W-:-:S04]  /*2110*/  FADD.FTZ R173, R100, R173 ;  /* 0x000000ad64ad7221 */ /* 0x000fc80000010000 */
[----:B------:R-:W-:-:S05]  /*2120*/  @P2 FADD.FTZ R173, R102, R173 ;  /* 0x000000ad66ad2221 */ /* 0x000fca0000010000 */
.L_x_7925:
[----:B------:R-:W-:-:S04]  /*2130*/  F2FP.PACK_AB R100, RZ, R173 ;  /* 0x000000adff64723e */ /* 0x000fc800000000ff */
[----:B------:R-:W-:Y:S02]  /*2140*/  PRMT R98, R98, 0x5410, R100 ;  /* 0x0000541062627816 */ /* 0x000fe40000000064 */
.L_x_7926:
[----:B------:R-:W-:Y:S01]  /*2150*/  HADD2.F32 R172, -RZ, R103.H0_H0 ;  /* 0x20000067ffac7230 */ /* 0x000fe20000004100 */
[----:B------:R-:W-:Y:S05]  /*2160*/  @P3 BRA `(.L_x_7927) ;  /* 0x0000008000003947 */ /* 0x000fea0003800000 */
[----:B------:R-:W-:-:S04]  /*2170*/  ISETP.NE.U32.AND P4, PT, RZ, c[0x0][0x180], PT ;  /* 0x00006000ff007a0c */ /* 0x000fc80003f85070 */
[----:B------:R-:W-:-:S13]  /*2180*/  ISETP.NE.AND.EX P4, PT, RZ, c[0x0][0x184], PT, P4 ;  /* 0x00006100ff007a0c */ /* 0x000fda0003f85340 */
[----:B------:R-:W-:Y:S05]  /*2190*/  @P4 BRA `(.L_x_7928) ;  /* 0x0000002000004947 */ /* 0x000fea0003800000 */
[----:B------:R-:W-:Y:S05]  /*21a0*/  @P0 BRA `(.L_x_7929) ;  /* 0x0000008000000947 */ /* 0x000fea0003800000 */
[----:B------:R-:W-:Y:S05]  /*21b0*/  BRA `(.L_x_7930) ;  /* 0x0000009000007947 */ /* 0x000fea0003800000 */
.L_x_7928:
[----:B-----5:R-:W-:-:S05]  /*21c0*/  HADD2.F32 R101, -RZ, R95.H0_H0 ;  /* 0x2000005fff657230 */ /* 0x020fca0000004100 */
[----:B------:R-:W-:Y:S01]  /*21d0*/  FADD.FTZ R172, R101, R172 ;  /* 0x000000ac65ac7221 */ /* 0x000fe20000010000 */
[----:B------:R-:W-:Y:S05]  /*21e0*/  BRA `(.L_x_7929) ;  /* 0x0000004000007947 */ /* 0x000fea0003800000 */
.L_x_7927:
[----:B-----5:R-:W-:Y:S02]  /*21f0*/  HADD2.F32 R101, -RZ, R91.H0_H0 ;  /* 0x2000005bff657230 */ /* 0x020fe40000004100 */
[----:B------:R-:W-:-:S03]  /*2200*/  @P2 HADD2.F32 R123, -RZ, R95.H0_H0 ;  /* 0x2000005fff7b2230 */ /* 0x000fc60000004100 */
[----:B------:R-:W-:-:S04]  /*2210*/  FADD.FTZ R172, R101, R172 ;  /* 0x000000ac65ac7221 */ /* 0x000fc80000010000 */
[----:B------:R-:W-:-:S05]  /*2220*/  @P2 FADD.FTZ R172, R123, R172 ;  /* 0x000000ac7bac2221 */ /* 0x000fca0000010000 */
.L_x_7929:
[----:B------:R-:W-:-:S04]  /*2230*/  F2FP.PACK_AB R100, RZ, R172 ;  /* 0x000000acff64723e */ /* 0x000fc800000000ff */
[----:B------:R-:W-:Y:S02]  /*2240*/  PRMT R99, R100, 0x7610, R99 ;  /* 0x0000761064637816 */ /* 0x000fe40000000063 */
.L_x_7930:
[----:B------:R-:W-:Y:S01]  /*2250*/  HADD2.F32 R175, -RZ, R103.H1_H1 ;  /* 0x30000067ffaf7230 */ /* 0x000fe20000004100 */
[----:B------:R-:W-:Y:S05]  /*2260*/  @P3 BRA `(.L_x_7931) ;  /* 0x0000008000003947 */ /* 0x000fea0003800000 */
[----:B------:R-:W-:-:S04]  /*2270*/  ISETP.NE.U32.AND P4, PT, RZ, c[0x0][0x180], PT ;  /* 0x00006000ff007a0c */ /* 0x000fc80003f85070 */
[----:B------:R-:W-:-:S13]  /*2280*/  ISETP.NE.AND.EX P4, PT, RZ, c[0x0][0x184], PT, P4 ;  /* 0x00006100ff007a0c */ /* 0x000fda0003f85340 */
[----:B------:R-:W-:Y:S05]  /*2290*/  @P4 BRA `(.L_x_7932) ;  /* 0x0000002000004947 */ /* 0x000fea0003800000 */
[----:B------:R-:W-:Y:S05]  /*22a0*/  @P0 BRA `(.L_x_7933) ;  /* 0x0000008000000947 */ /* 0x000fea0003800000 */
[----:B------:R-:W-:Y:S05]  /*22b0*/  BRA `(.L_x_7934) ;  /* 0x0000009000007947 */ /* 0x000fea0003800000 */
.L_x_7932:
[----:B-----5:R-:W-:-:S05]  /*22c0*/  HADD2.F32 R100, -RZ, R95.H1_H1 ;  /* 0x3000005fff647230 */ /* 0x020fca0000004100 */
[----:B------:R-:W-:Y:S01]  /*22d0*/  FADD.FTZ R175, R100, R175 ;  /* 0x000000af64af7221 */ /* 0x000fe20000010000 */
[----:B------:R-:W-:Y:S05]  /*22e0*/  BRA `(.L_x_7933) ;  /* 0x0000004000007947 */ /* 0x000fea0003800000 */
.L_x_7931:
[----:B-----5:R-:W-:Y:S02]  /*22f0*/  HADD2.F32 R100, -RZ, R91.H1_H1 ;  /* 0x3000005bff647230 */ /* 0x020fe40000004100 */
[----:B------:R-:W-:-:S03]  /*2300*/  @P2 HADD2.F32 R102, -RZ, R95.H1_H1 ;  /* 0x3000005fff662230 */ /* 0x000fc60000004100 */
[----:B------:R-:W-:-:S04]  /*2310*/  FADD.FTZ R175, R100, R175 ;  /* 0x000000af64af7221 */ /* 0x000fc80000010000 */
[----:B------:R-:W-:-:S05]  /*2320*/  @P2 FADD.FTZ R175, R102, R175 ;  /* 0x000000af66af2221 */ /* 0x000fca0000010000 */
.L_x_7933:
[----:B------:R-:W-:-:S04]  /*2330*/  F2FP.PACK_AB R100, RZ, R175 ;  /* 0x000000afff64723e */ /* 0x000fc800000000ff */
[----:B------:R-:W-:Y:S02]  /*2340*/  PRMT R99, R99, 0x5410, R100 ;  /* 0x0000541063637816 */ /* 0x000fe40000000064 */
.L_x_7934:
        /* <DEDUP_REMOVED lines=16> */
.L_x_7936:
[----:B-----5:R-:W-:-:S05]  /*2450*/  HADD2.F32 R163, -RZ, R92.H0_H0 ;  /* 0x2000005cffa37230 */ /* 0x020fca0000004100 */
[----:B------:R-:W-:Y:S01]  /*2460*/  FADD.FTZ R174, R163, R174 ;  /* 0x000000aea3ae7221 */ /* 0x000fe20000010000 */
[----:B------:R-:W-:Y:S05]  /*2470*/  BRA `(.L_x_7937) ;  /* 0x0000004000007947 */ /* 0x000fea0003800000 */
.L_x_7935:
[----:B0----5:R-:W-:Y:S02]  /*2480*/  HADD2.F32 R163, -RZ, R88.H0_H0 ;  /* 0x20000058ffa37230 */ /* 0x021fe40000004100 */
[----:B------:R-:W-:-:S03]  /*2490*/  @P2 HADD2.F32 R165, -RZ, R92.H0_H0 ;  /* 0x2000005cffa52230 */ /* 0x000fc60000004100 */
[----:B------:R-:W-:-:S04]  /*24a0*/  FADD.FTZ R174, R163, R174 ;  /* 0x000000aea3ae7221 */ /* 0x000fc80000010000 */
[----:B------:R-:W-:-:S05]  /*24b0*/  @P2 FADD.FTZ R174, R165, R174 ;  /* 0x000000aea5ae2221 */ /* 0x000fca0000010000 */
.L_x_7937:
[----:B------:R-:W-:-:S04]  /*24c0*/  F2FP.PACK_AB R124, RZ, R174 ;  /* 0x000000aeff7c723e */ /* 0x000fc800000000ff */
[----:B------:R-:W-:Y:S02]  /*24d0*/  PRMT R96, R124, 0x7610, R96 ;  /* 0x000076107c607816 */ /* 0x000fe40000000060 */
.L_x_7938:
[----:B------:R-:W-:Y:S01]  /*24e0*/  HADD2.F32 R177, -RZ, R100.H1_H1 ;  /* 0x30000064ffb17230 */ /* 0x000fe20000004100 */
[----:B------:R-:W-:Y:S05]  /*24f0*/  @P3 BRA `(.L_x_7939) ;  /* 0x0000008000003947 */ /* 0x000fea0003800000 */
[----:B------:R-:W-:-:S04]  /*2500*/  ISETP.NE.U32.AND P4, PT, RZ, c[0x0][0x180], PT ;  /* 0x00006000ff007a0c */ /* 0x000fc80003f85070 */
[----:B------:R-:W-:-:S13]  /*2510*/  ISETP.NE.AND.EX P4, PT, RZ, c[0x0][0x184], PT, P4 ;  /* 0x00006100ff007a0c */ /* 0x000fda0003f85340 */
[----:B------:R-:W-:Y:S05]  /*2520*/  @P4 BRA `(.L_x_7940) ;  /* 0x0000002000004947 */ /* 0x000fea0003800000 */
[----:B------:R-:W-:Y:S05]  /*2530*/  @P0 BRA `(.L_x_7941) ;  /* 0x0000008000000947 */ /* 0x000fea0003800000 */
[----:B------:R-:W-:Y:S05]  /*2540*/  BRA `(.L_x_7942) ;  /* 0x0000009000007947 */ /* 0x000fea0003800000 */
.L_x_7940:
[----:B-----5:R-:W-:-:S05]  /*2550*/  HADD2.F32 R100, -RZ, R92.H1_H1 ;  /* 0x3000005cff647230 */ /* 0x020fca0000004100 */
[----:B------:R-:W-:Y:S01]  /*2560*/  FADD.FTZ R177, R100, R177 ;  /* 0x000000b164b17221 */ /* 0x000fe20000010000 */
[----:B------:R-:W-:Y:S05]  /*2570*/  BRA `(.L_x_7941) ;  /* 0x0000004000007947 */ /* 0x000fea0003800000 */
.L_x_7939:
[----:B-----5:R-:W-:Y:S02]  /*2580*/  HADD2.F32 R100, -RZ, R88.H1_H1 ;  /* 0x30000058ff647230 */ /* 0x020fe40000004100 */
[----:B------:R-:W-:-:S03]  /*2590*/  @P2 HADD2.F32 R124, -RZ, R92.H1_H1 ;  /* 0x3000005cff7c2230 */ /* 0x000fc60000004100 */
[----:B------:R-:W-:-:S04]  /*25a0*/  FADD.FTZ R177, R100, R177 ;  /* 0x000000b164b17221 */ /* 0x000fc80000010000 */
[----:B------:R-:W-:-:S05]  /*25b0*/  @P2 FADD.FTZ R177, R124, R177 ;  /* 0x000000b17cb12221 */ /* 0x000fca0000010000 */
.L_x_7941:
[----:B------:R-:W-:-:S04]  /*25c0*/  F2FP.PACK_AB R100, RZ, R177 ;  /* 0x000000b1ff64723e */ /* 0x000fc800000000ff */
[----:B------:R-:W-:Y:S02]  /*25d0*/  PRMT R96, R96, 0x5410, R100 ;  /* 0x0000541060607816 */ /* 0x000fe40000000064 */
.L_x_7942:
[----:B------:R-:W-:Y:S01]  /*25e0*/  HADD2.F32 R176, -RZ, R101.H0_H0 ;  /* 0x20000065ffb07230 */ /* 0x000fe20000004100 */
[----:B------:R-:W-:Y:S05]  /*25f0*/  @P3 BRA `(.L_x_7943) ;  /* 0x0000008000003947 */ /* 0x000fea0003800000 */
[----:B------:R-:W-:-:S04]  /*2600*/  ISETP.NE.U32.AND P4, PT, RZ, c[0x0][0x180], PT ;  /* 0x00006000ff007a0c */ /* 0x000fc80003f85070 */
[----:B------:R-:W-:-:S13]  /*2610*/  ISETP.NE.AND.EX P4, PT, RZ, c[0x0][0x184], PT, P4 ;  /* 0x00006100ff007a0c */ /* 0x000fda0003f85340 */
[----:B------:R-:W-:Y:S05]  /*2620*/  @P4 BRA `(.L_x_7944) ;  /* 0x0000002000004947 */ /* 0x000fea0003800000 */
[----:B------:R-:W-:Y:S05]  /*2630*/  @P0 BRA `(.L_x_7945) ;  /* 0x0000008000000947 */ /* 0x000fea0003800000 */
[----:B------:R-:W-:Y:S05]  /*2640*/  BRA `(.L_x_7946) ;  /* 0x0000009000007947 */ /* 0x000fea0003800000 */
.L_x_7944:
[----:B-----5:R-:W-:-:S05]  /*2650*/  HADD2.F32 R163, -RZ, R93.H0_H0 ;  /* 0x2000005dffa37230 */ /* 0x020fca0000004100 */
[----:B------:R-:W-:Y:S01]  /*2660*/  FADD.FTZ R176, R163, R176 ;  /* 0x000000b0a3b07221 */ /* 0x000fe20000010000 */
[----:B------:R-:W-:Y:S05]  /*2670*/  BRA `(.L_x_7945) ;  /* 0x0000004000007947 */ /* 0x000fea0003800000 */
.L_x_7943:
[----:B-----5:R-:W-:Y:S02]  /*2680*/  HADD2.F32 R163, -RZ, R89.H0_H0 ;  /* 0x20000059ffa37230 */ /* 0x020fe40000004100 */
[----:B------:R-:W-:-:S03]  /*2690*/  @P2 HADD2.F32 R165, -RZ, R93.H0_H0 ;  /* 0x2000005dffa52230 */ /* 0x000fc60000004100 */
[----:B------:R-:W-:-:S04]  /*26a0*/  FADD.FTZ R176, R163, R176 ;  /* 0x000000b0a3b07221 */ /* 0x000fc80000010000 */
[----:B------:R-:W-:-:S05]  /*26b0*/  @P2 FADD.FTZ R176, R165, R176 ;  /* 0x000000b0a5b02221 */ /* 0x000fca0000010000 */
.L_x_7945:
[----:B------:R-:W-:-:S04]  /*26c0*/  F2FP.PACK_AB R100, RZ, R176 ;  /* 0x000000b0ff64723e */ /* 0x000fc800000000ff */
[----:B------:R-:W-:Y:S02]  /*26d0*/  PRMT R97, R100, 0x7610, R97 ;  /* 0x0000761064617816 */ /* 0x000fe40000000061 */
.L_x_7946:
[----:B------:R-:W-:Y:S01]  /*26e0*/  HADD2.F32 R179, -RZ, R101.H1_H1 ;  /* 0x30000065ffb37230 */ /* 0x000fe20000004100 */
[----:B------:R-:W-:Y:S05]  /*26f0*/  @P3 BRA `(.L_x_7947) ;  /* 0x0000008000003947 */ /* 0x000fea0003800000 */
[----:B------:R-:W-:-:S04]  /*2700*/  ISETP.NE.U32.AND P4, PT, RZ, c[0x0][0x180], PT ;  /* 0x00006000ff007a0c */ /* 0x000fc80003f85070 */
[----:B------:R-:W-:-:S13]  /*2710*/  ISETP.NE.AND.EX P4, PT, RZ, c[0x0][0x184], PT, P4 ;  /* 0x00006100ff007a0c */ /* 0x000fda0003f85340 */
[----:B------:R-:W-:Y:S05]  /*2720*/  @P4 BRA `(.L_x_7948) ;  /* 0x0000002000004947 */ /* 0x000fea0003800000 */
[----:B------:R-:W-:Y:S05]  /*2730*/  @P0 BRA `(.L_x_7949) ;  /* 0x0000008000000947 */ /* 0x000fea0003800000 */
[----:B------:R-:W-:Y:S05]  /*2740*/  BRA `(.L_x_7950) ;  /* 0x0000009000007947 */ /* 0x000fea0003800000 */
.L_x_7948:
[----:B-----5:R-:W-:-:S05]  /*2750*/  HADD2.F32 R100, -RZ, R93.H1_H1 ;  /* 0x3000005dff647230 */ /* 0x020fca0000004100 */
[----:B------:R-:W-:Y:S01]  /*2760*/  FADD.FTZ R179, R100, R179 ;  /* 0x000000b364b37221 */ /* 0x000fe20000010000 */
[----:B------:R-:W-:Y:S05]  /*2770*/  BRA `(.L_x_7949) ;  /* 0x0000004000007947 */ /* 0x000fea0003800000 */
.L_x_7947:
[----:B-----5:R-:W-:Y:S02]  /*2780*/  HADD2.F32 R100, -RZ, R89.H1_H1 ;  /* 0x30000059ff647230 */ /* 0x020fe40000004100 */
[----:B------:R-:W-:-:S03]  /*2790*/  @P2 HADD2.F32 R124, -RZ, R93.H1_H1 ;  /* 0x3000005dff7c2230 */ /* 0x000fc60000004100 */
[----:B------:R-:W-:-:S04]  /*27a0*/  FADD.FTZ R179, R100, R179 ;  /* 0x000000b364b37221 */ /* 0x000fc80000010000 */
[----:B------:R-:W-:-:S05]  /*27b0*/  @P2 FADD.FTZ R179, R124, R179 ;  /* 0x000000b37cb32221 */ /* 0x000fca0000010000 */
.L_x_7949:
[----:B------:R-:W-:-:S04]  /*27c0*/  F2FP.PACK_AB R100, RZ, R179 ;  /* 0x000000b3ff64723e */ /* 0x000fc800000000ff */
[----:B------:R-:W-:Y:S02]  /*27d0*/  PRMT R97, R97, 0x5410, R100 ;  /* 0x0000541061617816 */ /* 0x000fe40000000064 */
.L_x_7950:
[----:B------:R-:W-:Y:S01]  /*27e0*/  HADD2.F32 R178, -RZ, R102.H0_H0 ;  /* 0x20000066ffb27230 */ /* 0x000fe20000004100 */
[----:B------:R-:W-:Y:S05]  /*27f0*/  @P3 BRA `(.L_x_7951) ;  /* 0x0000008000003947 */ /* 0x000fea0003800000 */
[----:B------:R-:W-:-:S04]  /*2800*/  ISETP.NE.U32.AND P4, PT, RZ, c[0x0][0x180], PT ;  /* 0x00006000ff007a0c */ /* 0x000fc80003f85070 */
[----:B------:R-:W-:-:S13]  /*2810*/  ISETP.NE.AND.EX P4, PT, RZ, c[0x0][0x184], PT, P4 ;  /* 0x00006100ff007a0c */ /* 0x000fda0003f85340 */
[----:B------:R-:W-:Y:S05]  /*2820*/  @P4 BRA `(.L_x_7952) ;  /* 0x0000002000004947 */ /* 0x000fea0003800000 */
[----:B------:R-:W-:Y:S05]  /*2830*/  @P0 BRA `(.L_x_7953) ;  /* 0x0000008000000947 */ /* 0x000fea0003800000 */
[----:B------:R-:W-:Y:S05]  /*2840*/  BRA `(.L_x_7954) ;  /* 0x0000009000007947 */ /* 0x000fea0003800000 */
.L_x_7952:
[----:B-----5:R-:W-:-:S05]  /*2850*/  HADD2.F32 R101, -RZ, R94.H0_H0 ;  /* 0x2000005eff657230 */ /* 0x020fca0000004100 */
[----:B------:R-:W-:Y:S01]  /*2860*/  FADD.FTZ R178, R101, R178 ;  /* 0x000000b265b27221 */ /* 0x000fe20000010000 */
[----:B------:R-:W-:Y:S05]  /*2870*/  BRA `(.L_x_7953) ;  /* 0x0000004000007947 */ /* 0x000fea0003800000 */
.L_x_7951:
[----:B-----5:R-:W-:Y:S02]  /*2880*/  HADD2.F32 R101, -RZ, R90.H0_H0 ;  /* 0x2000005aff657230 */ /* 0x020fe40000004100 */
[----:B------:R-:W-:-:S03]  /*2890*/  @P2 HADD2.F32 R163, -RZ, R94.H0_H0 ;  /* 0x2000005effa32230 */ /* 0x000fc60000004100 */
[----:B------:R-:W-:-:S04]  /*28a0*/  FADD.FTZ R178, R101, R178 ;  /* 0x000000b265b27221 */ /* 0x000fc80000010000 */
[----:B------:R-:W-:-:S05]  /*28b0*/  @P2 FADD.FTZ R178, R163, R178 ;  /* 0x000000b2a3b22221 */ /* 0x000fca0000010000 */
.L_x_7953:
[----:B------:R-:W-:-:S04]  /*28c0*/  F2FP.PACK_AB R100, RZ, R178 ;  /* 0x000000b2ff64723e */ /* 0x000fc800000000ff */
[----:B------:R-:W-:Y:S02]  /*28d0*/  PRMT R98, R100, 0x7610, R98 ;  /* 0x0000761064627816 */ /* 0x000fe40000000062 */
.L_x_7954:
[----:B------:R-:W-:Y:S01]  /*28e0*/  HADD2.F32 R181, -RZ, R102.H1_H1 ;  /* 0x30000066ffb57230 */ /* 0x000fe20000004100 */
[----:B------:R-:W-:Y:S05]  /*28f0*/  @P3 BRA `(.L_x_7955) ;  /* 0x0000008000003947 */ /* 0x000fea0003800000 */
[----:B------:R-:W-:-:S04]  /*2900*/  ISETP.NE.U32.AND P4, PT, RZ, c[0x0][0x180], PT ;  /* 0x00006000ff007a0c */ /* 0x000fc80003f85070 */
[----:B------:R-:W-:-:S13]  /*2910*/  ISETP.NE.AND.EX P4, PT, RZ, c[0x0][0x184], PT, P4 ;  /* 0x00006100ff007a0c */ /* 0x000fda0003f85340 */
[----:B------:R-:W-:Y:S05]  /*2920*/  @P4 BRA `(.L_x_7956) ;  /* 0x0000002000004947 */ /* 0x000fea0003800000 */
[----:B------:R-:W-:Y:S05]  /*2930*/  @P0 BRA `(.L_x_7957) ;  /* 0x0000008000000947 */ /* 0x000fea0003800000 */
[----:B------:R-:W-:Y:S05]  /*2940*/  BRA `(.L_x_7958) ;  /* 0x0000009000007947 */ /* 0x000fea0003800000 */
.L_x_7956:
[----:B-----5:R-:W-:-:S05]  /*2950*/  HADD2.F32 R100, -RZ, R94.H1_H1 ;  /* 0x3000005eff647230 */ /* 0x020fca0000004100 */
[----:B------:R-:W-:Y:S01]  /*2960*/  FADD.FTZ R181, R100, R181 ;  /* 0x000000b564b57221 */ /* 0x000fe20000010000 */
[----:B------:R-:W-:Y:S05]  /*2970*/  BRA `(.L_x_7957) ;  /* 0x0000004000007947 */ /* 0x000fea0003800000 */
.L_x_7955:
[----:B-----5:R-:W-:Y:S02]  /*2980*/  HADD2.F32 R100, -RZ, R90.H1_H1 ;  /* 0x3000005aff647230 */ /* 0x020fe40000004100 */
[----:B------:R-:W-:-:S03]  /*2990*/  @P2 HADD2.F32 R102, -RZ, R94.H1_H1 ;  /* 0x3000005eff662230 */ /* 0x000fc60000004100 */
[----:B------:R-:W-:-:S04]  /*29a0*/  FADD.FTZ R181, R100, R181 ;  /* 0x000000b564b57221 */ /* 0x000fc80000010000 */
[----:B------:R-:W-:-:S05]  /*29b0*/  @P2 FADD.FTZ R181, R102, R181 ;  /* 0x000000b566b52221 */ /* 0x000fca0000010000 */
.L_x_7957:
[----:B------:R-:W-:-:S04]  /*29c0*/  F2FP.PACK_AB R100, RZ, R181 ;  /* 0x000000b5ff64723e */ /* 0x000fc800000000ff */
[----:B------:R-:W-:Y:S02]  /*29d0*/  PRMT R98, R98, 0x5410, R100 ;  /* 0x0000541062627816 */ /* 0x000fe40000000064 */
.L_x_7958:
[----:B------:R-:W-:Y:S01]  /*29e0*/  HADD2.F32 R180, -RZ, R103.H0_H0 ;  /* 0x20000067ffb47230 */ /* 0x000fe20000004100 */
[----:B------:R-:W-:Y:S05]  /*29f0*/  @P3 BRA `(.L_x_7959) ;  /* 0x0000008000003947 */ /* 0x000fea0003800000 */
[----:B------:R-:W-:-:S04]  /*2a00*/  ISETP.NE.U32.AND P4, PT, RZ, c[0x0][0x180], PT ;  /* 0x00006000ff007a0c */ /* 0x000fc80003f85070 */
[----:B------:R-:W-:-:S13]  /*2a10*/  ISETP.NE.AND.EX P4, PT, RZ, c[0x0][0x184], PT, P4 ;  /* 0x00006100ff007a0c */ /* 0x000fda0003f85340 */
[----:B------:R-:W-:Y:S05]  /*2a20*/  @P4 BRA `(.L_x_7960) ;  /* 0x0000002000004947 */ /* 0x000fea0003800000 */
[----:B------:R-:W-:Y:S05]  /*2a30*/  @P0 BRA `(.L_x_7961) ;  /* 0x0000008000000947 */ /* 0x000fea0003800000 */
[----:B------:R-:W-:Y:S05]  /*2a40*/  BRA `(.L_x_7962) ;  /* 0x0000009000007947 */ /* 0x000fea0003800000 */
.L_x_7960:
[----:B-----5:R-:W-:-:S05]  /*2a50*/  HADD2.F32 R101, -RZ, R95.H0_H0 ;  /* 0x2000005fff657230 */ /* 0x020fca0000004100 */
[----:B------:R-:W-:Y:S01]  /*2a60*/  FADD.FTZ R180, R101, R180 ;  /* 0x000000b465b47221 */ /* 0x000fe20000010000 */
[----:B------:R-:W-:Y:S05]  /*2a70*/  BRA `(.L_x_7961) ;  /* 0x0000004000007947 */ /* 0x000fea0003800000 */
.L_x_7959:
[----:B-----5:R-:W-:Y:S02]  /*2a80*/  HADD2.F32 R101, -RZ, R91.H0_H0 ;  /* 0x2000005bff657230 */ /* 0x020fe40000004100 */
[----:B------:R-:W-:-:S03]  /*2a90*/  @P2 HADD2.F32 R163, -RZ, R95.H0_H0 ;  /* 0x2000005fffa32230 */ /* 0x000fc60000004100 */
[----:B------:R-:W-:-:S04]  /*2aa0*/  FADD.FTZ R180, R101, R180 ;  /* 0x000000b465b47221 */ /* 0x000fc80000010000 */
[----:B------:R-:W-:-:S05]  /*2ab0*/  @P2 FADD.FTZ R180, R163, R180 ;  /* 0x000000b4a3b42221 */ /* 0x000fca0000010000 */
.L_x_7961:
[----:B------:R-:W-:-:S04]  /*2ac0*/  F2FP.PACK_AB R100, RZ, R180 ;  /* 0x000000b4ff64723e */ /* 0x000fc800000000ff */
[----:B------:R-:W-:Y:S02]  /*2ad0*/  PRMT R99, R100, 0x7610, R99 ;  /* 0x0000761064637816 */ /* 0x000fe40000000063 */
.L_x_7962:
[----:B------:R-:W-:Y:S01]  /*2ae0*/  HADD2.F32 R182, -RZ, R103.H1_H1 ;  /* 0x30000067ffb67230 */ /* 0x000fe20000004100 */
[----:B------:R-:W-:Y:S05]  /*2af0*/  @P3 BRA `(.L_x_7963) ;  /* 0x0000008000003947 */ /* 0x000fea0003800000 */
[----:B------:R-:W-:-:S04]  /*2b00*/  ISETP.NE.U32.AND P4, PT, RZ, c[0x0][0x180], PT ;  /* 0x00006000ff007a0c */ /* 0x000fc80003f85070 */
[----:B------:R-:W-:-:S13]  /*2b10*/  ISETP.NE.AND.EX P4, PT, RZ, c[0x0][0x184], PT, P4 ;  /* 0x00006100ff007a0c */ /* 0x000fda0003f85340 */
[----:B------:R-:W-:Y:S05]  /*2b20*/  @P4 BRA `(.L_x_7964) ;  /* 0x0000002000004947 */ /* 0x000fea0003800000 */
[----:B------:R-:W-:Y:S05]  /*2b30*/  @P0 BRA `(.L_x_7965) ;  /* 0x0000008000000947 */ /* 0x000fea0003800000 */
[----:B------:R-:W-:Y:S05]  /*2b40*/  BRA `(.L_x_7966) ;  /* 0x0000009000007947 */ /* 0x000fea0003800000 */
.L_x_7964:
[----:B-----5:R-:W-:-:S05]  /*2b50*/  HADD2.F32 R101, -RZ, R95.H1_H1 ;  /* 0x3000005fff657230 */ /* 0x020fca0000004100 */
[----:B------:R-:W-:Y:S01]  /*2b60*/  FADD.FTZ R182, R101, R182 ;  /* 0x000000b665b67221 */ /* 0x000fe20000010000 */
[----:B------:R-:W-:Y:S05]  /*2b70*/  BRA `(.L_x_7965) ;  /* 0x0000004000007947 */ /* 0x000fea0003800000 */
.L_x_7963:
[----:B-----5:R-:W-:Y:S02]  /*2b80*/  HADD2.F32 R101, -RZ, R91.H1_H1 ;  /* 0x3000005bff657230 */ /* 0x020fe40000004100 */
[----:B------:R-:W-:-:S03]  /*2b90*/  @P2 HADD2.F32 R103, -RZ, R95.H1_H1 ;  /* 0x3000005fff672230 */ /* 0x000fc60000004100 */
[----:B------:R-:W-:-:S04]  /*2ba0*/  FADD.FTZ R182, R101, R182 ;  /* 0x000000b665b67221 */ /* 0x000fc80000010000 */
[----:B------:R-:W-:-:S05]  /*2bb0*/  @P2 FADD.FTZ R182, R103, R182 ;  /* 0x000000b667b62221 */ /* 0x000fca0000010000 */
.L_x_7965:
[----:B------:R-:W-:-:S04]  /*2bc0*/  F2FP.PACK_AB R100, RZ, R182 ;  /* 0x000000b6ff64723e */ /* 0x000fc800000000ff */
[----:B------:R-:W-:Y:S02]  /*2bd0*/  PRMT R99, R99, 0x5410, R100 ;  /* 0x0000541063637816 */ /* 0x000fe40000000064 */
.L_x_7966:
        /* <DEDUP_REMOVED lines=16> */
.L_x_7968:
[----:B-----5:R-:W-:-:S05]  /*2ce0*/  HADD2.F32 R162, -RZ, R92.H0_H0 ;  /* 0x2000005cffa27230 */ /* 0x020fca0000004100 */
[----:B------:R-:W-:Y:S01]  /*2cf0*/  FADD.FTZ R183, R162, R183 ;  /* 0x000000b7a2b77221 */ /* 0x000fe20000010000 */
[----:B------:R-:W-:Y:S05]  /*2d00*/  BRA `(.L_x_7969) ;  /* 0x0000004000007947 */ /* 0x000fea0003800000 */
.L_x_7967:
[----:B0----5:R-:W-:Y:S02]  /*2d10*/  HADD2.F32 R162, -RZ, R88.H0_H0 ;  /* 0x20000058ffa27230 */ /* 0x021fe40000004100 */
[----:B------:R-:W-:-:S03]  /*2d20*/  @P2 HADD2.F32 R164, -RZ, R92.H0_H0 ;  /* 0x2000005cffa42230 */ /* 0x000fc60000004100 */
[----:B------:R-:W-:-:S04]  /*2d30*/  FADD.FTZ R183, R162, R183 ;  /* 0x000000b7a2b77221 */ /* 0x000fc80000010000 */
[----:B------:R-:W-:-:S05]  /*2d40*/  @P2 FADD.FTZ R183, R164, R183 ;  /* 0x000000b7a4b72221 */ /* 0x000fca0000010000 */
.L_x_7969:
[----:B------:R-:W-:-:S04]  /*2d50*/  F2FP.PACK_AB R162, RZ, R183 ;  /* 0x000000b7ffa2723e */ /* 0x000fc800000000ff */
[----:B------:R-:W-:Y:S02]  /*2d60*/  PRMT R96, R162, 0x7610, R96 ;  /* 0x00007610a2607816 */ /* 0x000fe40000000060 */
.L_x_7970:
[----:B------:R-:W-:Y:S01]  /*2d70*/  HADD2.F32 R184, -RZ, R100.H1_H1 ;  /* 0x30000064ffb87230 */ /* 0x000fe20000004100 */
[----:B------:R-:W-:Y:S05]  /*2d80*/  @P3 BRA `(.L_x_7971) ;  /* 0x0000008000003947 */ /* 0x000fea0003800000 */
[----:B------:R-:W-:-:S04]  /*2d90*/  ISETP.NE.U32.AND P4, PT, RZ, c[0x0][0x180], PT ;  /* 0x00006000ff007a0c */ /* 0x000fc80003f85070 */
[----:B------:R-:W-:-:S13]  /*2da0*/  ISETP.NE.AND.EX P4, PT, RZ, c[0x0][0x184], PT, P4 ;  /* 0x00006100ff007a0c */ /* 0x000fda0003f85340 */
[----:B------:R-:W-:Y:S05]  /*2db0*/  @P4 BRA `(.L_x_7972) ;  /* 0x0000002000004947 */ /* 0x000fea0003800000 */
[----:B------:R-:W-:Y:S05]  /*2dc0*/  @P0 BRA `(.L_x_7973) ;  /* 0x0000008000000947 */ /* 0x000fea0003800000 */
[----:B------:R-:W-:Y:S05]  /*2dd0*/  BRA `(.L_x_7974) ;  /* 0x0000009000007947 */ /* 0x000fea0003800000 */
.L_x_7972:
[----:B-----5:R-:W-:-:S05]  /*2de0*/  HADD2.F32 R163, -RZ, R92.H1_H1 ;  /* 0x3000005cffa37230 */ /* 0x020fca0000004100 */
[----:B------:R-:W-:Y:S01]  /*2df0*/  FADD.FTZ R184, R163, R184 ;  /* 0x000000b8a3b87221 */ /* 0x000fe20000010000 */
[----:B------:R-:W-:Y:S05]  /*2e00*/  BRA `(.L_x_7973) ;  /* 0x0000004000007947 */ /* 0x000fea0003800000 */
.L_x_7971:
[----:B-----5:R-:W-:Y:S02]  /*2e10*/  HADD2.F32 R163, -RZ, R88.H1_H1 ;  /* 0x30000058ffa37230 */ /* 0x020fe40000004100 */
[----:B------:R-:W-:-:S03]  /*2e20*/  @P2 HADD2.F32 R165, -RZ, R92.H1_H1 ;  /* 0x3000005cffa52230 */ /* 0x000fc60000004100 */
[----:B------:R-:W-:-:S04]  /*2e30*/  FADD.FTZ R184, R163, R184 ;  /* 0x000000b8a3b87221 */ /* 0x000fc80000010000 */
[----:B------:R-:W-:-:S05]  /*2e40*/  @P2 FADD.FTZ R184, R165, R184 ;  /* 0x000000b8a5b82221 */ /* 0x000fca0000010000 */
.L_x_7973:
[----:B------:R-:W-:-:S04]  /*2e50*/  F2FP.PACK_AB R100, RZ, R184 ;  /* 0x000000b8ff64723e */ /* 0x000fc800000000ff */
[----:B------:R-:W-:Y:S02]  /*2e60*/  PRMT R96, R96, 0x5410, R100 ;  /* 0x0000541060607816 */ /* 0x000fe40000000064 */
.L_x_7974:
[----:B------:R-:W-:Y:S01]  /*2e70*/  HADD2.F32 R185, -RZ, R101.H0_H0 ;  /* 0x20000065ffb97230 */ /* 0x000fe20000004100 */
[----:B------:R-:W-:Y:S05]  /*2e80*/  @P3 BRA `(.L_x_7975) ;  /* 0x0000008000003947 */ /* 0x000fea0003800000 */
[----:B------:R-:W-:-:S04]  /*2e90*/  ISETP.NE.U32.AND P4, PT, RZ, c[0x0][0x180], PT ;  /* 0x00006000ff007a0c */ /* 0x000fc80003f85070 */
[----:B------:R-:W-:-:S13]  /*2ea0*/  ISETP.NE.AND.EX P4, PT, RZ, c[0x0][0x184], PT, P4 ;  /* 0x00006100ff007a0c */ /* 0x000fda0003f85340 */
[----:B------:R-:W-:Y:S05]  /*2eb0*/  @P4 BRA `(.L_x_7976) ;  /* 0x0000002000004947 */ /* 0x000fea0003800000 */
[----:B------:R-:W-:Y:S05]  /*2ec0*/  @P0 BRA `(.L_x_7977) ;  /* 0x0000008000000947 */ /* 0x000fea0003800000 */
[----:B------:R-:W-:Y:S05]  /*2ed0*/  BRA `(.L_x_7978) ;  /* 0x0000009000007947 */ /* 0x000fea0003800000 */
.L_x_7976:
[----:B-----5:R-:W-:-:S05]  /*2ee0*/  HADD2.F32 R100, -RZ, R93.H0_H0 ;  /* 0x2000005dff647230 */ /* 0x020fca0000004100 */
[----:B------:R-:W-:Y:S01]  /*2ef0*/  FADD.FTZ R185, R100, R185 ;  /* 0x000000b964b97221 */ /* 0x000fe20000010000 */
[----:B------:R-:W-:Y:S05]  /*2f00*/  BRA `(.L_x_7977) ;  /* 0x0000004000007947 */ /* 0x000fea0003800000 */
.L_x_7975:
[----:B-----5:R-:W-:Y:S02]  /*2f10*/  HADD2.F32 R100, -RZ, R89.H0_H0 ;  /* 0x20000059ff647230 */ /* 0x020fe40000004100 */
[----:B------:R-:W-:-:S03]  /*2f20*/  @P2 HADD2.F32 R162, -RZ, R93.H0_H0 ;  /* 0x2000005dffa22230 */ /* 0x000fc60000004100 */
[----:B------:R-:W-:-:S04]  /*2f30*/  FADD.FTZ R185, R100, R185 ;  /* 0x000000b964b97221 */ /* 0x000fc80000010000 */
[----:B------:R-:W-:-:S05]  /*2f40*/  @P2 FADD.FTZ R185, R162, R185 ;  /* 0x000000b9a2b92221 */ /* 0x000fca0000010000 */
.L_x_7977:
[----:B------:R-:W-:-:S04]  /*2f50*/  F2FP.PACK_AB R100, RZ, R185 ;  /* 0x000000b9ff64723e */ /* 0x000fc800000000ff */
[----:B------:R-:W-:Y:S02]  /*2f60*/  PRMT R97, R100, 0x7610, R97 ;  /* 0x0000761064617816 */ /* 0x000fe40000000061 */
.L_x_7978:
[----:B------:R-:W-:Y:S01]  /*2f70*/  HADD2.F32 R187, -RZ, R101.H1_H1 ;  /* 0x30000065ffbb7230 */ /* 0x000fe20000004100 */
[----:B------:R-:W-:Y:S05]  /*2f80*/  @P3 BRA `(.L_x_7979) ;  /* 0x0000008000003947 */ /* 0x000fea0003800000 */
[----:B------:R-:W-:-:S04]  /*2f90*/  ISETP.NE.U32.AND P4, PT, RZ, c[0x0][0x180], PT ;  /* 0x00006000ff007a0c */ /* 0x000fc80003f85070 */
[----:B------:R-:W-:-:S13]  /*2fa0*/  ISETP.NE.AND.EX P4, PT, RZ, c[0x0][0x184], PT, P4 ;  /* 0x00006100ff007a0c */ /* 0x000fda0003f85340 */
[----:B------:R-:W-:Y:S05]  /*2fb0*/  @P4 BRA `(.L_x_7980) ;  /* 0x0000002000004947 */ /* 0x000fea0003800000 */
[----:B------:R-:W-:Y:S05]  /*2fc0*/  @P0 BRA `(.L_x_7981) ;  /* 0x0000008000000947 */ /* 0x000fea0003800000 */
[----:B------:R-:W-:Y:S05]  /*2fd0*/  BRA `(.L_x_7982) ;  /* 0x0000009000007947 */ /* 0x000fea0003800000 */
.L_x_7980:
[----:B-----5:R-:W-:-:S05]  /*2fe0*/  HADD2.F32 R100, -RZ, R93.H1_H1 ;  /* 0x3000005dff647230 */ /* 0x020fca0000004100 */
[----:B------:R-:W-:Y:S01]  /*2ff0*/  FADD.FTZ R187, R100, R187 ;  /* 0x000000bb64bb7221 */ /* 0x000fe20000010000 */
[----:B------:R-:W-:Y:S05]  /*3000*/  BRA `(.L_x_7981) ;  /* 0x0000004000007947 */ /* 0x000fea0003800000 */
.L_x_7979:
[----:B-----5:R-:W-:Y:S02]  /*3010*/  HADD2.F32 R100, -RZ, R89.H1_H1 ;  /* 0x30000059ff647230 */ /* 0x020fe40000004100 */
[----:B------:R-:W-:-:S03]  /*3020*/  @P2 HADD2.F32 R162, -RZ, R93.H1_H1 ;  /* 0x3000005dffa22230 */ /* 0x000fc60000004100 */
[----:B------:R-:W-:-:S04]  /*3030*/  FADD.FTZ R187, R100, R187 ;  /* 0x000000bb64bb7221 */ /* 0x000fc80000010000 */
[----:B------:R-:W-:-:S05]  /*3040*/  @P2 FADD.FTZ R187, R162, R187 ;  /* 0x000000bba2bb2221 */ /* 0x000fca0000010000 */
.L_x_7981:
[----:B------:R-:W-:-:S04]  /*3050*/  F2FP.PACK_AB R100, RZ, R187 ;  /* 0x000000bbff64723e */ /* 0x000fc800000000ff */
[----:B------:R-:W-:Y:S02]  /*3060*/  PRMT R97, R97, 0x5410, R100 ;  /* 0x0000541061617816 */ /* 0x000fe40000000064 */
.L_x_7982:
[----:B------:R-:W-:Y:S01]  /*3070*/  HADD2.F32 R186, -RZ, R102.H0_H0 ;  /* 0x20000066ffba7230 */ /* 0x000fe20000004100 */
[----:B------:R-:W-:Y:S05]  /*3080*/  @P3 BRA `(.L_x_7983) ;  /* 0x0000008000003947 */ /* 0x000fea0003800000 */
[----:B------:R-:W-:-:S04]  /*3090*/  ISETP.NE.U32.AND P4, PT, RZ, c[0x0][0x180], PT ;  /* 0x00006000ff007a0c */ /* 0x000fc80003f85070 */
[----:B------:R-:W-:-:S13]  /*30a0*/  ISETP.NE.AND.EX P4, PT, RZ, c[0x0][0x184], PT, P4 ;  /* 0x00006100ff007a0c */ /* 0x000fda0003f85340 */
[----:B------:R-:W-:Y:S05]  /*30b0*/  @P4 BRA `(.L_x_7984) ;  /* 0x0000002000004947 */ /* 0x000fea0003800000 */
[----:B------:R-:W-:Y:S05]  /*30c0*/  @P0 BRA `(.L_x_7985) ;  /* 0x0000008000000947 */ /* 0x000fea0003800000 */
[----:B------:R-:W-:Y:S05]  /*30d0*/  BRA `(.L_x_7986) ;  /* 0x0000009000007947 */ /* 0x000fea0003800000 */
.L_x_7984:
[----:B-----5:R-:W-:-:S05]  /*30e0*/  HADD2.F32 R101, -RZ, R94.H0_H0 ;  /* 0x2000005eff657230 */ /* 0x020fca0000004100 */
[----:B------:R-:W-:Y:S01]  /*30f0*/  FADD.FTZ R186, R101, R186 ;  /* 0x000000ba65ba7221 */ /* 0x000fe20000010000 */
[----:B------:R-:W-:Y:S05]  /*3100*/  BRA `(.L_x_7985) ;  /* 0x0000004000007947 */ /* 0x000fea0003800000 */
.L_x_7983:
[----:B-----5:R-:W-:Y:S02]  /*3110*/  HADD2.F32 R101, -RZ, R90.H0_H0 ;  /* 0x2000005aff657230 */ /* 0x020fe40000004100 */
[----:B------:R-:W-:-:S03]  /*3120*/  @P2 HADD2.F32 R163, -RZ, R94.H0_H0 ;  /* 0x2000005effa32230 */ /* 0x000fc60000004100 */
[----:B------:R-:W-:-:S04]  /*3130*/  FADD.FTZ R186, R101, R186 ;  /* 0x000000ba65ba7221 */ /* 0x000fc80000010000 */
[----:B------:R-:W-:-:S05]  /*3140*/  @P2 FADD.FTZ R186, R163, R186 ;  /* 0x000000baa3ba2221 */ /* 0x000fca0000010000 */
.L_x_7985:
[----:B------:R-:W-:-:S04]  /*3150*/  F2FP.PACK_AB R100, RZ, R186 ;  /* 0x000000baff64723e */ /* 0x000fc800000000ff */
[----:B------:R-:W-:Y:S02]  /*3160*/  PRMT R98, R100, 0x7610, R98 ;  /* 0x0000761064627816 */ /* 0x000fe40000000062 */
.L_x_7986:
[----:B------:R-:W-:Y:S01]  /*3170*/  HADD2.F32 R188, -RZ, R102.H1_H1 ;  /* 0x30000066ffbc7230 */ /* 0x000fe20000004100 */
[----:B------:R-:W-:Y:S05]  /*3180*/  @P3 BRA `(.L_x_7987) ;  /* 0x0000008000003947 */ /* 0x000fea0003800000 */
[----:B------:R-:W-:-:S04]  /*3190*/  ISETP.NE.U32.AND P4, PT, RZ, c[0x0][0x180], PT ;  /* 0x00006000ff007a0c */ /* 0x000fc80003f85070 */
[----:B------:R-:W-:-:S13]  /*31a0*/  ISETP.NE.AND.EX P4, PT, RZ, c[0x0][0x184], PT, P4 ;  /* 0x00006100ff007a0c */ /* 0x000fda0003f85340 */
[----:B------:R-:W-:Y:S05]  /*31b0*/  @P4 BRA `(.L_x_7988) ;  /* 0x0000002000004947 */ /* 0x000fea0003800000 */
[----:B------:R-:W-:Y:S05]  /*31c0*/  @P0 BRA `(.L_x_7989) ;  /* 0x0000008000000947 */ /* 0x000fea0003800000 */
[----:B------:R-:W-:Y:S05]  /*31d0*/  BRA `(.L_x_7990) ;  /* 0x0000009000007947 */ /* 0x000fea0003800000 */
.L_x_7988:
[----:B-----5:R-:W-:-:S05]  /*31e0*/  HADD2.F32 R101, -RZ, R94.H1_H1 ;  /* 0x3000005eff657230 */ /* 0x020fca0000004100 */
[----:B------:R-:W-:Y:S01]  /*31f0*/  FADD.FTZ R188, R101, R188 ;  /* 0x000000bc65bc7221 */ /* 0x000fe20000010000 */
[----:B------:R-:W-:Y:S05]  /*3200*/  BRA `(.L_x_7989) ;  /* 0x0000004000007947 */ /* 0x000fea0003800000 */
.L_x_7987:
[----:B-----5:R-:W-:Y:S02]  /*3210*/  HADD2.F32 R101, -RZ, R90.H1_H1 ;  /* 0x3000005aff657230 */ /* 0x020fe40000004100 */
[----:B------:R-:W-:-:S03]  /*3220*/  @P2 HADD2.F32 R163, -RZ, R94.H1_H1 ;  /* 0x3000005effa32230 */ /* 0x000fc60000004100 */
[----:B------:R-:W-:-:S04]  /*3230*/  FADD.FTZ R188, R101, R188 ;  /* 0x000000bc65bc7221 */ /* 0x000fc80000010000 */
[----:B------:R-:W-:-:S05]  /*3240*/  @P2 FADD.FTZ R188, R163, R188 ;  /* 0x000000bca3bc2221 */ /* 0x000fca0000010000 */
.L_x_7989:
[----:B------:R-:W-:-:S04]  /*3250*/  F2FP.PACK_AB R100, RZ, R188 ;  /* 0x000000bcff64723e */ /* 0x000fc800000000ff */
[----:B------:R-:W-:Y:S02]  /*3260*/  PRMT R98, R98, 0x5410, R100 ;  /* 0x0000541062627816 */ /* 0x000fe40000000064 */
.L_x_7990:
[----:B------:R-:W-:Y:S01]  /*3270*/  HADD2.F32 R189, -RZ, R103.H0_H0 ;  /* 0x20000067ffbd7230 */ /* 0x000fe20000004100 */
[----:B------:R-:W-:Y:S05]  /*3280*/  @P3 BRA `(.L_x_7991) ;  /* 0x0000008000003947 */ /* 0x000fea0003800000 */
[----:B------:R-:W-:-:S04]  /*3290*/  ISETP.NE.U32.AND P4, PT, RZ, c[0x0][0x180], PT ;  /* 0x00006000ff007a0c */ /* 0x000fc80003f85070 */
[----:B------:R-:W-:-:S13]  /*32a0*/  ISETP.NE.AND.EX P4, PT, RZ, c[0x0][0x184], PT, P4 ;  /* 0x00006100ff007a0c */ /* 0x000fda0003f85340 */
[----:B------:R-:W-:Y:S05]  /*32b0*/  @P4 BRA `(.L_x_7992) ;  /* 0x0000002000004947 */ /* 0x000fea0003800000 */
[----:B------:R-:W-:Y:S05]  /*32c0*/  @P0 BRA `(.L_x_7993) ;  /* 0x0000008000000947 */ /* 0x000fea0003800000 */
[----:B------:R-:W-:Y:S05]  /*32d0*/  BRA `(.L_x_7994) ;  /* 0x0000009000007947 */ /* 0x000fea0003800000 */
.L_x_7992:
[----:B-----5:R-:W-:-:S05]  /*32e0*/  HADD2.F32 R100, -RZ, R95.H0_H0 ;  /* 0x2000005fff647230 */ /* 0x020fca0000004100 */
[----:B------:R-:W-:Y:S01]  /*32f0*/  FADD.FTZ R189, R100, R189 ;  /* 0x000000bd64bd7221 */ /* 0x000fe20000010000 */
[----:B------:R-:W-:Y:S05]  /*3300*/  BRA `(.L_x_7993) ;  /* 0x0000004000007947 */ /* 0x000fea0003800000 */
.L_x_7991:
[----:B-----5:R-:W-:Y:S02]  /*3310*/  HADD2.F32 R100, -RZ, R91.H0_H0 ;  /* 0x2000005bff647230 */ /* 0x020fe40000004100 */
[----:B------:R-:W-:-:S03]  /*3320*/  @P2 HADD2.F32 R102, -RZ, R95.H0_H0 ;  /* 0x2000005fff662230 */ /* 0x000fc60000004100 */
[----:B------:R-:W-:-:S04]  /*3330*/  FADD.FTZ R189, R100, R189 ;  /* 0x000000bd64bd7221 */ /* 0x000fc80000010000 */
[----:B------:R-:W-:-:S05]  /*3340*/  @P2 FADD.FTZ R189, R102, R189 ;  /* 0x000000bd66bd2221 */ /* 0x000fca0000010000 */
.L_x_7993:
[----:B------:R-:W-:-:S04]  /*3350*/  F2FP.PACK_AB R100, RZ, R189 ;  /* 0x000000bdff64723e */ /* 0x000fc800000000ff */
[----:B------:R-:W-:Y:S02]  /*3360*/  PRMT R99, R100, 0x7610, R99 ;  /* 0x0000761064637816 */ /* 0x000fe40000000063 */
.L_x_7994:
[----:B------:R-:W-:Y:S01]  /*3370*/  HADD2.F32 R190, -RZ, R103.H1_H1 ;  /* 0x30000067ffbe7230 */ /* 0x000fe20000004100 */
[----:B------:R-:W-:Y:S05]  /*3380*/  @P3 BRA `(.L_x_7995) ;  /* 0x0000008000003947 */ /* 0x000fea0003800000 */
[----:B------:R-:W-:-:S04]  /*3390*/  ISETP.NE.U32.AND P4, PT, RZ, c[0x0][0x180], PT ;  /* 0x00006000ff007a0c */ /* 0x000fc80003f85070 */
[----:B------:R-:W-:-:S13]  /*33a0*/  ISETP.NE.AND.EX P4, PT, RZ, c[0x0][0x184], PT, P4 ;  /* 0x00006100ff007a0c */ /* 0x000fda0003f85340 */
[----:B------:R-:W-:Y:S05]  /*33b0*/  @P4 BRA `(.L_x_7996) ;  /* 0x0000002000004947 */ /* 0x000fea0003800000 */
[----:B------:R-:W-:Y:S05]  /*33c0*/  @P0 BRA `(.L_x_7997) ;  /* 0x0000008000000947 */ /* 0x000fea0003800000 */
[----:B------:R-:W-:Y:S05]  /*33d0*/  BRA `(.L_x_7998) ;  /* 0x0000009000007947 */ /* 0x000fea0003800000 */
.L_x_7996:
[----:B-----5:R-:W-:-:S05]  /*33e0*/  HADD2.F32 R101, -RZ, R95.H1_H1 ;  /* 0x3000005fff657230 */ /* 0x020fca0000004100 */
[----:B------:R-:W-:Y:S01]  /*33f0*/  FADD.FTZ R190, R101, R190 ;  /* 0x000000be65be7221 */ /* 0x000fe20000010000 */
[----:B------:R-:W-:Y:S05]  /*3400*/  BRA `(.L_x_7997) ;  /* 0x0000004000007947 */ /* 0x000fea0003800000 */
.L_x_7995:
[----:B-----5:R-:W-:Y:S02]  /*3410*/  HADD2.F32 R101, -RZ, R91.H1_H1 ;  /* 0x3000005bff657230 */ /* 0x020fe40000004100 */
[----:B------:R-:W-:-:S03]  /*3420*/  @P2 HADD2.F32 R103, -RZ, R95.H1_H1 ;  /* 0x3000005fff672230 */ /* 0x000fc60000004100 */
[----:B------:R-:W-:-:S04]  /*3430*/  FADD.FTZ R190, R101, R190 ;  /* 0x000000be65be7221 */ /* 0x000fc80000010000 */
[----:B------:R-:W-:-:S05]  /*3440*/  @P2 FADD.FTZ R190, R103, R190 ;  /* 0x000000be67be2221 */ /* 0x000fca0000010000 */
.L_x_7997:
[----:B------:R-:W-:-:S04]  /*3450*/  F2FP.PACK_AB R100, RZ, R190 ;  /* 0x000000beff64723e */ /* 0x000fc800000000ff */
[----:B------:R-:W-:Y:S02]  /*3460*/  PRMT R99, R99, 0x5410, R100 ;  /* 0x0000541063637816 */ /* 0x000fe40000000064 */
.L_x_7998:
        /* <DEDUP_REMOVED lines=16> */
.L_x_8000:
[----:B-----5:R-:W-:-:S05]  /*3570*/  HADD2.F32 R164, -RZ, R92.H0_H0 ;  /* 0x2000005cffa47230 */ /* 0x020fca0000004100 */
[----:B------:R-:W-:Y:S01]  /*3580*/  FADD.FTZ R191, R164, R191 ;  /* 0x000000bfa4bf7221 */ /* 0x000fe20000010000 */
[----:B------:R-:W-:Y:S05]  /*3590*/  BRA `(.L_x_8001) ;  /* 0x0000004000007947 */ /* 0x000fea0003800000 */
.L_x_7999:
[----:B0----5:R-:W-:Y:S02]  /*35a0*/  HADD2.F32 R164, -RZ, R88.H0_H0 ;  /* 0x20000058ffa47230 */ /* 0x021fe40000004100 */
[----:B------:R-:W-:-:S03]  /*35b0*/  @P2 HADD2.F32 R166, -RZ, R92.H0_H0 ;  /* 0x2000005cffa62230 */ /* 0x000fc60000004100 */
[----:B------:R-:W-:-:S04]  /*35c0*/  FADD.FTZ R191, R164, R191 ;  /* 0x000000bfa4bf7221 */ /* 0x000fc80000010000 */
[----:B------:R-:W-:-:S05]  /*35d0*/  @P2 FADD.FTZ R191, R166, R191 ;  /* 0x000000bfa6bf2221 */ /* 0x000fca0000010000 */
.L_x_8001:
[----:B------:R-:W-:-:S04]  /*35e0*/  F2FP.PACK_AB R163, RZ, R191 ;  /* 0x000000bfffa3723e */ /* 0x000fc800000000ff */
[----:B------:R-:W-:Y:S02]  /*35f0*/  PRMT R96, R163, 0x7610, R96 ;  /* 0x00007610a3607816 */ /* 0x000fe40000000060 */
.L_x_8002:
[----:B------:R-:W-:Y:S01]  /*3600*/  HADD2.F32 R193, -RZ, R100.H1_H1 ;  /* 0x30000064ffc17230 */ /* 0x000fe20000004100 */
[----:B------:R-:W-:Y:S05]  /*3610*/  @P3 BRA `(.L_x_8003) ;  /* 0x0000008000003947 */ /* 0x000fea0003800000 */
[----:B------:R-:W-:-:S04]  /*3620*/  ISETP.NE.U32.AND P4, PT, RZ, c[0x0][0x180], PT ;  /* 0x00006000ff007a0c */ /* 0x000fc80003f85070 */
[----:B------:R-:W-:-:S13]  /*3630*/  ISETP.NE.AND.EX P4, PT, RZ, c[0x0][0x184], PT, P4 ;  /* 0x00006100ff007a0c */ /* 0x000fda0003f85340 */
[----:B------:R-:W-:Y:S05]  /*3640*/  @P4 BRA `(.L_x_8004) ;  /* 0x0000002000004947 */ /* 0x000fea0003800000 */
[----:B------:R-:W-:Y:S05]  /*3650*/  @P0 BRA `(.L_x_8005) ;  /* 0x0000008000000947 */ /* 0x000fea0003800000 */
[----:B------:R-:W-:Y:S05]  /*3660*/  BRA `(.L_x_8006) ;  /* 0x0000009000007947 */ /* 0x000fea0003800000 */
.L_x_8004:
[----:B-----5:R-:W-:-:S05]  /*3670*/  HADD2.F32 R100, -RZ, R92.H1_H1 ;  /* 0x3000005cff647230 */ /* 0x020fca0000004100 */
[----:B------:R-:W-:Y:S01]  /*3680*/  FADD.FTZ R193, R100, R193 ;  /* 0x000000c164c17221 */ /* 0x000fe20000010000 */
[----:B------:R-:W-:Y:S05]  /*3690*/  BRA `(.L_x_8005) ;  /* 0x0000004000007947 */ /* 0x000fea0003800000 */
.L_x_8003:
[----:B-----5:R-:W-:Y:S02]  /*36a0*/  HADD2.F32 R100, -RZ, R88.H1_H1 ;  /* 0x30000058ff647230 */ /* 0x020fe40000004100 */
[----:B------:R-:W-:-:S03]  /*36b0*/  @P2 HADD2.F32 R164, -RZ, R92.H1_H1 ;  /* 0x3000005cffa42230 */ /* 0x000fc60000004100 */
[----:B------:R-:W-:-:S04]  /*36c0*/  FADD.FTZ R193, R100, R193 ;  /* 0x000000c164c17221 */ /* 0x000fc80000010000 */
[----:B------:R-:W-:-:S05]  /*36d0*/  @P2 FADD.FTZ R193, R164, R193 ;  /* 0x000000c1a4c12221 */ /* 0x000fca0000010000 */
.L_x_8005:
[----:B------:R-:W-:-:S04]  /*36e0*/  F2FP.PACK_AB R100, RZ, R193 ;  /* 0x000000c1ff64723e */ /* 0x000fc800000000ff */
[----:B------:R-:W-:Y:S02]  /*36f0*/  PRMT R96, R96, 0x5410, R100 ;  /* 0x0000541060607816 */ /* 0x000fe40000000064 */
.L_x_8006:
[----:B------:R-:W-:Y:S01]  /*3700*/  HADD2.F32 R192, -RZ, R101.H0_H0 ;  /* 0x20000065ffc07230 */ /* 0x000fe20000004100 */
[----:B------:R-:W-:Y:S05]  /*3710*/  @P3 BRA `(.L_x_8007) ;  /* 0x0000008000003947 */ /* 0x000fea0003800000 */
[----:B------:R-:W-:-:S04]  /*3720*/  ISETP.NE.U32.AND P4, PT, RZ, c[0x0][0x180], PT ;  /* 0x00006000ff007a0c */ /* 0x000fc80003f85070 */
[----:B------:R-:W-:-:S13]  /*3730*/  ISETP.NE.AND.EX P4, PT, RZ, c[0x0][0x184], PT, P4 ;  /* 0x00006100ff007a0c */ /* 0x000fda0003f85340 */
[----:B------:R-:W-:Y:S05]  /*3740*/  @P4 BRA `(.L_x_8008) ;  /* 0x0000002000004947 */ /* 0x000fea0003800000 */
[----:B------:R-:W-:Y:S05]  /*3750*/  @P0 BRA `(.L_x_8009) ;  /* 0x0000008000000947 */ /* 0x000fea0003800000 */
[----:B------:R-:W-:Y:S05]  /*3760*/  BRA `(.L_x_8010) ;  /* 0x0000009000007947 */ /* 0x000fea0003800000 */
.L_x_8008:
[----:B-----5:R-:W-:-:S05]  /*3770*/  HADD2.F32 R163, -RZ, R93.H0_H0 ;  /* 0x2000005dffa37230 */ /* 0x020fca0000004100 */
[----:B------:R-:W-:Y:S01]  /*3780*/  FADD.FTZ R192, R163, R192 ;  /* 0x000000c0a3c07221 */ /* 0x000fe20000010000 */
[----:B------:R-:W-:Y:S05]  /*3790*/  BRA `(.L_x_8009) ;  /* 0x0000004000007947 */ /* 0x000fea0003800000 */
.L_x_8007:
[----:B-----5:R-:W-:Y:S02]  /*37a0*/  HADD2.F32 R163, -RZ, R89.H0_H0 ;  /* 0x20000059ffa37230 */ /* 0x020fe40000004100 */
[----:B------:R-:W-:-:S03]  /*37b0*/  @P2 HADD2.F32 R165, -RZ, R93.H0_H0 ;  /* 0x2000005dffa52230 */ /* 0x000fc60000004100 */
[----:B------:R-:W-:-:S04]  /*37c0*/  FADD.FTZ R192, R163, R192 ;  /* 0x000000c0a3c07221 */ /* 0x000fc80000010000 */
[----:B------:R-:W-:-:S05]  /*37d0*/  @P2 FADD.FTZ R192, R165, R192 ;  /* 0x000000c0a5c02221 */ /* 0x000fca0000010000 */
.L_x_8009:
[----:B------:R-:W-:-:S04]  /*37e0*/  F2FP.PACK_AB R100, RZ, R192 ;  /* 0x000000c0ff64723e */ /* 0x000fc800000000ff */
[----:B------:R-:W-:Y:S02]  /*37f0*/  PRMT R97, R100, 0x7610, R97 ;  /* 0x0000761064617816 */ /* 0x000fe40000000061 */
.L_x_8010:
[----:B------:R-:W-:Y:S01]  /*3800*/  HADD2.F32 R194, -RZ, R101.H1_H1 ;  /* 0x30000065ffc27230 */ /* 0x000fe20000004100 */
[----:B------:R-:W-:Y:S05]  /*3810*/  @P3 BRA `(.L_x_8011) ;  /* 0x0000008000003947 */ /* 0x000fea0003800000 */
[----:B------:R-:W-:-:S04]  /*3820*/  ISETP.NE.U32.AND P4, PT, RZ, c[0x0][0x180], PT ;  /* 0x00006000ff007a0c */ /* 0x000fc80003f85070 */
[----:B------:R-:W-:-:S13]  /*3830*/  ISETP.NE.AND.EX P4, PT, RZ, c[0x0][0x184], PT, P4 ;  /* 0x00006100ff007a0c */ /* 0x000fda0003f85340 */
[----:B------:R-:W-:Y:S05]  /*3840*/  @P4 BRA `(.L_x_8012) ;  /* 0x0000002000004947 */ /* 0x000fea0003800000 */
[----:B------:R-:W-:Y:S05]  /*3850*/  @P0 BRA `(.L_x_8013) ;  /* 0x0000008000000947 */ /* 0x000fea0003800000 */
[----:B------:R-:W-:Y:S05]  /*3860*/  BRA `(.L_x_8014) ;  /* 0x0000009000007947 */ /* 0x000fea0003800000 */
.L_x_8012:
[----:B-----5:R-:W-:-:S05]  /*3870*/  HADD2.F32 R101, -RZ, R93.H1_H1 ;  /* 0x3000005dff657230 */ /* 0x020fca0000004100 */
[----:B------:R-:W-:Y:S01]  /*3880*/  FADD.FTZ R194, R101, R194 ;  /* 0x000000c265c27221 */ /* 0x000fe20000010000 */
[----:B------:R-:W-:Y:S05]  /*3890*/  BRA `(.L_x_8013) ;  /* 0x0000004000007947 */ /* 0x000fea0003800000 */
.L_x_8011:
[----:B-----5:R-:W-:Y:S02]  /*38a0*/  HADD2.F32 R101, -RZ, R89.H1_H1 ;  /* 0x30000059ff657230 */ /* 0x020fe40000004100 */
[----:B------:R-:W-:-:S03]  /*38b0*/  @P2 HADD2.F32 R163, -RZ, R93.H1_H1 ;  /* 0x3000005dffa32230 */ /* 0x000fc60000004100 */
[----:B------:R-:W-:-:S04]  /*38c0*/  FADD.FTZ R194, R101, R194 ;  /* 0x000000c265c27221 */ /* 0x000fc80000010000 */
[----:B------:R-:W-:-:S05]  /*38d0*/  @P2 FADD.FTZ R194, R163, R194 ;  /* 0x000000c2a3c22221 */ /* 0x000fca0000010000 */
.L_x_8013:
[----:B------:R-:W-:-:S04]  /*38e0*/  F2FP.PACK_AB R100, RZ, R194 ;  /* 0x000000c2ff64723e */ /* 0x000fc800000000ff */
[----:B------:R-:W-:Y:S02]  /*38f0*/  PRMT R97, R97, 0x5410, R100 ;  /* 0x0000541061617816 */ /* 0x000fe40000000064 */
.L_x_8014:
[----:B------:R-:W-:Y:S01]  /*3900*/  HADD2.F32 R195, -RZ, R102.H0_H0 ;  /* 0x20000066ffc37230 */ /* 0x000fe20000004100 */
[----:B------:R-:W-:Y:S05]  /*3910*/  @P3 BRA `(.L_x_8015) ;  /* 0x0000008000003947 */ /* 0x000fea0003800000 */
[----:B------:R-:W-:-:S04]  /*3920*/  ISETP.NE.U32.AND P4, PT, RZ, c[0x0][0x180], PT ;  /* 0x00006000ff007a0c */ /* 0x000fc80003f85070 */
[----:B------:R-:W-:-:S13]  /*3930*/  ISETP.NE.AND.EX P4, PT, RZ, c[0x0][0x184], PT, P4 ;  /* 0x00006100ff007a0c */ /* 0x000fda0003f85340 */
[----:B------:R-:W-:Y:S05]  /*3940*/  @P4 BRA `(.L_x_8016) ;  /* 0x0000002000004947 */ /* 0x000fea0003800000 */
[----:B------:R-:W-:Y:S05]  /*3950*/  @P0 BRA `(.L_x_8017) ;  /* 0x0000008000000947 */ /* 0x000fea0003800000 */
[----:B------:R-:W-:Y:S05]  /*3960*/  BRA `(.L_x_8018) ;  /* 0x0000009000007947 */ /* 0x000fea0003800000 */
.L_x_8016:
[----:B-----5:R-:W-:-:S05]  /*3970*/  HADD2.F32 R100, -RZ, R94.H0_H0 ;  /* 0x2000005eff647230 */ /* 0x020fca0000004100 */
[----:B------:R-:W-:Y:S01]  /*3980*/  FADD.FTZ R195, R100, R195 ;  /* 0x000000c364c37221 */ /* 0x000fe20000010000 */
[----:B------:R-:W-:Y:S05]  /*3990*/  BRA `(.L_x_8017) ;  /* 0x0000004000007947 */ /* 0x000fea0003800000 */
.L_x_8015:
[----:B-----5:R-:W-:Y:S02]  /*39a0*/  HADD2.F32 R100, -RZ, R90.H0_H0 ;  /* 0x2000005aff647230 */ /* 0x020fe40000004100 */
[----:B------:R-:W-:-:S03]  /*39b0*/  @P2 HADD2.F32 R164, -RZ, R94.H0_H0 ;  /* 0x2000005effa42230 */ /* 0x000fc60000004100 */
[----:B------:R-:W-:-:S04]  /*39c0*/  FADD.FTZ R195, R100, R195 ;  /* 0x000000c364c37221 */ /* 0x000fc80000010000 */
[----:B------:R-:W-:-:S05]  /*39d0*/  @P2 FADD.FTZ R195, R164, R195 ;  /* 0x000000c3a4c32221 */ /* 0x000fca0000010000 */
.L_x_8017:
[----:B------:R-:W-:-:S04]  /*39e0*/  F2FP.PACK_AB R100, RZ, R195 ;  /* 0x000000c3ff64723e */ /* 0x000fc800000000ff */
[----:B------:R-:W-:Y:S02]  /*39f0*/  PRMT R98, R100, 0x7610, R98 ;  /* 0x0000761064627816 */ /* 0x000fe40000000062 */
.L_x_8018:
[----:B------:R-:W-:Y:S01]  /*3a00*/  HADD2.F32 R196, -RZ, R102.H1_H1 ;  /* 0x30000066ffc47230 */ /* 0x000fe20000004100 */
[----:B------:R-:W-:Y:S05]  /*3a10*/  @P3 BRA `(.L_x_8019) ;  /* 0x0000008000003947 */ /* 0x000fea0003800000 */
[----:B------:R-:W-:-:S04]  /*3a20*/  ISETP.NE.U32.AND P4, PT, RZ, c[0x0][0x180], PT ;  /* 0x00006000ff007a0c */ /* 0x000fc80003f85070 */
[----:B------:R-:W-:-:S13]  /*3a30*/  ISETP.NE.AND.EX P4, PT, RZ, c[0x0][0x184], PT, P4 ;  /* 0x00006100ff007a0c */ /* 0x000fda0003f85340 */
[----:B------:R-:W-:Y:S05]  /*3a40*/  @P4 BRA `(.L_x_8020) ;  /* 0x0000002000004947 */ /* 0x000fea0003800000 */
[----:B------:R-:W-:Y:S05]  /*3a50*/  @P0 BRA `(.L_x_8021) ;  /* 0x0000008000000947 */ /* 0x000fea0003800000 */
[----:B------:R-:W-:Y:S05]  /*3a60*/  BRA `(.L_x_8022) ;  /* 0x0000009000007947 */ /* 0x000fea0003800000 */
.L_x_8020:
[----:B-----5:R-:W-:-:S05]  /*3a70*/  HADD2.F32 R101, -RZ, R94.H1_H1 ;  /* 0x3000005eff657230 */ /* 0x020fca0000004100 */
[----:B------:R-:W-:Y:S01]  /*3a80*/  FADD.FTZ R196, R101, R196 ;  /* 0x000000c465c47221 */ /* 0x000fe20000010000 */
[----:B------:R-:W-:Y:S05]  /*3a90*/  BRA `(.L_x_8021) ;  /* 0x0000004000007947 */ /* 0x000fea0003800000 */
.L_x_8019:
[----:B-----5:R-:W-:Y:S02]  /*3aa0*/  HADD2.F32 R101, -RZ, R90.H1_H1 ;  /* 0x3000005aff657230 */ /* 0x020fe40000004100 */
[----:B------:R-:W-:-:S03]  /*3ab0*/  @P2 HADD2.F32 R163, -RZ, R94.H1_H1 ;  /* 0x3000005effa32230 */ /* 0x000fc60000004100 */
[----:B------:R-:W-:-:S04]  /*3ac0*/  FADD.FTZ R196, R101, R196 ;  /* 0x000000c465c47221 */ /* 0x000fc80000010000 */
[----:B------:R-:W-:-:S05]  /*3ad0*/  @P2 FADD.FTZ R196, R163, R196 ;  /* 0x000000c4a3c42221 */ /* 0x000fca0000010000 */
.L_x_8021:
[----:B------:R-:W-:-:S04]  /*3ae0*/  F2FP.PACK_AB R100, RZ, R196 ;  /* 0x000000c4ff64723e */ /* 0x000fc800000000ff */
[----:B------:R-:W-:Y:S02]  /*3af0*/  PRMT R98, R98, 0x5410, R100 ;  /* 0x0000541062627816 */ /* 0x000fe40000000064 */
.L_x_8022:
[----:B------:R-:W-:Y:S01]  /*3b00*/  HADD2.F32 R197, -RZ, R103.H0_H0 ;  /* 0x20000067ffc57230 */ /* 0x000fe20000004100 */
[----:B------:R-:W-:Y:S05]  /*3b10*/  @P3 BRA `(.L_x_8023) ;  /* 0x0000008000003947 */ /* 0x000fea0003800000 */
[----:B------:R-:W-:-:S04]  /*3b20*/  ISETP.NE.U32.AND P4, PT, RZ, c[0x0][0x180], PT ;  /* 0x00006000ff007a0c */ /* 0x000fc80003f85070 */
[----:B------:R-:W-:-:S13]  /*3b30*/  ISETP.NE.AND.EX P4, PT, RZ, c[0x0][0x184], PT, P4 ;  /* 0x00006100ff007a0c */ /* 0x000fda0003f85340 */
[----:B------:R-:W-:Y:S05]  /*3b40*/  @P4 BRA `(.L_x_8024) ;  /* 0x0000002000004947 */ /* 0x000fea0003800000 */
[----:B------:R-:W-:Y:S05]  /*3b50*/  @P0 BRA `(.L_x_8025) ;  /* 0x0000008000000947 */ /* 0x000fea0003800000 */
[----:B------:R-:W-:Y:S05]  /*3b60*/  BRA `(.L_x_8026) ;  /* 0x0000009000007947 */ /* 0x000fea0003800000 */
.L_x_8024:
[----:B-----5:R-:W-:-:S05]  /*3b70*/  HADD2.F32 R100, -RZ, R95.H0_H0 ;  /* 0x2000005fff647230 */ /* 0x020fca0000004100 */
[----:B------:R-:W-:Y:S01]  /*3b80*/  FADD.FTZ R197, R100, R197 ;  /* 0x000000c564c57221 */ /* 0x000fe20000010000 */
[----:B------:R-:W-:Y:S05]  /*3b90*/  BRA `(.L_x_8025) ;  /* 0x0000004000007947 */ /* 0x000fea0003800000 */
.L_x_8023:
[----:B-----5:R-:W-:Y:S02]  /*3ba0*/  HADD2.F32 R100, -RZ, R91.H0_H0 ;  /* 0x2000005bff647230 */ /* 0x020fe40000004100 */
[----:B------:R-:W-:-:S03]  /*3bb0*/  @P2 HADD2.F32 R102, -RZ, R95.H0_H0 ;  /* 0x2000005fff662230 */ /* 0x000fc60000004100 */
[----:B------:R-:W-:-:S04]  /*3bc0*/  FADD.FTZ R197, R100, R197 ;  /* 0x000000c564c57221 */ /* 0x000fc80000010000 */
[----:B------:R-:W-:-:S05]  /*3bd0*/  @P2 FADD.FTZ R197, R102, R197 ;  /* 0x000000c566c52221 */ /* 0x000fca0000010000 */
.L_x_8025:
[----:B------:R-:W-:-:S04]  /*3be0*/  F2FP.PACK_AB R100, RZ, R197 ;  /* 0x000000c5ff64723e */ /* 0x000fc800000000ff */
[----:B------:R-:W-:Y:S02]  /*3bf0*/  PRMT R99, R100, 0x7610, R99 ;  /* 0x0000761064637816 */ /* 0x000fe40000000063 */
.L_x_8026:
[----:B------:R-:W-:Y:S01]  /*3c00*/  HADD2.F32 R198, -RZ, R103.H1_H1 ;  /* 0x30000067ffc67230 */ /* 0x000fe20000004100 */
[----:B------:R-:W-:Y:S05]  /*3c10*/  @P3 BRA `(.L_x_8027) ;  /* 0x0000008000003947 */ /* 0x000fea0003800000 */
[----:B------:R-:W-:-:S04]  /*3c20*/  ISETP.NE.U32.AND P4, PT, RZ, c[0x0][0x180], PT ;  /* 0x00006000ff007a0c */ /* 0x000fc80003f85070 */
[----:B------:R-:W-:-:S13]  /*3c30*/  ISETP.NE.AND.EX P4, PT, RZ, c[0x0][0x184], PT, P4 ;  /* 0x00006100ff007a0c */ /* 0x000fda0003f85340 */
[----:B------:R-:W-:Y:S05]  /*3c40*/  @P4 BRA `(.L_x_8028) ;  /* 0x0000002000004947 */ /* 0x000fea0003800000 */
[----:B------:R-:W-:Y:S05]  /*3c50*/  @P0 BRA `(.L_x_8029) ;  /* 0x0000008000000947 */ /* 0x000fea0003800000 */
[----:B------:R-:W-:Y:S05]  /*3c60*/  BRA `(.L_x_8030) ;  /* 0x0000009000007947 */ /* 0x000fea0003800000 */
.L_x_8028:
[----:B-----5:R-:W-:-:S05]  /*3c70*/  HADD2.F32 R101, -RZ, R95.H1_H1 ;  /* 0x3000005fff657230 */ /* 0x020fca0000004100 */
[----:B------:R-:W-:Y:S01]  /*3c80*/  FADD.FTZ R198, R101, R198 ;  /* 0x000000c665c67221 */ /* 0x000fe20000010000 */
[----:B------:R-:W-:Y:S05]  /*3c90*/  BRA `(.L_x_8029) ;  /* 0x0000004000007947 */ /* 0x000fea0003800000 */
.L_x_8027:
[----:B-----5:R-:W-:Y:S02]  /*3ca0*/  HADD2.F32 R101, -RZ, R91.H1_H1 ;  /* 0x3000005bff657230 */ /* 0x020fe40000004100 */
[----:B------:R-:W-:-:S03]  /*3cb0*/  @P2 HADD2.F32 R103, -RZ, R95.H1_H1 ;  /* 0x3000005fff672230 */ /* 0x000fc60000004100 */
[----:B------:R-:W-:-:S04]  /*3cc0*/  FADD.FTZ R198, R101, R198 ;  /* 0x000000c665c67221 */ /* 0x000fc80000010000 */
[----:B------:R-:W-:-:S05]  /*3cd0*/  @P2 FADD.FTZ R198, R103, R198 ;  /* 0x000000c667c62221 */ /* 0x000fca0000010000 */
.L_x_8029:
[----:B------:R-:W-:-:S04]  /*3ce0*/  F2FP.PACK_AB R100, RZ, R198 ;  /* 0x000000c6ff64723e */ /* 0x000fc800000000ff */
[----:B------:R-:W-:Y:S02]  /*3cf0*/  PRMT R99, R99, 0x5410, R100 ;  /* 0x0000541063637816 */ /* 0x000fe40000000064 */
.L_x_8030:
        /* <DEDUP_REMOVED lines=16> */
.L_x_8032:
[----:B-----5:R-:W-:-:S05]  /*3e00*/  HADD2.F32 R164, -RZ, R92.H0_H0 ;  /* 0x2000005cffa47230 */ /* 0x020fca0000004100 */
[----:B------:R-:W-:Y:S01]  /*3e10*/  FADD.FTZ R199, R164, R199 ;  /* 0x000000c7a4c77221 */ /* 0x000fe20000010000 */
[----:B------:R-:W-:Y:S05]  /*3e20*/  BRA `(.L_x_8033) ;  /* 0x0000004000007947 */ /* 0x000fea0003800000 */
.L_x_8031:
[----:B0----5:R-:W-:Y:S02]  /*3e30*/  HADD2.F32 R164, -RZ, R88.H0_H0 ;  /* 0x20000058ffa47230 */ /* 0x021fe40000004100 */
[----:B------:R-:W-:-:S03]  /*3e40*/  @P2 HADD2.F32 R166, -RZ, R92.H0_H0 ;  /* 0x2000005cffa62230 */ /* 0x000fc60000004100 */
[----:B------:R-:W-:-:S04]  /*3e50*/  FADD.FTZ R199, R164, R199 ;  /* 0x000000c7a4c77221 */ /* 0x000fc80000010000 */
[----:B------:R-:W-:-:S05]  /*3e60*/  @P2 FADD.FTZ R199, R166, R199 ;  /* 0x000000c7a6c72221 */ /* 0x000fca0000010000 */
.L_x_8033:
[----:B------:R-:W-:-:S04]  /*3e70*/  F2FP.PACK_AB R164, RZ, R199 ;  /* 0x000000c7ffa4723e */ /* 0x000fc800000000ff */
[----:B------:R-:W-:Y:S02]  /*3e80*/  PRMT R96, R164, 0x7610, R96 ;  /* 0x00007610a4607816 */ /* 0x000fe40000000060 */
.L_x_8034:
[----:B------:R-:W-:Y:S01]  /*3e90*/  HADD2.F32 R201, -RZ, R100.H1_H1 ;  /* 0x30000064ffc97230 */ /* 0x000fe20000004100 */
[----:B------:R-:W-:Y:S05]  /*3ea0*/  @P3 BRA `(.L_x_8035) ;  /* 0x0000008000003947 */ /* 0x000fea0003800000 */
[----:B------:R-:W-:-:S04]  /*3eb0*/  ISETP.NE.U32.AND P4, PT, RZ, c[0x0][0x180], PT ;  /* 0x00006000ff007a0c */ /* 0x000fc80003f85070 */
[----:B------:R-:W-:-:S13]  /*3ec0*/  ISETP.NE.AND.EX P4, PT, RZ, c[0x0][0x184], PT, P4 ;  /* 0x00006100ff007a0c */ /* 0x000fda0003f85340 */
[----:B------:R-:W-:Y:S05]  /*3ed0*/  @P4 BRA `(.L_x_8036) ;  /* 0x0000002000004947 */ /* 0x000fea0003800000 */
[----:B------:R-:W-:Y:S05]  /*3ee0*/  @P0 BRA `(.L_x_8037) ;  /* 0x0000008000000947 */ /* 0x000fea0003800000 */
[----:B------:R-:W-:Y:S05]  /*3ef0*/  BRA `(.L_x_8038) ;  /* 0x0000009000007947 */ /* 0x000fea0003800000 */
.L_x_8036:
[----:B-----5:R-:W-:-:S05]  /*3f00*/  HADD2.F32 R100, -RZ, R92.H1_H1 ;  /* 0x3000005cff647230 */ /* 0x020fca0000004100 */
[----:B------:R-:W-:Y:S01]  /*3f10*/  FADD.FTZ R201, R100, R201 ;  /* 0x000000c964c97221 */ /* 0x000fe20000010000 */
[----:B------:R-:W-:Y:S05]  /*3f20*/  BRA `(.L_x_8037) ;  /* 0x0000004000007947 */ /* 0x000fea0003800000 */
.L_x_8035:
[----:B-----5:R-:W-:Y:S02]  /*3f30*/  HADD2.F32 R100, -RZ, R88.H1_H1 ;  /* 0x30000058ff647230 */ /* 0x020fe40000004100 */
[----:B------:R-:W-:-:S03]  /*3f40*/  @P2 HADD2.F32 R164, -RZ, R92.H1_H1 ;  /* 0x3000005cffa42230 */ /* 0x000fc60000004100 */
[----:B------:R-:W-:-:S04]  /*3f50*/  FADD.FTZ R201, R100, R201 ;  /* 0x000000c964c97221 */ /* 0x000fc80000010000 */
[----:B------:R-:W-:-:S05]  /*3f60*/  @P2 FADD.FTZ R201, R164, R201 ;  /* 0x000000c9a4c92221 */ /* 0x000fca0000010000 */
.L_x_8037:
[----:B------:R-:W-:-:S04]  /*3f70*/  F2FP.PACK_AB R100, RZ, R201 ;  /* 0x000000c9ff64723e */ /* 0x000fc800000000ff */
[----:B------:R-:W-:Y:S02]  /*3f80*/  PRMT R96, R96, 0x5410, R100 ;  /* 0x0000541060607816 */ /* 0x000fe40000000064 */
.L_x_8038:
[----:B------:R-:W-:Y:S01]  /*3f90*/  HADD2.F32 R200, -RZ, R101.H0_H0 ;  /* 0x20000065ffc87230 */ /* 0x000fe20000004100 */
[----:B------:R-:W-:Y:S05]  /*3fa0*/  @P3 BRA `(.L_x_8039) ;  /* 0x0000008000003947 */ /* 0x000fea0003800000 */
[----:B------:R-:W-:-:S04]  /*3fb0*/  ISETP.NE.U32.AND P4, PT, RZ, c[0x0][0x180], PT ;  /* 0x00006000ff007a0c */ /* 0x000fc80003f85070 */
[----:B------:R-:W-:-:S13]  /*3fc0*/  ISETP.NE.AND.EX P4, PT, RZ, c[0x0][0x184], PT, P4 ;  /* 0x00006100ff007a0c */ /* 0x000fda0003f85340 */
[----:B------:R-:W-:Y:S05]  /*3fd0*/  @P4 BRA `(.L_x_8040) ;  /* 0x0000002000004947 */ /* 0x000fea0003800000 */
[----:B------:R-:W-:Y:S05]  /*3fe0*/  @P0 BRA `(.L_x_8041) ;  /* 0x0000008000000947 */ /* 0x000fea0003800000 */
[----:B------:R-:W-:Y:S05]  /*3ff0*/  BRA `(.L_x_8042) ;  /* 0x0000009000007947 */ /* 0x000fea0003800000 */
.L_x_8040:
[----:B-----5:R-:W-:-:S05]  /*4000*/  HADD2.F32 R165, -RZ, R93.H0_H0 ;  /* 0x2000005dffa57230 */ /* 0x020fca0000004100 */
[----:B------:R-:W-:Y:S01]  /*4010*/  FADD.FTZ R200, R165, R200 ;  /* 0x000000c8a5c87221 */ /* 0x000fe20000010000 */
[----:B------:R-:W-:Y:S05]  /*4020*/  BRA `(.L_x_8041) ;  /* 0x0000004000007947 */ /* 0x000fea0003800000 */
.L_x_8039:
[----:B-----5:R-:W-:Y:S02]  /*4030*/  HADD2.F32 R165, -RZ, R89.H0_H0 ;  /* 0x20000059ffa57230 */ /* 0x020fe40000004100 */
[----:B------:R-:W-:-:S03]  /*4040*/  @P2 HADD2.F32 R167, -RZ, R93.H0_H0 ;  /* 0x2000005dffa72230 */ /* 0x000fc60000004100 */
[----:B------:R-:W-:-:S04]  /*4050*/  FADD.FTZ R200, R165, R200 ;  /* 0x000000c8a5c87221 */ /* 0x000fc80000010000 */
[----:B------:R-:W-:-:S05]  /*4060*/  @P2 FADD.FTZ R200, R167, R200 ;  /* 0x000000c8a7c82221 */ /* 0x000fca0000010000 */
.L_x_8041:
[----:B------:R-:W-:-:S04]  /*4070*/  F2FP.PACK_AB R100, RZ, R200 ;  /* 0x000000c8ff64723e */ /* 0x000fc800000000ff */
[----:B------:R-:W-:Y:S02]  /*4080*/  PRMT R97, R100, 0x7610, R97 ;  /* 0x0000761064617816 */ /* 0x000fe40000000061 */
.L_x_8042:
[----:B------:R-:W-:Y:S01]  /*4090*/  HADD2.F32 R202, -RZ, R101.H1_H1 ;  /* 0x30000065ffca7230 */ /* 0x000fe20000004100 */
[----:B------:R-:W-:Y:S05]  /*40a0*/  @P3 BRA `(.L_x_8043) ;  /* 0x0000008000003947 */ /* 0x000fea0003800000 */
[----:B------:R-:W-:-:S04]  /*40b0*/  ISETP.NE.U32.AND P4, PT, RZ, c[0x0][0x180], PT ;  /* 0x00006000ff007a0c */ /* 0x000fc80003f85070 */
[----:B------:R-:W-:-:S13]  /*40c0*/  ISETP.NE.AND.EX P4, PT, RZ, c[0x0][0x184], PT, P4 ;  /* 0x00006100ff007a0c */ /* 0x000fda0003f85340 */
[----:B------:R-:W-:Y:S05]  /*40d0*/  @P4 BRA `(.L_x_8044) ;  /* 0x0000002000004947 */ /* 0x000fea0003800000 */
[----:B------:R-:W-:Y:S05]  /*40e0*/  @P0 BRA `(.L_x_8045) ;  /* 0x0000008000000947 */ /* 0x000fea0003800000 */
[----:B------:R-:W-:Y:S05]  /*40f0*/  BRA `(.L_x_8046) ;  /* 0x0000009000007947 */ /* 0x000fea0003800000 */
.L_x_8044:
[----:B-----5:R-:W-:-:S05]  /*4100*/  HADD2.F32 R101, -RZ, R93.H1_H1 ;  /* 0x3000005dff657230 */ /* 0x020fca0000004100 */
[----:B------:R-:W-:Y:S01]  /*4110*/  FADD.FTZ R202, R101, R202 ;  /* 0x000000ca65ca7221 */ /* 0x000fe20000010000 */
[----:B------:R-:W-:Y:S05]  /*4120*/  BRA `(.L_x_8045) ;  /* 0x0000004000007947 */ /* 0x000fea0003800000 */
.L_x_8043:
[----:B-----5:R-:W-:Y:S02]  /*4130*/  HADD2.F32 R101, -RZ, R89.H1_H1 ;  /* 0x30000059ff657230 */ /* 0x020fe40000004100 */
[----:B------:R-:W-:-:S03]  /*4140*/  @P2 HADD2.F32 R165, -RZ, R93.H1_H1 ;  /* 0x3000005dffa52230 */ /* 0x000fc60000004100 */
[----:B------:R-:W-:-:S04]  /*4150*/  FADD.FTZ R202, R101, R202 ;  /* 0x000000ca65ca7221 */ /* 0x000fc80000010000 */
[----:B------:R-:W-:-:S05]  /*4160*/  @P2 FADD.FTZ R202, R165, R202 ;  /* 0x000000caa5ca2221 */ /* 0x000fca0000010000 */
.L_x_8045:
[----:B------:R-:W-:-:S04]  /*4170*/  F2FP.PACK_AB R100, RZ, R202 ;  /* 0x000000caff64723e */ /* 0x000fc800000000ff */
[----:B------:R-:W-:Y:S02]  /*4180*/  PRMT R97, R97, 0x5410, R100 ;  /* 0x0000541061617816 */ /* 0x000fe40000000064 */
.L_x_8046:
[----:B------:R-:W-:Y:S01]  /*4190*/  HADD2.F32 R203, -RZ, R102.H0_H0 ;  /* 0x20000066ffcb7230 */ /* 0x000fe20000004100 */
[----:B------:R-:W-:Y:S05]  /*41a0*/  @P3 BRA `(.L_x_8047) ;  /* 0x0000008000003947 */ /* 0x000fea0003800000 */
[----:B------:R-:W-:-:S04]  /*41b0*/  ISETP.NE.U32.AND P4, PT, RZ, c[0x0][0x180], PT ;  /* 0x00006000ff007a0c */ /* 0x000fc80003f85070 */
[----:B------:R-:W-:-:S13]  /*41c0*/  ISETP.NE.AND.EX P4, PT, RZ, c[0x0][0x184], PT, P4 ;  /* 0x00006100ff007a0c */ /* 0x000fda0003f85340 */
[----:B------:R-:W-:Y:S05]  /*41d0*/  @P4 BRA `(.L_x_8048) ;  /* 0x0000002000004947 */ /* 0x000fea0003800000 */
[----:B------:R-:W-:Y:S05]  /*41e0*/  @P0 BRA `(.L_x_8049) ;  /* 0x0000008000000947 */ /* 0x000fea0003800000 */
[----:B------:R-:W-:Y:S05]  /*41f0*/  BRA `(.L_x_8050) ;  /* 0x0000009000007947 */ /* 0x000fea0003800000 */
.L_x_8048:
[----:B-----5:R-:W-:-:S05]  /*4200*/  HADD2.F32 R100, -RZ, R94.H0_H0 ;  /* 0x2000005eff647230 */ /* 0x020fca0000004100 */
[----:B------:R-:W-:Y:S01]  /*4210*/  FADD.FTZ R203, R100, R203 ;  /* 0x000000cb64cb7221 */ /* 0x000fe20000010000 */
[----:B------:R-:W-:Y:S05]  /*4220*/  BRA `(.L_x_8049) ;  /* 0x0000004000007947 */ /* 0x000fea0003800000 */
.L_x_8047:
[----:B-----5:R-:W-:Y:S02]  /*4230*/  HADD2.F32 R100, -RZ, R90.H0_H0 ;  /* 0x2000005aff647230 */ /* 0x020fe40000004100 */
[----:B------:R-:W-:-:S03]  /*4240*/  @P2 HADD2.F32 R164, -RZ, R94.H0_H0 ;  /* 0x2000005effa42230 */ /* 0x000fc60000004100 */
[----:B------:R-:W-:-:S04]  /*4250*/  FADD.FTZ R203, R100, R203 ;  /* 0x000000cb64cb7221 */ /* 0x000fc80000010000 */
[----:B------:R-:W-:-:S05]  /*4260*/  @P2 FADD.FTZ R203, R164, R203 ;  /* 0x000000cba4cb2221 */ /* 0x000fca0000010000 */
.L_x_8049:
[----:B------:R-:W-:-:S04]  /*4270*/  F2FP.PACK_AB R100, RZ, R203 ;  /* 0x000000cbff64723e */ /* 0x000fc800000000ff */
[----:B------:R-:W-:Y:S02]  /*4280*/  PRMT R98, R100, 0x7610, R98 ;  /* 0x0000761064627816 */ /* 0x000fe40000000062 */
.L_x_8050:
[----:B------:R-:W-:Y:S01]  /*4290*/  HADD2.F32 R204, -RZ, R102.H1_H1 ;  /* 0x30000066ffcc7230 */ /* 0x000fe20000004100 */
[----:B------:R-:W-:Y:S05]  /*42a0*/  @P3 BRA `(.L_x_8051) ;  /* 0x0000008000003947 */ /* 0x000fea0003800000 */
[----:B------:R-:W-:-:S04]  /*42b0*/  ISETP.NE.U32.AND P4, PT, RZ, c[0x0][0x180], PT ;  /* 0x00006000ff007a0c */ /* 0x000fc80003f85070 */
[----:B------:R-:W-:-:S13]  /*42c0*/  ISETP.NE.AND.EX P4, PT, RZ, c[0x0][0x184], PT, P4 ;  /* 0x00006100ff007a0c */ /* 0x000fda0003f85340 */
[----:B------:R-:W-:Y:S05]  /*42d0*/  @P4 BRA `(.L_x_8052) ;  /* 0x0000002000004947 */ /* 0x000fea0003800000 */
[----:B------:R-:W-:Y:S05]  /*42e0*/  @P0 BRA `(.L_x_8053) ;  /* 0x0000008000000947 */ /* 0x000fea0003800000 */
[----:B------:R-:W-:Y:S05]  /*42f0*/  BRA `(.L_x_8054) ;  /* 0x0000009000007947 */ /* 0x000fea0003800000 */
.L_x_8052:
[----:B-----5:R-:W-:-:S05]  /*4300*/  HADD2.F32 R101, -RZ, R94.H1_H1 ;  /* 0x3000005eff657230 */ /* 0x020fca0000004100 */
[----:B------:R-:W-:Y:S01]  /*4310*/  FADD.FTZ R204, R101, R204 ;  /* 0x000000cc65cc7221 */ /* 0x000fe20000010000 */
[----:B------:R-:W-:Y:S05]  /*4320*/  BRA `(.L_x_8053) ;  /* 0x0000004000007947 */ /* 0x000fea0003800000 */
.L_x_8051:
[----:B-----5:R-:W-:Y:S02]  /*4330*/  HADD2.F32 R101, -RZ, R90.H1_H1 ;  /* 0x3000005aff657230 */ /* 0x020fe40000004100 */
[----:B------:R-:W-:-:S03]  /*4340*/  @P2 HADD2.F32 R165, -RZ, R94.H1_H1 ;  /* 0x3000005effa52230 */ /* 0x000fc60000004100 */
[----:B------:R-:W-:-:S04]  /*4350*/  FADD.FTZ R204, R101, R204 ;  /* 0x000000cc65cc7221 */ /* 0x000fc80000010000 */
[----:B------:R-:W-:-:S05]  /*4360*/  @P2 FADD.FTZ R204, R165, R204 ;  /* 0x000000cca5cc2221 */ /* 0x000fca0000010000 */
.L_x_8053:
[----:B------:R-:W-:-:S04]  /*4370*/  F2FP.PACK_AB R100, RZ, R204 ;  /* 0x000000ccff64723e */ /* 0x000fc800000000ff */
[----:B------:R-:W-:Y:S02]  /*4380*/  PRMT R98, R98, 0x5410, R100 ;  /* 0x0000541062627816 */ /* 0x000fe40000000064 */
.L_x_8054:
[----:B------:R-:W-:Y:S01]  /*4390*/  HADD2.F32 R205, -RZ, R103.H0_H0 ;  /* 0x20000067ffcd7230 */ /* 0x000fe20000004100 */
[----:B------:R-:W-:Y:S05]  /*43a0*/  @P3 BRA `(.L_x_8055) ;  /* 0x0000008000003947 */ /* 0x000fea0003800000 */
[----:B------:R-:W-:-:S04]  /*43b0*/  ISETP.NE.U32.AND P4, PT, RZ, c[0x0][0x180], PT ;  /* 0x00006000ff007a0c */ /* 0x000fc80003f85070 */
[----:B------:R-:W-:-:S13]  /*43c0*/  ISETP.NE.AND.EX P4, PT, RZ, c[0x0][0x184], PT, P4 ;  /* 0x00006100ff007a0c */ /* 0x000fda0003f85340 */
[----:B------:R-:W-:Y:S05]  /*43d0*/  @P4 BRA `(.L_x_8056) ;  /* 0x0000002000004947 */ /* 0x000fea0003800000 */
[----:B------:R-:W-:Y:S05]  /*43e0*/  @P0 BRA `(.L_x_8057) ;  /* 0x0000008000000947 */ /* 0x000fea0003800000 */
[----:B------:R-:W-:Y:S05]  /*43f0*/  BRA `(.L_x_8058) ;  /* 0x0000009000007947 */ /* 0x000fea0003800000 */
.L_x_8056:
[----:B-----5:R-:W-:-:S05]  /*4400*/  HADD2.F32 R100, -RZ, R95.H0_H0 ;  /* 0x2000005fff647230 */ /* 0x020fca0000004100 */
[----:B------:R-:W-:Y:S01]  /*4410*/  FADD.FTZ R205, R100, R205 ;  /* 0x000000cd64cd7221 */ /* 0x000fe20000010000 */
[----:B------:R-:W-:Y:S05]  /*4420*/  BRA `(.L_x_8057) ;  /* 0x0000004000007947 */ /* 0x000fea0003800000 */
.L_x_8055:
[----:B-----5:R-:W-:Y:S02]  /*4430*/  HADD2.F32 R100, -RZ, R91.H0_H0 ;  /* 0x2000005bff647230 */ /* 0x020fe40000004100 */
[----:B------:R-:W-:-:S03]  /*4440*/  @P2 HADD2.F32 R102, -RZ, R95.H0_H0 ;  /* 0x2000005fff662230 */ /* 0x000fc60000004100 */
[----:B------:R-:W-:-:S04]  /*4450*/  FADD.FTZ R205, R100, R205 ;  /* 0x000000cd64cd7221 */ /* 0x000fc80000010000 */
[----:B------:R-:W-:-:S05]  /*4460*/  @P2 FADD.FTZ R205, R102, R205 ;  /* 0x000000cd66cd2221 */ /* 0x000fca0000010000 */
.L_x_8057:
[----:B------:R-:W-:-:S04]  /*4470*/  F2FP.PACK_AB R100, RZ, R205 ;  /* 0x000000cdff64723e */ /* 0x000fc800000000ff */
[----:B------:R-:W-:Y:S02]  /*4480*/  PRMT R99, R100, 0x7610, R99 ;  /* 0x0000761064637816 */ /* 0x000fe40000000063 */
.L_x_8058:
[----:B------:R-:W-:Y:S01]  /*4490*/  HADD2.F32 R206, -RZ, R103.H1_H1 ;  /* 0x30000067ffce7230 */ /* 0x000fe20000004100 */
[----:B------:R-:W-:Y:S05]  /*44a0*/  @P3 BRA `(.L_x_8059) ;  /* 0x0000008000003947 */ /* 0x000fea0003800000 */
[----:B------:R-:W-:-:S04]  /*44b0*/  ISETP.NE.U32.AND P4, PT, RZ, c[0x0][0x180], PT ;  /* 0x00006000ff007a0c */ /* 0x000fc80003f85070 */
[----:B------:R-:W-:-:S13]  /*44c0*/  ISETP.NE.AND.EX P4, PT, RZ, c[0x0][0x184], PT, P4 ;  /* 0x00006100ff007a0c */ /* 0x000fda0003f85340 */
[----:B------:R-:W-:Y:S05]  /*44d0*/  @P4 BRA `(.L_x_8060) ;  /* 0x0000002000004947 */ /* 0x000fea0003800000 */
[----:B------:R-:W-:Y:S05]  /*44e0*/  @P0 BRA `(.L_x_8061) ;  /* 0x0000008000000947 */ /* 0x000fea0003800000 */
[----:B------:R-:W-:Y:S05]  /*44f0*/  BRA `(.L_x_8062) ;  /* 0x0000009000007947 */ /* 0x000fea0003800000 */
.L_x_8060:
[----:B-----5:R-:W-:-:S05]  /*4500*/  HADD2.F32 R101, -RZ, R95.H1_H1 ;  /* 0x3000005fff657230 */ /* 0x020fca0000004100 */
[----:B------:R-:W-:Y:S01]  /*4510*/  FADD.FTZ R206, R101, R206 ;  /* 0x000000ce65ce7221 */ /* 0x000fe20000010000 */
[----:B------:R-:W-:Y:S05]  /*4520*/  BRA `(.L_x_8061) ;  /* 0x0000004000007947 */ /* 0x000fea0003800000 */
.L_x_8059:
[----:B-----5:R-:W-:Y:S02]  /*4530*/  HADD2.F32 R101, -RZ, R91.H1_H1 ;  /* 0x3000005bff657230 */ /* 0x020fe40000004100 */
[----:B------:R-:W-:-:S03]  /*4540*/  @P2 HADD2.F32 R103, -RZ, R95.H1_H1 ;  /* 0x3000005fff672230 */ /* 0x000fc60000004100 */
[----:B------:R-:W-:-:S04]  /*4550*/  FADD.FTZ R206, R101, R206 ;  /* 0x000000ce65ce7221 */ /* 0x000fc80000010000 */
[----:B------:R-:W-:-:S05]  /*4560*/  @P2 FADD.FTZ R206, R103, R206 ;  /* 0x000000ce67ce2221 */ /* 0x000fca0000010000 */
.L_x_8061:
[----:B------:R-:W-:-:S04]  /*4570*/  F2FP.PACK_AB R100, RZ, R206 ;  /* 0x000000ceff64723e */ /* 0x000fc800000000ff */
[----:B------:R-:W-:Y:S02]  /*4580*/  PRMT R99, R99, 0x5410, R100 ;  /* 0x0000541063637816 */ /* 0x000fe40000000064 */
.L_x_8062:
        /* <DEDUP_REMOVED lines=16> */
.L_x_8064:
[----:B-----5:R-:W-:-:S05]  /*4690*/  HADD2.F32 R166, -RZ, R92.H0_H0 ;  /* 0x2000005cffa67230 */ /* 0x020fca0000004100 */
[----:B------:R-:W-:Y:S01]  /*46a0*/  FADD.FTZ R207, R166, R207 ;  /* 0x000000cfa6cf7221 */ /* 0x000fe20000010000 */
[----:B------:R-:W-:Y:S05]  /*46b0*/  BRA `(.L_x_8065) ;  /* 0x0000004000007947 */ /* 0x000fea0003800000 */
.L_x_8063:
[----:B0----5:R-:W-:Y:S02]  /*46c0*/  HADD2.F32 R166, -RZ, R88.H0_H0 ;  /* 0x20000058ffa67230 */ /* 0x021fe40000004100 */
[----:B------:R-:W-:-:S03]  /*46d0*/  @P2 HADD2.F32 R208, -RZ, R92.H0_H0 ;  /* 0x2000005cffd02230 */ /* 0x000fc60000004100 */
[----:B------:R-:W-:-:S04]  /*46e0*/  FADD.FTZ R207, R166, R207 ;  /* 0x000000cfa6cf7221 */ /* 0x000fc80000010000 */
[----:B------:R-:W-:-:S05]  /*46f0*/  @P2 FADD.FTZ R207, R208, R207 ;  /* 0x000000cfd0cf2221 */ /* 0x000fca0000010000 */
.L_x_8065:
[----:B------:R-:W-:-:S04]  /*4700*/  F2FP.PACK_AB R165, RZ, R207 ;  /* 0x000000cfffa5723e */ /* 0x000fc800000000ff */
[----:B------:R-:W-:Y:S02]  /*4710*/  PRMT R96, R165, 0x7610, R96 ;  /* 0x00007610a5607816 */ /* 0x000fe40000000060 */
.L_x_8066:
[----:B------:R-:W-:Y:S01]  /*4720*/  HADD2.F32 R209, -RZ, R100.H1_H1 ;  /* 0x30000064ffd17230 */ /* 0x000fe20000004100 */
[----:B------:R-:W-:Y:S05]  /*4730*/  @P3 BRA `(.L_x_8067) ;  /* 0x0000008000003947 */ /* 0x000fea0003800000 */
[----:B------:R-:W-:-:S04]  /*4740*/  ISETP.NE.U32.AND P4, PT, RZ, c[0x0][0x180], PT ;  /* 0x00006000ff007a0c */ /* 0x000fc80003f85070 */
[----:B------:R-:W-:-:S13]  /*4750*/  ISETP.NE.AND.EX P4, PT, RZ, c[0x0][0x184], PT, P4 ;  /* 0x00006100ff007a0c */ /* 0x000fda0003f85340 */
[----:B------:R-:W-:Y:S05]  /*4760*/  @P4 BRA `(.L_x_8068) ;  /* 0x0000002000004947 */ /* 0x000fea0003800000 */
[----:B------:R-:W-:Y:S05]  /*4770*/  @P0 BRA `(.L_x_8069) ;  /* 0x0000008000000947 */ /* 0x000fea0003800000 */
[----:B------:R-:W-:Y:S05]  /*4780*/  BRA `(.L_x_8070) ;  /* 0x0000009000007947 */ /* 0x000fea0003800000 */
.L_x_8068:
[----:B-----5:R-:W-:-:S05]  /*4790*/  HADD2.F32 R100, -RZ, R92.H1_H1 ;  /* 0x3000005cff647230 */ /* 0x020fca0000004100 */
[----:B------:R-:W-:Y:S01]  /*47a0*/  FADD.FTZ R209, R100, R209 ;  /* 0x000000d164d17221 */ /* 0x000fe20000010000 */
[----:B------:R-:W-:Y:S05]  /*47b0*/  BRA `(.L_x_8069) ;  /* 0x0000004000007947 */ /* 0x000fea0003800000 */
.L_x_8067:
[----:B-----5:R-:W-:Y:S02]  /*47c0*/  HADD2.F32 R100, -RZ, R88.H1_H1 ;  /* 0x30000058ff647230 */ /* 0x020fe40000004100 */
[----:B------:R-:W-:-:S03]  /*47d0*/  @P2 HADD2.F32 R166, -RZ, R92.H1_H1 ;  /* 0x3000005cffa62230 */ /* 0x000fc60000004100 */
[----:B------:R-:W-:-:S04]  /*47e0*/  FADD.FTZ R209, R100, R209 ;  /* 0x000000d164d17221 */ /* 0x000fc80000010000 */
[----:B------:R-:W-:-:S05]  /*47f0*/  @P2 FADD.FTZ R209, R166, R209 ;  /* 0x000000d1a6d12221 */ /* 0x000fca0000010000 */
.L_x_8069:
[----:B------:R-:W-:-:S04]  /*4800*/  F2FP.PACK_AB R100, RZ, R209 ;  /* 0x000000d1ff64723e */ /* 0x000fc800000000ff */
[----:B------:R-:W-:Y:S02]  /*4810*/  PRMT R96, R96, 0x5410, R100 ;  /* 0x0000541060607816 */ /* 0x000fe40000000064 */
.L_x_8070:
[----:B------:R-:W-:Y:S01]  /*4820*/  HADD2.F32 R208, -RZ, R101.H0_H0 ;  /* 0x20000065ffd07230 */ /* 0x000fe20000004100 */
[----:B------:R-:W-:Y:S05]  /*4830*/  @P3 BRA `(.L_x_8071) ;  /* 0x0000008000003947 */ /* 0x000fea0003800000 */
[----:B------:R-:W-:-:S04]  /*4840*/  ISETP.NE.U32.AND P4, PT, RZ, c[0x0][0x180], PT ;  /* 0x00006000ff007a0c */ /* 0x000fc80003f85070 */
[----:B------:R-:W-:-:S13]  /*4850*/  ISETP.NE.AND.EX P4, PT, RZ, c[0x0][0x184], PT, P4 ;  /* 0x00006100ff007a0c */ /* 0x000fda0003f85340 */
[----:B------:R-:W-:Y:S05]  /*4860*/  @P4 BRA `(.L_x_8072) ;  /* 0x0000002000004947 */ /* 0x000fea0003800000 */
[----:B------:R-:W-:Y:S05]  /*4870*/  @P0 BRA `(.L_x_8073) ;  /* 0x0000008000000947 */ /* 0x000fea0003800000 */
[----:B------:R-:W-:Y:S05]  /*4880*/  BRA `(.L_x_8074) ;  /* 0x0000009000007947 */ /* 0x000fea0003800000 */
.L_x_8072:
[----:B-----5:R-:W-:-:S05]  /*4890*/  HADD2.F32 R165, -RZ, R93.H0_H0 ;  /* 0x2000005dffa57230 */ /* 0x020fca0000004100 */
[----:B------:R-:W-:Y:S01]  /*48a0*/  FADD.FTZ R208, R165, R208 ;  /* 0x000000d0a5d07221 */ /* 0x000fe20000010000 */
[----:B------:R-:W-:Y:S05]  /*48b0*/  BRA `(.L_x_8073) ;  /* 0x0000004000007947 */ /* 0x000fea0003800000 */
.L_x_8071:
[----:B-----5:R-:W-:Y:S02]  /*48c0*/  HADD2.F32 R165, -RZ, R89.H0_H0 ;  /* 0x20000059ffa57230 */ /* 0x020fe40000004100 */
[----:B------:R-:W-:-:S03]  /*48d0*/  @P2 HADD2.F32 R167, -RZ, R93.H0_H0 ;  /* 0x2000005dffa72230 */ /* 0x000fc60000004100 */
[----:B------:R-:W-:-:S04]  /*48e0*/  FADD.FTZ R208, R165, R208 ;  /* 0x000000d0a5d07221 */ /* 0x000fc80000010000 */
[----:B------:R-:W-:-:S05]  /*48f0*/  @P2 FADD.FTZ R208, R167, R208 ;  /* 0x000000d0a7d02221 */ /* 0x000fca0000010000 */
.L_x_8073:
[----:B------:R-:W-:-:S04]  /*4900*/  F2FP.PACK_AB R100, RZ, R208 ;  /* 0x000000d0ff64723e */ /* 0x000fc800000000ff */
[----:B------:R-:W-:Y:S02]  /*4910*/  PRMT R97, R100, 0x7610, R97 ;  /* 0x0000761064617816 */ /* 0x000fe40000000061 */
.L_x_8074:
[----:B------:R-:W-:Y:S01]  /*4920*/  HADD2.F32 R210, -RZ, R101.H1_H1 ;  /* 0x30000065ffd27230 */ /* 0x000fe20000004100 */
[----:B------:R-:W-:Y:S05]  /*4930*/  @P3 BRA `(.L_x_8075) ;  /* 0x0000008000003947 */ /* 0x000fea0003800000 */
[----:B------:R-:W-:-:S04]  /*4940*/  ISETP.NE.U32.AND P4, PT, RZ, c[0x0][0x180], PT ;  /* 0x00006000ff007a0c */ /* 0x000fc80003f85070 */
[----:B------:R-:W-:-:S13]  /*4950*/  ISETP.NE.AND.EX P4, PT, RZ, c[0x0][0x184], PT, P4 ;  /* 0x00006100ff007a0c */ /* 0x000fda0003f85340 */
[----:B------:R-:W-:Y:S05]  /*4960*/  @P4 BRA `(.L_x_8076) ;  /* 0x0000002000004947 */ /* 0x000fea0003800000 */
[----:B------:R-:W-:Y:S05]  /*4970*/  @P0 BRA `(.L_x_8077) ;  /* 0x0000008000000947 */ /* 0x000fea0003800000 */
[----:B------:R-:W-:Y:S05]  /*4980*/  BRA `(.L_x_8078) ;  /* 0x0000009000007947 */ /* 0x000fea0003800000 */
.L_x_8076:
[----:B-----5:R-:W-:-:S05]  /*4990*/  HADD2.F32 R101, -RZ, R93.H1_H1 ;  /* 0x3000005dff657230 */ /* 0x020fca0000004100 */
[----:B------:R-:W-:Y:S01]  /*49a0*/  FADD.FTZ R210, R101, R210 ;  /* 0x000000d265d27221 */ /* 0x000fe20000010000 */
[----:B------:R-:W-:Y:S05]  /*49b0*/  BRA `(.L_x_8077) ;  /* 0x0000004000007947 */ /* 0x000fea0003800000 */
.L_x_8075:
[----:B-----5:R-:W-:Y:S02]  /*49c0*/  HADD2.F32 R101, -RZ, R89.H1_H1 ;  /* 0x30000059ff657230 */ /* 0x020fe40000004100 */
[----:B------:R-:W-:-:S03]  /*49d0*/  @P2 HADD2.F32 R165, -RZ, R93.H1_H1 ;  /* 0x3000005dffa52230 */ /* 0x000fc60000004100 */
[----:B------:R-:W-:-:S04]  /*49e0*/  FADD.FTZ R210, R101, R210 ;  /* 0x000000d265d27221 */ /* 0x000fc80000010000 */
[----:B------:R-:W-:-:S05]  /*49f0*/  @P2 FADD.FTZ R210, R165, R210 ;  /* 0x000000d2a5d22221 */ /* 0x000fca0000010000 */
.L_x_8077:
[----:B------:R-:W-:-:S04]  /*4a00*/  F2FP.PACK_AB R100, RZ, R210 ;  /* 0x000000d2ff64723e */ /* 0x000fc800000000ff */
[----:B------:R-:W-:Y:S02]  /*4a10*/  PRMT R97, R97, 0x5410, R100 ;  /* 0x0000541061617816 */ /* 0x000fe40000000064 */
.L_x_8078:
[----:B------:R-:W-:Y:S01]  /*4a20*/  HADD2.F32 R211, -RZ, R102.H0_H0 ;  /* 0x20000066ffd37230 */ /* 0x000fe20000004100 */
[----:B------:R-:W-:Y:S05]  /*4a30*/  @P3 BRA `(.L_x_8079) ;  /* 0x0000008000003947 */ /* 0x000fea0003800000 */
[----:B------:R-:W-:-:S04]  /*4a40*/  ISETP.NE.U32.AND P4, PT, RZ, c[0x0][0x180], PT ;  /* 0x00006000ff007a0c */ /* 0x000fc80003f85070 */
[----:B------:R-:W-:-:S13]  /*4a50*/  ISETP.NE.AND.EX P4, PT, RZ, c[0x0][0x184], PT, P4 ;  /* 0x00006100ff007a0c */ /* 0x000fda0003f85340 */
[----:B------:R-:W-:Y:S05]  /*4a60*/  @P4 BRA `(.L_x_8080) ;  /* 0x0000002000004947 */ /* 0x000fea0003800000 */
[----:B------:R-:W-:Y:S05]  /*4a70*/  @P0 BRA `(.L_x_8081) ;  /* 0x0000008000000947 */ /* 0x000fea0003800000 */
[----:B------:R-:W-:Y:S05]  /*4a80*/  BRA `(.L_x_8082) ;  /* 0x0000009000007947 */ /* 0x000fea0003800000 */
.L_x_8080:
[----:B-----5:R-:W-:-:S05]  /*4a90*/  HADD2.F32 R100, -RZ, R94.H0_H0 ;  /* 0x2000005eff647230 */ /* 0x020fca0000004100 */
[----:B------:R-:W-:Y:S01]  /*4aa0*/  FADD.FTZ R211, R100, R211 ;  /* 0x000000d364d37221 */ /* 0x000fe20000010000 */
[----:B------:R-:W-:Y:S05]  /*4ab0*/  BRA `(.L_x_8081) ;  /* 0x0000004000007947 */ /* 0x000fea0003800000 */
.L_x_8079:
[----:B-----5:R-:W-:Y:S02]  /*4ac0*/  HADD2.F32 R100, -RZ, R90.H0_H0 ;  /* 0x2000005aff647230 */ /* 0x020fe40000004100 */
[----:B------:R-:W-:-:S03]  /*4ad0*/  @P2 HADD2.F32 R166, -RZ, R94.H0_H0 ;  /* 0x2000005effa62230 */ /* 0x000fc60000004100 */
[----:B------:R-:W-:-:S04]  /*4ae0*/  FADD.FTZ R211, R100, R211 ;  /* 0x000000d364d37221 */ /* 0x000fc80000010000 */
[----:B------:R-:W-:-:S05]  /*4af0*/  @P2 FADD.FTZ R211, R166, R211 ;  /* 0x000000d3a6d32221 */ /* 0x000fca0000010000 */
.L_x_8081:
[----:B------:R-:W-:-:S04]  /*4b00*/  F2FP.PACK_AB R100, RZ, R211 ;  /* 0x000000d3ff64723e */ /* 0x000fc800000000ff */
[----:B------:R-:W-:Y:S02]  /*4b10*/  PRMT R98, R100, 0x7610, R98 ;  /* 0x0000761064627816 */ /* 0x000fe40000000062 */
.L_x_8082:
[----:B------:R-:W-:Y:S01]  /*4b20*/  HADD2.F32 R212, -RZ, R102.H1_H1 ;  /* 0x30000066ffd47230 */ /* 0x000fe20000004100 */
[----:B------:R-:W-:Y:S05]  /*4b30*/  @P3 BRA `(.L_x_8083) ;  /* 0x0000008000003947 */ /* 0x000fea0003800000 */
[----:B------:R-:W-:-:S04]  /*4b40*/  ISETP.NE.U32.AND P4, PT, RZ, c[0x0][0x180], PT ;  /* 0x00006000ff007a0c */ /* 0x000fc80003f85070 */
[----:B------:R-:W-:-:S13]  /*4b50*/  ISETP.NE.AND.EX P4, PT, RZ, c[0x0][0x184], PT, P4 ;  /* 0x00006100ff007a0c */ /* 0x000fda0003f85340 */
[----:B------:R-:W-:Y:S05]  /*4b60*/  @P4 BRA `(.L_x_8084) ;  /* 0x0000002000004947 */ /* 0x000fea0003800000 */
[----:B------:R-:W-:Y:S05]  /*4b70*/  @P0 BRA `(.L_x_8085) ;  /* 0x0000008000000947 */ /* 0x000fea0003800000 */
[----:B------:R-:W-:Y:S05]  /*4b80*/  BRA `(.L_x_8086) ;  /* 0x0000009000007947 */ /* 0x000fea0003800000 */
.L_x_8084:
[----:B-----5:R-:W-:-:S05]  /*4b90*/  HADD2.F32 R101, -RZ, R94.H1_H1 ;  /* 0x3000005eff657230 */ /* 0x020fca0000004100 */
[----:B------:R-:W-:Y:S01]  /*4ba0*/  FADD.FTZ R212, R101, R212 ;  /* 0x000000d465d47221 */ /* 0x000fe20000010000 */
[----:B------:R-:W-:Y:S05]  /*4bb0*/  BRA `(.L_x_8085) ;  /* 0x0000004000007947 */ /* 0x000fea0003800000 */
.L_x_8083:
[----:B-----5:R-:W-:Y:S02]  /*4bc0*/  HADD2.F32 R101, -RZ, R90.H1_H1 ;  /* 0x3000005aff657230 */ /* 0x020fe40000004100 */
[----:B------:R-:W-:-:S03]  /*4bd0*/  @P2 HADD2.F32 R165, -RZ, R94.H1_H1 ;  /* 0x3000005effa52230 */ /* 0x000fc60000004100 */
[----:B------:R-:W-:-:S04]  /*4be0*/  FADD.FTZ R212, R101, R212 ;  /* 0x000000d465d47221 */ /* 0x000fc80000010000 */
[----:B------:R-:W-:-:S05]  /*4bf0*/  @P2 FADD.FTZ R212, R165, R212 ;  /* 0x000000d4a5d42221 */ /* 0x000fca0000010000 */
.L_x_8085:
[----:B------:R-:W-:-:S04]  /*4c00*/  F2FP.PACK_AB R100, RZ, R212 ;  /* 0x000000d4ff64723e */ /* 0x000fc800000000ff */
[----:B------:R-:W-:Y:S02]  /*4c10*/  PRMT R98, R98, 0x5410, R100 ;  /* 0x0000541062627816 */ /* 0x000fe40000000064 */
.L_x_8086:
[----:B------:R-:W-:Y:S01]  /*4c20*/  HADD2.F32 R213, -RZ, R103.H0_H0 ;  /* 0x20000067ffd57230 */ /* 0x000fe20000004100 */
[----:B------:R-:W-:Y:S05]  /*4c30*/  @P3 BRA `(.L_x_8087) ;  /* 0x0000008000003947 */ /* 0x000fea0003800000 */
[----:B------:R-:W-:-:S04]  /*4c40*/  ISETP.NE.U32.AND P4, PT, RZ, c[0x0][0x180], PT ;  /* 0x00006000ff007a0c */ /* 0x000fc80003f85070 */
[----:B------:R-:W-:-:S13]  /*4c50*/  ISETP.NE.AND.EX P4, PT, RZ, c[0x0][0x184], PT, P4 ;  /* 0x00006100ff007a0c */ /* 0x000fda0003f85340 */
[----:B------:R-:W-:Y:S05]  /*4c60*/  @P4 BRA `(.L_x_8088) ;  /* 0x0000002000004947 */ /* 0x000fea0003800000 */
[----:B------:R-:W-:Y:S05]  /*4c70*/  @P0 BRA `(.L_x_8089) ;  /* 0x0000008000000947 */ /* 0x000fea0003800000 */
[----:B------:R-:W-:Y:S05]  /*4c80*/  BRA `(.L_x_8090) ;  /* 0x0000009000007947 */ /* 0x000fea0003800000 */
.L_x_8088:
[----:B-----5:R-:W-:-:S05]  /*4c90*/  HADD2.F32 R100, -RZ, R95.H0_H0 ;  /* 0x2000005fff647230 */ /* 0x020fca0000004100 */
[----:B------:R-:W-:Y:S01]  /*4ca0*/  FADD.FTZ R213, R100, R213 ;  /* 0x000000d564d57221 */ /* 0x000fe20000010000 */
[----:B------:R-:W-:Y:S05]  /*4cb0*/  BRA `(.L_x_8089) ;  /* 0x0000004000007947 */ /* 0x000fea0003800000 */
.L_x_8087:
[----:B-----5:R-:W-:Y:S02]  /*4cc0*/  HADD2.F32 R100, -RZ, R91.H0_H0 ;  /* 0x2000005bff647230 */ /* 0x020fe40000004100 */
[----:B------:R-:W-:-:S03]  /*4cd0*/  @P2 HADD2.F32 R102, -RZ, R95.H0_H0 ;  /* 0x2000005fff662230 */ /* 0x000fc60000004100 */
[----:B------:R-:W-:-:S04]  /*4ce0*/  FADD.FTZ R213, R100, R213 ;  /* 0x000000d564d57221 */ /* 0x000fc80000010000 */
[----:B------:R-:W-:-:S05]  /*4cf0*/  @P2 FADD.FTZ R213, R102, R213 ;  /* 0x000000d566d52221 */ /* 0x000fca0000010000 */
.L_x_8089:
[----:B------:R-:W-:-:S04]  /*4d00*/  F2FP.PACK_AB R100, RZ, R213 ;  /* 0x000000d5ff64723e */ /* 0x000fc800000000ff */
[----:B------:R-:W-:Y:S02]  /*4d10*/  PRMT R99, R100, 0x7610, R99 ;  /* 0x0000761064637816 */ /* 0x000fe40000000063 */
.L_x_8090:
[----:B------:R-:W-:Y:S01]  /*4d20*/  HADD2.F32 R215, -RZ, R103.H1_H1 ;  /* 0x30000067ffd77230 */ /* 0x000fe20000004100 */
[----:B------:R-:W-:Y:S05]  /*4d30*/  @P3 BRA `(.L_x_8091) ;  /* 0x0000008000003947 */ /* 0x000fea0003800000 */
[----:B------:R-:W-:-:S04]  /*4d40*/  ISETP.NE.U32.AND P4, PT, RZ, c[0x0][0x180], PT ;  /* 0x00006000ff007a0c */ /* 0x000fc80003f85070 */
[----:B------:R-:W-:-:S13]  /*4d50*/  ISETP.NE.AND.EX P4, PT, RZ, c[0x0][0x184], PT, P4 ;  /* 0x00006100ff007a0c */ /* 0x000fda0003f85340 */
[----:B------:R-:W-:Y:S05]  /*4d60*/  @P4 BRA `(.L_x_8092) ;  /* 0x0000002000004947 */ /* 0x000fea0003800000 */
[----:B------:R-:W-:Y:S05]  /*4d70*/  @P0 BRA `(.L_x_8093) ;  /* 0x0000008000000947 */ /* 0x000fea0003800000 */
[----:B------:R-:W-:Y:S05]  /*4d80*/  BRA `(.L_x_8094) ;  /* 0x0000009000007947 */ /* 0x000fea0003800000 */
.L_x_8092:
[----:B-----5:R-:W-:-:S05]  /*4d90*/  HADD2.F32 R100, -RZ, R95.H1_H1 ;  /* 0x3000005fff647230 */ /* 0x020fca0000004100 */
[----:B------:R-:W-:Y:S01]  /*4da0*/  FADD.FTZ R215, R100, R215 ;  /* 0x000000d764d77221 */ /* 0x000fe20000010000 */
[----:B------:R-:W-:Y:S05]  /*4db0*/  BRA `(.L_x_8093) ;  /* 0x0000004000007947 */ /* 0x000fea0003800000 */
.L_x_8091:
[----:B-----5:R-:W-:Y:S02]  /*4dc0*/  HADD2.F32 R100, -RZ, R91.H1_H1 ;  /* 0x3000005bff647230 */ /* 0x020fe40000004100 */
[----:B------:R-:W-:-:S03]  /*4dd0*/  @P2 HADD2.F32 R102, -RZ, R95.H1_H1 ;  /* 0x3000005fff662230 */ /* 0x000fc60000004100 */
[----:B------:R-:W-:-:S04]  /*4de0*/  FADD.FTZ R215, R100, R215 ;  /* 0x000000d764d77221 */ /* 0x000fc80000010000 */
[----:B------:R-:W-:-:S05]  /*4df0*/  @P2 FADD.FTZ R215, R102, R215 ;  /* 0x000000d766d72221 */ /* 0x000fca0000010000 */
.L_x_8093:
[----:B------:R-:W-:-:S04]  /*4e00*/  F2FP.PACK_AB R100, RZ, R215 ;  /* 0x000000d7ff64723e */ /* 0x000fc800000000ff */
[----:B------:R-:W-:Y:S02]  /*4e10*/  PRMT R99, R99, 0x5410, R100 ;  /* 0x0000541063637816 */ /* 0x000fe40000000064 */
.L_x_8094:
        /* <DEDUP_REMOVED lines=16> */
.L_x_8096:
[----:B-----5:R-:W-:-:S05]  /*4f20*/  HADD2.F32 R167, -RZ, R92.H0_H0 ;  /* 0x2000005cffa77230 */ /* 0x020fca0000004100 */
[----:B------:R-:W-:Y:S01]  /*4f30*/  FADD.FTZ R214, R167, R214 ;  /* 0x000000d6a7d67221 */ /* 0x000fe20000010000 */
[----:B------:R-:W-:Y:S05]  /*4f40*/  BRA `(.L_x_8097) ;  /* 0x0000004000007947 */ /* 0x000fea0003800000 */
.L_x_8095:
[----:B0----5:R-:W-:Y:S02]  /*4f50*/  HADD2.F32 R167, -RZ, R88.H0_H0 ;  /* 0x20000058ffa77230 */ /* 0x021fe40000004100 */
[----:B------:R-:W-:-:S03]  /*4f60*/  @P2 HADD2.F32 R217, -RZ, R92.H0_H0 ;  /* 0x2000005cffd92230 */ /* 0x000fc60000004100 */
[----:B------:R-:W-:-:S04]  /*4f70*/  FADD.FTZ R214, R167, R214 ;  /* 0x000000d6a7d67221 */ /* 0x000fc80000010000 */
[----:B------:R-:W-:-:S05]  /*4f80*/  @P2 FADD.FTZ R214, R217, R214 ;  /* 0x000000d6d9d62221 */ /* 0x000fca0000010000 */
.L_x_8097:
[----:B------:R-:W-:-:S04]  /*4f90*/  F2FP.PACK_AB R166, RZ, R214 ;  /* 0x000000d6ffa6723e */ /* 0x000fc800000000ff */
[----:B------:R-:W-:Y:S02]  /*4fa0*/  PRMT R96, R166, 0x7610, R96 ;  /* 0x00007610a6607816 */ /* 0x000fe40000000060 */
.L_x_8098:
[----:B------:R-:W-:Y:S01]  /*4fb0*/  HADD2.F32 R217, -RZ, R100.H1_H1 ;  /* 0x30000064ffd97230 */ /* 0x000fe20000004100 */
[----:B------:R-:W-:Y:S05]  /*4fc0*/  @P3 BRA `(.L_x_8099) ;  /* 0x0000008000003947 */ /* 0x000fea0003800000 */
[----:B------:R-:W-:-:S04]  /*4fd0*/  ISETP.NE.U32.AND P4, PT, RZ, c[0x0][0x180], PT ;  /* 0x00006000ff007a0c */ /* 0x000fc80003f85070 */
[----:B------:R-:W-:-:S13]  /*4fe0*/  ISETP.NE.AND.EX P4, PT, RZ, c[0x0][0x184], PT, P4 ;  /* 0x00006100ff007a0c */ /* 0x000fda0003f85340 */
[----:B------:R-:W-:Y:S05]  /*4ff0*/  @P4 BRA `(.L_x_8100) ;  /* 0x0000002000004947 */ /* 0x000fea0003800000 */
[----:B------:R-:W-:Y:S05]  /*5000*/  @P0 BRA `(.L_x_8101) ;  /* 0x0000008000000947 */ /* 0x000fea0003800000 */
[----:B------:R-:W-:Y:S05]  /*5010*/  BRA `(.L_x_8102) ;  /* 0x0000009000007947 */ /* 0x000fea0003800000 */
.L_x_8100:
[----:B-----5:R-:W-:-:S05]  /*5020*/  HADD2.F32 R100, -RZ, R92.H1_H1 ;  /* 0x3000005cff647230 */ /* 0x020fca0000004100 */
[----:B------:R-:W-:Y:S01]  /*5030*/  FADD.FTZ R217, R100, R217 ;  /* 0x000000d964d97221 */ /* 0x000fe20000010000 */
[----:B------:R-:W-:Y:S05]  /*5040*/  BRA `(.L_x_8101) ;  /* 0x0000004000007947 */ /* 0x000fea0003800000 */
.L_x_8099:
[----:B-----5:R-:W-:Y:S02]  /*5050*/  HADD2.F32 R100, -RZ, R88.H1_H1 ;  /* 0x30000058ff647230 */ /* 0x020fe40000004100 */
[----:B------:R-:W-:-:S03]  /*5060*/  @P2 HADD2.F32 R166, -RZ, R92.H1_H1 ;  /* 0x3000005cffa62230 */ /* 0x000fc60000004100 */
[----:B------:R-:W-:-:S04]  /*5070*/  FADD.FTZ R217, R100, R217 ;  /* 0x000000d964d97221 */ /* 0x000fc80000010000 */
[----:B------:R-:W-:-:S05]  /*5080*/  @P2 FADD.FTZ R217, R166, R217 ;  /* 0x000000d9a6d92221 */ /* 0x000fca0000010000 */
.L_x_8101:
[----:B------:R-:W-:-:S04]  /*5090*/  F2FP.PACK_AB R100, RZ, R217 ;  /* 0x000000d9ff64723e */ /* 0x000fc800000000ff */
[----:B------:R-:W-:Y:S02]  /*50a0*/  PRMT R96, R96, 0x5410, R100 ;  /* 0x0000541060607816 */ /* 0x000fe40000000064 */
.L_x_8102:
[----:B------:R-:W-:Y:S01]  /*50b0*/  HADD2.F32 R216, -RZ, R101.H0_H0 ;  /* 0x20000065ffd87230 */ /* 0x000fe20000004100 */
[----:B------:R-:W-:Y:S05]  /*50c0*/  @P3 BRA `(.L_x_8103) ;  /* 0x0000008000003947 */ /* 0x000fea0003800000 */
[----:B------:R-:W-:-:S04]  /*50d0*/  ISETP.NE.U32.AND P4, PT, RZ, c[0x0][0x180], PT ;  /* 0x00006000ff007a0c */ /* 0x000fc80003f85070 */
[----:B------:R-:W-:-:S13]  /*50e0*/  ISETP.NE.AND.EX P4, PT, RZ, c[0x0][0x184], PT, P4 ;  /* 0x00006100ff007a0c */ /* 0x000fda0003f85340 */
[----:B------:R-:W-:Y:S05]  /*50f0*/  @P4 BRA `(.L_x_8104) ;  /* 0x0000002000004947 */ /* 0x000fea0003800000 */
[----:B------:R-:W-:Y:S05]  /*5100*/  @P0 BRA `(.L_x_8105) ;  /* 0x0000008000000947 */ /* 0x000fea0003800000 */
[----:B------:R-:W-:Y:S05]  /*5110*/  BRA `(.L_x_8106) ;  /* 0x0000009000007947 */ /* 0x000fea0003800000 */
.L_x_8104:
[----:B-----5:R-:W-:-:S05]  /*5120*/  HADD2.F32 R167, -RZ, R93.H0_H0 ;  /* 0x2000005dffa77230 */ /* 0x020fca0000004100 */
[----:B------:R-:W-:Y:S01]  /*5130*/  FADD.FTZ R216, R167, R216 ;  /* 0x000000d8a7d87221 */ /* 0x000fe20000010000 */
[----:B------:R-:W-:Y:S05]  /*5140*/  BRA `(.L_x_8105) ;  /* 0x0000004000007947 */ /* 0x000fea0003800000 */
.L_x_8103:
[----:B-----5:R-:W-:Y:S02]  /*5150*/  HADD2.F32 R167, -RZ, R89.H0_H0 ;  /* 0x20000059ffa77230 */ /* 0x020fe40000004100 */
[----:B------:R-:W-:-:S03]  /*5160*/  @P2 HADD2.F32 R219, -RZ, R93.H0_H0 ;  /* 0x2000005dffdb2230 */ /* 0x000fc60000004100 */
[----:B------:R-:W-:-:S04]  /*5170*/  FADD.FTZ R216, R167, R216 ;  /* 0x000000d8a7d87221 */ /* 0x000fc80000010000 */
[----:B------:R-:W-:-:S05]  /*5180*/  @P2 FADD.FTZ R216, R219, R216 ;  /* 0x000000d8dbd82221 */ /* 0x000fca0000010000 */
.L_x_8105:
[----:B------:R-:W-:-:S04]  /*5190*/  F2FP.PACK_AB R100, RZ, R216 ;  /* 0x000000d8ff64723e */ /* 0x000fc800000000ff */
[----:B------:R-:W-:Y:S02]  /*51a0*/  PRMT R97, R100, 0x7610, R97 ;  /* 0x0000761064617816 */ /* 0x000fe40000000061 */
.L_x_8106:
[----:B------:R-:W-:Y:S01]  /*51b0*/  HADD2.F32 R218, -RZ, R101.H1_H1 ;  /* 0x30000065ffda7230 */ /* 0x000fe20000004100 */
[----:B------:R-:W-:Y:S05]  /*51c0*/  @P3 BRA `(.L_x_8107) ;  /* 0x0000008000003947 */ /* 0x000fea0003800000 */
[----:B------:R-:W-:-:S04]  /*51d0*/  ISETP.NE.U32.AND P4, PT, RZ, c[0x0][0x180], PT ;  /* 0x00006000ff007a0c */ /* 0x000fc80003f85070 */
[----:B------:R-:W-:-:S13]  /*51e0*/  ISETP.NE.AND.EX P4, PT, RZ, c[0x0][0x184], PT, P4 ;  /* 0x00006100ff007a0c */ /* 0x000fda0003f85340 */
[----:B------:R-:W-:Y:S05]  /*51f0*/  @P4 BRA `(.L_x_8108) ;  /* 0x0000002000004947 */ /* 0x000fea0003800000 */
[----:B------:R-:W-:Y:S05]  /*5200*/  @P0 BRA `(.L_x_8109) ;  /* 0x0000008000000947 */ /* 0x000fea0003800000 */
[----:B------:R-:W-:Y:S05]  /*5210*/  BRA `(.L_x_8110) ;  /* 0x0000009000007947 */ /* 0x000fea0003800000 */
.L_x_8108:
[----:B-----5:R-:W-:-:S05]  /*5220*/  HADD2.F32 R101, -RZ, R93.H1_H1 ;  /* 0x3000005dff657230 */ /* 0x020fca0000004100 */
[----:B------:R-:W-:Y:S01]  /*5230*/  FADD.FTZ R218, R101, R218 ;  /* 0x000000da65da7221 */ /* 0x000fe20000010000 */
[----:B------:R-:W-:Y:S05]  /*5240*/  BRA `(.L_x_8109) ;  /* 0x0000004000007947 */ /* 0x000fea0003800000 */
.L_x_8107:
[----:B-----5:R-:W-:Y:S02]  /*5250*/  HADD2.F32 R101, -RZ, R89.H1_H1 ;  /* 0x30000059ff657230 */ /* 0x020fe40000004100 */
[----:B------:R-:W-:-:S03]  /*5260*/  @P2 HADD2.F32 R167, -RZ, R93.H1_H1 ;  /* 0x3000005dffa72230 */ /* 0x000fc60000004100 */
[----:B------:R-:W-:-:S04]  /*5270*/  FADD.FTZ R218, R101, R218 ;  /* 0x000000da65da7221 */ /* 0x000fc80000010000 */
[----:B------:R-:W-:-:S05]  /*5280*/  @P2 FADD.FTZ R218, R167, R218 ;  /* 0x000000daa7da2221 */ /* 0x000fca0000010000 */
.L_x_8109:
[----:B------:R-:W-:-:S04]  /*5290*/  F2FP.PACK_AB R100, RZ, R218 ;  /* 0x000000daff64723e */ /* 0x000fc800000000ff */
[----:B------:R-:W-:Y:S02]  /*52a0*/  PRMT R97, R97, 0x5410, R100 ;  /* 0x0000541061617816 */ /* 0x000fe40000000064 */
.L_x_8110:
[----:B------:R-:W-:Y:S01]  /*52b0*/  HADD2.F32 R219, -RZ, R102.H0_H0 ;  /* 0x20000066ffdb7230 */ /* 0x000fe20000004100 */
[----:B------:R-:W-:Y:S05]  /*52c0*/  @P3 BRA `(.L_x_8111) ;  /* 0x0000008000003947 */ /* 0x000fea0003800000 */
[----:B------:R-:W-:-:S04]  /*52d0*/  ISETP.NE.U32.AND P4, PT, RZ, c[0x0][0x180], PT ;  /* 0x00006000ff007a0c */ /* 0x000fc80003f85070 */
[----:B------:R-:W-:-:S13]  /*52e0*/  ISETP.NE.AND.EX P4, PT, RZ, c[0x0][0x184], PT, P4 ;  /* 0x00006100ff007a0c */ /* 0x000fda0003f85340 */
[----:B------:R-:W-:Y:S05]  /*52f0*/  @P4 BRA `(.L_x_8112) ;  /* 0x0000002000004947 */ /* 0x000fea0003800000 */
[----:B------:R-:W-:Y:S05]  /*5300*/  @P0 BRA `(.L_x_8113) ;  /* 0x0000008000000947 */ /* 0x000fea0003800000 */
[----:B------:R-:W-:Y:S05]  /*5310*/  BRA `(.L_x_8114) ;  /* 0x0000009000007947 */ /* 0x000fea0003800000 */
.L_x_8112:
[----:B-----5:R-:W-:-:S05]  /*5320*/  HADD2.F32 R100, -RZ, R94.H0_H0 ;  /* 0x2000005eff647230 */ /* 0x020fca0000004100 */
[----:B------:R-:W-:Y:S01]  /*5330*/  FADD.FTZ R219, R100, R219 ;  /* 0x000000db64db7221 */ /* 0x000fe20000010000 */
[----:B------:R-:W-:Y:S05]  /*5340*/  BRA `(.L_x_8113) ;  /* 0x0000004000007947 */ /* 0x000fea0003800000 */
.L_x_8111:
[----:B-----5:R-:W-:Y:S02]  /*5350*/  HADD2.F32 R100, -RZ, R90.H0_H0 ;  /* 0x2000005aff647230 */ /* 0x020fe40000004100 */
[----:B------:R-:W-:-:S03]  /*5360*/  @P2 HADD2.F32 R166, -RZ, R94.H0_H0 ;  /* 0x2000005effa62230 */ /* 0x000fc60000004100 */
[----:B------:R-:W-:-:S04]  /*5370*/  FADD.FTZ R219, R100, R219 ;  /* 0x000000db64db7221 */ /* 0x000fc80000010000 */
[----:B------:R-:W-:-:S05]  /*5380*/  @P2 FADD.FTZ R219, R166, R219 ;  /* 0x000000dba6db2221 */ /* 0x000fca0000010000 */
.L_x_8113:
[----:B------:R-:W-:-:S04]  /*5390*/  F2FP.PACK_AB R100, RZ, R219 ;  /* 0x000000dbff64723e */ /* 0x000fc800000000ff */
[----:B------:R-:W-:Y:S02]  /*53a0*/  PRMT R98, R100, 0x7610, R98 ;  /* 0x0000761064627816 */ /* 0x000fe40000000062 */
.L_x_8114:
[----:B------:R-:W-:Y:S01]  /*53b0*/  HADD2.F32 R221, -RZ, R102.H1_H1 ;  /* 0x30000066ffdd7230 */ /* 0x000fe20000004100 */
[----:B------:R-:W-:Y:S05]  /*53c0*/  @P3 BRA `(.L_x_8115) ;  /* 0x0000008000003947 */ /* 0x000fea0003800000 */
[----:B------:R-:W-:-:S04]  /*53d0*/  ISETP.NE.U32.AND P4, PT, RZ, c[0x0][0x180], PT ;  /* 0x00006000ff007a0c */ /* 0x000fc80003f85070 */
[----:B------:R-:W-:-:S13]  /*53e0*/  ISETP.NE.AND.EX P4, PT, RZ, c[0x0][0x184], PT, P4 ;  /* 0x00006100ff007a0c */ /* 0x000fda0003f85340 */
[----:B------:R-:W-:Y:S05]  /*53f0*/  @P4 BRA `(.L_x_8116) ;  /* 0x0000002000004947 */ /* 0x000fea0003800000 */
[----:B------:R-:W-:Y:S05]  /*5400*/  @P0 BRA `(.L_x_8117) ;  /* 0x0000008000000947 */ /* 0x000fea0003800000 */
[----:B------:R-:W-:Y:S05]  /*5410*/  BRA `(.L_x_8118) ;  /* 0x0000009000007947 */ /* 0x000fea0003800000 */
.L_x_8116:
[----:B-----5:R-:W-:-:S05]  /*5420*/  HADD2.F32 R100, -RZ, R94.H1_H1 ;  /* 0x3000005eff647230 */ /* 0x020fca0000004100 */
[----:B------:R-:W-:Y:S01]  /*5430*/  FADD.FTZ R221, R100, R221 ;  /* 0x000000dd64dd7221 */ /* 0x000fe20000010000 */
[----:B------:R-:W-:Y:S05]  /*5440*/  BRA `(.L_x_8117) ;  /* 0x0000004000007947 */ /* 0x000fea0003800000 */
.L_x_8115:
[----:B-----5:R-:W-:Y:S02]  /*5450*/  HADD2.F32 R100, -RZ, R90.H1_H1 ;  /* 0x3000005aff647230 */ /* 0x020fe40000004100 */
[----:B------:R-:W-:-:S03]  /*5460*/  @P2 HADD2.F32 R102, -RZ, R94.H1_H1 ;  /* 0x3000005eff662230 */ /* 0x000fc60000004100 */
[----:B------:R-:W-:-:S04]  /*5470*/  FADD.FTZ R221, R100, R221 ;  /* 0x000000dd64dd7221 */ /* 0x000fc80000010000 */
[----:B------:R-:W-:-:S05]  /*5480*/  @P2 FADD.FTZ R221, R102, R221 ;  /* 0x000000dd66dd2221 */ /* 0x000fca0000010000 */
.L_x_8117:
[----:B------:R-:W-:-:S04]  /*5490*/  F2FP.PACK_AB R100, RZ, R221 ;  /* 0x000000ddff64723e */ /* 0x000fc800000000ff */
[----:B------:R-:W-:Y:S02]  /*54a0*/  PRMT R98, R98, 0x5410, R100 ;  /* 0x0000541062627816 */ /* 0x000fe40000000064 */
.L_x_8118:
[----:B------:R-:W-:Y:S01]  /*54b0*/  HADD2.F32 R220, -RZ, R103.H0_H0 ;  /* 0x20000067ffdc7230 */ /* 0x000fe20000004100 */
[----:B------:R-:W-:Y:S05]  /*54c0*/  @P3 BRA `(.L_x_8119) ;  /* 0x0000008000003947 */ /* 0x000fea0003800000 */
[----:B------:R-:W-:-:S04]  /*54d0*/  ISETP.NE.U32.AND P4, PT, RZ, c[0x0][0x180], PT ;  /* 0x00006000ff007a0c */ /* 0x000fc80003f85070 */
[----:B------:R-:W-:-:S13]  /*54e0*/  ISETP.NE.AND.EX P4, PT, RZ, c[0x0][0x184], PT, P4 ;  /* 0x00006100ff007a0c */ /* 0x000fda0003f85340 */
[----:B------:R-:W-:Y:S05]  /*54f0*/  @P4 BRA `(.L_x_8120) ;  /* 0x0000002000004947 */ /* 0x000fea0003800000 */
[----:B------:R-:W-:Y:S05]  /*5500*/  @P0 BRA `(.L_x_8121) ;  /* 0x0000008000000947 */ /* 0x000fea0003800000 */
[----:B------:R-:W-:Y:S05]  /*5510*/  BRA `(.L_x_8122) ;  /* 0x0000009000007947 */ /* 0x000fea0003800000 */
.L_x_8120:
[----:B-----5:R-:W-:-:S05]  /*5520*/  HADD2.F32 R101, -RZ, R95.H0_H0 ;  /* 0x2000005fff657230 */ /* 0x020fca0000004100 */
[----:B------:R-:W-:Y:S01]  /*5530*/  FADD.FTZ R220, R101, R220 ;  /* 0x000000dc65dc7221 */ /* 0x000fe20000010000 */
[----:B------:R-:W-:Y:S05]  /*5540*/  BRA `(.L_x_8121) ;  /* 0x0000004000007947 */ /* 0x000fea0003800000 */
.L_x_8119:
[----:B-----5:R-:W-:Y:S02]  /*5550*/  HADD2.F32 R101, -RZ, R91.H0_H0 ;  /* 0x2000005bff657230 */ /* 0x020fe40000004100 */
[----:B------:R-:W-:-:S03]  /*5560*/  @P2 HADD2.F32 R167, -RZ, R95.H0_H0 ;  /* 0x2000005fffa72230 */ /* 0x000fc60000004100 */
[----:B------:R-:W-:-:S04]  /*5570*/  FADD.FTZ R220, R101, R220 ;  /* 0x000000dc65dc7221 */ /* 0x000fc80000010000 */
[----:B------:R-:W-:-:S05]  /*5580*/  @P2 FADD.FTZ R220, R167, R220 ;  /* 0x000000dca7dc2221 */ /* 0x000fca0000010000 */
.L_x_8121:
[----:B------:R-:W-:-:S04]  /*5590*/  F2FP.PACK_AB R100, RZ, R220 ;  /* 0x000000dcff64723e */ /* 0x000fc800000000ff */
[----:B------:R-:W-:Y:S02]  /*55a0*/  PRMT R99, R100, 0x7610, R99 ;  /* 0x0000761064637816 */ /* 0x000fe40000000063 */
.L_x_8122:
[----:B------:R-:W-:Y:S01]  /*55b0*/  HADD2.F32 R222, -RZ, R103.H1_H1 ;  /* 0x30000067ffde7230 */ /* 0x000fe20000004100 */
[----:B------:R-:W-:Y:S05]  /*55c0*/  @P3 BRA `(.L_x_8123) ;  /* 0x0000008000003947 */ /* 0x000fea0003800000 */
[----:B------:R-:W-:-:S04]  /*55d0*/  ISETP.NE.U32.AND P4, PT, RZ, c[0x0][0x180], PT ;  /* 0x00006000ff007a0c */ /* 0x000fc80003f85070 */
[----:B------:R-:W-:-:S13]  /*55e0*/  ISETP.NE.AND.EX P4, PT, RZ, c[0x0][0x184], PT, P4 ;  /* 0x00006100ff007a0c */ /* 0x000fda0003f85340 */
[----:B------:R-:W-:Y:S05]  /*55f0*/  @P4 BRA `(.L_x_8124) ;  /* 0x0000002000004947 */ /* 0x000fea0003800000 */
[----:B------:R-:W-:Y:S05]  /*5600*/  @P0 BRA `(.L_x_8125) ;  /* 0x0000008000000947 */ /* 0x000fea0003800000 */
[----:B------:R-:W-:Y:S05]  /*5610*/  BRA `(.L_x_8126) ;  /* 0x0000009000007947 */ /* 0x000fea0003800000 */
.L_x_8124:
[----:B-----5:R-:W-:-:S05]  /*5620*/  HADD2.F32 R101, -RZ, R95.H1_H1 ;  /* 0x3000005fff657230 */ /* 0x020fca0000004100 */
[----:B------:R-:W-:Y:S01]  /*5630*/  FADD.FTZ R222, R101, R222 ;  /* 0x000000de65de7221 */ /* 0x000fe20000010000 */
[----:B------:R-:W-:Y:S05]  /*5640*/  BRA `(.L_x_8125) ;  /* 0x0000004000007947 */ /* 0x000fea0003800000 */
.L_x_8123:
[----:B-----5:R-:W-:Y:S02]  /*5650*/  HADD2.F32 R101, -RZ, R91.H1_H1 ;  /* 0x3000005bff657230 */ /* 0x020fe40000004100 */
[----:B------:R-:W-:-:S03]  /*5660*/  @P2 HADD2.F32 R103, -RZ, R95.H1_H1 ;  /* 0x3000005fff672230 */ /* 0x000fc60000004100 */
[----:B------:R-:W-:-:S04]  /*5670*/  FADD.FTZ R222, R101, R222 ;  /* 0x000000de65de7221 */ /* 0x000fc80000010000 */
[----:B------:R-:W-:-:S05]  /*5680*/  @P2 FADD.FTZ R222, R103, R222 ;  /* 0x000000de67de2221 */ /* 0x000fca0000010000 */
.L_x_8125:
[----:B------:R-:W-:-:S04]  /*5690*/  F2FP.PACK_AB R100, RZ, R222 ;  /* 0x000000deff64723e */ /* 0x000fc800000000ff */
[----:B------:R-:W-:Y:S02]  /*56a0*/  PRMT R99, R99, 0x5410, R100 ;  /* 0x0000541063637816 */ /* 0x000fe40000000064 */
.L_x_8126:
        /* <DEDUP_REMOVED lines=16> */
.L_x_8128:
[----:B-----5:R-:W-:-:S05]  /*57b0*/  HADD2.F32 R224, -RZ, R92.H0_H0 ;  /* 0x2000005cffe07230 */ /* 0x020fca0000004100 */
[----:B------:R-:W-:Y:S01]  /*57c0*/  FADD.FTZ R223, R224, R223 ;  /* 0x000000dfe0df7221 */ /* 0x000fe20000010000 */
[----:B------:R-:W-:Y:S05]  /*57d0*/  BRA `(.L_x_8129) ;  /* 0x0000004000007947 */ /* 0x000fea0003800000 */
.L_x_8127:
[----:B0----5:R-:W-:Y:S02]  /*57e0*/  HADD2.F32 R224, -RZ, R88.H0_H0 ;  /* 0x20000058ffe07230 */ /* 0x021fe40000004100 */
[----:B------:R-:W-:-:S03]  /*57f0*/  @P2 HADD2.F32 R226, -RZ, R92.H0_H0 ;  /* 0x2000005cffe22230 */ /* 0x000fc60000004100 */
[----:B------:R-:W-:-:S04]  /*5800*/  FADD.FTZ R223, R224, R223 ;  /* 0x000000dfe0df7221 */ /* 0x000fc80000010000 */
[----:B------:R-:W-:-:S05]  /*5810*/  @P2 FADD.FTZ R223, R226, R223 ;  /* 0x000000dfe2df2221 */ /* 0x000fca0000010000 */
.L_x_8129:
[----:B------:R-:W-:-:S04]  /*5820*/  F2FP.PACK_AB R167, RZ, R223 ;  /* 0x000000dfffa7723e */ /* 0x000fc800000000ff */
[----:B------:R-:W-:Y:S02]  /*5830*/  PRMT R96, R167, 0x7610, R96 ;  /* 0x00007610a7607816 */ /* 0x000fe40000000060 */
.L_x_8130:
[----:B------:R-:W-:Y:S01]  /*5840*/  HADD2.F32 R224, -RZ, R100.H1_H1 ;  /* 0x30000064ffe07230 */ /* 0x000fe20000004100 */
[----:B------:R-:W-:Y:S05]  /*5850*/  @P3 BRA `(.L_x_8131) ;  /* 0x0000008000003947 */ /* 0x000fea0003800000 */
[----:B------:R-:W-:-:S04]  /*5860*/  ISETP.NE.U32.AND P1, PT, RZ, c[0x0][0x180], PT ;  /* 0x00006000ff007a0c */ /* 0x000fc80003f25070 */
[----:B------:R-:W-:-:S13]  /*5870*/  ISETP.NE.AND.EX P1, PT, RZ, c[0x0][0x184], PT, P1 ;  /* 0x00006100ff007a0c */ /* 0x000fda0003f25310 */
[----:B------:R-:W-:Y:S05]  /*5880*/  @P1 BRA `(.L_x_8132) ;  /* 0x0000002000001947 */ /* 0x000fea0003800000 */
[----:B------:R-:W-:Y:S05]  /*5890*/  @P0 BRA `(.L_x_8133) ;  /* 0x0000008000000947 */ /* 0x000fea0003800000 */
[----:B------:R-:W-:Y:S05]  /*58a0*/  BRA `(.L_x_8134) ;  /* 0x0000009000007947 */ /* 0x000fea0003800000 */
.L_x_8132:
[----:B-----5:R-:W-:-:S05]  /*58b0*/  HADD2.F32 R167, -RZ, R92.H1_H1 ;  /* 0x3000005cffa77230 */ /* 0x020fca0000004100 */
[----:B------:R-:W-:Y:S01]  /*58c0*/  FADD.FTZ R224, R167, R224 ;  /* 0x000000e0a7e07221 */ /* 0x000fe20000010000 */
[----:B------:R-:W-:Y:S05]  /*58d0*/  BRA `(.L_x_8133) ;  /* 0x0000004000007947 */ /* 0x000fea0003800000 */
.L_x_8131:
[----:B-----5:R-:W-:Y:S02]  /*58e0*/  HADD2.F32 R167, -RZ, R88.H1_H1 ;  /* 0x30000058ffa77230 */ /* 0x020fe40000004100 */
[----:B------:R-:W-:-:S03]  /*58f0*/  @P2 HADD2.F32 R225, -RZ, R92.H1_H1 ;  /* 0x3000005cffe12230 */ /* 0x000fc60000004100 */
[----:B------:R-:W-:-:S04]  /*5900*/  FADD.FTZ R224, R167, R224 ;  /* 0x000000e0a7e07221 */ /* 0x000fc80000010000 */
[----:B------:R-:W-:-:S05]  /*5910*/  @P2 FADD.FTZ R224, R225, R224 ;  /* 0x000000e0e1e02221 */ /* 0x000fca0000010000 */
.L_x_8133:
[----:B------:R-:W-:-:S04]  /*5920*/  F2FP.PACK_AB R100, RZ, R224 ;  /* 0x000000e0ff64723e */ /* 0x000fc800000000ff */
[----:B------:R-:W-:Y:S02]  /*5930*/  PRMT R96, R96, 0x5410, R100 ;  /* 0x0000541060607816 */ /* 0x000fe40000000064 */
.L_x_8134:
[----:B------:R-:W-:Y:S01]  /*5940*/  HADD2.F32 R225, -RZ, R101.H0_H0 ;  /* 0x20000065ffe17230 */ /* 0x000fe20000004100 */
[----:B------:R-:W-:Y:S05]  /*5950*/  @P3 BRA `(.L_x_8135) ;  /* 0x0000008000003947 */ /* 0x000fea0003800000 */
[----:B------:R-:W-:-:S04]  /*5960*/  ISETP.NE.U32.AND P1, PT, RZ, c[0x0][0x180], PT ;  /* 0x00006000ff007a0c */ /* 0x000fc80003f25070 */
[----:B------:R-:W-:-:S13]  /*5970*/  ISETP.NE.AND.EX P1, PT, RZ, c[0x0][0x184], PT, P1 ;  /* 0x00006100ff007a0c */ /* 0x000fda0003f25310 */
[----:B------:R-:W-:Y:S05]  /*5980*/  @P1 BRA `(.L_x_8136) ;  /* 0x0000002000001947 */ /* 0x000fea0003800000 */
[----:B------:R-:W-:Y:S05]  /*5990*/  @P0 BRA `(.L_x_8137) ;  /* 0x0000008000000947 */ /* 0x000fea0003800000 */
[----:B------:R-:W-:Y:S05]  /*59a0*/  BRA `(.L_x_8138) ;  /* 0x0000009000007947 */ /* 0x000fea0003800000 */
.L_x_8136:
[----:B-----5:R-:W-:-:S05]  /*59b0*/  HADD2.F32 R100, -RZ, R93.H0_H0 ;  /* 0x2000005dff647230 */ /* 0x020fca0000004100 */
[----:B------:R-:W-:Y:S01]  /*59c0*/  FADD.FTZ R225, R100, R225 ;  /* 0x000000e164e17221 */ /* 0x000fe20000010000 */
[----:B------:R-:W-:Y:S05]  /*59d0*/  BRA `(.L_x_8137) ;  /* 0x0000004000007947 */ /* 0x000fea0003800000 */
.L_x_8135:
[----:B-----5:R-:W-:Y:S02]  /*59e0*/  HADD2.F32 R100, -RZ, R89.H0_H0 ;  /* 0x20000059ff647230 */ /* 0x020fe40000004100 */
[----:B------:R-:W-:-:S03]  /*59f0*/  @P2 HADD2.F32 R226, -RZ, R93.H0_H0 ;  /* 0x2000005dffe22230 */ /* 0x000fc60000004100 */
[----:B------:R-:W-:-:S04]  /*5a00*/  FADD.FTZ R225, R100, R225 ;  /* 0x000000e164e17221 */ /* 0x000fc80000010000 */
[----:B------:R-:W-:-:S05]  /*5a10*/  @P2 FADD.FTZ R225, R226, R225 ;  /* 0x000000e1e2e12221 */ /* 0x000fca0000010000 */
.L_x_8137:
[----:B------:R-:W-:-:S04]  /*5a20*/  F2FP.PACK_AB R100, RZ, R225 ;  /* 0x000000e1ff64723e */ /* 0x000fc800000000ff */
[----:B------:R-:W-:Y:S02]  /*5a30*/  PRMT R97, R100, 0x7610, R97 ;  /* 0x0000761064617816 */ /* 0x000fe40000000061 */
.L_x_8138:
[----:B------:R-:W-:Y:S01]  /*5a40*/  HADD2.F32 R227, -RZ, R101.H1_H1 ;  /* 0x30000065ffe37230 */ /* 0x000fe20000004100 */
[----:B------:R-:W-:Y:S05]  /*5a50*/  @P3 BRA `(.L_x_8139) ;  /* 0x0000008000003947 */ /* 0x000fea0003800000 */
[----:B------:R-:W-:-:S04]  /*5a60*/  ISETP.NE.U32.AND P1, PT, RZ, c[0x0][0x180], PT ;  /* 0x00006000ff007a0c */ /* 0x000fc80003f25070 */
[----:B------:R-:W-:-:S13]  /*5a70*/  ISETP.NE.AND.EX P1, PT, RZ, c[0x0][0x184], PT, P1 ;  /* 0x00006100ff007a0c */ /* 0x000fda0003f25310 */
[----:B------:R-:W-:Y:S05]  /*5a80*/  @P1 BRA `(.L_x_8140) ;  /* 0x0000002000001947 */ /* 0x000fea0003800000 */
[----:B------:R-:W-:Y:S05]  /*5a90*/  @P0 BRA `(.L_x_8141) ;  /* 0x0000008000000947 */ /* 0x000fea0003800000 */
[----:B------:R-:W-:Y:S05]  /*5aa0*/  BRA `(.L_x_8142) ;  /* 0x0000009000007947 */ /* 0x000fea0003800000 */
.L_x_8140:
[----:B-----5:R-:W-:-:S05]  /*5ab0*/  HADD2.F32 R100, -RZ, R93.H1_H1 ;  /* 0x3000005dff647230 */ /* 0x020fca0000004100 */
[----:B------:R-:W-:Y:S01]  /*5ac0*/  FADD.FTZ R227, R100, R227 ;  /* 0x000000e364e37221 */ /* 0x000fe20000010000 */
[----:B------:R-:W-:Y:S05]  /*5ad0*/  BRA `(.L_x_8141) ;  /* 0x0000004000007947 */ /* 0x000fea0003800000 */
.L_x_8139:
[----:B-----5:R-:W-:Y:S02]  /*5ae0*/  HADD2.F32 R100, -RZ, R89.H1_H1 ;  /* 0x30000059ff647230 */ /* 0x020fe40000004100 */
[----:B------:R-:W-:-:S03]  /*5af0*/  @P2 HADD2.F32 R226, -RZ, R93.H1_H1 ;  /* 0x3000005dffe22230 */ /* 0x000fc60000004100 */
[----:B------:R-:W-:-:S04]  /*5b00*/  FADD.FTZ R227, R100, R227 ;  /* 0x000000e364e37221 */ /* 0x000fc80000010000 */
[----:B------:R-:W-:-:S05]  /*5b10*/  @P2 FADD.FTZ R227, R226, R227 ;  /* 0x000000e3e2e32221 */ /* 0x000fca0000010000 */
.L_x_8141:
[----:B------:R-:W-:-:S04]  /*5b20*/  F2FP.PACK_AB R100, RZ, R227 ;  /* 0x000000e3ff64723e */ /* 0x000fc800000000ff */
[----:B------:R-:W-:Y:S02]  /*5b30*/  PRMT R97, R97, 0x5410, R100 ;  /* 0x0000541061617816 */ /* 0x000fe40000000064 */
.L_x_8142:
[----:B------:R-:W-:Y:S01]  /*5b40*/  HADD2.F32 R226, -RZ, R102.H0_H0 ;  /* 0x20000066ffe27230 */ /* 0x000fe20000004100 */
[----:B------:R-:W-:Y:S05]  /*5b50*/  @P3 BRA `(.L_x_8143) ;  /* 0x0000008000003947 */ /* 0x000fea0003800000 */
[----:B------:R-:W-:-:S04]  /*5b60*/  ISETP.NE.U32.AND P1, PT, RZ, c[0x0][0x180], PT ;  /* 0x00006000ff007a0c */ /* 0x000fc80003f25070 */
[----:B------:R-:W-:-:S13]  /*5b70*/  ISETP.NE.AND.EX P1, PT, RZ, c[0x0][0x184], PT, P1 ;  /* 0x00006100ff007a0c */ /* 0x000fda0003f25310 */
[----:B------:R-:W-:Y:S05]  /*5b80*/  @P1 BRA `(.L_x_8144) ;  /* 0x0000002000001947 */ /* 0x000fea0003800000 */
[----:B------:R-:W-:Y:S05]  /*5b90*/  @P0 BRA `(.L_x_8145) ;  /* 0x0000008000000947 */ /* 0x000fea0003800000 */
[----:B------:R-:W-:Y:S05]  /*5ba0*/  BRA `(.L_x_8146) ;  /* 0x0000009000007947 */ /* 0x000fea0003800000 */
.L_x_8144:
[----:B-----5:R-:W-:-:S05]  /*5bb0*/  HADD2.F32 R101, -RZ, R94.H0_H0 ;  /* 0x2000005eff657230 */ /* 0x020fca0000004100 */
[----:B------:R-:W-:Y:S01]  /*5bc0*/  FADD.FTZ R226, R101, R226 ;  /* 0x000000e265e27221 */ /* 0x000fe20000010000 */
[----:B------:R-:W-:Y:S05]  /*5bd0*/  BRA `(.L_x_8145) ;  /* 0x0000004000007947 */ /* 0x000fea0003800000 */
.L_x_8143:
[----:B-----5:R-:W-:Y:S02]  /*5be0*/  HADD2.F32 R101, -RZ, R90.H0_H0 ;  /* 0x2000005aff657230 */ /* 0x020fe40000004100 */
[----:B------:R-:W-:-:S03]  /*5bf0*/  @P2 HADD2.F32 R167, -RZ, R94.H0_H0 ;  /* 0x2000005effa72230 */ /* 0x000fc60000004100 */
[----:B------:R-:W-:-:S04]  /*5c00*/  FADD.FTZ R226, R101, R226 ;  /* 0x000000e265e27221 */ /* 0x000fc80000010000 */
[----:B------:R-:W-:-:S05]  /*5c10*/  @P2 FADD.FTZ R226, R167, R226 ;  /* 0x000000e2a7e22221 */ /* 0x000fca0000010000 */
.L_x_8145:
[----:B------:R-:W-:-:S04]  /*5c20*/  F2FP.PACK_AB R100, RZ, R226 ;  /* 0x000000e2ff64723e */ /* 0x000fc800000000ff */
[----:B------:R-:W-:Y:S02]  /*5c30*/  PRMT R98, R100, 0x7610, R98 ;  /* 0x0000761064627816 */ /* 0x000fe40000000062 */
.L_x_8146:
[----:B------:R-:W-:Y:S01]  /*5c40*/  HADD2.F32 R102, -RZ, R102.H1_H1 ;  /* 0x30000066ff667230 */ /* 0x000fe20000004100 */
[----:B------:R-:W-:Y:S05]  /*5c50*/  @P3 BRA `(.L_x_8147) ;  /* 0x0000008000003947 */ /* 0x000fea0003800000 */
[----:B------:R-:W-:-:S04]  /*5c60*/  ISETP.NE.U32.AND P1, PT, RZ, c[0x0][0x180], PT ;  /* 0x00006000ff007a0c */ /* 0x000fc80003f25070 */
[----:B------:R-:W-:-:S13]  /*5c70*/  ISETP.NE.AND.EX P1, PT, RZ, c[0x0][0x184], PT, P1 ;  /* 0x00006100ff007a0c */ /* 0x000fda0003f25310 */
[----:B------:R-:W-:Y:S05]  /*5c80*/  @P1 BRA `(.L_x_8148) ;  /* 0x0000002000001947 */ /* 0x000fea0003800000 */
[----:B------:R-:W-:Y:S05]  /*5c90*/  @P0 BRA `(.L_x_8149) ;  /* 0x0000008000000947 */ /* 0x000fea0003800000 */
[----:B------:R-:W-:Y:S05]  /*5ca0*/  BRA `(.L_x_8150) ;  /* 0x0000009000007947 */ /* 0x000fea0003800000 */
.L_x_8148:
[----:B-----5:R-:W-:-:S05]  /*5cb0*/  HADD2.F32 R101, -RZ, R94.H1_H1 ;  /* 0x3000005eff657230 */ /* 0x020fca0000004100 */
[----:B------:R-:W-:Y:S01]  /*5cc0*/  FADD.FTZ R102, R101, R102 ;  /* 0x0000006665667221 */ /* 0x000fe20000010000 */
[----:B------:R-:W-:Y:S05]  /*5cd0*/  BRA `(.L_x_8149) ;  /* 0x0000004000007947 */ /* 0x000fea0003800000 */
.L_x_8147:
[----:B-----5:R-:W-:Y:S02]  /*5ce0*/  HADD2.F32 R101, -RZ, R90.H1_H1 ;  /* 0x3000005aff657230 */ /* 0x020fe40000004100 */
[----:B------:R-:W-:-:S03]  /*5cf0*/  @P2 HADD2.F32 R167, -RZ, R94.H1_H1 ;  /* 0x3000005effa72230 */ /* 0x000fc60000004100 */
[----:B------:R-:W-:-:S04]  /*5d00*/  FADD.FTZ R102, R101, R102 ;  /* 0x0000006665667221 */ /* 0x000fc80000010000 */
[----:B------:R-:W-:-:S05]  /*5d10*/  @P2 FADD.FTZ R102, R167, R102 ;  /* 0x00000066a7662221 */ /* 0x000fca0000010000 */
.L_x_8149:
[----:B------:R-:W-:-:S04]  /*5d20*/  F2FP.PACK_AB R100, RZ, R102 ;  /* 0x00000066ff64723e */ /* 0x000fc800000000ff */
[----:B------:R-:W-:Y:S02]  /*5d30*/  PRMT R98, R98, 0x5410, R100 ;  /* 0x0000541062627816 */ /* 0x000fe40000000064 */
.L_x_8150:
[----:B------:R-:W-:Y:S01]  /*5d40*/  HADD2.F32 R228, -RZ, R103.H0_H0 ;  /* 0x20000067ffe47230 */ /* 0x000fe20000004100 */
[----:B------:R-:W-:Y:S05]  /*5d50*/  @P3 BRA `(.L_x_8151) ;  /* 0x0000008000003947 */ /* 0x000fea0003800000 */
[----:B------:R-:W-:-:S04]  /*5d60*/  ISETP.NE.U32.AND P1, PT, RZ, c[0x0][0x180], PT ;  /* 0x00006000ff007a0c */ /* 0x000fc80003f25070 */
[----:B------:R-:W-:-:S13]  /*5d70*/  ISETP.NE.AND.EX P1, PT, RZ, c[0x0][0x184], PT, P1 ;  /* 0x00006100ff007a0c */ /* 0x000fda0003f25310 */
[----:B------:R-:W-:Y:S05]  /*5d80*/  @P1 BRA `(.L_x_8152) ;  /* 0x0000002000001947 */ /* 0x000fea0003800000 */
[----:B------:R-:W-:Y:S05]  /*5d90*/  @P0 BRA `(.L_x_8153) ;  /* 0x0000008000000947 */ /* 0x000fea0003800000 */
[----:B------:R-:W-:Y:S05]  /*5da0*/  BRA `(.L_x_8154) ;  /* 0x0000009000007947 */ /* 0x000fea0003800000 */
.L_x_8152:
[----:B-----5:R-:W-:-:S05]  /*5db0*/  HADD2.F32 R101, -RZ, R95.H0_H0 ;  /* 0x2000005fff657230 */ /* 0x020fca0000004100 */
[----:B------:R-:W-:Y:S01]  /*5dc0*/  FADD.FTZ R228, R101, R228 ;  /* 0x000000e465e47221 */ /* 0x000fe20000010000 */
[----:B------:R-:W-:Y:S05]  /*5dd0*/  BRA `(.L_x_8153) ;  /* 0x0000004000007947 */ /* 0x000fea0003800000 */
.L_x_8151:
[----:B-----5:R-:W-:Y:S02]  /*5de0*/  HADD2.F32 R101, -RZ, R91.H0_H0 ;  /* 0x2000005bff657230 */ /* 0x020fe40000004100 */
[----:B------:R-:W-:-:S03]  /*5df0*/  @P2 HADD2.F32 R167, -RZ, R95.H0_H0 ;  /* 0x2000005fffa72230 */ /* 0x000fc60000004100 */
[----:B------:R-:W-:-:S04]  /*5e00*/  FADD.FTZ R228, R101, R228 ;  /* 0x000000e465e47221 */ /* 0x000fc80000010000 */
[----:B------:R-:W-:-:S05]  /*5e10*/  @P2 FADD.FTZ R228, R167, R228 ;  /* 0x000000e4a7e42221 */ /* 0x000fca0000010000 */
.L_x_8153:
[----:B------:R-:W-:-:S04]  /*5e20*/  F2FP.PACK_AB R100, RZ, R228 ;  /* 0x000000e4ff64723e */ /* 0x000fc800000000ff */
[----:B------:R-:W-:Y:S02]  /*5e30*/  PRMT R99, R100, 0x7610, R99 ;  /* 0x0000761064637816 */ /* 0x000fe40000000063 */
.L_x_8154:
[----:B------:R-:W-:Y:S01]  /*5e40*/  HADD2.F32 R103, -RZ, R103.H1_H1 ;  /* 0x30000067ff677230 */ /* 0x000fe20000004100 */
[----:B------:R-:W-:Y:S05]  /*5e50*/  @P3 BRA `(.L_x_8155) ;  /* 0x0000008000003947 */ /* 0x000fea0003800000 */
[----:B------:R-:W-:-:S04]  /*5e60*/  ISETP.NE.U32.AND P1, PT, RZ, c[0x0][0x180], PT ;  /* 0x00006000ff007a0c */ /* 0x000fc80003f25070 */
[----:B------:R-:W-:-:S13]  /*5e70*/  ISETP.NE.AND.EX P1, PT, RZ, c[0x0][0x184], PT, P1 ;  /* 0x00006100ff007a0c */ /* 0x000fda0003f25310 */
[----:B------:R-:W-:Y:S05]  /*5e80*/  @P1 BRA `(.L_x_8156) ;  /* 0x0000002000001947 */ /* 0x000fea0003800000 */
[----:B------:R-:W-:Y:S05]  /*5e90*/  @P0 BRA `(.L_x_8157) ;  /* 0x0000008000000947 */ /* 0x000fea0003800000 */
[----:B------:R-:W-:Y:S05]  /*5ea0*/  BRA `(.L_x_8158) ;  /* 0x0000009000007947 */ /* 0x000fea0003800000 */
.L_x_8156:
[----:B-----5:R-:W-:-:S05]  /*5eb0*/  HADD2.F32 R100, -RZ, R95.H1_H1 ;  /* 0x3000005fff647230 */ /* 0x020fca0000004100 */
[----:B------:R-:W-:Y:S01]  /*5ec0*/  FADD.FTZ R103, R100, R103 ;  /* 0x0000006764677221 */ /* 0x000fe20000010000 */
[----:B------:R-:W-:Y:S05]  /*5ed0*/  BRA `(.L_x_8157) ;  /* 0x0000004000007947 */ /* 0x000fea0003800000 */
.L_x_8155:
[----:B-----5:R-:W-:Y:S02]  /*5ee0*/  HADD2.F32 R100, -RZ, R91.H1_H1 ;  /* 0x3000005bff647230 */ /* 0x020fe40000004100 */
[----:B------:R-:W-:-:S03]  /*5ef0*/  @P2 HADD2.F32 R230, -RZ, R95.H1_H1 ;  /* 0x3000005fffe62230 */ /* 0x000fc60000004100 */
[----:B------:R-:W-:-:S04]  /*5f00*/  FADD.FTZ R103, R100, R103 ;  /* 0x0000006764677221 */ /* 0x000fc80000010000 */
[----:B------:R-:W-:-:S05]  /*5f10*/  @P2 FADD.FTZ R103, R230, R103 ;  /* 0x00000067e6672221 */ /* 0x000fca0000010000 */
.L_x_8157:
[----:B------:R-:W-:-:S04]  /*5f20*/  F2FP.PACK_AB R100, RZ, R103 ;  /* 0x00000067ff64723e */ /* 0x000fc800000000ff */
[----:B------:R-:W-:Y:S02]  /*5f30*/  PRMT R99, R99, 0x5410, R100 ;  /* 0x0000541063637816 */ /* 0x000fe40000000064 */
.L_x_8158:
        /* <DEDUP_REMOVED lines=85> */
.L_x_8163:
        /* <DEDUP_REMOVED lines=180> */
.L_x_8164:
[----:B------:R-:W-:Y:S01]  /*6fd0*/  FMUL.FTZ R100, R229, R229 ;  /* 0x000000e5e5647220 */ /* 0x000fe20000410000 */
[----:B------:R-:W-:Y:S01]  /*6fe0*/  ISETP.NE.AND P1, PT, RZ, UR6, PT ;  /* 0x00000006ff007c0c */ /* 0x000fe2000bf25270 */
[----:B-1----:R-:W-:Y:S01]  /*6ff0*/  FADD.FTZ R112, R231, R230 ;  /* 0x000000e6e7707221 */ /* 0x002fe20000010000 */
[----:B------:R-:W-:Y:S02]  /*7000*/  MOV R111, c[0x0][0x1e0] ;  /* 0x00007800006f7a02 */ /* 0x000fe40000000f00 */
[----:B------:R-:W-:Y:S02]  /*7010*/  FSEL R100, R100, RZ, P1 ;  /* 0x000000ff64647208 */ /* 0x000fe40000800000 */
[----:B------:R-:W-:Y:S01]  /*7020*/  MOV R167, 0x4 ;  /* 0x0000000400a77802 */ /* 0x000fe20000000f00 */
[----:B------:R-:W-:Y:S01]  /*7030*/  FFMA.FTZ R111, R112, R111, c[0x0][0x228] ;  /* 0x00008a00706f7623 */ /* 0x000fe2000001006f */
[----:B------:R-:W-:-:S03]  /*7040*/  FSEL R112, R229, RZ, !P1 ;  /* 0x000000ffe5707208 */ /* 0x000fc60004800000 */
[----:B------:R-:W-:Y:S02]  /*7050*/  FADD.FTZ R111, R111, R100 ;  /* 0x000000646f6f7221 */ /* 0x000fe40000010000 */
[----:B0-----:R-:W-:-:S04]  /*7060*/  @!P2 IMAD.WIDE R230, R160, R167, c[0x0][0x1a0] ;  /* 0x00006800a0e6a625 */ /* 0x001fc800078e02a7 */
        /* <DEDUP_REMOVED lines=9> */
[----:B-1----:R-:W-:Y:S01]  /*7100*/  HADD2.F32 R231, -RZ, R64.H1_H1 ;  /* 0x30000040ffe77230 */ /* 0x002fe20000004100 */
[C---:B------:R-:W-:Y:S01]  /*7110*/  FADD.FTZ R114, -R112.reuse, R114 ;  /* 0x0000007270727221 */ /* 0x040fe20000010100 */
[----:B------:R-:W-:Y:S01]  /*7120*/  HADD2.F32 R229, -RZ, R66.H1_H1 ;  /* 0x30000042ffe57230 */ /* 0x000fe20000004100 */
        /* <DEDUP_REMOVED lines=67> */
[C---:B------:R-:W-:Y:S01]  /*7560*/  FADD.FTZ R240, -R112.reuse, R227 ;  /* 0x000000e370f07221 */ /* 0x040fe20000010100 */
[----:B------:R-:W-:Y:S01]  /*7570*/  HADD2.F32 R227, -RZ, R53.H1_H1 ;  /* 0x30000035ffe37230 */ /* 0x000fe20000004100 */
[C---:B------:R-:W-:Y:S02]  /*7580*/  FADD.FTZ R226, -R112.reuse, R226 ;  /* 0x000000e270e27221 */ /* 0x040fe40000010100 */
[----:B------:R-:W-:-:S02]  /*7590*/  FADD.FTZ R102, -R112, R102 ;  /* 0x0000006670667221 */ /* 0x000fc40000010100 */
[C---:B------:R-:W-:Y:S02]  /*75a0*/  FADD.FTZ R228, -R112.reuse, R228 ;  /* 0x000000e470e47221 */ /* 0x040fe40000010100 */
[----:B------:R-:W-:Y:S02]  /*75b0*/  FADD.FTZ R112, -R112, R103 ;  /* 0x0000006770707221 */ /* 0x000fe40000010100 */
[C---:B0-----:R-:W-:Y:S02]  /*75c0*/  FMUL.FTZ R103, R111.reuse, R106 ;  /* 0x0000006a6f677220 */ /* 0x041fe40000410000 */
[----:B------:R-:W-:Y:S02]  /*75d0*/  FMUL.FTZ R106, R111, R105 ;  /* 0x000000696f6a7220 */ /* 0x000fe40000410000 */
[----:B------:R-:W-:-:S04]  /*75e0*/  @!P2 IMAD.WIDE R100, R160, R167, c[0x0][0x1a8] ;  /* 0x00006a00a064a625 */ /* 0x000fc800078e02a7 */
[C---:B------:R-:W-:Y:S01]  /*75f0*/  FMUL.FTZ R105, R111.reuse, R108 ;  /* 0x0000006c6f697220 */ /* 0x040fe20000410000 */
[----:B------:R0:W-:Y:S01]  /*7600*/  @!P2 STG.E [R100.64], R111 ;  /* 0x0000006f6400a986 */ /* 0x0001e2000c101904 */
[C---:B------:R-:W-:Y:S02]  /*7610*/  FMUL.FTZ R108, R111.reuse, R107 ;  /* 0x0000006b6f6c7220 */ /* 0x040fe40000410000 */
[C---:B------:R-:W-:Y:S02]  /*7620*/  FMUL.FTZ R107, R111.reuse, R110 ;  /* 0x0000006e6f6b7220 */ /* 0x040fe40000410000 */
[C---:B------:R-:W-:Y:S02]  /*7630*/  FMUL.FTZ R110, R111.reuse, R109 ;  /* 0x0000006d6f6e7220 */ /* 0x040fe40000410000 */
[C---:B------:R-:W-:Y:S02]  /*7640*/  FMUL.FTZ R109, R111.reuse, R114 ;  /* 0x000000726f6d7220 */ /* 0x040fe40000410000 */
[----:B------:R-:W-:-:S02]  /*7650*/  FMUL.FTZ R114, R111, R113 ;  /* 0x000000716f727220 */ /* 0x000fc40000410000 */
[C---:B------:R-:W-:Y:S02]  /*7660*/  FMUL.FTZ R113, R111.reuse, R116 ;  /* 0x000000746f717220 */ /* 0x040fe40000410000 */
[C---:B0-----:R-:W-:Y:S02]  /*7670*/  FMUL.FTZ R101, R111.reuse, R118 ;  /* 0x000000766f657220 */ /* 0x041fe40000410000 */
        /* <DEDUP_REMOVED lines=54> */
[C---:B------:R-:W-:Y:S01]  /*79e0*/  FMUL.FTZ R201, R111.reuse, R214 ;  /* 0x000000d66fc97220 */ /* 0x040fe20000410000 */
[--C-:B------:R-:W-:Y:S01]  /*79f0*/  HADD2.F32 R214, -RZ, R50.reuse.H0_H0 ;  /* 0x20000032ffd67230 */ /* 0x100fe20000004100 */
[C---:B------:R-:W-:Y:S02]  /*7a00*/  FMUL.FTZ R230, R111.reuse, R230 ;  /* 0x000000e66fe67220 */ /* 0x040fe40000410000 */
[C---:B------:R-:W-:Y:S01]  /*7a10*/  FMUL.FTZ R209, R111.reuse, R216 ;  /* 0x000000d86fd17220 */ /* 0x040fe20000410000 */
[----:B------:R-:W-:Y:S01]  /*7a20*/  HADD2.F32 R216, -RZ, R50.H1_H1 ;  /* 0x30000032ffd87230 */ /* 0x000fe20000004100 */
[----:B------:R-:W-:-:S02]  /*7a30*/  FMUL.FTZ R218, R111, R218 ;  /* 0x000000da6fda7220 */ /* 0x000fc40000410000 */
[C---:B------:R-:W-:Y:S02]  /*7a40*/  FMUL.FTZ R215, R111.reuse, R232 ;  /* 0x000000e86fd77220 */ /* 0x040fe40000410000 */
[C---:B------:R-:W-:Y:S02]  /*7a50*/  FMUL.FTZ R234, R111.reuse, R234 ;  /* 0x000000ea6fea7220 */ /* 0x040fe40000410000 */
[C---:B------:R-:W-:Y:S01]  /*7a60*/  FMUL.FTZ R217, R111.reuse, R220 ;  /* 0x000000dc6fd97220 */ /* 0x040fe20000410000 */
[----:B------:R-:W-:Y:S01]  /*7a70*/  HADD2.F32 R220, -RZ, R51.H0_H0 ;  /* 0x20000033ffdc7230 */ /* 0x000fe20000004100 */
[C---:B------:R-:W-:Y:S02]  /*7a80*/  FMUL.FTZ R222, R111.reuse, R222 ;  /* 0x000000de6fde7220 */ /* 0x040fe40000410000 */
[C---:B------:R-:W-:Y:S02]  /*7a90*/  FMUL.FTZ R219, R111.reuse, R236 ;  /* 0x000000ec6fdb7220 */ /* 0x040fe40000410000 */
[----:B------:R-:W-:-:S02]  /*7aa0*/  FMUL.FTZ R224, R111, R224 ;  /* 0x000000e06fe07220 */ /* 0x000fc40000410000 */
[C---:B------:R-:W-:Y:S02]  /*7ab0*/  FMUL.FTZ R221, R111.reuse, R238 ;  /* 0x000000ee6fdd7220 */ /* 0x040fe40000410000 */
[C---:B------:R-:W-:Y:S02]  /*7ac0*/  FMUL.FTZ R240, R111.reuse, R240 ;  /* 0x000000f06ff07220 */ /* 0x040fe40000410000 */
[C---:B------:R-:W-:Y:S01]  /*7ad0*/  FMUL.FTZ R223, R111.reuse, R226 ;  /* 0x000000e26fdf7220 */ /* 0x040fe20000410000 */
[----:B------:R-:W-:Y:S01]  /*7ae0*/  HADD2.F32 R226, -RZ, R51.H1_H1 ;  /* 0x30000033ffe27230 */ /* 0x000fe20000004100 */
[C---:B------:R-:W-:Y:S02]  /*7af0*/  FMUL.FTZ R102, R111.reuse, R102 ;  /* 0x000000666f667220 */ /* 0x040fe40000410000 */
[C---:B------:R-:W-:Y:S02]  /*7b00*/  FMUL.FTZ R225, R111.reuse, R228 ;  /* 0x000000e46fe17220 */ /* 0x040fe40000410000 */
[----:B------:R-:W-:Y:S01]  /*7b10*/  FMUL.FTZ R112, R111, R112 ;  /* 0x000000706f707220 */ /* 0x000fe20000410000 */
[--C-:B------:R-:W-:Y:S01]  /*7b20*/  HADD2.F32 R111, -RZ, R49.reuse.H0_H0 ;  /* 0x20000031ff6f7230 */ /* 0x100fe20000004100 */
[----:B------:R-:W-:Y:S01]  /*7b30*/  FFMA.FTZ R108, R108, R214, R45 ;  /* 0x000000d66c6c7223 */ /* 0x000fe2000001002d */
[----:B------:R-:W-:Y:S01]  /*7b40*/  HADD2.F32 R214, -RZ, R48.H1_H1 ;  /* 0x30000030ffd67230 */ /* 0x000fe20000004100 */
[----:B------:R-:W-:Y:S01]  /*7b50*/  FFMA.FTZ R227, R101, R227, R38 ;  /* 0x000000e365e37223 */ /* 0x000fe20000010026 */
[----:B------:R-:W-:Y:S01]  /*7b60*/  HADD2.F32 R101, -RZ, R58.H0_H0 ;  /* 0x2000003aff657230 */ /* 0x000fe20000004100 */
[----:B------:R-:W-:Y:S01]  /*7b70*/  FFMA.FTZ R106, R106, R111, R47 ;  /* 0x0000006f6a6a7223 */ /* 0x000fe2000001002f */
[----:B------:R-:W-:Y:S01]  /*7b80*/  HADD2.F32 R111, -RZ, R48.H0_H0 ;  /* 0x20000030ff6f7230 */ /* 0x000fe20000004100 */
[----:B------:R-:W-:Y:S01]  /*7b90*/  FFMA.FTZ R107, R107, R216, R44 ;  /* 0x000000d86b6b7223 */ /* 0x000fe2000001002c */
[----:B------:R-:W-:Y:S01]  /*7ba0*/  HADD2.F32 R216, -RZ, R49.H1_H1 ;  /* 0x30000031ffd87230 */ /* 0x000fe20000004100 */
[----:B------:R-:W-:Y:S01]  /*7bb0*/  FFMA.FTZ R170, R170, R101, R29 ;  /* 0x00000065aaaa7223 */ /* 0x000fe2000001001d */
[----:B------:R-:W-:Y:S01]  /*7bc0*/  HADD2.F32 R101, -RZ, R56.H1_H1 ;  /* 0x30000038ff657230 */ /* 0x000fe20000004100 */
[----:B------:R-:W-:-:S02]  /*7bd0*/  FFMA.FTZ R104, R104, R111, R129 ;  /* 0x0000006f68687223 */ /* 0x000fc40000010081 */
[----:B------:R-:W-:Y:S01]  /*7be0*/  FFMA.FTZ R111, R103, R214, R128 ;  /* 0x000000d6676f7223 */ /* 0x000fe20000010080 */
[----:B------:R-:W-:Y:S01]  /*7bf0*/  HADD2.F32 R214, -RZ, R53.H0_H0 ;  /* 0x20000035ffd67230 */ /* 0x000fe20000004100 */
[----:B------:R-:W-:Y:S01]  /*7c00*/  FFMA.FTZ R169, R169, R101, R32 ;  /* 0x00000065a9a97223 */ /* 0x000fe20000010020 */
[--C-:B------:R-:W-:Y:S01]  /*7c10*/  HADD2.F32 R103, -RZ, R52.reuse.H0_H0 ;  /* 0x20000034ff677230 */ /* 0x100fe20000004100 */
[----:B------:R-:W-:Y:S01]  /*7c20*/  FFMA.FTZ R110, R110, R220, R43 ;  /* 0x000000dc6e6e7223 */ /* 0x000fe2000001002b */
[----:B------:R-:W-:Y:S01]  /*7c30*/  HADD2.F32 R101, -RZ, R61.H1_H1 ;  /* 0x3000003dff657230 */ /* 0x000fe20000004100 */
[----:B------:R-:W-:Y:S01]  /*7c40*/  FFMA.FTZ R214, R100, R214, R39 ;  /* 0x000000d664d67223 */ /* 0x000fe20000010027 */
[----:B------:R-:W-:Y:S01]  /*7c50*/  HADD2.F32 R100, -RZ, R52.H1_H1 ;  /* 0x30000034ff647230 */ /* 0x000fe20000004100 */
[----:B------:R-:W-:Y:S01]  /*7c60*/  FFMA.FTZ R114, R114, R103, R41 ;  /* 0x0000006772727223 */ /* 0x000fe20000010029 */
[----:B------:R-:W-:Y:S01]  /*7c70*/  HADD2.F32 R103, -RZ, R58.H1_H1 ;  /* 0x3000003aff677230 */ /* 0x000fe20000004100 */
[----:B------:R-:W-:Y:S01]  /*7c80*/  FFMA.FTZ R179, R179, R101, R22 ;  /* 0x00000065b3b37223 */ /* 0x000fe20000010016 */
[----:B------:R-:W-:Y:S01]  /*7c90*/  HADD2.F32 R101, -RZ, R60.H1_H1 ;  /* 0x3000003cff657230 */ /* 0x000fe20000004100 */
[----:B------:R-:W-:Y:S01]  /*7ca0*/  FFMA.FTZ R113, R113, R100, R40 ;  /* 0x0000006471717223 */ /* 0x000fe20000010028 */
[----:B------:R-:W-:Y:S01]  /*7cb0*/  HADD2.F32 R100, -RZ, R56.H0_H0 ;  /* 0x20000038ff647230 */ /* 0x000fe20000004100 */
        /* <DEDUP_REMOVED lines=22> */
[----:B------:R-:W-:Y:S01]  /*7e20*/  FFMA.FTZ R182, R182, R100, R17 ;  /* 0x00000064b6b67223 */ /* 0x000fe20000010011 */
        /* <DEDUP_REMOVED lines=79> */
[----:B------:R-:W-:Y:S01]  /*8320*/  F2FP.PACK_AB R100, R111, R104 ;  /* 0x000000686f64723e */ /* 0x000fe200000000ff */
[----:B------:R-:W-:Y:S01]  /*8330*/  FFMA.FTZ R109, R109, R226, R42 ;  /* 0x000000e26d6d7223 */ /* 0x000fe2000001002a */
[----:B------:R-:W-:Y:S01]  /*8340*/  F2FP.PACK_AB R104, R113, R114 ;  /* 0x000000727168723e */ /* 0x000fe200000000ff */
[----:B------:R-:W-:Y:S01]  /*8350*/  FFMA.FTZ R188, R188, R216, R11 ;  /* 0x000000d8bcbc7223 */ /* 0x000fe2000001000b */
[----:B------:R-:W-:Y:S01]  /*8360*/  HADD2.F32 R216, -RZ, R87.H1_H1 ;  /* 0x30000057ffd87230 */ /* 0x000fe20000004100 */
[----:B------:R-:W-:Y:S01]  /*8370*/  F2FP.PACK_AB R113, R179, R176 ;  /* 0x000000b0b371723e */ /* 0x000fe200000000ff */
[----:B------:R-:W-:Y:S01]  /*8380*/  HADD2.F32 R226, -RZ, R55.H1_H1 ;  /* 0x30000037ffe27230 */ /* 0x000fe20000004100 */
[----:B------:R-:W-:Y:S01]  /*8390*/  FFMA.FTZ R183, R183, R220, R10 ;  /* 0x000000dcb7b77223 */ /* 0x000fe2000001000a */
[----:B------:R-:W-:Y:S01]  /*83a0*/  HFMA2.MMA R179, -RZ, RZ, 0, 9.5367431640625e-07 ;  /* 0x00000010ffb37435 */ /* 0x000fe200000001ff */
[----:B------:R-:W-:Y:S01]  /*83b0*/  FFMA.FTZ R208, R208, R119, R145 ;  /* 0x00000077d0d07223 */ /* 0x000fe20000010091 */
[----:B------:R-:W-:Y:S01]  /*83c0*/  HADD2.F32 R220, -RZ, R86.H1_H1 ;  /* 0x30000056ffdc7230 */ /* 0x000fe20000004100 */
[----:B------:R-:W-:Y:S01]  /*83d0*/  FFMA.FTZ R210, R210, R117, R141 ;  /* 0x00000075d2d27223 */ /* 0x000fe2000001008d */
[----:B------:R-:W-:Y:S01]  /*83e0*/  HADD2.F32 R119, -RZ, R83.H0_H0 ;  /* 0x20000053ff777230 */ /* 0x000fe20000004100 */
[----:B------:R-:W-:Y:S01]  /*83f0*/  FFMA.FTZ R230, R230, R101, R147 ;  /* 0x00000065e6e67223 */ /* 0x000fe20000010093 */
[----:B------:R-:W-:Y:S01]  /*8400*/  HADD2.F32 R117, -RZ, R82.H1_H1 ;  /* 0x30000052ff757230 */ /* 0x000fe20000004100 */
[----:B------:R-:W-:Y:S01]  /*8410*/  FFMA.FTZ R221, R221, R103, R154 ;  /* 0x00000067dddd7223 */ /* 0x000fe2000001009a */
[----:B------:R-:W-:Y:S01]  /*8420*/  HADD2.F32 R101, -RZ, R84.H1_H1 ;  /* 0x30000054ff657230 */ /* 0x000fe20000004100 */
[----:B------:R-:W-:Y:S01]  /*8430*/  F2FP.PACK_AB R103, R109, R110 ;  /* 0x0000006e6d67723e */ /* 0x000fe200000000ff */
[----:B------:R-:W-:Y:S01]  /*8440*/  FFMA.FTZ R216, R112, R216, R161 ;  /* 0x000000d870d87223 */ /* 0x000fe200000100a1 */
[----:B------:R-:W-:Y:S01]  /*8450*/  F2FP.PACK_AB R109, R171, R168 ;  /* 0x000000a8ab6d723e */ /* 0x000fe200000000ff */
[----:B------:R-:W-:Y:S01]  /*8460*/  FFMA.FTZ R127, R127, R226, R34 ;  /* 0x000000e27f7f7223 */ /* 0x000fe20000010022 */
[----:B------:R-:W-:Y:S01]  /*8470*/  HADD2.F32 R112, -RZ, R85.H1_H1 ;  /* 0x30000055ff707230 */ /* 0x000fe20000004100 */
[----:B------:R-:W-:Y:S01]  /*8480*/  LEA R168, P1, R120, c[0x0][0x208], 0x4 ;  /* 0x0000820078a87a11 */ /* 0x000fe200078220ff */
[----:B------:R-:W-:Y:S01]  /*8490*/  FFMA.FTZ R220, R102, R220, R159 ;  /* 0x000000dc66dc7223 */ /* 0x000fe2000001009f */
[----:B------:R-:W-:Y:S01]  /*84a0*/  F2FP.PACK_AB R102, R107, R108 ;  /* 0x0000006c6b66723e */ /* 0x000fe200000000ff */
[----:B------:R-:W-:Y:S01]  /*84b0*/  FFMA.FTZ R217, R217, R119, R150 ;  /* 0x00000077d9d97223 */ /* 0x000fe20000010096 */
[----:B------:R-:W-:Y:S01]  /*84c0*/  HADD2.F32 R119, -RZ, R83.H1_H1 ;  /* 0x30000053ff777230 */ /* 0x000fe20000004100 */
[----:B------:R-:W-:Y:S01]  /*84d0*/  FFMA.FTZ R234, R234, R117, R151 ;  /* 0x00000075eaea7223 */ /* 0x000fe20000010097 */
[----:B------:R-:W-:Y:S01]  /*84e0*/  HADD2.F32 R117, -RZ, R87.H0_H0 ;  /* 0x20000057ff757230 */ /* 0x000fe20000004100 */
[----:B------:R-:W-:Y:S01]  /*84f0*/  FFMA.FTZ R224, R224, R101, R155 ;  /* 0x00000065e0e07223 */ /* 0x000fe2000001009b */
[----:B------:R-:W-:Y:S01]  /*8500*/  F2FP.PACK_AB R108, R169, R126 ;  /* 0x0000007ea96c723e */ /* 0x000fe200000000ff */
[----:B------:R-:W-:Y:S01]  /*8510*/  FFMA.FTZ R240, R240, R112, R157 ;  /* 0x00000070f0f07223 */ /* 0x000fe2000001009d */
[----:B------:R-:W-:Y:S01]  /*8520*/  F2FP.PACK_AB R101, R105, R106 ;  /* 0x0000006a6965723e */ /* 0x000fe200000000ff */
[----:B------:R-:W-:Y:S01]  /*8530*/  FFMA.FTZ R222, R222, R119, R153 ;  /* 0x00000077dede7223 */ /* 0x000fe20000010099 */
[----:B------:R-:W-:Y:S01]  /*8540*/  F2FP.PACK_AB R110, R173, R170 ;  /* 0x000000aaad6e723e */ /* 0x000fe200000000ff */
[----:B------:R-:W-:Y:S01]  /*8550*/  IMAD.WIDE.U32 R170, R121, R179, c[0x0][0x208] ;  /* 0x0000820079aa7625 */ /* 0x000fe200078e00b3 */
[----:B------:R-:W-:-:S02]  /*8560*/  LEA.HI.X R169, R120, c[0x0][0x20c], RZ, 0x4, P1 ;  /* 0x0000830078a97a11 */ /* 0x000fc400008f24ff */
[----:B------:R-:W-:Y:S01]  /*8570*/  F2FP.PACK_AB R107, R127, R118 ;  /* 0x000000767f6b723e */ /* 0x000fe200000000ff */
[----:B------:R-:W-:Y:S01]  /*8580*/  FFMA.FTZ R225, R225, R117, R158 ;  /* 0x00000075e1e17223 */ /* 0x000fe2000001009e */
[----:B------:R-:W-:Y:S01]  /*8590*/  F2FP.PACK_AB R106, R125, R116 ;  /* 0x000000747d6a723e */ /* 0x000fe200000000ff */
[----:B------:R-:W-:Y:S01]  /*85a0*/  STG.E.128 [R168.64], R100 ;  /* 0x00000064a8007986 */ /* 0x000fe2000c101d04 */
[----:B------:R-:W-:Y:S01]  /*85b0*/  F2FP.PACK_AB R105, R227, R214 ;  /* 0x000000d6e369723e */ /* 0x000fe200000000ff */
[----:B------:R-:W-:Y:S01]  /*85c0*/  IMAD R160, R167, c[0x0][0x160], R160 ;  /* 0x00005800a7a07a24 */ /* 0x000fe200078e02a0 */
[----:B------:R-:W-:Y:S01]  /*85d0*/  F2FP.PACK_AB R111, R175, R172 ;  /* 0x000000acaf6f723e */ /* 0x000fe200000000ff */
[-C--:B------:R-:W-:Y:S01]  /*85e0*/  IMAD.WIDE.U32 R172, R122, R179.reuse, c[0x0][0x208] ;  /* 0x000082007aac7625 */ /* 0x080fe200078e00b3 */
[----:B------:R-:W-:Y:S01]  /*85f0*/  F2FP.PACK_AB R112, R177, R174 ;  /* 0x000000aeb170723e */ /* 0x000fe200000000ff */
[----:B------:R-:W-:Y:S01]  /*8600*/  STG.E.128 [R170.64], R104 ;  /* 0x00000068aa007986 */ /* 0x000fe2000c101d04 */
[----:B------:R-:W-:Y:S01]  /*8610*/  F2FP.PACK_AB R115, R115, R180 ;  /* 0x000000b47373723e */ /* 0x000fe200000000ff */
[-C--:B------:R-:W-:Y:S01]  /*8620*/  IMAD.WIDE.U32 R174, R123, R179.reuse, c[0x0][0x208] ;  /* 0x000082007bae7625 */ /* 0x080fe200078e00b3 */
[----:B------:R-:W-:Y:S01]  /*8630*/  F2FP.PACK_AB R114, R181, R178 ;  /* 0x000000b2b572723e */ /* 0x000fe200000000ff */
[----:B------:R-:W-:Y:S01]  /*8640*/  STG.E.128 [R172.64], R108 ;  /* 0x0000006cac007986 */ /* 0x000fe2000c101d04 */
[----:B------:R-:W-:Y:S01]  /*8650*/  F2FP.PACK_AB R119, R183, R188 ;  /* 0x000000bcb777723e */ /* 0x000fe200000000ff */
[----:B------:R-:W-:Y:S01]  /*8660*/  IMAD.WIDE.U32 R176, R124, R179, c[0x0][0x208] ;  /* 0x000082007cb07625 */ /* 0x000fe200078e00b3 */
[----:B------:R-:W-:Y:S01]  /*8670*/  F2FP.PACK_AB R118, R229, R186 ;  /* 0x000000bae576723e */ /* 0x000fe200000000ff */
[----:B------:R0:W-:Y:S01]  /*8680*/  STG.E.128 [R174.64], R112 ;  /* 0x00000070ae007986 */ /* 0x0001e2000c101d04 */
[----:B------:R-:W-:-:S02]  /*8690*/  F2FP.PACK_AB R117, R187, R184 ;  /* 0x000000b8bb75723e */ /* 0x000fc400000000ff */
[----:B------:R-:W-:Y:S02]  /*86a0*/  F2FP.PACK_AB R116, R231, R182 ;  /* 0x000000b6e774723e */ /* 0x000fe400000000ff */
[----:B------:R-:W-:Y:S02]  /*86b0*/  F2FP.PACK_AB R123, R191, R196 ;  /* 0x000000c4bf7b723e */ /* 0x000fe400000000ff */
[----:B------:R-:W-:Y:S01]  /*86c0*/  F2FP.PACK_AB R122, R189, R194 ;  /* 0x000000c2bd7a723e */ /* 0x000fe200000000ff */
[----:B------:R1:W-:Y:S01]  /*86d0*/  STG.E.128 [R176.64], R116 ;  /* 0x00000074b0007986 */ /* 0x0003e2000c101d04 */
[----:B------:R-:W-:Y:S02]  /*86e0*/  F2FP.PACK_AB R121, R185, R192 ;  /* 0x000000c0b979723e */ /* 0x000fe400000000ff */
[----:B------:R-:W-:Y:S02]  /*86f0*/  F2FP.PACK_AB R120, R193, R190 ;  /* 0x000000bec178723e */ /* 0x000fe400000000ff */
[----:B------:R-:W-:-:S02]  /*8700*/  F2FP.PACK_AB R127, R206, R205 ;  /* 0x000000cdce7f723e */ /* 0x000fc400000000ff */
[----:B------:R-:W-:Y:S02]  /*8710*/  F2FP.PACK_AB R126, R204, R203 ;  /* 0x000000cbcc7e723e */ /* 0x000fe400000000ff */
[----:B------:R-:W-:Y:S01]  /*8720*/  F2FP.PACK_AB R125, R202, R195 ;  /* 0x000000c3ca7d723e */ /* 0x000fe200000000ff */
[----:B0-----:R-:W-:Y:S01]  /*8730*/  IMAD.WIDE.U32 R112, R162, R179, c[0x0][0x208] ;  /* 0x00008200a2707625 */ /* 0x001fe200078e00b3 */
[----:B------:R-:W-:Y:S02]  /*8740*/  F2FP.PACK_AB R124, R198, R199 ;  /* 0x000000c7c67c723e */ /* 0x000fe400000000ff */
[----:B------:R-:W-:Y:S01]  /*8750*/  F2FP.PACK_AB R103, R208, R213 ;  /* 0x000000d5d067723e */ /* 0x000fe200000000ff */
[----:B------:R-:W-:Y:S01]  /*8760*/  IMAD.WIDE.U32 R114, R163, R179, c[0x0][0x208] ;  /* 0x00008200a3727625 */ /* 0x000fe200078e00b3 */
[----:B------:R-:W-:Y:S01]  /*8770*/  F2FP.PACK_AB R102, R212, R211 ;  /* 0x000000d3d466723e */ /* 0x000fe200000000ff */
[----:B------:R0:W-:Y:S01]  /*8780*/  STG.E.128 [R112.64], R120 ;  /* 0x0000007870007986 */ /* 0x0001e2000c101d04 */
[----:B------:R-:W-:Y:S01]  /*8790*/  F2FP.PACK_AB R101, R210, R197 ;  /* 0x000000c5d265723e */ /* 0x000fe200000000ff */
[----:B-1----:R-:W-:Y:S01]  /*87a0*/  IMAD.WIDE.U32 R116, R164, R179, c[0x0][0x208] ;  /* 0x00008200a4747625 */ /* 0x002fe200078e00b3 */
[----:B------:R-:W-:Y:S01]  /*87b0*/  F2FP.PACK_AB R100, R200, R207 ;  /* 0x000000cfc864723e */ /* 0x000fe200000000ff */
[----:B------:R0:W-:Y:S01]  /*87c0*/  STG.E.128 [R114.64], R124 ;  /* 0x0000007c72007986 */ /* 0x0001e2000c101d04 */
[----:B------:R-:W-:Y:S01]  /*87d0*/  F2FP.PACK_AB R107, R222, R217 ;  /* 0x000000d9de6b723e */ /* 0x000fe200000000ff */
[----:B------:R-:W-:Y:S01]  /*87e0*/  IMAD.WIDE.U32 R118, R165, R179, c[0x0][0x208] ;  /* 0x00008200a5767625 */ /* 0x000fe200078e00b3 */
[----:B------:R-:W-:Y:S01]  /*87f0*/  F2FP.PACK_AB R106, R234, R215 ;  /* 0x000000d7ea6a723e */ /* 0x000fe200000000ff */
[----:B------:R0:W-:Y:S01]  /*8800*/  STG.E.128 [R116.64], R100 ;  /* 0x0000006474007986 */ /* 0x0001e2000c101d04 */
[----:B------:R-:W-:Y:S01]  /*8810*/  F2FP.PACK_AB R105, R218, R209 ;  /* 0x000000d1da69723e */ /* 0x000fe200000000ff */
[----:B------:R-:W-:Y:S01]  /*8820*/  IMAD.WIDE.U32 R162, R166, R179, c[0x0][0x208] ;  /* 0x00008200a6a27625 */ /* 0x000fe200078e00b3 */
[----:B------:R-:W-:-:S02]  /*8830*/  F2FP.PACK_AB R104, R230, R201 ;  /* 0x000000c9e668723e */ /* 0x000fc400000000ff */
[----:B------:R-:W-:Y:S02]  /*8840*/  F2FP.PACK_AB R111, R216, R225 ;  /* 0x000000e1d86f723e */ /* 0x000fe400000000ff */
[----:B------:R-:W-:Y:S01]  /*8850*/  F2FP.PACK_AB R110, R220, R223 ;  /* 0x000000dfdc6e723e */ /* 0x000fe200000000ff */
[----:B------:R0:W-:Y:S01]  /*8860*/  STG.E.128 [R118.64], R104 ;  /* 0x0000006876007986 */ /* 0x0001e2000c101d04 */
[----:B------:R-:W-:Y:S02]  /*8870*/  F2FP.PACK_AB R109, R240, R221 ;  /* 0x000000ddf06d723e */ /* 0x000fe400000000ff */
[----:B------:R-:W-:Y:S02]  /*8880*/  F2FP.PACK_AB R108, R224, R219 ;  /* 0x000000dbe06c723e */ /* 0x000fe400000000ff */
[----:B------:R-:W-:-:S03]  /*8890*/  ISETP.GE.AND P1, PT, R160, c[0x0][0x164], PT ;  /* 0x00005900a0007a0c */ /* 0x000fc60003f26270 */
[----:B------:R0:W-:Y:S10]  /*88a0*/  STG.E.128 [R162.64], R108 ;  /* 0x0000006ca2007986 */ /* 0x0001f4000c101d04 */
[----:B0----5:R-:W-:Y:S01]  /*88b0*/  @P1 CALL.REL.NOINC `(.L_x_8161) ;  /* 0x0000001000001944 */ /* 0x021fe20003c00000 */
[----:B------:R-:W-:Y:S05]  /*88c0*/  BRA `(.L_x_8162) ;  /* 0xffff800000007947 */ /* 0x000fea000383ffff */
.L_x_8161:
[----:B------:R-:W-:Y:S05]  /*88d0*/  EXIT ;  /* 0x000000000000794d */ /* 0x000fea0003800000 */
.L_x_8159:
[----:B0-----:R-:W-:Y:S01]  /*88e0*/  HFMA2.MMA R111, -RZ, RZ, 0, 1.847743988037109375e-06 ;  /* 0x0000001fff6f7435 */ /* 0x001fe200000001ff */
[----:B------:R-:W-:-:S02]  /*88f0*/  MOV R231, 0x1 ;  /* 0x0000000100e77802 */ /* 0x000fc40000000f00 */
[----:B------:R-:W-:Y:S02]  /*8900*/  MOV R112, 0xffffffff ;  /* 0xffffffff00707802 */ /* 0x000fe40000000f00 */
[----:B------:R-:W-:Y:S02]  /*8910*/  MOV R100, 0x8930 ;  /* 0x0000893000647802 */ /* 0x000fe40000000f00 */
[----:B-----5:R-:W-:Y:S05]  /*8920*/  CALL.REL.NOINC `($__internal_11_$__cuda_sm70_shflsync_bfly_p) ;  /* 0x00000d9000007944 */ /* 0x020fea0003c00000 */
[----:B-1----:R-:W-:Y:S01]  /*8930*/  MOV R100, R231 ;  /* 0x000000e700647202 */ /* 0x002fe20000000f00 */
[----:B0-----:R-:W-:Y:S05]  /*8940*/  BRA `(.L_x_8163) ;  /* 0xffffdb4000007947 */ /* 0x001fea000383ffff */
.L_x_8160:
[----:B------:R-:W-:Y:S01]  /*8950*/  HFMA2.MMA R231, -RZ, RZ, 0, 1.1920928955078125e-07 ;  /* 0x00000002ffe77435 */ /* 0x000fe200000001ff */
[----:B------:R-:W-:Y:S02]  /*8960*/  MOV R111, 0x1f ;  /* 0x0000001f006f7802 */ /* 0x000fe40000000f00 */
[----:B------:R-:W-:Y:S02]  /*8970*/  MOV R112, 0xffffffff ;  /* 0xffffffff00707802 */ /* 0x000fe40000000f00 */
[----:B------:R-:W-:Y:S02]  /*8980*/  MOV R100, 0x89a0 ;  /* 0x000089a000647802 */ /* 0x000fe40000000f00 */
[----:B-----5:R-:W-:Y:S05]  /*8990*/  CALL.REL.NOINC `($__internal_11_$__cuda_sm70_shflsync_bfly_p) ;  /* 0x00000d2000007944 */ /* 0x020fea0003c00000 */
[----:B01----:R-:W-:Y:S01]  /*89a0*/  FADD.FTZ R230, R230, R231 ;  /* 0x000000e7e6e67221 */ /* 0x003fe20000010000 */
[----:B------:R-:W-:Y:S01]  /*89b0*/  HFMA2.MMA R231, -RZ, RZ, 0, 2.384185791015625e-07 ;  /* 0x00000004ffe77435 */ /* 0x000fe200000001ff */
[----:B------:R-:W-:-:S02]  /*89c0*/  MOV R111, 0x1f ;  /* 0x0000001f006f7802 */ /* 0x000fc40000000f00 */
[----:B------:R-:W-:Y:S02]  /*89d0*/  MOV R112, 0xffffffff ;  /* 0xffffffff00707802 */ /* 0x000fe40000000f00 */
[----:B------:R-:W-:Y:S02]  /*89e0*/  MOV R100, 0x8a00 ;  /* 0x00008a0000647802 */ /* 0x000fe40000000f00 */
[----:B------:R-:W-:Y:S05]  /*89f0*/  CALL.REL.NOINC `($__internal_11_$__cuda_sm70_shflsync_bfly_p) ;  /* 0x00000cc000007944 */ /* 0x000fea0003c00000 */
[----:B01----:R-:W-:Y:S01]  /*8a00*/  FADD.FTZ R230, R230, R231 ;  /* 0x000000e7e6e67221 */ /* 0x003fe20000010000 */
[----:B------:R-:W-:Y:S01]  /*8a10*/  HFMA2.MMA R231, -RZ, RZ, 0, 4.76837158203125e-07 ;  /* 0x00000008ffe77435 */ /* 0x000fe200000001ff */
[----:B------:R-:W-:Y:S02]  /*8a20*/  MOV R111, 0x1f ;  /* 0x0000001f006f7802 */ /* 0x000fe40000000f00 */
[----:B------:R-:W-:Y:S02]  /*8a30*/  MOV R112, 0xffffffff ;  /* 0xffffffff00707802 */ /* 0x000fe40000000f00 */
[----:B------:R-:W-:Y:S02]  /*8a40*/  MOV R100, 0x8a60 ;  /* 0x00008a6000647802 */ /* 0x000fe40000000f00 */
[----:B------:R-:W-:Y:S05]  /*8a50*/  CALL.REL.NOINC `($__internal_11_$__cuda_sm70_shflsync_bfly_p) ;  /* 0x00000c6000007944 */ /* 0x000fea0003c00000 */
[----:B01----:R-:W-:Y:S01]  /*8a60*/  FADD.FTZ R230, R230, R231 ;  /* 0x000000e7e6e67221 */ /* 0x003fe20000010000 */
[----:B------:R-:W-:Y:S01]  /*8a70*/  HFMA2.MMA R231, -RZ, RZ, 0, 9.5367431640625e-07 ;  /* 0x00000010ffe77435 */ /* 0x000fe200000001ff */
[----:B------:R-:W-:-:S02]  /*8a80*/  MOV R111, 0x1f ;  /* 0x0000001f006f7802 */ /* 0x000fc40000000f00 */
[----:B------:R-:W-:Y:S02]  /*8a90*/  MOV R112, 0xffffffff ;  /* 0xffffffff00707802 */ /* 0x000fe40000000f00 */
[----:B------:R-:W-:Y:S02]  /*8aa0*/  MOV R100, 0x8ac0 ;  /* 0x00008ac000647802 */ /* 0x000fe40000000f00 */
[----:B------:R-:W-:Y:S05]  /*8ab0*/  CALL.REL.NOINC `($__internal_11_$__cuda_sm70_shflsync_bfly_p) ;  /* 0x00000c0000007944 */ /* 0x000fea0003c00000 */
[----:B-1----:R-:W-:Y:S01]  /*8ac0*/  FADD.FTZ R229, R230, R231 ;  /* 0x000000e7e6e57221 */ /* 0x002fe20000010000 */
[----:B------:R-:W-:Y:S01]  /*8ad0*/  HFMA2.MMA R231, -RZ, RZ, 0, 5.9604644775390625e-08 ;  /* 0x00000001ffe77435 */ /* 0x000fe200000001ff */
[----:B0-----:R-:W-:Y:S02]  /*8ae0*/  MOV R112, 0xffffffff ;  /* 0xffffffff00707802 */ /* 0x001fe40000000f00 */
        /* <DEDUP_REMOVED lines=163> */
[----:B------:R-:W-:Y:S05]  /*9520*/  CALL.REL.NOINC `($__internal_11_$__cuda_sm70_shflsync_bfly_p) ;  /* 0x0000019000007944 */ /* 0x000fea0003c00000 */
[----:B01----:R-:W-:Y:S01]  /*9530*/  FADD.FTZ R230, R230, R231 ;  /* 0x000000e7e6e67221 */ /* 0x003fe20000010000 */
[----:B------:R-:W-:Y:S01]  /*9540*/  HFMA2.MMA R231, -RZ, RZ, 0, 1.1920928955078125e-07 ;  /* 0x00000002ffe77435 */ /* 0x000fe200000001ff */
[----:B------:R-:W-:Y:S02]  /*9550*/  MOV R111, 0x1f ;  /* 0x0000001f006f7802 */ /* 0x000fe40000000f00 */
[----:B------:R-:W-:Y:S02]  /*9560*/  MOV R112, 0xffffffff ;  /* 0xffffffff00707802 */ /* 0x000fe40000000f00 */
[----:B------:R-:W-:Y:S02]  /*9570*/  MOV R100, 0x9590 ;  /* 0x0000959000647802 */ /* 0x000fe40000000f00 */
[----:B------:R-:W-:Y:S05]  /*9580*/  CALL.REL.NOINC `($__internal_11_$__cuda_sm70_shflsync_bfly_p) ;  /* 0x0000013000007944 */ /* 0x000fea0003c00000 */
[----:B01----:R-:W-:Y:S01]  /*9590*/  FADD.FTZ R230, R230, R231 ;  /* 0x000000e7e6e67221 */ /* 0x003fe20000010000 */
[----:B------:R-:W-:Y:S01]  /*95a0*/  HFMA2.MMA R231, -RZ, RZ, 0, 2.384185791015625e-07 ;  /* 0x00000004ffe77435 */ /* 0x000fe200000001ff */
[----:B------:R-:W-:Y:S02]  /*95b0*/  MOV R111, 0x1f ;  /* 0x0000001f006f7802 */ /* 0x000fe40000000f00 */
[----:B------:R-:W-:-:S02]  /*95c0*/  MOV R112, 0xffffffff ;  /* 0xffffffff00707802 */ /* 0x000fc40000000f00 */
        /* <DEDUP_REMOVED lines=10> */
[----:B------:R-:W-:Y:S02]  /*9670*/  MOV R111, 0x1f ;  /* 0x0000001f006f7802 */ /* 0x000fe40000000f00 */
[----:B------:R-:W-:-:S02]  /*9680*/  MOV R112, 0xffffffff ;  /* 0xffffffff00707802 */ /* 0x000fc40000000f00 */
[----:B------:R-:W-:Y:S02]  /*9690*/  MOV R100, 0x96b0 ;  /* 0x000096b000647802 */ /* 0x000fe40000000f00 */
[----:B------:R-:W-:Y:S05]  /*96a0*/  CALL.REL.NOINC `($__internal_11_$__cuda_sm70_shflsync_bfly_p) ;  /* 0x0000001000007944 */ /* 0x000fea0003c00000 */
[----:B01----:R-:W-:Y:S05]  /*96b0*/  BRA `(.L_x_8164) ;  /* 0xffffd91000007947 */ /* 0x003fea000383ffff */
        .weak           $__internal_11_$__cuda_sm70_shflsync_bfly_p
        .type           $__internal_11_$__cuda_sm70_shflsync_bfly_p,@function
        .size           $__internal_11_$__cuda_sm70_shflsync_bfly_p,(.L_x_65391 - $__internal_11_$__cuda_sm70_shflsync_bfly_p)
$__internal_11_$__cuda_sm70_shflsync_bfly_p:
[----:B------:R-:W-:Y:S01]  /*96c0*/  HFMA2.MMA R101, -RZ, RZ, 0, 0 ;  /* 0x00000000ff657435 */ /* 0x000fe200000001ff */
[----:B------:R-:W-:Y:S04]  /*96d0*/  WARPSYNC R112 ;  /* 0x0000007000007348 */ /* 0x000fe80003800000 */
[----:B------:R0:W1:Y:S01]  /*96e0*/  SHFL.BFLY PT, R231, R230, R231, R111 ;  /* 0x0c0000e7e6e77389 */ /* 0x00006200000e006f */
[----:B------:R-:W-:Y:S05]  /*96f0*/  RET.REL.NODEC R100 `(_ZN10layer_norm31ln_parallel_residual_fwd_kernelINS_13Kernel_traitsI6__halfS2_S2_S2_fjLj2560ELj1ELj4ELj1ELj16ENS_18Kernel_traits_baseILj2560ES2_S2_S2_S2_fjLj128EEEEELb0ELb1ELb1EEEvNS_9FwdParamsE) ;  /* 0xffff690064007950 */ /* 0x000fea0003c3ffff */
.L_x_8165:
        /* <DEDUP_REMOVED lines=16> */
.L_x_65391:


//--------------------- .text._ZN10layer_norm31ln_parallel_residual_fwd_kernelINS_13Kernel_traitsI6__halfS2_S2_S2_fjLj2560ELj1ELj4ELj1ELj16ENS_18Kernel_traits_baseILj2560ES2_S2_S2_S2_fjLj128EEEEELb1ELb0ELb0EEEvNS_9FwdParamsE --------------------------
	.section	.text._ZN10layer_norm31ln_parallel_residual_fwd_kernelINS_13Kernel_traitsI6__halfS2_S2_S2_fjLj2560ELj1ELj4ELj1ELj16ENS_18Kernel_traits_baseILj2560ES2_S2_S2_S2_fjLj128EEEEELb1ELb0ELb0EEEvNS_9FwdParamsE,"ax",@progbits
	.sectioninfo	@"SHI_REGISTERS=168"
	.align	128
        .global         _ZN10layer_norm31ln_parallel_residual_fwd_kernelINS_13Kernel_traitsI6__halfS2_S2_S2_fjLj2560ELj1ELj4ELj1ELj16ENS_18Kernel_traits_baseILj2560ES2_S2_S2_S2_fjLj128EEEEELb1ELb0ELb0EEEvNS_9FwdParamsE
        .type           _ZN10layer_norm31ln_parallel_residual_fwd_kernelINS_13Kernel_traitsI6__halfS2_S2_S2_fjLj2560ELj1ELj4ELj1ELj16ENS_18Kernel_traits_baseILj2560ES2_S2_S2_S2_fjLj128EEEEELb1ELb0ELb0EEEvNS_9FwdParamsE,@function
        .size           _ZN10layer_norm31ln_parallel_residual_fwd_kernelINS_13Kernel_traitsI6__halfS2_S2_S2_fjLj2560ELj1ELj4ELj1ELj16ENS_18Kernel_traits_baseILj2560ES2_S2_S2_S2_fjLj128EEEEELb1ELb0ELb0EEEvNS_9FwdParamsE,(.L_x_65392 - _ZN10layer_norm31ln_parallel_residual_fwd_kernelINS_13Kernel_traitsI6__halfS2_S2_S2_fjLj2560ELj1ELj4ELj1ELj16ENS_18Kernel_traits_baseILj2560ES2_S2_S2_S2_fjLj128EEEEELb1ELb0ELb0EEEvNS_9FwdParamsE)
        .other          _ZN10layer_norm31ln_parallel_residual_fwd_kernelINS_13Kernel_traitsI6__halfS2_S2_S2_fjLj2560ELj1ELj4ELj1ELj16ENS_18Kernel_traits_baseILj2560ES2_S2_S2_S2_fjLj128EEEEELb1ELb0ELb0EEEvNS_9FwdParamsE,@"STO_CUDA_ENTRY STV_DEFAULT"
_ZN10layer_norm31ln_parallel_residual_fwd_kernelINS_13Kernel_traitsI6__halfS2_S2_S2_fjLj2560ELj1ELj4ELj1ELj16ENS_18Kernel_traits_baseILj2560ES2_S2_S2_S2_fjLj128EEEEELb1ELb0ELb0EEEvNS_9FwdParamsE:
.text._ZN10layer_norm31ln_parallel_residual_fwd_kernelINS_13Kernel_traitsI6__halfS2_S2_S2_fjLj2560ELj1ELj4ELj1ELj16ENS_18Kernel_traits_baseILj2560ES2_S2_S2_S2_fjLj128EEEEELb1ELb0ELb0EEEvNS_9FwdParamsE:
        /* <DEDUP_REMOVED lines=100> */
.L_x_8167:
[----:B------:R-:W-:Y:S05]  /*0640*/  BSYNC B0 ;  /* 0x0000000000007941 */ /* 0x000fea0003800000 */
.L_x_8166:
        /* <DEDUP_REMOVED lines=25> */
.L_x_8169:
[----:B------:R-:W-:Y:S05]  /*07e0*/  BSYNC B0 ;  /* 0x0000000000007941 */ /* 0x000fea0003800000 */
.L_x_8168:
        /* <DEDUP_REMOVED lines=25> */
.L_x_8171:
[----:B------:R-:W-:Y:S05]  /*0980*/  BSYNC B0 ;  /* 0x0000000000007941 */ /* 0x000fea0003800000 */
.L_x_8170:
        /* <DEDUP_REMOVED lines=25> */
.L_x_8173:
[----:B------:R-:W-:Y:S05]  /*0b20*/  BSYNC B0 ;  /* 0x0000000000007941 */ /* 0x000fea0003800000 */
.L_x_8172:
        /* <DEDUP_REMOVED lines=33> */
.L_x_8175:
[----:B0-----:R-:W-:Y:S05]  /*0d40*/  BSYNC B0 ;  /* 0x0000000000007941 */ /* 0x001fea0003800000 */
.L_x_8174:
        /* <DEDUP_REMOVED lines=35> */
.L_x_8177:
[----:B0-----:R-:W-:Y:S05]  /*0f80*/  BSYNC B0 ;  /* 0x0000000000007941 */ /* 0x001fea0003800000 */
.L_x_8176:
        /* <DEDUP_REMOVED lines=35> */
.L_x_8179:
[----:B0-----:R-:W-:Y:S05]  /*11c0*/  BSYNC B0 ;  /* 0x0000000000007941 */ /* 0x001fea0003800000 */
.L_x_8178:
        /* <DEDUP_REMOVED lines=28> */
.L_x_8181:
[----:B0-----:R-:W-:Y:S05]  /*1390*/  BSYNC B0 ;  /* 0x0000000000007941 */ /* 0x001fea0003800000 */
.L_x_8180:
        /* <DEDUP_REMOVED lines=32> */
.L_x_8183:
[----:B0-----:R-:W-:Y:S05]  /*15a0*/  BSYNC B0 ;  /* 0x0000000000007941 */ /* 0x001fea0003800000 */
.L_x_8182:
        /* <DEDUP_REMOVED lines=22> */
[----:B------:R-:W-:-:S13]  /*1710*/  ISETP.NE.AND.EX P1, PT, RZ, c[0x0][0x224], PT, P1 ;  /* 0x00008900ff007a0c */ /* 0x000fda0003f25310 */
[----:B------:R-:W-:-:S04]  /*1720*/  @P1 IADD3 R12, P2, R12, c[0x0][0x220], RZ ;  /* 0x000088000c0c1a10 */ /* 0x000fc80007f5e0ff */
[----:B------:R-:W-:Y:S02]  /*1730*/  @P1 IADD3.X R13, R10, c[0x0][0x224], RZ, P2, !PT ;  /* 0x000089000a0d1a10 */ /* 0x000fe400017fe4ff */
[----:B------:R-:W5:Y:S04]  /*1740*/  @P0 LDG.E.128 R8, [R8.64] ;  /* 0x0000000608080981 */ /* 0x000f68000c1e1d00 */
        /* <DEDUP_REMOVED lines=9> */
.L_x_8185:
[----:B0-----:R-:W-:Y:S05]  /*17e0*/  BSYNC B0 ;  /* 0x0000000000007941 */ /* 0x001fea0003800000 */
.L_x_8184:
        /* <DEDUP_REMOVED lines=9> */
[--C-:B0-----:R-:W-:Y:S02]  /*1880*/  HADD2.F32 R33, -RZ, R156.reuse.H0_H0 ;  /* 0x2000009cff217230 */ /* 0x101fe40000004100 */
[----:B------:R-:W-:Y:S02]  /*1890*/  HADD2.F32 R3, -RZ, R156.H1_H1 ;  /* 0x3000009cff037230 */ /* 0x000fe40000004100 */
[--C-:B------:R-:W-:Y:S01]  /*18a0*/  HADD2.F32 R0, -RZ, R157.reuse.H0_H0 ;  /* 0x2000009dff007230 */ /* 0x100fe20000004100 */
[----:B------:R0:W-:Y:S04]  /*18b0*/  STL [R1+0x470], R33 ;  /* 0x0004702101007387 */ /* 0x0001e80000100800 */
[----:B------:R1:W-:Y:S04]  /*18c0*/  STL [R1+0x46c], R3 ;  /* 0x00046c0301007387 */ /* 0x0003e80000100800 */
[----:B------:R2:W-:Y:S01]  /*18d0*/  STL [R1+0x468], R0 ;  /* 0x0004680001007387 */ /* 0x0005e20000100800 */
[----:B0-----:R-:W-:-:S02]  /*18e0*/  HADD2.F32 R33, -RZ, R157.H1_H1 ;  /* 0x3000009dff217230 */ /* 0x001fc40000004100 */
[----:B-1----:R-:W-:-:S03]  /*18f0*/  HADD2.F32 R3, -RZ, R158.H0_H0 ;  /* 0x2000009eff037230 */ /* 0x002fc60000004100 */
[----:B------:R0:W-:Y:S01]  /*1900*/  STL [R1+0x464], R33 ;  /* 0x0004642101007387 */ /* 0x0001e20000100800 */
[----:B--2---:R-:W-:-:S03]  /*1910*/  HADD2.F32 R0, -RZ, R158.H1_H1 ;  /* 0x3000009eff007230 */ /* 0x004fc60000004100 */
[----:B------:R1:W-:Y:S04]  /*1920*/  STL [R1+0x460], R3 ;  /* 0x0004600301007387 */ /* 0x0003e80000100800 */
[----:B------:R2:W-:Y:S01]  /*1930*/  STL [R1+0x45c], R0 ;  /* 0x00045c0001007387 */ /* 0x0005e20000100800 */
[--C-:B0-----:R-:W-:Y:S02]  /*1940*/  HADD2.F32 R33, -RZ, R159.reuse.H0_H0 ;  /* 0x2000009fff217230 */ /* 0x101fe40000004100 */
[----:B-1----:R-:W-:-:S03]  /*1950*/  HADD2.F32 R3, -RZ, R159.H1_H1 ;  /* 0x3000009fff037230 */ /* 0x002fc60000004100 */
[----:B------:R-:W-:Y:S01]  /*1960*/  STL [R1+0x458], R33 ;  /* 0x0004582101007387 */ /* 0x000fe20000100800 */
[----:B--2---:R-:W-:-:S03]  /*1970*/  HADD2.F32 R0, -RZ, R20.H0_H0 ;  /* 0x20000014ff007230 */ /* 0x004fc60000004100 */
[----:B------:R0:W-:Y:S01]  /*1980*/  STL [R1+0x450], R3 ;  /* 0x0004500301007387 */ /* 0x0001e20000100800 */
[----:B------:R-:W-:-:S03]  /*1990*/  HADD2.F32 R20, -RZ, R20.H1_H1 ;  /* 0x30000014ff147230 */ /* 0x000fc60000004100 */
        /* <DEDUP_REMOVED lines=31> */
[----:B------:R-:W-:Y:S01]  /*1b90*/  STL [R1+0x414], R20 ;  /* 0x0004141401007387 */ /* 0x000fe20000100800 */
[----:B0-----:R-:W-:Y:S02]  /*1ba0*/  HADD2.F32 R3, -RZ, R16.H1_H1 ;  /* 0x30000010ff037230 */ /* 0x001fe40000004100 */
[--C-:B------:R-:W-:Y:S02]  /*1bb0*/  HADD2.F32 R16, -RZ, R17.reuse.H1_H1 ;  /* 0x30000011ff107230 */ /* 0x100fe40000004100 */
[----:B-1----:R-:W-:Y:S01]  /*1bc0*/  HADD2.F32 R0, -RZ, R17.H0_H0 ;  /* 0x20000011ff007230 */ /* 0x002fe20000004100 */
[----:B------:R0:W-:Y:S04]  /*1bd0*/  STL [R1+0x40c], R3 ;  /* 0x00040c0301007387 */ /* 0x0001e80000100800 */
[----:B------:R1:W-:Y:S04]  /*1be0*/  STL [R1+0x408], R0 ;  /* 0x0004080001007387 */ /* 0x0003e80000100800 */
[----:B------:R2:W-:Y:S01]  /*1bf0*/  STL [R1+0x404], R16 ;  /* 0x0004041001007387 */ /* 0x0005e20000100800 */
[----:B0-----:R-:W-:-:S02]  /*1c00*/  HADD2.F32 R3, -RZ, R18.H0_H0 ;  /* 0x20000012ff037230 */ /* 0x001fc40000004100 */
        /* <DEDUP_REMOVED lines=449> */
[----:B0-----:R-:W-:-:S03]  /*3820*/  HADD2.F32 R0, -RZ, R138.H1_H1 ;  /* 0x3000008aff007230 */ /* 0x001fc60000004100 */
[----:B------:R-:W2:Y:S01]  /*3830*/  LDL.LU R23, [R1+0x10] ;  /* 0x0000100001177983 */ /* 0x000ea20000300800 */
[----:B-1----:R-:W-:-:S03]  /*3840*/  HADD2.F32 R3, -RZ, R139.H0_H0 ;  /* 0x2000008bff037230 */ /* 0x002fc60000004100 */
[----:B------:R0:W-:Y:S04]  /*3850*/  STL [R1+0x7c], R0 ;  /* 0x00007c0001007387 */ /* 0x0001e80000100800 */
[----:B------:R1:W-:Y:S04]  /*3860*/  STL [R1+0x78], R3 ;  /* 0x0000780301007387 */ /* 0x0003e80000100800 */
[----:B------:R-:W3:Y:S01]  /*3870*/  LDL.LU R22, [R1+0x14] ;  /* 0x0000140001167983 */ /* 0x000ee20000300800 */
[----:B0-----:R-:W-:Y:S02]  /*3880*/  HADD2.F32 R0, -RZ, R139.H1_H1 ;  /* 0x3000008bff007230 */ /* 0x001fe40000004100 */
[----:B-1----:R-:W-:-:S03]  /*3890*/  HADD2.F32 R3, -RZ, R152.H0_H0 ;  /* 0x20000098ff037230 */ /* 0x002fc60000004100 */
[----:B------:R0:W-:Y:S01]  /*38a0*/  STL [R1+0x74], R0 ;  /* 0x0000740001007387 */ /* 0x0001e20000100800 */
[----:B------:R-:W-:-:S03]  /*38b0*/  HADD2.F32 R16, -RZ, R153.H0_H0 ;  /* 0x20000099ff107230 */ /* 0x000fc60000004100 */
[----:B------:R-:W4:Y:S01]  /*38c0*/  LDL.LU R21, [R1+0x18] ;  /* 0x0000180001157983 */ /* 0x000f220000300800 */
[----:B0-----:R-:W-:-:S03]  /*38d0*/  HADD2.F32 R0, -RZ, R152.H1_H1 ;  /* 0x30000098ff007230 */ /* 0x001fc60000004100 */
[----:B------:R0:W-:Y:S04]  /*38e0*/  STL [R1+0x70], R3 ;  /* 0x0000700301007387 */ /* 0x0001e80000100800 */
[----:B------:R-:W4:Y:S04]  /*38f0*/  LDL.LU R156, [R1+0x1c] ;  /* 0x00001c00019c7983 */ /* 0x000f280000300800 */
[----:B------:R1:W-:Y:S01]  /*3900*/  STL [R1+0x6c], R0 ;  /* 0x00006c0001007387 */ /* 0x0003e20000100800 */
[----:B0-----:R-:W-:-:S03]  /*3910*/  HADD2.F32 R3, -RZ, R154.H0_H0 ;  /* 0x2000009aff037230 */ /* 0x001fc60000004100 */
[----:B------:R0:W-:Y:S01]  /*3920*/  STL [R1+0x68], R16 ;  /* 0x0000681001007387 */ /* 0x0001e20000100800 */
[----:B-1----:R-:W-:Y:S02]  /*3930*/  HADD2.F32 R0, -RZ, R153.H1_H1 ;  /* 0x30000099ff007230 */ /* 0x002fe40000004100 */
[----:B0-----:R-:W-:-:S03]  /*3940*/  HADD2.F32 R16, -RZ, R154.H1_H1 ;  /* 0x3000009aff107230 */ /* 0x001fc60000004100 */
[----:B------:R0:W-:Y:S04]  /*3950*/  STL [R1+0x64], R0 ;  /* 0x0000640001007387 */ /* 0x0001e80000100800 */
[----:B------:R1:W-:Y:S01]  /*3960*/  STL [R1+0x60], R3 ;  /* 0x0000600301007387 */ /* 0x0003e20000100800 */
[----:B0-----:R-:W-:-:S03]  /*3970*/  HADD2.F32 R0, -RZ, R155.H0_H0 ;  /* 0x2000009bff007230 */ /* 0x001fc60000004100 */
[----:B------:R0:W-:Y:S01]  /*3980*/  STL [R1+0x5c], R16 ;  /* 0x00005c1001007387 */ /* 0x0001e20000100800 */
[----:B-1----:R-:W-:-:S03]  /*3990*/  HADD2.F32 R3, -RZ, R155.H1_H1 ;  /* 0x3000009bff037230 */ /* 0x002fc60000004100 */
[----:B------:R1:W-:Y:S01]  /*39a0*/  STL [R1+0x58], R0 ;  /* 0x0000580001007387 */ /* 0x0003e20000100800 */
[----:B0-----:R-:W-:-:S03]  /*39b0*/  HADD2.F32 R16, -RZ, R148.H0_H0 ;  /* 0x20000094ff107230 */ /* 0x001fc60000004100 */
[----:B------:R0:W-:Y:S01]  /*39c0*/  STL [R1+0x50], R3 ;  /* 0x0000500301007387 */ /* 0x0001e20000100800 */
[----:B-1----:R-:W-:-:S03]  /*39d0*/  HADD2.F32 R0, -RZ, R148.H1_H1 ;  /* 0x30000094ff007230 */ /* 0x002fc60000004100 */
[----:B------:R-:W-:Y:S04]  /*39e0*/  STL [R1+0x54], R16 ;  /* 0x0000541001007387 */ /* 0x000fe80000100800 */
[----:B------:R-:W4:Y:S01]  /*39f0*/  LDL.LU R20, [R1] ;  /* 0x0000000001147983 */ /* 0x000f220000300800 */
[----:B0-----:R-:W-:-:S03]  /*3a00*/  HADD2.F32 R3, -RZ, R149.H0_H0 ;  /* 0x20000095ff037230 */ /* 0x001fc60000004100 */
[----:B------:R0:W-:Y:S04]  /*3a10*/  STL [R1+0x4c], R0 ;  /* 0x00004c0001007387 */ /* 0x0001e80000100800 */
[----:B------:R1:W-:Y:S04]  /*3a20*/  STL [R1+0x48], R3 ;  /* 0x0000480301007387 */ /* 0x0003e80000100800 */
[----:B------:R-:W4:Y:S01]  /*3a30*/  LDL.LU R159, [R1+0x4] ;  /* 0x00000400019f7983 */ /* 0x000f220000300800 */
[----:B0-----:R-:W-:-:S03]  /*3a40*/  HADD2.F32 R0, -RZ, R149.H1_H1 ;  /* 0x30000095ff007230 */ /* 0x001fc60000004100 */
[----:B------:R-:W4:Y:S04]  /*3a50*/  LDL.LU R158, [R1+0x8] ;  /* 0x00000800019e7983 */ /* 0x000f280000300800 */
[----:B------:R-:W-:Y:S04]  /*3a60*/  STL [R1+0x44], R0 ;  /* 0x0000440001007387 */ /* 0x000fe80000100800 */
[----:B------:R-:W4:Y:S01]  /*3a70*/  LDL.LU R157, [R1+0xc] ;  /* 0x00000c00019d7983 */ /* 0x000f220000300800 */
[--C-:B------:R-:W-:Y:S02]  /*3a80*/  HADD2.F32 R16, -RZ, R150.reuse.H0_H0 ;  /* 0x20000096ff107230 */ /* 0x100fe40000004100 */
[----:B------:R-:W-:-:S02]  /*3a90*/  HADD2.F32 R18, -RZ, R150.H1_H1 ;  /* 0x30000096ff127230 */ /* 0x000fc40000004100 */
[--C-:B------:R-:W-:Y:S01]  /*3aa0*/  HADD2.F32 R17, -RZ, R151.reuse.H0_H0 ;  /* 0x20000097ff117230 */ /* 0x100fe20000004100 */
[----:B------:R0:W-:Y:S01]  /*3ab0*/  STL [R1+0x40], R16 ;  /* 0x0000401001007387 */ /* 0x0001e20000100800 */
[----:B------:R-:W-:Y:S02]  /*3ac0*/  IMAD R33, R39, -0x326172a9, RZ ;  /* 0xcd9e8d5727217824 */ /* 0x000fe400078e02ff */
[----:B-1----:R-:W-:Y:S01]  /*3ad0*/  IMAD.HI.U32 R3, R32, -0x326172a9, RZ ;  /* 0xcd9e8d5720037827 */ /* 0x002fe200078e00ff */
[----:B------:R-:W-:Y:S03]  /*3ae0*/  STL [R1+0x3c], R18 ;  /* 0x00003c1201007387 */ /* 0x000fe60000100800 */
[----:B------:R-:W-:Y:S01]  /*3af0*/  IMAD R31, R165, -0x2daee0ad, RZ ;  /* 0xd2511f53a51f7824 */ /* 0x000fe200078e02ff */
[----:B0-----:R-:W-:Y:S01]  /*3b00*/  HADD2.F32 R16, -RZ, R151.H1_H1 ;  /* 0x30000097ff107230 */ /* 0x001fe20000004100 */
[----:B------:R-:W-:Y:S01]  /*3b10*/  IMAD.HI.U32 R0, R2, -0x2daee0ad, RZ ;  /* 0xd2511f5302007827 */ /* 0x000fe200078e00ff */
[----:B------:R-:W-:Y:S01]  /*3b20*/  STL [R1+0x38], R17 ;  /* 0x0000381101007387 */ /* 0x000fe20000100800 */
[----:B------:R-:W-:-:S03]  /*3b30*/  LOP3.LUT R33, R3, UR25, R33, 0x96, !PT ;  /* 0x0000001903217c12 */ /* 0x000fc6000f8e9621 */
[----:B------:R2:W-:Y:S01]  /*3b40*/  STL [R1+0x30], R16 ;  /* 0x0000301001007387 */ /* 0x0005e20000100800 */
[----:B------:R-:W-:Y:S01]  /*3b50*/  LOP3.LUT R31, R0, UR26, R31, 0x96, !PT ;  /* 0x0000001a001f7c12 */ /* 0x000fe2000f8e961f */
[----:B------:R-:W-:Y:S01]  /*3b60*/  BSSY B0, `(.L_x_8186) ;  /* 0x0003ddb000007945 */ /* 0x000fe20003800000 */
[----:B------:R-:W-:Y:S01]  /*3b70*/  HADD2.F32 R132, -RZ, R160.H0_H0 ;  /* 0x200000a0ff847230 */ /* 0x000fe20000004100 */
[----:B------:R-:W-:Y:S01]  /*3b80*/  LOP3.LUT R29, R38, 0x3, RZ, 0xc0, !PT ;  /* 0x00000003261d7812 */ /* 0x000fe200078ec0ff */
[----:B------:R-:W-:Y:S01]  /*3b90*/  HADD2.F32 R130, -RZ, R161.H0_H0 ;  /* 0x200000a1ff827230 */ /* 0x000fe20000004100 */
[----:B------:R-:W-:Y:S01]  /*3ba0*/  IMAD R32, R32, -0x326172a9, RZ ;  /* 0xcd9e8d5720207824 */ /* 0x000fe200078e02ff */
[----:B------:R-:W-:Y:S01]  /*3bb0*/  HADD2.F32 R129, -RZ, R162.H0_H0 ;  /* 0x200000a2ff817230 */ /* 0x000fe20000004100 */
[----:B------:R-:W-:Y:S01]  /*3bc0*/  IMAD R30, R2, -0x2daee0ad, RZ ;  /* 0xd2511f53021e7824 */ /* 0x000fe200078e02ff */
[----:B------:R-:W-:Y:S01]  /*3bd0*/  HADD2.F32 R128, -RZ, R163.H0_H0 ;  /* 0x200000a3ff807230 */ /* 0x000fe20000004100 */
[----:B------:R-:W-:Y:S01]  /*3be0*/  IMAD.MOV.U32 R28, RZ, RZ, RZ ;  /* 0x000000ffff1c7224 */ /* 0x000fe200078e00ff */
[----:B-----5:R-:W-:-:S02]  /*3bf0*/  HADD2.F32 R154, -RZ, R4.H1_H1 ;  /* 0x30000004ff9a7230 */ /* 0x020fc40000004100 */
        /* <DEDUP_REMOVED lines=25> */
[----:B------:R-:W-:Y:S01]  /*3d90*/  HADD2.F32 R120, -RZ, R15.H1_H1 ;  /* 0x3000000fff787230 */ /* 0x000fe20000004100 */
[----:B------:R-:W-:Y:S01]  /*3da0*/  ULDC.U8 UR8, c[0x0][0x1f0] ;  /* 0x00007c0000087ab9 */ /* 0x000fe20000000000 */
[--C-:B--2---:R-:W-:Y:S02]  /*3db0*/  HADD2.F32 R16, -RZ, R23.reuse.H0_H0 ;  /* 0x20000017ff107230 */ /* 0x104fe40000004100 */
[----:B------:R-:W-:-:S03]  /*3dc0*/  HADD2.F32 R3, -RZ, R23.H1_H1 ;  /* 0x30000017ff037230 */ /* 0x000fc60000004100 */
[----:B------:R0:W-:Y:S01]  /*3dd0*/  STL [R1+0x34], R16 ;  /* 0x0000341001007387 */ /* 0x0001e20000100800 */
[----:B---3--:R-:W-:-:S03]  /*3de0*/  HADD2.F32 R0, -RZ, R22.H0_H0 ;  /* 0x20000016ff007230 */ /* 0x008fc60000004100 */
[----:B------:R4:W-:Y:S01]  /*3df0*/  STL [R1+0x2c], R3 ;  /* 0x00002c0301007387 */ /* 0x0009e20000100800 */
[----:B0-----:R-:W-:-:S03]  /*3e00*/  HADD2.F32 R16, -RZ, R22.H1_H1 ;  /* 0x30000016ff107230 */ /* 0x001fc60000004100 */
[----:B------:R0:W-:Y:S01]  /*3e10*/  STL [R1+0x28], R0 ;  /* 0x0000280001007387 */ /* 0x0001e20000100800 */
[----:B----4-:R-:W-:-:S03]  /*3e20*/  HADD2.F32 R3, -RZ, R21.H0_H0 ;  /* 0x20000015ff037230 */ /* 0x010fc60000004100 */
[----:B------:R1:W-:Y:S01]  /*3e30*/  STL [R1+0x24], R16 ;  /* 0x0000241001007387 */ /* 0x0003e20000100800 */
[----:B0-----:R-:W-:-:S03]  /*3e40*/  HADD2.F32 R0, -RZ, R21.H1_H1 ;  /* 0x30000015ff007230 */ /* 0x001fc60000004100 */
[----:B------:R1:W-:Y:S04]  /*3e50*/  STL [R1+0x14], R3 ;  /* 0x0000140301007387 */ /* 0x0003e80000100800 */
[----:B------:R1:W-:Y:S01]  /*3e60*/  STL [R1+0x10], R0 ;  /* 0x0000100001007387 */ /* 0x0003e20000100800 */
[--C-:B------:R-:W-:Y:S02]  /*3e70*/  HADD2.F32 R165, -RZ, R156.reuse.H0_H0 ;  /* 0x2000009cffa57230 */ /* 0x100fe40000004100 */
[----:B------:R-:W-:Y:S02]  /*3e80*/  HADD2.F32 R155, -RZ, R156.H1_H1 ;  /* 0x3000009cff9b7230 */ /* 0x000fe40000004100 */
[----:B------:R-:W-:Y:S02]  /*3e90*/  HADD2.F32 R156, -RZ, R4.H0_H0 ;  /* 0x20000004ff9c7230 */ /* 0x000fe40000004100 */
[----:B------:R-:W-:-:S02]  /*3ea0*/  HADD2.F32 R147, -RZ, R20.H0_H0 ;  /* 0x20000014ff937230 */ /* 0x000fc40000004100 */
[----:B------:R-:W-:Y:S02]  /*3eb0*/  HADD2.F32 R146, -RZ, R20.H1_H1 ;  /* 0x30000014ff927230 */ /* 0x000fe40000004100 */
[--C-:B------:R-:W-:Y:S02]  /*3ec0*/  HADD2.F32 R145, -RZ, R159.reuse.H0_H0 ;  /* 0x2000009fff917230 */ /* 0x100fe40000004100 */
[----:B------:R-:W-:Y:S02]  /*3ed0*/  HADD2.F32 R144, -RZ, R159.H1_H1 ;  /* 0x3000009fff907230 */ /* 0x000fe40000004100 */
[--C-:B------:R-:W-:Y:S02]  /*3ee0*/  HADD2.F32 R143, -RZ, R158.reuse.H0_H0 ;  /* 0x2000009eff8f7230 */ /* 0x100fe40000004100 */
[----:B------:R-:W-:Y:S02]  /*3ef0*/  HADD2.F32 R142, -RZ, R158.H1_H1 ;  /* 0x3000009eff8e7230 */ /* 0x000fe40000004100 */
[----:B------:R-:W-:-:S02]  /*3f00*/  HADD2.F32 R141, -RZ, R157.H0_H0 ;  /* 0x2000009dff8d7230 */ /* 0x000fc40000004100 */
[----:B-1----:R-:W-:Y:S02]  /*3f10*/  HADD2.F32 R139, -RZ, R157.H1_H1 ;  /* 0x3000009dff8b7230 */ /* 0x002fe40000004100 */
.L_x_9519:
        /* <DEDUP_REMOVED lines=38> */
.L_x_8190:
[----:B------:R-:W-:Y:S02]  /*4180*/  IMAD.MOV.U32 R18, RZ, RZ, R32 ;  /* 0x000000ffff127224 */ /* 0x000fe400078e0020 */
.L_x_8191:
[----:B------:R-:W-:Y:S05]  /*4190*/  BSYNC B2 ;  /* 0x0000000000027941 */ /* 0x000fea0003800000 */
.L_x_8189:
        /* <DEDUP_REMOVED lines=16> */
.L_x_8195:
[----:B------:R-:W-:Y:S05]  /*42a0*/  BSYNC B3 ;  /* 0x0000000000037941 */ /* 0x000fea0003800000 */
.L_x_8194:
        /* <DEDUP_REMOVED lines=42> */
.L_x_8193:
[----:B------:R-:W-:Y:S05]  /*4550*/  BSYNC B2 ;  /* 0x0000000000027941 */ /* 0x000fea0003800000 */
.L_x_8192:
[----:B------:R-:W0:Y:S01]  /*4560*/  I2F.U32 R18, R18 ;  /* 0x0000001200127306 */ /* 0x000e220000201000 */
[----:B------:R-:W-:Y:S01]  /*4570*/  IMAD.MOV.U32 R54, RZ, RZ, 0x2f800000 ;  /* 0x2f800000ff367424 */ /* 0x000fe200078e00ff */
[----:B------:R-:W-:Y:S02]  /*4580*/  ISETP.NE.U32.AND P1, PT, RZ, c[0x0][0x178], PT ;  /* 0x00005e00ff007a0c */ /* 0x000fe40003f25070 */
[----:B------:R-:W-:Y:S02]  /*4590*/  LOP3.LUT R34, R34, 0xfffffff7, RZ, 0xc0, !PT ;  /* 0xfffffff722227812 */ /* 0x000fe400078ec0ff */
[----:B------:R-:W-:Y:S01]  /*45a0*/  ISETP.NE.AND.EX P1, PT, RZ, c[0x0][0x17c], PT, P1 ;  /* 0x00005f00ff007a0c */ /* 0x000fe20003f25310 */
[----:B0-----:R-:W-:-:S05]  /*45b0*/  FFMA.FTZ R18, R18, R54, 1.1641532182693481445e-10 ;  /* 0x2f00000012127423 */ /* 0x001fca0000010036 */
[----:B------:R-:W-:Y:S01]  /*45c0*/  FSETP.GTU.FTZ.AND P2, PT, R18, c[0x0][0x1e4], PT ;  /* 0x0000790012007a0b */ /* 0x000fe20003f5c000 */
[----:B-----5:R-:W-:-:S05]  /*45d0*/  HADD2.F32 R18, -RZ, R48.H0_H0 ;  /* 0x20000030ff127230 */ /* 0x020fca0000004100 */
[----:B------:R-:W-:-:S05]  /*45e0*/  FMUL.FTZ R18, R18, c[0x0][0x1e8] ;  /* 0x00007a0012127a20 */ /* 0x000fca0000410000 */
[----:B------:R-:W-:Y:S02]  /*45f0*/  FSEL R110, R18, RZ, !P2 ;  /* 0x000000ff126e7208 */ /* 0x000fe40005000000 */
[----:B------:R-:W-:Y:S01]  /*4600*/  @P2 LOP3.LUT R34, R34, 0x8, RZ, 0xfc, !PT ;  /* 0x0000000822222812 */ /* 0x000fe200078efcff */
[----:B------:R-:W-:Y:S05]  /*4610*/  @P1 BRA `(.L_x_8196) ;  /* 0x0000006000001947 */ /* 0x000fea0003800000 */
[----:B------:R-:W-:Y:S01]  /*4620*/  IMAD.MOV.U32 R29, RZ, RZ, R21 ;  /* 0x000000ffff1d7224 */ /* 0x000fe200078e0015 */
[----:B------:R-:W-:Y:S05]  /*4630*/  @!P0 BRA `(.L_x_8197) ;  /* 0x0000058000008947 */ /* 0x000fea0003800000 */
[----:B------:R-:W-:Y:S01]  /*4640*/  HADD2.F32 R18, -RZ, R44.H0_H0 ;  /* 0x2000002cff127230 */ /* 0x000fe20000004100 */
[----:B------:R-:W-:-:S04]  /*4650*/  IMAD.MOV.U32 R29, RZ, RZ, R21 ;  /* 0x000000ffff1d7224 */ /* 0x000fc800078e0015 */
[----:B------:R-:W-:Y:S01]  /*4660*/  FADD.FTZ R110, R18, R110 ;  /* 0x0000006e126e7221 */ /* 0x000fe20000010000 */
[----:B------:R-:W-:Y:S05]  /*4670*/  BRA `(.L_x_8197) ;  /* 0x0000054000007947 */ /* 0x000fea0003800000 */
.L_x_8196:
        /* <DEDUP_REMOVED lines=12> */
.L_x_8199:
[----:B------:R-:W-:Y:S02]  /*4740*/  IMAD.MOV.U32 R18, RZ, RZ, R32 ;  /* 0x000000ffff127224 */ /* 0x000fe400078e0020 */
.L_x_8200:
[----:B------:R-:W-:Y:S05]  /*4750*/  BSYNC B2 ;  /* 0x0000000000027941 */ /* 0x000fea0003800000 */
.L_x_8198:
        /* <DEDUP_REMOVED lines=16> */
.L_x_8204:
[----:B------:R-:W-:Y:S05]  /*4860*/  BSYNC B3 ;  /* 0x0000000000037941 */ /* 0x000fea0003800000 */
.L_x_8203:
        /* <DEDUP_REMOVED lines=42> */
.L_x_8202:
[----:B------:R-:W-:Y:S05]  /*4b10*/  BSYNC B2 ;  /* 0x0000000000027941 */ /* 0x000fea0003800000 */
.L_x_8201:
[----:B------:R-:W0:Y:S02]  /*4b20*/  I2F.U32 R18, R18 ;  /* 0x0000001200127306 */ /* 0x000e240000201000 */
[----:B0-----:R-:W-:-:S05]  /*4b30*/  FFMA.FTZ R18, R18, R54, 1.1641532182693481445e-10 ;  /* 0x2f00000012127423 */ /* 0x001fca0000010036 */
[----:B------:R-:W-:Y:S01]  /*4b40*/  FSETP.GTU.FTZ.AND P2, PT, R18, c[0x0][0x1e4], PT ;  /* 0x0000790012007a0b */ /* 0x000fe20003f5c000 */
[----:B------:R-:W-:-:S03]  /*4b50*/  HADD2.F32 R18, -RZ, R40.H0_H0 ;  /* 0x20000028ff127230 */ /* 0x000fc60000004100 */
[----:B------:R-:W-:Y:S02]  /*4b60*/  SEL R26, RZ, 0x1, P2 ;  /* 0x00000001ff1a7807 */ /* 0x000fe40001000000 */
[----:B------:R-:W-:-:S05]  /*4b70*/  FMUL.FTZ R18, R18, c[0x0][0x1e8] ;  /* 0x00007a0012127a20 */ /* 0x000fca0000410000 */
[----:B------:R-:W-:-:S05]  /*4b80*/  FSEL R18, R18, RZ, !P2 ;  /* 0x000000ff12127208 */ /* 0x000fca0005000000 */
[----:B------:R-:W-:Y:S01]  /*4b90*/  FADD.FTZ R110, R18, R110 ;  /* 0x0000006e126e7221 */ /* 0x000fe20000010000 */
[----:B------:R-:W-:-:S05]  /*4ba0*/  @P0 HADD2.F32 R18, -RZ, R44.H0_H0 ;  /* 0x2000002cff120230 */ /* 0x000fca0000004100 */
[----:B------:R-:W-:Y:S02]  /*4bb0*/  @P0 FADD.FTZ R110, R18, R110 ;  /* 0x0000006e126e0221 */ /* 0x000fe40000010000 */
.L_x_8197:
        /* <DEDUP_REMOVED lines=12> */
.L_x_8206:
[----:B------:R-:W-:Y:S02]  /*4c80*/  IMAD.MOV.U32 R18, RZ, RZ, R32 ;  /* 0x000000ffff127224 */ /* 0x000fe400078e0020 */
.L_x_8207:
[----:B------:R-:W-:Y:S05]  /*4c90*/  BSYNC B2 ;  /* 0x0000000000027941 */ /* 0x000fea0003800000 */
.L_x_8205:
        /* <DEDUP_REMOVED lines=16> */
.L_x_8211:
[----:B------:R-:W-:Y:S05]  /*4da0*/  BSYNC B3 ;  /* 0x0000000000037941 */ /* 0x000fea0003800000 */
.L_x_8210:
        /* <DEDUP_REMOVED lines=42> */
.L_x_8209:
[----:B------:R-:W-:Y:S05]  /*5050*/  BSYNC B2 ;  /* 0x0000000000027941 */ /* 0x000fea0003800000 */
.L_x_8208:
[----:B------:R-:W0:Y:S01]  /*5060*/  I2F.U32 R18, R18 ;  /* 0x0000001200127306 */ /* 0x000e220000201000 */
[----:B------:R-:W-:Y:S01]  /*5070*/  HADD2.F32 R48, -RZ, R48.H1_H1 ;  /* 0x30000030ff307230 */ /* 0x000fe20000004100 */
[----:B------:R-:W-:-:S04]  /*5080*/  LOP3.LUT R34, R34, 0xfffffffb, RZ, 0xc0, !PT ;  /* 0xfffffffb22227812 */ /* 0x000fc800078ec0ff */
        /* <DEDUP_REMOVED lines=8> */
[----:B------:R-:W-:Y:S01]  /*5110*/  HADD2.F32 R18, -RZ, R44.H1_H1 ;  /* 0x3000002cff127230 */ /* 0x000fe20000004100 */
[----:B------:R-:W-:-:S04]  /*5120*/  IMAD.MOV.U32 R29, RZ, RZ, R21 ;  /* 0x000000ffff1d7224 */ /* 0x000fc800078e0015 */
[----:B------:R-:W-:Y:S01]  /*5130*/  FADD.FTZ R106, R18, R106 ;  /* 0x0000006a126a7221 */ /* 0x000fe20000010000 */
[----:B------:R-:W-:Y:S05]  /*5140*/  BRA `(.L_x_8213) ;  /* 0x0000054000007947 */ /* 0x000fea0003800000 */
.L_x_8212:
        /* <DEDUP_REMOVED lines=12> */
.L_x_8215:
[----:B------:R-:W-:Y:S02]  /*5210*/  IMAD.MOV.U32 R18, RZ, RZ, R32 ;  /* 0x000000ffff127224 */ /* 0x000fe400078e0020 */
.L_x_8216:
[----:B------:R-:W-:Y:S05]  /*5220*/  BSYNC B2 ;  /* 0x0000000000027941 */ /* 0x000fea0003800000 */
.L_x_8214:
        /* <DEDUP_REMOVED lines=16> */
.L_x_8220:
[----:B------:R-:W-:Y:S05]  /*5330*/  BSYNC B3 ;  /* 0x0000000000037941 */ /* 0x000fea0003800000 */
.L_x_8219:
        /* <DEDUP_REMOVED lines=42> */
.L_x_8218:
[----:B------:R-:W-:Y:S05]  /*55e0*/  BSYNC B2 ;  /* 0x0000000000027941 */ /* 0x000fea0003800000 */
.L_x_8217:
[----:B------:R-:W0:Y:S02]  /*55f0*/  I2F.U32 R18, R18 ;  /* 0x0000001200127306 */ /* 0x000e240000201000 */
[----:B0-----:R-:W-:-:S05]  /*5600*/  FFMA.FTZ R18, R18, R54, 1.1641532182693481445e-10 ;  /* 0x2f00000012127423 */ /* 0x001fca0000010036 */
[----:B------:R-:W-:Y:S01]  /*5610*/  FSETP.GTU.FTZ.AND P2, PT, R18, c[0x0][0x1e4], PT ;  /* 0x0000790012007a0b */ /* 0x000fe20003f5c000 */
[----:B------:R-:W-:-:S03]  /*5620*/  HADD2.F32 R18, -RZ, R40.H1_H1 ;  /* 0x30000028ff127230 */ /* 0x000fc60000004100 */
[----:B------:R-:W-:Y:S02]  /*5630*/  SEL R25, RZ, 0x1, P2 ;  /* 0x00000001ff197807 */ /* 0x000fe40001000000 */
[----:B------:R-:W-:-:S05]  /*5640*/  FMUL.FTZ R18, R18, c[0x0][0x1e8] ;  /* 0x00007a0012127a20 */ /* 0x000fca0000410000 */
[----:B------:R-:W-:-:S05]  /*5650*/  FSEL R18, R18, RZ, !P2 ;  /* 0x000000ff12127208 */ /* 0x000fca0005000000 */
[----:B------:R-:W-:Y:S01]  /*5660*/  FADD.FTZ R106, R18, R106 ;  /* 0x0000006a126a7221 */ /* 0x000fe20000010000 */
[----:B------:R-:W-:-:S05]  /*5670*/  @P0 HADD2.F32 R18, -RZ, R44.H1_H1 ;  /* 0x3000002cff120230 */ /* 0x000fca0000004100 */
[----:B------:R-:W-:Y:S02]  /*5680*/  @P0 FADD.FTZ R106, R18, R106 ;  /* 0x0000006a126a0221 */ /* 0x000fe40000010000 */
.L_x_8213:
        /* <DEDUP_REMOVED lines=12> */
.L_x_8222:
[----:B------:R-:W-:Y:S02]  /*5750*/  IMAD.MOV.U32 R18, RZ, RZ, R32 ;  /* 0x000000ffff127224 */ /* 0x000fe400078e0020 */
.L_x_8223:
[----:B------:R-:W-:Y:S05]  /*5760*/  BSYNC B2 ;  /* 0x0000000000027941 */ /* 0x000fea0003800000 */
.L_x_8221:
        /* <DEDUP_REMOVED lines=16> */
.L_x_8227:
[----:B------:R-:W-:Y:S05]  /*5870*/  BSYNC B3 ;  /* 0x0000000000037941 */ /* 0x000fea0003800000 */
.L_x_8226:
        /* <DEDUP_REMOVED lines=42> */
.L_x_8225:
[----:B------:R-:W-:Y:S05]  /*5b20*/  BSYNC B2 ;  /* 0x0000000000027941 */ /* 0x000fea0003800000 */
.L_x_8224:
[----:B------:R-:W0:Y:S01]  /*5b30*/  I2F.U32 R18, R18 ;  /* 0x0000001200127306 */ /* 0x000e220000201000 */
[----:B------:R-:W-:Y:S01]  /*5b40*/  LOP3.LUT R34, R34, 0xfffffffd, RZ, 0xc0, !PT ;  /* 0xfffffffd22227812 */ /* 0x000fe200078ec0ff */
[----:B0-----:R-:W-:-:S05]  /*5b50*/  FFMA.FTZ R18, R18, R54, 1.1641532182693481445e-10 ;  /* 0x2f00000012127423 */ /* 0x001fca0000010036 */
[----:B------:R-:W-:Y:S01]  /*5b60*/  FSETP.GTU.FTZ.AND P2, PT, R18, c[0x0][0x1e4], PT ;  /* 0x0000790012007a0b */ /* 0x000fe20003f5c000 */
[----:B------:R-:W-:-:S05]  /*5b70*/  HADD2.F32 R18, -RZ, R49.H0_H0 ;  /* 0x20000031ff127230 */ /* 0x000fca0000004100 */
        /* <DEDUP_REMOVED lines=10> */
.L_x_8228:
        /* <DEDUP_REMOVED lines=12> */
.L_x_8231:
[----:B------:R-:W-:Y:S02]  /*5ce0*/  IMAD.MOV.U32 R18, RZ, RZ, R32 ;  /* 0x000000ffff127224 */ /* 0x000fe400078e0020 */
.L_x_8232:
[----:B------:R-:W-:Y:S05]  /*5cf0*/  BSYNC B2 ;  /* 0x0000000000027941 */ /* 0x000fea0003800000 */
.L_x_8230:
        /* <DEDUP_REMOVED lines=16> */
.L_x_8236:
[----:B------:R-:W-:Y:S05]  /*5e00*/  BSYNC B3 ;  /* 0x0000000000037941 */ /* 0x000fea0003800000 */
.L_x_8235:
        /* <DEDUP_REMOVED lines=42> */
.L_x_8234:
[----:B------:R-:W-:Y:S05]  /*60b0*/  BSYNC B2 ;  /* 0x0000000000027941 */ /* 0x000fea0003800000 */
.L_x_8233:
        /* <DEDUP_REMOVED lines=10> */
.L_x_8229:
        /* <DEDUP_REMOVED lines=12> */
.L_x_8238:
[----:B------:R-:W-:Y:S02]  /*6220*/  IMAD.MOV.U32 R18, RZ, RZ, R32 ;  /* 0x000000ffff127224 */ /* 0x000fe400078e0020 */
.L_x_8239:
[----:B------:R-:W-:Y:S05]  /*6230*/  BSYNC B2 ;  /* 0x0000000000027941 */ /* 0x000fea0003800000 */
.L_x_8237:
        /* <DEDUP_REMOVED lines=16> */
.L_x_8243:
[----:B------:R-:W-:Y:S05]  /*6340*/  BSYNC B3 ;  /* 0x0000000000037941 */ /* 0x000fea0003800000 */
.L_x_8242:
        /* <DEDUP_REMOVED lines=42> */
.L_x_8241:
[----:B------:R-:W-:Y:S05]  /*65f0*/  BSYNC B2 ;  /* 0x0000000000027941 */ /* 0x000fea0003800000 */
.L_x_8240:
        /* <DEDUP_REMOVED lines=15> */
.L_x_8244:
        /* <DEDUP_REMOVED lines=12> */
.L_x_8247:
[----:B------:R-:W-:Y:S02]  /*67b0*/  IMAD.MOV.U32 R18, RZ, RZ, R32 ;  /* 0x000000ffff127224 */ /* 0x000fe400078e0020 */
.L_x_8248:
[----:B------:R-:W-:Y:S05]  /*67c0*/  BSYNC B2 ;  /* 0x0000000000027941 */ /* 0x000fea0003800000 */
.L_x_8246:
        /* <DEDUP_REMOVED lines=16> */
.L_x_8252:
[----:B------:R-:W-:Y:S05]  /*68d0*/  BSYNC B3 ;  /* 0x0000000000037941 */ /* 0x000fea0003800000 */
.L_x_8251:
        /* <DEDUP_REMOVED lines=42> */
.L_x_8250:
[----:B------:R-:W-:Y:S05]  /*6b80*/  BSYNC B2 ;  /* 0x0000000000027941 */ /* 0x000fea0003800000 */
.L_x_8249:
        /* <DEDUP_REMOVED lines=10> */
.L_x_8245:
        /* <DEDUP_REMOVED lines=12> */
.L_x_8254:
[----:B------:R-:W-:Y:S02]  /*6cf0*/  IMAD.MOV.U32 R18, RZ, RZ, R32 ;  /* 0x000000ffff127224 */ /* 0x000fe400078e0020 */
.L_x_8255:
[----:B------:R-:W-:Y:S05]  /*6d00*/  BSYNC B2 ;  /* 0x0000000000027941 */ /* 0x000fea0003800000 */
.L_x_8253:
        /* <DEDUP_REMOVED lines=16> */
.L_x_8259:
[----:B------:R-:W-:Y:S05]  /*6e10*/  BSYNC B3 ;  /* 0x0000000000037941 */ /* 0x000fea0003800000 */
.L_x_8258:
        /* <DEDUP_REMOVED lines=42> */
.L_x_8257:
[----:B------:R-:W-:Y:S05]  /*70c0*/  BSYNC B2 ;  /* 0x0000000000027941 */ /* 0x000fea0003800000 */
.L_x_8256:
[----:B------:R-:W0:Y:S02]  /*70d0*/  I2F.U32 R18, R18 ;  /* 0x0000001200127306 */ /* 0x000e240000201000 */
[----:B0-----:R-:W-:-:S05]  /*70e0*/  FFMA.FTZ R18, R18, R54, 1.1641532182693481445e-10 ;  /* 0x2f00000012127423 */ /* 0x001fca0000010036 */
[----:B------:R-:W-:Y:S01]  /*70f0*/  FSETP.GTU.FTZ.AND P2, PT, R18, c[0x0][0x1e4], PT ;  /* 0x0000790012007a0b */ /* 0x000fe20003f5c000 */
[----:B------:R-:W-:-:S05]  /*7100*/  HADD2.F32 R18, -RZ, R50.H0_H0 ;  /* 0x20000032ff127230 */ /* 0x000fca0000004100 */
[----:B------:R-:W-:-:S05]  /*7110*/  FMUL.FTZ R18, R18, c[0x0][0x1e8] ;  /* 0x00007a0012127a20 */ /* 0x000fca0000410000 */
[----:B------:R-:W-:Y:S01]  /*7120*/  FSEL R56, R18, RZ, !P2 ;  /* 0x000000ff12387208 */ /* 0x000fe20005000000 */
[----:B------:R-:W-:Y:S05]  /*7130*/  @P1 BRA `(.L_x_8260) ;  /* 0x0000006000001947 */ /* 0x000fea0003800000 */
[----:B------:R-:W-:Y:S01]  /*7140*/  IMAD.MOV.U32 R21, RZ, RZ, R29 ;  /* 0x000000ffff157224 */ /* 0x000fe200078e001d */
[----:B------:R-:W-:Y:S05]  /*7150*/  @!P0 BRA `(.L_x_8261) ;  /* 0x0000058000008947 */ /* 0x000fea0003800000 */
[----:B------:R-:W-:Y:S01]  /*7160*/  HADD2.F32 R18, -RZ, R46.H0_H0 ;  /* 0x2000002eff127230 */ /* 0x000fe20000004100 */
[----:B------:R-:W-:-:S04]  /*7170*/  IMAD.MOV.U32 R21, RZ, RZ, R29 ;  /* 0x000000ffff157224 */ /* 0x000fc800078e001d */
[----:B------:R-:W-:Y:S01]  /*7180*/  FADD.FTZ R56, R18, R56 ;  /* 0x0000003812387221 */ /* 0x000fe20000010000 */
[----:B------:R-:W-:Y:S05]  /*7190*/  BRA `(.L_x_8261) ;  /* 0x0000054000007947 */ /* 0x000fea0003800000 */
.L_x_8260:
        /* <DEDUP_REMOVED lines=12> */
.L_x_8263:
[----:B------:R-:W-:Y:S02]  /*7260*/  IMAD.MOV.U32 R18, RZ, RZ, R32 ;  /* 0x000000ffff127224 */ /* 0x000fe400078e0020 */
.L_x_8264:
[----:B------:R-:W-:Y:S05]  /*7270*/  BSYNC B2 ;  /* 0x0000000000027941 */ /* 0x000fea0003800000 */
.L_x_8262:
        /* <DEDUP_REMOVED lines=16> */
.L_x_8268:
[----:B------:R-:W-:Y:S05]  /*7380*/  BSYNC B3 ;  /* 0x0000000000037941 */ /* 0x000fea0003800000 */
.L_x_8267:
        /* <DEDUP_REMOVED lines=42> */
.L_x_8266:
[----:B------:R-:W-:Y:S05]  /*7630*/  BSYNC B2 ;  /* 0x0000000000027941 */ /* 0x000fea0003800000 */
.L_x_8265:
        /* <DEDUP_REMOVED lines=10> */
.L_x_8261:
        /* <DEDUP_REMOVED lines=12> */
.L_x_8270:
[----:B------:R-:W-:Y:S02]  /*77a0*/  IMAD.MOV.U32 R18, RZ, RZ, R32 ;  /* 0x000000ffff127224 */ /* 0x000fe400078e0020 */
.L_x_8271:
[----:B------:R-:W-:Y:S05]  /*77b0*/  BSYNC B2 ;  /* 0x0000000000027941 */ /* 0x000fea0003800000 */
.L_x_8269:
        /* <DEDUP_REMOVED lines=16> */
.L_x_8275:
[----:B------:R-:W-:Y:S05]  /*78c0*/  BSYNC B3 ;  /* 0x0000000000037941 */ /* 0x000fea0003800000 */
.L_x_8274:
        /* <DEDUP_REMOVED lines=42> */
.L_x_8273:
[----:B------:R-:W-:Y:S05]  /*7b70*/  BSYNC B2 ;  /* 0x0000000000027941 */ /* 0x000fea0003800000 */
.L_x_8272:
[----:B------:R-:W0:Y:S01]  /*7b80*/  I2F.U32 R18, R18 ;  /* 0x0000001200127306 */ /* 0x000e220000201000 */
[----:B------:R-:W-:-:S05]  /*7b90*/  HADD2.F32 R50, -RZ, R50.H1_H1 ;  /* 0x30000032ff327230 */ /* 0x000fca0000004100 */
[----:B------:R-:W-:Y:S02]  /*7ba0*/  FMUL.FTZ R50, R50, c[0x0][0x1e8] ;  /* 0x00007a0032327a20 */ /* 0x000fe40000410000 */
[----:B0-----:R-:W-:-:S05]  /*7bb0*/  FFMA.FTZ R18, R18, R54, 1.1641532182693481445e-10 ;  /* 0x2f00000012127423 */ /* 0x001fca0000010036 */
[----:B------:R-:W-:-:S04]  /*7bc0*/  FSETP.GTU.FTZ.AND P3, PT, R18, c[0x0][0x1e4], PT ;  /* 0x0000790012007a0b */ /* 0x000fc80003f7c000 */
[----:B------:R-:W-:Y:S01]  /*7bd0*/  FSEL R21, R50, RZ, !P3 ;  /* 0x000000ff32157208 */ /* 0x000fe20005800000 */
[----:B------:R-:W-:Y:S05]  /*7be0*/  @P1 BRA `(.L_x_8276) ;  /* 0x0000006000001947 */ /* 0x000fea0003800000 */
[----:B------:R-:W-:Y:S01]  /*7bf0*/  IMAD.MOV.U32 R49, RZ, RZ, R29 ;  /* 0x000000ffff317224 */ /* 0x000fe200078e001d */
[----:B------:R-:W-:Y:S05]  /*7c00*/  @!P0 BRA `(.L_x_8277) ;  /* 0x0000058000008947 */ /* 0x000fea0003800000 */
[----:B------:R-:W-:Y:S01]  /*7c10*/  HADD2.F32 R18, -RZ, R46.H1_H1 ;  /* 0x3000002eff127230 */ /* 0x000fe20000004100 */
[----:B------:R-:W-:-:S04]  /*7c20*/  IMAD.MOV.U32 R49, RZ, RZ, R29 ;  /* 0x000000ffff317224 */ /* 0x000fc800078e001d */
[----:B------:R-:W-:Y:S01]  /*7c30*/  FADD.FTZ R21, R18, R21 ;  /* 0x0000001512157221 */ /* 0x000fe20000010000 */
[----:B------:R-:W-:Y:S05]  /*7c40*/  BRA `(.L_x_8277) ;  /* 0x0000054000007947 */ /* 0x000fea0003800000 */
.L_x_8276:
        /* <DEDUP_REMOVED lines=12> */
.L_x_8279:
[----:B------:R-:W-:Y:S02]  /*7d10*/  IMAD.MOV.U32 R18, RZ, RZ, R32 ;  /* 0x000000ffff127224 */ /* 0x000fe400078e0020 */
.L_x_8280:
[----:B------:R-:W-:Y:S05]  /*7d20*/  BSYNC B2 ;  /* 0x0000000000027941 */ /* 0x000fea0003800000 */
.L_x_8278:
        /* <DEDUP_REMOVED lines=16> */
.L_x_8284:
[----:B------:R-:W-:Y:S05]  /*7e30*/  BSYNC B3 ;  /* 0x0000000000037941 */ /* 0x000fea0003800000 */
.L_x_8283:
        /* <DEDUP_REMOVED lines=42> */
.L_x_8282:
[----:B------:R-:W-:Y:S05]  /*80e0*/  BSYNC B2 ;  /* 0x0000000000027941 */ /* 0x000fea0003800000 */
.L_x_8281:
        /* <DEDUP_REMOVED lines=10> */
.L_x_8277:
        /* <DEDUP_REMOVED lines=12> */
.L_x_8286:
[----:B------:R-:W-:Y:S02]  /*8250*/  IMAD.MOV.U32 R18, RZ, RZ, R32 ;  /* 0x000000ffff127224 */ /* 0x000fe400078e0020 */
.L_x_8287:
[----:B------:R-:W-:Y:S05]  /*8260*/  BSYNC B2 ;  /* 0x0000000000027941 */ /* 0x000fea0003800000 */
.L_x_8285:
        /* <DEDUP_REMOVED lines=16> */
.L_x_8291:
[----:B------:R-:W-:Y:S05]  /*8370*/  BSYNC B3 ;  /* 0x0000000000037941 */ /* 0x000fea0003800000 */
.L_x_8290:
        /* <DEDUP_REMOVED lines=42> */
.L_x_8289:
[----:B------:R-:W-:Y:S05]  /*8620*/  BSYNC B2 ;  /* 0x0000000000027941 */ /* 0x000fea0003800000 */
.L_x_8288:
        /* <DEDUP_REMOVED lines=13> */
.L_x_8292:
        /* <DEDUP_REMOVED lines=12> */
.L_x_8295:
[----:B------:R-:W-:Y:S02]  /*87c0*/  IMAD.MOV.U32 R29, RZ, RZ, R32 ;  /* 0x000000ffff1d7224 */ /* 0x000fe400078e0020 */
.L_x_8296:
[----:B------:R-:W-:Y:S05]  /*87d0*/  BSYNC B2 ;  /* 0x0000000000027941 */ /* 0x000fea0003800000 */
.L_x_8294:
        /* <DEDUP_REMOVED lines=16> */
.L_x_8300:
[----:B------:R-:W-:Y:S05]  /*88e0*/  BSYNC B3 ;  /* 0x0000000000037941 */ /* 0x000fea0003800000 */
.L_x_8299:
        /* <DEDUP_REMOVED lines=42> */
.L_x_8298:
[----:B------:R-:W-:Y:S05]  /*8b90*/  BSYNC B2 ;  /* 0x0000000000027941 */ /* 0x000fea0003800000 */
.L_x_8297:
        /* <DEDUP_REMOVED lines=10> */
.L_x_8293:
        /* <DEDUP_REMOVED lines=12> */
.L_x_8302:
[----:B------:R-:W-:Y:S02]  /*8d00*/  IMAD.MOV.U32 R18, RZ, RZ, R32 ;  /* 0x000000ffff127224 */ /* 0x000fe400078e0020 */
.L_x_8303:
[----:B------:R-:W-:Y:S05]  /*8d10*/  BSYNC B2 ;  /* 0x0000000000027941 */ /* 0x000fea0003800000 */
.L_x_8301:
        /* <DEDUP_REMOVED lines=16> */
.L_x_8307:
[----:B------:R-:W-:Y:S05]  /*8e20*/  BSYNC B3 ;  /* 0x0000000000037941 */ /* 0x000fea0003800000 */
.L_x_8306:
        /* <DEDUP_REMOVED lines=42> */
.L_x_8305:
[----:B------:R-:W-:Y:S05]  /*90d0*/  BSYNC B2 ;  /* 0x0000000000027941 */ /* 0x000fea0003800000 */
.L_x_8304:
        /* <DEDUP_REMOVED lines=9> */
[----:B------:R-:W-:-:S05]  /*9170*/  HADD2.F32 R29, -RZ, R47.H1_H1 ;  /* 0x3000002fff1d7230 */ /* 0x000fca0000004100 */
[----:B------:R-:W-:Y:S02]  /*9180*/  FADD.FTZ R18, R29, R18 ;  /* 0x000000121d127221 */ /* 0x000fe40000010000 */
[----:B------:R-:W-:Y:S01]  /*9190*/  IMAD.MOV.U32 R29, RZ, RZ, R48 ;  /* 0x000000ffff1d7224 */ /* 0x000fe200078e0030 */
[----:B------:R-:W-:Y:S05]  /*91a0*/  BRA `(.L_x_8309) ;  /* 0x0000054000007947 */ /* 0x000fea0003800000 */
.L_x_8308:
        /* <DEDUP_REMOVED lines=12> */
.L_x_8311:
[----:B------:R-:W-:Y:S02]  /*9270*/  IMAD.MOV.U32 R17, RZ, RZ, R32 ;  /* 0x000000ffff117224 */ /* 0x000fe400078e0020 */
.L_x_8312:
[----:B------:R-:W-:Y:S05]  /*9280*/  BSYNC B2 ;  /* 0x0000000000027941 */ /* 0x000fea0003800000 */
.L_x_8310:
        /* <DEDUP_REMOVED lines=16> */
.L_x_8316:
[----:B------:R-:W-:Y:S05]  /*9390*/  BSYNC B3 ;  /* 0x0000000000037941 */ /* 0x000fea0003800000 */
.L_x_8315:
        /* <DEDUP_REMOVED lines=42> */
.L_x_8314:
[----:B------:R-:W-:Y:S05]  /*9640*/  BSYNC B2 ;  /* 0x0000000000027941 */ /* 0x000fea0003800000 */
.L_x_8313:
[----:B------:R-:W0:Y:S02]  /*9650*/  I2F.U32 R17, R17 ;  /* 0x0000001100117306 */ /* 0x000e240000201000 */
[----:B0-----:R-:W-:-:S05]  /*9660*/  FFMA.FTZ R17, R17, R54, 1.1641532182693481445e-10 ;  /* 0x2f00000011117423 */ /* 0x001fca0000010036 */
[----:B------:R-:W-:Y:S01]  /*9670*/  FSETP.GTU.FTZ.AND P1, PT, R17, c[0x0][0x1e4], PT ;  /* 0x0000790011007a0b */ /* 0x000fe20003f3c000 */
[----:B------:R-:W-:-:S05]  /*9680*/  HADD2.F32 R17, -RZ, R43.H1_H1 ;  /* 0x3000002bff117230 */ /* 0x000fca0000004100 */
[----:B------:R-:W-:-:S05]  /*9690*/  FMUL.FTZ R17, R17, c[0x0][0x1e8] ;  /* 0x00007a0011117a20 */ /* 0x000fca0000410000 */
[----:B------:R-:W-:-:S05]  /*96a0*/  FSEL R17, R17, RZ, !P1 ;  /* 0x000000ff11117208 */ /* 0x000fca0004800000 */
[----:B------:R-:W-:Y:S01]  /*96b0*/  FADD.FTZ R18, R17, R18 ;  /* 0x0000001211127221 */ /* 0x000fe20000010000 */
[----:B------:R-:W-:-:S05]  /*96c0*/  @P0 HADD2.F32 R17, -RZ, R47.H1_H1 ;  /* 0x3000002fff110230 */ /* 0x000fca0000004100 */
[----:B------:R-:W-:Y:S01]  /*96d0*/  @P0 FADD.FTZ R18, R17, R18 ;  /* 0x0000001211120221 */ /* 0x000fe20000010000 */
[----:B------:R-:W-:Y:S02]  /*96e0*/  SEL R17, RZ, 0x1, P1 ;  /* 0x00000001ff117807 */ /* 0x000fe40000800000 */
.L_x_8309:
[C---:B------:R-:W-:Y:S01]  /*96f0*/  LEA R52, P0, R27.reuse, c[0x0][0x188], 0x4 ;  /* 0x000062001b347a11 */ /* 0x040fe200078020ff */
[C---:B------:R-:W-:Y:S01]  /*9700*/  IMAD.SHL.U32 R55, R27.reuse, 0x8, RZ ;  /* 0x000000081b377824 */ /* 0x040fe200078e00ff */
[----:B------:R-:W-:Y:S02]  /*9710*/  F2FP.PACK_AB R51, R18, R100 ;  /* 0x000000641233723e */ /* 0x000fe400000000ff */
[----:B------:R-:W-:Y:S02]  /*9720*/  LEA.HI.X R53, R27, c[0x0][0x18c], RZ, 0x4, P0 ;  /* 0x000063001b357a11 */ /* 0x000fe400000f24ff */
[----:B------:R-:W-:Y:S02]  /*9730*/  F2FP.PACK_AB R50, R21, R56 ;  /* 0x000000381532723e */ /* 0x000fe400000000ff */
[----:B------:R-:W-:Y:S02]  /*9740*/  F2FP.PACK_AB R49, R39, R80 ;  /* 0x000000502731723e */ /* 0x000fe400000000ff */
[----:B------:R-:W-:-:S02]  /*9750*/  F2FP.PACK_AB R48, R106, R110 ;  /* 0x0000006e6a30723e */ /* 0x000fc400000000ff */
        /* <DEDUP_REMOVED lines=47> */
.L_x_8317:
[----:B------:R-:W-:Y:S02]  /*9a50*/  IADD3 R54, R27, 0x20, RZ ;  /* 0x000000201b367810 */ /* 0x000fe40007ffe0ff */
.L_x_8188:
[----:B------:R-:W-:Y:S05]  /*9a60*/  BSYNC B1 ;  /* 0x0000000000017941 */ /* 0x000fea0003800000 */
.L_x_8187:
        /* <DEDUP_REMOVED lines=30> */
.L_x_8321:
[----:B------:R-:W-:Y:S02]  /*9c50*/  IMAD.MOV.U32 R15, RZ, RZ, R32 ;  /* 0x000000ffff0f7224 */ /* 0x000fe400078e0020 */
.L_x_8322:
[----:B------:R-:W-:Y:S05]  /*9c60*/  BSYNC B2 ;  /* 0x0000000000027941 */ /* 0x000fea0003800000 */
.L_x_8320:
        /* <DEDUP_REMOVED lines=16> */
.L_x_8326:
[----:B------:R-:W-:Y:S05]  /*9d70*/  BSYNC B3 ;  /* 0x0000000000037941 */ /* 0x000fea0003800000 */
.L_x_8325:
        /* <DEDUP_REMOVED lines=42> */
.L_x_8324:
[----:B------:R-:W-:Y:S05]  /*a020*/  BSYNC B2 ;  /* 0x0000000000027941 */ /* 0x000fea0003800000 */
.L_x_8323:
        /* <DEDUP_REMOVED lines=18> */
.L_x_8327:
        /* <DEDUP_REMOVED lines=12> */
.L_x_8330:
[----:B------:R-:W-:Y:S02]  /*a210*/  IMAD.MOV.U32 R15, RZ, RZ, R32 ;  /* 0x000000ffff0f7224 */ /* 0x000fe400078e0020 */
.L_x_8331:
[----:B------:R-:W-:Y:S05]  /*a220*/  BSYNC B2 ;  /* 0x0000000000027941 */ /* 0x000fea0003800000 */
.L_x_8329:
        /* <DEDUP_REMOVED lines=16> */
.L_x_8335:
[----:B------:R-:W-:Y:S05]  /*a330*/  BSYNC B3 ;  /* 0x0000000000037941 */ /* 0x000fea0003800000 */
.L_x_8334:
        /* <DEDUP_REMOVED lines=42> */
.L_x_8333:
[----:B------:R-:W-:Y:S05]  /*a5e0*/  BSYNC B2 ;  /* 0x0000000000027941 */ /* 0x000fea0003800000 */
.L_x_8332:
        /* <DEDUP_REMOVED lines=10> */
.L_x_8328:
        /* <DEDUP_REMOVED lines=12> */
.L_x_8337:
[----:B------:R-:W-:Y:S02]  /*a750*/  IMAD.MOV.U32 R15, RZ, RZ, R32 ;  /* 0x000000ffff0f7224 */ /* 0x000fe400078e0020 */
.L_x_8338:
[----:B------:R-:W-:Y:S05]  /*a760*/  BSYNC B2 ;  /* 0x0000000000027941 */ /* 0x000fea0003800000 */
.L_x_8336:
        /* <DEDUP_REMOVED lines=16> */
.L_x_8342:
[----:B------:R-:W-:Y:S05]  /*a870*/  BSYNC B3 ;  /* 0x0000000000037941 */ /* 0x000fea0003800000 */
.L_x_8341:
        /* <DEDUP_REMOVED lines=42> */
.L_x_8340:
[----:B------:R-:W-:Y:S05]  /*ab20*/  BSYNC B2 ;  /* 0x0000000000027941 */ /* 0x000fea0003800000 */
.L_x_8339:
        /* <DEDUP_REMOVED lines=15> */
.L_x_8343:
        /* <DEDUP_REMOVED lines=12> */
.L_x_8346:
[----:B------:R-:W-:Y:S02]  /*ace0*/  IMAD.MOV.U32 R15, RZ, RZ, R32 ;  /* 0x000000ffff0f7224 */ /* 0x000fe400078e0020 */
.L_x_8347:
[----:B------:R-:W-:Y:S05]  /*acf0*/  BSYNC B2 ;  /* 0x0000000000027941 */ /* 0x000fea0003800000 */
.L_x_8345:
        /* <DEDUP_REMOVED lines=16> */
.L_x_8351:
[----:B------:R-:W-:Y:S05]  /*ae00*/  BSYNC B3 ;  /* 0x0000000000037941 */ /* 0x000fea0003800000 */
.L_x_8350:
        /* <DEDUP_REMOVED lines=42> */
.L_x_8349:
[----:B------:R-:W-:Y:S05]  /*b0b0*/  BSYNC B2 ;  /* 0x0000000000027941 */ /* 0x000fea0003800000 */
.L_x_8348:
        /* <DEDUP_REMOVED lines=10> */
.L_x_8344:
        /* <DEDUP_REMOVED lines=12> */
.L_x_8353:
[----:B------:R-:W-:Y:S02]  /*b220*/  IMAD.MOV.U32 R15, RZ, RZ, R32 ;  /* 0x000000ffff0f7224 */ /* 0x000fe400078e0020 */
.L_x_8354:
[----:B------:R-:W-:Y:S05]  /*b230*/  BSYNC B2 ;  /* 0x0000000000027941 */ /* 0x000fea0003800000 */
.L_x_8352:
        /* <DEDUP_REMOVED lines=16> */
.L_x_8358:
[----:B------:R-:W-:Y:S05]  /*b340*/  BSYNC B3 ;  /* 0x0000000000037941 */ /* 0x000fea0003800000 */
.L_x_8357:
        /* <DEDUP_REMOVED lines=42> */
.L_x_8356:
[----:B------:R-:W-:Y:S05]  /*b5f0*/  BSYNC B2 ;  /* 0x0000000000027941 */ /* 0x000fea0003800000 */
.L_x_8355:
        /* <DEDUP_REMOVED lines=15> */
.L_x_8359:
        /* <DEDUP_REMOVED lines=12> */
.L_x_8362:
[----:B------:R-:W-:Y:S02]  /*b7b0*/  IMAD.MOV.U32 R15, RZ, RZ, R32 ;  /* 0x000000ffff0f7224 */ /* 0x000fe400078e0020 */
.L_x_8363:
[----:B------:R-:W-:Y:S05]  /*b7c0*/  BSYNC B2 ;  /* 0x0000000000027941 */ /* 0x000fea0003800000 */
.L_x_8361:
        /* <DEDUP_REMOVED lines=16> */
.L_x_8367:
[----:B------:R-:W-:Y:S05]  /*b8d0*/  BSYNC B3 ;  /* 0x0000000000037941 */ /* 0x000fea0003800000 */
.L_x_8366:
        /* <DEDUP_REMOVED lines=42> */
.L_x_8365:
[----:B------:R-:W-:Y:S05]  /*bb80*/  BSYNC B2 ;  /* 0x0000000000027941 */ /* 0x000fea0003800000 */
.L_x_8364:
        /* <DEDUP_REMOVED lines=10> */
.L_x_8360:
        /* <DEDUP_REMOVED lines=12> */
.L_x_8369:
[----:B------:R-:W-:Y:S02]  /*bcf0*/  IMAD.MOV.U32 R15, RZ, RZ, R32 ;  /* 0x000000ffff0f7224 */ /* 0x000fe400078e0020 */
.L_x_8370:
[----:B------:R-:W-:Y:S05]  /*bd00*/  BSYNC B2 ;  /* 0x0000000000027941 */ /* 0x000fea0003800000 */
.L_x_8368:
        /* <DEDUP_REMOVED lines=16> */
.L_x_8374:
[----:B------:R-:W-:Y:S05]  /*be10*/  BSYNC B3 ;  /* 0x0000000000037941 */ /* 0x000fea0003800000 */
.L_x_8373:
        /* <DEDUP_REMOVED lines=42> */
.L_x_8372:
[----:B------:R-:W-:Y:S05]  /*c0c0*/  BSYNC B2 ;  /* 0x0000000000027941 */ /* 0x000fea0003800000 */
.L_x_8371:
        /* <DEDUP_REMOVED lines=15> */
.L_x_8375:
        /* <DEDUP_REMOVED lines=12> */
.L_x_8378:
[----:B------:R-:W-:Y:S02]  /*c280*/  IMAD.MOV.U32 R15, RZ, RZ, R32 ;  /* 0x000000ffff0f7224 */ /* 0x000fe400078e0020 */
.L_x_8379:
[----:B------:R-:W-:Y:S05]  /*c290*/  BSYNC B2 ;  /* 0x0000000000027941 */ /* 0x000fea0003800000 */
.L_x_8377:
        /* <DEDUP_REMOVED lines=16> */
.L_x_8383:
[----:B------:R-:W-:Y:S05]  /*c3a0*/  BSYNC B3 ;  /* 0x0000000000037941 */ /* 0x000fea0003800000 */
.L_x_8382:
        /* <DEDUP_REMOVED lines=42> */
.L_x_8381:
[----:B------:R-:W-:Y:S05]  /*c650*/  BSYNC B2 ;  /* 0x0000000000027941 */ /* 0x000fea0003800000 */
.L_x_8380:
        /* <DEDUP_REMOVED lines=10> */
.L_x_8376:
        /* <DEDUP_REMOVED lines=12> */
.L_x_8385:
[----:B------:R-:W-:Y:S02]  /*c7c0*/  IMAD.MOV.U32 R15, RZ, RZ, R32 ;  /* 0x000000ffff0f7224 */ /* 0x000fe400078e0020 */
.L_x_8386:
[----:B------:R-:W-:Y:S05]  /*c7d0*/  BSYNC B2 ;  /* 0x0000000000027941 */ /* 0x000fea0003800000 */
.L_x_8384:
        /* <DEDUP_REMOVED lines=16> */
.L_x_8390:
[----:B------:R-:W-:Y:S05]  /*c8e0*/  BSYNC B3 ;  /* 0x0000000000037941 */ /* 0x000fea0003800000 */
.L_x_8389:
        /* <DEDUP_REMOVED lines=42> */
.L_x_8388:
[----:B------:R-:W-:Y:S05]  /*cb90*/  BSYNC B2 ;  /* 0x0000000000027941 */ /* 0x000fea0003800000 */
.L_x_8387:
        /* <DEDUP_REMOVED lines=13> */
.L_x_8391:
        /* <DEDUP_REMOVED lines=12> */
.L_x_8394:
[----:B------:R-:W-:Y:S02]  /*cd30*/  IMAD.MOV.U32 R15, RZ, RZ, R32 ;  /* 0x000000ffff0f7224 */ /* 0x000fe400078e0020 */
.L_x_8395:
[----:B------:R-:W-:Y:S05]  /*cd40*/  BSYNC B2 ;  /* 0x0000000000027941 */ /* 0x000fea0003800000 */
.L_x_8393:
        /* <DEDUP_REMOVED lines=16> */
.L_x_8399:
[----:B------:R-:W-:Y:S05]  /*ce50*/  BSYNC B3 ;  /* 0x0000000000037941 */ /* 0x000fea0003800000 */
.L_x_8398:
        /* <DEDUP_REMOVED lines=42> */
.L_x_8397:
[----:B------:R-:W-:Y:S05]  /*d100*/  BSYNC B2 ;  /* 0x0000000000027941 */ /* 0x000fea0003800000 */
.L_x_8396:
        /* <DEDUP_REMOVED lines=10> */
.L_x_8392:
        /* <DEDUP_REMOVED lines=12> */
.L_x_8401:
[----:B------:R-:W-:Y:S02]  /*d270*/  IMAD.MOV.U32 R15, RZ, RZ, R32 ;  /* 0x000000ffff0f7224 */ /* 0x000fe400078e0020 */
.L_x_8402:
[----:B------:R-:W-:Y:S05]  /*d280*/  BSYNC B2 ;  /* 0x0000000000027941 */ /* 0x000fea0003800000 */
.L_x_8400:
        /* <DEDUP_REMOVED lines=16> */
.L_x_8406:
[----:B------:R-:W-:Y:S05]  /*d390*/  BSYNC B3 ;  /* 0x0000000000037941 */ /* 0x000fea0003800000 */
.L_x_8405:
        /* <DEDUP_REMOVED lines=42> */
.L_x_8404:
[----:B------:R-:W-:Y:S05]  /*d640*/  BSYNC B2 ;  /* 0x0000000000027941 */ /* 0x000fea0003800000 */
.L_x_8403:
        /* <DEDUP_REMOVED lines=13> */
.L_x_8407:
        /* <DEDUP_REMOVED lines=12> */
.L_x_8410:
[----:B------:R-:W-:Y:S02]  /*d7e0*/  IMAD.MOV.U32 R15, RZ, RZ, R32 ;  /* 0x000000ffff0f7224 */ /* 0x000fe400078e0020 */
.L_x_8411:
[----:B------:R-:W-:Y:S05]  /*d7f0*/  BSYNC B2 ;  /* 0x0000000000027941 */ /* 0x000fea0003800000 */
.L_x_8409:
        /* <DEDUP_REMOVED lines=16> */
.L_x_8415:
[----:B------:R-:W-:Y:S05]  /*d900*/  BSYNC B3 ;  /* 0x0000000000037941 */ /* 0x000fea0003800000 */
.L_x_8414:
        /* <DEDUP_REMOVED lines=42> */
.L_x_8413:
[----:B------:R-:W-:Y:S05]  /*dbb0*/  BSYNC B2 ;  /* 0x0000000000027941 */ /* 0x000fea0003800000 */
.L_x_8412:
        /* <DEDUP_REMOVED lines=10> */
.L_x_8408:
        /* <DEDUP_REMOVED lines=12> */
.L_x_8417:
[----:B------:R-:W-:Y:S02]  /*dd20*/  IMAD.MOV.U32 R15, RZ, RZ, R32 ;  /* 0x000000ffff0f7224 */ /* 0x000fe400078e0020 */
.L_x_8418:
[----:B------:R-:W-:Y:S05]  /*dd30*/  BSYNC B2 ;  /* 0x0000000000027941 */ /* 0x000fea0003800000 */
.L_x_8416:
        /* <DEDUP_REMOVED lines=16> */
.L_x_8422:
[----:B------:R-:W-:Y:S05]  /*de40*/  BSYNC B3 ;  /* 0x0000000000037941 */ /* 0x000fea0003800000 */
.L_x_8421:
        /* <DEDUP_REMOVED lines=42> */
.L_x_8420:
[----:B------:R-:W-:Y:S05]  /*e0f0*/  BSYNC B2 ;  /* 0x0000000000027941 */ /* 0x000fea0003800000 */
.L_x_8419:
        /* <DEDUP_REMOVED lines=13> */
.L_x_8423:
        /* <DEDUP_REMOVED lines=12> */
.L_x_8426:
[----:B------:R-:W-:Y:S02]  /*e290*/  IMAD.MOV.U32 R15, RZ, RZ, R32 ;  /* 0x000000ffff0f7224 */ /* 0x000fe400078e0020 */
.L_x_8427:
[----:B------:R-:W-:Y:S05]  /*e2a0*/  BSYNC B2 ;  /* 0x0000000000027941 */ /* 0x000fea0003800000 */
.L_x_8425:
        /* <DEDUP_REMOVED lines=16> */
.L_x_8431:
[----:B------:R-:W-:Y:S05]  /*e3b0*/  BSYNC B3 ;  /* 0x0000000000037941 */ /* 0x000fea0003800000 */
.L_x_8430:
        /* <DEDUP_REMOVED lines=42> */
.L_x_8429:
[----:B------:R-:W-:Y:S05]  /*e660*/  BSYNC B2 ;  /* 0x0000000000027941 */ /* 0x000fea0003800000 */
.L_x_8428:
        /* <DEDUP_REMOVED lines=10> */
.L_x_8424:
        /* <DEDUP_REMOVED lines=12> */
.L_x_8433:
[----:B------:R-:W-:Y:S02]  /*e7d0*/  IMAD.MOV.U32 R15, RZ, RZ, R32 ;  /* 0x000000ffff0f7224 */ /* 0x000fe400078e0020 */
.L_x_8434:
[----:B------:R-:W-:Y:S05]  /*e7e0*/  BSYNC B2 ;  /* 0x0000000000027941 */ /* 0x000fea0003800000 */
.L_x_8432:
        /* <DEDUP_REMOVED lines=16> */
.L_x_8438:
[----:B------:R-:W-:Y:S05]  /*e8f0*/  BSYNC B3 ;  /* 0x0000000000037941 */ /* 0x000fea0003800000 */
.L_x_8437:
        /* <DEDUP_REMOVED lines=42> */
.L_x_8436:
[----:B------:R-:W-:Y:S05]  /*eba0*/  BSYNC B2 ;  /* 0x0000000000027941 */ /* 0x000fea0003800000 */
.L_x_8435:
        /* <DEDUP_REMOVED lines=13> */
.L_x_8439:
        /* <DEDUP_REMOVED lines=12> */
.L_x_8442:
[----:B------:R-:W-:Y:S02]  /*ed40*/  IMAD.MOV.U32 R17, RZ, RZ, R32 ;  /* 0x000000ffff117224 */ /* 0x000fe400078e0020 */
.L_x_8443:
[----:B------:R-:W-:Y:S05]  /*ed50*/  BSYNC B2 ;  /* 0x0000000000027941 */ /* 0x000fea0003800000 */
.L_x_8441:
        /* <DEDUP_REMOVED lines=16> */
.L_x_8447:
[----:B------:R-:W-:Y:S05]  /*ee60*/  BSYNC B3 ;  /* 0x0000000000037941 */ /* 0x000fea0003800000 */
.L_x_8446:
        /* <DEDUP_REMOVED lines=42> */
.L_x_8445:
[----:B------:R-:W-:Y:S05]  /*f110*/  BSYNC B2 ;  /* 0x0000000000027941 */ /* 0x000fea0003800000 */
.L_x_8444:
        /* <DEDUP_REMOVED lines=10> */
.L_x_8440:
        /* <DEDUP_REMOVED lines=54> */
.L_x_8448:
[----:B------:R-:W-:Y:S02]  /*f520*/  IADD3 R54, R54, 0x20, RZ ;  /* 0x0000002036367810 */ /* 0x000fe40007ffe0ff */
.L_x_8319:
[----:B------:R-:W-:Y:S05]  /*f530*/  BSYNC B1 ;  /* 0x0000000000017941 */ /* 0x000fea0003800000 */
.L_x_8318:
        /* <DEDUP_REMOVED lines=30> */
.L_x_8452:
[----:B------:R-:W-:Y:S02]  /*f720*/  IMAD.MOV.U32 R13, RZ, RZ, R32 ;  /* 0x000000ffff0d7224 */ /* 0x000fe400078e0020 */
.L_x_8453:
[----:B------:R-:W-:Y:S05]  /*f730*/  BSYNC B2 ;  /* 0x0000000000027941 */ /* 0x000fea0003800000 */
.L_x_8451:
        /* <DEDUP_REMOVED lines=16> */
.L_x_8457:
[----:B------:R-:W-:Y:S05]  /*f840*/  BSYNC B3 ;  /* 0x0000000000037941 */ /* 0x000fea0003800000 */
.L_x_8456:
        /* <DEDUP_REMOVED lines=42> */
.L_x_8455:
[----:B------:R-:W-:Y:S05]  /*faf0*/  BSYNC B2 ;  /* 0x0000000000027941 */ /* 0x000fea0003800000 */
.L_x_8454:
        /* <DEDUP_REMOVED lines=18> */
.L_x_8458:
        /* <DEDUP_REMOVED lines=12> */
.L_x_8461:
[----:B------:R-:W-:Y:S02]  /*fce0*/  IMAD.MOV.U32 R13, RZ, RZ, R32 ;  /* 0x000000ffff0d7224 */ /* 0x000fe400078e0020 */
.L_x_8462:
[----:B------:R-:W-:Y:S05]  /*fcf0*/  BSYNC B2 ;  /* 0x0000000000027941 */ /* 0x000fea0003800000 */
.L_x_8460:
        /* <DEDUP_REMOVED lines=16> */
.L_x_8466:
[----:B------:R-:W-:Y:S05]  /*fe00*/  BSYNC B3 ;  /* 0x0000000000037941 */ /* 0x000fea0003800000 */
.L_x_8465:
        /* <DEDUP_REMOVED lines=42> */
.L_x_8464:
[----:B------:R-:W-:Y:S05]  /*100b0*/  BSYNC B2 ;  /* 0x0000000000027941 */ /* 0x000fea0003800000 */
.L_x_8463:
        /* <DEDUP_REMOVED lines=10> */
.L_x_8459:
        /* <DEDUP_REMOVED lines=12> */
.L_x_8468:
[----:B------:R-:W-:Y:S02]  /*10220*/  IMAD.MOV.U32 R13, RZ, RZ, R32 ;  /* 0x000000ffff0d7224 */ /* 0x000fe400078e0020 */
.L_x_8469:
[----:B------:R-:W-:Y:S05]  /*10230*/  BSYNC B2 ;  /* 0x0000000000027941 */ /* 0x000fea0003800000 */
.L_x_8467:
        /* <DEDUP_REMOVED lines=16> */
.L_x_8473:
[----:B------:R-:W-:Y:S05]  /*10340*/  BSYNC B3 ;  /* 0x0000000000037941 */ /* 0x000fea0003800000 */
.L_x_8472:
        /* <DEDUP_REMOVED lines=42> */
.L_x_8471:
[----:B------:R-:W-:Y:S05]  /*105f0*/  BSYNC B2 ;  /* 0x0000000000027941 */ /* 0x000fea0003800000 */
.L_x_8470:
        /* <DEDUP_REMOVED lines=15> */
.L_x_8474:
        /* <DEDUP_REMOVED lines=12> */
.L_x_8477:
[----:B------:R-:W-:Y:S02]  /*107b0*/  IMAD.MOV.U32 R13, RZ, RZ, R32 ;  /* 0x000000ffff0d7224 */ /* 0x000fe400078e0020 */
.L_x_8478:
[----:B------:R-:W-:Y:S05]  /*107c0*/  BSYNC B2 ;  /* 0x0000000000027941 */ /* 0x000fea0003800000 */
.L_x_8476:
        /* <DEDUP_REMOVED lines=16> */
.L_x_8482:
[----:B------:R-:W-:Y:S05]  /*108d0*/  BSYNC B3 ;  /* 0x0000000000037941 */ /* 0x000fea0003800000 */
.L_x_8481:
        /* <DEDUP_REMOVED lines=42> */
.L_x_8480:
[----:B------:R-:W-:Y:S05]  /*10b80*/  BSYNC B2 ;  /* 0x0000000000027941 */ /* 0x000fea0003800000 */
.L_x_8479:
        /* <DEDUP_REMOVED lines=10> */
.L_x_8475:
        /* <DEDUP_REMOVED lines=12> */
.L_x_8484:
[----:B------:R-:W-:Y:S02]  /*10cf0*/  IMAD.MOV.U32 R13, RZ, RZ, R32 ;  /* 0x000000ffff0d7224 */ /* 0x000fe400078e0020 */
.L_x_8485:
[----:B------:R-:W-:Y:S05]  /*10d00*/  BSYNC B2 ;  /* 0x0000000000027941 */ /* 0x000fea0003800000 */
.L_x_8483:
        /* <DEDUP_REMOVED lines=16> */
.L_x_8489:
[----:B------:R-:W-:Y:S05]  /*10e10*/  BSYNC B3 ;  /* 0x0000000000037941 */ /* 0x000fea0003800000 */
.L_x_8488:
        /* <DEDUP_REMOVED lines=42> */
.L_x_8487:
[----:B------:R-:W-:Y:S05]  /*110c0*/  BSYNC B2 ;  /* 0x0000000000027941 */ /* 0x000fea0003800000 */
.L_x_8486:
        /* <DEDUP_REMOVED lines=15> */
.L_x_8490:
        /* <DEDUP_REMOVED lines=12> */
.L_x_8493:
[----:B------:R-:W-:Y:S02]  /*11280*/  IMAD.MOV.U32 R13, RZ, RZ, R32 ;  /* 0x000000ffff0d7224 */ /* 0x000fe400078e0020 */
.L_x_8494:
[----:B------:R-:W-:Y:S05]  /*11290*/  BSYNC B2 ;  /* 0x0000000000027941 */ /* 0x000fea0003800000 */
.L_x_8492:
        /* <DEDUP_REMOVED lines=16> */
.L_x_8498:
[----:B------:R-:W-:Y:S05]  /*113a0*/  BSYNC B3 ;  /* 0x0000000000037941 */ /* 0x000fea0003800000 */
.L_x_8497:
        /* <DEDUP_REMOVED lines=42> */
.L_x_8496:
[----:B------:R-:W-:Y:S05]  /*11650*/  BSYNC B2 ;  /* 0x0000000000027941 */ /* 0x000fea0003800000 */
.L_x_8495:
        /* <DEDUP_REMOVED lines=10> */
.L_x_8491:
        /* <DEDUP_REMOVED lines=12> */
.L_x_8500:
[----:B------:R-:W-:Y:S02]  /*117c0*/  IMAD.MOV.U32 R13, RZ, RZ, R32 ;  /* 0x000000ffff0d7224 */ /* 0x000fe400078e0020 */
.L_x_8501:
[----:B------:R-:W-:Y:S05]  /*117d0*/  BSYNC B2 ;  /* 0x0000000000027941 */ /* 0x000fea0003800000 */
.L_x_8499:
        /* <DEDUP_REMOVED lines=16> */
.L_x_8505:
[----:B------:R-:W-:Y:S05]  /*118e0*/  BSYNC B3 ;  /* 0x0000000000037941 */ /* 0x000fea0003800000 */
.L_x_8504:
        /* <DEDUP_REMOVED lines=42> */
.L_x_8503:
[----:B------:R-:W-:Y:S05]  /*11b90*/  BSYNC B2 ;  /* 0x0000000000027941 */ /* 0x000fea0003800000 */
.L_x_8502:
        /* <DEDUP_REMOVED lines=15> */
.L_x_8506:
        /* <DEDUP_REMOVED lines=12> */
.L_x_8509:
[----:B------:R-:W-:Y:S02]  /*11d50*/  IMAD.MOV.U32 R13, RZ, RZ, R32 ;  /* 0x000000ffff0d7224 */ /* 0x000fe400078e0020 */
.L_x_8510:
[----:B------:R-:W-:Y:S05]  /*11d60*/  BSYNC B2 ;  /* 0x0000000000027941 */ /* 0x000fea0003800000 */
.L_x_8508:
        /* <DEDUP_REMOVED lines=16> */
.L_x_8514:
[----:B------:R-:W-:Y:S05]  /*11e70*/  BSYNC B3 ;  /* 0x0000000000037941 */ /* 0x000fea0003800000 */
.L_x_8513:
        /* <DEDUP_REMOVED lines=42> */
.L_x_8512:
[----:B------:R-:W-:Y:S05]  /*12120*/  BSYNC B2 ;  /* 0x0000000000027941 */ /* 0x000fea0003800000 */
.L_x_8511:
        /* <DEDUP_REMOVED lines=10> */
.L_x_8507:
        /* <DEDUP_REMOVED lines=12> */
.L_x_8516:
[----:B------:R-:W-:Y:S02]  /*12290*/  IMAD.MOV.U32 R13, RZ, RZ, R32 ;  /* 0x000000ffff0d7224 */ /* 0x000fe400078e0020 */
.L_x_8517:
[----:B------:R-:W-:Y:S05]  /*122a0*/  BSYNC B2 ;  /* 0x0000000000027941 */ /* 0x000fea0003800000 */
.L_x_8515:
        /* <DEDUP_REMOVED lines=16> */
.L_x_8521:
[----:B------:R-:W-:Y:S05]  /*123b0*/  BSYNC B3 ;  /* 0x0000000000037941 */ /* 0x000fea0003800000 */
.L_x_8520:
        /* <DEDUP_REMOVED lines=42> */
.L_x_8519:
[----:B------:R-:W-:Y:S05]  /*12660*/  BSYNC B2 ;  /* 0x0000000000027941 */ /* 0x000fea0003800000 */
.L_x_8518:
        /* <DEDUP_REMOVED lines=13> */
.L_x_8522:
        /* <DEDUP_REMOVED lines=12> */
.L_x_8525:
[----:B------:R-:W-:Y:S02]  /*12800*/  IMAD.MOV.U32 R13, RZ, RZ, R32 ;  /* 0x000000ffff0d7224 */ /* 0x000fe400078e0020 */
.L_x_8526:
[----:B------:R-:W-:Y:S05]  /*12810*/  BSYNC B2 ;  /* 0x0000000000027941 */ /* 0x000fea0003800000 */
.L_x_8524:
        /* <DEDUP_REMOVED lines=16> */
.L_x_8530:
[----:B------:R-:W-:Y:S05]  /*12920*/  BSYNC B3 ;  /* 0x0000000000037941 */ /* 0x000fea0003800000 */
.L_x_8529:
        /* <DEDUP_REMOVED lines=42> */
.L_x_8528:
[----:B------:R-:W-:Y:S05]  /*12bd0*/  BSYNC B2 ;  /* 0x0000000000027941 */ /* 0x000fea0003800000 */
.L_x_8527:
        /* <DEDUP_REMOVED lines=10> */
.L_x_8523:
        /* <DEDUP_REMOVED lines=12> */
.L_x_8532:
[----:B------:R-:W-:Y:S02]  /*12d40*/  IMAD.MOV.U32 R13, RZ, RZ, R32 ;  /* 0x000000ffff0d7224 */ /* 0x000fe400078e0020 */
.L_x_8533:
[----:B------:R-:W-:Y:S05]  /*12d50*/  BSYNC B2 ;  /* 0x0000000000027941 */ /* 0x000fea0003800000 */
.L_x_8531:
        /* <DEDUP_REMOVED lines=16> */
.L_x_8537:
[----:B------:R-:W-:Y:S05]  /*12e60*/  BSYNC B3 ;  /* 0x0000000000037941 */ /* 0x000fea0003800000 */
.L_x_8536:
        /* <DEDUP_REMOVED lines=42> */
.L_x_8535:
[----:B------:R-:W-:Y:S05]  /*13110*/  BSYNC B2 ;  /* 0x0000000000027941 */ /* 0x000fea0003800000 */
.L_x_8534:
        /* <DEDUP_REMOVED lines=13> */
.L_x_8538:
        /* <DEDUP_REMOVED lines=12> */
.L_x_8541:
[----:B------:R-:W-:Y:S02]  /*132b0*/  IMAD.MOV.U32 R13, RZ, RZ, R32 ;  /* 0x000000ffff0d7224 */ /* 0x000fe400078e0020 */
.L_x_8542:
[----:B------:R-:W-:Y:S05]  /*132c0*/  BSYNC B2 ;  /* 0x0000000000027941 */ /* 0x000fea0003800000 */
.L_x_8540:
        /* <DEDUP_REMOVED lines=16> */
.L_x_8546:
[----:B------:R-:W-:Y:S05]  /*133d0*/  BSYNC B3 ;  /* 0x0000000000037941 */ /* 0x000fea0003800000 */
.L_x_8545:
        /* <DEDUP_REMOVED lines=42> */
.L_x_8544:
[----:B------:R-:W-:Y:S05]  /*13680*/  BSYNC B2 ;  /* 0x0000000000027941 */ /* 0x000fea0003800000 */
.L_x_8543:
        /* <DEDUP_REMOVED lines=10> */
.L_x_8539:
        /* <DEDUP_REMOVED lines=12> */
.L_x_8548:
[----:B------:R-:W-:Y:S02]  /*137f0*/  IMAD.MOV.U32 R13, RZ, RZ, R32 ;  /* 0x000000ffff0d7224 */ /* 0x000fe400078e0020 */
.L_x_8549:
[----:B------:R-:W-:Y:S05]  /*13800*/  BSYNC B2 ;  /* 0x0000000000027941 */ /* 0x000fea0003800000 */
.L_x_8547:
        /* <DEDUP_REMOVED lines=16> */
.L_x_8553:
[----:B------:R-:W-:Y:S05]  /*13910*/  BSYNC B3 ;  /* 0x0000000000037941 */ /* 0x000fea0003800000 */
.L_x_8552:
        /* <DEDUP_REMOVED lines=42> */
.L_x_8551:
[----:B------:R-:W-:Y:S05]  /*13bc0*/  BSYNC B2 ;  /* 0x0000000000027941 */ /* 0x000fea0003800000 */
.L_x_8550:
        /* <DEDUP_REMOVED lines=13> */
.L_x_8554:
        /* <DEDUP_REMOVED lines=12> */
.L_x_8557:
[----:B------:R-:W-:Y:S02]  /*13d60*/  IMAD.MOV.U32 R13, RZ, RZ, R32 ;  /* 0x000000ffff0d7224 */ /* 0x000fe400078e0020 */
.L_x_8558:
[----:B------:R-:W-:Y:S05]  /*13d70*/  BSYNC B2 ;  /* 0x0000000000027941 */ /* 0x000fea0003800000 */
.L_x_8556:
        /* <DEDUP_REMOVED lines=16> */
.L_x_8562:
[----:B------:R-:W-:Y:S05]  /*13e80*/  BSYNC B3 ;  /* 0x0000000000037941 */ /* 0x000fea0003800000 */
.L_x_8561:
        /* <DEDUP_REMOVED lines=42> */
.L_x_8560:
[----:B------:R-:W-:Y:S05]  /*14130*/  BSYNC B2 ;  /* 0x0000000000027941 */ /* 0x000fea0003800000 */
.L_x_8559:
        /* <DEDUP_REMOVED lines=10> */
.L_x_8555:
        /* <DEDUP_REMOVED lines=12> */
.L_x_8564:
[----:B------:R-:W-:Y:S02]  /*142a0*/  IMAD.MOV.U32 R13, RZ, RZ, R32 ;  /* 0x000000ffff0d7224 */ /* 0x000fe400078e0020 */
.L_x_8565:
[----:B------:R-:W-:Y:S05]  /*142b0*/  BSYNC B2 ;  /* 0x0000000000027941 */ /* 0x000fea0003800000 */
.L_x_8563:
        /* <DEDUP_REMOVED lines=16> */
.L_x_8569:
[----:B------:R-:W-:Y:S05]  /*143c0*/  BSYNC B3 ;  /* 0x0000000000037941 */ /* 0x000fea0003800000 */
.L_x_8568:
        /* <DEDUP_REMOVED lines=42> */
.L_x_8567:
[----:B------:R-:W-:Y:S05]  /*14670*/  BSYNC B2 ;  /* 0x0000000000027941 */ /* 0x000fea0003800000 */
.L_x_8566:
        /* <DEDUP_REMOVED lines=13> */
.L_x_8570:
        /* <DEDUP_REMOVED lines=12> */
.L_x_8573:
[----:B------:R-:W-:Y:S02]  /*14810*/  IMAD.MOV.U32 R17, RZ, RZ, R32 ;  /* 0x000000ffff117224 */ /* 0x000fe400078e0020 */
.L_x_8574:
[----:B------:R-:W-:Y:S05]  /*14820*/  BSYNC B2 ;  /* 0x0000000000027941 */ /* 0x000fea0003800000 */
.L_x_8572:
        /* <DEDUP_REMOVED lines=16> */
.L_x_8578:
[----:B------:R-:W-:Y:S05]  /*14930*/  BSYNC B3 ;  /* 0x0000000000037941 */ /* 0x000fea0003800000 */
.L_x_8577:
        /* <DEDUP_REMOVED lines=42> */
.L_x_8576:
[----:B------:R-:W-:Y:S05]  /*14be0*/  BSYNC B2 ;  /* 0x0000000000027941 */ /* 0x000fea0003800000 */
.L_x_8575:
        /* <DEDUP_REMOVED lines=10> */
.L_x_8571:
        /* <DEDUP_REMOVED lines=54> */
.L_x_8579:
[----:B------:R-:W-:Y:S02]  /*14ff0*/  IADD3 R54, R54, 0x20, RZ ;  /* 0x0000002036367810 */ /* 0x000fe40007ffe0ff */
.L_x_8450:
[----:B------:R-:W-:Y:S05]  /*15000*/  BSYNC B1 ;  /* 0x0000000000017941 */ /* 0x000fea0003800000 */
.L_x_8449:
        /* <DEDUP_REMOVED lines=30> */
.L_x_8583:
[----:B------:R-:W-:Y:S02]  /*151f0*/  IMAD.MOV.U32 R11, RZ, RZ, R32 ;  /* 0x000000ffff0b7224 */ /* 0x000fe400078e0020 */
.L_x_8584:
[----:B------:R-:W-:Y:S05]  /*15200*/  BSYNC B2 ;  /* 0x0000000000027941 */ /* 0x000fea0003800000 */
.L_x_8582:
        /* <DEDUP_REMOVED lines=16> */
.L_x_8588:
[----:B------:R-:W-:Y:S05]  /*15310*/  BSYNC B3 ;  /* 0x0000000000037941 */ /* 0x000fea0003800000 */
.L_x_8587:
        /* <DEDUP_REMOVED lines=42> */
.L_x_8586:
[----:B------:R-:W-:Y:S05]  /*155c0*/  BSYNC B2 ;  /* 0x0000000000027941 */ /* 0x000fea0003800000 */
.L_x_8585:
        /* <DEDUP_REMOVED lines=18> */
.L_x_8589:
        /* <DEDUP_REMOVED lines=12> */
.L_x_8592:
[----:B------:R-:W-:Y:S02]  /*157b0*/  IMAD.MOV.U32 R11, RZ, RZ, R32 ;  /* 0x000000ffff0b7224 */ /* 0x000fe400078e0020 */
.L_x_8593:
[----:B------:R-:W-:Y:S05]  /*157c0*/  BSYNC B2 ;  /* 0x0000000000027941 */ /* 0x000fea0003800000 */
.L_x_8591:
        /* <DEDUP_REMOVED lines=16> */
.L_x_8597:
[----:B------:R-:W-:Y:S05]  /*158d0*/  BSYNC B3 ;  /* 0x0000000000037941 */ /* 0x000fea0003800000 */
.L_x_8596:
        /* <DEDUP_REMOVED lines=42> */
.L_x_8595:
[----:B------:R-:W-:Y:S05]  /*15b80*/  BSYNC B2 ;  /* 0x0000000000027941 */ /* 0x000fea0003800000 */
.L_x_8594:
        /* <DEDUP_REMOVED lines=10> */
.L_x_8590:
        /* <DEDUP_REMOVED lines=12> */
.L_x_8599:
[----:B------:R-:W-:Y:S02]  /*15cf0*/  IMAD.MOV.U32 R11, RZ, RZ, R32 ;  /* 0x000000ffff0b7224 */ /* 0x000fe400078e0020 */
.L_x_8600:
[----:B------:R-:W-:Y:S05]  /*15d00*/  BSYNC B2 ;  /* 0x0000000000027941 */ /* 0x000fea0003800000 */
.L_x_8598:
        /* <DEDUP_REMOVED lines=16> */
.L_x_8604:
[----:B------:R-:W-:Y:S05]  /*15e10*/  BSYNC B3 ;  /* 0x0000000000037941 */ /* 0x000fea0003800000 */
.L_x_8603:
        /* <DEDUP_REMOVED lines=42> */
.L_x_8602:
[----:B------:R-:W-:Y:S05]  /*160c0*/  BSYNC B2 ;  /* 0x0000000000027941 */ /* 0x000fea0003800000 */
.L_x_8601:
        /* <DEDUP_REMOVED lines=15> */
.L_x_8605:
        /* <DEDUP_REMOVED lines=12> */
.L_x_8608:
[----:B------:R-:W-:Y:S02]  /*16280*/  IMAD.MOV.U32 R11, RZ, RZ, R32 ;  /* 0x000000ffff0b7224 */ /* 0x000fe400078e0020 */
.L_x_8609:
[----:B------:R-:W-:Y:S05]  /*16290*/  BSYNC B2 ;  /* 0x0000000000027941 */ /* 0x000fea0003800000 */
.L_x_8607:
        /* <DEDUP_REMOVED lines=16> */
.L_x_8613:
[----:B------:R-:W-:Y:S05]  /*163a0*/  BSYNC B3 ;  /* 0x0000000000037941 */ /* 0x000fea0003800000 */
.L_x_8612:
        /* <DEDUP_REMOVED lines=42> */
.L_x_8611:
[----:B------:R-:W-:Y:S05]  /*16650*/  BSYNC B2 ;  /* 0x0000000000027941 */ /* 0x000fea0003800000 */
.L_x_8610:
        /* <DEDUP_REMOVED lines=10> */
.L_x_8606:
        /* <DEDUP_REMOVED lines=12> */
.L_x_8615:
[----:B------:R-:W-:Y:S02]  /*167c0*/  IMAD.MOV.U32 R11, RZ, RZ, R32 ;  /* 0x000000ffff0b7224 */ /* 0x000fe400078e0020 */
.L_x_8616:
[----:B------:R-:W-:Y:S05]  /*167d0*/  BSYNC B2 ;  /* 0x0000000000027941 */ /* 0x000fea0003800000 */
.L_x_8614:
        /* <DEDUP_REMOVED lines=16> */
.L_x_8620:
[----:B------:R-:W-:Y:S05]  /*168e0*/  BSYNC B3 ;  /* 0x0000000000037941 */ /* 0x000fea0003800000 */
.L_x_8619:
        /* <DEDUP_REMOVED lines=42> */
.L_x_8618:
[----:B------:R-:W-:Y:S05]  /*16b90*/  BSYNC B2 ;  /* 0x0000000000027941 */ /* 0x000fea0003800000 */
.L_x_8617:
        /* <DEDUP_REMOVED lines=15> */
.L_x_8621:
        /* <DEDUP_REMOVED lines=12> */
.L_x_8624:
[----:B------:R-:W-:Y:S02]  /*16d50*/  IMAD.MOV.U32 R11, RZ, RZ, R32 ;  /* 0x000000ffff0b7224 */ /* 0x000fe400078e0020 */
.L_x_8625:
[----:B------:R-:W-:Y:S05]  /*16d60*/  BSYNC B2 ;  /* 0x0000000000027941 */ /* 0x000fea0003800000 */
.L_x_8623:
        /* <DEDUP_REMOVED lines=16> */
.L_x_8629:
[----:B------:R-:W-:Y:S05]  /*16e70*/  BSYNC B3 ;  /* 0x0000000000037941 */ /* 0x000fea0003800000 */
.L_x_8628:
        /* <DEDUP_REMOVED lines=42> */
.L_x_8627:
[----:B------:R-:W-:Y:S05]  /*17120*/  BSYNC B2 ;  /* 0x0000000000027941 */ /* 0x000fea0003800000 */
.L_x_8626:
        /* <DEDUP_REMOVED lines=10> */
.L_x_8622:
        /* <DEDUP_REMOVED lines=12> */
.L_x_8631:
[----:B------:R-:W-:Y:S02]  /*17290*/  IMAD.MOV.U32 R11, RZ, RZ, R32 ;  /* 0x000000ffff0b7224 */ /* 0x000fe400078e0020 */
.L_x_8632:
[----:B------:R-:W-:Y:S05]  /*172a0*/  BSYNC B2 ;  /* 0x0000000000027941 */ /* 0x000fea0003800000 */
.L_x_8630:
        /* <DEDUP_REMOVED lines=16> */
.L_x_8636:
[----:B------:R-:W-:Y:S05]  /*173b0*/  BSYNC B3 ;  /* 0x0000000000037941 */ /* 0x000fea0003800000 */
.L_x_8635:
        /* <DEDUP_REMOVED lines=42> */
.L_x_8634:
[----:B------:R-:W-:Y:S05]  /*17660*/  BSYNC B2 ;  /* 0x0000000000027941 */ /* 0x000fea0003800000 */
.L_x_8633:
        /* <DEDUP_REMOVED lines=15> */
.L_x_8637:
        /* <DEDUP_REMOVED lines=12> */
.L_x_8640:
[----:B------:R-:W-:Y:S02]  /*17820*/  IMAD.MOV.U32 R11, RZ, RZ, R32 ;  /* 0x000000ffff0b7224 */ /* 0x000fe400078e0020 */
.L_x_8641:
[----:B------:R-:W-:Y:S05]  /*17830*/  BSYNC B2 ;  /* 0x0000000000027941 */ /* 0x000fea0003800000 */
.L_x_8639:
        /* <DEDUP_REMOVED lines=16> */
.L_x_8645:
[----:B------:R-:W-:Y:S05]  /*17940*/  BSYNC B3 ;  /* 0x0000000000037941 */ /* 0x000fea0003800000 */
.L_x_8644:
        /* <DEDUP_REMOVED lines=42> */
.L_x_8643:
[----:B------:R-:W-:Y:S05]  /*17bf0*/  BSYNC B2 ;  /* 0x0000000000027941 */ /* 0x000fea0003800000 */
.L_x_8642:
        /* <DEDUP_REMOVED lines=10> */
.L_x_8638:
        /* <DEDUP_REMOVED lines=12> */
.L_x_8647:
[----:B------:R-:W-:Y:S02]  /*17d60*/  IMAD.MOV.U32 R11, RZ, RZ, R32 ;  /* 0x000000ffff0b7224 */ /* 0x000fe400078e0020 */
.L_x_8648:
[----:B------:R-:W-:Y:S05]  /*17d70*/  BSYNC B2 ;  /* 0x0000000000027941 */ /* 0x000fea0003800000 */
.L_x_8646:
        /* <DEDUP_REMOVED lines=16> */
.L_x_8652:
[----:B------:R-:W-:Y:S05]  /*17e80*/  BSYNC B3 ;  /* 0x0000000000037941 */ /* 0x000fea0003800000 */
.L_x_8651:
        /* <DEDUP_REMOVED lines=42> */
.L_x_8650:
[----:B------:R-:W-:Y:S05]  /*18130*/  BSYNC B2 ;  /* 0x0000000000027941 */ /* 0x000fea0003800000 */
.L_x_8649:
        /* <DEDUP_REMOVED lines=13> */
.L_x_8653:
        /* <DEDUP_REMOVED lines=12> */
.L_x_8656:
[----:B------:R-:W-:Y:S02]  /*182d0*/  IMAD.MOV.U32 R11, RZ, RZ, R32 ;  /* 0x000000ffff0b7224 */ /* 0x000fe400078e0020 */
.L_x_8657:
[----:B------:R-:W-:Y:S05]  /*182e0*/  BSYNC B2 ;  /* 0x0000000000027941 */ /* 0x000fea0003800000 */
.L_x_8655:
        /* <DEDUP_REMOVED lines=16> */
.L_x_8661:
[----:B------:R-:W-:Y:S05]  /*183f0*/  BSYNC B3 ;  /* 0x0000000000037941 */ /* 0x000fea0003800000 */
.L_x_8660:
        /* <DEDUP_REMOVED lines=42> */
.L_x_8659:
[----:B------:R-:W-:Y:S05]  /*186a0*/  BSYNC B2 ;  /* 0x0000000000027941 */ /* 0x000fea0003800000 */
.L_x_8658:
        /* <DEDUP_REMOVED lines=10> */
.L_x_8654:
        /* <DEDUP_REMOVED lines=12> */
.L_x_8663:
[----:B------:R-:W-:Y:S02]  /*18810*/  IMAD.MOV.U32 R11, RZ, RZ, R32 ;  /* 0x000000ffff0b7224 */ /* 0x000fe400078e0020 */
.L_x_8664:
[----:B------:R-:W-:Y:S05]  /*18820*/  BSYNC B2 ;  /* 0x0000000000027941 */ /* 0x000fea0003800000 */
.L_x_8662:
        /* <DEDUP_REMOVED lines=16> */
.L_x_8668:
[----:B------:R-:W-:Y:S05]  /*18930*/  BSYNC B3 ;  /* 0x0000000000037941 */ /* 0x000fea0003800000 */
.L_x_8667:
        /* <DEDUP_REMOVED lines=42> */
.L_x_8666:
[----:B------:R-:W-:Y:S05]  /*18be0*/  BSYNC B2 ;  /* 0x0000000000027941 */ /* 0x000fea0003800000 */
.L_x_8665:
        /* <DEDUP_REMOVED lines=13> */
.L_x_8669:
        /* <DEDUP_REMOVED lines=12> */
.L_x_8672:
[----:B------:R-:W-:Y:S02]  /*18d80*/  IMAD.MOV.U32 R11, RZ, RZ, R32 ;  /* 0x000000ffff0b7224 */ /* 0x000fe400078e0020 */
.L_x_8673:
[----:B------:R-:W-:Y:S05]  /*18d90*/  BSYNC B2 ;  /* 0x0000000000027941 */ /* 0x000fea0003800000 */
.L_x_8671:
        /* <DEDUP_REMOVED lines=16> */
.L_x_8677:
[----:B------:R-:W-:Y:S05]  /*18ea0*/  BSYNC B3 ;  /* 0x0000000000037941 */ /* 0x000fea0003800000 */
.L_x_8676:
        /* <DEDUP_REMOVED lines=42> */
.L_x_8675:
[----:B------:R-:W-:Y:S05]  /*19150*/  BSYNC B2 ;  /* 0x0000000000027941 */ /* 0x000fea0003800000 */
.L_x_8674:
        /* <DEDUP_REMOVED lines=10> */
.L_x_8670:
        /* <DEDUP_REMOVED lines=12> */
.L_x_8679:
[----:B------:R-:W-:Y:S02]  /*192c0*/  IMAD.MOV.U32 R11, RZ, RZ, R32 ;  /* 0x000000ffff0b7224 */ /* 0x000fe400078e0020 */
.L_x_8680:
[----:B------:R-:W-:Y:S05]  /*192d0*/  BSYNC B2 ;  /* 0x0000000000027941 */ /* 0x000fea0003800000 */
.L_x_8678:
        /* <DEDUP_REMOVED lines=16> */
.L_x_8684:
[----:B------:R-:W-:Y:S05]  /*193e0*/  BSYNC B3 ;  /* 0x0000000000037941 */ /* 0x000fea0003800000 */
.L_x_8683:
        /* <DEDUP_REMOVED lines=42> */
.L_x_8682:
[----:B------:R-:W-:Y:S05]  /*19690*/  BSYNC B2 ;  /* 0x0000000000027941 */ /* 0x000fea0003800000 */
.L_x_8681:
        /* <DEDUP_REMOVED lines=13> */
.L_x_8685:
        /* <DEDUP_REMOVED lines=12> */
.L_x_8688:
[----:B------:R-:W-:Y:S02]  /*19830*/  IMAD.MOV.U32 R11, RZ, RZ, R32 ;  /* 0x000000ffff0b7224 */ /* 0x000fe400078e0020 */
.L_x_8689:
[----:B------:R-:W-:Y:S05]  /*19840*/  BSYNC B2 ;  /* 0x0000000000027941 */ /* 0x000fea0003800000 */
.L_x_8687:
        /* <DEDUP_REMOVED lines=16> */
.L_x_8693:
[----:B------:R-:W-:Y:S05]  /*19950*/  BSYNC B3 ;  /* 0x0000000000037941 */ /* 0x000fea0003800000 */
.L_x_8692:
        /* <DEDUP_REMOVED lines=42> */
.L_x_8691:
[----:B------:R-:W-:Y:S05]  /*19c00*/  BSYNC B2 ;  /* 0x0000000000027941 */ /* 0x000fea0003800000 */
.L_x_8690:
        /* <DEDUP_REMOVED lines=10> */
.L_x_8686:
        /* <DEDUP_REMOVED lines=12> */
.L_x_8695:
[----:B------:R-:W-:Y:S02]  /*19d70*/  IMAD.MOV.U32 R11, RZ, RZ, R32 ;  /* 0x000000ffff0b7224 */ /* 0x000fe400078e0020 */
.L_x_8696:
[----:B------:R-:W-:Y:S05]  /*19d80*/  BSYNC B2 ;  /* 0x0000000000027941 */ /* 0x000fea0003800000 */
.L_x_8694:
        /* <DEDUP_REMOVED lines=16> */
.L_x_8700:
[----:B------:R-:W-:Y:S05]  /*19e90*/  BSYNC B3 ;  /* 0x0000000000037941 */ /* 0x000fea0003800000 */
.L_x_8699:
        /* <DEDUP_REMOVED lines=42> */
.L_x_8698:
[----:B------:R-:W-:Y:S05]  /*1a140*/  BSYNC B2 ;  /* 0x0000000000027941 */ /* 0x000fea0003800000 */
.L_x_8697:
        /* <DEDUP_REMOVED lines=13> */
.L_x_8701:
        /* <DEDUP_REMOVED lines=12> */
.L_x_8704:
[----:B------:R-:W-:Y:S02]  /*1a2e0*/  IMAD.MOV.U32 R17, RZ, RZ, R32 ;  /* 0x000000ffff117224 */ /* 0x000fe400078e0020 */
.L_x_8705:
[----:B------:R-:W-:Y:S05]  /*1a2f0*/  BSYNC B2 ;  /* 0x0000000000027941 */ /* 0x000fea0003800000 */
.L_x_8703:
        /* <DEDUP_REMOVED lines=16> */
.L_x_8709:
[----:B------:R-:W-:Y:S05]  /*1a400*/  BSYNC B3 ;  /* 0x0000000000037941 */ /* 0x000fea0003800000 */
.L_x_8708:
        /* <DEDUP_REMOVED lines=42> */
.L_x_8707:
[----:B------:R-:W-:Y:S05]  /*1a6b0*/  BSYNC B2 ;  /* 0x0000000000027941 */ /* 0x000fea0003800000 */
.L_x_8706:
        /* <DEDUP_REMOVED lines=10> */
.L_x_8702:
        /* <DEDUP_REMOVED lines=54> */
.L_x_8710:
[----:B------:R-:W-:Y:S02]  /*1aac0*/  IADD3 R54, R54, 0x20, RZ ;  /* 0x0000002036367810 */ /* 0x000fe40007ffe0ff */
.L_x_8581:
[----:B------:R-:W-:Y:S05]  /*1aad0*/  BSYNC B1 ;  /* 0x0000000000017941 */ /* 0x000fea0003800000 */
.L_x_8580:
        /* <DEDUP_REMOVED lines=30> */
.L_x_8714:
[----:B------:R-:W-:Y:S02]  /*1acc0*/  IMAD.MOV.U32 R9, RZ, RZ, R32 ;  /* 0x000000ffff097224 */ /* 0x000fe400078e0020 */
.L_x_8715:
[----:B------:R-:W-:Y:S05]  /*1acd0*/  BSYNC B2 ;  /* 0x0000000000027941 */ /* 0x000fea0003800000 */
.L_x_8713:
        /* <DEDUP_REMOVED lines=16> */
.L_x_8719:
[----:B------:R-:W-:Y:S05]  /*1ade0*/  BSYNC B3 ;  /* 0x0000000000037941 */ /* 0x000fea0003800000 */
.L_x_8718:
        /* <DEDUP_REMOVED lines=42> */
.L_x_8717:
[----:B------:R-:W-:Y:S05]  /*1b090*/  BSYNC B2 ;  /* 0x0000000000027941 */ /* 0x000fea0003800000 */
.L_x_8716:
        /* <DEDUP_REMOVED lines=18> */
.L_x_8720:
        /* <DEDUP_REMOVED lines=12> */
.L_x_8723:
[----:B------:R-:W-:Y:S02]  /*1b280*/  IMAD.MOV.U32 R9, RZ, RZ, R32 ;  /* 0x000000ffff097224 */ /* 0x000fe400078e0020 */
.L_x_8724:
[----:B------:R-:W-:Y:S05]  /*1b290*/  BSYNC B2 ;  /* 0x0000000000027941 */ /* 0x000fea0003800000 */
.L_x_8722:
        /* <DEDUP_REMOVED lines=16> */
.L_x_8728:
[----:B------:R-:W-:Y:S05]  /*1b3a0*/  BSYNC B3 ;  /* 0x0000000000037941 */ /* 0x000fea0003800000 */
.L_x_8727:
        /* <DEDUP_REMOVED lines=42> */
.L_x_8726:
[----:B------:R-:W-:Y:S05]  /*1b650*/  BSYNC B2 ;  /* 0x0000000000027941 */ /* 0x000fea0003800000 */
.L_x_8725:
        /* <DEDUP_REMOVED lines=10> */
.L_x_8721:
        /* <DEDUP_REMOVED lines=12> */
.L_x_8730:
[----:B------:R-:W-:Y:S02]  /*1b7c0*/  IMAD.MOV.U32 R9, RZ, RZ, R32 ;  /* 0x000000ffff097224 */ /* 0x000fe400078e0020 */
.L_x_8731:
[----:B------:R-:W-:Y:S05]  /*1b7d0*/  BSYNC B2 ;  /* 0x0000000000027941 */ /* 0x000fea0003800000 */
.L_x_8729:
        /* <DEDUP_REMOVED lines=16> */
.L_x_8735:
[----:B------:R-:W-:Y:S05]  /*1b8e0*/  BSYNC B3 ;  /* 0x0000000000037941 */ /* 0x000fea0003800000 */
.L_x_8734:
        /* <DEDUP_REMOVED lines=42> */
.L_x_8733:
[----:B------:R-:W-:Y:S05]  /*1bb90*/  BSYNC B2 ;  /* 0x0000000000027941 */ /* 0x000fea0003800000 */
.L_x_8732:
        /* <DEDUP_REMOVED lines=15> */
.L_x_8736:
        /* <DEDUP_REMOVED lines=12> */
.L_x_8739:
[----:B------:R-:W-:Y:S02]  /*1bd50*/  IMAD.MOV.U32 R9, RZ, RZ, R32 ;  /* 0x000000ffff097224 */ /* 0x000fe400078e0020 */
.L_x_8740:
[----:B------:R-:W-:Y:S05]  /*1bd60*/  BSYNC B2 ;  /* 0x0000000000027941 */ /* 0x000fea0003800000 */
.L_x_8738:
        /* <DEDUP_REMOVED lines=16> */
.L_x_8744:
[----:B------:R-:W-:Y:S05]  /*1be70*/  BSYNC B3 ;  /* 0x0000000000037941 */ /* 0x000fea0003800000 */
.L_x_8743:
        /* <DEDUP_REMOVED lines=42> */
.L_x_8742:
[----:B------:R-:W-:Y:S05]  /*1c120*/  BSYNC B2 ;  /* 0x0000000000027941 */ /* 0x000fea0003800000 */
.L_x_8741:
        /* <DEDUP_REMOVED lines=10> */
.L_x_8737:
        /* <DEDUP_REMOVED lines=12> */
.L_x_8746:
[----:B------:R-:W-:Y:S02]  /*1c290*/  IMAD.MOV.U32 R9, RZ, RZ, R32 ;  /* 0x000000ffff097224 */ /* 0x000fe400078e0020 */
.L_x_8747:
[----:B------:R-:W-:Y:S05]  /*1c2a0*/  BSYNC B2 ;  /* 0x0000000000027941 */ /* 0x000fea0003800000 */
.L_x_8745:
        /* <DEDUP_REMOVED lines=16> */
.L_x_8751:
[----:B------:R-:W-:Y:S05]  /*1c3b0*/  BSYNC B3 ;  /* 0x0000000000037941 */ /* 0x000fea0003800000 */
.L_x_8750:
        /* <DEDUP_REMOVED lines=42> */
.L_x_8749:
[----:B------:R-:W-:Y:S05]  /*1c660*/  BSYNC B2 ;  /* 0x0000000000027941 */ /* 0x000fea0003800000 */
.L_x_8748:
        /* <DEDUP_REMOVED lines=15> */
.L_x_8752:
        /* <DEDUP_REMOVED lines=12> */
.L_x_8755:
[----:B------:R-:W-:Y:S02]  /*1c820*/  IMAD.MOV.U32 R9, RZ, RZ, R32 ;  /* 0x000000ffff097224 */ /* 0x000fe400078e0020 */
.L_x_8756:
[----:B------:R-:W-:Y:S05]  /*1c830*/  BSYNC B2 ;  /* 0x0000000000027941 */ /* 0x000fea0003800000 */
.L_x_8754:
        /* <DEDUP_REMOVED lines=16> */
.L_x_8760:
[----:B------:R-:W-:Y:S05]  /*1c940*/  BSYNC B3 ;  /* 0x0000000000037941 */ /* 0x000fea0003800000 */
.L_x_8759:
        /* <DEDUP_REMOVED lines=42> */
.L_x_8758:
[----:B------:R-:W-:Y:S05]  /*1cbf0*/  BSYNC B2 ;  /* 0x0000000000027941 */ /* 0x000fea0003800000 */
.L_x_8757:
        /* <DEDUP_REMOVED lines=10> */
.L_x_8753:
        /* <DEDUP_REMOVED lines=12> */
.L_x_8762:
[----:B------:R-:W-:Y:S02]  /*1cd60*/  IMAD.MOV.U32 R9, RZ, RZ, R32 ;  /* 0x000000ffff097224 */ /* 0x000fe400078e0020 */
.L_x_8763:
[----:B------:R-:W-:Y:S05]  /*1cd70*/  BSYNC B2 ;  /* 0x0000000000027941 */ /* 0x000fea0003800000 */
.L_x_8761:
        /* <DEDUP_REMOVED lines=16> */
.L_x_8767:
[----:B------:R-:W-:Y:S05]  /*1ce80*/  BSYNC B3 ;  /* 0x0000000000037941 */ /* 0x000fea0003800000 */
.L_x_8766:
        /* <DEDUP_REMOVED lines=42> */
.L_x_8765:
[----:B------:R-:W-:Y:S05]  /*1d130*/  BSYNC B2 ;  /* 0x0000000000027941 */ /* 0x000fea0003800000 */
.L_x_8764:
        /* <DEDUP_REMOVED lines=15> */
.L_x_8768:
        /* <DEDUP_REMOVED lines=12> */
.L_x_8771:
[----:B------:R-:W-:Y:S02]  /*1d2f0*/  IMAD.MOV.U32 R9, RZ, RZ, R32 ;  /* 0x000000ffff097224 */ /* 0x000fe400078e0020 */
.L_x_8772:
[----:B------:R-:W-:Y:S05]  /*1d300*/  BSYNC B2 ;  /* 0x0000000000027941 */ /* 0x000fea0003800000 */
.L_x_8770:
        /* <DEDUP_REMOVED lines=16> */
.L_x_8776:
[----:B------:R-:W-:Y:S05]  /*1d410*/  BSYNC B3 ;  /* 0x0000000000037941 */ /* 0x000fea0003800000 */
.L_x_8775:
        /* <DEDUP_REMOVED lines=42> */
.L_x_8774:
[----:B------:R-:W-:Y:S05]  /*1d6c0*/  BSYNC B2 ;  /* 0x0000000000027941 */ /* 0x000fea0003800000 */
.L_x_8773:
        /* <DEDUP_REMOVED lines=10> */
.L_x_8769:
        /* <DEDUP_REMOVED lines=12> */
.L_x_8778:
[----:B------:R-:W-:Y:S02]  /*1d830*/  IMAD.MOV.U32 R9, RZ, RZ, R32 ;  /* 0x000000ffff097224 */ /* 0x000fe400078e0020 */
.L_x_8779:
[----:B------:R-:W-:Y:S05]  /*1d840*/  BSYNC B2 ;  /* 0x0000000000027941 */ /* 0x000fea0003800000 */
.L_x_8777:
        /* <DEDUP_REMOVED lines=16> */
.L_x_8783:
[----:B------:R-:W-:Y:S05]  /*1d950*/  BSYNC B3 ;  /* 0x0000000000037941 */ /* 0x000fea0003800000 */
.L_x_8782:
        /* <DEDUP_REMOVED lines=42> */
.L_x_8781:
[----:B------:R-:W-:Y:S05]  /*1dc00*/  BSYNC B2 ;  /* 0x0000000000027941 */ /* 0x000fea0003800000 */
.L_x_8780:
        /* <DEDUP_REMOVED lines=13> */
.L_x_8784:
        /* <DEDUP_REMOVED lines=12> */
.L_x_8787:
[----:B------:R-:W-:Y:S02]  /*1dda0*/  IMAD.MOV.U32 R9, RZ, RZ, R32 ;  /* 0x000000ffff097224 */ /* 0x000fe400078e0020 */
.L_x_8788:
[----:B------:R-:W-:Y:S05]  /*1ddb0*/  BSYNC B2 ;  /* 0x0000000000027941 */ /* 0x000fea0003800000 */
.L_x_8786:
        /* <DEDUP_REMOVED lines=16> */
.L_x_8792:
[----:B------:R-:W-:Y:S05]  /*1dec0*/  BSYNC B3 ;  /* 0x0000000000037941 */ /* 0x000fea0003800000 */
.L_x_8791:
        /* <DEDUP_REMOVED lines=42> */
.L_x_8790:
[----:B------:R-:W-:Y:S05]  /*1e170*/  BSYNC B2 ;  /* 0x0000000000027941 */ /* 0x000fea0003800000 */
.L_x_8789:
        /* <DEDUP_REMOVED lines=10> */
.L_x_8785:
        /* <DEDUP_REMOVED lines=12> */
.L_x_8794:
[----:B------:R-:W-:Y:S02]  /*1e2e0*/  IMAD.MOV.U32 R9, RZ, RZ, R32 ;  /* 0x000000ffff097224 */ /* 0x000fe400078e0020 */
.L_x_8795:
[----:B------:R-:W-:Y:S05]  /*1e2f0*/  BSYNC B2 ;  /* 0x0000000000027941 */ /* 0x000fea0003800000 */
.L_x_8793:
        /* <DEDUP_REMOVED lines=16> */
.L_x_8799:
[----:B------:R-:W-:Y:S05]  /*1e400*/  BSYNC B3 ;  /* 0x0000000000037941 */ /* 0x000fea0003800000 */
.L_x_8798:
        /* <DEDUP_REMOVED lines=42> */
.L_x_8797:
[----:B------:R-:W-:Y:S05]  /*1e6b0*/  BSYNC B2 ;  /* 0x0000000000027941 */ /* 0x000fea0003800000 */
.L_x_8796:
        /* <DEDUP_REMOVED lines=13> */
.L_x_8800:
        /* <DEDUP_REMOVED lines=12> */
.L_x_8803:
[----:B------:R-:W-:Y:S02]  /*1e850*/  IMAD.MOV.U32 R9, RZ, RZ, R32 ;  /* 0x000000ffff097224 */ /* 0x000fe400078e0020 */
.L_x_8804:
[----:B------:R-:W-:Y:S05]  /*1e860*/  BSYNC B2 ;  /* 0x0000000000027941 */ /* 0x000fea0003800000 */
.L_x_8802:
        /* <DEDUP_REMOVED lines=16> */
.L_x_8808:
[----:B------:R-:W-:Y:S05]  /*1e970*/  BSYNC B3 ;  /* 0x0000000000037941 */ /* 0x000fea0003800000 */
.L_x_8807:
        /* <DEDUP_REMOVED lines=42> */
.L_x_8806:
[----:B------:R-:W-:Y:S05]  /*1ec20*/  BSYNC B2 ;  /* 0x0000000000027941 */ /* 0x000fea0003800000 */
.L_x_8805:
        /* <DEDUP_REMOVED lines=10> */
.L_x_8801:
        /* <DEDUP_REMOVED lines=12> */
.L_x_8810:
[----:B------:R-:W-:Y:S02]  /*1ed90*/  IMAD.MOV.U32 R9, RZ, RZ, R32 ;  /* 0x000000ffff097224 */ /* 0x000fe400078e0020 */
.L_x_8811:
[----:B------:R-:W-:Y:S05]  /*1eda0*/  BSYNC B2 ;  /* 0x0000000000027941 */ /* 0x000fea0003800000 */
.L_x_8809:
        /* <DEDUP_REMOVED lines=16> */
.L_x_8815:
[----:B------:R-:W-:Y:S05]  /*1eeb0*/  BSYNC B3 ;  /* 0x0000000000037941 */ /* 0x000fea0003800000 */
.L_x_8814:
        /* <DEDUP_REMOVED lines=42> */
.L_x_8813:
[----:B------:R-:W-:Y:S05]  /*1f160*/  BSYNC B2 ;  /* 0x0000000000027941 */ /* 0x000fea0003800000 */
.L_x_8812:
        /* <DEDUP_REMOVED lines=13> */
.L_x_8816:
        /* <DEDUP_REMOVED lines=12> */
.L_x_8819:
[----:B------:R-:W-:Y:S02]  /*1f300*/  IMAD.MOV.U32 R9, RZ, RZ, R32 ;  /* 0x000000ffff097224 */ /* 0x000fe400078e0020 */
.L_x_8820:
[----:B------:R-:W-:Y:S05]  /*1f310*/  BSYNC B2 ;  /* 0x0000000000027941 */ /* 0x000fea0003800000 */
.L_x_8818:
        /* <DEDUP_REMOVED lines=16> */
.L_x_8824:
[----:B------:R-:W-:Y:S05]  /*1f420*/  BSYNC B3 ;  /* 0x0000000000037941 */ /* 0x000fea0003800000 */
.L_x_8823:
        /* <DEDUP_REMOVED lines=42> */
.L_x_8822:
[----:B------:R-:W-:Y:S05]  /*1f6d0*/  BSYNC B2 ;  /* 0x0000000000027941 */ /* 0x000fea0003800000 */
.L_x_8821:
        /* <DEDUP_REMOVED lines=10> */
.L_x_8817:
        /* <DEDUP_REMOVED lines=12> */
.L_x_8826:
[----:B------:R-:W-:Y:S02]  /*1f840*/  IMAD.MOV.U32 R9, RZ, RZ, R32 ;  /* 0x000000ffff097224 */ /* 0x000fe400078e0020 */
.L_x_8827:
[----:B------:R-:W-:Y:S05]  /*1f850*/  BSYNC B2 ;  /* 0x0000000000027941 */ /* 0x000fea0003800000 */
.L_x_8825:
        /* <DEDUP_REMOVED lines=16> */
.L_x_8831:
[----:B------:R-:W-:Y:S05]  /*1f960*/  BSYNC B3 ;  /* 0x0000000000037941 */ /* 0x000fea0003800000 */
.L_x_8830:
        /* <DEDUP_REMOVED lines=42> */
.L_x_8829:
[----:B------:R-:W-:Y:S05]  /*1fc10*/  BSYNC B2 ;  /* 0x0000000000027941 */ /* 0x000fea0003800000 */
.L_x_8828:
        /* <DEDUP_REMOVED lines=13> */
.L_x_8832:
        /* <DEDUP_REMOVED lines=12> */
.L_x_8835:
[----:B------:R-:W-:Y:S02]  /*1fdb0*/  IMAD.MOV.U32 R17, RZ, RZ, R32 ;  /* 0x000000ffff117224 */ /* 0x000fe400078e0020 */
.L_x_8836:
[----:B------:R-:W-:Y:S05]  /*1fdc0*/  BSYNC B2 ;  /* 0x0000000000027941 */ /* 0x000fea0003800000 */
.L_x_8834:
        /* <DEDUP_REMOVED lines=16> */
.L_x_8840:
[----:B------:R-:W-:Y:S05]  /*1fed0*/  BSYNC B3 ;  /* 0x0000000000037941 */ /* 0x000fea0003800000 */
.L_x_8839:
        /* <DEDUP_REMOVED lines=42> */
.L_x_8838:
[----:B------:R-:W-:Y:S05]  /*20180*/  BSYNC B2 ;  /* 0x0000000000027941 */ /* 0x000fea0003800000 */
.L_x_8837:
        /* <DEDUP_REMOVED lines=10> */
.L_x_8833:
        /* <DEDUP_REMOVED lines=54> */
.L_x_8841:
[----:B------:R-:W-:Y:S02]  /*20590*/  IADD3 R54, R54, 0x20, RZ ;  /* 0x0000002036367810 */ /* 0x000fe40007ffe0ff */
.L_x_8712:
[----:B------:R-:W-:Y:S05]  /*205a0*/  BSYNC B1 ;  /* 0x0000000000017941 */ /* 0x000fea0003800000 */
.L_x_8711:
        /* <DEDUP_REMOVED lines=30> */
.L_x_8845:
[----:B------:R-:W-:Y:S02]  /*20790*/  IMAD.MOV.U32 R7, RZ, RZ, R32 ;  /* 0x000000ffff077224 */ /* 0x000fe400078e0020 */
.L_x_8846:
[----:B------:R-:W-:Y:S05]  /*207a0*/  BSYNC B2 ;  /* 0x0000000000027941 */ /* 0x000fea0003800000 */
.L_x_8844:
        /* <DEDUP_REMOVED lines=16> */
.L_x_8850:
[----:B------:R-:W-:Y:S05]  /*208b0*/  BSYNC B3 ;  /* 0x0000000000037941 */ /* 0x000fea0003800000 */
.L_x_8849:
        /* <DEDUP_REMOVED lines=42> */
.L_x_8848:
[----:B------:R-:W-:Y:S05]  /*20b60*/  BSYNC B2 ;  /* 0x0000000000027941 */ /* 0x000fea0003800000 */
.L_x_8847:
        /* <DEDUP_REMOVED lines=18> */
.L_x_8851:
        /* <DEDUP_REMOVED lines=12> */
.L_x_8854:
[----:B------:R-:W-:Y:S02]  /*20d50*/  IMAD.MOV.U32 R7, RZ, RZ, R32 ;  /* 0x000000ffff077224 */ /* 0x000fe400078e0020 */
.L_x_8855:
[----:B------:R-:W-:Y:S05]  /*20d60*/  BSYNC B2 ;  /* 0x0000000000027941 */ /* 0x000fea0003800000 */
.L_x_8853:
        /* <DEDUP_REMOVED lines=16> */
.L_x_8859:
[----:B------:R-:W-:Y:S05]  /*20e70*/  BSYNC B3 ;  /* 0x0000000000037941 */ /* 0x000fea0003800000 */
.L_x_8858:
        /* <DEDUP_REMOVED lines=42> */
.L_x_8857:
[----:B------:R-:W-:Y:S05]  /*21120*/  BSYNC B2 ;  /* 0x0000000000027941 */ /* 0x000fea0003800000 */
.L_x_8856:
        /* <DEDUP_REMOVED lines=10> */
.L_x_8852:
        /* <DEDUP_REMOVED lines=12> */
.L_x_8861:
[----:B------:R-:W-:Y:S02]  /*21290*/  IMAD.MOV.U32 R7, RZ, RZ, R32 ;  /* 0x000000ffff077224 */ /* 0x000fe400078e0020 */
.L_x_8862:
[----:B------:R-:W-:Y:S05]  /*212a0*/  BSYNC B2 ;  /* 0x0000000000027941 */ /* 0x000fea0003800000 */
.L_x_8860:
        /* <DEDUP_REMOVED lines=16> */
.L_x_8866:
[----:B------:R-:W-:Y:S05]  /*213b0*/  BSYNC B3 ;  /* 0x0000000000037941 */ /* 0x000fea0003800000 */
.L_x_8865:
        /* <DEDUP_REMOVED lines=42> */
.L_x_8864:
[----:B------:R-:W-:Y:S05]  /*21660*/  BSYNC B2 ;  /* 0x0000000000027941 */ /* 0x000fea0003800000 */
.L_x_8863:
        /* <DEDUP_REMOVED lines=15> */
.L_x_8867:
        /* <DEDUP_REMOVED lines=12> */
.L_x_8870:
[----:B------:R-:W-:Y:S02]  /*21820*/  IMAD.MOV.U32 R7, RZ, RZ, R32 ;  /* 0x000000ffff077224 */ /* 0x000fe400078e0020 */
.L_x_8871:
[----:B------:R-:W-:Y:S05]  /*21830*/  BSYNC B2 ;  /* 0x0000000000027941 */ /* 0x000fea0003800000 */
.L_x_8869:
        /* <DEDUP_REMOVED lines=16> */
.L_x_8875:
[----:B------:R-:W-:Y:S05]  /*21940*/  BSYNC B3 ;  /* 0x0000000000037941 */ /* 0x000fea0003800000 */
.L_x_8874:
        /* <DEDUP_REMOVED lines=42> */
.L_x_8873:
[----:B------:R-:W-:Y:S05]  /*21bf0*/  BSYNC B2 ;  /* 0x0000000000027941 */ /* 0x000fea0003800000 */
.L_x_8872:
        /* <DEDUP_REMOVED lines=10> */
.L_x_8868:
        /* <DEDUP_REMOVED lines=12> */
.L_x_8877:
[----:B------:R-:W-:Y:S02]  /*21d60*/  IMAD.MOV.U32 R7, RZ, RZ, R32 ;  /* 0x000000ffff077224 */ /* 0x000fe400078e0020 */
.L_x_8878:
[----:B------:R-:W-:Y:S05]  /*21d70*/  BSYNC B2 ;  /* 0x0000000000027941 */ /* 0x000fea0003800000 */
.L_x_8876:
        /* <DEDUP_REMOVED lines=16> */
.L_x_8882:
[----:B------:R-:W-:Y:S05]  /*21e80*/  BSYNC B3 ;  /* 0x0000000000037941 */ /* 0x000fea0003800000 */
.L_x_8881:
        /* <DEDUP_REMOVED lines=42> */
.L_x_8880:
[----:B------:R-:W-:Y:S05]  /*22130*/  BSYNC B2 ;  /* 0x0000000000027941 */ /* 0x000fea0003800000 */
.L_x_8879:
        /* <DEDUP_REMOVED lines=15> */
.L_x_8883:
        /* <DEDUP_REMOVED lines=12> */
.L_x_8886:
[----:B------:R-:W-:Y:S02]  /*222f0*/  IMAD.MOV.U32 R7, RZ, RZ, R32 ;  /* 0x000000ffff077224 */ /* 0x000fe400078e0020 */
.L_x_8887:
[----:B------:R-:W-:Y:S05]  /*22300*/  BSYNC B2 ;  /* 0x0000000000027941 */ /* 0x000fea0003800000 */
.L_x_8885:
        /* <DEDUP_REMOVED lines=16> */
.L_x_8891:
[----:B------:R-:W-:Y:S05]  /*22410*/  BSYNC B3 ;  /* 0x0000000000037941 */ /* 0x000fea0003800000 */
.L_x_8890:
        /* <DEDUP_REMOVED lines=42> */
.L_x_8889:
[----:B------:R-:W-:Y:S05]  /*226c0*/  BSYNC B2 ;  /* 0x0000000000027941 */ /* 0x000fea0003800000 */
.L_x_8888:
        /* <DEDUP_REMOVED lines=10> */
.L_x_8884:
        /* <DEDUP_REMOVED lines=12> */
.L_x_8893:
[----:B------:R-:W-:Y:S02]  /*22830*/  IMAD.MOV.U32 R7, RZ, RZ, R32 ;  /* 0x000000ffff077224 */ /* 0x000fe400078e0020 */
.L_x_8894:
[----:B------:R-:W-:Y:S05]  /*22840*/  BSYNC B2 ;  /* 0x0000000000027941 */ /* 0x000fea0003800000 */
.L_x_8892:
        /* <DEDUP_REMOVED lines=16> */
.L_x_8898:
[----:B------:R-:W-:Y:S05]  /*22950*/  BSYNC B3 ;  /* 0x0000000000037941 */ /* 0x000fea0003800000 */
.L_x_8897:
        /* <DEDUP_REMOVED lines=42> */
.L_x_8896:
[----:B------:R-:W-:Y:S05]  /*22c00*/  BSYNC B2 ;  /* 0x0000000000027941 */ /* 0x000fea0003800000 */
.L_x_8895:
        /* <DEDUP_REMOVED lines=15> */
.L_x_8899:
        /* <DEDUP_REMOVED lines=12> */
.L_x_8902:
[----:B------:R-:W-:Y:S02]  /*22dc0*/  IMAD.MOV.U32 R7, RZ, RZ, R32 ;  /* 0x000000ffff077224 */ /* 0x000fe400078e0020 */
.L_x_8903:
[----:B------:R-:W-:Y:S05]  /*22dd0*/  BSYNC B2 ;  /* 0x0000000000027941 */ /* 0x000fea0003800000 */
.L_x_8901:
        /* <DEDUP_REMOVED lines=16> */
.L_x_8907:
[----:B------:R-:W-:Y:S05]  /*22ee0*/  BSYNC B3 ;  /* 0x0000000000037941 */ /* 0x000fea0003800000 */
.L_x_8906:
        /* <DEDUP_REMOVED lines=42> */
.L_x_8905:
[----:B------:R-:W-:Y:S05]  /*23190*/  BSYNC B2 ;  /* 0x0000000000027941 */ /* 0x000fea0003800000 */
.L_x_8904:
        /* <DEDUP_REMOVED lines=10> */
.L_x_8900:
        /* <DEDUP_REMOVED lines=12> */
.L_x_8909:
[----:B------:R-:W-:Y:S02]  /*23300*/  IMAD.MOV.U32 R7, RZ, RZ, R32 ;  /* 0x000000ffff077224 */ /* 0x000fe400078e0020 */
.L_x_8910:
[----:B------:R-:W-:Y:S05]  /*23310*/  BSYNC B2 ;  /* 0x0000000000027941 */ /* 0x000fea0003800000 */
.L_x_8908:
        /* <DEDUP_REMOVED lines=16> */
.L_x_8914:
[----:B------:R-:W-:Y:S05]  /*23420*/  BSYNC B3 ;  /* 0x0000000000037941 */ /* 0x000fea0003800000 */
.L_x_8913:
        /* <DEDUP_REMOVED lines=42> */
.L_x_8912:
[----:B------:R-:W-:Y:S05]  /*236d0*/  BSYNC B2 ;  /* 0x0000000000027941 */ /* 0x000fea0003800000 */
.L_x_8911:
        /* <DEDUP_REMOVED lines=13> */
.L_x_8915:
        /* <DEDUP_REMOVED lines=12> */
.L_x_8918:
[----:B------:R-:W-:Y:S02]  /*23870*/  IMAD.MOV.U32 R7, RZ, RZ, R32 ;  /* 0x000000ffff077224 */ /* 0x000fe400078e0020 */
.L_x_8919:
[----:B------:R-:W-:Y:S05]  /*23880*/  BSYNC B2 ;  /* 0x0000000000027941 */ /* 0x000fea0003800000 */
.L_x_8917:
        /* <DEDUP_REMOVED lines=16> */
.L_x_8923:
[----:B------:R-:W-:Y:S05]  /*23990*/  BSYNC B3 ;  /* 0x0000000000037941 */ /* 0x000fea0003800000 */
.L_x_8922:
        /* <DEDUP_REMOVED lines=42> */
.L_x_8921:
[----:B------:R-:W-:Y:S05]  /*23c40*/  BSYNC B2 ;  /* 0x0000000000027941 */ /* 0x000fea0003800000 */
.L_x_8920:
        /* <DEDUP_REMOVED lines=10> */
.L_x_8916:
        /* <DEDUP_REMOVED lines=12> */
.L_x_8925:
[----:B------:R-:W-:Y:S02]  /*23db0*/  IMAD.MOV.U32 R7, RZ, RZ, R32 ;  /* 0x000000ffff077224 */ /* 0x000fe400078e0020 */
.L_x_8926:
[----:B------:R-:W-:Y:S05]  /*23dc0*/  BSYNC B2 ;  /* 0x0000000000027941 */ /* 0x000fea0003800000 */
.L_x_8924:
        /* <DEDUP_REMOVED lines=16> */
.L_x_8930:
[----:B------:R-:W-:Y:S05]  /*23ed0*/  BSYNC B3 ;  /* 0x0000000000037941 */ /* 0x000fea0003800000 */
.L_x_8929:
        /* <DEDUP_REMOVED lines=42> */
.L_x_8928:
[----:B------:R-:W-:Y:S05]  /*24180*/  BSYNC B2 ;  /* 0x0000000000027941 */ /* 0x000fea0003800000 */
.L_x_8927:
        /* <DEDUP_REMOVED lines=13> */
.L_x_8931:
        /* <DEDUP_REMOVED lines=12> */
.L_x_8934:
[----:B------:R-:W-:Y:S02]  /*24320*/  IMAD.MOV.U32 R7, RZ, RZ, R32 ;  /* 0x000000ffff077224 */ /* 0x000fe400078e0020 */
.L_x_8935:
[----:B------:R-:W-:Y:S05]  /*24330*/  BSYNC B2 ;  /* 0x0000000000027941 */ /* 0x000fea0003800000 */
.L_x_8933:
        /* <DEDUP_REMOVED lines=16> */
.L_x_8939:
[----:B------:R-:W-:Y:S05]  /*24440*/  BSYNC B3 ;  /* 0x0000000000037941 */ /* 0x000fea0003800000 */
.L_x_8938:
        /* <DEDUP_REMOVED lines=42> */
.L_x_8937:
[----:B------:R-:W-:Y:S05]  /*246f0*/  BSYNC B2 ;  /* 0x0000000000027941 */ /* 0x000fea0003800000 */
.L_x_8936:
        /* <DEDUP_REMOVED lines=10> */
.L_x_8932:
        /* <DEDUP_REMOVED lines=12> */
.L_x_8941:
[----:B------:R-:W-:Y:S02]  /*24860*/  IMAD.MOV.U32 R7, RZ, RZ, R32 ;  /* 0x000000ffff077224 */ /* 0x000fe400078e0020 */
.L_x_8942:
[----:B------:R-:W-:Y:S05]  /*24870*/  BSYNC B2 ;  /* 0x0000000000027941 */ /* 0x000fea0003800000 */
.L_x_8940:
        /* <DEDUP_REMOVED lines=16> */
.L_x_8946:
[----:B------:R-:W-:Y:S05]  /*24980*/  BSYNC B3 ;  /* 0x0000000000037941 */ /* 0x000fea0003800000 */
.L_x_8945:
        /* <DEDUP_REMOVED lines=42> */
.L_x_8944:
[----:B------:R-:W-:Y:S05]  /*24c30*/  BSYNC B2 ;  /* 0x0000000000027941 */ /* 0x000fea0003800000 */
.L_x_8943:
        /* <DEDUP_REMOVED lines=13> */
.L_x_8947:
        /* <DEDUP_REMOVED lines=12> */
.L_x_8950:
[----:B------:R-:W-:Y:S02]  /*24dd0*/  IMAD.MOV.U32 R7, RZ, RZ, R32 ;  /* 0x000000ffff077224 */ /* 0x000fe400078e0020 */
.L_x_8951:
[----:B------:R-:W-:Y:S05]  /*24de0*/  BSYNC B2 ;  /* 0x0000000000027941 */ /* 0x000fea0003800000 */
.L_x_8949:
        /* <DEDUP_REMOVED lines=16> */
.L_x_8955:
[----:B------:R-:W-:Y:S05]  /*24ef0*/  BSYNC B3 ;  /* 0x0000000000037941 */ /* 0x000fea0003800000 */
.L_x_8954:
        /* <DEDUP_REMOVED lines=42> */
.L_x_8953:
[----:B------:R-:W-:Y:S05]  /*251a0*/  BSYNC B2 ;  /* 0x0000000000027941 */ /* 0x000fea0003800000 */
.L_x_8952:
        /* <DEDUP_REMOVED lines=10> */
.L_x_8948:
        /* <DEDUP_REMOVED lines=12> */
.L_x_8957:
[----:B------:R-:W-:Y:S02]  /*25310*/  IMAD.MOV.U32 R7, RZ, RZ, R32 ;  /* 0x000000ffff077224 */ /* 0x000fe400078e0020 */
.L_x_8958:
[----:B------:R-:W-:Y:S05]  /*25320*/  BSYNC B2 ;  /* 0x0000000000027941 */ /* 0x000fea0003800000 */
.L_x_8956:
        /* <DEDUP_REMOVED lines=16> */
.L_x_8962:
[----:B------:R-:W-:Y:S05]  /*25430*/  BSYNC B3 ;  /* 0x0000000000037941 */ /* 0x000fea0003800000 */
.L_x_8961:
        /* <DEDUP_REMOVED lines=42> */
.L_x_8960:
[----:B------:R-:W-:Y:S05]  /*256e0*/  BSYNC B2 ;  /* 0x0000000000027941 */ /* 0x000fea0003800000 */
.L_x_8959:
        /* <DEDUP_REMOVED lines=13> */
.L_x_8963:
        /* <DEDUP_REMOVED lines=12> */
.L_x_8966:
[----:B------:R-:W-:Y:S02]  /*25880*/  IMAD.MOV.U32 R17, RZ, RZ, R32 ;  /* 0x000000ffff117224 */ /* 0x000fe400078e0020 */
.L_x_8967:
[----:B------:R-:W-:Y:S05]  /*25890*/  BSYNC B2 ;  /* 0x0000000000027941 */ /* 0x000fea0003800000 */
.L_x_8965:
        /* <DEDUP_REMOVED lines=16> */
.L_x_8971:
[----:B------:R-:W-:Y:S05]  /*259a0*/  BSYNC B3 ;  /* 0x0000000000037941 */ /* 0x000fea0003800000 */
.L_x_8970:
        /* <DEDUP_REMOVED lines=42> */
.L_x_8969:
[----:B------:R-:W-:Y:S05]  /*25c50*/  BSYNC B2 ;  /* 0x0000000000027941 */ /* 0x000fea0003800000 */
.L_x_8968:
        /* <DEDUP_REMOVED lines=10> */
.L_x_8964:
        /* <DEDUP_REMOVED lines=54> */
.L_x_8972:
[----:B------:R-:W-:Y:S02]  /*26060*/  IADD3 R54, R54, 0x20, RZ ;  /* 0x0000002036367810 */ /* 0x000fe40007ffe0ff */
.L_x_8843:
[----:B------:R-:W-:Y:S05]  /*26070*/  BSYNC B1 ;  /* 0x0000000000017941 */ /* 0x000fea0003800000 */
.L_x_8842:
        /* <DEDUP_REMOVED lines=30> */
.L_x_8976:
[----:B------:R-:W-:Y:S02]  /*26260*/  IMAD.MOV.U32 R5, RZ, RZ, R32 ;  /* 0x000000ffff057224 */ /* 0x000fe400078e0020 */
.L_x_8977:
[----:B------:R-:W-:Y:S05]  /*26270*/  BSYNC B2 ;  /* 0x0000000000027941 */ /* 0x000fea0003800000 */
.L_x_8975:
        /* <DEDUP_REMOVED lines=16> */
.L_x_8981:
[----:B------:R-:W-:Y:S05]  /*26380*/  BSYNC B3 ;  /* 0x0000000000037941 */ /* 0x000fea0003800000 */
.L_x_8980:
        /* <DEDUP_REMOVED lines=42> */
.L_x_8979:
[----:B------:R-:W-:Y:S05]  /*26630*/  BSYNC B2 ;  /* 0x0000000000027941 */ /* 0x000fea0003800000 */
.L_x_8978:
        /* <DEDUP_REMOVED lines=18> */
.L_x_8982:
        /* <DEDUP_REMOVED lines=12> */
.L_x_8985:
[----:B------:R-:W-:Y:S02]  /*26820*/  IMAD.MOV.U32 R5, RZ, RZ, R32 ;  /* 0x000000ffff057224 */ /* 0x000fe400078e0020 */
.L_x_8986:
[----:B------:R-:W-:Y:S05]  /*26830*/  BSYNC B2 ;  /* 0x0000000000027941 */ /* 0x000fea0003800000 */
.L_x_8984:
        /* <DEDUP_REMOVED lines=16> */
.L_x_8990:
[----:B------:R-:W-:Y:S05]  /*26940*/  BSYNC B3 ;  /* 0x0000000000037941 */ /* 0x000fea0003800000 */
.L_x_8989:
        /* <DEDUP_REMOVED lines=42> */
.L_x_8988:
[----:B------:R-:W-:Y:S05]  /*26bf0*/  BSYNC B2 ;  /* 0x0000000000027941 */ /* 0x000fea0003800000 */
.L_x_8987:
        /* <DEDUP_REMOVED lines=10> */
.L_x_8983:
        /* <DEDUP_REMOVED lines=12> */
.L_x_8992:
[----:B------:R-:W-:Y:S02]  /*26d60*/  IMAD.MOV.U32 R5, RZ, RZ, R32 ;  /* 0x000000ffff057224 */ /* 0x000fe400078e0020 */
.L_x_8993:
[----:B------:R-:W-:Y:S05]  /*26d70*/  BSYNC B2 ;  /* 0x0000000000027941 */ /* 0x000fea0003800000 */
.L_x_8991:
        /* <DEDUP_REMOVED lines=16> */
.L_x_8997:
[----:B------:R-:W-:Y:S05]  /*26e80*/  BSYNC B3 ;  /* 0x0000000000037941 */ /* 0x000fea0003800000 */
.L_x_8996:
        /* <DEDUP_REMOVED lines=42> */
.L_x_8995:
[----:B------:R-:W-:Y:S05]  /*27130*/  BSYNC B2 ;  /* 0x0000000000027941 */ /* 0x000fea0003800000 */
.L_x_8994:
        /* <DEDUP_REMOVED lines=15> */
.L_x_8998:
        /* <DEDUP_REMOVED lines=12> */
.L_x_9001:
[----:B------:R-:W-:Y:S02]  /*272f0*/  IMAD.MOV.U32 R5, RZ, RZ, R32 ;  /* 0x000000ffff057224 */ /* 0x000fe400078e0020 */
.L_x_9002:
[----:B------:R-:W-:Y:S05]  /*27300*/  BSYNC B2 ;  /* 0x0000000000027941 */ /* 0x000fea0003800000 */
.L_x_9000:
        /* <DEDUP_REMOVED lines=16> */
.L_x_9006:
[----:B------:R-:W-:Y:S05]  /*27410*/  BSYNC B3 ;  /* 0x0000000000037941 */ /* 0x000fea0003800000 */
.L_x_9005:
        /* <DEDUP_REMOVED lines=42> */
.L_x_9004:
[----:B------:R-:W-:Y:S05]  /*276c0*/  BSYNC B2 ;  /* 0x0000000000027941 */ /* 0x000fea0003800000 */
.L_x_9003:
        /* <DEDUP_REMOVED lines=10> */
.L_x_8999:
        /* <DEDUP_REMOVED lines=12> */
.L_x_9008:
[----:B------:R-:W-:Y:S02]  /*27830*/  IMAD.MOV.U32 R5, RZ, RZ, R32 ;  /* 0x000000ffff057224 */ /* 0x000fe400078e0020 */
.L_x_9009:
[----:B------:R-:W-:Y:S05]  /*27840*/  BSYNC B2 ;  /* 0x0000000000027941 */ /* 0x000fea0003800000 */
.L_x_9007:
        /* <DEDUP_REMOVED lines=16> */
.L_x_9013:
[----:B------:R-:W-:Y:S05]  /*27950*/  BSYNC B3 ;  /* 0x0000000000037941 */ /* 0x000fea0003800000 */
.L_x_9012:
        /* <DEDUP_REMOVED lines=42> */
.L_x_9011:
[----:B------:R-:W-:Y:S05]  /*27c00*/  BSYNC B2 ;  /* 0x0000000000027941 */ /* 0x000fea0003800000 */
.L_x_9010:
        /* <DEDUP_REMOVED lines=15> */
.L_x_9014:
        /* <DEDUP_REMOVED lines=12> */
.L_x_9017:
[----:B------:R-:W-:Y:S02]  /*27dc0*/  IMAD.MOV.U32 R5, RZ, RZ, R32 ;  /* 0x000000ffff057224 */ /* 0x000fe400078e0020 */
.L_x_9018:
[----:B------:R-:W-:Y:S05]  /*27dd0*/  BSYNC B2 ;  /* 0x0000000000027941 */ /* 0x000fea0003800000 */
.L_x_9016:
        /* <DEDUP_REMOVED lines=16> */
.L_x_9022:
[----:B------:R-:W-:Y:S05]  /*27ee0*/  BSYNC B3 ;  /* 0x0000000000037941 */ /* 0x000fea0003800000 */
.L_x_9021:
        /* <DEDUP_REMOVED lines=42> */
.L_x_9020:
[----:B------:R-:W-:Y:S05]  /*28190*/  BSYNC B2 ;  /* 0x0000000000027941 */ /* 0x000fea0003800000 */
.L_x_9019:
        /* <DEDUP_REMOVED lines=10> */
.L_x_9015:
        /* <DEDUP_REMOVED lines=12> */
.L_x_9024:
[----:B------:R-:W-:Y:S02]  /*28300*/  IMAD.MOV.U32 R5, RZ, RZ, R32 ;  /* 0x000000ffff057224 */ /* 0x000fe400078e0020 */
.L_x_9025:
[----:B------:R-:W-:Y:S05]  /*28310*/  BSYNC B2 ;  /* 0x0000000000027941 */ /* 0x000fea0003800000 */
.L_x_9023:
        /* <DEDUP_REMOVED lines=16> */
.L_x_9029:
[----:B------:R-:W-:Y:S05]  /*28420*/  BSYNC B3 ;  /* 0x0000000000037941 */ /* 0x000fea0003800000 */
.L_x_9028:
        /* <DEDUP_REMOVED lines=42> */
.L_x_9027:
[----:B------:R-:W-:Y:S05]  /*286d0*/  BSYNC B2 ;  /* 0x0000000000027941 */ /* 0x000fea0003800000 */
.L_x_9026:
        /* <DEDUP_REMOVED lines=15> */
.L_x_9030:
        /* <DEDUP_REMOVED lines=12> */
.L_x_9033:
[----:B------:R-:W-:Y:S02]  /*28890*/  IMAD.MOV.U32 R5, RZ, RZ, R32 ;  /* 0x000000ffff057224 */ /* 0x000fe400078e0020 */
.L_x_9034:
[----:B------:R-:W-:Y:S05]  /*288a0*/  BSYNC B2 ;  /* 0x0000000000027941 */ /* 0x000fea0003800000 */
.L_x_9032:
        /* <DEDUP_REMOVED lines=16> */
.L_x_9038:
[----:B------:R-:W-:Y:S05]  /*289b0*/  BSYNC B3 ;  /* 0x0000000000037941 */ /* 0x000fea0003800000 */
.L_x_9037:
        /* <DEDUP_REMOVED lines=42> */
.L_x_9036:
[----:B------:R-:W-:Y:S05]  /*28c60*/  BSYNC B2 ;  /* 0x0000000000027941 */ /* 0x000fea0003800000 */
.L_x_9035:
        /* <DEDUP_REMOVED lines=10> */
.L_x_9031:
        /* <DEDUP_REMOVED lines=12> */
.L_x_9040:
[----:B------:R-:W-:Y:S02]  /*28dd0*/  IMAD.MOV.U32 R5, RZ, RZ, R32 ;  /* 0x000000ffff057224 */ /* 0x000fe400078e0020 */
.L_x_9041:
[----:B------:R-:W-:Y:S05]  /*28de0*/  BSYNC B2 ;  /* 0x0000000000027941 */ /* 0x000fea0003800000 */
.L_x_9039:
        /* <DEDUP_REMOVED lines=16> */
.L_x_9045:
[----:B------:R-:W-:Y:S05]  /*28ef0*/  BSYNC B3 ;  /* 0x0000000000037941 */ /* 0x000fea0003800000 */
.L_x_9044:
        /* <DEDUP_REMOVED lines=42> */
.L_x_9043:
[----:B------:R-:W-:Y:S05]  /*291a0*/  BSYNC B2 ;  /* 0x0000000000027941 */ /* 0x000fea0003800000 */
.L_x_9042:
        /* <DEDUP_REMOVED lines=13> */
.L_x_9046:
        /* <DEDUP_REMOVED lines=12> */
.L_x_9049:
[----:B------:R-:W-:Y:S02]  /*29340*/  IMAD.MOV.U32 R5, RZ, RZ, R32 ;  /* 0x000000ffff057224 */ /* 0x000fe400078e0020 */
.L_x_9050:
[----:B------:R-:W-:Y:S05]  /*29350*/  BSYNC B2 ;  /* 0x0000000000027941 */ /* 0x000fea0003800000 */
.L_x_9048:
        /* <DEDUP_REMOVED lines=16> */
.L_x_9054:
[----:B------:R-:W-:Y:S05]  /*29460*/  BSYNC B3 ;  /* 0x0000000000037941 */ /* 0x000fea0003800000 */
.L_x_9053:
        /* <DEDUP_REMOVED lines=42> */
.L_x_9052:
[----:B------:R-:W-:Y:S05]  /*29710*/  BSYNC B2 ;  /* 0x0000000000027941 */ /* 0x000fea0003800000 */
.L_x_9051:
        /* <DEDUP_REMOVED lines=10> */
.L_x_9047:
        /* <DEDUP_REMOVED lines=12> */
.L_x_9056:
[----:B------:R-:W-:Y:S02]  /*29880*/  IMAD.MOV.U32 R5, RZ, RZ, R32 ;  /* 0x000000ffff057224 */ /* 0x000fe400078e0020 */
.L_x_9057:
[----:B------:R-:W-:Y:S05]  /*29890*/  BSYNC B2 ;  /* 0x0000000000027941 */ /* 0x000fea0003800000 */
.L_x_9055:
        /* <DEDUP_REMOVED lines=16> */
.L_x_9061:
[----:B------:R-:W-:Y:S05]  /*299a0*/  BSYNC B3 ;  /* 0x0000000000037941 */ /* 0x000fea0003800000 */
.L_x_9060:
        /* <DEDUP_REMOVED lines=42> */
.L_x_9059:
[----:B------:R-:W-:Y:S05]  /*29c50*/  BSYNC B2 ;  /* 0x0000000000027941 */ /* 0x000fea0003800000 */
.L_x_9058:
        /* <DEDUP_REMOVED lines=13> */
.L_x_9062:
        /* <DEDUP_REMOVED lines=12> */
.L_x_9065:
[----:B------:R-:W-:Y:S02]  /*29df0*/  IMAD.MOV.U32 R5, RZ, RZ, R32 ;  /* 0x000000ffff057224 */ /* 0x000fe400078e0020 */
.L_x_9066:
[----:B------:R-:W-:Y:S05]  /*29e00*/  BSYNC B2 ;  /* 0x0000000000027941 */ /* 0x000fea0003800000 */
.L_x_9064:
        /* <DEDUP_REMOVED lines=16> */
.L_x_9070:
[----:B------:R-:W-:Y:S05]  /*29f10*/  BSYNC B3 ;  /* 0x0000000000037941 */ /* 0x000fea0003800000 */
.L_x_9069:
        /* <DEDUP_REMOVED lines=42> */
.L_x_9068:
[----:B------:R-:W-:Y:S05]  /*2a1c0*/  BSYNC B2 ;  /* 0x0000000000027941 */ /* 0x000fea0003800000 */
.L_x_9067:
        /* <DEDUP_REMOVED lines=10> */
.L_x_9063:
        /* <DEDUP_REMOVED lines=12> */
.L_x_9072:
[----:B------:R-:W-:Y:S02]  /*2a330*/  IMAD.MOV.U32 R5, RZ, RZ, R32 ;  /* 0x000000ffff057224 */ /* 0x000fe400078e0020 */
.L_x_9073:
[----:B------:R-:W-:Y:S05]  /*2a340*/  BSYNC B2 ;  /* 0x0000000000027941 */ /* 0x000fea0003800000 */
.L_x_9071:
        /* <DEDUP_REMOVED lines=16> */
.L_x_9077:
[----:B------:R-:W-:Y:S05]  /*2a450*/  BSYNC B3 ;  /* 0x0000000000037941 */ /* 0x000fea0003800000 */
.L_x_9076:
        /* <DEDUP_REMOVED lines=42> */
.L_x_9075:
[----:B------:R-:W-:Y:S05]  /*2a700*/  BSYNC B2 ;  /* 0x0000000000027941 */ /* 0x000fea0003800000 */
.L_x_9074:
        /* <DEDUP_REMOVED lines=13> */
.L_x_9078:
        /* <DEDUP_REMOVED lines=12> */
.L_x_9081:
[----:B------:R-:W-:Y:S02]  /*2a8a0*/  IMAD.MOV.U32 R5, RZ, RZ, R32 ;  /* 0x000000ffff057224 */ /* 0x000fe400078e0020 */
.L_x_9082:
[----:B------:R-:W-:Y:S05]  /*2a8b0*/  BSYNC B2 ;  /* 0x0000000000027941 */ /* 0x000fea0003800000 */
.L_x_9080:
        /* <DEDUP_REMOVED lines=16> */
.L_x_9086:
[----:B------:R-:W-:Y:S05]  /*2a9c0*/  BSYNC B3 ;  /* 0x0000000000037941 */ /* 0x000fea0003800000 */
.L_x_9085:
        /* <DEDUP_REMOVED lines=42> */
.L_x_9084:
[----:B------:R-:W-:Y:S05]  /*2ac70*/  BSYNC B2 ;  /* 0x0000000000027941 */ /* 0x000fea0003800000 */
.L_x_9083:
        /* <DEDUP_REMOVED lines=10> */
.L_x_9079:
        /* <DEDUP_REMOVED lines=12> */
.L_x_9088:
[----:B------:R-:W-:Y:S02]  /*2ade0*/  IMAD.MOV.U32 R5, RZ, RZ, R32 ;  /* 0x000000ffff057224 */ /* 0x000fe400078e0020 */
.L_x_9089:
[----:B------:R-:W-:Y:S05]  /*2adf0*/  BSYNC B2 ;  /* 0x0000000000027941 */ /* 0x000fea0003800000 */
.L_x_9087:
        /* <DEDUP_REMOVED lines=16> */
.L_x_9093:
[----:B------:R-:W-:Y:S05]  /*2af00*/  BSYNC B3 ;  /* 0x0000000000037941 */ /* 0x000fea0003800000 */
.L_x_9092:
        /* <DEDUP_REMOVED lines=42> */
.L_x_9091:
[----:B------:R-:W-:Y:S05]  /*2b1b0*/  BSYNC B2 ;  /* 0x0000000000027941 */ /* 0x000fea0003800000 */
.L_x_9090:
        /* <DEDUP_REMOVED lines=13> */
.L_x_9094:
        /* <DEDUP_REMOVED lines=12> */
.L_x_9097:
[----:B------:R-:W-:Y:S02]  /*2b350*/  IMAD.MOV.U32 R17, RZ, RZ, R32 ;  /* 0x000000ffff117224 */ /* 0x000fe400078e0020 */
.L_x_9098:
[----:B------:R-:W-:Y:S05]  /*2b360*/  BSYNC B2 ;  /* 0x0000000000027941 */ /* 0x000fea0003800000 */
.L_x_9096:
        /* <DEDUP_REMOVED lines=16> */
.L_x_9102:
[----:B------:R-:W-:Y:S05]  /*2b470*/  BSYNC B3 ;  /* 0x0000000000037941 */ /* 0x000fea0003800000 */
.L_x_9101:
        /* <DEDUP_REMOVED lines=42> */
.L_x_9100:
[----:B------:R-:W-:Y:S05]  /*2b720*/  BSYNC B2 ;  /* 0x0000000000027941 */ /* 0x000fea0003800000 */
.L_x_9099:
        /* <DEDUP_REMOVED lines=10> */
.L_x_9095:
        /* <DEDUP_REMOVED lines=54> */
.L_x_9103:
[----:B------:R-:W-:Y:S02]  /*2bb30*/  IADD3 R54, R54, 0x20, RZ ;  /* 0x0000002036367810 */ /* 0x000fe40007ffe0ff */
.L_x_8974:
[----:B------:R-:W-:Y:S05]  /*2bb40*/  BSYNC B1 ;  /* 0x0000000000017941 */ /* 0x000fea0003800000 */
.L_x_8973:
        /* <DEDUP_REMOVED lines=30> */
.L_x_9107:
[----:B------:R-:W-:Y:S02]  /*2bd30*/  IMAD.MOV.U32 R3, RZ, RZ, R32 ;  /* 0x000000ffff037224 */ /* 0x000fe400078e0020 */
.L_x_9108:
[----:B------:R-:W-:Y:S05]  /*2bd40*/  BSYNC B2 ;  /* 0x0000000000027941 */ /* 0x000fea0003800000 */
.L_x_9106:
        /* <DEDUP_REMOVED lines=16> */
.L_x_9112:
[----:B------:R-:W-:Y:S05]  /*2be50*/  BSYNC B3 ;  /* 0x0000000000037941 */ /* 0x000fea0003800000 */
.L_x_9111:
        /* <DEDUP_REMOVED lines=42> */
.L_x_9110:
[----:B------:R-:W-:Y:S05]  /*2c100*/  BSYNC B2 ;  /* 0x0000000000027941 */ /* 0x000fea0003800000 */
.L_x_9109:
        /* <DEDUP_REMOVED lines=18> */
.L_x_9113:
        /* <DEDUP_REMOVED lines=12> */
.L_x_9116:
[----:B------:R-:W-:Y:S02]  /*2c2f0*/  IMAD.MOV.U32 R3, RZ, RZ, R32 ;  /* 0x000000ffff037224 */ /* 0x000fe400078e0020 */
.L_x_9117:
[----:B------:R-:W-:Y:S05]  /*2c300*/  BSYNC B2 ;  /* 0x0000000000027941 */ /* 0x000fea0003800000 */
.L_x_9115:
        /* <DEDUP_REMOVED lines=16> */
.L_x_9121:
[----:B------:R-:W-:Y:S05]  /*2c410*/  BSYNC B3 ;  /* 0x0000000000037941 */ /* 0x000fea0003800000 */
.L_x_9120:
        /* <DEDUP_REMOVED lines=42> */
.L_x_9119:
[----:B------:R-:W-:Y:S05]  /*2c6c0*/  BSYNC B2 ;  /* 0x0000000000027941 */ /* 0x000fea0003800000 */
.L_x_9118:
        /* <DEDUP_REMOVED lines=10> */
.L_x_9114:
        /* <DEDUP_REMOVED lines=12> */
.L_x_9123:
[----:B------:R-:W-:Y:S02]  /*2c830*/  IMAD.MOV.U32 R3, RZ, RZ, R32 ;  /* 0x000000ffff037224 */ /* 0x000fe400078e0020 */
.L_x_9124:
[----:B------:R-:W-:Y:S05]  /*2c840*/  BSYNC B2 ;  /* 0x0000000000027941 */ /* 0x000fea0003800000 */
.L_x_9122:
        /* <DEDUP_REMOVED lines=16> */
.L_x_9128:
[----:B------:R-:W-:Y:S05]  /*2c950*/  BSYNC B3 ;  /* 0x0000000000037941 */ /* 0x000fea0003800000 */
.L_x_9127:
        /* <DEDUP_REMOVED lines=42> */
.L_x_9126:
[----:B------:R-:W-:Y:S05]  /*2cc00*/  BSYNC B2 ;  /* 0x0000000000027941 */ /* 0x000fea0003800000 */
.L_x_9125:
        /* <DEDUP_REMOVED lines=15> */
.L_x_9129:
        /* <DEDUP_REMOVED lines=12> */
.L_x_9132:
[----:B------:R-:W-:Y:S02]  /*2cdc0*/  IMAD.MOV.U32 R3, RZ, RZ, R32 ;  /* 0x000000ffff037224 */ /* 0x000fe400078e0020 */
.L_x_9133:
[----:B------:R-:W-:Y:S05]  /*2cdd0*/  BSYNC B2 ;  /* 0x0000000000027941 */ /* 0x000fea0003800000 */
.L_x_9131:
        /* <DEDUP_REMOVED lines=16> */
.L_x_9137:
[----:B------:R-:W-:Y:S05]  /*2cee0*/  BSYNC B3 ;  /* 0x0000000000037941 */ /* 0x000fea0003800000 */
.L_x_9136:
        /* <DEDUP_REMOVED lines=42> */
.L_x_9135:
[----:B------:R-:W-:Y:S05]  /*2d190*/  BSYNC B2 ;  /* 0x0000000000027941 */ /* 0x000fea0003800000 */
.L_x_9134:
        /* <DEDUP_REMOVED lines=10> */
.L_x_9130:
        /* <DEDUP_REMOVED lines=12> */
.L_x_9139:
[----:B------:R-:W-:Y:S02]  /*2d300*/  IMAD.MOV.U32 R3, RZ, RZ, R32 ;  /* 0x000000ffff037224 */ /* 0x000fe400078e0020 */
.L_x_9140:
[----:B------:R-:W-:Y:S05]  /*2d310*/  BSYNC B2 ;  /* 0x0000000000027941 */ /* 0x000fea0003800000 */
.L_x_9138:
        /* <DEDUP_REMOVED lines=16> */
.L_x_9144:
[----:B------:R-:W-:Y:S05]  /*2d420*/  BSYNC B3 ;  /* 0x0000000000037941 */ /* 0x000fea0003800000 */
.L_x_9143:
        /* <DEDUP_REMOVED lines=42> */
.L_x_9142:
[----:B------:R-:W-:Y:S05]  /*2d6d0*/  BSYNC B2 ;  /* 0x0000000000027941 */ /* 0x000fea0003800000 */
.L_x_9141:
        /* <DEDUP_REMOVED lines=15> */
.L_x_9145:
        /* <DEDUP_REMOVED lines=12> */
.L_x_9148:
[----:B------:R-:W-:Y:S02]  /*2d890*/  IMAD.MOV.U32 R3, RZ, RZ, R32 ;  /* 0x000000ffff037224 */ /* 0x000fe400078e0020 */
.L_x_9149:
[----:B------:R-:W-:Y:S05]  /*2d8a0*/  BSYNC B2 ;  /* 0x0000000000027941 */ /* 0x000fea0003800000 */
.L_x_9147:
        /* <DEDUP_REMOVED lines=16> */
.L_x_9153:
[----:B------:R-:W-:Y:S05]  /*2d9b0*/  BSYNC B3 ;  /* 0x0000000000037941 */ /* 0x000fea0003800000 */
.L_x_9152:
        /* <DEDUP_REMOVED lines=42> */
.L_x_9151:
[----:B------:R-:W-:Y:S05]  /*2dc60*/  BSYNC B2 ;  /* 0x0000000000027941 */ /* 0x000fea0003800000 */
.L_x_9150:
        /* <DEDUP_REMOVED lines=10> */
.L_x_9146:
        /* <DEDUP_REMOVED lines=12> */
.L_x_9155:
[----:B------:R-:W-:Y:S02]  /*2ddd0*/  IMAD.MOV.U32 R3, RZ, RZ, R32 ;  /* 0x000000ffff037224 */ /* 0x000fe400078e0020 */
.L_x_9156:
[----:B------:R-:W-:Y:S05]  /*2dde0*/  BSYNC B2 ;  /* 0x0000000000027941 */ /* 0x000fea0003800000 */
.L_x_9154:
        /* <DEDUP_REMOVED lines=16> */
.L_x_9160:
[----:B------:R-:W-:Y:S05]  /*2def0*/  BSYNC B3 ;  /* 0x0000000000037941 */ /* 0x000fea0003800000 */
.L_x_9159:
        /* <DEDUP_REMOVED lines=42> */
.L_x_9158:
[----:B------:R-:W-:Y:S05]  /*2e1a0*/  BSYNC B2 ;  /* 0x0000000000027941 */ /* 0x000fea0003800000 */
.L_x_9157:
        /* <DEDUP_REMOVED lines=15> */
.L_x_9161:
        /* <DEDUP_REMOVED lines=12> */
.L_x_9164:
[----:B------:R-:W-:Y:S02]  /*2e360*/  IMAD.MOV.U32 R3, RZ, RZ, R32 ;  /* 0x000000ffff037224 */ /* 0x000fe400078e0020 */
.L_x_9165:
[----:B------:R-:W-:Y:S05]  /*2e370*/  BSYNC B2 ;  /* 0x0000000000027941 */ /* 0x000fea0003800000 */
.L_x_9163:
        /* <DEDUP_REMOVED lines=16> */
.L_x_9169:
[----:B------:R-:W-:Y:S05]  /*2e480*/  BSYNC B3 ;  /* 0x0000000000037941 */ /* 0x000fea0003800000 */
.L_x_9168:
        /* <DEDUP_REMOVED lines=42> */
.L_x_9167:
[----:B------:R-:W-:Y:S05]  /*2e730*/  BSYNC B2 ;  /* 0x0000000000027941 */ /* 0x000fea0003800000 */
.L_x_9166:
        /* <DEDUP_REMOVED lines=10> */
.L_x_9162:
        /* <DEDUP_REMOVED lines=12> */
.L_x_9171:
[----:B------:R-:W-:Y:S02]  /*2e8a0*/  IMAD.MOV.U32 R3, RZ, RZ, R32 ;  /* 0x000000ffff037224 */ /* 0x000fe400078e0020 */
.L_x_9172:
[----:B------:R-:W-:Y:S05]  /*2e8b0*/  BSYNC B2 ;  /* 0x0000000000027941 */ /* 0x000fea0003800000 */
.L_x_9170:
        /* <DEDUP_REMOVED lines=16> */
.L_x_9176:
[----:B------:R-:W-:Y:S05]  /*2e9c0*/  BSYNC B3 ;  /* 0x0000000000037941 */ /* 0x000fea0003800000 */
.L_x_9175:
        /* <DEDUP_REMOVED lines=42> */
.L_x_9174:
[----:B------:R-:W-:Y:S05]  /*2ec70*/  BSYNC B2 ;  /* 0x0000000000027941 */ /* 0x000fea0003800000 */
.L_x_9173:
        /* <DEDUP_REMOVED lines=13> */
.L_x_9177:
        /* <DEDUP_REMOVED lines=12> */
.L_x_9180:
[----:B------:R-:W-:Y:S02]  /*2ee10*/  IMAD.MOV.U32 R3, RZ, RZ, R32 ;  /* 0x000000ffff037224 */ /* 0x000fe400078e0020 */
.L_x_9181:
[----:B------:R-:W-:Y:S05]  /*2ee20*/  BSYNC B2 ;  /* 0x0000000000027941 */ /* 0x000fea0003800000 */
.L_x_9179:
        /* <DEDUP_REMOVED lines=16> */
.L_x_9185:
[----:B------:R-:W-:Y:S05]  /*2ef30*/  BSYNC B3 ;  /* 0x0000000000037941 */ /* 0x000fea0003800000 */
.L_x_9184:
        /* <DEDUP_REMOVED lines=42> */
.L_x_9183:
[----:B------:R-:W-:Y:S05]  /*2f1e0*/  BSYNC B2 ;  /* 0x0000000000027941 */ /* 0x000fea0003800000 */
.L_x_9182:
        /* <DEDUP_REMOVED lines=10> */
.L_x_9178:
        /* <DEDUP_REMOVED lines=12> */
.L_x_9187:
[----:B------:R-:W-:Y:S02]  /*2f350*/  IMAD.MOV.U32 R3, RZ, RZ, R32 ;  /* 0x000000ffff037224 */ /* 0x000fe400078e0020 */
.L_x_9188:
[----:B------:R-:W-:Y:S05]  /*2f360*/  BSYNC B2 ;  /* 0x0000000000027941 */ /* 0x000fea0003800000 */
.L_x_9186:
        /* <DEDUP_REMOVED lines=16> */
.L_x_9192:
[----:B------:R-:W-:Y:S05]  /*2f470*/  BSYNC B3 ;  /* 0x0000000000037941 */ /* 0x000fea0003800000 */
.L_x_9191:
        /* <DEDUP_REMOVED lines=42> */
.L_x_9190:
[----:B------:R-:W-:Y:S05]  /*2f720*/  BSYNC B2 ;  /* 0x0000000000027941 */ /* 0x000fea0003800000 */
.L_x_9189:
[----:B------:R-:W0:Y:S01]  /*2f730*/  I2F.U32 R3, R3 ;  /* 0x0000000300037306 */ /* 0x000e220000201000 */
[----:B------:R-:W-:-:S05]  /*2f740*/  HADD2.F32 R50, -RZ, R50.H1_H1 ;  /* 0x30000032ff327230 */ /* 0x000fca0000004100 */
[----:B------:R-:W-:Y:S02]  /*2f750*/  FMUL.FTZ R50, R50, c[0x0][0x1e8] ;  /* 0x00007a0032327a20 */ /* 0x000fe40000410000 */
[----:B0-----:R-:W-:-:S05]  /*2f760*/  FFMA.FTZ R3, R3, R55, 1.1641532182693481445e-10 ;  /* 0x2f00000003037423 */ /* 0x001fca0000010037 */
[----:B------:R-:W-:-:S04]  /*2f770*/  FSETP.GTU.FTZ.AND P3, PT, R3, c[0x0][0x1e4], PT ;  /* 0x0000790003007a0b */ /* 0x000fc80003f7c000 */
[----:B------:R-:W-:Y:S01]  /*2f780*/  FSEL R4, R50, RZ, !P3 ;  /* 0x000000ff32047208 */ /* 0x000fe20005800000 */
[----:B------:R-:W-:Y:S05]  /*2f790*/  @P1 BRA `(.L_x_9193) ;  /* 0x0000006000001947 */ /* 0x000fea0003800000 */
[----:B------:R-:W-:Y:S01]  /*2f7a0*/  MOV R49, R29 ;  /* 0x0000001d00317202 */ /* 0x000fe20000000f00 */
[----:B------:R-:W-:Y:S05]  /*2f7b0*/  @!P0 BRA `(.L_x_9194) ;  /* 0x0000058000008947 */ /* 0x000fea0003800000 */
[----:B------:R-:W-:Y:S01]  /*2f7c0*/  HADD2.F32 R3, -RZ, R46.H1_H1 ;  /* 0x3000002eff037230 */ /* 0x000fe20000004100 */
[----:B------:R-:W-:-:S04]  /*2f7d0*/  IMAD.MOV.U32 R49, RZ, RZ, R29 ;  /* 0x000000ffff317224 */ /* 0x000fc800078e001d */
[----:B------:R-:W-:Y:S01]  /*2f7e0*/  FADD.FTZ R4, R3, R4 ;  /* 0x0000000403047221 */ /* 0x000fe20000010000 */
[----:B------:R-:W-:Y:S05]  /*2f7f0*/  BRA `(.L_x_9194) ;  /* 0x0000054000007947 */ /* 0x000fea0003800000 */
.L_x_9193:
        /* <DEDUP_REMOVED lines=12> */
.L_x_9196:
[----:B------:R-:W-:Y:S02]  /*2f8c0*/  IMAD.MOV.U32 R3, RZ, RZ, R32 ;  /* 0x000000ffff037224 */ /* 0x000fe400078e0020 */
.L_x_9197:
[----:B------:R-:W-:Y:S05]  /*2f8d0*/  BSYNC B2 ;  /* 0x0000000000027941 */ /* 0x000fea0003800000 */
.L_x_9195:
        /* <DEDUP_REMOVED lines=16> */
.L_x_9201:
[----:B------:R-:W-:Y:S05]  /*2f9e0*/  BSYNC B3 ;  /* 0x0000000000037941 */ /* 0x000fea0003800000 */
.L_x_9200:
        /* <DEDUP_REMOVED lines=42> */
.L_x_9199:
[----:B------:R-:W-:Y:S05]  /*2fc90*/  BSYNC B2 ;  /* 0x0000000000027941 */ /* 0x000fea0003800000 */
.L_x_9198:
        /* <DEDUP_REMOVED lines=10> */
.L_x_9194:
        /* <DEDUP_REMOVED lines=12> */
.L_x_9203:
[----:B------:R-:W-:Y:S02]  /*2fe00*/  IMAD.MOV.U32 R3, RZ, RZ, R32 ;  /* 0x000000ffff037224 */ /* 0x000fe400078e0020 */
.L_x_9204:
[----:B------:R-:W-:Y:S05]  /*2fe10*/  BSYNC B2 ;  /* 0x0000000000027941 */ /* 0x000fea0003800000 */
.L_x_9202:
        /* <DEDUP_REMOVED lines=16> */
.L_x_9208:
[----:B------:R-:W-:Y:S05]  /*2ff20*/  BSYNC B3 ;  /* 0x0000000000037941 */ /* 0x000fea0003800000 */
.L_x_9207:
        /* <DEDUP_REMOVED lines=42> */
.L_x_9206:
[----:B------:R-:W-:Y:S05]  /*301d0*/  BSYNC B2 ;  /* 0x0000000000027941 */ /* 0x000fea0003800000 */
.L_x_9205:
        /* <DEDUP_REMOVED lines=13> */
.L_x_9209:
        /* <DEDUP_REMOVED lines=12> */
.L_x_9212:
[----:B------:R-:W-:Y:S02]  /*30370*/  IMAD.MOV.U32 R3, RZ, RZ, R32 ;  /* 0x000000ffff037224 */ /* 0x000fe400078e0020 */
.L_x_9213:
[----:B------:R-:W-:Y:S05]  /*30380*/  BSYNC B2 ;  /* 0x0000000000027941 */ /* 0x000fea0003800000 */
.L_x_9211:
        /* <DEDUP_REMOVED lines=16> */
.L_x_9217:
[----:B------:R-:W-:Y:S05]  /*30490*/  BSYNC B3 ;  /* 0x0000000000037941 */ /* 0x000fea0003800000 */
.L_x_9216:
        /* <DEDUP_REMOVED lines=42> */
.L_x_9215:
[----:B------:R-:W-:Y:S05]  /*30740*/  BSYNC B2 ;  /* 0x0000000000027941 */ /* 0x000fea0003800000 */
.L_x_9214:
        /* <DEDUP_REMOVED lines=10> */
.L_x_9210:
        /* <DEDUP_REMOVED lines=12> */
.L_x_9219:
[----:B------:R-:W-:Y:S02]  /*308b0*/  IMAD.MOV.U32 R3, RZ, RZ, R32 ;  /* 0x000000ffff037224 */ /* 0x000fe400078e0020 */
.L_x_9220:
[----:B------:R-:W-:Y:S05]  /*308c0*/  BSYNC B2 ;  /* 0x0000000000027941 */ /* 0x000fea0003800000 */
.L_x_9218:
        /* <DEDUP_REMOVED lines=16> */
.L_x_9224:
[----:B------:R-:W-:Y:S05]  /*309d0*/  BSYNC B3 ;  /* 0x0000000000037941 */ /* 0x000fea0003800000 */
.L_x_9223:
        /* <DEDUP_REMOVED lines=42> */
.L_x_9222:
[----:B------:R-:W-:Y:S05]  /*30c80*/  BSYNC B2 ;  /* 0x0000000000027941 */ /* 0x000fea0003800000 */
.L_x_9221:
        /* <DEDUP_REMOVED lines=13> */
.L_x_9225:
        /* <DEDUP_REMOVED lines=12> */
.L_x_9228:
[----:B------:R-:W-:Y:S02]  /*30e20*/  IMAD.MOV.U32 R17, RZ, RZ, R32 ;  /* 0x000000ffff117224 */ /* 0x000fe400078e0020 */
.L_x_9229:
[----:B------:R-:W-:Y:S05]  /*30e30*/  BSYNC B2 ;  /* 0x0000000000027941 */ /* 0x000fea0003800000 */
.L_x_9227:
        /* <DEDUP_REMOVED lines=16> */
.L_x_9233:
[----:B------:R-:W-:Y:S05]  /*30f40*/  BSYNC B3 ;  /* 0x0000000000037941 */ /* 0x000fea0003800000 */
.L_x_9232:
        /* <DEDUP_REMOVED lines=42> */
.L_x_9231:
[----:B------:R-:W-:Y:S05]  /*311f0*/  BSYNC B2 ;  /* 0x0000000000027941 */ /* 0x000fea0003800000 */
.L_x_9230:
        /* <DEDUP_REMOVED lines=10> */
.L_x_9226:
        /* <DEDUP_REMOVED lines=54> */
.L_x_9234:
[----:B------:R-:W-:Y:S02]  /*31600*/  IADD3 R54, R54, 0x20, RZ ;  /* 0x0000002036367810 */ /* 0x000fe40007ffe0ff */
.L_x_9105:
[----:B------:R-:W-:Y:S05]  /*31610*/  BSYNC B1 ;  /* 0x0000000000017941 */ /* 0x000fea0003800000 */
.L_x_9104:
        /* <DEDUP_REMOVED lines=30> */
.L_x_9238:
[----:B------:R-:W-:Y:S02]  /*31800*/  IMAD.MOV.U32 R0, RZ, RZ, R32 ;  /* 0x000000ffff007224 */ /* 0x000fe400078e0020 */
.L_x_9239:
[----:B------:R-:W-:Y:S05]  /*31810*/  BSYNC B2 ;  /* 0x0000000000027941 */ /* 0x000fea0003800000 */
.L_x_9237:
        /* <DEDUP_REMOVED lines=16> */
.L_x_9243:
[----:B------:R-:W-:Y:S05]  /*31920*/  BSYNC B3 ;  /* 0x0000000000037941 */ /* 0x000fea0003800000 */
.L_x_9242:
        /* <DEDUP_REMOVED lines=42> */
.L_x_9241:
[----:B------:R-:W-:Y:S05]  /*31bd0*/  BSYNC B2 ;  /* 0x0000000000027941 */ /* 0x000fea0003800000 */
.L_x_9240:
        /* <DEDUP_REMOVED lines=18> */
.L_x_9244:
        /* <DEDUP_REMOVED lines=12> */
.L_x_9247:
[----:B------:R-:W-:Y:S02]  /*31dc0*/  IMAD.MOV.U32 R0, RZ, RZ, R32 ;  /* 0x000000ffff007224 */ /* 0x000fe400078e0020 */
.L_x_9248:
[----:B------:R-:W-:Y:S05]  /*31dd0*/  BSYNC B2 ;  /* 0x0000000000027941 */ /* 0x000fea0003800000 */
.L_x_9246:
        /* <DEDUP_REMOVED lines=16> */
.L_x_9252:
[----:B------:R-:W-:Y:S05]  /*31ee0*/  BSYNC B3 ;  /* 0x0000000000037941 */ /* 0x000fea0003800000 */
.L_x_9251:
        /* <DEDUP_REMOVED lines=42> */
.L_x_9250:
[----:B------:R-:W-:Y:S05]  /*32190*/  BSYNC B2 ;  /* 0x0000000000027941 */ /* 0x000fea0003800000 */
.L_x_9249:
        /* <DEDUP_REMOVED lines=10> */
.L_x_9245:
        /* <DEDUP_REMOVED lines=12> */
.L_x_9254:
[----:B------:R-:W-:Y:S02]  /*32300*/  IMAD.MOV.U32 R0, RZ, RZ, R32 ;  /* 0x000000ffff007224 */ /* 0x000fe400078e0020 */
.L_x_9255:
[----:B------:R-:W-:Y:S05]  /*32310*/  BSYNC B2 ;  /* 0x0000000000027941 */ /* 0x000fea0003800000 */
.L_x_9253:
        /* <DEDUP_REMOVED lines=16> */
.L_x_9259:
[----:B------:R-:W-:Y:S05]  /*32420*/  BSYNC B3 ;  /* 0x0000000000037941 */ /* 0x000fea0003800000 */
.L_x_9258:
        /* <DEDUP_REMOVED lines=42> */
.L_x_9257:
[----:B------:R-:W-:Y:S05]  /*326d0*/  BSYNC B2 ;  /* 0x0000000000027941 */ /* 0x000fea0003800000 */
.L_x_9256:
        /* <DEDUP_REMOVED lines=15> */
.L_x_9260:
        /* <DEDUP_REMOVED lines=12> */
.L_x_9263:
[----:B------:R-:W-:Y:S02]  /*32890*/  IMAD.MOV.U32 R0, RZ, RZ, R32 ;  /* 0x000000ffff007224 */ /* 0x000fe400078e0020 */
.L_x_9264:
[----:B------:R-:W-:Y:S05]  /*328a0*/  BSYNC B2 ;  /* 0x0000000000027941 */ /* 0x000fea0003800000 */
.L_x_9262:
        /* <DEDUP_REMOVED lines=16> */
.L_x_9268:
[----:B------:R-:W-:Y:S05]  /*329b0*/  BSYNC B3 ;  /* 0x0000000000037941 */ /* 0x000fea0003800000 */
.L_x_9267:
        /* <DEDUP_REMOVED lines=42> */
.L_x_9266:
[----:B------:R-:W-:Y:S05]  /*32c60*/  BSYNC B2 ;  /* 0x0000000000027941 */ /* 0x000fea0003800000 */
.L_x_9265:
        /* <DEDUP_REMOVED lines=10> */
.L_x_9261:
        /* <DEDUP_REMOVED lines=12> */
.L_x_9270:
[----:B------:R-:W-:Y:S02]  /*32dd0*/  IMAD.MOV.U32 R0, RZ, RZ, R32 ;  /* 0x000000ffff007224 */ /* 0x000fe400078e0020 */
.L_x_9271:
[----:B------:R-:W-:Y:S05]  /*32de0*/  BSYNC B2 ;  /* 0x0000000000027941 */ /* 0x000fea0003800000 */
.L_x_9269:
        /* <DEDUP_REMOVED lines=16> */
.L_x_9275:
[----:B------:R-:W-:Y:S05]  /*32ef0*/  BSYNC B3 ;  /* 0x0000000000037941 */ /* 0x000fea0003800000 */
.L_x_9274:
        /* <DEDUP_REMOVED lines=42> */
.L_x_9273:
[----:B------:R-:W-:Y:S05]  /*331a0*/  BSYNC B2 ;  /* 0x0000000000027941 */ /* 0x000fea0003800000 */
.L_x_9272:
        /* <DEDUP_REMOVED lines=15> */
.L_x_9276:
        /* <DEDUP_REMOVED lines=12> */
.L_x_9279:
[----:B------:R-:W-:Y:S02]  /*33360*/  IMAD.MOV.U32 R0, RZ, RZ, R32 ;  /* 0x000000ffff007224 */ /* 0x000fe400078e0020 */
.L_x_9280:
[----:B------:R-:W-:Y:S05]  /*33370*/  BSYNC B2 ;  /* 0x0000000000027941 */ /* 0x000fea0003800000 */
.L_x_9278:
        /* <DEDUP_REMOVED lines=16> */
.L_x_9284:
[----:B------:R-:W-:Y:S05]  /*33480*/  BSYNC B3 ;  /* 0x0000000000037941 */ /* 0x000fea0003800000 */
.L_x_9283:
        /* <DEDUP_REMOVED lines=42> */
.L_x_9282:
[----:B------:R-:W-:Y:S05]  /*33730*/  BSYNC B2 ;  /* 0x0000000000027941 */ /* 0x000fea0003800000 */
.L_x_9281:
        /* <DEDUP_REMOVED lines=10> */
.L_x_9277:
        /* <DEDUP_REMOVED lines=12> */
.L_x_9286:
[----:B------:R-:W-:Y:S02]  /*338a0*/  IMAD.MOV.U32 R0, RZ, RZ, R32 ;  /* 0x000000ffff007224 */ /* 0x000fe400078e0020 */
.L_x_9287:
[----:B------:R-:W-:Y:S05]  /*338b0*/  BSYNC B2 ;  /* 0x0000000000027941 */ /* 0x000fea0003800000 */
.L_x_9285:
        /* <DEDUP_REMOVED lines=16> */
.L_x_9291:
[----:B------:R-:W-:Y:S05]  /*339c0*/  BSYNC B3 ;  /* 0x0000000000037941 */ /* 0x000fea0003800000 */
.L_x_9290:
        /* <DEDUP_REMOVED lines=42> */
.L_x_9289:
[----:B------:R-:W-:Y:S05]  /*33c70*/  BSYNC B2 ;  /* 0x0000000000027941 */ /* 0x000fea0003800000 */
.L_x_9288:
        /* <DEDUP_REMOVED lines=15> */
.L_x_9292:
        /* <DEDUP_REMOVED lines=12> */
.L_x_9295:
[----:B------:R-:W-:Y:S02]  /*33e30*/  IMAD.MOV.U32 R0, RZ, RZ, R32 ;  /* 0x000000ffff007224 */ /* 0x000fe400078e0020 */
.L_x_9296:
[----:B------:R-:W-:Y:S05]  /*33e40*/  BSYNC B2 ;  /* 0x0000000000027941 */ /* 0x000fea0003800000 */
.L_x_9294:
        /* <DEDUP_REMOVED lines=16> */
.L_x_9300:
[----:B------:R-:W-:Y:S05]  /*33f50*/  BSYNC B3 ;  /* 0x0000000000037941 */ /* 0x000fea0003800000 */
.L_x_9299:
        /* <DEDUP_REMOVED lines=42> */
.L_x_9298:
[----:B------:R-:W-:Y:S05]  /*34200*/  BSYNC B2 ;  /* 0x0000000000027941 */ /* 0x000fea0003800000 */
.L_x_9297:
        /* <DEDUP_REMOVED lines=10> */
.L_x_9293:
        /* <DEDUP_REMOVED lines=12> */
.L_x_9302:
[----:B------:R-:W-:Y:S02]  /*34370*/  IMAD.MOV.U32 R0, RZ, RZ, R32 ;  /* 0x000000ffff007224 */ /* 0x000fe400078e0020 */
.L_x_9303:
[----:B------:R-:W-:Y:S05]  /*34380*/  BSYNC B2 ;  /* 0x0000000000027941 */ /* 0x000fea0003800000 */
.L_x_9301:
        /* <DEDUP_REMOVED lines=16> */
.L_x_9307:
[----:B------:R-:W-:Y:S05]  /*34490*/  BSYNC B3 ;  /* 0x0000000000037941 */ /* 0x000fea0003800000 */
.L_x_9306:
        /* <DEDUP_REMOVED lines=42> */
.L_x_9305:
[----:B------:R-:W-:Y:S05]  /*34740*/  BSYNC B2 ;  /* 0x0000000000027941 */ /* 0x000fea0003800000 */
.L_x_9304:
        /* <DEDUP_REMOVED lines=13> */
.L_x_9308:
        /* <DEDUP_REMOVED lines=12> */
.L_x_9311:
[----:B------:R-:W-:Y:S02]  /*348e0*/  IMAD.MOV.U32 R0, RZ, RZ, R32 ;  /* 0x000000ffff007224 */ /* 0x000fe400078e0020 */
.L_x_9312:
[----:B------:R-:W-:Y:S05]  /*348f0*/  BSYNC B2 ;  /* 0x0000000000027941 */ /* 0x000fea0003800000 */
.L_x_9310:
        /* <DEDUP_REMOVED lines=16> */
.L_x_9316:
[----:B------:R-:W-:Y:S05]  /*34a00*/  BSYNC B3 ;  /* 0x0000000000037941 */ /* 0x000fea0003800000 */
.L_x_9315:
        /* <DEDUP_REMOVED lines=42> */
.L_x_9314:
[----:B------:R-:W-:Y:S05]  /*34cb0*/  BSYNC B2 ;  /* 0x0000000000027941 */ /* 0x000fea0003800000 */
.L_x_9313:
        /* <DEDUP_REMOVED lines=10> */
.L_x_9309:
        /* <DEDUP_REMOVED lines=12> */
.L_x_9318:
[----:B------:R-:W-:Y:S02]  /*34e20*/  IMAD.MOV.U32 R0, RZ, RZ, R32 ;  /* 0x000000ffff007224 */ /* 0x000fe400078e0020 */
.L_x_9319:
[----:B------:R-:W-:Y:S05]  /*34e30*/  BSYNC B2 ;  /* 0x0000000000027941 */ /* 0x000fea0003800000 */
.L_x_9317:
        /* <DEDUP_REMOVED lines=16> */
.L_x_9323:
[----:B------:R-:W-:Y:S05]  /*34f40*/  BSYNC B3 ;  /* 0x0000000000037941 */ /* 0x000fea0003800000 */
.L_x_9322:
        /* <DEDUP_REMOVED lines=42> */
.L_x_9321:
[----:B------:R-:W-:Y:S05]  /*351f0*/  BSYNC B2 ;  /* 0x0000000000027941 */ /* 0x000fea0003800000 */
.L_x_9320:
        /* <DEDUP_REMOVED lines=13> */
.L_x_9324:
        /* <DEDUP_REMOVED lines=12> */
.L_x_9327:
[----:B------:R-:W-:Y:S02]  /*35390*/  IMAD.MOV.U32 R0, RZ, RZ, R32 ;  /* 0x000000ffff007224 */ /* 0x000fe400078e0020 */
.L_x_9328:
[----:B------:R-:W-:Y:S05]  /*353a0*/  BSYNC B2 ;  /* 0x0000000000027941 */ /* 0x000fea0003800000 */
.L_x_9326:
        /* <DEDUP_REMOVED lines=16> */
.L_x_9332:
[----:B------:R-:W-:Y:S05]  /*354b0*/  BSYNC B3 ;  /* 0x0000000000037941 */ /* 0x000fea0003800000 */
.L_x_9331:
        /* <DEDUP_REMOVED lines=42> */
.L_x_9330:
[----:B------:R-:W-:Y:S05]  /*35760*/  BSYNC B2 ;  /* 0x0000000000027941 */ /* 0x000fea0003800000 */
.L_x_9329:
        /* <DEDUP_REMOVED lines=10> */
.L_x_9325:
        /* <DEDUP_REMOVED lines=12> */
.L_x_9334:
[----:B------:R-:W-:Y:S02]  /*358d0*/  IMAD.MOV.U32 R0, RZ, RZ, R32 ;  /* 0x000000ffff007224 */ /* 0x000fe400078e0020 */
.L_x_9335:
[----:B------:R-:W-:Y:S05]  /*358e0*/  BSYNC B2 ;  /* 0x0000000000027941 */ /* 0x000fea0003800000 */
.L_x_9333:
        /* <DEDUP_REMOVED lines=16> */
.L_x_9339:
[----:B------:R-:W-:Y:S05]  /*359f0*/  BSYNC B3 ;  /* 0x0000000000037941 */ /* 0x000fea0003800000 */
.L_x_9338:
        /* <DEDUP_REMOVED lines=42> */
.L_x_9337:
[----:B------:R-:W-:Y:S05]  /*35ca0*/  BSYNC B2 ;  /* 0x0000000000027941 */ /* 0x000fea0003800000 */
.L_x_9336:
        /* <DEDUP_REMOVED lines=13> */
.L_x_9340:
        /* <DEDUP_REMOVED lines=12> */
.L_x_9343:
[----:B------:R-:W-:Y:S02]  /*35e40*/  IMAD.MOV.U32 R0, RZ, RZ, R32 ;  /* 0x000000ffff007224 */ /* 0x000fe400078e0020 */
.L_x_9344:
[----:B------:R-:W-:Y:S05]  /*35e50*/  BSYNC B2 ;  /* 0x0000000000027941 */ /* 0x000fea0003800000 */
.L_x_9342:
        /* <DEDUP_REMOVED lines=16> */
.L_x_9348:
[----:B------:R-:W-:Y:S05]  /*35f60*/  BSYNC B3 ;  /* 0x0000000000037941 */ /* 0x000fea0003800000 */
.L_x_9347:
        /* <DEDUP_REMOVED lines=42> */
.L_x_9346:
[----:B------:R-:W-:Y:S05]  /*36210*/  BSYNC B2 ;  /* 0x0000000000027941 */ /* 0x000fea0003800000 */
.L_x_9345:
        /* <DEDUP_REMOVED lines=10> */
.L_x_9341:
        /* <DEDUP_REMOVED lines=12> */
.L_x_9350:
[----:B------:R-:W-:Y:S02]  /*36380*/  IMAD.MOV.U32 R0, RZ, RZ, R32 ;  /* 0x000000ffff007224 */ /* 0x000fe400078e0020 */
.L_x_9351:
[----:B------:R-:W-:Y:S05]  /*36390*/  BSYNC B2 ;  /* 0x0000000000027941 */ /* 0x000fea0003800000 */
.L_x_9349:
        /* <DEDUP_REMOVED lines=16> */
.L_x_9355:
[----:B------:R-:W-:Y:S05]  /*364a0*/  BSYNC B3 ;  /* 0x0000000000037941 */ /* 0x000fea0003800000 */
.L_x_9354:
        /* <DEDUP_REMOVED lines=42> */
.L_x_9353:
[----:B------:R-:W-:Y:S05]  /*36750*/  BSYNC B2 ;  /* 0x0000000000027941 */ /* 0x000fea0003800000 */
.L_x_9352:
        /* <DEDUP_REMOVED lines=13> */
.L_x_9356:
        /* <DEDUP_REMOVED lines=12> */
.L_x_9359:
[----:B------:R-:W-:Y:S02]  /*368f0*/  IMAD.MOV.U32 R17, RZ, RZ, R32 ;  /* 0x000000ffff117224 */ /* 0x000fe400078e0020 */
.L_x_9360:
[----:B------:R-:W-:Y:S05]  /*36900*/  BSYNC B2 ;  /* 0x0000000000027941 */ /* 0x000fea0003800000 */
.L_x_9358:
        /* <DEDUP_REMOVED lines=16> */
.L_x_9364:
[----:B------:R-:W-:Y:S05]  /*36a10*/  BSYNC B3 ;  /* 0x0000000000037941 */ /* 0x000fea0003800000 */
.L_x_9363:
        /* <DEDUP_REMOVED lines=42> */
.L_x_9362:
[----:B------:R-:W-:Y:S05]  /*36cc0*/  BSYNC B2 ;  /* 0x0000000000027941 */ /* 0x000fea0003800000 */
.L_x_9361:
        /* <DEDUP_REMOVED lines=10> */
.L_x_9357:
[C---:B------:R-:W-:Y:S01]  /*36d70*/  LEA R52, P0, R54.reuse, c[0x0][0x188], 0x4 ;  /* 0x0000620036347a11 */ /* 0x040fe200078020ff */
[----:B------:R-:W-:Y:S01]  /*36d80*/  IMAD.SHL.U32 R96, R54, 0x8, RZ ;  /* 0x0000000836607824 */ /* 0x000fe200078e00ff */
        /* <DEDUP_REMOVED lines=52> */
.L_x_9365:
[----:B------:R-:W-:Y:S02]  /*370d0*/  IADD3 R54, R54, 0x20, RZ ;  /* 0x0000002036367810 */ /* 0x000fe40007ffe0ff */
.L_x_9236:
[----:B------:R-:W-:Y:S05]  /*370e0*/  BSYNC B1 ;  /* 0x0000000000017941 */ /* 0x000fea0003800000 */
.L_x_9235:
        /* <DEDUP_REMOVED lines=30> */
.L_x_9369:
[----:B------:R-:W-:Y:S02]  /*372d0*/  IMAD.MOV.U32 R38, RZ, RZ, R32 ;  /* 0x000000ffff267224 */ /* 0x000fe400078e0020 */
.L_x_9370:
[----:B------:R-:W-:Y:S05]  /*372e0*/  BSYNC B2 ;  /* 0x0000000000027941 */ /* 0x000fea0003800000 */
.L_x_9368:
        /* <DEDUP_REMOVED lines=16> */
.L_x_9374:
[----:B------:R-:W-:Y:S05]  /*373f0*/  BSYNC B3 ;  /* 0x0000000000037941 */ /* 0x000fea0003800000 */
.L_x_9373:
        /* <DEDUP_REMOVED lines=42> */
.L_x_9372:
[----:B------:R-:W-:Y:S05]  /*376a0*/  BSYNC B2 ;  /* 0x0000000000027941 */ /* 0x000fea0003800000 */
.L_x_9371:
        /* <DEDUP_REMOVED lines=18> */
.L_x_9375:
        /* <DEDUP_REMOVED lines=12> */
.L_x_9378:
[----:B------:R-:W-:Y:S02]  /*37890*/  IMAD.MOV.U32 R26, RZ, RZ, R32 ;  /* 0x000000ffff1a7224 */ /* 0x000fe400078e0020 */
.L_x_9379:
[----:B------:R-:W-:Y:S05]  /*378a0*/  BSYNC B2 ;  /* 0x0000000000027941 */ /* 0x000fea0003800000 */
.L_x_9377:
        /* <DEDUP_REMOVED lines=16> */
.L_x_9383:
[----:B------:R-:W-:Y:S05]  /*379b0*/  BSYNC B3 ;  /* 0x0000000000037941 */ /* 0x000fea0003800000 */
.L_x_9382:
        /* <DEDUP_REMOVED lines=42> */
.L_x_9381:
[----:B------:R-:W-:Y:S05]  /*37c60*/  BSYNC B2 ;  /* 0x0000000000027941 */ /* 0x000fea0003800000 */
.L_x_9380:
[----:B------:R-:W0:Y:S02]  /*37c70*/  I2F.U32 R26, R26 ;  /* 0x0000001a001a7306 */ /* 0x000e240000201000 */
[----:B0-----:R-:W-:-:S05]  /*37c80*/  FFMA.FTZ R26, R26, R55, 1.1641532182693481445e-10 ;  /* 0x2f0000001a1a7423 */ /* 0x001fca0000010037 */
[----:B------:R-:W-:Y:S01]  /*37c90*/  FSETP.GTU.FTZ.AND P2, PT, R26, c[0x0][0x1e4], PT ;  /* 0x000079001a007a0b */ /* 0x000fe20003f5c000 */
[----:B------:R-:W-:-:S05]  /*37ca0*/  HADD2.F32 R26, -RZ, R40.H0_H0 ;  /* 0x20000028ff1a7230 */ /* 0x000fca0000004100 */
[----:B------:R-:W-:-:S05]  /*37cb0*/  FMUL.FTZ R26, R26, c[0x0][0x1e8] ;  /* 0x00007a001a1a7a20 */ /* 0x000fca0000410000 */
[----:B------:R-:W-:-:S05]  /*37cc0*/  FSEL R26, R26, RZ, !P2 ;  /* 0x000000ff1a1a7208 */ /* 0x000fca0005000000 */
[----:B------:R-:W-:Y:S01]  /*37cd0*/  FADD.FTZ R119, R26, R119 ;  /* 0x000000771a777221 */ /* 0x000fe20000010000 */
[----:B------:R-:W-:-:S05]  /*37ce0*/  @P0 HADD2.F32 R26, -RZ, R44.H0_H0 ;  /* 0x2000002cff1a0230 */ /* 0x000fca0000004100 */
[----:B------:R-:W-:Y:S01]  /*37cf0*/  @P0 FADD.FTZ R119, R26, R119 ;  /* 0x000000771a770221 */ /* 0x000fe20000010000 */
[----:B------:R-:W-:Y:S02]  /*37d00*/  SEL R26, RZ, 0x1, P2 ;  /* 0x00000001ff1a7807 */ /* 0x000fe40001000000 */
.L_x_9376:
        /* <DEDUP_REMOVED lines=12> */
.L_x_9385:
[----:B------:R-:W-:Y:S02]  /*37dd0*/  IMAD.MOV.U32 R29, RZ, RZ, R32 ;  /* 0x000000ffff1d7224 */ /* 0x000fe400078e0020 */
.L_x_9386:
[----:B------:R-:W-:Y:S05]  /*37de0*/  BSYNC B2 ;  /* 0x0000000000027941 */ /* 0x000fea0003800000 */
.L_x_9384:
        /* <DEDUP_REMOVED lines=16> */
.L_x_9390:
[----:B------:R-:W-:Y:S05]  /*37ef0*/  BSYNC B3 ;  /* 0x0000000000037941 */ /* 0x000fea0003800000 */
.L_x_9389:
        /* <DEDUP_REMOVED lines=42> */
.L_x_9388:
[----:B------:R-:W-:Y:S05]  /*381a0*/  BSYNC B2 ;  /* 0x0000000000027941 */ /* 0x000fea0003800000 */
.L_x_9387:
        /* <DEDUP_REMOVED lines=15> */
.L_x_9391:
        /* <DEDUP_REMOVED lines=12> */
.L_x_9394:
[----:B------:R-:W-:Y:S02]  /*38360*/  IMAD.MOV.U32 R25, RZ, RZ, R32 ;  /* 0x000000ffff197224 */ /* 0x000fe400078e0020 */
.L_x_9395:
[----:B------:R-:W-:Y:S05]  /*38370*/  BSYNC B2 ;  /* 0x0000000000027941 */ /* 0x000fea0003800000 */
.L_x_9393:
        /* <DEDUP_REMOVED lines=16> */
.L_x_9399:
[----:B------:R-:W-:Y:S05]  /*38480*/  BSYNC B3 ;  /* 0x0000000000037941 */ /* 0x000fea0003800000 */
.L_x_9398:
        /* <DEDUP_REMOVED lines=42> */
.L_x_9397:
[----:B------:R-:W-:Y:S05]  /*38730*/  BSYNC B2 ;  /* 0x0000000000027941 */ /* 0x000fea0003800000 */
.L_x_9396:
        /* <DEDUP_REMOVED lines=10> */
.L_x_9392:
        /* <DEDUP_REMOVED lines=12> */
.L_x_9401:
[----:B------:R-:W-:Y:S02]  /*388a0*/  IMAD.MOV.U32 R29, RZ, RZ, R32 ;  /* 0x000000ffff1d7224 */ /* 0x000fe400078e0020 */
.L_x_9402:
[----:B------:R-:W-:Y:S05]  /*388b0*/  BSYNC B2 ;  /* 0x0000000000027941 */ /* 0x000fea0003800000 */
.L_x_9400:
        /* <DEDUP_REMOVED lines=16> */
.L_x_9406:
[----:B------:R-:W-:Y:S05]  /*389c0*/  BSYNC B3 ;  /* 0x0000000000037941 */ /* 0x000fea0003800000 */
.L_x_9405:
        /* <DEDUP_REMOVED lines=42> */
.L_x_9404:
[----:B------:R-:W-:Y:S05]  /*38c70*/  BSYNC B2 ;  /* 0x0000000000027941 */ /* 0x000fea0003800000 */
.L_x_9403:
        /* <DEDUP_REMOVED lines=15> */
.L_x_9407:
        /* <DEDUP_REMOVED lines=12> */
.L_x_9410:
[----:B------:R-:W-:Y:S02]  /*38e30*/  IMAD.MOV.U32 R24, RZ, RZ, R32 ;  /* 0x000000ffff187224 */ /* 0x000fe400078e0020 */
.L_x_9411:
[----:B------:R-:W-:Y:S05]  /*38e40*/  BSYNC B2 ;  /* 0x0000000000027941 */ /* 0x000fea0003800000 */
.L_x_9409:
        /* <DEDUP_REMOVED lines=16> */
.L_x_9415:
[----:B------:R-:W-:Y:S05]  /*38f50*/  BSYNC B3 ;  /* 0x0000000000037941 */ /* 0x000fea0003800000 */
.L_x_9414:
        /* <DEDUP_REMOVED lines=42> */
.L_x_9413:
[----:B------:R-:W-:Y:S05]  /*39200*/  BSYNC B2 ;  /* 0x0000000000027941 */ /* 0x000fea0003800000 */
.L_x_9412:
        /* <DEDUP_REMOVED lines=10> */
.L_x_9408:
        /* <DEDUP_REMOVED lines=12> */
.L_x_9417:
[----:B------:R-:W-:Y:S02]  /*39370*/  IMAD.MOV.U32 R29, RZ, RZ, R32 ;  /* 0x000000ffff1d7224 */ /* 0x000fe400078e0020 */
.L_x_9418:
[----:B------:R-:W-:Y:S05]  /*39380*/  BSYNC B2 ;  /* 0x0000000000027941 */ /* 0x000fea0003800000 */
.L_x_9416:
        /* <DEDUP_REMOVED lines=16> */
.L_x_9422:
[----:B------:R-:W-:Y:S05]  /*39490*/  BSYNC B3 ;  /* 0x0000000000037941 */ /* 0x000fea0003800000 */
.L_x_9421:
        /* <DEDUP_REMOVED lines=42> */
.L_x_9420:
[----:B------:R-:W-:Y:S05]  /*39740*/  BSYNC B2 ;  /* 0x0000000000027941 */ /* 0x000fea0003800000 */
.L_x_9419:
        /* <DEDUP_REMOVED lines=15> */
.L_x_9423:
        /* <DEDUP_REMOVED lines=12> */
.L_x_9426:
[----:B------:R-:W-:Y:S02]  /*39900*/  IMAD.MOV.U32 R23, RZ, RZ, R32 ;  /* 0x000000ffff177224 */ /* 0x000fe400078e0020 */
.L_x_9427:
[----:B------:R-:W-:Y:S05]  /*39910*/  BSYNC B2 ;  /* 0x0000000000027941 */ /* 0x000fea0003800000 */
.L_x_9425:
        /* <DEDUP_REMOVED lines=16> */
.L_x_9431:
[----:B------:R-:W-:Y:S05]  /*39a20*/  BSYNC B3 ;  /* 0x0000000000037941 */ /* 0x000fea0003800000 */
.L_x_9430:
        /* <DEDUP_REMOVED lines=42> */
.L_x_9429:
[----:B------:R-:W-:Y:S05]  /*39cd0*/  BSYNC B2 ;  /* 0x0000000000027941 */ /* 0x000fea0003800000 */
.L_x_9428:
        /* <DEDUP_REMOVED lines=10> */
.L_x_9424:
        /* <DEDUP_REMOVED lines=12> */
.L_x_9433:
[----:B------:R-:W-:Y:S02]  /*39e40*/  IMAD.MOV.U32 R29, RZ, RZ, R32 ;  /* 0x000000ffff1d7224 */ /* 0x000fe400078e0020 */
.L_x_9434:
[----:B------:R-:W-:Y:S05]  /*39e50*/  BSYNC B2 ;  /* 0x0000000000027941 */ /* 0x000fea0003800000 */
.L_x_9432:
        /* <DEDUP_REMOVED lines=16> */
.L_x_9438:
[----:B------:R-:W-:Y:S05]  /*39f60*/  BSYNC B3 ;  /* 0x0000000000037941 */ /* 0x000fea0003800000 */
.L_x_9437:
        /* <DEDUP_REMOVED lines=42> */
.L_x_9436:
[----:B------:R-:W-:Y:S05]  /*3a210*/  BSYNC B2 ;  /* 0x0000000000027941 */ /* 0x000fea0003800000 */
.L_x_9435:
        /* <DEDUP_REMOVED lines=13> */
.L_x_9439:
        /* <DEDUP_REMOVED lines=12> */
.L_x_9442:
[----:B------:R-:W-:Y:S02]  /*3a3b0*/  IMAD.MOV.U32 R22, RZ, RZ, R32 ;  /* 0x000000ffff167224 */ /* 0x000fe400078e0020 */
.L_x_9443:
[----:B------:R-:W-:Y:S05]  /*3a3c0*/  BSYNC B2 ;  /* 0x0000000000027941 */ /* 0x000fea0003800000 */
.L_x_9441:
        /* <DEDUP_REMOVED lines=16> */
.L_x_9447:
[----:B------:R-:W-:Y:S05]  /*3a4d0*/  BSYNC B3 ;  /* 0x0000000000037941 */ /* 0x000fea0003800000 */
.L_x_9446:
        /* <DEDUP_REMOVED lines=42> */
.L_x_9445:
[----:B------:R-:W-:Y:S05]  /*3a780*/  BSYNC B2 ;  /* 0x0000000000027941 */ /* 0x000fea0003800000 */
.L_x_9444:
        /* <DEDUP_REMOVED lines=10> */
.L_x_9440:
        /* <DEDUP_REMOVED lines=12> */
.L_x_9449:
[----:B------:R-:W-:Y:S02]  /*3a8f0*/  IMAD.MOV.U32 R29, RZ, RZ, R32 ;  /* 0x000000ffff1d7224 */ /* 0x000fe400078e0020 */
.L_x_9450:
[----:B------:R-:W-:Y:S05]  /*3a900*/  BSYNC B2 ;  /* 0x0000000000027941 */ /* 0x000fea0003800000 */
.L_x_9448:
        /* <DEDUP_REMOVED lines=16> */
.L_x_9454:
[----:B------:R-:W-:Y:S05]  /*3aa10*/  BSYNC B3 ;  /* 0x0000000000037941 */ /* 0x000fea0003800000 */
.L_x_9453:
        /* <DEDUP_REMOVED lines=42> */
.L_x_9452:
[----:B------:R-:W-:Y:S05]  /*3acc0*/  BSYNC B2 ;  /* 0x0000000000027941 */ /* 0x000fea0003800000 */
.L_x_9451:
        /* <DEDUP_REMOVED lines=13> */
.L_x_9455:
        /* <DEDUP_REMOVED lines=12> */
.L_x_9458:
[----:B------:R-:W-:Y:S02]  /*3ae60*/  IMAD.MOV.U32 R20, RZ, RZ, R32 ;  /* 0x000000ffff147224 */ /* 0x000fe400078e0020 */
.L_x_9459:
[----:B------:R-:W-:Y:S05]  /*3ae70*/  BSYNC B2 ;  /* 0x0000000000027941 */ /* 0x000fea0003800000 */
.L_x_9457:
        /* <DEDUP_REMOVED lines=16> */
.L_x_9463:
[----:B------:R-:W-:Y:S05]  /*3af80*/  BSYNC B3 ;  /* 0x0000000000037941 */ /* 0x000fea0003800000 */
.L_x_9462:
        /* <DEDUP_REMOVED lines=42> */
.L_x_9461:
[----:B------:R-:W-:Y:S05]  /*3b230*/  BSYNC B2 ;  /* 0x0000000000027941 */ /* 0x000fea0003800000 */
.L_x_9460:
        /* <DEDUP_REMOVED lines=10> */
.L_x_9456:
        /* <DEDUP_REMOVED lines=12> */
.L_x_9465:
[----:B------:R-:W-:Y:S02]  /*3b3a0*/  IMAD.MOV.U32 R29, RZ, RZ, R32 ;  /* 0x000000ffff1d7224 */ /* 0x000fe400078e0020 */
.L_x_9466:
[----:B------:R-:W-:Y:S05]  /*3b3b0*/  BSYNC B2 ;  /* 0x0000000000027941 */ /* 0x000fea0003800000 */
.L_x_9464:
        /* <DEDUP_REMOVED lines=16> */
.L_x_9470:
[----:B------:R-:W-:Y:S05]  /*3b4c0*/  BSYNC B3 ;  /* 0x0000000000037941 */ /* 0x000fea0003800000 */
.L_x_9469:
        /* <DEDUP_REMOVED lines=42> */
.L_x_9468:
[----:B------:R-:W-:Y:S05]  /*3b770*/  BSYNC B2 ;  /* 0x0000000000027941 */ /* 0x000fea0003800000 */
.L_x_9467:
        /* <DEDUP_REMOVED lines=13> */
.L_x_9471:
        /* <DEDUP_REMOVED lines=12> */
.L_x_9474:
[----:B------:R-:W-:Y:S02]  /*3b910*/  IMAD.MOV.U32 R19, RZ, RZ, R32 ;  /* 0x000000ffff137224 */ /* 0x000fe400078e0020 */
.L_x_9475:
[----:B------:R-:W-:Y:S05]  /*3b920*/  BSYNC B2 ;  /* 0x0000000000027941 */ /* 0x000fea0003800000 */
.L_x_9473:
        /* <DEDUP_REMOVED lines=16> */
.L_x_9479:
[----:B------:R-:W-:Y:S05]  /*3ba30*/  BSYNC B3 ;  /* 0x0000000000037941 */ /* 0x000fea0003800000 */
.L_x_9478:
        /* <DEDUP_REMOVED lines=42> */
.L_x_9477:
[----:B------:R-:W-:Y:S05]  /*3bce0*/  BSYNC B2 ;  /* 0x0000000000027941 */ /* 0x000fea0003800000 */
.L_x_9476:
        /* <DEDUP_REMOVED lines=10> */
.L_x_9472:
        /* <DEDUP_REMOVED lines=12> */
.L_x_9481:
[----:B------:R-:W-:Y:S02]  /*3be50*/  IMAD.MOV.U32 R29, RZ, RZ, R32 ;  /* 0x000000ffff1d7224 */ /* 0x000fe400078e0020 */
.L_x_9482:
[----:B------:R-:W-:Y:S05]  /*3be60*/  BSYNC B2 ;  /* 0x0000000000027941 */ /* 0x000fea0003800000 */
.L_x_9480:
        /* <DEDUP_REMOVED lines=16> */
.L_x_9486:
[----:B------:R-:W-:Y:S05]  /*3bf70*/  BSYNC B3 ;  /* 0x0000000000037941 */ /* 0x000fea0003800000 */
.L_x_9485:
        /* <DEDUP_REMOVED lines=42> */
.L_x_9484:
[----:B------:R-:W-:Y:S05]  /*3c220*/  BSYNC B2 ;  /* 0x0000000000027941 */ /* 0x000fea0003800000 */
.L_x_9483:
        /* <DEDUP_REMOVED lines=13> */
.L_x_9487:
        /* <DEDUP_REMOVED lines=12> */
.L_x_9490:
[----:B------:R-:W-:Y:S02]  /*3c3c0*/  IMAD.MOV.U32 R17, RZ, RZ, R32 ;  /* 0x000000ffff117224 */ /* 0x000fe400078e0020 */
.L_x_9491:
[----:B------:R-:W-:Y:S05]  /*3c3d0*/  BSYNC B2 ;  /* 0x0000000000027941 */ /* 0x000fea0003800000 */
.L_x_9489:
        /* <DEDUP_REMOVED lines=16> */
.L_x_9495:
[----:B------:R-:W-:Y:S05]  /*3c4e0*/  BSYNC B3 ;  /* 0x0000000000037941 */ /* 0x000fea0003800000 */
.L_x_9494:
        /* <DEDUP_REMOVED lines=42> */
.L_x_9493:
[----:B------:R-:W-:Y:S05]  /*3c790*/  BSYNC B2 ;  /* 0x0000000000027941 */ /* 0x000fea0003800000 */
.L_x_9492:
        /* <DEDUP_REMOVED lines=10> */
.L_x_9488:
        /* <DEDUP_REMOVED lines=54> */
.L_x_9367:
[----:B------:R-:W-:Y:S05]  /*3cba0*/  BSYNC B1 ;  /* 0x0000000000017941 */ /* 0x000fea0003800000 */
.L_x_9366:
        /* <DEDUP_REMOVED lines=100> */
.L_x_9520:
        /* <DEDUP_REMOVED lines=191> */
.L_x_9521:
        /* <DEDUP_REMOVED lines=52> */
[----:B------:R-:W-:Y:S02]  /*3e120*/  F2FP.PACK_AB R48, R50, R48 ;  /* 0x000000303230723e */ /* 0x000fe400000000ff */
        /* <DEDUP_REMOVED lines=10> */
[----:B------:R-:W-:Y:S01]  /*3e1d0*/  F2FP.PACK_AB R52, R49, R52 ;  /* 0x000000343134723e */ /* 0x000fe200000000ff */
[----:B----4-:R-:W-:Y:S02]  /*3e1e0*/  FFMA.FTZ R49, R157, R53, R50 ;  /* 0x000000359d317223 */ /* 0x010fe40000010032 */
[----:B------:R-:W4:Y:S01]  /*3e1f0*/  LDL R157, [R1+0x450] ;  /* 0x00045000019d7983 */ /* 0x000f220000100800 */
[----:B---3--:R-:W-:-:S05]  /*3e200*/  FFMA.FTZ R50, R54, R99, R55 ;  /* 0x0000006336327223 */ /* 0x008fca0000010037 */
[----:B------:R-:W-:Y:S02]  /*3e210*/  F2FP.PACK_AB R49, R50, R49 ;  /* 0x000000313231723e */ /* 0x000fe400000000ff */
        /* <DEDUP_REMOVED lines=15> */
[-C--:B---3--:R-:W-:Y:S02]  /*3e310*/  FFMA.FTZ R50, R50, R54.reuse, R4 ;  /* 0x0000003632327223 */ /* 0x088fe40000010004 */
[----:B------:R-:W-:Y:S01]  /*3e320*/  FFMA.FTZ R54, R159, R54, R3 ;  /* 0x000000369f367223 */ /* 0x000fe20000010003 */
[----:B------:R0:W5:Y:S04]  /*3e330*/  LDL.LU R4, [R1+0x480] ;  /* 0x0004800001047983 */ /* 0x0001680000300800 */
[----:B------:R0:W5:Y:S01]  /*3e340*/  LDL.LU R3, [R1+0x47c] ;  /* 0x00047c0001037983 */ /* 0x0001620000300800 */
[----:B------:R-:W-:Y:S01]  /*3e350*/  F2FP.PACK_AB R54, R55, R54 ;  /* 0x000000363736723e */ /* 0x000fe200000000ff */
[----:B------:R-:W-:-:S02]  /*3e360*/  FADD.FTZ R55, R100, -R51 ;  /* 0x8000003364377221 */ /* 0x000fc40000010000 */
[----:B------:R-:W2:Y:S01]  /*3e370*/  LDL R159, [R1+0x410] ;  /* 0x00041000019f7983 */ /* 0x000ea20000100800 */
[----:B------:R-:W-:-:S03]  /*3e380*/  F2FP.PACK_AB R50, R98, R50 ;  /* 0x000000326232723e */ /* 0x000fc600000000ff */
        /* <DEDUP_REMOVED lines=10> */
[----:B------:R-:W-:Y:S01]  /*3e430*/  F2FP.PACK_AB R51, R98, R51 ;  /* 0x000000336233723e */ /* 0x000fe200000000ff */
        /* <DEDUP_REMOVED lines=9> */
[----:B------:R-:W-:-:S05]  /*3e4d0*/  F2FP.PACK_AB R55, R158, R55 ;  /* 0x000000379e37723e */ /* 0x000fca00000000ff */
[----:B------:R0:W-:Y:S02]  /*3e4e0*/  STG.E.128 [R48.64], R52 ;  /* 0x0000003430007986 */ /* 0x0001e4000c101d06 */
.L_x_9499:
[----:B------:R-:W-:Y:S05]  /*3e4f0*/  BSYNC B1 ;  /* 0x0000000000017941 */ /* 0x000fea0003800000 */
.L_x_9498:
        /* <DEDUP_REMOVED lines=38> */
[----:B------:R-:W-:Y:S02]  /*3e760*/  F2FP.PACK_AB R48, R50, R48 ;  /* 0x000000303230723e */ /* 0x000fe400000000ff */
        /* <DEDUP_REMOVED lines=9> */
[----:B------:R-:W-:Y:S01]  /*3e800*/  F2FP.PACK_AB R52, R49, R52 ;  /* 0x000000343134723e */ /* 0x000fe200000000ff */
[----:B--2---:R-:W-:-:S02]  /*3e810*/  FFMA.FTZ R49, R157, R53, R50 ;  /* 0x000000359d317223 */ /* 0x004fc40000010032 */
[----:B------:R-:W2:Y:S01]  /*3e820*/  LDL R157, [R1+0x3d0] ;  /* 0x0003d000019d7983 */ /* 0x000ea20000100800 */
        /* <DEDUP_REMOVED lines=23> */
[----:B------:R-:W3:Y:S01]  /*3e9a0*/  LDL R159, [R1+0x390] ;  /* 0x00039000019f7983 */ /* 0x000ee20000100800 */
[----:B------:R-:W-:-:S03]  /*3e9b0*/  F2FP.PACK_AB R50, R98, R50 ;  /* 0x000000326232723e */ /* 0x000fc600000000ff */
        /* <DEDUP_REMOVED lines=10> */
[----:B------:R-:W-:Y:S01]  /*3ea60*/  F2FP.PACK_AB R51, R98, R51 ;  /* 0x000000336233723e */ /* 0x000fe200000000ff */
        /* <DEDUP_REMOVED lines=9> */
[----:B------:R-:W-:-:S05]  /*3eb00*/  F2FP.PACK_AB R55, R158, R55 ;  /* 0x000000379e37723e */ /* 0x000fca00000000ff */
[----:B------:R0:W-:Y:S02]  /*3eb10*/  STG.E.128 [R48.64], R52 ;  /* 0x0000003430007986 */ /* 0x0001e4000c101d06 */
.L_x_9501:
[----:B------:R-:W-:Y:S05]  /*3eb20*/  BSYNC B1 ;  /* 0x0000000000017941 */ /* 0x000fea0003800000 */
.L_x_9500:
        /* <DEDUP_REMOVED lines=98> */
.L_x_9503:
[----:B------:R-:W-:Y:S05]  /*3f150*/  BSYNC B1 ;  /* 0x0000000000017941 */ /* 0x000fea0003800000 */
.L_x_9502:
        /* <DEDUP_REMOVED lines=98> */
.L_x_9505:
[----:B------:R-:W-:Y:S05]  /*3f780*/  BSYNC B1 ;  /* 0x0000000000017941 */ /* 0x000fea0003800000 */
.L_x_9504:
        /* <DEDUP_REMOVED lines=98> */
.L_x_9507:
[----:B------:R-:W-:Y:S05]  /*3fdb0*/  BSYNC B1 ;  /* 0x0000000000017941 */ /* 0x000fea0003800000 */
.L_x_9506:
        /* <DEDUP_REMOVED lines=98> */
.L_x_9509:
[----:B------:R-:W-:Y:S05]  /*403e0*/  BSYNC B1 ;  /* 0x0000000000017941 */ /* 0x000fea0003800000 */
.L_x_9508:
        /* <DEDUP_REMOVED lines=98> */
.L_x_9511:
[----:B------:R-:W-:Y:S05]  /*40a10*/  BSYNC B1 ;  /* 0x0000000000017941 */ /* 0x000fea0003800000 */
.L_x_9510:
        /* <DEDUP_REMOVED lines=98> */
.L_x_9513:
[----:B------:R-:W-:Y:S05]  /*41040*/  BSYNC B1 ;  /* 0x0000000000017941 */ /* 0x000fea0003800000 */
.L_x_9512:
        /* <DEDUP_REMOVED lines=36> */
[----:B------:R-:W-:Y:S02]  /*41290*/  F2FP.PACK_AB R48, R50, R48 ;  /* 0x000000303230723e */ /* 0x000fe400000000ff */
[----:B------:R-:W-:Y:S01]  /*412a0*/  F2FP.PACK_AB R52, R49, R52 ;  /* 0x000000343134723e */ /* 0x000fe200000000ff */
[----:B------:R-:W2:Y:S04]  /*412b0*/  LDL R4, [R1+0x14] ;  /* 0x0000140001047983 */ /* 0x000ea80000100800 */
[----:B------:R-:W4:Y:S01]  /*412c0*/  LDL R158, [R1+0x10] ;  /* 0x00001000019e7983 */ /* 0x000f220000100800 */
[----:B------:R-:W-:-:S03]  /*412d0*/  FFMA.FTZ R49, R157, R53, R159 ;  /* 0x000000359d317223 */ /* 0x000fc6000001009f */
[----:B------:R-:W4:Y:S01]  /*412e0*/  LDL R159, [R1+0x30] ;  /* 0x00003000019f7983 */ /* 0x000f220000100800 */
[----:B---3--:R-:W-:-:S03]  /*412f0*/  FFMA.FTZ R50, R54, R99, R55 ;  /* 0x0000006336327223 */ /* 0x008fc60000010037 */
[----:B------:R-:W3:Y:S02]  /*41300*/  LDL R157, [R1+0x50] ;  /* 0x00005000019d7983 */ /* 0x000ee40000100800 */
[----:B------:R-:W-:Y:S02]  /*41310*/  F2FP.PACK_AB R49, R50, R49 ;  /* 0x000000313231723e */ /* 0x000fe400000000ff */
        /* <DEDUP_REMOVED lines=10> */
[----:B------:R-:W-:Y:S01]  /*413c0*/  F2FP.PACK_AB R53, R99, R53 ;  /* 0x000000356335723e */ /* 0x000fe200000000ff */
[-C--:B----4-:R-:W-:Y:S02]  /*413d0*/  FFMA.FTZ R50, R50, R54.reuse, R5 ;  /* 0x0000003632327223 */ /* 0x090fe40000010005 */
[----:B------:R0:W5:Y:S01]  /*413e0*/  LDL.LU R5, [R1+0x47c] ;  /* 0x00047c0001057983 */ /* 0x0001620000300800 */
[----:B------:R-:W-:Y:S02]  /*413f0*/  FFMA.FTZ R54, R4, R54, R151 ;  /* 0x0000003604367223 */ /* 0x000fe40000010097 */
[----:B------:R-:W-:Y:S01]  /*41400*/  F2FP.PACK_AB R50, R98, R50 ;  /* 0x000000326232723e */ /* 0x000fe200000000ff */
[----:B------:R0:W5:Y:S04]  /*41410*/  LDL.LU R4, [R1+0x478] ;  /* 0x0004780001047983 */ /* 0x0001680000300800 */
[----:B------:R0:W5:Y:S04]  /*41420*/  LDL.LU R3, [R1+0x474] ;  /* 0x0004740001037983 */ /* 0x0001680000300800 */
[----:B------:R-:W2:Y:S04]  /*41430*/  LDL R99, [R1+0x58] ;  /* 0x0000580001637983 */ /* 0x000ea80000100800 */
[----:B------:R-:W2:Y:S01]  /*41440*/  LDL R98, [R1+0x38] ;  /* 0x0000380001627983 */ /* 0x000ea20000100800 */
[----:B------:R-:W-:-:S02]  /*41450*/  FFMA.FTZ R55, R158, R55, R150 ;  /* 0x000000379e377223 */ /* 0x000fc40000010096 */
[----:B------:R-:W-:-:S03]  /*41460*/  FADD.FTZ R158, R0, -R51 ;  /* 0x80000033009e7221 */ /* 0x000fc60000010000 */
[----:B------:R-:W-:Y:S01]  /*41470*/  F2FP.PACK_AB R54, R55, R54 ;  /* 0x000000363736723e */ /* 0x000fe200000000ff */
[----:B------:R-:W-:Y:S02]  /*41480*/  FADD.FTZ R55, R92, -R51 ;  /* 0x800000335c377221 */ /* 0x000fe40000010000 */
[C---:B------:R-:W-:Y:S02]  /*41490*/  FMUL.FTZ R158, R96.reuse, R158 ;  /* 0x0000009e609e7220 */ /* 0x040fe40000410000 */
[----:B------:R-:W-:-:S04]  /*414a0*/  FMUL.FTZ R55, R96, R55 ;  /* 0x0000003760377220 */ /* 0x000fc80000410000 */
[----:B--2---:R-:W-:Y:S02]  /*414b0*/  FFMA.FTZ R51, R99, R55, R98 ;  /* 0x0000003763337223 */ /* 0x004fe40000010062 */
[----:B---3--:R-:W-:Y:S02]  /*414c0*/  FFMA.FTZ R98, R157, R158, R159 ;  /* 0x0000009e9d627223 */ /* 0x008fe4000001009f */
[----:B------:R-:W-:-:S03]  /*414d0*/  IMAD.MOV.U32 R157, RZ, RZ, 0x10 ;  /* 0x00000010ff9d7424 */ /* 0x000fc600078e00ff */
[----:B------:R-:W-:Y:S01]  /*414e0*/  F2FP.PACK_AB R51, R98, R51 ;  /* 0x000000336233723e */ /* 0x000fe200000000ff */
[----:B------:R-:W-:-:S04]  /*414f0*/  IMAD.WIDE.U32 R98, R27, R157, c[0x0][0x208] ;  /* 0x000082001b627625 */ /* 0x000fc800078e009d */
[----:B------:R-:W-:Y:S02]  /*41500*/  FFMA.FTZ R55, R165, R55, R149 ;  /* 0x00000037a5377223 */ /* 0x000fe40000010095 */
[----:B------:R-:W-:Y:S01]  /*41510*/  FFMA.FTZ R158, R155, R158, R148 ;  /* 0x0000009e9b9e7223 */ /* 0x000fe20000010094 */
[----:B------:R1:W-:Y:S04]  /*41520*/  STG.E.128 [R98.64], R48 ;  /* 0x0000003062007986 */ /* 0x0003e8000c101d06 */
[----:B------:R-:W-:Y:S01]  /*41530*/  F2FP.PACK_AB R55, R158, R55 ;  /* 0x000000379e37723e */ /* 0x000fe200000000ff */
[----:B-1----:R-:W-:-:S05]  /*41540*/  IMAD.WIDE.U32 R48, R27, R157, c[0x0][0x210] ;  /* 0x000084001b307625 */ /* 0x002fca00078e009d */
[----:B------:R0:W-:Y:S01]  /*41550*/  STG.E.128 [R48.64], R52 ;  /* 0x0000003430007986 */ /* 0x0001e2000c101d06 */
[----:B------:R-:W-:-:S03]  /*41560*/  IADD3 R27, R27, 0x20, RZ ;  /* 0x000000201b1b7810 */ /* 0x000fc60007ffe0ff */
.L_x_9515:
[----:B------:R-:W-:Y:S05]  /*41570*/  BSYNC B1 ;  /* 0x0000000000017941 */ /* 0x000fea0003800000 */
.L_x_9514:
        /* <DEDUP_REMOVED lines=39> */
[----:B0-----:R-:W-:Y:S02]  /*417f0*/  FFMA.FTZ R51, R128, R159, R121 ;  /* 0x0000009f80337223 */ /* 0x001fe40000010079 */
[----:B------:R-:W-:Y:S02]  /*41800*/  FFMA.FTZ R48, R132, R98, R127 ;  /* 0x0000006284307223 */ /* 0x000fe4000001007f */
[----:B------:R-:W-:Y:S01]  /*41810*/  FFMA.FTZ R49, R130, R99, R125 ;  /* 0x0000006382317223 */ /* 0x000fe2000001007d */
[----:B------:R-:W-:Y:S01]  /*41820*/  F2FP.PACK_AB R51, R96, R51 ;  /* 0x000000336033723e */ /* 0x000fe200000000ff */
[----:B------:R-:W-:Y:S01]  /*41830*/  FFMA.FTZ R50, R129, R157, R123 ;  /* 0x0000009d81327223 */ /* 0x000fe2000001007b */
[----:B------:R-:W-:Y:S01]  /*41840*/  F2FP.PACK_AB R48, R97, R48 ;  /* 0x000000306130723e */ /* 0x000fe200000000ff */
[----:B------:R-:W-:Y:S01]  /*41850*/  IMAD.WIDE.U32 R52, R27, R54, c[0x0][0x210] ;  /* 0x000084001b347625 */ /* 0x000fe200078e0036 */
[----:B------:R-:W-:-:S02]  /*41860*/  F2FP.PACK_AB R49, R55, R49 ;  /* 0x000000313731723e */ /* 0x000fc400000000ff */
[----:B------:R-:W-:-:S05]  /*41870*/  F2FP.PACK_AB R50, R158, R50 ;  /* 0x000000329e32723e */ /* 0x000fca00000000ff */
[----:B------:R0:W-:Y:S02]  /*41880*/  STG.E.128 [R52.64], R48 ;  /* 0x0000003034007986 */ /* 0x0001e4000c101d06 */
.L_x_9517:
[----:B------:R-:W-:Y:S05]  /*41890*/  BSYNC B1 ;  /* 0x0000000000017941 */ /* 0x000fea0003800000 */
.L_x_9516:
[----:B0-----:R-:W2:Y:S01]  /*418a0*/  LDL.LU R48, [R1+0x20] ;  /* 0x0000200001307983 */ /* 0x001ea20000300800 */
[----:B------:R-:W-:-:S04]  /*418b0*/  IMAD.MOV.U32 R27, RZ, RZ, 0x4 ;  /* 0x00000004ff1b7424 */ /* 0x000fc800078e00ff */
[----:B--2---:R-:W-:-:S05]  /*418c0*/  IMAD R48, R27, c[0x0][0x160], R48 ;  /* 0x000058001b307a24 */ /* 0x004fca00078e0230 */
[----:B------:R0:W-:Y:S01]  /*418d0*/  STL [R1+0x20], R48 ;  /* 0x0000203001007387 */ /* 0x0001e20000100800 */
[----:B------:R-:W-:-:S13]  /*418e0*/  ISETP.GE.AND P0, PT, R48, c[0x0][0x164], PT ;  /* 0x0000590030007a0c */ /* 0x000fda0003f06270 */
[----:B0----5:R-:W-:Y:S01]  /*418f0*/  @P0 CALL.REL.NOINC `(.L_x_9518) ;  /* 0x0000001000000944 */ /* 0x021fe20003c00000 */
[----:B------:R-:W-:Y:S05]  /*41900*/  BRA `(.L_x_9519) ;  /* 0xfffc261000007947 */ /* 0x000fea000383ffff */
.L_x_9518:
[----:B------:R-:W-:Y:S05]  /*41910*/  BSYNC B0 ;  /* 0x0000000000007941 */ /* 0x000fea0003800000 */
.L_x_8186:
[----:B------:R-:W-:Y:S05]  /*41920*/  EXIT ;  /* 0x000000000000794d */ /* 0x000fea0003800000 */
.L_x_9496:
[----:B------:R-:W-:Y:S01]  /*41930*/  IMAD.MOV.U32 R50, RZ, RZ, 0x1 ;  /* 0x00000001ff327424 */ /* 0x000fe200078e00ff */
[----:B------:R-:W-:Y:S01]  /*41940*/  MOV R48, 0x41980 ;  /* 0x0004198000307802 */ /* 0x000fe20000000f00 */
[----:B------:R-:W-:Y:S02]  /*41950*/  IMAD.MOV.U32 R52, RZ, RZ, 0x1f ;  /* 0x0000001fff347424 */ /* 0x000fe400078e00ff */
[----:B------:R-:W-:Y:S02]  /*41960*/  IMAD.MOV.U32 R49, RZ, RZ, -0x1 ;  /* 0xffffffffff317424 */ /* 0x000fe400078e00ff */
[----:B------:R-:W-:Y:S05]  /*41970*/  CALL.REL.NOINC `($__internal_12_$__cuda_sm70_shflsync_bfly_p) ;  /* 0x00000e3000007944 */ /* 0x000fea0003c00000 */
[----:B-1----:R-:W-:Y:S05]  /*41980*/  BRA `(.L_x_9520) ;  /* 0xffffb86000007947 */ /* 0x002fea000383ffff */
.L_x_9497:
[----:B------:R-:W-:Y:S01]  /*41990*/  IMAD.MOV.U32 R50, RZ, RZ, 0x2 ;  /* 0x00000002ff327424 */ /* 0x000fe200078e00ff */
[----:B------:R-:W-:Y:S01]  /*419a0*/  MOV R48, 0x419e0 ;  /* 0x000419e000307802 */ /* 0x000fe20000000f00 */
[----:B------:R-:W-:Y:S02]  /*419b0*/  IMAD.MOV.U32 R52, RZ, RZ, 0x1f ;  /* 0x0000001fff347424 */ /* 0x000fe400078e00ff */
[----:B------:R-:W-:Y:S02]  /*419c0*/  IMAD.MOV.U32 R49, RZ, RZ, -0x1 ;  /* 0xffffffffff317424 */ /* 0x000fe400078e00ff */
[----:B------:R-:W-:Y:S05]  /*419d0*/  CALL.REL.NOINC `($__internal_12_$__cuda_sm70_shflsync_bfly_p) ;  /* 0x00000dd000007944 */ /* 0x000fea0003c00000 */
[----:B-1----:R-:W-:Y:S01]  /*419e0*/  FADD.FTZ R51, R51, R50 ;  /* 0x0000003233337221 */ /* 0x002fe20000010000 */
[----:B------:R-:W-:Y:S01]  /*419f0*/  MOV R48, 0x41a40 ;  /* 0x00041a4000307802 */ /* 0x000fe20000000f00 */
[----:B------:R-:W-:-:S02]  /*41a00*/  IMAD.MOV.U32 R50, RZ, RZ, 0x4 ;  /* 0x00000004ff327424 */ /* 0x000fc400078e00ff */
[----:B------:R-:W-:Y:S02]  /*41a10*/  IMAD.MOV.U32 R52, RZ, RZ, 0x1f ;  /* 0x0000001fff347424 */ /* 0x000fe400078e00ff */
[----:B------:R-:W-:Y:S02]  /*41a20*/  IMAD.MOV.U32 R49, RZ, RZ, -0x1 ;  /* 0xffffffffff317424 */ /* 0x000fe400078e00ff */
[----:B------:R-:W-:Y:S05]  /*41a30*/  CALL.REL.NOINC `($__internal_12_$__cuda_sm70_shflsync_bfly_p) ;  /* 0x00000d7000007944 */ /* 0x000fea0003c00000 */
[----:B-1----:R-:W-:Y:S01]  /*41a40*/  FADD.FTZ R51, R51, R50 ;  /* 0x0000003233337221 */ /* 0x002fe20000010000 */
[----:B------:R-:W-:Y:S01]  /*41a50*/  MOV R48, 0x41aa0 ;  /* 0x00041aa000307802 */ /* 0x000fe20000000f00 */
[----:B------:R-:W-:Y:S02]  /*41a60*/  IMAD.MOV.U32 R50, RZ, RZ, 0x8 ;  /* 0x00000008ff327424 */ /* 0x000fe400078e00ff */
        /* <DEDUP_REMOVED lines=211> */
[----:B-1----:R-:W-:Y:S05]  /*427a0*/  BRA `(.L_x_9521) ;  /* 0xffffb63000007947 */ /* 0x002fea000383ffff */
        .weak           $__internal_12_$__cuda_sm70_shflsync_bfly_p
        .type           $__internal_12_$__cuda_sm70_shflsync_bfly_p,@function
        .size           $__internal_12_$__cuda_sm70_shflsync_bfly_p,(.L_x_65392 - $__internal_12_$__cuda_sm70_shflsync_bfly_p)
$__internal_12_$__cuda_sm70_shflsync_bfly_p:
[----:B------:R-:W-:Y:S04]  /*427b0*/  WARPSYNC R49 ;  /* 0x0000003100007348 */ /* 0x000fe80003800000 */
[----:B------:R0:W1:Y:S02]  /*427c0*/  SHFL.BFLY PT, R50, R51, R50, R52 ;  /* 0x0c00003233327389 */ /* 0x00006400000e0034 */
[----:B0-----:R-:W-:-:S04]  /*427d0*/  IMAD.MOV.U32 R49, RZ, RZ, 0x0 ;  /* 0x00000000ff317424 */ /* 0x001fc800078e00ff */
[----:B------:R-:W-:Y:S05]  /*427e0*/  RET.REL.NODEC R48 `(_ZN10layer_norm31ln_parallel_residual_fwd_kernelINS_13Kernel_traitsI6__halfS2_S2_S2_fjLj2560ELj1ELj4ELj1ELj16ENS_18Kernel_traits_baseILj2560ES2_S2_S2_S2_fjLj128EEEEELb1ELb0ELb0EEEvNS_9FwdParamsE) ;  /* 0xfffbd81030007950 */ /* 0x000fea0003c3ffff */
.L_x_9522:
        /* <DEDUP_REMOVED lines=9> */
.L_x_65392:


//--------------------- .text._ZN10layer_norm31ln_parallel_residual_fwd_kernelINS_13Kernel_traitsI6__halfS2_S2_S2_fjLj2560ELj1ELj4ELj1ELj16ENS_18Kernel_traits_baseILj2560ES2_S2_S2_S2_fjLj128EEEEELb1ELb0ELb1EEEvNS_9FwdParamsE --------------------------
	.section	.text._ZN10layer_norm31ln_parallel_residual_fwd_kernelINS_13Kernel_traitsI6__halfS2_S2_S2_fjLj2560ELj1ELj4ELj1ELj16ENS_18Kernel_traits_baseILj2560ES2_S2_S2_S2_fjLj128EEEEELb1ELb0ELb1EEEvNS_9FwdParamsE,"ax",@progbits
	.sectioninfo	@"SHI_REGISTERS=255"
	.align	128
        .global         _ZN10layer_norm31ln_parallel_residual_fwd_kernelINS_13Kernel_traitsI6__halfS2_S2_S2_fjLj2560ELj1ELj4ELj1ELj16ENS_18Kernel_traits_baseILj2560ES2_S2_S2_S2_fjLj128EEEEELb1ELb0ELb1EEEvNS_9FwdParamsE
        .type           _ZN10layer_norm31ln_parallel_residual_fwd_kernelINS_13Kernel_traitsI6__halfS2_S2_S2_fjLj2560ELj1ELj4ELj1ELj16ENS_18Kernel_traits_baseILj2560ES2_S2_S2_S2_fjLj128EEEEELb1ELb0ELb1EEEvNS_9FwdParamsE,@function
        .size           _ZN10layer_norm31ln_parallel_residual_fwd_kernelINS_13Kernel_traitsI6__halfS2_S2_S2_fjLj2560ELj1ELj4ELj1ELj16ENS_18Kernel_traits_baseILj2560ES2_S2_S2_S2_fjLj128EEEEELb1ELb0ELb1EEEvNS_9FwdParamsE,(.L_x_65393 - _ZN10layer_norm31ln_parallel_residual_fwd_kernelINS_13Kernel_traitsI6__halfS2_S2_S2_fjLj2560ELj1ELj4ELj1ELj16ENS_18Kernel_traits_baseILj2560ES2_S2_S2_S2_fjLj128EEEEELb1ELb0ELb1EEEvNS_9FwdParamsE)
        .other          _ZN10layer_norm31ln_parallel_residual_fwd_kernelINS_13Kernel_traitsI6__halfS2_S2_S2_fjLj2560ELj1ELj4ELj1ELj16ENS_18Kernel_traits_baseILj2560ES2_S2_S2_S2_fjLj128EEEEELb1ELb0ELb1EEEvNS_9FwdParamsE,@"STO_CUDA_ENTRY STV_DEFAULT"
_ZN10layer_norm31ln_parallel_residual_fwd_kernelINS_13Kernel_traitsI6__halfS2_S2_S2_fjLj2560ELj1ELj4ELj1ELj16ENS_18Kernel_traits_baseILj2560ES2_S2_S2_S2_fjLj128EEEEELb1ELb0ELb1EEEvNS_9FwdParamsE:
.text._ZN10layer_norm31ln_parallel_residual_fwd_kernelINS_13Kernel_traitsI6__halfS2_S2_S2_fjLj2560ELj1ELj4ELj1ELj16ENS_18Kernel_traits_baseILj2560ES2_S2_S2_S2_fjLj128EEEEELb1ELb0ELb1EEEvNS_9FwdParamsE:
[----:B------:R-:W-:Y:S02]  /*0000*/  IMAD.MOV.U32 R1, RZ, RZ, c[0x0][0x28] ;  /* 0x00000a00ff017624 */ /* 0x000fe400078e00ff */
[----:B------:R-:W-:Y:S01]  /*0010*/  ULDC.U8 UR4, c[0x0][0x244] ;  /* 0x0000910000047ab9 */ /* 0x000fe20000000000 */
[----:B------:R-:W-:Y:S01]  /*0020*/  IMAD.MOV.U32 R8, RZ, RZ, c[0x0][0x23c] ;  /* 0x00008f00ff087624 */ /* 0x000fe200078e00ff */
[----:B------:R-:W-:Y:S01]  /*0030*/  ISETP.NE.AND P2, PT, RZ, UR4, PT ;  /* 0x00000004ff007c0c */ /* 0x000fe2000bf45270 */
[----:B------:R-:W-:Y:S01]  /*0040*/  ULDC.64 UR4, c[0x0][0x230] ;  /* 0x00008c0000047ab9 */ /* 0x000fe20000000a00 */
[----:B------:R-:W-:Y:S01]  /*0050*/  IMAD.MOV.U32 R161, RZ, RZ, c[0x0][0x238] ;  /* 0x00008e00ffa17624 */ /* 0x000fe200078e00ff */
[----:B------:R-:W-:Y:S01]  /*0060*/  ULDC.64 UR6, c[0x0][0x118] ;  /* 0x0000460000067ab9 */ /* 0x000fe20000000a00 */
[----:B------:R-:W-:Y:S01]  /*0070*/  IMAD.U32 R2, RZ, RZ, UR4 ;  /* 0x00000004ff027e24 */ /* 0x000fe2000f8e00ff */
[----:B------:R-:W-:Y:S01]  /*0080*/  IADD3 R1, R1, -0x1d0, RZ ;  /* 0xfffffe3001017810 */ /* 0x000fe20007ffe0ff */
[----:B------:R-:W-:-:S07]  /*0090*/  IMAD.U32 R3, RZ, RZ, UR5 ;  /* 0x00000005ff037e24 */ /* 0x000fce000f8e00ff */
[----:B------:R-:W-:Y:S01]  /*00a0*/  @P2 IMAD.MOV.U32 R4, RZ, RZ, R161 ;  /* 0x000000ffff042224 */ /* 0x000fe200078e00a1 */
[----:B------:R-:W-:Y:S01]  /*00b0*/  @P2 MOV R5, R8 ;  /* 0x0000000800052202 */ /* 0x000fe20000000f00 */
[----:B------:R-:W2:Y:S05]  /*00c0*/  @P2 LDG.E.64 R2, [R2.64] ;  /* 0x0000000602022981 */ /* 0x000eaa000c1e1b00 */
[----:B------:R-:W3:Y:S01]  /*00d0*/  @P2 LDG.E.64 R4, [R4.64] ;  /* 0x0000000604042981 */ /* 0x000ee2000c1e1b00 */
[----:B------:R-:W-:Y:S02]  /*00e0*/  ISETP.NE.U32.AND P0, PT, RZ, c[0x0][0x218], PT ;  /* 0x00008600ff007a0c */ /* 0x000fe40003f05070 */
[----:B------:R-:W-:Y:S01]  /*00f0*/  ISETP.NE.U32.AND P1, PT, RZ, c[0x0][0x220], PT ;  /* 0x00008800ff007a0c */ /* 0x000fe20003f25070 */
[----:B------:R-:W0:Y:S01]  /*0100*/  S2R R162, SR_TID.X ;  /* 0x0000000000a27919 */ /* 0x000e220000002100 */
[----:B------:R-:W-:-:S02]  /*0110*/  ISETP.NE.AND.EX P0, PT, RZ, c[0x0][0x21c], PT, P0 ;  /* 0x00008700ff007a0c */ /* 0x000fc40003f05300 */
[----:B------:R-:W-:Y:S01]  /*0120*/  ISETP.NE.AND.EX P1, PT, RZ, c[0x0][0x224], PT, P1 ;  /* 0x00008900ff007a0c */ /* 0x000fe20003f25310 */
[----:B------:R-:W1:Y:S01]  /*0130*/  S2R R13, SR_CTAID.X ;  /* 0x00000000000d7919 */ /* 0x000e620000002500 */
[----:B0-----:R-:W-:-:S04]  /*0140*/  LOP3.LUT R62, R162, 0x1f, RZ, 0xc0, !PT ;  /* 0x0000001fa23e7812 */ /* 0x001fc800078ec0ff */
[----:B------:R-:W-:-:S05]  /*0150*/  LOP3.LUT R64, R62, 0x120, RZ, 0xfc, !PT ;  /* 0x000001203e407812 */ /* 0x000fca00078efcff */
[----:B------:R-:W-:Y:S01]  /*0160*/  @P0 LEA R208, P3, R64, c[0x0][0x218], 0x4 ;  /* 0x0000860040d00a11 */ /* 0x000fe200078620ff */
[----:B------:R-:W-:-:S04]  /*0170*/  IMAD.SHL.U32 R196, R62, 0x10, RZ ;  /* 0x000000103ec47824 */ /* 0x000fc800078e00ff */
[----:B------:R-:W-:Y:S01]  /*0180*/  @P0 IMAD.X R209, RZ, RZ, c[0x0][0x21c], P3 ;  /* 0x00008700ffd10624 */ /* 0x000fe200018e06ff */
[C---:B------:R-:W-:Y:S02]  /*0190*/  @P0 LEA R104, P3, R62.reuse, c[0x0][0x218], 0x4 ;  /* 0x000086003e680a11 */ /* 0x040fe400078620ff */
[----:B------:R-:W-:-:S03]  /*01a0*/  LOP3.LUT R192, R62, 0x20, RZ, 0xfc, !PT ;  /* 0x000000203ec07812 */ /* 0x000fc600078efcff */
[----:B------:R-:W-:Y:S01]  /*01b0*/  @P0 IMAD.X R105, RZ, RZ, c[0x0][0x21c], P3 ;  /* 0x00008700ff690624 */ /* 0x000fe200018e06ff */
[----:B------:R-:W-:Y:S01]  /*01c0*/  @P1 IADD3 R100, P3, R196, c[0x0][0x220], RZ ;  /* 0x00008800c4641a10 */ /* 0x000fe20007f7e0ff */
[----:B-1----:R-:W-:Y:S01]  /*01d0*/  IMAD R0, R13, c[0x0][0x0], R162 ;  /* 0x000000000d007a24 */ /* 0x002fe200078e02a2 */
[----:B------:R-:W-:Y:S01]  /*01e0*/  SHF.L.U32 R188, R192, 0x4, RZ ;  /* 0x00000004c0bc7819 */ /* 0x000fe200000006ff */
[----:B------:R-:W-:Y:S01]  /*01f0*/  IMAD.MOV.U32 R201, RZ, RZ, 0x10 ;  /* 0x00000010ffc97424 */ /* 0x000fe200078e00ff */
[----:B------:R-:W-:Y:S01]  /*0200*/  LOP3.LUT R176, R62, 0x60, RZ, 0xfc, !PT ;  /* 0x000000603eb07812 */ /* 0x000fe200078efcff */
[----:B------:R-:W-:Y:S01]  /*0210*/  @P1 IMAD.X R101, RZ, RZ, c[0x0][0x224], P3 ;  /* 0x00008900ff651624 */ /* 0x000fe200018e06ff */
[----:B------:R-:W-:Y:S01]  /*0220*/  @P1 IADD3 R56, P3, R188, c[0x0][0x220], RZ ;  /* 0x00008800bc381a10 */ /* 0x000fe20007f7e0ff */
[----:B------:R-:W5:Y:S01]  /*0230*/  @P0 LDG.E.128 R208, [R208.64] ;  /* 0x00000006d0d00981 */ /* 0x000f62000c1e1d00 */
[----:B------:R-:W-:Y:S01]  /*0240*/  IMAD.WIDE.U32 R6, R0, -0x326172a9, RZ ;  /* 0xcd9e8d5700067825 */ /* 0x000fe200078e00ff */
[----:B------:R-:W-:-:S02]  /*0250*/  LOP3.LUT R184, R62, 0x40, RZ, 0xfc, !PT ;  /* 0x000000403eb87812 */ /* 0x000fc400078efcff */
[----:B------:R-:W-:Y:S01]  /*0260*/  LOP3.LUT R168, R62, 0x80, RZ, 0xfc, !PT ;  /* 0x000000803ea87812 */ /* 0x000fe200078efcff */
[----:B------:R-:W-:Y:S01]  /*0270*/  @P1 IMAD.X R57, RZ, RZ, c[0x0][0x224], P3 ;  /* 0x00008900ff391624 */ /* 0x000fe200018e06ff */
[----:B------:R-:W-:Y:S01]  /*0280*/  @P0 LEA R96, P4, R192, c[0x0][0x218], 0x4 ;  /* 0x00008600c0600a11 */ /* 0x000fe200078820ff */
[----:B------:R-:W-:Y:S01]  /*0290*/  IMAD.SHL.U32 R180, R184, 0x10, RZ ;  /* 0x00000010b8b47824 */ /* 0x000fe200078e00ff */
[----:B------:R-:W-:Y:S01]  /*02a0*/  LOP3.LUT R156, R62, 0xa0, RZ, 0xfc, !PT ;  /* 0x000000a03e9c7812 */ /* 0x000fe200078efcff */
[----:B------:R-:W-:Y:S01]  /*02b0*/  @P1 IMAD.WIDE.U32 R108, R64, R201, c[0x0][0x220] ;  /* 0x00008800406c1625 */ /* 0x000fe200078e00c9 */
[----:B------:R-:W-:Y:S01]  /*02c0*/  SHF.L.U32 R172, R176, 0x4, RZ ;  /* 0x00000004b0ac7819 */ /* 0x000fe200000006ff */
[----:B------:R-:W5:Y:S02]  /*02d0*/  @P0 LDG.E.128 R104, [R104.64] ;  /* 0x0000000668680981 */ /* 0x000f64000c1e1d00 */
[----:B------:R-:W-:Y:S01]  /*02e0*/  @P0 IMAD.X R97, RZ, RZ, c[0x0][0x21c], P4 ;  /* 0x00008700ff610624 */ /* 0x000fe200020e06ff */
[----:B------:R-:W-:-:S02]  /*02f0*/  @P0 LEA R52, P4, R184, c[0x0][0x218], 0x4 ;  /* 0x00008600b8340a11 */ /* 0x000fc400078820ff */
[----:B------:R-:W-:Y:S01]  /*0300*/  LOP3.LUT R88, R62, 0xc0, RZ, 0xfc, !PT ;  /* 0x000000c03e587812 */ /* 0x000fe200078efcff */
[----:B------:R-:W-:Y:S01]  /*0310*/  IMAD.SHL.U32 R164, R168, 0x10, RZ ;  /* 0x00000010a8a47824 */ /* 0x000fe200078e00ff */
[----:B------:R-:W-:Y:S01]  /*0320*/  LOP3.LUT R72, R62, 0x100, RZ, 0xfc, !PT ;  /* 0x000001003e487812 */ /* 0x000fe200078efcff */
[----:B------:R-:W-:Y:S01]  /*0330*/  @P0 IMAD.X R53, RZ, RZ, c[0x0][0x21c], P4 ;  /* 0x00008700ff350624 */ /* 0x000fe200020e06ff */
[----:B------:R-:W-:Y:S01]  /*0340*/  IADD3 R196, P4, R196, c[0x0][0x1b8], RZ ;  /* 0x00006e00c4c47a10 */ /* 0x000fe20007f9e0ff */
[----:B------:R-:W-:Y:S01]  /*0350*/  IMAD.SHL.U32 R84, R88, 0x10, RZ ;  /* 0x0000001058547824 */ /* 0x000fe200078e00ff */
[----:B------:R-:W-:Y:S01]  /*0360*/  LOP3.LUT R80, R62, 0xe0, RZ, 0xfc, !PT ;  /* 0x000000e03e507812 */ /* 0x000fe200078efcff */
[----:B------:R-:W-:Y:S01]  /*0370*/  IMAD.SHL.U32 R92, R156, 0x10, RZ ;  /* 0x000000109c5c7824 */ /* 0x000fe200078e00ff */
[----:B------:R-:W-:Y:S01]  /*0380*/  LEA R60, P5, R64, c[0x0][0x1b8], 0x4 ;  /* 0x00006e00403c7a11 */ /* 0x000fe200078a20ff */
[----:B------:R-:W-:Y:S01]  /*0390*/  IMAD.X R197, RZ, RZ, c[0x0][0x1bc], P4 ;  /* 0x00006f00ffc57624 */ /* 0x000fe200020e06ff */
[----:B------:R-:W-:Y:S01]  /*03a0*/  SHF.R.U32.HI R162, RZ, 0x5, R162 ;  /* 0x00000005ffa27819 */ /* 0x000fe200000116a2 */
[C---:B------:R-:W-:Y:S01]  /*03b0*/  IMAD.SHL.U32 R76, R80.reuse, 0x10, RZ ;  /* 0x00000010504c7824 */ /* 0x040fe200078e00ff */
[----:B------:R-:W-:Y:S01]  /*03c0*/  IADD3.X R61, RZ, c[0x0][0x1bc], RZ, P5, !PT ;  /* 0x00006f00ff3d7a10 */ /* 0x000fe20002ffe4ff */
[----:B------:R-:W5:Y:S01]  /*03d0*/  @P1 LDG.E.128 R108, [R108.64] ;  /* 0x000000066c6c1981 */ /* 0x000f62000c1e1d00 */
[----:B------:R-:W-:-:S02]  /*03e0*/  @P0 LEA R228, P6, R80, c[0x0][0x218], 0x4 ;  /* 0x0000860050e40a11 */ /* 0x000fc400078c20ff */
[----:B------:R-:W-:Y:S01]  /*03f0*/  @P1 IADD3 R12, P5, R76, c[0x0][0x220], RZ ;  /* 0x000088004c0c1a10 */ /* 0x000fe20007fbe0ff */
[----:B------:R-:W-:Y:S01]  /*0400*/  IMAD R162, R13, 0x4, R162 ;  /* 0x000000040da27824 */ /* 0x000fe200078e02a2 */
[----:B------:R-:W5:Y:S01]  /*0410*/  @P1 LDG.E.128 R100, [R100.64] ;  /* 0x0000000664641981 */ /* 0x000f62000c1e1d00 */
[----:B------:R-:W-:Y:S02]  /*0420*/  @P0 IMAD.X R229, RZ, RZ, c[0x0][0x21c], P6 ;  /* 0x00008700ffe50624 */ /* 0x000fe400030e06ff */
[----:B------:R-:W-:Y:S01]  /*0430*/  @P1 IMAD.X R13, RZ, RZ, c[0x0][0x224], P5 ;  /* 0x00008900ff0d1624 */ /* 0x000fe200028e06ff */
        /* <DEDUP_REMOVED lines=21> */
[----:B------:R-:W-:Y:S01]  /*0590*/  IMAD.WIDE.U32 R6, R7, -0x326172a9, RZ ;  /* 0xcd9e8d5707067825 */ /* 0x000fe200078e00ff */
[----:B------:R-:W-:-:S03]  /*05a0*/  UIADD3 UR12, UR5, 0x76cf5d0a, URZ ;  /* 0x76cf5d0a050c7890 */ /* 0x000fc6000fffe03f */
        /* <DEDUP_REMOVED lines=13> */
[----:B------:R-:W-:Y:S02]  /*0680*/  LOP3.LUT R9, R7, UR15, R10, 0x96, !PT ;  /* 0x0000000f07097c12 */ /* 0x000fe4000f8e960a */
[----:B------:R-:W-:Y:S02]  /*0690*/  @P0 LEA R40, P3, R176, c[0x0][0x218], 0x4 ;  /* 0x00008600b0280a11 */ /* 0x000fe400078620ff */
[----:B------:R-:W-:Y:S01]  /*06a0*/  LOP3.LUT R10, R5, UR16, R8, 0x96, !PT ;  /* 0x00000010050a7c12 */ /* 0x000fe2000f8e9608 */
[----:B------:R-:W-:Y:S01]  /*06b0*/  UIADD3 UR18, UR5, -0x56f99767, URZ ;  /* 0xa906689905127890 */ /* 0x000fe2000fffe03f */
[----:B------:R-:W-:Y:S01]  /*06c0*/  IMAD.WIDE.U32 R8, R9, -0x2daee0ad, RZ ;  /* 0xd2511f5309087825 */ /* 0x000fe200078e00ff */
[----:B------:R-:W-:-:S03]  /*06d0*/  UIADD3 UR17, UR4, 0x1715609d, URZ ;  /* 0x1715609d04117890 */ /* 0x000fc6000fffe03f */
[----:B------:R-:W-:Y:S01]  /*06e0*/  @P0 IMAD.X R41, RZ, RZ, c[0x0][0x21c], P3 ;  /* 0x00008700ff290624 */ /* 0x000fe200018e06ff */
[----:B------:R-:W-:Y:S01]  /*06f0*/  @P0 LEA R32, P3, R168, c[0x0][0x218], 0x4 ;  /* 0x00008600a8200a11 */ /* 0x000fe200078620ff */
[----:B------:R-:W-:Y:S01]  /*0700*/  IMAD.WIDE.U32 R10, R10, -0x326172a9, RZ ;  /* 0xcd9e8d570a0a7825 */ /* 0x000fe200078e00ff */
[----:B------:R-:W-:Y:S02]  /*0710*/  LOP3.LUT R48, R9, UR18, R4, 0x96, !PT ;  /* 0x0000001209307c12 */ /* 0x000fe4000f8e9604 */
[----:B------:R-:W-:Y:S01]  /*0720*/  @P1 IADD3 R44, P2, R180, c[0x0][0x220], RZ ;  /* 0x00008800b42c1a10 */ /* 0x000fe20007f5e0ff */
[----:B------:R-:W-:Y:S01]  /*0730*/  @P0 IMAD.X R33, RZ, RZ, c[0x0][0x21c], P3 ;  /* 0x00008700ff210624 */ /* 0x000fe200018e06ff */
[----:B------:R-:W-:Y:S01]  /*0740*/  LOP3.LUT R4, R11, UR17, R6, 0x96, !PT ;  /* 0x000000110b047c12 */ /* 0x000fe2000f8e9606 */
[----:B------:R-:W-:Y:S01]  /*0750*/  UIADD3 UR19, UR4, -0x4ab325aa, URZ ;  /* 0xb54cda5604137890 */ /* 0x000fe2000fffe03f */
[----:B------:R-:W-:Y:S01]  /*0760*/  @P0 LEA R24, P3, R156, c[0x0][0x218], 0x4 ;  /* 0x000086009c180a11 */ /* 0x000fe200078620ff */
[----:B------:R-:W-:Y:S01]  /*0770*/  IMAD.WIDE.U32 R48, R48, -0x326172a9, RZ ;  /* 0xcd9e8d5730307825 */ /* 0x000fe200078e00ff */
[----:B------:R-:W-:Y:S01]  /*0780*/  UIADD3 UR20, UR5, 0x646e171e, URZ ;  /* 0x646e171e05147890 */ /* 0x000fe2000fffe03f */
[----:B------:R-:W-:Y:S01]  /*0790*/  IADD3 R180, P4, R180, c[0x0][0x1b8], RZ ;  /* 0x00006e00b4b47a10 */ /* 0x000fe20007f9e0ff */
[----:B------:R-:W-:Y:S01]  /*07a0*/  UIADD3 UR22, UR5, 0x1fd5c5a3, URZ ;  /* 0x1fd5c5a305167890 */ /* 0x000fe2000fffe03f */
[----:B------:R-:W-:Y:S01]  /*07b0*/  IMAD.WIDE.U32 R4, R4, -0x2daee0ad, RZ ;  /* 0xd2511f5304047825 */ /* 0x000fe200078e00ff */
[----:B------:R-:W-:Y:S01]  /*07c0*/  LOP3.LUT R6, R49, UR19, R10, 0x96, !PT ;  /* 0x0000001331067c12 */ /* 0x000fe2000f8e960a */
[----:B------:R-:W-:Y:S01]  /*07d0*/  UIADD3 UR21, UR4, 0x5384540f, URZ ;  /* 0x5384540f04157890 */ /* 0x000fe2000fffe03f */
[----:B------:R-:W5:Y:S01]  /*07e0*/  @P0 LDG.E.128 R40, [R40.64] ;  /* 0x0000000628280981 */ /* 0x000f62000c1e1d00 */
[----:B------:R-:W-:Y:S01]  /*07f0*/  @P1 IMAD.X R45, RZ, RZ, c[0x0][0x224], P2 ;  /* 0x00008900ff2d1624 */ /* 0x000fe200010e06ff */
[----:B------:R-:W-:Y:S01]  /*0800*/  @P1 IADD3 R36, P2, R172, c[0x0][0x220], RZ ;  /* 0x00008800ac241a10 */ /* 0x000fe20007f5e0ff */
[----:B------:R-:W-:Y:S01]  /*0810*/  @P0 IMAD.X R25, RZ, RZ, c[0x0][0x21c], P3 ;  /* 0x00008700ff190624 */ /* 0x000fe200018e06ff */
[----:B------:R-:W-:Y:S01]  /*0820*/  @P0 LEA R244, P3, R88, c[0x0][0x218], 0x4 ;  /* 0x0000860058f40a11 */ /* 0x000fe200078620ff */
[----:B------:R-:W-:Y:S01]  /*0830*/  UIADD3 UR24, UR5, -0x24c28bd8, URZ ;  /* 0xdb3d742805187890 */ /* 0x000fe2000fffe03f */
[----:B------:R-:W-:Y:S01]  /*0840*/  LOP3.LUT R50, R5, UR20, R8, 0x96, !PT ;  /* 0x0000001405327c12 */ /* 0x000fe2000f8e9608 */
[----:B------:R-:W-:Y:S01]  /*0850*/  @P1 IMAD.X R37, RZ, RZ, c[0x0][0x224], P2 ;  /* 0x00008900ff251624 */ /* 0x000fe200010e06ff */
[----:B------:R-:W-:Y:S01]  /*0860*/  @P0 IADD3.X R245, RZ, c[0x0][0x21c], RZ, P3, !PT ;  /* 0x00008700fff50a10 */ /* 0x000fe20001ffe4ff */
[----:B------:R-:W-:Y:S01]  /*0870*/  IMAD.WIDE.U32 R6, R6, -0x2daee0ad, RZ ;  /* 0xd2511f5306067825 */ /* 0x000fe200078e00ff */
[----:B------:R-:W-:Y:S01]  /*0880*/  @P1 IADD3 R28, P2, R164, c[0x0][0x220], RZ ;  /* 0x00008800a41c1a10 */ /* 0x000fe20007f5e0ff */
[----:B------:R-:W-:Y:S01]  /*0890*/  UIADD3 UR23, UR4, -0xe443238, URZ ;  /* 0xf1bbcdc804177890 */ /* 0x000fe2000fffe03f */
[----:B------:R-:W-:Y:S01]  /*08a0*/  @P1 IADD3 R16, P3, R84, c[0x0][0x220], RZ ;  /* 0x0000880054101a10 */ /* 0x000fe20007f7e0ff */
[----:B------:R-:W-:Y:S01]  /*08b0*/  IMAD.WIDE.U32 R50, R50, -0x326172a9, RZ ;  /* 0xcd9e8d5732327825 */ /* 0x000fe200078e00ff */
[----:B------:R-:W-:Y:S01]  /*08c0*/  LOP3.LUT R49, R7, UR22, R4, 0x96, !PT ;  /* 0x0000001607317c12 */ /* 0x000fe2000f8e9604 */
[----:B------:R-:W5:Y:S02]  /*08d0*/  @P1 LDG.E.128 R44, [R44.64] ;  /* 0x000000062c2c1981 */ /* 0x000f64000c1e1d00 */
        /* <DEDUP_REMOVED lines=24> */
[----:B------:R-:W5:Y:S04]  /*0a60*/  @P1 LDG.E.128 R16, [R16.64] ;  /* 0x0000000610101981 */ /* 0x000f68000c1e1d00 */
[----:B------:R-:W5:Y:S04]  /*0a70*/  @P0 LDG.E.128 R8, [R8.64] ;  /* 0x0000000608080981 */ /* 0x000f68000c1e1d00 */
[----:B------:R-:W5:Y:S01]  /*0a80*/  @P1 LDG.E.128 R4, [R4.64] ;  /* 0x0000000604041981 */ /* 0x000f62000c1e1d00 */
[----:B------:R-:W-:-:S02]  /*0a90*/  IADD3 R188, P6, R188, c[0x0][0x1b8], RZ ;  /* 0x00006e00bcbc7a10 */ /* 0x000fc40007fde0ff */
[----:B------:R-:W-:Y:S02]  /*0aa0*/  ISETP.GE.AND P2, PT, R162, c[0x0][0x164], PT ;  /* 0x00005900a2007a0c */ /* 0x000fe40003f46270 */
[----:B------:R-:W-:Y:S01]  /*0ab0*/  IADD3 R172, P5, R172, c[0x0][0x1b8], RZ ;  /* 0x00006e00acac7a10 */ /* 0x000fe20007fbe0ff */
[----:B------:R-:W-:Y:S01]  /*0ac0*/  IMAD.X R189, RZ, RZ, c[0x0][0x1bc], P6 ;  /* 0x00006f00ffbd7624 */ /* 0x000fe200030e06ff */
[----:B------:R-:W-:-:S03]  /*0ad0*/  IADD3 R164, P6, R164, c[0x0][0x1b8], RZ ;  /* 0x00006e00a4a47a10 */ /* 0x000fc60007fde0ff */
[----:B------:R-:W-:Y:S01]  /*0ae0*/  IMAD.X R173, RZ, RZ, c[0x0][0x1bc], P5 ;  /* 0x00006f00ffad7624 */ /* 0x000fe200028e06ff */
[----:B------:R-:W-:Y:S02]  /*0af0*/  IADD3.X R165, RZ, c[0x0][0x1bc], RZ, P6, !PT ;  /* 0x00006f00ffa57a10 */ /* 0x000fe400037fe4ff */
[----:B------:R-:W-:Y:S02]  /*0b00*/  IADD3 R84, P5, R84, c[0x0][0x1b8], RZ ;  /* 0x00006e0054547a10 */ /* 0x000fe40007fbe0ff */
        /* <DEDUP_REMOVED lines=41> */
[--C-:B------:R-:W-:Y:S01]  /*0da0*/  HADD2.F32 R51, -RZ, R208.reuse.H0_H0 ;  /* 0x200000d0ff337230 */ /* 0x100fe20000004100 */
[----:B------:R-:W-:Y:S01]  /*0db0*/  @!P0 CS2R R96, SRZ ;  /* 0x0000000000608805 */ /* 0x000fe2000001ff00 */
[----:B------:R-:W-:Y:S01]  /*0dc0*/  HADD2.F32 R113, -RZ, R208.H1_H1 ;  /* 0x300000d0ff717230 */ /* 0x000fe20000004100 */
[----:B------:R-:W-:Y:S01]  /*0dd0*/  @!P0 CS2R R98, SRZ ;  /* 0x0000000000628805 */ /* 0x000fe2000001ff00 */
[----:B------:R-:W-:Y:S01]  /*0de0*/  HADD2.F32 R112, -RZ, R209.H0_H0 ;  /* 0x200000d1ff707230 */ /* 0x000fe20000004100 */
[----:B------:R0:W-:Y:S01]  /*0df0*/  STL [R1+0x1c4], R51 ;  /* 0x0001c43301007387 */ /* 0x0001e20000100800 */
[----:B------:R-:W-:Y:S01]  /*0e00*/  HADD2.F32 R213, -RZ, R109.H1_H1 ;  /* 0x3000006dffd57230 */ /* 0x000fe20000004100 */
        /* <DEDUP_REMOVED lines=12> */
[----:B------:R-:W-:Y:S01]  /*0ed0*/  @!P1 CS2R R38, SRZ ;  /* 0x0000000000269805 */ /* 0x000fe2000001ff00 */
[----:B------:R0:W-:Y:S01]  /*0ee0*/  STL [R1+0x1a8], R51 ;  /* 0x0001a83301007387 */ /* 0x0001e20000100800 */
[----:B------:R-:W-:Y:S01]  /*0ef0*/  @!P0 CS2R R32, SRZ ;  /* 0x0000000000208805 */ /* 0x000fe2000001ff00 */
[----:B------:R-:W-:Y:S01]  /*0f00*/  @!P0 CS2R R34, SRZ ;  /* 0x0000000000228805 */ /* 0x000fe2000001ff00 */
[--C-:B-1----:R-:W-:Y:S01]  /*0f10*/  HADD2.F32 R112, -RZ, R108.reuse.H0_H0 ;  /* 0x2000006cff707230 */ /* 0x102fe20000004100 */
[----:B------:R-:W-:Y:S01]  /*0f20*/  @!P1 CS2R R28, SRZ ;  /* 0x00000000001c9805 */ /* 0x000fe2000001ff00 */
[----:B------:R-:W-:Y:S01]  /*0f30*/  HADD2.F32 R108, -RZ, R108.H1_H1 ;  /* 0x3000006cff6c7230 */ /* 0x000fe20000004100 */
[----:B------:R-:W-:Y:S01]  /*0f40*/  @!P1 CS2R R30, SRZ ;  /* 0x00000000001e9805 */ /* 0x000fe2000001ff00 */
[----:B------:R-:W-:Y:S01]  /*0f50*/  @!P0 CS2R R24, SRZ ;  /* 0x0000000000188805 */ /* 0x000fe2000001ff00 */
[----:B------:R-:W-:Y:S01]  /*0f60*/  STL [R1+0x1bc], R112 ;  /* 0x0001bc7001007387 */ /* 0x000fe20000100800 */
[----:B------:R-:W-:Y:S01]  /*0f70*/  @!P0 CS2R R26, SRZ ;  /* 0x00000000001a8805 */ /* 0x000fe2000001ff00 */
[----:B0-----:R-:W-:Y:S01]  /*0f80*/  HADD2.F32 R51, -RZ, R109.H0_H0 ;  /* 0x2000006dff337230 */ /* 0x001fe20000004100 */
[----:B------:R-:W-:Y:S01]  /*0f90*/  @!P1 CS2R R20, SRZ ;  /* 0x0000000000149805 */ /* 0x000fe2000001ff00 */
[----:B------:R0:W-:Y:S01]  /*0fa0*/  STL [R1+0x1b4], R108 ;  /* 0x0001b46c01007387 */ /* 0x0001e20000100800 */
[--C-:B------:R-:W-:Y:S01]  /*0fb0*/  HADD2.F32 R109, -RZ, R104.reuse.H0_H0 ;  /* 0x20000068ff6d7230 */ /* 0x100fe20000004100 */
        /* <DEDUP_REMOVED lines=8> */
[--C-:B0-----:R-:W-:Y:S01]  /*1040*/  HADD2.F32 R108, -RZ, R105.reuse.H0_H0 ;  /* 0x20000069ff6c7230 */ /* 0x101fe20000004100 */
[----:B------:R-:W-:Y:S01]  /*1050*/  UIADD3 UR25, UR4, -0x700cb87f, URZ ;  /* 0x8ff3478104197890 */ /* 0x000fe2000fffe03f */
[----:B------:R-:W-:Y:S01]  /*1060*/  IMAD R49, R49, -0x326172a9, RZ ;  /* 0xcd9e8d5731317824 */ /* 0x000fe200078e02ff */
[----:B------:R-:W-:Y:S01]  /*1070*/  @!P1 CS2R R18, SRZ ;  /* 0x0000000000129805 */ /* 0x000fe2000001ff00 */
[----:B-1----:R-:W-:Y:S01]  /*1080*/  HADD2.F32 R51, -RZ, R104.H1_H1 ;  /* 0x30000068ff337230 */ /* 0x002fe20000004100 */
[----:B------:R-:W-:Y:S01]  /*1090*/  @!P0 CS2R R228, SRZ ;  /* 0x0000000000e48805 */ /* 0x000fe2000001ff00 */
[----:B------:R-:W-:Y:S01]  /*10a0*/  HADD2.F32 R104, -RZ, R105.H1_H1 ;  /* 0x30000069ff687230 */ /* 0x000fe20000004100 */
[----:B------:R-:W-:Y:S01]  /*10b0*/  @!P1 CS2R R4, SRZ ;  /* 0x0000000000049805 */ /* 0x000fe2000001ff00 */
[--C-:B------:R-:W-:Y:S01]  /*10c0*/  HADD2.F32 R105, -RZ, R106.reuse.H1_H1 ;  /* 0x3000006aff697230 */ /* 0x100fe20000004100 */
        /* <DEDUP_REMOVED lines=10> */
[----:B0-----:R-:W-:Y:S01]  /*1170*/  HADD2.F32 R51, -RZ, R106.H0_H0 ;  /* 0x2000006aff337230 */ /* 0x001fe20000004100 */
[----:B------:R-:W-:Y:S01]  /*1180*/  @!P1 CS2R R6, SRZ ;  /* 0x0000000000069805 */ /* 0x000fe2000001ff00 */
[----:B------:R-:W-:Y:S01]  /*1190*/  HADD2.F32 R243, -RZ, R228.H1_H1 ;  /* 0x300000e4fff37230 */ /* 0x000fe20000004100 */
[----:B------:R-:W-:Y:S01]  /*11a0*/  BSSY B0, `(.L_x_9523) ;  /* 0x0003d98000007945 */ /* 0x000fe20003800000 */
[----:B------:R-:W-:Y:S01]  /*11b0*/  HADD2.F32 R226, -RZ, R4.H1_H1 ;  /* 0x30000004ffe27230 */ /* 0x000fe20000004100 */
[----:B------:R0:W-:Y:S01]  /*11c0*/  STL [R1+0x194], R51 ;  /* 0x0001943301007387 */ /* 0x0001e20000100800 */
[----:B------:R-:W-:Y:S01]  /*11d0*/  HADD2.F32 R212, -RZ, R210.H0_H0 ;  /* 0x200000d2ffd47230 */ /* 0x000fe20000004100 */
[----:B------:R-:W-:Y:S01]  /*11e0*/  LOP3.LUT R161, R161, 0x3, RZ, 0xc0, !PT ;  /* 0x00000003a1a17812 */ /* 0x000fe200078ec0ff */
[----:B-1----:R-:W-:Y:S01]  /*11f0*/  HADD2.F32 R104, -RZ, R107.H0_H0 ;  /* 0x2000006bff687230 */ /* 0x002fe20000004100 */
[----:B------:R1:W-:Y:S01]  /*1200*/  STL [R1+0x190], R105 ;  /* 0x0001906901007387 */ /* 0x0003e20000100800 */
[----:B------:R-:W-:-:S02]  /*1210*/  HADD2.F32 R208, -RZ, R211.H0_H0 ;  /* 0x200000d3ffd07230 */ /* 0x000fc40000004100 */
[----:B------:R-:W-:Y:S01]  /*1220*/  HADD2.F32 R206, -RZ, R211.H1_H1 ;  /* 0x300000d3ffce7230 */ /* 0x000fe20000004100 */
[----:B------:R2:W-:Y:S01]  /*1230*/  STL [R1+0x18c], R104 ;  /* 0x00018c6801007387 */ /* 0x0005e20000100800 */
[----:B------:R-:W-:Y:S02]  /*1240*/  HADD2.F32 R249, -RZ, R247.H0_H0 ;  /* 0x200000f7fff97230 */ /* 0x000fe40000004100 */
[----:B0-----:R-:W-:Y:S02]  /*1250*/  HADD2.F32 R51, -RZ, R107.H1_H1 ;  /* 0x3000006bff337230 */ /* 0x001fe40000004100 */
[--C-:B------:R-:W-:Y:S02]  /*1260*/  HADD2.F32 R241, -RZ, R229.reuse.H0_H0 ;  /* 0x200000e5fff17230 */ /* 0x100fe40000004100 */
[----:B-1----:R-:W-:Y:S01]  /*1270*/  HADD2.F32 R105, -RZ, R100.H0_H0 ;  /* 0x20000064ff697230 */ /* 0x002fe20000004100 */
[----:B------:R0:W-:Y:S01]  /*1280*/  STL [R1+0x170], R51 ;  /* 0x0001703301007387 */ /* 0x0001e20000100800 */
[----:B------:R-:W-:-:S02]  /*1290*/  HADD2.F32 R239, -RZ, R229.H1_H1 ;  /* 0x300000e5ffef7230 */ /* 0x000fc40000004100 */
[----:B--2---:R-:W-:Y:S01]  /*12a0*/  HADD2.F32 R104, -RZ, R101.H0_H0 ;  /* 0x20000065ff687230 */ /* 0x004fe20000004100 */
[----:B------:R-:W-:Y:S01]  /*12b0*/  STL [R1+0x1a4], R105 ;  /* 0x0001a46901007387 */ /* 0x000fe20000100800 */
[--C-:B------:R-:W-:Y:S02]  /*12c0*/  HADD2.F32 R237, -RZ, R230.reuse.H0_H0 ;  /* 0x200000e6ffed7230 */ /* 0x100fe40000004100 */
[----:B------:R-:W-:Y:S02]  /*12d0*/  HADD2.F32 R235, -RZ, R230.H1_H1 ;  /* 0x300000e6ffeb7230 */ /* 0x000fe40000004100 */
[----:B------:R-:W-:Y:S02]  /*12e0*/  HADD2.F32 R233, -RZ, R231.H0_H0 ;  /* 0x200000e7ffe97230 */ /* 0x000fe40000004100 */
[----:B0-----:R-:W-:Y:S02]  /*12f0*/  HADD2.F32 R51, -RZ, R100.H1_H1 ;  /* 0x30000064ff337230 */ /* 0x001fe40000004100 */
[----:B------:R-:W-:-:S02]  /*1300*/  HADD2.F32 R100, -RZ, R101.H1_H1 ;  /* 0x30000065ff647230 */ /* 0x000fc40000004100 */
[----:B------:R-:W-:Y:S01]  /*1310*/  HADD2.F32 R101, -RZ, R102.H1_H1 ;  /* 0x30000066ff657230 */ /* 0x000fe20000004100 */
[----:B------:R0:W-:Y:S01]  /*1320*/  STL [R1+0x188], R51 ;  /* 0x0001883301007387 */ /* 0x0001e20000100800 */
[----:B------:R-:W-:Y:S02]  /*1330*/  HADD2.F32 R210, -RZ, R210.H1_H1 ;  /* 0x300000d2ffd27230 */ /* 0x000fe40000004100 */
[--C-:B------:R-:W-:Y:S01]  /*1340*/  HADD2.F32 R211, -RZ, R110.reuse.H0_H0 ;  /* 0x2000006effd37230 */ /* 0x100fe20000004100 */
[----:B------:R-:W-:Y:S01]  /*1350*/  STL [R1+0x184], R104 ;  /* 0x0001846801007387 */ /* 0x000fe20000100800 */
[----:B------:R-:W-:Y:S02]  /*1360*/  HADD2.F32 R209, -RZ, R110.H1_H1 ;  /* 0x3000006effd17230 */ /* 0x000fe40000004100 */
[--C-:B------:R-:W-:Y:S01]  /*1370*/  HADD2.F32 R207, -RZ, R111.reuse.H0_H0 ;  /* 0x2000006fffcf7230 */ /* 0x100fe20000004100 */
[----:B------:R1:W-:Y:S01]  /*1380*/  STL [R1+0x180], R100 ;  /* 0x0001806401007387 */ /* 0x0003e20000100800 */
[----:B------:R-:W-:-:S02]  /*1390*/  HADD2.F32 R205, -RZ, R111.H1_H1 ;  /* 0x3000006fffcd7230 */ /* 0x000fc40000004100 */
[----:B0-----:R-:W-:Y:S02]  /*13a0*/  HADD2.F32 R51, -RZ, R102.H0_H0 ;  /* 0x20000066ff337230 */ /* 0x001fe40000004100 */
[----:B------:R-:W-:Y:S02]  /*13b0*/  HADD2.F32 R247, -RZ, R247.H1_H1 ;  /* 0x300000f7fff77230 */ /* 0x000fe40000004100 */
[----:B------:R-:W-:Y:S01]  /*13c0*/  HADD2.F32 R250, -RZ, R18.H1_H1 ;  /* 0x30000012fffa7230 */ /* 0x000fe20000004100 */
[----:B------:R0:W-:Y:S01]  /*13d0*/  STL [R1+0x17c], R51 ;  /* 0x00017c3301007387 */ /* 0x0001e20000100800 */
[----:B------:R-:W-:Y:S02]  /*13e0*/  HADD2.F32 R248, -RZ, R19.H0_H0 ;  /* 0x20000013fff87230 */ /* 0x000fe40000004100 */
[----:B-1----:R-:W-:Y:S01]  /*13f0*/  HADD2.F32 R100, -RZ, R103.H0_H0 ;  /* 0x20000067ff647230 */ /* 0x002fe20000004100 */
[----:B------:R1:W-:Y:S01]  /*1400*/  STL [R1+0x178], R101 ;  /* 0x0001786501007387 */ /* 0x0003e20000100800 */
[----:B------:R-:W-:-:S02]  /*1410*/  HADD2.F32 R231, -RZ, R231.H1_H1 ;  /* 0x300000e7ffe77230 */ /* 0x000fc40000004100 */
        /* <DEDUP_REMOVED lines=8> */
[----:B--2---:R-:W-:Y:S01]  /*14a0*/  HADD2.F32 R100, -RZ, R97.H0_H0 ;  /* 0x20000061ff647230 */ /* 0x004fe20000004100 */
[----:B------:R-:W-:Y:S01]  /*14b0*/  STL [R1+0x168], R101 ;  /* 0x0001686501007387 */ /* 0x000fe20000100800 */
[----:B------:R-:W-:Y:S02]  /*14c0*/  HADD2.F32 R234, -RZ, R14.H1_H1 ;  /* 0x3000000effea7230 */ /* 0x000fe40000004100 */
[--C-:B------:R-:W-:Y:S02]  /*14d0*/  HADD2.F32 R232, -RZ, R15.reuse.H0_H0 ;  /* 0x2000000fffe87230 */ /* 0x100fe40000004100 */
[----:B------:R-:W-:Y:S02]  /*14e0*/  HADD2.F32 R230, -RZ, R15.H1_H1 ;  /* 0x3000000fffe67230 */ /* 0x000fe40000004100 */
[----:B0-----:R-:W-:Y:S02]  /*14f0*/  HADD2.F32 R51, -RZ, R96.H1_H1 ;  /* 0x30000060ff337230 */ /* 0x001fe40000004100 */
[----:B------:R-:W-:-:S02]  /*1500*/  HADD2.F32 R96, -RZ, R97.H1_H1 ;  /* 0x30000061ff607230 */ /* 0x000fc40000004100 */
[----:B------:R-:W-:Y:S01]  /*1510*/  HADD2.F32 R97, -RZ, R98.H1_H1 ;  /* 0x30000062ff617230 */ /* 0x000fe20000004100 */
[----:B------:R0:W-:Y:S01]  /*1520*/  STL [R1+0x160], R51 ;  /* 0x0001603301007387 */ /* 0x0001e20000100800 */
[--C-:B------:R-:W-:Y:S02]  /*1530*/  HADD2.F32 R229, -RZ, R8.reuse.H0_H0 ;  /* 0x20000008ffe57230 */ /* 0x100fe40000004100 */
[----:B------:R-:W-:Y:S01]  /*1540*/  HADD2.F32 R227, -RZ, R8.H1_H1 ;  /* 0x30000008ffe37230 */ /* 0x000fe20000004100 */
[----:B------:R-:W-:Y:S01]  /*1550*/  STL [R1+0x15c], R100 ;  /* 0x00015c6401007387 */ /* 0x000fe20000100800 */
[--C-:B------:R-:W-:Y:S02]  /*1560*/  HADD2.F32 R225, -RZ, R9.reuse.H0_H0 ;  /* 0x20000009ffe17230 */ /* 0x100fe40000004100 */
[----:B------:R-:W-:Y:S01]  /*1570*/  HADD2.F32 R223, -RZ, R9.H1_H1 ;  /* 0x30000009ffdf7230 */ /* 0x000fe20000004100 */
[----:B------:R1:W-:Y:S01]  /*1580*/  STL [R1+0x150], R96 ;  /* 0x0001506001007387 */ /* 0x0003e20000100800 */
[----:B------:R-:W-:-:S02]  /*1590*/  HADD2.F32 R221, -RZ, R10.H0_H0 ;  /* 0x2000000affdd7230 */ /* 0x000fc40000004100 */
[----:B0-----:R-:W-:Y:S02]  /*15a0*/  HADD2.F32 R51, -RZ, R98.H0_H0 ;  /* 0x20000062ff337230 */ /* 0x001fe40000004100 */
[----:B------:R-:W-:Y:S02]  /*15b0*/  HADD2.F32 R219, -RZ, R10.H1_H1 ;  /* 0x3000000affdb7230 */ /* 0x000fe40000004100 */
[--C-:B------:R-:W-:Y:S01]  /*15c0*/  HADD2.F32 R217, -RZ, R11.reuse.H0_H0 ;  /* 0x2000000bffd97230 */ /* 0x100fe20000004100 */
[----:B------:R0:W-:Y:S01]  /*15d0*/  STL [R1+0x148], R51 ;  /* 0x0001483301007387 */ /* 0x0001e20000100800 */
[----:B------:R-:W-:Y:S02]  /*15e0*/  HADD2.F32 R215, -RZ, R11.H1_H1 ;  /* 0x3000000bffd77230 */ /* 0x000fe40000004100 */
[----:B-1----:R-:W-:Y:S01]  /*15f0*/  HADD2.F32 R96, -RZ, R99.H0_H0 ;  /* 0x20000063ff607230 */ /* 0x002fe20000004100 */
[----:B------:R1:W-:Y:S01]  /*1600*/  STL [R1+0x140], R97 ;  /* 0x0001406101007387 */ /* 0x0003e20000100800 */
[----:B------:R-:W-:-:S02]  /*1610*/  HADD2.F32 R224, -RZ, R5.H0_H0 ;  /* 0x20000005ffe07230 */ /* 0x000fc40000004100 */
[----:B------:R-:W-:Y:S01]  /*1620*/  HADD2.F32 R222, -RZ, R5.H1_H1 ;  /* 0x30000005ffde7230 */ /* 0x000fe20000004100 */
[----:B------:R2:W-:Y:S01]  /*1630*/  STL [R1+0x138], R96 ;  /* 0x0001386001007387 */ /* 0x0005e20000100800 */
[--C-:B------:R-:W-:Y:S02]  /*1640*/  HADD2.F32 R220, -RZ, R6.reuse.H0_H0 ;  /* 0x20000006ffdc7230 */ /* 0x100fe40000004100 */
        /* <DEDUP_REMOVED lines=8> */
[----:B0-----:R-:W-:Y:S02]  /*16d0*/  HADD2.F32 R51, -RZ, R56.H1_H1 ;  /* 0x30000038ff337230 */ /* 0x001fe40000004100 */
[----:B------:R-:W-:Y:S02]  /*16e0*/  HADD2.F32 R56, -RZ, R57.H1_H1 ;  /* 0x30000039ff387230 */ /* 0x000fe40000004100 */
[--C-:B------:R-:W-:Y:S01]  /*16f0*/  HADD2.F32 R57, -RZ, R58.reuse.H1_H1 ;  /* 0x3000003aff397230 */ /* 0x100fe20000004100 */
[----:B------:R0:W-:Y:S04]  /*1700*/  STL [R1+0x158], R51 ;  /* 0x0001583301007387 */ /* 0x0001e80000100800 */
[----:B------:R-:W-:Y:S04]  /*1710*/  STL [R1+0x154], R96 ;  /* 0x0001546001007387 */ /* 0x000fe80000100800 */
[----:B------:R1:W-:Y:S01]  /*1720*/  STL [R1+0x14c], R56 ;  /* 0x00014c3801007387 */ /* 0x0003e20000100800 */
[----:B0-----:R-:W-:-:S05]  /*1730*/  HADD2.F32 R51, -RZ, R58.H0_H0 ;  /* 0x2000003aff337230 */ /* 0x001fca0000004100 */
[----:B------:R0:W-:Y:S01]  /*1740*/  STL [R1+0x144], R51 ;  /* 0x0001443301007387 */ /* 0x0001e20000100800 */
[----:B-1----:R-:W-:-:S03]  /*1750*/  HADD2.F32 R56, -RZ, R59.H0_H0 ;  /* 0x2000003bff387230 */ /* 0x002fc60000004100 */
[----:B------:R1:W-:Y:S04]  /*1760*/  STL [R1+0x13c], R57 ;  /* 0x00013c3901007387 */ /* 0x0003e80000100800 */
[----:B------:R2:W-:Y:S01]  /*1770*/  STL [R1+0x134], R56 ;  /* 0x0001343801007387 */ /* 0x0005e20000100800 */
[----:B0-----:R-:W-:Y:S02]  /*1780*/  HADD2.F32 R51, -RZ, R59.H1_H1 ;  /* 0x3000003bff337230 */ /* 0x001fe40000004100 */
[----:B-1----:R-:W-:-:S03]  /*1790*/  HADD2.F32 R57, -RZ, R52.H0_H0 ;  /* 0x20000034ff397230 */ /* 0x002fc60000004100 */
[----:B------:R0:W-:Y:S01]  /*17a0*/  STL [R1+0x12c], R51 ;  /* 0x00012c3301007387 */ /* 0x0001e20000100800 */
[----:B--2---:R-:W-:-:S03]  /*17b0*/  HADD2.F32 R56, -RZ, R53.H0_H0 ;  /* 0x20000035ff387230 */ /* 0x004fc60000004100 */
[----:B------:R-:W-:Y:S01]  /*17c0*/  STL [R1+0x128], R57 ;  /* 0x0001283901007387 */ /* 0x000fe20000100800 */
        /* <DEDUP_REMOVED lines=9> */
[----:B------:R-:W-:Y:S04]  /*1860*/  STL [R1+0x100], R53 ;  /* 0x0001003501007387 */ /* 0x000fe80000100800 */
[----:B------:R1:W-:Y:S01]  /*1870*/  STL [R1+0xf8], R52 ;  /* 0x0000f83401007387 */ /* 0x0003e20000100800 */
[----:B0-----:R-:W-:-:S05]  /*1880*/  HADD2.F32 R51, -RZ, R55.H1_H1 ;  /* 0x30000037ff337230 */ /* 0x001fca0000004100 */
[----:B------:R0:W-:Y:S01]  /*1890*/  STL [R1+0xf0], R51 ;  /* 0x0000f03301007387 */ /* 0x0001e20000100800 */
[--C-:B-1----:R-:W-:Y:S02]  /*18a0*/  HADD2.F32 R52, -RZ, R44.reuse.H0_H0 ;  /* 0x2000002cff347230 */ /* 0x102fe40000004100 */
[----:B------:R-:W-:-:S03]  /*18b0*/  HADD2.F32 R44, -RZ, R44.H1_H1 ;  /* 0x3000002cff2c7230 */ /* 0x000fc60000004100 */
[----:B------:R-:W-:Y:S01]  /*18c0*/  STL [R1+0x124], R52 ;  /* 0x0001243401007387 */ /* 0x000fe20000100800 */
[--C-:B0-----:R-:W-:Y:S02]  /*18d0*/  HADD2.F32 R51, -RZ, R45.reuse.H0_H0 ;  /* 0x2000002dff337230 */ /* 0x101fe40000004100 */
[----:B------:R-:W-:Y:S01]  /*18e0*/  HADD2.F32 R45, -RZ, R45.H1_H1 ;  /* 0x3000002dff2d7230 */ /* 0x000fe20000004100 */
[----:B------:R0:W-:Y:S04]  /*18f0*/  STL [R1+0x11c], R44 ;  /* 0x00011c2c01007387 */ /* 0x0001e80000100800 */
[----:B------:R-:W-:Y:S04]  /*1900*/  STL [R1+0x114], R51 ;  /* 0x0001143301007387 */ /* 0x000fe80000100800 */
[----:B------:R1:W-:Y:S01]  /*1910*/  STL [R1+0x10c], R45 ;  /* 0x00010c2d01007387 */ /* 0x0003e20000100800 */
[----:B0-----:R-:W-:-:S02]  /*1920*/  HADD2.F32 R44, -RZ, R46.H0_H0 ;  /* 0x2000002eff2c7230 */ /* 0x001fc40000004100 */
[----:B------:R-:W-:-:S03]  /*1930*/  HADD2.F32 R46, -RZ, R46.H1_H1 ;  /* 0x3000002eff2e7230 */ /* 0x000fc60000004100 */
        /* <DEDUP_REMOVED lines=98> */
[----:B------:R1:W-:Y:S04]  /*1f60*/  STL [R1+0x3c], R22 ;  /* 0x00003c1601007387 */ /* 0x0003e80000100800 */
[----:B------:R2:W-:Y:S01]  /*1f70*/  STL [R1+0x34], R21 ;  /* 0x0000341501007387 */ /* 0x0005e20000100800 */
[----:B0-----:R-:W-:Y:S02]  /*1f80*/  HADD2.F32 R20, -RZ, R23.H1_H1 ;  /* 0x30000017ff147230 */ /* 0x001fe40000004100 */
[----:B-1----:R-:W-:-:S03]  /*1f90*/  HADD2.F32 R22, -RZ, R244.H1_H1 ;  /* 0x300000f4ff167230 */ /* 0x002fc60000004100 */
[----:B------:R0:W-:Y:S01]  /*1fa0*/  STL [R1+0x2c], R20 ;  /* 0x00002c1401007387 */ /* 0x0001e20000100800 */
[----:B--2---:R-:W-:Y:S02]  /*1fb0*/  HADD2.F32 R21, -RZ, R245.H0_H0 ;  /* 0x200000f5ff157230 */ /* 0x004fe40000004100 */
[----:B0-----:R-:W-:Y:S02]  /*1fc0*/  HADD2.F32 R20, -RZ, R244.H0_H0 ;  /* 0x200000f4ff147230 */ /* 0x001fe40000004100 */
[----:B------:R-:W-:-:S03]  /*1fd0*/  HADD2.F32 R244, -RZ, R12.H0_H0 ;  /* 0x2000000cfff47230 */ /* 0x000fc60000004100 */
[----:B------:R0:W-:Y:S04]  /*1fe0*/  STL [R1+0x28], R20 ;  /* 0x0000281401007387 */ /* 0x0001e80000100800 */
[----:B------:R-:W-:Y:S04]  /*1ff0*/  STL [R1+0x20], R22 ;  /* 0x0000201601007387 */ /* 0x000fe80000100800 */
[----:B------:R1:W-:Y:S01]  /*2000*/  STL [R1+0x18], R21 ;  /* 0x0000181501007387 */ /* 0x0003e20000100800 */
[----:B0-----:R-:W-:Y:S02]  /*2010*/  HADD2.F32 R20, -RZ, R245.H1_H1 ;  /* 0x300000f5ff147230 */ /* 0x001fe40000004100 */
[----:B------:R-:W-:-:S02]  /*2020*/  HADD2.F32 R245, -RZ, R228.H0_H0 ;  /* 0x200000e4fff57230 */ /* 0x000fc40000004100 */
[----:B------:R-:W-:Y:S01]  /*2030*/  HADD2.F32 R228, -RZ, R4.H0_H0 ;  /* 0x20000004ffe47230 */ /* 0x000fe20000004100 */
[----:B------:R0:W-:Y:S01]  /*2040*/  STL [R1+0x10], R20 ;  /* 0x0000101401007387 */ /* 0x0001e20000100800 */
[----:B------:R-:W-:Y:S01]  /*2050*/  HFMA2.MMA R4, -RZ, RZ, 0, 0 ;  /* 0x00000000ff047435 */ /* 0x000fe200000001ff */
[----:B-1----:R-:W-:-:S05]  /*2060*/  HADD2.F32 R21, -RZ, R246.H0_H0 ;  /* 0x200000f6ff157230 */ /* 0x002fca0000004100 */
[----:B------:R1:W-:Y:S01]  /*2070*/  STL [R1+0x8], R21 ;  /* 0x0000081501007387 */ /* 0x0003e20000100800 */
[----:B0-----:R-:W-:Y:S02]  /*2080*/  HADD2.F32 R20, -RZ, R246.H1_H1 ;  /* 0x300000f6ff147230 */ /* 0x001fe40000004100 */
[----:B------:R-:W-:-:S03]  /*2090*/  HADD2.F32 R246, -RZ, R19.H1_H1 ;  /* 0x30000013fff67230 */ /* 0x000fc60000004100 */
[----:B------:R0:W-:Y:S01]  /*20a0*/  STL [R1], R20 ;  /* 0x0000001401007387 */ /* 0x0001e20000100800 */
[----:B-1----:R-:W-:-:S04]  /*20b0*/  IMAD.HI.U32 R21, R50, -0x2daee0ad, RZ ;  /* 0xd2511f5332157827 */ /* 0x002fc800078e00ff */
[----:B------:R-:W-:Y:S01]  /*20c0*/  IMAD R50, R50, -0x2daee0ad, RZ ;  /* 0xd2511f5332327824 */ /* 0x000fe200078e02ff */
[----:B------:R-:W-:Y:S01]  /*20d0*/  LOP3.LUT R48, R21, UR26, R48, 0x96, !PT ;  /* 0x0000001a15307c12 */ /* 0x000fe2000f8e9630 */
[--C-:B------:R-:W-:Y:S01]  /*20e0*/  HADD2.F32 R21, -RZ, R16.reuse.H0_H0 ;  /* 0x20000010ff157230 */ /* 0x100fe20000004100 */
[----:B0-----:R-:W-:Y:S01]  /*20f0*/  IMAD.HI.U32 R20, R160, -0x326172a9, RZ ;  /* 0xcd9e8d57a0147827 */ /* 0x001fe200078e00ff */
[----:B------:R-:W-:-:S03]  /*2100*/  HADD2.F32 R16, -RZ, R16.H1_H1 ;  /* 0x30000010ff107230 */ /* 0x000fc60000004100 */
[----:B------:R-:W-:Y:S01]  /*2110*/  STL [R1+0x24], R21 ;  /* 0x0000241501007387 */ /* 0x000fe20000100800 */
[----:B------:R-:W-:Y:S01]  /*2120*/  LOP3.LUT R49, R20, UR25, R49, 0x96, !PT ;  /* 0x0000001914317c12 */ /* 0x000fe2000f8e9631 */
[--C-:B------:R-:W-:Y:S01]  /*2130*/  HADD2.F32 R20, -RZ, R17.reuse.H0_H0 ;  /* 0x20000011ff147230 */ /* 0x100fe20000004100 */
[----:B------:R-:W-:Y:S01]  /*2140*/  IMAD R160, R160, -0x326172a9, RZ ;  /* 0xcd9e8d57a0a07824 */ /* 0x000fe200078e02ff */
[----:B------:R-:W-:Y:S01]  /*2150*/  HADD2.F32 R17, -RZ, R17.H1_H1 ;  /* 0x30000011ff117230 */ /* 0x000fe20000004100 */
[----:B------:R0:W-:Y:S04]  /*2160*/  STL [R1+0x1c], R16 ;  /* 0x00001c1001007387 */ /* 0x0001e80000100800 */
[----:B------:R1:W-:Y:S04]  /*2170*/  STL [R1+0x14], R20 ;  /* 0x0000141401007387 */ /* 0x0003e80000100800 */
[----:B------:R1:W-:Y:S01]  /*2180*/  STL [R1+0xc], R17 ;  /* 0x00000c1101007387 */ /* 0x0003e20000100800 */
[----:B0-----:R-:W-:-:S05]  /*2190*/  HADD2.F32 R16, -RZ, R18.H0_H0 ;  /* 0x20000012ff107230 */ /* 0x001fca0000004100 */
[----:B------:R1:W-:Y:S02]  /*21a0*/  STL [R1+0x4], R16 ;  /* 0x0000041001007387 */ /* 0x0003e40000100800 */
.L_x_10817:
        /* <DEDUP_REMOVED lines=33> */
.L_x_9525:
[----:B------:R-:W-:Y:S02]  /*23c0*/  IMAD.MOV.U32 R24, RZ, RZ, R160 ;  /* 0x000000ffff187224 */ /* 0x000fe400078e00a0 */
.L_x_9526:
[----:B------:R-:W-:Y:S05]  /*23d0*/  BSYNC B1 ;  /* 0x0000000000017941 */ /* 0x000fea0003800000 */
.L_x_9524:
        /* <DEDUP_REMOVED lines=16> */
.L_x_9530:
[----:B------:R-:W-:Y:S05]  /*24e0*/  BSYNC B2 ;  /* 0x0000000000027941 */ /* 0x000fea0003800000 */
.L_x_9529:
        /* <DEDUP_REMOVED lines=42> */
.L_x_9528:
[----:B------:R-:W-:Y:S05]  /*2790*/  BSYNC B1 ;  /* 0x0000000000017941 */ /* 0x000fea0003800000 */
.L_x_9527:
        /* <DEDUP_REMOVED lines=16> */
[----:B------:R-:W-:-:S05]  /*28a0*/  HADD2.F32 R15, -RZ, R52.H0_H0 ;  /* 0x20000034ff0f7230 */ /* 0x000fca0000004100 */
[----:B------:R-:W-:Y:S02]  /*28b0*/  FADD.FTZ R112, R112, R15 ;  /* 0x0000000f70707221 */ /* 0x000fe40000010000 */
[----:B------:R-:W-:Y:S01]  /*28c0*/  IMAD.MOV.U32 R15, RZ, RZ, R14 ;  /* 0x000000ffff0f7224 */ /* 0x000fe200078e000e */
[----:B------:R-:W-:Y:S05]  /*28d0*/  BRA `(.L_x_9532) ;  /* 0x0000054000007947 */ /* 0x000fea0003800000 */
.L_x_9531:
        /* <DEDUP_REMOVED lines=12> */
.L_x_9534:
[----:B------:R-:W-:Y:S02]  /*29a0*/  IMAD.MOV.U32 R6, RZ, RZ, R160 ;  /* 0x000000ffff067224 */ /* 0x000fe400078e00a0 */
.L_x_9535:
[----:B------:R-:W-:Y:S05]  /*29b0*/  BSYNC B1 ;  /* 0x0000000000017941 */ /* 0x000fea0003800000 */
.L_x_9533:
        /* <DEDUP_REMOVED lines=16> */
.L_x_9539:
[----:B------:R-:W-:Y:S05]  /*2ac0*/  BSYNC B2 ;  /* 0x0000000000027941 */ /* 0x000fea0003800000 */
.L_x_9538:
        /* <DEDUP_REMOVED lines=42> */
.L_x_9537:
[----:B------:R-:W-:Y:S05]  /*2d70*/  BSYNC B1 ;  /* 0x0000000000017941 */ /* 0x000fea0003800000 */
.L_x_9536:
        /* <DEDUP_REMOVED lines=10> */
.L_x_9532:
        /* <DEDUP_REMOVED lines=12> */
.L_x_9541:
[----:B------:R-:W-:Y:S02]  /*2ee0*/  IMAD.MOV.U32 R24, RZ, RZ, R160 ;  /* 0x000000ffff187224 */ /* 0x000fe400078e00a0 */
.L_x_9542:
[----:B------:R-:W-:Y:S05]  /*2ef0*/  BSYNC B1 ;  /* 0x0000000000017941 */ /* 0x000fea0003800000 */
.L_x_9540:
        /* <DEDUP_REMOVED lines=16> */
.L_x_9546:
[----:B------:R-:W-:Y:S05]  /*3000*/  BSYNC B2 ;  /* 0x0000000000027941 */ /* 0x000fea0003800000 */
.L_x_9545:
        /* <DEDUP_REMOVED lines=39> */
[----:B------:R-:W-:Y:S01]  /*3280*/  IMAD.WIDE.U32 R50, R50, -0x2daee0ad, RZ ;  /* 0xd2511f5332327825 */ /* 0x000fe200078e00ff */
[----:B------:R-:W-:-:S04]  /*3290*/  HFMA2.MMA R14, -RZ, RZ, 0, 0 ;  /* 0x00000000ff0e7435 */ /* 0x000fc800000001ff */
[----:B------:R-:W-:Y:S02]  /*32a0*/  LOP3.LUT R48, R51, UR26, R48, 0x96, !PT ;  /* 0x0000001a33307c12 */ /* 0x000fe4000f8e9630 */
.L_x_9544:
[----:B------:R-:W-:Y:S05]  /*32b0*/  BSYNC B1 ;  /* 0x0000000000017941 */ /* 0x000fea0003800000 */
.L_x_9543:
        /* <DEDUP_REMOVED lines=11> */
[----:B------:R-:W-:-:S05]  /*3370*/  HADD2.F32 R15, -RZ, R52.H1_H1 ;  /* 0x30000034ff0f7230 */ /* 0x000fca0000004100 */
[----:B------:R-:W-:Y:S02]  /*3380*/  FADD.FTZ R113, R113, R15 ;  /* 0x0000000f71717221 */ /* 0x000fe40000010000 */
[----:B------:R-:W-:Y:S01]  /*3390*/  IMAD.MOV.U32 R15, RZ, RZ, R14 ;  /* 0x000000ffff0f7224 */ /* 0x000fe200078e000e */
[----:B------:R-:W-:Y:S05]  /*33a0*/  BRA `(.L_x_9548) ;  /* 0x0000054000007947 */ /* 0x000fea0003800000 */
.L_x_9547:
        /* <DEDUP_REMOVED lines=12> */
.L_x_9550:
[----:B------:R-:W-:Y:S02]  /*3470*/  IMAD.MOV.U32 R7, RZ, RZ, R160 ;  /* 0x000000ffff077224 */ /* 0x000fe400078e00a0 */
.L_x_9551:
[----:B------:R-:W-:Y:S05]  /*3480*/  BSYNC B1 ;  /* 0x0000000000017941 */ /* 0x000fea0003800000 */
.L_x_9549:
        /* <DEDUP_REMOVED lines=16> */
.L_x_9555:
[----:B------:R-:W-:Y:S05]  /*3590*/  BSYNC B2 ;  /* 0x0000000000027941 */ /* 0x000fea0003800000 */
.L_x_9554:
        /* <DEDUP_REMOVED lines=42> */
.L_x_9553:
[----:B------:R-:W-:Y:S05]  /*3840*/  BSYNC B1 ;  /* 0x0000000000017941 */ /* 0x000fea0003800000 */
.L_x_9552:
        /* <DEDUP_REMOVED lines=10> */
.L_x_9548:
        /* <DEDUP_REMOVED lines=12> */
.L_x_9557:
[----:B------:R-:W-:Y:S02]  /*39b0*/  MOV R16, R160 ;  /* 0x000000a000107202 */ /* 0x000fe40000000f00 */
.L_x_9558:
[----:B------:R-:W-:Y:S05]  /*39c0*/  BSYNC B1 ;  /* 0x0000000000017941 */ /* 0x000fea0003800000 */
.L_x_9556:
        /* <DEDUP_REMOVED lines=16> */
.L_x_9562:
[----:B------:R-:W-:Y:S05]  /*3ad0*/  BSYNC B2 ;  /* 0x0000000000027941 */ /* 0x000fea0003800000 */
.L_x_9561:
        /* <DEDUP_REMOVED lines=42> */
.L_x_9560:
[----:B------:R-:W-:Y:S05]  /*3d80*/  BSYNC B1 ;  /* 0x0000000000017941 */ /* 0x000fea0003800000 */
.L_x_9559:
        /* <DEDUP_REMOVED lines=15> */
.L_x_9563:
        /* <DEDUP_REMOVED lines=12> */
.L_x_9566:
[----:B------:R-:W-:Y:S02]  /*3f40*/  IMAD.MOV.U32 R8, RZ, RZ, R160 ;  /* 0x000000ffff087224 */ /* 0x000fe400078e00a0 */
.L_x_9567:
[----:B------:R-:W-:Y:S05]  /*3f50*/  BSYNC B1 ;  /* 0x0000000000017941 */ /* 0x000fea0003800000 */
.L_x_9565:
        /* <DEDUP_REMOVED lines=16> */
.L_x_9571:
[----:B------:R-:W-:Y:S05]  /*4060*/  BSYNC B2 ;  /* 0x0000000000027941 */ /* 0x000fea0003800000 */
.L_x_9570:
        /* <DEDUP_REMOVED lines=37> */
[----:B------:R-:W-:Y:S01]  /*42c0*/  LOP3.LUT R50, R15, UR23, R20, 0x96, !PT ;  /* 0x000000170f327c12 */ /* 0x000fe2000f8e9614 */
[----:B------:R-:W-:-:S03]  /*42d0*/  HFMA2.MMA R15, -RZ, RZ, 0, 0 ;  /* 0x00000000ff0f7435 */ /* 0x000fc600000001ff */
[----:B------:R-:W-:Y:S01]  /*42e0*/  LOP3.LUT R49, R161, UR25, R14, 0x96, !PT ;  /* 0x00000019a1317c12 */ /* 0x000fe2000f8e960e */
[----:B------:R-:W-:-:S05]  /*42f0*/  IMAD.WIDE.U32 R50, R50, -0x2daee0ad, RZ ;  /* 0xd2511f5332327825 */ /* 0x000fca00078e00ff */
[----:B------:R-:W-:Y:S02]  /*4300*/  LOP3.LUT R48, R51, UR26, R48, 0x96, !PT ;  /* 0x0000001a33307c12 */ /* 0x000fe4000f8e9630 */
.L_x_9569:
[----:B------:R-:W-:Y:S05]  /*4310*/  BSYNC B1 ;  /* 0x0000000000017941 */ /* 0x000fea0003800000 */
.L_x_9568:
        /* <DEDUP_REMOVED lines=10> */
.L_x_9564:
        /* <DEDUP_REMOVED lines=12> */
.L_x_9573:
[----:B------:R-:W-:Y:S02]  /*4480*/  IMAD.MOV.U32 R16, RZ, RZ, R160 ;  /* 0x000000ffff107224 */ /* 0x000fe400078e00a0 */
.L_x_9574:
[----:B------:R-:W-:Y:S05]  /*4490*/  BSYNC B1 ;  /* 0x0000000000017941 */ /* 0x000fea0003800000 */
.L_x_9572:
        /* <DEDUP_REMOVED lines=16> */
.L_x_9578:
[----:B------:R-:W-:Y:S05]  /*45a0*/  BSYNC B2 ;  /* 0x0000000000027941 */ /* 0x000fea0003800000 */
.L_x_9577:
        /* <DEDUP_REMOVED lines=42> */
.L_x_9576:
[----:B------:R-:W-:Y:S05]  /*4850*/  BSYNC B1 ;  /* 0x0000000000017941 */ /* 0x000fea0003800000 */
.L_x_9575:
        /* <DEDUP_REMOVED lines=13> */
.L_x_9579:
        /* <DEDUP_REMOVED lines=12> */
.L_x_9582:
[----:B------:R-:W-:Y:S02]  /*49f0*/  MOV R9, R160 ;  /* 0x000000a000097202 */ /* 0x000fe40000000f00 */
.L_x_9583:
[----:B------:R-:W-:Y:S05]  /*4a00*/  BSYNC B1 ;  /* 0x0000000000017941 */ /* 0x000fea0003800000 */
.L_x_9581:
        /* <DEDUP_REMOVED lines=16> */
.L_x_9587:
[----:B------:R-:W-:Y:S05]  /*4b10*/  BSYNC B2 ;  /* 0x0000000000027941 */ /* 0x000fea0003800000 */
.L_x_9586:
        /* <DEDUP_REMOVED lines=42> */
.L_x_9585:
[----:B------:R-:W-:Y:S05]  /*4dc0*/  BSYNC B1 ;  /* 0x0000000000017941 */ /* 0x000fea0003800000 */
.L_x_9584:
        /* <DEDUP_REMOVED lines=10> */
.L_x_9580:
        /* <DEDUP_REMOVED lines=12> */
.L_x_9589:
[----:B------:R-:W-:Y:S02]  /*4f30*/  IMAD.MOV.U32 R22, RZ, RZ, R160 ;  /* 0x000000ffff167224 */ /* 0x000fe400078e00a0 */
.L_x_9590:
[----:B------:R-:W-:Y:S05]  /*4f40*/  BSYNC B1 ;  /* 0x0000000000017941 */ /* 0x000fea0003800000 */
.L_x_9588:
        /* <DEDUP_REMOVED lines=16> */
.L_x_9594:
[----:B------:R-:W-:Y:S05]  /*5050*/  BSYNC B2 ;  /* 0x0000000000027941 */ /* 0x000fea0003800000 */
.L_x_9593:
        /* <DEDUP_REMOVED lines=42> */
.L_x_9592:
[----:B------:R-:W-:Y:S05]  /*5300*/  BSYNC B1 ;  /* 0x0000000000017941 */ /* 0x000fea0003800000 */
.L_x_9591:
        /* <DEDUP_REMOVED lines=9> */
[----:B------:R-:W-:-:S05]  /*53a0*/  HADD2.F32 R15, -RZ, R54.H0_H0 ;  /* 0x20000036ff0f7230 */ /* 0x000fca0000004100 */
[----:B------:R-:W-:Y:S01]  /*53b0*/  FADD.FTZ R116, R116, R15 ;  /* 0x0000000f74747221 */ /* 0x000fe20000010000 */
[----:B------:R-:W-:Y:S01]  /*53c0*/  MOV R15, R14 ;  /* 0x0000000e000f7202 */ /* 0x000fe20000000f00 */
[----:B------:R-:W-:Y:S05]  /*53d0*/  BRA `(.L_x_9596) ;  /* 0x0000054000007947 */ /* 0x000fea0003800000 */
.L_x_9595:
        /* <DEDUP_REMOVED lines=12> */
.L_x_9598:
[----:B------:R-:W-:Y:S02]  /*54a0*/  IMAD.MOV.U32 R10, RZ, RZ, R160 ;  /* 0x000000ffff0a7224 */ /* 0x000fe400078e00a0 */
.L_x_9599:
[----:B------:R-:W-:Y:S05]  /*54b0*/  BSYNC B1 ;  /* 0x0000000000017941 */ /* 0x000fea0003800000 */
.L_x_9597:
        /* <DEDUP_REMOVED lines=16> */
.L_x_9603:
[----:B------:R-:W-:Y:S05]  /*55c0*/  BSYNC B2 ;  /* 0x0000000000027941 */ /* 0x000fea0003800000 */
.L_x_9602:
        /* <DEDUP_REMOVED lines=42> */
.L_x_9601:
[----:B------:R-:W-:Y:S05]  /*5870*/  BSYNC B1 ;  /* 0x0000000000017941 */ /* 0x000fea0003800000 */
.L_x_9600:
        /* <DEDUP_REMOVED lines=10> */
.L_x_9596:
        /* <DEDUP_REMOVED lines=12> */
.L_x_9605:
[----:B------:R-:W-:Y:S02]  /*59e0*/  IMAD.MOV.U32 R22, RZ, RZ, R160 ;  /* 0x000000ffff167224 */ /* 0x000fe400078e00a0 */
.L_x_9606:
[----:B------:R-:W-:Y:S05]  /*59f0*/  BSYNC B1 ;  /* 0x0000000000017941 */ /* 0x000fea0003800000 */
.L_x_9604:
        /* <DEDUP_REMOVED lines=16> */
.L_x_9610:
[----:B------:R-:W-:Y:S05]  /*5b00*/  BSYNC B2 ;  /* 0x0000000000027941 */ /* 0x000fea0003800000 */
.L_x_9609:
        /* <DEDUP_REMOVED lines=42> */
.L_x_9608:
[----:B------:R-:W-:Y:S05]  /*5db0*/  BSYNC B1 ;  /* 0x0000000000017941 */ /* 0x000fea0003800000 */
.L_x_9607:
        /* <DEDUP_REMOVED lines=13> */
.L_x_9611:
        /* <DEDUP_REMOVED lines=12> */
.L_x_9614:
[----:B------:R-:W-:Y:S02]  /*5f50*/  IMAD.MOV.U32 R11, RZ, RZ, R160 ;  /* 0x000000ffff0b7224 */ /* 0x000fe400078e00a0 */
.L_x_9615:
[----:B------:R-:W-:Y:S05]  /*5f60*/  BSYNC B1 ;  /* 0x0000000000017941 */ /* 0x000fea0003800000 */
.L_x_9613:
        /* <DEDUP_REMOVED lines=16> */
.L_x_9619:
[----:B------:R-:W-:Y:S05]  /*6070*/  BSYNC B2 ;  /* 0x0000000000027941 */ /* 0x000fea0003800000 */
.L_x_9618:
        /* <DEDUP_REMOVED lines=42> */
.L_x_9617:
[----:B------:R-:W-:Y:S05]  /*6320*/  BSYNC B1 ;  /* 0x0000000000017941 */ /* 0x000fea0003800000 */
.L_x_9616:
        /* <DEDUP_REMOVED lines=10> */
.L_x_9612:
        /* <DEDUP_REMOVED lines=12> */
.L_x_9621:
[----:B------:R-:W-:Y:S02]  /*6490*/  IMAD.MOV.U32 R18, RZ, RZ, R160 ;  /* 0x000000ffff127224 */ /* 0x000fe400078e00a0 */
.L_x_9622:
[----:B------:R-:W-:Y:S05]  /*64a0*/  BSYNC B1 ;  /* 0x0000000000017941 */ /* 0x000fea0003800000 */
.L_x_9620:
        /* <DEDUP_REMOVED lines=16> */
.L_x_9626:
[----:B------:R-:W-:Y:S05]  /*65b0*/  BSYNC B2 ;  /* 0x0000000000027941 */ /* 0x000fea0003800000 */
.L_x_9625:
        /* <DEDUP_REMOVED lines=42> */
.L_x_9624:
[----:B------:R-:W-:Y:S05]  /*6860*/  BSYNC B1 ;  /* 0x0000000000017941 */ /* 0x000fea0003800000 */
.L_x_9623:
[----:B------:R-:W0:Y:S02]  /*6870*/  I2F.U32 R15, R18 ;  /* 0x00000012000f7306 */ /* 0x000e240000201000 */
[----:B0-----:R-:W-:-:S05]  /*6880*/  FFMA.FTZ R15, R15, R163, 1.1641532182693481445e-10 ;  /* 0x2f0000000f0f7423 */ /* 0x001fca00000100a3 */
[----:B------:R-:W-:Y:S01]  /*6890*/  FSETP.GTU.FTZ.AND P4, PT, R15, c[0x0][0x1e4], PT ;  /* 0x000079000f007a0b */ /* 0x000fe20003f9c000 */
[----:B------:R-:W-:-:S05]  /*68a0*/  HADD2.F32 R15, -RZ, R19.H0_H0 ;  /* 0x20000013ff0f7230 */ /* 0x000fca0000004100 */
[----:B------:R-:W-:-:S05]  /*68b0*/  FMUL.FTZ R15, R15, c[0x0][0x1e8] ;  /* 0x00007a000f0f7a20 */ /* 0x000fca0000410000 */
[----:B------:R-:W-:Y:S01]  /*68c0*/  FSEL R110, R15, RZ, !P4 ;  /* 0x000000ff0f6e7208 */ /* 0x000fe20006000000 */
[----:B------:R-:W-:Y:S05]  /*68d0*/  @P6 BRA `(.L_x_9627) ;  /* 0x0000006000006947 */ /* 0x000fea0003800000 */
[----:B------:R-:W-:Y:S01]  /*68e0*/  MOV R15, R14 ;  /* 0x0000000e000f7202 */ /* 0x000fe20000000f00 */
[----:B------:R-:W-:Y:S05]  /*68f0*/  @!P0 BRA `(.L_x_9628) ;  /* 0x0000058000008947 */ /* 0x000fea0003800000 */
[----:B------:R-:W-:-:S05]  /*6900*/  HADD2.F32 R15, -RZ, R55.H0_H0 ;  /* 0x20000037ff0f7230 */ /* 0x000fca0000004100 */
[----:B------:R-:W-:Y:S02]  /*6910*/  FADD.FTZ R110, R110, R15 ;  /* 0x0000000f6e6e7221 */ /* 0x000fe40000010000 */
[----:B------:R-:W-:Y:S01]  /*6920*/  IMAD.MOV.U32 R15, RZ, RZ, R14 ;  /* 0x000000ffff0f7224 */ /* 0x000fe200078e000e */
[----:B------:R-:W-:Y:S05]  /*6930*/  BRA `(.L_x_9628) ;  /* 0x0000054000007947 */ /* 0x000fea0003800000 */
.L_x_9627:
        /* <DEDUP_REMOVED lines=12> */
.L_x_9630:
[----:B------:R-:W-:Y:S02]  /*6a00*/  IMAD.MOV.U32 R12, RZ, RZ, R160 ;  /* 0x000000ffff0c7224 */ /* 0x000fe400078e00a0 */
.L_x_9631:
[----:B------:R-:W-:Y:S05]  /*6a10*/  BSYNC B1 ;  /* 0x0000000000017941 */ /* 0x000fea0003800000 */
.L_x_9629:
        /* <DEDUP_REMOVED lines=16> */
.L_x_9635:
[----:B------:R-:W-:Y:S05]  /*6b20*/  BSYNC B2 ;  /* 0x0000000000027941 */ /* 0x000fea0003800000 */
.L_x_9634:
        /* <DEDUP_REMOVED lines=42> */
.L_x_9633:
[----:B------:R-:W-:Y:S05]  /*6dd0*/  BSYNC B1 ;  /* 0x0000000000017941 */ /* 0x000fea0003800000 */
.L_x_9632:
        /* <DEDUP_REMOVED lines=10> */
.L_x_9628:
        /* <DEDUP_REMOVED lines=12> */
.L_x_9637:
[----:B------:R-:W-:Y:S02]  /*6f40*/  IMAD.MOV.U32 R18, RZ, RZ, R160 ;  /* 0x000000ffff127224 */ /* 0x000fe400078e00a0 */
.L_x_9638:
[----:B------:R-:W-:Y:S05]  /*6f50*/  BSYNC B1 ;  /* 0x0000000000017941 */ /* 0x000fea0003800000 */
.L_x_9636:
        /* <DEDUP_REMOVED lines=16> */
.L_x_9642:
[----:B------:R-:W-:Y:S05]  /*7060*/  BSYNC B2 ;  /* 0x0000000000027941 */ /* 0x000fea0003800000 */
.L_x_9641:
        /* <DEDUP_REMOVED lines=42> */
.L_x_9640:
[----:B------:R-:W-:Y:S05]  /*7310*/  BSYNC B1 ;  /* 0x0000000000017941 */ /* 0x000fea0003800000 */
.L_x_9639:
[----:B------:R-:W0:Y:S01]  /*7320*/  I2F.U32 R15, R18 ;  /* 0x00000012000f7306 */ /* 0x000e220000201000 */
[----:B------:R-:W-:Y:S01]  /*7330*/  LOP3.LUT P6, RZ, R5, 0x10, RZ, 0xc0, !PT ;  /* 0x0000001005ff7812 */ /* 0x000fe200078cc0ff */
        /* <DEDUP_REMOVED lines=12> */
.L_x_9643:
        /* <DEDUP_REMOVED lines=12> */
.L_x_9646:
[----:B------:R-:W-:Y:S02]  /*74c0*/  IMAD.MOV.U32 R13, RZ, RZ, R160 ;  /* 0x000000ffff0d7224 */ /* 0x000fe400078e00a0 */
.L_x_9647:
[----:B------:R-:W-:Y:S05]  /*74d0*/  BSYNC B1 ;  /* 0x0000000000017941 */ /* 0x000fea0003800000 */
.L_x_9645:
        /* <DEDUP_REMOVED lines=19> */
.L_x_9651:
[----:B------:R-:W-:Y:S05]  /*7610*/  BSYNC B2 ;  /* 0x0000000000027941 */ /* 0x000fea0003800000 */
.L_x_9650:
        /* <DEDUP_REMOVED lines=42> */
.L_x_9649:
[----:B------:R-:W-:Y:S05]  /*78c0*/  BSYNC B1 ;  /* 0x0000000000017941 */ /* 0x000fea0003800000 */
.L_x_9648:
        /* <DEDUP_REMOVED lines=10> */
.L_x_9644:
[----:B------:R-:W-:Y:S02]  /*7970*/  SEL R21, RZ, 0x1000000, P5 ;  /* 0x01000000ff157807 */ /* 0x000fe40002800000 */
[C---:B------:R-:W-:Y:S02]  /*7980*/  LEA R14, P5, R148.reuse, c[0x0][0x188], 0x4 ;  /* 0x00006200940e7a11 */ /* 0x040fe400078a20ff */
[----:B------:R-:W-:Y:S02]  /*7990*/  F2FP.PACK_AB R19, R111, R110 ;  /* 0x0000006e6f13723e */ /* 0x000fe400000000ff */
[----:B------:R-:W-:Y:S02]  /*79a0*/  LEA.HI.X R15, R148, c[0x0][0x18c], RZ, 0x4, P5 ;  /* 0x00006300940f7a11 */ /* 0x000fe400028f24ff */
[----:B------:R-:W-:Y:S02]  /*79b0*/  F2FP.PACK_AB R18, R117, R116 ;  /* 0x000000747512723e */ /* 0x000fe400000000ff */
[----:B------:R-:W-:-:S02]  /*79c0*/  F2FP.PACK_AB R17, R115, R114 ;  /* 0x000000727311723e */ /* 0x000fc400000000ff */
[----:B------:R-:W-:Y:S02]  /*79d0*/  F2FP.PACK_AB R16, R113, R112 ;  /* 0x000000707110723e */ /* 0x000fe400000000ff */
[C---:B------:R-:W-:Y:S02]  /*79e0*/  LOP3.LUT P5, RZ, R5.reuse, 0x8, RZ, 0xc0, !PT ;  /* 0x0000000805ff7812 */ /* 0x040fe400078ac0ff */
[----:B------:R-:W-:Y:S01]  /*79f0*/  SHF.L.U32 R22, R148, 0x3, RZ ;  /* 0x0000000394167819 */ /* 0x000fe200000006ff */
[----:B------:R0:W-:Y:S01]  /*7a00*/  STG.E.128 [R14.64], R16 ;  /* 0x000000100e007986 */ /* 0x0001e2000c101d06 */
[----:B------:R-:W-:Y:S02]  /*7a10*/  LOP3.LUT P6, RZ, R5, 0x20, RZ, 0xc0, !PT ;  /* 0x0000002005ff7812 */ /* 0x000fe400078cc0ff */
[----:B0-----:R-:W-:Y:S02]  /*7a20*/  SEL R15, RZ, 0x10000, P4 ;  /* 0x00010000ff0f7807 */ /* 0x001fe40002000000 */
[----:B------:R-:W-:-:S02]  /*7a30*/  SEL R16, RZ, 0x100, P3 ;  /* 0x00000100ff107807 */ /* 0x000fc40001800000 */
[----:B------:R-:W-:Y:S02]  /*7a40*/  SEL R14, RZ, 0x1, P1 ;  /* 0x00000001ff0e7807 */ /* 0x000fe40000800000 */
[----:B------:R-:W-:Y:S02]  /*7a50*/  LOP3.LUT R21, R16, R21, R15, 0xfe, !PT ;  /* 0x0000001510157212 */ /* 0x000fe400078efe0f */
[----:B------:R-:W-:Y:S01]  /*7a60*/  SEL R16, RZ, 0x1, P2 ;  /* 0x00000001ff107807 */ /* 0x000fe20001000000 */
[----:B------:R-:W-:Y:S01]  /*7a70*/  IMAD.WIDE.U32 R14, R14, 0x1000000, RZ ;  /* 0x010000000e0e7825 */ /* 0x000fe200078e00ff */
[C---:B------:R-:W-:Y:S02]  /*7a80*/  LOP3.LUT P4, RZ, R5.reuse, 0x4, RZ, 0xc0, !PT ;  /* 0x0000000405ff7812 */ /* 0x040fe4000788c0ff */
[----:B------:R-:W-:Y:S02]  /*7a90*/  LOP3.LUT P3, RZ, R5, 0x2, RZ, 0xc0, !PT ;  /* 0x0000000205ff7812 */ /* 0x000fe4000786c0ff */
[----:B------:R-:W-:-:S02]  /*7aa0*/  LOP3.LUT R15, R15, R21, R16, 0xfe, !PT ;  /* 0x000000150f0f7212 */ /* 0x000fc400078efe10 */
[----:B------:R-:W-:Y:S02]  /*7ab0*/  SEL R16, RZ, 0x1, P3 ;  /* 0x00000001ff107807 */ /* 0x000fe40001800000 */
        /* <DEDUP_REMOVED lines=32> */
.L_x_9652:
        /* <DEDUP_REMOVED lines=19> */
.L_x_9654:
[----:B------:R-:W-:Y:S02]  /*7df0*/  IMAD.MOV.U32 R24, RZ, RZ, R160 ;  /* 0x000000ffff187224 */ /* 0x000fe400078e00a0 */
.L_x_9655:
[----:B------:R-:W-:Y:S05]  /*7e00*/  BSYNC B1 ;  /* 0x0000000000017941 */ /* 0x000fea0003800000 */
.L_x_9653:
        /* <DEDUP_REMOVED lines=16> */
.L_x_9659:
[----:B------:R-:W-:Y:S05]  /*7f10*/  BSYNC B2 ;  /* 0x0000000000027941 */ /* 0x000fea0003800000 */
.L_x_9658:
        /* <DEDUP_REMOVED lines=42> */
.L_x_9657:
[----:B------:R-:W-:Y:S05]  /*81c0*/  BSYNC B1 ;  /* 0x0000000000017941 */ /* 0x000fea0003800000 */
.L_x_9656:
[----:B------:R-:W0:Y:S01]  /*81d0*/  I2F.U32 R15, R24 ;  /* 0x00000018000f7306 */ /* 0x000e220000201000 */
[C---:B------:R-:W-:Y:S02]  /*81e0*/  LOP3.LUT P6, RZ, R5.reuse, 0x10, RZ, 0xc0, !PT ;  /* 0x0000001005ff7812 */ /* 0x040fe400078cc0ff */
[----:B------:R-:W-:Y:S01]  /*81f0*/  LOP3.LUT R5, R5, 0xfffffff7, RZ, 0xc0, !PT ;  /* 0xfffffff705057812 */ /* 0x000fe200078ec0ff */
        /* <DEDUP_REMOVED lines=13> */
.L_x_9660:
        /* <DEDUP_REMOVED lines=12> */
.L_x_9663:
[----:B------:R-:W-:Y:S02]  /*8390*/  IMAD.MOV.U32 R6, RZ, RZ, R160 ;  /* 0x000000ffff067224 */ /* 0x000fe400078e00a0 */
.L_x_9664:
[----:B------:R-:W-:Y:S05]  /*83a0*/  BSYNC B1 ;  /* 0x0000000000017941 */ /* 0x000fea0003800000 */
.L_x_9662:
        /* <DEDUP_REMOVED lines=16> */
.L_x_9668:
[----:B------:R-:W-:Y:S05]  /*84b0*/  BSYNC B2 ;  /* 0x0000000000027941 */ /* 0x000fea0003800000 */
.L_x_9667:
        /* <DEDUP_REMOVED lines=42> */
.L_x_9666:
[----:B------:R-:W-:Y:S05]  /*8760*/  BSYNC B1 ;  /* 0x0000000000017941 */ /* 0x000fea0003800000 */
.L_x_9665:
        /* <DEDUP_REMOVED lines=10> */
.L_x_9661:
        /* <DEDUP_REMOVED lines=12> */
.L_x_9670:
[----:B------:R-:W-:Y:S02]  /*88d0*/  IMAD.MOV.U32 R24, RZ, RZ, R160 ;  /* 0x000000ffff187224 */ /* 0x000fe400078e00a0 */
.L_x_9671:
[----:B------:R-:W-:Y:S05]  /*88e0*/  BSYNC B1 ;  /* 0x0000000000017941 */ /* 0x000fea0003800000 */
.L_x_9669:
        /* <DEDUP_REMOVED lines=16> */
.L_x_9675:
[----:B------:R-:W-:Y:S05]  /*89f0*/  BSYNC B2 ;  /* 0x0000000000027941 */ /* 0x000fea0003800000 */
.L_x_9674:
        /* <DEDUP_REMOVED lines=42> */
.L_x_9673:
[----:B------:R-:W-:Y:S05]  /*8ca0*/  BSYNC B1 ;  /* 0x0000000000017941 */ /* 0x000fea0003800000 */
.L_x_9672:
        /* <DEDUP_REMOVED lines=9> */
[----:B------:R-:W-:Y:S01]  /*8d40*/  MOV R15, R14 ;  /* 0x0000000e000f7202 */ /* 0x000fe20000000f00 */
[----:B------:R-:W-:Y:S05]  /*8d50*/  @!P0 BRA `(.L_x_9677) ;  /* 0x0000058000008947 */ /* 0x000fea0003800000 */
[----:B------:R-:W-:-:S05]  /*8d60*/  HADD2.F32 R15, -RZ, R52.H1_H1 ;  /* 0x30000034ff0f7230 */ /* 0x000fca0000004100 */
[----:B------:R-:W-:Y:S02]  /*8d70*/  FADD.FTZ R47, R15, R47 ;  /* 0x0000002f0f2f7221 */ /* 0x000fe40000010000 */
[----:B------:R-:W-:Y:S01]  /*8d80*/  IMAD.MOV.U32 R15, RZ, RZ, R14 ;  /* 0x000000ffff0f7224 */ /* 0x000fe200078e000e */
[----:B------:R-:W-:Y:S05]  /*8d90*/  BRA `(.L_x_9677) ;  /* 0x0000054000007947 */ /* 0x000fea0003800000 */
.L_x_9676:
        /* <DEDUP_REMOVED lines=12> */
.L_x_9679:
[----:B------:R-:W-:Y:S02]  /*8e60*/  IMAD.MOV.U32 R7, RZ, RZ, R160 ;  /* 0x000000ffff077224 */ /* 0x000fe400078e00a0 */
.L_x_9680:
[----:B------:R-:W-:Y:S05]  /*8e70*/  BSYNC B1 ;  /* 0x0000000000017941 */ /* 0x000fea0003800000 */
.L_x_9678:
        /* <DEDUP_REMOVED lines=16> */
.L_x_9684:
[----:B------:R-:W-:Y:S05]  /*8f80*/  BSYNC B2 ;  /* 0x0000000000027941 */ /* 0x000fea0003800000 */
.L_x_9683:
        /* <DEDUP_REMOVED lines=42> */
.L_x_9682:
[----:B------:R-:W-:Y:S05]  /*9230*/  BSYNC B1 ;  /* 0x0000000000017941 */ /* 0x000fea0003800000 */
.L_x_9681:
        /* <DEDUP_REMOVED lines=10> */
.L_x_9677:
        /* <DEDUP_REMOVED lines=12> */
.L_x_9686:
[----:B------:R-:W-:Y:S02]  /*93a0*/  IMAD.MOV.U32 R16, RZ, RZ, R160 ;  /* 0x000000ffff107224 */ /* 0x000fe400078e00a0 */
.L_x_9687:
[----:B------:R-:W-:Y:S05]  /*93b0*/  BSYNC B1 ;  /* 0x0000000000017941 */ /* 0x000fea0003800000 */
.L_x_9685:
        /* <DEDUP_REMOVED lines=16> */
.L_x_9691:
[----:B------:R-:W-:Y:S05]  /*94c0*/  BSYNC B2 ;  /* 0x0000000000027941 */ /* 0x000fea0003800000 */
.L_x_9690:
        /* <DEDUP_REMOVED lines=42> */
.L_x_9689:
[----:B------:R-:W-:Y:S05]  /*9770*/  BSYNC B1 ;  /* 0x0000000000017941 */ /* 0x000fea0003800000 */
.L_x_9688:
        /* <DEDUP_REMOVED lines=15> */
.L_x_9692:
        /* <DEDUP_REMOVED lines=12> */
.L_x_9695:
[----:B------:R-:W-:Y:S02]  /*9930*/  IMAD.MOV.U32 R8, RZ, RZ, R160 ;  /* 0x000000ffff087224 */ /* 0x000fe400078e00a0 */
.L_x_9696:
[----:B------:R-:W-:Y:S05]  /*9940*/  BSYNC B1 ;  /* 0x0000000000017941 */ /* 0x000fea0003800000 */
.L_x_9694:
        /* <DEDUP_REMOVED lines=16> */
.L_x_9700:
[----:B------:R-:W-:Y:S05]  /*9a50*/  BSYNC B2 ;  /* 0x0000000000027941 */ /* 0x000fea0003800000 */
.L_x_9699:
        /* <DEDUP_REMOVED lines=42> */
.L_x_9698:
[----:B------:R-:W-:Y:S05]  /*9d00*/  BSYNC B1 ;  /* 0x0000000000017941 */ /* 0x000fea0003800000 */
.L_x_9697:
        /* <DEDUP_REMOVED lines=10> */
.L_x_9693:
        /* <DEDUP_REMOVED lines=12> */
.L_x_9702:
[----:B------:R-:W-:Y:S02]  /*9e70*/  IMAD.MOV.U32 R16, RZ, RZ, R160 ;  /* 0x000000ffff107224 */ /* 0x000fe400078e00a0 */
.L_x_9703:
[----:B------:R-:W-:Y:S05]  /*9e80*/  BSYNC B1 ;  /* 0x0000000000017941 */ /* 0x000fea0003800000 */
.L_x_9701:
        /* <DEDUP_REMOVED lines=16> */
.L_x_9707:
[----:B------:R-:W-:Y:S05]  /*9f90*/  BSYNC B2 ;  /* 0x0000000000027941 */ /* 0x000fea0003800000 */
.L_x_9706:
        /* <DEDUP_REMOVED lines=42> */
.L_x_9705:
[----:B------:R-:W-:Y:S05]  /*a240*/  BSYNC B1 ;  /* 0x0000000000017941 */ /* 0x000fea0003800000 */
.L_x_9704:
        /* <DEDUP_REMOVED lines=13> */
.L_x_9708:
        /* <DEDUP_REMOVED lines=12> */
.L_x_9711:
[----:B------:R-:W-:Y:S02]  /*a3e0*/  IMAD.MOV.U32 R9, RZ, RZ, R160 ;  /* 0x000000ffff097224 */ /* 0x000fe400078e00a0 */
.L_x_9712:
[----:B------:R-:W-:Y:S05]  /*a3f0*/  BSYNC B1 ;  /* 0x0000000000017941 */ /* 0x000fea0003800000 */
.L_x_9710:
        /* <DEDUP_REMOVED lines=16> */
.L_x_9716:
[----:B------:R-:W-:Y:S05]  /*a500*/  BSYNC B2 ;  /* 0x0000000000027941 */ /* 0x000fea0003800000 */
.L_x_9715:
        /* <DEDUP_REMOVED lines=42> */
.L_x_9714:
[----:B------:R-:W-:Y:S05]  /*a7b0*/  BSYNC B1 ;  /* 0x0000000000017941 */ /* 0x000fea0003800000 */
.L_x_9713:
        /* <DEDUP_REMOVED lines=10> */
.L_x_9709:
        /* <DEDUP_REMOVED lines=12> */
.L_x_9718:
[----:B------:R-:W-:Y:S02]  /*a920*/  MOV R22, R160 ;  /* 0x000000a000167202 */ /* 0x000fe40000000f00 */
.L_x_9719:
[----:B------:R-:W-:Y:S05]  /*a930*/  BSYNC B1 ;  /* 0x0000000000017941 */ /* 0x000fea0003800000 */
.L_x_9717:
        /* <DEDUP_REMOVED lines=16> */
.L_x_9723:
[----:B------:R-:W-:Y:S05]  /*aa40*/  BSYNC B2 ;  /* 0x0000000000027941 */ /* 0x000fea0003800000 */
.L_x_9722:
        /* <DEDUP_REMOVED lines=42> */
.L_x_9721:
[----:B------:R-:W-:Y:S05]  /*acf0*/  BSYNC B1 ;  /* 0x0000000000017941 */ /* 0x000fea0003800000 */
.L_x_9720:
        /* <DEDUP_REMOVED lines=10> */
[----:B------:R-:W-:Y:S02]  /*ada0*/  FADD.FTZ R42, R15, R42 ;  /* 0x0000002a0f2a7221 */ /* 0x000fe40000010000 */
[----:B------:R-:W-:Y:S01]  /*adb0*/  IMAD.MOV.U32 R15, RZ, RZ, R14 ;  /* 0x000000ffff0f7224 */ /* 0x000fe200078e000e */
[----:B------:R-:W-:Y:S05]  /*adc0*/  BRA `(.L_x_9725) ;  /* 0x0000054000007947 */ /* 0x000fea0003800000 */
.L_x_9724:
        /* <DEDUP_REMOVED lines=12> */
.L_x_9727:
[----:B------:R-:W-:Y:S02]  /*ae90*/  IMAD.MOV.U32 R10, RZ, RZ, R160 ;  /* 0x000000ffff0a7224 */ /* 0x000fe400078e00a0 */
.L_x_9728:
[----:B------:R-:W-:Y:S05]  /*aea0*/  BSYNC B1 ;  /* 0x0000000000017941 */ /* 0x000fea0003800000 */
.L_x_9726:
        /* <DEDUP_REMOVED lines=16> */
.L_x_9732:
[----:B------:R-:W-:Y:S05]  /*afb0*/  BSYNC B2 ;  /* 0x0000000000027941 */ /* 0x000fea0003800000 */
.L_x_9731:
        /* <DEDUP_REMOVED lines=42> */
.L_x_9730:
[----:B------:R-:W-:Y:S05]  /*b260*/  BSYNC B1 ;  /* 0x0000000000017941 */ /* 0x000fea0003800000 */
.L_x_9729:
        /* <DEDUP_REMOVED lines=10> */
.L_x_9725:
        /* <DEDUP_REMOVED lines=12> */
.L_x_9734:
[----:B------:R-:W-:Y:S02]  /*b3d0*/  IMAD.MOV.U32 R22, RZ, RZ, R160 ;  /* 0x000000ffff167224 */ /* 0x000fe400078e00a0 */
.L_x_9735:
[----:B------:R-:W-:Y:S05]  /*b3e0*/  BSYNC B1 ;  /* 0x0000000000017941 */ /* 0x000fea0003800000 */
.L_x_9733:
        /* <DEDUP_REMOVED lines=16> */
.L_x_9739:
[----:B------:R-:W-:Y:S05]  /*b4f0*/  BSYNC B2 ;  /* 0x0000000000027941 */ /* 0x000fea0003800000 */
.L_x_9738:
        /* <DEDUP_REMOVED lines=42> */
.L_x_9737:
[----:B------:R-:W-:Y:S05]  /*b7a0*/  BSYNC B1 ;  /* 0x0000000000017941 */ /* 0x000fea0003800000 */
.L_x_9736:
        /* <DEDUP_REMOVED lines=13> */
.L_x_9740:
        /* <DEDUP_REMOVED lines=12> */
.L_x_9743:
[----:B------:R-:W-:Y:S02]  /*b940*/  MOV R11, R160 ;  /* 0x000000a0000b7202 */ /* 0x000fe40000000f00 */
.L_x_9744:
[----:B------:R-:W-:Y:S05]  /*b950*/  BSYNC B1 ;  /* 0x0000000000017941 */ /* 0x000fea0003800000 */
.L_x_9742:
        /* <DEDUP_REMOVED lines=16> */
.L_x_9748:
[----:B------:R-:W-:Y:S05]  /*ba60*/  BSYNC B2 ;  /* 0x0000000000027941 */ /* 0x000fea0003800000 */
.L_x_9747:
        /* <DEDUP_REMOVED lines=42> */
.L_x_9746:
[----:B------:R-:W-:Y:S05]  /*bd10*/  BSYNC B1 ;  /* 0x0000000000017941 */ /* 0x000fea0003800000 */
.L_x_9745:
        /* <DEDUP_REMOVED lines=10> */
.L_x_9741:
        /* <DEDUP_REMOVED lines=12> */
.L_x_9750:
[----:B------:R-:W-:Y:S02]  /*be80*/  IMAD.MOV.U32 R18, RZ, RZ, R160 ;  /* 0x000000ffff127224 */ /* 0x000fe400078e00a0 */
.L_x_9751:
[----:B------:R-:W-:Y:S05]  /*be90*/  BSYNC B1 ;  /* 0x0000000000017941 */ /* 0x000fea0003800000 */
.L_x_9749:
        /* <DEDUP_REMOVED lines=16> */
.L_x_9755:
[----:B------:R-:W-:Y:S05]  /*bfa0*/  BSYNC B2 ;  /* 0x0000000000027941 */ /* 0x000fea0003800000 */
.L_x_9754:
        /* <DEDUP_REMOVED lines=42> */
.L_x_9753:
[----:B------:R-:W-:Y:S05]  /*c250*/  BSYNC B1 ;  /* 0x0000000000017941 */ /* 0x000fea0003800000 */
.L_x_9752:
        /* <DEDUP_REMOVED lines=13> */
.L_x_9756:
        /* <DEDUP_REMOVED lines=12> */
.L_x_9759:
[----:B------:R-:W-:Y:S02]  /*c3f0*/  IMAD.MOV.U32 R12, RZ, RZ, R160 ;  /* 0x000000ffff0c7224 */ /* 0x000fe400078e00a0 */
.L_x_9760:
[----:B------:R-:W-:Y:S05]  /*c400*/  BSYNC B1 ;  /* 0x0000000000017941 */ /* 0x000fea0003800000 */
.L_x_9758:
        /* <DEDUP_REMOVED lines=16> */
.L_x_9764:
[----:B------:R-:W-:Y:S05]  /*c510*/  BSYNC B2 ;  /* 0x0000000000027941 */ /* 0x000fea0003800000 */
.L_x_9763:
        /* <DEDUP_REMOVED lines=42> */
.L_x_9762:
[----:B------:R-:W-:Y:S05]  /*c7c0*/  BSYNC B1 ;  /* 0x0000000000017941 */ /* 0x000fea0003800000 */
.L_x_9761:
        /* <DEDUP_REMOVED lines=10> */
.L_x_9757:
        /* <DEDUP_REMOVED lines=12> */
.L_x_9766:
[----:B------:R-:W-:Y:S02]  /*c930*/  IMAD.MOV.U32 R18, RZ, RZ, R160 ;  /* 0x000000ffff127224 */ /* 0x000fe400078e00a0 */
.L_x_9767:
[----:B------:R-:W-:Y:S05]  /*c940*/  BSYNC B1 ;  /* 0x0000000000017941 */ /* 0x000fea0003800000 */
.L_x_9765:
        /* <DEDUP_REMOVED lines=16> */
.L_x_9771:
[----:B------:R-:W-:Y:S05]  /*ca50*/  BSYNC B2 ;  /* 0x0000000000027941 */ /* 0x000fea0003800000 */
.L_x_9770:
        /* <DEDUP_REMOVED lines=42> */
.L_x_9769:
[----:B------:R-:W-:Y:S05]  /*cd00*/  BSYNC B1 ;  /* 0x0000000000017941 */ /* 0x000fea0003800000 */
.L_x_9768:
        /* <DEDUP_REMOVED lines=14> */
.L_x_9772:
        /* <DEDUP_REMOVED lines=12> */
.L_x_9775:
[----:B------:R-:W-:Y:S02]  /*ceb0*/  IMAD.MOV.U32 R13, RZ, RZ, R160 ;  /* 0x000000ffff0d7224 */ /* 0x000fe400078e00a0 */
.L_x_9776:
[----:B------:R-:W-:Y:S05]  /*cec0*/  BSYNC B1 ;  /* 0x0000000000017941 */ /* 0x000fea0003800000 */
.L_x_9774:
        /* <DEDUP_REMOVED lines=19> */
.L_x_9780:
[----:B------:R-:W-:Y:S05]  /*d000*/  BSYNC B2 ;  /* 0x0000000000027941 */ /* 0x000fea0003800000 */
.L_x_9779:
        /* <DEDUP_REMOVED lines=42> */
.L_x_9778:
[----:B------:R-:W-:Y:S05]  /*d2b0*/  BSYNC B1 ;  /* 0x0000000000017941 */ /* 0x000fea0003800000 */
.L_x_9777:
        /* <DEDUP_REMOVED lines=9> */
[----:B------:R-:W-:-:S04]  /*d350*/  SEL R13, RZ, 0x1, P6 ;  /* 0x00000001ff0d7807 */ /* 0x000fc80003000000 */
.L_x_9773:
[----:B------:R-:W-:Y:S01]  /*d360*/  F2FP.PACK_AB R19, R45, R44 ;  /* 0x0000002c2d13723e */ /* 0x000fe200000000ff */
[----:B------:R-:W-:Y:S01]  /*d370*/  IMAD.WIDE.U32 R14, R30, R204, c[0x0][0x188] ;  /* 0x000062001e0e7625 */ /* 0x000fe200078e00cc */
[----:B------:R-:W-:Y:S02]  /*d380*/  F2FP.PACK_AB R18, R43, R42 ;  /* 0x0000002a2b12723e */ /* 0x000fe400000000ff */
[----:B------:R-:W-:Y:S01]  /*d390*/  F2FP.PACK_AB R17, R41, R40 ;  /* 0x000000282911723e */ /* 0x000fe200000000ff */
[----:B------:R-:W-:Y:S01]  /*d3a0*/  IMAD.MOV.U32 R251, RZ, RZ, 0x8 ;  /* 0x00000008fffb7424 */ /* 0x000fe200078e00ff */
[----:B------:R-:W-:Y:S02]  /*d3b0*/  F2FP.PACK_AB R16, R47, R46 ;  /* 0x0000002e2f10723e */ /* 0x000fe400000000ff */
        /* <DEDUP_REMOVED lines=24> */
[----:B0-----:R-:W-:Y:S02]  /*d540*/  SHF.L.U32 R14, R12, 0x10, RZ ;  /* 0x000000100c0e7819 */ /* 0x001fe400000006ff */
[----:B------:R-:W-:Y:S02]  /*d550*/  LOP3.LUT R15, R13, 0xffff, RZ, 0xc0, !PT ;  /* 0x0000ffff0d0f7812 */ /* 0x000fe400078ec0ff */
[----:B------:R-:W-:Y:S02]  /*d560*/  LOP3.LUT R14, R14, 0xff0000, RZ, 0xc0, !PT ;  /* 0x00ff00000e0e7812 */ /* 0x000fe400078ec0ff */
[----:B------:R-:W-:Y:S02]  /*d570*/  PRMT R21, R11, 0x7104, RZ ;  /* 0x000071040b157816 */ /* 0x000fe400000000ff */
[----:B------:R-:W-:Y:S02]  /*d580*/  PRMT R14, R14, 0x4210, R15 ;  /* 0x000042100e0e7816 */ /* 0x000fe4000000000f */
[----:B------:R-:W-:-:S02]  /*d590*/  LOP3.LUT R16, R8, 0xff, RZ, 0xc0, !PT ;  /* 0x000000ff08107812 */ /* 0x000fc400078ec0ff */
[----:B------:R-:W-:Y:S02]  /*d5a0*/  LOP3.LUT R21, R14, 0xff00, R21, 0xf8, !PT ;  /* 0x0000ff000e157812 */ /* 0x000fe400078ef815 */
[----:B------:R-:W-:Y:S01]  /*d5b0*/  LOP3.LUT R14, R9, 0xff, RZ, 0xc0, !PT ;  /* 0x000000ff090e7812 */ /* 0x000fe200078ec0ff */
[----:B------:R-:W-:Y:S01]  /*d5c0*/  IMAD.WIDE.U32 R16, R16, 0x10000, RZ ;  /* 0x0001000010107825 */ /* 0x000fe200078e00ff */
[----:B------:R-:W-:Y:S02]  /*d5d0*/  LOP3.LUT R18, R7, 0xff, RZ, 0xc0, !PT ;  /* 0x000000ff07127812 */ /* 0x000fe400078ec0ff */
[----:B------:R-:W-:Y:S01]  /*d5e0*/  LOP3.LUT R21, R21, 0xff, R10, 0xf8, !PT ;  /* 0x000000ff15157812 */ /* 0x000fe200078ef80a */
[----:B------:R-:W-:-:S04]  /*d5f0*/  IMAD.WIDE.U32 R14, R14, 0x1000000, RZ ;  /* 0x010000000e0e7825 */ /* 0x000fc800078e00ff */
[----:B------:R-:W-:Y:S01]  /*d600*/  IMAD.WIDE.U32 R18, R18, 0x100, RZ ;  /* 0x0000010012127825 */ /* 0x000fe200078e00ff */
[----:B------:R-:W-:-:S04]  /*d610*/  LOP3.LUT R21, R17, R21, R15, 0xfe, !PT ;  /* 0x0000001511157212 */ /* 0x000fc800078efe0f */
[----:B------:R-:W-:Y:S02]  /*d620*/  LOP3.LUT R14, R18, R14, R16, 0xfe, !PT ;  /* 0x0000000e120e7212 */ /* 0x000fe400078efe10 */
[----:B------:R-:W-:Y:S02]  /*d630*/  LOP3.LUT R19, R21, R19, RZ, 0xfc, !PT ;  /* 0x0000001315137212 */ /* 0x000fe400078efcff */
[----:B------:R-:W-:Y:S01]  /*d640*/  LOP3.LUT R18, R14, 0xff, R6, 0xf8, !PT ;  /* 0x000000ff0e127812 */ /* 0x000fe200078ef806 */
[----:B------:R-:W-:-:S05]  /*d650*/  IMAD.WIDE.U32 R14, R30, R251, c[0x0][0x198] ;  /* 0x000066001e0e7625 */ /* 0x000fca00078e00fb */
[----:B------:R0:W-:Y:S02]  /*d660*/  STG.E.64 [R14.64], R18 ;  /* 0x000000120e007986 */ /* 0x0001e4000c101b06 */
.L_x_9781:
        /* <DEDUP_REMOVED lines=19> */
.L_x_9783:
[----:B------:R-:W-:Y:S02]  /*d7a0*/  IMAD.MOV.U32 R15, RZ, RZ, R160 ;  /* 0x000000ffff0f7224 */ /* 0x000fe400078e00a0 */
.L_x_9784:
[----:B------:R-:W-:Y:S05]  /*d7b0*/  BSYNC B1 ;  /* 0x0000000000017941 */ /* 0x000fea0003800000 */
.L_x_9782:
        /* <DEDUP_REMOVED lines=16> */
.L_x_9788:
[----:B------:R-:W-:Y:S05]  /*d8c0*/  BSYNC B2 ;  /* 0x0000000000027941 */ /* 0x000fea0003800000 */
.L_x_9787:
        /* <DEDUP_REMOVED lines=42> */
.L_x_9786:
[----:B------:R-:W-:Y:S05]  /*db70*/  BSYNC B1 ;  /* 0x0000000000017941 */ /* 0x000fea0003800000 */
.L_x_9785:
        /* <DEDUP_REMOVED lines=16> */
.L_x_9789:
        /* <DEDUP_REMOVED lines=12> */
.L_x_9792:
[----:B------:R-:W-:Y:S02]  /*dd40*/  MOV R6, R160 ;  /* 0x000000a000067202 */ /* 0x000fe40000000f00 */
.L_x_9793:
[----:B------:R-:W-:Y:S05]  /*dd50*/  BSYNC B1 ;  /* 0x0000000000017941 */ /* 0x000fea0003800000 */
.L_x_9791:
        /* <DEDUP_REMOVED lines=16> */
.L_x_9797:
[----:B------:R-:W-:Y:S05]  /*de60*/  BSYNC B2 ;  /* 0x0000000000027941 */ /* 0x000fea0003800000 */
.L_x_9796:
        /* <DEDUP_REMOVED lines=42> */
.L_x_9795:
[----:B------:R-:W-:Y:S05]  /*e110*/  BSYNC B1 ;  /* 0x0000000000017941 */ /* 0x000fea0003800000 */
.L_x_9794:
        /* <DEDUP_REMOVED lines=10> */
.L_x_9790:
        /* <DEDUP_REMOVED lines=12> */
.L_x_9799:
[----:B------:R-:W-:Y:S02]  /*e280*/  IMAD.MOV.U32 R15, RZ, RZ, R160 ;  /* 0x000000ffff0f7224 */ /* 0x000fe400078e00a0 */
.L_x_9800:
[----:B------:R-:W-:Y:S05]  /*e290*/  BSYNC B1 ;  /* 0x0000000000017941 */ /* 0x000fea0003800000 */
.L_x_9798:
        /* <DEDUP_REMOVED lines=16> */
.L_x_9804:
[----:B------:R-:W-:Y:S05]  /*e3a0*/  BSYNC B2 ;  /* 0x0000000000027941 */ /* 0x000fea0003800000 */
.L_x_9803:
        /* <DEDUP_REMOVED lines=42> */
.L_x_9802:
[----:B------:R-:W-:Y:S05]  /*e650*/  BSYNC B1 ;  /* 0x0000000000017941 */ /* 0x000fea0003800000 */
.L_x_9801:
        /* <DEDUP_REMOVED lines=12> */
[----:B------:R-:W-:-:S04]  /*e720*/  MOV R21, R20 ;  /* 0x0000001400157202 */ /* 0x000fc80000000f00 */
[----:B------:R-:W-:Y:S01]  /*e730*/  FADD.FTZ R32, R15, R32 ;  /* 0x000000200f207221 */ /* 0x000fe20000010000 */
[----:B------:R-:W-:Y:S05]  /*e740*/  BRA `(.L_x_9806) ;  /* 0x0000054000007947 */ /* 0x000fea0003800000 */
.L_x_9805:
        /* <DEDUP_REMOVED lines=12> */
.L_x_9808:
[----:B------:R-:W-:Y:S02]  /*e810*/  IMAD.MOV.U32 R7, RZ, RZ, R160 ;  /* 0x000000ffff077224 */ /* 0x000fe400078e00a0 */
.L_x_9809:
[----:B------:R-:W-:Y:S05]  /*e820*/  BSYNC B1 ;  /* 0x0000000000017941 */ /* 0x000fea0003800000 */
.L_x_9807:
        /* <DEDUP_REMOVED lines=16> */
.L_x_9813:
[----:B------:R-:W-:Y:S05]  /*e930*/  BSYNC B2 ;  /* 0x0000000000027941 */ /* 0x000fea0003800000 */
.L_x_9812:
        /* <DEDUP_REMOVED lines=42> */
.L_x_9811:
[----:B------:R-:W-:Y:S05]  /*ebe0*/  BSYNC B1 ;  /* 0x0000000000017941 */ /* 0x000fea0003800000 */
.L_x_9810:
        /* <DEDUP_REMOVED lines=10> */
.L_x_9806:
        /* <DEDUP_REMOVED lines=12> */
.L_x_9815:
[----:B------:R-:W-:Y:S02]  /*ed50*/  IMAD.MOV.U32 R15, RZ, RZ, R160 ;  /* 0x000000ffff0f7224 */ /* 0x000fe400078e00a0 */
.L_x_9816:
[----:B------:R-:W-:Y:S05]  /*ed60*/  BSYNC B1 ;  /* 0x0000000000017941 */ /* 0x000fea0003800000 */
.L_x_9814:
        /* <DEDUP_REMOVED lines=16> */
.L_x_9820:
[----:B------:R-:W-:Y:S05]  /*ee70*/  BSYNC B2 ;  /* 0x0000000000027941 */ /* 0x000fea0003800000 */
.L_x_9819:
        /* <DEDUP_REMOVED lines=42> */
.L_x_9818:
[----:B------:R-:W-:Y:S05]  /*f120*/  BSYNC B1 ;  /* 0x0000000000017941 */ /* 0x000fea0003800000 */
.L_x_9817:
        /* <DEDUP_REMOVED lines=15> */
.L_x_9821:
        /* <DEDUP_REMOVED lines=12> */
.L_x_9824:
[----:B------:R-:W-:Y:S02]  /*f2e0*/  IMAD.MOV.U32 R8, RZ, RZ, R160 ;  /* 0x000000ffff087224 */ /* 0x000fe400078e00a0 */
.L_x_9825:
[----:B------:R-:W-:Y:S05]  /*f2f0*/  BSYNC B1 ;  /* 0x0000000000017941 */ /* 0x000fea0003800000 */
.L_x_9823:
        /* <DEDUP_REMOVED lines=16> */
.L_x_9829:
[----:B------:R-:W-:Y:S05]  /*f400*/  BSYNC B2 ;  /* 0x0000000000027941 */ /* 0x000fea0003800000 */
.L_x_9828:
        /* <DEDUP_REMOVED lines=42> */
.L_x_9827:
[----:B------:R-:W-:Y:S05]  /*f6b0*/  BSYNC B1 ;  /* 0x0000000000017941 */ /* 0x000fea0003800000 */
.L_x_9826:
        /* <DEDUP_REMOVED lines=10> */
.L_x_9822:
        /* <DEDUP_REMOVED lines=12> */
.L_x_9831:
[----:B------:R-:W-:Y:S02]  /*f820*/  IMAD.MOV.U32 R15, RZ, RZ, R160 ;  /* 0x000000ffff0f7224 */ /* 0x000fe400078e00a0 */
.L_x_9832:
[----:B------:R-:W-:Y:S05]  /*f830*/  BSYNC B1 ;  /* 0x0000000000017941 */ /* 0x000fea0003800000 */
.L_x_9830:
        /* <DEDUP_REMOVED lines=16> */
.L_x_9836:
[----:B------:R-:W-:Y:S05]  /*f940*/  BSYNC B2 ;  /* 0x0000000000027941 */ /* 0x000fea0003800000 */
.L_x_9835:
        /* <DEDUP_REMOVED lines=42> */
.L_x_9834:
[----:B------:R-:W-:Y:S05]  /*fbf0*/  BSYNC B1 ;  /* 0x0000000000017941 */ /* 0x000fea0003800000 */
.L_x_9833:
        /* <DEDUP_REMOVED lines=13> */
.L_x_9837:
        /* <DEDUP_REMOVED lines=12> */
.L_x_9840:
[----:B------:R-:W-:Y:S02]  /*fd90*/  IMAD.MOV.U32 R9, RZ, RZ, R160 ;  /* 0x000000ffff097224 */ /* 0x000fe400078e00a0 */
.L_x_9841:
[----:B------:R-:W-:Y:S05]  /*fda0*/  BSYNC B1 ;  /* 0x0000000000017941 */ /* 0x000fea0003800000 */
.L_x_9839:
        /* <DEDUP_REMOVED lines=16> */
.L_x_9845:
[----:B------:R-:W-:Y:S05]  /*feb0*/  BSYNC B2 ;  /* 0x0000000000027941 */ /* 0x000fea0003800000 */
.L_x_9844:
        /* <DEDUP_REMOVED lines=42> */
.L_x_9843:
[----:B------:R-:W-:Y:S05]  /*10160*/  BSYNC B1 ;  /* 0x0000000000017941 */ /* 0x000fea0003800000 */
.L_x_9842:
        /* <DEDUP_REMOVED lines=10> */
.L_x_9838:
        /* <DEDUP_REMOVED lines=12> */
.L_x_9847:
[----:B------:R-:W-:Y:S02]  /*102d0*/  IMAD.MOV.U32 R15, RZ, RZ, R160 ;  /* 0x000000ffff0f7224 */ /* 0x000fe400078e00a0 */
.L_x_9848:
[----:B------:R-:W-:Y:S05]  /*102e0*/  BSYNC B1 ;  /* 0x0000000000017941 */ /* 0x000fea0003800000 */
.L_x_9846:
        /* <DEDUP_REMOVED lines=16> */
.L_x_9852:
[----:B------:R-:W-:Y:S05]  /*103f0*/  BSYNC B2 ;  /* 0x0000000000027941 */ /* 0x000fea0003800000 */
.L_x_9851:
        /* <DEDUP_REMOVED lines=42> */
.L_x_9850:
[----:B------:R-:W-:Y:S05]  /*106a0*/  BSYNC B1 ;  /* 0x0000000000017941 */ /* 0x000fea0003800000 */
.L_x_9849:
        /* <DEDUP_REMOVED lines=13> */
.L_x_9853:
        /* <DEDUP_REMOVED lines=12> */
.L_x_9856:
[----:B------:R-:W-:Y:S02]  /*10840*/  IMAD.MOV.U32 R10, RZ, RZ, R160 ;  /* 0x000000ffff0a7224 */ /* 0x000fe400078e00a0 */
.L_x_9857:
[----:B------:R-:W-:Y:S05]  /*10850*/  BSYNC B1 ;  /* 0x0000000000017941 */ /* 0x000fea0003800000 */
.L_x_9855:
        /* <DEDUP_REMOVED lines=16> */
.L_x_9861:
[----:B------:R-:W-:Y:S05]  /*10960*/  BSYNC B2 ;  /* 0x0000000000027941 */ /* 0x000fea0003800000 */
.L_x_9860:
        /* <DEDUP_REMOVED lines=42> */
.L_x_9859:
[----:B------:R-:W-:Y:S05]  /*10c10*/  BSYNC B1 ;  /* 0x0000000000017941 */ /* 0x000fea0003800000 */
.L_x_9858:
        /* <DEDUP_REMOVED lines=10> */
.L_x_9854:
        /* <DEDUP_REMOVED lines=12> */
.L_x_9863:
[----:B------:R-:W-:Y:S02]  /*10d80*/  IMAD.MOV.U32 R15, RZ, RZ, R160 ;  /* 0x000000ffff0f7224 */ /* 0x000fe400078e00a0 */
.L_x_9864:
[----:B------:R-:W-:Y:S05]  /*10d90*/  BSYNC B1 ;  /* 0x0000000000017941 */ /* 0x000fea0003800000 */
.L_x_9862:
        /* <DEDUP_REMOVED lines=16> */
.L_x_9868:
[----:B------:R-:W-:Y:S05]  /*10ea0*/  BSYNC B2 ;  /* 0x0000000000027941 */ /* 0x000fea0003800000 */
.L_x_9867:
        /* <DEDUP_REMOVED lines=42> */
.L_x_9866:
[----:B------:R-:W-:Y:S05]  /*11150*/  BSYNC B1 ;  /* 0x0000000000017941 */ /* 0x000fea0003800000 */
.L_x_9865:
        /* <DEDUP_REMOVED lines=13> */
.L_x_9869:
        /* <DEDUP_REMOVED lines=12> */
.L_x_9872:
[----:B------:R-:W-:Y:S02]  /*112f0*/  IMAD.MOV.U32 R11, RZ, RZ, R160 ;  /* 0x000000ffff0b7224 */ /* 0x000fe400078e00a0 */
.L_x_9873:
[----:B------:R-:W-:Y:S05]  /*11300*/  BSYNC B1 ;  /* 0x0000000000017941 */ /* 0x000fea0003800000 */
.L_x_9871:
        /* <DEDUP_REMOVED lines=16> */
.L_x_9877:
[----:B------:R-:W-:Y:S05]  /*11410*/  BSYNC B2 ;  /* 0x0000000000027941 */ /* 0x000fea0003800000 */
.L_x_9876:
        /* <DEDUP_REMOVED lines=42> */
.L_x_9875:
[----:B------:R-:W-:Y:S05]  /*116c0*/  BSYNC B1 ;  /* 0x0000000000017941 */ /* 0x000fea0003800000 */
.L_x_9874:
        /* <DEDUP_REMOVED lines=10> */
.L_x_9870:
        /* <DEDUP_REMOVED lines=12> */
.L_x_9879:
[----:B------:R-:W-:Y:S02]  /*11830*/  MOV R15, R160 ;  /* 0x000000a0000f7202 */ /* 0x000fe40000000f00 */
.L_x_9880:
[----:B------:R-:W-:Y:S05]  /*11840*/  BSYNC B1 ;  /* 0x0000000000017941 */ /* 0x000fea0003800000 */
.L_x_9878:
        /* <DEDUP_REMOVED lines=16> */
.L_x_9884:
[----:B------:R-:W-:Y:S05]  /*11950*/  BSYNC B2 ;  /* 0x0000000000027941 */ /* 0x000fea0003800000 */
.L_x_9883:
        /* <DEDUP_REMOVED lines=42> */
.L_x_9882:
[----:B------:R-:W-:Y:S05]  /*11c00*/  BSYNC B1 ;  /* 0x0000000000017941 */ /* 0x000fea0003800000 */
.L_x_9881:
        /* <DEDUP_REMOVED lines=13> */
.L_x_9885:
        /* <DEDUP_REMOVED lines=12> */
.L_x_9888:
[----:B------:R-:W-:Y:S02]  /*11da0*/  IMAD.MOV.U32 R12, RZ, RZ, R160 ;  /* 0x000000ffff0c7224 */ /* 0x000fe400078e00a0 */
.L_x_9889:
[----:B------:R-:W-:Y:S05]  /*11db0*/  BSYNC B1 ;  /* 0x0000000000017941 */ /* 0x000fea0003800000 */
.L_x_9887:
        /* <DEDUP_REMOVED lines=16> */
.L_x_9893:
[----:B------:R-:W-:Y:S05]  /*11ec0*/  BSYNC B2 ;  /* 0x0000000000027941 */ /* 0x000fea0003800000 */
.L_x_9892:
        /* <DEDUP_REMOVED lines=42> */
.L_x_9891:
[----:B------:R-:W-:Y:S05]  /*12170*/  BSYNC B1 ;  /* 0x0000000000017941 */ /* 0x000fea0003800000 */
.L_x_9890:
        /* <DEDUP_REMOVED lines=10> */
.L_x_9886:
        /* <DEDUP_REMOVED lines=12> */
.L_x_9895:
[----:B------:R-:W-:Y:S02]  /*122e0*/  IMAD.MOV.U32 R15, RZ, RZ, R160 ;  /* 0x000000ffff0f7224 */ /* 0x000fe400078e00a0 */
.L_x_9896:
[----:B------:R-:W-:Y:S05]  /*122f0*/  BSYNC B1 ;  /* 0x0000000000017941 */ /* 0x000fea0003800000 */
.L_x_9894:
        /* <DEDUP_REMOVED lines=16> */
.L_x_9900:
[----:B------:R-:W-:Y:S05]  /*12400*/  BSYNC B2 ;  /* 0x0000000000027941 */ /* 0x000fea0003800000 */
.L_x_9899:
        /* <DEDUP_REMOVED lines=42> */
.L_x_9898:
[----:B------:R-:W-:Y:S05]  /*126b0*/  BSYNC B1 ;  /* 0x0000000000017941 */ /* 0x000fea0003800000 */
.L_x_9897:
        /* <DEDUP_REMOVED lines=14> */
.L_x_9901:
        /* <DEDUP_REMOVED lines=12> */
.L_x_9904:
[----:B------:R-:W-:Y:S02]  /*12860*/  MOV R13, R160 ;  /* 0x000000a0000d7202 */ /* 0x000fe40000000f00 */
.L_x_9905:
[----:B------:R-:W-:Y:S05]  /*12870*/  BSYNC B1 ;  /* 0x0000000000017941 */ /* 0x000fea0003800000 */
.L_x_9903:
        /* <DEDUP_REMOVED lines=19> */
.L_x_9909:
[----:B------:R-:W-:Y:S05]  /*129b0*/  BSYNC B2 ;  /* 0x0000000000027941 */ /* 0x000fea0003800000 */
.L_x_9908:
        /* <DEDUP_REMOVED lines=42> */
.L_x_9907:
[----:B------:R-:W-:Y:S05]  /*12c60*/  BSYNC B1 ;  /* 0x0000000000017941 */ /* 0x000fea0003800000 */
.L_x_9906:
        /* <DEDUP_REMOVED lines=10> */
.L_x_9902:
[----:B------:R-:W-:Y:S01]  /*12d10*/  F2FP.PACK_AB R19, R29, R28 ;  /* 0x0000001c1d13723e */ /* 0x000fe200000000ff */
[----:B------:R-:W-:Y:S01]  /*12d20*/  IMAD.WIDE.U32 R20, R14, R204, c[0x0][0x188] ;  /* 0x000062000e147625 */ /* 0x000fe200078e00cc */
[----:B------:R-:W-:Y:S02]  /*12d30*/  F2FP.PACK_AB R18, R27, R26 ;  /* 0x0000001a1b12723e */ /* 0x000fe400000000ff */
[----:B------:R-:W-:Y:S02]  /*12d40*/  F2FP.PACK_AB R17, R25, R24 ;  /* 0x000000181911723e */ /* 0x000fe400000000ff */
        /* <DEDUP_REMOVED lines=44> */
.L_x_9910:
        /* <DEDUP_REMOVED lines=19> */
.L_x_9912:
[----:B------:R-:W-:Y:S02]  /*13140*/  IMAD.MOV.U32 R33, RZ, RZ, R160 ;  /* 0x000000ffff217224 */ /* 0x000fe400078e00a0 */
.L_x_9913:
[----:B------:R-:W-:Y:S05]  /*13150*/  BSYNC B1 ;  /* 0x0000000000017941 */ /* 0x000fea0003800000 */
.L_x_9911:
        /* <DEDUP_REMOVED lines=16> */
.L_x_9917:
[----:B------:R-:W-:Y:S05]  /*13260*/  BSYNC B2 ;  /* 0x0000000000027941 */ /* 0x000fea0003800000 */
.L_x_9916:
        /* <DEDUP_REMOVED lines=42> */
.L_x_9915:
[----:B------:R-:W-:Y:S05]  /*13510*/  BSYNC B1 ;  /* 0x0000000000017941 */ /* 0x000fea0003800000 */
.L_x_9914:
        /* <DEDUP_REMOVED lines=10> */
[----:B------:R-:W-:Y:S01]  /*135c0*/  MOV R19, R17 ;  /* 0x0000001100137202 */ /* 0x000fe20000000f00 */
[----:B------:R-:W-:Y:S05]  /*135d0*/  @!P0 BRA `(.L_x_9919) ;  /* 0x0000058000008947 */ /* 0x000fea0003800000 */
[----:B------:R-:W-:Y:S01]  /*135e0*/  HADD2.F32 R18, -RZ, R52.H0_H0 ;  /* 0x20000034ff127230 */ /* 0x000fe20000004100 */
[----:B------:R-:W-:-:S04]  /*135f0*/  IMAD.MOV.U32 R19, RZ, RZ, R17 ;  /* 0x000000ffff137224 */ /* 0x000fc800078e0011 */
[----:B------:R-:W-:Y:S01]  /*13600*/  FADD.FTZ R16, R18, R16 ;  /* 0x0000001012107221 */ /* 0x000fe20000010000 */
[----:B------:R-:W-:Y:S05]  /*13610*/  BRA `(.L_x_9919) ;  /* 0x0000054000007947 */ /* 0x000fea0003800000 */
.L_x_9918:
        /* <DEDUP_REMOVED lines=12> */
.L_x_9921:
[----:B------:R-:W-:Y:S02]  /*136e0*/  IMAD.MOV.U32 R6, RZ, RZ, R160 ;  /* 0x000000ffff067224 */ /* 0x000fe400078e00a0 */
.L_x_9922:
[----:B------:R-:W-:Y:S05]  /*136f0*/  BSYNC B1 ;  /* 0x0000000000017941 */ /* 0x000fea0003800000 */
.L_x_9920:
        /* <DEDUP_REMOVED lines=16> */
.L_x_9926:
[----:B------:R-:W-:Y:S05]  /*13800*/  BSYNC B2 ;  /* 0x0000000000027941 */ /* 0x000fea0003800000 */
.L_x_9925:
        /* <DEDUP_REMOVED lines=42> */
.L_x_9924:
[----:B------:R-:W-:Y:S05]  /*13ab0*/  BSYNC B1 ;  /* 0x0000000000017941 */ /* 0x000fea0003800000 */
.L_x_9923:
        /* <DEDUP_REMOVED lines=10> */
.L_x_9919:
        /* <DEDUP_REMOVED lines=12> */
.L_x_9928:
[----:B------:R-:W-:Y:S02]  /*13c20*/  IMAD.MOV.U32 R17, RZ, RZ, R160 ;  /* 0x000000ffff117224 */ /* 0x000fe400078e00a0 */
.L_x_9929:
[----:B------:R-:W-:Y:S05]  /*13c30*/  BSYNC B1 ;  /* 0x0000000000017941 */ /* 0x000fea0003800000 */
.L_x_9927:
        /* <DEDUP_REMOVED lines=16> */
.L_x_9933:
[----:B------:R-:W-:Y:S05]  /*13d40*/  BSYNC B2 ;  /* 0x0000000000027941 */ /* 0x000fea0003800000 */
.L_x_9932:
        /* <DEDUP_REMOVED lines=42> */
.L_x_9931:
[----:B------:R-:W-:Y:S05]  /*13ff0*/  BSYNC B1 ;  /* 0x0000000000017941 */ /* 0x000fea0003800000 */
.L_x_9930:
        /* <DEDUP_REMOVED lines=15> */
.L_x_9934:
        /* <DEDUP_REMOVED lines=12> */
.L_x_9937:
[----:B------:R-:W-:Y:S02]  /*141b0*/  IMAD.MOV.U32 R7, RZ, RZ, R160 ;  /* 0x000000ffff077224 */ /* 0x000fe400078e00a0 */
.L_x_9938:
[----:B------:R-:W-:Y:S05]  /*141c0*/  BSYNC B1 ;  /* 0x0000000000017941 */ /* 0x000fea0003800000 */
.L_x_9936:
        /* <DEDUP_REMOVED lines=16> */
.L_x_9942:
[----:B------:R-:W-:Y:S05]  /*142d0*/  BSYNC B2 ;  /* 0x0000000000027941 */ /* 0x000fea0003800000 */
.L_x_9941:
        /* <DEDUP_REMOVED lines=42> */
.L_x_9940:
[----:B------:R-:W-:Y:S05]  /*14580*/  BSYNC B1 ;  /* 0x0000000000017941 */ /* 0x000fea0003800000 */
.L_x_9939:
        /* <DEDUP_REMOVED lines=10> */
.L_x_9935:
        /* <DEDUP_REMOVED lines=12> */
.L_x_9944:
[----:B------:R-:W-:Y:S02]  /*146f0*/  IMAD.MOV.U32 R20, RZ, RZ, R160 ;  /* 0x000000ffff147224 */ /* 0x000fe400078e00a0 */
.L_x_9945:
[----:B------:R-:W-:Y:S05]  /*14700*/  BSYNC B1 ;  /* 0x0000000000017941 */ /* 0x000fea0003800000 */
.L_x_9943:
        /* <DEDUP_REMOVED lines=16> */
.L_x_9949:
[----:B------:R-:W-:Y:S05]  /*14810*/  BSYNC B2 ;  /* 0x0000000000027941 */ /* 0x000fea0003800000 */
.L_x_9948:
        /* <DEDUP_REMOVED lines=42> */
.L_x_9947:
[----:B------:R-:W-:Y:S05]  /*14ac0*/  BSYNC B1 ;  /* 0x0000000000017941 */ /* 0x000fea0003800000 */
.L_x_9946:
        /* <DEDUP_REMOVED lines=15> */
.L_x_9950:
        /* <DEDUP_REMOVED lines=12> */
.L_x_9953:
[----:B------:R-:W-:Y:S02]  /*14c80*/  IMAD.MOV.U32 R8, RZ, RZ, R160 ;  /* 0x000000ffff087224 */ /* 0x000fe400078e00a0 */
.L_x_9954:
[----:B------:R-:W-:Y:S05]  /*14c90*/  BSYNC B1 ;  /* 0x0000000000017941 */ /* 0x000fea0003800000 */
.L_x_9952:
        /* <DEDUP_REMOVED lines=16> */
.L_x_9958:
[----:B------:R-:W-:Y:S05]  /*14da0*/  BSYNC B2 ;  /* 0x0000000000027941 */ /* 0x000fea0003800000 */
.L_x_9957:
        /* <DEDUP_REMOVED lines=42> */
.L_x_9956:
[----:B------:R-:W-:Y:S05]  /*15050*/  BSYNC B1 ;  /* 0x0000000000017941 */ /* 0x000fea0003800000 */
.L_x_9955:
        /* <DEDUP_REMOVED lines=10> */
.L_x_9951:
        /* <DEDUP_REMOVED lines=12> */
.L_x_9960:
[----:B------:R-:W-:Y:S02]  /*151c0*/  MOV R19, R160 ;  /* 0x000000a000137202 */ /* 0x000fe40000000f00 */
.L_x_9961:
[----:B------:R-:W-:Y:S05]  /*151d0*/  BSYNC B1 ;  /* 0x0000000000017941 */ /* 0x000fea0003800000 */
.L_x_9959:
        /* <DEDUP_REMOVED lines=16> */
.L_x_9965:
[----:B------:R-:W-:Y:S05]  /*152e0*/  BSYNC B2 ;  /* 0x0000000000027941 */ /* 0x000fea0003800000 */
.L_x_9964:
        /* <DEDUP_REMOVED lines=42> */
.L_x_9963:
[----:B------:R-:W-:Y:S05]  /*15590*/  BSYNC B1 ;  /* 0x0000000000017941 */ /* 0x000fea0003800000 */
.L_x_9962:
        /* <DEDUP_REMOVED lines=13> */
.L_x_9966:
        /* <DEDUP_REMOVED lines=12> */
.L_x_9969:
[----:B------:R-:W-:Y:S02]  /*15730*/  IMAD.MOV.U32 R9, RZ, RZ, R160 ;  /* 0x000000ffff097224 */ /* 0x000fe400078e00a0 */
.L_x_9970:
[----:B------:R-:W-:Y:S05]  /*15740*/  BSYNC B1 ;  /* 0x0000000000017941 */ /* 0x000fea0003800000 */
.L_x_9968:
        /* <DEDUP_REMOVED lines=16> */
.L_x_9974:
[----:B------:R-:W-:Y:S05]  /*15850*/  BSYNC B2 ;  /* 0x0000000000027941 */ /* 0x000fea0003800000 */
.L_x_9973:
        /* <DEDUP_REMOVED lines=42> */
.L_x_9972:
[----:B------:R-:W-:Y:S05]  /*15b00*/  BSYNC B1 ;  /* 0x0000000000017941 */ /* 0x000fea0003800000 */
.L_x_9971:
        /* <DEDUP_REMOVED lines=10> */
.L_x_9967:
        /* <DEDUP_REMOVED lines=12> */
.L_x_9976:
[----:B------:R-:W-:Y:S02]  /*15c70*/  IMAD.MOV.U32 R33, RZ, RZ, R160 ;  /* 0x000000ffff217224 */ /* 0x000fe400078e00a0 */
.L_x_9977:
[----:B------:R-:W-:Y:S05]  /*15c80*/  BSYNC B1 ;  /* 0x0000000000017941 */ /* 0x000fea0003800000 */
.L_x_9975:
        /* <DEDUP_REMOVED lines=16> */
.L_x_9981:
[----:B------:R-:W-:Y:S05]  /*15d90*/  BSYNC B2 ;  /* 0x0000000000027941 */ /* 0x000fea0003800000 */
.L_x_9980:
        /* <DEDUP_REMOVED lines=42> */
.L_x_9979:
[----:B------:R-:W-:Y:S05]  /*16040*/  BSYNC B1 ;  /* 0x0000000000017941 */ /* 0x000fea0003800000 */
.L_x_9978:
        /* <DEDUP_REMOVED lines=13> */
.L_x_9982:
        /* <DEDUP_REMOVED lines=12> */
.L_x_9985:
[----:B------:R-:W-:Y:S02]  /*161e0*/  MOV R10, R160 ;  /* 0x000000a0000a7202 */ /* 0x000fe40000000f00 */
.L_x_9986:
[----:B------:R-:W-:Y:S05]  /*161f0*/  BSYNC B1 ;  /* 0x0000000000017941 */ /* 0x000fea0003800000 */
.L_x_9984:
        /* <DEDUP_REMOVED lines=16> */
.L_x_9990:
[----:B------:R-:W-:Y:S05]  /*16300*/  BSYNC B2 ;  /* 0x0000000000027941 */ /* 0x000fea0003800000 */
.L_x_9989:
        /* <DEDUP_REMOVED lines=42> */
.L_x_9988:
[----:B------:R-:W-:Y:S05]  /*165b0*/  BSYNC B1 ;  /* 0x0000000000017941 */ /* 0x000fea0003800000 */
.L_x_9987:
        /* <DEDUP_REMOVED lines=10> */
.L_x_9983:
        /* <DEDUP_REMOVED lines=12> */
.L_x_9992:
[----:B------:R-:W-:Y:S02]  /*16720*/  IMAD.MOV.U32 R21, RZ, RZ, R160 ;  /* 0x000000ffff157224 */ /* 0x000fe400078e00a0 */
.L_x_9993:
[----:B------:R-:W-:Y:S05]  /*16730*/  BSYNC B1 ;  /* 0x0000000000017941 */ /* 0x000fea0003800000 */
.L_x_9991:
        /* <DEDUP_REMOVED lines=16> */
.L_x_9997:
[----:B------:R-:W-:Y:S05]  /*16840*/  BSYNC B2 ;  /* 0x0000000000027941 */ /* 0x000fea0003800000 */
.L_x_9996:
        /* <DEDUP_REMOVED lines=42> */
.L_x_9995:
[----:B------:R-:W-:Y:S05]  /*16af0*/  BSYNC B1 ;  /* 0x0000000000017941 */ /* 0x000fea0003800000 */
.L_x_9994:
        /* <DEDUP_REMOVED lines=10> */
[----:B------:R-:W-:-:S04]  /*16ba0*/  MOV R34, R33 ;  /* 0x0000002100227202 */ /* 0x000fc80000000f00 */
[----:B------:R-:W-:Y:S01]  /*16bb0*/  FADD.FTZ R21, R22, R21 ;  /* 0x0000001516157221 */ /* 0x000fe20000010000 */
[----:B------:R-:W-:Y:S05]  /*16bc0*/  BRA `(.L_x_9999) ;  /* 0x0000054000007947 */ /* 0x000fea0003800000 */
.L_x_9998:
        /* <DEDUP_REMOVED lines=12> */
.L_x_10001:
[----:B------:R-:W-:Y:S02]  /*16c90*/  IMAD.MOV.U32 R11, RZ, RZ, R160 ;  /* 0x000000ffff0b7224 */ /* 0x000fe400078e00a0 */
.L_x_10002:
[----:B------:R-:W-:Y:S05]  /*16ca0*/  BSYNC B1 ;  /* 0x0000000000017941 */ /* 0x000fea0003800000 */
.L_x_10000:
        /* <DEDUP_REMOVED lines=16> */
.L_x_10006:
[----:B------:R-:W-:Y:S05]  /*16db0*/  BSYNC B2 ;  /* 0x0000000000027941 */ /* 0x000fea0003800000 */
.L_x_10005:
        /* <DEDUP_REMOVED lines=42> */
.L_x_10004:
[----:B------:R-:W-:Y:S05]  /*17060*/  BSYNC B1 ;  /* 0x0000000000017941 */ /* 0x000fea0003800000 */
.L_x_10003:
        /* <DEDUP_REMOVED lines=10> */
.L_x_9999:
        /* <DEDUP_REMOVED lines=12> */
.L_x_10008:
[----:B------:R-:W-:Y:S02]  /*171d0*/  IMAD.MOV.U32 R22, RZ, RZ, R160 ;  /* 0x000000ffff167224 */ /* 0x000fe400078e00a0 */
.L_x_10009:
[----:B------:R-:W-:Y:S05]  /*171e0*/  BSYNC B1 ;  /* 0x0000000000017941 */ /* 0x000fea0003800000 */
.L_x_10007:
        /* <DEDUP_REMOVED lines=16> */
.L_x_10013:
[----:B------:R-:W-:Y:S05]  /*172f0*/  BSYNC B2 ;  /* 0x0000000000027941 */ /* 0x000fea0003800000 */
.L_x_10012:
        /* <DEDUP_REMOVED lines=42> */
.L_x_10011:
[----:B------:R-:W-:Y:S05]  /*175a0*/  BSYNC B1 ;  /* 0x0000000000017941 */ /* 0x000fea0003800000 */
.L_x_10010:
        /* <DEDUP_REMOVED lines=13> */
.L_x_10014:
        /* <DEDUP_REMOVED lines=12> */
.L_x_10017:
[----:B------:R-:W-:Y:S02]  /*17740*/  IMAD.MOV.U32 R12, RZ, RZ, R160 ;  /* 0x000000ffff0c7224 */ /* 0x000fe400078e00a0 */
.L_x_10018:
[----:B------:R-:W-:Y:S05]  /*17750*/  BSYNC B1 ;  /* 0x0000000000017941 */ /* 0x000fea0003800000 */
.L_x_10016:
        /* <DEDUP_REMOVED lines=16> */
.L_x_10022:
[----:B------:R-:W-:Y:S05]  /*17860*/  BSYNC B2 ;  /* 0x0000000000027941 */ /* 0x000fea0003800000 */
.L_x_10021:
        /* <DEDUP_REMOVED lines=42> */
.L_x_10020:
[----:B------:R-:W-:Y:S05]  /*17b10*/  BSYNC B1 ;  /* 0x0000000000017941 */ /* 0x000fea0003800000 */
.L_x_10019:
        /* <DEDUP_REMOVED lines=10> */
.L_x_10015:
        /* <DEDUP_REMOVED lines=12> */
.L_x_10024:
[----:B------:R-:W-:Y:S02]  /*17c80*/  IMAD.MOV.U32 R33, RZ, RZ, R160 ;  /* 0x000000ffff217224 */ /* 0x000fe400078e00a0 */
.L_x_10025:
[----:B------:R-:W-:Y:S05]  /*17c90*/  BSYNC B1 ;  /* 0x0000000000017941 */ /* 0x000fea0003800000 */
.L_x_10023:
        /* <DEDUP_REMOVED lines=16> */
.L_x_10029:
[----:B------:R-:W-:Y:S05]  /*17da0*/  BSYNC B2 ;  /* 0x0000000000027941 */ /* 0x000fea0003800000 */
.L_x_10028:
        /* <DEDUP_REMOVED lines=42> */
.L_x_10027:
[----:B------:R-:W-:Y:S05]  /*18050*/  BSYNC B1 ;  /* 0x0000000000017941 */ /* 0x000fea0003800000 */
.L_x_10026:
        /* <DEDUP_REMOVED lines=14> */
.L_x_10030:
        /* <DEDUP_REMOVED lines=12> */
.L_x_10033:
[----:B------:R-:W-:Y:S02]  /*18200*/  IMAD.MOV.U32 R13, RZ, RZ, R160 ;  /* 0x000000ffff0d7224 */ /* 0x000fe400078e00a0 */
.L_x_10034:
[----:B------:R-:W-:Y:S05]  /*18210*/  BSYNC B1 ;  /* 0x0000000000017941 */ /* 0x000fea0003800000 */
.L_x_10032:
        /* <DEDUP_REMOVED lines=17> */
[----:B------:R-:W-:-:S04]  /*18330*/  LOP3.LUT P0, RZ, R5, 0x40, RZ, 0xc0, !PT ;  /* 0x0000004005ff7812 */ /* 0x000fc8000780c0ff */
[----:B------:R-:W-:-:S04]  /*18340*/  @!P6 MOV R4, R33 ;  /* 0x000000210004e202 */ /* 0x000fc80000000f00 */
.L_x_10038:
[----:B------:R-:W-:Y:S05]  /*18350*/  BSYNC B2 ;  /* 0x0000000000027941 */ /* 0x000fea0003800000 */
.L_x_10037:
        /* <DEDUP_REMOVED lines=42> */
.L_x_10036:
[----:B------:R-:W-:Y:S05]  /*18600*/  BSYNC B1 ;  /* 0x0000000000017941 */ /* 0x000fea0003800000 */
.L_x_10035:
        /* <DEDUP_REMOVED lines=10> */
.L_x_10031:
        /* <DEDUP_REMOVED lines=48> */
.L_x_10039:
        /* <DEDUP_REMOVED lines=19> */
.L_x_10041:
[----:B------:R-:W-:Y:S02]  /*18ae0*/  MOV R100, R160 ;  /* 0x000000a000647202 */ /* 0x000fe40000000f00 */
.L_x_10042:
[----:B------:R-:W-:Y:S05]  /*18af0*/  BSYNC B1 ;  /* 0x0000000000017941 */ /* 0x000fea0003800000 */
.L_x_10040:
        /* <DEDUP_REMOVED lines=16> */
.L_x_10046:
[----:B------:R-:W-:Y:S05]  /*18c00*/  BSYNC B2 ;  /* 0x0000000000027941 */ /* 0x000fea0003800000 */
.L_x_10045:
        /* <DEDUP_REMOVED lines=42> */
.L_x_10044:
[----:B------:R-:W-:Y:S05]  /*18eb0*/  BSYNC B1 ;  /* 0x0000000000017941 */ /* 0x000fea0003800000 */
.L_x_10043:
        /* <DEDUP_REMOVED lines=16> */
.L_x_10047:
        /* <DEDUP_REMOVED lines=12> */
.L_x_10050:
[----:B------:R-:W-:Y:S02]  /*19080*/  IMAD.MOV.U32 R6, RZ, RZ, R160 ;  /* 0x000000ffff067224 */ /* 0x000fe400078e00a0 */
.L_x_10051:
[----:B------:R-:W-:Y:S05]  /*19090*/  BSYNC B1 ;  /* 0x0000000000017941 */ /* 0x000fea0003800000 */
.L_x_10049:
        /* <DEDUP_REMOVED lines=16> */
.L_x_10055:
[----:B------:R-:W-:Y:S05]  /*191a0*/  BSYNC B2 ;  /* 0x0000000000027941 */ /* 0x000fea0003800000 */
.L_x_10054:
        /* <DEDUP_REMOVED lines=42> */
.L_x_10053:
[----:B------:R-:W-:Y:S05]  /*19450*/  BSYNC B1 ;  /* 0x0000000000017941 */ /* 0x000fea0003800000 */
.L_x_10052:
        /* <DEDUP_REMOVED lines=10> */
.L_x_10048:
        /* <DEDUP_REMOVED lines=12> */
.L_x_10057:
[----:B------:R-:W-:Y:S02]  /*195c0*/  IMAD.MOV.U32 R35, RZ, RZ, R160 ;  /* 0x000000ffff237224 */ /* 0x000fe400078e00a0 */
.L_x_10058:
[----:B------:R-:W-:Y:S05]  /*195d0*/  BSYNC B1 ;  /* 0x0000000000017941 */ /* 0x000fea0003800000 */
.L_x_10056:
        /* <DEDUP_REMOVED lines=16> */
.L_x_10062:
[----:B------:R-:W-:Y:S05]  /*196e0*/  BSYNC B2 ;  /* 0x0000000000027941 */ /* 0x000fea0003800000 */
.L_x_10061:
        /* <DEDUP_REMOVED lines=42> */
.L_x_10060:
[----:B------:R-:W-:Y:S05]  /*19990*/  BSYNC B1 ;  /* 0x0000000000017941 */ /* 0x000fea0003800000 */
.L_x_10059:
        /* <DEDUP_REMOVED lines=15> */
.L_x_10063:
        /* <DEDUP_REMOVED lines=12> */
.L_x_10066:
[----:B------:R-:W-:Y:S02]  /*19b50*/  MOV R7, R160 ;  /* 0x000000a000077202 */ /* 0x000fe40000000f00 */
.L_x_10067:
[----:B------:R-:W-:Y:S05]  /*19b60*/  BSYNC B1 ;  /* 0x0000000000017941 */ /* 0x000fea0003800000 */
.L_x_10065:
        /* <DEDUP_REMOVED lines=16> */
.L_x_10071:
[----:B------:R-:W-:Y:S05]  /*19c70*/  BSYNC B2 ;  /* 0x0000000000027941 */ /* 0x000fea0003800000 */
.L_x_10070:
        /* <DEDUP_REMOVED lines=42> */
.L_x_10069:
[----:B------:R-:W-:Y:S05]  /*19f20*/  BSYNC B1 ;  /* 0x0000000000017941 */ /* 0x000fea0003800000 */
.L_x_10068:
        /* <DEDUP_REMOVED lines=10> */
.L_x_10064:
        /* <DEDUP_REMOVED lines=12> */
.L_x_10073:
[----:B------:R-:W-:Y:S02]  /*1a090*/  IMAD.MOV.U32 R96, RZ, RZ, R160 ;  /* 0x000000ffff607224 */ /* 0x000fe400078e00a0 */
.L_x_10074:
[----:B------:R-:W-:Y:S05]  /*1a0a0*/  BSYNC B1 ;  /* 0x0000000000017941 */ /* 0x000fea0003800000 */
.L_x_10072:
        /* <DEDUP_REMOVED lines=16> */
.L_x_10078:
[----:B------:R-:W-:Y:S05]  /*1a1b0*/  BSYNC B2 ;  /* 0x0000000000027941 */ /* 0x000fea0003800000 */
.L_x_10077:
        /* <DEDUP_REMOVED lines=42> */
.L_x_10076:
[----:B------:R-:W-:Y:S05]  /*1a460*/  BSYNC B1 ;  /* 0x0000000000017941 */ /* 0x000fea0003800000 */
.L_x_10075:
        /* <DEDUP_REMOVED lines=12> */
[----:B------:R-:W-:-:S04]  /*1a530*/  MOV R39, R37 ;  /* 0x0000002500277202 */ /* 0x000fc80000000f00 */
[----:B------:R-:W-:Y:S01]  /*1a540*/  FADD.FTZ R36, R38, R36 ;  /* 0x0000002426247221 */ /* 0x000fe20000010000 */
[----:B------:R-:W-:Y:S05]  /*1a550*/  BRA `(.L_x_10080) ;  /* 0x0000054000007947 */ /* 0x000fea0003800000 */
.L_x_10079:
        /* <DEDUP_REMOVED lines=12> */
.L_x_10082:
[----:B------:R-:W-:Y:S02]  /*1a620*/  IMAD.MOV.U32 R8, RZ, RZ, R160 ;  /* 0x000000ffff087224 */ /* 0x000fe400078e00a0 */
.L_x_10083:
[----:B------:R-:W-:Y:S05]  /*1a630*/  BSYNC B1 ;  /* 0x0000000000017941 */ /* 0x000fea0003800000 */
.L_x_10081:
        /* <DEDUP_REMOVED lines=16> */
.L_x_10087:
[----:B------:R-:W-:Y:S05]  /*1a740*/  BSYNC B2 ;  /* 0x0000000000027941 */ /* 0x000fea0003800000 */
.L_x_10086:
        /* <DEDUP_REMOVED lines=42> */
.L_x_10085:
[----:B------:R-:W-:Y:S05]  /*1a9f0*/  BSYNC B1 ;  /* 0x0000000000017941 */ /* 0x000fea0003800000 */
.L_x_10084:
        /* <DEDUP_REMOVED lines=10> */
.L_x_10080:
        /* <DEDUP_REMOVED lines=12> */
.L_x_10089:
[----:B------:R-:W-:Y:S02]  /*1ab60*/  IMAD.MOV.U32 R37, RZ, RZ, R160 ;  /* 0x000000ffff257224 */ /* 0x000fe400078e00a0 */
.L_x_10090:
[----:B------:R-:W-:Y:S05]  /*1ab70*/  BSYNC B1 ;  /* 0x0000000000017941 */ /* 0x000fea0003800000 */
.L_x_10088:
        /* <DEDUP_REMOVED lines=16> */
.L_x_10094:
[----:B------:R-:W-:Y:S05]  /*1ac80*/  BSYNC B2 ;  /* 0x0000000000027941 */ /* 0x000fea0003800000 */
.L_x_10093:
        /* <DEDUP_REMOVED lines=42> */
.L_x_10092:
[----:B------:R-:W-:Y:S05]  /*1af30*/  BSYNC B1 ;  /* 0x0000000000017941 */ /* 0x000fea0003800000 */
.L_x_10091:
        /* <DEDUP_REMOVED lines=13> */
.L_x_10095:
        /* <DEDUP_REMOVED lines=12> */
.L_x_10098:
[----:B------:R-:W-:Y:S02]  /*1b0d0*/  IMAD.MOV.U32 R9, RZ, RZ, R160 ;  /* 0x000000ffff097224 */ /* 0x000fe400078e00a0 */
.L_x_10099:
[----:B------:R-:W-:Y:S05]  /*1b0e0*/  BSYNC B1 ;  /* 0x0000000000017941 */ /* 0x000fea0003800000 */
.L_x_10097:
        /* <DEDUP_REMOVED lines=16> */
.L_x_10103:
[----:B------:R-:W-:Y:S05]  /*1b1f0*/  BSYNC B2 ;  /* 0x0000000000027941 */ /* 0x000fea0003800000 */
.L_x_10102:
        /* <DEDUP_REMOVED lines=42> */
.L_x_10101:
[----:B------:R-:W-:Y:S05]  /*1b4a0*/  BSYNC B1 ;  /* 0x0000000000017941 */ /* 0x000fea0003800000 */
.L_x_10100:
        /* <DEDUP_REMOVED lines=10> */
.L_x_10096:
        /* <DEDUP_REMOVED lines=12> */
.L_x_10105:
[----:B------:R-:W-:Y:S02]  /*1b610*/  IMAD.MOV.U32 R96, RZ, RZ, R160 ;  /* 0x000000ffff607224 */ /* 0x000fe400078e00a0 */
.L_x_10106:
[----:B------:R-:W-:Y:S05]  /*1b620*/  BSYNC B1 ;  /* 0x0000000000017941 */ /* 0x000fea0003800000 */
.L_x_10104:
        /* <DEDUP_REMOVED lines=16> */
.L_x_10110:
[----:B------:R-:W-:Y:S05]  /*1b730*/  BSYNC B2 ;  /* 0x0000000000027941 */ /* 0x000fea0003800000 */
.L_x_10109:
        /* <DEDUP_REMOVED lines=42> */
.L_x_10108:
[----:B------:R-:W-:Y:S05]  /*1b9e0*/  BSYNC B1 ;  /* 0x0000000000017941 */ /* 0x000fea0003800000 */
.L_x_10107:
        /* <DEDUP_REMOVED lines=9> */
[----:B------:R-:W-:Y:S01]  /*1ba80*/  HADD2.F32 R51, -RZ, R54.H0_H0 ;  /* 0x20000036ff337230 */ /* 0x000fe20000004100 */
[----:B------:R-:W-:-:S04]  /*1ba90*/  IMAD.MOV.U32 R96, RZ, RZ, R39 ;  /* 0x000000ffff607224 */ /* 0x000fc800078e0027 */
[----:B------:R-:W-:Y:S01]  /*1baa0*/  FADD.FTZ R38, R51, R38 ;  /* 0x0000002633267221 */ /* 0x000fe20000010000 */
[----:B------:R-:W-:Y:S05]  /*1bab0*/  BRA `(.L_x_10112) ;  /* 0x0000054000007947 */ /* 0x000fea0003800000 */
.L_x_10111:
        /* <DEDUP_REMOVED lines=12> */
.L_x_10114:
[----:B------:R-:W-:Y:S02]  /*1bb80*/  IMAD.MOV.U32 R10, RZ, RZ, R160 ;  /* 0x000000ffff0a7224 */ /* 0x000fe400078e00a0 */
.L_x_10115:
[----:B------:R-:W-:Y:S05]  /*1bb90*/  BSYNC B1 ;  /* 0x0000000000017941 */ /* 0x000fea0003800000 */
.L_x_10113:
        /* <DEDUP_REMOVED lines=16> */
.L_x_10119:
[----:B------:R-:W-:Y:S05]  /*1bca0*/  BSYNC B2 ;  /* 0x0000000000027941 */ /* 0x000fea0003800000 */
.L_x_10118:
        /* <DEDUP_REMOVED lines=42> */
.L_x_10117:
[----:B------:R-:W-:Y:S05]  /*1bf50*/  BSYNC B1 ;  /* 0x0000000000017941 */ /* 0x000fea0003800000 */
.L_x_10116:
        /* <DEDUP_REMOVED lines=10> */
.L_x_10112:
        /* <DEDUP_REMOVED lines=12> */
.L_x_10121:
[----:B------:R-:W-:Y:S02]  /*1c0c0*/  IMAD.MOV.U32 R39, RZ, RZ, R160 ;  /* 0x000000ffff277224 */ /* 0x000fe400078e00a0 */
.L_x_10122:
[----:B------:R-:W-:Y:S05]  /*1c0d0*/  BSYNC B1 ;  /* 0x0000000000017941 */ /* 0x000fea0003800000 */
.L_x_10120:
        /* <DEDUP_REMOVED lines=16> */
.L_x_10126:
[----:B------:R-:W-:Y:S05]  /*1c1e0*/  BSYNC B2 ;  /* 0x0000000000027941 */ /* 0x000fea0003800000 */
.L_x_10125:
        /* <DEDUP_REMOVED lines=42> */
.L_x_10124:
[----:B------:R-:W-:Y:S05]  /*1c490*/  BSYNC B1 ;  /* 0x0000000000017941 */ /* 0x000fea0003800000 */
.L_x_10123:
        /* <DEDUP_REMOVED lines=13> */
.L_x_10127:
        /* <DEDUP_REMOVED lines=12> */
.L_x_10130:
[----:B------:R-:W-:Y:S02]  /*1c630*/  IMAD.MOV.U32 R11, RZ, RZ, R160 ;  /* 0x000000ffff0b7224 */ /* 0x000fe400078e00a0 */
.L_x_10131:
[----:B------:R-:W-:Y:S05]  /*1c640*/  BSYNC B1 ;  /* 0x0000000000017941 */ /* 0x000fea0003800000 */
.L_x_10129:
        /* <DEDUP_REMOVED lines=16> */
.L_x_10135:
[----:B------:R-:W-:Y:S05]  /*1c750*/  BSYNC B2 ;  /* 0x0000000000027941 */ /* 0x000fea0003800000 */
.L_x_10134:
        /* <DEDUP_REMOVED lines=42> */
.L_x_10133:
[----:B------:R-:W-:Y:S05]  /*1ca00*/  BSYNC B1 ;  /* 0x0000000000017941 */ /* 0x000fea0003800000 */
.L_x_10132:
        /* <DEDUP_REMOVED lines=10> */
.L_x_10128:
        /* <DEDUP_REMOVED lines=12> */
.L_x_10137:
[----:B------:R-:W-:Y:S02]  /*1cb70*/  IMAD.MOV.U32 R98, RZ, RZ, R160 ;  /* 0x000000ffff627224 */ /* 0x000fe400078e00a0 */
.L_x_10138:
[----:B------:R-:W-:Y:S05]  /*1cb80*/  BSYNC B1 ;  /* 0x0000000000017941 */ /* 0x000fea0003800000 */
.L_x_10136:
        /* <DEDUP_REMOVED lines=16> */
.L_x_10142:
[----:B------:R-:W-:Y:S05]  /*1cc90*/  BSYNC B2 ;  /* 0x0000000000027941 */ /* 0x000fea0003800000 */
.L_x_10141:
        /* <DEDUP_REMOVED lines=42> */
.L_x_10140:
[----:B------:R-:W-:Y:S05]  /*1cf40*/  BSYNC B1 ;  /* 0x0000000000017941 */ /* 0x000fea0003800000 */
.L_x_10139:
        /* <DEDUP_REMOVED lines=13> */
.L_x_10143:
        /* <DEDUP_REMOVED lines=12> */
.L_x_10146:
[----:B------:R-:W-:Y:S02]  /*1d0e0*/  IMAD.MOV.U32 R12, RZ, RZ, R160 ;  /* 0x000000ffff0c7224 */ /* 0x000fe400078e00a0 */
.L_x_10147:
[----:B------:R-:W-:Y:S05]  /*1d0f0*/  BSYNC B1 ;  /* 0x0000000000017941 */ /* 0x000fea0003800000 */
.L_x_10145:
        /* <DEDUP_REMOVED lines=16> */
.L_x_10151:
[----:B------:R-:W-:Y:S05]  /*1d200*/  BSYNC B2 ;  /* 0x0000000000027941 */ /* 0x000fea0003800000 */
.L_x_10150:
        /* <DEDUP_REMOVED lines=43> */
.L_x_10149:
[----:B------:R-:W-:Y:S05]  /*1d4c0*/  BSYNC B1 ;  /* 0x0000000000017941 */ /* 0x000fea0003800000 */
.L_x_10148:
        /* <DEDUP_REMOVED lines=10> */
.L_x_10144:
        /* <DEDUP_REMOVED lines=12> */
.L_x_10153:
[----:B------:R-:W-:Y:S02]  /*1d630*/  IMAD.MOV.U32 R98, RZ, RZ, R160 ;  /* 0x000000ffff627224 */ /* 0x000fe400078e00a0 */
.L_x_10154:
[----:B------:R-:W-:Y:S05]  /*1d640*/  BSYNC B1 ;  /* 0x0000000000017941 */ /* 0x000fea0003800000 */
.L_x_10152:
        /* <DEDUP_REMOVED lines=16> */
.L_x_10158:
[----:B------:R-:W-:Y:S05]  /*1d750*/  BSYNC B2 ;  /* 0x0000000000027941 */ /* 0x000fea0003800000 */
.L_x_10157:
        /* <DEDUP_REMOVED lines=43> */
.L_x_10156:
[----:B------:R-:W-:Y:S05]  /*1da10*/  BSYNC B1 ;  /* 0x0000000000017941 */ /* 0x000fea0003800000 */
.L_x_10155:
        /* <DEDUP_REMOVED lines=14> */
.L_x_10159:
        /* <DEDUP_REMOVED lines=12> */
.L_x_10162:
[----:B------:R-:W-:Y:S02]  /*1dbc0*/  IMAD.MOV.U32 R13, RZ, RZ, R160 ;  /* 0x000000ffff0d7224 */ /* 0x000fe400078e00a0 */
.L_x_10163:
[----:B------:R-:W-:Y:S05]  /*1dbd0*/  BSYNC B1 ;  /* 0x0000000000017941 */ /* 0x000fea0003800000 */
.L_x_10161:
        /* <DEDUP_REMOVED lines=19> */
.L_x_10167:
[----:B------:R-:W-:Y:S05]  /*1dd10*/  BSYNC B2 ;  /* 0x0000000000027941 */ /* 0x000fea0003800000 */
.L_x_10166:
        /* <DEDUP_REMOVED lines=43> */
.L_x_10165:
[----:B------:R-:W-:Y:S05]  /*1dfd0*/  BSYNC B1 ;  /* 0x0000000000017941 */ /* 0x000fea0003800000 */
.L_x_10164:
        /* <DEDUP_REMOVED lines=10> */
.L_x_10160:
        /* <DEDUP_REMOVED lines=48> */
.L_x_10168:
        /* <DEDUP_REMOVED lines=19> */
.L_x_10170:
[----:B------:R-:W-:Y:S02]  /*1e4b0*/  IMAD.MOV.U32 R106, RZ, RZ, R160 ;  /* 0x000000ffff6a7224 */ /* 0x000fe400078e00a0 */
.L_x_10171:
[----:B------:R-:W-:Y:S05]  /*1e4c0*/  BSYNC B1 ;  /* 0x0000000000017941 */ /* 0x000fea0003800000 */
.L_x_10169:
        /* <DEDUP_REMOVED lines=16> */
.L_x_10175:
[----:B------:R-:W-:Y:S05]  /*1e5d0*/  BSYNC B2 ;  /* 0x0000000000027941 */ /* 0x000fea0003800000 */
.L_x_10174:
        /* <DEDUP_REMOVED lines=43> */
.L_x_10173:
[----:B------:R-:W-:Y:S05]  /*1e890*/  BSYNC B1 ;  /* 0x0000000000017941 */ /* 0x000fea0003800000 */
.L_x_10172:
        /* <DEDUP_REMOVED lines=16> */
.L_x_10176:
        /* <DEDUP_REMOVED lines=12> */
.L_x_10179:
[----:B------:R-:W-:Y:S02]  /*1ea60*/  IMAD.MOV.U32 R6, RZ, RZ, R160 ;  /* 0x000000ffff067224 */ /* 0x000fe400078e00a0 */
.L_x_10180:
[----:B------:R-:W-:Y:S05]  /*1ea70*/  BSYNC B1 ;  /* 0x0000000000017941 */ /* 0x000fea0003800000 */
.L_x_10178:
        /* <DEDUP_REMOVED lines=16> */
.L_x_10184:
[----:B------:R-:W-:Y:S05]  /*1eb80*/  BSYNC B2 ;  /* 0x0000000000027941 */ /* 0x000fea0003800000 */
.L_x_10183:
        /* <DEDUP_REMOVED lines=43> */
.L_x_10182:
[----:B------:R-:W-:Y:S05]  /*1ee40*/  BSYNC B1 ;  /* 0x0000000000017941 */ /* 0x000fea0003800000 */
.L_x_10181:
        /* <DEDUP_REMOVED lines=10> */
.L_x_10177:
        /* <DEDUP_REMOVED lines=12> */
.L_x_10186:
[----:B------:R-:W-:Y:S02]  /*1efb0*/  MOV R103, R160 ;  /* 0x000000a000677202 */ /* 0x000fe40000000f00 */
.L_x_10187:
[----:B------:R-:W-:Y:S05]  /*1efc0*/  BSYNC B1 ;  /* 0x0000000000017941 */ /* 0x000fea0003800000 */
.L_x_10185:
        /* <DEDUP_REMOVED lines=16> */
.L_x_10191:
[----:B------:R-:W-:Y:S05]  /*1f0d0*/  BSYNC B2 ;  /* 0x0000000000027941 */ /* 0x000fea0003800000 */
.L_x_10190:
        /* <DEDUP_REMOVED lines=43> */
.L_x_10189:
[----:B------:R-:W-:Y:S05]  /*1f390*/  BSYNC B1 ;  /* 0x0000000000017941 */ /* 0x000fea0003800000 */
.L_x_10188:
        /* <DEDUP_REMOVED lines=15> */
.L_x_10192:
        /* <DEDUP_REMOVED lines=12> */
.L_x_10195:
[----:B------:R-:W-:Y:S02]  /*1f550*/  IMAD.MOV.U32 R7, RZ, RZ, R160 ;  /* 0x000000ffff077224 */ /* 0x000fe400078e00a0 */
.L_x_10196:
[----:B------:R-:W-:Y:S05]  /*1f560*/  BSYNC B1 ;  /* 0x0000000000017941 */ /* 0x000fea0003800000 */
.L_x_10194:
        /* <DEDUP_REMOVED lines=16> */
.L_x_10200:
[----:B------:R-:W-:Y:S05]  /*1f670*/  BSYNC B2 ;  /* 0x0000000000027941 */ /* 0x000fea0003800000 */
.L_x_10199:
        /* <DEDUP_REMOVED lines=43> */
.L_x_10198:
[----:B------:R-:W-:Y:S05]  /*1f930*/  BSYNC B1 ;  /* 0x0000000000017941 */ /* 0x000fea0003800000 */
.L_x_10197:
        /* <DEDUP_REMOVED lines=10> */
.L_x_10193:
        /* <DEDUP_REMOVED lines=12> */
.L_x_10202:
[----:B------:R-:W-:Y:S02]  /*1faa0*/  IMAD.MOV.U32 R96, RZ, RZ, R160 ;  /* 0x000000ffff607224 */ /* 0x000fe400078e00a0 */
.L_x_10203:
[----:B------:R-:W-:Y:S05]  /*1fab0*/  BSYNC B1 ;  /* 0x0000000000017941 */ /* 0x000fea0003800000 */
.L_x_10201:
        /* <DEDUP_REMOVED lines=16> */
.L_x_10207:
[----:B------:R-:W-:Y:S05]  /*1fbc0*/  BSYNC B2 ;  /* 0x0000000000027941 */ /* 0x000fea0003800000 */
.L_x_10206:
        /* <DEDUP_REMOVED lines=43> */
.L_x_10205:
[----:B------:R-:W-:Y:S05]  /*1fe80*/  BSYNC B1 ;  /* 0x0000000000017941 */ /* 0x000fea0003800000 */
.L_x_10204:
        /* <DEDUP_REMOVED lines=15> */
.L_x_10208:
        /* <DEDUP_REMOVED lines=12> */
.L_x_10211:
[----:B------:R-:W-:Y:S02]  /*20040*/  IMAD.MOV.U32 R8, RZ, RZ, R160 ;  /* 0x000000ffff087224 */ /* 0x000fe400078e00a0 */
.L_x_10212:
[----:B------:R-:W-:Y:S05]  /*20050*/  BSYNC B1 ;  /* 0x0000000000017941 */ /* 0x000fea0003800000 */
.L_x_10210:
        /* <DEDUP_REMOVED lines=16> */
.L_x_10216:
[----:B------:R-:W-:Y:S05]  /*20160*/  BSYNC B2 ;  /* 0x0000000000027941 */ /* 0x000fea0003800000 */
.L_x_10215:
        /* <DEDUP_REMOVED lines=42> */
[----:B------:R-:W-:Y:S02]  /*20410*/  MOV R50, R108 ;  /* 0x0000006c00327202 */ /* 0x000fe40000000f00 */
.L_x_10214:
[----:B------:R-:W-:Y:S05]  /*20420*/  BSYNC B1 ;  /* 0x0000000000017941 */ /* 0x000fea0003800000 */
.L_x_10213:
        /* <DEDUP_REMOVED lines=10> */
.L_x_10209:
        /* <DEDUP_REMOVED lines=12> */
.L_x_10218:
[----:B------:R-:W-:Y:S02]  /*20590*/  IMAD.MOV.U32 R96, RZ, RZ, R160 ;  /* 0x000000ffff607224 */ /* 0x000fe400078e00a0 */
.L_x_10219:
[----:B------:R-:W-:Y:S05]  /*205a0*/  BSYNC B1 ;  /* 0x0000000000017941 */ /* 0x000fea0003800000 */
.L_x_10217:
        /* <DEDUP_REMOVED lines=16> */
.L_x_10223:
[----:B------:R-:W-:Y:S05]  /*206b0*/  BSYNC B2 ;  /* 0x0000000000027941 */ /* 0x000fea0003800000 */
.L_x_10222:
        /* <DEDUP_REMOVED lines=43> */
.L_x_10221:
[----:B------:R-:W-:Y:S05]  /*20970*/  BSYNC B1 ;  /* 0x0000000000017941 */ /* 0x000fea0003800000 */
.L_x_10220:
        /* <DEDUP_REMOVED lines=13> */
.L_x_10224:
        /* <DEDUP_REMOVED lines=12> */
.L_x_10227:
[----:B------:R-:W-:Y:S02]  /*20b10*/  IMAD.MOV.U32 R9, RZ, RZ, R160 ;  /* 0x000000ffff097224 */ /* 0x000fe400078e00a0 */
.L_x_10228:
[----:B------:R-:W-:Y:S05]  /*20b20*/  BSYNC B1 ;  /* 0x0000000000017941 */ /* 0x000fea0003800000 */
.L_x_10226:
        /* <DEDUP_REMOVED lines=16> */
.L_x_10232:
[----:B------:R-:W-:Y:S05]  /*20c30*/  BSYNC B2 ;  /* 0x0000000000027941 */ /* 0x000fea0003800000 */
.L_x_10231:
        /* <DEDUP_REMOVED lines=40> */
[----:B------:R-:W-:-:S04]  /*20ec0*/  IMAD.WIDE.U32 R106, R106, -0x2daee0ad, RZ ;  /* 0xd2511f536a6a7825 */ /* 0x000fc800078e00ff */
[----:B------:R-:W-:Y:S01]  /*20ed0*/  IMAD.MOV.U32 R50, RZ, RZ, R106 ;  /* 0x000000ffff327224 */ /* 0x000fe200078e006a */
[----:B------:R-:W-:Y:S02]  /*20ee0*/  LOP3.LUT R48, R107, UR26, R48, 0x96, !PT ;  /* 0x0000001a6b307c12 */ /* 0x000fe4000f8e9630 */
.L_x_10230:
[----:B------:R-:W-:Y:S05]  /*20ef0*/  BSYNC B1 ;  /* 0x0000000000017941 */ /* 0x000fea0003800000 */
.L_x_10229:
        /* <DEDUP_REMOVED lines=10> */
.L_x_10225:
        /* <DEDUP_REMOVED lines=12> */
.L_x_10234:
[----:B------:R-:W-:Y:S02]  /*21060*/  IMAD.MOV.U32 R108, RZ, RZ, R160 ;  /* 0x000000ffff6c7224 */ /* 0x000fe400078e00a0 */
.L_x_10235:
[----:B------:R-:W-:Y:S05]  /*21070*/  BSYNC B1 ;  /* 0x0000000000017941 */ /* 0x000fea0003800000 */
.L_x_10233:
        /* <DEDUP_REMOVED lines=16> */
.L_x_10239:
[----:B------:R-:W-:Y:S05]  /*21180*/  BSYNC B2 ;  /* 0x0000000000027941 */ /* 0x000fea0003800000 */
.L_x_10238:
        /* <DEDUP_REMOVED lines=43> */
.L_x_10237:
[----:B------:R-:W-:Y:S05]  /*21440*/  BSYNC B1 ;  /* 0x0000000000017941 */ /* 0x000fea0003800000 */
.L_x_10236:
        /* <DEDUP_REMOVED lines=13> */
.L_x_10240:
        /* <DEDUP_REMOVED lines=12> */
.L_x_10243:
[----:B------:R-:W-:Y:S02]  /*215e0*/  IMAD.MOV.U32 R10, RZ, RZ, R160 ;  /* 0x000000ffff0a7224 */ /* 0x000fe400078e00a0 */
.L_x_10244:
[----:B------:R-:W-:Y:S05]  /*215f0*/  BSYNC B1 ;  /* 0x0000000000017941 */ /* 0x000fea0003800000 */
.L_x_10242:
        /* <DEDUP_REMOVED lines=16> */
.L_x_10248:
[----:B------:R-:W-:Y:S05]  /*21700*/  BSYNC B2 ;  /* 0x0000000000027941 */ /* 0x000fea0003800000 */
.L_x_10247:
        /* <DEDUP_REMOVED lines=43> */
.L_x_10246:
[----:B------:R-:W-:Y:S05]  /*219c0*/  BSYNC B1 ;  /* 0x0000000000017941 */ /* 0x000fea0003800000 */
.L_x_10245:
        /* <DEDUP_REMOVED lines=10> */
.L_x_10241:
        /* <DEDUP_REMOVED lines=12> */
.L_x_10250:
[----:B------:R-:W-:Y:S02]  /*21b30*/  IMAD.MOV.U32 R107, RZ, RZ, R160 ;  /* 0x000000ffff6b7224 */ /* 0x000fe400078e00a0 */
.L_x_10251:
[----:B------:R-:W-:Y:S05]  /*21b40*/  BSYNC B1 ;  /* 0x0000000000017941 */ /* 0x000fea0003800000 */
.L_x_10249:
        /* <DEDUP_REMOVED lines=16> */
.L_x_10255:
[----:B------:R-:W-:Y:S05]  /*21c50*/  BSYNC B2 ;  /* 0x0000000000027941 */ /* 0x000fea0003800000 */
.L_x_10254:
        /* <DEDUP_REMOVED lines=42> */
[----:B------:R-:W-:Y:S02]  /*21f00*/  MOV R50, R108 ;  /* 0x0000006c00327202 */ /* 0x000fe40000000f00 */
.L_x_10253:
[----:B------:R-:W-:Y:S05]  /*21f10*/  BSYNC B1 ;  /* 0x0000000000017941 */ /* 0x000fea0003800000 */
.L_x_10252:
        /* <DEDUP_REMOVED lines=13> */
.L_x_10256:
        /* <DEDUP_REMOVED lines=12> */
.L_x_10259:
[----:B------:R-:W-:Y:S02]  /*220b0*/  MOV R11, R160 ;  /* 0x000000a0000b7202 */ /* 0x000fe40000000f00 */
.L_x_10260:
[----:B------:R-:W-:Y:S05]  /*220c0*/  BSYNC B1 ;  /* 0x0000000000017941 */ /* 0x000fea0003800000 */
.L_x_10258:
        /* <DEDUP_REMOVED lines=16> */
.L_x_10264:
[----:B------:R-:W-:Y:S05]  /*221d0*/  BSYNC B2 ;  /* 0x0000000000027941 */ /* 0x000fea0003800000 */
.L_x_10263:
        /* <DEDUP_REMOVED lines=43> */
.L_x_10262:
[----:B------:R-:W-:Y:S05]  /*22490*/  BSYNC B1 ;  /* 0x0000000000017941 */ /* 0x000fea0003800000 */
.L_x_10261:
        /* <DEDUP_REMOVED lines=10> */
.L_x_10257:
        /* <DEDUP_REMOVED lines=12> */
.L_x_10266:
[----:B------:R-:W-:Y:S02]  /*22600*/  IMAD.MOV.U32 R98, RZ, RZ, R160 ;  /* 0x000000ffff627224 */ /* 0x000fe400078e00a0 */
.L_x_10267:
[----:B------:R-:W-:Y:S05]  /*22610*/  BSYNC B1 ;  /* 0x0000000000017941 */ /* 0x000fea0003800000 */
.L_x_10265:
        /* <DEDUP_REMOVED lines=16> */
.L_x_10271:
[----:B------:R-:W-:Y:S05]  /*22720*/  BSYNC B2 ;  /* 0x0000000000027941 */ /* 0x000fea0003800000 */
.L_x_10270:
        /* <DEDUP_REMOVED lines=40> */
[----:B------:R-:W-:-:S03]  /*229b0*/  HFMA2.MMA R96, -RZ, RZ, 0, 0 ;  /* 0x00000000ff607435 */ /* 0x000fc600000001ff */
[----:B------:R-:W-:Y:S01]  /*229c0*/  IMAD.MOV.U32 R50, RZ, RZ, R108 ;  /* 0x000000ffff327224 */ /* 0x000fe200078e006c */
[----:B------:R-:W-:Y:S02]  /*229d0*/  LOP3.LUT R48, R109, UR26, R48, 0x96, !PT ;  /* 0x0000001a6d307c12 */ /* 0x000fe4000f8e9630 */
.L_x_10269:
[----:B------:R-:W-:Y:S05]  /*229e0*/  BSYNC B1 ;  /* 0x0000000000017941 */ /* 0x000fea0003800000 */
.L_x_10268:
        /* <DEDUP_REMOVED lines=13> */
.L_x_10272:
        /* <DEDUP_REMOVED lines=12> */
.L_x_10275:
[----:B------:R-:W-:Y:S02]  /*22b80*/  IMAD.MOV.U32 R12, RZ, RZ, R160 ;  /* 0x000000ffff0c7224 */ /* 0x000fe400078e00a0 */
.L_x_10276:
[----:B------:R-:W-:Y:S05]  /*22b90*/  BSYNC B1 ;  /* 0x0000000000017941 */ /* 0x000fea0003800000 */
.L_x_10274:
        /* <DEDUP_REMOVED lines=16> */
.L_x_10280:
[----:B------:R-:W-:Y:S05]  /*22ca0*/  BSYNC B2 ;  /* 0x0000000000027941 */ /* 0x000fea0003800000 */
.L_x_10279:
        /* <DEDUP_REMOVED lines=43> */
.L_x_10278:
[----:B------:R-:W-:Y:S05]  /*22f60*/  BSYNC B1 ;  /* 0x0000000000017941 */ /* 0x000fea0003800000 */
.L_x_10277:
        /* <DEDUP_REMOVED lines=10> */
.L_x_10273:
        /* <DEDUP_REMOVED lines=12> */
.L_x_10282:
[----:B------:R-:W-:Y:S02]  /*230d0*/  IMAD.MOV.U32 R98, RZ, RZ, R160 ;  /* 0x000000ffff627224 */ /* 0x000fe400078e00a0 */
.L_x_10283:
[----:B------:R-:W-:Y:S05]  /*230e0*/  BSYNC B1 ;  /* 0x0000000000017941 */ /* 0x000fea0003800000 */
.L_x_10281:
        /* <DEDUP_REMOVED lines=16> */
.L_x_10287:
[----:B------:R-:W-:Y:S05]  /*231f0*/  BSYNC B2 ;  /* 0x0000000000027941 */ /* 0x000fea0003800000 */
.L_x_10286:
        /* <DEDUP_REMOVED lines=43> */
.L_x_10285:
[----:B------:R-:W-:Y:S05]  /*234b0*/  BSYNC B1 ;  /* 0x0000000000017941 */ /* 0x000fea0003800000 */
.L_x_10284:
        /* <DEDUP_REMOVED lines=14> */
.L_x_10288:
        /* <DEDUP_REMOVED lines=12> */
.L_x_10291:
[----:B------:R-:W-:Y:S02]  /*23660*/  IMAD.MOV.U32 R13, RZ, RZ, R160 ;  /* 0x000000ffff0d7224 */ /* 0x000fe400078e00a0 */
.L_x_10292:
[----:B------:R-:W-:Y:S05]  /*23670*/  BSYNC B1 ;  /* 0x0000000000017941 */ /* 0x000fea0003800000 */
.L_x_10290:
        /* <DEDUP_REMOVED lines=19> */
.L_x_10296:
[----:B------:R-:W-:Y:S05]  /*237b0*/  BSYNC B2 ;  /* 0x0000000000027941 */ /* 0x000fea0003800000 */
.L_x_10295:
        /* <DEDUP_REMOVED lines=43> */
.L_x_10294:
[----:B------:R-:W-:Y:S05]  /*23a70*/  BSYNC B1 ;  /* 0x0000000000017941 */ /* 0x000fea0003800000 */
.L_x_10293:
        /* <DEDUP_REMOVED lines=10> */
.L_x_10289:
        /* <DEDUP_REMOVED lines=48> */
.L_x_10297:
        /* <DEDUP_REMOVED lines=19> */
.L_x_10299:
[----:B------:R-:W-:Y:S02]  /*23f50*/  IMAD.MOV.U32 R119, RZ, RZ, R160 ;  /* 0x000000ffff777224 */ /* 0x000fe400078e00a0 */
.L_x_10300:
[----:B------:R-:W-:Y:S05]  /*23f60*/  BSYNC B1 ;  /* 0x0000000000017941 */ /* 0x000fea0003800000 */
.L_x_10298:
        /* <DEDUP_REMOVED lines=16> */
.L_x_10304:
[----:B------:R-:W-:Y:S05]  /*24070*/  BSYNC B2 ;  /* 0x0000000000027941 */ /* 0x000fea0003800000 */
.L_x_10303:
        /* <DEDUP_REMOVED lines=43> */
.L_x_10302:
[----:B------:R-:W-:Y:S05]  /*24330*/  BSYNC B1 ;  /* 0x0000000000017941 */ /* 0x000fea0003800000 */
.L_x_10301:
        /* <DEDUP_REMOVED lines=12> */
[----:B------:R-:W-:-:S05]  /*24400*/  HADD2.F32 R120, -RZ, R52.H0_H0 ;  /* 0x20000034ff787230 */ /* 0x000fca0000004100 */
[----:B------:R-:W-:Y:S02]  /*24410*/  FADD.FTZ R119, R120, R119 ;  /* 0x0000007778777221 */ /* 0x000fe40000010000 */
[----:B------:R-:W-:Y:S01]  /*24420*/  IMAD.MOV.U32 R120, RZ, RZ, R121 ;  /* 0x000000ffff787224 */ /* 0x000fe200078e0079 */
[----:B------:R-:W-:Y:S05]  /*24430*/  BRA `(.L_x_10306) ;  /* 0x0000055000007947 */ /* 0x000fea0003800000 */
.L_x_10305:
        /* <DEDUP_REMOVED lines=12> */
.L_x_10308:
[----:B------:R-:W-:Y:S02]  /*24500*/  IMAD.MOV.U32 R6, RZ, RZ, R160 ;  /* 0x000000ffff067224 */ /* 0x000fe400078e00a0 */
.L_x_10309:
[----:B------:R-:W-:Y:S05]  /*24510*/  BSYNC B1 ;  /* 0x0000000000017941 */ /* 0x000fea0003800000 */
.L_x_10307:
        /* <DEDUP_REMOVED lines=16> */
.L_x_10313:
[----:B------:R-:W-:Y:S05]  /*24620*/  BSYNC B2 ;  /* 0x0000000000027941 */ /* 0x000fea0003800000 */
.L_x_10312:
        /* <DEDUP_REMOVED lines=43> */
.L_x_10311:
[----:B------:R-:W-:Y:S05]  /*248e0*/  BSYNC B1 ;  /* 0x0000000000017941 */ /* 0x000fea0003800000 */
.L_x_10310:
        /* <DEDUP_REMOVED lines=10> */
.L_x_10306:
        /* <DEDUP_REMOVED lines=12> */
.L_x_10315:
[----:B------:R-:W-:Y:S02]  /*24a50*/  MOV R124, R160 ;  /* 0x000000a0007c7202 */ /* 0x000fe40000000f00 */
.L_x_10316:
[----:B------:R-:W-:Y:S05]  /*24a60*/  BSYNC B1 ;  /* 0x0000000000017941 */ /* 0x000fea0003800000 */
.L_x_10314:
        /* <DEDUP_REMOVED lines=16> */
.L_x_10320:
[----:B------:R-:W-:Y:S05]  /*24b70*/  BSYNC B2 ;  /* 0x0000000000027941 */ /* 0x000fea0003800000 */
.L_x_10319:
        /* <DEDUP_REMOVED lines=43> */
.L_x_10318:
[----:B------:R-:W-:Y:S05]  /*24e30*/  BSYNC B1 ;  /* 0x0000000000017941 */ /* 0x000fea0003800000 */
.L_x_10317:
        /* <DEDUP_REMOVED lines=15> */
.L_x_10321:
        /* <DEDUP_REMOVED lines=12> */
.L_x_10324:
[----:B------:R-:W-:Y:S02]  /*24ff0*/  IMAD.MOV.U32 R7, RZ, RZ, R160 ;  /* 0x000000ffff077224 */ /* 0x000fe400078e00a0 */
.L_x_10325:
[----:B------:R-:W-:Y:S05]  /*25000*/  BSYNC B1 ;  /* 0x0000000000017941 */ /* 0x000fea0003800000 */
.L_x_10323:
        /* <DEDUP_REMOVED lines=16> */
.L_x_10329:
[----:B------:R-:W-:Y:S05]  /*25110*/  BSYNC B2 ;  /* 0x0000000000027941 */ /* 0x000fea0003800000 */
.L_x_10328:
        /* <DEDUP_REMOVED lines=43> */
.L_x_10327:
[----:B------:R-:W-:Y:S05]  /*253d0*/  BSYNC B1 ;  /* 0x0000000000017941 */ /* 0x000fea0003800000 */
.L_x_10326:
        /* <DEDUP_REMOVED lines=10> */
.L_x_10322:
        /* <DEDUP_REMOVED lines=12> */
.L_x_10331:
[----:B------:R-:W-:Y:S02]  /*25540*/  IMAD.MOV.U32 R96, RZ, RZ, R160 ;  /* 0x000000ffff607224 */ /* 0x000fe400078e00a0 */
.L_x_10332:
[----:B------:R-:W-:Y:S05]  /*25550*/  BSYNC B1 ;  /* 0x0000000000017941 */ /* 0x000fea0003800000 */
.L_x_10330:
        /* <DEDUP_REMOVED lines=16> */
.L_x_10336:
[----:B------:R-:W-:Y:S05]  /*25660*/  BSYNC B2 ;  /* 0x0000000000027941 */ /* 0x000fea0003800000 */
.L_x_10335:
        /* <DEDUP_REMOVED lines=43> */
.L_x_10334:
[----:B------:R-:W-:Y:S05]  /*25920*/  BSYNC B1 ;  /* 0x0000000000017941 */ /* 0x000fea0003800000 */
.L_x_10333:
        /* <DEDUP_REMOVED lines=15> */
.L_x_10337:
        /* <DEDUP_REMOVED lines=12> */
.L_x_10340:
[----:B------:R-:W-:Y:S02]  /*25ae0*/  IMAD.MOV.U32 R8, RZ, RZ, R160 ;  /* 0x000000ffff087224 */ /* 0x000fe400078e00a0 */
.L_x_10341:
[----:B------:R-:W-:Y:S05]  /*25af0*/  BSYNC B1 ;  /* 0x0000000000017941 */ /* 0x000fea0003800000 */
.L_x_10339:
        /* <DEDUP_REMOVED lines=16> */
.L_x_10345:
[----:B------:R-:W-:Y:S05]  /*25c00*/  BSYNC B2 ;  /* 0x0000000000027941 */ /* 0x000fea0003800000 */
.L_x_10344:
        /* <DEDUP_REMOVED lines=43> */
.L_x_10343:
[----:B------:R-:W-:Y:S05]  /*25ec0*/  BSYNC B1 ;  /* 0x0000000000017941 */ /* 0x000fea0003800000 */
.L_x_10342:
        /* <DEDUP_REMOVED lines=10> */
.L_x_10338:
        /* <DEDUP_REMOVED lines=12> */
.L_x_10347:
[----:B------:R-:W-:Y:S02]  /*26030*/  IMAD.MOV.U32 R96, RZ, RZ, R160 ;  /* 0x000000ffff607224 */ /* 0x000fe400078e00a0 */
.L_x_10348:
[----:B------:R-:W-:Y:S05]  /*26040*/  BSYNC B1 ;  /* 0x0000000000017941 */ /* 0x000fea0003800000 */
.L_x_10346:
        /* <DEDUP_REMOVED lines=16> */
.L_x_10352:
[----:B------:R-:W-:Y:S05]  /*26150*/  BSYNC B2 ;  /* 0x0000000000027941 */ /* 0x000fea0003800000 */
.L_x_10351:
        /* <DEDUP_REMOVED lines=43> */
.L_x_10350:
[----:B------:R-:W-:Y:S05]  /*26410*/  BSYNC B1 ;  /* 0x0000000000017941 */ /* 0x000fea0003800000 */
.L_x_10349:
        /* <DEDUP_REMOVED lines=13> */
.L_x_10353:
        /* <DEDUP_REMOVED lines=12> */
.L_x_10356:
[----:B------:R-:W-:Y:S02]  /*265b0*/  IMAD.MOV.U32 R9, RZ, RZ, R160 ;  /* 0x000000ffff097224 */ /* 0x000fe400078e00a0 */
.L_x_10357:
[----:B------:R-:W-:Y:S05]  /*265c0*/  BSYNC B1 ;  /* 0x0000000000017941 */ /* 0x000fea0003800000 */
.L_x_10355:
        /* <DEDUP_REMOVED lines=16> */
.L_x_10361:
[----:B------:R-:W-:Y:S05]  /*266d0*/  BSYNC B2 ;  /* 0x0000000000027941 */ /* 0x000fea0003800000 */
.L_x_10360:
        /* <DEDUP_REMOVED lines=43> */
.L_x_10359:
[----:B------:R-:W-:Y:S05]  /*26990*/  BSYNC B1 ;  /* 0x0000000000017941 */ /* 0x000fea0003800000 */
.L_x_10358:
        /* <DEDUP_REMOVED lines=10> */
.L_x_10354:
        /* <DEDUP_REMOVED lines=12> */
.L_x_10363:
[----:B------:R-:W-:Y:S02]  /*26b00*/  IMAD.MOV.U32 R123, RZ, RZ, R160 ;  /* 0x000000ffff7b7224 */ /* 0x000fe400078e00a0 */
.L_x_10364:
[----:B------:R-:W-:Y:S05]  /*26b10*/  BSYNC B1 ;  /* 0x0000000000017941 */ /* 0x000fea0003800000 */
.L_x_10362:
        /* <DEDUP_REMOVED lines=16> */
.L_x_10368:
[----:B------:R-:W-:Y:S05]  /*26c20*/  BSYNC B2 ;  /* 0x0000000000027941 */ /* 0x000fea0003800000 */
.L_x_10367:
        /* <DEDUP_REMOVED lines=43> */
.L_x_10366:
[----:B------:R-:W-:Y:S05]  /*26ee0*/  BSYNC B1 ;  /* 0x0000000000017941 */ /* 0x000fea0003800000 */
.L_x_10365:
        /* <DEDUP_REMOVED lines=13> */
.L_x_10369:
        /* <DEDUP_REMOVED lines=12> */
.L_x_10372:
[----:B------:R-:W-:Y:S02]  /*27080*/  IMAD.MOV.U32 R10, RZ, RZ, R160 ;  /* 0x000000ffff0a7224 */ /* 0x000fe400078e00a0 */
.L_x_10373:
[----:B------:R-:W-:Y:S05]  /*27090*/  BSYNC B1 ;  /* 0x0000000000017941 */ /* 0x000fea0003800000 */
.L_x_10371:
        /* <DEDUP_REMOVED lines=16> */
.L_x_10377:
[----:B------:R-:W-:Y:S05]  /*271a0*/  BSYNC B2 ;  /* 0x0000000000027941 */ /* 0x000fea0003800000 */
.L_x_10376:
        /* <DEDUP_REMOVED lines=43> */
.L_x_10375:
[----:B------:R-:W-:Y:S05]  /*27460*/  BSYNC B1 ;  /* 0x0000000000017941 */ /* 0x000fea0003800000 */
.L_x_10374:
        /* <DEDUP_REMOVED lines=10> */
.L_x_10370:
        /* <DEDUP_REMOVED lines=12> */
.L_x_10379:
[----:B------:R-:W-:Y:S02]  /*275d0*/  IMAD.MOV.U32 R126, RZ, RZ, R160 ;  /* 0x000000ffff7e7224 */ /* 0x000fe400078e00a0 */
.L_x_10380:
[----:B------:R-:W-:Y:S05]  /*275e0*/  BSYNC B1 ;  /* 0x0000000000017941 */ /* 0x000fea0003800000 */
.L_x_10378:
        /* <DEDUP_REMOVED lines=16> */
.L_x_10384:
[----:B------:R-:W-:Y:S05]  /*276f0*/  BSYNC B2 ;  /* 0x0000000000027941 */ /* 0x000fea0003800000 */
.L_x_10383:
        /* <DEDUP_REMOVED lines=43> */
.L_x_10382:
[----:B------:R-:W-:Y:S05]  /*279b0*/  BSYNC B1 ;  /* 0x0000000000017941 */ /* 0x000fea0003800000 */
.L_x_10381:
        /* <DEDUP_REMOVED lines=13> */
.L_x_10385:
        /* <DEDUP_REMOVED lines=12> */
.L_x_10388:
[----:B------:R-:W-:Y:S02]  /*27b50*/  MOV R11, R160 ;  /* 0x000000a0000b7202 */ /* 0x000fe40000000f00 */
.L_x_10389:
[----:B------:R-:W-:Y:S05]  /*27b60*/  BSYNC B1 ;  /* 0x0000000000017941 */ /* 0x000fea0003800000 */
.L_x_10387:
        /* <DEDUP_REMOVED lines=16> */
.L_x_10393:
[----:B------:R-:W-:Y:S05]  /*27c70*/  BSYNC B2 ;  /* 0x0000000000027941 */ /* 0x000fea0003800000 */
.L_x_10392:
        /* <DEDUP_REMOVED lines=43> */
.L_x_10391:
[----:B------:R-:W-:Y:S05]  /*27f30*/  BSYNC B1 ;  /* 0x0000000000017941 */ /* 0x000fea0003800000 */
.L_x_10390:
        /* <DEDUP_REMOVED lines=10> */
.L_x_10386:
        /* <DEDUP_REMOVED lines=12> */
.L_x_10395:
[----:B------:R-:W-:Y:S02]  /*280a0*/  IMAD.MOV.U32 R98, RZ, RZ, R160 ;  /* 0x000000ffff627224 */ /* 0x000fe400078e00a0 */
.L_x_10396:
[----:B------:R-:W-:Y:S05]  /*280b0*/  BSYNC B1 ;  /* 0x0000000000017941 */ /* 0x000fea0003800000 */
.L_x_10394:
        /* <DEDUP_REMOVED lines=16> */
.L_x_10400:
[----:B------:R-:W-:Y:S05]  /*281c0*/  BSYNC B2 ;  /* 0x0000000000027941 */ /* 0x000fea0003800000 */
.L_x_10399:
        /* <DEDUP_REMOVED lines=43> */
.L_x_10398:
[----:B------:R-:W-:Y:S05]  /*28480*/  BSYNC B1 ;  /* 0x0000000000017941 */ /* 0x000fea0003800000 */
.L_x_10397:
        /* <DEDUP_REMOVED lines=13> */
.L_x_10401:
        /* <DEDUP_REMOVED lines=12> */
.L_x_10404:
[----:B------:R-:W-:Y:S02]  /*28620*/  IMAD.MOV.U32 R12, RZ, RZ, R160 ;  /* 0x000000ffff0c7224 */ /* 0x000fe400078e00a0 */
.L_x_10405:
[----:B------:R-:W-:Y:S05]  /*28630*/  BSYNC B1 ;  /* 0x0000000000017941 */ /* 0x000fea0003800000 */
.L_x_10403:
        /* <DEDUP_REMOVED lines=16> */
.L_x_10409:
[----:B------:R-:W-:Y:S05]  /*28740*/  BSYNC B2 ;  /* 0x0000000000027941 */ /* 0x000fea0003800000 */
.L_x_10408:
        /* <DEDUP_REMOVED lines=43> */
.L_x_10407:
[----:B------:R-:W-:Y:S05]  /*28a00*/  BSYNC B1 ;  /* 0x0000000000017941 */ /* 0x000fea0003800000 */
.L_x_10406:
        /* <DEDUP_REMOVED lines=10> */
.L_x_10402:
        /* <DEDUP_REMOVED lines=12> */
.L_x_10411:
[----:B------:R-:W-:Y:S02]  /*28b70*/  IMAD.MOV.U32 R98, RZ, RZ, R160 ;  /* 0x000000ffff627224 */ /* 0x000fe400078e00a0 */
.L_x_10412:
[----:B------:R-:W-:Y:S05]  /*28b80*/  BSYNC B1 ;  /* 0x0000000000017941 */ /* 0x000fea0003800000 */
.L_x_10410:
        /* <DEDUP_REMOVED lines=16> */
.L_x_10416:
[----:B------:R-:W-:Y:S05]  /*28c90*/  BSYNC B2 ;  /* 0x0000000000027941 */ /* 0x000fea0003800000 */
.L_x_10415:
        /* <DEDUP_REMOVED lines=43> */
.L_x_10414:
[----:B------:R-:W-:Y:S05]  /*28f50*/  BSYNC B1 ;  /* 0x0000000000017941 */ /* 0x000fea0003800000 */
.L_x_10413:
        /* <DEDUP_REMOVED lines=14> */
.L_x_10417:
        /* <DEDUP_REMOVED lines=12> */
.L_x_10420:
[----:B------:R-:W-:Y:S02]  /*29100*/  IMAD.MOV.U32 R13, RZ, RZ, R160 ;  /* 0x000000ffff0d7224 */ /* 0x000fe400078e00a0 */
.L_x_10421:
[----:B------:R-:W-:Y:S05]  /*29110*/  BSYNC B1 ;  /* 0x0000000000017941 */ /* 0x000fea0003800000 */
.L_x_10419:
        /* <DEDUP_REMOVED lines=19> */
.L_x_10425:
[----:B------:R-:W-:Y:S05]  /*29250*/  BSYNC B2 ;  /* 0x0000000000027941 */ /* 0x000fea0003800000 */
.L_x_10424:
        /* <DEDUP_REMOVED lines=43> */
.L_x_10423:
[----:B------:R-:W-:Y:S05]  /*29510*/  BSYNC B1 ;  /* 0x0000000000017941 */ /* 0x000fea0003800000 */
.L_x_10422:
        /* <DEDUP_REMOVED lines=10> */
.L_x_10418:
        /* <DEDUP_REMOVED lines=48> */
.L_x_10426:
        /* <DEDUP_REMOVED lines=19> */
.L_x_10428:
[----:B------:R-:W-:Y:S02]  /*299f0*/  IMAD.MOV.U32 R132, RZ, RZ, R160 ;  /* 0x000000ffff847224 */ /* 0x000fe400078e00a0 */
.L_x_10429:
[----:B------:R-:W-:Y:S05]  /*29a00*/  BSYNC B1 ;  /* 0x0000000000017941 */ /* 0x000fea0003800000 */
.L_x_10427:
        /* <DEDUP_REMOVED lines=16> */
.L_x_10433:
[----:B------:R-:W-:Y:S05]  /*29b10*/  BSYNC B2 ;  /* 0x0000000000027941 */ /* 0x000fea0003800000 */
.L_x_10432:
        /* <DEDUP_REMOVED lines=43> */
[----:B------:R-:W-:-:S06]  /*29dd0*/  HFMA2.MMA R129, -RZ, RZ, 0, 0 ;  /* 0x00000000ff817435 */ /* 0x000fcc00000001ff */
.L_x_10431:
[----:B------:R-:W-:Y:S05]  /*29de0*/  BSYNC B1 ;  /* 0x0000000000017941 */ /* 0x000fea0003800000 */
.L_x_10430:
        /* <DEDUP_REMOVED lines=16> */
.L_x_10434:
        /* <DEDUP_REMOVED lines=12> */
.L_x_10437:
[----:B------:R-:W-:Y:S02]  /*29fb0*/  IMAD.MOV.U32 R6, RZ, RZ, R160 ;  /* 0x000000ffff067224 */ /* 0x000fe400078e00a0 */
.L_x_10438:
[----:B------:R-:W-:Y:S05]  /*29fc0*/  BSYNC B1 ;  /* 0x0000000000017941 */ /* 0x000fea0003800000 */
.L_x_10436:
        /* <DEDUP_REMOVED lines=16> */
.L_x_10442:
[----:B------:R-:W-:Y:S05]  /*2a0d0*/  BSYNC B2 ;  /* 0x0000000000027941 */ /* 0x000fea0003800000 */
.L_x_10441:
        /* <DEDUP_REMOVED lines=44> */
.L_x_10440:
[----:B------:R-:W-:Y:S05]  /*2a3a0*/  BSYNC B1 ;  /* 0x0000000000017941 */ /* 0x000fea0003800000 */
.L_x_10439:
        /* <DEDUP_REMOVED lines=10> */
.L_x_10435:
        /* <DEDUP_REMOVED lines=12> */
.L_x_10444:
[----:B------:R-:W-:Y:S02]  /*2a510*/  IMAD.MOV.U32 R129, RZ, RZ, R160 ;  /* 0x000000ffff817224 */ /* 0x000fe400078e00a0 */
.L_x_10445:
[----:B------:R-:W-:Y:S05]  /*2a520*/  BSYNC B1 ;  /* 0x0000000000017941 */ /* 0x000fea0003800000 */
.L_x_10443:
        /* <DEDUP_REMOVED lines=16> */
.L_x_10449:
[----:B------:R-:W-:Y:S05]  /*2a630*/  BSYNC B2 ;  /* 0x0000000000027941 */ /* 0x000fea0003800000 */
.L_x_10448:
        /* <DEDUP_REMOVED lines=40> */
[----:B------:R-:W-:-:S05]  /*2a8c0*/  IMAD.WIDE.U32 R130, R49, -0x326172a9, RZ ;  /* 0xcd9e8d5731827825 */ /* 0x000fca00078e00ff */
[----:B------:R-:W-:Y:S01]  /*2a8d0*/  MOV R160, R130 ;  /* 0x0000008200a07202 */ /* 0x000fe20000000f00 */
[----:B------:R-:W-:Y:S01]  /*2a8e0*/  IMAD.MOV.U32 R130, RZ, RZ, RZ ;  /* 0x000000ffff827224 */ /* 0x000fe200078e00ff */
[----:B------:R-:W-:Y:S02]  /*2a8f0*/  LOP3.LUT R49, R131, UR25, R132, 0x96, !PT ;  /* 0x0000001983317c12 */ /* 0x000fe4000f8e9684 */
.L_x_10447:
[----:B------:R-:W-:Y:S05]  /*2a900*/  BSYNC B1 ;  /* 0x0000000000017941 */ /* 0x000fea0003800000 */
.L_x_10446:
        /* <DEDUP_REMOVED lines=15> */
.L_x_10450:
        /* <DEDUP_REMOVED lines=12> */
.L_x_10453:
[----:B------:R-:W-:Y:S02]  /*2aac0*/  MOV R7, R160 ;  /* 0x000000a000077202 */ /* 0x000fe40000000f00 */
.L_x_10454:
[----:B------:R-:W-:Y:S05]  /*2aad0*/  BSYNC B1 ;  /* 0x0000000000017941 */ /* 0x000fea0003800000 */
.L_x_10452:
        /* <DEDUP_REMOVED lines=16> */
.L_x_10458:
[----:B------:R-:W-:Y:S05]  /*2abe0*/  BSYNC B2 ;  /* 0x0000000000027941 */ /* 0x000fea0003800000 */
.L_x_10457:
        /* <DEDUP_REMOVED lines=44> */
.L_x_10456:
[----:B------:R-:W-:Y:S05]  /*2aeb0*/  BSYNC B1 ;  /* 0x0000000000017941 */ /* 0x000fea0003800000 */
.L_x_10455:
        /* <DEDUP_REMOVED lines=10> */
.L_x_10451:
        /* <DEDUP_REMOVED lines=12> */
.L_x_10460:
[----:B------:R-:W-:Y:S02]  /*2b020*/  IMAD.MOV.U32 R96, RZ, RZ, R160 ;  /* 0x000000ffff607224 */ /* 0x000fe400078e00a0 */
.L_x_10461:
[----:B------:R-:W-:Y:S05]  /*2b030*/  BSYNC B1 ;  /* 0x0000000000017941 */ /* 0x000fea0003800000 */
.L_x_10459:
        /* <DEDUP_REMOVED lines=16> */
.L_x_10465:
[----:B------:R-:W-:Y:S05]  /*2b140*/  BSYNC B2 ;  /* 0x0000000000027941 */ /* 0x000fea0003800000 */
.L_x_10464:
        /* <DEDUP_REMOVED lines=38> */
[----:B------:R-:W-:Y:S02]  /*2b3b0*/  LOP3.LUT R48, R131, UR26, R48, 0x96, !PT ;  /* 0x0000001a83307c12 */ /* 0x000fe4000f8e9630 */
[----:B------:R-:W-:Y:S01]  /*2b3c0*/  MOV R50, R130 ;  /* 0x0000008200327202 */ /* 0x000fe20000000f00 */
[----:B------:R-:W-:-:S04]  /*2b3d0*/  IMAD.WIDE.U32 R130, R49, -0x326172a9, RZ ;  /* 0xcd9e8d5731827825 */ /* 0x000fc800078e00ff */
[----:B------:R-:W-:Y:S01]  /*2b3e0*/  IMAD.MOV.U32 R160, RZ, RZ, R130 ;  /* 0x000000ffffa07224 */ /* 0x000fe200078e0082 */
[----:B------:R-:W-:Y:S01]  /*2b3f0*/  LOP3.LUT R49, R131, UR25, R132, 0x96, !PT ;  /* 0x0000001983317c12 */ /* 0x000fe2000f8e9684 */
[----:B------:R-:W-:Y:S02]  /*2b400*/  IMAD.MOV.U32 R132, RZ, RZ, RZ ;  /* 0x000000ffff847224 */ /* 0x000fe400078e00ff */
.L_x_10463:
[----:B------:R-:W-:Y:S05]  /*2b410*/  BSYNC B1 ;  /* 0x0000000000017941 */ /* 0x000fea0003800000 */
.L_x_10462:
        /* <DEDUP_REMOVED lines=15> */
.L_x_10466:
        /* <DEDUP_REMOVED lines=12> */
.L_x_10469:
[----:B------:R-:W-:Y:S02]  /*2b5d0*/  IMAD.MOV.U32 R8, RZ, RZ, R160 ;  /* 0x000000ffff087224 */ /* 0x000fe400078e00a0 */
.L_x_10470:
[----:B------:R-:W-:Y:S05]  /*2b5e0*/  BSYNC B1 ;  /* 0x0000000000017941 */ /* 0x000fea0003800000 */
.L_x_10468:
        /* <DEDUP_REMOVED lines=16> */
.L_x_10474:
[----:B------:R-:W-:Y:S05]  /*2b6f0*/  BSYNC B2 ;  /* 0x0000000000027941 */ /* 0x000fea0003800000 */
.L_x_10473:
        /* <DEDUP_REMOVED lines=44> */
.L_x_10472:
[----:B------:R-:W-:Y:S05]  /*2b9c0*/  BSYNC B1 ;  /* 0x0000000000017941 */ /* 0x000fea0003800000 */
.L_x_10471:
        /* <DEDUP_REMOVED lines=10> */
.L_x_10467:
        /* <DEDUP_REMOVED lines=12> */
.L_x_10476:
[----:B------:R-:W-:Y:S02]  /*2bb30*/  IMAD.MOV.U32 R96, RZ, RZ, R160 ;  /* 0x000000ffff607224 */ /* 0x000fe400078e00a0 */
.L_x_10477:
[----:B------:R-:W-:Y:S05]  /*2bb40*/  BSYNC B1 ;  /* 0x0000000000017941 */ /* 0x000fea0003800000 */
.L_x_10475:
        /* <DEDUP_REMOVED lines=16> */
.L_x_10481:
[----:B------:R-:W-:Y:S05]  /*2bc50*/  BSYNC B2 ;  /* 0x0000000000027941 */ /* 0x000fea0003800000 */
.L_x_10480:
        /* <DEDUP_REMOVED lines=44> */
.L_x_10479:
[----:B------:R-:W-:Y:S05]  /*2bf20*/  BSYNC B1 ;  /* 0x0000000000017941 */ /* 0x000fea0003800000 */
.L_x_10478:
        /* <DEDUP_REMOVED lines=13> */
.L_x_10482:
        /* <DEDUP_REMOVED lines=12> */
.L_x_10485:
[----:B------:R-:W-:Y:S02]  /*2c0c0*/  IMAD.MOV.U32 R9, RZ, RZ, R160 ;  /* 0x000000ffff097224 */ /* 0x000fe400078e00a0 */
.L_x_10486:
[----:B------:R-:W-:Y:S05]  /*2c0d0*/  BSYNC B1 ;  /* 0x0000000000017941 */ /* 0x000fea0003800000 */
.L_x_10484:
        /* <DEDUP_REMOVED lines=16> */
.L_x_10490:
[----:B------:R-:W-:Y:S05]  /*2c1e0*/  BSYNC B2 ;  /* 0x0000000000027941 */ /* 0x000fea0003800000 */
.L_x_10489:
        /* <DEDUP_REMOVED lines=41> */
[----:B------:R-:W-:Y:S01]  /*2c480*/  LOP3.LUT R49, R97, UR25, R132, 0x96, !PT ;  /* 0x0000001961317c12 */ /* 0x000fe2000f8e9684 */
[----:B------:R-:W-:Y:S01]  /*2c490*/  IMAD.MOV.U32 R97, RZ, RZ, RZ ;  /* 0x000000ffff617224 */ /* 0x000fe200078e00ff */
[----:B------:R-:W-:Y:S02]  /*2c4a0*/  MOV R160, R96 ;  /* 0x0000006000a07202 */ /* 0x000fe40000000f00 */
.L_x_10488:
[----:B------:R-:W-:Y:S05]  /*2c4b0*/  BSYNC B1 ;  /* 0x0000000000017941 */ /* 0x000fea0003800000 */
.L_x_10487:
        /* <DEDUP_REMOVED lines=10> */
.L_x_10483:
        /* <DEDUP_REMOVED lines=12> */
.L_x_10492:
[----:B------:R-:W-:Y:S02]  /*2c620*/  IMAD.MOV.U32 R134, RZ, RZ, R160 ;  /* 0x000000ffff867224 */ /* 0x000fe400078e00a0 */
.L_x_10493:
[----:B------:R-:W-:Y:S05]  /*2c630*/  BSYNC B1 ;  /* 0x0000000000017941 */ /* 0x000fea0003800000 */
.L_x_10491:
        /* <DEDUP_REMOVED lines=16> */
.L_x_10497:
[----:B------:R-:W-:Y:S05]  /*2c740*/  BSYNC B2 ;  /* 0x0000000000027941 */ /* 0x000fea0003800000 */
.L_x_10496:
        /* <DEDUP_REMOVED lines=44> */
.L_x_10495:
[----:B------:R-:W-:Y:S05]  /*2ca10*/  BSYNC B1 ;  /* 0x0000000000017941 */ /* 0x000fea0003800000 */
.L_x_10494:
        /* <DEDUP_REMOVED lines=13> */
.L_x_10498:
        /* <DEDUP_REMOVED lines=12> */
.L_x_10501:
[----:B------:R-:W-:Y:S02]  /*2cbb0*/  IMAD.MOV.U32 R10, RZ, RZ, R160 ;  /* 0x000000ffff0a7224 */ /* 0x000fe400078e00a0 */
.L_x_10502:
[----:B------:R-:W-:Y:S05]  /*2cbc0*/  BSYNC B1 ;  /* 0x0000000000017941 */ /* 0x000fea0003800000 */
.L_x_10500:
        /* <DEDUP_REMOVED lines=16> */
.L_x_10506:
[----:B------:R-:W-:Y:S05]  /*2ccd0*/  BSYNC B2 ;  /* 0x0000000000027941 */ /* 0x000fea0003800000 */
.L_x_10505:
        /* <DEDUP_REMOVED lines=44> */
.L_x_10504:
[----:B------:R-:W-:Y:S05]  /*2cfa0*/  BSYNC B1 ;  /* 0x0000000000017941 */ /* 0x000fea0003800000 */
.L_x_10503:
        /* <DEDUP_REMOVED lines=10> */
.L_x_10499:
        /* <DEDUP_REMOVED lines=12> */
.L_x_10508:
[----:B------:R-:W-:Y:S02]  /*2d110*/  IMAD.MOV.U32 R133, RZ, RZ, R160 ;  /* 0x000000ffff857224 */ /* 0x000fe400078e00a0 */
.L_x_10509:
[----:B------:R-:W-:Y:S05]  /*2d120*/  BSYNC B1 ;  /* 0x0000000000017941 */ /* 0x000fea0003800000 */
.L_x_10507:
        /* <DEDUP_REMOVED lines=16> */
.L_x_10513:
[----:B------:R-:W-:Y:S05]  /*2d230*/  BSYNC B2 ;  /* 0x0000000000027941 */ /* 0x000fea0003800000 */
.L_x_10512:
        /* <DEDUP_REMOVED lines=44> */
.L_x_10511:
[----:B------:R-:W-:Y:S05]  /*2d500*/  BSYNC B1 ;  /* 0x0000000000017941 */ /* 0x000fea0003800000 */
.L_x_10510:
        /* <DEDUP_REMOVED lines=10> */
[----:B------:R-:W-:Y:S01]  /*2d5b0*/  FADD.FTZ R133, R97, R133 ;  /* 0x0000008561857221 */ /* 0x000fe20000010000 */
[----:B------:R-:W-:Y:S01]  /*2d5c0*/  MOV R97, R96 ;  /* 0x0000006000617202 */ /* 0x000fe20000000f00 */
[----:B------:R-:W-:Y:S05]  /*2d5d0*/  BRA `(.L_x_10515) ;  /* 0x0000056000007947 */ /* 0x000fea0003800000 */
.L_x_10514:
        /* <DEDUP_REMOVED lines=12> */
.L_x_10517:
[----:B------:R-:W-:Y:S02]  /*2d6a0*/  IMAD.MOV.U32 R11, RZ, RZ, R160 ;  /* 0x000000ffff0b7224 */ /* 0x000fe400078e00a0 */
.L_x_10518:
[----:B------:R-:W-:Y:S05]  /*2d6b0*/  BSYNC B1 ;  /* 0x0000000000017941 */ /* 0x000fea0003800000 */
.L_x_10516:
        /* <DEDUP_REMOVED lines=16> */
.L_x_10522:
[----:B------:R-:W-:Y:S05]  /*2d7c0*/  BSYNC B2 ;  /* 0x0000000000027941 */ /* 0x000fea0003800000 */
.L_x_10521:
        /* <DEDUP_REMOVED lines=44> */
.L_x_10520:
[----:B------:R-:W-:Y:S05]  /*2da90*/  BSYNC B1 ;  /* 0x0000000000017941 */ /* 0x000fea0003800000 */
.L_x_10519:
        /* <DEDUP_REMOVED lines=10> */
.L_x_10515:
        /* <DEDUP_REMOVED lines=12> */
.L_x_10524:
[----:B------:R-:W-:Y:S02]  /*2dc00*/  MOV R98, R160 ;  /* 0x000000a000627202 */ /* 0x000fe40000000f00 */
.L_x_10525:
[----:B------:R-:W-:Y:S05]  /*2dc10*/  BSYNC B1 ;  /* 0x0000000000017941 */ /* 0x000fea0003800000 */
.L_x_10523:
        /* <DEDUP_REMOVED lines=16> */
.L_x_10529:
[----:B------:R-:W-:Y:S05]  /*2dd20*/  BSYNC B2 ;  /* 0x0000000000027941 */ /* 0x000fea0003800000 */
.L_x_10528:
        /* <DEDUP_REMOVED lines=44> */
.L_x_10527:
[----:B------:R-:W-:Y:S05]  /*2dff0*/  BSYNC B1 ;  /* 0x0000000000017941 */ /* 0x000fea0003800000 */
.L_x_10526:
        /* <DEDUP_REMOVED lines=13> */
.L_x_10530:
        /* <DEDUP_REMOVED lines=12> */
.L_x_10533:
[----:B------:R-:W-:Y:S02]  /*2e190*/  IMAD.MOV.U32 R12, RZ, RZ, R160 ;  /* 0x000000ffff0c7224 */ /* 0x000fe400078e00a0 */
.L_x_10534:
[----:B------:R-:W-:Y:S05]  /*2e1a0*/  BSYNC B1 ;  /* 0x0000000000017941 */ /* 0x000fea0003800000 */
.L_x_10532:
        /* <DEDUP_REMOVED lines=16> */
.L_x_10538:
[----:B------:R-:W-:Y:S05]  /*2e2b0*/  BSYNC B2 ;  /* 0x0000000000027941 */ /* 0x000fea0003800000 */
.L_x_10537:
        /* <DEDUP_REMOVED lines=44> */
.L_x_10536:
[----:B------:R-:W-:Y:S05]  /*2e580*/  BSYNC B1 ;  /* 0x0000000000017941 */ /* 0x000fea0003800000 */
.L_x_10535:
        /* <DEDUP_REMOVED lines=10> */
.L_x_10531:
        /* <DEDUP_REMOVED lines=12> */
.L_x_10540:
[----:B------:R-:W-:Y:S02]  /*2e6f0*/  IMAD.MOV.U32 R98, RZ, RZ, R160 ;  /* 0x000000ffff627224 */ /* 0x000fe400078e00a0 */
.L_x_10541:
[----:B------:R-:W-:Y:S05]  /*2e700*/  BSYNC B1 ;  /* 0x0000000000017941 */ /* 0x000fea0003800000 */
.L_x_10539:
        /* <DEDUP_REMOVED lines=16> */
.L_x_10545:
[----:B------:R-:W-:Y:S05]  /*2e810*/  BSYNC B2 ;  /* 0x0000000000027941 */ /* 0x000fea0003800000 */
.L_x_10544:
        /* <DEDUP_REMOVED lines=42> */
[----:B------:R-:W-:Y:S01]  /*2eac0*/  HFMA2.MMA R96, -RZ, RZ, 0, 0 ;  /* 0x00000000ff607435 */ /* 0x000fe200000001ff */
[----:B------:R-:W-:-:S05]  /*2ead0*/  LOP3.LUT R49, R97, UR25, R136, 0x96, !PT ;  /* 0x0000001961317c12 */ /* 0x000fca000f8e9688 */
.L_x_10543:
[----:B------:R-:W-:Y:S05]  /*2eae0*/  BSYNC B1 ;  /* 0x0000000000017941 */ /* 0x000fea0003800000 */
.L_x_10542:
        /* <DEDUP_REMOVED lines=14> */
.L_x_10546:
        /* <DEDUP_REMOVED lines=12> */
.L_x_10549:
[----:B------:R-:W-:Y:S02]  /*2ec90*/  IMAD.MOV.U32 R13, RZ, RZ, R160 ;  /* 0x000000ffff0d7224 */ /* 0x000fe400078e00a0 */
.L_x_10550:
[----:B------:R-:W-:Y:S05]  /*2eca0*/  BSYNC B1 ;  /* 0x0000000000017941 */ /* 0x000fea0003800000 */
.L_x_10548:
        /* <DEDUP_REMOVED lines=16> */
[----:B------:R-:W-:Y:S02]  /*2edb0*/  @P0 IADD3 R48, R4, RZ, RZ ;  /* 0x000000ff04300210 */ /* 0x000fe40007ffe0ff */
[----:B------:R-:W-:-:S03]  /*2edc0*/  LOP3.LUT P0, RZ, R5, 0x40, RZ, 0xc0, !PT ;  /* 0x0000004005ff7812 */ /* 0x000fc6000780c0ff */
[----:B------:R-:W-:-:S05]  /*2edd0*/  @!P6 IMAD.MOV.U32 R4, RZ, RZ, R48 ;  /* 0x000000ffff04e224 */ /* 0x000fca00078e0030 */
.L_x_10554:
[----:B------:R-:W-:Y:S05]  /*2ede0*/  BSYNC B2 ;  /* 0x0000000000027941 */ /* 0x000fea0003800000 */
.L_x_10553:
        /* <DEDUP_REMOVED lines=44> */
.L_x_10552:
[----:B------:R-:W-:Y:S05]  /*2f0b0*/  BSYNC B1 ;  /* 0x0000000000017941 */ /* 0x000fea0003800000 */
.L_x_10551:
        /* <DEDUP_REMOVED lines=10> */
.L_x_10547:
        /* <DEDUP_REMOVED lines=48> */
.L_x_10555:
        /* <DEDUP_REMOVED lines=19> */
.L_x_10557:
[----:B------:R-:W-:Y:S02]  /*2f590*/  IMAD.MOV.U32 R137, RZ, RZ, R160 ;  /* 0x000000ffff897224 */ /* 0x000fe400078e00a0 */
.L_x_10558:
[----:B------:R-:W-:Y:S05]  /*2f5a0*/  BSYNC B1 ;  /* 0x0000000000017941 */ /* 0x000fea0003800000 */
.L_x_10556:
        /* <DEDUP_REMOVED lines=16> */
.L_x_10562:
[----:B------:R-:W-:Y:S05]  /*2f6b0*/  BSYNC B2 ;  /* 0x0000000000027941 */ /* 0x000fea0003800000 */
.L_x_10561:
        /* <DEDUP_REMOVED lines=44> */
.L_x_10560:
[----:B------:R-:W-:Y:S05]  /*2f980*/  BSYNC B1 ;  /* 0x0000000000017941 */ /* 0x000fea0003800000 */
.L_x_10559:
        /* <DEDUP_REMOVED lines=16> */
.L_x_10563:
        /* <DEDUP_REMOVED lines=12> */
.L_x_10566:
[----:B------:R-:W-:Y:S02]  /*2fb50*/  IMAD.MOV.U32 R6, RZ, RZ, R160 ;  /* 0x000000ffff067224 */ /* 0x000fe400078e00a0 */
.L_x_10567:
[----:B------:R-:W-:Y:S05]  /*2fb60*/  BSYNC B1 ;  /* 0x0000000000017941 */ /* 0x000fea0003800000 */
.L_x_10565:
        /* <DEDUP_REMOVED lines=16> */
.L_x_10571:
[----:B------:R-:W-:Y:S05]  /*2fc70*/  BSYNC B2 ;  /* 0x0000000000027941 */ /* 0x000fea0003800000 */
.L_x_10570:
        /* <DEDUP_REMOVED lines=44> */
.L_x_10569:
[----:B------:R-:W-:Y:S05]  /*2ff40*/  BSYNC B1 ;  /* 0x0000000000017941 */ /* 0x000fea0003800000 */
.L_x_10568:
        /* <DEDUP_REMOVED lines=10> */
.L_x_10564:
        /* <DEDUP_REMOVED lines=12> */
.L_x_10573:
[----:B------:R-:W-:Y:S02]  /*300b0*/  IMAD.MOV.U32 R142, RZ, RZ, R160 ;  /* 0x000000ffff8e7224 */ /* 0x000fe400078e00a0 */
.L_x_10574:
[----:B------:R-:W-:Y:S05]  /*300c0*/  BSYNC B1 ;  /* 0x0000000000017941 */ /* 0x000fea0003800000 */
.L_x_10572:
        /* <DEDUP_REMOVED lines=16> */
.L_x_10578:
[----:B------:R-:W-:Y:S05]  /*301d0*/  BSYNC B2 ;  /* 0x0000000000027941 */ /* 0x000fea0003800000 */
.L_x_10577:
        /* <DEDUP_REMOVED lines=44> */
.L_x_10576:
[----:B------:R-:W-:Y:S05]  /*304a0*/  BSYNC B1 ;  /* 0x0000000000017941 */ /* 0x000fea0003800000 */
.L_x_10575:
        /* <DEDUP_REMOVED lines=15> */
.L_x_10579:
        /* <DEDUP_REMOVED lines=12> */
.L_x_10582:
[----:B------:R-:W-:Y:S02]  /*30660*/  IMAD.MOV.U32 R7, RZ, RZ, R160 ;  /* 0x000000ffff077224 */ /* 0x000fe400078e00a0 */
.L_x_10583:
[----:B------:R-:W-:Y:S05]  /*30670*/  BSYNC B1 ;  /* 0x0000000000017941 */ /* 0x000fea0003800000 */
.L_x_10581:
        /* <DEDUP_REMOVED lines=16> */
.L_x_10587:
[----:B------:R-:W-:Y:S05]  /*30780*/  BSYNC B2 ;  /* 0x0000000000027941 */ /* 0x000fea0003800000 */
.L_x_10586:
        /* <DEDUP_REMOVED lines=44> */
.L_x_10585:
[----:B------:R-:W-:Y:S05]  /*30a50*/  BSYNC B1 ;  /* 0x0000000000017941 */ /* 0x000fea0003800000 */
.L_x_10584:
        /* <DEDUP_REMOVED lines=10> */
.L_x_10580:
        /* <DEDUP_REMOVED lines=12> */
.L_x_10589:
[----:B------:R-:W-:Y:S02]  /*30bc0*/  IMAD.MOV.U32 R96, RZ, RZ, R160 ;  /* 0x000000ffff607224 */ /* 0x000fe400078e00a0 */
.L_x_10590:
[----:B------:R-:W-:Y:S05]  /*30bd0*/  BSYNC B1 ;  /* 0x0000000000017941 */ /* 0x000fea0003800000 */
.L_x_10588:
        /* <DEDUP_REMOVED lines=16> */
.L_x_10594:
[----:B------:R-:W-:Y:S05]  /*30ce0*/  BSYNC B2 ;  /* 0x0000000000027941 */ /* 0x000fea0003800000 */
.L_x_10593:
        /* <DEDUP_REMOVED lines=44> */
.L_x_10592:
[----:B------:R-:W-:Y:S05]  /*30fb0*/  BSYNC B1 ;  /* 0x0000000000017941 */ /* 0x000fea0003800000 */
.L_x_10591:
        /* <DEDUP_REMOVED lines=15> */
.L_x_10595:
        /* <DEDUP_REMOVED lines=12> */
.L_x_10598:
[----:B------:R-:W-:Y:S02]  /*31170*/  IMAD.MOV.U32 R8, RZ, RZ, R160 ;  /* 0x000000ffff087224 */ /* 0x000fe400078e00a0 */
.L_x_10599:
[----:B------:R-:W-:Y:S05]  /*31180*/  BSYNC B1 ;  /* 0x0000000000017941 */ /* 0x000fea0003800000 */
.L_x_10597:
        /* <DEDUP_REMOVED lines=16> */
.L_x_10603:
[----:B------:R-:W-:Y:S05]  /*31290*/  BSYNC B2 ;  /* 0x0000000000027941 */ /* 0x000fea0003800000 */
.L_x_10602:
        /* <DEDUP_REMOVED lines=44> */
.L_x_10601:
[----:B------:R-:W-:Y:S05]  /*31560*/  BSYNC B1 ;  /* 0x0000000000017941 */ /* 0x000fea0003800000 */
.L_x_10600:
        /* <DEDUP_REMOVED lines=10> */
.L_x_10596:
        /* <DEDUP_REMOVED lines=12> */
.L_x_10605:
[----:B------:R-:W-:Y:S02]  /*316d0*/  IMAD.MOV.U32 R96, RZ, RZ, R160 ;  /* 0x000000ffff607224 */ /* 0x000fe400078e00a0 */
.L_x_10606:
[----:B------:R-:W-:Y:S05]  /*316e0*/  BSYNC B1 ;  /* 0x0000000000017941 */ /* 0x000fea0003800000 */
.L_x_10604:
        /* <DEDUP_REMOVED lines=16> */
.L_x_10610:
[----:B------:R-:W-:Y:S05]  /*317f0*/  BSYNC B2 ;  /* 0x0000000000027941 */ /* 0x000fea0003800000 */
.L_x_10609:
        /* <DEDUP_REMOVED lines=44> */
.L_x_10608:
[----:B------:R-:W-:Y:S05]  /*31ac0*/  BSYNC B1 ;  /* 0x0000000000017941 */ /* 0x000fea0003800000 */
.L_x_10607:
        /* <DEDUP_REMOVED lines=13> */
.L_x_10611:
        /* <DEDUP_REMOVED lines=12> */
.L_x_10614:
[----:B------:R-:W-:Y:S02]  /*31c60*/  IMAD.MOV.U32 R9, RZ, RZ, R160 ;  /* 0x000000ffff097224 */ /* 0x000fe400078e00a0 */
.L_x_10615:
[----:B------:R-:W-:Y:S05]  /*31c70*/  BSYNC B1 ;  /* 0x0000000000017941 */ /* 0x000fea0003800000 */
.L_x_10613:
        /* <DEDUP_REMOVED lines=16> */
.L_x_10619:
[----:B------:R-:W-:Y:S05]  /*31d80*/  BSYNC B2 ;  /* 0x0000000000027941 */ /* 0x000fea0003800000 */
.L_x_10618:
        /* <DEDUP_REMOVED lines=44> */
.L_x_10617:
[----:B------:R-:W-:Y:S05]  /*32050*/  BSYNC B1 ;  /* 0x0000000000017941 */ /* 0x000fea0003800000 */
.L_x_10616:
        /* <DEDUP_REMOVED lines=10> */
.L_x_10612:
        /* <DEDUP_REMOVED lines=12> */
.L_x_10621:
[----:B------:R-:W-:Y:S02]  /*321c0*/  MOV R141, R160 ;  /* 0x000000a0008d7202 */ /* 0x000fe40000000f00 */
.L_x_10622:
[----:B------:R-:W-:Y:S05]  /*321d0*/  BSYNC B1 ;  /* 0x0000000000017941 */ /* 0x000fea0003800000 */
.L_x_10620:
        /* <DEDUP_REMOVED lines=16> */
.L_x_10626:
[----:B------:R-:W-:Y:S05]  /*322e0*/  BSYNC B2 ;  /* 0x0000000000027941 */ /* 0x000fea0003800000 */
.L_x_10625:
        /* <DEDUP_REMOVED lines=44> */
.L_x_10624:
[----:B------:R-:W-:Y:S05]  /*325b0*/  BSYNC B1 ;  /* 0x0000000000017941 */ /* 0x000fea0003800000 */
.L_x_10623:
        /* <DEDUP_REMOVED lines=13> */
.L_x_10627:
        /* <DEDUP_REMOVED lines=12> */
.L_x_10630:
[----:B------:R-:W-:Y:S02]  /*32750*/  IMAD.MOV.U32 R10, RZ, RZ, R160 ;  /* 0x000000ffff0a7224 */ /* 0x000fe400078e00a0 */
.L_x_10631:
[----:B------:R-:W-:Y:S05]  /*32760*/  BSYNC B1 ;  /* 0x0000000000017941 */ /* 0x000fea0003800000 */
.L_x_10629:
        /* <DEDUP_REMOVED lines=16> */
.L_x_10635:
[----:B------:R-:W-:Y:S05]  /*32870*/  BSYNC B2 ;  /* 0x0000000000027941 */ /* 0x000fea0003800000 */
.L_x_10634:
        /* <DEDUP_REMOVED lines=44> */
.L_x_10633:
[----:B------:R-:W-:Y:S05]  /*32b40*/  BSYNC B1 ;  /* 0x0000000000017941 */ /* 0x000fea0003800000 */
.L_x_10632:
        /* <DEDUP_REMOVED lines=10> */
.L_x_10628:
        /* <DEDUP_REMOVED lines=12> */
.L_x_10637:
[----:B------:R-:W-:Y:S02]  /*32cb0*/  IMAD.MOV.U32 R144, RZ, RZ, R160 ;  /* 0x000000ffff907224 */ /* 0x000fe400078e00a0 */
.L_x_10638:
[----:B------:R-:W-:Y:S05]  /*32cc0*/  BSYNC B1 ;  /* 0x0000000000017941 */ /* 0x000fea0003800000 */
.L_x_10636:
        /* <DEDUP_REMOVED lines=16> */
.L_x_10642:
[----:B------:R-:W-:Y:S05]  /*32dd0*/  BSYNC B2 ;  /* 0x0000000000027941 */ /* 0x000fea0003800000 */
.L_x_10641:
        /* <DEDUP_REMOVED lines=44> */
.L_x_10640:
[----:B------:R-:W-:Y:S05]  /*330a0*/  BSYNC B1 ;  /* 0x0000000000017941 */ /* 0x000fea0003800000 */
.L_x_10639:
        /* <DEDUP_REMOVED lines=13> */
.L_x_10643:
        /* <DEDUP_REMOVED lines=12> */
.L_x_10646:
[----:B------:R-:W-:Y:S02]  /*33240*/  IMAD.MOV.U32 R11, RZ, RZ, R160 ;  /* 0x000000ffff0b7224 */ /* 0x000fe400078e00a0 */
.L_x_10647:
[----:B------:R-:W-:Y:S05]  /*33250*/  BSYNC B1 ;  /* 0x0000000000017941 */ /* 0x000fea0003800000 */
.L_x_10645:
        /* <DEDUP_REMOVED lines=16> */
.L_x_10651:
[----:B------:R-:W-:Y:S05]  /*33360*/  BSYNC B2 ;  /* 0x0000000000027941 */ /* 0x000fea0003800000 */
.L_x_10650:
        /* <DEDUP_REMOVED lines=44> */
.L_x_10649:
[----:B------:R-:W-:Y:S05]  /*33630*/  BSYNC B1 ;  /* 0x0000000000017941 */ /* 0x000fea0003800000 */
.L_x_10648:
        /* <DEDUP_REMOVED lines=10> */
.L_x_10644:
        /* <DEDUP_REMOVED lines=12> */
.L_x_10653:
[----:B------:R-:W-:Y:S02]  /*337a0*/  IMAD.MOV.U32 R98, RZ, RZ, R160 ;  /* 0x000000ffff627224 */ /* 0x000fe400078e00a0 */
.L_x_10654:
[----:B------:R-:W-:Y:S05]  /*337b0*/  BSYNC B1 ;  /* 0x0000000000017941 */ /* 0x000fea0003800000 */
.L_x_10652:
        /* <DEDUP_REMOVED lines=16> */
.L_x_10658:
[----:B------:R-:W-:Y:S05]  /*338c0*/  BSYNC B2 ;  /* 0x0000000000027941 */ /* 0x000fea0003800000 */
.L_x_10657:
        /* <DEDUP_REMOVED lines=44> */
.L_x_10656:
[----:B------:R-:W-:Y:S05]  /*33b90*/  BSYNC B1 ;  /* 0x0000000000017941 */ /* 0x000fea0003800000 */
.L_x_10655:
        /* <DEDUP_REMOVED lines=13> */
.L_x_10659:
        /* <DEDUP_REMOVED lines=12> */
.L_x_10662:
[----:B------:R-:W-:Y:S02]  /*33d30*/  IMAD.MOV.U32 R12, RZ, RZ, R160 ;  /* 0x000000ffff0c7224 */ /* 0x000fe400078e00a0 */
.L_x_10663:
[----:B------:R-:W-:Y:S05]  /*33d40*/  BSYNC B1 ;  /* 0x0000000000017941 */ /* 0x000fea0003800000 */
.L_x_10661:
        /* <DEDUP_REMOVED lines=16> */
.L_x_10667:
[----:B------:R-:W-:Y:S05]  /*33e50*/  BSYNC B2 ;  /* 0x0000000000027941 */ /* 0x000fea0003800000 */
.L_x_10666:
        /* <DEDUP_REMOVED lines=44> */
.L_x_10665:
[----:B------:R-:W-:Y:S05]  /*34120*/  BSYNC B1 ;  /* 0x0000000000017941 */ /* 0x000fea0003800000 */
.L_x_10664:
        /* <DEDUP_REMOVED lines=10> */
.L_x_10660:
        /* <DEDUP_REMOVED lines=12> */
.L_x_10669:
[----:B------:R-:W-:Y:S02]  /*34290*/  MOV R98, R160 ;  /* 0x000000a000627202 */ /* 0x000fe40000000f00 */
.L_x_10670:
[----:B------:R-:W-:Y:S05]  /*342a0*/  BSYNC B1 ;  /* 0x0000000000017941 */ /* 0x000fea0003800000 */
.L_x_10668:
        /* <DEDUP_REMOVED lines=16> */
.L_x_10674:
[----:B------:R-:W-:Y:S05]  /*343b0*/  BSYNC B2 ;  /* 0x0000000000027941 */ /* 0x000fea0003800000 */
.L_x_10673:
        /* <DEDUP_REMOVED lines=44> */
.L_x_10672:
[----:B------:R-:W-:Y:S05]  /*34680*/  BSYNC B1 ;  /* 0x0000000000017941 */ /* 0x000fea0003800000 */
.L_x_10671:
        /* <DEDUP_REMOVED lines=14> */
.L_x_10675:
        /* <DEDUP_REMOVED lines=12> */
.L_x_10678:
[----:B------:R-:W-:Y:S02]  /*34830*/  MOV R13, R160 ;  /* 0x000000a0000d7202 */ /* 0x000fe40000000f00 */
.L_x_10679:
[----:B------:R-:W-:Y:S05]  /*34840*/  BSYNC B1 ;  /* 0x0000000000017941 */ /* 0x000fea0003800000 */
.L_x_10677:
        /* <DEDUP_REMOVED lines=19> */
.L_x_10683:
[----:B------:R-:W-:Y:S05]  /*34980*/  BSYNC B2 ;  /* 0x0000000000027941 */ /* 0x000fea0003800000 */
.L_x_10682:
        /* <DEDUP_REMOVED lines=44> */
.L_x_10681:
[----:B------:R-:W-:Y:S05]  /*34c50*/  BSYNC B1 ;  /* 0x0000000000017941 */ /* 0x000fea0003800000 */
.L_x_10680:
        /* <DEDUP_REMOVED lines=10> */
.L_x_10676:
        /* <DEDUP_REMOVED lines=49> */
.L_x_10684:
        /* <DEDUP_REMOVED lines=18> */
.L_x_10686:
[----:B------:R-:W-:Y:S02]  /*35130*/  IMAD.MOV.U32 R152, RZ, RZ, R160 ;  /* 0x000000ffff987224 */ /* 0x000fe400078e00a0 */
.L_x_10687:
[----:B------:R-:W-:Y:S05]  /*35140*/  BSYNC B1 ;  /* 0x0000000000017941 */ /* 0x000fea0003800000 */
.L_x_10685:
        /* <DEDUP_REMOVED lines=16> */
.L_x_10691:
[----:B------:R-:W-:Y:S05]  /*35250*/  BSYNC B2 ;  /* 0x0000000000027941 */ /* 0x000fea0003800000 */
.L_x_10690:
        /* <DEDUP_REMOVED lines=44> */
.L_x_10689:
[----:B------:R-:W-:Y:S05]  /*35520*/  BSYNC B1 ;  /* 0x0000000000017941 */ /* 0x000fea0003800000 */
.L_x_10688:
        /* <DEDUP_REMOVED lines=16> */
.L_x_10692:
        /* <DEDUP_REMOVED lines=12> */
.L_x_10695:
[----:B------:R-:W-:Y:S02]  /*356f0*/  IMAD.MOV.U32 R6, RZ, RZ, R160 ;  /* 0x000000ffff067224 */ /* 0x000fe400078e00a0 */
.L_x_10696:
[----:B------:R-:W-:Y:S05]  /*35700*/  BSYNC B1 ;  /* 0x0000000000017941 */ /* 0x000fea0003800000 */
.L_x_10694:
        /* <DEDUP_REMOVED lines=16> */
.L_x_10700:
[----:B------:R-:W-:Y:S05]  /*35810*/  BSYNC B2 ;  /* 0x0000000000027941 */ /* 0x000fea0003800000 */
.L_x_10699:
        /* <DEDUP_REMOVED lines=44> */
.L_x_10698:
[----:B------:R-:W-:Y:S05]  /*35ae0*/  BSYNC B1 ;  /* 0x0000000000017941 */ /* 0x000fea0003800000 */
.L_x_10697:
        /* <DEDUP_REMOVED lines=10> */
.L_x_10693:
        /* <DEDUP_REMOVED lines=12> */
.L_x_10702:
[----:B------:R-:W-:Y:S02]  /*35c50*/  IMAD.MOV.U32 R147, RZ, RZ, R160 ;  /* 0x000000ffff937224 */ /* 0x000fe400078e00a0 */
.L_x_10703:
[----:B------:R-:W-:Y:S05]  /*35c60*/  BSYNC B1 ;  /* 0x0000000000017941 */ /* 0x000fea0003800000 */
.L_x_10701:
        /* <DEDUP_REMOVED lines=16> */
.L_x_10707:
[----:B------:R-:W-:Y:S05]  /*35d70*/  BSYNC B2 ;  /* 0x0000000000027941 */ /* 0x000fea0003800000 */
.L_x_10706:
        /* <DEDUP_REMOVED lines=44> */
.L_x_10705:
[----:B------:R-:W-:Y:S05]  /*36040*/  BSYNC B1 ;  /* 0x0000000000017941 */ /* 0x000fea0003800000 */
.L_x_10704:
        /* <DEDUP_REMOVED lines=15> */
.L_x_10708:
        /* <DEDUP_REMOVED lines=12> */
.L_x_10711:
[----:B------:R-:W-:Y:S02]  /*36200*/  IMAD.MOV.U32 R7, RZ, RZ, R160 ;  /* 0x000000ffff077224 */ /* 0x000fe400078e00a0 */
.L_x_10712:
[----:B------:R-:W-:Y:S05]  /*36210*/  BSYNC B1 ;  /* 0x0000000000017941 */ /* 0x000fea0003800000 */
.L_x_10710:
        /* <DEDUP_REMOVED lines=16> */
.L_x_10716:
[----:B------:R-:W-:Y:S05]  /*36320*/  BSYNC B2 ;  /* 0x0000000000027941 */ /* 0x000fea0003800000 */
.L_x_10715:
        /* <DEDUP_REMOVED lines=44> */
.L_x_10714:
[----:B------:R-:W-:Y:S05]  /*365f0*/  BSYNC B1 ;  /* 0x0000000000017941 */ /* 0x000fea0003800000 */
.L_x_10713:
        /* <DEDUP_REMOVED lines=10> */
.L_x_10709:
        /* <DEDUP_REMOVED lines=12> */
.L_x_10718:
[----:B------:R-:W-:Y:S02]  /*36760*/  IMAD.MOV.U32 R96, RZ, RZ, R160 ;  /* 0x000000ffff607224 */ /* 0x000fe400078e00a0 */
.L_x_10719:
[----:B------:R-:W-:Y:S05]  /*36770*/  BSYNC B1 ;  /* 0x0000000000017941 */ /* 0x000fea0003800000 */
.L_x_10717:
        /* <DEDUP_REMOVED lines=16> */
.L_x_10723:
[----:B------:R-:W-:Y:S05]  /*36880*/  BSYNC B2 ;  /* 0x0000000000027941 */ /* 0x000fea0003800000 */
.L_x_10722:
        /* <DEDUP_REMOVED lines=44> */
.L_x_10721:
[----:B------:R-:W-:Y:S05]  /*36b50*/  BSYNC B1 ;  /* 0x0000000000017941 */ /* 0x000fea0003800000 */
.L_x_10720:
        /* <DEDUP_REMOVED lines=15> */
.L_x_10724:
        /* <DEDUP_REMOVED lines=12> */
.L_x_10727:
[----:B------:R-:W-:Y:S02]  /*36d10*/  IMAD.MOV.U32 R8, RZ, RZ, R160 ;  /* 0x000000ffff087224 */ /* 0x000fe400078e00a0 */
.L_x_10728:
[----:B------:R-:W-:Y:S05]  /*36d20*/  BSYNC B1 ;  /* 0x0000000000017941 */ /* 0x000fea0003800000 */
.L_x_10726:
        /* <DEDUP_REMOVED lines=16> */
.L_x_10732:
[----:B------:R-:W-:Y:S05]  /*36e30*/  BSYNC B2 ;  /* 0x0000000000027941 */ /* 0x000fea0003800000 */
.L_x_10731:
        /* <DEDUP_REMOVED lines=42> */
[----:B------:R-:W-:Y:S02]  /*370e0*/  LOP3.LUT R49, R151, UR25, R152, 0x96, !PT ;  /* 0x0000001997317c12 */ /* 0x000fe4000f8e9698 */
[----:B------:R-:W-:Y:S02]  /*370f0*/  MOV R160, R150 ;  /* 0x0000009600a07202 */ /* 0x000fe40000000f00 */
.L_x_10730:
[----:B------:R-:W-:Y:S05]  /*37100*/  BSYNC B1 ;  /* 0x0000000000017941 */ /* 0x000fea0003800000 */
.L_x_10729:
        /* <DEDUP_REMOVED lines=10> */
.L_x_10725:
        /* <DEDUP_REMOVED lines=12> */
.L_x_10734:
[----:B------:R-:W-:Y:S02]  /*37270*/  IMAD.MOV.U32 R96, RZ, RZ, R160 ;  /* 0x000000ffff607224 */ /* 0x000fe400078e00a0 */
.L_x_10735:
[----:B------:R-:W-:Y:S05]  /*37280*/  BSYNC B1 ;  /* 0x0000000000017941 */ /* 0x000fea0003800000 */
.L_x_10733:
        /* <DEDUP_REMOVED lines=16> */
.L_x_10739:
[----:B------:R-:W-:Y:S05]  /*37390*/  BSYNC B2 ;  /* 0x0000000000027941 */ /* 0x000fea0003800000 */
.L_x_10738:
        /* <DEDUP_REMOVED lines=44> */
.L_x_10737:
[----:B------:R-:W-:Y:S05]  /*37660*/  BSYNC B1 ;  /* 0x0000000000017941 */ /* 0x000fea0003800000 */
.L_x_10736:
        /* <DEDUP_REMOVED lines=13> */
.L_x_10740:
        /* <DEDUP_REMOVED lines=12> */
.L_x_10743:
[----:B------:R-:W-:Y:S02]  /*37800*/  IMAD.MOV.U32 R9, RZ, RZ, R160 ;  /* 0x000000ffff097224 */ /* 0x000fe400078e00a0 */
.L_x_10744:
[----:B------:R-:W-:Y:S05]  /*37810*/  BSYNC B1 ;  /* 0x0000000000017941 */ /* 0x000fea0003800000 */
.L_x_10742:
        /* <DEDUP_REMOVED lines=16> */
.L_x_10748:
[----:B------:R-:W-:Y:S05]  /*37920*/  BSYNC B2 ;  /* 0x0000000000027941 */ /* 0x000fea0003800000 */
.L_x_10747:
        /* <DEDUP_REMOVED lines=44> */
.L_x_10746:
[----:B------:R-:W-:Y:S05]  /*37bf0*/  BSYNC B1 ;  /* 0x0000000000017941 */ /* 0x000fea0003800000 */
.L_x_10745:
        /* <DEDUP_REMOVED lines=10> */
.L_x_10741:
        /* <DEDUP_REMOVED lines=12> */
.L_x_10750:
[----:B------:R-:W-:Y:S02]  /*37d60*/  IMAD.MOV.U32 R154, RZ, RZ, R160 ;  /* 0x000000ffff9a7224 */ /* 0x000fe400078e00a0 */
.L_x_10751:
[----:B------:R-:W-:Y:S05]  /*37d70*/  BSYNC B1 ;  /* 0x0000000000017941 */ /* 0x000fea0003800000 */
.L_x_10749:
        /* <DEDUP_REMOVED lines=16> */
.L_x_10755:
[----:B------:R-:W-:Y:S05]  /*37e80*/  BSYNC B2 ;  /* 0x0000000000027941 */ /* 0x000fea0003800000 */
.L_x_10754:
        /* <DEDUP_REMOVED lines=44> */
.L_x_10753:
[----:B------:R-:W-:Y:S05]  /*38150*/  BSYNC B1 ;  /* 0x0000000000017941 */ /* 0x000fea0003800000 */
.L_x_10752:
        /* <DEDUP_REMOVED lines=13> */
.L_x_10756:
        /* <DEDUP_REMOVED lines=12> */
.L_x_10759:
[----:B------:R-:W-:Y:S02]  /*382f0*/  IMAD.MOV.U32 R10, RZ, RZ, R160 ;  /* 0x000000ffff0a7224 */ /* 0x000fe400078e00a0 */
.L_x_10760:
[----:B------:R-:W-:Y:S05]  /*38300*/  BSYNC B1 ;  /* 0x0000000000017941 */ /* 0x000fea0003800000 */
.L_x_10758:
        /* <DEDUP_REMOVED lines=16> */
.L_x_10764:
[----:B------:R-:W-:Y:S05]  /*38410*/  BSYNC B2 ;  /* 0x0000000000027941 */ /* 0x000fea0003800000 */
.L_x_10763:
        /* <DEDUP_REMOVED lines=44> */
.L_x_10762:
[----:B------:R-:W-:Y:S05]  /*386e0*/  BSYNC B1 ;  /* 0x0000000000017941 */ /* 0x000fea0003800000 */
.L_x_10761:
        /* <DEDUP_REMOVED lines=10> */
.L_x_10757:
        /* <DEDUP_REMOVED lines=12> */
.L_x_10766:
[----:B------:R-:W-:Y:S02]  /*38850*/  IMAD.MOV.U32 R153, RZ, RZ, R160 ;  /* 0x000000ffff997224 */ /* 0x000fe400078e00a0 */
.L_x_10767:
[----:B------:R-:W-:Y:S05]  /*38860*/  BSYNC B1 ;  /* 0x0000000000017941 */ /* 0x000fea0003800000 */
.L_x_10765:
        /* <DEDUP_REMOVED lines=16> */
.L_x_10771:
[----:B------:R-:W-:Y:S05]  /*38970*/  BSYNC B2 ;  /* 0x0000000000027941 */ /* 0x000fea0003800000 */
.L_x_10770:
        /* <DEDUP_REMOVED lines=44> */
.L_x_10769:
[----:B------:R-:W-:Y:S05]  /*38c40*/  BSYNC B1 ;  /* 0x0000000000017941 */ /* 0x000fea0003800000 */
.L_x_10768:
        /* <DEDUP_REMOVED lines=13> */
.L_x_10772:
        /* <DEDUP_REMOVED lines=12> */
.L_x_10775:
[----:B------:R-:W-:Y:S02]  /*38de0*/  IMAD.MOV.U32 R11, RZ, RZ, R160 ;  /* 0x000000ffff0b7224 */ /* 0x000fe400078e00a0 */
.L_x_10776:
[----:B------:R-:W-:Y:S05]  /*38df0*/  BSYNC B1 ;  /* 0x0000000000017941 */ /* 0x000fea0003800000 */
.L_x_10774:
        /* <DEDUP_REMOVED lines=16> */
.L_x_10780:
[----:B------:R-:W-:Y:S05]  /*38f00*/  BSYNC B2 ;  /* 0x0000000000027941 */ /* 0x000fea0003800000 */
.L_x_10779:
        /* <DEDUP_REMOVED lines=44> */
.L_x_10778:
[----:B------:R-:W-:Y:S05]  /*391d0*/  BSYNC B1 ;  /* 0x0000000000017941 */ /* 0x000fea0003800000 */
.L_x_10777:
        /* <DEDUP_REMOVED lines=10> */
.L_x_10773:
        /* <DEDUP_REMOVED lines=12> */
.L_x_10782:
[----:B------:R-:W-:Y:S02]  /*39340*/  IMAD.MOV.U32 R98, RZ, RZ, R160 ;  /* 0x000000ffff627224 */ /* 0x000fe400078e00a0 */
.L_x_10783:
[----:B------:R-:W-:Y:S05]  /*39350*/  BSYNC B1 ;  /* 0x0000000000017941 */ /* 0x000fea0003800000 */
.L_x_10781:
        /* <DEDUP_REMOVED lines=16> */
.L_x_10787:
[----:B------:R-:W-:Y:S05]  /*39460*/  BSYNC B2 ;  /* 0x0000000000027941 */ /* 0x000fea0003800000 */
.L_x_10786:
        /* <DEDUP_REMOVED lines=44> */
.L_x_10785:
[----:B------:R-:W-:Y:S05]  /*39730*/  BSYNC B1 ;  /* 0x0000000000017941 */ /* 0x000fea0003800000 */
.L_x_10784:
        /* <DEDUP_REMOVED lines=13> */
.L_x_10788:
        /* <DEDUP_REMOVED lines=12> */
.L_x_10791:
[----:B------:R-:W-:Y:S02]  /*398d0*/  IMAD.MOV.U32 R12, RZ, RZ, R160 ;  /* 0x000000ffff0c7224 */ /* 0x000fe400078e00a0 */
.L_x_10792:
[----:B------:R-:W-:Y:S05]  /*398e0*/  BSYNC B1 ;  /* 0x0000000000017941 */ /* 0x000fea0003800000 */
.L_x_10790:
        /* <DEDUP_REMOVED lines=16> */
.L_x_10796:
[----:B------:R-:W-:Y:S05]  /*399f0*/  BSYNC B2 ;  /* 0x0000000000027941 */ /* 0x000fea0003800000 */
.L_x_10795:
        /* <DEDUP_REMOVED lines=44> */
.L_x_10794:
[----:B------:R-:W-:Y:S05]  /*39cc0*/  BSYNC B1 ;  /* 0x0000000000017941 */ /* 0x000fea0003800000 */
.L_x_10793:
        /* <DEDUP_REMOVED lines=10> */
.L_x_10789:
        /* <DEDUP_REMOVED lines=12> */
.L_x_10798:
[----:B------:R-:W-:Y:S02]  /*39e30*/  IMAD.MOV.U32 R98, RZ, RZ, R160 ;  /* 0x000000ffff627224 */ /* 0x000fe400078e00a0 */
.L_x_10799:
[----:B------:R-:W-:Y:S05]  /*39e40*/  BSYNC B1 ;  /* 0x0000000000017941 */ /* 0x000fea0003800000 */
.L_x_10797:
        /* <DEDUP_REMOVED lines=16> */
.L_x_10803:
[----:B------:R-:W-:Y:S05]  /*39f50*/  BSYNC B2 ;  /* 0x0000000000027941 */ /* 0x000fea0003800000 */
.L_x_10802:
        /* <DEDUP_REMOVED lines=44> */
.L_x_10801:
[----:B------:R-:W-:Y:S05]  /*3a220*/  BSYNC B1 ;  /* 0x0000000000017941 */ /* 0x000fea0003800000 */
.L_x_10800:
        /* <DEDUP_REMOVED lines=14> */
.L_x_10804:
        /* <DEDUP_REMOVED lines=12> */
.L_x_10807:
[----:B------:R-:W-:Y:S02]  /*3a3d0*/  IMAD.MOV.U32 R13, RZ, RZ, R160 ;  /* 0x000000ffff0d7224 */ /* 0x000fe400078e00a0 */
.L_x_10808:
[----:B------:R-:W-:Y:S05]  /*3a3e0*/  BSYNC B1 ;  /* 0x0000000000017941 */ /* 0x000fea0003800000 */
.L_x_10806:
        /* <DEDUP_REMOVED lines=12> */
[----:B------:R-:W-:Y:S02]  /*3a4b0*/  @!P6 IADD3 R0, R0, 0x1, RZ ;  /* 0x000000010000e810 */ /* 0x000fe40007ffe0ff */
[----:B------:R-:W-:Y:S02]  /*3a4c0*/  @!P6 IADD3 R48, R4, 0x1, RZ ;  /* 0x000000010430e810 */ /* 0x000fe40007ffe0ff */
[----:B------:R-:W-:Y:S02]  /*3a4d0*/  ISETP.NE.AND P0, PT, R0, RZ, !P6 ;  /* 0x000000ff0000720c */ /* 0x000fe40007705270 */
[----:B------:R-:W-:-:S11]  /*3a4e0*/  @!P6 MOV R3, RZ ;  /* 0x000000ff0003e202 */ /* 0x000fd60000000f00 */
[----:B------:R-:W-:Y:S01]  /*3a4f0*/  @P0 IMAD.MOV R48, RZ, RZ, R4 ;  /* 0x000000ffff300224 */ /* 0x000fe200078e0204 */
[----:B------:R-:W-:-:S03]  /*3a500*/  LOP3.LUT P0, RZ, R5, 0x40, RZ, 0xc0, !PT ;  /* 0x0000004005ff7812 */ /* 0x000fc6000780c0ff */
[----:B------:R-:W-:-:S05]  /*3a510*/  @!P6 IMAD.MOV.U32 R4, RZ, RZ, R48 ;  /* 0x000000ffff04e224 */ /* 0x000fca00078e0030 */
.L_x_10812:
[----:B------:R-:W-:Y:S05]  /*3a520*/  BSYNC B2 ;  /* 0x0000000000027941 */ /* 0x000fea0003800000 */
.L_x_10811:
        /* <DEDUP_REMOVED lines=44> */
.L_x_10810:
[----:B------:R-:W-:Y:S05]  /*3a7f0*/  BSYNC B1 ;  /* 0x0000000000017941 */ /* 0x000fea0003800000 */
.L_x_10809:
        /* <DEDUP_REMOVED lines=9> */
[----:B------:R-:W-:-:S03]  /*3a890*/  SEL R13, RZ, 0x1, P6 ;  /* 0x00000001ff0d7807 */ /* 0x000fc60003000000 */
.L_x_10805:
[----:B------:R-:W-:Y:S01]  /*3a8a0*/  IMAD.WIDE.U32 R150, R145, R204, c[0x0][0x188] ;  /* 0x0000620091967625 */ /* 0x000fe200078e00cc */
[----:B------:R-:W-:Y:S02]  /*3a8b0*/  F2FP.PACK_AB R99, R155, R154 ;  /* 0x0000009a9b63723e */ /* 0x000fe400000000ff */
[----:B------:R-:W-:Y:S02]  /*3a8c0*/  F2FP.PACK_AB R98, R153, R152 ;  /* 0x000000989962723e */ /* 0x000fe400000000ff */
[----:B------:R-:W-:Y:S02]  /*3a8d0*/  F2FP.PACK_AB R97, R149, R148 ;  /* 0x000000949561723e */ /* 0x000fe400000000ff */
[----:B------:R-:W-:Y:S02]  /*3a8e0*/  F2FP.PACK_AB R96, R147, R146 ;  /* 0x000000929360723e */ /* 0x000fe400000000ff */
        /* <DEDUP_REMOVED lines=43> */
.L_x_10813:
        /* <DEDUP_REMOVED lines=83> */
.L_x_10818:
        /* <DEDUP_REMOVED lines=180> */
.L_x_10819:
[----:B------:R-:W-:Y:S01]  /*3bc10*/  ULDC.U8 UR8, c[0x0][0x1f0] ;  /* 0x00007c0000087ab9 */ /* 0x000fe20000000000 */
[C---:B------:R-:W-:Y:S01]  /*3bc20*/  FMUL.FTZ R96, R99.reuse, R99 ;  /* 0x0000006363607220 */ /* 0x040fe20000410000 */
[----:B------:R-:W-:Y:S01]  /*3bc30*/  ISETP.NE.AND P0, PT, RZ, UR8, PT ;  /* 0x00000008ff007c0c */ /* 0x000fe2000bf05270 */
[----:B-1----:R-:W-:Y:S01]  /*3bc40*/  FADD.FTZ R97, R98, R150 ;  /* 0x0000009662617221 */ /* 0x002fe20000010000 */
[----:B------:R-:W-:Y:S01]  /*3bc50*/  HFMA2.MMA R163, -RZ, RZ, 0, 2.384185791015625e-07 ;  /* 0x00000004ffa37435 */ /* 0x000fe200000001ff */
[----:B------:R-:W-:Y:S01]  /*3bc60*/  IMAD.MOV.U32 R98, RZ, RZ, c[0x0][0x1e0] ;  /* 0x00007800ff627624 */ /* 0x000fe200078e00ff */
[----:B------:R-:W-:Y:S01]  /*3bc70*/  FSEL R96, R96, RZ, P0 ;  /* 0x000000ff60607208 */ /* 0x000fe20000000000 */
[----:B------:R1:W-:Y:S01]  /*3bc80*/  STL [R1+0x1cc], R2 ;  /* 0x0001cc0201007387 */ /* 0x0003e20000100800 */
[----:B------:R-:W-:Y:S01]  /*3bc90*/  FSEL R151, R99, RZ, !P0 ;  /* 0x000000ff63977208 */ /* 0x000fe20004000000 */
[----:B------:R-:W-:Y:S02]  /*3bca0*/  FFMA.FTZ R97, R97, R98, c[0x0][0x228] ;  /* 0x00008a0061617623 */ /* 0x000fe40000010062 */
[----:B------:R2:W-:Y:S02]  /*3bcb0*/  STL [R1+0x1c8], R0 ;  /* 0x0001c80001007387 */ /* 0x0005e40000100800 */
[----:B------:R-:W-:-:S02]  /*3bcc0*/  FADD.FTZ R96, R97, R96 ;  /* 0x0000006061607221 */ /* 0x000fc40000010000 */
[----:B------:R-:W3:Y:S02]  /*3bcd0*/  LDL R98, [R1+0x1a0] ;  /* 0x0001a00001627983 */ /* 0x000ee40000100800 */
[----:B0-----:R0:W4:Y:S02]  /*3bce0*/  MUFU.RSQ R150, R96 ;  /* 0x0000006000967308 */ /* 0x0011240000001400 */
[----:B-1----:R-:W3:Y:S04]  /*3bcf0*/  LDL R2, [R1+0x19c] ;  /* 0x00019c0001027983 */ /* 0x002ee80000100800 */
[----:B------:R-:W3:Y:S01]  /*3bd00*/  LDL R252, [R1+0x198] ;  /* 0x0001980001fc7983 */ /* 0x000ee20000100800 */
[----:B0-----:R-:W-:-:S03]  /*3bd10*/  @!P1 IMAD.WIDE R96, R162, R163, c[0x0][0x1a0] ;  /* 0x00006800a2609625 */ /* 0x001fc600078e02a3 */
[----:B--2---:R-:W2:Y:S04]  /*3bd20*/  LDL R0, [R1+0x190] ;  /* 0x0001900001007983 */ /* 0x004ea80000100800 */
[----:B------:R0:W-:Y:S04]  /*3bd30*/  @!P1 STG.E [R96.64], R99 ;  /* 0x0000006360009986 */ /* 0x0001e8000c101906 */
[----:B------:R-:W2:Y:S04]  /*3bd40*/  LDL R251, [R1+0x194] ;  /* 0x0001940001fb7983 */ /* 0x000ea80000100800 */
[----:B0-----:R-:W2:Y:S01]  /*3bd50*/  LDL R99, [R1+0x1c0] ;  /* 0x0001c00001637983 */ /* 0x001ea20000100800 */
[----:B------:R-:W-:-:S05]  /*3bd60*/  @!P1 IMAD.WIDE R96, R162, R163, c[0x0][0x1a8] ;  /* 0x00006a00a2609625 */ /* 0x000fca00078e02a3 */
[----:B----4-:R0:W-:Y:S01]  /*3bd70*/  @!P1 STG.E [R96.64], R150 ;  /* 0x0000009660009986 */ /* 0x0101e2000c101906 */
[C---:B------:R-:W-:Y:S02]  /*3bd80*/  FADD.FTZ R112, -R151.reuse, R112 ;  /* 0x0000007097707221 */ /* 0x040fe40000010100 */
[C---:B------:R-:W-:Y:S02]  /*3bd90*/  FADD.FTZ R113, -R151.reuse, R113 ;  /* 0x0000007197717221 */ /* 0x040fe40000010100 */
[C---:B------:R-:W-:Y:S02]  /*3bda0*/  FADD.FTZ R204, -R151.reuse, R116 ;  /* 0x0000007497cc7221 */ /* 0x040fe40000010100 */
[C---:B------:R-:W-:Y:S02]  /*3bdb0*/  FADD.FTZ R163, -R151.reuse, R117 ;  /* 0x0000007597a37221 */ /* 0x040fe40000010100 */
[C---:B0-----:R-:W-:Y:S01]  /*3bdc0*/  FADD.FTZ R96, -R151.reuse, R114 ;  /* 0x0000007297607221 */ /* 0x041fe20000010100 */
[----:B------:R-:W-:Y:S01]  /*3bdd0*/  HADD2.F32 R117, -RZ, R200.H0_H0 ;  /* 0x200000c8ff757230 */ /* 0x000fe20000004100 */
[----:B------:R-:W-:-:S02]  /*3bde0*/  FADD.FTZ R97, -R151, R115 ;  /* 0x0000007397617221 */ /* 0x000fc40000010100 */
[C---:B------:R-:W-:Y:S01]  /*3bdf0*/  FMUL.FTZ R116, R150.reuse, R96 ;  /* 0x0000006096747220 */ /* 0x040fe20000410000 */
[----:B------:R-:W-:Y:S01]  /*3be00*/  HADD2.F32 R96, -RZ, R200.H1_H1 ;  /* 0x300000c8ff607230 */ /* 0x000fe20000004100 */
[C---:B------:R-:W-:Y:S02]  /*3be10*/  FMUL.FTZ R115, R150.reuse, R112 ;  /* 0x0000007096737220 */ /* 0x040fe40000410000 */
[C---:B------:R-:W-:Y:S01]  /*3be20*/  FMUL.FTZ R114, R150.reuse, R113 ;  /* 0x0000007196727220 */ /* 0x040fe20000410000 */
[--C-:B------:R-:W-:Y:S01]  /*3be30*/  HADD2.F32 R112, -RZ, R201.reuse.H1_H1 ;  /* 0x300000c9ff707230 */ /* 0x100fe20000004100 */
[----:B------:R-:W-:Y:S01]  /*3be40*/  FMUL.FTZ R113, R150, R97 ;  /* 0x0000006196717220 */ /* 0x000fe20000410000 */
[----:B------:R-:W-:Y:S01]  /*3be50*/  HADD2.F32 R97, -RZ, R201.H0_H0 ;  /* 0x200000c9ff617230 */ /* 0x000fe20000004100 */
[----:B---3--:R-:W-:-:S04]  /*3be60*/  FFMA.FTZ R96, R114, R96, R98 ;  /* 0x0000006072607223 */ /* 0x008fc80000010062 */
[----:B------:R-:W-:Y:S02]  /*3be70*/  FFMA.FTZ R97, R116, R97, R2 ;  /* 0x0000006174617223 */ /* 0x000fe40000010002 */
[----:B------:R0:W5:Y:S01]  /*3be80*/  LDL.LU R2, [R1+0x1cc] ;  /* 0x0001cc0001027983 */ /* 0x0001620000300800 */
[----:B------:R-:W-:Y:S02]  /*3be90*/  FFMA.FTZ R112, R113, R112, R252 ;  /* 0x0000007071707223 */ /* 0x000fe400000100fc */
[----:B------:R-:W-:Y:S02]  /*3bea0*/  FADD.FTZ R252, -R151, R111 ;  /* 0x0000006f97fc7221 */ /* 0x000fe40000010100 */
[----:B------:R-:W3:Y:S01]  /*3beb0*/  LDL R111, [R1+0x18c] ;  /* 0x00018c00016f7983 */ /* 0x000ee20000100800 */
[----:B--2---:R-:W-:-:S05]  /*3bec0*/  FFMA.FTZ R117, R115, R117, R99 ;  /* 0x0000007573757223 */ /* 0x004fca0000010063 */
[----:B------:R-:W-:Y:S02]  /*3bed0*/  F2FP.PACK_AB R96, R96, R117 ;  /* 0x000000756060723e */ /* 0x000fe400000000ff */
[----:B------:R-:W2:Y:S01]  /*3bee0*/  LDL R117, [R1+0x170] ;  /* 0x0001700001757983 */ /* 0x000ea20000100800 */
[----:B------:R-:W-:Y:S01]  /*3bef0*/  HADD2.F32 R99, -RZ, R202.H1_H1 ;  /* 0x300000caff637230 */ /* 0x000fe20000004100 */
[----:B------:R-:W-:-:S04]  /*3bf00*/  FMUL.FTZ R163, R150, R163 ;  /* 0x000000a396a37220 */ /* 0x000fc80000410000 */
[----:B------:R-:W-:Y:S02]  /*3bf10*/  FFMA.FTZ R99, R163, R99, R0 ;  /* 0x00000063a3637223 */ /* 0x000fe40000010000 */
[----:B------:R-:W1:Y:S01]  /*3bf20*/  S2R R0, SR_TID.X ;  /* 0x0000000000007919 */ /* 0x000e620000002100 */
[----:B------:R-:W-:Y:S01]  /*3bf30*/  HADD2.F32 R98, -RZ, R202.H0_H0 ;  /* 0x200000caff627230 */ /* 0x000fe20000004100 */
[----:B------:R-:W-:Y:S01]  /*3bf40*/  FMUL.FTZ R204, R150, R204 ;  /* 0x000000cc96cc7220 */ /* 0x000fe20000410000 */
[----:B------:R-:W-:Y:S01]  /*3bf50*/  F2FP.PACK_AB R97, R112, R97 ;  /* 0x000000617061723e */ /* 0x000fe200000000ff */
[----:B------:R-:W-:Y:S02]  /*3bf60*/  IMAD R112, R162, c[0x0][0x168], RZ ;  /* 0x00005a00a2707a24 */ /* 0x000fe400078e02ff */
[----:B------:R-:W-:-:S05]  /*3bf70*/  FFMA.FTZ R98, R204, R98, R251 ;  /* 0x00000062cc627223 */ /* 0x000fca00000100fb */
[----:B------:R-:W-:Y:S02]  /*3bf80*/  F2FP.PACK_AB R98, R99, R98 ;  /* 0x000000626362723e */ /* 0x000fe400000000ff */
[----:B------:R-:W-:Y:S01]  /*3bf90*/  SHF.R.S32.HI R99, RZ, 0x1f, R112 ;  /* 0x0000001fff637819 */ /* 0x000fe20000011470 */
[----:B------:R-:W-:-:S03]  /*3bfa0*/  FADD.FTZ R251, -R151, R110 ;  /* 0x0000006e97fb7221 */ /* 0x000fc60000010100 */
[----:B------:R-:W-:Y:S01]  /*3bfb0*/  LEA.HI R112, R99, R112, RZ, 0x3 ;  /* 0x0000007063707211 */ /* 0x000fe200078f18ff */
[--C-:B------:R-:W-:Y:S01]  /*3bfc0*/  HADD2.F32 R99, -RZ, R203.reuse.H0_H0 ;  /* 0x200000cbff637230 */ /* 0x100fe20000004100 */
[----:B------:R-:W-:Y:S01]  /*3bfd0*/  FMUL.FTZ R251, R150, R251 ;  /* 0x000000fb96fb7220 */ /* 0x000fe20000410000 */
[----:B------:R-:W-:Y:S01]  /*3bfe0*/  HADD2.F32 R110, -RZ, R203.H1_H1 ;  /* 0x300000cbff6e7230 */ /* 0x000fe20000004100 */
[----:B-1----:R-:W-:Y:S01]  /*3bff0*/  LOP3.LUT R0, R0, 0x1f, RZ, 0xc0, !PT ;  /* 0x0000001f00007812 */ /* 0x002fe200078ec0ff */
[----:B------:R-:W-:-:S03]  /*3c000*/  FMUL.FTZ R252, R150, R252 ;  /* 0x000000fc96fc7220 */ /* 0x000fc60000410000 */
[----:B------:R-:W-:Y:S02]  /*3c010*/  LEA.HI.SX32 R112, R112, R0, 0x1d ;  /* 0x0000000070707211 */ /* 0x000fe400078feaff */
[----:B------:R-:W4:Y:S01]  /*3c020*/  LDL R0, [R1+0x17c] ;  /* 0x00017c0001007983 */ /* 0x000f220000100800 */
[----:B---3--:R-:W-:Y:S02]  /*3c030*/  FFMA.FTZ R99, R251, R99, R111 ;  /* 0x00000063fb637223 */ /* 0x008fe4000001006f */
[----:B--2---:R-:W-:Y:S02]  /*3c040*/  FFMA.FTZ R110, R252, R110, R117 ;  /* 0x0000006efc6e7223 */ /* 0x004fe40000010075 */
[----:B------:R-:W-:Y:S01]  /*3c050*/  IMAD.SHL.U32 R117, R112, 0x10, RZ ;  /* 0x0000001070757824 */ /* 0x000fe200078e00ff */
[----:B------:R-:W-:Y:S02]  /*3c060*/  SHF.R.U32.HI R112, RZ, 0x1c, R112 ;  /* 0x0000001cff707819 */ /* 0x000fe40000011670 */
[----:B------:R-:W-:-:S02]  /*3c070*/  F2FP.PACK_AB R99, R110, R99 ;  /* 0x000000636e63723e */ /* 0x000fc400000000ff */
[----:B------:R-:W-:-:S04]  /*3c080*/  IADD3 R110, P0, R117, c[0x0][0x208], RZ ;  /* 0x00008200756e7a10 */ /* 0x000fc80007f1e0ff */
[----:B------:R-:W-:-:S05]  /*3c090*/  IADD3.X R111, R112, c[0x0][0x20c], RZ, P0, !PT ;  /* 0x00008300706f7a10 */ /* 0x000fca00007fe4ff */
[----:B------:R1:W-:Y:S04]  /*3c0a0*/  STG.E.128 [R110.64], R96 ;  /* 0x000000606e007986 */ /* 0x0003e8000c101d06 */
[----:B-1----:R-:W2:Y:S04]  /*3c0b0*/  LDL R99, [R1+0x16c] ;  /* 0x00016c0001637983 */ /* 0x002ea80000100800 */
[----:B------:R-:W3:Y:S01]  /*3c0c0*/  LDL R98, [R1+0x174] ;  /* 0x0001740001627983 */ /* 0x000ee20000100800 */
[--C-:B------:R-:W-:Y:S02]  /*3c0d0*/  HADD2.F32 R96, -RZ, R199.reuse.H1_H1 ;  /* 0x300000c7ff607230 */ /* 0x100fe40000004100 */
[----:B------:R-:W-:Y:S01]  /*3c0e0*/  HADD2.F32 R97, -RZ, R199.H0_H0 ;  /* 0x200000c7ff617230 */ /* 0x000fe20000004100 */
[----:B------:R-:W4:Y:S04]  /*3c0f0*/  LDL R110, [R1+0x180] ;  /* 0x00018000016e7983 */ /* 0x000f280000100800 */
[----:B------:R-:W4:Y:S01]  /*3c100*/  LDL R111, [R1+0x188] ;  /* 0x00018800016f7983 */ /* 0x000f220000100800 */
[----:B--2---:R-:W-:Y:S01]  /*3c110*/  FFMA.FTZ R96, R252, R96, R99 ;  /* 0x00000060fc607223 */ /* 0x004fe20000010063 */
[----:B------:R-:W-:-:S02]  /*3c120*/  HADD2.F32 R99, -RZ, R198.H0_H0 ;  /* 0x200000c6ff637230 */ /* 0x000fc40000004100 */
[----:B------:R-:W2:Y:S01]  /*3c130*/  LDL R252, [R1+0x184] ;  /* 0x0001840001fc7983 */ /* 0x000ea20000100800 */
[----:B---3--:R-:W-:-:S03]  /*3c140*/  FFMA.FTZ R97, R251, R97, R98 ;  /* 0x00000061fb617223 */ /* 0x008fc60000010062 */
[----:B------:R-:W3:Y:S01]  /*3c150*/  LDL R251, [R1+0x1a4] ;  /* 0x0001a40001fb7983 */ /* 0x000ee20000100800 */
[----:B----4-:R-:W-:-:S03]  /*3c160*/  FFMA.FTZ R204, R204, R99, R0 ;  /* 0x00000063cccc7223 */ /* 0x010fc60000010000 */
[----:B------:R0:W5:Y:S04]  /*3c170*/  LDL.LU R0, [R1+0x1c8] ;  /* 0x0001c80001007983 */ /* 0x0001680000300800 */
[----:B------:R-:W4:Y:S01]  /*3c180*/  LDL R99, [R1+0x178] ;  /* 0x0001780001637983 */ /* 0x000f220000100800 */
[----:B------:R-:W-:-:S05]  /*3c190*/  HADD2.F32 R98, -RZ, R198.H1_H1 ;  /* 0x300000c6ff627230 */ /* 0x000fca0000004100 */
[----:B----4-:R-:W-:Y:S01]  /*3c1a0*/  FFMA.FTZ R98, R163, R98, R99 ;  /* 0x00000062a3627223 */ /* 0x010fe20000010063 */
[----:B------:R-:W-:Y:S01]  /*3c1b0*/  F2FP.PACK_AB R99, R96, R97 ;  /* 0x000000616063723e */ /* 0x000fe200000000ff */
[--C-:B------:R-:W-:Y:S01]  /*3c1c0*/  HADD2.F32 R96, -RZ, R197.reuse.H1_H1 ;  /* 0x300000c5ff607230 */ /* 0x100fe20000004100 */
[----:B------:R-:W4:Y:S01]  /*3c1d0*/  LDL R163, [R1+0x140] ;  /* 0x0001400001a37983 */ /* 0x000f220000100800 */
[----:B------:R-:W-:-:S03]  /*3c1e0*/  HADD2.F32 R97, -RZ, R197.H0_H0 ;  /* 0x200000c5ff617230 */ /* 0x000fc60000004100 */
[----:B------:R-:W-:Y:S01]  /*3c1f0*/  FFMA.FTZ R113, R113, R96, R110 ;  /* 0x0000006071717223 */ /* 0x000fe2000001006e */
[--C-:B------:R-:W-:Y:S01]  /*3c200*/  HADD2.F32 R110, -RZ, R196.reuse.H1_H1 ;  /* 0x300000c4ff6e7230 */ /* 0x100fe20000004100 */
[----:B--2---:R-:W-:Y:S01]  /*3c210*/  FFMA.FTZ R97, R116, R97, R252 ;  /* 0x0000006174617223 */ /* 0x004fe200000100fc */
[----:B------:R-:W-:Y:S01]  /*3c220*/  HADD2.F32 R96, -RZ, R196.H0_H0 ;  /* 0x200000c4ff607230 */ /* 0x000fe20000004100 */
[----:B------:R-:W2:Y:S02]  /*3c230*/  LDL R252, [R1+0x15c] ;  /* 0x00015c0001fc7983 */ /* 0x000ea40000100800 */
[----:B------:R-:W-:Y:S01]  /*3c240*/  FFMA.FTZ R114, R114, R110, R111 ;  /* 0x0000006e72727223 */ /* 0x000fe2000001006f */
[----:B------:R-:W-:Y:S01]  /*3c250*/  F2FP.PACK_AB R97, R113, R97 ;  /* 0x000000617161723e */ /* 0x000fe200000000ff */
[----:B------:R-:W2:Y:S01]  /*3c260*/  LDL R116, [R1+0x138] ;  /* 0x0001380001747983 */ /* 0x000ea20000100800 */
[----:B------:R-:W-:-:S03]  /*3c270*/  IADD3 R110, P0, R117, c[0x0][0x210], RZ ;  /* 0x00008400756e7a10 */ /* 0x000fc60007f1e0ff */
[----:B------:R-:W2:Y:S04]  /*3c280*/  LDL R113, [R1+0x160] ;  /* 0x0001600001717983 */ /* 0x000ea80000100800 */
[----:B------:R-:W4:Y:S01]  /*3c290*/  LDL R117, [R1+0x168] ;  /* 0x0001680001757983 */ /* 0x000f220000100800 */
[----:B---3--:R-:W-:-:S03]  /*3c2a0*/  FFMA.FTZ R96, R115, R96, R251 ;  /* 0x0000006073607223 */ /* 0x008fc600000100fb */
[----:B------:R-:W3:Y:S01]  /*3c2b0*/  LDL R251, [R1+0x150] ;  /* 0x0001500001fb7983 */ /* 0x000ee20000100800 */
[----:B------:R-:W-:-:S03]  /*3c2c0*/  F2FP.PACK_AB R98, R98, R204 ;  /* 0x000000cc6262723e */ /* 0x000fc600000000ff */
[----:B------:R-:W3:Y:S04]  /*3c2d0*/  LDL R204, [R1+0x148] ;  /* 0x0001480001cc7983 */ /* 0x000ee80000100800 */
[----:B------:R-:W3:Y:S01]  /*3c2e0*/  LDL R115, [R1+0x130] ;  /* 0x0001300001737983 */ /* 0x000ee20000100800 */
[----:B------:R-:W-:Y:S02]  /*3c2f0*/  F2FP.PACK_AB R96, R114, R96 ;  /* 0x000000607260723e */ /* 0x000fe400000000ff */
[----:B------:R-:W-:Y:S01]  /*3c300*/  IADD3.X R111, R112, c[0x0][0x214], RZ, P0, !PT ;  /* 0x00008500706f7a10 */ /* 0x000fe200007fe4ff */
[----:B------:R-:W-:Y:S01]  /*3c310*/  FADD.FTZ R47, -R151, R47 ;  /* 0x0000002f972f7221 */ /* 0x000fe20000010100 */
[----:B------:R-:W3:Y:S04]  /*3c320*/  LDL R114, [R1+0x128] ;  /* 0x0001280001727983 */ /* 0x000ee80000100800 */
[----:B------:R1:W-:Y:S01]  /*3c330*/  STG.E.128 [R110.64], R96 ;  /* 0x000000606e007986 */ /* 0x0003e2000c101d06 */
[----:B------:R-:W-:-:S02]  /*3c340*/  FMUL.FTZ R47, R150, R47 ;  /* 0x0000002f962f7220 */ /* 0x000fc40000410000 */
[C---:B------:R-:W-:Y:S02]  /*3c350*/  FADD.FTZ R42, -R151.reuse, R42 ;  /* 0x0000002a972a7221 */ /* 0x040fe40000010100 */
[C---:B-1----:R-:W-:Y:S01]  /*3c360*/  FADD.FTZ R110, -R151.reuse, R46 ;  /* 0x0000002e976e7221 */ /* 0x042fe20000010100 */
[--C-:B------:R-:W-:Y:S02]  /*3c370*/  HADD2.F32 R96, -RZ, R192.reuse.H0_H0 ;  /* 0x200000c0ff607230 */ /* 0x100fe40000004100 */
[----:B------:R-:W-:Y:S01]  /*3c380*/  HADD2.F32 R46, -RZ, R192.H1_H1 ;  /* 0x300000c0ff2e7230 */ /* 0x000fe20000004100 */
[----:B------:R-:W-:Y:S02]  /*3c390*/  FMUL.FTZ R110, R150, R110 ;  /* 0x0000006e966e7220 */ /* 0x000fe40000410000 */
[C---:B------:R-:W-:Y:S02]  /*3c3a0*/  FADD.FTZ R40, -R151.reuse, R40 ;  /* 0x0000002897287221 */ /* 0x040fe40000010100 */
[----:B------:R-:W-:-:S02]  /*3c3b0*/  FADD.FTZ R41, -R151, R41 ;  /* 0x0000002997297221 */ /* 0x000fc40000010100 */
[C---:B------:R-:W-:Y:S02]  /*3c3c0*/  FADD.FTZ R112, -R151.reuse, R45 ;  /* 0x0000002d97707221 */ /* 0x040fe40000010100 */
[C---:B------:R-:W-:Y:S01]  /*3c3d0*/  FMUL.FTZ R45, R150.reuse, R42 ;  /* 0x0000002a962d7220 */ /* 0x040fe20000410000 */
[----:B------:R-:W-:Y:S01]  /*3c3e0*/  HADD2.F32 R97, -RZ, R193.H1_H1 ;  /* 0x300000c1ff617230 */ /* 0x000fe20000004100 */
[----:B------:R-:W-:Y:S02]  /*3c3f0*/  FADD.FTZ R111, -R151, R44 ;  /* 0x0000002c976f7221 */ /* 0x000fe40000010100 */
[C---:B------:R-:W-:Y:S01]  /*3c400*/  FMUL.FTZ R44, R150.reuse, R40 ;  /* 0x00000028962c7220 */ /* 0x040fe20000410000 */
[----:B------:R-:W-:Y:S01]  /*3c410*/  HADD2.F32 R98, -RZ, R194.H0_H0 ;  /* 0x200000c2ff627230 */ /* 0x000fe20000004100 */
[C---:B------:R-:W-:Y:S01]  /*3c420*/  FMUL.FTZ R111, R150.reuse, R111 ;  /* 0x0000006f966f7220 */ /* 0x040fe20000410000 */
[--C-:B------:R-:W-:Y:S01]  /*3c430*/  HADD2.F32 R99, -RZ, R195.reuse.H0_H0 ;  /* 0x200000c3ff637230 */ /* 0x100fe20000004100 */
[----:B------:R-:W-:Y:S01]  /*3c440*/  FMUL.FTZ R112, R150, R112 ;  /* 0x0000007096707220 */ /* 0x000fe20000410000 */
[----:B------:R-:W-:Y:S01]  /*3c450*/  HADD2.F32 R40, -RZ, R195.H1_H1 ;  /* 0x300000c3ff287230 */ /* 0x000fe20000004100 */
[----:B--2---:R-:W-:-:S02]  /*3c460*/  FFMA.FTZ R46, R47, R46, R113 ;  /* 0x0000002e2f2e7223 */ /* 0x004fc40000010071 */
[----:B----4-:R-:W-:Y:S01]  /*3c470*/  FFMA.FTZ R96, R110, R96, R117 ;  /* 0x000000606e607223 */ /* 0x010fe20000010075 */
[----:B------:R-:W2:Y:S04]  /*3c480*/  LDL R113, [R1+0x120] ;  /* 0x0001200001717983 */ /* 0x000ea80000100800 */
[----:B------:R-:W-:Y:S01]  /*3c490*/  F2FP.PACK_AB R96, R46, R96 ;  /* 0x000000602e60723e */ /* 0x000fe200000000ff */
[----:B------:R-:W-:Y:S01]  /*3c4a0*/  FADD.FTZ R46, -R151, R43 ;  /* 0x0000002b972e7221 */ /* 0x000fe20000010100 */
[----:B------:R-:W4:Y:S01]  /*3c4b0*/  LDL R117, [R1+0x14c] ;  /* 0x00014c0001757983 */ /* 0x000f220000100800 */
[C---:B------:R-:W-:Y:S02]  /*3c4c0*/  FMUL.FTZ R43, R150.reuse, R41 ;  /* 0x00000029962b7220 */ /* 0x040fe40000410000 */
[----:B------:R-:W-:Y:S01]  /*3c4d0*/  FMUL.FTZ R42, R150, R46 ;  /* 0x0000002e962a7220 */ /* 0x000fe20000410000 */
[----:B------:R-:W-:Y:S01]  /*3c4e0*/  HADD2.F32 R46, -RZ, R193.H0_H0 ;  /* 0x200000c1ff2e7230 */ /* 0x000fe20000004100 */
[----:B---3--:R-:W-:Y:S01]  /*3c4f0*/  FFMA.FTZ R97, R43, R97, R251 ;  /* 0x000000612b617223 */ /* 0x008fe200000100fb */
[----:B------:R-:W-:Y:S01]  /*3c500*/  HADD2.F32 R41, -RZ, R194.H1_H1 ;  /* 0x300000c2ff297230 */ /* 0x000fe20000004100 */
[----:B------:R-:W-:Y:S01]  /*3c510*/  FFMA.FTZ R98, R45, R98, R204 ;  /* 0x000000622d627223 */ /* 0x000fe200000100cc */
[----:B------:R-:W3:Y:S01]  /*3c520*/  LDL R251, [R1+0x144] ;  /* 0x0001440001fb7983 */ /* 0x000ee20000100800 */
[----:B------:R-:W-:-:S02]  /*3c530*/  FFMA.FTZ R46, R44, R46, R252 ;  /* 0x0000002e2c2e7223 */ /* 0x000fc400000100fc */
[----:B------:R-:W-:Y:S01]  /*3c540*/  FFMA.FTZ R41, R42, R41, R163 ;  /* 0x000000292a297223 */ /* 0x000fe200000100a3 */
[----:B------:R-:W2:Y:S01]  /*3c550*/  LDL R252, [R1+0x12c] ;  /* 0x00012c0001fc7983 */ /* 0x000ea20000100800 */
[----:B------:R-:W-:Y:S01]  /*3c560*/  FFMA.FTZ R99, R111, R99, R116 ;  /* 0x000000636f637223 */ /* 0x000fe20000010074 */
[----:B------:R-:W-:Y:S01]  /*3c570*/  F2FP.PACK_AB R97, R97, R46 ;  /* 0x0000002e6161723e */ /* 0x000fe200000000ff */
[----:B------:R-:W-:Y:S01]  /*3c580*/  FFMA.FTZ R40, R112, R40, R115 ;  /* 0x0000002870287223 */ /* 0x000fe20000010073 */
[----:B------:R-:W-:Y:S01]  /*3c590*/  F2FP.PACK_AB R98, R41, R98 ;  /* 0x000000622962723e */ /* 0x000fe200000000ff */
[----:B------:R-:W-:Y:S01]  /*3c5a0*/  IMAD.MOV.U32 R46, RZ, RZ, 0x10 ;  /* 0x00000010ff2e7424 */ /* 0x000fe200078e00ff */
[----:B------:R-:W3:Y:S02]  /*3c5b0*/  LDL R204, [R1+0x13c] ;  /* 0x00013c0001cc7983 */ /* 0x000ee40000100800 */
[----:B------:R-:W-:Y:S01]  /*3c5c0*/  F2FP.PACK_AB R99, R40, R99 ;  /* 0x000000632863723e */ /* 0x000fe200000000ff */
[----:B------:R-:W-:Y:S01]  /*3c5d0*/  IMAD.WIDE.U32 R40, R30, R46, c[0x0][0x208] ;  /* 0x000082001e287625 */ /* 0x000fe200078e002e */
[----:B------:R-:W4:Y:S04]  /*3c5e0*/  LDL R163, [R1+0x154] ;  /* 0x0001540001a37983 */ /* 0x000f280000100800 */
[----:B------:R1:W-:Y:S04]  /*3c5f0*/  STG.E.128 [R40.64], R96 ;  /* 0x0000006028007986 */ /* 0x0003e8000c101d06 */
[----:B------:R-:W4:Y:S04]  /*3c600*/  LDL R116, [R1+0x164] ;  /* 0x0001640001747983 */ /* 0x000f280000100800 */
[----:B------:R-:W4:Y:S04]  /*3c610*/  LDL R115, [R1+0x158] ;  /* 0x0001580001737983 */ /* 0x000f280000100800 */
[----:B-1----:R-:W4:Y:S01]  /*3c620*/  LDL R99, [R1+0x134] ;  /* 0x0001340001637983 */ /* 0x002f220000100800 */
[----:B------:R-:W-:-:S02]  /*3c630*/  HADD2.F32 R41, -RZ, R191.H0_H0 ;  /* 0x200000bfff297230 */ /* 0x000fc40000004100 */
[----:B------:R-:W-:Y:S01]  /*3c640*/  HADD2.F32 R40, -RZ, R191.H1_H1 ;  /* 0x300000bfff287230 */ /* 0x000fe20000004100 */
[----:B------:R-:W4:Y:S01]  /*3c650*/  LDL R97, [R1+0x10c] ;  /* 0x00010c0001617983 */ /* 0x000f220000100800 */
[C---:B------:R-:W-:Y:S02]  /*3c660*/  FADD.FTZ R24, -R151.reuse, R24 ;  /* 0x0000001897187221 */ /* 0x040fe40000010100 */
[----:B------:R-:W-:Y:S01]  /*3c670*/  FADD.FTZ R25, -R151, R25 ;  /* 0x0000001997197221 */ /* 0x000fe20000010100 */
[----:B------:R-:W4:Y:S04]  /*3c680*/  LDL R98, [R1+0x114] ;  /* 0x0001140001627983 */ /* 0x000f280000100800 */
[----:B------:R-:W4:Y:S01]  /*3c690*/  LDL R96, [R1+0x124] ;  /* 0x0001240001607983 */ /* 0x000f220000100800 */
[----:B--2---:R-:W-:Y:S01]  /*3c6a0*/  FFMA.FTZ R112, R112, R40, R252 ;  /* 0x0000002870707223 */ /* 0x004fe200000100fc */
[----:B------:R-:W-:-:S05]  /*3c6b0*/  HADD2.F32 R40, -RZ, R190.H1_H1 ;  /* 0x300000beff287230 */ /* 0x000fca0000004100 */
[----:B---3--:R-:W-:Y:S01]  /*3c6c0*/  FFMA.FTZ R42, R42, R40, R204 ;  /* 0x000000282a2a7223 */ /* 0x008fe200000100cc */
[----:B------:R-:W-:-:S05]  /*3c6d0*/  HADD2.F32 R40, -RZ, R189.H1_H1 ;  /* 0x300000bdff287230 */ /* 0x000fca0000004100 */
[----:B----4-:R-:W-:Y:S01]  /*3c6e0*/  FFMA.FTZ R40, R43, R40, R117 ;  /* 0x000000282b287223 */ /* 0x010fe20000010075 */
[----:B------:R-:W-:Y:S01]  /*3c6f0*/  HADD2.F32 R43, -RZ, R188.H1_H1 ;  /* 0x300000bcff2b7230 */ /* 0x000fe20000004100 */
[----:B------:R-:W2:Y:S01]  /*3c700*/  LDL R117, [R1+0x110] ;  /* 0x0001100001757983 */ /* 0x000ea20000100800 */
[----:B------:R-:W-:Y:S01]  /*3c710*/  FFMA.FTZ R111, R111, R41, R99 ;  /* 0x000000296f6f7223 */ /* 0x000fe20000010063 */
[----:B------:R-:W-:Y:S02]  /*3c720*/  HADD2.F32 R41, -RZ, R190.H0_H0 ;  /* 0x200000beff297230 */ /* 0x000fe40000004100 */
[----:B------:R-:W-:Y:S01]  /*3c730*/  FFMA.FTZ R47, R47, R43, R115 ;  /* 0x0000002b2f2f7223 */ /* 0x000fe20000010073 */
[----:B------:R-:W3:Y:S02]  /*3c740*/  LDL R99, [R1+0xfc] ;  /* 0x0000fc0001637983 */ /* 0x000ee40000100800 */
[----:B------:R-:W-:Y:S01]  /*3c750*/  FFMA.FTZ R45, R45, R41, R251 ;  /* 0x000000292d2d7223 */ /* 0x000fe200000100fb */
[----:B------:R-:W-:Y:S01]  /*3c760*/  HADD2.F32 R41, -RZ, R189.H0_H0 ;  /* 0x200000bdff297230 */ /* 0x000fe20000004100 */
[----:B------:R-:W-:Y:S01]  /*3c770*/  F2FP.PACK_AB R43, R112, R111 ;  /* 0x0000006f702b723e */ /* 0x000fe200000000ff */
[----:B------:R-:W4:Y:S03]  /*3c780*/  LDL R115, [R1+0x100] ;  /* 0x0001000001737983 */ /* 0x000f260000100800 */
[----:B------:R-:W-:Y:S01]  /*3c790*/  FFMA.FTZ R41, R44, R41, R163 ;  /* 0x000000292c297223 */ /* 0x000fe200000100a3 */
[----:B------:R-:W-:Y:S01]  /*3c7a0*/  HADD2.F32 R44, -RZ, R188.H0_H0 ;  /* 0x200000bcff2c7230 */ /* 0x000fe20000004100 */
[----:B------:R-:W-:Y:S01]  /*3c7b0*/  F2FP.PACK_AB R42, R42, R45 ;  /* 0x0000002d2a2a723e */ /* 0x000fe200000000ff */
[----:B------:R-:W3:Y:S03]  /*3c7c0*/  LDL R163, [R1+0x118] ;  /* 0x0001180001a37983 */ /* 0x000ee60000100800 */
[----:B------:R-:W-:Y:S01]  /*3c7d0*/  FFMA.FTZ R110, R110, R44, R116 ;  /* 0x0000002c6e6e7223 */ /* 0x000fe20000010074 */
[----:B------:R-:W-:Y:S01]  /*3c7e0*/  F2FP.PACK_AB R41, R40, R41 ;  /* 0x000000292829723e */ /* 0x000fe200000000ff */
[----:B------:R-:W-:Y:S01]  /*3c7f0*/  IMAD.WIDE.U32 R44, R30, R46, c[0x0][0x210] ;  /* 0x000084001e2c7625 */ /* 0x000fe200078e002e */
[----:B------:R-:W3:Y:S02]  /*3c800*/  LDL R116, [R1+0x108] ;  /* 0x0001080001747983 */ /* 0x000ee40000100800 */
[----:B------:R-:W-:Y:S01]  /*3c810*/  F2FP.PACK_AB R40, R47, R110 ;  /* 0x0000006e2f28723e */ /* 0x000fe200000000ff */
[----:B------:R-:W-:Y:S01]  /*3c820*/  FADD.FTZ R30, -R151, R32 ;  /* 0x00000020971e7221 */ /* 0x000fe20000010100 */
[----:B------:R-:W3:Y:S04]  /*3c830*/  LDL R111, [R1+0xec] ;  /* 0x0000ec00016f7983 */ /* 0x000ee80000100800 */
[----:B------:R1:W-:Y:S01]  /*3c840*/  STG.E.128 [R44.64], R40 ;  /* 0x000000282c007986 */ /* 0x0003e2000c101d06 */
[----:B------:R-:W-:-:S03]  /*3c850*/  FMUL.FTZ R30, R150, R30 ;  /* 0x0000001e961e7220 */ /* 0x000fc60000410000 */
[----:B------:R-:W3:Y:S04]  /*3c860*/  LDL R110, [R1+0x104] ;  /* 0x00010400016e7983 */ /* 0x000ee80000100800 */
[----:B------:R-:W3:Y:S04]  /*3c870*/  LDL R112, [R1+0xf4] ;  /* 0x0000f40001707983 */ /* 0x000ee80000100800 */
[----:B------:R-:W3:Y:S01]  /*3c880*/  LDL R47, [R1+0x11c] ;  /* 0x00011c00012f7983 */ /* 0x000ee20000100800 */
[----:B-1----:R-:W-:Y:S01]  /*3c890*/  FADD.FTZ R44, -R151, R31 ;  /* 0x0000001f972c7221 */ /* 0x002fe20000010100 */
[----:B------:R-:W-:-:S02]  /*3c8a0*/  HADD2.F32 R40, -RZ, R184.H0_H0 ;  /* 0x200000b8ff287230 */ /* 0x000fc40000004100 */
[----:B------:R-:W-:Y:S01]  /*3c8b0*/  HADD2.F32 R31, -RZ, R184.H1_H1 ;  /* 0x300000b8ff1f7230 */ /* 0x000fe20000004100 */
[----:B------:R-:W-:-:S04]  /*3c8c0*/  FMUL.FTZ R44, R150, R44 ;  /* 0x0000002c962c7220 */ /* 0x000fc80000410000 */
[----:B------:R-:W-:Y:S02]  /*3c8d0*/  FFMA.FTZ R40, R44, R40, R114 ;  /* 0x000000282c287223 */ /* 0x000fe40000010072 */
[----:B------:R-:W-:Y:S01]  /*3c8e0*/  FFMA.FTZ R31, R30, R31, R113 ;  /* 0x0000001f1e1f7223 */ /* 0x000fe20000010071 */
[----:B------:R-:W3:Y:S04]  /*3c8f0*/  LDL R114, [R1+0xf8] ;  /* 0x0000f80001727983 */ /* 0x000ee80000100800 */
[----:B------:R-:W3:Y:S01]  /*3c900*/  LDL R113, [R1+0xf0] ;  /* 0x0000f00001717983 */ /* 0x000ee20000100800 */
[----:B------:R-:W-:Y:S01]  /*3c910*/  F2FP.PACK_AB R40, R31, R40 ;  /* 0x000000281f28723e */ /* 0x000fe200000000ff */
[C---:B------:R-:W-:Y:S02]  /*3c920*/  FADD.FTZ R32, -R151.reuse, R26 ;  /* 0x0000001a97207221 */ /* 0x040fe40000010100 */
[----:B------:R-:W-:-:S02]  /*3c930*/  FADD.FTZ R31, -R151, R27 ;  /* 0x0000001b971f7221 */ /* 0x000fc40000010100 */
[C---:B------:R-:W-:Y:S02]  /*3c940*/  FADD.FTZ R27, -R151.reuse, R28 ;  /* 0x0000001c971b7221 */ /* 0x040fe40000010100 */
[----:B------:R-:W-:Y:S01]  /*3c950*/  FADD.FTZ R26, -R151, R29 ;  /* 0x0000001d971a7221 */ /* 0x000fe20000010100 */
[--C-:B------:R-:W-:Y:S01]  /*3c960*/  HADD2.F32 R42, -RZ, R186.reuse.H0_H0 ;  /* 0x200000baff2a7230 */ /* 0x100fe20000004100 */
[C---:B------:R-:W-:Y:S01]  /*3c970*/  FMUL.FTZ R29, R150.reuse, R24 ;  /* 0x00000018961d7220 */ /* 0x040fe20000410000 */
[--C-:B------:R-:W-:Y:S01]  /*3c980*/  HADD2.F32 R43, -RZ, R187.reuse.H0_H0 ;  /* 0x200000bbff2b7230 */ /* 0x100fe20000004100 */
[C---:B------:R-:W-:Y:S01]  /*3c990*/  FMUL.FTZ R28, R150.reuse, R25 ;  /* 0x00000019961c7220 */ /* 0x040fe20000410000 */
[----:B------:R-:W-:Y:S01]  /*3c9a0*/  HADD2.F32 R25, -RZ, R186.H1_H1 ;  /* 0x300000baff197230 */ /* 0x000fe20000004100 */
[C---:B------:R-:W-:Y:S01]  /*3c9b0*/  FMUL.FTZ R32, R150.reuse, R32 ;  /* 0x0000002096207220 */ /* 0x040fe20000410000 */
[----:B------:R-:W-:Y:S01]  /*3c9c0*/  HADD2.F32 R24, -RZ, R187.H1_H1 ;  /* 0x300000bbff187230 */ /* 0x000fe20000004100 */
[C---:B------:R-:W-:Y:S01]  /*3c9d0*/  FMUL.FTZ R31, R150.reuse, R31 ;  /* 0x0000001f961f7220 */ /* 0x040fe20000410000 */
[--C-:B------:R-:W-:Y:S01]  /*3c9e0*/  HADD2.F32 R45, -RZ, R185.reuse.H0_H0 ;  /* 0x200000b9ff2d7230 */ /* 0x100fe20000004100 */
[C---:B------:R-:W-:Y:S01]  /*3c9f0*/  FMUL.FTZ R27, R150.reuse, R27 ;  /* 0x0000001b961b7220 */ /* 0x040fe20000410000 */
[----:B------:R-:W-:Y:S01]  /*3ca00*/  HADD2.F32 R41, -RZ, R185.H1_H1 ;  /* 0x300000b9ff297230 */ /* 0x000fe20000004100 */
[----:B------:R-:W-:-:S04]  /*3ca10*/  FMUL.FTZ R26, R150, R26 ;  /* 0x0000001a961a7220 */ /* 0x000fc80000410000 */
[----:B--2---:R-:W-:Y:S02]  /*3ca20*/  FFMA.FTZ R41, R28, R41, R117 ;  /* 0x000000291c297223 */ /* 0x004fe40000010075 */
[----:B------:R-:W-:Y:S01]  /*3ca30*/  FADD.FTZ R22, -R151, R22 ;  /* 0x0000001697167221 */ /* 0x000fe20000010100 */
[----:B------:R-:W2:Y:S01]  /*3ca40*/  LDL R117, [R1+0x1c4] ;  /* 0x0001c40001757983 */ /* 0x000ea20000100800 */
[----:B----4-:R-:W-:-:S03]  /*3ca50*/  FFMA.FTZ R25, R31, R25, R115 ;  /* 0x000000191f197223 */ /* 0x010fc60000010073 */
[----:B------:R-:W4:Y:S01]  /*3ca60*/  LDL R115, [R1+0xb8] ;  /* 0x0000b80001737983 */ /* 0x000f220000100800 */
[----:B---3--:R-:W-:Y:S02]  /*3ca70*/  FFMA.FTZ R45, R29, R45, R163 ;  /* 0x0000002d1d2d7223 */ /* 0x008fe400000100a3 */
[----:B------:R-:W-:-:S03]  /*3ca80*/  FFMA.FTZ R42, R32, R42, R116 ;  /* 0x0000002a202a7223 */ /* 0x000fc60000010074 */
[----:B------:R-:W-:Y:S01]  /*3ca90*/  F2FP.PACK_AB R41, R41, R45 ;  /* 0x0000002d2929723e */ /* 0x000fe200000000ff */
[----:B------:R-:W-:Y:S02]  /*3caa0*/  FFMA.FTZ R43, R27, R43, R114 ;  /* 0x0000002b1b2b7223 */ /* 0x000fe40000010072 */
[----:B------:R-:W-:Y:S01]  /*3cab0*/  FFMA.FTZ R24, R26, R24, R113 ;  /* 0x000000181a187223 */ /* 0x000fe20000010071 */
[----:B------:R-:W-:Y:S01]  /*3cac0*/  F2FP.PACK_AB R42, R25, R42 ;  /* 0x0000002a192a723e */ /* 0x000fe200000000ff */
[----:B------:R-:W3:Y:S03]  /*3cad0*/  LDL R114, [R1+0xb4] ;  /* 0x0000b40001727983 */ /* 0x000ee60000100800 */
[----:B------:R-:W-:Y:S01]  /*3cae0*/  F2FP.PACK_AB R43, R24, R43 ;  /* 0x0000002b182b723e */ /* 0x000fe200000000ff */
[----:B------:R-:W-:Y:S01]  /*3caf0*/  IMAD.WIDE.U32 R24, R14, R46, c[0x0][0x208] ;  /* 0x000082000e187625 */ /* 0x000fe200078e002e */
[----:B------:R-:W2:Y:S04]  /*3cb00*/  LDL R45, [R1+0xbc] ;  /* 0x0000bc00012d7983 */ /* 0x000ea80000100800 */
[----:B------:R1:W-:Y:S04]  /*3cb10*/  STG.E.128 [R24.64], R40 ;  /* 0x0000002818007986 */ /* 0x0003e8000c101d06 */
[----:B------:R-:W2:Y:S01]  /*3cb20*/  LDL R113, [R1+0xb0] ;  /* 0x0000b00001717983 */ /* 0x000ea20000100800 */
[----:B------:R-:W-:-:S02]  /*3cb30*/  FMUL.FTZ R22, R150, R22 ;  /* 0x0000001696167220 */ /* 0x000fc40000410000 */
[----:B------:R-:W-:Y:S01]  /*3cb40*/  FADD.FTZ R20, -R151, R20 ;  /* 0x0000001497147221 */ /* 0x000fe20000010100 */
[----:B------:R-:W2:Y:S01]  /*3cb50*/  LDL R116, [R1+0x1bc] ;  /* 0x0001bc0001747983 */ /* 0x000ea20000100800 */
[----:B-1----:R-:W-:-:S03]  /*3cb60*/  HADD2.F32 R24, -RZ, R182.H1_H1 ;  /* 0x300000b6ff187230 */ /* 0x002fc60000004100 */
[----:B------:R-:W2:Y:S01]  /*3cb70*/  LDL R43, [R1+0xcc] ;  /* 0x0000cc00012b7983 */ /* 0x000ea20000100800 */
[--C-:B------:R-:W-:Y:S02]  /*3cb80*/  HADD2.F32 R41, -RZ, R183.reuse.H1_H1 ;  /* 0x300000b7ff297230 */ /* 0x100fe40000004100 */
[----:B------:R-:W-:Y:S01]  /*3cb90*/  HADD2.F32 R25, -RZ, R182.H0_H0 ;  /* 0x200000b6ff197230 */ /* 0x000fe20000004100 */
[----:B------:R-:W-:Y:S01]  /*3cba0*/  FFMA.FTZ R31, R31, R24, R99 ;  /* 0x000000181f1f7223 */ /* 0x000fe20000010063 */
[----:B------:R-:W-:Y:S01]  /*3cbb0*/  HADD2.F32 R42, -RZ, R183.H0_H0 ;  /* 0x200000b7ff2a7230 */ /* 0x000fe20000004100 */
[----:B------:R-:W-:Y:S01]  /*3cbc0*/  FFMA.FTZ R41, R26, R41, R111 ;  /* 0x000000291a297223 */ /* 0x000fe2000001006f */
[----:B------:R-:W-:Y:S01]  /*3cbd0*/  HADD2.F32 R24, -RZ, R181.H1_H1 ;  /* 0x300000b5ff187230 */ /* 0x000fe20000004100 */
[----:B------:R-:W-:Y:S01]  /*3cbe0*/  FFMA.FTZ R32, R32, R25, R110 ;  /* 0x0000001920207223 */ /* 0x000fe2000001006e */
[----:B------:R-:W2:Y:S01]  /*3cbf0*/  LDL R111, [R1+0xc8] ;  /* 0x0000c800016f7983 */ /* 0x000ea20000100800 */
[----:B------:R-:W-:-:S02]  /*3cc00*/  FFMA.FTZ R42, R27, R42, R112 ;  /* 0x0000002a1b2a7223 */ /* 0x000fc40000010070 */
[----:B------:R-:W-:Y:S01]  /*3cc10*/  FFMA.FTZ R28, R28, R24, R97 ;  /* 0x000000181c1c7223 */ /* 0x000fe20000010061 */
[----:B------:R-:W2:Y:S04]  /*3cc20*/  LDL R110, [R1+0xc4] ;  /* 0x0000c400016e7983 */ /* 0x000ea80000100800 */
[----:B------:R-:W2:Y:S04]  /*3cc30*/  LDL R112, [R1+0xac] ;  /* 0x0000ac0001707983 */ /* 0x000ea80000100800 */
[----:B------:R-:W2:Y:S01]  /*3cc40*/  LDL R97, [R1+0xc0] ;  /* 0x0000c00001617983 */ /* 0x000ea20000100800 */
[----:B------:R-:W-:-:S02]  /*3cc50*/  HADD2.F32 R25, -RZ, R181.H0_H0 ;  /* 0x200000b5ff197230 */ /* 0x000fc40000004100 */
[--C-:B------:R-:W-:Y:S01]  /*3cc60*/  HADD2.F32 R26, -RZ, R180.reuse.H0_H0 ;  /* 0x200000b4ff1a7230 */ /* 0x100fe20000004100 */
[----:B------:R-:W-:Y:S01]  /*3cc70*/  FADD.FTZ R40, -R151, R19 ;  /* 0x0000001397287221 */ /* 0x000fe20000010100 */
[----:B------:R-:W2:Y:S01]  /*3cc80*/  LDL R99, [R1+0xe8] ;  /* 0x0000e80001637983 */ /* 0x000ea20000100800 */
[----:B------:R-:W-:Y:S01]  /*3cc90*/  FFMA.FTZ R29, R29, R25, R98 ;  /* 0x000000191d1d7223 */ /* 0x000fe20000010062 */
[----:B------:R-:W-:Y:S01]  /*3cca0*/  HADD2.F32 R25, -RZ, R180.H1_H1 ;  /* 0x300000b4ff197230 */ /* 0x000fe20000004100 */
[----:B------:R-:W-:Y:S02]  /*3ccb0*/  FFMA.FTZ R26, R44, R26, R96 ;  /* 0x0000001a2c1a7223 */ /* 0x000fe40000010060 */
[----:B------:R-:W-:Y:S01]  /*3ccc0*/  FADD.FTZ R27, -R151, R17 ;  /* 0x00000011971b7221 */ /* 0x000fe20000010100 */
[----:B------:R-:W-:Y:S01]  /*3ccd0*/  F2FP.PACK_AB R19, R41, R42 ;  /* 0x0000002a2913723e */ /* 0x000fe200000000ff */
[----:B------:R-:W-:Y:S01]  /*3cce0*/  FFMA.FTZ R25, R30, R25, R47 ;  /* 0x000000191e197223 */ /* 0x000fe2000001002f */
[----:B------:R-:W-:Y:S01]  /*3ccf0*/  F2FP.PACK_AB R17, R28, R29 ;  /* 0x0000001d1c11723e */ /* 0x000fe200000000ff */
[C---:B------:R-:W-:Y:S01]  /*3cd00*/  FADD.FTZ R24, -R151.reuse, R16 ;  /* 0x0000001097187221 */ /* 0x040fe20000010100 */
[----:B------:R-:W2:Y:S01]  /*3cd10*/  LDL R98, [R1+0xe0] ;  /* 0x0000e00001627983 */ /* 0x000ea20000100800 */
[----:B------:R-:W-:Y:S01]  /*3cd20*/  FADD.FTZ R30, -R151, R18 ;  /* 0x00000012971e7221 */ /* 0x000fe20000010100 */
[----:B------:R-:W-:Y:S01]  /*3cd30*/  F2FP.PACK_AB R18, R31, R32 ;  /* 0x000000201f12723e */ /* 0x000fe200000000ff */
[----:B------:R-:W-:Y:S01]  /*3cd40*/  IMAD.WIDE.U32 R28, R14, R46, c[0x0][0x210] ;  /* 0x000084000e1c7625 */ /* 0x000fe200078e002e */
[----:B------:R-:W-:Y:S01]  /*3cd50*/  F2FP.PACK_AB R16, R25, R26 ;  /* 0x0000001a1910723e */ /* 0x000fe200000000ff */
[----:B------:R-:W2:Y:S01]  /*3cd60*/  LDL R96, [R1+0xd8] ;  /* 0x0000d80001607983 */ /* 0x000ea20000100800 */
[----:B------:R-:W-:-:S02]  /*3cd70*/  HADD2.F32 R25, -RZ, R179.H0_H0 ;  /* 0x200000b3ff197230 */ /* 0x000fc40000004100 */
[----:B------:R-:W-:Y:S01]  /*3cd80*/  HADD2.F32 R26, -RZ, R175.H0_H0 ;  /* 0x200000afff1a7230 */ /* 0x000fe20000004100 */
[----:B------:R-:W2:Y:S01]  /*3cd90*/  LDL R47, [R1+0xd0] ;  /* 0x0000d000012f7983 */ /* 0x000ea20000100800 */
[----:B------:R-:W-:-:S03]  /*3cda0*/  FADD.FTZ R21, -R151, R21 ;  /* 0x0000001597157221 */ /* 0x000fc60000010100 */
[----:B------:R-:W2:Y:S01]  /*3cdb0*/  LDL R44, [R1+0xd4] ;  /* 0x0000d400012c7983 */ /* 0x000ea20000100800 */
[----:B------:R-:W-:Y:S01]  /*3cdc0*/  FADD.FTZ R23, -R151, R23 ;  /* 0x0000001797177221 */ /* 0x000fe20000010100 */
[--C-:B------:R-:W-:Y:S02]  /*3cdd0*/  HADD2.F32 R41, -RZ, R174.reuse.H0_H0 ;  /* 0x200000aeff297230 */ /* 0x100fe40000004100 */
[----:B------:R1:W-:Y:S01]  /*3cde0*/  STG.E.128 [R28.64], R16 ;  /* 0x000000101c007986 */ /* 0x0003e2000c101d06 */
[----:B------:R-:W-:Y:S01]  /*3cdf0*/  HADD2.F32 R42, -RZ, R174.H1_H1 ;  /* 0x300000aeff2a7230 */ /* 0x000fe20000004100 */
[C---:B------:R-:W-:Y:S01]  /*3ce00*/  FMUL.FTZ R20, R150.reuse, R20 ;  /* 0x0000001496147220 */ /* 0x040fe20000410000 */
[----:B------:R-:W-:Y:S01]  /*3ce10*/  HADD2.F32 R14, -RZ, R178.H1_H1 ;  /* 0x300000b2ff0e7230 */ /* 0x000fe20000004100 */
[C---:B------:R-:W-:Y:S01]  /*3ce20*/  FMUL.FTZ R21, R150.reuse, R21 ;  /* 0x0000001596157220 */ /* 0x040fe20000410000 */
[----:B------:R-:W2:Y:S01]  /*3ce30*/  LDL R32, [R1+0xe4] ;  /* 0x0000e40001207983 */ /* 0x000ea20000100800 */
[----:B------:R-:W-:-:S02]  /*3ce40*/  FMUL.FTZ R23, R150, R23 ;  /* 0x0000001796177220 */ /* 0x000fc40000410000 */
[----:B------:R-:W-:Y:S01]  /*3ce50*/  FMUL.FTZ R40, R150, R40 ;  /* 0x0000002896287220 */ /* 0x000fe20000410000 */
[----:B------:R-:W2:Y:S01]  /*3ce60*/  LDL R31, [R1+0x74] ;  /* 0x00007400011f7983 */ /* 0x000ea20000100800 */
[----:B-1----:R-:W-:Y:S02]  /*3ce70*/  HADD2.F32 R18, -RZ, R178.H0_H0 ;  /* 0x200000b2ff127230 */ /* 0x002fe40000004100 */
[----:B------:R-:W-:Y:S01]  /*3ce80*/  HADD2.F32 R19, -RZ, R179.H1_H1 ;  /* 0x300000b3ff137230 */ /* 0x000fe20000004100 */
[C---:B----4-:R-:W-:Y:S02]  /*3ce90*/  FFMA.FTZ R25, R22.reuse, R25, R115 ;  /* 0x0000001916197223 */ /* 0x050fe40000010073 */
[----:B---3--:R-:W-:Y:S01]  /*3cea0*/  FFMA.FTZ R26, R22, R26, R114 ;  /* 0x0000001a161a7223 */ /* 0x008fe20000010072 */
[----:B------:R-:W-:Y:S01]  /*3ceb0*/  HADD2.F32 R22, -RZ, R175.H1_H1 ;  /* 0x300000afff167230 */ /* 0x000fe20000004100 */
[C---:B------:R-:W-:Y:S01]  /*3cec0*/  FMUL.FTZ R24, R150.reuse, R24 ;  /* 0x0000001896187220 */ /* 0x040fe20000410000 */
[--C-:B------:R-:W-:Y:S01]  /*3ced0*/  HADD2.F32 R28, -RZ, R176.reuse.H0_H0 ;  /* 0x200000b0ff1c7230 */ /* 0x100fe20000004100 */
[C---:B------:R-:W-:Y:S01]  /*3cee0*/  FMUL.FTZ R27, R150.reuse, R27 ;  /* 0x0000001b961b7220 */ /* 0x040fe20000410000 */
[----:B------:R-:W-:Y:S01]  /*3cef0*/  HADD2.F32 R16, -RZ, R176.H1_H1 ;  /* 0x300000b0ff107230 */ /* 0x000fe20000004100 */
[----:B--2---:R-:W-:Y:S01]  /*3cf00*/  FFMA.FTZ R42, R21, R42, R45 ;  /* 0x0000002a152a7223 */ /* 0x004fe2000001002d */
[----:B------:R-:W-:Y:S01]  /*3cf10*/  HADD2.F32 R17, -RZ, R177.H0_H0 ;  /* 0x200000b1ff117230 */ /* 0x000fe20000004100 */
[----:B------:R-:W2:Y:S01]  /*3cf20*/  LDL R45, [R1+0x78] ;  /* 0x00007800012d7983 */ /* 0x000ea20000100800 */
[----:B------:R-:W-:-:S02]  /*3cf30*/  FMUL.FTZ R30, R150, R30 ;  /* 0x0000001e961e7220 */ /* 0x000fc40000410000 */
[----:B------:R-:W-:Y:S01]  /*3cf40*/  FADD.FTZ R51, -R151, R51 ;  /* 0x0000003397337221 */ /* 0x000fe20000010100 */
[----:B------:R-:W-:Y:S01]  /*3cf50*/  HADD2.F32 R29, -RZ, R167.H0_H0 ;  /* 0x200000a7ff1d7230 */ /* 0x000fe20000004100 */
[----:B------:R-:W-:Y:S01]  /*3cf60*/  FFMA.FTZ R19, R23, R19, R113 ;  /* 0x0000001317137223 */ /* 0x000fe20000010071 */
[----:B------:R-:W3:Y:S01]  /*3cf70*/  LDL R115, [R1+0x30] ;  /* 0x0000300001737983 */ /* 0x000ee20000100800 */
[----:B------:R-:W-:-:S03]  /*3cf80*/  FADD.FTZ R100, -R151, R100 ;  /* 0x0000006497647221 */ /* 0x000fc60000010100 */
[----:B------:R-:W4:Y:S01]  /*3cf90*/  LDL R114, [R1+0x2c] ;  /* 0x00002c0001727983 */ /* 0x000f220000100800 */
[C---:B------:R-:W-:Y:S02]  /*3cfa0*/  FFMA.FTZ R18, R20.reuse, R18, R111 ;  /* 0x0000001214127223 */ /* 0x040fe4000001006f */
[----:B------:R-:W-:Y:S02]  /*3cfb0*/  FFMA.FTZ R41, R20, R41, R110 ;  /* 0x0000002914297223 */ /* 0x000fe4000001006e */
[----:B------:R-:W-:Y:S01]  /*3cfc0*/  FFMA.FTZ R22, R23, R22, R112 ;  /* 0x0000001617167223 */ /* 0x000fe20000010070 */
[----:B------:R-:W-:Y:S01]  /*3cfd0*/  HADD2.F32 R23, -RZ, R173.H1_H1 ;  /* 0x300000adff177230 */ /* 0x000fe20000004100 */
[----:B------:R-:W3:Y:S01]  /*3cfe0*/  LDL R112, [R1+0x6c] ;  /* 0x00006c0001707983 */ /* 0x000ee20000100800 */
[----:B------:R-:W-:-:S03]  /*3cff0*/  FFMA.FTZ R20, R21, R14, R97 ;  /* 0x0000000e15147223 */ /* 0x000fc60000010061 */
[----:B------:R-:W3:Y:S01]  /*3d000*/  LDL R97, [R1+0xdc] ;  /* 0x0000dc0001617983 */ /* 0x000ee20000100800 */
[----:B------:R-:W-:-:S03]  /*3d010*/  FFMA.FTZ R23, R40, R23, R43 ;  /* 0x0000001728177223 */ /* 0x000fc6000001002b */
[----:B------:R-:W4:Y:S01]  /*3d020*/  LDL R43, [R1+0x70] ;  /* 0x00007000012b7983 */ /* 0x000f220000100800 */
[----:B------:R-:W-:Y:S02]  /*3d030*/  HADD2.F32 R21, -RZ, R177.H1_H1 ;  /* 0x300000b1ff157230 */ /* 0x000fe40000004100 */
[----:B------:R-:W-:Y:S01]  /*3d040*/  HADD2.F32 R14, -RZ, R173.H0_H0 ;  /* 0x200000adff0e7230 */ /* 0x000fe20000004100 */
[----:B------:R-:W-:Y:S02]  /*3d050*/  FFMA.FTZ R28, R24, R28, R99 ;  /* 0x0000001c181c7223 */ /* 0x000fe40000010063 */
[----:B------:R-:W-:Y:S02]  /*3d060*/  FFMA.FTZ R16, R27, R16, R98 ;  /* 0x000000101b107223 */ /* 0x000fe40000010062 */
[----:B------:R-:W-:Y:S01]  /*3d070*/  FFMA.FTZ R17, R30, R17, R96 ;  /* 0x000000111e117223 */ /* 0x000fe20000010060 */
[----:B------:R-:W-:Y:S01]  /*3d080*/  F2FP.PACK_AB R19, R19, R25 ;  /* 0x000000191313723e */ /* 0x000fe200000000ff */
[----:B------:R-:W-:Y:S01]  /*3d090*/  FMUL.FTZ R51, R150, R51 ;  /* 0x0000003396337220 */ /* 0x000fe20000410000 */
[----:B------:R-:W4:Y:S01]  /*3d0a0*/  LDL R111, [R1+0x88] ;  /* 0x00008800016f7983 */ /* 0x000f220000100800 */
[----:B------:R-:W-:-:S03]  /*3d0b0*/  FFMA.FTZ R21, R40, R21, R47 ;  /* 0x0000001528157223 */ /* 0x000fc6000001002f */
[----:B------:R-:W4:Y:S01]  /*3d0c0*/  LDL R47, [R1+0x80] ;  /* 0x00008000012f7983 */ /* 0x000f220000100800 */
[----:B------:R-:W-:Y:S01]  /*3d0d0*/  FFMA.FTZ R14, R30, R14, R44 ;  /* 0x0000000e1e0e7223 */ /* 0x000fe2000001002c */
[--C-:B------:R-:W-:Y:S01]  /*3d0e0*/  HADD2.F32 R30, -RZ, R172.reuse.H0_H0 ;  /* 0x200000acff1e7230 */ /* 0x100fe20000004100 */
[----:B------:R-:W-:Y:S01]  /*3d0f0*/  F2FP.PACK_AB R16, R16, R28 ;  /* 0x0000001c1010723e */ /* 0x000fe200000000ff */
[----:B------:R-:W-:Y:S01]  /*3d100*/  HADD2.F32 R28, -RZ, R171.H0_H0 ;  /* 0x200000abff1c7230 */ /* 0x000fe20000004100 */
[----:B------:R-:W-:Y:S01]  /*3d110*/  F2FP.PACK_AB R18, R20, R18 ;  /* 0x000000121412723e */ /* 0x000fe200000000ff */
[----:B------:R-:W-:Y:S01]  /*3d120*/  HADD2.F32 R25, -RZ, R172.H1_H1 ;  /* 0x300000acff197230 */ /* 0x000fe20000004100 */
[----:B------:R-:W-:Y:S01]  /*3d130*/  F2FP.PACK_AB R17, R21, R17 ;  /* 0x000000111511723e */ /* 0x000fe200000000ff */
[----:B------:R-:W-:Y:S01]  /*3d140*/  FMUL.FTZ R100, R150, R100 ;  /* 0x0000006496647220 */ /* 0x000fe20000410000 */
[----:B------:R-:W4:Y:S01]  /*3d150*/  LDL R96, [R1+0x84] ;  /* 0x0000840001607983 */ /* 0x000f220000100800 */
[----:B------:R-:W-:-:S03]  /*3d160*/  FFMA.FTZ R24, R24, R30, R32 ;  /* 0x0000001e18187223 */ /* 0x000fc60000010020 */
[----:B------:R-:W4:Y:S01]  /*3d170*/  LDL R32, [R1+0x98] ;  /* 0x0000980001207983 */ /* 0x000f220000100800 */
[----:B------:R-:W-:-:S03]  /*3d180*/  IMAD.WIDE.U32 R20, R15, R46, c[0x0][0x208] ;  /* 0x000082000f147625 */ /* 0x000fc600078e002e */
[----:B------:R-:W4:Y:S04]  /*3d190*/  LDL R44, [R1+0x7c] ;  /* 0x00007c00012c7983 */ /* 0x000f280000100800 */
[----:B------:R1:W-:Y:S04]  /*3d1a0*/  STG.E.128 [R20.64], R16 ;  /* 0x0000001014007986 */ /* 0x0003e8000c101d06 */
[----:B------:R-:W4:Y:S04]  /*3d1b0*/  LDL R110, [R1+0x94] ;  /* 0x00009400016e7983 */ /* 0x000f280000100800 */
[----:B------:R-:W4:Y:S04]  /*3d1c0*/  LDL R99, [R1+0x90] ;  /* 0x0000900001637983 */ /* 0x000f280000100800 */
[----:B------:R-:W4:Y:S01]  /*3d1d0*/  LDL R98, [R1+0x8c] ;  /* 0x00008c0001627983 */ /* 0x000f220000100800 */
[----:B------:R-:W-:-:S02]  /*3d1e0*/  FADD.FTZ R39, -R151, R39 ;  /* 0x0000002797277221 */ /* 0x000fc40000010100 */
[----:B------:R-:W-:Y:S01]  /*3d1f0*/  FADD.FTZ R36, -R151, R36 ;  /* 0x0000002497247221 */ /* 0x000fe20000010100 */
[----:B------:R-:W4:Y:S04]  /*3d200*/  LDL R113, [R1+0x48] ;  /* 0x0000480001717983 */ /* 0x000f280000100800 */
[----:B-1----:R-:W4:Y:S01]  /*3d210*/  LDL R21, [R1+0x9c] ;  /* 0x00009c0001157983 */ /* 0x002f220000100800 */
[----:B--2---:R-:W-:-:S03]  /*3d220*/  FFMA.FTZ R28, R51, R28, R45 ;  /* 0x0000001c331c7223 */ /* 0x004fc6000001002d */
[----:B------:R-:W2:Y:S01]  /*3d230*/  LDL R19, [R1+0x38] ;  /* 0x0000380001137983 */ /* 0x000ea20000100800 */
[----:B------:R-:W-:Y:S01]  /*3d240*/  FFMA.FTZ R51, R51, R29, R31 ;  /* 0x0000001d33337223 */ /* 0x000fe2000001001f */
[----:B------:R-:W-:Y:S02]  /*3d250*/  HADD2.F32 R29, -RZ, R171.H1_H1 ;  /* 0x300000abff1d7230 */ /* 0x000fe40000004100 */
[----:B------:R-:W2:Y:S01]  /*3d260*/  LDL R45, [R1+0xa4] ;  /* 0x0000a400012d7983 */ /* 0x000ea20000100800 */
[----:B---3--:R-:W-:Y:S01]  /*3d270*/  FFMA.FTZ R25, R27, R25, R97 ;  /* 0x000000191b197223 */ /* 0x008fe20000010061 */
[----:B------:R-:W-:Y:S02]  /*3d280*/  HADD2.F32 R40, -RZ, R170.H1_H1 ;  /* 0x300000aaff287230 */ /* 0x000fe40000004100 */
[----:B------:R-:W3:Y:S01]  /*3d290*/  LDL R97, [R1+0xa8] ;  /* 0x0000a80001617983 */ /* 0x000ee20000100800 */
[----:B----4-:R-:W-:-:S03]  /*3d2a0*/  FFMA.FTZ R29, R100, R29, R43 ;  /* 0x0000001d641d7223 */ /* 0x010fc6000001002b */
[----:B------:R-:W4:Y:S01]  /*3d2b0*/  LDL R43, [R1+0xa0] ;  /* 0x0000a000012b7983 */ /* 0x000f220000100800 */
[C---:B------:R-:W-:Y:S01]  /*3d2c0*/  FMUL.FTZ R39, R150.reuse, R39 ;  /* 0x0000002796277220 */ /* 0x040fe20000410000 */
[----:B------:R-:W-:Y:S02]  /*3d2d0*/  HADD2.F32 R17, -RZ, R167.H1_H1 ;  /* 0x300000a7ff117230 */ /* 0x000fe40000004100 */
[----:B------:R-:W4:Y:S01]  /*3d2e0*/  LDL R18, [R1+0x34] ;  /* 0x0000340001127983 */ /* 0x000f220000100800 */
[----:B------:R-:W-:Y:S02]  /*3d2f0*/  FMUL.FTZ R36, R150, R36 ;  /* 0x0000002496247220 */ /* 0x000fe40000410000 */
[----:B------:R-:W-:Y:S02]  /*3d300*/  FFMA.FTZ R100, R100, R17, R112 ;  /* 0x0000001164647223 */ /* 0x000fe40000010070 */
[----:B------:R-:W4:Y:S01]  /*3d310*/  LDL R112, [R1+0x44] ;  /* 0x0000440001707983 */ /* 0x000f220000100800 */
[----:B------:R-:W-:-:S02]  /*3d320*/  FADD.FTZ R34, -R151, R34 ;  /* 0x0000002297227221 */ /* 0x000fc40000010100 */
[----:B------:R-:W-:Y:S02]  /*3d330*/  FADD.FTZ R38, -R151, R38 ;  /* 0x0000002697267221 */ /* 0x000fe40000010100 */
[----:B------:R-:W-:Y:S01]  /*3d340*/  FFMA.FTZ R40, R39, R40, R47 ;  /* 0x0000002827287223 */ /* 0x000fe2000001002f */
[----:B------:R-:W-:Y:S01]  /*3d350*/  HADD2.F32 R47, -RZ, R169.H0_H0 ;  /* 0x200000a9ff2f7230 */ /* 0x000fe20000004100 */
[C---:B------:R-:W-:Y:S01]  /*3d360*/  FMUL.FTZ R34, R150.reuse, R34 ;  /* 0x0000002296227220 */ /* 0x040fe20000410000 */
[----:B------:R-:W-:Y:S01]  /*3d370*/  HADD2.F32 R31, -RZ, R170.H0_H0 ;  /* 0x200000aaff1f7230 */ /* 0x000fe20000004100 */
[----:B------:R-:W-:Y:S01]  /*3d380*/  FMUL.FTZ R38, R150, R38 ;  /* 0x0000002696267220 */ /* 0x000fe20000410000 */
[----:B------:R-:W-:Y:S02]  /*3d390*/  HADD2.F32 R27, -RZ, R168.H0_H0 ;  /* 0x200000a8ff1b7230 */ /* 0x000fe40000004100 */
[--C-:B------:R-:W-:Y:S02]  /*3d3a0*/  HADD2.F32 R30, -RZ, R166.reuse.H0_H0 ;  /* 0x200000a6ff1e7230 */ /* 0x100fe40000004100 */
[----:B------:R-:W-:Y:S01]  /*3d3b0*/  HADD2.F32 R16, -RZ, R166.H1_H1 ;  /* 0x300000a6ff107230 */ /* 0x000fe20000004100 */
[----:B------:R-:W-:Y:S01]  /*3d3c0*/  FFMA.FTZ R47, R36, R47, R32 ;  /* 0x0000002f242f7223 */ /* 0x000fe20000010020 */
[----:B------:R-:W-:Y:S01]  /*3d3d0*/  HADD2.F32 R32, -RZ, R164.H0_H0 ;  /* 0x200000a4ff207230 */ /* 0x000fe20000004100 */
[----:B------:R-:W-:-:S02]  /*3d3e0*/  FADD.FTZ R35, -R151, R35 ;  /* 0x0000002397237221 */ /* 0x000fc40000010100 */
[----:B------:R-:W-:Y:S02]  /*3d3f0*/  FADD.FTZ R37, -R151, R37 ;  /* 0x0000002597257221 */ /* 0x000fe40000010100 */
[C---:B------:R-:W-:Y:S02]  /*3d400*/  FFMA.FTZ R31, R38.reuse, R31, R111 ;  /* 0x0000001f261f7223 */ /* 0x040fe4000001006f */
[----:B------:R-:W-:Y:S01]  /*3d410*/  FFMA.FTZ R30, R38, R30, R96 ;  /* 0x0000001e261e7223 */ /* 0x000fe20000010060 */
[----:B------:R-:W4:Y:S01]  /*3d420*/  LDL R111, [R1+0x40] ;  /* 0x00004000016f7983 */ /* 0x000f220000100800 */
[----:B------:R-:W-:Y:S01]  /*3d430*/  FFMA.FTZ R39, R39, R16, R44 ;  /* 0x0000001027277223 */ /* 0x000fe2000001002c */
[----:B------:R-:W-:Y:S01]  /*3d440*/  HADD2.F32 R16, -RZ, R165.H0_H0 ;  /* 0x200000a5ff107230 */ /* 0x000fe20000004100 */
[C---:B------:R-:W-:Y:S01]  /*3d450*/  FMUL.FTZ R35, R150.reuse, R35 ;  /* 0x0000002396237220 */ /* 0x040fe20000410000 */
[----:B------:R-:W4:Y:S01]  /*3d460*/  LDL R38, [R1+0x3c] ;  /* 0x00003c0001267983 */ /* 0x000f220000100800 */
[----:B------:R-:W-:Y:S01]  /*3d470*/  HADD2.F32 R96, -RZ, R169.H1_H1 ;  /* 0x300000a9ff607230 */ /* 0x000fe20000004100 */
[----:B------:R-:W-:Y:S01]  /*3d480*/  FMUL.FTZ R37, R150, R37 ;  /* 0x0000002596257220 */ /* 0x000fe20000410000 */
[----:B------:R-:W-:Y:S01]  /*3d490*/  HADD2.F32 R44, -RZ, R165.H1_H1 ;  /* 0x300000a5ff2c7230 */ /* 0x000fe20000004100 */
[----:B------:R-:W-:-:S02]  /*3d4a0*/  FFMA.FTZ R36, R36, R16, R110 ;  /* 0x0000001024247223 */ /* 0x000fc4000001006e */
[C---:B------:R-:W-:Y:S01]  /*3d4b0*/  FFMA.FTZ R96, R37.reuse, R96, R99 ;  /* 0x0000006025607223 */ /* 0x040fe20000010063 */
[----:B------:R-:W4:Y:S04]  /*3d4c0*/  LDL R110, [R1+0x58] ;  /* 0x00005800016e7983 */ /* 0x000f280000100800 */
[----:B------:R-:W4:Y:S01]  /*3d4d0*/  LDL R99, [R1+0x54] ;  /* 0x0000540001637983 */ /* 0x000f220000100800 */
[----:B------:R-:W-:-:S03]  /*3d4e0*/  FFMA.FTZ R44, R37, R44, R98 ;  /* 0x0000002c252c7223 */ /* 0x000fc60000010062 */
[----:B------:R-:W4:Y:S01]  /*3d4f0*/  LDL R98, [R1+0x50] ;  /* 0x0000500001627983 */ /* 0x000f220000100800 */
[C---:B------:R-:W-:Y:S01]  /*3d500*/  FADD.FTZ R109, -R151.reuse, R109 ;  /* 0x0000006d976d7221 */ /* 0x040fe20000010100 */
[----:B------:R-:W-:Y:S01]  /*3d510*/  HADD2.F32 R17, -RZ, R95.H1_H1 ;  /* 0x3000005fff117230 */ /* 0x000fe20000004100 */
[C---:B--2---:R-:W-:Y:S01]  /*3d520*/  FFMA.FTZ R32, R34.reuse, R32, R45 ;  /* 0x0000002022207223 */ /* 0x044fe2000001002d */
[----:B------:R-:W-:Y:S01]  /*3d530*/  HADD2.F32 R45, -RZ, R164.H1_H1 ;  /* 0x300000a4ff2d7230 */ /* 0x000fe20000004100 */
[----:B------:R-:W-:Y:S02]  /*3d540*/  FADD.FTZ R108, -R151, R108 ;  /* 0x0000006c976c7221 */ /* 0x000fe40000010100 */
[----:B---3--:R-:W-:Y:S01]  /*3d550*/  FFMA.FTZ R27, R34, R27, R97 ;  /* 0x0000001b221b7223 */ /* 0x008fe20000010061 */
[----:B------:R-:W-:Y:S01]  /*3d560*/  HADD2.F32 R34, -RZ, R168.H1_H1 ;  /* 0x300000a8ff227230 */ /* 0x000fe20000004100 */
[C---:B------:R-:W-:Y:S01]  /*3d570*/  FFMA.FTZ R45, R35.reuse, R45, R21 ;  /* 0x0000002d232d7223 */ /* 0x040fe20000010015 */
[----:B------:R-:W2:Y:S03]  /*3d580*/  LDL R97, [R1+0x4c] ;  /* 0x00004c0001617983 */ /* 0x000ea60000100800 */
[----:B----4-:R-:W-:Y:S01]  /*3d590*/  FFMA.FTZ R34, R35, R34, R43 ;  /* 0x0000002223227223 */ /* 0x010fe2000001002b */
[--C-:B------:R-:W-:Y:S01]  /*3d5a0*/  HADD2.F32 R20, -RZ, R159.reuse.H0_H0 ;  /* 0x2000009fff147230 */ /* 0x100fe20000004100 */
[----:B------:R-:W3:Y:S04]  /*3d5b0*/  LDL R43, [R1+0x68] ;  /* 0x00006800012b7983 */ /* 0x000ee80000100800 */
[----:B------:R-:W4:Y:S01]  /*3d5c0*/  LDL R35, [R1+0x64] ;  /* 0x0000640001237983 */ /* 0x000f220000100800 */
[----:B------:R-:W-:Y:S01]  /*3d5d0*/  HADD2.F32 R21, -RZ, R159.H1_H1 ;  /* 0x3000009fff157230 */ /* 0x000fe20000004100 */
[----:B------:R-:W-:Y:S01]  /*3d5e0*/  FMUL.FTZ R109, R150, R109 ;  /* 0x0000006d966d7220 */ /* 0x000fe20000410000 */
[----:B------:R-:W-:Y:S01]  /*3d5f0*/  HADD2.F32 R16, -RZ, R95.H0_H0 ;  /* 0x2000005fff107230 */ /* 0x000fe20000004100 */
[----:B------:R-:W-:Y:S01]  /*3d600*/  FADD.FTZ R106, -R151, R106 ;  /* 0x0000006a976a7221 */ /* 0x000fe20000010100 */
[----:B------:R-:W2:Y:S01]  /*3d610*/  LDL R37, [R1+0x60] ;  /* 0x0000600001257983 */ /* 0x000ea20000100800 */
[----:B------:R-:W-:-:S02]  /*3d620*/  FFMA.FTZ R21, R109, R21, R115 ;  /* 0x000000156d157223 */ /* 0x000fc40000010073 */
[----:B------:R-:W-:Y:S01]  /*3d630*/  FFMA.FTZ R109, R109, R17, R114 ;  /* 0x000000116d6d7223 */ /* 0x000fe20000010072 */
[----:B------:R-:W2:Y:S04]  /*3d640*/  LDL R115, [R1+0x1b8] ;  /* 0x0001b80001737983 */ /* 0x000ea80000100800 */
[----:B------:R-:W2:Y:S01]  /*3d650*/  LDL R114, [R1+0x18] ;  /* 0x0000180001727983 */ /* 0x000ea20000100800 */
[----:B------:R-:W-:-:S04]  /*3d660*/  FMUL.FTZ R108, R150, R108 ;  /* 0x0000006c966c7220 */ /* 0x000fc80000410000 */
[----:B------:R-:W-:Y:S01]  /*3d670*/  FFMA.FTZ R20, R108, R20, R19 ;  /* 0x000000146c147223 */ /* 0x000fe20000010013 */
[----:B------:R-:W-:Y:S01]  /*3d680*/  F2FP.PACK_AB R19, R22, R26 ;  /* 0x0000001a1613723e */ /* 0x000fe200000000ff */
[----:B------:R-:W-:Y:S01]  /*3d690*/  FFMA.FTZ R108, R108, R16, R18 ;  /* 0x000000106c6c7223 */ /* 0x000fe20000010012 */
[----:B------:R-:W-:Y:S01]  /*3d6a0*/  HADD2.F32 R22, -RZ, R158.H0_H0 ;  /* 0x2000009eff167230 */ /* 0x000fe20000004100 */
[----:B------:R-:W-:Y:S01]  /*3d6b0*/  FMUL.FTZ R106, R150, R106 ;  /* 0x0000006a966a7220 */ /* 0x000fe20000410000 */
[----:B------:R-:W-:Y:S01]  /*3d6c0*/  HADD2.F32 R16, -RZ, R94.H0_H0 ;  /* 0x2000005eff107230 */ /* 0x000fe20000004100 */
[----:B------:R-:W-:Y:S01]  /*3d6d0*/  F2FP.PACK_AB R17, R23, R14 ;  /* 0x0000000e1711723e */ /* 0x000fe200000000ff */
[----:B------:R-:W2:Y:S01]  /*3d6e0*/  LDL R26, [R1+0x5c] ;  /* 0x00005c00011a7983 */ /* 0x000ea20000100800 */
[----:B------:R-:W-:Y:S01]  /*3d6f0*/  FFMA.FTZ R22, R106, R22, R113 ;  /* 0x000000166a167223 */ /* 0x000fe20000010071 */
[----:B------:R-:W-:Y:S01]  /*3d700*/  F2FP.PACK_AB R18, R42, R41 ;  /* 0x000000292a12723e */ /* 0x000fe200000000ff */
[----:B------:R-:W-:Y:S01]  /*3d710*/  FFMA.FTZ R106, R106, R16, R112 ;  /* 0x000000106a6a7223 */ /* 0x000fe20000010070 */
[----:B------:R-:W-:Y:S01]  /*3d720*/  F2FP.PACK_AB R16, R25, R24 ;  /* 0x000000181910723e */ /* 0x000fe200000000ff */
[----:B------:R-:W-:Y:S01]  /*3d730*/  IMAD.WIDE.U32 R14, R15, R46, c[0x0][0x210] ;  /* 0x000084000f0e7625 */ /* 0x000fe200078e002e */
[----:B------:R-:W-:Y:S01]  /*3d740*/  HADD2.F32 R25, -RZ, R158.H1_H1 ;  /* 0x3000009eff197230 */ /* 0x000fe20000004100 */
[----:B------:R-:W2:Y:S02]  /*3d750*/  LDL R112, [R1+0x10] ;  /* 0x0000100001707983 */ /* 0x000ea40000100800 */
[----:B------:R-:W-:Y:S01]  /*3d760*/  FADD.FTZ R107, -R151, R107 ;  /* 0x0000006b976b7221 */ /* 0x000fe20000010100 */
[----:B------:R-:W-:Y:S01]  /*3d770*/  HADD2.F32 R23, -RZ, R94.H1_H1 ;  /* 0x3000005eff177230 */ /* 0x000fe20000004100 */
[----:B------:R1:W-:Y:S02]  /*3d780*/  STG.E.128 [R14.64], R16 ;  /* 0x000000100e007986 */ /* 0x0003e4000c101d06 */
[----:B------:R-:W-:-:S02]  /*3d790*/  FMUL.FTZ R107, R150, R107 ;  /* 0x0000006b966b7220 */ /* 0x000fc40000410000 */
[C---:B------:R-:W-:Y:S02]  /*3d7a0*/  FADD.FTZ R102, -R151.reuse, R102 ;  /* 0x0000006697667221 */ /* 0x040fe40000010100 */
[----:B------:R-:W-:Y:S01]  /*3d7b0*/  FADD.FTZ R104, -R151, R104 ;  /* 0x0000006897687221 */ /* 0x000fe20000010100 */
[----:B------:R-:W-:Y:S01]  /*3d7c0*/  HADD2.F32 R42, -RZ, R156.H0_H0 ;  /* 0x2000009cff2a7230 */ /* 0x000fe20000004100 */
[C---:B------:R-:W-:Y:S01]  /*3d7d0*/  FFMA.FTZ R25, R107.reuse, R25, R111 ;  /* 0x000000196b197223 */ /* 0x040fe2000001006f */
[----:B------:R-:W2:Y:S01]  /*3d7e0*/  LDL R113, [R1+0x14] ;  /* 0x0000140001717983 */ /* 0x000ea20000100800 */
[----:B------:R-:W-:Y:S01]  /*3d7f0*/  FFMA.FTZ R107, R107, R23, R38 ;  /* 0x000000176b6b7223 */ /* 0x000fe20000010026 */
[--C-:B------:R-:W-:Y:S01]  /*3d800*/  HADD2.F32 R38, -RZ, R157.reuse.H0_H0 ;  /* 0x2000009dff267230 */ /* 0x100fe20000004100 */
[C---:B------:R-:W-:Y:S02]  /*3d810*/  FMUL.FTZ R102, R150.reuse, R102 ;  /* 0x0000006696667220 */ /* 0x040fe40000410000 */
[----:B------:R-:W-:Y:S01]  /*3d820*/  FADD.FTZ R105, -R151, R105 ;  /* 0x0000006997697221 */ /* 0x000fe20000010100 */
[----:B------:R-:W-:Y:S01]  /*3d830*/  HADD2.F32 R41, -RZ, R157.H1_H1 ;  /* 0x3000009dff297230 */ /* 0x000fe20000004100 */
[----:B-1----:R-:W2:Y:S04]  /*3d840*/  LDL R18, [R1+0x8] ;  /* 0x0000080001127983 */ /* 0x002ea80000100800 */
[----:B------:R-:W2:Y:S01]  /*3d850*/  LDL R17, [R1+0x4] ;  /* 0x0000040001117983 */ /* 0x000ea20000100800 */
[----:B------:R-:W-:Y:S01]  /*3d860*/  HADD2.F32 R14, -RZ, R92.H0_H0 ;  /* 0x2000005cff0e7230 */ /* 0x000fe20000004100 */
[C---:B------:R-:W-:Y:S01]  /*3d870*/  FMUL.FTZ R104, R150.reuse, R104 ;  /* 0x0000006896687220 */ /* 0x040fe20000410000 */
[--C-:B------:R-:W-:Y:S01]  /*3d880*/  HADD2.F32 R16, -RZ, R93.reuse.H0_H0 ;  /* 0x2000005dff107230 */ /* 0x100fe20000004100 */
[----:B------:R-:W-:Y:S01]  /*3d890*/  FMUL.FTZ R105, R150, R105 ;  /* 0x0000006996697220 */ /* 0x000fe20000410000 */
[----:B------:R-:W-:Y:S01]  /*3d8a0*/  HADD2.F32 R15, -RZ, R93.H1_H1 ;  /* 0x3000005dff0f7230 */ /* 0x000fe20000004100 */
[C---:B------:R-:W-:Y:S01]  /*3d8b0*/  FFMA.FTZ R38, R104.reuse, R38, R110 ;  /* 0x0000002668267223 */ /* 0x040fe2000001006e */
[----:B------:R-:W2:Y:S01]  /*3d8c0*/  LDL R111, [R1+0xc] ;  /* 0x00000c00016f7983 */ /* 0x000ea20000100800 */
[----:B------:R-:W-:-:S03]  /*3d8d0*/  FFMA.FTZ R104, R104, R16, R99 ;  /* 0x0000001068687223 */ /* 0x000fc60000010063 */
[----:B------:R-:W2:Y:S04]  /*3d8e0*/  LDL R110, [R1+0x28] ;  /* 0x00002800016e7983 */ /* 0x000ea80000100800 */
[----:B------:R-:W2:Y:S01]  /*3d8f0*/  LDL R99, [R1+0x24] ;  /* 0x0000240001637983 */ /* 0x000ea20000100800 */
[----:B------:R-:W-:-:S03]  /*3d900*/  FFMA.FTZ R41, R105, R41, R98 ;  /* 0x0000002969297223 */ /* 0x000fc60000010062 */
[----:B------:R-:W2:Y:S01]  /*3d910*/  LDL R98, [R1+0x20] ;  /* 0x0000200001627983 */ /* 0x000ea20000100800 */
[C---:B------:R-:W-:Y:S02]  /*3d920*/  FADD.FTZ R125, -R151.reuse, R125 ;  /* 0x0000007d977d7221 */ /* 0x040fe40000010100 */
[C---:B------:R-:W-:Y:S01]  /*3d930*/  FADD.FTZ R121, -R151.reuse, R121 ;  /* 0x0000007997797221 */ /* 0x040fe20000010100 */
[----:B------:R-:W-:Y:S01]  /*3d940*/  HADD2.F32 R24, -RZ, R91.H0_H0 ;  /* 0x2000005bff187230 */ /* 0x000fe20000004100 */
[----:B------:R-:W-:Y:S01]  /*3d950*/  FMUL.FTZ R125, R150, R125 ;  /* 0x0000007d967d7220 */ /* 0x000fe20000410000 */
[----:B------:R-:W-:Y:S01]  /*3d960*/  HADD2.F32 R23, -RZ, R87.H0_H0 ;  /* 0x20000057ff177230 */ /* 0x000fe20000004100 */
[----:B------:R-:W-:Y:S01]  /*3d970*/  F2FP.PACK_AB R16, R34, R27 ;  /* 0x0000001b2210723e */ /* 0x000fe200000000ff */
[C---:B------:R-:W-:Y:S01]  /*3d980*/  FADD.FTZ R103, -R151.reuse, R103 ;  /* 0x0000006797677221 */ /* 0x040fe20000010100 */
[----:B------:R-:W-:Y:S01]  /*3d990*/  HADD2.F32 R34, -RZ, R89.H0_H0 ;  /* 0x20000059ff227230 */ /* 0x000fe20000004100 */
        /* <DEDUP_REMOVED lines=30> */
[----:B------:R-:W-:Y:S01]  /*3db80*/  FMUL.FTZ R121, R150, R121 ;  /* 0x0000007996797220 */ /* 0x000fe20000410000 */
[----:B------:R-:W2:Y:S01]  /*3db90*/  LDL R155, [R1+0x1b0] ;  /* 0x0001b000019b7983 */ /* 0x000ea20000100800 */
[----:B------:R-:W-:-:S02]  /*3dba0*/  FFMA.FTZ R24, R125, R24, R249 ;  /* 0x000000187d187223 */ /* 0x000fc400000100f9 */
[----:B------:R-:W-:Y:S02]  /*3dbb0*/  FFMA.FTZ R23, R125, R23, R248 ;  /* 0x000000177d177223 */ /* 0x000fe400000100f8 */
[C---:B------:R-:W-:Y:S01]  /*3dbc0*/  FMUL.FTZ R103, R150.reuse, R103 ;  /* 0x0000006796677220 */ /* 0x040fe20000410000 */
[----:B------:R-:W2:Y:S01]  /*3dbd0*/  LDL R125, [R1+0x1a8] ;  /* 0x0001a800017d7983 */ /* 0x000ea20000100800 */
        /* <DEDUP_REMOVED lines=29> */
[----:B------:R-:W-:Y:S02]  /*3ddb0*/  FMUL.FTZ R151, R150, R151 ;  /* 0x0000009796977220 */ /* 0x000fe40000410000 */
[----:B------:R-:W2:Y:S01]  /*3ddc0*/  LDL R150, [R1+0x1ac] ;  /* 0x0001ac0001967983 */ /* 0x000ea20000100800 */
[C---:B---3--:R-:W-:Y:S02]  /*3ddd0*/  FFMA.FTZ R42, R102.reuse, R42, R43 ;  /* 0x0000002a662a7223 */ /* 0x048fe4000001002b */
[----:B----4-:R-:W-:Y:S02]  /*3dde0*/  FFMA.FTZ R102, R102, R14, R35 ;  /* 0x0000000e66667223 */ /* 0x010fe40000010023 */
[----:B------:R-:W3:Y:S01]  /*3ddf0*/  LDL R35, [R1] ;  /* 0x0000000001237983 */ /* 0x000ee20000100800 */
[----:B--2---:R-:W-:-:S03]  /*3de00*/  FFMA.FTZ R105, R105, R15, R97 ;  /* 0x0000000f69697223 */ /* 0x004fc60000010061 */
[----:B------:R-:W2:Y:S01]  /*3de10*/  LDL R97, [R1+0x1c] ;  /* 0x00001c0001617983 */ /* 0x000ea20000100800 */
[----:B------:R-:W-:-:S03]  /*3de20*/  FFMA.FTZ R34, R121, R34, R114 ;  /* 0x0000002279227223 */ /* 0x000fc60000010072 */
[----:B------:R-:W4:Y:S01]  /*3de30*/  LDL R114, [R1+0x1b4] ;  /* 0x0001b40001727983 */ /* 0x000f220000100800 */
[----:B------:R-:W-:Y:S02]  /*3de40*/  HADD2.F32 R43, -RZ, R156.H1_H1 ;  /* 0x3000009cff2b7230 */ /* 0x000fe40000004100 */
[----:B------:R-:W-:-:S03]  /*3de50*/  HADD2.F32 R14, -RZ, R92.H1_H1 ;  /* 0x3000005cff0e7230 */ /* 0x000fc60000004100 */
[C---:B------:R-:W-:Y:S01]  /*3de60*/  FFMA.FTZ R43, R103.reuse, R43, R37 ;  /* 0x0000002b672b7223 */ /* 0x040fe20000010025 */
[----:B------:R-:W-:Y:S01]  /*3de70*/  HADD2.F32 R27, -RZ, R90.H0_H0 ;  /* 0x2000005aff1b7230 */ /* 0x000fe20000004100 */
[----:B------:R-:W-:Y:S01]  /*3de80*/  FFMA.FTZ R103, R103, R14, R26 ;  /* 0x0000000e67677223 */ /* 0x000fe2000001001a */
[----:B------:R-:W-:Y:S02]  /*3de90*/  HADD2.F32 R26, -RZ, R91.H1_H1 ;  /* 0x3000005bff1a7230 */ /* 0x000fe40000004100 */
[----:B------:R-:W-:Y:S02]  /*3dea0*/  HADD2.F32 R15, -RZ, R87.H1_H1 ;  /* 0x30000057ff0f7230 */ /* 0x000fe40000004100 */
[----:B------:R-:W-:Y:S01]  /*3deb0*/  HADD2.F32 R14, -RZ, R86.H0_H0 ;  /* 0x20000056ff0e7230 */ /* 0x000fe20000004100 */
[C---:B------:R-:W-:Y:S01]  /*3dec0*/  FFMA.FTZ R26, R126.reuse, R26, R247 ;  /* 0x0000001a7e1a7223 */ /* 0x040fe200000100f7 */
[----:B------:R-:W-:Y:S01]  /*3ded0*/  F2FP.PACK_AB R19, R29, R28 ;  /* 0x0000001c1d13723e */ /* 0x000fe200000000ff */
[----:B------:R-:W-:Y:S01]  /*3dee0*/  FFMA.FTZ R126, R126, R15, R246 ;  /* 0x0000000f7e7e7223 */ /* 0x000fe200000100f6 */
[----:B------:R-:W-:-:S02]  /*3def0*/  HADD2.F32 R28, -RZ, R90.H1_H1 ;  /* 0x3000005aff1c7230 */ /* 0x000fc40000004100 */
[----:B------:R-:W-:Y:S01]  /*3df00*/  HADD2.F32 R37, -RZ, R88.H0_H0 ;  /* 0x20000058ff257230 */ /* 0x000fe20000004100 */
[C---:B------:R-:W-:Y:S01]  /*3df10*/  FFMA.FTZ R27, R123.reuse, R27, R18 ;  /* 0x0000001b7b1b7223 */ /* 0x040fe20000010012 */
[----:B------:R-:W-:Y:S01]  /*3df20*/  F2FP.PACK_AB R18, R40, R31 ;  /* 0x0000001f2812723e */ /* 0x000fe200000000ff */
[----:B------:R-:W-:Y:S01]  /*3df30*/  FFMA.FTZ R123, R123, R14, R17 ;  /* 0x0000000e7b7b7223 */ /* 0x000fe20000010011 */
[----:B------:R-:W-:Y:S01]  /*3df40*/  F2FP.PACK_AB R17, R96, R47 ;  /* 0x0000002f6011723e */ /* 0x000fe200000000ff */
[----:B------:R-:W-:-:S05]  /*3df50*/  IMAD.WIDE.U32 R14, R33, R46, c[0x0][0x208] ;  /* 0x00008200210e7625 */ /* 0x000fca00078e002e */
[----:B------:R1:W-:Y:S01]  /*3df60*/  STG.E.128 [R14.64], R16 ;  /* 0x000000100e007986 */ /* 0x0003e2000c101d06 */
[----:B------:R-:W-:Y:S01]  /*3df70*/  HADD2.F32 R40, -RZ, R88.H1_H1 ;  /* 0x30000058ff287230 */ /* 0x000fe20000004100 */
[C---:B------:R-:W-:Y:S01]  /*3df80*/  FFMA.FTZ R37, R119.reuse, R37, R110 ;  /* 0x0000002577257223 */ /* 0x040fe2000001006e */
[--C-:B-1----:R-:W-:Y:S02]  /*3df90*/  HADD2.F32 R14, -RZ, R84.reuse.H0_H0 ;  /* 0x20000054ff0e7230 */ /* 0x102fe40000004100 */
[--C-:B------:R-:W-:Y:S02]  /*3dfa0*/  HADD2.F32 R16, -RZ, R85.reuse.H0_H0 ;  /* 0x20000055ff107230 */ /* 0x100fe40000004100 */
[----:B------:R-:W-:Y:S01]  /*3dfb0*/  HADD2.F32 R15, -RZ, R85.H1_H1 ;  /* 0x30000055ff0f7230 */ /* 0x000fe20000004100 */
[----:B------:R-:W-:Y:S01]  /*3dfc0*/  FFMA.FTZ R119, R119, R14, R99 ;  /* 0x0000000e77777223 */ /* 0x000fe20000010063 */
[----:B------:R-:W-:Y:S01]  /*3dfd0*/  HADD2.F32 R14, -RZ, R84.H1_H1 ;  /* 0x30000054ff0e7230 */ /* 0x000fe20000004100 */
[----:B------:R-:W-:Y:S01]  /*3dfe0*/  FFMA.FTZ R40, R120, R40, R98 ;  /* 0x0000002878287223 */ /* 0x000fe20000010062 */
[----:B------:R-:W-:Y:S01]  /*3dff0*/  F2FP.PACK_AB R19, R100, R51 ;  /* 0x000000336413723e */ /* 0x000fe200000000ff */
[----:B------:R-:W-:Y:S01]  /*3e000*/  FFMA.FTZ R121, R121, R16, R113 ;  /* 0x0000001079797223 */ /* 0x000fe20000010071 */
[----:B------:R-:W-:-:S02]  /*3e010*/  F2FP.PACK_AB R18, R39, R30 ;  /* 0x0000001e2712723e */ /* 0x000fc400000000ff */
[----:B------:R-:W-:Y:S02]  /*3e020*/  F2FP.PACK_AB R17, R44, R36 ;  /* 0x000000242c11723e */ /* 0x000fe400000000ff */
[----:B------:R-:W-:Y:S01]  /*3e030*/  F2FP.PACK_AB R16, R45, R32 ;  /* 0x000000202d10723e */ /* 0x000fe200000000ff */
[--C-:B------:R-:W-:Y:S02]  /*3e040*/  HADD2.F32 R44, -RZ, R81.reuse.H0_H0 ;  /* 0x20000051ff2c7230 */ /* 0x100fe40000004100 */
[----:B------:R-:W-:Y:S02]  /*3e050*/  HADD2.F32 R45, -RZ, R81.H1_H1 ;  /* 0x30000051ff2d7230 */ /* 0x000fe40000004100 */
[----:B------:R-:W-:Y:S01]  /*3e060*/  HADD2.F32 R96, -RZ, R80.H0_H0 ;  /* 0x20000050ff607230 */ /* 0x000fe20000004100 */
[----:B------:R-:W-:Y:S02]  /*3e070*/  FFMA.FTZ R44, R130, R44, R241 ;  /* 0x0000002c822c7223 */ /* 0x000fe400000100f1 */
[----:B------:R-:W-:-:S02]  /*3e080*/  FFMA.FTZ R45, R131, R45, R239 ;  /* 0x0000002d832d7223 */ /* 0x000fc400000100ef */
[----:B------:R-:W-:Y:S01]  /*3e090*/  FFMA.FTZ R96, R128, R96, R245 ;  /* 0x0000006080607223 */ /* 0x000fe200000100f5 */
[----:B------:R-:W-:Y:S02]  /*3e0a0*/  HADD2.F32 R110, -RZ, R73.H0_H0 ;  /* 0x20000049ff6e7230 */ /* 0x000fe40000004100 */
[----:B------:R-:W-:Y:S02]  /*3e0b0*/  HADD2.F32 R99, -RZ, R74.H1_H1 ;  /* 0x3000004aff637230 */ /* 0x000fe40000004100 */
[----:B------:R-:W-:Y:S01]  /*3e0c0*/  HADD2.F32 R113, -RZ, R72.H1_H1 ;  /* 0x30000048ff717230 */ /* 0x000fe20000004100 */
[----:B------:R-:W-:Y:S01]  /*3e0d0*/  FFMA.FTZ R110, R139, R110, R225 ;  /* 0x0000006e8b6e7223 */ /* 0x000fe200000100e1 */
[----:B------:R-:W-:Y:S01]  /*3e0e0*/  HADD2.F32 R47, -RZ, R67.H1_H1 ;  /* 0x30000043ff2f7230 */ /* 0x000fe20000004100 */
[----:B------:R-:W-:Y:S02]  /*3e0f0*/  FFMA.FTZ R99, R142, R99, R219 ;  /* 0x000000638e637223 */ /* 0x000fe400000100db */
[----:B------:R-:W-:-:S02]  /*3e100*/  FFMA.FTZ R113, R138, R113, R227 ;  /* 0x000000718a717223 */ /* 0x000fc400000100e3 */
[----:B------:R-:W-:Y:S01]  /*3e110*/  FFMA.FTZ R47, R151, R47, R206 ;  /* 0x0000002f972f7223 */ /* 0x000fe200000100ce */
[----:B------:R-:W-:Y:S02]  /*3e120*/  HADD2.F32 R29, -RZ, R86.H1_H1 ;  /* 0x30000056ff1d7230 */ /* 0x000fe40000004100 */
[----:B------:R-:W-:Y:S02]  /*3e130*/  HADD2.F32 R32, -RZ, R82.H0_H0 ;  /* 0x20000052ff207230 */ /* 0x000fe40000004100 */
[----:B------:R-:W-:Y:S02]  /*3e140*/  HADD2.F32 R36, -RZ, R78.H0_H0 ;  /* 0x2000004eff247230 */ /* 0x000fe40000004100 */
[----:B------:R-:W-:Y:S02]  /*3e150*/  HADD2.F32 R100, -RZ, R65.H0_H0 ;  /* 0x20000041ff647230 */ /* 0x000fe40000004100 */
[----:B------:R-:W-:Y:S01]  /*3e160*/  HADD2.F32 R98, -RZ, R66.H1_H1 ;  /* 0x30000042ff627230 */ /* 0x000fe20000004100 */
[C---:B------:R-:W-:Y:S01]  /*3e170*/  FFMA.FTZ R32, R132.reuse, R32, R237 ;  /* 0x0000002084207223 */ /* 0x040fe200000100ed */
[----:B------:R-:W-:Y:S01]  /*3e180*/  HADD2.F32 R30, -RZ, R83.H1_H1 ;  /* 0x30000053ff1e7230 */ /* 0x000fe20000004100 */
[----:B------:R-:W-:Y:S01]  /*3e190*/  FFMA.FTZ R132, R132, R36, R236 ;  /* 0x0000002484847223 */ /* 0x000fe200000100ec */
[----:B------:R-:W-:Y:S01]  /*3e1a0*/  HADD2.F32 R36, -RZ, R75.H0_H0 ;  /* 0x2000004bff247230 */ /* 0x000fe20000004100 */
[----:B------:R-:W-:Y:S01]  /*3e1b0*/  FFMA.FTZ R98, R153, R98, R210 ;  /* 0x0000006299627223 */ /* 0x000fe200000100d2 */
[--C-:B------:R-:W-:Y:S01]  /*3e1c0*/  HADD2.F32 R39, -RZ, R79.reuse.H1_H1 ;  /* 0x3000004fff277230 */ /* 0x100fe20000004100 */
[----:B------:R-:W-:Y:S01]  /*3e1d0*/  F2FP.PACK_AB R23, R126, R23 ;  /* 0x000000177e17723e */ /* 0x000fe200000000ff */
[----:B------:R-:W-:Y:S01]  /*3e1e0*/  HADD2.F32 R31, -RZ, R79.H0_H0 ;  /* 0x2000004fff1f7230 */ /* 0x000fe20000004100 */
[----:B------:R-:W-:Y:S01]  /*3e1f0*/  FFMA.FTZ R30, R135, R30, R231 ;  /* 0x0000001e871e7223 */ /* 0x000fe200000100e7 */
[----:B------:R-:W-:Y:S01]  /*3e200*/  HADD2.F32 R51, -RZ, R74.H0_H0 ;  /* 0x2000004aff337230 */ /* 0x000fe20000004100 */
[----:B------:R-:W-:-:S02]  /*3e210*/  FFMA.FTZ R36, R143, R36, R217 ;  /* 0x000000248f247223 */ /* 0x000fc400000100d9 */
[----:B------:R-:W-:Y:S02]  /*3e220*/  FFMA.FTZ R135, R135, R39, R230 ;  /* 0x0000002787877223 */ /* 0x000fe400000100e6 */
[----:B------:R-:W-:Y:S01]  /*3e230*/  FFMA.FTZ R100, R148, R100, R155 ;  /* 0x0000006494647223 */ /* 0x000fe2000001009b */
[----:B------:R-:W-:Y:S01]  /*3e240*/  HADD2.F32 R39, -RZ, R71.H0_H0 ;  /* 0x20000047ff277230 */ /* 0x000fe20000004100 */
[----:B------:R-:W-:Y:S02]  /*3e250*/  FFMA.FTZ R31, R134, R31, R232 ;  /* 0x0000001f861f7223 */ /* 0x000fe400000100e8 */
[----:B------:R-:W-:Y:S02]  /*3e260*/  FFMA.FTZ R51, R141, R51, R221 ;  /* 0x000000338d337223 */ /* 0x000fe400000100dd */
[----:B------:R-:W-:Y:S01]  /*3e270*/  FFMA.FTZ R39, R143, R39, R216 ;  /* 0x000000278f277223 */ /* 0x000fe200000100d8 */
[----:B------:R-:W-:Y:S01]  /*3e280*/  F2FP.PACK_AB R31, R135, R31 ;  /* 0x0000001f871f723e */ /* 0x000fe200000000ff */
[----:B------:R-:W-:-:S04]  /*3e290*/  IMAD.MOV.U32 R251, RZ, RZ, 0x4 ;  /* 0x00000004fffb7424 */ /* 0x000fc800078e00ff */
[----:B------:R-:W-:Y:S02]  /*3e2a0*/  IMAD R162, R251, c[0x0][0x160], R162 ;  /* 0x00005800fba27a24 */ /* 0x000fe400078e02a2 */
[----:B---3--:R-:W-:Y:S01]  /*3e2b0*/  FFMA.FTZ R28, R124, R28, R35 ;  /* 0x0000001c7c1c7223 */ /* 0x008fe20000010023 */
[----:B------:R-:W-:Y:S01]  /*3e2c0*/  HADD2.F32 R35, -RZ, R89.H1_H1 ;  /* 0x30000059ff237230 */ /* 0x000fe20000004100 */
[----:B--2---:R-:W-:-:S04]  /*3e2d0*/  FFMA.FTZ R120, R120, R14, R97 ;  /* 0x0000000e78787223 */ /* 0x004fc80000010061 */
[C---:B------:R-:W-:Y:S02]  /*3e2e0*/  FFMA.FTZ R35, R122.reuse, R35, R112 ;  /* 0x000000237a237223 */ /* 0x040fe40000010070 */
[----:B------:R-:W-:Y:S02]  /*3e2f0*/  FFMA.FTZ R122, R122, R15, R111 ;  /* 0x0000000f7a7a7223 */ /* 0x000fe4000001006f */
[----:B------:R-:W-:-:S05]  /*3e300*/  IMAD.WIDE.U32 R14, R33, R46, c[0x0][0x210] ;  /* 0x00008400210e7625 */ /* 0x000fca00078e002e */
[----:B------:R1:W-:Y:S01]  /*3e310*/  STG.E.128 [R14.64], R16 ;  /* 0x000000100e007986 */ /* 0x0003e2000c101d06 */
[----:B------:R-:W-:Y:S02]  /*3e320*/  HADD2.F32 R33, -RZ, R82.H1_H1 ;  /* 0x30000052ff217230 */ /* 0x000fe40000004100 */
[----:B------:R-:W-:-:S03]  /*3e330*/  HADD2.F32 R97, -RZ, R80.H1_H1 ;  /* 0x30000050ff617230 */ /* 0x000fc60000004100 */
[----:B------:R-:W-:Y:S02]  /*3e340*/  FFMA.FTZ R33, R133, R33, R235 ;  /* 0x0000002185217223 */ /* 0x000fe400000100eb */
[----:B------:R-:W-:Y:S01]  /*3e350*/  FFMA.FTZ R97, R129, R97, R243 ;  /* 0x0000006181617223 */ /* 0x000fe200000100f3 */
[--C-:B-1----:R-:W-:Y:S02]  /*3e360*/  HADD2.F32 R15, -RZ, R77.reuse.H0_H0 ;  /* 0x2000004dff0f7230 */ /* 0x102fe40000004100 */
[----:B------:R-:W-:Y:S02]  /*3e370*/  HADD2.F32 R14, -RZ, R77.H1_H1 ;  /* 0x3000004dff0e7230 */ /* 0x000fe40000004100 */
[----:B------:R-:W-:Y:S01]  /*3e380*/  HADD2.F32 R16, -RZ, R78.H1_H1 ;  /* 0x3000004eff107230 */ /* 0x000fe20000004100 */
[----:B------:R-:W-:Y:S01]  /*3e390*/  FFMA.FTZ R130, R130, R15, R240 ;  /* 0x0000000f82827223 */ /* 0x000fe200000100f0 */
[--C-:B------:R-:W-:Y:S01]  /*3e3a0*/  HADD2.F32 R15, -RZ, R76.reuse.H0_H0 ;  /* 0x2000004cff0f7230 */ /* 0x100fe20000004100 */
        /* <DEDUP_REMOVED lines=8> */
[----:B------:R-:W-:Y:S01]  /*3e430*/  IMAD.WIDE.U32 R14, R101, R46, c[0x0][0x208] ;  /* 0x00008200650e7625 */ /* 0x000fe200078e002e */
[----:B------:R-:W-:Y:S01]  /*3e440*/  F2FP.PACK_AB R19, R21, R20 ;  /* 0x000000141513723e */ /* 0x000fe200000000ff */
[----:B------:R-:W-:-:S04]  /*3e450*/  HADD2.F32 R111, -RZ, R73.H1_H1 ;  /* 0x30000049ff6f7230 */ /* 0x000fc80000004100 */
[----:B------:R1:W-:Y:S01]  /*3e460*/  STG.E.128 [R14.64], R16 ;  /* 0x000000100e007986 */ /* 0x0003e2000c101d06 */
[----:B------:R-:W-:Y:S01]  /*3e470*/  FFMA.FTZ R111, R140, R111, R223 ;  /* 0x0000006f8c6f7223 */ /* 0x000fe200000100df */
[----:B------:R-:W-:Y:S02]  /*3e480*/  HADD2.F32 R43, -RZ, R67.H0_H0 ;  /* 0x20000043ff2b7230 */ /* 0x000fe40000004100 */
[----:B------:R-:W-:Y:S02]  /*3e490*/  HADD2.F32 R112, -RZ, R72.H0_H0 ;  /* 0x20000048ff707230 */ /* 0x000fe40000004100 */
[----:B------:R-:W-:Y:S01]  /*3e4a0*/  HADD2.F32 R42, -RZ, R66.H0_H0 ;  /* 0x20000042ff2a7230 */ /* 0x000fe20000004100 */
[----:B------:R-:W-:Y:S01]  /*3e4b0*/  FFMA.FTZ R43, R154, R43, R208 ;  /* 0x0000002b9a2b7223 */ /* 0x000fe200000100d0 */
[--C-:B-1----:R-:W-:Y:S02]  /*3e4c0*/  HADD2.F32 R15, -RZ, R69.reuse.H0_H0 ;  /* 0x20000045ff0f7230 */ /* 0x102fe40000004100 */
[----:B------:R-:W-:-:S02]  /*3e4d0*/  HADD2.F32 R14, -RZ, R69.H1_H1 ;  /* 0x30000045ff0e7230 */ /* 0x000fc40000004100 */
[----:B------:R-:W-:Y:S01]  /*3e4e0*/  HADD2.F32 R16, -RZ, R70.H1_H1 ;  /* 0x30000046ff107230 */ /* 0x000fe20000004100 */
[----:B------:R-:W-:Y:S01]  /*3e4f0*/  FFMA.FTZ R139, R139, R15, R224 ;  /* 0x0000000f8b8b7223 */ /* 0x000fe200000100e0 */
[--C-:B------:R-:W-:Y:S01]  /*3e500*/  HADD2.F32 R15, -RZ, R68.reuse.H1_H1 ;  /* 0x30000044ff0f7230 */ /* 0x100fe20000004100 */
[----:B------:R-:W-:Y:S01]  /*3e510*/  FFMA.FTZ R140, R140, R14, R222 ;  /* 0x0000000e8c8c7223 */ /* 0x000fe200000100de */
[--C-:B------:R-:W-:Y:S01]  /*3e520*/  HADD2.F32 R14, -RZ, R63.reuse.H0_H0 ;  /* 0x2000003fff0e7230 */ /* 0x100fe20000004100 */
[----:B------:R-:W-:Y:S01]  /*3e530*/  FFMA.FTZ R142, R142, R16, R218 ;  /* 0x000000108e8e7223 */ /* 0x000fe200000100da */
[----:B------:R-:W-:Y:S01]  /*3e540*/  HADD2.F32 R16, -RZ, R68.H0_H0 ;  /* 0x20000044ff107230 */ /* 0x000fe20000004100 */
[----:B------:R-:W-:Y:S01]  /*3e550*/  FFMA.FTZ R138, R138, R15, R226 ;  /* 0x0000000f8a8a7223 */ /* 0x000fe200000100e2 */
[----:B------:R-:W-:Y:S01]  /*3e560*/  HADD2.F32 R15, -RZ, R63.H1_H1 ;  /* 0x3000003fff0f7230 */ /* 0x000fe20000004100 */
[----:B------:R-:W-:Y:S01]  /*3e570*/  FFMA.FTZ R154, R154, R14, R207 ;  /* 0x0000000e9a9a7223 */ /* 0x000fe200000100cf */
[----:B------:R-:W-:Y:S01]  /*3e580*/  HADD2.F32 R14, -RZ, R62.H0_H0 ;  /* 0x2000003eff0e7230 */ /* 0x000fe20000004100 */
[C---:B------:R-:W-:Y:S01]  /*3e590*/  FFMA.FTZ R112, R137.reuse, R112, R229 ;  /* 0x0000007089707223 */ /* 0x040fe200000100e5 */
[----:B------:R-:W-:Y:S01]  /*3e5a0*/  HADD2.F32 R41, -RZ, R75.H1_H1 ;  /* 0x3000004bff297230 */ /* 0x000fe20000004100 */
[C---:B------:R-:W-:Y:S01]  /*3e5b0*/  FFMA.FTZ R42, R152.reuse, R42, R212 ;  /* 0x0000002a982a7223 */ /* 0x040fe200000100d4 */
        /* <DEDUP_REMOVED lines=9> */
[----:B------:R-:W-:-:S02]  /*3e650*/  HADD2.F32 R102, -RZ, R64.H0_H0 ;  /* 0x20000040ff667230 */ /* 0x000fc40000004100 */
[C---:B------:R-:W-:Y:S01]  /*3e660*/  FFMA.FTZ R41, R144.reuse, R41, R215 ;  /* 0x0000002990297223 */ /* 0x040fe200000100d7 */
[----:B------:R-:W-:Y:S01]  /*3e670*/  HADD2.F32 R101, -RZ, R65.H1_H1 ;  /* 0x30000041ff657230 */ /* 0x000fe20000004100 */
[----:B------:R-:W-:Y:S01]  /*3e680*/  FFMA.FTZ R144, R144, R20, R214 ;  /* 0x0000001490907223 */ /* 0x000fe200000100d6 */
[----:B------:R1:W-:Y:S01]  /*3e690*/  STG.E.128 [R14.64], R16 ;  /* 0x000000100e007986 */ /* 0x0003e2000c101d06 */
[----:B------:R-:W-:Y:S02]  /*3e6a0*/  HADD2.F32 R103, -RZ, R64.H1_H1 ;  /* 0x30000040ff677230 */ /* 0x000fe40000004100 */
[----:B------:R-:W-:Y:S01]  /*3e6b0*/  HADD2.F32 R20, -RZ, R61.H0_H0 ;  /* 0x2000003dff147230 */ /* 0x000fe20000004100 */
[----:B------:R-:W-:Y:S01]  /*3e6c0*/  FFMA.FTZ R124, R124, R29, R250 ;  /* 0x0000001d7c7c7223 */ /* 0x000fe200000100fa */
[----:B------:R-:W-:Y:S01]  /*3e6d0*/  HADD2.F32 R21, -RZ, R62.H1_H1 ;  /* 0x3000003eff157230 */ /* 0x000fe20000004100 */
[----:B------:R-:W-:Y:S01]  /*3e6e0*/  FFMA.FTZ R101, R149, R101, R125 ;  /* 0x0000006595657223 */ /* 0x000fe2000001007d */
[----:B------:R-:W-:Y:S01]  /*3e6f0*/  HADD2.F32 R29, -RZ, R83.H0_H0 ;  /* 0x20000053ff1d7230 */ /* 0x000fe20000004100 */
[----:B------:R-:W-:-:S02]  /*3e700*/  FFMA.FTZ R102, R146, R102, R117 ;  /* 0x0000006692667223 */ /* 0x000fc40000010075 */
[----:B------:R-:W-:Y:S02]  /*3e710*/  FFMA.FTZ R103, R147, R103, R115 ;  /* 0x0000006793677223 */ /* 0x000fe40000010073 */
[----:B------:R-:W-:Y:S01]  /*3e720*/  FFMA.FTZ R148, R148, R20, R150 ;  /* 0x0000001494947223 */ /* 0x000fe20000010096 */
[----:B-1----:R-:W-:Y:S02]  /*3e730*/  HADD2.F32 R16, -RZ, R61.H1_H1 ;  /* 0x3000003dff107230 */ /* 0x002fe40000004100 */
[--C-:B------:R-:W-:Y:S02]  /*3e740*/  HADD2.F32 R15, -RZ, R60.reuse.H0_H0 ;  /* 0x2000003cff0f7230 */ /* 0x100fe40000004100 */
[----:B------:R-:W-:Y:S01]  /*3e750*/  HADD2.F32 R14, -RZ, R60.H1_H1 ;  /* 0x3000003cff0e7230 */ /* 0x000fe20000004100 */
[----:B------:R-:W-:Y:S01]  /*3e760*/  FFMA.FTZ R149, R149, R16, R213 ;  /* 0x0000001095957223 */ /* 0x000fe200000100d5 */
[----:B------:R-:W-:Y:S01]  /*3e770*/  F2FP.PACK_AB R16, R40, R37 ;  /* 0x000000252810723e */ /* 0x000fe200000000ff */
[----:B------:R-:W-:Y:S01]  /*3e780*/  FFMA.FTZ R146, R146, R15, R116 ;  /* 0x0000000f92927223 */ /* 0x000fe20000010074 */
[----:B------:R-:W-:Y:S01]  /*3e790*/  F2FP.PACK_AB R17, R35, R34 ;  /* 0x000000222311723e */ /* 0x000fe200000000ff */
[----:B----4-:R-:W-:Y:S01]  /*3e7a0*/  FFMA.FTZ R147, R147, R14, R114 ;  /* 0x0000000e93937223 */ /* 0x010fe20000010072 */
[----:B------:R-:W-:Y:S01]  /*3e7b0*/  F2FP.PACK_AB R18, R28, R27 ;  /* 0x0000001b1c12723e */ /* 0x000fe200000000ff */
[----:B------:R-:W-:Y:S01]  /*3e7c0*/  FFMA.FTZ R153, R153, R21, R209 ;  /* 0x0000001599997223 */ /* 0x000fe200000100d1 */
[----:B------:R-:W-:Y:S01]  /*3e7d0*/  F2FP.PACK_AB R19, R26, R24 ;  /* 0x000000181a13723e */ /* 0x000fe200000000ff */
[----:B------:R-:W-:Y:S01]  /*3e7e0*/  IMAD.WIDE.U32 R14, R118, R46, c[0x0][0x208] ;  /* 0x00008200760e7625 */ /* 0x000fe200078e002e */
[----:B------:R-:W-:-:S02]  /*3e7f0*/  F2FP.PACK_AB R20, R120, R119 ;  /* 0x000000777814723e */ /* 0x000fc400000000ff */
[----:B------:R-:W-:Y:S01]  /*3e800*/  F2FP.PACK_AB R22, R124, R123 ;  /* 0x0000007b7c16723e */ /* 0x000fe200000000ff */
[----:B------:R-:W-:Y:S01]  /*3e810*/  IMAD.WIDE.U32 R118, R118, R46, c[0x0][0x210] ;  /* 0x0000840076767625 */ /* 0x000fe200078e002e */
[----:B------:R-:W-:Y:S01]  /*3e820*/  F2FP.PACK_AB R21, R122, R121 ;  /* 0x000000797a15723e */ /* 0x000fe200000000ff */
[----:B------:R-:W-:Y:S01]  /*3e830*/  HADD2.F32 R38, -RZ, R70.H0_H0 ;  /* 0x20000046ff267230 */ /* 0x000fe20000004100 */
[----:B------:R-:W-:Y:S01]  /*3e840*/  STG.E.128 [R14.64], R16 ;  /* 0x000000100e007986 */ /* 0x000fe2000c101d06 */
[----:B------:R-:W-:Y:S01]  /*3e850*/  FFMA.FTZ R29, R134, R29, R233 ;  /* 0x0000001d861d7223 */ /* 0x000fe200000100e9 */
[----:B------:R-:W-:Y:S02]  /*3e860*/  F2FP.PACK_AB R35, R41, R36 ;  /* 0x000000242923723e */ /* 0x000fe400000000ff */
[----:B------:R1:W-:Y:S01]  /*3e870*/  STG.E.128 [R118.64], R20 ;  /* 0x0000001476007986 */ /* 0x0003e2000c101d06 */
[----:B------:R-:W-:Y:S01]  /*3e880*/  F2FP.PACK_AB R24, R97, R96 ;  /* 0x000000606118723e */ /* 0x000fe200000000ff */
[----:B------:R-:W-:Y:S01]  /*3e890*/  IMAD.WIDE.U32 R36, R127, R46, c[0x0][0x208] ;  /* 0x000082007f247625 */ /* 0x000fe200078e002e */
[----:B------:R-:W-:-:S02]  /*3e8a0*/  F2FP.PACK_AB R25, R45, R44 ;  /* 0x0000002c2d19723e */ /* 0x000fc400000000ff */
[----:B------:R-:W-:Y:S01]  /*3e8b0*/  F2FP.PACK_AB R26, R33, R32 ;  /* 0x00000020211a723e */ /* 0x000fe200000000ff */
[----:B------:R-:W-:Y:S01]  /*3e8c0*/  FFMA.FTZ R38, R141, R38, R220 ;  /* 0x000000268d267223 */ /* 0x000fe200000100dc */
[----:B------:R-:W-:Y:S01]  /*3e8d0*/  F2FP.PACK_AB R27, R30, R29 ;  /* 0x0000001d1e1b723e */ /* 0x000fe200000000ff */
[----:B------:R-:W-:Y:S01]  /*3e8e0*/  IMAD.WIDE.U32 R40, R127, R46, c[0x0][0x210] ;  /* 0x000084007f287625 */ /* 0x000fe200078e002e */
[----:B------:R-:W-:Y:S02]  /*3e8f0*/  F2FP.PACK_AB R30, R133, R132 ;  /* 0x00000084851e723e */ /* 0x000fe400000000ff */
[----:B------:R-:W-:Y:S02]  /*3e900*/  F2FP.PACK_AB R29, R131, R130 ;  /* 0x00000082831d723e */ /* 0x000fe400000000ff */
[----:B------:R-:W-:Y:S01]  /*3e910*/  F2FP.PACK_AB R28, R129, R128 ;  /* 0x00000080811c723e */ /* 0x000fe200000000ff */
[----:B-1----:R-:W-:Y:S01]  /*3e920*/  IMAD.SHL.U32 R20, R145, 0x10, RZ ;  /* 0x0000001091147824 */ /* 0x002fe200078e00ff */
[----:B------:R-:W-:Y:S01]  /*3e930*/  SHF.R.U32.HI R145, RZ, 0x1c, R145 ;  /* 0x0000001cff917819 */ /* 0x000fe20000011691 */
[----:B------:R-:W-:Y:S01]  /*3e940*/  IMAD.WIDE.U32 R44, R136, R46, c[0x0][0x208] ;  /* 0x00008200882c7625 */ /* 0x000fe200078e002e */
[----:B------:R-:W-:-:S02]  /*3e950*/  F2FP.PACK_AB R32, R113, R112 ;  /* 0x000000707120723e */ /* 0x000fc400000000ff */
[C---:B------:R-:W-:Y:S01]  /*3e960*/  IADD3 R14, P0, R20.reuse, c[0x0][0x208], RZ ;  /* 0x00008200140e7a10 */ /* 0x040fe20007f1e0ff */
[----:B------:R1:W-:Y:S01]  /*3e970*/  STG.E.128 [R36.64], R24 ;  /* 0x0000001824007986 */ /* 0x0003e2000c101d06 */
[----:B------:R-:W-:Y:S02]  /*3e980*/  IADD3 R20, P1, R20, c[0x0][0x210], RZ ;  /* 0x0000840014147a10 */ /* 0x000fe40007f3e0ff */
[----:B------:R-:W-:Y:S01]  /*3e990*/  F2FP.PACK_AB R33, R111, R110 ;  /* 0x0000006e6f21723e */ /* 0x000fe200000000ff */
[----:B------:R2:W-:Y:S01]  /*3e9a0*/  STG.E.128 [R40.64], R28 ;  /* 0x0000001c28007986 */ /* 0x0005e2000c101d06 */
[----:B------:R-:W-:Y:S02]  /*3e9b0*/  F2FP.PACK_AB R34, R99, R51 ;  /* 0x000000336322723e */ /* 0x000fe400000000ff */
[----:B------:R-:W-:Y:S01]  /*3e9c0*/  F2FP.PACK_AB R43, R47, R43 ;  /* 0x0000002b2f2b723e */ /* 0x000fe200000000ff */
[----:B------:R-:W-:Y:S01]  /*3e9d0*/  IMAD.WIDE.U32 R46, R136, R46, c[0x0][0x210] ;  /* 0x00008400882e7625 */ /* 0x000fe200078e002e */
[----:B------:R-:W-:-:S02]  /*3e9e0*/  F2FP.PACK_AB R39, R144, R39 ;  /* 0x000000279027723e */ /* 0x000fc400000000ff */
[----:B------:R-:W-:Y:S02]  /*3e9f0*/  F2FP.PACK_AB R38, R142, R38 ;  /* 0x000000268e26723e */ /* 0x000fe400000000ff */
[----:B------:R-:W-:Y:S02]  /*3ea00*/  F2FP.PACK_AB R42, R98, R42 ;  /* 0x0000002a622a723e */ /* 0x000fe400000000ff */
[----:B------:R-:W-:Y:S02]  /*3ea10*/  IADD3.X R15, R145, c[0x0][0x20c], RZ, P0, !PT ;  /* 0x00008300910f7a10 */ /* 0x000fe400007fe4ff */
[----:B-1----:R-:W-:Y:S02]  /*3ea20*/  F2FP.PACK_AB R37, R140, R139 ;  /* 0x0000008b8c25723e */ /* 0x002fe400000000ff */
[----:B------:R-:W-:Y:S02]  /*3ea30*/  F2FP.PACK_AB R36, R138, R137 ;  /* 0x000000898a24723e */ /* 0x000fe400000000ff */
[----:B--2---:R-:W-:-:S02]  /*3ea40*/  F2FP.PACK_AB R40, R103, R102 ;  /* 0x000000666728723e */ /* 0x004fc400000000ff */
[----:B------:R-:W-:Y:S02]  /*3ea50*/  F2FP.PACK_AB R41, R101, R100 ;  /* 0x000000646529723e */ /* 0x000fe400000000ff */
[----:B------:R-:W-:Y:S02]  /*3ea60*/  F2FP.PACK_AB R19, R151, R154 ;  /* 0x0000009a9713723e */ /* 0x000fe400000000ff */
[----:B------:R-:W-:Y:S02]  /*3ea70*/  F2FP.PACK_AB R18, R153, R152 ;  /* 0x000000989912723e */ /* 0x000fe400000000ff */
[----:B------:R-:W-:Y:S02]  /*3ea80*/  F2FP.PACK_AB R17, R149, R148 ;  /* 0x000000949511723e */ /* 0x000fe400000000ff */
[----:B------:R-:W-:Y:S02]  /*3ea90*/  IADD3.X R21, R145, c[0x0][0x214], RZ, P1, !PT ;  /* 0x0000850091157a10 */ /* 0x000fe40000ffe4ff */
[----:B------:R-:W-:Y:S01]  /*3eaa0*/  F2FP.PACK_AB R16, R147, R146 ;  /* 0x000000929310723e */ /* 0x000fe200000000ff */
[----:B------:R0:W-:Y:S04]  /*3eab0*/  STG.E.128 [R44.64], R32 ;  /* 0x000000202c007986 */ /* 0x0001e8000c101d06 */
[----:B------:R0:W-:Y:S04]  /*3eac0*/  STG.E.128 [R46.64], R36 ;  /* 0x000000242e007986 */ /* 0x0001e8000c101d06 */
[----:B------:R0:W-:Y:S04]  /*3ead0*/  STG.E.128 [R14.64], R40 ;  /* 0x000000280e007986 */ /* 0x0001e8000c101d06 */
[----:B------:R0:W-:Y:S01]  /*3eae0*/  STG.E.128 [R20.64], R16 ;  /* 0x0000001014007986 */ /* 0x0001e2000c101d06 */
[----:B------:R-:W-:-:S13]  /*3eaf0*/  ISETP.GE.AND P0, PT, R162, c[0x0][0x164], PT ;  /* 0x00005900a2007a0c */ /* 0x000fda0003f06270 */
[----:B0----5:R-:W-:Y:S01]  /*3eb00*/  @P0 CALL.REL.NOINC `(.L_x_10816) ;  /* 0x0000001000000944 */ /* 0x021fe20003c00000 */
[----:B------:R-:W-:Y:S05]  /*3eb10*/  BRA `(.L_x_10817) ;  /* 0xfffc369000007947 */ /* 0x000fea000383ffff */
.L_x_10816:
[----:B------:R-:W-:Y:S05]  /*3eb20*/  BSYNC B0 ;  /* 0x0000000000007941 */ /* 0x000fea0003800000 */
.L_x_9523:
[----:B------:R-:W-:Y:S05]  /*3eb30*/  EXIT ;  /* 0x000000000000794d */ /* 0x000fea0003800000 */
.L_x_10814:
[----:B------:R-:W-:Y:S01]  /*3eb40*/  IMAD.MOV.U32 R150, RZ, RZ, R99 ;  /* 0x000000ffff967224 */ /* 0x000fe200078e0063 */
[----:B------:R-:W-:Y:S01]  /*3eb50*/  MOV R98, 0x1 ;  /* 0x0000000100627802 */ /* 0x000fe20000000f00 */
[----:B------:R-:W-:Y:S01]  /*3eb60*/  IMAD.MOV.U32 R151, RZ, RZ, 0x1f ;  /* 0x0000001fff977424 */ /* 0x000fe200078e00ff */
[----:B------:R-:W-:Y:S01]  /*3eb70*/  MOV R96, 0x3eba0 ;  /* 0x0003eba000607802 */ /* 0x000fe20000000f00 */
[----:B------:R-:W-:Y:S02]  /*3eb80*/  IMAD.MOV.U32 R97, RZ, RZ, -0x1 ;  /* 0xffffffffff617424 */ /* 0x000fe400078e00ff */
[----:B------:R-:W-:Y:S05]  /*3eb90*/  CALL.REL.NOINC `($__internal_13_$__cuda_sm70_shflsync_bfly_p) ;  /* 0x00000dc000007944 */ /* 0x000fea0003c00000 */
[----:B-1----:R-:W-:Y:S05]  /*3eba0*/  BRA `(.L_x_10818) ;  /* 0xffffc52000007947 */ /* 0x002fea000383ffff */
.L_x_10815:
[----:B------:R-:W-:Y:S01]  /*3ebb0*/  IMAD.MOV.U32 R150, RZ, RZ, R99 ;  /* 0x000000ffff967224 */ /* 0x000fe200078e0063 */
[----:B------:R-:W-:Y:S01]  /*3ebc0*/  MOV R97, 0xffffffff ;  /* 0xffffffff00617802 */ /* 0x000fe20000000f00 */
[----:B------:R-:W-:Y:S01]  /*3ebd0*/  IMAD.MOV.U32 R98, RZ, RZ, 0x2 ;  /* 0x00000002ff627424 */ /* 0x000fe200078e00ff */
[----:B------:R-:W-:Y:S01]  /*3ebe0*/  MOV R96, 0x3ec10 ;  /* 0x0003ec1000607802 */ /* 0x000fe20000000f00 */
[----:B------:R-:W-:Y:S02]  /*3ebf0*/  IMAD.MOV.U32 R151, RZ, RZ, 0x1f ;  /* 0x0000001fff977424 */ /* 0x000fe400078e00ff */
[----:B------:R-:W-:Y:S05]  /*3ec00*/  CALL.REL.NOINC `($__internal_13_$__cuda_sm70_shflsync_bfly_p) ;  /* 0x00000d5000007944 */ /* 0x000fea0003c00000 */
[----:B-1----:R-:W-:Y:S01]  /*3ec10*/  FADD.FTZ R99, R99, R98 ;  /* 0x0000006263637221 */ /* 0x002fe20000010000 */
[----:B------:R-:W-:Y:S01]  /*3ec20*/  MOV R96, 0x3ec80 ;  /* 0x0003ec8000607802 */ /* 0x000fe20000000f00 */
[----:B------:R-:W-:-:S02]  /*3ec30*/  IMAD.MOV.U32 R98, RZ, RZ, 0x4 ;  /* 0x00000004ff627424 */ /* 0x000fc400078e00ff */
[----:B------:R-:W-:Y:S02]  /*3ec40*/  IMAD.MOV.U32 R151, RZ, RZ, 0x1f ;  /* 0x0000001fff977424 */ /* 0x000fe400078e00ff */
[----:B------:R-:W-:Y:S02]  /*3ec50*/  IMAD.MOV.U32 R97, RZ, RZ, -0x1 ;  /* 0xffffffffff617424 */ /* 0x000fe400078e00ff */
[----:B------:R-:W-:Y:S02]  /*3ec60*/  IMAD.MOV.U32 R150, RZ, RZ, R99 ;  /* 0x000000ffff967224 */ /* 0x000fe400078e0063 */
[----:B------:R-:W-:Y:S05]  /*3ec70*/  CALL.REL.NOINC `($__internal_13_$__cuda_sm70_shflsync_bfly_p) ;  /* 0x00000ce000007944 */ /* 0x000fea0003c00000 */
[----:B-1----:R-:W-:Y:S01]  /*3ec80*/  FADD.FTZ R99, R99, R98 ;  /* 0x0000006263637221 */ /* 0x002fe20000010000 */
[----:B------:R-:W-:Y:S01]  /*3ec90*/  HFMA2.MMA R151, -RZ, RZ, 0, 1.847743988037109375e-06 ;  /* 0x0000001fff977435 */ /* 0x000fe200000001ff */
[----:B------:R-:W-:Y:S01]  /*3eca0*/  IMAD.MOV.U32 R98, RZ, RZ, 0x8 ;  /* 0x00000008ff627424 */ /* 0x000fe200078e00ff */
[----:B------:R-:W-:Y:S01]  /*3ecb0*/  MOV R96, 0x3ecf0 ;  /* 0x0003ecf000607802 */ /* 0x000fe20000000f00 */
[----:B------:R-:W-:Y:S02]  /*3ecc0*/  IMAD.MOV.U32 R97, RZ, RZ, -0x1 ;  /* 0xffffffffff617424 */ /* 0x000fe400078e00ff */
[----:B------:R-:W-:-:S02]  /*3ecd0*/  IMAD.MOV.U32 R150, RZ, RZ, R99 ;  /* 0x000000ffff967224 */ /* 0x000fc400078e0063 */
[----:B------:R-:W-:Y:S05]  /*3ece0*/  CALL.REL.NOINC `($__internal_13_$__cuda_sm70_shflsync_bfly_p) ;  /* 0x00000c7000007944 */ /* 0x000fea0003c00000 */
[----:B-1----:R-:W-:Y:S01]  /*3ecf0*/  FADD.FTZ R99, R99, R98 ;  /* 0x0000006263637221 */ /* 0x002fe20000010000 */
[----:B------:R-:W-:Y:S01]  /*3ed00*/  MOV R96, 0x3ed60 ;  /* 0x0003ed6000607802 */ /* 0x000fe20000000f00 */
[----:B------:R-:W-:-:S02]  /*3ed10*/  IMAD.MOV.U32 R98, RZ, RZ, 0x10 ;  /* 0x00000010ff627424 */ /* 0x000fc400078e00ff */
[----:B------:R-:W-:Y:S01]  /*3ed20*/  IMAD.MOV.U32 R151, RZ, RZ, 0x1f ;  /* 0x0000001fff977424 */ /* 0x000fe200078e00ff */
[----:B------:R-:W-:Y:S01]  /*3ed30*/  MOV R150, R99 ;  /* 0x0000006300967202 */ /* 0x000fe20000000f00 */
[----:B------:R-:W-:Y:S02]  /*3ed40*/  IMAD.MOV.U32 R97, RZ, RZ, -0x1 ;  /* 0xffffffffff617424 */ /* 0x000fe400078e00ff */
[----:B------:R-:W-:Y:S05]  /*3ed50*/  CALL.REL.NOINC `($__internal_13_$__cuda_sm70_shflsync_bfly_p) ;  /* 0x00000c0000007944 */ /* 0x000fea0003c00000 */
[----:B-1----:R-:W-:Y:S02]  /*3ed60*/  FADD.FTZ R99, R99, R98 ;  /* 0x0000006263637221 */ /* 0x002fe40000010000 */
[----:B------:R-:W-:Y:S02]  /*3ed70*/  IMAD.MOV.U32 R98, RZ, RZ, 0x1 ;  /* 0x00000001ff627424 */ /* 0x000fe400078e00ff */
[----:B------:R-:W-:Y:S02]  /*3ed80*/  FMUL.FTZ R99, R99, c[0x0][0x1e0] ;  /* 0x0000780063637a20 */ /* 0x000fe40000410000 */
[----:B------:R-:W-:Y:S02]  /*3ed90*/  IMAD.MOV.U32 R151, RZ, RZ, 0x1f ;  /* 0x0000001fff977424 */ /* 0x000fe400078e00ff */
[----:B------:R-:W-:-:S02]  /*3eda0*/  FADD.FTZ R96, -R99, R112 ;  /* 0x0000007063607221 */ /* 0x000fc40000010100 */
[C---:B------:R-:W-:Y:S02]  /*3edb0*/  FADD.FTZ R97, -R99.reuse, R113 ;  /* 0x0000007163617221 */ /* 0x040fe40000010100 */
        /* <DEDUP_REMOVED lines=160> */
[----:B------:R-:W-:Y:S05]  /*3f7c0*/  CALL.REL.NOINC `($__internal_13_$__cuda_sm70_shflsync_bfly_p) ;  /* 0x0000019000007944 */ /* 0x000fea0003c00000 */
[----:B-1----:R-:W-:Y:S01]  /*3f7d0*/  FADD.FTZ R150, R150, R98 ;  /* 0x0000006296967221 */ /* 0x002fe20000010000 */
        /* <DEDUP_REMOVED lines=19> */
[----:B------:R-:W-:Y:S02]  /*3f910*/  IMAD.MOV.U32 R98, RZ, RZ, 0x10 ;  /* 0x00000010ff627424 */ /* 0x000fe400078e00ff */
[----:B------:R-:W-:-:S02]  /*3f920*/  IMAD.MOV.U32 R151, RZ, RZ, 0x1f ;  /* 0x0000001fff977424 */ /* 0x000fc400078e00ff */
[----:B------:R-:W-:Y:S02]  /*3f930*/  IMAD.MOV.U32 R97, RZ, RZ, -0x1 ;  /* 0xffffffffff617424 */ /* 0x000fe400078e00ff */
[----:B------:R-:W-:Y:S05]  /*3f940*/  CALL.REL.NOINC `($__internal_13_$__cuda_sm70_shflsync_bfly_p) ;  /* 0x0000001000007944 */ /* 0x000fea0003c00000 */
[----:B-1----:R-:W-:Y:S05]  /*3f950*/  BRA `(.L_x_10819) ;  /* 0xffffc2b000007947 */ /* 0x002fea000383ffff */
        .weak           $__internal_13_$__cuda_sm70_shflsync_bfly_p
        .type           $__internal_13_$__cuda_sm70_shflsync_bfly_p,@function
        .size           $__internal_13_$__cuda_sm70_shflsync_bfly_p,(.L_x_65393 - $__internal_13_$__cuda_sm70_shflsync_bfly_p)
$__internal_13_$__cuda_sm70_shflsync_bfly_p:
[----:B------:R-:W-:Y:S04]  /*3f960*/  WARPSYNC R97 ;  /* 0x0000006100007348 */ /* 0x000fe80003800000 */
[----:B------:R0:W1:Y:S02]  /*3f970*/  SHFL.BFLY PT, R98, R150, R98, R151 ;  /* 0x0c00006296627389 */ /* 0x00006400000e0097 */
[----:B0-----:R-:W-:-:S04]  /*3f980*/  IMAD.MOV.U32 R97, RZ, RZ, 0x0 ;  /* 0x00000000ff617424 */ /* 0x001fc800078e00ff */
[----:B------:R-:W-:Y:S05]  /*3f990*/  RET.REL.NODEC R96 `(_ZN10layer_norm31ln_parallel_residual_fwd_kernelINS_13Kernel_traitsI6__halfS2_S2_S2_fjLj2560ELj1ELj4ELj1ELj16ENS_18Kernel_traits_baseILj2560ES2_S2_S2_S2_fjLj128EEEEELb1ELb0ELb1EEEvNS_9FwdParamsE) ;  /* 0xfffc066060007950 */ /* 0x000fea0003c3ffff */
.L_x_10820:
        /* <DEDUP_REMOVED lines=14> */
.L_x_65393:


//--------------------- .text._ZN10layer_norm31ln_parallel_residual_fwd_kernelINS_13Kernel_traitsI6__halfS2_S2_S2_fjLj2560ELj1ELj4ELj1ELj16ENS_18Kernel_traits_baseILj2560ES2_S2_S2_S2_fjLj128EEEEELb1ELb1ELb0EEEvNS_9FwdParamsE --------------------------
	.section	.text._ZN10layer_norm31ln_parallel_residual_fwd_kernelINS_13Kernel_traitsI6__halfS2_S2_S2_fjLj2560ELj1ELj4ELj1ELj16ENS_18Kernel_traits_baseILj2560ES2_S2_S2_S2_fjLj128EEEEELb1ELb1ELb0EEEvNS_9FwdParamsE,"ax",@progbits
	.sectioninfo	@"SHI_REGISTERS=255"
	.align	128
        .global         _ZN10layer_norm31ln_parallel_residual_fwd_kernelINS_13Kernel_traitsI6__halfS2_S2_S2_fjLj2560ELj1ELj4ELj1ELj16ENS_18Kernel_traits_baseILj2560ES2_S2_S2_S2_fjLj128EEEEELb1ELb1ELb0EEEvNS_9FwdParamsE
        .type           _ZN10layer_norm31ln_parallel_residual_fwd_kernelINS_13Kernel_traitsI6__halfS2_S2_S2_fjLj2560ELj1ELj4ELj1ELj16ENS_18Kernel_traits_baseILj2560ES2_S2_S2_S2_fjLj128EEEEELb1ELb1ELb0EEEvNS_9FwdParamsE,@function
        .size           _ZN10layer_norm31ln_parallel_residual_fwd_kernelINS_13Kernel_traitsI6__halfS2_S2_S2_fjLj2560ELj1ELj4ELj1ELj16ENS_18Kernel_traits_baseILj2560ES2_S2_S2_S2_fjLj128EEEEELb1ELb1ELb0EEEvNS_9FwdParamsE,(.L_x_65394 - _ZN10layer_norm31ln_parallel_residual_fwd_kernelINS_13Kernel_traitsI6__halfS2_S2_S2_fjLj2560ELj1ELj4ELj1ELj16ENS_18Kernel_traits_baseILj2560ES2_S2_S2_S2_fjLj128EEEEELb1ELb1ELb0EEEvNS_9FwdParamsE)
        .other          _ZN10layer_norm31ln_parallel_residual_fwd_kernelINS_13Kernel_traitsI6__halfS2_S2_S2_fjLj2560ELj1ELj4ELj1ELj16ENS_18Kernel_traits_baseILj2560ES2_S2_S2_S2_fjLj128EEEEELb1ELb1ELb0EEEvNS_9FwdParamsE,@"STO_CUDA_ENTRY STV_DEFAULT"
_ZN10layer_norm31ln_parallel_residual_fwd_kernelINS_13Kernel_traitsI6__halfS2_S2_S2_fjLj2560ELj1ELj4ELj1ELj16ENS_18Kernel_traits_baseILj2560ES2_S2_S2_S2_fjLj128EEEEELb1ELb1ELb0EEEvNS_9FwdParamsE:
.text._ZN10layer_norm31ln_parallel_residual_fwd_kernelINS_13Kernel_traitsI6__halfS2_S2_S2_fjLj2560ELj1ELj4ELj1ELj16ENS_18Kernel_traits_baseILj2560ES2_S2_S2_S2_fjLj128EEEEELb1ELb1ELb0EEEvNS_9FwdParamsE:
        /* <DEDUP_REMOVED lines=96> */
.L_x_10822:
[----:B0-----:R-:W-:Y:S05]  /*0600*/  BSYNC B0 ;  /* 0x0000000000007941 */ /* 0x001fea0003800000 */
.L_x_10821:
        /* <DEDUP_REMOVED lines=13> */
.L_x_10824:
[----:B0-----:R-:W-:Y:S05]  /*06e0*/  BSYNC B0 ;  /* 0x0000000000007941 */ /* 0x001fea0003800000 */
.L_x_10823:
        /* <DEDUP_REMOVED lines=13> */
.L_x_10826:
[----:B0-----:R-:W-:Y:S05]  /*07c0*/  BSYNC B0 ;  /* 0x0000000000007941 */ /* 0x001fea0003800000 */
.L_x_10825:
        /* <DEDUP_REMOVED lines=13> */
.L_x_10828:
[----:B0-----:R-:W-:Y:S05]  /*08a0*/  BSYNC B0 ;  /* 0x0000000000007941 */ /* 0x001fea0003800000 */
.L_x_10827:
        /* <DEDUP_REMOVED lines=13> */
.L_x_10830:
[----:B0-----:R-:W-:Y:S05]  /*0980*/  BSYNC B0 ;  /* 0x0000000000007941 */ /* 0x001fea0003800000 */
.L_x_10829:
        /* <DEDUP_REMOVED lines=23> */
.L_x_10832:
[----:B0-----:R-:W-:Y:S05]  /*0b00*/  BSYNC B0 ;  /* 0x0000000000007941 */ /* 0x001fea0003800000 */
.L_x_10831:
        /* <DEDUP_REMOVED lines=22> */
.L_x_10834:
[----:B0-----:R-:W-:Y:S05]  /*0c70*/  BSYNC B0 ;  /* 0x0000000000007941 */ /* 0x001fea0003800000 */
.L_x_10833:
        /* <DEDUP_REMOVED lines=16> */
.L_x_10836:
[----:B0-----:R-:W-:Y:S05]  /*0d80*/  BSYNC B0 ;  /* 0x0000000000007941 */ /* 0x001fea0003800000 */
.L_x_10835:
        /* <DEDUP_REMOVED lines=17> */
.L_x_10838:
[----:B0-----:R-:W-:Y:S05]  /*0ea0*/  BSYNC B0 ;  /* 0x0000000000007941 */ /* 0x001fea0003800000 */
.L_x_10837:
        /* <DEDUP_REMOVED lines=16> */
.L_x_10840:
[----:B0-----:R-:W-:Y:S05]  /*0fb0*/  BSYNC B0 ;  /* 0x0000000000007941 */ /* 0x001fea0003800000 */
.L_x_10839:
[----:B------:R-:W-:Y:S02]  /*0fc0*/  ISETP.GE.AND P0, PT, R6, c[0x0][0x164], PT ;  /* 0x0000590006007a0c */ /* 0x000fe40003f06270 */
[----:B------:R-:W-:-:S02]  /*0fd0*/  LOP3.LUT R48, R53, UR23, R48, 0x96, !PT ;  /* 0x0000001735307c12 */ /* 0x000fc4000f8e9630 */
[----:B------:R-:W-:-:S09]  /*0fe0*/  LOP3.LUT R49, R7, UR24, R54, 0x96, !PT ;  /* 0x0000001807317c12 */ /* 0x000fd2000f8e9636 */
[----:B------:R-:W-:Y:S05]  /*0ff0*/  @P0 EXIT ;  /* 0x000000000000094d */ /* 0x000fea0003800000 */
[--C-:B-----5:R-:W-:Y:S01]  /*1000*/  HADD2.F32 R7, -RZ, R64.reuse.H0_H0 ;  /* 0x20000040ff077230 */ /* 0x120fe20000004100 */
[----:B------:R-:W-:Y:S01]  /*1010*/  IMAD R51, R51, -0x326172a9, RZ ;  /* 0xcd9e8d5733337824 */ /* 0x000fe200078e02ff */
[----:B------:R-:W-:Y:S01]  /*1020*/  HADD2.F32 R54, -RZ, R64.H1_H1 ;  /* 0x30000040ff367230 */ /* 0x000fe20000004100 */
[----:B------:R-:W-:Y:S01]  /*1030*/  BSSY B0, `(.L_x_10841) ;  /* 0x0003dac000007945 */ /* 0x000fe20003800000 */
[----:B------:R-:W-:Y:S01]  /*1040*/  HADD2.F32 R53, -RZ, R65.H0_H0 ;  /* 0x20000041ff357230 */ /* 0x000fe20000004100 */
[----:B------:R0:W-:Y:S01]  /*1050*/  STL [R1+0x68], R7 ;  /* 0x0000680701007387 */ /* 0x0001e20000100800 */
[--C-:B------:R-:W-:Y:S01]  /*1060*/  HADD2.F32 R161, -RZ, R149.reuse.H0_H0 ;  /* 0x20000095ffa17230 */ /* 0x100fe20000004100 */
[----:B------:R-:W-:Y:S01]  /*1070*/  ULDC.U8 UR8, c[0x0][0x1f0] ;  /* 0x00007c0000087ab9 */ /* 0x000fe20000000000 */
[----:B------:R-:W-:Y:S01]  /*1080*/  HADD2.F32 R159, -RZ, R149.H1_H1 ;  /* 0x30000095ff9f7230 */ /* 0x000fe20000004100 */
        /* <DEDUP_REMOVED lines=15> */
[----:B------:R-:W-:Y:S01]  /*1180*/  HADD2.F32 R178, -RZ, R24.H1_H1 ;  /* 0x30000018ffb27230 */ /* 0x000fe20000004100 */
[----:B------:R-:W-:Y:S01]  /*1190*/  IMAD R24, R52, -0x2daee0ad, RZ ;  /* 0xd2511f5334187824 */ /* 0x000fe200078e02ff */
[----:B0-----:R-:W-:Y:S02]  /*11a0*/  HADD2.F32 R7, -RZ, R67.H0_H0 ;  /* 0x20000043ff077230 */ /* 0x001fe40000004100 */
[----:B------:R-:W-:-:S02]  /*11b0*/  HADD2.F32 R176, -RZ, R25.H0_H0 ;  /* 0x20000019ffb07230 */ /* 0x000fc40000004100 */
[----:B-1----:R-:W-:Y:S01]  /*11c0*/  HADD2.F32 R54, -RZ, R67.H1_H1 ;  /* 0x30000043ff367230 */ /* 0x002fe20000004100 */
[----:B------:R0:W-:Y:S01]  /*11d0*/  STL [R1+0x38], R7 ;  /* 0x0000380701007387 */ /* 0x0001e20000100800 */
[----:B------:R-:W-:Y:S01]  /*11e0*/  HADD2.F32 R174, -RZ, R25.H1_H1 ;  /* 0x30000019ffae7230 */ /* 0x000fe20000004100 */
[----:B------:R-:W-:Y:S01]  /*11f0*/  IMAD.HI.U32 R25, R48, -0x2daee0ad, RZ ;  /* 0xd2511f5330197827 */ /* 0x000fe200078e00ff */
[----:B--2---:R-:W-:Y:S01]  /*1200*/  HADD2.F32 R53, -RZ, R60.H0_H0 ;  /* 0x2000003cff357230 */ /* 0x004fe20000004100 */
[----:B------:R1:W-:Y:S01]  /*1210*/  STL [R1+0x30], R54 ;  /* 0x0000303601007387 */ /* 0x0003e20000100800 */
[--C-:B------:R-:W-:Y:S02]  /*1220*/  HADD2.F32 R172, -RZ, R26.reuse.H0_H0 ;  /* 0x2000001affac7230 */ /* 0x100fe40000004100 */
[----:B------:R-:W-:Y:S01]  /*1230*/  HADD2.F32 R170, -RZ, R26.H1_H1 ;  /* 0x3000001affaa7230 */ /* 0x000fe20000004100 */
[----:B------:R2:W-:Y:S01]  /*1240*/  STL [R1+0x64], R53 ;  /* 0x0000643501007387 */ /* 0x0005e20000100800 */
[--C-:B------:R-:W-:Y:S01]  /*1250*/  HADD2.F32 R145, -RZ, R9.reuse.H0_H0 ;  /* 0x20000009ff917230 */ /* 0x100fe20000004100 */
[----:B------:R-:W-:Y:S01]  /*1260*/  IMAD.HI.U32 R26, R49, -0x326172a9, RZ ;  /* 0xcd9e8d57311a7827 */ /* 0x000fe200078e00ff */
[----:B0-----:R-:W-:Y:S01]  /*1270*/  HADD2.F32 R7, -RZ, R60.H1_H1 ;  /* 0x3000003cff077230 */ /* 0x001fe20000004100 */
[----:B------:R-:W-:Y:S01]  /*1280*/  LOP3.LUT R24, R25, UR26, R24, 0x96, !PT ;  /* 0x0000001a19187c12 */ /* 0x000fe2000f8e9618 */
[----:B------:R-:W-:Y:S01]  /*1290*/  HADD2.F32 R143, -RZ, R9.H1_H1 ;  /* 0x30000009ff8f7230 */ /* 0x000fe20000004100 */
[----:B------:R-:W-:Y:S01]  /*12a0*/  LOP3.LUT R25, R50, 0x3, RZ, 0xc0, !PT ;  /* 0x0000000332197812 */ /* 0x000fe200078ec0ff */
        /* <DEDUP_REMOVED lines=10> */
[----:B------:R-:W-:-:S02]  /*1350*/  HADD2.F32 R8, -RZ, R12.H1_H1 ;  /* 0x3000000cff087230 */ /* 0x000fc40000004100 */
[----:B-1----:R-:W-:Y:S01]  /*1360*/  HADD2.F32 R54, -RZ, R62.H1_H1 ;  /* 0x3000003eff367230 */ /* 0x002fe20000004100 */
[----:B------:R0:W-:Y:S01]  /*1370*/  STL [R1+0x44], R7 ;  /* 0x0000440701007387 */ /* 0x0001e20000100800 */
[--C-:B------:R-:W-:Y:S02]  /*1380*/  HADD2.F32 R181, -RZ, R164.reuse.H0_H0 ;  /* 0x200000a4ffb57230 */ /* 0x100fe40000004100 */
[----:B--2---:R-:W-:Y:S01]  /*1390*/  HADD2.F32 R53, -RZ, R63.H0_H0 ;  /* 0x2000003fff357230 */ /* 0x004fe20000004100 */
[----:B------:R1:W-:Y:S01]  /*13a0*/  STL [R1+0x3c], R54 ;  /* 0x00003c3601007387 */ /* 0x0003e20000100800 */
[----:B------:R-:W-:Y:S02]  /*13b0*/  HADD2.F32 R179, -RZ, R164.H1_H1 ;  /* 0x300000a4ffb37230 */ /* 0x000fe40000004100 */
[--C-:B------:R-:W-:Y:S01]  /*13c0*/  HADD2.F32 R9, -RZ, R13.reuse.H0_H0 ;  /* 0x2000000dff097230 */ /* 0x100fe20000004100 */
[----:B------:R2:W-:Y:S01]  /*13d0*/  STL [R1+0x34], R53 ;  /* 0x0000343501007387 */ /* 0x0005e20000100800 */
[----:B------:R-:W-:-:S02]  /*13e0*/  HADD2.F32 R10, -RZ, R13.H1_H1 ;  /* 0x3000000dff0a7230 */ /* 0x000fc40000004100 */
[----:B0-----:R-:W-:Y:S02]  /*13f0*/  HADD2.F32 R7, -RZ, R63.H1_H1 ;  /* 0x3000003fff077230 */ /* 0x001fe40000004100 */
[----:B------:R-:W-:Y:S02]  /*1400*/  HADD2.F32 R11, -RZ, R14.H0_H0 ;  /* 0x2000000eff0b7230 */ /* 0x000fe40000004100 */
[----:B-1----:R-:W-:Y:S01]  /*1410*/  HADD2.F32 R54, -RZ, R56.H0_H0 ;  /* 0x20000038ff367230 */ /* 0x002fe20000004100 */
[----:B------:R0:W-:Y:S01]  /*1420*/  STL [R1+0x2c], R7 ;  /* 0x00002c0701007387 */ /* 0x0001e20000100800 */
[----:B------:R-:W-:Y:S02]  /*1430*/  HADD2.F32 R157, -RZ, R150.H0_H0 ;  /* 0x20000096ff9d7230 */ /* 0x000fe40000004100 */
[----:B--2---:R-:W-:Y:S01]  /*1440*/  HADD2.F32 R53, -RZ, R56.H1_H1 ;  /* 0x30000038ff357230 */ /* 0x004fe20000004100 */
[----:B------:R1:W-:Y:S01]  /*1450*/  STL [R1+0x28], R54 ;  /* 0x0000283601007387 */ /* 0x0003e20000100800 */
[----:B------:R-:W-:-:S02]  /*1460*/  HADD2.F32 R155, -RZ, R150.H1_H1 ;  /* 0x30000096ff9b7230 */ /* 0x000fc40000004100 */
[--C-:B------:R-:W-:Y:S01]  /*1470*/  HADD2.F32 R164, -RZ, R16.reuse.H0_H0 ;  /* 0x20000010ffa47230 */ /* 0x100fe20000004100 */
[----:B------:R2:W-:Y:S01]  /*1480*/  STL [R1+0x20], R53 ;  /* 0x0000203501007387 */ /* 0x0005e20000100800 */
[----:B------:R-:W-:Y:S02]  /*1490*/  HADD2.F32 R162, -RZ, R16.H1_H1 ;  /* 0x30000010ffa27230 */ /* 0x000fe40000004100 */
[----:B0-----:R-:W-:Y:S02]  /*14a0*/  HADD2.F32 R7, -RZ, R57.H0_H0 ;  /* 0x20000039ff077230 */ /* 0x001fe40000004100 */
[----:B------:R-:W-:Y:S02]  /*14b0*/  HADD2.F32 R13, -RZ, R15.H0_H0 ;  /* 0x2000000fff0d7230 */ /* 0x000fe40000004100 */
[----:B-1----:R-:W-:Y:S01]  /*14c0*/  HADD2.F32 R54, -RZ, R57.H1_H1 ;  /* 0x30000039ff367230 */ /* 0x002fe20000004100 */
[----:B------:R0:W-:Y:S01]  /*14d0*/  STL [R1+0x18], R7 ;  /* 0x0000180701007387 */ /* 0x0001e20000100800 */
[----:B------:R-:W-:-:S02]  /*14e0*/  HADD2.F32 R160, -RZ, R17.H0_H0 ;  /* 0x20000011ffa07230 */ /* 0x000fc40000004100 */
[----:B--2---:R-:W-:Y:S01]  /*14f0*/  HADD2.F32 R53, -RZ, R58.H0_H0 ;  /* 0x2000003aff357230 */ /* 0x004fe20000004100 */
[----:B------:R1:W-:Y:S01]  /*1500*/  STL [R1+0x10], R54 ;  /* 0x0000103601007387 */ /* 0x0003e20000100800 */
[----:B------:R-:W-:Y:S02]  /*1510*/  HADD2.F32 R158, -RZ, R17.H1_H1 ;  /* 0x30000011ff9e7230 */ /* 0x000fe40000004100 */
[--C-:B------:R-:W-:Y:S01]  /*1520*/  HADD2.F32 R156, -RZ, R18.reuse.H0_H0 ;  /* 0x20000012ff9c7230 */ /* 0x100fe20000004100 */
[----:B------:R2:W-:Y:S01]  /*1530*/  STL [R1+0x8], R53 ;  /* 0x0000083501007387 */ /* 0x0005e20000100800 */
[----:B------:R-:W-:Y:S02]  /*1540*/  HADD2.F32 R154, -RZ, R18.H1_H1 ;  /* 0x30000012ff9a7230 */ /* 0x000fe40000004100 */
[----:B0-----:R-:W-:Y:S02]  /*1550*/  HADD2.F32 R7, -RZ, R58.H1_H1 ;  /* 0x3000003aff077230 */ /* 0x001fe40000004100 */
[----:B------:R-:W-:-:S02]  /*1560*/  HADD2.F32 R152, -RZ, R19.H0_H0 ;  /* 0x20000013ff987230 */ /* 0x000fc40000004100 */
[----:B-1----:R-:W-:Y:S01]  /*1570*/  HADD2.F32 R54, -RZ, R245.H0_H0 ;  /* 0x200000f5ff367230 */ /* 0x002fe20000004100 */
[----:B------:R0:W-:Y:S01]  /*1580*/  STL [R1], R7 ;  /* 0x0000000701007387 */ /* 0x0001e20000100800 */
[----:B------:R-:W-:Y:S02]  /*1590*/  HADD2.F32 R150, -RZ, R19.H1_H1 ;  /* 0x30000013ff967230 */ /* 0x000fe40000004100 */
[----:B--2---:R-:W-:Y:S02]  /*15a0*/  HADD2.F32 R53, -RZ, R244.H0_H0 ;  /* 0x200000f4ff357230 */ /* 0x004fe40000004100 */
[----:B------:R-:W-:Y:S02]  /*15b0*/  HADD2.F32 R16, -RZ, R20.H1_H1 ;  /* 0x30000014ff107230 */ /* 0x000fe40000004100 */
[--C-:B------:R-:W-:Y:S01]  /*15c0*/  HADD2.F32 R17, -RZ, R21.reuse.H0_H0 ;  /* 0x20000015ff117230 */ /* 0x100fe20000004100 */
[----:B------:R1:W-:Y:S01]  /*15d0*/  STL [R1+0x24], R53 ;  /* 0x0000243501007387 */ /* 0x0003e20000100800 */
[----:B------:R-:W-:-:S02]  /*15e0*/  HADD2.F32 R18, -RZ, R21.H1_H1 ;  /* 0x30000015ff127230 */ /* 0x000fc40000004100 */
[----:B0-----:R-:W-:Y:S02]  /*15f0*/  HADD2.F32 R7, -RZ, R244.H1_H1 ;  /* 0x300000f4ff077230 */ /* 0x001fe40000004100 */
[----:B------:R-:W-:Y:S02]  /*1600*/  HADD2.F32 R19, -RZ, R22.H0_H0 ;  /* 0x20000016ff137230 */ /* 0x000fe40000004100 */
[--C-:B------:R-:W-:Y:S01]  /*1610*/  HADD2.F32 R241, -RZ, R229.reuse.H0_H0 ;  /* 0x200000e5fff17230 */ /* 0x100fe20000004100 */
[----:B------:R0:W-:Y:S01]  /*1620*/  STL [R1+0x1c], R7 ;  /* 0x00001c0701007387 */ /* 0x0001e20000100800 */
[----:B------:R-:W-:Y:S02]  /*1630*/  HADD2.F32 R239, -RZ, R229.H1_H1 ;  /* 0x300000e5ffef7230 */ /* 0x000fe40000004100 */
[----:B-1----:R-:W-:Y:S01]  /*1640*/  HADD2.F32 R53, -RZ, R245.H1_H1 ;  /* 0x300000f5ff357230 */ /* 0x002fe20000004100 */
[----:B------:R-:W-:Y:S01]  /*1650*/  STL [R1+0x14], R54 ;  /* 0x0000143601007387 */ /* 0x000fe20000100800 */
[----:B------:R-:W-:-:S02]  /*1660*/  HADD2.F32 R177, -RZ, R165.H0_H0 ;  /* 0x200000a5ffb17230 */ /* 0x000fc40000004100 */
[----:B------:R-:W-:Y:S01]  /*1670*/  HADD2.F32 R175, -RZ, R165.H1_H1 ;  /* 0x300000a5ffaf7230 */ /* 0x000fe20000004100 */
[----:B------:R-:W-:Y:S01]  /*1680*/  STL [R1+0xc], R53 ;  /* 0x00000c3501007387 */ /* 0x000fe20000100800 */
[----:B------:R-:W-:Y:S02]  /*1690*/  HADD2.F32 R173, -RZ, R166.H0_H0 ;  /* 0x200000a6ffad7230 */ /* 0x000fe40000004100 */
[----:B0-----:R-:W-:Y:S02]  /*16a0*/  HADD2.F32 R7, -RZ, R246.H0_H0 ;  /* 0x200000f6ff077230 */ /* 0x001fe40000004100 */
[----:B------:R-:W-:Y:S02]  /*16b0*/  HADD2.F32 R171, -RZ, R166.H1_H1 ;  /* 0x300000a6ffab7230 */ /* 0x000fe40000004100 */
[----:B------:R-:W-:Y:S01]  /*16c0*/  HADD2.F32 R21, -RZ, R23.H0_H0 ;  /* 0x20000017ff157230 */ /* 0x000fe20000004100 */
[----:B------:R0:W-:Y:S01]  /*16d0*/  STL [R1+0x4], R7 ;  /* 0x0000040701007387 */ /* 0x0001e20000100800 */
[----:B------:R-:W-:-:S02]  /*16e0*/  HADD2.F32 R251, -RZ, R246.H1_H1 ;  /* 0x300000f6fffb7230 */ /* 0x000fc40000004100 */
[----:B------:R-:W-:Y:S02]  /*16f0*/  HADD2.F32 R249, -RZ, R247.H0_H0 ;  /* 0x200000f7fff97230 */ /* 0x000fe40000004100 */
[--C-:B------:R-:W-:Y:S02]  /*1700*/  HADD2.F32 R245, -RZ, R228.reuse.H0_H0 ;  /* 0x200000e4fff57230 */ /* 0x100fe40000004100 */
[----:B------:R-:W-:Y:S02]  /*1710*/  HADD2.F32 R243, -RZ, R228.H1_H1 ;  /* 0x300000e4fff37230 */ /* 0x000fe40000004100 */
[----:B------:R-:W-:Y:S02]  /*1720*/  HADD2.F32 R237, -RZ, R230.H0_H0 ;  /* 0x200000e6ffed7230 */ /* 0x000fe40000004100 */
[----:B0-----:R-:W-:Y:S02]  /*1730*/  HADD2.F32 R7, -RZ, R12.H0_H0 ;  /* 0x2000000cff077230 */ /* 0x001fe40000004100 */
[----:B------:R-:W-:-:S02]  /*1740*/  HADD2.F32 R12, -RZ, R14.H1_H1 ;  /* 0x3000000eff0c7230 */ /* 0x000fc40000004100 */
[----:B------:R-:W-:Y:S02]  /*1750*/  HADD2.F32 R14, -RZ, R15.H1_H1 ;  /* 0x3000000fff0e7230 */ /* 0x000fe40000004100 */
[----:B------:R-:W-:Y:S02]  /*1760*/  HADD2.F32 R15, -RZ, R20.H0_H0 ;  /* 0x20000014ff0f7230 */ /* 0x000fe40000004100 */
[----:B------:R-:W-:Y:S02]  /*1770*/  HADD2.F32 R20, -RZ, R22.H1_H1 ;  /* 0x30000016ff147230 */ /* 0x000fe40000004100 */
[----:B------:R-:W-:Y:S01]  /*1780*/  HADD2.F32 R22, -RZ, R23.H1_H1 ;  /* 0x30000017ff167230 */ /* 0x000fe20000004100 */
[----:B------:R-:W-:Y:S01]  /*1790*/  LOP3.LUT R23, R26, UR25, R51, 0x96, !PT ;  /* 0x000000191a177c12 */ /* 0x000fe2000f8e9633 */
[----:B------:R-:W-:Y:S01]  /*17a0*/  HADD2.F32 R235, -RZ, R230.H1_H1 ;  /* 0x300000e6ffeb7230 */ /* 0x000fe20000004100 */
[----:B------:R-:W-:Y:S01]  /*17b0*/  IMAD R26, R49, -0x326172a9, RZ ;  /* 0xcd9e8d57311a7824 */ /* 0x000fe200078e02ff */
[----:B------:R-:W-:-:S02]  /*17c0*/  HADD2.F32 R233, -RZ, R231.H0_H0 ;  /* 0x200000e7ffe97230 */ /* 0x000fc40000004100 */
[--C-:B------:R-:W-:Y:S02]  /*17d0*/  HADD2.F32 R229, -RZ, R212.reuse.H0_H0 ;  /* 0x200000d4ffe57230 */ /* 0x100fe40000004100 */
[----:B------:R-:W-:Y:S02]  /*17e0*/  HADD2.F32 R227, -RZ, R212.H1_H1 ;  /* 0x300000d4ffe37230 */ /* 0x000fe40000004100 */
[--C-:B------:R-:W-:Y:S02]  /*17f0*/  HADD2.F32 R225, -RZ, R213.reuse.H0_H0 ;  /* 0x200000d5ffe17230 */ /* 0x100fe40000004100 */
[----:B------:R-:W-:Y:S02]  /*1800*/  HADD2.F32 R223, -RZ, R213.H1_H1 ;  /* 0x300000d5ffdf7230 */ /* 0x000fe40000004100 */
[--C-:B------:R-:W-:Y:S02]  /*1810*/  HADD2.F32 R221, -RZ, R214.reuse.H0_H0 ;  /* 0x200000d6ffdd7230 */ /* 0x100fe40000004100 */
[----:B------:R-:W-:-:S02]  /*1820*/  HADD2.F32 R219, -RZ, R214.H1_H1 ;  /* 0x300000d6ffdb7230 */ /* 0x000fc40000004100 */
[----:B------:R-:W-:Y:S02]  /*1830*/  HADD2.F32 R217, -RZ, R215.H0_H0 ;  /* 0x200000d7ffd97230 */ /* 0x000fe40000004100 */
[--C-:B------:R-:W-:Y:S02]  /*1840*/  HADD2.F32 R189, -RZ, R182.reuse.H0_H0 ;  /* 0x200000b6ffbd7230 */ /* 0x100fe40000004100 */
[----:B------:R-:W-:Y:S02]  /*1850*/  HADD2.F32 R187, -RZ, R182.H1_H1 ;  /* 0x300000b6ffbb7230 */ /* 0x000fe40000004100 */
[----:B------:R-:W-:Y:S02]  /*1860*/  HADD2.F32 R185, -RZ, R183.H0_H0 ;  /* 0x200000b7ffb97230 */ /* 0x000fe40000004100 */
[--C-:B------:R-:W-:Y:S02]  /*1870*/  HADD2.F32 R196, -RZ, R28.reuse.H0_H0 ;  /* 0x2000001cffc47230 */ /* 0x100fe40000004100 */
[----:B------:R-:W-:Y:S01]  /*1880*/  HADD2.F32 R194, -RZ, R28.H1_H1 ;  /* 0x3000001cffc27230 */ /* 0x000fe20000004100 */
[----:B------:R-:W-:Y:S01]  /*1890*/  IMAD R28, R48, -0x2daee0ad, RZ ;  /* 0xd2511f53301c7824 */ /* 0x000fe200078e02ff */
[----:B------:R-:W-:-:S02]  /*18a0*/  HADD2.F32 R169, -RZ, R167.H0_H0 ;  /* 0x200000a7ffa97230 */ /* 0x000fc40000004100 */
[--C-:B------:R-:W-:Y:S02]  /*18b0*/  HADD2.F32 R168, -RZ, R27.reuse.H0_H0 ;  /* 0x2000001bffa87230 */ /* 0x100fe40000004100 */
[----:B------:R-:W-:Y:S01]  /*18c0*/  HADD2.F32 R166, -RZ, R27.H1_H1 ;  /* 0x3000001bffa67230 */ /* 0x000fe20000004100 */
[----:B------:R-:W-:Y:S01]  /*18d0*/  IMAD.MOV.U32 R27, RZ, RZ, RZ ;  /* 0x000000ffff1b7224 */ /* 0x000fe200078e00ff */
[--C-:B------:R-:W-:Y:S02]  /*18e0*/  HADD2.F32 R165, -RZ, R148.reuse.H0_H0 ;  /* 0x20000094ffa57230 */ /* 0x100fe40000004100 */
[----:B------:R-:W-:Y:S02]  /*18f0*/  HADD2.F32 R163, -RZ, R148.H1_H1 ;  /* 0x30000094ffa37230 */ /* 0x000fe40000004100 */
[----:B------:R-:W-:Y:S02]  /*1900*/  HADD2.F32 R153, -RZ, R151.H0_H0 ;  /* 0x20000097ff997230 */ /* 0x000fe40000004100 */
[----:B------:R-:W-:-:S02]  /*1910*/  HADD2.F32 R135, -RZ, R131.H0_H0 ;  /* 0x20000083ff877230 */ /* 0x000fc40000004100 */
[--C-:B------:R-:W-:Y:S02]  /*1920*/  HADD2.F32 R250, -RZ, R59.reuse.H0_H0 ;  /* 0x2000003bfffa7230 */ /* 0x100fe40000004100 */
[----:B------:R-:W-:Y:S02]  /*1930*/  HADD2.F32 R248, -RZ, R59.H1_H1 ;  /* 0x3000003bfff87230 */ /* 0x000fe40000004100 */
        /* <DEDUP_REMOVED lines=50> */
[----:B------:R-:W-:Y:S02]  /*1c60*/  HADD2.F32 R131, -RZ, R131.H1_H1 ;  /* 0x30000083ff837230 */ /* 0x000fe40000004100 */
.L_x_12174:
        /* <DEDUP_REMOVED lines=37> */
.L_x_10845:
[----:B------:R-:W-:Y:S02]  /*1ec0*/  IMAD.MOV.U32 R30, RZ, RZ, R26 ;  /* 0x000000ffff1e7224 */ /* 0x000fe400078e001a */
.L_x_10846:
[----:B------:R-:W-:Y:S05]  /*1ed0*/  BSYNC B2 ;  /* 0x0000000000027941 */ /* 0x000fea0003800000 */
.L_x_10844:
        /* <DEDUP_REMOVED lines=16> */
.L_x_10850:
[----:B------:R-:W-:Y:S05]  /*1fe0*/  BSYNC B3 ;  /* 0x0000000000037941 */ /* 0x000fea0003800000 */
.L_x_10849:
        /* <DEDUP_REMOVED lines=44> */
.L_x_10848:
[----:B------:R-:W-:Y:S05]  /*22b0*/  BSYNC B2 ;  /* 0x0000000000027941 */ /* 0x000fea0003800000 */
.L_x_10847:
        /* <DEDUP_REMOVED lines=18> */
.L_x_10851:
        /* <DEDUP_REMOVED lines=12> */
.L_x_10854:
[----:B------:R-:W-:Y:S02]  /*24a0*/  IMAD.MOV.U32 R31, RZ, RZ, R26 ;  /* 0x000000ffff1f7224 */ /* 0x000fe400078e001a */
.L_x_10855:
[----:B------:R-:W-:Y:S05]  /*24b0*/  BSYNC B2 ;  /* 0x0000000000027941 */ /* 0x000fea0003800000 */
.L_x_10853:
        /* <DEDUP_REMOVED lines=16> */
.L_x_10859:
[----:B------:R-:W-:Y:S05]  /*25c0*/  BSYNC B3 ;  /* 0x0000000000037941 */ /* 0x000fea0003800000 */
.L_x_10858:
        /* <DEDUP_REMOVED lines=44> */
.L_x_10857:
[----:B------:R-:W-:Y:S05]  /*2890*/  BSYNC B2 ;  /* 0x0000000000027941 */ /* 0x000fea0003800000 */
.L_x_10856:
        /* <DEDUP_REMOVED lines=10> */
.L_x_10852:
        /* <DEDUP_REMOVED lines=12> */
.L_x_10861:
[----:B------:R-:W-:Y:S02]  /*2a00*/  IMAD.MOV.U32 R32, RZ, RZ, R26 ;  /* 0x000000ffff207224 */ /* 0x000fe400078e001a */
.L_x_10862:
[----:B------:R-:W-:Y:S05]  /*2a10*/  BSYNC B2 ;  /* 0x0000000000027941 */ /* 0x000fea0003800000 */
.L_x_10860:
        /* <DEDUP_REMOVED lines=16> */
.L_x_10866:
[----:B------:R-:W-:Y:S05]  /*2b20*/  BSYNC B3 ;  /* 0x0000000000037941 */ /* 0x000fea0003800000 */
.L_x_10865:
        /* <DEDUP_REMOVED lines=36> */
[----:B------:R-:W-:Y:S01]  /*2d70*/  IMAD.MOV.U32 R25, RZ, RZ, RZ ;  /* 0x000000ffff197224 */ /* 0x000fe200078e00ff */
[----:B------:R-:W-:-:S05]  /*2d80*/  LOP3.LUT R80, R101, UR23, R80, 0x96, !PT ;  /* 0x0000001765507c12 */ /* 0x000fca000f8e9650 */
[----:B------:R-:W-:-:S04]  /*2d90*/  IMAD.WIDE.U32 R80, R80, -0x2daee0ad, RZ ;  /* 0xd2511f5350507825 */ /* 0x000fc800078e00ff */
[----:B------:R-:W-:Y:S01]  /*2da0*/  IMAD.MOV.U32 R28, RZ, RZ, R80 ;  /* 0x000000ffff1c7224 */ /* 0x000fe200078e0050 */
[----:B------:R-:W-:Y:S01]  /*2db0*/  LOP3.LUT R24, R81, UR26, R24, 0x96, !PT ;  /* 0x0000001a51187c12 */ /* 0x000fe2000f8e9618 */
[----:B------:R-:W-:-:S04]  /*2dc0*/  IMAD.WIDE.U32 R80, R23, -0x326172a9, RZ ;  /* 0xcd9e8d5717507825 */ /* 0x000fc800078e00ff */
[----:B------:R-:W-:Y:S01]  /*2dd0*/  IMAD.MOV.U32 R26, RZ, RZ, R80 ;  /* 0x000000ffff1a7224 */ /* 0x000fe200078e0050 */
[----:B------:R-:W-:Y:S02]  /*2de0*/  LOP3.LUT R23, R81, UR25, R100, 0x96, !PT ;  /* 0x0000001951177c12 */ /* 0x000fe4000f8e9664 */
.L_x_10864:
[----:B------:R-:W-:Y:S05]  /*2df0*/  BSYNC B2 ;  /* 0x0000000000027941 */ /* 0x000fea0003800000 */
.L_x_10863:
        /* <DEDUP_REMOVED lines=15> */
.L_x_10867:
        /* <DEDUP_REMOVED lines=12> */
.L_x_10870:
[----:B------:R-:W-:Y:S02]  /*2fb0*/  IMAD.MOV.U32 R33, RZ, RZ, R26 ;  /* 0x000000ffff217224 */ /* 0x000fe400078e001a */
.L_x_10871:
[----:B------:R-:W-:Y:S05]  /*2fc0*/  BSYNC B2 ;  /* 0x0000000000027941 */ /* 0x000fea0003800000 */
.L_x_10869:
        /* <DEDUP_REMOVED lines=16> */
.L_x_10875:
[----:B------:R-:W-:Y:S05]  /*30d0*/  BSYNC B3 ;  /* 0x0000000000037941 */ /* 0x000fea0003800000 */
.L_x_10874:
        /* <DEDUP_REMOVED lines=44> */
.L_x_10873:
[----:B------:R-:W-:Y:S05]  /*33a0*/  BSYNC B2 ;  /* 0x0000000000027941 */ /* 0x000fea0003800000 */
.L_x_10872:
        /* <DEDUP_REMOVED lines=10> */
.L_x_10868:
        /* <DEDUP_REMOVED lines=12> */
.L_x_10877:
[----:B------:R-:W-:Y:S02]  /*3510*/  MOV R34, R26 ;  /* 0x0000001a00227202 */ /* 0x000fe40000000f00 */
.L_x_10878:
[----:B------:R-:W-:Y:S05]  /*3520*/  BSYNC B2 ;  /* 0x0000000000027941 */ /* 0x000fea0003800000 */
.L_x_10876:
        /* <DEDUP_REMOVED lines=16> */
.L_x_10882:
[----:B------:R-:W-:Y:S05]  /*3630*/  BSYNC B3 ;  /* 0x0000000000037941 */ /* 0x000fea0003800000 */
.L_x_10881:
        /* <DEDUP_REMOVED lines=44> */
.L_x_10880:
[----:B------:R-:W-:Y:S05]  /*3900*/  BSYNC B2 ;  /* 0x0000000000027941 */ /* 0x000fea0003800000 */
.L_x_10879:
        /* <DEDUP_REMOVED lines=15> */
.L_x_10883:
        /* <DEDUP_REMOVED lines=12> */
.L_x_10886:
[----:B------:R-:W-:Y:S02]  /*3ac0*/  MOV R35, R26 ;  /* 0x0000001a00237202 */ /* 0x000fe40000000f00 */
.L_x_10887:
[----:B------:R-:W-:Y:S05]  /*3ad0*/  BSYNC B2 ;  /* 0x0000000000027941 */ /* 0x000fea0003800000 */
.L_x_10885:
        /* <DEDUP_REMOVED lines=16> */
.L_x_10891:
[----:B------:R-:W-:Y:S05]  /*3be0*/  BSYNC B3 ;  /* 0x0000000000037941 */ /* 0x000fea0003800000 */
.L_x_10890:
        /* <DEDUP_REMOVED lines=44> */
.L_x_10889:
[----:B------:R-:W-:Y:S05]  /*3eb0*/  BSYNC B2 ;  /* 0x0000000000027941 */ /* 0x000fea0003800000 */
.L_x_10888:
        /* <DEDUP_REMOVED lines=10> */
.L_x_10884:
        /* <DEDUP_REMOVED lines=12> */
.L_x_10893:
[----:B------:R-:W-:Y:S02]  /*4020*/  IMAD.MOV.U32 R68, RZ, RZ, R26 ;  /* 0x000000ffff447224 */ /* 0x000fe400078e001a */
.L_x_10894:
[----:B------:R-:W-:Y:S05]  /*4030*/  BSYNC B2 ;  /* 0x0000000000027941 */ /* 0x000fea0003800000 */
.L_x_10892:
        /* <DEDUP_REMOVED lines=16> */
.L_x_10898:
[----:B------:R-:W-:Y:S05]  /*4140*/  BSYNC B3 ;  /* 0x0000000000037941 */ /* 0x000fea0003800000 */
.L_x_10897:
        /* <DEDUP_REMOVED lines=44> */
.L_x_10896:
[----:B------:R-:W-:Y:S05]  /*4410*/  BSYNC B2 ;  /* 0x0000000000027941 */ /* 0x000fea0003800000 */
.L_x_10895:
        /* <DEDUP_REMOVED lines=15> */
.L_x_10899:
        /* <DEDUP_REMOVED lines=12> */
.L_x_10902:
[----:B------:R-:W-:Y:S02]  /*45d0*/  IMAD.MOV.U32 R36, RZ, RZ, R26 ;  /* 0x000000ffff247224 */ /* 0x000fe400078e001a */
.L_x_10903:
[----:B------:R-:W-:Y:S05]  /*45e0*/  BSYNC B2 ;  /* 0x0000000000027941 */ /* 0x000fea0003800000 */
.L_x_10901:
        /* <DEDUP_REMOVED lines=16> */
.L_x_10907:
[----:B------:R-:W-:Y:S05]  /*46f0*/  BSYNC B3 ;  /* 0x0000000000037941 */ /* 0x000fea0003800000 */
.L_x_10906:
        /* <DEDUP_REMOVED lines=44> */
.L_x_10905:
[----:B------:R-:W-:Y:S05]  /*49c0*/  BSYNC B2 ;  /* 0x0000000000027941 */ /* 0x000fea0003800000 */
.L_x_10904:
        /* <DEDUP_REMOVED lines=10> */
.L_x_10900:
        /* <DEDUP_REMOVED lines=12> */
.L_x_10909:
[----:B------:R-:W-:Y:S02]  /*4b30*/  IMAD.MOV.U32 R81, RZ, RZ, R26 ;  /* 0x000000ffff517224 */ /* 0x000fe400078e001a */
.L_x_10910:
[----:B------:R-:W-:Y:S05]  /*4b40*/  BSYNC B2 ;  /* 0x0000000000027941 */ /* 0x000fea0003800000 */
.L_x_10908:
        /* <DEDUP_REMOVED lines=16> */
.L_x_10914:
[----:B------:R-:W-:Y:S05]  /*4c50*/  BSYNC B3 ;  /* 0x0000000000037941 */ /* 0x000fea0003800000 */
.L_x_10913:
        /* <DEDUP_REMOVED lines=38> */
[----:B------:R-:W-:-:S05]  /*4ec0*/  IMAD.WIDE.U32 R68, R68, -0x2daee0ad, RZ ;  /* 0xd2511f5344447825 */ /* 0x000fca00078e00ff */
[----:B------:R-:W-:Y:S02]  /*4ed0*/  LOP3.LUT R24, R69, UR26, R24, 0x96, !PT ;  /* 0x0000001a45187c12 */ /* 0x000fe4000f8e9618 */
[----:B------:R-:W-:Y:S01]  /*4ee0*/  MOV R28, R68 ;  /* 0x00000044001c7202 */ /* 0x000fe20000000f00 */
[----:B------:R-:W-:-:S04]  /*4ef0*/  IMAD.WIDE.U32 R68, R23, -0x326172a9, RZ ;  /* 0xcd9e8d5717447825 */ /* 0x000fc800078e00ff */
[----:B------:R-:W-:Y:S01]  /*4f00*/  IMAD.MOV.U32 R26, RZ, RZ, R68 ;  /* 0x000000ffff1a7224 */ /* 0x000fe200078e0044 */
[----:B------:R-:W-:Y:S02]  /*4f10*/  LOP3.LUT R23, R69, UR25, R100, 0x96, !PT ;  /* 0x0000001945177c12 */ /* 0x000fe4000f8e9664 */
.L_x_10912:
[----:B------:R-:W-:Y:S05]  /*4f20*/  BSYNC B2 ;  /* 0x0000000000027941 */ /* 0x000fea0003800000 */
.L_x_10911:
        /* <DEDUP_REMOVED lines=13> */
.L_x_10915:
        /* <DEDUP_REMOVED lines=12> */
.L_x_10918:
[----:B------:R-:W-:Y:S02]  /*50c0*/  IMAD.MOV.U32 R37, RZ, RZ, R26 ;  /* 0x000000ffff257224 */ /* 0x000fe400078e001a */
.L_x_10919:
[----:B------:R-:W-:Y:S05]  /*50d0*/  BSYNC B2 ;  /* 0x0000000000027941 */ /* 0x000fea0003800000 */
.L_x_10917:
        /* <DEDUP_REMOVED lines=16> */
.L_x_10923:
[----:B------:R-:W-:Y:S05]  /*51e0*/  BSYNC B3 ;  /* 0x0000000000037941 */ /* 0x000fea0003800000 */
.L_x_10922:
        /* <DEDUP_REMOVED lines=44> */
.L_x_10921:
[----:B------:R-:W-:Y:S05]  /*54b0*/  BSYNC B2 ;  /* 0x0000000000027941 */ /* 0x000fea0003800000 */
.L_x_10920:
        /* <DEDUP_REMOVED lines=10> */
.L_x_10916:
        /* <DEDUP_REMOVED lines=12> */
.L_x_10925:
[----:B------:R-:W-:Y:S02]  /*5620*/  IMAD.MOV.U32 R120, RZ, RZ, R26 ;  /* 0x000000ffff787224 */ /* 0x000fe400078e001a */
.L_x_10926:
[----:B------:R-:W-:Y:S05]  /*5630*/  BSYNC B2 ;  /* 0x0000000000027941 */ /* 0x000fea0003800000 */
.L_x_10924:
        /* <DEDUP_REMOVED lines=16> */
.L_x_10930:
[----:B------:R-:W-:Y:S05]  /*5740*/  BSYNC B3 ;  /* 0x0000000000037941 */ /* 0x000fea0003800000 */
.L_x_10929:
        /* <DEDUP_REMOVED lines=35> */
[----:B------:R-:W-:Y:S01]  /*5980*/  IMAD.WIDE.U32 R100, R101, -0x326172a9, RZ ;  /* 0xcd9e8d5765647825 */ /* 0x000fe200078e00ff */
[----:B------:R-:W-:-:S04]  /*5990*/  HFMA2.MMA R25, -RZ, RZ, 0, 0 ;  /* 0x00000000ff197435 */ /* 0x000fc800000001ff */
[----:B------:R-:W-:-:S05]  /*59a0*/  LOP3.LUT R68, R101, UR23, R68, 0x96, !PT ;  /* 0x0000001765447c12 */ /* 0x000fca000f8e9644 */
[----:B------:R-:W-:-:S04]  /*59b0*/  IMAD.WIDE.U32 R68, R68, -0x2daee0ad, RZ ;  /* 0xd2511f5344447825 */ /* 0x000fc800078e00ff */
[----:B------:R-:W-:Y:S01]  /*59c0*/  IMAD.MOV.U32 R28, RZ, RZ, R68 ;  /* 0x000000ffff1c7224 */ /* 0x000fe200078e0044 */
[----:B------:R-:W-:Y:S01]  /*59d0*/  LOP3.LUT R24, R69, UR26, R24, 0x96, !PT ;  /* 0x0000001a45187c12 */ /* 0x000fe2000f8e9618 */
[----:B------:R-:W-:-:S04]  /*59e0*/  IMAD.WIDE.U32 R68, R23, -0x326172a9, RZ ;  /* 0xcd9e8d5717447825 */ /* 0x000fc800078e00ff */
[----:B------:R-:W-:Y:S01]  /*59f0*/  IMAD.MOV.U32 R26, RZ, RZ, R68 ;  /* 0x000000ffff1a7224 */ /* 0x000fe200078e0044 */
[----:B------:R-:W-:Y:S02]  /*5a00*/  LOP3.LUT R23, R69, UR25, R100, 0x96, !PT ;  /* 0x0000001945177c12 */ /* 0x000fe4000f8e9664 */
.L_x_10928:
[----:B------:R-:W-:Y:S05]  /*5a10*/  BSYNC B2 ;  /* 0x0000000000027941 */ /* 0x000fea0003800000 */
.L_x_10927:
        /* <DEDUP_REMOVED lines=13> */
.L_x_10931:
        /* <DEDUP_REMOVED lines=12> */
.L_x_10934:
[----:B------:R-:W-:Y:S02]  /*5bb0*/  IMAD.MOV.U32 R38, RZ, RZ, R26 ;  /* 0x000000ffff267224 */ /* 0x000fe400078e001a */
.L_x_10935:
[----:B------:R-:W-:Y:S05]  /*5bc0*/  BSYNC B2 ;  /* 0x0000000000027941 */ /* 0x000fea0003800000 */
.L_x_10933:
        /* <DEDUP_REMOVED lines=16> */
.L_x_10939:
[----:B------:R-:W-:Y:S05]  /*5cd0*/  BSYNC B3 ;  /* 0x0000000000037941 */ /* 0x000fea0003800000 */
.L_x_10938:
        /* <DEDUP_REMOVED lines=43> */
[----:B------:R-:W-:Y:S02]  /*5f90*/  MOV R69, RZ ;  /* 0x000000ff00457202 */ /* 0x000fe40000000f00 */
.L_x_10937:
[----:B------:R-:W-:Y:S05]  /*5fa0*/  BSYNC B2 ;  /* 0x0000000000027941 */ /* 0x000fea0003800000 */
.L_x_10936:
        /* <DEDUP_REMOVED lines=10> */
.L_x_10932:
        /* <DEDUP_REMOVED lines=12> */
.L_x_10941:
[----:B------:R-:W-:Y:S02]  /*6110*/  IMAD.MOV.U32 R70, RZ, RZ, R26 ;  /* 0x000000ffff467224 */ /* 0x000fe400078e001a */
.L_x_10942:
[----:B------:R-:W-:Y:S05]  /*6120*/  BSYNC B2 ;  /* 0x0000000000027941 */ /* 0x000fea0003800000 */
.L_x_10940:
        /* <DEDUP_REMOVED lines=16> */
.L_x_10946:
[----:B------:R-:W-:Y:S05]  /*6230*/  BSYNC B3 ;  /* 0x0000000000037941 */ /* 0x000fea0003800000 */
.L_x_10945:
        /* <DEDUP_REMOVED lines=44> */
.L_x_10944:
[----:B------:R-:W-:Y:S05]  /*6500*/  BSYNC B2 ;  /* 0x0000000000027941 */ /* 0x000fea0003800000 */
.L_x_10943:
        /* <DEDUP_REMOVED lines=13> */
.L_x_10947:
        /* <DEDUP_REMOVED lines=12> */
.L_x_10950:
[----:B------:R-:W-:Y:S02]  /*66a0*/  IMAD.MOV.U32 R39, RZ, RZ, R26 ;  /* 0x000000ffff277224 */ /* 0x000fe400078e001a */
.L_x_10951:
[----:B------:R-:W-:Y:S05]  /*66b0*/  BSYNC B2 ;  /* 0x0000000000027941 */ /* 0x000fea0003800000 */
.L_x_10949:
        /* <DEDUP_REMOVED lines=16> */
.L_x_10955:
[----:B------:R-:W-:Y:S05]  /*67c0*/  BSYNC B3 ;  /* 0x0000000000037941 */ /* 0x000fea0003800000 */
.L_x_10954:
        /* <DEDUP_REMOVED lines=44> */
.L_x_10953:
[----:B------:R-:W-:Y:S05]  /*6a90*/  BSYNC B2 ;  /* 0x0000000000027941 */ /* 0x000fea0003800000 */
.L_x_10952:
        /* <DEDUP_REMOVED lines=10> */
.L_x_10948:
        /* <DEDUP_REMOVED lines=12> */
.L_x_10957:
[----:B------:R-:W-:Y:S02]  /*6c00*/  IMAD.MOV.U32 R70, RZ, RZ, R26 ;  /* 0x000000ffff467224 */ /* 0x000fe400078e001a */
.L_x_10958:
[----:B------:R-:W-:Y:S05]  /*6c10*/  BSYNC B2 ;  /* 0x0000000000027941 */ /* 0x000fea0003800000 */
.L_x_10956:
        /* <DEDUP_REMOVED lines=16> */
.L_x_10962:
[----:B------:R-:W-:Y:S05]  /*6d20*/  BSYNC B3 ;  /* 0x0000000000037941 */ /* 0x000fea0003800000 */
.L_x_10961:
        /* <DEDUP_REMOVED lines=44> */
.L_x_10960:
[----:B------:R-:W-:Y:S05]  /*6ff0*/  BSYNC B2 ;  /* 0x0000000000027941 */ /* 0x000fea0003800000 */
.L_x_10959:
        /* <DEDUP_REMOVED lines=13> */
.L_x_10963:
        /* <DEDUP_REMOVED lines=12> */
.L_x_10966:
[----:B------:R-:W-:Y:S02]  /*7190*/  IMAD.MOV.U32 R40, RZ, RZ, R26 ;  /* 0x000000ffff287224 */ /* 0x000fe400078e001a */
.L_x_10967:
[----:B------:R-:W-:Y:S05]  /*71a0*/  BSYNC B2 ;  /* 0x0000000000027941 */ /* 0x000fea0003800000 */
.L_x_10965:
        /* <DEDUP_REMOVED lines=16> */
.L_x_10971:
[----:B------:R-:W-:Y:S05]  /*72b0*/  BSYNC B3 ;  /* 0x0000000000037941 */ /* 0x000fea0003800000 */
.L_x_10970:
        /* <DEDUP_REMOVED lines=44> */
.L_x_10969:
[----:B------:R-:W-:Y:S05]  /*7580*/  BSYNC B2 ;  /* 0x0000000000027941 */ /* 0x000fea0003800000 */
.L_x_10968:
        /* <DEDUP_REMOVED lines=10> */
.L_x_10964:
        /* <DEDUP_REMOVED lines=54> */
.L_x_10972:
[----:B------:R-:W-:Y:S02]  /*7990*/  IADD3 R130, R29, 0x20, RZ ;  /* 0x000000201d827810 */ /* 0x000fe40007ffe0ff */
.L_x_10843:
[----:B------:R-:W-:Y:S05]  /*79a0*/  BSYNC B1 ;  /* 0x0000000000017941 */ /* 0x000fea0003800000 */
.L_x_10842:
        /* <DEDUP_REMOVED lines=30> */
.L_x_10976:
[----:B------:R-:W-:Y:S02]  /*7b90*/  IMAD.MOV.U32 R41, RZ, RZ, R26 ;  /* 0x000000ffff297224 */ /* 0x000fe400078e001a */
.L_x_10977:
[----:B------:R-:W-:Y:S05]  /*7ba0*/  BSYNC B2 ;  /* 0x0000000000027941 */ /* 0x000fea0003800000 */
.L_x_10975:
        /* <DEDUP_REMOVED lines=16> */
.L_x_10981:
[----:B------:R-:W-:Y:S05]  /*7cb0*/  BSYNC B3 ;  /* 0x0000000000037941 */ /* 0x000fea0003800000 */
.L_x_10980:
        /* <DEDUP_REMOVED lines=44> */
.L_x_10979:
[----:B------:R-:W-:Y:S05]  /*7f80*/  BSYNC B2 ;  /* 0x0000000000027941 */ /* 0x000fea0003800000 */
.L_x_10978:
        /* <DEDUP_REMOVED lines=18> */
.L_x_10982:
        /* <DEDUP_REMOVED lines=12> */
.L_x_10985:
[----:B------:R-:W-:Y:S02]  /*8170*/  IMAD.MOV.U32 R31, RZ, RZ, R26 ;  /* 0x000000ffff1f7224 */ /* 0x000fe400078e001a */
.L_x_10986:
[----:B------:R-:W-:Y:S05]  /*8180*/  BSYNC B2 ;  /* 0x0000000000027941 */ /* 0x000fea0003800000 */
.L_x_10984:
        /* <DEDUP_REMOVED lines=16> */
.L_x_10990:
[----:B------:R-:W-:Y:S05]  /*8290*/  BSYNC B3 ;  /* 0x0000000000037941 */ /* 0x000fea0003800000 */
.L_x_10989:
        /* <DEDUP_REMOVED lines=44> */
.L_x_10988:
[----:B------:R-:W-:Y:S05]  /*8560*/  BSYNC B2 ;  /* 0x0000000000027941 */ /* 0x000fea0003800000 */
.L_x_10987:
        /* <DEDUP_REMOVED lines=10> */
.L_x_10983:
        /* <DEDUP_REMOVED lines=12> */
.L_x_10992:
[----:B------:R-:W-:Y:S02]  /*86d0*/  IMAD.MOV.U32 R102, RZ, RZ, R26 ;  /* 0x000000ffff667224 */ /* 0x000fe400078e001a */
.L_x_10993:
[----:B------:R-:W-:Y:S05]  /*86e0*/  BSYNC B2 ;  /* 0x0000000000027941 */ /* 0x000fea0003800000 */
.L_x_10991:
        /* <DEDUP_REMOVED lines=16> */
.L_x_10997:
[----:B------:R-:W-:Y:S05]  /*87f0*/  BSYNC B3 ;  /* 0x0000000000037941 */ /* 0x000fea0003800000 */
.L_x_10996:
        /* <DEDUP_REMOVED lines=44> */
.L_x_10995:
[----:B------:R-:W-:Y:S05]  /*8ac0*/  BSYNC B2 ;  /* 0x0000000000027941 */ /* 0x000fea0003800000 */
.L_x_10994:
        /* <DEDUP_REMOVED lines=15> */
.L_x_10998:
        /* <DEDUP_REMOVED lines=12> */
.L_x_11001:
[----:B------:R-:W-:Y:S02]  /*8c80*/  IMAD.MOV.U32 R33, RZ, RZ, R26 ;  /* 0x000000ffff217224 */ /* 0x000fe400078e001a */
.L_x_11002:
[----:B------:R-:W-:Y:S05]  /*8c90*/  BSYNC B2 ;  /* 0x0000000000027941 */ /* 0x000fea0003800000 */
.L_x_11000:
        /* <DEDUP_REMOVED lines=16> */
.L_x_11006:
[----:B------:R-:W-:Y:S05]  /*8da0*/  BSYNC B3 ;  /* 0x0000000000037941 */ /* 0x000fea0003800000 */
.L_x_11005:
        /* <DEDUP_REMOVED lines=44> */
.L_x_11004:
[----:B------:R-:W-:Y:S05]  /*9070*/  BSYNC B2 ;  /* 0x0000000000027941 */ /* 0x000fea0003800000 */
.L_x_11003:
        /* <DEDUP_REMOVED lines=10> */
.L_x_10999:
        /* <DEDUP_REMOVED lines=12> */
.L_x_11008:
[----:B------:R-:W-:Y:S02]  /*91e0*/  MOV R43, R26 ;  /* 0x0000001a002b7202 */ /* 0x000fe40000000f00 */
.L_x_11009:
[----:B------:R-:W-:Y:S05]  /*91f0*/  BSYNC B2 ;  /* 0x0000000000027941 */ /* 0x000fea0003800000 */
.L_x_11007:
        /* <DEDUP_REMOVED lines=16> */
.L_x_11013:
[----:B------:R-:W-:Y:S05]  /*9300*/  BSYNC B3 ;  /* 0x0000000000037941 */ /* 0x000fea0003800000 */
.L_x_11012:
        /* <DEDUP_REMOVED lines=44> */
.L_x_11011:
[----:B------:R-:W-:Y:S05]  /*95d0*/  BSYNC B2 ;  /* 0x0000000000027941 */ /* 0x000fea0003800000 */
.L_x_11010:
        /* <DEDUP_REMOVED lines=15> */
.L_x_11014:
        /* <DEDUP_REMOVED lines=12> */
.L_x_11017:
[----:B------:R-:W-:Y:S02]  /*9790*/  IMAD.MOV.U32 R35, RZ, RZ, R26 ;  /* 0x000000ffff237224 */ /* 0x000fe400078e001a */
.L_x_11018:
[----:B------:R-:W-:Y:S05]  /*97a0*/  BSYNC B2 ;  /* 0x0000000000027941 */ /* 0x000fea0003800000 */
.L_x_11016:
        /* <DEDUP_REMOVED lines=16> */
.L_x_11022:
[----:B------:R-:W-:Y:S05]  /*98b0*/  BSYNC B3 ;  /* 0x0000000000037941 */ /* 0x000fea0003800000 */
.L_x_11021:
        /* <DEDUP_REMOVED lines=44> */
.L_x_11020:
[----:B------:R-:W-:Y:S05]  /*9b80*/  BSYNC B2 ;  /* 0x0000000000027941 */ /* 0x000fea0003800000 */
.L_x_11019:
        /* <DEDUP_REMOVED lines=10> */
.L_x_11015:
        /* <DEDUP_REMOVED lines=12> */
.L_x_11024:
[----:B------:R-:W-:Y:S02]  /*9cf0*/  MOV R68, R26 ;  /* 0x0000001a00447202 */ /* 0x000fe40000000f00 */
.L_x_11025:
[----:B------:R-:W-:Y:S05]  /*9d00*/  BSYNC B2 ;  /* 0x0000000000027941 */ /* 0x000fea0003800000 */
.L_x_11023:
        /* <DEDUP_REMOVED lines=16> */
.L_x_11029:
[----:B------:R-:W-:Y:S05]  /*9e10*/  BSYNC B3 ;  /* 0x0000000000037941 */ /* 0x000fea0003800000 */
.L_x_11028:
        /* <DEDUP_REMOVED lines=44> */
.L_x_11027:
[----:B------:R-:W-:Y:S05]  /*a0e0*/  BSYNC B2 ;  /* 0x0000000000027941 */ /* 0x000fea0003800000 */
.L_x_11026:
        /* <DEDUP_REMOVED lines=15> */
.L_x_11030:
        /* <DEDUP_REMOVED lines=12> */
.L_x_11033:
[----:B------:R-:W-:Y:S02]  /*a2a0*/  IMAD.MOV.U32 R36, RZ, RZ, R26 ;  /* 0x000000ffff247224 */ /* 0x000fe400078e001a */
.L_x_11034:
[----:B------:R-:W-:Y:S05]  /*a2b0*/  BSYNC B2 ;  /* 0x0000000000027941 */ /* 0x000fea0003800000 */
.L_x_11032:
        /* <DEDUP_REMOVED lines=16> */
.L_x_11038:
[----:B------:R-:W-:Y:S05]  /*a3c0*/  BSYNC B3 ;  /* 0x0000000000037941 */ /* 0x000fea0003800000 */
.L_x_11037:
        /* <DEDUP_REMOVED lines=44> */
.L_x_11036:
[----:B------:R-:W-:Y:S05]  /*a690*/  BSYNC B2 ;  /* 0x0000000000027941 */ /* 0x000fea0003800000 */
.L_x_11035:
        /* <DEDUP_REMOVED lines=10> */
.L_x_11031:
        /* <DEDUP_REMOVED lines=12> */
.L_x_11040:
[----:B------:R-:W-:Y:S02]  /*a800*/  MOV R83, R26 ;  /* 0x0000001a00537202 */ /* 0x000fe40000000f00 */
.L_x_11041:
[----:B------:R-:W-:Y:S05]  /*a810*/  BSYNC B2 ;  /* 0x0000000000027941 */ /* 0x000fea0003800000 */
.L_x_11039:
        /* <DEDUP_REMOVED lines=16> */
.L_x_11045:
[----:B------:R-:W-:Y:S05]  /*a920*/  BSYNC B3 ;  /* 0x0000000000037941 */ /* 0x000fea0003800000 */
.L_x_11044:
        /* <DEDUP_REMOVED lines=44> */
.L_x_11043:
[----:B------:R-:W-:Y:S05]  /*abf0*/  BSYNC B2 ;  /* 0x0000000000027941 */ /* 0x000fea0003800000 */
.L_x_11042:
        /* <DEDUP_REMOVED lines=13> */
.L_x_11046:
        /* <DEDUP_REMOVED lines=12> */
.L_x_11049:
[----:B------:R-:W-:Y:S02]  /*ad90*/  IMAD.MOV.U32 R37, RZ, RZ, R26 ;  /* 0x000000ffff257224 */ /* 0x000fe400078e001a */
.L_x_11050:
[----:B------:R-:W-:Y:S05]  /*ada0*/  BSYNC B2 ;  /* 0x0000000000027941 */ /* 0x000fea0003800000 */
.L_x_11048:
        /* <DEDUP_REMOVED lines=16> */
.L_x_11054:
[----:B------:R-:W-:Y:S05]  /*aeb0*/  BSYNC B3 ;  /* 0x0000000000037941 */ /* 0x000fea0003800000 */
.L_x_11053:
        /* <DEDUP_REMOVED lines=44> */
.L_x_11052:
[----:B------:R-:W-:Y:S05]  /*b180*/  BSYNC B2 ;  /* 0x0000000000027941 */ /* 0x000fea0003800000 */
.L_x_11051:
        /* <DEDUP_REMOVED lines=10> */
.L_x_11047:
        /* <DEDUP_REMOVED lines=12> */
.L_x_11056:
[----:B------:R-:W-:Y:S02]  /*b2f0*/  MOV R121, R26 ;  /* 0x0000001a00797202 */ /* 0x000fe40000000f00 */
.L_x_11057:
[----:B------:R-:W-:Y:S05]  /*b300*/  BSYNC B2 ;  /* 0x0000000000027941 */ /* 0x000fea0003800000 */
.L_x_11055:
        /* <DEDUP_REMOVED lines=16> */
.L_x_11061:
[----:B------:R-:W-:Y:S05]  /*b410*/  BSYNC B3 ;  /* 0x0000000000037941 */ /* 0x000fea0003800000 */
.L_x_11060:
        /* <DEDUP_REMOVED lines=44> */
.L_x_11059:
[----:B------:R-:W-:Y:S05]  /*b6e0*/  BSYNC B2 ;  /* 0x0000000000027941 */ /* 0x000fea0003800000 */
.L_x_11058:
        /* <DEDUP_REMOVED lines=13> */
.L_x_11062:
        /* <DEDUP_REMOVED lines=12> */
.L_x_11065:
[----:B------:R-:W-:Y:S02]  /*b880*/  IMAD.MOV.U32 R38, RZ, RZ, R26 ;  /* 0x000000ffff267224 */ /* 0x000fe400078e001a */
.L_x_11066:
[----:B------:R-:W-:Y:S05]  /*b890*/  BSYNC B2 ;  /* 0x0000000000027941 */ /* 0x000fea0003800000 */
.L_x_11064:
        /* <DEDUP_REMOVED lines=16> */
.L_x_11070:
[----:B------:R-:W-:Y:S05]  /*b9a0*/  BSYNC B3 ;  /* 0x0000000000037941 */ /* 0x000fea0003800000 */
.L_x_11069:
        /* <DEDUP_REMOVED lines=44> */
.L_x_11068:
[----:B------:R-:W-:Y:S05]  /*bc70*/  BSYNC B2 ;  /* 0x0000000000027941 */ /* 0x000fea0003800000 */
.L_x_11067:
        /* <DEDUP_REMOVED lines=10> */
.L_x_11063:
        /* <DEDUP_REMOVED lines=12> */
.L_x_11072:
[----:B------:R-:W-:Y:S02]  /*bde0*/  MOV R70, R26 ;  /* 0x0000001a00467202 */ /* 0x000fe40000000f00 */
.L_x_11073:
[----:B------:R-:W-:Y:S05]  /*bdf0*/  BSYNC B2 ;  /* 0x0000000000027941 */ /* 0x000fea0003800000 */
.L_x_11071:
        /* <DEDUP_REMOVED lines=16> */
.L_x_11077:
[----:B------:R-:W-:Y:S05]  /*bf00*/  BSYNC B3 ;  /* 0x0000000000037941 */ /* 0x000fea0003800000 */
.L_x_11076:
        /* <DEDUP_REMOVED lines=44> */
.L_x_11075:
[----:B------:R-:W-:Y:S05]  /*c1d0*/  BSYNC B2 ;  /* 0x0000000000027941 */ /* 0x000fea0003800000 */
.L_x_11074:
        /* <DEDUP_REMOVED lines=13> */
.L_x_11078:
        /* <DEDUP_REMOVED lines=12> */
.L_x_11081:
[----:B------:R-:W-:Y:S02]  /*c370*/  IMAD.MOV.U32 R39, RZ, RZ, R26 ;  /* 0x000000ffff277224 */ /* 0x000fe400078e001a */
.L_x_11082:
[----:B------:R-:W-:Y:S05]  /*c380*/  BSYNC B2 ;  /* 0x0000000000027941 */ /* 0x000fea0003800000 */
.L_x_11080:
        /* <DEDUP_REMOVED lines=16> */
.L_x_11086:
[----:B------:R-:W-:Y:S05]  /*c490*/  BSYNC B3 ;  /* 0x0000000000037941 */ /* 0x000fea0003800000 */
.L_x_11085:
        /* <DEDUP_REMOVED lines=44> */
.L_x_11084:
[----:B------:R-:W-:Y:S05]  /*c760*/  BSYNC B2 ;  /* 0x0000000000027941 */ /* 0x000fea0003800000 */
.L_x_11083:
        /* <DEDUP_REMOVED lines=10> */
.L_x_11079:
        /* <DEDUP_REMOVED lines=12> */
.L_x_11088:
[----:B------:R-:W-:Y:S02]  /*c8d0*/  MOV R70, R26 ;  /* 0x0000001a00467202 */ /* 0x000fe40000000f00 */
.L_x_11089:
[----:B------:R-:W-:Y:S05]  /*c8e0*/  BSYNC B2 ;  /* 0x0000000000027941 */ /* 0x000fea0003800000 */
.L_x_11087:
        /* <DEDUP_REMOVED lines=16> */
.L_x_11093:
[----:B------:R-:W-:Y:S05]  /*c9f0*/  BSYNC B3 ;  /* 0x0000000000037941 */ /* 0x000fea0003800000 */
.L_x_11092:
        /* <DEDUP_REMOVED lines=44> */
.L_x_11091:
[----:B------:R-:W-:Y:S05]  /*ccc0*/  BSYNC B2 ;  /* 0x0000000000027941 */ /* 0x000fea0003800000 */
.L_x_11090:
        /* <DEDUP_REMOVED lines=13> */
.L_x_11094:
        /* <DEDUP_REMOVED lines=12> */
.L_x_11097:
[----:B------:R-:W-:Y:S02]  /*ce60*/  IMAD.MOV.U32 R40, RZ, RZ, R26 ;  /* 0x000000ffff287224 */ /* 0x000fe400078e001a */
.L_x_11098:
[----:B------:R-:W-:Y:S05]  /*ce70*/  BSYNC B2 ;  /* 0x0000000000027941 */ /* 0x000fea0003800000 */
.L_x_11096:
        /* <DEDUP_REMOVED lines=16> */
.L_x_11102:
[----:B------:R-:W-:Y:S05]  /*cf80*/  BSYNC B3 ;  /* 0x0000000000037941 */ /* 0x000fea0003800000 */
.L_x_11101:
        /* <DEDUP_REMOVED lines=44> */
.L_x_11100:
[----:B------:R-:W-:Y:S05]  /*d250*/  BSYNC B2 ;  /* 0x0000000000027941 */ /* 0x000fea0003800000 */
.L_x_11099:
        /* <DEDUP_REMOVED lines=10> */
.L_x_11095:
        /* <DEDUP_REMOVED lines=54> */
.L_x_11103:
[----:B------:R-:W-:Y:S02]  /*d660*/  IADD3 R130, R130, 0x20, RZ ;  /* 0x0000002082827810 */ /* 0x000fe40007ffe0ff */
.L_x_10974:
[----:B------:R-:W-:Y:S05]  /*d670*/  BSYNC B1 ;  /* 0x0000000000017941 */ /* 0x000fea0003800000 */
.L_x_10973:
        /* <DEDUP_REMOVED lines=30> */
.L_x_11107:
[----:B------:R-:W-:Y:S02]  /*d860*/  IMAD.MOV.U32 R46, RZ, RZ, R26 ;  /* 0x000000ffff2e7224 */ /* 0x000fe400078e001a */
.L_x_11108:
[----:B------:R-:W-:Y:S05]  /*d870*/  BSYNC B2 ;  /* 0x0000000000027941 */ /* 0x000fea0003800000 */
.L_x_11106:
        /* <DEDUP_REMOVED lines=16> */
.L_x_11112:
[----:B------:R-:W-:Y:S05]  /*d980*/  BSYNC B3 ;  /* 0x0000000000037941 */ /* 0x000fea0003800000 */
.L_x_11111:
        /* <DEDUP_REMOVED lines=44> */
.L_x_11110:
[----:B------:R-:W-:Y:S05]  /*dc50*/  BSYNC B2 ;  /* 0x0000000000027941 */ /* 0x000fea0003800000 */
.L_x_11109:
        /* <DEDUP_REMOVED lines=18> */
.L_x_11113:
        /* <DEDUP_REMOVED lines=12> */
.L_x_11116:
[----:B------:R-:W-:Y:S02]  /*de40*/  IMAD.MOV.U32 R31, RZ, RZ, R26 ;  /* 0x000000ffff1f7224 */ /* 0x000fe400078e001a */
.L_x_11117:
[----:B------:R-:W-:Y:S05]  /*de50*/  BSYNC B2 ;  /* 0x0000000000027941 */ /* 0x000fea0003800000 */
.L_x_11115:
        /* <DEDUP_REMOVED lines=16> */
.L_x_11121:
[----:B------:R-:W-:Y:S05]  /*df60*/  BSYNC B3 ;  /* 0x0000000000037941 */ /* 0x000fea0003800000 */
.L_x_11120:
[----:B------:R-:W-:Y:S01]  /*df70*/  LOP3.LUT R84, R84, UR5, R27, 0x96, !PT ;  /* 0x0000000554547c12 */ /* 0x000fe2000f8e961b */
[----:B------:R-:W-:Y:S01]  /*df80*/  IMAD.HI.U32 R104, R0, -0x326172a9, RZ ;  /* 0xcd9e8d5700687827 */ /* 0x000fe200078e00ff */
[----:B------:R-:W-:-:S03]  /*df90*/  HFMA2.MMA R46, -RZ, RZ, 0, 0 ;  /* 0x00000000ff2e7435 */ /* 0x000fc600000001ff */
        /* <DEDUP_REMOVED lines=41> */
.L_x_11119:
[----:B------:R-:W-:Y:S05]  /*e230*/  BSYNC B2 ;  /* 0x0000000000027941 */ /* 0x000fea0003800000 */
.L_x_11118:
        /* <DEDUP_REMOVED lines=10> */
.L_x_11114:
        /* <DEDUP_REMOVED lines=12> */
.L_x_11123:
[----:B------:R-:W-:Y:S02]  /*e3a0*/  IMAD.MOV.U32 R45, RZ, RZ, R26 ;  /* 0x000000ffff2d7224 */ /* 0x000fe400078e001a */
.L_x_11124:
[----:B------:R-:W-:Y:S05]  /*e3b0*/  BSYNC B2 ;  /* 0x0000000000027941 */ /* 0x000fea0003800000 */
.L_x_11122:
        /* <DEDUP_REMOVED lines=16> */
.L_x_11128:
[----:B------:R-:W-:Y:S05]  /*e4c0*/  BSYNC B3 ;  /* 0x0000000000037941 */ /* 0x000fea0003800000 */
.L_x_11127:
        /* <DEDUP_REMOVED lines=44> */
.L_x_11126:
[----:B------:R-:W-:Y:S05]  /*e790*/  BSYNC B2 ;  /* 0x0000000000027941 */ /* 0x000fea0003800000 */
.L_x_11125:
        /* <DEDUP_REMOVED lines=11> */
[----:B------:R-:W-:Y:S01]  /*e850*/  HADD2.F32 R46, -RZ, R60.H1_H1 ;  /* 0x3000003cff2e7230 */ /* 0x000fe20000004100 */
[----:B------:R-:W-:-:S04]  /*e860*/  IMAD.MOV.U32 R68, RZ, RZ, R25 ;  /* 0x000000ffff447224 */ /* 0x000fc800078e0019 */
[----:B------:R-:W-:Y:S01]  /*e870*/  FADD.FTZ R45, R46, R45 ;  /* 0x0000002d2e2d7221 */ /* 0x000fe20000010000 */
[----:B------:R-:W-:Y:S05]  /*e880*/  BRA `(.L_x_11130) ;  /* 0x0000056000007947 */ /* 0x000fea0003800000 */
.L_x_11129:
        /* <DEDUP_REMOVED lines=12> */
.L_x_11132:
[----:B------:R-:W-:Y:S02]  /*e950*/  IMAD.MOV.U32 R33, RZ, RZ, R26 ;  /* 0x000000ffff217224 */ /* 0x000fe400078e001a */
.L_x_11133:
[----:B------:R-:W-:Y:S05]  /*e960*/  BSYNC B2 ;  /* 0x0000000000027941 */ /* 0x000fea0003800000 */
.L_x_11131:
        /* <DEDUP_REMOVED lines=16> */
.L_x_11137:
[----:B------:R-:W-:Y:S05]  /*ea70*/  BSYNC B3 ;  /* 0x0000000000037941 */ /* 0x000fea0003800000 */
.L_x_11136:
        /* <DEDUP_REMOVED lines=44> */
.L_x_11135:
[----:B------:R-:W-:Y:S05]  /*ed40*/  BSYNC B2 ;  /* 0x0000000000027941 */ /* 0x000fea0003800000 */
.L_x_11134:
        /* <DEDUP_REMOVED lines=10> */
.L_x_11130:
        /* <DEDUP_REMOVED lines=12> */
.L_x_11139:
[----:B------:R-:W-:Y:S02]  /*eeb0*/  IMAD.MOV.U32 R46, RZ, RZ, R26 ;  /* 0x000000ffff2e7224 */ /* 0x000fe400078e001a */
.L_x_11140:
[----:B------:R-:W-:Y:S05]  /*eec0*/  BSYNC B2 ;  /* 0x0000000000027941 */ /* 0x000fea0003800000 */
.L_x_11138:
        /* <DEDUP_REMOVED lines=16> */
.L_x_11144:
[----:B------:R-:W-:Y:S05]  /*efd0*/  BSYNC B3 ;  /* 0x0000000000037941 */ /* 0x000fea0003800000 */
.L_x_11143:
        /* <DEDUP_REMOVED lines=44> */
.L_x_11142:
[----:B------:R-:W-:Y:S05]  /*f2a0*/  BSYNC B2 ;  /* 0x0000000000027941 */ /* 0x000fea0003800000 */
.L_x_11141:
        /* <DEDUP_REMOVED lines=15> */
.L_x_11145:
        /* <DEDUP_REMOVED lines=12> */
.L_x_11148:
[----:B------:R-:W-:Y:S02]  /*f460*/  IMAD.MOV.U32 R35, RZ, RZ, R26 ;  /* 0x000000ffff237224 */ /* 0x000fe400078e001a */
.L_x_11149:
[----:B------:R-:W-:Y:S05]  /*f470*/  BSYNC B2 ;  /* 0x0000000000027941 */ /* 0x000fea0003800000 */
.L_x_11147:
        /* <DEDUP_REMOVED lines=16> */
.L_x_11153:
[----:B------:R-:W-:Y:S05]  /*f580*/  BSYNC B3 ;  /* 0x0000000000037941 */ /* 0x000fea0003800000 */
.L_x_11152:
        /* <DEDUP_REMOVED lines=44> */
.L_x_11151:
[----:B------:R-:W-:Y:S05]  /*f850*/  BSYNC B2 ;  /* 0x0000000000027941 */ /* 0x000fea0003800000 */
.L_x_11150:
        /* <DEDUP_REMOVED lines=10> */
.L_x_11146:
        /* <DEDUP_REMOVED lines=12> */
.L_x_11155:
[----:B------:R-:W-:Y:S02]  /*f9c0*/  IMAD.MOV.U32 R68, RZ, RZ, R26 ;  /* 0x000000ffff447224 */ /* 0x000fe400078e001a */
.L_x_11156:
[----:B------:R-:W-:Y:S05]  /*f9d0*/  BSYNC B2 ;  /* 0x0000000000027941 */ /* 0x000fea0003800000 */
.L_x_11154:
        /* <DEDUP_REMOVED lines=16> */
.L_x_11160:
[----:B------:R-:W-:Y:S05]  /*fae0*/  BSYNC B3 ;  /* 0x0000000000037941 */ /* 0x000fea0003800000 */
.L_x_11159:
        /* <DEDUP_REMOVED lines=44> */
.L_x_11158:
[----:B------:R-:W-:Y:S05]  /*fdb0*/  BSYNC B2 ;  /* 0x0000000000027941 */ /* 0x000fea0003800000 */
.L_x_11157:
        /* <DEDUP_REMOVED lines=15> */
.L_x_11161:
        /* <DEDUP_REMOVED lines=12> */
.L_x_11164:
[----:B------:R-:W-:Y:S02]  /*ff70*/  IMAD.MOV.U32 R36, RZ, RZ, R26 ;  /* 0x000000ffff247224 */ /* 0x000fe400078e001a */
.L_x_11165:
[----:B------:R-:W-:Y:S05]  /*ff80*/  BSYNC B2 ;  /* 0x0000000000027941 */ /* 0x000fea0003800000 */
.L_x_11163:
        /* <DEDUP_REMOVED lines=16> */
.L_x_11169:
[----:B------:R-:W-:Y:S05]  /*10090*/  BSYNC B3 ;  /* 0x0000000000037941 */ /* 0x000fea0003800000 */
.L_x_11168:
        /* <DEDUP_REMOVED lines=44> */
.L_x_11167:
[----:B------:R-:W-:Y:S05]  /*10360*/  BSYNC B2 ;  /* 0x0000000000027941 */ /* 0x000fea0003800000 */
.L_x_11166:
        /* <DEDUP_REMOVED lines=10> */
.L_x_11162:
        /* <DEDUP_REMOVED lines=12> */
.L_x_11171:
[----:B------:R-:W-:Y:S02]  /*104d0*/  IMAD.MOV.U32 R85, RZ, RZ, R26 ;  /* 0x000000ffff557224 */ /* 0x000fe400078e001a */
.L_x_11172:
[----:B------:R-:W-:Y:S05]  /*104e0*/  BSYNC B2 ;  /* 0x0000000000027941 */ /* 0x000fea0003800000 */
.L_x_11170:
        /* <DEDUP_REMOVED lines=16> */
.L_x_11176:
[----:B------:R-:W-:Y:S05]  /*105f0*/  BSYNC B3 ;  /* 0x0000000000037941 */ /* 0x000fea0003800000 */
.L_x_11175:
        /* <DEDUP_REMOVED lines=44> */
.L_x_11174:
[----:B------:R-:W-:Y:S05]  /*108c0*/  BSYNC B2 ;  /* 0x0000000000027941 */ /* 0x000fea0003800000 */
.L_x_11173:
        /* <DEDUP_REMOVED lines=13> */
.L_x_11177:
        /* <DEDUP_REMOVED lines=12> */
.L_x_11180:
[----:B------:R-:W-:Y:S02]  /*10a60*/  IMAD.MOV.U32 R37, RZ, RZ, R26 ;  /* 0x000000ffff257224 */ /* 0x000fe400078e001a */
.L_x_11181:
[----:B------:R-:W-:Y:S05]  /*10a70*/  BSYNC B2 ;  /* 0x0000000000027941 */ /* 0x000fea0003800000 */
.L_x_11179:
        /* <DEDUP_REMOVED lines=16> */
.L_x_11185:
[----:B------:R-:W-:Y:S05]  /*10b80*/  BSYNC B3 ;  /* 0x0000000000037941 */ /* 0x000fea0003800000 */
.L_x_11184:
        /* <DEDUP_REMOVED lines=44> */
.L_x_11183:
[----:B------:R-:W-:Y:S05]  /*10e50*/  BSYNC B2 ;  /* 0x0000000000027941 */ /* 0x000fea0003800000 */
.L_x_11182:
        /* <DEDUP_REMOVED lines=10> */
.L_x_11178:
        /* <DEDUP_REMOVED lines=12> */
.L_x_11187:
[----:B------:R-:W-:Y:S02]  /*10fc0*/  IMAD.MOV.U32 R122, RZ, RZ, R26 ;  /* 0x000000ffff7a7224 */ /* 0x000fe400078e001a */
.L_x_11188:
[----:B------:R-:W-:Y:S05]  /*10fd0*/  BSYNC B2 ;  /* 0x0000000000027941 */ /* 0x000fea0003800000 */
.L_x_11186:
        /* <DEDUP_REMOVED lines=16> */
.L_x_11192:
[----:B------:R-:W-:Y:S05]  /*110e0*/  BSYNC B3 ;  /* 0x0000000000037941 */ /* 0x000fea0003800000 */
.L_x_11191:
        /* <DEDUP_REMOVED lines=44> */
.L_x_11190:
[----:B------:R-:W-:Y:S05]  /*113b0*/  BSYNC B2 ;  /* 0x0000000000027941 */ /* 0x000fea0003800000 */
.L_x_11189:
        /* <DEDUP_REMOVED lines=13> */
.L_x_11193:
        /* <DEDUP_REMOVED lines=12> */
.L_x_11196:
[----:B------:R-:W-:Y:S02]  /*11550*/  IMAD.MOV.U32 R38, RZ, RZ, R26 ;  /* 0x000000ffff267224 */ /* 0x000fe400078e001a */
.L_x_11197:
[----:B------:R-:W-:Y:S05]  /*11560*/  BSYNC B2 ;  /* 0x0000000000027941 */ /* 0x000fea0003800000 */
.L_x_11195:
        /* <DEDUP_REMOVED lines=16> */
.L_x_11201:
[----:B------:R-:W-:Y:S05]  /*11670*/  BSYNC B3 ;  /* 0x0000000000037941 */ /* 0x000fea0003800000 */
.L_x_11200:
        /* <DEDUP_REMOVED lines=44> */
.L_x_11199:
[----:B------:R-:W-:Y:S05]  /*11940*/  BSYNC B2 ;  /* 0x0000000000027941 */ /* 0x000fea0003800000 */
.L_x_11198:
        /* <DEDUP_REMOVED lines=10> */
.L_x_11194:
        /* <DEDUP_REMOVED lines=12> */
.L_x_11203:
[----:B------:R-:W-:Y:S02]  /*11ab0*/  IMAD.MOV.U32 R70, RZ, RZ, R26 ;  /* 0x000000ffff467224 */ /* 0x000fe400078e001a */
.L_x_11204:
[----:B------:R-:W-:Y:S05]  /*11ac0*/  BSYNC B2 ;  /* 0x0000000000027941 */ /* 0x000fea0003800000 */
.L_x_11202:
        /* <DEDUP_REMOVED lines=16> */
.L_x_11208:
[----:B------:R-:W-:Y:S05]  /*11bd0*/  BSYNC B3 ;  /* 0x0000000000037941 */ /* 0x000fea0003800000 */
.L_x_11207:
        /* <DEDUP_REMOVED lines=44> */
.L_x_11206:
[----:B------:R-:W-:Y:S05]  /*11ea0*/  BSYNC B2 ;  /* 0x0000000000027941 */ /* 0x000fea0003800000 */
.L_x_11205:
        /* <DEDUP_REMOVED lines=13> */
.L_x_11209:
        /* <DEDUP_REMOVED lines=12> */
.L_x_11212:
[----:B------:R-:W-:Y:S02]  /*12040*/  IMAD.MOV.U32 R39, RZ, RZ, R26 ;  /* 0x000000ffff277224 */ /* 0x000fe400078e001a */
.L_x_11213:
[----:B------:R-:W-:Y:S05]  /*12050*/  BSYNC B2 ;  /* 0x0000000000027941 */ /* 0x000fea0003800000 */
.L_x_11211:
        /* <DEDUP_REMOVED lines=16> */
.L_x_11217:
[----:B------:R-:W-:Y:S05]  /*12160*/  BSYNC B3 ;  /* 0x0000000000037941 */ /* 0x000fea0003800000 */
.L_x_11216:
        /* <DEDUP_REMOVED lines=44> */
.L_x_11215:
[----:B------:R-:W-:Y:S05]  /*12430*/  BSYNC B2 ;  /* 0x0000000000027941 */ /* 0x000fea0003800000 */
.L_x_11214:
        /* <DEDUP_REMOVED lines=10> */
.L_x_11210:
        /* <DEDUP_REMOVED lines=12> */
.L_x_11219:
[----:B------:R-:W-:Y:S02]  /*125a0*/  IMAD.MOV.U32 R70, RZ, RZ, R26 ;  /* 0x000000ffff467224 */ /* 0x000fe400078e001a */
.L_x_11220:
[----:B------:R-:W-:Y:S05]  /*125b0*/  BSYNC B2 ;  /* 0x0000000000027941 */ /* 0x000fea0003800000 */
.L_x_11218:
        /* <DEDUP_REMOVED lines=16> */
.L_x_11224:
[----:B------:R-:W-:Y:S05]  /*126c0*/  BSYNC B3 ;  /* 0x0000000000037941 */ /* 0x000fea0003800000 */
.L_x_11223:
        /* <DEDUP_REMOVED lines=44> */
.L_x_11222:
[----:B------:R-:W-:Y:S05]  /*12990*/  BSYNC B2 ;  /* 0x0000000000027941 */ /* 0x000fea0003800000 */
.L_x_11221:
        /* <DEDUP_REMOVED lines=9> */
[----:B------:R-:W-:-:S05]  /*12a30*/  HADD2.F32 R25, -RZ, R63.H1_H1 ;  /* 0x3000003fff197230 */ /* 0x000fca0000004100 */
[----:B------:R-:W-:Y:S02]  /*12a40*/  FADD.FTZ R122, R25, R122 ;  /* 0x0000007a197a7221 */ /* 0x000fe40000010000 */
[----:B------:R-:W-:Y:S01]  /*12a50*/  IMAD.MOV.U32 R25, RZ, RZ, R68 ;  /* 0x000000ffff197224 */ /* 0x000fe200078e0044 */
[----:B------:R-:W-:Y:S05]  /*12a60*/  BRA `(.L_x_11226) ;  /* 0x0000056000007947 */ /* 0x000fea0003800000 */
.L_x_11225:
        /* <DEDUP_REMOVED lines=12> */
.L_x_11228:
[----:B------:R-:W-:Y:S02]  /*12b30*/  IMAD.MOV.U32 R40, RZ, RZ, R26 ;  /* 0x000000ffff287224 */ /* 0x000fe400078e001a */
.L_x_11229:
[----:B------:R-:W-:Y:S05]  /*12b40*/  BSYNC B2 ;  /* 0x0000000000027941 */ /* 0x000fea0003800000 */
.L_x_11227:
        /* <DEDUP_REMOVED lines=16> */
.L_x_11233:
[----:B------:R-:W-:Y:S05]  /*12c50*/  BSYNC B3 ;  /* 0x0000000000037941 */ /* 0x000fea0003800000 */
.L_x_11232:
        /* <DEDUP_REMOVED lines=44> */
.L_x_11231:
[----:B------:R-:W-:Y:S05]  /*12f20*/  BSYNC B2 ;  /* 0x0000000000027941 */ /* 0x000fea0003800000 */
.L_x_11230:
        /* <DEDUP_REMOVED lines=10> */
.L_x_11226:
        /* <DEDUP_REMOVED lines=54> */
.L_x_11234:
[----:B------:R-:W-:Y:S02]  /*13330*/  IADD3 R130, R130, 0x20, RZ ;  /* 0x0000002082827810 */ /* 0x000fe40007ffe0ff */
.L_x_11105:
[----:B------:R-:W-:Y:S05]  /*13340*/  BSYNC B1 ;  /* 0x0000000000017941 */ /* 0x000fea0003800000 */
.L_x_11104:
        /* <DEDUP_REMOVED lines=30> */
.L_x_11238:
[----:B------:R-:W-:Y:S02]  /*13530*/  IMAD.MOV.U32 R47, RZ, RZ, R26 ;  /* 0x000000ffff2f7224 */ /* 0x000fe400078e001a */
.L_x_11239:
[----:B------:R-:W-:Y:S05]  /*13540*/  BSYNC B2 ;  /* 0x0000000000027941 */ /* 0x000fea0003800000 */
.L_x_11237:
        /* <DEDUP_REMOVED lines=16> */
.L_x_11243:
[----:B------:R-:W-:Y:S05]  /*13650*/  BSYNC B3 ;  /* 0x0000000000037941 */ /* 0x000fea0003800000 */
.L_x_11242:
        /* <DEDUP_REMOVED lines=44> */
.L_x_11241:
[----:B------:R-:W-:Y:S05]  /*13920*/  BSYNC B2 ;  /* 0x0000000000027941 */ /* 0x000fea0003800000 */
.L_x_11240:
        /* <DEDUP_REMOVED lines=18> */
.L_x_11244:
        /* <DEDUP_REMOVED lines=12> */
.L_x_11247:
[----:B------:R-:W-:Y:S02]  /*13b10*/  IMAD.MOV.U32 R31, RZ, RZ, R26 ;  /* 0x000000ffff1f7224 */ /* 0x000fe400078e001a */
.L_x_11248:
[----:B------:R-:W-:Y:S05]  /*13b20*/  BSYNC B2 ;  /* 0x0000000000027941 */ /* 0x000fea0003800000 */
.L_x_11246:
        /* <DEDUP_REMOVED lines=16> */
.L_x_11252:
[----:B------:R-:W-:Y:S05]  /*13c30*/  BSYNC B3 ;  /* 0x0000000000037941 */ /* 0x000fea0003800000 */
.L_x_11251:
        /* <DEDUP_REMOVED lines=44> */
.L_x_11250:
[----:B------:R-:W-:Y:S05]  /*13f00*/  BSYNC B2 ;  /* 0x0000000000027941 */ /* 0x000fea0003800000 */
.L_x_11249:
        /* <DEDUP_REMOVED lines=10> */
.L_x_11245:
        /* <DEDUP_REMOVED lines=12> */
.L_x_11254:
[----:B------:R-:W-:Y:S02]  /*14070*/  IMAD.MOV.U32 R106, RZ, RZ, R26 ;  /* 0x000000ffff6a7224 */ /* 0x000fe400078e001a */
.L_x_11255:
[----:B------:R-:W-:Y:S05]  /*14080*/  BSYNC B2 ;  /* 0x0000000000027941 */ /* 0x000fea0003800000 */
.L_x_11253:
        /* <DEDUP_REMOVED lines=16> */
.L_x_11259:
[----:B------:R-:W-:Y:S05]  /*14190*/  BSYNC B3 ;  /* 0x0000000000037941 */ /* 0x000fea0003800000 */
.L_x_11258:
        /* <DEDUP_REMOVED lines=44> */
.L_x_11257:
[----:B------:R-:W-:Y:S05]  /*14460*/  BSYNC B2 ;  /* 0x0000000000027941 */ /* 0x000fea0003800000 */
.L_x_11256:
        /* <DEDUP_REMOVED lines=15> */
.L_x_11260:
        /* <DEDUP_REMOVED lines=12> */
.L_x_11263:
[----:B------:R-:W-:Y:S02]  /*14620*/  IMAD.MOV.U32 R33, RZ, RZ, R26 ;  /* 0x000000ffff217224 */ /* 0x000fe400078e001a */
.L_x_11264:
[----:B------:R-:W-:Y:S05]  /*14630*/  BSYNC B2 ;  /* 0x0000000000027941 */ /* 0x000fea0003800000 */
.L_x_11262:
        /* <DEDUP_REMOVED lines=16> */
.L_x_11268:
[----:B------:R-:W-:Y:S05]  /*14740*/  BSYNC B3 ;  /* 0x0000000000037941 */ /* 0x000fea0003800000 */
.L_x_11267:
        /* <DEDUP_REMOVED lines=44> */
.L_x_11266:
[----:B------:R-:W-:Y:S05]  /*14a10*/  BSYNC B2 ;  /* 0x0000000000027941 */ /* 0x000fea0003800000 */
.L_x_11265:
        /* <DEDUP_REMOVED lines=10> */
.L_x_11261:
        /* <DEDUP_REMOVED lines=12> */
.L_x_11270:
[----:B------:R-:W-:Y:S02]  /*14b80*/  IMAD.MOV.U32 R49, RZ, RZ, R26 ;  /* 0x000000ffff317224 */ /* 0x000fe400078e001a */
.L_x_11271:
[----:B------:R-:W-:Y:S05]  /*14b90*/  BSYNC B2 ;  /* 0x0000000000027941 */ /* 0x000fea0003800000 */
.L_x_11269:
        /* <DEDUP_REMOVED lines=16> */
.L_x_11275:
[----:B------:R-:W-:Y:S05]  /*14ca0*/  BSYNC B3 ;  /* 0x0000000000037941 */ /* 0x000fea0003800000 */
.L_x_11274:
        /* <DEDUP_REMOVED lines=44> */
.L_x_11273:
[----:B------:R-:W-:Y:S05]  /*14f70*/  BSYNC B2 ;  /* 0x0000000000027941 */ /* 0x000fea0003800000 */
.L_x_11272:
        /* <DEDUP_REMOVED lines=15> */
.L_x_11276:
        /* <DEDUP_REMOVED lines=12> */
.L_x_11279:
[----:B------:R-:W-:Y:S02]  /*15130*/  IMAD.MOV.U32 R35, RZ, RZ, R26 ;  /* 0x000000ffff237224 */ /* 0x000fe400078e001a */
.L_x_11280:
[----:B------:R-:W-:Y:S05]  /*15140*/  BSYNC B2 ;  /* 0x0000000000027941 */ /* 0x000fea0003800000 */
.L_x_11278:
        /* <DEDUP_REMOVED lines=16> */
.L_x_11284:
[----:B------:R-:W-:Y:S05]  /*15250*/  BSYNC B3 ;  /* 0x0000000000037941 */ /* 0x000fea0003800000 */
.L_x_11283:
        /* <DEDUP_REMOVED lines=44> */
.L_x_11282:
[----:B------:R-:W-:Y:S05]  /*15520*/  BSYNC B2 ;  /* 0x0000000000027941 */ /* 0x000fea0003800000 */
.L_x_11281:
        /* <DEDUP_REMOVED lines=10> */
.L_x_11277:
        /* <DEDUP_REMOVED lines=12> */
.L_x_11286:
[----:B------:R-:W-:Y:S02]  /*15690*/  IMAD.MOV.U32 R68, RZ, RZ, R26 ;  /* 0x000000ffff447224 */ /* 0x000fe400078e001a */
.L_x_11287:
[----:B------:R-:W-:Y:S05]  /*156a0*/  BSYNC B2 ;  /* 0x0000000000027941 */ /* 0x000fea0003800000 */
.L_x_11285:
        /* <DEDUP_REMOVED lines=16> */
.L_x_11291:
[----:B------:R-:W-:Y:S05]  /*157b0*/  BSYNC B3 ;  /* 0x0000000000037941 */ /* 0x000fea0003800000 */
.L_x_11290:
        /* <DEDUP_REMOVED lines=44> */
.L_x_11289:
[----:B------:R-:W-:Y:S05]  /*15a80*/  BSYNC B2 ;  /* 0x0000000000027941 */ /* 0x000fea0003800000 */
.L_x_11288:
        /* <DEDUP_REMOVED lines=15> */
.L_x_11292:
        /* <DEDUP_REMOVED lines=12> */
.L_x_11295:
[----:B------:R-:W-:Y:S02]  /*15c40*/  IMAD.MOV.U32 R36, RZ, RZ, R26 ;  /* 0x000000ffff247224 */ /* 0x000fe400078e001a */
.L_x_11296:
[----:B------:R-:W-:Y:S05]  /*15c50*/  BSYNC B2 ;  /* 0x0000000000027941 */ /* 0x000fea0003800000 */
.L_x_11294:
        /* <DEDUP_REMOVED lines=16> */
.L_x_11300:
[----:B------:R-:W-:Y:S05]  /*15d60*/  BSYNC B3 ;  /* 0x0000000000037941 */ /* 0x000fea0003800000 */
.L_x_11299:
        /* <DEDUP_REMOVED lines=44> */
.L_x_11298:
[----:B------:R-:W-:Y:S05]  /*16030*/  BSYNC B2 ;  /* 0x0000000000027941 */ /* 0x000fea0003800000 */
.L_x_11297:
        /* <DEDUP_REMOVED lines=10> */
.L_x_11293:
        /* <DEDUP_REMOVED lines=12> */
.L_x_11302:
[----:B------:R-:W-:Y:S02]  /*161a0*/  IMAD.MOV.U32 R87, RZ, RZ, R26 ;  /* 0x000000ffff577224 */ /* 0x000fe400078e001a */
.L_x_11303:
[----:B------:R-:W-:Y:S05]  /*161b0*/  BSYNC B2 ;  /* 0x0000000000027941 */ /* 0x000fea0003800000 */
.L_x_11301:
        /* <DEDUP_REMOVED lines=16> */
.L_x_11307:
[----:B------:R-:W-:Y:S05]  /*162c0*/  BSYNC B3 ;  /* 0x0000000000037941 */ /* 0x000fea0003800000 */
.L_x_11306:
        /* <DEDUP_REMOVED lines=44> */
.L_x_11305:
[----:B------:R-:W-:Y:S05]  /*16590*/  BSYNC B2 ;  /* 0x0000000000027941 */ /* 0x000fea0003800000 */
.L_x_11304:
        /* <DEDUP_REMOVED lines=13> */
.L_x_11308:
        /* <DEDUP_REMOVED lines=12> */
.L_x_11311:
[----:B------:R-:W-:Y:S02]  /*16730*/  IMAD.MOV.U32 R37, RZ, RZ, R26 ;  /* 0x000000ffff257224 */ /* 0x000fe400078e001a */
.L_x_11312:
[----:B------:R-:W-:Y:S05]  /*16740*/  BSYNC B2 ;  /* 0x0000000000027941 */ /* 0x000fea0003800000 */
.L_x_11310:
        /* <DEDUP_REMOVED lines=16> */
.L_x_11316:
[----:B------:R-:W-:Y:S05]  /*16850*/  BSYNC B3 ;  /* 0x0000000000037941 */ /* 0x000fea0003800000 */
.L_x_11315:
        /* <DEDUP_REMOVED lines=44> */
.L_x_11314:
[----:B------:R-:W-:Y:S05]  /*16b20*/  BSYNC B2 ;  /* 0x0000000000027941 */ /* 0x000fea0003800000 */
.L_x_11313:
        /* <DEDUP_REMOVED lines=10> */
.L_x_11309:
        /* <DEDUP_REMOVED lines=12> */
.L_x_11318:
[----:B------:R-:W-:Y:S02]  /*16c90*/  IMAD.MOV.U32 R123, RZ, RZ, R26 ;  /* 0x000000ffff7b7224 */ /* 0x000fe400078e001a */
.L_x_11319:
[----:B------:R-:W-:Y:S05]  /*16ca0*/  BSYNC B2 ;  /* 0x0000000000027941 */ /* 0x000fea0003800000 */
.L_x_11317:
        /* <DEDUP_REMOVED lines=16> */
.L_x_11323:
[----:B------:R-:W-:Y:S05]  /*16db0*/  BSYNC B3 ;  /* 0x0000000000037941 */ /* 0x000fea0003800000 */
.L_x_11322:
        /* <DEDUP_REMOVED lines=44> */
.L_x_11321:
[----:B------:R-:W-:Y:S05]  /*17080*/  BSYNC B2 ;  /* 0x0000000000027941 */ /* 0x000fea0003800000 */
.L_x_11320:
        /* <DEDUP_REMOVED lines=13> */
.L_x_11324:
        /* <DEDUP_REMOVED lines=12> */
.L_x_11327:
[----:B------:R-:W-:Y:S02]  /*17220*/  IMAD.MOV.U32 R38, RZ, RZ, R26 ;  /* 0x000000ffff267224 */ /* 0x000fe400078e001a */
.L_x_11328:
[----:B------:R-:W-:Y:S05]  /*17230*/  BSYNC B2 ;  /* 0x0000000000027941 */ /* 0x000fea0003800000 */
.L_x_11326:
        /* <DEDUP_REMOVED lines=16> */
.L_x_11332:
[----:B------:R-:W-:Y:S05]  /*17340*/  BSYNC B3 ;  /* 0x0000000000037941 */ /* 0x000fea0003800000 */
.L_x_11331:
        /* <DEDUP_REMOVED lines=44> */
.L_x_11330:
[----:B------:R-:W-:Y:S05]  /*17610*/  BSYNC B2 ;  /* 0x0000000000027941 */ /* 0x000fea0003800000 */
.L_x_11329:
        /* <DEDUP_REMOVED lines=10> */
.L_x_11325:
        /* <DEDUP_REMOVED lines=12> */
.L_x_11334:
[----:B------:R-:W-:Y:S02]  /*17780*/  IMAD.MOV.U32 R70, RZ, RZ, R26 ;  /* 0x000000ffff467224 */ /* 0x000fe400078e001a */
.L_x_11335:
[----:B------:R-:W-:Y:S05]  /*17790*/  BSYNC B2 ;  /* 0x0000000000027941 */ /* 0x000fea0003800000 */
.L_x_11333:
        /* <DEDUP_REMOVED lines=16> */
.L_x_11339:
[----:B------:R-:W-:Y:S05]  /*178a0*/  BSYNC B3 ;  /* 0x0000000000037941 */ /* 0x000fea0003800000 */
.L_x_11338:
        /* <DEDUP_REMOVED lines=44> */
.L_x_11337:
[----:B------:R-:W-:Y:S05]  /*17b70*/  BSYNC B2 ;  /* 0x0000000000027941 */ /* 0x000fea0003800000 */
.L_x_11336:
        /* <DEDUP_REMOVED lines=13> */
.L_x_11340:
        /* <DEDUP_REMOVED lines=12> */
.L_x_11343:
[----:B------:R-:W-:Y:S02]  /*17d10*/  IMAD.MOV.U32 R39, RZ, RZ, R26 ;  /* 0x000000ffff277224 */ /* 0x000fe400078e001a */
.L_x_11344:
[----:B------:R-:W-:Y:S05]  /*17d20*/  BSYNC B2 ;  /* 0x0000000000027941 */ /* 0x000fea0003800000 */
.L_x_11342:
        /* <DEDUP_REMOVED lines=16> */
.L_x_11348:
[----:B------:R-:W-:Y:S05]  /*17e30*/  BSYNC B3 ;  /* 0x0000000000037941 */ /* 0x000fea0003800000 */
.L_x_11347:
        /* <DEDUP_REMOVED lines=44> */
.L_x_11346:
[----:B------:R-:W-:Y:S05]  /*18100*/  BSYNC B2 ;  /* 0x0000000000027941 */ /* 0x000fea0003800000 */
.L_x_11345:
        /* <DEDUP_REMOVED lines=10> */
.L_x_11341:
        /* <DEDUP_REMOVED lines=12> */
.L_x_11350:
[----:B------:R-:W-:Y:S02]  /*18270*/  IMAD.MOV.U32 R70, RZ, RZ, R26 ;  /* 0x000000ffff467224 */ /* 0x000fe400078e001a */
.L_x_11351:
[----:B------:R-:W-:Y:S05]  /*18280*/  BSYNC B2 ;  /* 0x0000000000027941 */ /* 0x000fea0003800000 */
.L_x_11349:
        /* <DEDUP_REMOVED lines=16> */
.L_x_11355:
[----:B------:R-:W-:Y:S05]  /*18390*/  BSYNC B3 ;  /* 0x0000000000037941 */ /* 0x000fea0003800000 */
.L_x_11354:
        /* <DEDUP_REMOVED lines=44> */
.L_x_11353:
[----:B------:R-:W-:Y:S05]  /*18660*/  BSYNC B2 ;  /* 0x0000000000027941 */ /* 0x000fea0003800000 */
.L_x_11352:
        /* <DEDUP_REMOVED lines=13> */
.L_x_11356:
        /* <DEDUP_REMOVED lines=12> */
.L_x_11359:
[----:B------:R-:W-:Y:S02]  /*18800*/  IMAD.MOV.U32 R40, RZ, RZ, R26 ;  /* 0x000000ffff287224 */ /* 0x000fe400078e001a */
.L_x_11360:
[----:B------:R-:W-:Y:S05]  /*18810*/  BSYNC B2 ;  /* 0x0000000000027941 */ /* 0x000fea0003800000 */
.L_x_11358:
        /* <DEDUP_REMOVED lines=16> */
.L_x_11364:
[----:B------:R-:W-:Y:S05]  /*18920*/  BSYNC B3 ;  /* 0x0000000000037941 */ /* 0x000fea0003800000 */
.L_x_11363:
        /* <DEDUP_REMOVED lines=44> */
.L_x_11362:
[----:B------:R-:W-:Y:S05]  /*18bf0*/  BSYNC B2 ;  /* 0x0000000000027941 */ /* 0x000fea0003800000 */
.L_x_11361:
        /* <DEDUP_REMOVED lines=10> */
.L_x_11357:
        /* <DEDUP_REMOVED lines=54> */
.L_x_11365:
[----:B------:R-:W-:Y:S02]  /*19000*/  IADD3 R130, R130, 0x20, RZ ;  /* 0x0000002082827810 */ /* 0x000fe40007ffe0ff */
.L_x_11236:
[----:B------:R-:W-:Y:S05]  /*19010*/  BSYNC B1 ;  /* 0x0000000000017941 */ /* 0x000fea0003800000 */
.L_x_11235:
        /* <DEDUP_REMOVED lines=30> */
.L_x_11369:
[----:B------:R-:W-:Y:S02]  /*19200*/  MOV R52, R26 ;  /* 0x0000001a00347202 */ /* 0x000fe40000000f00 */
.L_x_11370:
[----:B------:R-:W-:Y:S05]  /*19210*/  BSYNC B2 ;  /* 0x0000000000027941 */ /* 0x000fea0003800000 */
.L_x_11368:
        /* <DEDUP_REMOVED lines=16> */
.L_x_11374:
[----:B------:R-:W-:Y:S05]  /*19320*/  BSYNC B3 ;  /* 0x0000000000037941 */ /* 0x000fea0003800000 */
.L_x_11373:
        /* <DEDUP_REMOVED lines=44> */
.L_x_11372:
[----:B------:R-:W-:Y:S05]  /*195f0*/  BSYNC B2 ;  /* 0x0000000000027941 */ /* 0x000fea0003800000 */
.L_x_11371:
        /* <DEDUP_REMOVED lines=18> */
.L_x_11375:
        /* <DEDUP_REMOVED lines=12> */
.L_x_11378:
[----:B------:R-:W-:Y:S02]  /*197e0*/  IMAD.MOV.U32 R31, RZ, RZ, R26 ;  /* 0x000000ffff1f7224 */ /* 0x000fe400078e001a */
.L_x_11379:
[----:B------:R-:W-:Y:S05]  /*197f0*/  BSYNC B2 ;  /* 0x0000000000027941 */ /* 0x000fea0003800000 */
.L_x_11377:
        /* <DEDUP_REMOVED lines=16> */
.L_x_11383:
[----:B------:R-:W-:Y:S05]  /*19900*/  BSYNC B3 ;  /* 0x0000000000037941 */ /* 0x000fea0003800000 */
.L_x_11382:
        /* <DEDUP_REMOVED lines=44> */
.L_x_11381:
[----:B------:R-:W-:Y:S05]  /*19bd0*/  BSYNC B2 ;  /* 0x0000000000027941 */ /* 0x000fea0003800000 */
.L_x_11380:
        /* <DEDUP_REMOVED lines=10> */
.L_x_11376:
        /* <DEDUP_REMOVED lines=12> */
.L_x_11385:
[----:B------:R-:W-:Y:S02]  /*19d40*/  IMAD.MOV.U32 R51, RZ, RZ, R26 ;  /* 0x000000ffff337224 */ /* 0x000fe400078e001a */
.L_x_11386:
[----:B------:R-:W-:Y:S05]  /*19d50*/  BSYNC B2 ;  /* 0x0000000000027941 */ /* 0x000fea0003800000 */
.L_x_11384:
        /* <DEDUP_REMOVED lines=16> */
.L_x_11390:
[----:B------:R-:W-:Y:S05]  /*19e60*/  BSYNC B3 ;  /* 0x0000000000037941 */ /* 0x000fea0003800000 */
.L_x_11389:
        /* <DEDUP_REMOVED lines=44> */
.L_x_11388:
[----:B------:R-:W-:Y:S05]  /*1a130*/  BSYNC B2 ;  /* 0x0000000000027941 */ /* 0x000fea0003800000 */
.L_x_11387:
        /* <DEDUP_REMOVED lines=15> */
.L_x_11391:
        /* <DEDUP_REMOVED lines=12> */
.L_x_11394:
[----:B------:R-:W-:Y:S02]  /*1a2f0*/  IMAD.MOV.U32 R33, RZ, RZ, R26 ;  /* 0x000000ffff217224 */ /* 0x000fe400078e001a */
.L_x_11395:
[----:B------:R-:W-:Y:S05]  /*1a300*/  BSYNC B2 ;  /* 0x0000000000027941 */ /* 0x000fea0003800000 */
.L_x_11393:
        /* <DEDUP_REMOVED lines=16> */
.L_x_11399:
[----:B------:R-:W-:Y:S05]  /*1a410*/  BSYNC B3 ;  /* 0x0000000000037941 */ /* 0x000fea0003800000 */
.L_x_11398:
        /* <DEDUP_REMOVED lines=44> */
.L_x_11397:
[----:B------:R-:W-:Y:S05]  /*1a6e0*/  BSYNC B2 ;  /* 0x0000000000027941 */ /* 0x000fea0003800000 */
.L_x_11396:
        /* <DEDUP_REMOVED lines=10> */
.L_x_11392:
        /* <DEDUP_REMOVED lines=12> */
.L_x_11401:
[----:B------:R-:W-:Y:S02]  /*1a850*/  IMAD.MOV.U32 R52, RZ, RZ, R26 ;  /* 0x000000ffff347224 */ /* 0x000fe400078e001a */
.L_x_11402:
[----:B------:R-:W-:Y:S05]  /*1a860*/  BSYNC B2 ;  /* 0x0000000000027941 */ /* 0x000fea0003800000 */
.L_x_11400:
        /* <DEDUP_REMOVED lines=16> */
.L_x_11406:
[----:B------:R-:W-:Y:S05]  /*1a970*/  BSYNC B3 ;  /* 0x0000000000037941 */ /* 0x000fea0003800000 */
.L_x_11405:
        /* <DEDUP_REMOVED lines=44> */
.L_x_11404:
[----:B------:R-:W-:Y:S05]  /*1ac40*/  BSYNC B2 ;  /* 0x0000000000027941 */ /* 0x000fea0003800000 */
.L_x_11403:
        /* <DEDUP_REMOVED lines=15> */
.L_x_11407:
        /* <DEDUP_REMOVED lines=12> */
.L_x_11410:
[----:B------:R-:W-:Y:S02]  /*1ae00*/  IMAD.MOV.U32 R35, RZ, RZ, R26 ;  /* 0x000000ffff237224 */ /* 0x000fe400078e001a */
.L_x_11411:
[----:B------:R-:W-:Y:S05]  /*1ae10*/  BSYNC B2 ;  /* 0x0000000000027941 */ /* 0x000fea0003800000 */
.L_x_11409:
        /* <DEDUP_REMOVED lines=16> */
.L_x_11415:
[----:B------:R-:W-:Y:S05]  /*1af20*/  BSYNC B3 ;  /* 0x0000000000037941 */ /* 0x000fea0003800000 */
.L_x_11414:
        /* <DEDUP_REMOVED lines=44> */
.L_x_11413:
[----:B------:R-:W-:Y:S05]  /*1b1f0*/  BSYNC B2 ;  /* 0x0000000000027941 */ /* 0x000fea0003800000 */
.L_x_11412:
        /* <DEDUP_REMOVED lines=10> */
.L_x_11408:
        /* <DEDUP_REMOVED lines=12> */
.L_x_11417:
[----:B------:R-:W-:Y:S02]  /*1b360*/  IMAD.MOV.U32 R68, RZ, RZ, R26 ;  /* 0x000000ffff447224 */ /* 0x000fe400078e001a */
.L_x_11418:
[----:B------:R-:W-:Y:S05]  /*1b370*/  BSYNC B2 ;  /* 0x0000000000027941 */ /* 0x000fea0003800000 */
.L_x_11416:
        /* <DEDUP_REMOVED lines=16> */
.L_x_11422:
[----:B------:R-:W-:Y:S05]  /*1b480*/  BSYNC B3 ;  /* 0x0000000000037941 */ /* 0x000fea0003800000 */
.L_x_11421:
        /* <DEDUP_REMOVED lines=44> */
.L_x_11420:
[----:B------:R-:W-:Y:S05]  /*1b750*/  BSYNC B2 ;  /* 0x0000000000027941 */ /* 0x000fea0003800000 */
.L_x_11419:
        /* <DEDUP_REMOVED lines=15> */
.L_x_11423:
        /* <DEDUP_REMOVED lines=12> */
.L_x_11426:
[----:B------:R-:W-:Y:S02]  /*1b910*/  IMAD.MOV.U32 R36, RZ, RZ, R26 ;  /* 0x000000ffff247224 */ /* 0x000fe400078e001a */
.L_x_11427:
[----:B------:R-:W-:Y:S05]  /*1b920*/  BSYNC B2 ;  /* 0x0000000000027941 */ /* 0x000fea0003800000 */
.L_x_11425:
        /* <DEDUP_REMOVED lines=16> */
.L_x_11431:
[----:B------:R-:W-:Y:S05]  /*1ba30*/  BSYNC B3 ;  /* 0x0000000000037941 */ /* 0x000fea0003800000 */
.L_x_11430:
        /* <DEDUP_REMOVED lines=44> */
.L_x_11429:
[----:B------:R-:W-:Y:S05]  /*1bd00*/  BSYNC B2 ;  /* 0x0000000000027941 */ /* 0x000fea0003800000 */
.L_x_11428:
        /* <DEDUP_REMOVED lines=10> */
.L_x_11424:
        /* <DEDUP_REMOVED lines=12> */
.L_x_11433:
[----:B------:R-:W-:Y:S02]  /*1be70*/  IMAD.MOV.U32 R89, RZ, RZ, R26 ;  /* 0x000000ffff597224 */ /* 0x000fe400078e001a */
.L_x_11434:
[----:B------:R-:W-:Y:S05]  /*1be80*/  BSYNC B2 ;  /* 0x0000000000027941 */ /* 0x000fea0003800000 */
.L_x_11432:
        /* <DEDUP_REMOVED lines=16> */
.L_x_11438:
[----:B------:R-:W-:Y:S05]  /*1bf90*/  BSYNC B3 ;  /* 0x0000000000037941 */ /* 0x000fea0003800000 */
.L_x_11437:
        /* <DEDUP_REMOVED lines=44> */
.L_x_11436:
[----:B------:R-:W-:Y:S05]  /*1c260*/  BSYNC B2 ;  /* 0x0000000000027941 */ /* 0x000fea0003800000 */
.L_x_11435:
        /* <DEDUP_REMOVED lines=13> */
.L_x_11439:
        /* <DEDUP_REMOVED lines=12> */
.L_x_11442:
[----:B------:R-:W-:Y:S02]  /*1c400*/  IMAD.MOV.U32 R37, RZ, RZ, R26 ;  /* 0x000000ffff257224 */ /* 0x000fe400078e001a */
.L_x_11443:
[----:B------:R-:W-:Y:S05]  /*1c410*/  BSYNC B2 ;  /* 0x0000000000027941 */ /* 0x000fea0003800000 */
.L_x_11441:
        /* <DEDUP_REMOVED lines=16> */
.L_x_11447:
[----:B------:R-:W-:Y:S05]  /*1c520*/  BSYNC B3 ;  /* 0x0000000000037941 */ /* 0x000fea0003800000 */
.L_x_11446:
        /* <DEDUP_REMOVED lines=44> */
.L_x_11445:
[----:B------:R-:W-:Y:S05]  /*1c7f0*/  BSYNC B2 ;  /* 0x0000000000027941 */ /* 0x000fea0003800000 */
.L_x_11444:
        /* <DEDUP_REMOVED lines=10> */
.L_x_11440:
        /* <DEDUP_REMOVED lines=12> */
.L_x_11449:
[----:B------:R-:W-:Y:S02]  /*1c960*/  IMAD.MOV.U32 R124, RZ, RZ, R26 ;  /* 0x000000ffff7c7224 */ /* 0x000fe400078e001a */
.L_x_11450:
[----:B------:R-:W-:Y:S05]  /*1c970*/  BSYNC B2 ;  /* 0x0000000000027941 */ /* 0x000fea0003800000 */
.L_x_11448:
        /* <DEDUP_REMOVED lines=16> */
.L_x_11454:
[----:B------:R-:W-:Y:S05]  /*1ca80*/  BSYNC B3 ;  /* 0x0000000000037941 */ /* 0x000fea0003800000 */
.L_x_11453:
        /* <DEDUP_REMOVED lines=44> */
.L_x_11452:
[----:B------:R-:W-:Y:S05]  /*1cd50*/  BSYNC B2 ;  /* 0x0000000000027941 */ /* 0x000fea0003800000 */
.L_x_11451:
        /* <DEDUP_REMOVED lines=13> */
.L_x_11455:
        /* <DEDUP_REMOVED lines=12> */
.L_x_11458:
[----:B------:R-:W-:Y:S02]  /*1cef0*/  IMAD.MOV.U32 R38, RZ, RZ, R26 ;  /* 0x000000ffff267224 */ /* 0x000fe400078e001a */
.L_x_11459:
[----:B------:R-:W-:Y:S05]  /*1cf00*/  BSYNC B2 ;  /* 0x0000000000027941 */ /* 0x000fea0003800000 */
.L_x_11457:
        /* <DEDUP_REMOVED lines=16> */
.L_x_11463:
[----:B------:R-:W-:Y:S05]  /*1d010*/  BSYNC B3 ;  /* 0x0000000000037941 */ /* 0x000fea0003800000 */
.L_x_11462:
        /* <DEDUP_REMOVED lines=44> */
.L_x_11461:
[----:B------:R-:W-:Y:S05]  /*1d2e0*/  BSYNC B2 ;  /* 0x0000000000027941 */ /* 0x000fea0003800000 */
.L_x_11460:
        /* <DEDUP_REMOVED lines=10> */
.L_x_11456:
        /* <DEDUP_REMOVED lines=12> */
.L_x_11465:
[----:B------:R-:W-:Y:S02]  /*1d450*/  IMAD.MOV.U32 R70, RZ, RZ, R26 ;  /* 0x000000ffff467224 */ /* 0x000fe400078e001a */
.L_x_11466:
[----:B------:R-:W-:Y:S05]  /*1d460*/  BSYNC B2 ;  /* 0x0000000000027941 */ /* 0x000fea0003800000 */
.L_x_11464:
        /* <DEDUP_REMOVED lines=16> */
.L_x_11470:
[----:B------:R-:W-:Y:S05]  /*1d570*/  BSYNC B3 ;  /* 0x0000000000037941 */ /* 0x000fea0003800000 */
.L_x_11469:
        /* <DEDUP_REMOVED lines=44> */
.L_x_11468:
[----:B------:R-:W-:Y:S05]  /*1d840*/  BSYNC B2 ;  /* 0x0000000000027941 */ /* 0x000fea0003800000 */
.L_x_11467:
        /* <DEDUP_REMOVED lines=13> */
.L_x_11471:
        /* <DEDUP_REMOVED lines=12> */
.L_x_11474:
[----:B------:R-:W-:Y:S02]  /*1d9e0*/  IMAD.MOV.U32 R39, RZ, RZ, R26 ;  /* 0x000000ffff277224 */ /* 0x000fe400078e001a */
.L_x_11475:
[----:B------:R-:W-:Y:S05]  /*1d9f0*/  BSYNC B2 ;  /* 0x0000000000027941 */ /* 0x000fea0003800000 */
.L_x_11473:
        /* <DEDUP_REMOVED lines=16> */
.L_x_11479:
[----:B------:R-:W-:Y:S05]  /*1db00*/  BSYNC B3 ;  /* 0x0000000000037941 */ /* 0x000fea0003800000 */
.L_x_11478:
        /* <DEDUP_REMOVED lines=44> */
.L_x_11477:
[----:B------:R-:W-:Y:S05]  /*1ddd0*/  BSYNC B2 ;  /* 0x0000000000027941 */ /* 0x000fea0003800000 */
.L_x_11476:
        /* <DEDUP_REMOVED lines=10> */
.L_x_11472:
        /* <DEDUP_REMOVED lines=12> */
.L_x_11481:
[----:B------:R-:W-:Y:S02]  /*1df40*/  IMAD.MOV.U32 R70, RZ, RZ, R26 ;  /* 0x000000ffff467224 */ /* 0x000fe400078e001a */
.L_x_11482:
[----:B------:R-:W-:Y:S05]  /*1df50*/  BSYNC B2 ;  /* 0x0000000000027941 */ /* 0x000fea0003800000 */
.L_x_11480:
        /* <DEDUP_REMOVED lines=16> */
.L_x_11486:
[----:B------:R-:W-:Y:S05]  /*1e060*/  BSYNC B3 ;  /* 0x0000000000037941 */ /* 0x000fea0003800000 */
.L_x_11485:
        /* <DEDUP_REMOVED lines=44> */
.L_x_11484:
[----:B------:R-:W-:Y:S05]  /*1e330*/  BSYNC B2 ;  /* 0x0000000000027941 */ /* 0x000fea0003800000 */
.L_x_11483:
        /* <DEDUP_REMOVED lines=13> */
.L_x_11487:
        /* <DEDUP_REMOVED lines=12> */
.L_x_11490:
[----:B------:R-:W-:Y:S02]  /*1e4d0*/  IMAD.MOV.U32 R40, RZ, RZ, R26 ;  /* 0x000000ffff287224 */ /* 0x000fe400078e001a */
.L_x_11491:
[----:B------:R-:W-:Y:S05]  /*1e4e0*/  BSYNC B2 ;  /* 0x0000000000027941 */ /* 0x000fea0003800000 */
.L_x_11489:
        /* <DEDUP_REMOVED lines=16> */
.L_x_11495:
[----:B------:R-:W-:Y:S05]  /*1e5f0*/  BSYNC B3 ;  /* 0x0000000000037941 */ /* 0x000fea0003800000 */
.L_x_11494:
        /* <DEDUP_REMOVED lines=44> */
.L_x_11493:
[----:B------:R-:W-:Y:S05]  /*1e8c0*/  BSYNC B2 ;  /* 0x0000000000027941 */ /* 0x000fea0003800000 */
.L_x_11492:
        /* <DEDUP_REMOVED lines=10> */
.L_x_11488:
        /* <DEDUP_REMOVED lines=54> */
.L_x_11496:
[----:B------:R-:W-:Y:S02]  /*1ecd0*/  IADD3 R130, R130, 0x20, RZ ;  /* 0x0000002082827810 */ /* 0x000fe40007ffe0ff */
.L_x_11367:
[----:B------:R-:W-:Y:S05]  /*1ece0*/  BSYNC B1 ;  /* 0x0000000000017941 */ /* 0x000fea0003800000 */
.L_x_11366:
        /* <DEDUP_REMOVED lines=16> */
[----:B0-----:R-:W-:-:S10]  /*1edf0*/  HFMA2.MMA R68, -RZ, RZ, 0, 9.5367431640625e-07 ;  /* 0x00000010ff447435 */ /* 0x001fd400000001ff */
        /* <DEDUP_REMOVED lines=13> */
.L_x_11500:
[----:B------:R-:W-:Y:S02]  /*1eed0*/  IMAD.MOV.U32 R53, RZ, RZ, R26 ;  /* 0x000000ffff357224 */ /* 0x000fe400078e001a */
.L_x_11501:
[----:B------:R-:W-:Y:S05]  /*1eee0*/  BSYNC B2 ;  /* 0x0000000000027941 */ /* 0x000fea0003800000 */
.L_x_11499:
        /* <DEDUP_REMOVED lines=16> */
.L_x_11505:
[----:B------:R-:W-:Y:S05]  /*1eff0*/  BSYNC B3 ;  /* 0x0000000000037941 */ /* 0x000fea0003800000 */
.L_x_11504:
        /* <DEDUP_REMOVED lines=44> */
.L_x_11503:
[----:B------:R-:W-:Y:S05]  /*1f2c0*/  BSYNC B2 ;  /* 0x0000000000027941 */ /* 0x000fea0003800000 */
.L_x_11502:
[----:B------:R-:W0:Y:S01]  /*1f2d0*/  I2F.U32 R25, R53 ;  /* 0x0000003500197306 */ /* 0x000e220000201000 */
[----:B------:R-:W-:Y:S02]  /*1f2e0*/  MOV R138, 0x2f800000 ;  /* 0x2f800000008a7802 */ /* 0x000fe40000000f00 */
        /* <DEDUP_REMOVED lines=16> */
.L_x_11506:
        /* <DEDUP_REMOVED lines=12> */
.L_x_11509:
[----:B------:R-:W-:Y:S02]  /*1f4b0*/  IMAD.MOV.U32 R31, RZ, RZ, R26 ;  /* 0x000000ffff1f7224 */ /* 0x000fe400078e001a */
.L_x_11510:
[----:B------:R-:W-:Y:S05]  /*1f4c0*/  BSYNC B2 ;  /* 0x0000000000027941 */ /* 0x000fea0003800000 */
.L_x_11508:
        /* <DEDUP_REMOVED lines=16> */
.L_x_11514:
[----:B------:R-:W-:Y:S05]  /*1f5d0*/  BSYNC B3 ;  /* 0x0000000000037941 */ /* 0x000fea0003800000 */
.L_x_11513:
        /* <DEDUP_REMOVED lines=44> */
.L_x_11512:
[----:B------:R-:W-:Y:S05]  /*1f8a0*/  BSYNC B2 ;  /* 0x0000000000027941 */ /* 0x000fea0003800000 */
.L_x_11511:
        /* <DEDUP_REMOVED lines=10> */
.L_x_11507:
        /* <DEDUP_REMOVED lines=12> */
.L_x_11516:
[----:B------:R-:W-:Y:S02]  /*1fa10*/  IMAD.MOV.U32 R110, RZ, RZ, R26 ;  /* 0x000000ffff6e7224 */ /* 0x000fe400078e001a */
.L_x_11517:
[----:B------:R-:W-:Y:S05]  /*1fa20*/  BSYNC B2 ;  /* 0x0000000000027941 */ /* 0x000fea0003800000 */
.L_x_11515:
        /* <DEDUP_REMOVED lines=16> */
.L_x_11521:
[----:B------:R-:W-:Y:S05]  /*1fb30*/  BSYNC B3 ;  /* 0x0000000000037941 */ /* 0x000fea0003800000 */
.L_x_11520:
        /* <DEDUP_REMOVED lines=44> */
.L_x_11519:
[----:B------:R-:W-:Y:S05]  /*1fe00*/  BSYNC B2 ;  /* 0x0000000000027941 */ /* 0x000fea0003800000 */
.L_x_11518:
        /* <DEDUP_REMOVED lines=15> */
.L_x_11522:
        /* <DEDUP_REMOVED lines=12> */
.L_x_11525:
[----:B------:R-:W-:Y:S02]  /*1ffc0*/  IMAD.MOV.U32 R33, RZ, RZ, R26 ;  /* 0x000000ffff217224 */ /* 0x000fe400078e001a */
.L_x_11526:
[----:B------:R-:W-:Y:S05]  /*1ffd0*/  BSYNC B2 ;  /* 0x0000000000027941 */ /* 0x000fea0003800000 */
.L_x_11524:
        /* <DEDUP_REMOVED lines=16> */
.L_x_11530:
[----:B------:R-:W-:Y:S05]  /*200e0*/  BSYNC B3 ;  /* 0x0000000000037941 */ /* 0x000fea0003800000 */
.L_x_11529:
        /* <DEDUP_REMOVED lines=44> */
.L_x_11528:
[----:B------:R-:W-:Y:S05]  /*203b0*/  BSYNC B2 ;  /* 0x0000000000027941 */ /* 0x000fea0003800000 */
.L_x_11527:
        /* <DEDUP_REMOVED lines=10> */
.L_x_11523:
        /* <DEDUP_REMOVED lines=12> */
.L_x_11532:
[----:B------:R-:W-:Y:S02]  /*20520*/  IMAD.MOV.U32 R55, RZ, RZ, R26 ;  /* 0x000000ffff377224 */ /* 0x000fe400078e001a */
.L_x_11533:
[----:B------:R-:W-:Y:S05]  /*20530*/  BSYNC B2 ;  /* 0x0000000000027941 */ /* 0x000fea0003800000 */
.L_x_11531:
        /* <DEDUP_REMOVED lines=16> */
.L_x_11537:
[----:B------:R-:W-:Y:S05]  /*20640*/  BSYNC B3 ;  /* 0x0000000000037941 */ /* 0x000fea0003800000 */
.L_x_11536:
        /* <DEDUP_REMOVED lines=44> */
.L_x_11535:
[----:B------:R-:W-:Y:S05]  /*20910*/  BSYNC B2 ;  /* 0x0000000000027941 */ /* 0x000fea0003800000 */
.L_x_11534:
        /* <DEDUP_REMOVED lines=15> */
.L_x_11538:
        /* <DEDUP_REMOVED lines=12> */
.L_x_11541:
[----:B------:R-:W-:Y:S02]  /*20ad0*/  IMAD.MOV.U32 R35, RZ, RZ, R26 ;  /* 0x000000ffff237224 */ /* 0x000fe400078e001a */
.L_x_11542:
[----:B------:R-:W-:Y:S05]  /*20ae0*/  BSYNC B2 ;  /* 0x0000000000027941 */ /* 0x000fea0003800000 */
.L_x_11540:
        /* <DEDUP_REMOVED lines=16> */
.L_x_11546:
[----:B------:R-:W-:Y:S05]  /*20bf0*/  BSYNC B3 ;  /* 0x0000000000037941 */ /* 0x000fea0003800000 */
.L_x_11545:
        /* <DEDUP_REMOVED lines=44> */
.L_x_11544:
[----:B------:R-:W-:Y:S05]  /*20ec0*/  BSYNC B2 ;  /* 0x0000000000027941 */ /* 0x000fea0003800000 */
.L_x_11543:
        /* <DEDUP_REMOVED lines=10> */
.L_x_11539:
        /* <DEDUP_REMOVED lines=12> */
.L_x_11548:
[----:B------:R-:W-:Y:S02]  /*21030*/  IMAD.MOV.U32 R68, RZ, RZ, R26 ;  /* 0x000000ffff447224 */ /* 0x000fe400078e001a */
.L_x_11549:
[----:B------:R-:W-:Y:S05]  /*21040*/  BSYNC B2 ;  /* 0x0000000000027941 */ /* 0x000fea0003800000 */
.L_x_11547:
        /* <DEDUP_REMOVED lines=16> */
.L_x_11553:
[----:B------:R-:W-:Y:S05]  /*21150*/  BSYNC B3 ;  /* 0x0000000000037941 */ /* 0x000fea0003800000 */
.L_x_11552:
        /* <DEDUP_REMOVED lines=44> */
.L_x_11551:
[----:B------:R-:W-:Y:S05]  /*21420*/  BSYNC B2 ;  /* 0x0000000000027941 */ /* 0x000fea0003800000 */
.L_x_11550:
        /* <DEDUP_REMOVED lines=15> */
.L_x_11554:
        /* <DEDUP_REMOVED lines=12> */
.L_x_11557:
[----:B------:R-:W-:Y:S02]  /*215e0*/  IMAD.MOV.U32 R36, RZ, RZ, R26 ;  /* 0x000000ffff247224 */ /* 0x000fe400078e001a */
.L_x_11558:
[----:B------:R-:W-:Y:S05]  /*215f0*/  BSYNC B2 ;  /* 0x0000000000027941 */ /* 0x000fea0003800000 */
.L_x_11556:
        /* <DEDUP_REMOVED lines=16> */
.L_x_11562:
[----:B------:R-:W-:Y:S05]  /*21700*/  BSYNC B3 ;  /* 0x0000000000037941 */ /* 0x000fea0003800000 */
.L_x_11561:
        /* <DEDUP_REMOVED lines=44> */
.L_x_11560:
[----:B------:R-:W-:Y:S05]  /*219d0*/  BSYNC B2 ;  /* 0x0000000000027941 */ /* 0x000fea0003800000 */
.L_x_11559:
        /* <DEDUP_REMOVED lines=10> */
.L_x_11555:
        /* <DEDUP_REMOVED lines=12> */
.L_x_11564:
[----:B------:R-:W-:Y:S02]  /*21b40*/  IMAD.MOV.U32 R91, RZ, RZ, R26 ;  /* 0x000000ffff5b7224 */ /* 0x000fe400078e001a */
.L_x_11565:
[----:B------:R-:W-:Y:S05]  /*21b50*/  BSYNC B2 ;  /* 0x0000000000027941 */ /* 0x000fea0003800000 */
.L_x_11563:
        /* <DEDUP_REMOVED lines=16> */
.L_x_11569:
[----:B------:R-:W-:Y:S05]  /*21c60*/  BSYNC B3 ;  /* 0x0000000000037941 */ /* 0x000fea0003800000 */
.L_x_11568:
        /* <DEDUP_REMOVED lines=44> */
.L_x_11567:
[----:B------:R-:W-:Y:S05]  /*21f30*/  BSYNC B2 ;  /* 0x0000000000027941 */ /* 0x000fea0003800000 */
.L_x_11566:
        /* <DEDUP_REMOVED lines=13> */
.L_x_11570:
        /* <DEDUP_REMOVED lines=12> */
.L_x_11573:
[----:B------:R-:W-:Y:S02]  /*220d0*/  IMAD.MOV.U32 R37, RZ, RZ, R26 ;  /* 0x000000ffff257224 */ /* 0x000fe400078e001a */
.L_x_11574:
[----:B------:R-:W-:Y:S05]  /*220e0*/  BSYNC B2 ;  /* 0x0000000000027941 */ /* 0x000fea0003800000 */
.L_x_11572:
        /* <DEDUP_REMOVED lines=16> */
.L_x_11578:
[----:B------:R-:W-:Y:S05]  /*221f0*/  BSYNC B3 ;  /* 0x0000000000037941 */ /* 0x000fea0003800000 */
.L_x_11577:
        /* <DEDUP_REMOVED lines=44> */
.L_x_11576:
[----:B------:R-:W-:Y:S05]  /*224c0*/  BSYNC B2 ;  /* 0x0000000000027941 */ /* 0x000fea0003800000 */
.L_x_11575:
        /* <DEDUP_REMOVED lines=10> */
.L_x_11571:
        /* <DEDUP_REMOVED lines=12> */
.L_x_11580:
[----:B------:R-:W-:Y:S02]  /*22630*/  IMAD.MOV.U32 R125, RZ, RZ, R26 ;  /* 0x000000ffff7d7224 */ /* 0x000fe400078e001a */
.L_x_11581:
[----:B------:R-:W-:Y:S05]  /*22640*/  BSYNC B2 ;  /* 0x0000000000027941 */ /* 0x000fea0003800000 */
.L_x_11579:
        /* <DEDUP_REMOVED lines=16> */
.L_x_11585:
[----:B------:R-:W-:Y:S05]  /*22750*/  BSYNC B3 ;  /* 0x0000000000037941 */ /* 0x000fea0003800000 */
.L_x_11584:
        /* <DEDUP_REMOVED lines=44> */
.L_x_11583:
[----:B------:R-:W-:Y:S05]  /*22a20*/  BSYNC B2 ;  /* 0x0000000000027941 */ /* 0x000fea0003800000 */
.L_x_11582:
        /* <DEDUP_REMOVED lines=13> */
.L_x_11586:
        /* <DEDUP_REMOVED lines=12> */
.L_x_11589:
[----:B------:R-:W-:Y:S02]  /*22bc0*/  IMAD.MOV.U32 R38, RZ, RZ, R26 ;  /* 0x000000ffff267224 */ /* 0x000fe400078e001a */
.L_x_11590:
[----:B------:R-:W-:Y:S05]  /*22bd0*/  BSYNC B2 ;  /* 0x0000000000027941 */ /* 0x000fea0003800000 */
.L_x_11588:
        /* <DEDUP_REMOVED lines=16> */
.L_x_11594:
[----:B------:R-:W-:Y:S05]  /*22ce0*/  BSYNC B3 ;  /* 0x0000000000037941 */ /* 0x000fea0003800000 */
.L_x_11593:
        /* <DEDUP_REMOVED lines=44> */
.L_x_11592:
[----:B------:R-:W-:Y:S05]  /*22fb0*/  BSYNC B2 ;  /* 0x0000000000027941 */ /* 0x000fea0003800000 */
.L_x_11591:
        /* <DEDUP_REMOVED lines=10> */
.L_x_11587:
        /* <DEDUP_REMOVED lines=12> */
.L_x_11596:
[----:B------:R-:W-:Y:S02]  /*23120*/  IMAD.MOV.U32 R70, RZ, RZ, R26 ;  /* 0x000000ffff467224 */ /* 0x000fe400078e001a */
.L_x_11597:
[----:B------:R-:W-:Y:S05]  /*23130*/  BSYNC B2 ;  /* 0x0000000000027941 */ /* 0x000fea0003800000 */
.L_x_11595:
        /* <DEDUP_REMOVED lines=16> */
.L_x_11601:
[----:B------:R-:W-:Y:S05]  /*23240*/  BSYNC B3 ;  /* 0x0000000000037941 */ /* 0x000fea0003800000 */
.L_x_11600:
        /* <DEDUP_REMOVED lines=44> */
.L_x_11599:
[----:B------:R-:W-:Y:S05]  /*23510*/  BSYNC B2 ;  /* 0x0000000000027941 */ /* 0x000fea0003800000 */
.L_x_11598:
        /* <DEDUP_REMOVED lines=13> */
.L_x_11602:
        /* <DEDUP_REMOVED lines=12> */
.L_x_11605:
[----:B------:R-:W-:Y:S02]  /*236b0*/  IMAD.MOV.U32 R39, RZ, RZ, R26 ;  /* 0x000000ffff277224 */ /* 0x000fe400078e001a */
.L_x_11606:
[----:B------:R-:W-:Y:S05]  /*236c0*/  BSYNC B2 ;  /* 0x0000000000027941 */ /* 0x000fea0003800000 */
.L_x_11604:
        /* <DEDUP_REMOVED lines=16> */
.L_x_11610:
[----:B------:R-:W-:Y:S05]  /*237d0*/  BSYNC B3 ;  /* 0x0000000000037941 */ /* 0x000fea0003800000 */
.L_x_11609:
        /* <DEDUP_REMOVED lines=41> */
[----:B------:R-:W-:-:S05]  /*23a70*/  IMAD.WIDE.U32 R68, R23, -0x326172a9, RZ ;  /* 0xcd9e8d5717447825 */ /* 0x000fca00078e00ff */
[----:B------:R-:W-:Y:S02]  /*23a80*/  LOP3.LUT R23, R69, UR25, R132, 0x96, !PT ;  /* 0x0000001945177c12 */ /* 0x000fe4000f8e9684 */
[----:B------:R-:W-:Y:S02]  /*23a90*/  MOV R26, R68 ;  /* 0x00000044001a7202 */ /* 0x000fe40000000f00 */
.L_x_11608:
[----:B------:R-:W-:Y:S05]  /*23aa0*/  BSYNC B2 ;  /* 0x0000000000027941 */ /* 0x000fea0003800000 */
.L_x_11607:
        /* <DEDUP_REMOVED lines=10> */
.L_x_11603:
        /* <DEDUP_REMOVED lines=12> */
.L_x_11612:
[----:B------:R-:W-:Y:S02]  /*23c10*/  IMAD.MOV.U32 R70, RZ, RZ, R26 ;  /* 0x000000ffff467224 */ /* 0x000fe400078e001a */
.L_x_11613:
[----:B------:R-:W-:Y:S05]  /*23c20*/  BSYNC B2 ;  /* 0x0000000000027941 */ /* 0x000fea0003800000 */
.L_x_11611:
        /* <DEDUP_REMOVED lines=16> */
.L_x_11617:
[----:B------:R-:W-:Y:S05]  /*23d30*/  BSYNC B3 ;  /* 0x0000000000037941 */ /* 0x000fea0003800000 */
.L_x_11616:
        /* <DEDUP_REMOVED lines=44> */
.L_x_11615:
[----:B------:R-:W-:Y:S05]  /*24000*/  BSYNC B2 ;  /* 0x0000000000027941 */ /* 0x000fea0003800000 */
.L_x_11614:
        /* <DEDUP_REMOVED lines=13> */
.L_x_11618:
        /* <DEDUP_REMOVED lines=12> */
.L_x_11621:
[----:B------:R-:W-:Y:S02]  /*241a0*/  IMAD.MOV.U32 R40, RZ, RZ, R26 ;  /* 0x000000ffff287224 */ /* 0x000fe400078e001a */
.L_x_11622:
[----:B------:R-:W-:Y:S05]  /*241b0*/  BSYNC B2 ;  /* 0x0000000000027941 */ /* 0x000fea0003800000 */
.L_x_11620:
        /* <DEDUP_REMOVED lines=16> */
.L_x_11626:
[----:B------:R-:W-:Y:S05]  /*242c0*/  BSYNC B3 ;  /* 0x0000000000037941 */ /* 0x000fea0003800000 */
.L_x_11625:
        /* <DEDUP_REMOVED lines=44> */
.L_x_11624:
[----:B------:R-:W-:Y:S05]  /*24590*/  BSYNC B2 ;  /* 0x0000000000027941 */ /* 0x000fea0003800000 */
.L_x_11623:
        /* <DEDUP_REMOVED lines=10> */
.L_x_11619:
        /* <DEDUP_REMOVED lines=54> */
.L_x_11627:
[----:B------:R-:W-:Y:S02]  /*249a0*/  IADD3 R130, R130, 0x20, RZ ;  /* 0x0000002082827810 */ /* 0x000fe40007ffe0ff */
.L_x_11498:
[----:B------:R-:W-:Y:S05]  /*249b0*/  BSYNC B1 ;  /* 0x0000000000017941 */ /* 0x000fea0003800000 */
.L_x_11497:
        /* <DEDUP_REMOVED lines=30> */
.L_x_11631:
[----:B------:R-:W-:Y:S02]  /*24ba0*/  IMAD.MOV.U32 R56, RZ, RZ, R26 ;  /* 0x000000ffff387224 */ /* 0x000fe400078e001a */
.L_x_11632:
[----:B------:R-:W-:Y:S05]  /*24bb0*/  BSYNC B2 ;  /* 0x0000000000027941 */ /* 0x000fea0003800000 */
.L_x_11630:
        /* <DEDUP_REMOVED lines=16> */
.L_x_11636:
[----:B------:R-:W-:Y:S05]  /*24cc0*/  BSYNC B3 ;  /* 0x0000000000037941 */ /* 0x000fea0003800000 */
.L_x_11635:
        /* <DEDUP_REMOVED lines=44> */
.L_x_11634:
[----:B------:R-:W-:Y:S05]  /*24f90*/  BSYNC B2 ;  /* 0x0000000000027941 */ /* 0x000fea0003800000 */
.L_x_11633:
        /* <DEDUP_REMOVED lines=18> */
.L_x_11637:
        /* <DEDUP_REMOVED lines=12> */
.L_x_11640:
[----:B------:R-:W-:Y:S02]  /*25180*/  IMAD.MOV.U32 R31, RZ, RZ, R26 ;  /* 0x000000ffff1f7224 */ /* 0x000fe400078e001a */
.L_x_11641:
[----:B------:R-:W-:Y:S05]  /*25190*/  BSYNC B2 ;  /* 0x0000000000027941 */ /* 0x000fea0003800000 */
.L_x_11639:
        /* <DEDUP_REMOVED lines=16> */
.L_x_11645:
[----:B------:R-:W-:Y:S05]  /*252a0*/  BSYNC B3 ;  /* 0x0000000000037941 */ /* 0x000fea0003800000 */
.L_x_11644:
        /* <DEDUP_REMOVED lines=44> */
.L_x_11643:
[----:B------:R-:W-:Y:S05]  /*25570*/  BSYNC B2 ;  /* 0x0000000000027941 */ /* 0x000fea0003800000 */
.L_x_11642:
        /* <DEDUP_REMOVED lines=10> */
.L_x_11638:
        /* <DEDUP_REMOVED lines=12> */
.L_x_11647:
[----:B------:R-:W-:Y:S02]  /*256e0*/  IMAD.MOV.U32 R112, RZ, RZ, R26 ;  /* 0x000000ffff707224 */ /* 0x000fe400078e001a */
.L_x_11648:
[----:B------:R-:W-:Y:S05]  /*256f0*/  BSYNC B2 ;  /* 0x0000000000027941 */ /* 0x000fea0003800000 */
.L_x_11646:
        /* <DEDUP_REMOVED lines=16> */
.L_x_11652:
[----:B------:R-:W-:Y:S05]  /*25800*/  BSYNC B3 ;  /* 0x0000000000037941 */ /* 0x000fea0003800000 */
.L_x_11651:
        /* <DEDUP_REMOVED lines=44> */
.L_x_11650:
[----:B------:R-:W-:Y:S05]  /*25ad0*/  BSYNC B2 ;  /* 0x0000000000027941 */ /* 0x000fea0003800000 */
.L_x_11649:
        /* <DEDUP_REMOVED lines=15> */
.L_x_11653:
        /* <DEDUP_REMOVED lines=12> */
.L_x_11656:
[----:B------:R-:W-:Y:S02]  /*25c90*/  IMAD.MOV.U32 R33, RZ, RZ, R26 ;  /* 0x000000ffff217224 */ /* 0x000fe400078e001a */
.L_x_11657:
[----:B------:R-:W-:Y:S05]  /*25ca0*/  BSYNC B2 ;  /* 0x0000000000027941 */ /* 0x000fea0003800000 */
.L_x_11655:
        /* <DEDUP_REMOVED lines=16> */
.L_x_11661:
[----:B------:R-:W-:Y:S05]  /*25db0*/  BSYNC B3 ;  /* 0x0000000000037941 */ /* 0x000fea0003800000 */
.L_x_11660:
        /* <DEDUP_REMOVED lines=44> */
.L_x_11659:
[----:B------:R-:W-:Y:S05]  /*26080*/  BSYNC B2 ;  /* 0x0000000000027941 */ /* 0x000fea0003800000 */
.L_x_11658:
        /* <DEDUP_REMOVED lines=10> */
.L_x_11654:
        /* <DEDUP_REMOVED lines=12> */
.L_x_11663:
[----:B------:R-:W-:Y:S02]  /*261f0*/  IMAD.MOV.U32 R68, RZ, RZ, R26 ;  /* 0x000000ffff447224 */ /* 0x000fe400078e001a */
.L_x_11664:
[----:B------:R-:W-:Y:S05]  /*26200*/  BSYNC B2 ;  /* 0x0000000000027941 */ /* 0x000fea0003800000 */
.L_x_11662:
        /* <DEDUP_REMOVED lines=16> */
.L_x_11668:
[----:B------:R-:W-:Y:S05]  /*26310*/  BSYNC B3 ;  /* 0x0000000000037941 */ /* 0x000fea0003800000 */
.L_x_11667:
        /* <DEDUP_REMOVED lines=44> */
.L_x_11666:
[----:B------:R-:W-:Y:S05]  /*265e0*/  BSYNC B2 ;  /* 0x0000000000027941 */ /* 0x000fea0003800000 */
.L_x_11665:
        /* <DEDUP_REMOVED lines=15> */
.L_x_11669:
        /* <DEDUP_REMOVED lines=12> */
.L_x_11672:
[----:B------:R-:W-:Y:S02]  /*267a0*/  IMAD.MOV.U32 R35, RZ, RZ, R26 ;  /* 0x000000ffff237224 */ /* 0x000fe400078e001a */
.L_x_11673:
[----:B------:R-:W-:Y:S05]  /*267b0*/  BSYNC B2 ;  /* 0x0000000000027941 */ /* 0x000fea0003800000 */
.L_x_11671:
        /* <DEDUP_REMOVED lines=16> */
.L_x_11677:
[----:B------:R-:W-:Y:S05]  /*268c0*/  BSYNC B3 ;  /* 0x0000000000037941 */ /* 0x000fea0003800000 */
.L_x_11676:
        /* <DEDUP_REMOVED lines=44> */
.L_x_11675:
[----:B------:R-:W-:Y:S05]  /*26b90*/  BSYNC B2 ;  /* 0x0000000000027941 */ /* 0x000fea0003800000 */
.L_x_11674:
        /* <DEDUP_REMOVED lines=10> */
.L_x_11670:
        /* <DEDUP_REMOVED lines=12> */
.L_x_11679:
[----:B------:R-:W-:Y:S02]  /*26d00*/  IMAD.MOV.U32 R68, RZ, RZ, R26 ;  /* 0x000000ffff447224 */ /* 0x000fe400078e001a */
.L_x_11680:
[----:B------:R-:W-:Y:S05]  /*26d10*/  BSYNC B2 ;  /* 0x0000000000027941 */ /* 0x000fea0003800000 */
.L_x_11678:
        /* <DEDUP_REMOVED lines=16> */
.L_x_11684:
[----:B------:R-:W-:Y:S05]  /*26e20*/  BSYNC B3 ;  /* 0x0000000000037941 */ /* 0x000fea0003800000 */
.L_x_11683:
        /* <DEDUP_REMOVED lines=44> */
.L_x_11682:
[----:B------:R-:W-:Y:S05]  /*270f0*/  BSYNC B2 ;  /* 0x0000000000027941 */ /* 0x000fea0003800000 */
.L_x_11681:
        /* <DEDUP_REMOVED lines=15> */
.L_x_11685:
        /* <DEDUP_REMOVED lines=12> */
.L_x_11688:
[----:B------:R-:W-:Y:S02]  /*272b0*/  IMAD.MOV.U32 R36, RZ, RZ, R26 ;  /* 0x000000ffff247224 */ /* 0x000fe400078e001a */
.L_x_11689:
[----:B------:R-:W-:Y:S05]  /*272c0*/  BSYNC B2 ;  /* 0x0000000000027941 */ /* 0x000fea0003800000 */
.L_x_11687:
        /* <DEDUP_REMOVED lines=16> */
.L_x_11693:
[----:B------:R-:W-:Y:S05]  /*273d0*/  BSYNC B3 ;  /* 0x0000000000037941 */ /* 0x000fea0003800000 */
.L_x_11692:
        /* <DEDUP_REMOVED lines=44> */
.L_x_11691:
[----:B------:R-:W-:Y:S05]  /*276a0*/  BSYNC B2 ;  /* 0x0000000000027941 */ /* 0x000fea0003800000 */
.L_x_11690:
        /* <DEDUP_REMOVED lines=10> */
.L_x_11686:
        /* <DEDUP_REMOVED lines=12> */
.L_x_11695:
[----:B------:R-:W-:Y:S02]  /*27810*/  IMAD.MOV.U32 R93, RZ, RZ, R26 ;  /* 0x000000ffff5d7224 */ /* 0x000fe400078e001a */
.L_x_11696:
[----:B------:R-:W-:Y:S05]  /*27820*/  BSYNC B2 ;  /* 0x0000000000027941 */ /* 0x000fea0003800000 */
.L_x_11694:
        /* <DEDUP_REMOVED lines=16> */
.L_x_11700:
[----:B------:R-:W-:Y:S05]  /*27930*/  BSYNC B3 ;  /* 0x0000000000037941 */ /* 0x000fea0003800000 */
.L_x_11699:
        /* <DEDUP_REMOVED lines=44> */
.L_x_11698:
[----:B------:R-:W-:Y:S05]  /*27c00*/  BSYNC B2 ;  /* 0x0000000000027941 */ /* 0x000fea0003800000 */
.L_x_11697:
        /* <DEDUP_REMOVED lines=13> */
.L_x_11701:
        /* <DEDUP_REMOVED lines=12> */
.L_x_11704:
[----:B------:R-:W-:Y:S02]  /*27da0*/  IMAD.MOV.U32 R37, RZ, RZ, R26 ;  /* 0x000000ffff257224 */ /* 0x000fe400078e001a */
.L_x_11705:
[----:B------:R-:W-:Y:S05]  /*27db0*/  BSYNC B2 ;  /* 0x0000000000027941 */ /* 0x000fea0003800000 */
.L_x_11703:
        /* <DEDUP_REMOVED lines=16> */
.L_x_11709:
[----:B------:R-:W-:Y:S05]  /*27ec0*/  BSYNC B3 ;  /* 0x0000000000037941 */ /* 0x000fea0003800000 */
.L_x_11708:
        /* <DEDUP_REMOVED lines=44> */
.L_x_11707:
[----:B------:R-:W-:Y:S05]  /*28190*/  BSYNC B2 ;  /* 0x0000000000027941 */ /* 0x000fea0003800000 */
.L_x_11706:
        /* <DEDUP_REMOVED lines=10> */
.L_x_11702:
        /* <DEDUP_REMOVED lines=12> */
.L_x_11711:
[----:B------:R-:W-:Y:S02]  /*28300*/  IMAD.MOV.U32 R126, RZ, RZ, R26 ;  /* 0x000000ffff7e7224 */ /* 0x000fe400078e001a */
.L_x_11712:
[----:B------:R-:W-:Y:S05]  /*28310*/  BSYNC B2 ;  /* 0x0000000000027941 */ /* 0x000fea0003800000 */
.L_x_11710:
        /* <DEDUP_REMOVED lines=16> */
.L_x_11716:
[----:B------:R-:W-:Y:S05]  /*28420*/  BSYNC B3 ;  /* 0x0000000000037941 */ /* 0x000fea0003800000 */
.L_x_11715:
        /* <DEDUP_REMOVED lines=44> */
.L_x_11714:
[----:B------:R-:W-:Y:S05]  /*286f0*/  BSYNC B2 ;  /* 0x0000000000027941 */ /* 0x000fea0003800000 */
.L_x_11713:
        /* <DEDUP_REMOVED lines=13> */
.L_x_11717:
        /* <DEDUP_REMOVED lines=12> */
.L_x_11720:
[----:B------:R-:W-:Y:S02]  /*28890*/  IMAD.MOV.U32 R38, RZ, RZ, R26 ;  /* 0x000000ffff267224 */ /* 0x000fe400078e001a */
.L_x_11721:
[----:B------:R-:W-:Y:S05]  /*288a0*/  BSYNC B2 ;  /* 0x0000000000027941 */ /* 0x000fea0003800000 */
.L_x_11719:
        /* <DEDUP_REMOVED lines=16> */
.L_x_11725:
[----:B------:R-:W-:Y:S05]  /*289b0*/  BSYNC B3 ;  /* 0x0000000000037941 */ /* 0x000fea0003800000 */
.L_x_11724:
        /* <DEDUP_REMOVED lines=44> */
.L_x_11723:
[----:B------:R-:W-:Y:S05]  /*28c80*/  BSYNC B2 ;  /* 0x0000000000027941 */ /* 0x000fea0003800000 */
.L_x_11722:
        /* <DEDUP_REMOVED lines=10> */
.L_x_11718:
        /* <DEDUP_REMOVED lines=12> */
.L_x_11727:
[----:B------:R-:W-:Y:S02]  /*28df0*/  IMAD.MOV.U32 R70, RZ, RZ, R26 ;  /* 0x000000ffff467224 */ /* 0x000fe400078e001a */
.L_x_11728:
[----:B------:R-:W-:Y:S05]  /*28e00*/  BSYNC B2 ;  /* 0x0000000000027941 */ /* 0x000fea0003800000 */
.L_x_11726:
        /* <DEDUP_REMOVED lines=16> */
.L_x_11732:
[----:B------:R-:W-:Y:S05]  /*28f10*/  BSYNC B3 ;  /* 0x0000000000037941 */ /* 0x000fea0003800000 */
.L_x_11731:
        /* <DEDUP_REMOVED lines=44> */
.L_x_11730:
[----:B------:R-:W-:Y:S05]  /*291e0*/  BSYNC B2 ;  /* 0x0000000000027941 */ /* 0x000fea0003800000 */
.L_x_11729:
        /* <DEDUP_REMOVED lines=13> */
.L_x_11733:
        /* <DEDUP_REMOVED lines=12> */
.L_x_11736:
[----:B------:R-:W-:Y:S02]  /*29380*/  IMAD.MOV.U32 R39, RZ, RZ, R26 ;  /* 0x000000ffff277224 */ /* 0x000fe400078e001a */
.L_x_11737:
[----:B------:R-:W-:Y:S05]  /*29390*/  BSYNC B2 ;  /* 0x0000000000027941 */ /* 0x000fea0003800000 */
.L_x_11735:
        /* <DEDUP_REMOVED lines=16> */
.L_x_11741:
[----:B------:R-:W-:Y:S05]  /*294a0*/  BSYNC B3 ;  /* 0x0000000000037941 */ /* 0x000fea0003800000 */
.L_x_11740:
        /* <DEDUP_REMOVED lines=44> */
.L_x_11739:
[----:B------:R-:W-:Y:S05]  /*29770*/  BSYNC B2 ;  /* 0x0000000000027941 */ /* 0x000fea0003800000 */
.L_x_11738:
        /* <DEDUP_REMOVED lines=10> */
.L_x_11734:
        /* <DEDUP_REMOVED lines=12> */
.L_x_11743:
[----:B------:R-:W-:Y:S02]  /*298e0*/  IMAD.MOV.U32 R70, RZ, RZ, R26 ;  /* 0x000000ffff467224 */ /* 0x000fe400078e001a */
.L_x_11744:
[----:B------:R-:W-:Y:S05]  /*298f0*/  BSYNC B2 ;  /* 0x0000000000027941 */ /* 0x000fea0003800000 */
.L_x_11742:
        /* <DEDUP_REMOVED lines=16> */
.L_x_11748:
[----:B------:R-:W-:Y:S05]  /*29a00*/  BSYNC B3 ;  /* 0x0000000000037941 */ /* 0x000fea0003800000 */
.L_x_11747:
        /* <DEDUP_REMOVED lines=44> */
.L_x_11746:
[----:B------:R-:W-:Y:S05]  /*29cd0*/  BSYNC B2 ;  /* 0x0000000000027941 */ /* 0x000fea0003800000 */
.L_x_11745:
        /* <DEDUP_REMOVED lines=13> */
.L_x_11749:
        /* <DEDUP_REMOVED lines=12> */
.L_x_11752:
[----:B------:R-:W-:Y:S02]  /*29e70*/  IMAD.MOV.U32 R40, RZ, RZ, R26 ;  /* 0x000000ffff287224 */ /* 0x000fe400078e001a */
.L_x_11753:
[----:B------:R-:W-:Y:S05]  /*29e80*/  BSYNC B2 ;  /* 0x0000000000027941 */ /* 0x000fea0003800000 */
.L_x_11751:
        /* <DEDUP_REMOVED lines=16> */
.L_x_11757:
[----:B------:R-:W-:Y:S05]  /*29f90*/  BSYNC B3 ;  /* 0x0000000000037941 */ /* 0x000fea0003800000 */
.L_x_11756:
        /* <DEDUP_REMOVED lines=44> */
.L_x_11755:
[----:B------:R-:W-:Y:S05]  /*2a260*/  BSYNC B2 ;  /* 0x0000000000027941 */ /* 0x000fea0003800000 */
.L_x_11754:
        /* <DEDUP_REMOVED lines=10> */
.L_x_11750:
        /* <DEDUP_REMOVED lines=54> */
.L_x_11758:
[----:B------:R-:W-:Y:S02]  /*2a670*/  IADD3 R130, R130, 0x20, RZ ;  /* 0x0000002082827810 */ /* 0x000fe40007ffe0ff */
.L_x_11629:
[----:B------:R-:W-:Y:S05]  /*2a680*/  BSYNC B1 ;  /* 0x0000000000017941 */ /* 0x000fea0003800000 */
.L_x_11628:
        /* <DEDUP_REMOVED lines=30> */
.L_x_11762:
[----:B------:R-:W-:Y:S02]  /*2a870*/  IMAD.MOV.U32 R57, RZ, RZ, R26 ;  /* 0x000000ffff397224 */ /* 0x000fe400078e001a */
.L_x_11763:
[----:B------:R-:W-:Y:S05]  /*2a880*/  BSYNC B2 ;  /* 0x0000000000027941 */ /* 0x000fea0003800000 */
.L_x_11761:
        /* <DEDUP_REMOVED lines=16> */
.L_x_11767:
[----:B------:R-:W-:Y:S05]  /*2a990*/  BSYNC B3 ;  /* 0x0000000000037941 */ /* 0x000fea0003800000 */
.L_x_11766:
        /* <DEDUP_REMOVED lines=44> */
.L_x_11765:
[----:B------:R-:W-:Y:S05]  /*2ac60*/  BSYNC B2 ;  /* 0x0000000000027941 */ /* 0x000fea0003800000 */
.L_x_11764:
        /* <DEDUP_REMOVED lines=18> */
.L_x_11768:
        /* <DEDUP_REMOVED lines=12> */
.L_x_11771:
[----:B------:R-:W-:Y:S02]  /*2ae50*/  IMAD.MOV.U32 R31, RZ, RZ, R26 ;  /* 0x000000ffff1f7224 */ /* 0x000fe400078e001a */
.L_x_11772:
[----:B------:R-:W-:Y:S05]  /*2ae60*/  BSYNC B2 ;  /* 0x0000000000027941 */ /* 0x000fea0003800000 */
.L_x_11770:
        /* <DEDUP_REMOVED lines=16> */
.L_x_11776:
[----:B------:R-:W-:Y:S05]  /*2af70*/  BSYNC B3 ;  /* 0x0000000000037941 */ /* 0x000fea0003800000 */
.L_x_11775:
        /* <DEDUP_REMOVED lines=44> */
.L_x_11774:
[----:B------:R-:W-:Y:S05]  /*2b240*/  BSYNC B2 ;  /* 0x0000000000027941 */ /* 0x000fea0003800000 */
.L_x_11773:
        /* <DEDUP_REMOVED lines=10> */
.L_x_11769:
        /* <DEDUP_REMOVED lines=12> */
.L_x_11778:
[----:B------:R-:W-:Y:S02]  /*2b3b0*/  IMAD.MOV.U32 R114, RZ, RZ, R26 ;  /* 0x000000ffff727224 */ /* 0x000fe400078e001a */
.L_x_11779:
[----:B------:R-:W-:Y:S05]  /*2b3c0*/  BSYNC B2 ;  /* 0x0000000000027941 */ /* 0x000fea0003800000 */
.L_x_11777:
        /* <DEDUP_REMOVED lines=16> */
.L_x_11783:
[----:B------:R-:W-:Y:S05]  /*2b4d0*/  BSYNC B3 ;  /* 0x0000000000037941 */ /* 0x000fea0003800000 */
.L_x_11782:
        /* <DEDUP_REMOVED lines=44> */
.L_x_11781:
[----:B------:R-:W-:Y:S05]  /*2b7a0*/  BSYNC B2 ;  /* 0x0000000000027941 */ /* 0x000fea0003800000 */
.L_x_11780:
        /* <DEDUP_REMOVED lines=15> */
.L_x_11784:
        /* <DEDUP_REMOVED lines=12> */
.L_x_11787:
[----:B------:R-:W-:Y:S02]  /*2b960*/  IMAD.MOV.U32 R33, RZ, RZ, R26 ;  /* 0x000000ffff217224 */ /* 0x000fe400078e001a */
.L_x_11788:
[----:B------:R-:W-:Y:S05]  /*2b970*/  BSYNC B2 ;  /* 0x0000000000027941 */ /* 0x000fea0003800000 */
.L_x_11786:
        /* <DEDUP_REMOVED lines=16> */
.L_x_11792:
[----:B------:R-:W-:Y:S05]  /*2ba80*/  BSYNC B3 ;  /* 0x0000000000037941 */ /* 0x000fea0003800000 */
.L_x_11791:
        /* <DEDUP_REMOVED lines=44> */
.L_x_11790:
[----:B------:R-:W-:Y:S05]  /*2bd50*/  BSYNC B2 ;  /* 0x0000000000027941 */ /* 0x000fea0003800000 */
.L_x_11789:
        /* <DEDUP_REMOVED lines=10> */
.L_x_11785:
        /* <DEDUP_REMOVED lines=12> */
.L_x_11794:
[----:B------:R-:W-:Y:S02]  /*2bec0*/  IMAD.MOV.U32 R68, RZ, RZ, R26 ;  /* 0x000000ffff447224 */ /* 0x000fe400078e001a */
.L_x_11795:
[----:B------:R-:W-:Y:S05]  /*2bed0*/  BSYNC B2 ;  /* 0x0000000000027941 */ /* 0x000fea0003800000 */
.L_x_11793:
        /* <DEDUP_REMOVED lines=16> */
.L_x_11799:
[----:B------:R-:W-:Y:S05]  /*2bfe0*/  BSYNC B3 ;  /* 0x0000000000037941 */ /* 0x000fea0003800000 */
.L_x_11798:
        /* <DEDUP_REMOVED lines=44> */
.L_x_11797:
[----:B------:R-:W-:Y:S05]  /*2c2b0*/  BSYNC B2 ;  /* 0x0000000000027941 */ /* 0x000fea0003800000 */
.L_x_11796:
        /* <DEDUP_REMOVED lines=15> */
.L_x_11800:
        /* <DEDUP_REMOVED lines=12> */
.L_x_11803:
[----:B------:R-:W-:Y:S02]  /*2c470*/  IMAD.MOV.U32 R35, RZ, RZ, R26 ;  /* 0x000000ffff237224 */ /* 0x000fe400078e001a */
.L_x_11804:
[----:B------:R-:W-:Y:S05]  /*2c480*/  BSYNC B2 ;  /* 0x0000000000027941 */ /* 0x000fea0003800000 */
.L_x_11802:
        /* <DEDUP_REMOVED lines=16> */
.L_x_11808:
[----:B------:R-:W-:Y:S05]  /*2c590*/  BSYNC B3 ;  /* 0x0000000000037941 */ /* 0x000fea0003800000 */
.L_x_11807:
        /* <DEDUP_REMOVED lines=44> */
.L_x_11806:
[----:B------:R-:W-:Y:S05]  /*2c860*/  BSYNC B2 ;  /* 0x0000000000027941 */ /* 0x000fea0003800000 */
.L_x_11805:
        /* <DEDUP_REMOVED lines=10> */
.L_x_11801:
        /* <DEDUP_REMOVED lines=12> */
.L_x_11810:
[----:B------:R-:W-:Y:S02]  /*2c9d0*/  IMAD.MOV.U32 R68, RZ, RZ, R26 ;  /* 0x000000ffff447224 */ /* 0x000fe400078e001a */
.L_x_11811:
[----:B------:R-:W-:Y:S05]  /*2c9e0*/  BSYNC B2 ;  /* 0x0000000000027941 */ /* 0x000fea0003800000 */
.L_x_11809:
        /* <DEDUP_REMOVED lines=16> */
.L_x_11815:
[----:B------:R-:W-:Y:S05]  /*2caf0*/  BSYNC B3 ;  /* 0x0000000000037941 */ /* 0x000fea0003800000 */
.L_x_11814:
        /* <DEDUP_REMOVED lines=44> */
.L_x_11813:
[----:B------:R-:W-:Y:S05]  /*2cdc0*/  BSYNC B2 ;  /* 0x0000000000027941 */ /* 0x000fea0003800000 */
.L_x_11812:
        /* <DEDUP_REMOVED lines=15> */
.L_x_11816:
        /* <DEDUP_REMOVED lines=12> */
.L_x_11819:
[----:B------:R-:W-:Y:S02]  /*2cf80*/  IMAD.MOV.U32 R36, RZ, RZ, R26 ;  /* 0x000000ffff247224 */ /* 0x000fe400078e001a */
.L_x_11820:
[----:B------:R-:W-:Y:S05]  /*2cf90*/  BSYNC B2 ;  /* 0x0000000000027941 */ /* 0x000fea0003800000 */
.L_x_11818:
        /* <DEDUP_REMOVED lines=16> */
.L_x_11824:
[----:B------:R-:W-:Y:S05]  /*2d0a0*/  BSYNC B3 ;  /* 0x0000000000037941 */ /* 0x000fea0003800000 */
.L_x_11823:
        /* <DEDUP_REMOVED lines=44> */
.L_x_11822:
[----:B------:R-:W-:Y:S05]  /*2d370*/  BSYNC B2 ;  /* 0x0000000000027941 */ /* 0x000fea0003800000 */
.L_x_11821:
        /* <DEDUP_REMOVED lines=10> */
.L_x_11817:
        /* <DEDUP_REMOVED lines=12> */
.L_x_11826:
[----:B------:R-:W-:Y:S02]  /*2d4e0*/  IMAD.MOV.U32 R95, RZ, RZ, R26 ;  /* 0x000000ffff5f7224 */ /* 0x000fe400078e001a */
.L_x_11827:
[----:B------:R-:W-:Y:S05]  /*2d4f0*/  BSYNC B2 ;  /* 0x0000000000027941 */ /* 0x000fea0003800000 */
.L_x_11825:
        /* <DEDUP_REMOVED lines=16> */
.L_x_11831:
[----:B------:R-:W-:Y:S05]  /*2d600*/  BSYNC B3 ;  /* 0x0000000000037941 */ /* 0x000fea0003800000 */
.L_x_11830:
        /* <DEDUP_REMOVED lines=44> */
.L_x_11829:
[----:B------:R-:W-:Y:S05]  /*2d8d0*/  BSYNC B2 ;  /* 0x0000000000027941 */ /* 0x000fea0003800000 */
.L_x_11828:
        /* <DEDUP_REMOVED lines=13> */
.L_x_11832:
        /* <DEDUP_REMOVED lines=12> */
.L_x_11835:
[----:B------:R-:W-:Y:S02]  /*2da70*/  IMAD.MOV.U32 R37, RZ, RZ, R26 ;  /* 0x000000ffff257224 */ /* 0x000fe400078e001a */
.L_x_11836:
[----:B------:R-:W-:Y:S05]  /*2da80*/  BSYNC B2 ;  /* 0x0000000000027941 */ /* 0x000fea0003800000 */
.L_x_11834:
        /* <DEDUP_REMOVED lines=16> */
.L_x_11840:
[----:B------:R-:W-:Y:S05]  /*2db90*/  BSYNC B3 ;  /* 0x0000000000037941 */ /* 0x000fea0003800000 */
.L_x_11839:
        /* <DEDUP_REMOVED lines=44> */
.L_x_11838:
[----:B------:R-:W-:Y:S05]  /*2de60*/  BSYNC B2 ;  /* 0x0000000000027941 */ /* 0x000fea0003800000 */
.L_x_11837:
        /* <DEDUP_REMOVED lines=10> */
.L_x_11833:
        /* <DEDUP_REMOVED lines=12> */
.L_x_11842:
[----:B------:R-:W-:Y:S02]  /*2dfd0*/  IMAD.MOV.U32 R127, RZ, RZ, R26 ;  /* 0x000000ffff7f7224 */ /* 0x000fe400078e001a */
.L_x_11843:
[----:B------:R-:W-:Y:S05]  /*2dfe0*/  BSYNC B2 ;  /* 0x0000000000027941 */ /* 0x000fea0003800000 */
.L_x_11841:
        /* <DEDUP_REMOVED lines=16> */
.L_x_11847:
[----:B------:R-:W-:Y:S05]  /*2e0f0*/  BSYNC B3 ;  /* 0x0000000000037941 */ /* 0x000fea0003800000 */
.L_x_11846:
        /* <DEDUP_REMOVED lines=44> */
.L_x_11845:
[----:B------:R-:W-:Y:S05]  /*2e3c0*/  BSYNC B2 ;  /* 0x0000000000027941 */ /* 0x000fea0003800000 */
.L_x_11844:
        /* <DEDUP_REMOVED lines=13> */
.L_x_11848:
        /* <DEDUP_REMOVED lines=12> */
.L_x_11851:
[----:B------:R-:W-:Y:S02]  /*2e560*/  IMAD.MOV.U32 R38, RZ, RZ, R26 ;  /* 0x000000ffff267224 */ /* 0x000fe400078e001a */
.L_x_11852:
[----:B------:R-:W-:Y:S05]  /*2e570*/  BSYNC B2 ;  /* 0x0000000000027941 */ /* 0x000fea0003800000 */
.L_x_11850:
        /* <DEDUP_REMOVED lines=16> */
.L_x_11856:
[----:B------:R-:W-:Y:S05]  /*2e680*/  BSYNC B3 ;  /* 0x0000000000037941 */ /* 0x000fea0003800000 */
.L_x_11855:
        /* <DEDUP_REMOVED lines=44> */
.L_x_11854:
[----:B------:R-:W-:Y:S05]  /*2e950*/  BSYNC B2 ;  /* 0x0000000000027941 */ /* 0x000fea0003800000 */
.L_x_11853:
        /* <DEDUP_REMOVED lines=10> */
.L_x_11849:
        /* <DEDUP_REMOVED lines=12> */
.L_x_11858:
[----:B------:R-:W-:Y:S02]  /*2eac0*/  IMAD.MOV.U32 R70, RZ, RZ, R26 ;  /* 0x000000ffff467224 */ /* 0x000fe400078e001a */
.L_x_11859:
[----:B------:R-:W-:Y:S05]  /*2ead0*/  BSYNC B2 ;  /* 0x0000000000027941 */ /* 0x000fea0003800000 */
.L_x_11857:
        /* <DEDUP_REMOVED lines=16> */
.L_x_11863:
[----:B------:R-:W-:Y:S05]  /*2ebe0*/  BSYNC B3 ;  /* 0x0000000000037941 */ /* 0x000fea0003800000 */
.L_x_11862:
        /* <DEDUP_REMOVED lines=44> */
.L_x_11861:
[----:B------:R-:W-:Y:S05]  /*2eeb0*/  BSYNC B2 ;  /* 0x0000000000027941 */ /* 0x000fea0003800000 */
.L_x_11860:
        /* <DEDUP_REMOVED lines=13> */
.L_x_11864:
        /* <DEDUP_REMOVED lines=12> */
.L_x_11867:
[----:B------:R-:W-:Y:S02]  /*2f050*/  IMAD.MOV.U32 R39, RZ, RZ, R26 ;  /* 0x000000ffff277224 */ /* 0x000fe400078e001a */
.L_x_11868:
[----:B------:R-:W-:Y:S05]  /*2f060*/  BSYNC B2 ;  /* 0x0000000000027941 */ /* 0x000fea0003800000 */
.L_x_11866:
        /* <DEDUP_REMOVED lines=16> */
.L_x_11872:
[----:B------:R-:W-:Y:S05]  /*2f170*/  BSYNC B3 ;  /* 0x0000000000037941 */ /* 0x000fea0003800000 */
.L_x_11871:
        /* <DEDUP_REMOVED lines=44> */
.L_x_11870:
[----:B------:R-:W-:Y:S05]  /*2f440*/  BSYNC B2 ;  /* 0x0000000000027941 */ /* 0x000fea0003800000 */
.L_x_11869:
        /* <DEDUP_REMOVED lines=10> */
.L_x_11865:
        /* <DEDUP_REMOVED lines=12> */
.L_x_11874:
[----:B------:R-:W-:Y:S02]  /*2f5b0*/  IMAD.MOV.U32 R70, RZ, RZ, R26 ;  /* 0x000000ffff467224 */ /* 0x000fe400078e001a */
.L_x_11875:
[----:B------:R-:W-:Y:S05]  /*2f5c0*/  BSYNC B2 ;  /* 0x0000000000027941 */ /* 0x000fea0003800000 */
.L_x_11873:
        /* <DEDUP_REMOVED lines=16> */
.L_x_11879:
[----:B------:R-:W-:Y:S05]  /*2f6d0*/  BSYNC B3 ;  /* 0x0000000000037941 */ /* 0x000fea0003800000 */
.L_x_11878:
        /* <DEDUP_REMOVED lines=44> */
.L_x_11877:
[----:B------:R-:W-:Y:S05]  /*2f9a0*/  BSYNC B2 ;  /* 0x0000000000027941 */ /* 0x000fea0003800000 */
.L_x_11876:
        /* <DEDUP_REMOVED lines=13> */
.L_x_11880:
        /* <DEDUP_REMOVED lines=12> */
.L_x_11883:
[----:B------:R-:W-:Y:S02]  /*2fb40*/  IMAD.MOV.U32 R40, RZ, RZ, R26 ;  /* 0x000000ffff287224 */ /* 0x000fe400078e001a */
.L_x_11884:
[----:B------:R-:W-:Y:S05]  /*2fb50*/  BSYNC B2 ;  /* 0x0000000000027941 */ /* 0x000fea0003800000 */
.L_x_11882:
        /* <DEDUP_REMOVED lines=16> */
.L_x_11888:
[----:B------:R-:W-:Y:S05]  /*2fc60*/  BSYNC B3 ;  /* 0x0000000000037941 */ /* 0x000fea0003800000 */
.L_x_11887:
        /* <DEDUP_REMOVED lines=44> */
.L_x_11886:
[----:B------:R-:W-:Y:S05]  /*2ff30*/  BSYNC B2 ;  /* 0x0000000000027941 */ /* 0x000fea0003800000 */
.L_x_11885:
        /* <DEDUP_REMOVED lines=10> */
.L_x_11881:
        /* <DEDUP_REMOVED lines=49> */
[----:B------:R-:W-:Y:S02]  /*302f0*/  IADD3 R68, P0, R199, c[0x0][0x198], RZ ;  /* 0x00006600c7447a10 */ /* 0x000fe40007f1e0ff */
[----:B------:R-:W-:Y:S02]  /*30300*/  LOP3.LUT R133, R71, R133, RZ, 0xfc, !PT ;  /* 0x0000008547857212 */ /* 0x000fe400078efcff */
[----:B------:R-:W-:Y:S02]  /*30310*/  IADD3.X R69, R138, c[0x0][0x19c], RZ, P0, !PT ;  /* 0x000067008a457a10 */ /* 0x000fe400007fe4ff */
[----:B------:R-:W-:-:S05]  /*30320*/  LOP3.LUT R132, R70, 0xff, R31, 0xf8, !PT ;  /* 0x000000ff46847812 */ /* 0x000fca00078ef81f */
[----:B------:R0:W-:Y:S02]  /*30330*/  STG.E.64 [R68.64], R132 ;  /* 0x0000008444007986 */ /* 0x0001e4000c101b06 */
.L_x_11889:
[----:B------:R-:W-:Y:S02]  /*30340*/  IADD3 R130, R130, 0x20, RZ ;  /* 0x0000002082827810 */ /* 0x000fe40007ffe0ff */
.L_x_11760:
[----:B------:R-:W-:Y:S05]  /*30350*/  BSYNC B1 ;  /* 0x0000000000017941 */ /* 0x000fea0003800000 */
.L_x_11759:
        /* <DEDUP_REMOVED lines=30> */
.L_x_11893:
[----:B------:R-:W-:Y:S02]  /*30540*/  IMAD.MOV.U32 R58, RZ, RZ, R26 ;  /* 0x000000ffff3a7224 */ /* 0x000fe400078e001a */
.L_x_11894:
[----:B------:R-:W-:Y:S05]  /*30550*/  BSYNC B2 ;  /* 0x0000000000027941 */ /* 0x000fea0003800000 */
.L_x_11892:
        /* <DEDUP_REMOVED lines=16> */
.L_x_11898:
[----:B------:R-:W-:Y:S05]  /*30660*/  BSYNC B3 ;  /* 0x0000000000037941 */ /* 0x000fea0003800000 */
.L_x_11897:
        /* <DEDUP_REMOVED lines=44> */
.L_x_11896:
[----:B------:R-:W-:Y:S05]  /*30930*/  BSYNC B2 ;  /* 0x0000000000027941 */ /* 0x000fea0003800000 */
.L_x_11895:
        /* <DEDUP_REMOVED lines=18> */
.L_x_11899:
        /* <DEDUP_REMOVED lines=12> */
.L_x_11902:
[----:B------:R-:W-:Y:S02]  /*30b20*/  IMAD.MOV.U32 R31, RZ, RZ, R26 ;  /* 0x000000ffff1f7224 */ /* 0x000fe400078e001a */
.L_x_11903:
[----:B------:R-:W-:Y:S05]  /*30b30*/  BSYNC B2 ;  /* 0x0000000000027941 */ /* 0x000fea0003800000 */
.L_x_11901:
        /* <DEDUP_REMOVED lines=16> */
.L_x_11907:
[----:B------:R-:W-:Y:S05]  /*30c40*/  BSYNC B3 ;  /* 0x0000000000037941 */ /* 0x000fea0003800000 */
.L_x_11906:
        /* <DEDUP_REMOVED lines=44> */
.L_x_11905:
[----:B------:R-:W-:Y:S05]  /*30f10*/  BSYNC B2 ;  /* 0x0000000000027941 */ /* 0x000fea0003800000 */
.L_x_11904:
        /* <DEDUP_REMOVED lines=10> */
.L_x_11900:
        /* <DEDUP_REMOVED lines=12> */
.L_x_11909:
[----:B------:R-:W-:Y:S02]  /*31080*/  IMAD.MOV.U32 R116, RZ, RZ, R26 ;  /* 0x000000ffff747224 */ /* 0x000fe400078e001a */
.L_x_11910:
[----:B------:R-:W-:Y:S05]  /*31090*/  BSYNC B2 ;  /* 0x0000000000027941 */ /* 0x000fea0003800000 */
.L_x_11908:
        /* <DEDUP_REMOVED lines=16> */
.L_x_11914:
[----:B------:R-:W-:Y:S05]  /*311a0*/  BSYNC B3 ;  /* 0x0000000000037941 */ /* 0x000fea0003800000 */
.L_x_11913:
        /* <DEDUP_REMOVED lines=44> */
.L_x_11912:
[----:B------:R-:W-:Y:S05]  /*31470*/  BSYNC B2 ;  /* 0x0000000000027941 */ /* 0x000fea0003800000 */
.L_x_11911:
        /* <DEDUP_REMOVED lines=15> */
.L_x_11915:
        /* <DEDUP_REMOVED lines=12> */
.L_x_11918:
[----:B------:R-:W-:Y:S02]  /*31630*/  IMAD.MOV.U32 R33, RZ, RZ, R26 ;  /* 0x000000ffff217224 */ /* 0x000fe400078e001a */
.L_x_11919:
[----:B------:R-:W-:Y:S05]  /*31640*/  BSYNC B2 ;  /* 0x0000000000027941 */ /* 0x000fea0003800000 */
.L_x_11917:
        /* <DEDUP_REMOVED lines=16> */
.L_x_11923:
[----:B------:R-:W-:Y:S05]  /*31750*/  BSYNC B3 ;  /* 0x0000000000037941 */ /* 0x000fea0003800000 */
.L_x_11922:
        /* <DEDUP_REMOVED lines=43> */
[----:B------:R-:W-:Y:S02]  /*31a10*/  LOP3.LUT R23, R97, UR25, R116, 0x96, !PT ;  /* 0x0000001961177c12 */ /* 0x000fe4000f8e9674 */
.L_x_11921:
[----:B------:R-:W-:Y:S05]  /*31a20*/  BSYNC B2 ;  /* 0x0000000000027941 */ /* 0x000fea0003800000 */
.L_x_11920:
        /* <DEDUP_REMOVED lines=10> */
.L_x_11916:
        /* <DEDUP_REMOVED lines=12> */
.L_x_11925:
[----:B------:R-:W-:Y:S02]  /*31b90*/  IMAD.MOV.U32 R68, RZ, RZ, R26 ;  /* 0x000000ffff447224 */ /* 0x000fe400078e001a */
.L_x_11926:
[----:B------:R-:W-:Y:S05]  /*31ba0*/  BSYNC B2 ;  /* 0x0000000000027941 */ /* 0x000fea0003800000 */
.L_x_11924:
        /* <DEDUP_REMOVED lines=16> */
.L_x_11930:
[----:B------:R-:W-:Y:S05]  /*31cb0*/  BSYNC B3 ;  /* 0x0000000000037941 */ /* 0x000fea0003800000 */
.L_x_11929:
        /* <DEDUP_REMOVED lines=44> */
.L_x_11928:
[----:B------:R-:W-:Y:S05]  /*31f80*/  BSYNC B2 ;  /* 0x0000000000027941 */ /* 0x000fea0003800000 */
.L_x_11927:
        /* <DEDUP_REMOVED lines=15> */
.L_x_11931:
        /* <DEDUP_REMOVED lines=12> */
.L_x_11934:
[----:B------:R-:W-:Y:S02]  /*32140*/  IMAD.MOV.U32 R35, RZ, RZ, R26 ;  /* 0x000000ffff237224 */ /* 0x000fe400078e001a */
.L_x_11935:
[----:B------:R-:W-:Y:S05]  /*32150*/  BSYNC B2 ;  /* 0x0000000000027941 */ /* 0x000fea0003800000 */
.L_x_11933:
        /* <DEDUP_REMOVED lines=16> */
.L_x_11939:
[----:B------:R-:W-:Y:S05]  /*32260*/  BSYNC B3 ;  /* 0x0000000000037941 */ /* 0x000fea0003800000 */
.L_x_11938:
        /* <DEDUP_REMOVED lines=44> */
.L_x_11937:
[----:B------:R-:W-:Y:S05]  /*32530*/  BSYNC B2 ;  /* 0x0000000000027941 */ /* 0x000fea0003800000 */
.L_x_11936:
        /* <DEDUP_REMOVED lines=10> */
.L_x_11932:
        /* <DEDUP_REMOVED lines=12> */
.L_x_11941:
[----:B------:R-:W-:Y:S02]  /*326a0*/  IMAD.MOV.U32 R68, RZ, RZ, R26 ;  /* 0x000000ffff447224 */ /* 0x000fe400078e001a */
.L_x_11942:
[----:B------:R-:W-:Y:S05]  /*326b0*/  BSYNC B2 ;  /* 0x0000000000027941 */ /* 0x000fea0003800000 */
.L_x_11940:
        /* <DEDUP_REMOVED lines=16> */
.L_x_11946:
[----:B------:R-:W-:Y:S05]  /*327c0*/  BSYNC B3 ;  /* 0x0000000000037941 */ /* 0x000fea0003800000 */
.L_x_11945:
        /* <DEDUP_REMOVED lines=44> */
.L_x_11944:
[----:B------:R-:W-:Y:S05]  /*32a90*/  BSYNC B2 ;  /* 0x0000000000027941 */ /* 0x000fea0003800000 */
.L_x_11943:
        /* <DEDUP_REMOVED lines=15> */
.L_x_11947:
        /* <DEDUP_REMOVED lines=12> */
.L_x_11950:
[----:B------:R-:W-:Y:S02]  /*32c50*/  IMAD.MOV.U32 R36, RZ, RZ, R26 ;  /* 0x000000ffff247224 */ /* 0x000fe400078e001a */
.L_x_11951:
[----:B------:R-:W-:Y:S05]  /*32c60*/  BSYNC B2 ;  /* 0x0000000000027941 */ /* 0x000fea0003800000 */
.L_x_11949:
        /* <DEDUP_REMOVED lines=16> */
.L_x_11955:
[----:B------:R-:W-:Y:S05]  /*32d70*/  BSYNC B3 ;  /* 0x0000000000037941 */ /* 0x000fea0003800000 */
.L_x_11954:
        /* <DEDUP_REMOVED lines=44> */
.L_x_11953:
[----:B------:R-:W-:Y:S05]  /*33040*/  BSYNC B2 ;  /* 0x0000000000027941 */ /* 0x000fea0003800000 */
.L_x_11952:
        /* <DEDUP_REMOVED lines=10> */
.L_x_11948:
        /* <DEDUP_REMOVED lines=12> */
.L_x_11957:
[----:B------:R-:W-:Y:S02]  /*331b0*/  IMAD.MOV.U32 R97, RZ, RZ, R26 ;  /* 0x000000ffff617224 */ /* 0x000fe400078e001a */
.L_x_11958:
[----:B------:R-:W-:Y:S05]  /*331c0*/  BSYNC B2 ;  /* 0x0000000000027941 */ /* 0x000fea0003800000 */
.L_x_11956:
        /* <DEDUP_REMOVED lines=16> */
.L_x_11962:
[----:B------:R-:W-:Y:S05]  /*332d0*/  BSYNC B3 ;  /* 0x0000000000037941 */ /* 0x000fea0003800000 */
.L_x_11961:
        /* <DEDUP_REMOVED lines=44> */
.L_x_11960:
[----:B------:R-:W-:Y:S05]  /*335a0*/  BSYNC B2 ;  /* 0x0000000000027941 */ /* 0x000fea0003800000 */
.L_x_11959:
        /* <DEDUP_REMOVED lines=13> */
.L_x_11963:
        /* <DEDUP_REMOVED lines=12> */
.L_x_11966:
[----:B------:R-:W-:Y:S02]  /*33740*/  IMAD.MOV.U32 R37, RZ, RZ, R26 ;  /* 0x000000ffff257224 */ /* 0x000fe400078e001a */
.L_x_11967:
[----:B------:R-:W-:Y:S05]  /*33750*/  BSYNC B2 ;  /* 0x0000000000027941 */ /* 0x000fea0003800000 */
.L_x_11965:
        /* <DEDUP_REMOVED lines=16> */
.L_x_11971:
[----:B------:R-:W-:Y:S05]  /*33860*/  BSYNC B3 ;  /* 0x0000000000037941 */ /* 0x000fea0003800000 */
.L_x_11970:
        /* <DEDUP_REMOVED lines=44> */
.L_x_11969:
[----:B------:R-:W-:Y:S05]  /*33b30*/  BSYNC B2 ;  /* 0x0000000000027941 */ /* 0x000fea0003800000 */
.L_x_11968:
        /* <DEDUP_REMOVED lines=10> */
.L_x_11964:
        /* <DEDUP_REMOVED lines=12> */
.L_x_11973:
[----:B------:R-:W-:Y:S02]  /*33ca0*/  IMAD.MOV.U32 R128, RZ, RZ, R26 ;  /* 0x000000ffff807224 */ /* 0x000fe400078e001a */
.L_x_11974:
[----:B------:R-:W-:Y:S05]  /*33cb0*/  BSYNC B2 ;  /* 0x0000000000027941 */ /* 0x000fea0003800000 */
.L_x_11972:
        /* <DEDUP_REMOVED lines=16> */
.L_x_11978:
[----:B------:R-:W-:Y:S05]  /*33dc0*/  BSYNC B3 ;  /* 0x0000000000037941 */ /* 0x000fea0003800000 */
.L_x_11977:
        /* <DEDUP_REMOVED lines=44> */
.L_x_11976:
[----:B------:R-:W-:Y:S05]  /*34090*/  BSYNC B2 ;  /* 0x0000000000027941 */ /* 0x000fea0003800000 */
.L_x_11975:
        /* <DEDUP_REMOVED lines=13> */
.L_x_11979:
        /* <DEDUP_REMOVED lines=12> */
.L_x_11982:
[----:B------:R-:W-:Y:S02]  /*34230*/  IMAD.MOV.U32 R38, RZ, RZ, R26 ;  /* 0x000000ffff267224 */ /* 0x000fe400078e001a */
.L_x_11983:
[----:B------:R-:W-:Y:S05]  /*34240*/  BSYNC B2 ;  /* 0x0000000000027941 */ /* 0x000fea0003800000 */
.L_x_11981:
        /* <DEDUP_REMOVED lines=16> */
.L_x_11987:
[----:B------:R-:W-:Y:S05]  /*34350*/  BSYNC B3 ;  /* 0x0000000000037941 */ /* 0x000fea0003800000 */
.L_x_11986:
        /* <DEDUP_REMOVED lines=44> */
.L_x_11985:
[----:B------:R-:W-:Y:S05]  /*34620*/  BSYNC B2 ;  /* 0x0000000000027941 */ /* 0x000fea0003800000 */
.L_x_11984:
        /* <DEDUP_REMOVED lines=10> */
.L_x_11980:
        /* <DEDUP_REMOVED lines=12> */
.L_x_11989:
[----:B------:R-:W-:Y:S02]  /*34790*/  IMAD.MOV.U32 R70, RZ, RZ, R26 ;  /* 0x000000ffff467224 */ /* 0x000fe400078e001a */
.L_x_11990:
[----:B------:R-:W-:Y:S05]  /*347a0*/  BSYNC B2 ;  /* 0x0000000000027941 */ /* 0x000fea0003800000 */
.L_x_11988:
        /* <DEDUP_REMOVED lines=16> */
.L_x_11994:
[----:B------:R-:W-:Y:S05]  /*348b0*/  BSYNC B3 ;  /* 0x0000000000037941 */ /* 0x000fea0003800000 */
.L_x_11993:
        /* <DEDUP_REMOVED lines=44> */
.L_x_11992:
[----:B------:R-:W-:Y:S05]  /*34b80*/  BSYNC B2 ;  /* 0x0000000000027941 */ /* 0x000fea0003800000 */
.L_x_11991:
        /* <DEDUP_REMOVED lines=13> */
.L_x_11995:
        /* <DEDUP_REMOVED lines=12> */
.L_x_11998:
[----:B------:R-:W-:Y:S02]  /*34d20*/  IMAD.MOV.U32 R39, RZ, RZ, R26 ;  /* 0x000000ffff277224 */ /* 0x000fe400078e001a */
.L_x_11999:
[----:B------:R-:W-:Y:S05]  /*34d30*/  BSYNC B2 ;  /* 0x0000000000027941 */ /* 0x000fea0003800000 */
.L_x_11997:
        /* <DEDUP_REMOVED lines=16> */
.L_x_12003:
[----:B------:R-:W-:Y:S05]  /*34e40*/  BSYNC B3 ;  /* 0x0000000000037941 */ /* 0x000fea0003800000 */
.L_x_12002:
        /* <DEDUP_REMOVED lines=44> */
.L_x_12001:
[----:B------:R-:W-:Y:S05]  /*35110*/  BSYNC B2 ;  /* 0x0000000000027941 */ /* 0x000fea0003800000 */
.L_x_12000:
        /* <DEDUP_REMOVED lines=10> */
.L_x_11996:
        /* <DEDUP_REMOVED lines=12> */
.L_x_12005:
[----:B------:R-:W-:Y:S02]  /*35280*/  IMAD.MOV.U32 R70, RZ, RZ, R26 ;  /* 0x000000ffff467224 */ /* 0x000fe400078e001a */
.L_x_12006:
[----:B------:R-:W-:Y:S05]  /*35290*/  BSYNC B2 ;  /* 0x0000000000027941 */ /* 0x000fea0003800000 */
.L_x_12004:
        /* <DEDUP_REMOVED lines=16> */
.L_x_12010:
[----:B------:R-:W-:Y:S05]  /*353a0*/  BSYNC B3 ;  /* 0x0000000000037941 */ /* 0x000fea0003800000 */
.L_x_12009:
        /* <DEDUP_REMOVED lines=44> */
.L_x_12008:
[----:B------:R-:W-:Y:S05]  /*35670*/  BSYNC B2 ;  /* 0x0000000000027941 */ /* 0x000fea0003800000 */
.L_x_12007:
        /* <DEDUP_REMOVED lines=13> */
.L_x_12011:
        /* <DEDUP_REMOVED lines=12> */
.L_x_12014:
[----:B------:R-:W-:Y:S02]  /*35810*/  IMAD.MOV.U32 R40, RZ, RZ, R26 ;  /* 0x000000ffff287224 */ /* 0x000fe400078e001a */
.L_x_12015:
[----:B------:R-:W-:Y:S05]  /*35820*/  BSYNC B2 ;  /* 0x0000000000027941 */ /* 0x000fea0003800000 */
.L_x_12013:
        /* <DEDUP_REMOVED lines=16> */
.L_x_12019:
[----:B------:R-:W-:Y:S05]  /*35930*/  BSYNC B3 ;  /* 0x0000000000037941 */ /* 0x000fea0003800000 */
.L_x_12018:
        /* <DEDUP_REMOVED lines=44> */
.L_x_12017:
[----:B------:R-:W-:Y:S05]  /*35c00*/  BSYNC B2 ;  /* 0x0000000000027941 */ /* 0x000fea0003800000 */
.L_x_12016:
        /* <DEDUP_REMOVED lines=10> */
.L_x_12012:
        /* <DEDUP_REMOVED lines=54> */
.L_x_12020:
[----:B------:R-:W-:Y:S02]  /*36010*/  IADD3 R130, R130, 0x20, RZ ;  /* 0x0000002082827810 */ /* 0x000fe40007ffe0ff */
.L_x_11891:
[----:B------:R-:W-:Y:S05]  /*36020*/  BSYNC B1 ;  /* 0x0000000000017941 */ /* 0x000fea0003800000 */
.L_x_11890:
        /* <DEDUP_REMOVED lines=30> */
.L_x_12024:
[----:B------:R-:W-:Y:S02]  /*36210*/  IMAD.MOV.U32 R59, RZ, RZ, R26 ;  /* 0x000000ffff3b7224 */ /* 0x000fe400078e001a */
.L_x_12025:
[----:B------:R-:W-:Y:S05]  /*36220*/  BSYNC B2 ;  /* 0x0000000000027941 */ /* 0x000fea0003800000 */
.L_x_12023:
        /* <DEDUP_REMOVED lines=16> */
.L_x_12029:
[----:B------:R-:W-:Y:S05]  /*36330*/  BSYNC B3 ;  /* 0x0000000000037941 */ /* 0x000fea0003800000 */
.L_x_12028:
        /* <DEDUP_REMOVED lines=44> */
.L_x_12027:
[----:B------:R-:W-:Y:S05]  /*36600*/  BSYNC B2 ;  /* 0x0000000000027941 */ /* 0x000fea0003800000 */
.L_x_12026:
        /* <DEDUP_REMOVED lines=18> */
.L_x_12030:
        /* <DEDUP_REMOVED lines=12> */
.L_x_12033:
[----:B------:R-:W-:Y:S02]  /*367f0*/  MOV R31, R26 ;  /* 0x0000001a001f7202 */ /* 0x000fe40000000f00 */
.L_x_12034:
[----:B------:R-:W-:Y:S05]  /*36800*/  BSYNC B2 ;  /* 0x0000000000027941 */ /* 0x000fea0003800000 */
.L_x_12032:
        /* <DEDUP_REMOVED lines=16> */
.L_x_12038:
[----:B------:R-:W-:Y:S05]  /*36910*/  BSYNC B3 ;  /* 0x0000000000037941 */ /* 0x000fea0003800000 */
.L_x_12037:
        /* <DEDUP_REMOVED lines=44> */
.L_x_12036:
[----:B------:R-:W-:Y:S05]  /*36be0*/  BSYNC B2 ;  /* 0x0000000000027941 */ /* 0x000fea0003800000 */
.L_x_12035:
        /* <DEDUP_REMOVED lines=10> */
.L_x_12031:
        /* <DEDUP_REMOVED lines=12> */
.L_x_12040:
[----:B------:R-:W-:Y:S02]  /*36d50*/  IMAD.MOV.U32 R118, RZ, RZ, R26 ;  /* 0x000000ffff767224 */ /* 0x000fe400078e001a */
.L_x_12041:
[----:B------:R-:W-:Y:S05]  /*36d60*/  BSYNC B2 ;  /* 0x0000000000027941 */ /* 0x000fea0003800000 */
.L_x_12039:
        /* <DEDUP_REMOVED lines=16> */
.L_x_12045:
[----:B------:R-:W-:Y:S05]  /*36e70*/  BSYNC B3 ;  /* 0x0000000000037941 */ /* 0x000fea0003800000 */
.L_x_12044:
        /* <DEDUP_REMOVED lines=44> */
.L_x_12043:
[----:B------:R-:W-:Y:S05]  /*37140*/  BSYNC B2 ;  /* 0x0000000000027941 */ /* 0x000fea0003800000 */
.L_x_12042:
        /* <DEDUP_REMOVED lines=15> */
.L_x_12046:
        /* <DEDUP_REMOVED lines=12> */
.L_x_12049:
[----:B------:R-:W-:Y:S02]  /*37300*/  MOV R33, R26 ;  /* 0x0000001a00217202 */ /* 0x000fe40000000f00 */
.L_x_12050:
[----:B------:R-:W-:Y:S05]  /*37310*/  BSYNC B2 ;  /* 0x0000000000027941 */ /* 0x000fea0003800000 */
.L_x_12048:
        /* <DEDUP_REMOVED lines=16> */
.L_x_12054:
[----:B------:R-:W-:Y:S05]  /*37420*/  BSYNC B3 ;  /* 0x0000000000037941 */ /* 0x000fea0003800000 */
.L_x_12053:
        /* <DEDUP_REMOVED lines=44> */
.L_x_12052:
[----:B------:R-:W-:Y:S05]  /*376f0*/  BSYNC B2 ;  /* 0x0000000000027941 */ /* 0x000fea0003800000 */
.L_x_12051:
        /* <DEDUP_REMOVED lines=10> */
.L_x_12047:
        /* <DEDUP_REMOVED lines=12> */
.L_x_12056:
[----:B------:R-:W-:Y:S02]  /*37860*/  IMAD.MOV.U32 R68, RZ, RZ, R26 ;  /* 0x000000ffff447224 */ /* 0x000fe400078e001a */
.L_x_12057:
[----:B------:R-:W-:Y:S05]  /*37870*/  BSYNC B2 ;  /* 0x0000000000027941 */ /* 0x000fea0003800000 */
.L_x_12055:
        /* <DEDUP_REMOVED lines=16> */
.L_x_12061:
[----:B------:R-:W-:Y:S05]  /*37980*/  BSYNC B3 ;  /* 0x0000000000037941 */ /* 0x000fea0003800000 */
.L_x_12060:
        /* <DEDUP_REMOVED lines=44> */
.L_x_12059:
[----:B------:R-:W-:Y:S05]  /*37c50*/  BSYNC B2 ;  /* 0x0000000000027941 */ /* 0x000fea0003800000 */
.L_x_12058:
        /* <DEDUP_REMOVED lines=15> */
.L_x_12062:
        /* <DEDUP_REMOVED lines=12> */
.L_x_12065:
[----:B------:R-:W-:Y:S02]  /*37e10*/  MOV R35, R26 ;  /* 0x0000001a00237202 */ /* 0x000fe40000000f00 */
.L_x_12066:
[----:B------:R-:W-:Y:S05]  /*37e20*/  BSYNC B2 ;  /* 0x0000000000027941 */ /* 0x000fea0003800000 */
.L_x_12064:
        /* <DEDUP_REMOVED lines=16> */
.L_x_12070:
[----:B------:R-:W-:Y:S05]  /*37f30*/  BSYNC B3 ;  /* 0x0000000000037941 */ /* 0x000fea0003800000 */
.L_x_12069:
        /* <DEDUP_REMOVED lines=44> */
.L_x_12068:
[----:B------:R-:W-:Y:S05]  /*38200*/  BSYNC B2 ;  /* 0x0000000000027941 */ /* 0x000fea0003800000 */
.L_x_12067:
        /* <DEDUP_REMOVED lines=10> */
.L_x_12063:
        /* <DEDUP_REMOVED lines=12> */
.L_x_12072:
[----:B------:R-:W-:Y:S02]  /*38370*/  IMAD.MOV.U32 R68, RZ, RZ, R26 ;  /* 0x000000ffff447224 */ /* 0x000fe400078e001a */
.L_x_12073:
[----:B------:R-:W-:Y:S05]  /*38380*/  BSYNC B2 ;  /* 0x0000000000027941 */ /* 0x000fea0003800000 */
.L_x_12071:
        /* <DEDUP_REMOVED lines=16> */
.L_x_12077:
[----:B------:R-:W-:Y:S05]  /*38490*/  BSYNC B3 ;  /* 0x0000000000037941 */ /* 0x000fea0003800000 */
.L_x_12076:
        /* <DEDUP_REMOVED lines=44> */
.L_x_12075:
[----:B------:R-:W-:Y:S05]  /*38760*/  BSYNC B2 ;  /* 0x0000000000027941 */ /* 0x000fea0003800000 */
.L_x_12074:
        /* <DEDUP_REMOVED lines=15> */
.L_x_12078:
        /* <DEDUP_REMOVED lines=12> */
.L_x_12081:
[----:B------:R-:W-:Y:S02]  /*38920*/  MOV R36, R26 ;  /* 0x0000001a00247202 */ /* 0x000fe40000000f00 */
.L_x_12082:
[----:B------:R-:W-:Y:S05]  /*38930*/  BSYNC B2 ;  /* 0x0000000000027941 */ /* 0x000fea0003800000 */
.L_x_12080:
        /* <DEDUP_REMOVED lines=16> */
.L_x_12086:
[----:B------:R-:W-:Y:S05]  /*38a40*/  BSYNC B3 ;  /* 0x0000000000037941 */ /* 0x000fea0003800000 */
.L_x_12085:
        /* <DEDUP_REMOVED lines=44> */
.L_x_12084:
[----:B------:R-:W-:Y:S05]  /*38d10*/  BSYNC B2 ;  /* 0x0000000000027941 */ /* 0x000fea0003800000 */
.L_x_12083:
        /* <DEDUP_REMOVED lines=10> */
.L_x_12079:
        /* <DEDUP_REMOVED lines=12> */
.L_x_12088:
[----:B------:R-:W-:Y:S02]  /*38e80*/  IMAD.MOV.U32 R99, RZ, RZ, R26 ;  /* 0x000000ffff637224 */ /* 0x000fe400078e001a */
.L_x_12089:
[----:B------:R-:W-:Y:S05]  /*38e90*/  BSYNC B2 ;  /* 0x0000000000027941 */ /* 0x000fea0003800000 */
.L_x_12087:
        /* <DEDUP_REMOVED lines=16> */
.L_x_12093:
[----:B------:R-:W-:Y:S05]  /*38fa0*/  BSYNC B3 ;  /* 0x0000000000037941 */ /* 0x000fea0003800000 */
.L_x_12092:
        /* <DEDUP_REMOVED lines=44> */
.L_x_12091:
[----:B------:R-:W-:Y:S05]  /*39270*/  BSYNC B2 ;  /* 0x0000000000027941 */ /* 0x000fea0003800000 */
.L_x_12090:
        /* <DEDUP_REMOVED lines=13> */
.L_x_12094:
        /* <DEDUP_REMOVED lines=12> */
.L_x_12097:
[----:B------:R-:W-:Y:S02]  /*39410*/  MOV R37, R26 ;  /* 0x0000001a00257202 */ /* 0x000fe40000000f00 */
.L_x_12098:
[----:B------:R-:W-:Y:S05]  /*39420*/  BSYNC B2 ;  /* 0x0000000000027941 */ /* 0x000fea0003800000 */
.L_x_12096:
        /* <DEDUP_REMOVED lines=16> */
.L_x_12102:
[----:B------:R-:W-:Y:S05]  /*39530*/  BSYNC B3 ;  /* 0x0000000000037941 */ /* 0x000fea0003800000 */
.L_x_12101:
        /* <DEDUP_REMOVED lines=44> */
.L_x_12100:
[----:B------:R-:W-:Y:S05]  /*39800*/  BSYNC B2 ;  /* 0x0000000000027941 */ /* 0x000fea0003800000 */
.L_x_12099:
        /* <DEDUP_REMOVED lines=10> */
.L_x_12095:
        /* <DEDUP_REMOVED lines=12> */
.L_x_12104:
[----:B------:R-:W-:Y:S02]  /*39970*/  IMAD.MOV.U32 R129, RZ, RZ, R26 ;  /* 0x000000ffff817224 */ /* 0x000fe400078e001a */
.L_x_12105:
[----:B------:R-:W-:Y:S05]  /*39980*/  BSYNC B2 ;  /* 0x0000000000027941 */ /* 0x000fea0003800000 */
.L_x_12103:
        /* <DEDUP_REMOVED lines=16> */
.L_x_12109:
[----:B------:R-:W-:Y:S05]  /*39a90*/  BSYNC B3 ;  /* 0x0000000000037941 */ /* 0x000fea0003800000 */
.L_x_12108:
        /* <DEDUP_REMOVED lines=44> */
.L_x_12107:
[----:B------:R-:W-:Y:S05]  /*39d60*/  BSYNC B2 ;  /* 0x0000000000027941 */ /* 0x000fea0003800000 */
.L_x_12106:
        /* <DEDUP_REMOVED lines=13> */
.L_x_12110:
        /* <DEDUP_REMOVED lines=12> */
.L_x_12113:
[----:B------:R-:W-:Y:S02]  /*39f00*/  MOV R38, R26 ;  /* 0x0000001a00267202 */ /* 0x000fe40000000f00 */
.L_x_12114:
[----:B------:R-:W-:Y:S05]  /*39f10*/  BSYNC B2 ;  /* 0x0000000000027941 */ /* 0x000fea0003800000 */
.L_x_12112:
        /* <DEDUP_REMOVED lines=16> */
.L_x_12118:
[----:B------:R-:W-:Y:S05]  /*3a020*/  BSYNC B3 ;  /* 0x0000000000037941 */ /* 0x000fea0003800000 */
.L_x_12117:
        /* <DEDUP_REMOVED lines=44> */
.L_x_12116:
[----:B------:R-:W-:Y:S05]  /*3a2f0*/  BSYNC B2 ;  /* 0x0000000000027941 */ /* 0x000fea0003800000 */
.L_x_12115:
        /* <DEDUP_REMOVED lines=10> */
.L_x_12111:
        /* <DEDUP_REMOVED lines=12> */
.L_x_12120:
[----:B------:R-:W-:Y:S02]  /*3a460*/  IMAD.MOV.U32 R70, RZ, RZ, R26 ;  /* 0x000000ffff467224 */ /* 0x000fe400078e001a */
.L_x_12121:
[----:B------:R-:W-:Y:S05]  /*3a470*/  BSYNC B2 ;  /* 0x0000000000027941 */ /* 0x000fea0003800000 */
.L_x_12119:
        /* <DEDUP_REMOVED lines=16> */
.L_x_12125:
[----:B------:R-:W-:Y:S05]  /*3a580*/  BSYNC B3 ;  /* 0x0000000000037941 */ /* 0x000fea0003800000 */
.L_x_12124:
        /* <DEDUP_REMOVED lines=44> */
.L_x_12123:
[----:B------:R-:W-:Y:S05]  /*3a850*/  BSYNC B2 ;  /* 0x0000000000027941 */ /* 0x000fea0003800000 */
.L_x_12122:
        /* <DEDUP_REMOVED lines=13> */
.L_x_12126:
        /* <DEDUP_REMOVED lines=12> */
.L_x_12129:
[----:B------:R-:W-:Y:S02]  /*3a9f0*/  MOV R39, R26 ;  /* 0x0000001a00277202 */ /* 0x000fe40000000f00 */
.L_x_12130:
[----:B------:R-:W-:Y:S05]  /*3aa00*/  BSYNC B2 ;  /* 0x0000000000027941 */ /* 0x000fea0003800000 */
.L_x_12128:
        /* <DEDUP_REMOVED lines=16> */
.L_x_12134:
[----:B------:R-:W-:Y:S05]  /*3ab10*/  BSYNC B3 ;  /* 0x0000000000037941 */ /* 0x000fea0003800000 */
.L_x_12133:
        /* <DEDUP_REMOVED lines=44> */
.L_x_12132:
[----:B------:R-:W-:Y:S05]  /*3ade0*/  BSYNC B2 ;  /* 0x0000000000027941 */ /* 0x000fea0003800000 */
.L_x_12131:
        /* <DEDUP_REMOVED lines=10> */
.L_x_12127:
        /* <DEDUP_REMOVED lines=12> */
.L_x_12136:
[----:B------:R-:W-:Y:S02]  /*3af50*/  IMAD.MOV.U32 R70, RZ, RZ, R26 ;  /* 0x000000ffff467224 */ /* 0x000fe400078e001a */
.L_x_12137:
[----:B------:R-:W-:Y:S05]  /*3af60*/  BSYNC B2 ;  /* 0x0000000000027941 */ /* 0x000fea0003800000 */
.L_x_12135:
        /* <DEDUP_REMOVED lines=16> */
.L_x_12141:
[----:B------:R-:W-:Y:S05]  /*3b070*/  BSYNC B3 ;  /* 0x0000000000037941 */ /* 0x000fea0003800000 */
.L_x_12140:
        /* <DEDUP_REMOVED lines=44> */
.L_x_12139:
[----:B------:R-:W-:Y:S05]  /*3b340*/  BSYNC B2 ;  /* 0x0000000000027941 */ /* 0x000fea0003800000 */
.L_x_12138:
        /* <DEDUP_REMOVED lines=13> */
.L_x_12142:
        /* <DEDUP_REMOVED lines=12> */
.L_x_12145:
[----:B------:R-:W-:Y:S02]  /*3b4e0*/  MOV R40, R26 ;  /* 0x0000001a00287202 */ /* 0x000fe40000000f00 */
.L_x_12146:
[----:B------:R-:W-:Y:S05]  /*3b4f0*/  BSYNC B2 ;  /* 0x0000000000027941 */ /* 0x000fea0003800000 */
.L_x_12144:
        /* <DEDUP_REMOVED lines=16> */
.L_x_12150:
[----:B------:R-:W-:Y:S05]  /*3b600*/  BSYNC B3 ;  /* 0x0000000000037941 */ /* 0x000fea0003800000 */
.L_x_12149:
        /* <DEDUP_REMOVED lines=44> */
.L_x_12148:
[----:B------:R-:W-:Y:S05]  /*3b8d0*/  BSYNC B2 ;  /* 0x0000000000027941 */ /* 0x000fea0003800000 */
.L_x_12147:
        /* <DEDUP_REMOVED lines=10> */
.L_x_12143:
        /* <DEDUP_REMOVED lines=54> */
.L_x_12022:
[----:B------:R-:W-:Y:S05]  /*3bce0*/  BSYNC B1 ;  /* 0x0000000000017941 */ /* 0x000fea0003800000 */
.L_x_12021:
        /* <DEDUP_REMOVED lines=102> */
.L_x_12175:
        /* <DEDUP_REMOVED lines=191> */
.L_x_12176:
        /* <DEDUP_REMOVED lines=13> */
[----:B0-----:R-:W-:-:S05]  /*3d010*/  @!P6 MOV R68, 0x4 ;  /* 0x000000040044e802 */ /* 0x001fca0000000f00 */
        /* <DEDUP_REMOVED lines=34> */
[----:B------:R-:W-:Y:S01]  /*3d240*/  F2FP.PACK_AB R68, R69, R68 ;  /* 0x000000444544723e */ /* 0x000fe200000000ff */
        /* <DEDUP_REMOVED lines=10> */
[----:B------:R-:W-:Y:S01]  /*3d2f0*/  F2FP.PACK_AB R69, R70, R69 ;  /* 0x000000454645723e */ /* 0x000fe200000000ff */
        /* <DEDUP_REMOVED lines=17> */
[----:B------:R-:W-:Y:S01]  /*3d410*/  F2FP.PACK_AB R71, R132, R71 ;  /* 0x000000478447723e */ /* 0x000fe200000000ff */
[----:B------:R-:W-:-:S04]  /*3d420*/  IMAD.MOV.U32 R132, RZ, RZ, 0x10 ;  /* 0x00000010ff847424 */ /* 0x000fc800078e00ff */
[----:B------:R-:W-:-:S05]  /*3d430*/  IMAD.WIDE.U32 R132, R29, R132, c[0x0][0x208] ;  /* 0x000082001d847625 */ /* 0x000fca00078e0084 */
[----:B------:R0:W-:Y:S01]  /*3d440*/  STG.E.128 [R132.64], R68 ;  /* 0x0000004484007986 */ /* 0x0001e2000c101d06 */
[----:B------:R-:W-:-:S03]  /*3d450*/  IADD3 R29, R29, 0x20, RZ ;  /* 0x000000201d1d7810 */ /* 0x000fc60007ffe0ff */
.L_x_12154:
[----:B------:R-:W-:Y:S05]  /*3d460*/  BSYNC B1 ;  /* 0x0000000000017941 */ /* 0x000fea0003800000 */
.L_x_12153:
        /* <DEDUP_REMOVED lines=31> */
[----:B------:R-:W-:Y:S01]  /*3d660*/  F2FP.PACK_AB R68, R69, R68 ;  /* 0x000000444544723e */ /* 0x000fe200000000ff */
        /* <DEDUP_REMOVED lines=9> */
[----:B------:R-:W-:Y:S01]  /*3d700*/  F2FP.PACK_AB R69, R70, R69 ;  /* 0x000000454645723e */ /* 0x000fe200000000ff */
[----:B------:R-:W-:Y:S02]  /*3d710*/  FADD.FTZ R70, R83, -R132 ;  /* 0x8000008453467221 */ /* 0x000fe40000010000 */
[C---:B------:R-:W-:Y:S02]  /*3d720*/  FMUL.FTZ R71, R130.reuse, R71 ;  /* 0x0000004782477220 */ /* 0x040fe40000410000 */
[----:B------:R-:W-:Y:S02]  /*3d730*/  FMUL.FTZ R70, R130, R70 ;  /* 0x0000004682467220 */ /* 0x000fe40000410000 */
[----:B------:R-:W-:Y:S02]  /*3d740*/  FFMA.FTZ R71, R133, R71, R251 ;  /* 0x0000004785477223 */ /* 0x000fe400000100fb */
        /* <DEDUP_REMOVED lines=9> */
[----:B------:R-:W-:-:S04]  /*3d7e0*/  IMAD.MOV.U32 R132, RZ, RZ, 0x10 ;  /* 0x00000010ff847424 */ /* 0x000fc800078e00ff */
[----:B------:R-:W-:-:S05]  /*3d7f0*/  IMAD.WIDE.U32 R132, R29, R132, c[0x0][0x208] ;  /* 0x000082001d847625 */ /* 0x000fca00078e0084 */
[----:B------:R0:W-:Y:S01]  /*3d800*/  STG.E.128 [R132.64], R68 ;  /* 0x0000004484007986 */ /* 0x0001e2000c101d06 */
[----:B------:R-:W-:-:S03]  /*3d810*/  IADD3 R29, R29, 0x20, RZ ;  /* 0x000000201d1d7810 */ /* 0x000fc60007ffe0ff */
.L_x_12156:
[----:B------:R-:W-:Y:S05]  /*3d820*/  BSYNC B1 ;  /* 0x0000000000017941 */ /* 0x000fea0003800000 */
.L_x_12155:
        /* <DEDUP_REMOVED lines=33> */
[C---:B------:R-:W-:Y:S01]  /*3da40*/  IMAD.WIDE.U32 R132, R29.reuse, R132, c[0x0][0x208] ;  /* 0x000082001d847625 */ /* 0x040fe200078e0084 */
[----:B------:R-:W-:-:S04]  /*3da50*/  IADD3 R29, R29, 0x20, RZ ;  /* 0x000000201d1d7810 */ /* 0x000fc80007ffe0ff */
[----:B------:R0:W-:Y:S03]  /*3da60*/  STG.E.128 [R132.64], R68 ;  /* 0x0000004484007986 */ /* 0x0001e6000c101d06 */
.L_x_12158:
[----:B------:R-:W-:Y:S05]  /*3da70*/  BSYNC B1 ;  /* 0x0000000000017941 */ /* 0x000fea0003800000 */
.L_x_12157:
        /* <DEDUP_REMOVED lines=36> */
.L_x_12160:
[----:B------:R-:W-:Y:S05]  /*3dcc0*/  BSYNC B1 ;  /* 0x0000000000017941 */ /* 0x000fea0003800000 */
.L_x_12159:
        /* <DEDUP_REMOVED lines=36> */
.L_x_12162:
[----:B------:R-:W-:Y:S05]  /*3df10*/  BSYNC B1 ;  /* 0x0000000000017941 */ /* 0x000fea0003800000 */
.L_x_12161:
        /* <DEDUP_REMOVED lines=36> */
.L_x_12164:
[----:B------:R-:W-:Y:S05]  /*3e160*/  BSYNC B1 ;  /* 0x0000000000017941 */ /* 0x000fea0003800000 */
.L_x_12163:
        /* <DEDUP_REMOVED lines=36> */
.L_x_12166:
[----:B------:R-:W-:Y:S05]  /*3e3b0*/  BSYNC B1 ;  /* 0x0000000000017941 */ /* 0x000fea0003800000 */
.L_x_12165:
        /* <DEDUP_REMOVED lines=36> */
.L_x_12168:
[----:B------:R-:W-:Y:S05]  /*3e600*/  BSYNC B1 ;  /* 0x0000000000017941 */ /* 0x000fea0003800000 */
.L_x_12167:
        /* <DEDUP_REMOVED lines=36> */
.L_x_12170:
[----:B------:R-:W-:Y:S05]  /*3e850*/  BSYNC B1 ;  /* 0x0000000000017941 */ /* 0x000fea0003800000 */
.L_x_12169:
        /* <DEDUP_REMOVED lines=25> */
[----:B------:R-:W-:Y:S01]  /*3e9f0*/  F2FP.PACK_AB R69, R132, R130 ;  /* 0x000000828445723e */ /* 0x000fe200000000ff */
[----:B------:R-:W-:Y:S02]  /*3ea00*/  FFMA.FTZ R71, R13, R71, R21 ;  /* 0x000000470d477223 */ /* 0x000fe40000010015 */
[----:B------:R-:W-:Y:S01]  /*3ea10*/  FFMA.FTZ R199, R14, R199, R22 ;  /* 0x000000c70ec77223 */ /* 0x000fe20000010016 */
[----:B------:R-:W-:Y:S01]  /*3ea20*/  F2FP.PACK_AB R68, R133, R68 ;  /* 0x000000448544723e */ /* 0x000fe200000000ff */
[----:B------:R-:W-:-:S02]  /*3ea30*/  FFMA.FTZ R138, R12, R138, R20 ;  /* 0x0000008a0c8a7223 */ /* 0x000fc40000010014 */
[----:B------:R-:W-:Y:S01]  /*3ea40*/  IMAD.MOV.U32 R132, RZ, RZ, 0x10 ;  /* 0x00000010ff847424 */ /* 0x000fe200078e00ff */
[----:B------:R-:W-:Y:S02]  /*3ea50*/  F2FP.PACK_AB R71, R199, R71 ;  /* 0x00000047c747723e */ /* 0x000fe400000000ff */
[----:B------:R-:W-:Y:S01]  /*3ea60*/  F2FP.PACK_AB R70, R138, R70 ;  /* 0x000000468a46723e */ /* 0x000fe200000000ff */
[----:B------:R-:W-:-:S05]  /*3ea70*/  IMAD.WIDE.U32 R132, R29, R132, c[0x0][0x208] ;  /* 0x000082001d847625 */ /* 0x000fca00078e0084 */
[----:B------:R0:W-:Y:S02]  /*3ea80*/  STG.E.128 [R132.64], R68 ;  /* 0x0000004484007986 */ /* 0x0001e4000c101d06 */
.L_x_12172:
[----:B------:R-:W-:Y:S05]  /*3ea90*/  BSYNC B1 ;  /* 0x0000000000017941 */ /* 0x000fea0003800000 */
.L_x_12171:
[----:B------:R-:W-:-:S10]  /*3eaa0*/  HFMA2.MMA R29, -RZ, RZ, 0, 2.384185791015625e-07 ;  /* 0x00000004ff1d7435 */ /* 0x000fd400000001ff */
[----:B------:R-:W-:-:S05]  /*3eab0*/  IMAD R6, R29, c[0x0][0x160], R6 ;  /* 0x000058001d067a24 */ /* 0x000fca00078e0206 */
[----:B------:R-:W-:-:S13]  /*3eac0*/  ISETP.GE.AND P0, PT, R6, c[0x0][0x164], PT ;  /* 0x0000590006007a0c */ /* 0x000fda0003f06270 */
[----:B0-----:R-:W-:Y:S01]  /*3ead0*/  @P0 CALL.REL.NOINC `(.L_x_12173) ;  /* 0x0000001000000944 */ /* 0x001fe20003c00000 */
[----:B------:R-:W-:Y:S05]  /*3eae0*/  BRA `(.L_x_12174) ;  /* 0xfffc318000007947 */ /* 0x000fea000383ffff */
.L_x_12173:
[----:B------:R-:W-:Y:S05]  /*3eaf0*/  BSYNC B0 ;  /* 0x0000000000007941 */ /* 0x000fea0003800000 */
.L_x_10841:
[----:B------:R-:W-:Y:S05]  /*3eb00*/  EXIT ;  /* 0x000000000000794d */ /* 0x000fea0003800000 */
.L_x_12151:
[----:B------:R-:W-:Y:S01]  /*3eb10*/  IMAD.MOV.U32 R70, RZ, RZ, 0x1 ;  /* 0x00000001ff467424 */ /* 0x000fe200078e00ff */
[----:B------:R-:W-:Y:S01]  /*3eb20*/  MOV R68, 0x3eb60 ;  /* 0x0003eb6000447802 */ /* 0x000fe20000000f00 */
[----:B------:R-:W-:Y:S02]  /*3eb30*/  IMAD.MOV.U32 R130, RZ, RZ, 0x1f ;  /* 0x0000001fff827424 */ /* 0x000fe400078e00ff */
[----:B------:R-:W-:Y:S02]  /*3eb40*/  IMAD.MOV.U32 R69, RZ, RZ, -0x1 ;  /* 0xffffffffff457424 */ /* 0x000fe400078e00ff */
[----:B------:R-:W-:Y:S05]  /*3eb50*/  CALL.REL.NOINC `($__internal_14_$__cuda_sm70_shflsync_bfly_p) ;  /* 0x00000e3000007944 */ /* 0x000fea0003c00000 */
[----:B-1----:R-:W-:Y:S05]  /*3eb60*/  BRA `(.L_x_12175) ;  /* 0xffffd7e000007947 */ /* 0x002fea000383ffff */
.L_x_12152:
[----:B------:R-:W-:Y:S01]  /*3eb70*/  IMAD.MOV.U32 R70, RZ, RZ, 0x2 ;  /* 0x00000002ff467424 */ /* 0x000fe200078e00ff */
[----:B------:R-:W-:Y:S01]  /*3eb80*/  MOV R68, 0x3ebc0 ;  /* 0x0003ebc000447802 */ /* 0x000fe20000000f00 */
[----:B------:R-:W-:Y:S02]  /*3eb90*/  IMAD.MOV.U32 R130, RZ, RZ, 0x1f ;  /* 0x0000001fff827424 */ /* 0x000fe400078e00ff */
[----:B------:R-:W-:Y:S02]  /*3eba0*/  IMAD.MOV.U32 R69, RZ, RZ, -0x1 ;  /* 0xffffffffff457424 */ /* 0x000fe400078e00ff */
[----:B------:R-:W-:Y:S05]  /*3ebb0*/  CALL.REL.NOINC `($__internal_14_$__cuda_sm70_shflsync_bfly_p) ;  /* 0x00000dd000007944 */ /* 0x000fea0003c00000 */
[----:B-1----:R-:W-:Y:S01]  /*3ebc0*/  FADD.FTZ R71, R71, R70 ;  /* 0x0000004647477221 */ /* 0x002fe20000010000 */
[----:B------:R-:W-:Y:S01]  /*3ebd0*/  MOV R68, 0x3ec20 ;  /* 0x0003ec2000447802 */ /* 0x000fe20000000f00 */
[----:B------:R-:W-:-:S02]  /*3ebe0*/  IMAD.MOV.U32 R70, RZ, RZ, 0x4 ;  /* 0x00000004ff467424 */ /* 0x000fc400078e00ff */
[----:B------:R-:W-:Y:S02]  /*3ebf0*/  IMAD.MOV.U32 R130, RZ, RZ, 0x1f ;  /* 0x0000001fff827424 */ /* 0x000fe400078e00ff */
[----:B------:R-:W-:Y:S02]  /*3ec00*/  IMAD.MOV.U32 R69, RZ, RZ, -0x1 ;  /* 0xffffffffff457424 */ /* 0x000fe400078e00ff */
[----:B------:R-:W-:Y:S05]  /*3ec10*/  CALL.REL.NOINC `($__internal_14_$__cuda_sm70_shflsync_bfly_p) ;  /* 0x00000d7000007944 */ /* 0x000fea0003c00000 */
[----:B-1----:R-:W-:Y:S01]  /*3ec20*/  FADD.FTZ R71, R71, R70 ;  /* 0x0000004647477221 */ /* 0x002fe20000010000 */
[----:B------:R-:W-:Y:S01]  /*3ec30*/  MOV R130, 0x1f ;  /* 0x0000001f00827802 */ /* 0x000fe20000000f00 */
[----:B------:R-:W-:Y:S01]  /*3ec40*/  IMAD.MOV.U32 R70, RZ, RZ, 0x8 ;  /* 0x00000008ff467424 */ /* 0x000fe200078e00ff */
[----:B------:R-:W-:Y:S01]  /*3ec50*/  MOV R68, 0x3ec80 ;  /* 0x0003ec8000447802 */ /* 0x000fe20000000f00 */
[----:B------:R-:W-:Y:S02]  /*3ec60*/  IMAD.MOV.U32 R69, RZ, RZ, -0x1 ;  /* 0xffffffffff457424 */ /* 0x000fe400078e00ff */
[----:B------:R-:W-:Y:S05]  /*3ec70*/  CALL.REL.NOINC `($__internal_14_$__cuda_sm70_shflsync_bfly_p) ;  /* 0x00000d1000007944 */ /* 0x000fea0003c00000 */
[----:B-1----:R-:W-:Y:S01]  /*3ec80*/  FADD.FTZ R71, R71, R70 ;  /* 0x0000004647477221 */ /* 0x002fe20000010000 */
[----:B------:R-:W-:Y:S01]  /*3ec90*/  MOV R68, 0x3ece0 ;  /* 0x0003ece000447802 */ /* 0x000fe20000000f00 */
[----:B------:R-:W-:Y:S02]  /*3eca0*/  IMAD.MOV.U32 R70, RZ, RZ, 0x10 ;  /* 0x00000010ff467424 */ /* 0x000fe400078e00ff */
[----:B------:R-:W-:-:S02]  /*3ecb0*/  IMAD.MOV.U32 R130, RZ, RZ, 0x1f ;  /* 0x0000001fff827424 */ /* 0x000fc400078e00ff */
[----:B------:R-:W-:Y:S02]  /*3ecc0*/  IMAD.MOV.U32 R69, RZ, RZ, -0x1 ;  /* 0xffffffffff457424 */ /* 0x000fe400078e00ff */
[----:B------:R-:W-:Y:S05]  /*3ecd0*/  CALL.REL.NOINC `($__internal_14_$__cuda_sm70_shflsync_bfly_p) ;  /* 0x00000cb000007944 */ /* 0x000fea0003c00000 */
        /* <DEDUP_REMOVED lines=177> */
[----:B------:R-:W-:Y:S05]  /*3f7f0*/  CALL.REL.NOINC `($__internal_14_$__cuda_sm70_shflsync_bfly_p) ;  /* 0x0000019000007944 */ /* 0x000fea0003c00000 */
[----:B-1----:R-:W-:Y:S01]  /*3f800*/  FADD.FTZ R71, R71, R70 ;  /* 0x0000004647477221 */ /* 0x002fe20000010000 */
[----:B------:R-:W-:Y:S01]  /*3f810*/  MOV R68, 0x3f860 ;  /* 0x0003f86000447802 */ /* 0x000fe20000000f00 */
[----:B------:R-:W-:Y:S02]  /*3f820*/  IMAD.MOV.U32 R70, RZ, RZ, 0x2 ;  /* 0x00000002ff467424 */ /* 0x000fe400078e00ff */
[----:B------:R-:W-:Y:S02]  /*3f830*/  IMAD.MOV.U32 R130, RZ, RZ, 0x1f ;  /* 0x0000001fff827424 */ /* 0x000fe400078e00ff */
[----:B------:R-:W-:Y:S02]  /*3f840*/  IMAD.MOV.U32 R69, RZ, RZ, -0x1 ;  /* 0xffffffffff457424 */ /* 0x000fe400078e00ff */
[----:B------:R-:W-:Y:S05]  /*3f850*/  CALL.REL.NOINC `($__internal_14_$__cuda_sm70_shflsync_bfly_p) ;  /* 0x0000013000007944 */ /* 0x000fea0003c00000 */
[----:B-1----:R-:W-:Y:S01]  /*3f860*/  FADD.FTZ R71, R71, R70 ;  /* 0x0000004647477221 */ /* 0x002fe20000010000 */
[----:B------:R-:W-:Y:S01]  /*3f870*/  HFMA2.MMA R70, -RZ, RZ, 0, 2.384185791015625e-07 ;  /* 0x00000004ff467435 */ /* 0x000fe200000001ff */
[----:B------:R-:W-:Y:S01]  /*3f880*/  IMAD.MOV.U32 R130, RZ, RZ, 0x1f ;  /* 0x0000001fff827424 */ /* 0x000fe200078e00ff */
[----:B------:R-:W-:Y:S01]  /*3f890*/  MOV R68, 0x3f8c0 ;  /* 0x0003f8c000447802 */ /* 0x000fe20000000f00 */
[----:B------:R-:W-:-:S03]  /*3f8a0*/  IMAD.MOV.U32 R69, RZ, RZ, -0x1 ;  /* 0xffffffffff457424 */ /* 0x000fc600078e00ff */
        /* <DEDUP_REMOVED lines=13> */
[----:B-1----:R-:W-:Y:S05]  /*3f980*/  BRA `(.L_x_12176) ;  /* 0xffffd5b000007947 */ /* 0x002fea000383ffff */
        .weak           $__internal_14_$__cuda_sm70_shflsync_bfly_p
        .type           $__internal_14_$__cuda_sm70_shflsync_bfly_p,@function
        .size           $__internal_14_$__cuda_sm70_shflsync_bfly_p,(.L_x_65394 - $__internal_14_$__cuda_sm70_shflsync_bfly_p)
$__internal_14_$__cuda_sm70_shflsync_bfly_p:
[----:B------:R-:W-:Y:S04]  /*3f990*/  WARPSYNC R69 ;  /* 0x0000004500007348 */ /* 0x000fe80003800000 */
[----:B------:R0:W1:Y:S02]  /*3f9a0*/  SHFL.BFLY PT, R70, R71, R70, R130 ;  /* 0x0c00004647467389 */ /* 0x00006400000e0082 */
[----:B0-----:R-:W-:-:S04]  /*3f9b0*/  IMAD.MOV.U32 R69, RZ, RZ, 0x0 ;  /* 0x00000000ff457424 */ /* 0x001fc800078e00ff */
[----:B------:R-:W-:Y:S05]  /*3f9c0*/  RET.REL.NODEC R68 `(_ZN10layer_norm31ln_parallel_residual_fwd_kernelINS_13Kernel_traitsI6__halfS2_S2_S2_fjLj2560ELj1ELj4ELj1ELj16ENS_18Kernel_traits_baseILj2560ES2_S2_S2_S2_fjLj128EEEEELb1ELb1ELb0EEEvNS_9FwdParamsE) ;  /* 0xfffc063044007950 */ /* 0x000fea0003c3ffff */
.L_x_12177:
        /* <DEDUP_REMOVED lines=11> */
.L_x_65394:


//--------------------- .text._ZN10layer_norm31ln_parallel_residual_fwd_kernelINS_13Kernel_traitsI6__halfS2_S2_S2_fjLj2560ELj1ELj4ELj1ELj16ENS_18Kernel_traits_baseILj2560ES2_S2_S2_S2_fjLj128EEEEELb1ELb1ELb1EEEvNS_9FwdParamsE --------------------------
	.section	.text._ZN10layer_norm31ln_parallel_residual_fwd_kernelINS_13Kernel_traitsI6__halfS2_S2_S2_fjLj2560ELj1ELj4ELj1ELj16ENS_18Kernel_traits_baseILj2560ES2_S2_S2_S2_fjLj128EEEEELb1ELb1ELb1EEEvNS_9FwdParamsE,"ax",@progbits
	.sectioninfo	@"SHI_REGISTERS=255"
	.align	128
        .global         _ZN10layer_norm31ln_parallel_residual_fwd_kernelINS_13Kernel_traitsI6__halfS2_S2_S2_fjLj2560ELj1ELj4ELj1ELj16ENS_18Kernel_traits_baseILj2560ES2_S2_S2_S2_fjLj128EEEEELb1ELb1ELb1EEEvNS_9FwdParamsE
        .type           _ZN10layer_norm31ln_parallel_residual_fwd_kernelINS_13Kernel_traitsI6__halfS2_S2_S2_fjLj2560ELj1ELj4ELj1ELj16ENS_18Kernel_traits_baseILj2560ES2_S2_S2_S2_fjLj128EEEEELb1ELb1ELb1EEEvNS_9FwdParamsE,@function
        .size           _ZN10layer_norm31ln_parallel_residual_fwd_kernelINS_13Kernel_traitsI6__halfS2_S2_S2_fjLj2560ELj1ELj4ELj1ELj16ENS_18Kernel_traits_baseILj2560ES2_S2_S2_S2_fjLj128EEEEELb1ELb1ELb1EEEvNS_9FwdParamsE,(.L_x_65395 - _ZN10layer_norm31ln_parallel_residual_fwd_kernelINS_13Kernel_traitsI6__halfS2_S2_S2_fjLj2560ELj1ELj4ELj1ELj16ENS_18Kernel_traits_baseILj2560ES2_S2_S2_S2_fjLj128EEEEELb1ELb1ELb1EEEvNS_9FwdParamsE)
        .other          _ZN10layer_norm31ln_parallel_residual_fwd_kernelINS_13Kernel_traitsI6__halfS2_S2_S2_fjLj2560ELj1ELj4ELj1ELj16ENS_18Kernel_traits_baseILj2560ES2_S2_S2_S2_fjLj128EEEEELb1ELb1ELb1EEEvNS_9FwdParamsE,@"STO_CUDA_ENTRY STV_DEFAULT"
_ZN10layer_norm31ln_parallel_residual_fwd_kernelINS_13Kernel_traitsI6__halfS2_S2_S2_fjLj2560ELj1ELj4ELj1ELj16ENS_18Kernel_traits_baseILj2560ES2_S2_S2_S2_fjLj128EEEEELb1ELb1ELb1EEEvNS_9FwdParamsE:
.text._ZN10layer_norm31ln_parallel_residual_fwd_kernelINS_13Kernel_traitsI6__halfS2_S2_S2_fjLj2560ELj1ELj4ELj1ELj16ENS_18Kernel_traits_baseILj2560ES2_S2_S2_S2_fjLj128EEEEELb1ELb1ELb1EEEvNS_9FwdParamsE:
[----:B------:R-:W-:Y:S02]  /*0000*/  IMAD.MOV.U32 R1, RZ, RZ, c[0x0][0x28] ;  /* 0x00000a00ff017624 */ /* 0x000fe400078e00ff */
[----:B------:R-:W-:Y:S02]  /*0010*/  ULDC.U8 UR4, c[0x0][0x244] ;  /* 0x0000910000047ab9 */ /* 0x000fe40000000000 */
[----:B------:R-:W-:Y:S01]  /*0020*/  ISETP.NE.AND P1, PT, RZ, UR4, PT ;  /* 0x00000004ff007c0c */ /* 0x000fe2000bf25270 */
[----:B------:R-:W-:Y:S01]  /*0030*/  ULDC.64 UR4, c[0x0][0x230] ;  /* 0x00008c0000047ab9 */ /* 0x000fe20000000a00 */
[----:B------:R-:W-:Y:S01]  /*0040*/  IMAD.MOV.U32 R201, RZ, RZ, c[0x0][0x238] ;  /* 0x00008e00ffc97624 */ /* 0x000fe200078e00ff */
[----:B------:R-:W-:Y:S01]  /*0050*/  ULDC.64 UR6, c[0x0][0x118] ;  /* 0x0000460000067ab9 */ /* 0x000fe20000000a00 */
[----:B------:R-:W-:Y:S02]  /*0060*/  IMAD.U32 R2, RZ, RZ, UR4 ;  /* 0x00000004ff027e24 */ /* 0x000fe4000f8e00ff */
[----:B------:R-:W-:Y:S02]  /*0070*/  IMAD.U32 R3, RZ, RZ, UR5 ;  /* 0x00000005ff037e24 */ /* 0x000fe4000f8e00ff */
[----:B------:R-:W-:-:S05]  /*0080*/  IMAD.MOV.U32 R26, RZ, RZ, c[0x0][0x23c] ;  /* 0x00008f00ff1a7624 */ /* 0x000fca00078e00ff */
[----:B------:R-:W2:Y:S01]  /*0090*/  @P1 LDG.E.64 R2, [R2.64] ;  /* 0x0000000602021981 */ /* 0x000ea2000c1e1b00 */
[----:B------:R-:W-:Y:S01]  /*00a0*/  @P1 MOV R4, R201 ;  /* 0x000000c900041202 */ /* 0x000fe20000000f00 */
[----:B------:R-:W-:-:S05]  /*00b0*/  @P1 IMAD.MOV.U32 R5, RZ, RZ, R26 ;  /* 0x000000ffff051224 */ /* 0x000fca00078e001a */
[----:B------:R0:W3:Y:S01]  /*00c0*/  @P1 LDG.E.64 R20, [R4.64] ;  /* 0x0000000604141981 */ /* 0x0000e2000c1e1b00 */
[----:B------:R-:W-:-:S03]  /*00d0*/  ISETP.NE.U32.AND P0, PT, RZ, c[0x0][0x218], PT ;  /* 0x00008600ff007a0c */ /* 0x000fc60003f05070 */
[----:B------:R-:W1:Y:S01]  /*00e0*/  S2R R42, SR_TID.X ;  /* 0x00000000002a7919 */ /* 0x000e620000002100 */
[----:B------:R-:W-:-:S03]  /*00f0*/  ISETP.NE.AND.EX P0, PT, RZ, c[0x0][0x21c], PT, P0 ;  /* 0x00008700ff007a0c */ /* 0x000fc60003f05300 */
[----:B------:R-:W4:Y:S01]  /*0100*/  S2R R31, SR_CTAID.X ;  /* 0x00000000001f7919 */ /* 0x000f220000002500 */
[----:B-1----:R-:W-:-:S05]  /*0110*/  IMAD.SHL.U32 R0, R42, 0x10, RZ ;  /* 0x000000102a007824 */ /* 0x002fca00078e00ff */
[----:B------:R-:W-:-:S04]  /*0120*/  LOP3.LUT R30, R0, 0x1f0, RZ, 0xc0, !PT ;  /* 0x000001f0001e7812 */ /* 0x000fc800078ec0ff */
[----:B------:R-:W-:-:S05]  /*0130*/  IADD3 R22, P2, R30, c[0x0][0x218], RZ ;  /* 0x000086001e167a10 */ /* 0x000fca0007f5e0ff */
[----:B------:R-:W-:Y:S02]  /*0140*/  IMAD.X R23, RZ, RZ, c[0x0][0x21c], P2 ;  /* 0x00008700ff177624 */ /* 0x000fe400010e06ff */
[----:B----4-:R-:W-:-:S03]  /*0150*/  IMAD R173, R31, c[0x0][0x0], R42 ;  /* 0x000000001fad7a24 */ /* 0x010fc600078e022a */
[----:B------:R1:W5:Y:S01]  /*0160*/  @P0 LDG.E.128 R16, [R22.64] ;  /* 0x0000000616100981 */ /* 0x000362000c1e1d00 */
[----:B------:R-:W-:Y:S01]  /*0170*/  IMAD.WIDE.U32 R24, R173, -0x326172a9, RZ ;  /* 0xcd9e8d57ad187825 */ /* 0x000fe200078e00ff */
[----:B------:R-:W-:Y:S02]  /*0180*/  SHF.R.U32.HI R42, RZ, 0x5, R42 ;  /* 0x00000005ff2a7819 */ /* 0x000fe4000001162a */
[----:B------:R1:W5:Y:S03]  /*0190*/  @P0 LDG.E.128 R12, [R22.64+0x200] ;  /* 0x00020006160c0981 */ /* 0x000366000c1e1d00 */
[----:B------:R-:W-:Y:S01]  /*01a0*/  IMAD R42, R31, 0x4, R42 ;  /* 0x000000041f2a7824 */ /* 0x000fe200078e022a */
[----:B------:R1:W5:Y:S04]  /*01b0*/  @P0 LDG.E.128 R8, [R22.64+0x400] ;  /* 0x0004000616080981 */ /* 0x000368000c1e1d00 */
[----:B0-----:R1:W5:Y:S04]  /*01c0*/  @P0 LDG.E.128 R4, [R22.64+0x600] ;  /* 0x0006000616040981 */ /* 0x001368000c1e1d00 */
[----:B------:R1:W5:Y:S04]  /*01d0*/  @P0 LDG.E.128 R44, [R22.64+0x800] ;  /* 0x00080006162c0981 */ /* 0x000368000c1e1d00 */
[----:B------:R1:W5:Y:S04]  /*01e0*/  @P0 LDG.E.128 R104, [R22.64+0xa00] ;  /* 0x000a000616680981 */ /* 0x000368000c1e1d00 */
[----:B------:R1:W5:Y:S04]  /*01f0*/  @P0 LDG.E.128 R100, [R22.64+0xc00] ;  /* 0x000c000616640981 */ /* 0x000368000c1e1d00 */
[----:B------:R1:W5:Y:S04]  /*0200*/  @P0 LDG.E.128 R96, [R22.64+0xe00] ;  /* 0x000e000616600981 */ /* 0x000368000c1e1d00 */
[----:B------:R1:W5:Y:S04]  /*0210*/  @P0 LDG.E.128 R92, [R22.64+0x1000] ;  /* 0x00100006165c0981 */ /* 0x000368000c1e1d00 */
[----:B------:R1:W5:Y:S01]  /*0220*/  @P0 LDG.E.128 R88, [R22.64+0x1200] ;  /* 0x0012000616580981 */ /* 0x000362000c1e1d00 */
[----:B--2---:R-:W0:Y:S08]  /*0230*/  @P1 R2UR UR4, R2 ;  /* 0x00000000020413c2 */ /* 0x004e3000000e0000 */
[----:B------:R-:W2:Y:S01]  /*0240*/  @P1 R2UR UR5, R3 ;  /* 0x00000000030513c2 */ /* 0x000ea200000e0000 */
[----:B---3--:R-:W-:-:S05]  /*0250*/  @P1 IADD3 R201, P2, R20, c[0x0][0x240], RZ ;  /* 0x0000900014c91a10 */ /* 0x008fca0007f5e0ff */
[----:B------:R-:W-:-:S05]  /*0260*/  @P1 IMAD.X R26, RZ, RZ, R21, P2 ;  /* 0x000000ffff1a1224 */ /* 0x000fca00010e0615 */
[--C-:B------:R-:W-:Y:S02]  /*0270*/  SHF.R.U64 R171, R201, 0x2, R26.reuse ;  /* 0x00000002c9ab7819 */ /* 0x100fe4000000121a */
[----:B------:R-:W-:-:S03]  /*0280*/  SHF.R.U32.HI R169, RZ, 0x2, R26 ;  /* 0x00000002ffa97819 */ /* 0x000fc6000001161a */
[----:B------:R-:W-:Y:S01]  /*0290*/  IMAD.WIDE.U32 R20, R171, -0x2daee0ad, RZ ;  /* 0xd2511f53ab147825 */ /* 0x000fe200078e00ff */
[----:B0-----:R-:W-:Y:S01]  /*02a0*/  LOP3.LUT R0, R25, UR4, R169, 0x96, !PT ;  /* 0x0000000419007c12 */ /* 0x001fe2000f8e96a9 */
[----:B------:R-:W-:-:S03]  /*02b0*/  UIADD3 UR9, UR4, -0x61c88647, URZ ;  /* 0x9e3779b904097890 */ /* 0x000fc6000fffe03f */
[----:B--2---:R-:W-:Y:S01]  /*02c0*/  LOP3.LUT R26, R21, UR5, RZ, 0x3c, !PT ;  /* 0x00000005151a7c12 */ /* 0x004fe2000f8e3cff */
        /* <DEDUP_REMOVED lines=31> */
[----:B------:R-:W-:-:S03]  /*04c0*/  UIADD3 UR20, UR5, 0x646e171e, URZ ;  /* 0x646e171e05147890 */ /* 0x000fc6000fffe03f */
[----:B------:R-:W-:Y:S01]  /*04d0*/  IMAD.WIDE.U32 R20, R20, -0x2daee0ad, RZ ;  /* 0xd2511f5314147825 */ /* 0x000fe200078e00ff */
[----:B------:R-:W-:-:S04]  /*04e0*/  LOP3.LUT R26, R25, UR19, R26, 0x96, !PT ;  /* 0x00000013191a7c12 */ /* 0x000fc8000f8e961a */
        /* <DEDUP_REMOVED lines=8> */
[----:B------:R-:W-:Y:S02]  /*0570*/  UIADD3 UR23, UR4, -0xe443238, URZ ;  /* 0xf1bbcdc804177890 */ /* 0x000fe4000fffe03f */
[----:B------:R-:W-:Y:S01]  /*0580*/  UIADD3 UR24, UR5, -0x24c28bd8, URZ ;  /* 0xdb3d742805187890 */ /* 0x000fe2000fffe03f */
[----:B-1----:R-:W-:Y:S01]  /*0590*/  IMAD.HI.U32 R23, R167, -0x326172a9, RZ ;  /* 0xcd9e8d57a7177827 */ /* 0x002fe200078e00ff */
[----:B------:R-:W-:-:S03]  /*05a0*/  IADD3 R2, P2, R30, c[0x0][0x1b0], RZ ;  /* 0x00006c001e027a10 */ /* 0x000fc60007f5e0ff */
[----:B------:R-:W-:Y:S01]  /*05b0*/  IMAD.HI.U32 R21, R168, -0x2daee0ad, RZ ;  /* 0xd2511f53a8157827 */ /* 0x000fe200078e00ff */
[----:B------:R-:W-:Y:S02]  /*05c0*/  IADD3.X R3, RZ, c[0x0][0x1b4], RZ, P2, !PT ;  /* 0x00006d00ff037a10 */ /* 0x000fe400017fe4ff */
[----:B------:R-:W-:Y:S02]  /*05d0*/  LOP3.LUT R170, R23, UR23, R28, 0x96, !PT ;  /* 0x0000001717aa7c12 */ /* 0x000fe4000f8e961c */
        /* <DEDUP_REMOVED lines=22> */
[--C-:B------:R-:W-:Y:S01]  /*0740*/  HADD2.F32 R149, -RZ, R88.reuse.H0_H0 ;  /* 0x20000058ff957230 */ /* 0x100fe20000004100 */
[----:B------:R-:W-:Y:S01]  /*0750*/  UIADD3 UR25, UR4, -0x700cb87f, URZ ;  /* 0x8ff3478104197890 */ /* 0x000fe2000fffe03f */
[----:B------:R-:W-:Y:S01]  /*0760*/  HADD2.F32 R151, -RZ, R88.H1_H1 ;  /* 0x30000058ff977230 */ /* 0x000fe20000004100 */
[----:B------:R-:W-:Y:S01]  /*0770*/  UIADD3 UR26, UR5, -0x695add53, URZ ;  /* 0x96a522ad051a7890 */ /* 0x000fe2000fffe03f */
[--C-:B------:R-:W-:Y:S01]  /*0780*/  HADD2.F32 R152, -RZ, R89.reuse.H0_H0 ;  /* 0x20000059ff987230 */ /* 0x100fe20000004100 */
[----:B------:R-:W-:Y:S01]  /*0790*/  IMAD R168, R168, -0x2daee0ad, RZ ;  /* 0xd2511f53a8a87824 */ /* 0x000fe200078e02ff */
[----:B------:R-:W-:Y:S01]  /*07a0*/  HADD2.F32 R153, -RZ, R89.H1_H1 ;  /* 0x30000059ff997230 */ /* 0x000fe20000004100 */
[----:B------:R-:W-:Y:S01]  /*07b0*/  IMAD R167, R167, -0x326172a9, RZ ;  /* 0xcd9e8d57a7a77824 */ /* 0x000fe200078e02ff */
[--C-:B------:R-:W-:Y:S01]  /*07c0*/  HADD2.F32 R37, -RZ, R18.reuse.H0_H0 ;  /* 0x20000012ff257230 */ /* 0x100fe20000004100 */
[----:B------:R-:W-:Y:S01]  /*07d0*/  IMAD.HI.U32 R88, R172, -0x326172a9, RZ ;  /* 0xcd9e8d57ac587827 */ /* 0x000fe200078e00ff */
[----:B------:R-:W-:Y:S01]  /*07e0*/  HADD2.F32 R36, -RZ, R18.H1_H1 ;  /* 0x30000012ff247230 */ /* 0x000fe20000004100 */
[----:B------:R0:W5:Y:S01]  /*07f0*/  LDG.E.128 R84, [R2.64] ;  /* 0x0000000602547981 */ /* 0x000162000c1e1d00 */
[--C-:B------:R-:W-:Y:S01]  /*0800*/  HADD2.F32 R35, -RZ, R19.reuse.H0_H0 ;  /* 0x20000013ff237230 */ /* 0x100fe20000004100 */
[----:B------:R-:W-:Y:S01]  /*0810*/  IMAD.HI.U32 R89, R170, -0x2daee0ad, RZ ;  /* 0xd2511f53aa597827 */ /* 0x000fe200078e00ff */
[----:B------:R-:W-:Y:S01]  /*0820*/  HADD2.F32 R34, -RZ, R19.H1_H1 ;  /* 0x30000013ff227230 */ /* 0x000fe20000004100 */
[----:B------:R0:W5:Y:S01]  /*0830*/  LDG.E.128 R80, [R2.64+0x200] ;  /* 0x0002000602507981 */ /* 0x000162000c1e1d00 */
[--C-:B------:R-:W-:Y:S01]  /*0840*/  HADD2.F32 R41, -RZ, R16.reuse.H0_H0 ;  /* 0x20000010ff297230 */ /* 0x100fe20000004100 */
[----:B------:R-:W-:Y:S01]  /*0850*/  BSSY B0, `(.L_x_12178) ;  /* 0x0003c33000007945 */ /* 0x000fe20003800000 */
[----:B------:R-:W-:Y:S01]  /*0860*/  HADD2.F32 R40, -RZ, R16.H1_H1 ;  /* 0x30000010ff287230 */ /* 0x000fe20000004100 */
[----:B------:R0:W5:Y:S01]  /*0870*/  LDG.E.128 R76, [R2.64+0x400] ;  /* 0x00040006024c7981 */ /* 0x000162000c1e1d00 */
[----:B------:R-:W-:-:S02]  /*0880*/  HADD2.F32 R39, -RZ, R17.H0_H0 ;  /* 0x20000011ff277230 */ /* 0x000fc40000004100 */
[----:B------:R-:W-:Y:S01]  /*0890*/  HADD2.F32 R38, -RZ, R17.H1_H1 ;  /* 0x30000011ff267230 */ /* 0x000fe20000004100 */
[----:B------:R0:W5:Y:S01]  /*08a0*/  LDG.E.128 R72, [R2.64+0x600] ;  /* 0x0006000602487981 */ /* 0x000162000c1e1d00 */
[--C-:B------:R-:W-:Y:S02]  /*08b0*/  HADD2.F32 R33, -RZ, R12.reuse.H0_H0 ;  /* 0x2000000cff217230 */ /* 0x100fe40000004100 */
[----:B------:R-:W-:Y:S01]  /*08c0*/  HADD2.F32 R32, -RZ, R12.H1_H1 ;  /* 0x3000000cff207230 */ /* 0x000fe20000004100 */
[----:B------:R0:W5:Y:S01]  /*08d0*/  LDG.E.128 R68, [R2.64+0x800] ;  /* 0x0008000602447981 */ /* 0x000162000c1e1d00 */
[--C-:B------:R-:W-:Y:S02]  /*08e0*/  HADD2.F32 R31, -RZ, R13.reuse.H0_H0 ;  /* 0x2000000dff1f7230 */ /* 0x100fe40000004100 */
        /* <DEDUP_REMOVED lines=14> */
[--C-:B------:R-:W-:Y:S01]  /*09d0*/  HADD2.F32 R25, -RZ, R8.reuse.H0_H0 ;  /* 0x20000008ff197230 */ /* 0x100fe20000004100 */
[----:B------:R-:W-:Y:S01]  /*09e0*/  LOP3.LUT R167, R88, UR25, R167, 0x96, !PT ;  /* 0x0000001958a77c12 */ /* 0x000fe2000f8e96a7 */
[----:B------:R-:W-:Y:S01]  /*09f0*/  HADD2.F32 R24, -RZ, R8.H1_H1 ;  /* 0x30000008ff187230 */ /* 0x000fe20000004100 */
[----:B------:R-:W-:Y:S01]  /*0a00*/  LOP3.LUT R168, R89, UR26, R168, 0x96, !PT ;  /* 0x0000001a59a87c12 */ /* 0x000fe2000f8e96a8 */
[--C-:B------:R-:W-:Y:S01]  /*0a10*/  HADD2.F32 R23, -RZ, R9.reuse.H0_H0 ;  /* 0x20000009ff177230 */ /* 0x100fe20000004100 */
[----:B------:R-:W-:Y:S01]  /*0a20*/  LOP3.LUT R201, R201, 0x3, RZ, 0xc0, !PT ;  /* 0x00000003c9c97812 */ /* 0x000fe200078ec0ff */
[----:B------:R-:W-:Y:S01]  /*0a30*/  HADD2.F32 R22, -RZ, R9.H1_H1 ;  /* 0x30000009ff167230 */ /* 0x000fe20000004100 */
[----:B------:R-:W-:Y:S01]  /*0a40*/  IMAD R172, R172, -0x326172a9, RZ ;  /* 0xcd9e8d57acac7824 */ /* 0x000fe200078e02ff */
[--C-:B------:R-:W-:Y:S01]  /*0a50*/  HADD2.F32 R17, -RZ, R4.reuse.H0_H0 ;  /* 0x20000004ff117230 */ /* 0x100fe20000004100 */
[----:B------:R-:W-:Y:S01]  /*0a60*/  IMAD R170, R170, -0x2daee0ad, RZ ;  /* 0xd2511f53aaaa7824 */ /* 0x000fe200078e02ff */
[----:B------:R-:W-:Y:S01]  /*0a70*/  HADD2.F32 R16, -RZ, R4.H1_H1 ;  /* 0x30000004ff107230 */ /* 0x000fe20000004100 */
[----:B------:R-:W-:Y:S01]  /*0a80*/  IMAD.MOV.U32 R166, RZ, RZ, RZ ;  /* 0x000000ffffa67224 */ /* 0x000fe200078e00ff */
[--C-:B------:R-:W-:Y:S01]  /*0a90*/  HADD2.F32 R15, -RZ, R5.reuse.H0_H0 ;  /* 0x20000005ff0f7230 */ /* 0x100fe20000004100 */
[----:B------:R-:W-:Y:S01]  /*0aa0*/  ULDC.U8 UR8, c[0x0][0x1f0] ;  /* 0x00007c0000087ab9 */ /* 0x000fe20000000000 */
        /* <DEDUP_REMOVED lines=11> */
[--C-:B0-----:R-:W-:Y:S02]  /*0b60*/  HADD2.F32 R3, -RZ, R47.reuse.H0_H0 ;  /* 0x2000002fff037230 */ /* 0x101fe40000004100 */
        /* <DEDUP_REMOVED lines=37> */
.L_x_13472:
        /* <DEDUP_REMOVED lines=33> */
.L_x_12180:
[----:B0-----:R-:W-:Y:S02]  /*0fd0*/  MOV R112, R172 ;  /* 0x000000ac00707202 */ /* 0x001fe40000000f00 */
.L_x_12181:
[----:B------:R-:W-:Y:S05]  /*0fe0*/  BSYNC B1 ;  /* 0x0000000000017941 */ /* 0x000fea0003800000 */
.L_x_12179:
        /* <DEDUP_REMOVED lines=16> */
.L_x_12185:
[----:B------:R-:W-:Y:S05]  /*10f0*/  BSYNC B2 ;  /* 0x0000000000027941 */ /* 0x000fea0003800000 */
.L_x_12184:
        /* <DEDUP_REMOVED lines=42> */
[----:B------:R-:W-:Y:S01]  /*13a0*/  LOP3.LUT R168, R103, UR26, R104, 0x96, !PT ;  /* 0x0000001a67a87c12 */ /* 0x000fe2000f8e9668 */
[----:B------:R-:W-:-:S04]  /*13b0*/  IMAD.MOV.U32 R170, RZ, RZ, R102 ;  /* 0x000000ffffaa7224 */ /* 0x000fc800078e0066 */
.L_x_12183:
[----:B------:R-:W-:Y:S05]  /*13c0*/  BSYNC B1 ;  /* 0x0000000000017941 */ /* 0x000fea0003800000 */
.L_x_12182:
[----:B------:R-:W0:Y:S01]  /*13d0*/  I2F.U32 R103, R112 ;  /* 0x0000007000677306 */ /* 0x000e220000201000 */
[----:B------:R-:W-:Y:S01]  /*13e0*/  ISETP.NE.U32.AND P1, PT, RZ, c[0x0][0x178], PT ;  /* 0x00005e00ff007a0c */ /* 0x000fe20003f25070 */
[----:B------:R-:W-:Y:S01]  /*13f0*/  IMAD.MOV.U32 R110, RZ, RZ, 0x2f800000 ;  /* 0x2f800000ff6e7424 */ /* 0x000fe200078e00ff */
[----:B-----5:R-:W-:Y:S01]  /*1400*/  HADD2.F32 R100, -RZ, R96.H0_H0 ;  /* 0x20000060ff647230 */ /* 0x020fe20000004100 */
[----:B------:R-:W-:Y:S02]  /*1410*/  LOP3.LUT R174, R174, 0xffffffef, RZ, 0xc0, !PT ;  /* 0xffffffefaeae7812 */ /* 0x000fe400078ec0ff */
[----:B------:R-:W-:Y:S02]  /*1420*/  ISETP.NE.AND.EX P6, PT, RZ, c[0x0][0x17c], PT, P1 ;  /* 0x00005f00ff007a0c */ /* 0x000fe40003fc5310 */
[----:B------:R-:W-:-:S02]  /*1430*/  FMUL.FTZ R100, R100, c[0x0][0x1e8] ;  /* 0x00007a0064647a20 */ /* 0x000fc40000410000 */
[----:B0-----:R-:W-:-:S09]  /*1440*/  FFMA.FTZ R103, R103, R110, 1.1641532182693481445e-10 ;  /* 0x2f00000067677423 */ /* 0x001fd2000001006e */
[----:B------:R-:W-:Y:S02]  /*1450*/  @P6 LOP3.LUT R174, R174, 0x10, RZ, 0xfc, !PT ;  /* 0x00000010aeae6812 */ /* 0x000fe400078efcff */
[----:B------:R-:W-:-:S04]  /*1460*/  FSETP.GTU.FTZ.AND P2, PT, R103, c[0x0][0x1e4], PT ;  /* 0x0000790067007a0b */ /* 0x000fc80003f5c000 */
[----:B------:R-:W-:Y:S02]  /*1470*/  P2R R116, PR, RZ, 0x4 ;  /* 0x00000004ff747803 */ /* 0x000fe40000000000 */
        /* <DEDUP_REMOVED lines=8> */
.L_x_12186:
        /* <DEDUP_REMOVED lines=12> */
.L_x_12189:
[----:B------:R-:W-:Y:S02]  /*15c0*/  IMAD.MOV.U32 R112, RZ, RZ, R172 ;  /* 0x000000ffff707224 */ /* 0x000fe400078e00ac */
.L_x_12190:
[----:B------:R-:W-:Y:S05]  /*15d0*/  BSYNC B1 ;  /* 0x0000000000017941 */ /* 0x000fea0003800000 */
.L_x_12188:
        /* <DEDUP_REMOVED lines=16> */
.L_x_12194:
[----:B------:R-:W-:Y:S05]  /*16e0*/  BSYNC B2 ;  /* 0x0000000000027941 */ /* 0x000fea0003800000 */
.L_x_12193:
        /* <DEDUP_REMOVED lines=44> */
.L_x_12192:
[----:B------:R-:W-:Y:S05]  /*19b0*/  BSYNC B1 ;  /* 0x0000000000017941 */ /* 0x000fea0003800000 */
.L_x_12191:
[----:B------:R-:W0:Y:S01]  /*19c0*/  I2F.U32 R103, R112 ;  /* 0x0000007000677306 */ /* 0x000e220000201000 */
[----:B------:R-:W-:Y:S02]  /*19d0*/  HADD2.F32 R104, -RZ, R88.H0_H0 ;  /* 0x20000058ff687230 */ /* 0x000fe40000004100 */
[----:B------:R-:W-:-:S03]  /*19e0*/  @P0 HADD2.F32 R105, -RZ, R92.H0_H0 ;  /* 0x2000005cff690230 */ /* 0x000fc60000004100 */
[----:B------:R-:W-:Y:S02]  /*19f0*/  FMUL.FTZ R104, R104, c[0x0][0x1e8] ;  /* 0x00007a0068687a20 */ /* 0x000fe40000410000 */
[----:B0-----:R-:W-:-:S05]  /*1a00*/  FFMA.FTZ R103, R103, R110, 1.1641532182693481445e-10 ;  /* 0x2f00000067677423 */ /* 0x001fca000001006e */
[----:B------:R-:W-:-:S04]  /*1a10*/  FSETP.GTU.FTZ.AND P1, PT, R103, c[0x0][0x1e4], PT ;  /* 0x0000790067007a0b */ /* 0x000fc80003f3c000 */
[----:B------:R-:W-:Y:S02]  /*1a20*/  FSEL R103, R104, RZ, !P1 ;  /* 0x000000ff68677208 */ /* 0x000fe40004800000 */
[----:B------:R-:W-:-:S03]  /*1a30*/  SEL R165, RZ, 0x1, P1 ;  /* 0x00000001ffa57807 */ /* 0x000fc60000800000 */
[----:B------:R-:W-:-:S04]  /*1a40*/  FADD.FTZ R100, R100, R103 ;  /* 0x0000006764647221 */ /* 0x000fc80000010000 */
[----:B------:R-:W-:Y:S02]  /*1a50*/  @P0 FADD.FTZ R100, R100, R105 ;  /* 0x0000006964640221 */ /* 0x000fe40000010000 */
.L_x_12187:
        /* <DEDUP_REMOVED lines=12> */
.L_x_12196:
[----:B------:R-:W-:Y:S02]  /*1b20*/  IMAD.MOV.U32 R112, RZ, RZ, R172 ;  /* 0x000000ffff707224 */ /* 0x000fe400078e00ac */
.L_x_12197:
[----:B------:R-:W-:Y:S05]  /*1b30*/  BSYNC B1 ;  /* 0x0000000000017941 */ /* 0x000fea0003800000 */
.L_x_12195:
        /* <DEDUP_REMOVED lines=16> */
.L_x_12201:
[----:B------:R-:W-:Y:S05]  /*1c40*/  BSYNC B2 ;  /* 0x0000000000027941 */ /* 0x000fea0003800000 */
.L_x_12200:
        /* <DEDUP_REMOVED lines=44> */
.L_x_12199:
[----:B------:R-:W-:Y:S05]  /*1f10*/  BSYNC B1 ;  /* 0x0000000000017941 */ /* 0x000fea0003800000 */
.L_x_12198:
[----:B------:R-:W0:Y:S01]  /*1f20*/  I2F.U32 R103, R112 ;  /* 0x0000007000677306 */ /* 0x000e220000201000 */
[----:B------:R-:W-:-:S05]  /*1f30*/  HADD2.F32 R96, -RZ, R96.H1_H1 ;  /* 0x30000060ff607230 */ /* 0x000fca0000004100 */
[----:B------:R-:W-:Y:S02]  /*1f40*/  FMUL.FTZ R96, R96, c[0x0][0x1e8] ;  /* 0x00007a0060607a20 */ /* 0x000fe40000410000 */
[----:B0-----:R-:W-:-:S05]  /*1f50*/  FFMA.FTZ R103, R103, R110, 1.1641532182693481445e-10 ;  /* 0x2f00000067677423 */ /* 0x001fca000001006e */
[----:B------:R-:W-:-:S04]  /*1f60*/  FSETP.GTU.FTZ.AND P1, PT, R103, c[0x0][0x1e4], PT ;  /* 0x0000790067007a0b */ /* 0x000fc80003f3c000 */
[----:B------:R-:W-:Y:S02]  /*1f70*/  P2R R117, PR, RZ, 0x2 ;  /* 0x00000002ff757803 */ /* 0x000fe40000000000 */
        /* <DEDUP_REMOVED lines=8> */
.L_x_12202:
        /* <DEDUP_REMOVED lines=12> */
.L_x_12205:
[----:B------:R-:W-:Y:S02]  /*20c0*/  IMAD.MOV.U32 R102, RZ, RZ, R172 ;  /* 0x000000ffff667224 */ /* 0x000fe400078e00ac */
.L_x_12206:
[----:B------:R-:W-:Y:S05]  /*20d0*/  BSYNC B1 ;  /* 0x0000000000017941 */ /* 0x000fea0003800000 */
.L_x_12204:
        /* <DEDUP_REMOVED lines=16> */
.L_x_12210:
[----:B------:R-:W-:Y:S05]  /*21e0*/  BSYNC B2 ;  /* 0x0000000000027941 */ /* 0x000fea0003800000 */
.L_x_12209:
        /* <DEDUP_REMOVED lines=44> */
.L_x_12208:
[----:B------:R-:W-:Y:S05]  /*24b0*/  BSYNC B1 ;  /* 0x0000000000017941 */ /* 0x000fea0003800000 */
.L_x_12207:
[----:B------:R-:W0:Y:S01]  /*24c0*/  I2F.U32 R105, R102 ;  /* 0x0000006600697306 */ /* 0x000e220000201000 */
[----:B------:R-:W-:Y:S02]  /*24d0*/  HADD2.F32 R104, -RZ, R88.H1_H1 ;  /* 0x30000058ff687230 */ /* 0x000fe40000004100 */
[----:B------:R-:W-:-:S03]  /*24e0*/  @P0 HADD2.F32 R106, -RZ, R92.H1_H1 ;  /* 0x3000005cff6a0230 */ /* 0x000fc60000004100 */
[----:B------:R-:W-:Y:S02]  /*24f0*/  FMUL.FTZ R104, R104, c[0x0][0x1e8] ;  /* 0x00007a0068687a20 */ /* 0x000fe40000410000 */
[----:B0-----:R-:W-:-:S05]  /*2500*/  FFMA.FTZ R105, R105, R110, 1.1641532182693481445e-10 ;  /* 0x2f00000069697423 */ /* 0x001fca000001006e */
[----:B------:R-:W-:-:S04]  /*2510*/  FSETP.GTU.FTZ.AND P1, PT, R105, c[0x0][0x1e4], PT ;  /* 0x0000790069007a0b */ /* 0x000fc80003f3c000 */
[----:B------:R-:W-:Y:S02]  /*2520*/  FSEL R104, R104, RZ, !P1 ;  /* 0x000000ff68687208 */ /* 0x000fe40004800000 */
[----:B------:R-:W-:-:S03]  /*2530*/  SEL R164, RZ, 0x1, P1 ;  /* 0x00000001ffa47807 */ /* 0x000fc60000800000 */
[----:B------:R-:W-:-:S04]  /*2540*/  FADD.FTZ R103, R103, R104 ;  /* 0x0000006867677221 */ /* 0x000fc80000010000 */
[----:B------:R-:W-:Y:S02]  /*2550*/  @P0 FADD.FTZ R103, R103, R106 ;  /* 0x0000006a67670221 */ /* 0x000fe40000010000 */
.L_x_12203:
        /* <DEDUP_REMOVED lines=12> */
.L_x_12212:
[----:B------:R-:W-:Y:S02]  /*2620*/  IMAD.MOV.U32 R114, RZ, RZ, R172 ;  /* 0x000000ffff727224 */ /* 0x000fe400078e00ac */
.L_x_12213:
[----:B------:R-:W-:Y:S05]  /*2630*/  BSYNC B1 ;  /* 0x0000000000017941 */ /* 0x000fea0003800000 */
.L_x_12211:
        /* <DEDUP_REMOVED lines=16> */
.L_x_12217:
[----:B------:R-:W-:Y:S05]  /*2740*/  BSYNC B2 ;  /* 0x0000000000027941 */ /* 0x000fea0003800000 */
.L_x_12216:
        /* <DEDUP_REMOVED lines=44> */
.L_x_12215:
[----:B------:R-:W-:Y:S05]  /*2a10*/  BSYNC B1 ;  /* 0x0000000000017941 */ /* 0x000fea0003800000 */
.L_x_12214:
[----:B------:R-:W0:Y:S01]  /*2a20*/  I2F.U32 R105, R114 ;  /* 0x0000007200697306 */ /* 0x000e220000201000 */
[----:B------:R-:W-:-:S05]  /*2a30*/  HADD2.F32 R96, -RZ, R97.H0_H0 ;  /* 0x20000061ff607230 */ /* 0x000fca0000004100 */
        /* <DEDUP_REMOVED lines=12> */
.L_x_12218:
        /* <DEDUP_REMOVED lines=12> */
.L_x_12221:
[----:B------:R-:W-:Y:S02]  /*2bc0*/  IMAD.MOV.U32 R114, RZ, RZ, R172 ;  /* 0x000000ffff727224 */ /* 0x000fe400078e00ac */
.L_x_12222:
[----:B------:R-:W-:Y:S05]  /*2bd0*/  BSYNC B1 ;  /* 0x0000000000017941 */ /* 0x000fea0003800000 */
.L_x_12220:
        /* <DEDUP_REMOVED lines=16> */
.L_x_12226:
[----:B------:R-:W-:Y:S05]  /*2ce0*/  BSYNC B2 ;  /* 0x0000000000027941 */ /* 0x000fea0003800000 */
.L_x_12225:
        /* <DEDUP_REMOVED lines=44> */
.L_x_12224:
[----:B------:R-:W-:Y:S05]  /*2fb0*/  BSYNC B1 ;  /* 0x0000000000017941 */ /* 0x000fea0003800000 */
.L_x_12223:
        /* <DEDUP_REMOVED lines=10> */
.L_x_12219:
        /* <DEDUP_REMOVED lines=12> */
.L_x_12228:
[----:B------:R-:W-:Y:S02]  /*3120*/  IMAD.MOV.U32 R114, RZ, RZ, R172 ;  /* 0x000000ffff727224 */ /* 0x000fe400078e00ac */
.L_x_12229:
[----:B------:R-:W-:Y:S05]  /*3130*/  BSYNC B1 ;  /* 0x0000000000017941 */ /* 0x000fea0003800000 */
.L_x_12227:
        /* <DEDUP_REMOVED lines=16> */
.L_x_12233:
[----:B------:R-:W-:Y:S05]  /*3240*/  BSYNC B2 ;  /* 0x0000000000027941 */ /* 0x000fea0003800000 */
.L_x_12232:
        /* <DEDUP_REMOVED lines=44> */
.L_x_12231:
[----:B------:R-:W-:Y:S05]  /*3510*/  BSYNC B1 ;  /* 0x0000000000017941 */ /* 0x000fea0003800000 */
.L_x_12230:
        /* <DEDUP_REMOVED lines=13> */
.L_x_12234:
        /* <DEDUP_REMOVED lines=12> */
.L_x_12237:
[----:B------:R-:W-:Y:S02]  /*36b0*/  IMAD.MOV.U32 R114, RZ, RZ, R172 ;  /* 0x000000ffff727224 */ /* 0x000fe400078e00ac */
.L_x_12238:
[----:B------:R-:W-:Y:S05]  /*36c0*/  BSYNC B1 ;  /* 0x0000000000017941 */ /* 0x000fea0003800000 */
.L_x_12236:
        /* <DEDUP_REMOVED lines=16> */
.L_x_12242:
[----:B------:R-:W-:Y:S05]  /*37d0*/  BSYNC B2 ;  /* 0x0000000000027941 */ /* 0x000fea0003800000 */
.L_x_12241:
        /* <DEDUP_REMOVED lines=44> */
.L_x_12240:
[----:B------:R-:W-:Y:S05]  /*3aa0*/  BSYNC B1 ;  /* 0x0000000000017941 */ /* 0x000fea0003800000 */
.L_x_12239:
        /* <DEDUP_REMOVED lines=10> */
.L_x_12235:
        /* <DEDUP_REMOVED lines=12> */
.L_x_12244:
[----:B------:R-:W-:Y:S02]  /*3c10*/  IMAD.MOV.U32 R114, RZ, RZ, R172 ;  /* 0x000000ffff727224 */ /* 0x000fe400078e00ac */
.L_x_12245:
[----:B------:R-:W-:Y:S05]  /*3c20*/  BSYNC B1 ;  /* 0x0000000000017941 */ /* 0x000fea0003800000 */
.L_x_12243:
        /* <DEDUP_REMOVED lines=16> */
.L_x_12249:
[----:B------:R-:W-:Y:S05]  /*3d30*/  BSYNC B2 ;  /* 0x0000000000027941 */ /* 0x000fea0003800000 */
.L_x_12248:
        /* <DEDUP_REMOVED lines=44> */
.L_x_12247:
[----:B------:R-:W-:Y:S05]  /*4000*/  BSYNC B1 ;  /* 0x0000000000017941 */ /* 0x000fea0003800000 */
.L_x_12246:
[----:B------:R-:W0:Y:S01]  /*4010*/  I2F.U32 R107, R114 ;  /* 0x00000072006b7306 */ /* 0x000e220000201000 */
[----:B------:R-:W-:-:S05]  /*4020*/  HADD2.F32 R96, -RZ, R98.H0_H0 ;  /* 0x20000062ff607230 */ /* 0x000fca0000004100 */
[----:B------:R-:W-:Y:S02]  /*4030*/  FMUL.FTZ R96, R96, c[0x0][0x1e8] ;  /* 0x00007a0060607a20 */ /* 0x000fe40000410000 */
[----:B0-----:R-:W-:-:S05]  /*4040*/  FFMA.FTZ R107, R107, R110, 1.1641532182693481445e-10 ;  /* 0x2f0000006b6b7423 */ /* 0x001fca000001006e */
[----:B------:R-:W-:-:S04]  /*4050*/  FSETP.GTU.FTZ.AND P2, PT, R107, c[0x0][0x1e4], PT ;  /* 0x000079006b007a0b */ /* 0x000fc80003f5c000 */
        /* <DEDUP_REMOVED lines=8> */
.L_x_12250:
        /* <DEDUP_REMOVED lines=12> */
.L_x_12253:
[----:B------:R-:W-:Y:S02]  /*41a0*/  IMAD.MOV.U32 R114, RZ, RZ, R172 ;  /* 0x000000ffff727224 */ /* 0x000fe400078e00ac */
.L_x_12254:
[----:B------:R-:W-:Y:S05]  /*41b0*/  BSYNC B1 ;  /* 0x0000000000017941 */ /* 0x000fea0003800000 */
.L_x_12252:
        /* <DEDUP_REMOVED lines=16> */
.L_x_12258:
[----:B------:R-:W-:Y:S05]  /*42c0*/  BSYNC B2 ;  /* 0x0000000000027941 */ /* 0x000fea0003800000 */
.L_x_12257:
        /* <DEDUP_REMOVED lines=44> */
.L_x_12256:
[----:B------:R-:W-:Y:S05]  /*4590*/  BSYNC B1 ;  /* 0x0000000000017941 */ /* 0x000fea0003800000 */
.L_x_12255:
        /* <DEDUP_REMOVED lines=10> */
.L_x_12251:
        /* <DEDUP_REMOVED lines=12> */
.L_x_12260:
[----:B------:R-:W-:Y:S02]  /*4700*/  IMAD.MOV.U32 R114, RZ, RZ, R172 ;  /* 0x000000ffff727224 */ /* 0x000fe400078e00ac */
.L_x_12261:
[----:B------:R-:W-:Y:S05]  /*4710*/  BSYNC B1 ;  /* 0x0000000000017941 */ /* 0x000fea0003800000 */
.L_x_12259:
        /* <DEDUP_REMOVED lines=16> */
.L_x_12265:
[----:B------:R-:W-:Y:S05]  /*4820*/  BSYNC B2 ;  /* 0x0000000000027941 */ /* 0x000fea0003800000 */
.L_x_12264:
        /* <DEDUP_REMOVED lines=44> */
.L_x_12263:
[----:B------:R-:W-:Y:S05]  /*4af0*/  BSYNC B1 ;  /* 0x0000000000017941 */ /* 0x000fea0003800000 */
.L_x_12262:
        /* <DEDUP_REMOVED lines=13> */
.L_x_12266:
        /* <DEDUP_REMOVED lines=12> */
.L_x_12269:
[----:B------:R-:W-:Y:S02]  /*4c90*/  IMAD.MOV.U32 R98, RZ, RZ, R172 ;  /* 0x000000ffff627224 */ /* 0x000fe400078e00ac */
.L_x_12270:
[----:B------:R-:W-:Y:S05]  /*4ca0*/  BSYNC B1 ;  /* 0x0000000000017941 */ /* 0x000fea0003800000 */
.L_x_12268:
        /* <DEDUP_REMOVED lines=16> */
.L_x_12274:
[----:B------:R-:W-:Y:S05]  /*4db0*/  BSYNC B2 ;  /* 0x0000000000027941 */ /* 0x000fea0003800000 */
.L_x_12273:
        /* <DEDUP_REMOVED lines=44> */
.L_x_12272:
[----:B------:R-:W-:Y:S05]  /*5080*/  BSYNC B1 ;  /* 0x0000000000017941 */ /* 0x000fea0003800000 */
.L_x_12271:
        /* <DEDUP_REMOVED lines=10> */
.L_x_12267:
        /* <DEDUP_REMOVED lines=12> */
.L_x_12276:
[----:B------:R-:W-:Y:S02]  /*51f0*/  IMAD.MOV.U32 R98, RZ, RZ, R172 ;  /* 0x000000ffff627224 */ /* 0x000fe400078e00ac */
.L_x_12277:
[----:B------:R-:W-:Y:S05]  /*5200*/  BSYNC B1 ;  /* 0x0000000000017941 */ /* 0x000fea0003800000 */
.L_x_12275:
        /* <DEDUP_REMOVED lines=16> */
.L_x_12281:
[----:B------:R-:W-:Y:S05]  /*5310*/  BSYNC B2 ;  /* 0x0000000000027941 */ /* 0x000fea0003800000 */
.L_x_12280:
        /* <DEDUP_REMOVED lines=44> */
.L_x_12279:
[----:B------:R-:W-:Y:S05]  /*55e0*/  BSYNC B1 ;  /* 0x0000000000017941 */ /* 0x000fea0003800000 */
.L_x_12278:
[----:B------:R-:W0:Y:S01]  /*55f0*/  I2F.U32 R109, R98 ;  /* 0x00000062006d7306 */ /* 0x000e220000201000 */
[----:B------:R-:W-:-:S05]  /*5600*/  HADD2.F32 R96, -RZ, R99.H0_H0 ;  /* 0x20000063ff607230 */ /* 0x000fca0000004100 */
[----:B------:R-:W-:Y:S02]  /*5610*/  FMUL.FTZ R96, R96, c[0x0][0x1e8] ;  /* 0x00007a0060607a20 */ /* 0x000fe40000410000 */
[----:B0-----:R-:W-:-:S05]  /*5620*/  FFMA.FTZ R109, R109, R110, 1.1641532182693481445e-10 ;  /* 0x2f0000006d6d7423 */ /* 0x001fca000001006e */
[----:B------:R-:W-:-:S04]  /*5630*/  FSETP.GTU.FTZ.AND P4, PT, R109, c[0x0][0x1e4], PT ;  /* 0x000079006d007a0b */ /* 0x000fc80003f9c000 */
        /* <DEDUP_REMOVED lines=8> */
.L_x_12282:
        /* <DEDUP_REMOVED lines=12> */
.L_x_12285:
[----:B------:R-:W-:Y:S02]  /*5780*/  IMAD.MOV.U32 R98, RZ, RZ, R172 ;  /* 0x000000ffff627224 */ /* 0x000fe400078e00ac */
.L_x_12286:
[----:B------:R-:W-:Y:S05]  /*5790*/  BSYNC B1 ;  /* 0x0000000000017941 */ /* 0x000fea0003800000 */
.L_x_12284:
        /* <DEDUP_REMOVED lines=16> */
.L_x_12290:
[----:B------:R-:W-:Y:S05]  /*58a0*/  BSYNC B2 ;  /* 0x0000000000027941 */ /* 0x000fea0003800000 */
.L_x_12289:
        /* <DEDUP_REMOVED lines=44> */
.L_x_12288:
[----:B------:R-:W-:Y:S05]  /*5b70*/  BSYNC B1 ;  /* 0x0000000000017941 */ /* 0x000fea0003800000 */
.L_x_12287:
        /* <DEDUP_REMOVED lines=10> */
.L_x_12283:
        /* <DEDUP_REMOVED lines=12> */
.L_x_12292:
[----:B------:R-:W-:Y:S02]  /*5ce0*/  IMAD.MOV.U32 R98, RZ, RZ, R172 ;  /* 0x000000ffff627224 */ /* 0x000fe400078e00ac */
.L_x_12293:
[----:B------:R-:W-:Y:S05]  /*5cf0*/  BSYNC B1 ;  /* 0x0000000000017941 */ /* 0x000fea0003800000 */
.L_x_12291:
        /* <DEDUP_REMOVED lines=16> */
.L_x_12297:
[----:B------:R-:W-:Y:S05]  /*5e00*/  BSYNC B2 ;  /* 0x0000000000027941 */ /* 0x000fea0003800000 */
.L_x_12296:
        /* <DEDUP_REMOVED lines=44> */
.L_x_12295:
[----:B------:R-:W-:Y:S05]  /*60d0*/  BSYNC B1 ;  /* 0x0000000000017941 */ /* 0x000fea0003800000 */
.L_x_12294:
        /* <DEDUP_REMOVED lines=14> */
.L_x_12298:
        /* <DEDUP_REMOVED lines=12> */
.L_x_12301:
[----:B------:R-:W-:Y:S02]  /*6280*/  IMAD.MOV.U32 R119, RZ, RZ, R172 ;  /* 0x000000ffff777224 */ /* 0x000fe400078e00ac */
.L_x_12302:
[----:B------:R-:W-:Y:S05]  /*6290*/  BSYNC B1 ;  /* 0x0000000000017941 */ /* 0x000fea0003800000 */
.L_x_12300:
        /* <DEDUP_REMOVED lines=15> */
[----:B------:R-:W-:Y:S02]  /*6390*/  @P0 IADD3 R98, R166, RZ, RZ ;  /* 0x000000ffa6620210 */ /* 0x000fe40007ffe0ff */
[----:B------:R-:W-:-:S03]  /*63a0*/  ISETP.NE.AND P0, PT, R96, RZ, PT ;  /* 0x000000ff6000720c */ /* 0x000fc60003f05270 */
[----:B------:R-:W-:-:S05]  /*63b0*/  @!P6 IMAD.MOV.U32 R166, RZ, RZ, R98 ;  /* 0x000000ffffa6e224 */ /* 0x000fca00078e0062 */
.L_x_12306:
[----:B------:R-:W-:Y:S05]  /*63c0*/  BSYNC B2 ;  /* 0x0000000000027941 */ /* 0x000fea0003800000 */
.L_x_12305:
        /* <DEDUP_REMOVED lines=44> */
.L_x_12304:
[----:B------:R-:W-:Y:S05]  /*6690*/  BSYNC B1 ;  /* 0x0000000000017941 */ /* 0x000fea0003800000 */
.L_x_12303:
        /* <DEDUP_REMOVED lines=10> */
.L_x_12299:
[----:B------:R-:W-:Y:S02]  /*6740*/  SEL R97, RZ, 0x10000, P4 ;  /* 0x00010000ff617807 */ /* 0x000fe40002000000 */
        /* <DEDUP_REMOVED lines=13> */
[----:B------:R-:W-:Y:S01]  /*6820*/  SHF.L.U32 R123, R122, 0x3, RZ ;  /* 0x000000037a7b7819 */ /* 0x000fe200000006ff */
[----:B------:R-:W-:Y:S01]  /*6830*/  IMAD.WIDE.U32 R176, R176, 0x100, RZ ;  /* 0x00000100b0b07825 */ /* 0x000fe200078e00ff */
[----:B------:R-:W-:Y:S02]  /*6840*/  LEA.HI.X R179, R122, c[0x0][0x18c], RZ, 0x4, P1 ;  /* 0x000063007ab37a11 */ /* 0x000fe400008f24ff */
[----:B------:R-:W-:Y:S02]  /*6850*/  LOP3.LUT R117, R97, R98, R117, 0xfe, !PT ;  /* 0x0000006261757212 */ /* 0x000fe400078efe75 */
[----:B------:R-:W-:Y:S02]  /*6860*/  LOP3.LUT R112, R176, R96, R112, 0xfe, !PT ;  /* 0x00000060b0707212 */ /* 0x000fe400078efe70 */
[----:B------:R-:W-:Y:S02]  /*6870*/  SEL R115, RZ, 0x1, P5 ;  /* 0x00000001ff737807 */ /* 0x000fe40002800000 */
[----:B------:R-:W-:-:S02]  /*6880*/  SHF.R.U32.HI R175, RZ, 0x1d, R122 ;  /* 0x0000001dffaf7819 */ /* 0x000fc4000001167a */
[----:B------:R-:W-:Y:S02]  /*6890*/  IADD3 R120, P1, R123, c[0x0][0x190], RZ ;  /* 0x000064007b787a10 */ /* 0x000fe40007f3e0ff */
[----:B------:R-:W-:Y:S02]  /*68a0*/  F2FP.PACK_AB R99, R109, R106 ;  /* 0x0000006a6d63723e */ /* 0x000fe400000000ff */
[----:B------:R-:W-:Y:S02]  /*68b0*/  F2FP.PACK_AB R98, R107, R104 ;  /* 0x000000686b62723e */ /* 0x000fe400000000ff */
[----:B------:R-:W-:Y:S02]  /*68c0*/  F2FP.PACK_AB R97, R105, R102 ;  /* 0x000000666961723e */ /* 0x000fe400000000ff */
[----:B------:R-:W-:Y:S02]  /*68d0*/  F2FP.PACK_AB R96, R103, R100 ;  /* 0x000000646760723e */ /* 0x000fe400000000ff */
[----:B------:R-:W-:-:S02]  /*68e0*/  LOP3.LUT R177, R177, R117, R113, 0xfe, !PT ;  /* 0x00000075b1b17212 */ /* 0x000fc400078efe71 */
[----:B------:R-:W-:Y:S01]  /*68f0*/  IADD3.X R121, R175, c[0x0][0x194], RZ, P1, !PT ;  /* 0x00006500af797a10 */ /* 0x000fe20000ffe4ff */
[----:B------:R0:W-:Y:S01]  /*6900*/  STG.E.128 [R178.64], R96 ;  /* 0x00000060b2007986 */ /* 0x0001e2000c101d06 */
[----:B------:R-:W-:Y:S02]  /*6910*/  LOP3.LUT R176, R112, R115, RZ, 0xfc, !PT ;  /* 0x0000007370b07212 */ /* 0x000fe400078efcff */
        /* <DEDUP_REMOVED lines=27> */
.L_x_12307:
        /* <DEDUP_REMOVED lines=15> */
.L_x_12309:
[----:B-1----:R-:W-:Y:S02]  /*6bc0*/  IMAD.MOV.U32 R117, RZ, RZ, R172 ;  /* 0x000000ffff757224 */ /* 0x002fe400078e00ac */
.L_x_12310:
[----:B------:R-:W-:Y:S05]  /*6bd0*/  BSYNC B1 ;  /* 0x0000000000017941 */ /* 0x000fea0003800000 */
.L_x_12308:
        /* <DEDUP_REMOVED lines=16> */
.L_x_12314:
[----:B------:R-:W-:Y:S05]  /*6ce0*/  BSYNC B2 ;  /* 0x0000000000027941 */ /* 0x000fea0003800000 */
.L_x_12313:
        /* <DEDUP_REMOVED lines=44> */
.L_x_12312:
[----:B------:R-:W-:Y:S05]  /*6fb0*/  BSYNC B1 ;  /* 0x0000000000017941 */ /* 0x000fea0003800000 */
.L_x_12311:
[----:B------:R-:W0:Y:S01]  /*6fc0*/  I2F.U32 R113, R117 ;  /* 0x0000007500717306 */ /* 0x000e220000201000 */
[----:B------:R-:W-:Y:S01]  /*6fd0*/  LOP3.LUT P6, RZ, R174, 0x10, RZ, 0xc0, !PT ;  /* 0x00000010aeff7812 */ /* 0x000fe200078cc0ff */
[----:B-----5:R-:W-:-:S05]  /*6fe0*/  HADD2.F32 R108, -RZ, R96.H0_H0 ;  /* 0x20000060ff6c7230 */ /* 0x020fca0000004100 */
        /* <DEDUP_REMOVED lines=12> */
.L_x_12315:
        /* <DEDUP_REMOVED lines=12> */
.L_x_12318:
[----:B------:R-:W-:Y:S02]  /*7170*/  IMAD.MOV.U32 R123, RZ, RZ, R172 ;  /* 0x000000ffff7b7224 */ /* 0x000fe400078e00ac */
.L_x_12319:
[----:B------:R-:W-:Y:S05]  /*7180*/  BSYNC B1 ;  /* 0x0000000000017941 */ /* 0x000fea0003800000 */
.L_x_12317:
        /* <DEDUP_REMOVED lines=16> */
.L_x_12323:
[----:B------:R-:W-:Y:S05]  /*7290*/  BSYNC B2 ;  /* 0x0000000000027941 */ /* 0x000fea0003800000 */
.L_x_12322:
        /* <DEDUP_REMOVED lines=44> */
.L_x_12321:
[----:B------:R-:W-:Y:S05]  /*7560*/  BSYNC B1 ;  /* 0x0000000000017941 */ /* 0x000fea0003800000 */
.L_x_12320:
        /* <DEDUP_REMOVED lines=10> */
.L_x_12316:
        /* <DEDUP_REMOVED lines=12> */
.L_x_12325:
[----:B------:R-:W-:Y:S02]  /*76d0*/  IMAD.MOV.U32 R123, RZ, RZ, R172 ;  /* 0x000000ffff7b7224 */ /* 0x000fe400078e00ac */
.L_x_12326:
[----:B------:R-:W-:Y:S05]  /*76e0*/  BSYNC B1 ;  /* 0x0000000000017941 */ /* 0x000fea0003800000 */
.L_x_12324:
        /* <DEDUP_REMOVED lines=16> */
.L_x_12330:
[----:B------:R-:W-:Y:S05]  /*77f0*/  BSYNC B2 ;  /* 0x0000000000027941 */ /* 0x000fea0003800000 */
.L_x_12329:
        /* <DEDUP_REMOVED lines=44> */
.L_x_12328:
[----:B------:R-:W-:Y:S05]  /*7ac0*/  BSYNC B1 ;  /* 0x0000000000017941 */ /* 0x000fea0003800000 */
.L_x_12327:
        /* <DEDUP_REMOVED lines=14> */
.L_x_12331:
        /* <DEDUP_REMOVED lines=12> */
.L_x_12334:
[----:B------:R-:W-:Y:S02]  /*7c70*/  IMAD.MOV.U32 R112, RZ, RZ, R172 ;  /* 0x000000ffff707224 */ /* 0x000fe400078e00ac */
.L_x_12335:
[----:B------:R-:W-:Y:S05]  /*7c80*/  BSYNC B1 ;  /* 0x0000000000017941 */ /* 0x000fea0003800000 */
.L_x_12333:
        /* <DEDUP_REMOVED lines=16> */
.L_x_12339:
[----:B------:R-:W-:Y:S05]  /*7d90*/  BSYNC B2 ;  /* 0x0000000000027941 */ /* 0x000fea0003800000 */
.L_x_12338:
        /* <DEDUP_REMOVED lines=44> */
.L_x_12337:
[----:B------:R-:W-:Y:S05]  /*8060*/  BSYNC B1 ;  /* 0x0000000000017941 */ /* 0x000fea0003800000 */
.L_x_12336:
        /* <DEDUP_REMOVED lines=10> */
.L_x_12332:
        /* <DEDUP_REMOVED lines=12> */
.L_x_12341:
[----:B------:R-:W-:Y:S02]  /*81d0*/  IMAD.MOV.U32 R123, RZ, RZ, R172 ;  /* 0x000000ffff7b7224 */ /* 0x000fe400078e00ac */
.L_x_12342:
[----:B------:R-:W-:Y:S05]  /*81e0*/  BSYNC B1 ;  /* 0x0000000000017941 */ /* 0x000fea0003800000 */
.L_x_12340:
        /* <DEDUP_REMOVED lines=16> */
.L_x_12346:
[----:B------:R-:W-:Y:S05]  /*82f0*/  BSYNC B2 ;  /* 0x0000000000027941 */ /* 0x000fea0003800000 */
.L_x_12345:
        /* <DEDUP_REMOVED lines=44> */
.L_x_12344:
[----:B------:R-:W-:Y:S05]  /*85c0*/  BSYNC B1 ;  /* 0x0000000000017941 */ /* 0x000fea0003800000 */
.L_x_12343:
        /* <DEDUP_REMOVED lines=14> */
.L_x_12347:
        /* <DEDUP_REMOVED lines=12> */
.L_x_12350:
[----:B------:R-:W-:Y:S02]  /*8770*/  IMAD.MOV.U32 R123, RZ, RZ, R172 ;  /* 0x000000ffff7b7224 */ /* 0x000fe400078e00ac */
.L_x_12351:
[----:B------:R-:W-:Y:S05]  /*8780*/  BSYNC B1 ;  /* 0x0000000000017941 */ /* 0x000fea0003800000 */
.L_x_12349:
        /* <DEDUP_REMOVED lines=16> */
.L_x_12355:
[----:B------:R-:W-:Y:S05]  /*8890*/  BSYNC B2 ;  /* 0x0000000000027941 */ /* 0x000fea0003800000 */
.L_x_12354:
        /* <DEDUP_REMOVED lines=44> */
.L_x_12353:
[----:B------:R-:W-:Y:S05]  /*8b60*/  BSYNC B1 ;  /* 0x0000000000017941 */ /* 0x000fea0003800000 */
.L_x_12352:
        /* <DEDUP_REMOVED lines=10> */
.L_x_12348:
        /* <DEDUP_REMOVED lines=12> */
.L_x_12357:
[----:B------:R-:W-:Y:S02]  /*8cd0*/  IMAD.MOV.U32 R123, RZ, RZ, R172 ;  /* 0x000000ffff7b7224 */ /* 0x000fe400078e00ac */
.L_x_12358:
[----:B------:R-:W-:Y:S05]  /*8ce0*/  BSYNC B1 ;  /* 0x0000000000017941 */ /* 0x000fea0003800000 */
.L_x_12356:
        /* <DEDUP_REMOVED lines=16> */
.L_x_12362:
[----:B------:R-:W-:Y:S05]  /*8df0*/  BSYNC B2 ;  /* 0x0000000000027941 */ /* 0x000fea0003800000 */
.L_x_12361:
        /* <DEDUP_REMOVED lines=44> */
.L_x_12360:
[----:B------:R-:W-:Y:S05]  /*90c0*/  BSYNC B1 ;  /* 0x0000000000017941 */ /* 0x000fea0003800000 */
.L_x_12359:
        /* <DEDUP_REMOVED lines=13> */
.L_x_12363:
        /* <DEDUP_REMOVED lines=12> */
.L_x_12366:
[----:B------:R-:W-:Y:S02]  /*9260*/  IMAD.MOV.U32 R123, RZ, RZ, R172 ;  /* 0x000000ffff7b7224 */ /* 0x000fe400078e00ac */
.L_x_12367:
[----:B------:R-:W-:Y:S05]  /*9270*/  BSYNC B1 ;  /* 0x0000000000017941 */ /* 0x000fea0003800000 */
.L_x_12365:
        /* <DEDUP_REMOVED lines=16> */
.L_x_12371:
[----:B------:R-:W-:Y:S05]  /*9380*/  BSYNC B2 ;  /* 0x0000000000027941 */ /* 0x000fea0003800000 */
.L_x_12370:
        /* <DEDUP_REMOVED lines=44> */
.L_x_12369:
[----:B------:R-:W-:Y:S05]  /*9650*/  BSYNC B1 ;  /* 0x0000000000017941 */ /* 0x000fea0003800000 */
.L_x_12368:
        /* <DEDUP_REMOVED lines=10> */
.L_x_12364:
        /* <DEDUP_REMOVED lines=12> */
.L_x_12373:
[----:B------:R-:W-:Y:S02]  /*97c0*/  IMAD.MOV.U32 R123, RZ, RZ, R172 ;  /* 0x000000ffff7b7224 */ /* 0x000fe400078e00ac */
.L_x_12374:
[----:B------:R-:W-:Y:S05]  /*97d0*/  BSYNC B1 ;  /* 0x0000000000017941 */ /* 0x000fea0003800000 */
.L_x_12372:
        /* <DEDUP_REMOVED lines=16> */
.L_x_12378:
[----:B------:R-:W-:Y:S05]  /*98e0*/  BSYNC B2 ;  /* 0x0000000000027941 */ /* 0x000fea0003800000 */
.L_x_12377:
        /* <DEDUP_REMOVED lines=44> */
.L_x_12376:
[----:B------:R-:W-:Y:S05]  /*9bb0*/  BSYNC B1 ;  /* 0x0000000000017941 */ /* 0x000fea0003800000 */
.L_x_12375:
        /* <DEDUP_REMOVED lines=13> */
.L_x_12379:
        /* <DEDUP_REMOVED lines=12> */
.L_x_12382:
[----:B------:R-:W-:Y:S02]  /*9d50*/  IMAD.MOV.U32 R123, RZ, RZ, R172 ;  /* 0x000000ffff7b7224 */ /* 0x000fe400078e00ac */
.L_x_12383:
[----:B------:R-:W-:Y:S05]  /*9d60*/  BSYNC B1 ;  /* 0x0000000000017941 */ /* 0x000fea0003800000 */
.L_x_12381:
        /* <DEDUP_REMOVED lines=16> */
.L_x_12387:
[----:B------:R-:W-:Y:S05]  /*9e70*/  BSYNC B2 ;  /* 0x0000000000027941 */ /* 0x000fea0003800000 */
.L_x_12386:
        /* <DEDUP_REMOVED lines=44> */
.L_x_12385:
[----:B------:R-:W-:Y:S05]  /*a140*/  BSYNC B1 ;  /* 0x0000000000017941 */ /* 0x000fea0003800000 */
.L_x_12384:
        /* <DEDUP_REMOVED lines=10> */
.L_x_12380:
        /* <DEDUP_REMOVED lines=12> */
.L_x_12389:
[----:B------:R-:W-:Y:S02]  /*a2b0*/  IMAD.MOV.U32 R123, RZ, RZ, R172 ;  /* 0x000000ffff7b7224 */ /* 0x000fe400078e00ac */
.L_x_12390:
[----:B------:R-:W-:Y:S05]  /*a2c0*/  BSYNC B1 ;  /* 0x0000000000017941 */ /* 0x000fea0003800000 */
.L_x_12388:
        /* <DEDUP_REMOVED lines=16> */
.L_x_12394:
[----:B------:R-:W-:Y:S05]  /*a3d0*/  BSYNC B2 ;  /* 0x0000000000027941 */ /* 0x000fea0003800000 */
.L_x_12393:
        /* <DEDUP_REMOVED lines=44> */
.L_x_12392:
[----:B------:R-:W-:Y:S05]  /*a6a0*/  BSYNC B1 ;  /* 0x0000000000017941 */ /* 0x000fea0003800000 */
.L_x_12391:
        /* <DEDUP_REMOVED lines=13> */
.L_x_12395:
        /* <DEDUP_REMOVED lines=12> */
.L_x_12398:
[----:B------:R-:W-:Y:S02]  /*a840*/  IMAD.MOV.U32 R98, RZ, RZ, R172 ;  /* 0x000000ffff627224 */ /* 0x000fe400078e00ac */
.L_x_12399:
[----:B------:R-:W-:Y:S05]  /*a850*/  BSYNC B1 ;  /* 0x0000000000017941 */ /* 0x000fea0003800000 */
.L_x_12397:
        /* <DEDUP_REMOVED lines=16> */
.L_x_12403:
[----:B------:R-:W-:Y:S05]  /*a960*/  BSYNC B2 ;  /* 0x0000000000027941 */ /* 0x000fea0003800000 */
.L_x_12402:
        /* <DEDUP_REMOVED lines=44> */
.L_x_12401:
[----:B------:R-:W-:Y:S05]  /*ac30*/  BSYNC B1 ;  /* 0x0000000000017941 */ /* 0x000fea0003800000 */
.L_x_12400:
        /* <DEDUP_REMOVED lines=10> */
.L_x_12396:
        /* <DEDUP_REMOVED lines=12> */
.L_x_12405:
[----:B------:R-:W-:Y:S02]  /*ada0*/  IMAD.MOV.U32 R98, RZ, RZ, R172 ;  /* 0x000000ffff627224 */ /* 0x000fe400078e00ac */
.L_x_12406:
[----:B------:R-:W-:Y:S05]  /*adb0*/  BSYNC B1 ;  /* 0x0000000000017941 */ /* 0x000fea0003800000 */
.L_x_12404:
        /* <DEDUP_REMOVED lines=16> */
.L_x_12410:
[----:B------:R-:W-:Y:S05]  /*aec0*/  BSYNC B2 ;  /* 0x0000000000027941 */ /* 0x000fea0003800000 */
.L_x_12409:
        /* <DEDUP_REMOVED lines=44> */
.L_x_12408:
[----:B------:R-:W-:Y:S05]  /*b190*/  BSYNC B1 ;  /* 0x0000000000017941 */ /* 0x000fea0003800000 */
.L_x_12407:
        /* <DEDUP_REMOVED lines=13> */
.L_x_12411:
        /* <DEDUP_REMOVED lines=12> */
.L_x_12414:
[----:B------:R-:W-:Y:S02]  /*b330*/  IMAD.MOV.U32 R98, RZ, RZ, R172 ;  /* 0x000000ffff627224 */ /* 0x000fe400078e00ac */
.L_x_12415:
[----:B------:R-:W-:Y:S05]  /*b340*/  BSYNC B1 ;  /* 0x0000000000017941 */ /* 0x000fea0003800000 */
.L_x_12413:
        /* <DEDUP_REMOVED lines=16> */
.L_x_12419:
[----:B------:R-:W-:Y:S05]  /*b450*/  BSYNC B2 ;  /* 0x0000000000027941 */ /* 0x000fea0003800000 */
.L_x_12418:
        /* <DEDUP_REMOVED lines=44> */
.L_x_12417:
[----:B------:R-:W-:Y:S05]  /*b720*/  BSYNC B1 ;  /* 0x0000000000017941 */ /* 0x000fea0003800000 */
.L_x_12416:
        /* <DEDUP_REMOVED lines=10> */
.L_x_12412:
        /* <DEDUP_REMOVED lines=12> */
.L_x_12421:
[----:B------:R-:W-:Y:S02]  /*b890*/  IMAD.MOV.U32 R98, RZ, RZ, R172 ;  /* 0x000000ffff627224 */ /* 0x000fe400078e00ac */
.L_x_12422:
[----:B------:R-:W-:Y:S05]  /*b8a0*/  BSYNC B1 ;  /* 0x0000000000017941 */ /* 0x000fea0003800000 */
.L_x_12420:
        /* <DEDUP_REMOVED lines=16> */
.L_x_12426:
[----:B------:R-:W-:Y:S05]  /*b9b0*/  BSYNC B2 ;  /* 0x0000000000027941 */ /* 0x000fea0003800000 */
.L_x_12425:
        /* <DEDUP_REMOVED lines=44> */
.L_x_12424:
[----:B------:R-:W-:Y:S05]  /*bc80*/  BSYNC B1 ;  /* 0x0000000000017941 */ /* 0x000fea0003800000 */
.L_x_12423:
        /* <DEDUP_REMOVED lines=14> */
.L_x_12427:
        /* <DEDUP_REMOVED lines=12> */
.L_x_12430:
[----:B------:R-:W-:Y:S02]  /*be30*/  IMAD.MOV.U32 R178, RZ, RZ, R172 ;  /* 0x000000ffffb27224 */ /* 0x000fe400078e00ac */
.L_x_12431:
[----:B------:R-:W-:Y:S05]  /*be40*/  BSYNC B1 ;  /* 0x0000000000017941 */ /* 0x000fea0003800000 */
.L_x_12429:
        /* <DEDUP_REMOVED lines=18> */
.L_x_12435:
[----:B------:R-:W-:Y:S05]  /*bf70*/  BSYNC B2 ;  /* 0x0000000000027941 */ /* 0x000fea0003800000 */
.L_x_12434:
        /* <DEDUP_REMOVED lines=44> */
.L_x_12433:
[----:B------:R-:W-:Y:S05]  /*c240*/  BSYNC B1 ;  /* 0x0000000000017941 */ /* 0x000fea0003800000 */
.L_x_12432:
        /* <DEDUP_REMOVED lines=10> */
.L_x_12428:
        /* <DEDUP_REMOVED lines=19> */
[----:B------:R-:W-:Y:S01]  /*c420*/  F2FP.PACK_AB R99, R123, R120 ;  /* 0x000000787b63723e */ /* 0x000fe200000000ff */
[----:B------:R-:W-:Y:S01]  /*c430*/  IMAD.WIDE.U32 R184, R116, R177, c[0x0][0x190] ;  /* 0x0000640074b87625 */ /* 0x000fe200078e00b1 */
[----:B------:R-:W-:Y:S02]  /*c440*/  F2FP.PACK_AB R98, R121, R114 ;  /* 0x000000727962723e */ /* 0x000fe400000000ff */
[----:B------:R-:W-:Y:S02]  /*c450*/  F2FP.PACK_AB R97, R115, R112 ;  /* 0x000000707361723e */ /* 0x000fe400000000ff */
[----:B------:R-:W-:-:S02]  /*c460*/  F2FP.PACK_AB R96, R113, R108 ;  /* 0x0000006c7160723e */ /* 0x000fc400000000ff */
        /* <DEDUP_REMOVED lines=29> */
.L_x_12436:
[----:B------:R1:W5:Y:S04]  /*c640*/  @P6 LDG.E.128 R88, [R180.64] ;  /* 0x00000006b4586981 */ /* 0x000368000c1e1d00 */
[----:B------:R1:W5:Y:S04]  /*c650*/  @P0 LDG.E.128 R92, [R178.64] ;  /* 0x00000006b25c0981 */ /* 0x000368000c1e1d00 */
[----:B0-----:R1:W5:Y:S01]  /*c660*/  LDG.E.128 R96, [R182.64] ;  /* 0x00000006b6607981 */ /* 0x001362000c1e1d00 */
[C---:B------:R-:W-:Y:S01]  /*c670*/  ISETP.NE.AND P1, PT, R188.reuse, 0x1, PT ;  /* 0x00000001bc00780c */ /* 0x040fe20003f25270 */
[----:B------:R-:W-:Y:S01]  /*c680*/  BSSY B1, `(.L_x_12437) ;  /* 0x000000c000017945 */ /* 0x000fe20003800000 */
[----:B------:R-:W-:-:S11]  /*c690*/  IADD3 R118, R188, 0x1, RZ ;  /* 0x00000001bc767810 */ /* 0x000fd60007ffe0ff */
[----:B------:R-:W-:Y:S05]  /*c6a0*/  @!P1 BRA `(.L_x_12438) ;  /* 0x0000008000009947 */ /* 0x000fea0003800000 */
[----:B-1----:R-:W-:Y:S02]  /*c6b0*/  ISETP.NE.AND P1, PT, R188, 0x2, PT ;  /* 0x00000002bc00780c */ /* 0x002fe40003f25270 */
[----:B------:R-:W-:-:S11]  /*c6c0*/  MOV R176, R168 ;  /* 0x000000a800b07202 */ /* 0x000fd60000000f00 */
[----:B------:R-:W-:Y:S05]  /*c6d0*/  @!P1 BRA `(.L_x_12439) ;  /* 0x0000006000009947 */ /* 0x000fea0003800000 */
[----:B------:R-:W-:Y:S01]  /*c6e0*/  ISETP.NE.AND P1, PT, R188, 0x3, PT ;  /* 0x00000003bc00780c */ /* 0x000fe20003f25270 */
[----:B------:R-:W-:-:S12]  /*c6f0*/  IMAD.MOV.U32 R176, RZ, RZ, R167 ;  /* 0x000000ffffb07224 */ /* 0x000fd800078e00a7 */
[----:B------:R-:W-:Y:S05]  /*c700*/  @P1 BRA `(.L_x_12439) ;  /* 0x0000003000001947 */ /* 0x000fea0003800000 */
[----:B------:R-:W-:Y:S01]  /*c710*/  IMAD.MOV.U32 R176, RZ, RZ, R170 ;  /* 0x000000ffffb07224 */ /* 0x000fe200078e00aa */
[----:B------:R-:W-:Y:S05]  /*c720*/  BRA `(.L_x_12439) ;  /* 0x0000001000007947 */ /* 0x000fea0003800000 */
.L_x_12438:
[----:B-1----:R-:W-:Y:S02]  /*c730*/  IMAD.MOV.U32 R176, RZ, RZ, R172 ;  /* 0x000000ffffb07224 */ /* 0x002fe400078e00ac */
.L_x_12439:
[----:B------:R-:W-:Y:S05]  /*c740*/  BSYNC B1 ;  /* 0x0000000000017941 */ /* 0x000fea0003800000 */
.L_x_12437:
        /* <DEDUP_REMOVED lines=16> */
.L_x_12443:
[----:B------:R-:W-:Y:S05]  /*c850*/  BSYNC B2 ;  /* 0x0000000000027941 */ /* 0x000fea0003800000 */
.L_x_12442:
        /* <DEDUP_REMOVED lines=44> */
.L_x_12441:
[----:B------:R-:W-:Y:S05]  /*cb20*/  BSYNC B1 ;  /* 0x0000000000017941 */ /* 0x000fea0003800000 */
.L_x_12440:
        /* <DEDUP_REMOVED lines=15> */
.L_x_12444:
        /* <DEDUP_REMOVED lines=12> */
.L_x_12447:
[----:B------:R-:W-:Y:S02]  /*cce0*/  IMAD.MOV.U32 R184, RZ, RZ, R172 ;  /* 0x000000ffffb87224 */ /* 0x000fe400078e00ac */
.L_x_12448:
[----:B------:R-:W-:Y:S05]  /*ccf0*/  BSYNC B1 ;  /* 0x0000000000017941 */ /* 0x000fea0003800000 */
.L_x_12446:
        /* <DEDUP_REMOVED lines=16> */
.L_x_12452:
[----:B------:R-:W-:Y:S05]  /*ce00*/  BSYNC B2 ;  /* 0x0000000000027941 */ /* 0x000fea0003800000 */
.L_x_12451:
        /* <DEDUP_REMOVED lines=44> */
.L_x_12450:
[----:B------:R-:W-:Y:S05]  /*d0d0*/  BSYNC B1 ;  /* 0x0000000000017941 */ /* 0x000fea0003800000 */
.L_x_12449:
        /* <DEDUP_REMOVED lines=10> */
.L_x_12445:
        /* <DEDUP_REMOVED lines=12> */
.L_x_12454:
[----:B------:R-:W-:Y:S02]  /*d240*/  IMAD.MOV.U32 R184, RZ, RZ, R172 ;  /* 0x000000ffffb87224 */ /* 0x000fe400078e00ac */
.L_x_12455:
[----:B------:R-:W-:Y:S05]  /*d250*/  BSYNC B1 ;  /* 0x0000000000017941 */ /* 0x000fea0003800000 */
.L_x_12453:
        /* <DEDUP_REMOVED lines=16> */
.L_x_12459:
[----:B------:R-:W-:Y:S05]  /*d360*/  BSYNC B2 ;  /* 0x0000000000027941 */ /* 0x000fea0003800000 */
.L_x_12458:
        /* <DEDUP_REMOVED lines=44> */
.L_x_12457:
[----:B------:R-:W-:Y:S05]  /*d630*/  BSYNC B1 ;  /* 0x0000000000017941 */ /* 0x000fea0003800000 */
.L_x_12456:
        /* <DEDUP_REMOVED lines=14> */
.L_x_12460:
        /* <DEDUP_REMOVED lines=12> */
.L_x_12463:
[----:B------:R-:W-:Y:S02]  /*d7e0*/  IMAD.MOV.U32 R179, RZ, RZ, R172 ;  /* 0x000000ffffb37224 */ /* 0x000fe400078e00ac */
.L_x_12464:
[----:B------:R-:W-:Y:S05]  /*d7f0*/  BSYNC B1 ;  /* 0x0000000000017941 */ /* 0x000fea0003800000 */
.L_x_12462:
        /* <DEDUP_REMOVED lines=16> */
.L_x_12468:
[----:B------:R-:W-:Y:S05]  /*d900*/  BSYNC B2 ;  /* 0x0000000000027941 */ /* 0x000fea0003800000 */
.L_x_12467:
        /* <DEDUP_REMOVED lines=44> */
.L_x_12466:
[----:B------:R-:W-:Y:S05]  /*dbd0*/  BSYNC B1 ;  /* 0x0000000000017941 */ /* 0x000fea0003800000 */
.L_x_12465:
        /* <DEDUP_REMOVED lines=10> */
.L_x_12461:
        /* <DEDUP_REMOVED lines=12> */
.L_x_12470:
[----:B------:R-:W-:Y:S02]  /*dd40*/  IMAD.MOV.U32 R181, RZ, RZ, R172 ;  /* 0x000000ffffb57224 */ /* 0x000fe400078e00ac */
.L_x_12471:
[----:B------:R-:W-:Y:S05]  /*dd50*/  BSYNC B1 ;  /* 0x0000000000017941 */ /* 0x000fea0003800000 */
.L_x_12469:
        /* <DEDUP_REMOVED lines=16> */
.L_x_12475:
[----:B------:R-:W-:Y:S05]  /*de60*/  BSYNC B2 ;  /* 0x0000000000027941 */ /* 0x000fea0003800000 */
.L_x_12474:
        /* <DEDUP_REMOVED lines=44> */
.L_x_12473:
[----:B------:R-:W-:Y:S05]  /*e130*/  BSYNC B1 ;  /* 0x0000000000017941 */ /* 0x000fea0003800000 */
.L_x_12472:
        /* <DEDUP_REMOVED lines=14> */
.L_x_12476:
        /* <DEDUP_REMOVED lines=12> */
.L_x_12479:
[----:B------:R-:W-:Y:S02]  /*e2e0*/  IMAD.MOV.U32 R181, RZ, RZ, R172 ;  /* 0x000000ffffb57224 */ /* 0x000fe400078e00ac */
.L_x_12480:
[----:B------:R-:W-:Y:S05]  /*e2f0*/  BSYNC B1 ;  /* 0x0000000000017941 */ /* 0x000fea0003800000 */
.L_x_12478:
        /* <DEDUP_REMOVED lines=16> */
.L_x_12484:
[----:B------:R-:W-:Y:S05]  /*e400*/  BSYNC B2 ;  /* 0x0000000000027941 */ /* 0x000fea0003800000 */
.L_x_12483:
        /* <DEDUP_REMOVED lines=44> */
.L_x_12482:
[----:B------:R-:W-:Y:S05]  /*e6d0*/  BSYNC B1 ;  /* 0x0000000000017941 */ /* 0x000fea0003800000 */
.L_x_12481:
        /* <DEDUP_REMOVED lines=10> */
.L_x_12477:
        /* <DEDUP_REMOVED lines=12> */
.L_x_12486:
[----:B------:R-:W-:Y:S02]  /*e840*/  IMAD.MOV.U32 R181, RZ, RZ, R172 ;  /* 0x000000ffffb57224 */ /* 0x000fe400078e00ac */
.L_x_12487:
[----:B------:R-:W-:Y:S05]  /*e850*/  BSYNC B1 ;  /* 0x0000000000017941 */ /* 0x000fea0003800000 */
.L_x_12485:
        /* <DEDUP_REMOVED lines=16> */
.L_x_12491:
[----:B------:R-:W-:Y:S05]  /*e960*/  BSYNC B2 ;  /* 0x0000000000027941 */ /* 0x000fea0003800000 */
.L_x_12490:
        /* <DEDUP_REMOVED lines=44> */
.L_x_12489:
[----:B------:R-:W-:Y:S05]  /*ec30*/  BSYNC B1 ;  /* 0x0000000000017941 */ /* 0x000fea0003800000 */
.L_x_12488:
        /* <DEDUP_REMOVED lines=13> */
.L_x_12492:
        /* <DEDUP_REMOVED lines=12> */
.L_x_12495:
[----:B------:R-:W-:Y:S02]  /*edd0*/  IMAD.MOV.U32 R181, RZ, RZ, R172 ;  /* 0x000000ffffb57224 */ /* 0x000fe400078e00ac */
.L_x_12496:
[----:B------:R-:W-:Y:S05]  /*ede0*/  BSYNC B1 ;  /* 0x0000000000017941 */ /* 0x000fea0003800000 */
.L_x_12494:
        /* <DEDUP_REMOVED lines=16> */
.L_x_12500:
[----:B------:R-:W-:Y:S05]  /*eef0*/  BSYNC B2 ;  /* 0x0000000000027941 */ /* 0x000fea0003800000 */
.L_x_12499:
        /* <DEDUP_REMOVED lines=44> */
.L_x_12498:
[----:B------:R-:W-:Y:S05]  /*f1c0*/  BSYNC B1 ;  /* 0x0000000000017941 */ /* 0x000fea0003800000 */
.L_x_12497:
        /* <DEDUP_REMOVED lines=10> */
.L_x_12493:
        /* <DEDUP_REMOVED lines=12> */
.L_x_12502:
[----:B------:R-:W-:Y:S02]  /*f330*/  IMAD.MOV.U32 R183, RZ, RZ, R172 ;  /* 0x000000ffffb77224 */ /* 0x000fe400078e00ac */
.L_x_12503:
[----:B------:R-:W-:Y:S05]  /*f340*/  BSYNC B1 ;  /* 0x0000000000017941 */ /* 0x000fea0003800000 */
.L_x_12501:
        /* <DEDUP_REMOVED lines=16> */
.L_x_12507:
[----:B------:R-:W-:Y:S05]  /*f450*/  BSYNC B2 ;  /* 0x0000000000027941 */ /* 0x000fea0003800000 */
.L_x_12506:
        /* <DEDUP_REMOVED lines=44> */
.L_x_12505:
[----:B------:R-:W-:Y:S05]  /*f720*/  BSYNC B1 ;  /* 0x0000000000017941 */ /* 0x000fea0003800000 */
.L_x_12504:
        /* <DEDUP_REMOVED lines=13> */
.L_x_12508:
        /* <DEDUP_REMOVED lines=12> */
.L_x_12511:
[----:B------:R-:W-:Y:S02]  /*f8c0*/  IMAD.MOV.U32 R183, RZ, RZ, R172 ;  /* 0x000000ffffb77224 */ /* 0x000fe400078e00ac */
.L_x_12512:
[----:B------:R-:W-:Y:S05]  /*f8d0*/  BSYNC B1 ;  /* 0x0000000000017941 */ /* 0x000fea0003800000 */
.L_x_12510:
        /* <DEDUP_REMOVED lines=16> */
.L_x_12516:
[----:B------:R-:W-:Y:S05]  /*f9e0*/  BSYNC B2 ;  /* 0x0000000000027941 */ /* 0x000fea0003800000 */
.L_x_12515:
        /* <DEDUP_REMOVED lines=44> */
.L_x_12514:
[----:B------:R-:W-:Y:S05]  /*fcb0*/  BSYNC B1 ;  /* 0x0000000000017941 */ /* 0x000fea0003800000 */
.L_x_12513:
        /* <DEDUP_REMOVED lines=10> */
.L_x_12509:
        /* <DEDUP_REMOVED lines=12> */
.L_x_12518:
[----:B------:R-:W-:Y:S02]  /*fe20*/  IMAD.MOV.U32 R183, RZ, RZ, R172 ;  /* 0x000000ffffb77224 */ /* 0x000fe400078e00ac */
.L_x_12519:
[----:B------:R-:W-:Y:S05]  /*fe30*/  BSYNC B1 ;  /* 0x0000000000017941 */ /* 0x000fea0003800000 */
.L_x_12517:
        /* <DEDUP_REMOVED lines=16> */
.L_x_12523:
[----:B------:R-:W-:Y:S05]  /*ff40*/  BSYNC B2 ;  /* 0x0000000000027941 */ /* 0x000fea0003800000 */
.L_x_12522:
        /* <DEDUP_REMOVED lines=44> */
.L_x_12521:
[----:B------:R-:W-:Y:S05]  /*10210*/  BSYNC B1 ;  /* 0x0000000000017941 */ /* 0x000fea0003800000 */
.L_x_12520:
        /* <DEDUP_REMOVED lines=13> */
.L_x_12524:
        /* <DEDUP_REMOVED lines=12> */
.L_x_12527:
[----:B------:R-:W-:Y:S02]  /*103b0*/  IMAD.MOV.U32 R98, RZ, RZ, R172 ;  /* 0x000000ffff627224 */ /* 0x000fe400078e00ac */
.L_x_12528:
[----:B------:R-:W-:Y:S05]  /*103c0*/  BSYNC B1 ;  /* 0x0000000000017941 */ /* 0x000fea0003800000 */
.L_x_12526:
        /* <DEDUP_REMOVED lines=16> */
.L_x_12532:
[----:B------:R-:W-:Y:S05]  /*104d0*/  BSYNC B2 ;  /* 0x0000000000027941 */ /* 0x000fea0003800000 */
.L_x_12531:
        /* <DEDUP_REMOVED lines=44> */
.L_x_12530:
[----:B------:R-:W-:Y:S05]  /*107a0*/  BSYNC B1 ;  /* 0x0000000000017941 */ /* 0x000fea0003800000 */
.L_x_12529:
        /* <DEDUP_REMOVED lines=10> */
.L_x_12525:
        /* <DEDUP_REMOVED lines=12> */
.L_x_12534:
[----:B------:R-:W-:Y:S02]  /*10910*/  IMAD.MOV.U32 R98, RZ, RZ, R172 ;  /* 0x000000ffff627224 */ /* 0x000fe400078e00ac */
.L_x_12535:
[----:B------:R-:W-:Y:S05]  /*10920*/  BSYNC B1 ;  /* 0x0000000000017941 */ /* 0x000fea0003800000 */
.L_x_12533:
        /* <DEDUP_REMOVED lines=16> */
.L_x_12539:
[----:B------:R-:W-:Y:S05]  /*10a30*/  BSYNC B2 ;  /* 0x0000000000027941 */ /* 0x000fea0003800000 */
.L_x_12538:
        /* <DEDUP_REMOVED lines=44> */
.L_x_12537:
[----:B------:R-:W-:Y:S05]  /*10d00*/  BSYNC B1 ;  /* 0x0000000000017941 */ /* 0x000fea0003800000 */
.L_x_12536:
        /* <DEDUP_REMOVED lines=13> */
.L_x_12540:
        /* <DEDUP_REMOVED lines=12> */
.L_x_12543:
[----:B------:R-:W-:Y:S02]  /*10ea0*/  IMAD.MOV.U32 R98, RZ, RZ, R172 ;  /* 0x000000ffff627224 */ /* 0x000fe400078e00ac */
.L_x_12544:
[----:B------:R-:W-:Y:S05]  /*10eb0*/  BSYNC B1 ;  /* 0x0000000000017941 */ /* 0x000fea0003800000 */
.L_x_12542:
        /* <DEDUP_REMOVED lines=16> */
.L_x_12548:
[----:B------:R-:W-:Y:S05]  /*10fc0*/  BSYNC B2 ;  /* 0x0000000000027941 */ /* 0x000fea0003800000 */
.L_x_12547:
        /* <DEDUP_REMOVED lines=44> */
.L_x_12546:
[----:B------:R-:W-:Y:S05]  /*11290*/  BSYNC B1 ;  /* 0x0000000000017941 */ /* 0x000fea0003800000 */
.L_x_12545:
        /* <DEDUP_REMOVED lines=10> */
.L_x_12541:
        /* <DEDUP_REMOVED lines=12> */
.L_x_12550:
[----:B------:R-:W-:Y:S02]  /*11400*/  IMAD.MOV.U32 R98, RZ, RZ, R172 ;  /* 0x000000ffff627224 */ /* 0x000fe400078e00ac */
.L_x_12551:
[----:B------:R-:W-:Y:S05]  /*11410*/  BSYNC B1 ;  /* 0x0000000000017941 */ /* 0x000fea0003800000 */
.L_x_12549:
        /* <DEDUP_REMOVED lines=16> */
.L_x_12555:
[----:B------:R-:W-:Y:S05]  /*11520*/  BSYNC B2 ;  /* 0x0000000000027941 */ /* 0x000fea0003800000 */
.L_x_12554:
        /* <DEDUP_REMOVED lines=44> */
.L_x_12553:
[----:B------:R-:W-:Y:S05]  /*117f0*/  BSYNC B1 ;  /* 0x0000000000017941 */ /* 0x000fea0003800000 */
.L_x_12552:
        /* <DEDUP_REMOVED lines=14> */
.L_x_12556:
        /* <DEDUP_REMOVED lines=12> */
.L_x_12559:
[----:B------:R-:W-:Y:S02]  /*119a0*/  IMAD.MOV.U32 R187, RZ, RZ, R172 ;  /* 0x000000ffffbb7224 */ /* 0x000fe400078e00ac */
.L_x_12560:
[----:B------:R-:W-:Y:S05]  /*119b0*/  BSYNC B1 ;  /* 0x0000000000017941 */ /* 0x000fea0003800000 */
.L_x_12558:
        /* <DEDUP_REMOVED lines=18> */
.L_x_12564:
[----:B------:R-:W-:Y:S05]  /*11ae0*/  BSYNC B2 ;  /* 0x0000000000027941 */ /* 0x000fea0003800000 */
.L_x_12563:
        /* <DEDUP_REMOVED lines=44> */
.L_x_12562:
[----:B------:R-:W-:Y:S05]  /*11db0*/  BSYNC B1 ;  /* 0x0000000000017941 */ /* 0x000fea0003800000 */
.L_x_12561:
        /* <DEDUP_REMOVED lines=10> */
.L_x_12557:
        /* <DEDUP_REMOVED lines=18> */
[----:B------:R-:W-:Y:S02]  /*11f80*/  F2FP.PACK_AB R99, R188, R183 ;  /* 0x000000b7bc63723e */ /* 0x000fe400000000ff */
[----:B------:R-:W-:Y:S02]  /*11f90*/  F2FP.PACK_AB R98, R186, R181 ;  /* 0x000000b5ba62723e */ /* 0x000fe400000000ff */
[----:B------:R-:W-:Y:S02]  /*11fa0*/  LOP3.LUT R192, R190, R192, R118, 0xfe, !PT ;  /* 0x000000c0bec07212 */ /* 0x000fe400078efe76 */
        /* <DEDUP_REMOVED lines=31> */
.L_x_12565:
        /* <DEDUP_REMOVED lines=15> */
.L_x_12567:
[----:B-1----:R-:W-:Y:S02]  /*12290*/  MOV R119, R172 ;  /* 0x000000ac00777202 */ /* 0x002fe40000000f00 */
.L_x_12568:
[----:B------:R-:W-:Y:S05]  /*122a0*/  BSYNC B1 ;  /* 0x0000000000017941 */ /* 0x000fea0003800000 */
.L_x_12566:
        /* <DEDUP_REMOVED lines=16> */
.L_x_12572:
[----:B------:R-:W-:Y:S05]  /*123b0*/  BSYNC B2 ;  /* 0x0000000000027941 */ /* 0x000fea0003800000 */
.L_x_12571:
        /* <DEDUP_REMOVED lines=44> */
.L_x_12570:
[----:B------:R-:W-:Y:S05]  /*12680*/  BSYNC B1 ;  /* 0x0000000000017941 */ /* 0x000fea0003800000 */
.L_x_12569:
        /* <DEDUP_REMOVED lines=15> */
.L_x_12573:
        /* <DEDUP_REMOVED lines=12> */
.L_x_12576:
[----:B------:R-:W-:Y:S02]  /*12840*/  MOV R182, R172 ;  /* 0x000000ac00b67202 */ /* 0x000fe40000000f00 */
.L_x_12577:
[----:B------:R-:W-:Y:S05]  /*12850*/  BSYNC B1 ;  /* 0x0000000000017941 */ /* 0x000fea0003800000 */
.L_x_12575:
        /* <DEDUP_REMOVED lines=16> */
.L_x_12581:
[----:B------:R-:W-:Y:S05]  /*12960*/  BSYNC B2 ;  /* 0x0000000000027941 */ /* 0x000fea0003800000 */
.L_x_12580:
        /* <DEDUP_REMOVED lines=44> */
.L_x_12579:
[----:B------:R-:W-:Y:S05]  /*12c30*/  BSYNC B1 ;  /* 0x0000000000017941 */ /* 0x000fea0003800000 */
.L_x_12578:
        /* <DEDUP_REMOVED lines=10> */
.L_x_12574:
        /* <DEDUP_REMOVED lines=12> */
.L_x_12583:
[----:B------:R-:W-:Y:S02]  /*12da0*/  IMAD.MOV.U32 R176, RZ, RZ, R172 ;  /* 0x000000ffffb07224 */ /* 0x000fe400078e00ac */
.L_x_12584:
[----:B------:R-:W-:Y:S05]  /*12db0*/  BSYNC B1 ;  /* 0x0000000000017941 */ /* 0x000fea0003800000 */
.L_x_12582:
        /* <DEDUP_REMOVED lines=16> */
.L_x_12588:
[----:B------:R-:W-:Y:S05]  /*12ec0*/  BSYNC B2 ;  /* 0x0000000000027941 */ /* 0x000fea0003800000 */
.L_x_12587:
        /* <DEDUP_REMOVED lines=44> */
.L_x_12586:
[----:B------:R-:W-:Y:S05]  /*13190*/  BSYNC B1 ;  /* 0x0000000000017941 */ /* 0x000fea0003800000 */
.L_x_12585:
        /* <DEDUP_REMOVED lines=14> */
.L_x_12589:
        /* <DEDUP_REMOVED lines=12> */
.L_x_12592:
[----:B------:R-:W-:Y:S02]  /*13340*/  IMAD.MOV.U32 R178, RZ, RZ, R172 ;  /* 0x000000ffffb27224 */ /* 0x000fe400078e00ac */
.L_x_12593:
[----:B------:R-:W-:Y:S05]  /*13350*/  BSYNC B1 ;  /* 0x0000000000017941 */ /* 0x000fea0003800000 */
.L_x_12591:
        /* <DEDUP_REMOVED lines=16> */
.L_x_12597:
[----:B------:R-:W-:Y:S05]  /*13460*/  BSYNC B2 ;  /* 0x0000000000027941 */ /* 0x000fea0003800000 */
.L_x_12596:
        /* <DEDUP_REMOVED lines=44> */
.L_x_12595:
[----:B------:R-:W-:Y:S05]  /*13730*/  BSYNC B1 ;  /* 0x0000000000017941 */ /* 0x000fea0003800000 */
.L_x_12594:
        /* <DEDUP_REMOVED lines=10> */
.L_x_12590:
        /* <DEDUP_REMOVED lines=12> */
.L_x_12599:
[----:B------:R-:W-:Y:S02]  /*138a0*/  IMAD.MOV.U32 R178, RZ, RZ, R172 ;  /* 0x000000ffffb27224 */ /* 0x000fe400078e00ac */
.L_x_12600:
[----:B------:R-:W-:Y:S05]  /*138b0*/  BSYNC B1 ;  /* 0x0000000000017941 */ /* 0x000fea0003800000 */
.L_x_12598:
        /* <DEDUP_REMOVED lines=16> */
.L_x_12604:
[----:B------:R-:W-:Y:S05]  /*139c0*/  BSYNC B2 ;  /* 0x0000000000027941 */ /* 0x000fea0003800000 */
.L_x_12603:
        /* <DEDUP_REMOVED lines=44> */
.L_x_12602:
[----:B------:R-:W-:Y:S05]  /*13c90*/  BSYNC B1 ;  /* 0x0000000000017941 */ /* 0x000fea0003800000 */
.L_x_12601:
        /* <DEDUP_REMOVED lines=14> */
.L_x_12605:
        /* <DEDUP_REMOVED lines=12> */
.L_x_12608:
[----:B------:R-:W-:Y:S02]  /*13e40*/  IMAD.MOV.U32 R189, RZ, RZ, R172 ;  /* 0x000000ffffbd7224 */ /* 0x000fe400078e00ac */
.L_x_12609:
[----:B------:R-:W-:Y:S05]  /*13e50*/  BSYNC B1 ;  /* 0x0000000000017941 */ /* 0x000fea0003800000 */
.L_x_12607:
        /* <DEDUP_REMOVED lines=16> */
.L_x_12613:
[----:B------:R-:W-:Y:S05]  /*13f60*/  BSYNC B2 ;  /* 0x0000000000027941 */ /* 0x000fea0003800000 */
.L_x_12612:
        /* <DEDUP_REMOVED lines=44> */
.L_x_12611:
[----:B------:R-:W-:Y:S05]  /*14230*/  BSYNC B1 ;  /* 0x0000000000017941 */ /* 0x000fea0003800000 */
.L_x_12610:
        /* <DEDUP_REMOVED lines=10> */
.L_x_12606:
        /* <DEDUP_REMOVED lines=12> */
.L_x_12615:
[----:B------:R-:W-:Y:S02]  /*143a0*/  MOV R189, R172 ;  /* 0x000000ac00bd7202 */ /* 0x000fe40000000f00 */
.L_x_12616:
[----:B------:R-:W-:Y:S05]  /*143b0*/  BSYNC B1 ;  /* 0x0000000000017941 */ /* 0x000fea0003800000 */
.L_x_12614:
        /* <DEDUP_REMOVED lines=16> */
.L_x_12620:
[----:B------:R-:W-:Y:S05]  /*144c0*/  BSYNC B2 ;  /* 0x0000000000027941 */ /* 0x000fea0003800000 */
.L_x_12619:
        /* <DEDUP_REMOVED lines=44> */
.L_x_12618:
[----:B------:R-:W-:Y:S05]  /*14790*/  BSYNC B1 ;  /* 0x0000000000017941 */ /* 0x000fea0003800000 */
.L_x_12617:
        /* <DEDUP_REMOVED lines=13> */
.L_x_12621:
        /* <DEDUP_REMOVED lines=12> */
.L_x_12624:
[----:B------:R-:W-:Y:S02]  /*14930*/  MOV R189, R172 ;  /* 0x000000ac00bd7202 */ /* 0x000fe40000000f00 */
.L_x_12625:
[----:B------:R-:W-:Y:S05]  /*14940*/  BSYNC B1 ;  /* 0x0000000000017941 */ /* 0x000fea0003800000 */
.L_x_12623:
        /* <DEDUP_REMOVED lines=16> */
.L_x_12629:
[----:B------:R-:W-:Y:S05]  /*14a50*/  BSYNC B2 ;  /* 0x0000000000027941 */ /* 0x000fea0003800000 */
.L_x_12628:
        /* <DEDUP_REMOVED lines=44> */
.L_x_12627:
[----:B------:R-:W-:Y:S05]  /*14d20*/  BSYNC B1 ;  /* 0x0000000000017941 */ /* 0x000fea0003800000 */
.L_x_12626:
        /* <DEDUP_REMOVED lines=10> */
.L_x_12622:
        /* <DEDUP_REMOVED lines=12> */
.L_x_12631:
[----:B------:R-:W-:Y:S02]  /*14e90*/  IMAD.MOV.U32 R182, RZ, RZ, R172 ;  /* 0x000000ffffb67224 */ /* 0x000fe400078e00ac */
.L_x_12632:
[----:B------:R-:W-:Y:S05]  /*14ea0*/  BSYNC B1 ;  /* 0x0000000000017941 */ /* 0x000fea0003800000 */
.L_x_12630:
        /* <DEDUP_REMOVED lines=16> */
.L_x_12636:
[----:B------:R-:W-:Y:S05]  /*14fb0*/  BSYNC B2 ;  /* 0x0000000000027941 */ /* 0x000fea0003800000 */
.L_x_12635:
        /* <DEDUP_REMOVED lines=44> */
.L_x_12634:
[----:B------:R-:W-:Y:S05]  /*15280*/  BSYNC B1 ;  /* 0x0000000000017941 */ /* 0x000fea0003800000 */
.L_x_12633:
        /* <DEDUP_REMOVED lines=10> */
[----:B------:R-:W-:-:S04]  /*15330*/  MOV R96, R97 ;  /* 0x0000006100607202 */ /* 0x000fc80000000f00 */
[----:B------:R-:W-:Y:S01]  /*15340*/  FADD.FTZ R189, R182, R189 ;  /* 0x000000bdb6bd7221 */ /* 0x000fe20000010000 */
[----:B------:R-:W-:Y:S05]  /*15350*/  BRA `(.L_x_12638) ;  /* 0x0000056000007947 */ /* 0x000fea0003800000 */
.L_x_12637:
        /* <DEDUP_REMOVED lines=12> */
.L_x_12640:
[----:B------:R-:W-:Y:S02]  /*15420*/  IMAD.MOV.U32 R182, RZ, RZ, R172 ;  /* 0x000000ffffb67224 */ /* 0x000fe400078e00ac */
.L_x_12641:
[----:B------:R-:W-:Y:S05]  /*15430*/  BSYNC B1 ;  /* 0x0000000000017941 */ /* 0x000fea0003800000 */
.L_x_12639:
        /* <DEDUP_REMOVED lines=16> */
.L_x_12645:
[----:B------:R-:W-:Y:S05]  /*15540*/  BSYNC B2 ;  /* 0x0000000000027941 */ /* 0x000fea0003800000 */
.L_x_12644:
        /* <DEDUP_REMOVED lines=44> */
.L_x_12643:
[----:B------:R-:W-:Y:S05]  /*15810*/  BSYNC B1 ;  /* 0x0000000000017941 */ /* 0x000fea0003800000 */
.L_x_12642:
        /* <DEDUP_REMOVED lines=10> */
.L_x_12638:
        /* <DEDUP_REMOVED lines=12> */
.L_x_12647:
[----:B------:R-:W-:Y:S02]  /*15980*/  IMAD.MOV.U32 R182, RZ, RZ, R172 ;  /* 0x000000ffffb67224 */ /* 0x000fe400078e00ac */
.L_x_12648:
[----:B------:R-:W-:Y:S05]  /*15990*/  BSYNC B1 ;  /* 0x0000000000017941 */ /* 0x000fea0003800000 */
.L_x_12646:
        /* <DEDUP_REMOVED lines=16> */
.L_x_12652:
[----:B------:R-:W-:Y:S05]  /*15aa0*/  BSYNC B2 ;  /* 0x0000000000027941 */ /* 0x000fea0003800000 */
.L_x_12651:
        /* <DEDUP_REMOVED lines=44> */
.L_x_12650:
[----:B------:R-:W-:Y:S05]  /*15d70*/  BSYNC B1 ;  /* 0x0000000000017941 */ /* 0x000fea0003800000 */
.L_x_12649:
        /* <DEDUP_REMOVED lines=13> */
.L_x_12653:
        /* <DEDUP_REMOVED lines=12> */
.L_x_12656:
[----:B------:R-:W-:Y:S02]  /*15f10*/  IMAD.MOV.U32 R98, RZ, RZ, R172 ;  /* 0x000000ffff627224 */ /* 0x000fe400078e00ac */
.L_x_12657:
[----:B------:R-:W-:Y:S05]  /*15f20*/  BSYNC B1 ;  /* 0x0000000000017941 */ /* 0x000fea0003800000 */
.L_x_12655:
        /* <DEDUP_REMOVED lines=16> */
.L_x_12661:
[----:B------:R-:W-:Y:S05]  /*16030*/  BSYNC B2 ;  /* 0x0000000000027941 */ /* 0x000fea0003800000 */
.L_x_12660:
        /* <DEDUP_REMOVED lines=44> */
.L_x_12659:
[----:B------:R-:W-:Y:S05]  /*16300*/  BSYNC B1 ;  /* 0x0000000000017941 */ /* 0x000fea0003800000 */
.L_x_12658:
        /* <DEDUP_REMOVED lines=10> */
.L_x_12654:
        /* <DEDUP_REMOVED lines=12> */
.L_x_12663:
[----:B------:R-:W-:Y:S02]  /*16470*/  MOV R98, R172 ;  /* 0x000000ac00627202 */ /* 0x000fe40000000f00 */
.L_x_12664:
[----:B------:R-:W-:Y:S05]  /*16480*/  BSYNC B1 ;  /* 0x0000000000017941 */ /* 0x000fea0003800000 */
.L_x_12662:
        /* <DEDUP_REMOVED lines=16> */
.L_x_12668:
[----:B------:R-:W-:Y:S05]  /*16590*/  BSYNC B2 ;  /* 0x0000000000027941 */ /* 0x000fea0003800000 */
.L_x_12667:
        /* <DEDUP_REMOVED lines=44> */
.L_x_12666:
[----:B------:R-:W-:Y:S05]  /*16860*/  BSYNC B1 ;  /* 0x0000000000017941 */ /* 0x000fea0003800000 */
.L_x_12665:
        /* <DEDUP_REMOVED lines=13> */
.L_x_12669:
        /* <DEDUP_REMOVED lines=12> */
.L_x_12672:
[----:B------:R-:W-:Y:S02]  /*16a00*/  MOV R98, R172 ;  /* 0x000000ac00627202 */ /* 0x000fe40000000f00 */
.L_x_12673:
[----:B------:R-:W-:Y:S05]  /*16a10*/  BSYNC B1 ;  /* 0x0000000000017941 */ /* 0x000fea0003800000 */
.L_x_12671:
        /* <DEDUP_REMOVED lines=16> */
.L_x_12677:
[----:B------:R-:W-:Y:S05]  /*16b20*/  BSYNC B2 ;  /* 0x0000000000027941 */ /* 0x000fea0003800000 */
.L_x_12676:
        /* <DEDUP_REMOVED lines=44> */
.L_x_12675:
[----:B------:R-:W-:Y:S05]  /*16df0*/  BSYNC B1 ;  /* 0x0000000000017941 */ /* 0x000fea0003800000 */
.L_x_12674:
        /* <DEDUP_REMOVED lines=10> */
.L_x_12670:
        /* <DEDUP_REMOVED lines=12> */
.L_x_12679:
[----:B------:R-:W-:Y:S02]  /*16f60*/  IMAD.MOV.U32 R98, RZ, RZ, R172 ;  /* 0x000000ffff627224 */ /* 0x000fe400078e00ac */
.L_x_12680:
[----:B------:R-:W-:Y:S05]  /*16f70*/  BSYNC B1 ;  /* 0x0000000000017941 */ /* 0x000fea0003800000 */
.L_x_12678:
        /* <DEDUP_REMOVED lines=16> */
.L_x_12684:
[----:B------:R-:W-:Y:S05]  /*17080*/  BSYNC B2 ;  /* 0x0000000000027941 */ /* 0x000fea0003800000 */
.L_x_12683:
        /* <DEDUP_REMOVED lines=44> */
.L_x_12682:
[----:B------:R-:W-:Y:S05]  /*17350*/  BSYNC B1 ;  /* 0x0000000000017941 */ /* 0x000fea0003800000 */
.L_x_12681:
        /* <DEDUP_REMOVED lines=14> */
.L_x_12685:
        /* <DEDUP_REMOVED lines=12> */
.L_x_12688:
[----:B------:R-:W-:Y:S02]  /*17500*/  IMAD.MOV.U32 R193, RZ, RZ, R172 ;  /* 0x000000ffffc17224 */ /* 0x000fe400078e00ac */
.L_x_12689:
[----:B------:R-:W-:Y:S05]  /*17510*/  BSYNC B1 ;  /* 0x0000000000017941 */ /* 0x000fea0003800000 */
.L_x_12687:
        /* <DEDUP_REMOVED lines=18> */
.L_x_12693:
[----:B------:R-:W-:Y:S05]  /*17640*/  BSYNC B2 ;  /* 0x0000000000027941 */ /* 0x000fea0003800000 */
.L_x_12692:
        /* <DEDUP_REMOVED lines=44> */
.L_x_12691:
[----:B------:R-:W-:Y:S05]  /*17910*/  BSYNC B1 ;  /* 0x0000000000017941 */ /* 0x000fea0003800000 */
.L_x_12690:
        /* <DEDUP_REMOVED lines=10> */
.L_x_12686:
        /* <DEDUP_REMOVED lines=52> */
.L_x_12694:
        /* <DEDUP_REMOVED lines=15> */
.L_x_12696:
[----:B-1----:R-:W-:Y:S02]  /*17df0*/  IMAD.MOV.U32 R176, RZ, RZ, R172 ;  /* 0x000000ffffb07224 */ /* 0x002fe400078e00ac */
.L_x_12697:
[----:B------:R-:W-:Y:S05]  /*17e00*/  BSYNC B1 ;  /* 0x0000000000017941 */ /* 0x000fea0003800000 */
.L_x_12695:
        /* <DEDUP_REMOVED lines=16> */
.L_x_12701:
[----:B------:R-:W-:Y:S05]  /*17f10*/  BSYNC B2 ;  /* 0x0000000000027941 */ /* 0x000fea0003800000 */
.L_x_12700:
        /* <DEDUP_REMOVED lines=44> */
.L_x_12699:
[----:B------:R-:W-:Y:S05]  /*181e0*/  BSYNC B1 ;  /* 0x0000000000017941 */ /* 0x000fea0003800000 */
.L_x_12698:
        /* <DEDUP_REMOVED lines=15> */
.L_x_12702:
        /* <DEDUP_REMOVED lines=12> */
.L_x_12705:
[----:B------:R-:W-:Y:S02]  /*183a0*/  IMAD.MOV.U32 R178, RZ, RZ, R172 ;  /* 0x000000ffffb27224 */ /* 0x000fe400078e00ac */
.L_x_12706:
[----:B------:R-:W-:Y:S05]  /*183b0*/  BSYNC B1 ;  /* 0x0000000000017941 */ /* 0x000fea0003800000 */
.L_x_12704:
        /* <DEDUP_REMOVED lines=16> */
.L_x_12710:
[----:B------:R-:W-:Y:S05]  /*184c0*/  BSYNC B2 ;  /* 0x0000000000027941 */ /* 0x000fea0003800000 */
.L_x_12709:
        /* <DEDUP_REMOVED lines=44> */
.L_x_12708:
[----:B------:R-:W-:Y:S05]  /*18790*/  BSYNC B1 ;  /* 0x0000000000017941 */ /* 0x000fea0003800000 */
.L_x_12707:
        /* <DEDUP_REMOVED lines=10> */
.L_x_12703:
        /* <DEDUP_REMOVED lines=12> */
.L_x_12712:
[----:B------:R-:W-:Y:S02]  /*18900*/  IMAD.MOV.U32 R178, RZ, RZ, R172 ;  /* 0x000000ffffb27224 */ /* 0x000fe400078e00ac */
.L_x_12713:
[----:B------:R-:W-:Y:S05]  /*18910*/  BSYNC B1 ;  /* 0x0000000000017941 */ /* 0x000fea0003800000 */
.L_x_12711:
        /* <DEDUP_REMOVED lines=16> */
.L_x_12717:
[----:B------:R-:W-:Y:S05]  /*18a20*/  BSYNC B2 ;  /* 0x0000000000027941 */ /* 0x000fea0003800000 */
.L_x_12716:
        /* <DEDUP_REMOVED lines=44> */
.L_x_12715:
[----:B------:R-:W-:Y:S05]  /*18cf0*/  BSYNC B1 ;  /* 0x0000000000017941 */ /* 0x000fea0003800000 */
.L_x_12714:
        /* <DEDUP_REMOVED lines=14> */
.L_x_12718:
        /* <DEDUP_REMOVED lines=12> */
.L_x_12721:
[----:B------:R-:W-:Y:S02]  /*18ea0*/  IMAD.MOV.U32 R96, RZ, RZ, R172 ;  /* 0x000000ffff607224 */ /* 0x000fe400078e00ac */
.L_x_12722:
[----:B------:R-:W-:Y:S05]  /*18eb0*/  BSYNC B1 ;  /* 0x0000000000017941 */ /* 0x000fea0003800000 */
.L_x_12720:
        /* <DEDUP_REMOVED lines=16> */
.L_x_12726:
[----:B------:R-:W-:Y:S05]  /*18fc0*/  BSYNC B2 ;  /* 0x0000000000027941 */ /* 0x000fea0003800000 */
.L_x_12725:
        /* <DEDUP_REMOVED lines=44> */
.L_x_12724:
[----:B------:R-:W-:Y:S05]  /*19290*/  BSYNC B1 ;  /* 0x0000000000017941 */ /* 0x000fea0003800000 */
.L_x_12723:
        /* <DEDUP_REMOVED lines=10> */
.L_x_12719:
        /* <DEDUP_REMOVED lines=12> */
.L_x_12728:
[----:B------:R-:W-:Y:S02]  /*19400*/  IMAD.MOV.U32 R96, RZ, RZ, R172 ;  /* 0x000000ffff607224 */ /* 0x000fe400078e00ac */
.L_x_12729:
[----:B------:R-:W-:Y:S05]  /*19410*/  BSYNC B1 ;  /* 0x0000000000017941 */ /* 0x000fea0003800000 */
.L_x_12727:
        /* <DEDUP_REMOVED lines=16> */
.L_x_12733:
[----:B------:R-:W-:Y:S05]  /*19520*/  BSYNC B2 ;  /* 0x0000000000027941 */ /* 0x000fea0003800000 */
.L_x_12732:
        /* <DEDUP_REMOVED lines=44> */
.L_x_12731:
[----:B------:R-:W-:Y:S05]  /*197f0*/  BSYNC B1 ;  /* 0x0000000000017941 */ /* 0x000fea0003800000 */
.L_x_12730:
[----:B------:R-:W0:Y:S01]  /*19800*/  I2F.U32 R195, R96 ;  /* 0x0000006000c37306 */ /* 0x000e220000201000 */
[----:B------:R-:W-:Y:S01]  /*19810*/  HADD2.F32 R182, -RZ, R97.H0_H0 ;  /* 0x20000061ffb67230 */ /* 0x000fe20000004100 */
[----:B0-----:R-:W-:-:S05]  /*19820*/  FFMA.FTZ R195, R195, R110, 1.1641532182693481445e-10 ;  /* 0x2f000000c3c37423 */ /* 0x001fca000001006e */
[----:B------:R-:W-:Y:S01]  /*19830*/  FSETP.GTU.FTZ.AND P1, PT, R195, c[0x0][0x1e4], PT ;  /* 0x00007900c3007a0b */ /* 0x000fe20003f3c000 */
[----:B------:R-:W-:-:S03]  /*19840*/  FMUL.FTZ R195, R182, c[0x0][0x1e8] ;  /* 0x00007a00b6c37a20 */ /* 0x000fc60000410000 */
        /* <DEDUP_REMOVED lines=9> */
.L_x_12734:
        /* <DEDUP_REMOVED lines=12> */
.L_x_12737:
[----:B------:R-:W-:Y:S02]  /*199a0*/  IMAD.MOV.U32 R96, RZ, RZ, R172 ;  /* 0x000000ffff607224 */ /* 0x000fe400078e00ac */
.L_x_12738:
[----:B------:R-:W-:Y:S05]  /*199b0*/  BSYNC B1 ;  /* 0x0000000000017941 */ /* 0x000fea0003800000 */
.L_x_12736:
        /* <DEDUP_REMOVED lines=16> */
.L_x_12742:
[----:B------:R-:W-:Y:S05]  /*19ac0*/  BSYNC B2 ;  /* 0x0000000000027941 */ /* 0x000fea0003800000 */
.L_x_12741:
        /* <DEDUP_REMOVED lines=44> */
.L_x_12740:
[----:B------:R-:W-:Y:S05]  /*19d90*/  BSYNC B1 ;  /* 0x0000000000017941 */ /* 0x000fea0003800000 */
.L_x_12739:
        /* <DEDUP_REMOVED lines=10> */
.L_x_12735:
        /* <DEDUP_REMOVED lines=12> */
.L_x_12744:
[----:B------:R-:W-:Y:S02]  /*19f00*/  IMAD.MOV.U32 R96, RZ, RZ, R172 ;  /* 0x000000ffff607224 */ /* 0x000fe400078e00ac */
.L_x_12745:
[----:B------:R-:W-:Y:S05]  /*19f10*/  BSYNC B1 ;  /* 0x0000000000017941 */ /* 0x000fea0003800000 */
.L_x_12743:
        /* <DEDUP_REMOVED lines=16> */
.L_x_12749:
[----:B------:R-:W-:Y:S05]  /*1a020*/  BSYNC B2 ;  /* 0x0000000000027941 */ /* 0x000fea0003800000 */
.L_x_12748:
        /* <DEDUP_REMOVED lines=44> */
.L_x_12747:
[----:B------:R-:W-:Y:S05]  /*1a2f0*/  BSYNC B1 ;  /* 0x0000000000017941 */ /* 0x000fea0003800000 */
.L_x_12746:
        /* <DEDUP_REMOVED lines=13> */
.L_x_12750:
        /* <DEDUP_REMOVED lines=12> */
.L_x_12753:
[----:B------:R-:W-:Y:S02]  /*1a490*/  IMAD.MOV.U32 R197, RZ, RZ, R172 ;  /* 0x000000ffffc57224 */ /* 0x000fe400078e00ac */
.L_x_12754:
[----:B------:R-:W-:Y:S05]  /*1a4a0*/  BSYNC B1 ;  /* 0x0000000000017941 */ /* 0x000fea0003800000 */
.L_x_12752:
        /* <DEDUP_REMOVED lines=16> */
.L_x_12758:
[----:B------:R-:W-:Y:S05]  /*1a5b0*/  BSYNC B2 ;  /* 0x0000000000027941 */ /* 0x000fea0003800000 */
.L_x_12757:
        /* <DEDUP_REMOVED lines=44> */
.L_x_12756:
[----:B------:R-:W-:Y:S05]  /*1a880*/  BSYNC B1 ;  /* 0x0000000000017941 */ /* 0x000fea0003800000 */
.L_x_12755:
        /* <DEDUP_REMOVED lines=10> */
.L_x_12751:
        /* <DEDUP_REMOVED lines=12> */
.L_x_12760:
[----:B------:R-:W-:Y:S02]  /*1a9f0*/  IMAD.MOV.U32 R201, RZ, RZ, R172 ;  /* 0x000000ffffc97224 */ /* 0x000fe400078e00ac */
.L_x_12761:
[----:B------:R-:W-:Y:S05]  /*1aa00*/  BSYNC B1 ;  /* 0x0000000000017941 */ /* 0x000fea0003800000 */
.L_x_12759:
        /* <DEDUP_REMOVED lines=16> */
.L_x_12765:
[----:B------:R-:W-:Y:S05]  /*1ab10*/  BSYNC B2 ;  /* 0x0000000000027941 */ /* 0x000fea0003800000 */
.L_x_12764:
        /* <DEDUP_REMOVED lines=44> */
.L_x_12763:
[----:B------:R-:W-:Y:S05]  /*1ade0*/  BSYNC B1 ;  /* 0x0000000000017941 */ /* 0x000fea0003800000 */
.L_x_12762:
        /* <DEDUP_REMOVED lines=13> */
.L_x_12766:
        /* <DEDUP_REMOVED lines=12> */
.L_x_12769:
[----:B------:R-:W-:Y:S02]  /*1af80*/  IMAD.MOV.U32 R201, RZ, RZ, R172 ;  /* 0x000000ffffc97224 */ /* 0x000fe400078e00ac */
.L_x_12770:
[----:B------:R-:W-:Y:S05]  /*1af90*/  BSYNC B1 ;  /* 0x0000000000017941 */ /* 0x000fea0003800000 */
.L_x_12768:
        /* <DEDUP_REMOVED lines=16> */
.L_x_12774:
[----:B------:R-:W-:Y:S05]  /*1b0a0*/  BSYNC B2 ;  /* 0x0000000000027941 */ /* 0x000fea0003800000 */
.L_x_12773:
        /* <DEDUP_REMOVED lines=44> */
.L_x_12772:
[----:B------:R-:W-:Y:S05]  /*1b370*/  BSYNC B1 ;  /* 0x0000000000017941 */ /* 0x000fea0003800000 */
.L_x_12771:
        /* <DEDUP_REMOVED lines=10> */
.L_x_12767:
        /* <DEDUP_REMOVED lines=12> */
.L_x_12776:
[----:B------:R-:W-:Y:S02]  /*1b4e0*/  IMAD.MOV.U32 R201, RZ, RZ, R172 ;  /* 0x000000ffffc97224 */ /* 0x000fe400078e00ac */
.L_x_12777:
[----:B------:R-:W-:Y:S05]  /*1b4f0*/  BSYNC B1 ;  /* 0x0000000000017941 */ /* 0x000fea0003800000 */
.L_x_12775:
        /* <DEDUP_REMOVED lines=16> */
.L_x_12781:
[----:B------:R-:W-:Y:S05]  /*1b600*/  BSYNC B2 ;  /* 0x0000000000027941 */ /* 0x000fea0003800000 */
.L_x_12780:
        /* <DEDUP_REMOVED lines=44> */
.L_x_12779:
[----:B------:R-:W-:Y:S05]  /*1b8d0*/  BSYNC B1 ;  /* 0x0000000000017941 */ /* 0x000fea0003800000 */
.L_x_12778:
        /* <DEDUP_REMOVED lines=13> */
.L_x_12782:
        /* <DEDUP_REMOVED lines=12> */
.L_x_12785:
[----:B------:R-:W-:Y:S02]  /*1ba70*/  IMAD.MOV.U32 R98, RZ, RZ, R172 ;  /* 0x000000ffff627224 */ /* 0x000fe400078e00ac */
.L_x_12786:
[----:B------:R-:W-:Y:S05]  /*1ba80*/  BSYNC B1 ;  /* 0x0000000000017941 */ /* 0x000fea0003800000 */
.L_x_12784:
        /* <DEDUP_REMOVED lines=16> */
.L_x_12790:
[----:B------:R-:W-:Y:S05]  /*1bb90*/  BSYNC B2 ;  /* 0x0000000000027941 */ /* 0x000fea0003800000 */
.L_x_12789:
        /* <DEDUP_REMOVED lines=44> */
.L_x_12788:
[----:B------:R-:W-:Y:S05]  /*1be60*/  BSYNC B1 ;  /* 0x0000000000017941 */ /* 0x000fea0003800000 */
.L_x_12787:
        /* <DEDUP_REMOVED lines=10> */
.L_x_12783:
        /* <DEDUP_REMOVED lines=12> */
.L_x_12792:
[----:B------:R-:W-:Y:S02]  /*1bfd0*/  IMAD.MOV.U32 R98, RZ, RZ, R172 ;  /* 0x000000ffff627224 */ /* 0x000fe400078e00ac */
.L_x_12793:
[----:B------:R-:W-:Y:S05]  /*1bfe0*/  BSYNC B1 ;  /* 0x0000000000017941 */ /* 0x000fea0003800000 */
.L_x_12791:
        /* <DEDUP_REMOVED lines=16> */
.L_x_12797:
[----:B------:R-:W-:Y:S05]  /*1c0f0*/  BSYNC B2 ;  /* 0x0000000000027941 */ /* 0x000fea0003800000 */
.L_x_12796:
        /* <DEDUP_REMOVED lines=44> */
.L_x_12795:
[----:B------:R-:W-:Y:S05]  /*1c3c0*/  BSYNC B1 ;  /* 0x0000000000017941 */ /* 0x000fea0003800000 */
.L_x_12794:
        /* <DEDUP_REMOVED lines=13> */
.L_x_12798:
        /* <DEDUP_REMOVED lines=12> */
.L_x_12801:
[----:B------:R-:W-:Y:S02]  /*1c560*/  IMAD.MOV.U32 R98, RZ, RZ, R172 ;  /* 0x000000ffff627224 */ /* 0x000fe400078e00ac */
.L_x_12802:
[----:B------:R-:W-:Y:S05]  /*1c570*/  BSYNC B1 ;  /* 0x0000000000017941 */ /* 0x000fea0003800000 */
.L_x_12800:
        /* <DEDUP_REMOVED lines=16> */
.L_x_12806:
[----:B------:R-:W-:Y:S05]  /*1c680*/  BSYNC B2 ;  /* 0x0000000000027941 */ /* 0x000fea0003800000 */
.L_x_12805:
        /* <DEDUP_REMOVED lines=44> */
.L_x_12804:
[----:B------:R-:W-:Y:S05]  /*1c950*/  BSYNC B1 ;  /* 0x0000000000017941 */ /* 0x000fea0003800000 */
.L_x_12803:
        /* <DEDUP_REMOVED lines=10> */
.L_x_12799:
        /* <DEDUP_REMOVED lines=12> */
.L_x_12808:
[----:B------:R-:W-:Y:S02]  /*1cac0*/  IMAD.MOV.U32 R98, RZ, RZ, R172 ;  /* 0x000000ffff627224 */ /* 0x000fe400078e00ac */
.L_x_12809:
[----:B------:R-:W-:Y:S05]  /*1cad0*/  BSYNC B1 ;  /* 0x0000000000017941 */ /* 0x000fea0003800000 */
.L_x_12807:
        /* <DEDUP_REMOVED lines=16> */
.L_x_12813:
[----:B------:R-:W-:Y:S05]  /*1cbe0*/  BSYNC B2 ;  /* 0x0000000000027941 */ /* 0x000fea0003800000 */
.L_x_12812:
        /* <DEDUP_REMOVED lines=44> */
.L_x_12811:
[----:B------:R-:W-:Y:S05]  /*1ceb0*/  BSYNC B1 ;  /* 0x0000000000017941 */ /* 0x000fea0003800000 */
.L_x_12810:
        /* <DEDUP_REMOVED lines=14> */
.L_x_12814:
        /* <DEDUP_REMOVED lines=12> */
.L_x_12817:
[----:B------:R-:W-:Y:S02]  /*1d060*/  IMAD.MOV.U32 R201, RZ, RZ, R172 ;  /* 0x000000ffffc97224 */ /* 0x000fe400078e00ac */
.L_x_12818:
[----:B------:R-:W-:Y:S05]  /*1d070*/  BSYNC B1 ;  /* 0x0000000000017941 */ /* 0x000fea0003800000 */
.L_x_12816:
        /* <DEDUP_REMOVED lines=18> */
.L_x_12822:
[----:B------:R-:W-:Y:S05]  /*1d1a0*/  BSYNC B2 ;  /* 0x0000000000027941 */ /* 0x000fea0003800000 */
.L_x_12821:
        /* <DEDUP_REMOVED lines=44> */
.L_x_12820:
[----:B------:R-:W-:Y:S05]  /*1d470*/  BSYNC B1 ;  /* 0x0000000000017941 */ /* 0x000fea0003800000 */
.L_x_12819:
        /* <DEDUP_REMOVED lines=10> */
.L_x_12815:
        /* <DEDUP_REMOVED lines=52> */
.L_x_12823:
        /* <DEDUP_REMOVED lines=15> */
.L_x_12825:
[----:B-1----:R-:W-:Y:S02]  /*1d950*/  MOV R176, R172 ;  /* 0x000000ac00b07202 */ /* 0x002fe40000000f00 */
.L_x_12826:
[----:B------:R-:W-:Y:S05]  /*1d960*/  BSYNC B1 ;  /* 0x0000000000017941 */ /* 0x000fea0003800000 */
.L_x_12824:
        /* <DEDUP_REMOVED lines=16> */
.L_x_12830:
[----:B------:R-:W-:Y:S05]  /*1da70*/  BSYNC B2 ;  /* 0x0000000000027941 */ /* 0x000fea0003800000 */
.L_x_12829:
        /* <DEDUP_REMOVED lines=44> */
.L_x_12828:
[----:B------:R-:W-:Y:S05]  /*1dd40*/  BSYNC B1 ;  /* 0x0000000000017941 */ /* 0x000fea0003800000 */
.L_x_12827:
        /* <DEDUP_REMOVED lines=15> */
.L_x_12831:
        /* <DEDUP_REMOVED lines=12> */
.L_x_12834:
[----:B------:R-:W-:Y:S02]  /*1df00*/  MOV R182, R172 ;  /* 0x000000ac00b67202 */ /* 0x000fe40000000f00 */
.L_x_12835:
[----:B------:R-:W-:Y:S05]  /*1df10*/  BSYNC B1 ;  /* 0x0000000000017941 */ /* 0x000fea0003800000 */
.L_x_12833:
        /* <DEDUP_REMOVED lines=16> */
.L_x_12839:
[----:B------:R-:W-:Y:S05]  /*1e020*/  BSYNC B2 ;  /* 0x0000000000027941 */ /* 0x000fea0003800000 */
.L_x_12838:
        /* <DEDUP_REMOVED lines=44> */
.L_x_12837:
[----:B------:R-:W-:Y:S05]  /*1e2f0*/  BSYNC B1 ;  /* 0x0000000000017941 */ /* 0x000fea0003800000 */
.L_x_12836:
        /* <DEDUP_REMOVED lines=10> */
.L_x_12832:
        /* <DEDUP_REMOVED lines=12> */
.L_x_12841:
[----:B------:R-:W-:Y:S02]  /*1e460*/  IMAD.MOV.U32 R182, RZ, RZ, R172 ;  /* 0x000000ffffb67224 */ /* 0x000fe400078e00ac */
.L_x_12842:
[----:B------:R-:W-:Y:S05]  /*1e470*/  BSYNC B1 ;  /* 0x0000000000017941 */ /* 0x000fea0003800000 */
.L_x_12840:
        /* <DEDUP_REMOVED lines=16> */
.L_x_12846:
[----:B------:R-:W-:Y:S05]  /*1e580*/  BSYNC B2 ;  /* 0x0000000000027941 */ /* 0x000fea0003800000 */
.L_x_12845:
        /* <DEDUP_REMOVED lines=44> */
.L_x_12844:
[----:B------:R-:W-:Y:S05]  /*1e850*/  BSYNC B1 ;  /* 0x0000000000017941 */ /* 0x000fea0003800000 */
.L_x_12843:
        /* <DEDUP_REMOVED lines=14> */
.L_x_12847:
        /* <DEDUP_REMOVED lines=12> */
.L_x_12850:
[----:B------:R-:W-:Y:S02]  /*1ea00*/  IMAD.MOV.U32 R96, RZ, RZ, R172 ;  /* 0x000000ffff607224 */ /* 0x000fe400078e00ac */
.L_x_12851:
[----:B------:R-:W-:Y:S05]  /*1ea10*/  BSYNC B1 ;  /* 0x0000000000017941 */ /* 0x000fea0003800000 */
.L_x_12849:
        /* <DEDUP_REMOVED lines=16> */
.L_x_12855:
[----:B------:R-:W-:Y:S05]  /*1eb20*/  BSYNC B2 ;  /* 0x0000000000027941 */ /* 0x000fea0003800000 */
.L_x_12854:
        /* <DEDUP_REMOVED lines=44> */
.L_x_12853:
[----:B------:R-:W-:Y:S05]  /*1edf0*/  BSYNC B1 ;  /* 0x0000000000017941 */ /* 0x000fea0003800000 */
.L_x_12852:
        /* <DEDUP_REMOVED lines=10> */
.L_x_12848:
        /* <DEDUP_REMOVED lines=12> */
.L_x_12857:
[----:B------:R-:W-:Y:S02]  /*1ef60*/  IMAD.MOV.U32 R96, RZ, RZ, R172 ;  /* 0x000000ffff607224 */ /* 0x000fe400078e00ac */
.L_x_12858:
[----:B------:R-:W-:Y:S05]  /*1ef70*/  BSYNC B1 ;  /* 0x0000000000017941 */ /* 0x000fea0003800000 */
.L_x_12856:
        /* <DEDUP_REMOVED lines=16> */
.L_x_12862:
[----:B------:R-:W-:Y:S05]  /*1f080*/  BSYNC B2 ;  /* 0x0000000000027941 */ /* 0x000fea0003800000 */
.L_x_12861:
        /* <DEDUP_REMOVED lines=44> */
.L_x_12860:
[----:B------:R-:W-:Y:S05]  /*1f350*/  BSYNC B1 ;  /* 0x0000000000017941 */ /* 0x000fea0003800000 */
.L_x_12859:
        /* <DEDUP_REMOVED lines=14> */
.L_x_12863:
        /* <DEDUP_REMOVED lines=12> */
.L_x_12866:
[----:B------:R-:W-:Y:S02]  /*1f500*/  IMAD.MOV.U32 R96, RZ, RZ, R172 ;  /* 0x000000ffff607224 */ /* 0x000fe400078e00ac */
.L_x_12867:
[----:B------:R-:W-:Y:S05]  /*1f510*/  BSYNC B1 ;  /* 0x0000000000017941 */ /* 0x000fea0003800000 */
.L_x_12865:
        /* <DEDUP_REMOVED lines=16> */
.L_x_12871:
[----:B------:R-:W-:Y:S05]  /*1f620*/  BSYNC B2 ;  /* 0x0000000000027941 */ /* 0x000fea0003800000 */
.L_x_12870:
        /* <DEDUP_REMOVED lines=44> */
.L_x_12869:
[----:B------:R-:W-:Y:S05]  /*1f8f0*/  BSYNC B1 ;  /* 0x0000000000017941 */ /* 0x000fea0003800000 */
.L_x_12868:
        /* <DEDUP_REMOVED lines=10> */
.L_x_12864:
        /* <DEDUP_REMOVED lines=12> */
.L_x_12873:
[----:B------:R-:W-:Y:S02]  /*1fa60*/  MOV R96, R172 ;  /* 0x000000ac00607202 */ /* 0x000fe40000000f00 */
.L_x_12874:
[----:B------:R-:W-:Y:S05]  /*1fa70*/  BSYNC B1 ;  /* 0x0000000000017941 */ /* 0x000fea0003800000 */
.L_x_12872:
        /* <DEDUP_REMOVED lines=16> */
.L_x_12878:
[----:B------:R-:W-:Y:S05]  /*1fb80*/  BSYNC B2 ;  /* 0x0000000000027941 */ /* 0x000fea0003800000 */
.L_x_12877:
        /* <DEDUP_REMOVED lines=44> */
.L_x_12876:
[----:B------:R-:W-:Y:S05]  /*1fe50*/  BSYNC B1 ;  /* 0x0000000000017941 */ /* 0x000fea0003800000 */
.L_x_12875:
        /* <DEDUP_REMOVED lines=13> */
.L_x_12879:
        /* <DEDUP_REMOVED lines=12> */
.L_x_12882:
[----:B------:R-:W-:Y:S02]  /*1fff0*/  MOV R201, R172 ;  /* 0x000000ac00c97202 */ /* 0x000fe40000000f00 */
.L_x_12883:
[----:B------:R-:W-:Y:S05]  /*20000*/  BSYNC B1 ;  /* 0x0000000000017941 */ /* 0x000fea0003800000 */
.L_x_12881:
        /* <DEDUP_REMOVED lines=16> */
.L_x_12887:
[----:B------:R-:W-:Y:S05]  /*20110*/  BSYNC B2 ;  /* 0x0000000000027941 */ /* 0x000fea0003800000 */
.L_x_12886:
        /* <DEDUP_REMOVED lines=44> */
.L_x_12885:
[----:B------:R-:W-:Y:S05]  /*203e0*/  BSYNC B1 ;  /* 0x0000000000017941 */ /* 0x000fea0003800000 */
.L_x_12884:
        /* <DEDUP_REMOVED lines=10> */
.L_x_12880:
        /* <DEDUP_REMOVED lines=12> */
.L_x_12889:
[----:B------:R-:W-:Y:S02]  /*20550*/  IMAD.MOV.U32 R201, RZ, RZ, R172 ;  /* 0x000000ffffc97224 */ /* 0x000fe400078e00ac */
.L_x_12890:
[----:B------:R-:W-:Y:S05]  /*20560*/  BSYNC B1 ;  /* 0x0000000000017941 */ /* 0x000fea0003800000 */
.L_x_12888:
        /* <DEDUP_REMOVED lines=16> */
.L_x_12894:
[----:B------:R-:W-:Y:S05]  /*20670*/  BSYNC B2 ;  /* 0x0000000000027941 */ /* 0x000fea0003800000 */
.L_x_12893:
        /* <DEDUP_REMOVED lines=44> */
.L_x_12892:
[----:B------:R-:W-:Y:S05]  /*20940*/  BSYNC B1 ;  /* 0x0000000000017941 */ /* 0x000fea0003800000 */
.L_x_12891:
        /* <DEDUP_REMOVED lines=13> */
.L_x_12895:
        /* <DEDUP_REMOVED lines=12> */
.L_x_12898:
[----:B------:R-:W-:Y:S02]  /*20ae0*/  IMAD.MOV.U32 R201, RZ, RZ, R172 ;  /* 0x000000ffffc97224 */ /* 0x000fe400078e00ac */
.L_x_12899:
[----:B------:R-:W-:Y:S05]  /*20af0*/  BSYNC B1 ;  /* 0x0000000000017941 */ /* 0x000fea0003800000 */
.L_x_12897:
        /* <DEDUP_REMOVED lines=16> */
.L_x_12903:
[----:B------:R-:W-:Y:S05]  /*20c00*/  BSYNC B2 ;  /* 0x0000000000027941 */ /* 0x000fea0003800000 */
.L_x_12902:
        /* <DEDUP_REMOVED lines=44> */
.L_x_12901:
[----:B------:R-:W-:Y:S05]  /*20ed0*/  BSYNC B1 ;  /* 0x0000000000017941 */ /* 0x000fea0003800000 */
.L_x_12900:
        /* <DEDUP_REMOVED lines=10> */
.L_x_12896:
        /* <DEDUP_REMOVED lines=12> */
.L_x_12905:
[----:B------:R-:W-:Y:S02]  /*21040*/  IMAD.MOV.U32 R201, RZ, RZ, R172 ;  /* 0x000000ffffc97224 */ /* 0x000fe400078e00ac */
.L_x_12906:
[----:B------:R-:W-:Y:S05]  /*21050*/  BSYNC B1 ;  /* 0x0000000000017941 */ /* 0x000fea0003800000 */
.L_x_12904:
        /* <DEDUP_REMOVED lines=16> */
.L_x_12910:
[----:B------:R-:W-:Y:S05]  /*21160*/  BSYNC B2 ;  /* 0x0000000000027941 */ /* 0x000fea0003800000 */
.L_x_12909:
        /* <DEDUP_REMOVED lines=44> */
.L_x_12908:
[----:B------:R-:W-:Y:S05]  /*21430*/  BSYNC B1 ;  /* 0x0000000000017941 */ /* 0x000fea0003800000 */
.L_x_12907:
        /* <DEDUP_REMOVED lines=13> */
.L_x_12911:
        /* <DEDUP_REMOVED lines=12> */
.L_x_12914:
[----:B------:R-:W-:Y:S02]  /*215d0*/  IMAD.MOV.U32 R98, RZ, RZ, R172 ;  /* 0x000000ffff627224 */ /* 0x000fe400078e00ac */
.L_x_12915:
[----:B------:R-:W-:Y:S05]  /*215e0*/  BSYNC B1 ;  /* 0x0000000000017941 */ /* 0x000fea0003800000 */
.L_x_12913:
        /* <DEDUP_REMOVED lines=16> */
.L_x_12919:
[----:B------:R-:W-:Y:S05]  /*216f0*/  BSYNC B2 ;  /* 0x0000000000027941 */ /* 0x000fea0003800000 */
.L_x_12918:
        /* <DEDUP_REMOVED lines=44> */
.L_x_12917:
[----:B------:R-:W-:Y:S05]  /*219c0*/  BSYNC B1 ;  /* 0x0000000000017941 */ /* 0x000fea0003800000 */
.L_x_12916:
        /* <DEDUP_REMOVED lines=10> */
.L_x_12912:
        /* <DEDUP_REMOVED lines=12> */
.L_x_12921:
[----:B------:R-:W-:Y:S02]  /*21b30*/  MOV R98, R172 ;  /* 0x000000ac00627202 */ /* 0x000fe40000000f00 */
.L_x_12922:
[----:B------:R-:W-:Y:S05]  /*21b40*/  BSYNC B1 ;  /* 0x0000000000017941 */ /* 0x000fea0003800000 */
.L_x_12920:
        /* <DEDUP_REMOVED lines=16> */
.L_x_12926:
[----:B------:R-:W-:Y:S05]  /*21c50*/  BSYNC B2 ;  /* 0x0000000000027941 */ /* 0x000fea0003800000 */
.L_x_12925:
        /* <DEDUP_REMOVED lines=44> */
.L_x_12924:
[----:B------:R-:W-:Y:S05]  /*21f20*/  BSYNC B1 ;  /* 0x0000000000017941 */ /* 0x000fea0003800000 */
.L_x_12923:
        /* <DEDUP_REMOVED lines=13> */
.L_x_12927:
        /* <DEDUP_REMOVED lines=12> */
.L_x_12930:
[----:B------:R-:W-:Y:S02]  /*220c0*/  MOV R98, R172 ;  /* 0x000000ac00627202 */ /* 0x000fe40000000f00 */
.L_x_12931:
[----:B------:R-:W-:Y:S05]  /*220d0*/  BSYNC B1 ;  /* 0x0000000000017941 */ /* 0x000fea0003800000 */
.L_x_12929:
        /* <DEDUP_REMOVED lines=16> */
.L_x_12935:
[----:B------:R-:W-:Y:S05]  /*221e0*/  BSYNC B2 ;  /* 0x0000000000027941 */ /* 0x000fea0003800000 */
.L_x_12934:
        /* <DEDUP_REMOVED lines=44> */
.L_x_12933:
[----:B------:R-:W-:Y:S05]  /*224b0*/  BSYNC B1 ;  /* 0x0000000000017941 */ /* 0x000fea0003800000 */
.L_x_12932:
        /* <DEDUP_REMOVED lines=10> */
.L_x_12928:
        /* <DEDUP_REMOVED lines=12> */
.L_x_12937:
[----:B------:R-:W-:Y:S02]  /*22620*/  IMAD.MOV.U32 R98, RZ, RZ, R172 ;  /* 0x000000ffff627224 */ /* 0x000fe400078e00ac */
.L_x_12938:
[----:B------:R-:W-:Y:S05]  /*22630*/  BSYNC B1 ;  /* 0x0000000000017941 */ /* 0x000fea0003800000 */
.L_x_12936:
        /* <DEDUP_REMOVED lines=16> */
.L_x_12942:
[----:B------:R-:W-:Y:S05]  /*22740*/  BSYNC B2 ;  /* 0x0000000000027941 */ /* 0x000fea0003800000 */
.L_x_12941:
        /* <DEDUP_REMOVED lines=44> */
.L_x_12940:
[----:B------:R-:W-:Y:S05]  /*22a10*/  BSYNC B1 ;  /* 0x0000000000017941 */ /* 0x000fea0003800000 */
.L_x_12939:
        /* <DEDUP_REMOVED lines=14> */
.L_x_12943:
        /* <DEDUP_REMOVED lines=12> */
.L_x_12946:
[----:B------:R-:W-:Y:S02]  /*22bc0*/  IMAD.MOV.U32 R208, RZ, RZ, R172 ;  /* 0x000000ffffd07224 */ /* 0x000fe400078e00ac */
.L_x_12947:
[----:B------:R-:W-:Y:S05]  /*22bd0*/  BSYNC B1 ;  /* 0x0000000000017941 */ /* 0x000fea0003800000 */
.L_x_12945:
        /* <DEDUP_REMOVED lines=18> */
.L_x_12951:
[----:B------:R-:W-:Y:S05]  /*22d00*/  BSYNC B2 ;  /* 0x0000000000027941 */ /* 0x000fea0003800000 */
.L_x_12950:
        /* <DEDUP_REMOVED lines=44> */
.L_x_12949:
[----:B------:R-:W-:Y:S05]  /*22fd0*/  BSYNC B1 ;  /* 0x0000000000017941 */ /* 0x000fea0003800000 */
.L_x_12948:
        /* <DEDUP_REMOVED lines=10> */
.L_x_12944:
        /* <DEDUP_REMOVED lines=52> */
.L_x_12952:
        /* <DEDUP_REMOVED lines=15> */
.L_x_12954:
[----:B-1----:R-:W-:Y:S02]  /*234b0*/  IMAD.MOV.U32 R182, RZ, RZ, R172 ;  /* 0x000000ffffb67224 */ /* 0x002fe400078e00ac */
.L_x_12955:
[----:B------:R-:W-:Y:S05]  /*234c0*/  BSYNC B1 ;  /* 0x0000000000017941 */ /* 0x000fea0003800000 */
.L_x_12953:
        /* <DEDUP_REMOVED lines=16> */
.L_x_12959:
[----:B------:R-:W-:Y:S05]  /*235d0*/  BSYNC B2 ;  /* 0x0000000000027941 */ /* 0x000fea0003800000 */
.L_x_12958:
        /* <DEDUP_REMOVED lines=44> */
.L_x_12957:
[----:B------:R-:W-:Y:S05]  /*238a0*/  BSYNC B1 ;  /* 0x0000000000017941 */ /* 0x000fea0003800000 */
.L_x_12956:
[----:B------:R-:W0:Y:S01]  /*238b0*/  I2F.U32 R201, R182 ;  /* 0x000000b600c97306 */ /* 0x000e220000201000 */
[C---:B------:R-:W-:Y:S01]  /*238c0*/  LOP3.LUT P6, RZ, R174.reuse, 0x10, RZ, 0xc0, !PT ;  /* 0x00000010aeff7812 */ /* 0x040fe200078cc0ff */
[----:B-----5:R-:W-:Y:S01]  /*238d0*/  HADD2.F32 R208, -RZ, R96.H0_H0 ;  /* 0x20000060ffd07230 */ /* 0x020fe20000004100 */
        /* <DEDUP_REMOVED lines=13> */
.L_x_12960:
        /* <DEDUP_REMOVED lines=12> */
.L_x_12963:
[----:B------:R-:W-:Y:S02]  /*23a70*/  IMAD.MOV.U32 R182, RZ, RZ, R172 ;  /* 0x000000ffffb67224 */ /* 0x000fe400078e00ac */
.L_x_12964:
[----:B------:R-:W-:Y:S05]  /*23a80*/  BSYNC B1 ;  /* 0x0000000000017941 */ /* 0x000fea0003800000 */
.L_x_12962:
        /* <DEDUP_REMOVED lines=16> */
.L_x_12968:
[----:B------:R-:W-:Y:S05]  /*23b90*/  BSYNC B2 ;  /* 0x0000000000027941 */ /* 0x000fea0003800000 */
.L_x_12967:
        /* <DEDUP_REMOVED lines=44> */
.L_x_12966:
[----:B------:R-:W-:Y:S05]  /*23e60*/  BSYNC B1 ;  /* 0x0000000000017941 */ /* 0x000fea0003800000 */
.L_x_12965:
        /* <DEDUP_REMOVED lines=10> */
.L_x_12961:
        /* <DEDUP_REMOVED lines=12> */
.L_x_12970:
[----:B------:R-:W-:Y:S02]  /*23fd0*/  IMAD.MOV.U32 R182, RZ, RZ, R172 ;  /* 0x000000ffffb67224 */ /* 0x000fe400078e00ac */
.L_x_12971:
[----:B------:R-:W-:Y:S05]  /*23fe0*/  BSYNC B1 ;  /* 0x0000000000017941 */ /* 0x000fea0003800000 */
.L_x_12969:
        /* <DEDUP_REMOVED lines=16> */
.L_x_12975:
[----:B------:R-:W-:Y:S05]  /*240f0*/  BSYNC B2 ;  /* 0x0000000000027941 */ /* 0x000fea0003800000 */
.L_x_12974:
        /* <DEDUP_REMOVED lines=44> */
.L_x_12973:
[----:B------:R-:W-:Y:S05]  /*243c0*/  BSYNC B1 ;  /* 0x0000000000017941 */ /* 0x000fea0003800000 */
.L_x_12972:
        /* <DEDUP_REMOVED lines=14> */
.L_x_12976:
        /* <DEDUP_REMOVED lines=12> */
.L_x_12979:
[----:B------:R-:W-:Y:S02]  /*24570*/  IMAD.MOV.U32 R96, RZ, RZ, R172 ;  /* 0x000000ffff607224 */ /* 0x000fe400078e00ac */
.L_x_12980:
[----:B------:R-:W-:Y:S05]  /*24580*/  BSYNC B1 ;  /* 0x0000000000017941 */ /* 0x000fea0003800000 */
.L_x_12978:
        /* <DEDUP_REMOVED lines=16> */
.L_x_12984:
[----:B------:R-:W-:Y:S05]  /*24690*/  BSYNC B2 ;  /* 0x0000000000027941 */ /* 0x000fea0003800000 */
.L_x_12983:
        /* <DEDUP_REMOVED lines=44> */
.L_x_12982:
[----:B------:R-:W-:Y:S05]  /*24960*/  BSYNC B1 ;  /* 0x0000000000017941 */ /* 0x000fea0003800000 */
.L_x_12981:
        /* <DEDUP_REMOVED lines=10> */
.L_x_12977:
        /* <DEDUP_REMOVED lines=12> */
.L_x_12986:
[----:B------:R-:W-:Y:S02]  /*24ad0*/  IMAD.MOV.U32 R96, RZ, RZ, R172 ;  /* 0x000000ffff607224 */ /* 0x000fe400078e00ac */
.L_x_12987:
[----:B------:R-:W-:Y:S05]  /*24ae0*/  BSYNC B1 ;  /* 0x0000000000017941 */ /* 0x000fea0003800000 */
.L_x_12985:
        /* <DEDUP_REMOVED lines=16> */
.L_x_12991:
[----:B------:R-:W-:Y:S05]  /*24bf0*/  BSYNC B2 ;  /* 0x0000000000027941 */ /* 0x000fea0003800000 */
.L_x_12990:
        /* <DEDUP_REMOVED lines=44> */
.L_x_12989:
[----:B------:R-:W-:Y:S05]  /*24ec0*/  BSYNC B1 ;  /* 0x0000000000017941 */ /* 0x000fea0003800000 */
.L_x_12988:
        /* <DEDUP_REMOVED lines=14> */
.L_x_12992:
        /* <DEDUP_REMOVED lines=12> */
.L_x_12995:
[----:B------:R-:W-:Y:S02]  /*25070*/  IMAD.MOV.U32 R96, RZ, RZ, R172 ;  /* 0x000000ffff607224 */ /* 0x000fe400078e00ac */
.L_x_12996:
[----:B------:R-:W-:Y:S05]  /*25080*/  BSYNC B1 ;  /* 0x0000000000017941 */ /* 0x000fea0003800000 */
.L_x_12994:
        /* <DEDUP_REMOVED lines=16> */
.L_x_13000:
[----:B------:R-:W-:Y:S05]  /*25190*/  BSYNC B2 ;  /* 0x0000000000027941 */ /* 0x000fea0003800000 */
.L_x_12999:
        /* <DEDUP_REMOVED lines=44> */
.L_x_12998:
[----:B------:R-:W-:Y:S05]  /*25460*/  BSYNC B1 ;  /* 0x0000000000017941 */ /* 0x000fea0003800000 */
.L_x_12997:
        /* <DEDUP_REMOVED lines=10> */
.L_x_12993:
        /* <DEDUP_REMOVED lines=12> */
.L_x_13002:
[----:B------:R-:W-:Y:S02]  /*255d0*/  IMAD.MOV.U32 R96, RZ, RZ, R172 ;  /* 0x000000ffff607224 */ /* 0x000fe400078e00ac */
.L_x_13003:
[----:B------:R-:W-:Y:S05]  /*255e0*/  BSYNC B1 ;  /* 0x0000000000017941 */ /* 0x000fea0003800000 */
.L_x_13001:
        /* <DEDUP_REMOVED lines=16> */
.L_x_13007:
[----:B------:R-:W-:Y:S05]  /*256f0*/  BSYNC B2 ;  /* 0x0000000000027941 */ /* 0x000fea0003800000 */
.L_x_13006:
        /* <DEDUP_REMOVED lines=44> */
.L_x_13005:
[----:B------:R-:W-:Y:S05]  /*259c0*/  BSYNC B1 ;  /* 0x0000000000017941 */ /* 0x000fea0003800000 */
.L_x_13004:
        /* <DEDUP_REMOVED lines=13> */
.L_x_13008:
        /* <DEDUP_REMOVED lines=12> */
.L_x_13011:
[----:B------:R-:W-:Y:S02]  /*25b60*/  IMAD.MOV.U32 R201, RZ, RZ, R172 ;  /* 0x000000ffffc97224 */ /* 0x000fe400078e00ac */
.L_x_13012:
[----:B------:R-:W-:Y:S05]  /*25b70*/  BSYNC B1 ;  /* 0x0000000000017941 */ /* 0x000fea0003800000 */
.L_x_13010:
        /* <DEDUP_REMOVED lines=16> */
.L_x_13016:
[----:B------:R-:W-:Y:S05]  /*25c80*/  BSYNC B2 ;  /* 0x0000000000027941 */ /* 0x000fea0003800000 */
.L_x_13015:
        /* <DEDUP_REMOVED lines=44> */
.L_x_13014:
[----:B------:R-:W-:Y:S05]  /*25f50*/  BSYNC B1 ;  /* 0x0000000000017941 */ /* 0x000fea0003800000 */
.L_x_13013:
        /* <DEDUP_REMOVED lines=10> */
.L_x_13009:
        /* <DEDUP_REMOVED lines=12> */
.L_x_13018:
[----:B------:R-:W-:Y:S02]  /*260c0*/  IMAD.MOV.U32 R201, RZ, RZ, R172 ;  /* 0x000000ffffc97224 */ /* 0x000fe400078e00ac */
.L_x_13019:
[----:B------:R-:W-:Y:S05]  /*260d0*/  BSYNC B1 ;  /* 0x0000000000017941 */ /* 0x000fea0003800000 */
.L_x_13017:
        /* <DEDUP_REMOVED lines=16> */
.L_x_13023:
[----:B------:R-:W-:Y:S05]  /*261e0*/  BSYNC B2 ;  /* 0x0000000000027941 */ /* 0x000fea0003800000 */
.L_x_13022:
        /* <DEDUP_REMOVED lines=44> */
.L_x_13021:
[----:B------:R-:W-:Y:S05]  /*264b0*/  BSYNC B1 ;  /* 0x0000000000017941 */ /* 0x000fea0003800000 */
.L_x_13020:
        /* <DEDUP_REMOVED lines=13> */
.L_x_13024:
        /* <DEDUP_REMOVED lines=12> */
.L_x_13027:
[----:B------:R-:W-:Y:S02]  /*26650*/  MOV R201, R172 ;  /* 0x000000ac00c97202 */ /* 0x000fe40000000f00 */
.L_x_13028:
[----:B------:R-:W-:Y:S05]  /*26660*/  BSYNC B1 ;  /* 0x0000000000017941 */ /* 0x000fea0003800000 */
.L_x_13026:
        /* <DEDUP_REMOVED lines=16> */
.L_x_13032:
[----:B------:R-:W-:Y:S05]  /*26770*/  BSYNC B2 ;  /* 0x0000000000027941 */ /* 0x000fea0003800000 */
.L_x_13031:
        /* <DEDUP_REMOVED lines=44> */
.L_x_13030:
[----:B------:R-:W-:Y:S05]  /*26a40*/  BSYNC B1 ;  /* 0x0000000000017941 */ /* 0x000fea0003800000 */
.L_x_13029:
        /* <DEDUP_REMOVED lines=10> */
.L_x_13025:
        /* <DEDUP_REMOVED lines=12> */
.L_x_13034:
[----:B------:R-:W-:Y:S02]  /*26bb0*/  MOV R201, R172 ;  /* 0x000000ac00c97202 */ /* 0x000fe40000000f00 */
.L_x_13035:
[----:B------:R-:W-:Y:S05]  /*26bc0*/  BSYNC B1 ;  /* 0x0000000000017941 */ /* 0x000fea0003800000 */
.L_x_13033:
        /* <DEDUP_REMOVED lines=16> */
.L_x_13039:
[----:B------:R-:W-:Y:S05]  /*26cd0*/  BSYNC B2 ;  /* 0x0000000000027941 */ /* 0x000fea0003800000 */
.L_x_13038:
        /* <DEDUP_REMOVED lines=44> */
.L_x_13037:
[----:B------:R-:W-:Y:S05]  /*26fa0*/  BSYNC B1 ;  /* 0x0000000000017941 */ /* 0x000fea0003800000 */
.L_x_13036:
        /* <DEDUP_REMOVED lines=13> */
.L_x_13040:
        /* <DEDUP_REMOVED lines=12> */
.L_x_13043:
[----:B------:R-:W-:Y:S02]  /*27140*/  IMAD.MOV.U32 R98, RZ, RZ, R172 ;  /* 0x000000ffff627224 */ /* 0x000fe400078e00ac */
.L_x_13044:
[----:B------:R-:W-:Y:S05]  /*27150*/  BSYNC B1 ;  /* 0x0000000000017941 */ /* 0x000fea0003800000 */
.L_x_13042:
        /* <DEDUP_REMOVED lines=16> */
.L_x_13048:
[----:B------:R-:W-:Y:S05]  /*27260*/  BSYNC B2 ;  /* 0x0000000000027941 */ /* 0x000fea0003800000 */
.L_x_13047:
        /* <DEDUP_REMOVED lines=44> */
.L_x_13046:
[----:B------:R-:W-:Y:S05]  /*27530*/  BSYNC B1 ;  /* 0x0000000000017941 */ /* 0x000fea0003800000 */
.L_x_13045:
        /* <DEDUP_REMOVED lines=10> */
.L_x_13041:
        /* <DEDUP_REMOVED lines=12> */
.L_x_13050:
[----:B------:R-:W-:Y:S02]  /*276a0*/  IMAD.MOV.U32 R98, RZ, RZ, R172 ;  /* 0x000000ffff627224 */ /* 0x000fe400078e00ac */
.L_x_13051:
[----:B------:R-:W-:Y:S05]  /*276b0*/  BSYNC B1 ;  /* 0x0000000000017941 */ /* 0x000fea0003800000 */
.L_x_13049:
        /* <DEDUP_REMOVED lines=16> */
.L_x_13055:
[----:B------:R-:W-:Y:S05]  /*277c0*/  BSYNC B2 ;  /* 0x0000000000027941 */ /* 0x000fea0003800000 */
.L_x_13054:
        /* <DEDUP_REMOVED lines=44> */
.L_x_13053:
[----:B------:R-:W-:Y:S05]  /*27a90*/  BSYNC B1 ;  /* 0x0000000000017941 */ /* 0x000fea0003800000 */
.L_x_13052:
        /* <DEDUP_REMOVED lines=13> */
.L_x_13056:
        /* <DEDUP_REMOVED lines=12> */
.L_x_13059:
[----:B------:R-:W-:Y:S02]  /*27c30*/  IMAD.MOV.U32 R98, RZ, RZ, R172 ;  /* 0x000000ffff627224 */ /* 0x000fe400078e00ac */
.L_x_13060:
[----:B------:R-:W-:Y:S05]  /*27c40*/  BSYNC B1 ;  /* 0x0000000000017941 */ /* 0x000fea0003800000 */
.L_x_13058:
        /* <DEDUP_REMOVED lines=16> */
.L_x_13064:
[----:B------:R-:W-:Y:S05]  /*27d50*/  BSYNC B2 ;  /* 0x0000000000027941 */ /* 0x000fea0003800000 */
.L_x_13063:
        /* <DEDUP_REMOVED lines=44> */
.L_x_13062:
[----:B------:R-:W-:Y:S05]  /*28020*/  BSYNC B1 ;  /* 0x0000000000017941 */ /* 0x000fea0003800000 */
.L_x_13061:
        /* <DEDUP_REMOVED lines=10> */
.L_x_13057:
        /* <DEDUP_REMOVED lines=12> */
.L_x_13066:
[----:B------:R-:W-:Y:S02]  /*28190*/  IMAD.MOV.U32 R98, RZ, RZ, R172 ;  /* 0x000000ffff627224 */ /* 0x000fe400078e00ac */
.L_x_13067:
[----:B------:R-:W-:Y:S05]  /*281a0*/  BSYNC B1 ;  /* 0x0000000000017941 */ /* 0x000fea0003800000 */
.L_x_13065:
        /* <DEDUP_REMOVED lines=16> */
.L_x_13071:
[----:B------:R-:W-:Y:S05]  /*282b0*/  BSYNC B2 ;  /* 0x0000000000027941 */ /* 0x000fea0003800000 */
.L_x_13070:
        /* <DEDUP_REMOVED lines=42> */
[----:B------:R-:W-:Y:S01]  /*28560*/  IMAD.MOV.U32 R170, RZ, RZ, R96 ;  /* 0x000000ffffaa7224 */ /* 0x000fe200078e0060 */
[----:B------:R-:W-:Y:S02]  /*28570*/  MOV R97, RZ ;  /* 0x000000ff00617202 */ /* 0x000fe40000000f00 */
.L_x_13069:
[----:B------:R-:W-:Y:S05]  /*28580*/  BSYNC B1 ;  /* 0x0000000000017941 */ /* 0x000fea0003800000 */
.L_x_13068:
        /* <DEDUP_REMOVED lines=14> */
.L_x_13072:
        /* <DEDUP_REMOVED lines=12> */
.L_x_13075:
[----:B------:R-:W-:Y:S02]  /*28730*/  IMAD.MOV.U32 R208, RZ, RZ, R172 ;  /* 0x000000ffffd07224 */ /* 0x000fe400078e00ac */
.L_x_13076:
[----:B------:R-:W-:Y:S05]  /*28740*/  BSYNC B1 ;  /* 0x0000000000017941 */ /* 0x000fea0003800000 */
.L_x_13074:
        /* <DEDUP_REMOVED lines=18> */
.L_x_13080:
[----:B------:R-:W-:Y:S05]  /*28870*/  BSYNC B2 ;  /* 0x0000000000027941 */ /* 0x000fea0003800000 */
.L_x_13079:
        /* <DEDUP_REMOVED lines=44> */
.L_x_13078:
[----:B------:R-:W-:Y:S05]  /*28b40*/  BSYNC B1 ;  /* 0x0000000000017941 */ /* 0x000fea0003800000 */
.L_x_13077:
        /* <DEDUP_REMOVED lines=10> */
.L_x_13073:
        /* <DEDUP_REMOVED lines=19> */
[----:B------:R-:W-:Y:S02]  /*28d20*/  F2FP.PACK_AB R99, R224, R217 ;  /* 0x000000d9e063723e */ /* 0x000fe400000000ff */
        /* <DEDUP_REMOVED lines=32> */
.L_x_13081:
        /* <DEDUP_REMOVED lines=15> */
.L_x_13083:
[----:B-1----:R-:W-:Y:S02]  /*29020*/  IMAD.MOV.U32 R198, RZ, RZ, R172 ;  /* 0x000000ffffc67224 */ /* 0x002fe400078e00ac */
.L_x_13084:
[----:B------:R-:W-:Y:S05]  /*29030*/  BSYNC B1 ;  /* 0x0000000000017941 */ /* 0x000fea0003800000 */
.L_x_13082:
        /* <DEDUP_REMOVED lines=16> */
.L_x_13088:
[----:B------:R-:W-:Y:S05]  /*29140*/  BSYNC B2 ;  /* 0x0000000000027941 */ /* 0x000fea0003800000 */
.L_x_13087:
        /* <DEDUP_REMOVED lines=44> */
.L_x_13086:
[----:B------:R-:W-:Y:S05]  /*29410*/  BSYNC B1 ;  /* 0x0000000000017941 */ /* 0x000fea0003800000 */
.L_x_13085:
        /* <DEDUP_REMOVED lines=16> */
.L_x_13089:
        /* <DEDUP_REMOVED lines=12> */
.L_x_13092:
[----:B------:R-:W-:Y:S02]  /*295e0*/  IMAD.MOV.U32 R198, RZ, RZ, R172 ;  /* 0x000000ffffc67224 */ /* 0x000fe400078e00ac */
.L_x_13093:
[----:B------:R-:W-:Y:S05]  /*295f0*/  BSYNC B1 ;  /* 0x0000000000017941 */ /* 0x000fea0003800000 */
.L_x_13091:
        /* <DEDUP_REMOVED lines=16> */
.L_x_13097:
[----:B------:R-:W-:Y:S05]  /*29700*/  BSYNC B2 ;  /* 0x0000000000027941 */ /* 0x000fea0003800000 */
.L_x_13096:
        /* <DEDUP_REMOVED lines=44> */
.L_x_13095:
[----:B------:R-:W-:Y:S05]  /*299d0*/  BSYNC B1 ;  /* 0x0000000000017941 */ /* 0x000fea0003800000 */
.L_x_13094:
        /* <DEDUP_REMOVED lines=10> */
.L_x_13090:
        /* <DEDUP_REMOVED lines=12> */
.L_x_13099:
[----:B------:R-:W-:Y:S02]  /*29b40*/  IMAD.MOV.U32 R198, RZ, RZ, R172 ;  /* 0x000000ffffc67224 */ /* 0x000fe400078e00ac */
.L_x_13100:
[----:B------:R-:W-:Y:S05]  /*29b50*/  BSYNC B1 ;  /* 0x0000000000017941 */ /* 0x000fea0003800000 */
.L_x_13098:
        /* <DEDUP_REMOVED lines=16> */
.L_x_13104:
[----:B------:R-:W-:Y:S05]  /*29c60*/  BSYNC B2 ;  /* 0x0000000000027941 */ /* 0x000fea0003800000 */
.L_x_13103:
[----:B------:R-:W-:Y:S01]  /*29c70*/  IMAD.HI.U32 R168, R173, -0x326172a9, RZ ;  /* 0xcd9e8d57ada87827 */ /* 0x000fe200078e00ff */
[----:B------:R-:W-:Y:S02]  /*29c80*/  LOP3.LUT R167, R167, UR5, R166, 0x96, !PT ;  /* 0x00000005a7a77c12 */ /* 0x000fe4000f8e96a6 */
[----:B------:R-:W-:Y:S01]  /*29c90*/  MOV R208, RZ ;  /* 0x000000ff00d07202 */ /* 0x000fe20000000f00 */
        /* <DEDUP_REMOVED lines=41> */
.L_x_13102:
[----:B------:R-:W-:Y:S05]  /*29f30*/  BSYNC B1 ;  /* 0x0000000000017941 */ /* 0x000fea0003800000 */
.L_x_13101:
        /* <DEDUP_REMOVED lines=15> */
.L_x_13105:
        /* <DEDUP_REMOVED lines=12> */
.L_x_13108:
[----:B------:R-:W-:Y:S02]  /*2a0f0*/  IMAD.MOV.U32 R96, RZ, RZ, R172 ;  /* 0x000000ffff607224 */ /* 0x000fe400078e00ac */
.L_x_13109:
[----:B------:R-:W-:Y:S05]  /*2a100*/  BSYNC B1 ;  /* 0x0000000000017941 */ /* 0x000fea0003800000 */
.L_x_13107:
        /* <DEDUP_REMOVED lines=16> */
.L_x_13113:
[----:B------:R-:W-:Y:S05]  /*2a210*/  BSYNC B2 ;  /* 0x0000000000027941 */ /* 0x000fea0003800000 */
.L_x_13112:
        /* <DEDUP_REMOVED lines=44> */
.L_x_13111:
[----:B------:R-:W-:Y:S05]  /*2a4e0*/  BSYNC B1 ;  /* 0x0000000000017941 */ /* 0x000fea0003800000 */
.L_x_13110:
        /* <DEDUP_REMOVED lines=10> */
.L_x_13106:
        /* <DEDUP_REMOVED lines=12> */
.L_x_13115:
[----:B------:R-:W-:Y:S02]  /*2a650*/  IMAD.MOV.U32 R96, RZ, RZ, R172 ;  /* 0x000000ffff607224 */ /* 0x000fe400078e00ac */
.L_x_13116:
[----:B------:R-:W-:Y:S05]  /*2a660*/  BSYNC B1 ;  /* 0x0000000000017941 */ /* 0x000fea0003800000 */
.L_x_13114:
        /* <DEDUP_REMOVED lines=16> */
.L_x_13120:
[----:B------:R-:W-:Y:S05]  /*2a770*/  BSYNC B2 ;  /* 0x0000000000027941 */ /* 0x000fea0003800000 */
.L_x_13119:
        /* <DEDUP_REMOVED lines=44> */
.L_x_13118:
[----:B------:R-:W-:Y:S05]  /*2aa40*/  BSYNC B1 ;  /* 0x0000000000017941 */ /* 0x000fea0003800000 */
.L_x_13117:
[----:B------:R-:W0:Y:S01]  /*2aa50*/  I2F.U32 R221, R96 ;  /* 0x0000006000dd7306 */ /* 0x000e220000201000 */
[----:B------:R-:W-:Y:S01]  /*2aa60*/  HADD2.F32 R198, -RZ, R97.H0_H0 ;  /* 0x20000061ffc67230 */ /* 0x000fe20000004100 */
        /* <DEDUP_REMOVED lines=13> */
.L_x_13121:
        /* <DEDUP_REMOVED lines=12> */
.L_x_13124:
[----:B------:R-:W-:Y:S02]  /*2ac00*/  IMAD.MOV.U32 R96, RZ, RZ, R172 ;  /* 0x000000ffff607224 */ /* 0x000fe400078e00ac */
.L_x_13125:
[----:B------:R-:W-:Y:S05]  /*2ac10*/  BSYNC B1 ;  /* 0x0000000000017941 */ /* 0x000fea0003800000 */
.L_x_13123:
        /* <DEDUP_REMOVED lines=16> */
.L_x_13129:
[----:B------:R-:W-:Y:S05]  /*2ad20*/  BSYNC B2 ;  /* 0x0000000000027941 */ /* 0x000fea0003800000 */
.L_x_13128:
        /* <DEDUP_REMOVED lines=44> */
.L_x_13127:
[----:B------:R-:W-:Y:S05]  /*2aff0*/  BSYNC B1 ;  /* 0x0000000000017941 */ /* 0x000fea0003800000 */
.L_x_13126:
        /* <DEDUP_REMOVED lines=10> */
.L_x_13122:
        /* <DEDUP_REMOVED lines=12> */
.L_x_13131:
[----:B------:R-:W-:Y:S02]  /*2b160*/  IMAD.MOV.U32 R96, RZ, RZ, R172 ;  /* 0x000000ffff607224 */ /* 0x000fe400078e00ac */
.L_x_13132:
[----:B------:R-:W-:Y:S05]  /*2b170*/  BSYNC B1 ;  /* 0x0000000000017941 */ /* 0x000fea0003800000 */
.L_x_13130:
        /* <DEDUP_REMOVED lines=16> */
.L_x_13136:
[----:B------:R-:W-:Y:S05]  /*2b280*/  BSYNC B2 ;  /* 0x0000000000027941 */ /* 0x000fea0003800000 */
.L_x_13135:
        /* <DEDUP_REMOVED lines=44> */
.L_x_13134:
[----:B------:R-:W-:Y:S05]  /*2b550*/  BSYNC B1 ;  /* 0x0000000000017941 */ /* 0x000fea0003800000 */
.L_x_13133:
        /* <DEDUP_REMOVED lines=13> */
.L_x_13137:
        /* <DEDUP_REMOVED lines=12> */
.L_x_13140:
[----:B------:R-:W-:Y:S02]  /*2b6f0*/  MOV R198, R172 ;  /* 0x000000ac00c67202 */ /* 0x000fe40000000f00 */
.L_x_13141:
[----:B------:R-:W-:Y:S05]  /*2b700*/  BSYNC B1 ;  /* 0x0000000000017941 */ /* 0x000fea0003800000 */
.L_x_13139:
        /* <DEDUP_REMOVED lines=16> */
.L_x_13145:
[----:B------:R-:W-:Y:S05]  /*2b810*/  BSYNC B2 ;  /* 0x0000000000027941 */ /* 0x000fea0003800000 */
.L_x_13144:
        /* <DEDUP_REMOVED lines=44> */
.L_x_13143:
[----:B------:R-:W-:Y:S05]  /*2bae0*/  BSYNC B1 ;  /* 0x0000000000017941 */ /* 0x000fea0003800000 */
.L_x_13142:
        /* <DEDUP_REMOVED lines=10> */
.L_x_13138:
        /* <DEDUP_REMOVED lines=12> */
.L_x_13147:
[----:B------:R-:W-:Y:S02]  /*2bc50*/  MOV R198, R172 ;  /* 0x000000ac00c67202 */ /* 0x000fe40000000f00 */
.L_x_13148:
[----:B------:R-:W-:Y:S05]  /*2bc60*/  BSYNC B1 ;  /* 0x0000000000017941 */ /* 0x000fea0003800000 */
.L_x_13146:
        /* <DEDUP_REMOVED lines=16> */
.L_x_13152:
[----:B------:R-:W-:Y:S05]  /*2bd70*/  BSYNC B2 ;  /* 0x0000000000027941 */ /* 0x000fea0003800000 */
.L_x_13151:
        /* <DEDUP_REMOVED lines=44> */
.L_x_13150:
[----:B------:R-:W-:Y:S05]  /*2c040*/  BSYNC B1 ;  /* 0x0000000000017941 */ /* 0x000fea0003800000 */
.L_x_13149:
        /* <DEDUP_REMOVED lines=13> */
.L_x_13153:
        /* <DEDUP_REMOVED lines=12> */
.L_x_13156:
[----:B------:R-:W-:Y:S02]  /*2c1e0*/  IMAD.MOV.U32 R198, RZ, RZ, R172 ;  /* 0x000000ffffc67224 */ /* 0x000fe400078e00ac */
.L_x_13157:
[----:B------:R-:W-:Y:S05]  /*2c1f0*/  BSYNC B1 ;  /* 0x0000000000017941 */ /* 0x000fea0003800000 */
.L_x_13155:
        /* <DEDUP_REMOVED lines=16> */
.L_x_13161:
[----:B------:R-:W-:Y:S05]  /*2c300*/  BSYNC B2 ;  /* 0x0000000000027941 */ /* 0x000fea0003800000 */
.L_x_13160:
        /* <DEDUP_REMOVED lines=44> */
.L_x_13159:
[----:B------:R-:W-:Y:S05]  /*2c5d0*/  BSYNC B1 ;  /* 0x0000000000017941 */ /* 0x000fea0003800000 */
.L_x_13158:
        /* <DEDUP_REMOVED lines=10> */
.L_x_13154:
        /* <DEDUP_REMOVED lines=12> */
.L_x_13163:
[----:B------:R-:W-:Y:S02]  /*2c740*/  IMAD.MOV.U32 R198, RZ, RZ, R172 ;  /* 0x000000ffffc67224 */ /* 0x000fe400078e00ac */
.L_x_13164:
[----:B------:R-:W-:Y:S05]  /*2c750*/  BSYNC B1 ;  /* 0x0000000000017941 */ /* 0x000fea0003800000 */
.L_x_13162:
        /* <DEDUP_REMOVED lines=16> */
.L_x_13168:
[----:B------:R-:W-:Y:S05]  /*2c860*/  BSYNC B2 ;  /* 0x0000000000027941 */ /* 0x000fea0003800000 */
.L_x_13167:
        /* <DEDUP_REMOVED lines=44> */
.L_x_13166:
[----:B------:R-:W-:Y:S05]  /*2cb30*/  BSYNC B1 ;  /* 0x0000000000017941 */ /* 0x000fea0003800000 */
.L_x_13165:
        /* <DEDUP_REMOVED lines=13> */
.L_x_13169:
        /* <DEDUP_REMOVED lines=12> */
.L_x_13172:
[----:B------:R-:W-:Y:S02]  /*2ccd0*/  IMAD.MOV.U32 R98, RZ, RZ, R172 ;  /* 0x000000ffff627224 */ /* 0x000fe400078e00ac */
.L_x_13173:
[----:B------:R-:W-:Y:S05]  /*2cce0*/  BSYNC B1 ;  /* 0x0000000000017941 */ /* 0x000fea0003800000 */
.L_x_13171:
        /* <DEDUP_REMOVED lines=16> */
.L_x_13177:
[----:B------:R-:W-:Y:S05]  /*2cdf0*/  BSYNC B2 ;  /* 0x0000000000027941 */ /* 0x000fea0003800000 */
.L_x_13176:
        /* <DEDUP_REMOVED lines=44> */
.L_x_13175:
[----:B------:R-:W-:Y:S05]  /*2d0c0*/  BSYNC B1 ;  /* 0x0000000000017941 */ /* 0x000fea0003800000 */
.L_x_13174:
        /* <DEDUP_REMOVED lines=10> */
.L_x_13170:
        /* <DEDUP_REMOVED lines=12> */
.L_x_13179:
[----:B------:R-:W-:Y:S02]  /*2d230*/  IMAD.MOV.U32 R98, RZ, RZ, R172 ;  /* 0x000000ffff627224 */ /* 0x000fe400078e00ac */
.L_x_13180:
[----:B------:R-:W-:Y:S05]  /*2d240*/  BSYNC B1 ;  /* 0x0000000000017941 */ /* 0x000fea0003800000 */
.L_x_13178:
        /* <DEDUP_REMOVED lines=16> */
.L_x_13184:
[----:B------:R-:W-:Y:S05]  /*2d350*/  BSYNC B2 ;  /* 0x0000000000027941 */ /* 0x000fea0003800000 */
.L_x_13183:
        /* <DEDUP_REMOVED lines=44> */
.L_x_13182:
[----:B------:R-:W-:Y:S05]  /*2d620*/  BSYNC B1 ;  /* 0x0000000000017941 */ /* 0x000fea0003800000 */
.L_x_13181:
        /* <DEDUP_REMOVED lines=13> */
.L_x_13185:
        /* <DEDUP_REMOVED lines=12> */
.L_x_13188:
[----:B------:R-:W-:Y:S02]  /*2d7c0*/  IMAD.MOV.U32 R98, RZ, RZ, R172 ;  /* 0x000000ffff627224 */ /* 0x000fe400078e00ac */
.L_x_13189:
[----:B------:R-:W-:Y:S05]  /*2d7d0*/  BSYNC B1 ;  /* 0x0000000000017941 */ /* 0x000fea0003800000 */
.L_x_13187:
        /* <DEDUP_REMOVED lines=16> */
.L_x_13193:
[----:B------:R-:W-:Y:S05]  /*2d8e0*/  BSYNC B2 ;  /* 0x0000000000027941 */ /* 0x000fea0003800000 */
.L_x_13192:
        /* <DEDUP_REMOVED lines=44> */
.L_x_13191:
[----:B------:R-:W-:Y:S05]  /*2dbb0*/  BSYNC B1 ;  /* 0x0000000000017941 */ /* 0x000fea0003800000 */
.L_x_13190:
        /* <DEDUP_REMOVED lines=10> */
.L_x_13186:
        /* <DEDUP_REMOVED lines=12> */
.L_x_13195:
[----:B------:R-:W-:Y:S02]  /*2dd20*/  IMAD.MOV.U32 R98, RZ, RZ, R172 ;  /* 0x000000ffff627224 */ /* 0x000fe400078e00ac */
.L_x_13196:
[----:B------:R-:W-:Y:S05]  /*2dd30*/  BSYNC B1 ;  /* 0x0000000000017941 */ /* 0x000fea0003800000 */
.L_x_13194:
        /* <DEDUP_REMOVED lines=16> */
.L_x_13200:
[----:B------:R-:W-:Y:S05]  /*2de40*/  BSYNC B2 ;  /* 0x0000000000027941 */ /* 0x000fea0003800000 */
.L_x_13199:
        /* <DEDUP_REMOVED lines=44> */
.L_x_13198:
[----:B------:R-:W-:Y:S05]  /*2e110*/  BSYNC B1 ;  /* 0x0000000000017941 */ /* 0x000fea0003800000 */
.L_x_13197:
        /* <DEDUP_REMOVED lines=14> */
.L_x_13201:
        /* <DEDUP_REMOVED lines=12> */
.L_x_13204:
[----:B------:R-:W-:Y:S02]  /*2e2c0*/  IMAD.MOV.U32 R198, RZ, RZ, R172 ;  /* 0x000000ffffc67224 */ /* 0x000fe400078e00ac */
.L_x_13205:
[----:B------:R-:W-:Y:S05]  /*2e2d0*/  BSYNC B1 ;  /* 0x0000000000017941 */ /* 0x000fea0003800000 */
.L_x_13203:
        /* <DEDUP_REMOVED lines=18> */
.L_x_13209:
[----:B------:R-:W-:Y:S05]  /*2e400*/  BSYNC B2 ;  /* 0x0000000000027941 */ /* 0x000fea0003800000 */
.L_x_13208:
        /* <DEDUP_REMOVED lines=44> */
.L_x_13207:
[----:B------:R-:W-:Y:S05]  /*2e6d0*/  BSYNC B1 ;  /* 0x0000000000017941 */ /* 0x000fea0003800000 */
.L_x_13206:
        /* <DEDUP_REMOVED lines=10> */
.L_x_13202:
        /* <DEDUP_REMOVED lines=15> */
[----:B------:R-:W-:-:S02]  /*2e870*/  F2FP.PACK_AB R99, R232, R225 ;  /* 0x000000e1e863723e */ /* 0x000fc400000000ff */
[----:B------:R-:W-:Y:S02]  /*2e880*/  F2FP.PACK_AB R98, R230, R223 ;  /* 0x000000dfe662723e */ /* 0x000fe400000000ff */
[----:B------:R-:W-:Y:S02]  /*2e890*/  F2FP.PACK_AB R97, R228, R221 ;  /* 0x000000dde461723e */ /* 0x000fe400000000ff */
[----:B------:R-:W-:Y:S02]  /*2e8a0*/  F2FP.PACK_AB R96, R226, R219 ;  /* 0x000000dbe260723e */ /* 0x000fe400000000ff */
        /* <DEDUP_REMOVED lines=28> */
[----:B------:R-:W-:Y:S01]  /*2ea70*/  LOP3.LUT R96, R96, R234, R98, 0xfe, !PT ;  /* 0x000000ea60607212 */ /* 0x000fe200078efe62 */
[----:B------:R-:W-:Y:S01]  /*2ea80*/  IMAD.WIDE.U32 R98, R182, R177, c[0x0][0x198] ;  /* 0x00006600b6627625 */ /* 0x000fe200078e00b1 */
[----:B------:R-:W-:Y:S02]  /*2ea90*/  LOP3.LUT R97, R227, R97, RZ, 0xfc, !PT ;  /* 0x00000061e3617212 */ /* 0x000fe400078efcff */
[----:B------:R-:W-:-:S05]  /*2eaa0*/  LOP3.LUT R96, R96, 0xff, R165, 0xf8, !PT ;  /* 0x000000ff60607812 */ /* 0x000fca00078ef8a5 */
[----:B------:R0:W-:Y:S02]  /*2eab0*/  STG.E.64 [R98.64], R96 ;  /* 0x0000006062007986 */ /* 0x0001e4000c101b06 */
.L_x_13210:
        /* <DEDUP_REMOVED lines=15> */
.L_x_13212:
[----:B-1----:R-:W-:Y:S02]  /*2ebb0*/  IMAD.MOV.U32 R208, RZ, RZ, R172 ;  /* 0x000000ffffd07224 */ /* 0x002fe400078e00ac */
.L_x_13213:
[----:B------:R-:W-:Y:S05]  /*2ebc0*/  BSYNC B1 ;  /* 0x0000000000017941 */ /* 0x000fea0003800000 */
.L_x_13211:
        /* <DEDUP_REMOVED lines=16> */
.L_x_13217:
[----:B------:R-:W-:Y:S05]  /*2ecd0*/  BSYNC B2 ;  /* 0x0000000000027941 */ /* 0x000fea0003800000 */
.L_x_13216:
        /* <DEDUP_REMOVED lines=44> */
.L_x_13215:
[----:B------:R-:W-:Y:S05]  /*2efa0*/  BSYNC B1 ;  /* 0x0000000000017941 */ /* 0x000fea0003800000 */
.L_x_13214:
        /* <DEDUP_REMOVED lines=16> */
.L_x_13218:
        /* <DEDUP_REMOVED lines=12> */
.L_x_13221:
[----:B------:R-:W-:Y:S02]  /*2f170*/  IMAD.MOV.U32 R201, RZ, RZ, R172 ;  /* 0x000000ffffc97224 */ /* 0x000fe400078e00ac */
.L_x_13222:
[----:B------:R-:W-:Y:S05]  /*2f180*/  BSYNC B1 ;  /* 0x0000000000017941 */ /* 0x000fea0003800000 */
.L_x_13220:
        /* <DEDUP_REMOVED lines=16> */
.L_x_13226:
[----:B------:R-:W-:Y:S05]  /*2f290*/  BSYNC B2 ;  /* 0x0000000000027941 */ /* 0x000fea0003800000 */
.L_x_13225:
        /* <DEDUP_REMOVED lines=44> */
.L_x_13224:
[----:B------:R-:W-:Y:S05]  /*2f560*/  BSYNC B1 ;  /* 0x0000000000017941 */ /* 0x000fea0003800000 */
.L_x_13223:
        /* <DEDUP_REMOVED lines=10> */
.L_x_13219:
        /* <DEDUP_REMOVED lines=12> */
.L_x_13228:
[----:B------:R-:W-:Y:S02]  /*2f6d0*/  IMAD.MOV.U32 R201, RZ, RZ, R172 ;  /* 0x000000ffffc97224 */ /* 0x000fe400078e00ac */
.L_x_13229:
[----:B------:R-:W-:Y:S05]  /*2f6e0*/  BSYNC B1 ;  /* 0x0000000000017941 */ /* 0x000fea0003800000 */
.L_x_13227:
        /* <DEDUP_REMOVED lines=16> */
.L_x_13233:
[----:B------:R-:W-:Y:S05]  /*2f7f0*/  BSYNC B2 ;  /* 0x0000000000027941 */ /* 0x000fea0003800000 */
.L_x_13232:
        /* <DEDUP_REMOVED lines=44> */
.L_x_13231:
[----:B------:R-:W-:Y:S05]  /*2fac0*/  BSYNC B1 ;  /* 0x0000000000017941 */ /* 0x000fea0003800000 */
.L_x_13230:
        /* <DEDUP_REMOVED lines=15> */
.L_x_13234:
        /* <DEDUP_REMOVED lines=12> */
.L_x_13237:
[----:B------:R-:W-:Y:S02]  /*2fc80*/  IMAD.MOV.U32 R96, RZ, RZ, R172 ;  /* 0x000000ffff607224 */ /* 0x000fe400078e00ac */
.L_x_13238:
[----:B------:R-:W-:Y:S05]  /*2fc90*/  BSYNC B1 ;  /* 0x0000000000017941 */ /* 0x000fea0003800000 */
.L_x_13236:
        /* <DEDUP_REMOVED lines=16> */
.L_x_13242:
[----:B------:R-:W-:Y:S05]  /*2fda0*/  BSYNC B2 ;  /* 0x0000000000027941 */ /* 0x000fea0003800000 */
.L_x_13241:
        /* <DEDUP_REMOVED lines=44> */
.L_x_13240:
[----:B------:R-:W-:Y:S05]  /*30070*/  BSYNC B1 ;  /* 0x0000000000017941 */ /* 0x000fea0003800000 */
.L_x_13239:
        /* <DEDUP_REMOVED lines=10> */
.L_x_13235:
        /* <DEDUP_REMOVED lines=12> */
.L_x_13244:
[----:B------:R-:W-:Y:S02]  /*301e0*/  IMAD.MOV.U32 R96, RZ, RZ, R172 ;  /* 0x000000ffff607224 */ /* 0x000fe400078e00ac */
.L_x_13245:
[----:B------:R-:W-:Y:S05]  /*301f0*/  BSYNC B1 ;  /* 0x0000000000017941 */ /* 0x000fea0003800000 */
.L_x_13243:
        /* <DEDUP_REMOVED lines=16> */
.L_x_13249:
[----:B------:R-:W-:Y:S05]  /*30300*/  BSYNC B2 ;  /* 0x0000000000027941 */ /* 0x000fea0003800000 */
.L_x_13248:
        /* <DEDUP_REMOVED lines=44> */
.L_x_13247:
[----:B------:R-:W-:Y:S05]  /*305d0*/  BSYNC B1 ;  /* 0x0000000000017941 */ /* 0x000fea0003800000 */
.L_x_13246:
        /* <DEDUP_REMOVED lines=15> */
.L_x_13250:
        /* <DEDUP_REMOVED lines=12> */
.L_x_13253:
[----:B------:R-:W-:Y:S02]  /*30790*/  MOV R96, R172 ;  /* 0x000000ac00607202 */ /* 0x000fe40000000f00 */
.L_x_13254:
[----:B------:R-:W-:Y:S05]  /*307a0*/  BSYNC B1 ;  /* 0x0000000000017941 */ /* 0x000fea0003800000 */
.L_x_13252:
        /* <DEDUP_REMOVED lines=16> */
.L_x_13258:
[----:B------:R-:W-:Y:S05]  /*308b0*/  BSYNC B2 ;  /* 0x0000000000027941 */ /* 0x000fea0003800000 */
.L_x_13257:
        /* <DEDUP_REMOVED lines=44> */
.L_x_13256:
[----:B------:R-:W-:Y:S05]  /*30b80*/  BSYNC B1 ;  /* 0x0000000000017941 */ /* 0x000fea0003800000 */
.L_x_13255:
        /* <DEDUP_REMOVED lines=10> */
.L_x_13251:
        /* <DEDUP_REMOVED lines=12> */
.L_x_13260:
[----:B------:R-:W-:Y:S02]  /*30cf0*/  MOV R96, R172 ;  /* 0x000000ac00607202 */ /* 0x000fe40000000f00 */
.L_x_13261:
[----:B------:R-:W-:Y:S05]  /*30d00*/  BSYNC B1 ;  /* 0x0000000000017941 */ /* 0x000fea0003800000 */
.L_x_13259:
        /* <DEDUP_REMOVED lines=16> */
.L_x_13265:
[----:B------:R-:W-:Y:S05]  /*30e10*/  BSYNC B2 ;  /* 0x0000000000027941 */ /* 0x000fea0003800000 */
.L_x_13264:
        /* <DEDUP_REMOVED lines=44> */
.L_x_13263:
[----:B------:R-:W-:Y:S05]  /*310e0*/  BSYNC B1 ;  /* 0x0000000000017941 */ /* 0x000fea0003800000 */
.L_x_13262:
        /* <DEDUP_REMOVED lines=13> */
.L_x_13266:
        /* <DEDUP_REMOVED lines=12> */
.L_x_13269:
[----:B------:R-:W-:Y:S02]  /*31280*/  IMAD.MOV.U32 R201, RZ, RZ, R172 ;  /* 0x000000ffffc97224 */ /* 0x000fe400078e00ac */
.L_x_13270:
[----:B------:R-:W-:Y:S05]  /*31290*/  BSYNC B1 ;  /* 0x0000000000017941 */ /* 0x000fea0003800000 */
.L_x_13268:
        /* <DEDUP_REMOVED lines=16> */
.L_x_13274:
[----:B------:R-:W-:Y:S05]  /*313a0*/  BSYNC B2 ;  /* 0x0000000000027941 */ /* 0x000fea0003800000 */
.L_x_13273:
        /* <DEDUP_REMOVED lines=44> */
.L_x_13272:
[----:B------:R-:W-:Y:S05]  /*31670*/  BSYNC B1 ;  /* 0x0000000000017941 */ /* 0x000fea0003800000 */
.L_x_13271:
        /* <DEDUP_REMOVED lines=10> */
.L_x_13267:
        /* <DEDUP_REMOVED lines=12> */
.L_x_13276:
[----:B------:R-:W-:Y:S02]  /*317e0*/  IMAD.MOV.U32 R201, RZ, RZ, R172 ;  /* 0x000000ffffc97224 */ /* 0x000fe400078e00ac */
.L_x_13277:
[----:B------:R-:W-:Y:S05]  /*317f0*/  BSYNC B1 ;  /* 0x0000000000017941 */ /* 0x000fea0003800000 */
.L_x_13275:
        /* <DEDUP_REMOVED lines=16> */
.L_x_13281:
[----:B------:R-:W-:Y:S05]  /*31900*/  BSYNC B2 ;  /* 0x0000000000027941 */ /* 0x000fea0003800000 */
.L_x_13280:
        /* <DEDUP_REMOVED lines=44> */
.L_x_13279:
[----:B------:R-:W-:Y:S05]  /*31bd0*/  BSYNC B1 ;  /* 0x0000000000017941 */ /* 0x000fea0003800000 */
.L_x_13278:
        /* <DEDUP_REMOVED lines=13> */
.L_x_13282:
        /* <DEDUP_REMOVED lines=12> */
.L_x_13285:
[----:B------:R-:W-:Y:S02]  /*31d70*/  IMAD.MOV.U32 R201, RZ, RZ, R172 ;  /* 0x000000ffffc97224 */ /* 0x000fe400078e00ac */
.L_x_13286:
[----:B------:R-:W-:Y:S05]  /*31d80*/  BSYNC B1 ;  /* 0x0000000000017941 */ /* 0x000fea0003800000 */
.L_x_13284:
        /* <DEDUP_REMOVED lines=16> */
.L_x_13290:
[----:B------:R-:W-:Y:S05]  /*31e90*/  BSYNC B2 ;  /* 0x0000000000027941 */ /* 0x000fea0003800000 */
.L_x_13289:
        /* <DEDUP_REMOVED lines=44> */
.L_x_13288:
[----:B------:R-:W-:Y:S05]  /*32160*/  BSYNC B1 ;  /* 0x0000000000017941 */ /* 0x000fea0003800000 */
.L_x_13287:
        /* <DEDUP_REMOVED lines=10> */
.L_x_13283:
        /* <DEDUP_REMOVED lines=12> */
.L_x_13292:
[----:B------:R-:W-:Y:S02]  /*322d0*/  IMAD.MOV.U32 R201, RZ, RZ, R172 ;  /* 0x000000ffffc97224 */ /* 0x000fe400078e00ac */
.L_x_13293:
[----:B------:R-:W-:Y:S05]  /*322e0*/  BSYNC B1 ;  /* 0x0000000000017941 */ /* 0x000fea0003800000 */
.L_x_13291:
        /* <DEDUP_REMOVED lines=16> */
.L_x_13297:
[----:B------:R-:W-:Y:S05]  /*323f0*/  BSYNC B2 ;  /* 0x0000000000027941 */ /* 0x000fea0003800000 */
.L_x_13296:
        /* <DEDUP_REMOVED lines=44> */
.L_x_13295:
[----:B------:R-:W-:Y:S05]  /*326c0*/  BSYNC B1 ;  /* 0x0000000000017941 */ /* 0x000fea0003800000 */
.L_x_13294:
        /* <DEDUP_REMOVED lines=13> */
.L_x_13298:
        /* <DEDUP_REMOVED lines=12> */
.L_x_13301:
[----:B------:R-:W-:Y:S02]  /*32860*/  IMAD.MOV.U32 R98, RZ, RZ, R172 ;  /* 0x000000ffff627224 */ /* 0x000fe400078e00ac */
.L_x_13302:
[----:B------:R-:W-:Y:S05]  /*32870*/  BSYNC B1 ;  /* 0x0000000000017941 */ /* 0x000fea0003800000 */
.L_x_13300:
        /* <DEDUP_REMOVED lines=16> */
.L_x_13306:
[----:B------:R-:W-:Y:S05]  /*32980*/  BSYNC B2 ;  /* 0x0000000000027941 */ /* 0x000fea0003800000 */
.L_x_13305:
        /* <DEDUP_REMOVED lines=44> */
.L_x_13304:
[----:B------:R-:W-:Y:S05]  /*32c50*/  BSYNC B1 ;  /* 0x0000000000017941 */ /* 0x000fea0003800000 */
.L_x_13303:
        /* <DEDUP_REMOVED lines=10> */
.L_x_13299:
        /* <DEDUP_REMOVED lines=12> */
.L_x_13308:
[----:B------:R-:W-:Y:S02]  /*32dc0*/  IMAD.MOV.U32 R98, RZ, RZ, R172 ;  /* 0x000000ffff627224 */ /* 0x000fe400078e00ac */
.L_x_13309:
[----:B------:R-:W-:Y:S05]  /*32dd0*/  BSYNC B1 ;  /* 0x0000000000017941 */ /* 0x000fea0003800000 */
.L_x_13307:
        /* <DEDUP_REMOVED lines=16> */
.L_x_13313:
[----:B------:R-:W-:Y:S05]  /*32ee0*/  BSYNC B2 ;  /* 0x0000000000027941 */ /* 0x000fea0003800000 */
.L_x_13312:
        /* <DEDUP_REMOVED lines=44> */
.L_x_13311:
[----:B------:R-:W-:Y:S05]  /*331b0*/  BSYNC B1 ;  /* 0x0000000000017941 */ /* 0x000fea0003800000 */
.L_x_13310:
        /* <DEDUP_REMOVED lines=13> */
.L_x_13314:
        /* <DEDUP_REMOVED lines=12> */
.L_x_13317:
[----:B------:R-:W-:Y:S02]  /*33350*/  IMAD.MOV.U32 R98, RZ, RZ, R172 ;  /* 0x000000ffff627224 */ /* 0x000fe400078e00ac */
.L_x_13318:
[----:B------:R-:W-:Y:S05]  /*33360*/  BSYNC B1 ;  /* 0x0000000000017941 */ /* 0x000fea0003800000 */
.L_x_13316:
        /* <DEDUP_REMOVED lines=16> */
.L_x_13322:
[----:B------:R-:W-:Y:S05]  /*33470*/  BSYNC B2 ;  /* 0x0000000000027941 */ /* 0x000fea0003800000 */
.L_x_13321:
        /* <DEDUP_REMOVED lines=44> */
.L_x_13320:
[----:B------:R-:W-:Y:S05]  /*33740*/  BSYNC B1 ;  /* 0x0000000000017941 */ /* 0x000fea0003800000 */
.L_x_13319:
        /* <DEDUP_REMOVED lines=10> */
.L_x_13315:
        /* <DEDUP_REMOVED lines=12> */
.L_x_13324:
[----:B------:R-:W-:Y:S02]  /*338b0*/  IMAD.MOV.U32 R98, RZ, RZ, R172 ;  /* 0x000000ffff627224 */ /* 0x000fe400078e00ac */
.L_x_13325:
[----:B------:R-:W-:Y:S05]  /*338c0*/  BSYNC B1 ;  /* 0x0000000000017941 */ /* 0x000fea0003800000 */
.L_x_13323:
        /* <DEDUP_REMOVED lines=16> */
.L_x_13329:
[----:B------:R-:W-:Y:S05]  /*339d0*/  BSYNC B2 ;  /* 0x0000000000027941 */ /* 0x000fea0003800000 */
.L_x_13328:
        /* <DEDUP_REMOVED lines=44> */
.L_x_13327:
[----:B------:R-:W-:Y:S05]  /*33ca0*/  BSYNC B1 ;  /* 0x0000000000017941 */ /* 0x000fea0003800000 */
.L_x_13326:
        /* <DEDUP_REMOVED lines=14> */
.L_x_13330:
        /* <DEDUP_REMOVED lines=12> */
.L_x_13333:
[----:B------:R-:W-:Y:S02]  /*33e50*/  MOV R208, R172 ;  /* 0x000000ac00d07202 */ /* 0x000fe40000000f00 */
.L_x_13334:
[----:B------:R-:W-:Y:S05]  /*33e60*/  BSYNC B1 ;  /* 0x0000000000017941 */ /* 0x000fea0003800000 */
.L_x_13332:
        /* <DEDUP_REMOVED lines=18> */
.L_x_13338:
[----:B------:R-:W-:Y:S05]  /*33f90*/  BSYNC B2 ;  /* 0x0000000000027941 */ /* 0x000fea0003800000 */
.L_x_13337:
        /* <DEDUP_REMOVED lines=44> */
.L_x_13336:
[----:B------:R-:W-:Y:S05]  /*34260*/  BSYNC B1 ;  /* 0x0000000000017941 */ /* 0x000fea0003800000 */
.L_x_13335:
        /* <DEDUP_REMOVED lines=10> */
.L_x_13331:
        /* <DEDUP_REMOVED lines=10> */
[----:B------:R-:W-:Y:S01]  /*343b0*/  F2FP.PACK_AB R99, R240, R233 ;  /* 0x000000e9f063723e */ /* 0x000fe200000000ff */
[----:B------:R-:W-:Y:S01]  /*343c0*/  IMAD.WIDE.U32 R244, R244, 0x10000, RZ ;  /* 0x00010000f4f47825 */ /* 0x000fe200078e00ff */
[----:B------:R-:W-:Y:S02]  /*343d0*/  F2FP.PACK_AB R98, R238, R231 ;  /* 0x000000e7ee62723e */ /* 0x000fe400000000ff */
[----:B------:R-:W-:Y:S01]  /*343e0*/  F2FP.PACK_AB R97, R236, R229 ;  /* 0x000000e5ec61723e */ /* 0x000fe200000000ff */
[----:B------:R-:W-:Y:S01]  /*343f0*/  IMAD.WIDE.U32 R242, R242, 0x100, RZ ;  /* 0x00000100f2f27825 */ /* 0x000fe200078e00ff */
[----:B------:R-:W-:-:S02]  /*34400*/  F2FP.PACK_AB R96, R234, R227 ;  /* 0x000000e3ea60723e */ /* 0x000fc400000000ff */
        /* <DEDUP_REMOVED lines=34> */
.L_x_13339:
        /* <DEDUP_REMOVED lines=15> */
[----:B------:R-:W-:Y:S01]  /*34720*/  MOV R235, R170 ;  /* 0x000000aa00eb7202 */ /* 0x000fe20000000f00 */
[----:B------:R-:W-:Y:S05]  /*34730*/  BRA `(.L_x_13342) ;  /* 0x0000001000007947 */ /* 0x000fea0003800000 */
.L_x_13341:
[----:B0-----:R-:W-:Y:S02]  /*34740*/  IMAD.MOV.U32 R235, RZ, RZ, R172 ;  /* 0x000000ffffeb7224 */ /* 0x001fe400078e00ac */
.L_x_13342:
[----:B------:R-:W-:Y:S05]  /*34750*/  BSYNC B1 ;  /* 0x0000000000017941 */ /* 0x000fea0003800000 */
.L_x_13340:
        /* <DEDUP_REMOVED lines=16> */
.L_x_13346:
[----:B------:R-:W-:Y:S05]  /*34860*/  BSYNC B2 ;  /* 0x0000000000027941 */ /* 0x000fea0003800000 */
.L_x_13345:
        /* <DEDUP_REMOVED lines=44> */
.L_x_13344:
[----:B------:R-:W-:Y:S05]  /*34b30*/  BSYNC B1 ;  /* 0x0000000000017941 */ /* 0x000fea0003800000 */
.L_x_13343:
        /* <DEDUP_REMOVED lines=16> */
.L_x_13347:
        /* <DEDUP_REMOVED lines=12> */
.L_x_13350:
[----:B------:R-:W-:Y:S02]  /*34d00*/  IMAD.MOV.U32 R201, RZ, RZ, R172 ;  /* 0x000000ffffc97224 */ /* 0x000fe400078e00ac */
.L_x_13351:
[----:B------:R-:W-:Y:S05]  /*34d10*/  BSYNC B1 ;  /* 0x0000000000017941 */ /* 0x000fea0003800000 */
.L_x_13349:
        /* <DEDUP_REMOVED lines=16> */
.L_x_13355:
[----:B------:R-:W-:Y:S05]  /*34e20*/  BSYNC B2 ;  /* 0x0000000000027941 */ /* 0x000fea0003800000 */
.L_x_13354:
        /* <DEDUP_REMOVED lines=44> */
.L_x_13353:
[----:B------:R-:W-:Y:S05]  /*350f0*/  BSYNC B1 ;  /* 0x0000000000017941 */ /* 0x000fea0003800000 */
.L_x_13352:
        /* <DEDUP_REMOVED lines=10> */
.L_x_13348:
        /* <DEDUP_REMOVED lines=12> */
.L_x_13357:
[----:B------:R-:W-:Y:S02]  /*35260*/  IMAD.MOV.U32 R201, RZ, RZ, R172 ;  /* 0x000000ffffc97224 */ /* 0x000fe400078e00ac */
.L_x_13358:
[----:B------:R-:W-:Y:S05]  /*35270*/  BSYNC B1 ;  /* 0x0000000000017941 */ /* 0x000fea0003800000 */
.L_x_13356:
        /* <DEDUP_REMOVED lines=16> */
.L_x_13362:
[----:B------:R-:W-:Y:S05]  /*35380*/  BSYNC B2 ;  /* 0x0000000000027941 */ /* 0x000fea0003800000 */
.L_x_13361:
        /* <DEDUP_REMOVED lines=44> */
.L_x_13360:
[----:B------:R-:W-:Y:S05]  /*35650*/  BSYNC B1 ;  /* 0x0000000000017941 */ /* 0x000fea0003800000 */
.L_x_13359:
        /* <DEDUP_REMOVED lines=15> */
.L_x_13363:
        /* <DEDUP_REMOVED lines=12> */
.L_x_13366:
[----:B------:R-:W-:Y:S02]  /*35810*/  MOV R96, R172 ;  /* 0x000000ac00607202 */ /* 0x000fe40000000f00 */
.L_x_13367:
[----:B------:R-:W-:Y:S05]  /*35820*/  BSYNC B1 ;  /* 0x0000000000017941 */ /* 0x000fea0003800000 */
.L_x_13365:
        /* <DEDUP_REMOVED lines=16> */
.L_x_13371:
[----:B------:R-:W-:Y:S05]  /*35930*/  BSYNC B2 ;  /* 0x0000000000027941 */ /* 0x000fea0003800000 */
.L_x_13370:
        /* <DEDUP_REMOVED lines=42> */
[----:B------:R-:W-:Y:S02]  /*35be0*/  LOP3.LUT R168, R243, UR26, R244, 0x96, !PT ;  /* 0x0000001af3a87c12 */ /* 0x000fe4000f8e96f4 */
[----:B------:R-:W-:Y:S02]  /*35bf0*/  MOV R170, R242 ;  /* 0x000000f200aa7202 */ /* 0x000fe40000000f00 */
.L_x_13369:
[----:B------:R-:W-:Y:S05]  /*35c00*/  BSYNC B1 ;  /* 0x0000000000017941 */ /* 0x000fea0003800000 */
.L_x_13368:
[----:B------:R-:W0:Y:S01]  /*35c10*/  I2F.U32 R237, R96 ;  /* 0x0000006000ed7306 */ /* 0x000e220000201000 */
[----:B------:R-:W-:-:S05]  /*35c20*/  HADD2.F32 R164, -RZ, R88.H1_H1 ;  /* 0x30000058ffa47230 */ /* 0x000fca0000004100 */
[----:B------:R-:W-:Y:S02]  /*35c30*/  FMUL.FTZ R164, R164, c[0x0][0x1e8] ;  /* 0x00007a00a4a47a20 */ /* 0x000fe40000410000 */
[----:B0-----:R-:W-:-:S05]  /*35c40*/  FFMA.FTZ R237, R237, R110, 1.1641532182693481445e-10 ;  /* 0x2f000000eded7423 */ /* 0x001fca000001006e */
[----:B------:R-:W-:-:S04]  /*35c50*/  FSETP.GTU.FTZ.AND P1, PT, R237, c[0x0][0x1e4], PT ;  /* 0x00007900ed007a0b */ /* 0x000fc80003f3c000 */
[----:B------:R-:W-:-:S05]  /*35c60*/  FSEL R164, R164, RZ, !P1 ;  /* 0x000000ffa4a47208 */ /* 0x000fca0004800000 */
[----:B------:R-:W-:Y:S01]  /*35c70*/  FADD.FTZ R235, R235, R164 ;  /* 0x000000a4ebeb7221 */ /* 0x000fe20000010000 */
[----:B------:R-:W-:-:S05]  /*35c80*/  @P0 HADD2.F32 R164, -RZ, R92.H1_H1 ;  /* 0x3000005cffa40230 */ /* 0x000fca0000004100 */
[----:B------:R-:W-:Y:S01]  /*35c90*/  @P0 FADD.FTZ R235, R164, R235 ;  /* 0x000000eba4eb0221 */ /* 0x000fe20000010000 */
[----:B------:R-:W-:Y:S02]  /*35ca0*/  SEL R164, RZ, 0x1, P1 ;  /* 0x00000001ffa47807 */ /* 0x000fe40000800000 */
.L_x_13364:
        /* <DEDUP_REMOVED lines=12> */
.L_x_13373:
[----:B------:R-:W-:Y:S02]  /*35d70*/  MOV R96, R172 ;  /* 0x000000ac00607202 */ /* 0x000fe40000000f00 */
.L_x_13374:
[----:B------:R-:W-:Y:S05]  /*35d80*/  BSYNC B1 ;  /* 0x0000000000017941 */ /* 0x000fea0003800000 */
.L_x_13372:
        /* <DEDUP_REMOVED lines=16> */
.L_x_13378:
[----:B------:R-:W-:Y:S05]  /*35e90*/  BSYNC B2 ;  /* 0x0000000000027941 */ /* 0x000fea0003800000 */
.L_x_13377:
        /* <DEDUP_REMOVED lines=44> */
.L_x_13376:
[----:B------:R-:W-:Y:S05]  /*36160*/  BSYNC B1 ;  /* 0x0000000000017941 */ /* 0x000fea0003800000 */
.L_x_13375:
        /* <DEDUP_REMOVED lines=15> */
.L_x_13379:
        /* <DEDUP_REMOVED lines=12> */
.L_x_13382:
[----:B------:R-:W-:Y:S02]  /*36320*/  IMAD.MOV.U32 R96, RZ, RZ, R172 ;  /* 0x000000ffff607224 */ /* 0x000fe400078e00ac */
.L_x_13383:
[----:B------:R-:W-:Y:S05]  /*36330*/  BSYNC B1 ;  /* 0x0000000000017941 */ /* 0x000fea0003800000 */
.L_x_13381:
        /* <DEDUP_REMOVED lines=16> */
.L_x_13387:
[----:B------:R-:W-:Y:S05]  /*36440*/  BSYNC B2 ;  /* 0x0000000000027941 */ /* 0x000fea0003800000 */
.L_x_13386:
        /* <DEDUP_REMOVED lines=44> */
.L_x_13385:
[----:B------:R-:W-:Y:S05]  /*36710*/  BSYNC B1 ;  /* 0x0000000000017941 */ /* 0x000fea0003800000 */
.L_x_13384:
[----:B------:R-:W0:Y:S02]  /*36720*/  I2F.U32 R163, R96 ;  /* 0x0000006000a37306 */ /* 0x000e240000201000 */
[----:B0-----:R-:W-:-:S05]  /*36730*/  FFMA.FTZ R163, R163, R110, 1.1641532182693481445e-10 ;  /* 0x2f000000a3a37423 */ /* 0x001fca000001006e */
[----:B------:R-:W-:Y:S01]  /*36740*/  FSETP.GTU.FTZ.AND P1, PT, R163, c[0x0][0x1e4], PT ;  /* 0x00007900a3007a0b */ /* 0x000fe20003f3c000 */
[----:B------:R-:W-:-:S05]  /*36750*/  HADD2.F32 R163, -RZ, R89.H0_H0 ;  /* 0x20000059ffa37230 */ /* 0x000fca0000004100 */
[----:B------:R-:W-:-:S05]  /*36760*/  FMUL.FTZ R163, R163, c[0x0][0x1e8] ;  /* 0x00007a00a3a37a20 */ /* 0x000fca0000410000 */
[----:B------:R-:W-:Y:S02]  /*36770*/  FSEL R242, R163, RZ, !P1 ;  /* 0x000000ffa3f27208 */ /* 0x000fe40004800000 */
[----:B------:R-:W-:-:S03]  /*36780*/  SEL R163, RZ, 0x1, P1 ;  /* 0x00000001ffa37807 */ /* 0x000fc60000800000 */
[----:B------:R-:W-:Y:S01]  /*36790*/  FADD.FTZ R237, R237, R242 ;  /* 0x000000f2eded7221 */ /* 0x000fe20000010000 */
[----:B------:R-:W-:-:S05]  /*367a0*/  @P0 HADD2.F32 R242, -RZ, R93.H0_H0 ;  /* 0x2000005dfff20230 */ /* 0x000fca0000004100 */
[----:B------:R-:W-:Y:S02]  /*367b0*/  @P0 FADD.FTZ R237, R242, R237 ;  /* 0x000000edf2ed0221 */ /* 0x000fe40000010000 */
.L_x_13380:
        /* <DEDUP_REMOVED lines=12> */
.L_x_13389:
[----:B------:R-:W-:Y:S02]  /*36880*/  IMAD.MOV.U32 R96, RZ, RZ, R172 ;  /* 0x000000ffff607224 */ /* 0x000fe400078e00ac */
.L_x_13390:
[----:B------:R-:W-:Y:S05]  /*36890*/  BSYNC B1 ;  /* 0x0000000000017941 */ /* 0x000fea0003800000 */
.L_x_13388:
        /* <DEDUP_REMOVED lines=16> */
.L_x_13394:
[----:B------:R-:W-:Y:S05]  /*369a0*/  BSYNC B2 ;  /* 0x0000000000027941 */ /* 0x000fea0003800000 */
.L_x_13393:
        /* <DEDUP_REMOVED lines=44> */
.L_x_13392:
[----:B------:R-:W-:Y:S05]  /*36c70*/  BSYNC B1 ;  /* 0x0000000000017941 */ /* 0x000fea0003800000 */
.L_x_13391:
        /* <DEDUP_REMOVED lines=13> */
.L_x_13395:
        /* <DEDUP_REMOVED lines=12> */
.L_x_13398:
[----:B------:R-:W-:Y:S02]  /*36e10*/  IMAD.MOV.U32 R201, RZ, RZ, R172 ;  /* 0x000000ffffc97224 */ /* 0x000fe400078e00ac */
.L_x_13399:
[----:B------:R-:W-:Y:S05]  /*36e20*/  BSYNC B1 ;  /* 0x0000000000017941 */ /* 0x000fea0003800000 */
.L_x_13397:
        /* <DEDUP_REMOVED lines=16> */
.L_x_13403:
[----:B------:R-:W-:Y:S05]  /*36f30*/  BSYNC B2 ;  /* 0x0000000000027941 */ /* 0x000fea0003800000 */
.L_x_13402:
        /* <DEDUP_REMOVED lines=42> */
[----:B------:R-:W-:Y:S01]  /*371e0*/  HFMA2.MMA R96, -RZ, RZ, 0, 0 ;  /* 0x00000000ff607435 */ /* 0x000fe200000001ff */
[----:B------:R-:W-:-:S05]  /*371f0*/  LOP3.LUT R168, R97, UR26, R244, 0x96, !PT ;  /* 0x0000001a61a87c12 */ /* 0x000fca000f8e96f4 */
.L_x_13401:
[----:B------:R-:W-:Y:S05]  /*37200*/  BSYNC B1 ;  /* 0x0000000000017941 */ /* 0x000fea0003800000 */
.L_x_13400:
[----:B------:R-:W0:Y:S01]  /*37210*/  I2F.U32 R97, R201 ;  /* 0x000000c900617306 */ /* 0x000e220000201000 */
[----:B------:R-:W-:-:S05]  /*37220*/  HADD2.F32 R162, -RZ, R89.H1_H1 ;  /* 0x30000059ffa27230 */ /* 0x000fca0000004100 */
[----:B------:R-:W-:Y:S02]  /*37230*/  FMUL.FTZ R162, R162, c[0x0][0x1e8] ;  /* 0x00007a00a2a27a20 */ /* 0x000fe40000410000 */
[----:B0-----:R-:W-:-:S05]  /*37240*/  FFMA.FTZ R97, R97, R110, 1.1641532182693481445e-10 ;  /* 0x2f00000061617423 */ /* 0x001fca000001006e */
[----:B------:R-:W-:-:S04]  /*37250*/  FSETP.GTU.FTZ.AND P2, PT, R97, c[0x0][0x1e4], PT ;  /* 0x0000790061007a0b */ /* 0x000fc80003f5c000 */
[----:B------:R-:W-:Y:S02]  /*37260*/  FSEL R97, R162, RZ, !P2 ;  /* 0x000000ffa2617208 */ /* 0x000fe40005000000 */
[----:B------:R-:W-:-:S03]  /*37270*/  SEL R162, RZ, 0x1, P2 ;  /* 0x00000001ffa27807 */ /* 0x000fc60001000000 */
[----:B------:R-:W-:Y:S01]  /*37280*/  FADD.FTZ R242, R242, R97 ;  /* 0x00000061f2f27221 */ /* 0x000fe20000010000 */
[----:B------:R-:W-:-:S05]  /*37290*/  @P0 HADD2.F32 R97, -RZ, R93.H1_H1 ;  /* 0x3000005dff610230 */ /* 0x000fca0000004100 */
[----:B------:R-:W-:Y:S02]  /*372a0*/  @P0 FADD.FTZ R242, R97, R242 ;  /* 0x000000f261f20221 */ /* 0x000fe40000010000 */
.L_x_13396:
        /* <DEDUP_REMOVED lines=12> */
.L_x_13405:
[----:B------:R-:W-:Y:S02]  /*37370*/  IMAD.MOV.U32 R201, RZ, RZ, R172 ;  /* 0x000000ffffc97224 */ /* 0x000fe400078e00ac */
.L_x_13406:
[----:B------:R-:W-:Y:S05]  /*37380*/  BSYNC B1 ;  /* 0x0000000000017941 */ /* 0x000fea0003800000 */
.L_x_13404:
        /* <DEDUP_REMOVED lines=16> */
.L_x_13410:
[----:B------:R-:W-:Y:S05]  /*37490*/  BSYNC B2 ;  /* 0x0000000000027941 */ /* 0x000fea0003800000 */
.L_x_13409:
        /* <DEDUP_REMOVED lines=43> */
[----:B------:R-:W-:Y:S02]  /*37750*/  MOV R97, RZ ;  /* 0x000000ff00617202 */ /* 0x000fe40000000f00 */
.L_x_13408:
[----:B------:R-:W-:Y:S05]  /*37760*/  BSYNC B1 ;  /* 0x0000000000017941 */ /* 0x000fea0003800000 */
.L_x_13407:
        /* <DEDUP_REMOVED lines=13> */
.L_x_13411:
        /* <DEDUP_REMOVED lines=12> */
.L_x_13414:
[----:B------:R-:W-:Y:S02]  /*37900*/  IMAD.MOV.U32 R201, RZ, RZ, R172 ;  /* 0x000000ffffc97224 */ /* 0x000fe400078e00ac */
.L_x_13415:
[----:B------:R-:W-:Y:S05]  /*37910*/  BSYNC B1 ;  /* 0x0000000000017941 */ /* 0x000fea0003800000 */
.L_x_13413:
        /* <DEDUP_REMOVED lines=16> */
.L_x_13419:
[----:B------:R-:W-:Y:S05]  /*37a20*/  BSYNC B2 ;  /* 0x0000000000027941 */ /* 0x000fea0003800000 */
.L_x_13418:
        /* <DEDUP_REMOVED lines=42> */
[----:B------:R-:W-:Y:S01]  /*37cd0*/  LOP3.LUT R168, R97, UR26, R244, 0x96, !PT ;  /* 0x0000001a61a87c12 */ /* 0x000fe2000f8e96f4 */
[----:B------:R-:W-:Y:S02]  /*37ce0*/  IMAD.MOV.U32 R96, RZ, RZ, RZ ;  /* 0x000000ffff607224 */ /* 0x000fe400078e00ff */
.L_x_13417:
[----:B------:R-:W-:Y:S05]  /*37cf0*/  BSYNC B1 ;  /* 0x0000000000017941 */ /* 0x000fea0003800000 */
.L_x_13416:
[----:B------:R-:W0:Y:S01]  /*37d00*/  I2F.U32 R97, R201 ;  /* 0x000000c900617306 */ /* 0x000e220000201000 */
[----:B------:R-:W-:-:S05]  /*37d10*/  HADD2.F32 R161, -RZ, R90.H0_H0 ;  /* 0x2000005affa17230 */ /* 0x000fca0000004100 */
[----:B------:R-:W-:Y:S02]  /*37d20*/  FMUL.FTZ R161, R161, c[0x0][0x1e8] ;  /* 0x00007a00a1a17a20 */ /* 0x000fe40000410000 */
[----:B0-----:R-:W-:-:S05]  /*37d30*/  FFMA.FTZ R97, R97, R110, 1.1641532182693481445e-10 ;  /* 0x2f00000061617423 */ /* 0x001fca000001006e */
[----:B------:R-:W-:-:S04]  /*37d40*/  FSETP.GTU.FTZ.AND P3, PT, R97, c[0x0][0x1e4], PT ;  /* 0x0000790061007a0b */ /* 0x000fc80003f7c000 */
[----:B------:R-:W-:Y:S02]  /*37d50*/  FSEL R244, R161, RZ, !P3 ;  /* 0x000000ffa1f47208 */ /* 0x000fe40005800000 */
[----:B------:R-:W-:-:S03]  /*37d60*/  SEL R161, RZ, 0x1, P3 ;  /* 0x00000001ffa17807 */ /* 0x000fc60001800000 */
[----:B------:R-:W-:Y:S01]  /*37d70*/  FADD.FTZ R239, R239, R244 ;  /* 0x000000f4efef7221 */ /* 0x000fe20000010000 */
[----:B------:R-:W-:-:S05]  /*37d80*/  @P0 HADD2.F32 R244, -RZ, R94.H0_H0 ;  /* 0x2000005efff40230 */ /* 0x000fca0000004100 */
[----:B------:R-:W-:Y:S02]  /*37d90*/  @P0 FADD.FTZ R239, R244, R239 ;  /* 0x000000eff4ef0221 */ /* 0x000fe40000010000 */
.L_x_13412:
        /* <DEDUP_REMOVED lines=12> */
.L_x_13421:
[----:B------:R-:W-:Y:S02]  /*37e60*/  IMAD.MOV.U32 R201, RZ, RZ, R172 ;  /* 0x000000ffffc97224 */ /* 0x000fe400078e00ac */
.L_x_13422:
[----:B------:R-:W-:Y:S05]  /*37e70*/  BSYNC B1 ;  /* 0x0000000000017941 */ /* 0x000fea0003800000 */
.L_x_13420:
        /* <DEDUP_REMOVED lines=16> */
.L_x_13426:
[----:B------:R-:W-:Y:S05]  /*37f80*/  BSYNC B2 ;  /* 0x0000000000027941 */ /* 0x000fea0003800000 */
.L_x_13425:
        /* <DEDUP_REMOVED lines=44> */
.L_x_13424:
[----:B------:R-:W-:Y:S05]  /*38250*/  BSYNC B1 ;  /* 0x0000000000017941 */ /* 0x000fea0003800000 */
.L_x_13423:
        /* <DEDUP_REMOVED lines=13> */
.L_x_13427:
        /* <DEDUP_REMOVED lines=12> */
.L_x_13430:
[----:B------:R-:W-:Y:S02]  /*383f0*/  IMAD.MOV.U32 R98, RZ, RZ, R172 ;  /* 0x000000ffff627224 */ /* 0x000fe400078e00ac */
.L_x_13431:
[----:B------:R-:W-:Y:S05]  /*38400*/  BSYNC B1 ;  /* 0x0000000000017941 */ /* 0x000fea0003800000 */
.L_x_13429:
        /* <DEDUP_REMOVED lines=16> */
.L_x_13435:
[----:B------:R-:W-:Y:S05]  /*38510*/  BSYNC B2 ;  /* 0x0000000000027941 */ /* 0x000fea0003800000 */
.L_x_13434:
        /* <DEDUP_REMOVED lines=44> */
.L_x_13433:
[----:B------:R-:W-:Y:S05]  /*387e0*/  BSYNC B1 ;  /* 0x0000000000017941 */ /* 0x000fea0003800000 */
.L_x_13432:
        /* <DEDUP_REMOVED lines=10> */
.L_x_13428:
        /* <DEDUP_REMOVED lines=12> */
.L_x_13437:
[----:B------:R-:W-:Y:S02]  /*38950*/  IMAD.MOV.U32 R98, RZ, RZ, R172 ;  /* 0x000000ffff627224 */ /* 0x000fe400078e00ac */
.L_x_13438:
[----:B------:R-:W-:Y:S05]  /*38960*/  BSYNC B1 ;  /* 0x0000000000017941 */ /* 0x000fea0003800000 */
.L_x_13436:
        /* <DEDUP_REMOVED lines=16> */
.L_x_13442:
[----:B------:R-:W-:Y:S05]  /*38a70*/  BSYNC B2 ;  /* 0x0000000000027941 */ /* 0x000fea0003800000 */
.L_x_13441:
        /* <DEDUP_REMOVED lines=44> */
.L_x_13440:
[----:B------:R-:W-:Y:S05]  /*38d40*/  BSYNC B1 ;  /* 0x0000000000017941 */ /* 0x000fea0003800000 */
.L_x_13439:
        /* <DEDUP_REMOVED lines=13> */
.L_x_13443:
        /* <DEDUP_REMOVED lines=12> */
.L_x_13446:
[----:B------:R-:W-:Y:S02]  /*38ee0*/  MOV R98, R172 ;  /* 0x000000ac00627202 */ /* 0x000fe40000000f00 */
.L_x_13447:
[----:B------:R-:W-:Y:S05]  /*38ef0*/  BSYNC B1 ;  /* 0x0000000000017941 */ /* 0x000fea0003800000 */
.L_x_13445:
        /* <DEDUP_REMOVED lines=16> */
.L_x_13451:
[----:B------:R-:W-:Y:S05]  /*39000*/  BSYNC B2 ;  /* 0x0000000000027941 */ /* 0x000fea0003800000 */
.L_x_13450:
        /* <DEDUP_REMOVED lines=44> */
.L_x_13449:
[----:B------:R-:W-:Y:S05]  /*392d0*/  BSYNC B1 ;  /* 0x0000000000017941 */ /* 0x000fea0003800000 */
.L_x_13448:
        /* <DEDUP_REMOVED lines=10> */
.L_x_13444:
        /* <DEDUP_REMOVED lines=12> */
.L_x_13453:
[----:B------:R-:W-:Y:S02]  /*39440*/  MOV R98, R172 ;  /* 0x000000ac00627202 */ /* 0x000fe40000000f00 */
.L_x_13454:
[----:B------:R-:W-:Y:S05]  /*39450*/  BSYNC B1 ;  /* 0x0000000000017941 */ /* 0x000fea0003800000 */
.L_x_13452:
        /* <DEDUP_REMOVED lines=16> */
.L_x_13458:
[----:B------:R-:W-:Y:S05]  /*39560*/  BSYNC B2 ;  /* 0x0000000000027941 */ /* 0x000fea0003800000 */
.L_x_13457:
        /* <DEDUP_REMOVED lines=41> */
[----:B------:R-:W-:Y:S01]  /*39800*/  LOP3.LUT R168, R97, UR26, R246, 0x96, !PT ;  /* 0x0000001a61a87c12 */ /* 0x000fe2000f8e96f6 */
[----:B------:R-:W-:Y:S01]  /*39810*/  IMAD.MOV.U32 R97, RZ, RZ, RZ ;  /* 0x000000ffff617224 */ /* 0x000fe200078e00ff */
[----:B------:R-:W-:Y:S02]  /*39820*/  MOV R170, R96 ;  /* 0x0000006000aa7202 */ /* 0x000fe40000000f00 */
.L_x_13456:
[----:B------:R-:W-:Y:S05]  /*39830*/  BSYNC B1 ;  /* 0x0000000000017941 */ /* 0x000fea0003800000 */
.L_x_13455:
        /* <DEDUP_REMOVED lines=14> */
.L_x_13459:
        /* <DEDUP_REMOVED lines=12> */
.L_x_13462:
[----:B------:R-:W-:Y:S02]  /*399e0*/  IMAD.MOV.U32 R243, RZ, RZ, R172 ;  /* 0x000000fffff37224 */ /* 0x000fe400078e00ac */
.L_x_13463:
[----:B------:R-:W-:Y:S05]  /*399f0*/  BSYNC B1 ;  /* 0x0000000000017941 */ /* 0x000fea0003800000 */
.L_x_13461:
        /* <DEDUP_REMOVED lines=18> */
.L_x_13467:
[----:B------:R-:W-:Y:S05]  /*39b20*/  BSYNC B2 ;  /* 0x0000000000027941 */ /* 0x000fea0003800000 */
.L_x_13466:
        /* <DEDUP_REMOVED lines=44> */
.L_x_13465:
[----:B------:R-:W-:Y:S05]  /*39df0*/  BSYNC B1 ;  /* 0x0000000000017941 */ /* 0x000fea0003800000 */
.L_x_13464:
        /* <DEDUP_REMOVED lines=9> */
[----:B------:R-:W-:-:S04]  /*39e90*/  @P0 FADD.FTZ R246, R97, R246 ;  /* 0x000000f661f60221 */ /* 0x000fc80000010000 */
.L_x_13460:
[----:B------:R-:W-:Y:S01]  /*39ea0*/  IMAD.WIDE.U32 R110, R208, R111, c[0x0][0x188] ;  /* 0x00006200d06e7625 */ /* 0x000fe200078e006f */
[----:B------:R-:W-:Y:S02]  /*39eb0*/  F2FP.PACK_AB R99, R246, R241 ;  /* 0x000000f1f663723e */ /* 0x000fe400000000ff */
[----:B------:R-:W-:Y:S02]  /*39ec0*/  F2FP.PACK_AB R98, R244, R239 ;  /* 0x000000eff462723e */ /* 0x000fe400000000ff */
[----:B------:R-:W-:Y:S02]  /*39ed0*/  F2FP.PACK_AB R97, R242, R237 ;  /* 0x000000edf261723e */ /* 0x000fe400000000ff */
[----:B------:R-:W-:Y:S02]  /*39ee0*/  F2FP.PACK_AB R96, R235, R122 ;  /* 0x0000007aeb60723e */ /* 0x000fe400000000ff */
        /* <DEDUP_REMOVED lines=122> */
.L_x_13468:
[----:B0-----:R-:W-:-:S04]  /*3a690*/  FADD.FTZ R97, R248, R241 ;  /* 0x000000f1f8617221 */ /* 0x001fc80000010000 */
[----:B------:R-:W-:Y:S01]  /*3a6a0*/  FADD.FTZ R111, R97, R246 ;  /* 0x000000f6616f7221 */ /* 0x000fe20000010000 */
[----:B------:R-:W-:Y:S05]  /*3a6b0*/  BRA.DIV ~URZ, `(.L_x_13469) ;  /* 0x000024e27f007947 */ /* 0x000fea000b800000 */
[----:B------:R0:W1:Y:S02]  /*3a6c0*/  SHFL.BFLY PT, R98, R111, 0x1, 0x1f ;  /* 0x0c201f006f627f89 */ /* 0x00006400000e0000 */
.L_x_13473:
        /* <DEDUP_REMOVED lines=180> */
.L_x_13474:
[----:B------:R-:W-:Y:S01]  /*3b210*/  FMUL.FTZ R97, R99, R99 ;  /* 0x0000006363617220 */ /* 0x000fe20000410000 */
[----:B------:R-:W-:Y:S01]  /*3b220*/  ISETP.NE.AND P0, PT, RZ, UR8, PT ;  /* 0x00000008ff007c0c */ /* 0x000fe2000bf05270 */
[----:B01----:R-:W-:Y:S01]  /*3b230*/  FADD.FTZ R111, R98, R111 ;  /* 0x0000006f626f7221 */ /* 0x003fe20000010000 */
[----:B------:R-:W-:Y:S01]  /*3b240*/  MOV R96, c[0x0][0x1e0] ;  /* 0x0000780000607a02 */ /* 0x000fe20000000f00 */
[----:B------:R-:W-:Y:S01]  /*3b250*/  IMAD.MOV.U32 R177, RZ, RZ, 0x4 ;  /* 0x00000004ffb17424 */ /* 0x000fe200078e00ff */
[----:B------:R-:W-:Y:S01]  /*3b260*/  FSEL R97, R97, RZ, P0 ;  /* 0x000000ff61617208 */ /* 0x000fe20000000000 */
[----:B------:R-:W-:Y:S01]  /*3b270*/  IMAD R98, R42, c[0x0][0x168], RZ ;  /* 0x00005a002a627a24 */ /* 0x000fe200078e02ff */
[----:B------:R-:W-:Y:S01]  /*3b280*/  FSEL R110, R99, RZ, !P0 ;  /* 0x000000ff636e7208 */ /* 0x000fe20004000000 */
[----:B------:R-:W-:-:S03]  /*3b290*/  FFMA.FTZ R96, R111, R96, c[0x0][0x228] ;  /* 0x00008a006f607623 */ /* 0x000fc60000010060 */
[----:B------:R-:W-:Y:S01]  /*3b2a0*/  SHF.R.S32.HI R111, RZ, 0x1f, R98 ;  /* 0x0000001fff6f7819 */ /* 0x000fe20000011462 */
[----:B------:R-:W-:Y:S02]  /*3b2b0*/  FADD.FTZ R101, R96, R97 ;  /* 0x0000006160657221 */ /* 0x000fe40000010000 */
[----:B------:R-:W-:Y:S01]  /*3b2c0*/  FADD.FTZ R106, -R110, R106 ;  /* 0x0000006a6e6a7221 */ /* 0x000fe20000010100 */
[----:B------:R-:W-:Y:S01]  /*3b2d0*/  LEA.HI R98, R111, R98, RZ, 0x3 ;  /* 0x000000626f627211 */ /* 0x000fe200078f18ff */
[----:B------:R-:W-:Y:S01]  /*3b2e0*/  @!P1 IMAD.WIDE R96, R42, R177, c[0x0][0x1a0] ;  /* 0x000068002a609625 */ /* 0x000fe200078e02b1 */
[----:B------:R-:W-:Y:S01]  /*3b2f0*/  HADD2.F32 R111, -RZ, R87.H0_H0 ;  /* 0x20000057ff6f7230 */ /* 0x000fe20000004100 */
[----:B------:R-:W0:Y:S02]  /*3b300*/  MUFU.RSQ R101, R101 ;  /* 0x0000006500657308 */ /* 0x000e240000001400 */
[C---:B------:R-:W-:Y:S01]  /*3b310*/  FADD.FTZ R250, -R110.reuse, R109 ;  /* 0x0000006d6efa7221 */ /* 0x040fe20000010100 */
[----:B------:R1:W-:Y:S01]  /*3b320*/  @!P1 STG.E [R96.64], R99 ;  /* 0x0000006360009986 */ /* 0x0003e2000c101906 */
[----:B------:R-:W-:Y:S01]  /*3b330*/  HADD2.F32 R109, -RZ, R86.H1_H1 ;  /* 0x30000056ff6d7230 */ /* 0x000fe20000004100 */
[----:B------:R-:W-:-:S02]  /*3b340*/  FADD.FTZ R100, -R110, R100 ;  /* 0x000000646e647221 */ /* 0x000fc40000010100 */
[C---:B------:R-:W-:Y:S02]  /*3b350*/  FADD.FTZ R120, -R110.reuse, R120 ;  /* 0x000000786e787221 */ /* 0x040fe40000010100 */
[C---:B------:R-:W-:Y:S02]  /*3b360*/  FADD.FTZ R108, -R110.reuse, R108 ;  /* 0x0000006c6e6c7221 */ /* 0x040fe40000010100 */
[C---:B------:R-:W-:Y:S02]  /*3b370*/  FADD.FTZ R112, -R110.reuse, R112 ;  /* 0x000000706e707221 */ /* 0x040fe40000010100 */
[C---:B------:R-:W-:Y:S01]  /*3b380*/  FADD.FTZ R114, -R110.reuse, R114 ;  /* 0x000000726e727221 */ /* 0x040fe20000010100 */
[----:B-1----:R-:W-:Y:S01]  /*3b390*/  HADD2.F32 R97, -RZ, R86.H0_H0 ;  /* 0x20000056ff617230 */ /* 0x002fe20000004100 */
[----:B0-----:R-:W-:Y:S02]  /*3b3a0*/  FMUL.FTZ R248, R101, R106 ;  /* 0x0000006a65f87220 */ /* 0x001fe40000410000 */
[----:B------:R-:W-:-:S02]  /*3b3b0*/  FADD.FTZ R106, -R110, R104 ;  /* 0x000000686e6a7221 */ /* 0x000fc40000010100 */
[C---:B------:R-:W-:Y:S02]  /*3b3c0*/  FMUL.FTZ R99, R101.reuse, R250 ;  /* 0x000000fa65637220 */ /* 0x040fe40000410000 */
[----:B------:R-:W-:Y:S01]  /*3b3d0*/  FMUL.FTZ R96, R101, R106 ;  /* 0x0000006a65607220 */ /* 0x000fe20000410000 */
[----:B------:R-:W-:Y:S01]  /*3b3e0*/  HADD2.F32 R106, -RZ, R87.H1_H1 ;  /* 0x30000057ff6a7230 */ /* 0x000fe20000004100 */
[----:B------:R-:W-:Y:S02]  /*3b3f0*/  FFMA.FTZ R104, R248, R111, R35 ;  /* 0x0000006ff8687223 */ /* 0x000fe40000010023 */
[C---:B------:R-:W-:Y:S01]  /*3b400*/  FADD.FTZ R248, -R110.reuse, R107 ;  /* 0x0000006b6ef87221 */ /* 0x040fe20000010100 */
[----:B------:R-:W-:Y:S01]  /*3b410*/  HADD2.F32 R107, -RZ, R85.H0_H0 ;  /* 0x20000055ff6b7230 */ /* 0x000fe20000004100 */
[----:B------:R-:W-:Y:S02]  /*3b420*/  FFMA.FTZ R99, R99, R106, R34 ;  /* 0x0000006a63637223 */ /* 0x000fe40000010022 */
[----:B------:R-:W-:-:S02]  /*3b430*/  FADD.FTZ R106, -R110, R102 ;  /* 0x000000666e6a7221 */ /* 0x000fc40000010100 */
[----:B------:R-:W0:Y:S01]  /*3b440*/  S2R R102, SR_TID.X ;  /* 0x0000000000667919 */ /* 0x000e220000002100 */
[----:B------:R-:W-:Y:S01]  /*3b450*/  FFMA.FTZ R96, R96, R97, R37 ;  /* 0x0000006160607223 */ /* 0x000fe20000010025 */
[----:B------:R-:W-:Y:S01]  /*3b460*/  F2FP.PACK_AB R99, R99, R104 ;  /* 0x000000686363723e */ /* 0x000fe200000000ff */
[C---:B------:R-:W-:Y:S02]  /*3b470*/  FMUL.FTZ R97, R101.reuse, R248 ;  /* 0x000000f865617220 */ /* 0x040fe40000410000 */
[----:B------:R-:W-:Y:S02]  /*3b480*/  FMUL.FTZ R106, R101, R106 ;  /* 0x0000006a656a7220 */ /* 0x000fe40000410000 */
[----:B------:R-:W-:Y:S02]  /*3b490*/  FADD.FTZ R248, -R110, R105 ;  /* 0x000000696ef87221 */ /* 0x000fe40000010100 */
[----:B------:R-:W-:Y:S01]  /*3b4a0*/  FFMA.FTZ R97, R97, R109, R36 ;  /* 0x0000006d61617223 */ /* 0x000fe20000010024 */
[----:B------:R-:W-:Y:S01]  /*3b4b0*/  HADD2.F32 R109, -RZ, R85.H1_H1 ;  /* 0x30000055ff6d7230 */ /* 0x000fe20000004100 */
[----:B------:R-:W-:-:S02]  /*3b4c0*/  FFMA.FTZ R105, R106, R107, R39 ;  /* 0x0000006b6a697223 */ /* 0x000fc40000010027 */
[----:B------:R-:W-:Y:S02]  /*3b4d0*/  FMUL.FTZ R107, R101, R248 ;  /* 0x000000f8656b7220 */ /* 0x000fe40000410000 */
[C---:B------:R-:W-:Y:S01]  /*3b4e0*/  FADD.FTZ R106, -R110.reuse, R103 ;  /* 0x000000676e6a7221 */ /* 0x040fe20000010100 */
[--C-:B------:R-:W-:Y:S01]  /*3b4f0*/  HADD2.F32 R103, -RZ, R84.reuse.H0_H0 ;  /* 0x20000054ff677230 */ /* 0x100fe20000004100 */
[----:B------:R-:W-:Y:S02]  /*3b500*/  FFMA.FTZ R248, R107, R109, R38 ;  /* 0x0000006d6bf87223 */ /* 0x000fe40000010026 */
[C---:B------:R-:W-:Y:S01]  /*3b510*/  FMUL.FTZ R107, R101.reuse, R106 ;  /* 0x0000006a656b7220 */ /* 0x040fe20000410000 */
[----:B------:R-:W-:Y:S01]  /*3b520*/  HADD2.F32 R106, -RZ, R84.H1_H1 ;  /* 0x30000054ff6a7230 */ /* 0x000fe20000004100 */
[----:B------:R-:W-:Y:S02]  /*3b530*/  FMUL.FTZ R100, R101, R100 ;  /* 0x0000006465647220 */ /* 0x000fe40000410000 */
[----:B------:R-:W-:Y:S01]  /*3b540*/  FADD.FTZ R104, -R110, R121 ;  /* 0x000000796e687221 */ /* 0x000fe20000010100 */
[----:B0-----:R-:W-:Y:S01]  /*3b550*/  LOP3.LUT R109, R102, 0x1f, RZ, 0xc0, !PT ;  /* 0x0000001f666d7812 */ /* 0x001fe200078ec0ff */
[----:B------:R-:W-:-:S02]  /*3b560*/  FFMA.FTZ R100, R100, R103, R41 ;  /* 0x0000006764647223 */ /* 0x000fc40000010029 */
[----:B------:R-:W-:Y:S01]  /*3b570*/  FFMA.FTZ R107, R107, R106, R40 ;  /* 0x0000006a6b6b7223 */ /* 0x000fe20000010028 */
[----:B------:R-:W-:Y:S01]  /*3b580*/  LEA.HI.SX32 R109, R98, R109, 0x1d ;  /* 0x0000006d626d7211 */ /* 0x000fe200078feaff */
[----:B------:R-:W-:Y:S01]  /*3b590*/  @!P1 IMAD.WIDE R102, R42, R177, c[0x0][0x1a8] ;  /* 0x00006a002a669625 */ /* 0x000fe200078e02b1 */
[----:B------:R-:W-:Y:S02]  /*3b5a0*/  F2FP.PACK_AB R98, R97, R96 ;  /* 0x000000606162723e */ /* 0x000fe400000000ff */
[----:B------:R-:W-:Y:S01]  /*3b5b0*/  LEA R250, P0, R109, c[0x0][0x208], 0x4 ;  /* 0x000082006dfa7a11 */ /* 0x000fe200078020ff */
[----:B------:R-:W-:Y:S01]  /*3b5c0*/  FADD.FTZ R106, -R110, R123 ;  /* 0x0000007b6e6a7221 */ /* 0x000fe20000010100 */
[----:B------:R-:W-:Y:S01]  /*3b5d0*/  F2FP.PACK_AB R97, R248, R105 ;  /* 0x00000069f861723e */ /* 0x000fe200000000ff */
[----:B------:R0:W-:Y:S01]  /*3b5e0*/  @!P1 STG.E [R102.64], R101 ;  /* 0x0000006566009986 */ /* 0x0001e2000c101906 */
[----:B------:R-:W-:Y:S01]  /*3b5f0*/  F2FP.PACK_AB R96, R107, R100 ;  /* 0x000000646b60723e */ /* 0x000fe200000000ff */
[C---:B------:R-:W-:Y:S01]  /*3b600*/  FADD.FTZ R100, -R110.reuse, R113 ;  /* 0x000000716e647221 */ /* 0x040fe20000010100 */
[----:B------:R-:W-:Y:S01]  /*3b610*/  LEA.HI.X R251, R109, c[0x0][0x20c], RZ, 0x4, P0 ;  /* 0x000083006dfb7a11 */ /* 0x000fe200000f24ff */
[----:B------:R-:W-:-:S02]  /*3b620*/  FADD.FTZ R248, -R110, R175 ;  /* 0x000000af6ef87221 */ /* 0x000fc40000010100 */
[C---:B------:R-:W-:Y:S02]  /*3b630*/  FADD.FTZ R180, -R110.reuse, R180 ;  /* 0x000000b46eb47221 */ /* 0x040fe40000010100 */
[----:B------:R1:W-:Y:S01]  /*3b640*/  STG.E.128 [R250.64], R96 ;  /* 0x00000060fa007986 */ /* 0x0003e2000c101d06 */
        /* <DEDUP_REMOVED lines=8> */
[C---:B------:R-:W-:Y:S01]  /*3b6d0*/  FADD.FTZ R189, -R110.reuse, R189 ;  /* 0x000000bd6ebd7221 */ /* 0x040fe20000010100 */
[----:B-1----:R-:W-:Y:S01]  /*3b6e0*/  HADD2.F32 R97, -RZ, R83.H1_H1 ;  /* 0x30000053ff617230 */ /* 0x002fe20000004100 */
        /* <DEDUP_REMOVED lines=53> */
[----:B------:R-:W-:Y:S01]  /*3ba40*/  FADD.FTZ R246, -R110, R246 ;  /* 0x000000f66ef67221 */ /* 0x000fe20000010100 */
[----:B------:R-:W-:Y:S01]  /*3ba50*/  HADD2.F32 R110, -RZ, R83.H0_H0 ;  /* 0x20000053ff6e7230 */ /* 0x000fe20000004100 */
[C---:B------:R-:W-:Y:S02]  /*3ba60*/  FMUL.FTZ R120, R101.reuse, R120 ;  /* 0x0000007865787220 */ /* 0x040fe40000410000 */
[----:B------:R-:W-:-:S02]  /*3ba70*/  FMUL.FTZ R103, R101, R102 ;  /* 0x0000006665677220 */ /* 0x000fc40000410000 */
[----:B------:R-:W-:Y:S01]  /*3ba80*/  FFMA.FTZ R110, R120, R110, R27 ;  /* 0x0000006e786e7223 */ /* 0x000fe2000001001b */
[--C-:B------:R-:W-:Y:S01]  /*3ba90*/  HADD2.F32 R120, -RZ, R81.reuse.H1_H1 ;  /* 0x30000051ff787230 */ /* 0x100fe20000004100 */
[C---:B------:R-:W-:Y:S02]  /*3baa0*/  FMUL.FTZ R106, R101.reuse, R106 ;  /* 0x0000006a656a7220 */ /* 0x040fe40000410000 */
[----:B------:R-:W-:Y:S02]  /*3bab0*/  FMUL.FTZ R99, R101, R100 ;  /* 0x0000006465637220 */ /* 0x000fe40000410000 */
[----:B------:R-:W-:Y:S01]  /*3bac0*/  FFMA.FTZ R97, R106, R97, R26 ;  /* 0x000000616a617223 */ /* 0x000fe2000001001a */
[----:B------:R-:W-:Y:S01]  /*3bad0*/  HADD2.F32 R106, -RZ, R81.H0_H0 ;  /* 0x20000051ff6a7230 */ /* 0x000fe20000004100 */
[----:B------:R-:W-:Y:S01]  /*3bae0*/  FFMA.FTZ R103, R103, R120, R30 ;  /* 0x0000007867677223 */ /* 0x000fe2000001001e */
[----:B------:R-:W-:Y:S01]  /*3baf0*/  HADD2.F32 R120, -RZ, R78.H1_H1 ;  /* 0x3000004eff787230 */ /* 0x000fe20000004100 */
        /* <DEDUP_REMOVED lines=46> */
[C---:B------:R-:W-:Y:S01]  /*3bde0*/  FMUL.FTZ R207, R101.reuse, R226 ;  /* 0x000000e265cf7220 */ /* 0x040fe20000410000 */
[----:B------:R-:W-:Y:S01]  /*3bdf0*/  HADD2.F32 R226, -RZ, R74.H1_H1 ;  /* 0x3000004affe27230 */ /* 0x000fe20000004100 */
[C---:B------:R-:W-:Y:S01]  /*3be00*/  FMUL.FTZ R209, R101.reuse, R228 ;  /* 0x000000e465d17220 */ /* 0x040fe20000410000 */
[----:B------:R-:W-:Y:S01]  /*3be10*/  HADD2.F32 R228, -RZ, R73.H1_H1 ;  /* 0x30000049ffe47230 */ /* 0x000fe20000004100 */
[C---:B------:R-:W-:Y:S01]  /*3be20*/  FMUL.FTZ R212, R101.reuse, R223 ;  /* 0x000000df65d47220 */ /* 0x040fe20000410000 */
[----:B------:R-:W-:Y:S01]  /*3be30*/  HADD2.F32 R223, -RZ, R82.H0_H0 ;  /* 0x20000052ffdf7230 */ /* 0x000fe20000004100 */
[C---:B------:R-:W-:Y:S01]  /*3be40*/  FMUL.FTZ R211, R101.reuse, R230 ;  /* 0x000000e665d37220 */ /* 0x040fe20000410000 */
[----:B------:R-:W-:Y:S01]  /*3be50*/  HADD2.F32 R230, -RZ, R64.H1_H1 ;  /* 0x30000040ffe67230 */ /* 0x000fe20000004100 */
[C---:B------:R-:W-:Y:S01]  /*3be60*/  FMUL.FTZ R214, R101.reuse, R225 ;  /* 0x000000e165d67220 */ /* 0x040fe20000410000 */
        /* <DEDUP_REMOVED lines=17> */
[----:B------:R-:W-:Y:S01]  /*3bf80*/  FMUL.FTZ R246, R101, R246 ;  /* 0x000000f665f67220 */ /* 0x000fe20000410000 */
        /* <DEDUP_REMOVED lines=8> */
[--C-:B------:R-:W-:Y:S01]  /*3c010*/  HADD2.F32 R98, -RZ, R76.reuse.H0_H0 ;  /* 0x2000004cff627230 */ /* 0x100fe20000004100 */
[----:B------:R-:W-:Y:S01]  /*3c020*/  FFMA.FTZ R120, R96, R120, R23 ;  /* 0x0000007860787223 */ /* 0x000fe20000010017 */
[----:B------:R-:W-:Y:S01]  /*3c030*/  HADD2.F32 R96, -RZ, R73.H0_H0 ;  /* 0x20000049ff607230 */ /* 0x000fe20000004100 */
[----:B------:R-:W-:Y:S01]  /*3c040*/  FFMA.FTZ R101, R99, R101, R32 ;  /* 0x0000006563657223 */ /* 0x000fe20000010020 */
[----:B------:R-:W-:Y:S01]  /*3c050*/  HADD2.F32 R99, -RZ, R76.H1_H1 ;  /* 0x3000004cff637230 */ /* 0x000fe20000004100 */
[----:B------:R-:W-:-:S02]  /*3c060*/  FFMA.FTZ R226, R123, R226, R12 ;  /* 0x000000e27be27223 */ /* 0x000fc4000001000c */
        /* <DEDUP_REMOVED lines=33> */
[--C-:B------:R-:W-:Y:S01]  /*3c280*/  HADD2.F32 R100, -RZ, R63.reuse.H1_H1 ;  /* 0x3000003fff647230 */ /* 0x100fe20000004100 */
        /* <DEDUP_REMOVED lines=67> */
[----:B------:R-:W-:Y:S01]  /*3c6c0*/  F2FP.PACK_AB R121, R210, R121 ;  /* 0x00000079d279723e */ /* 0x000fe200000000ff */
[----:B------:R-:W-:Y:S01]  /*3c6d0*/  FFMA.FTZ R216, R216, R96, R141 ;  /* 0x00000060d8d87223 */ /* 0x000fe2000001008d */
[--C-:B------:R-:W-:Y:S01]  /*3c6e0*/  HADD2.F32 R96, -RZ, R48.reuse.H1_H1 ;  /* 0x30000030ff607230 */ /* 0x100fe20000004100 */
[----:B------:R-:W-:Y:S01]  /*3c6f0*/  FFMA.FTZ R239, R239, R99, R154 ;  /* 0x00000063efef7223 */ /* 0x000fe2000001009a */
[----:B------:R-:W-:Y:S01]  /*3c700*/  HADD2.F32 R99, -RZ, R49.H1_H1 ;  /* 0x30000031ff637230 */ /* 0x000fe20000004100 */
        /* <DEDUP_REMOVED lines=8> */
[----:B------:R-:W-:Y:S01]  /*3c790*/  IMAD.MOV.U32 R175, RZ, RZ, 0x10 ;  /* 0x00000010ffaf7424 */ /* 0x000fe200078e00ff */
[----:B------:R-:W-:Y:S01]  /*3c7a0*/  F2FP.PACK_AB R96, R101, R108 ;  /* 0x0000006c6560723e */ /* 0x000fe200000000ff */
        /* <DEDUP_REMOVED lines=8> */
[----:B------:R-:W-:Y:S01]  /*3c830*/  HADD2.F32 R187, -RZ, R48.H0_H0 ;  /* 0x20000030ffbb7230 */ /* 0x000fe20000004100 */
[----:B------:R-:W-:Y:S01]  /*3c840*/  F2FP.PACK_AB R109, R181, R184 ;  /* 0x000000b8b56d723e */ /* 0x000fe200000000ff */
[----:B------:R-:W-:Y:S01]  /*3c850*/  IMAD R42, R177, c[0x0][0x160], R42 ;  /* 0x00005800b12a7a24 */ /* 0x000fe200078e022a */
[----:B------:R-:W-:Y:S01]  /*3c860*/  F2FP.PACK_AB R108, R179, R180 ;  /* 0x000000b4b36c723e */ /* 0x000fe200000000ff */
[----:B------:R-:W-:Y:S01]  /*3c870*/  IMAD.WIDE.U32 R180, R116, R175, c[0x0][0x208] ;  /* 0x0000820074b47625 */ /* 0x000fe200078e00af */
[----:B------:R-:W-:-:S02]  /*3c880*/  F2FP.PACK_AB R98, R105, R114 ;  /* 0x000000726962723e */ /* 0x000fc400000000ff */
[----:B------:R-:W-:Y:S01]  /*3c890*/  F2FP.PACK_AB R103, R113, R250 ;  /* 0x000000fa7167723e */ /* 0x000fe200000000ff */
[----:B------:R-:W-:Y:S01]  /*3c8a0*/  FFMA.FTZ R187, R122, R187, R149 ;  /* 0x000000bb7abb7223 */ /* 0x000fe20000010095 */
[----:B------:R-:W-:Y:S01]  /*3c8b0*/  F2FP.PACK_AB R111, R185, R188 ;  /* 0x000000bcb96f723e */ /* 0x000fe200000000ff */
[----:B------:R-:W-:Y:S01]  /*3c8c0*/  IMAD.WIDE.U32 R184, R117, R175, c[0x0][0x208] ;  /* 0x0000820075b87625 */ /* 0x000fe200078e00af */
[----:B------:R-:W-:Y:S01]  /*3c8d0*/  F2FP.PACK_AB R113, R189, R190 ;  /* 0x000000bebd71723e */ /* 0x000fe200000000ff */
[----:B------:R-:W-:Y:S01]  /*3c8e0*/  STG.E.128 [R180.64], R96 ;  /* 0x00000060b4007986 */ /* 0x000fe2000c101d06 */
[----:B------:R-:W-:Y:S01]  /*3c8f0*/  F2FP.PACK_AB R106, R226, R223 ;  /* 0x000000dfe26a723e */ /* 0x000fe200000000ff */
[----:B------:R-:W-:Y:S01]  /*3c900*/  IMAD.WIDE.U32 R188, R118, R175, c[0x0][0x208] ;  /* 0x0000820076bc7625 */ /* 0x000fe200078e00af */
[----:B------:R-:W-:Y:S01]  /*3c910*/  F2FP.PACK_AB R105, R228, R123 ;  /* 0x0000007be469723e */ /* 0x000fe200000000ff */
[----:B------:R-:W-:Y:S01]  /*3c920*/  STG.E.128 [R184.64], R100 ;  /* 0x00000064b8007986 */ /* 0x000fe2000c101d06 */
[----:B------:R-:W-:Y:S01]  /*3c930*/  F2FP.PACK_AB R104, R115, R252 ;  /* 0x000000fc7368723e */ /* 0x000fe200000000ff */
[----:B------:R-:W-:Y:S01]  /*3c940*/  IMAD.WIDE.U32 R178, R178, R175, c[0x0][0x208] ;  /* 0x00008200b2b27625 */ /* 0x000fe200078e00af */
[----:B------:R-:W-:-:S02]  /*3c950*/  F2FP.PACK_AB R114, R191, R192 ;  /* 0x000000c0bf72723e */ /* 0x000fc400000000ff */
[----:B------:R-:W-:Y:S01]  /*3c960*/  F2FP.PACK_AB R110, R183, R186 ;  /* 0x000000bab76e723e */ /* 0x000fe200000000ff */
[----:B------:R-:W-:Y:S01]  /*3c970*/  IMAD.WIDE.U32 R190, R119, R175, c[0x0][0x208] ;  /* 0x0000820077be7625 */ /* 0x000fe200078e00af */
[----:B------:R0:W-:Y:S01]  /*3c980*/  STG.E.128 [R188.64], R104 ;  /* 0x00000068bc007986 */ /* 0x0001e2000c101d06 */
[----:B------:R-:W-:Y:S02]  /*3c990*/  F2FP.PACK_AB R115, R193, R194 ;  /* 0x000000c2c173723e */ /* 0x000fe400000000ff */
[----:B------:R-:W-:Y:S01]  /*3c9a0*/  F2FP.PACK_AB R112, R230, R203 ;  /* 0x000000cbe670723e */ /* 0x000fe200000000ff */
[-C--:B------:R-:W-:Y:S01]  /*3c9b0*/  IMAD.WIDE.U32 R182, R182, R175.reuse, c[0x0][0x208] ;  /* 0x00008200b6b67625 */ /* 0x080fe200078e00af */
[----:B------:R-:W-:Y:S01]  /*3c9c0*/  F2FP.PACK_AB R119, R205, R204 ;  /* 0x000000cccd77723e */ /* 0x000fe200000000ff */
[----:B------:R1:W-:Y:S01]  /*3c9d0*/  STG.E.128 [R190.64], R108 ;  /* 0x0000006cbe007986 */ /* 0x0003e2000c101d06 */
        /* <DEDUP_REMOVED lines=8> */
[----:B0-----:R-:W-:Y:S01]  /*3ca60*/  IMAD.WIDE.U32 R106, R176, R175, c[0x0][0x208] ;  /* 0x00008200b06a7625 */ /* 0x001fe200078e00af */
[----:B------:R-:W-:Y:S02]  /*3ca70*/  LEA R104, P0, R208, c[0x0][0x208], 0x4 ;  /* 0x00008200d0687a11 */ /* 0x000fe400078020ff */
[----:B------:R-:W-:Y:S02]  /*3ca80*/  F2FP.PACK_AB R99, R221, R222 ;  /* 0x000000dedd63723e */ /* 0x000fe400000000ff */
[----:B------:R-:W-:Y:S01]  /*3ca90*/  F2FP.PACK_AB R98, R219, R220 ;  /* 0x000000dcdb62723e */ /* 0x000fe200000000ff */
[----:B------:R1:W-:Y:S01]  /*3caa0*/  STG.E.128 [R106.64], R116 ;  /* 0x000000746a007986 */ /* 0x0003e2000c101d06 */
[----:B------:R-:W-:-:S02]  /*3cab0*/  F2FP.PACK_AB R97, R217, R218 ;  /* 0x000000dad961723e */ /* 0x000fc400000000ff */
[----:B------:R-:W-:Y:S01]  /*3cac0*/  F2FP.PACK_AB R96, R215, R216 ;  /* 0x000000d8d760723e */ /* 0x000fe200000000ff */
[----:B------:R1:W-:Y:S01]  /*3cad0*/  STG.E.128 [R182.64], R120 ;  /* 0x00000078b6007986 */ /* 0x0003e2000c101d06 */
[----:B------:R-:W-:Y:S02]  /*3cae0*/  F2FP.PACK_AB R103, R246, R241 ;  /* 0x000000f1f667723e */ /* 0x000fe400000000ff */
[----:B------:R-:W-:Y:S01]  /*3caf0*/  F2FP.PACK_AB R102, R244, R239 ;  /* 0x000000eff466723e */ /* 0x000fe200000000ff */
[----:B------:R1:W-:Y:S01]  /*3cb00*/  STG.E.128 [R198.64], R96 ;  /* 0x00000060c6007986 */ /* 0x0003e2000c101d06 */
[----:B------:R-:W-:Y:S02]  /*3cb10*/  F2FP.PACK_AB R101, R242, R237 ;  /* 0x000000edf265723e */ /* 0x000fe400000000ff */
[----:B------:R-:W-:Y:S02]  /*3cb20*/  LEA.HI.X R105, R208, c[0x0][0x20c], RZ, 0x4, P0 ;  /* 0x00008300d0697a11 */ /* 0x000fe400000f24ff */
[----:B------:R-:W-:-:S02]  /*3cb30*/  F2FP.PACK_AB R100, R224, R187 ;  /* 0x000000bbe064723e */ /* 0x000fc400000000ff */
[----:B------:R-:W-:-:S03]  /*3cb40*/  ISETP.GE.AND P0, PT, R42, c[0x0][0x164], PT ;  /* 0x000059002a007a0c */ /* 0x000fc60003f06270 */
[----:B------:R1:W-:Y:S10]  /*3cb50*/  STG.E.128 [R104.64], R100 ;  /* 0x0000006468007986 */ /* 0x0003f4000c101d06 */
[----:B-1----:R-:W-:Y:S01]  /*3cb60*/  @P0 CALL.REL.NOINC `(.L_x_13471) ;  /* 0x0000001000000944 */ /* 0x002fe20003c00000 */
[----:B------:R-:W-:Y:S05]  /*3cb70*/  BRA `(.L_x_13472) ;  /* 0xfffc424000007947 */ /* 0x000fea000383ffff */
.L_x_13471:
[----:B------:R-:W-:Y:S05]  /*3cb80*/  BSYNC B0 ;  /* 0x0000000000007941 */ /* 0x000fea0003800000 */
.L_x_12178:
[----:B------:R-:W-:Y:S05]  /*3cb90*/  EXIT ;  /* 0x000000000000794d */ /* 0x000fea0003800000 */
.L_x_13469:
[----:B------:R-:W-:Y:S01]  /*3cba0*/  IMAD.MOV.U32 R98, RZ, RZ, 0x1 ;  /* 0x00000001ff627424 */ /* 0x000fe200078e00ff */
[----:B------:R-:W-:Y:S01]  /*3cbb0*/  MOV R110, 0xffffffff ;  /* 0xffffffff006e7802 */ /* 0x000fe20000000f00 */
[----:B------:R-:W-:Y:S01]  /*3cbc0*/  IMAD.MOV.U32 R101, RZ, RZ, 0x1f ;  /* 0x0000001fff657424 */ /* 0x000fe200078e00ff */
[----:B------:R-:W-:-:S02]  /*3cbd0*/  MOV R96, 0x3cbf0 ;  /* 0x0003cbf000607802 */ /* 0x000fc40000000f00 */
[----:B------:R-:W-:Y:S05]  /*3cbe0*/  CALL.REL.NOINC `($__internal_15_$__cuda_sm70_shflsync_bfly_p) ;  /* 0x00000d8000007944 */ /* 0x000fea0003c00000 */
[----:B01----:R-:W-:Y:S05]  /*3cbf0*/  BRA `(.L_x_13473) ;  /* 0xffffdad000007947 */ /* 0x003fea000383ffff */
.L_x_13470:
[----:B------:R-:W-:Y:S01]  /*3cc00*/  IMAD.MOV.U32 R98, RZ, RZ, 0x2 ;  /* 0x00000002ff627424 */ /* 0x000fe200078e00ff */
[----:B------:R-:W-:Y:S01]  /*3cc10*/  MOV R96, 0x3cc50 ;  /* 0x0003cc5000607802 */ /* 0x000fe20000000f00 */
[----:B------:R-:W-:-:S02]  /*3cc20*/  IMAD.MOV.U32 R101, RZ, RZ, 0x1f ;  /* 0x0000001fff657424 */ /* 0x000fc400078e00ff */
[----:B------:R-:W-:Y:S02]  /*3cc30*/  IMAD.MOV.U32 R110, RZ, RZ, -0x1 ;  /* 0xffffffffff6e7424 */ /* 0x000fe400078e00ff */
[----:B------:R-:W-:Y:S05]  /*3cc40*/  CALL.REL.NOINC `($__internal_15_$__cuda_sm70_shflsync_bfly_p) ;  /* 0x00000d2000007944 */ /* 0x000fea0003c00000 */
[----:B0-----:R-:W-:Y:S01]  /*3cc50*/  HFMA2.MMA R101, -RZ, RZ, 0, 1.847743988037109375e-06 ;  /* 0x0000001fff657435 */ /* 0x001fe200000001ff */
[----:B-1----:R-:W-:Y:S01]  /*3cc60*/  FADD.FTZ R111, R111, R98 ;  /* 0x000000626f6f7221 */ /* 0x002fe20000010000 */
[----:B------:R-:W-:Y:S01]  /*3cc70*/  MOV R96, 0x3ccb0 ;  /* 0x0003ccb000607802 */ /* 0x000fe20000000f00 */
[----:B------:R-:W-:Y:S02]  /*3cc80*/  IMAD.MOV.U32 R98, RZ, RZ, 0x4 ;  /* 0x00000004ff627424 */ /* 0x000fe400078e00ff */
[----:B------:R-:W-:Y:S02]  /*3cc90*/  IMAD.MOV.U32 R110, RZ, RZ, -0x1 ;  /* 0xffffffffff6e7424 */ /* 0x000fe400078e00ff */
[----:B------:R-:W-:Y:S05]  /*3cca0*/  CALL.REL.NOINC `($__internal_15_$__cuda_sm70_shflsync_bfly_p) ;  /* 0x00000cc000007944 */ /* 0x000fea0003c00000 */
[----:B01----:R-:W-:Y:S01]  /*3ccb0*/  FADD.FTZ R111, R111, R98 ;  /* 0x000000626f6f7221 */ /* 0x003fe20000010000 */
[----:B------:R-:W-:Y:S01]  /*3ccc0*/  MOV R96, 0x3cd10 ;  /* 0x0003cd1000607802 */ /* 0x000fe20000000f00 */
[----:B------:R-:W-:Y:S02]  /*3ccd0*/  IMAD.MOV.U32 R98, RZ, RZ, 0x8 ;  /* 0x00000008ff627424 */ /* 0x000fe400078e00ff */
[----:B------:R-:W-:Y:S02]  /*3cce0*/  IMAD.MOV.U32 R101, RZ, RZ, 0x1f ;  /* 0x0000001fff657424 */ /* 0x000fe400078e00ff */
[----:B------:R-:W-:-:S02]  /*3ccf0*/  IMAD.MOV.U32 R110, RZ, RZ, -0x1 ;  /* 0xffffffffff6e7424 */ /* 0x000fc400078e00ff */
[----:B------:R-:W-:Y:S05]  /*3cd00*/  CALL.REL.NOINC `($__internal_15_$__cuda_sm70_shflsync_bfly_p) ;  /* 0x00000c6000007944 */ /* 0x000fea0003c00000 */
[----:B01----:R-:W-:Y:S01]  /*3cd10*/  FADD.FTZ R111, R111, R98 ;  /* 0x000000626f6f7221 */ /* 0x003fe20000010000 */
[----:B------:R-:W-:Y:S01]  /*3cd20*/  MOV R98, 0x10 ;  /* 0x0000001000627802 */ /* 0x000fe20000000f00 */
[----:B------:R-:W-:Y:S01]  /*3cd30*/  IMAD.MOV.U32 R101, RZ, RZ, 0x1f ;  /* 0x0000001fff657424 */ /* 0x000fe200078e00ff */
[----:B------:R-:W-:Y:S01]  /*3cd40*/  MOV R96, 0x3cd70 ;  /* 0x0003cd7000607802 */ /* 0x000fe20000000f00 */
[----:B------:R-:W-:-:S02]  /*3cd50*/  IMAD.MOV.U32 R110, RZ, RZ, -0x1 ;  /* 0xffffffffff6e7424 */ /* 0x000fc400078e00ff */
[----:B------:R-:W-:Y:S05]  /*3cd60*/  CALL.REL.NOINC `($__internal_15_$__cuda_sm70_shflsync_bfly_p) ;  /* 0x00000c0000007944 */ /* 0x000fea0003c00000 */
[----:B-1----:R-:W-:Y:S01]  /*3cd70*/  FADD.FTZ R98, R111, R98 ;  /* 0x000000626f627221 */ /* 0x002fe20000010000 */
[----:B0-----:R-:W-:Y:S01]  /*3cd80*/  MOV R110, 0xffffffff ;  /* 0xffffffff006e7802 */ /* 0x001fe20000000f00 */
[----:B------:R-:W-:-:S02]  /*3cd90*/  IMAD.MOV.U32 R101, RZ, RZ, 0x1f ;  /* 0x0000001fff657424 */ /* 0x000fc400078e00ff */
[----:B------:R-:W-:Y:S02]  /*3cda0*/  FMUL.FTZ R99, R98, c[0x0][0x1e0] ;  /* 0x0000780062637a20 */ /* 0x000fe40000410000 */
[----:B------:R-:W-:Y:S02]  /*3cdb0*/  IMAD.MOV.U32 R98, RZ, RZ, 0x1 ;  /* 0x00000001ff627424 */ /* 0x000fe400078e00ff */
        /* <DEDUP_REMOVED lines=161> */
[----:B------:R-:W-:Y:S05]  /*3d7d0*/  CALL.REL.NOINC `($__internal_15_$__cuda_sm70_shflsync_bfly_p) ;  /* 0x0000019000007944 */ /* 0x000fea0003c00000 */
[----:B01----:R-:W-:Y:S01]  /*3d7e0*/  FADD.FTZ R111, R111, R98 ;  /* 0x000000626f6f7221 */ /* 0x003fe20000010000 */
[----:B------:R-:W-:Y:S01]  /*3d7f0*/  MOV R96, 0x3d840 ;  /* 0x0003d84000607802 */ /* 0x000fe20000000f00 */
[----:B------:R-:W-:Y:S02]  /*3d800*/  IMAD.MOV.U32 R98, RZ, RZ, 0x2 ;  /* 0x00000002ff627424 */ /* 0x000fe400078e00ff */
[----:B------:R-:W-:Y:S02]  /*3d810*/  IMAD.MOV.U32 R101, RZ, RZ, 0x1f ;  /* 0x0000001fff657424 */ /* 0x000fe400078e00ff */
[----:B------:R-:W-:Y:S02]  /*3d820*/  IMAD.MOV.U32 R110, RZ, RZ, -0x1 ;  /* 0xffffffffff6e7424 */ /* 0x000fe400078e00ff */
[----:B------:R-:W-:Y:S05]  /*3d830*/  CALL.REL.NOINC `($__internal_15_$__cuda_sm70_shflsync_bfly_p) ;  /* 0x0000013000007944 */ /* 0x000fea0003c00000 */
[----:B0-----:R-:W-:Y:S01]  /*3d840*/  HFMA2.MMA R101, -RZ, RZ, 0, 1.847743988037109375e-06 ;  /* 0x0000001fff657435 */ /* 0x001fe200000001ff */
[----:B-1----:R-:W-:Y:S01]  /*3d850*/  FADD.FTZ R111, R111, R98 ;  /* 0x000000626f6f7221 */ /* 0x002fe20000010000 */
[----:B------:R-:W-:Y:S01]  /*3d860*/  MOV R96, 0x3d8a0 ;  /* 0x0003d8a000607802 */ /* 0x000fe20000000f00 */
[----:B------:R-:W-:-:S02]  /*3d870*/  IMAD.MOV.U32 R98, RZ, RZ, 0x4 ;  /* 0x00000004ff627424 */ /* 0x000fc400078e00ff */
[----:B------:R-:W-:Y:S02]  /*3d880*/  IMAD.MOV.U32 R110, RZ, RZ, -0x1 ;  /* 0xffffffffff6e7424 */ /* 0x000fe400078e00ff */
[----:B------:R-:W-:Y:S05]  /*3d890*/  CALL.REL.NOINC `($__internal_15_$__cuda_sm70_shflsync_bfly_p) ;  /* 0x000000d000007944 */ /* 0x000fea0003c00000 */
[----:B01----:R-:W-:Y:S01]  /*3d8a0*/  FADD.FTZ R111, R111, R98 ;  /* 0x000000626f6f7221 */ /* 0x003fe20000010000 */
[----:B------:R-:W-:Y:S01]  /*3d8b0*/  MOV R96, 0x3d900 ;  /* 0x0003d90000607802 */ /* 0x000fe20000000f00 */
[----:B------:R-:W-:Y:S02]  /*3d8c0*/  IMAD.MOV.U32 R98, RZ, RZ, 0x8 ;  /* 0x00000008ff627424 */ /* 0x000fe400078e00ff */
[----:B------:R-:W-:Y:S02]  /*3d8d0*/  IMAD.MOV.U32 R101, RZ, RZ, 0x1f ;  /* 0x0000001fff657424 */ /* 0x000fe400078e00ff */
[----:B------:R-:W-:Y:S02]  /*3d8e0*/  IMAD.MOV.U32 R110, RZ, RZ, -0x1 ;  /* 0xffffffffff6e7424 */ /* 0x000fe400078e00ff */
[----:B------:R-:W-:Y:S05]  /*3d8f0*/  CALL.REL.NOINC `($__internal_15_$__cuda_sm70_shflsync_bfly_p) ;  /* 0x0000007000007944 */ /* 0x000fea0003c00000 */
[----:B01----:R-:W-:Y:S01]  /*3d900*/  FADD.FTZ R111, R111, R98 ;  /* 0x000000626f6f7221 */ /* 0x003fe20000010000 */
[----:B------:R-:W-:Y:S01]  /*3d910*/  MOV R98, 0x10 ;  /* 0x0000001000627802 */ /* 0x000fe20000000f00 */
[----:B------:R-:W-:Y:S01]  /*3d920*/  IMAD.MOV.U32 R101, RZ, RZ, 0x1f ;  /* 0x0000001fff657424 */ /* 0x000fe200078e00ff */
[----:B------:R-:W-:Y:S01]  /*3d930*/  MOV R96, 0x3d960 ;  /* 0x0003d96000607802 */ /* 0x000fe20000000f00 */
[----:B------:R-:W-:-:S02]  /*3d940*/  IMAD.MOV.U32 R110, RZ, RZ, -0x1 ;  /* 0xffffffffff6e7424 */ /* 0x000fc400078e00ff */
[----:B------:R-:W-:Y:S05]  /*3d950*/  CALL.REL.NOINC `($__internal_15_$__cuda_sm70_shflsync_bfly_p) ;  /* 0x0000001000007944 */ /* 0x000fea0003c00000 */
[----:B01----:R-:W-:Y:S05]  /*3d960*/  BRA `(.L_x_13474) ;  /* 0xffffd8a000007947 */ /* 0x003fea000383ffff */
        .weak           $__internal_15_$__cuda_sm70_shflsync_bfly_p
        .type           $__internal_15_$__cuda_sm70_shflsync_bfly_p,@function
        .size           $__internal_15_$__cuda_sm70_shflsync_bfly_p,(.L_x_65395 - $__internal_15_$__cuda_sm70_shflsync_bfly_p)
$__internal_15_$__cuda_sm70_shflsync_bfly_p:
[----:B------:R-:W-:Y:S01]  /*3d970*/  IMAD.MOV.U32 R97, RZ, RZ, 0x0 ;  /* 0x00000000ff617424 */ /* 0x000fe200078e00ff */
[----:B------:R-:W-:Y:S04]  /*3d980*/  WARPSYNC R110 ;  /* 0x0000006e00007348 */ /* 0x000fe80003800000 */
[----:B------:R0:W1:Y:S01]  /*3d990*/  SHFL.BFLY PT, R98, R111, R98, R101 ;  /* 0x0c0000626f627389 */ /* 0x00006200000e0065 */
[----:B------:R-:W-:Y:S05]  /*3d9a0*/  RET.REL.NODEC R96 `(_ZN10layer_norm31ln_parallel_residual_fwd_kernelINS_13Kernel_traitsI6__halfS2_S2_S2_fjLj2560ELj1ELj4ELj1ELj16ENS_18Kernel_traits_baseILj2560ES2_S2_S2_S2_fjLj128EEEEELb1ELb1ELb1EEEvNS_9FwdParamsE) ;  /* 0xfffc265060007950 */ /* 0x000fea0003c3ffff */
.L_x_13475:
        /* <DEDUP_REMOVED lines=13> */
.L_x_65395:


//--------------------- .text._ZN10layer_norm31ln_parallel_residual_fwd_kernelINS_13Kernel_traitsIf13__nv_bfloat16S2_S2_fjLj2560ELj1ELj4ELj1ELj16ENS_18Kernel_traits_baseILj2560EfS2_S2_S2_fjLj128EEEEELb0ELb0ELb0EEEvNS_9FwdParamsE --------------------------
	.section	.text._ZN10layer_norm31ln_parallel_residual_fwd_kernelINS_13Kernel_traitsIf13__nv_bfloat16S2_S2_fjLj2560ELj1ELj4ELj1ELj16ENS_18Kernel_traits_baseILj2560EfS2_S2_S2_fjLj128EEEEELb0ELb0ELb0EEEvNS_9FwdParamsE,"ax",@progbits
	.sectioninfo	@"SHI_REGISTERS=128"
	.align	128
        .global         _ZN10layer_norm31ln_parallel_residual_fwd_kernelINS_13Kernel_traitsIf13__nv_bfloat16S2_S2_fjLj2560ELj1ELj4ELj1ELj16ENS_18Kernel_traits_baseILj2560EfS2_S2_S2_fjLj128EEEEELb0ELb0ELb0EEEvNS_9FwdParamsE
        .type           _ZN10layer_norm31ln_parallel_residual_fwd_kernelINS_13Kernel_traitsIf13__nv_bfloat16S2_S2_fjLj2560ELj1ELj4ELj1ELj16ENS_18Kernel_traits_baseILj2560EfS2_S2_S2_fjLj128EEEEELb0ELb0ELb0EEEvNS_9FwdParamsE,@function
        .size           _ZN10layer_norm31ln_parallel_residual_fwd_kernelINS_13Kernel_traitsIf13__nv_bfloat16S2_S2_fjLj2560ELj1ELj4ELj1ELj16ENS_18Kernel_traits_baseILj2560EfS2_S2_S2_fjLj128EEEEELb0ELb0ELb0EEEvNS_9FwdParamsE,(.L_x_65396 - _ZN10layer_norm31ln_parallel_residual_fwd_kernelINS_13Kernel_traitsIf13__nv_bfloat16S2_S2_fjLj2560ELj1ELj4ELj1ELj16ENS_18Kernel_traits_baseILj2560EfS2_S2_S2_fjLj128EEEEELb0ELb0ELb0EEEvNS_9FwdParamsE)
        .other          _ZN10layer_norm31ln_parallel_residual_fwd_kernelINS_13Kernel_traitsIf13__nv_bfloat16S2_S2_fjLj2560ELj1ELj4ELj1ELj16ENS_18Kernel_traits_baseILj2560EfS2_S2_S2_fjLj128EEEEELb0ELb0ELb0EEEvNS_9FwdParamsE,@"STO_CUDA_ENTRY STV_DEFAULT"
_ZN10layer_norm31ln_parallel_residual_fwd_kernelINS_13Kernel_traitsIf13__nv_bfloat16S2_S2_fjLj2560ELj1ELj4ELj1ELj16ENS_18Kernel_traits_baseILj2560EfS2_S2_S2_fjLj128EEEEELb0ELb0ELb0EEEvNS_9FwdParamsE:
.text._ZN10layer_norm31ln_parallel_residual_fwd_kernelINS_13Kernel_traitsIf13__nv_bfloat16S2_S2_fjLj2560ELj1ELj4ELj1ELj16ENS_18Kernel_traits_baseILj2560EfS2_S2_S2_fjLj128EEEEELb0ELb0ELb0EEEvNS_9FwdParamsE:
[----:B------:R-:W-:Y:S02]  /*0000*/  IMAD.MOV.U32 R1, RZ, RZ, c[0x0][0x28] ;  /* 0x00000a00ff017624 */ /* 0x000fe400078e00ff */
[----:B------:R-:W0:Y:S01]  /*0010*/  S2R R10, SR_TID.X ;  /* 0x00000000000a7919 */ /* 0x000e220000002100 */
[----:B------:R-:W-:Y:S01]  /*0020*/  IMAD.MOV.U32 R0, RZ, RZ, c[0x0][0x168] ;  /* 0x00005a00ff007624 */ /* 0x000fe200078e00ff */
[----:B------:R-:W-:Y:S01]  /*0030*/  ULDC.64 UR4, c[0x0][0x118] ;  /* 0x0000460000047ab9 */ /* 0x000fe20000000a00 */
[----:B------:R-:W-:Y:S01]  /*0040*/  BSSY B0, `(.L_x_13476) ;  /* 0x0000038000007945 */ /* 0x000fe20003800000 */
[----:B------:R-:W-:Y:S02]  /*0050*/  IADD3 R1, R1, -0x4f8, RZ ;  /* 0xfffffb0801017810 */ /* 0x000fe40007ffe0ff */
[----:B------:R-:W-:-:S04]  /*0060*/  SHF.R.S32.HI R0, RZ, 0x1f, R0 ;  /* 0x0000001fff007819 */ /* 0x000fc80000011400 */
[----:B------:R-:W-:Y:S02]  /*0070*/  LEA.HI R0, R0, c[0x0][0x168], RZ, 0x3 ;  /* 0x00005a0000007a11 */ /* 0x000fe400078f18ff */
[----:B0-----:R-:W-:-:S04]  /*0080*/  LOP3.LUT R7, R10, 0x1f, RZ, 0xc, !PT ;  /* 0x0000001f0a077812 */ /* 0x001fc800078e0cff */
[----:B------:R-:W-:Y:S02]  /*0090*/  LEA.HI.SX32 R7, R0, R7, 0x1d ;  /* 0x0000000700077211 */ /* 0x000fe400078feaff */
[----:B------:R-:W-:Y:S02]  /*00a0*/  LOP3.LUT R0, R10, 0x1f, RZ, 0xc0, !PT ;  /* 0x0000001f0a007812 */ /* 0x000fe400078ec0ff */
[----:B------:R-:W-:-:S13]  /*00b0*/  LOP3.LUT P1, RZ, R7, 0xffffffe0, RZ, 0xc0, !PT ;  /* 0xffffffe007ff7812 */ /* 0x000fda000782c0ff */
[----:B------:R-:W-:Y:S05]  /*00c0*/  @!P1 BRA `(.L_x_13477) ;  /* 0x000002f000009947 */ /* 0x000fea0003800000 */
[----:B------:R-:W-:Y:S01]  /*00d0*/  ISETP.NE.U32.AND P0, PT, RZ, c[0x0][0x218], PT ;  /* 0x00008600ff007a0c */ /* 0x000fe20003f05070 */
[----:B------:R-:W-:Y:S01]  /*00e0*/  CS2R R18, SRZ ;  /* 0x0000000000127805 */ /* 0x000fe2000001ff00 */
[----:B------:R-:W-:Y:S01]  /*00f0*/  CS2R R16, SRZ ;  /* 0x0000000000107805 */ /* 0x000fe2000001ff00 */
[----:B------:R-:W-:Y:S01]  /*0100*/  CS2R R14, SRZ ;  /* 0x00000000000e7805 */ /* 0x000fe2000001ff00 */
[----:B------:R-:W-:Y:S01]  /*0110*/  ISETP.NE.AND.EX P0, PT, RZ, c[0x0][0x21c], PT, P0 ;  /* 0x00008700ff007a0c */ /* 0x000fe20003f05300 */
[----:B------:R-:W-:Y:S01]  /*0120*/  CS2R R12, SRZ ;  /* 0x00000000000c7805 */ /* 0x000fe2000001ff00 */
[----:B------:R-:W-:-:S04]  /*0130*/  ISETP.NE.U32.AND P2, PT, RZ, c[0x0][0x220], PT ;  /* 0x00008800ff007a0c */ /* 0x000fc80003f45070 */
[----:B------:R-:W-:-:S07]  /*0140*/  ISETP.NE.AND.EX P2, PT, RZ, c[0x0][0x224], PT, P2 ;  /* 0x00008900ff007a0c */ /* 0x000fce0003f45320 */
[----:B------:R-:W-:-:S04]  /*0150*/  @P0 LEA R2, P3, R0, c[0x0][0x218], 0x5 ;  /* 0x0000860000020a11 */ /* 0x000fc800078628ff */
[----:B------:R-:W-:-:S05]  /*0160*/  @P0 LEA.HI.X R3, R0, c[0x0][0x21c], RZ, 0x5, P3 ;  /* 0x0000870000030a11 */ /* 0x000fca00018f2cff */
[----:B------:R0:W2:Y:S04]  /*0170*/  @P0 LDG.E.128 R16, [R2.64] ;  /* 0x0000000402100981 */ /* 0x0000a8000c1e1d00 */
[----:B------:R0:W3:Y:S01]  /*0180*/  @P0 LDG.E.128 R12, [R2.64+0x10] ;  /* 0x00001004020c0981 */ /* 0x0000e2000c1e1d00 */
[C---:B------:R-:W-:Y:S01]  /*0190*/  IMAD.SHL.U32 R4, R0.reuse, 0x20, RZ ;  /* 0x0000002000047824 */ /* 0x040fe200078e00ff */
[----:B------:R-:W-:Y:S01]  /*01a0*/  SHF.L.U64.HI R6, R0, 0x5, RZ ;  /* 0x0000000500067819 */ /* 0x000fe200000102ff */
[----:B------:R-:W-:-:S03]  /*01b0*/  IMAD.MOV.U32 R5, RZ, RZ, 0x20 ;  /* 0x00000020ff057424 */ /* 0x000fc600078e00ff */
[C---:B------:R-:W-:Y:S02]  /*01c0*/  @P2 IADD3 R8, P3, R4.reuse, c[0x0][0x220], RZ ;  /* 0x0000880004082a10 */ /* 0x040fe40007f7e0ff */
[----:B------:R-:W-:Y:S02]  /*01d0*/  IADD3 R4, P0, R4, c[0x0][0x1b8], RZ ;  /* 0x00006e0004047a10 */ /* 0x000fe40007f1e0ff */
[----:B------:R-:W-:Y:S01]  /*01e0*/  @P2 IADD3.X R9, R6, c[0x0][0x224], RZ, P3, !PT ;  /* 0x0000890006092a10 */ /* 0x000fe20001ffe4ff */
[----:B0-----:R-:W-:Y:S01]  /*01f0*/  IMAD.WIDE.U32 R2, R0, R5, c[0x0][0x1b0] ;  /* 0x00006c0000027625 */ /* 0x001fe200078e0005 */
[----:B------:R-:W-:-:S04]  /*0200*/  IADD3.X R5, R6, c[0x0][0x1bc], RZ, P0, !PT ;  /* 0x00006f0006057a10 */ /* 0x000fc800007fe4ff */
[----:B------:R-:W4:Y:S04]  /*0210*/  LDG.E.128 R20, [R2.64+0x10] ;  /* 0x0000100402147981 */ /* 0x000f28000c1e1d00 */
[----:B------:R-:W5:Y:S04]  /*0220*/  LDG.E.128 R24, [R2.64] ;  /* 0x0000000402187981 */ /* 0x000f68000c1e1d00 */
[----:B--2---:R0:W-:Y:S04]  /*0230*/  STL.64 [R1+0x230], R16 ;  /* 0x0002301001007387 */ /* 0x0041e80000100a00 */
[----:B------:R1:W-:Y:S04]  /*0240*/  STL.64 [R1+0x238], R18 ;  /* 0x0002381201007387 */ /* 0x0003e80000100a00 */
[----:B---3--:R2:W-:Y:S01]  /*0250*/  STL.64 [R1+0x240], R12 ;  /* 0x0002400c01007387 */ /* 0x0085e20000100a00 */
[----:B0-----:R-:W-:-:S03]  /*0260*/  CS2R R16, SRZ ;  /* 0x0000000000107805 */ /* 0x001fc6000001ff00 */
[----:B------:R0:W-:Y:S01]  /*0270*/  STL.64 [R1+0x248], R14 ;  /* 0x0002480e01007387 */ /* 0x0001e20000100a00 */
[----:B-1----:R-:W-:Y:S01]  /*0280*/  CS2R R18, SRZ ;  /* 0x0000000000127805 */ /* 0x002fe2000001ff00 */
[----:B--2---:R-:W-:-:S05]  /*0290*/  CS2R R12, SRZ ;  /* 0x00000000000c7805 */ /* 0x004fca000001ff00 */
[----:B------:R-:W2:Y:S01]  /*02a0*/  @P2 LDG.E.128 R16, [R8.64] ;  /* 0x0000000408102981 */ /* 0x000ea2000c1e1d00 */
[----:B0-----:R-:W-:-:S06]  /*02b0*/  CS2R R14, SRZ ;  /* 0x00000000000e7805 */ /* 0x001fcc000001ff00 */
[----:B------:R-:W3:Y:S04]  /*02c0*/  @P2 LDG.E.128 R12, [R8.64+0x10] ;  /* 0x00001004080c2981 */ /* 0x000ee8000c1e1d00 */
[----:B--2---:R-:W-:Y:S04]  /*02d0*/  STL.64 [R1+0x210], R16 ;  /* 0x0002101001007387 */ /* 0x004fe80000100a00 */
[----:B------:R0:W-:Y:S04]  /*02e0*/  STL.64 [R1+0x218], R18 ;  /* 0x0002181201007387 */ /* 0x0001e80000100a00 */
[----:B---3--:R-:W-:Y:S04]  /*02f0*/  STL.64 [R1+0x220], R12 ;  /* 0x0002200c01007387 */ /* 0x008fe80000100a00 */
[----:B------:R1:W-:Y:S04]  /*0300*/  STL.64 [R1+0x228], R14 ;  /* 0x0002280e01007387 */ /* 0x0003e80000100a00 */
[----:B0-----:R-:W2:Y:S04]  /*0310*/  LDG.E.128 R16, [R4.64] ;  /* 0x0000000404107981 */ /* 0x001ea8000c1e1d00 */
[----:B-1----:R-:W3:Y:S01]  /*0320*/  LDG.E.128 R12, [R4.64+0x10] ;  /* 0x00001004040c7981 */ /* 0x002ee2000c1e1d00 */
[----:B------:R-:W-:-:S03]  /*0330*/  LOP3.LUT R0, R0, 0x20, RZ, 0xfc, !PT ;  /* 0x0000002000007812 */ /* 0x000fc600078efcff */
[----:B---3--:R0:W-:Y:S04]  /*0340*/  STL.64 [R1+0x490], R12 ;  /* 0x0004900c01007387 */ /* 0x0081e80000100a00 */
[----:B------:R0:W-:Y:S04]  /*0350*/  STL.64 [R1+0x498], R14 ;  /* 0x0004980e01007387 */ /* 0x0001e80000100a00 */
[----:B--2---:R0:W-:Y:S04]  /*0360*/  STL.64 [R1+0x4a0], R16 ;  /* 0x0004a01001007387 */ /* 0x0041e80000100a00 */
[----:B------:R0:W-:Y:S04]  /*0370*/  STL.64 [R1+0x4a8], R18 ;  /* 0x0004a81201007387 */ /* 0x0001e80000100a00 */
[----:B----4-:R0:W-:Y:S04]  /*0380*/  STL.64 [R1+0x4b0], R20 ;  /* 0x0004b01401007387 */ /* 0x0101e80000100a00 */
[----:B------:R0:W-:Y:S04]  /*0390*/  STL.64 [R1+0x4b8], R22 ;  /* 0x0004b81601007387 */ /* 0x0001e80000100a00 */
[----:B-----5:R0:W-:Y:S04]  /*03a0*/  STL.64 [R1+0x4c0], R24 ;  /* 0x0004c01801007387 */ /* 0x0201e80000100a00 */
[----:B------:R0:W-:Y:S02]  /*03b0*/  STL.64 [R1+0x4c8], R26 ;  /* 0x0004c81a01007387 */ /* 0x0001e40000100a00 */
.L_x_13477:
[----:B------:R-:W-:Y:S05]  /*03c0*/  BSYNC B0 ;  /* 0x0000000000007941 */ /* 0x000fea0003800000 */
.L_x_13476:
[----:B------:R-:W-:Y:S01]  /*03d0*/  ISETP.GE.U32.AND P0, PT, R7, 0x40, PT ;  /* 0x000000400700780c */ /* 0x000fe20003f06070 */
[----:B------:R-:W-:Y:S01]  /*03e0*/  BSSY B0, `(.L_x_13478) ;  /* 0x0000033000007945 */ /* 0x000fe20003800000 */
[----:B------:R-:W-:-:S11]  /*03f0*/  LOP3.LUT R6, R6, 0xffffdfff, RZ, 0xc0, !PT ;  /* 0xffffdfff06067812 */ /* 0x000fd600078ec0ff */
[----:B------:R-:W-:Y:S01]  /*0400*/  @P0 LOP3.LUT R6, R6, 0x2000, RZ, 0xfc, !PT ;  /* 0x0000200006060812 */ /* 0x000fe200078efcff */
[----:B------:R-:W-:Y:S05]  /*0410*/  @!P0 BRA `(.L_x_13479) ;  /* 0x000002f000008947 */ /* 0x000fea0003800000 */
[----:B------:R-:W-:Y:S01]  /*0420*/  ISETP.NE.U32.AND P0, PT, RZ, c[0x0][0x218], PT ;  /* 0x00008600ff007a0c */ /* 0x000fe20003f05070 */
[----:B0-----:R-:W-:Y:S01]  /*0430*/  CS2R R18, SRZ ;  /* 0x0000000000127805 */ /* 0x001fe2000001ff00 */
        /* <DEDUP_REMOVED lines=13> */
[C---:B------:R-:W-:Y:S01]  /*0510*/  @P2 IADD3 R4, P3, R5.reuse, c[0x0][0x220], RZ ;  /* 0x0000880005042a10 */ /* 0x040fe20007f7e0ff */
[----:B------:R-:W-:Y:S01]  /*0520*/  IMAD.WIDE.U32 R8, R0, R9, c[0x0][0x1b0] ;  /* 0x00006c0000087625 */ /* 0x000fe200078e0009 */
[----:B0-----:R-:W-:Y:S02]  /*0530*/  IADD3 R2, P0, R5, c[0x0][0x1b8], RZ ;  /* 0x00006e0005027a10 */ /* 0x001fe40007f1e0ff */
[C---:B------:R-:W-:Y:S02]  /*0540*/  @P2 IADD3.X R5, R11.reuse, c[0x0][0x224], RZ, P3, !PT ;  /* 0x000089000b052a10 */ /* 0x040fe40001ffe4ff */
[----:B------:R-:W4:Y:S01]  /*0550*/  LDG.E.128 R20, [R8.64+0x10] ;  /* 0x0000100408147981 */ /* 0x000f22000c1e1d00 */
[----:B------:R-:W-:-:S03]  /*0560*/  IADD3.X R3, R11, c[0x0][0x1bc], RZ, P0, !PT ;  /* 0x00006f000b037a10 */ /* 0x000fc600007fe4ff */
        /* <DEDUP_REMOVED lines=17> */
[----:B------:R-:W-:-:S03]  /*0680*/  IADD3 R0, R0, 0x20, RZ ;  /* 0x0000002000007810 */ /* 0x000fc60007ffe0ff */
        /* <DEDUP_REMOVED lines=8> */
.L_x_13479:
[----:B------:R-:W-:Y:S05]  /*0710*/  BSYNC B0 ;  /* 0x0000000000007941 */ /* 0x000fea0003800000 */
.L_x_13478:
        /* <DEDUP_REMOVED lines=52> */
.L_x_13481:
[----:B------:R-:W-:Y:S05]  /*0a60*/  BSYNC B0 ;  /* 0x0000000000007941 */ /* 0x000fea0003800000 */
.L_x_13480:
        /* <DEDUP_REMOVED lines=20> */
[----:B------:R-:W-:-:S04]  /*0bb0*/  @P2 IADD3 R8, P3, R4, c[0x0][0x220], RZ ;  /* 0x0000880004082a10 */ /* 0x000fc80007f7e0ff */
[----:B------:R-:W-:Y:S02]  /*0bc0*/  @P2 IADD3.X R9, R11, c[0x0][0x224], RZ, P3, !PT ;  /* 0x000089000b092a10 */ /* 0x000fe40001ffe4ff */
[----:B0-----:R-:W-:Y:S01]  /*0bd0*/  IADD3 R2, P0, R4, c[0x0][0x1b8], RZ ;  /* 0x00006e0004027a10 */ /* 0x001fe20007f1e0ff */
[----:B------:R-:W-:-:S03]  /*0be0*/  IMAD.WIDE.U32 R4, R0, R5, c[0x0][0x1b0] ;  /* 0x00006c0000047625 */ /* 0x000fc600078e0005 */
[----:B------:R-:W-:Y:S02]  /*0bf0*/  IADD3.X R3, R11, c[0x0][0x1bc], RZ, P0, !PT ;  /* 0x00006f000b037a10 */ /* 0x000fe400007fe4ff */
        /* <DEDUP_REMOVED lines=27> */
.L_x_13483:
[----:B------:R-:W-:Y:S05]  /*0db0*/  BSYNC B0 ;  /* 0x0000000000007941 */ /* 0x000fea0003800000 */
.L_x_13482:
        /* <DEDUP_REMOVED lines=11> */
[----:B------:R-:W-:-:S11]  /*0e70*/  IMAD.SHL.U32 R8, R0, 0x20, RZ ;  /* 0x0000002000087824 */ /* 0x000fd600078e00ff */
[----:B------:R-:W-:-:S04]  /*0e80*/  @P0 LEA R2, P2, R0, c[0x0][0x218], 0x5 ;  /* 0x0000860000020a11 */ /* 0x000fc800078428ff */
[----:B------:R-:W-:Y:S02]  /*0e90*/  @P0 LEA.HI.X R3, R0, c[0x0][0x21c], RZ, 0x5, P2 ;  /* 0x0000870000030a11 */ /* 0x000fe400010f2cff */
[----:B------:R-:W-:-:S03]  /*0ea0*/  ISETP.NE.U32.AND P2, PT, RZ, c[0x0][0x220], PT ;  /* 0x00008800ff007a0c */ /* 0x000fc60003f45070 */
[----:B------:R0:W2:Y:S01]  /*0eb0*/  @P0 LDG.E.128 R16, [R2.64] ;  /* 0x0000000402100981 */ /* 0x0000a2000c1e1d00 */
[----:B------:R-:W-:-:S03]  /*0ec0*/  ISETP.NE.AND.EX P2, PT, RZ, c[0x0][0x224], PT, P2 ;  /* 0x00008900ff007a0c */ /* 0x000fc60003f45320 */
[----:B------:R0:W3:Y:S01]  /*0ed0*/  @P0 LDG.E.128 R12, [R2.64+0x10] ;  /* 0x00001004020c0981 */ /* 0x0000e2000c1e1d00 */
[----:B------:R-:W-:Y:S02]  /*0ee0*/  SHF.L.U64.HI R4, R0, 0x5, RZ ;  /* 0x0000000500047819 */ /* 0x000fe400000102ff */
[----:B0-----:R-:W-:-:S04]  /*0ef0*/  IADD3 R2, P0, R8, c[0x0][0x1b8], RZ ;  /* 0x00006e0008027a10 */ /* 0x001fc80007f1e0ff */
[----:B------:R-:W-:-:S03]  /*0f00*/  IADD3.X R3, R4, c[0x0][0x1bc], RZ, P0, !PT ;  /* 0x00006f0004037a10 */ /* 0x000fc600007fe4ff */
[----:B------:R-:W-:-:S04]  /*0f10*/  @P2 IADD3 R8, P0, R8, c[0x0][0x220], RZ ;  /* 0x0000880008082a10 */ /* 0x000fc80007f1e0ff */
[----:B------:R-:W-:Y:S01]  /*0f20*/  @P2 IADD3.X R9, R4, c[0x0][0x224], RZ, P0, !PT ;  /* 0x0000890004092a10 */ /* 0x000fe200007fe4ff */
        /* <DEDUP_REMOVED lines=9> */
[----:B------:R-:W3:Y:S01]  /*0fc0*/  @P2 LDG.E.128 R12, [R8.64+0x10] ;  /* 0x00001004080c2981 */ /* 0x000ee2000c1e1d00 */
[----:B------:R-:W-:-:S04]  /*0fd0*/  IMAD.MOV.U32 R5, RZ, RZ, 0x20 ;  /* 0x00000020ff057424 */ /* 0x000fc800078e00ff */
[----:B------:R-:W-:-:S05]  /*0fe0*/  IMAD.WIDE.U32 R4, R0, R5, c[0x0][0x1b0] ;  /* 0x00006c0000047625 */ /* 0x000fca00078e0005 */
[----:B------:R-:W4:Y:S04]  /*0ff0*/  LDG.E.128 R20, [R4.64+0x10] ;  /* 0x0000100404147981 */ /* 0x000f28000c1e1d00 */
[----:B------:R-:W5:Y:S04]  /*1000*/  LDG.E.128 R24, [R4.64] ;  /* 0x0000000404187981 */ /* 0x000f68000c1e1d00 */
        /* <DEDUP_REMOVED lines=15> */
.L_x_13485:
[----:B------:R-:W-:Y:S05]  /*1100*/  BSYNC B0 ;  /* 0x0000000000007941 */ /* 0x000fea0003800000 */
.L_x_13484:
        /* <DEDUP_REMOVED lines=13> */
[----:B------:R-:W-:-:S05]  /*11e0*/  @P0 LEA.HI.X R3, R0, c[0x0][0x21c], RZ, 0x5, P2 ;  /* 0x0000870000030a11 */ /* 0x000fca00010f2cff */
[----:B------:R0:W2:Y:S04]  /*11f0*/  @P0 LDG.E.128 R16, [R2.64] ;  /* 0x0000000402100981 */ /* 0x0000a8000c1e1d00 */
[----:B------:R0:W3:Y:S01]  /*1200*/  @P0 LDG.E.128 R12, [R2.64+0x10] ;  /* 0x00001004020c0981 */ /* 0x0000e2000c1e1d00 */
[----:B------:R-:W-:Y:S02]  /*1210*/  SHF.L.U64.HI R4, R0, 0x5, RZ ;  /* 0x0000000500047819 */ /* 0x000fe400000102ff */
[----:B0-----:R-:W-:-:S04]  /*1220*/  IADD3 R2, P0, R8, c[0x0][0x1b8], RZ ;  /* 0x00006e0008027a10 */ /* 0x001fc80007f1e0ff */
[----:B------:R-:W-:Y:S02]  /*1230*/  IADD3.X R3, R4, c[0x0][0x1bc], RZ, P0, !PT ;  /* 0x00006f0004037a10 */ /* 0x000fe400007fe4ff */
[----:B------:R-:W-:-:S04]  /*1240*/  ISETP.NE.U32.AND P0, PT, RZ, c[0x0][0x220], PT ;  /* 0x00008800ff007a0c */ /* 0x000fc80003f05070 */
[----:B------:R-:W-:-:S13]  /*1250*/  ISETP.NE.AND.EX P0, PT, RZ, c[0x0][0x224], PT, P0 ;  /* 0x00008900ff007a0c */ /* 0x000fda0003f05300 */
[----:B------:R-:W-:-:S04]  /*1260*/  @P0 IADD3 R8, P2, R8, c[0x0][0x220], RZ ;  /* 0x0000880008080a10 */ /* 0x000fc80007f5e0ff */
[----:B------:R-:W-:Y:S01]  /*1270*/  @P0 IADD3.X R9, R4, c[0x0][0x224], RZ, P2, !PT ;  /* 0x0000890004090a10 */ /* 0x000fe200017fe4ff */
[----:B------:R-:W-:-:S10]  /*1280*/  HFMA2.MMA R4, -RZ, RZ, 0, 1.9073486328125e-06 ;  /* 0x00000020ff047435 */ /* 0x000fd400000001ff */
[----:B------:R-:W-:-:S05]  /*1290*/  IMAD.WIDE.U32 R4, R0, R4, c[0x0][0x1b0] ;  /* 0x00006c0000047625 */ /* 0x000fca00078e0004 */
        /* <DEDUP_REMOVED lines=27> */
.L_x_13487:
[----:B------:R-:W-:Y:S05]  /*1450*/  BSYNC B0 ;  /* 0x0000000000007941 */ /* 0x000fea0003800000 */
.L_x_13486:
        /* <DEDUP_REMOVED lines=11> */
[C---:B------:R-:W-:Y:S01]  /*1510*/  IMAD.SHL.U32 R8, R0.reuse, 0x20, RZ ;  /* 0x0000002000087824 */ /* 0x040fe200078e00ff */
[----:B------:R-:W-:-:S10]  /*1520*/  SHF.L.U64.HI R9, R0, 0x5, RZ ;  /* 0x0000000500097819 */ /* 0x000fd400000102ff */
[----:B------:R-:W-:-:S04]  /*1530*/  @P0 LEA R4, P2, R0, c[0x0][0x218], 0x5 ;  /* 0x0000860000040a11 */ /* 0x000fc800078428ff */
[----:B------:R-:W-:Y:S02]  /*1540*/  @P0 LEA.HI.X R5, R0, c[0x0][0x21c], RZ, 0x5, P2 ;  /* 0x0000870000050a11 */ /* 0x000fe400010f2cff */
[----:B------:R-:W-:-:S03]  /*1550*/  ISETP.NE.U32.AND P2, PT, RZ, c[0x0][0x220], PT ;  /* 0x00008800ff007a0c */ /* 0x000fc60003f45070 */
[----:B------:R-:W2:Y:S01]  /*1560*/  @P0 LDG.E.128 R16, [R4.64] ;  /* 0x0000000404100981 */ /* 0x000ea2000c1e1d00 */
[----:B------:R-:W-:-:S03]  /*1570*/  ISETP.NE.AND.EX P2, PT, RZ, c[0x0][0x224], PT, P2 ;  /* 0x00008900ff007a0c */ /* 0x000fc60003f45320 */
[----:B------:R-:W3:Y:S10]  /*1580*/  @P0 LDG.E.128 R12, [R4.64+0x10] ;  /* 0x00001004040c0981 */ /* 0x000ef4000c1e1d00 */
        /* <DEDUP_REMOVED lines=9> */
[----:B------:R1:W2:Y:S01]  /*1620*/  @P2 LDG.E.128 R16, [R2.64] ;  /* 0x0000000402102981 */ /* 0x0002a2000c1e1d00 */
[----:B0-----:R-:W-:-:S06]  /*1630*/  CS2R R14, SRZ ;  /* 0x00000000000e7805 */ /* 0x001fcc000001ff00 */
[----:B------:R1:W3:Y:S01]  /*1640*/  @P2 LDG.E.128 R12, [R2.64+0x10] ;  /* 0x00001004020c2981 */ /* 0x0002e2000c1e1d00 */
[----:B------:R-:W-:Y:S01]  /*1650*/  IMAD.MOV.U32 R4, RZ, RZ, 0x20 ;  /* 0x00000020ff047424 */ /* 0x000fe200078e00ff */
[----:B-1----:R-:W-:-:S04]  /*1660*/  IADD3 R2, P0, R8, c[0x0][0x1b8], RZ ;  /* 0x00006e0008027a10 */ /* 0x002fc80007f1e0ff */
[----:B------:R-:W-:Y:S01]  /*1670*/  IADD3.X R3, R9, c[0x0][0x1bc], RZ, P0, !PT ;  /* 0x00006f0009037a10 */ /* 0x000fe200007fe4ff */
        /* <DEDUP_REMOVED lines=18> */
.L_x_13489:
[----:B------:R-:W-:Y:S05]  /*17a0*/  BSYNC B0 ;  /* 0x0000000000007941 */ /* 0x000fea0003800000 */
.L_x_13488:
        /* <DEDUP_REMOVED lines=10> */
[----:B------:R-:W-:-:S12]  /*1850*/  CS2R R12, SRZ ;  /* 0x00000000000c7805 */ /* 0x000fd8000001ff00 */
[----:B------:R-:W-:-:S04]  /*1860*/  @P0 LEA R2, P2, R0, c[0x0][0x218], 0x5 ;  /* 0x0000860000020a11 */ /* 0x000fc800078428ff */
[----:B------:R-:W-:-:S05]  /*1870*/  @P0 LEA.HI.X R3, R0, c[0x0][0x21c], RZ, 0x5, P2 ;  /* 0x0000870000030a11 */ /* 0x000fca00010f2cff */
[----:B------:R0:W2:Y:S04]  /*1880*/  @P0 LDG.E.128 R16, [R2.64] ;  /* 0x0000000402100981 */ /* 0x0000a8000c1e1d00 */
[----:B------:R0:W3:Y:S01]  /*1890*/  @P0 LDG.E.128 R12, [R2.64+0x10] ;  /* 0x00001004020c0981 */ /* 0x0000e2000c1e1d00 */
[----:B------:R-:W-:Y:S01]  /*18a0*/  ISETP.NE.U32.AND P0, PT, RZ, c[0x0][0x220], PT ;  /* 0x00008800ff007a0c */ /* 0x000fe20003f05070 */
[C---:B------:R-:W-:Y:S01]  /*18b0*/  IMAD.SHL.U32 R4, R0.reuse, 0x20, RZ ;  /* 0x0000002000047824 */ /* 0x040fe200078e00ff */
[----:B------:R-:W-:Y:S02]  /*18c0*/  SHF.L.U64.HI R5, R0, 0x5, RZ ;  /* 0x0000000500057819 */ /* 0x000fe400000102ff */
[----:B------:R-:W-:-:S13]  /*18d0*/  ISETP.NE.AND.EX P0, PT, RZ, c[0x0][0x224], PT, P0 ;  /* 0x00008900ff007a0c */ /* 0x000fda0003f05300 */
[----:B0-----:R-:W-:-:S04]  /*18e0*/  @P0 IADD3 R2, P2, R4, c[0x0][0x220], RZ ;  /* 0x0000880004020a10 */ /* 0x001fc80007f5e0ff */
        /* <DEDUP_REMOVED lines=10> */
[----:B------:R1:W3:Y:S02]  /*1990*/  @P0 LDG.E.128 R12, [R2.64+0x10] ;  /* 0x00001004020c0981 */ /* 0x0002e4000c1e1d00 */
[----:B-1----:R-:W-:Y:S01]  /*19a0*/  IADD3 R2, P0, R4, c[0x0][0x1b8], RZ ;  /* 0x00006e0004027a10 */ /* 0x002fe20007f1e0ff */
[----:B------:R-:W-:-:S03]  /*19b0*/  IMAD.MOV.U32 R4, RZ, RZ, 0x20 ;  /* 0x00000020ff047424 */ /* 0x000fc600078e00ff */
        /* <DEDUP_REMOVED lines=19> */
.L_x_13491:
[----:B------:R-:W-:Y:S05]  /*1af0*/  BSYNC B0 ;  /* 0x0000000000007941 */ /* 0x000fea0003800000 */
.L_x_13490:
        /* <DEDUP_REMOVED lines=52> */
.L_x_13493:
[----:B------:R-:W-:Y:S05]  /*1e40*/  BSYNC B0 ;  /* 0x0000000000007941 */ /* 0x000fea0003800000 */
.L_x_13492:
        /* <DEDUP_REMOVED lines=13> */
[----:B------:R0:W2:Y:S04]  /*1f20*/  @P0 LDG.E.128 R12, [R2.64+0x10] ;  /* 0x00001004020c0981 */ /* 0x0000a8000c1e1d00 */
[----:B------:R0:W5:Y:S01]  /*1f30*/  @P0 LDG.E.128 R120, [R2.64] ;  /* 0x0000000402780981 */ /* 0x000162000c1e1d00 */
[----:B------:R-:W-:-:S04]  /*1f40*/  ISETP.NE.U32.AND P0, PT, RZ, c[0x0][0x220], PT ;  /* 0x00008800ff007a0c */ /* 0x000fc80003f05070 */
[----:B------:R-:W-:Y:S01]  /*1f50*/  ISETP.NE.AND.EX P0, PT, RZ, c[0x0][0x224], PT, P0 ;  /* 0x00008900ff007a0c */ /* 0x000fe20003f05300 */
[----:B------:R-:W-:Y:S01]  /*1f60*/  IMAD.SHL.U32 R4, R0, 0x20, RZ ;  /* 0x0000002000047824 */ /* 0x000fe200078e00ff */
[----:B------:R-:W-:Y:S01]  /*1f70*/  SHF.R.U32.HI R5, RZ, 0x1b, R0 ;  /* 0x0000001bff057819 */ /* 0x000fe20000011600 */
[----:B------:R-:W-:Y:S01]  /*1f80*/  CS2R R114, SRZ ;  /* 0x0000000000727805 */ /* 0x000fe2000001ff00 */
[----:B------:R-:W-:Y:S01]  /*1f90*/  CS2R R112, SRZ ;  /* 0x0000000000707805 */ /* 0x000fe2000001ff00 */
[----:B------:R-:W-:Y:S01]  /*1fa0*/  CS2R R118, SRZ ;  /* 0x0000000000767805 */ /* 0x000fe2000001ff00 */
[----:B------:R-:W-:-:S07]  /*1fb0*/  CS2R R116, SRZ ;  /* 0x0000000000747805 */ /* 0x000fce000001ff00 */
[----:B0-----:R-:W-:-:S04]  /*1fc0*/  @P0 IADD3 R2, P2, R4, c[0x0][0x220], RZ ;  /* 0x0000880004020a10 */ /* 0x001fc80007f5e0ff */
[----:B------:R-:W-:-:S05]  /*1fd0*/  @P0 IADD3.X R3, R5, c[0x0][0x224], RZ, P2, !PT ;  /* 0x0000890005030a10 */ /* 0x000fca00017fe4ff */
[----:B------:R0:W5:Y:S04]  /*1fe0*/  @P0 LDG.E.128 R112, [R2.64] ;  /* 0x0000000402700981 */ /* 0x000168000c1e1d00 */
[----:B------:R0:W5:Y:S02]  /*1ff0*/  @P0 LDG.E.128 R116, [R2.64+0x10] ;  /* 0x0000100402740981 */ /* 0x000164000c1e1d00 */
[----:B0-----:R-:W-:Y:S01]  /*2000*/  IADD3 R2, P0, R4, c[0x0][0x1b8], RZ ;  /* 0x00006e0004027a10 */ /* 0x001fe20007f1e0ff */
[----:B------:R-:W-:-:S03]  /*2010*/  IMAD.MOV.U32 R4, RZ, RZ, 0x20 ;  /* 0x00000020ff047424 */ /* 0x000fc600078e00ff */
[----:B------:R-:W-:Y:S01]  /*2020*/  IADD3.X R3, R5, c[0x0][0x1bc], RZ, P0, !PT ;  /* 0x00006f0005037a10 */ /* 0x000fe200007fe4ff */
[----:B------:R-:W-:-:S04]  /*2030*/  IMAD.WIDE.U32 R4, R0, R4, c[0x0][0x1b0] ;  /* 0x00006c0000047625 */ /* 0x000fc800078e0004 */
[----:B------:R-:W3:Y:S04]  /*2040*/  LDG.E.128 R16, [R2.64] ;  /* 0x0000000402107981 */ /* 0x000ee8000c1e1d00 */
[----:B------:R-:W4:Y:S04]  /*2050*/  LDG.E.128 R20, [R4.64+0x10] ;  /* 0x0000100404147981 */ /* 0x000f28000c1e1d00 */
[----:B------:R-:W3:Y:S04]  /*2060*/  LDG.E.128 R24, [R4.64] ;  /* 0x0000000404187981 */ /* 0x000ee8000c1e1d00 */
[----:B--2---:R-:W-:Y:S04]  /*2070*/  STL.64 [R1], R12 ;  /* 0x0000000c01007387 */ /* 0x004fe80000100a00 */
[----:B------:R0:W-:Y:S04]  /*2080*/  STL.64 [R1+0x8], R14 ;  /* 0x0000080e01007387 */ /* 0x0001e80000100a00 */
[----:B0-----:R-:W2:Y:S04]  /*2090*/  LDG.E.128 R12, [R2.64+0x10] ;  /* 0x00001004020c7981 */ /* 0x001ea8000c1e1d00 */
[----:B--2---:R0:W-:Y:S04]  /*20a0*/  STL.64 [R1+0x250], R12 ;  /* 0x0002500c01007387 */ /* 0x0041e80000100a00 */
[----:B------:R0:W-:Y:S04]  /*20b0*/  STL.64 [R1+0x258], R14 ;  /* 0x0002580e01007387 */ /* 0x0001e80000100a00 */
[----:B---3--:R0:W-:Y:S04]  /*20c0*/  STL.64 [R1+0x260], R16 ;  /* 0x0002601001007387 */ /* 0x0081e80000100a00 */
[----:B------:R0:W-:Y:S04]  /*20d0*/  STL.64 [R1+0x268], R18 ;  /* 0x0002681201007387 */ /* 0x0001e80000100a00 */
[----:B----4-:R0:W-:Y:S04]  /*20e0*/  STL.64 [R1+0x270], R20 ;  /* 0x0002701401007387 */ /* 0x0101e80000100a00 */
[----:B------:R0:W-:Y:S04]  /*20f0*/  STL.64 [R1+0x278], R22 ;  /* 0x0002781601007387 */ /* 0x0001e80000100a00 */
[----:B------:R0:W-:Y:S04]  /*2100*/  STL.64 [R1+0x280], R24 ;  /* 0x0002801801007387 */ /* 0x0001e80000100a00 */
[----:B------:R0:W-:Y:S02]  /*2110*/  STL.64 [R1+0x288], R26 ;  /* 0x0002881a01007387 */ /* 0x0001e40000100a00 */
.L_x_13495:
[----:B------:R-:W-:Y:S05]  /*2120*/  BSYNC B0 ;  /* 0x0000000000007941 */ /* 0x000fea0003800000 */
.L_x_13494:
[----:B------:R-:W1:Y:S01]  /*2130*/  S2R R3, SR_CTAID.X ;  /* 0x0000000000037919 */ /* 0x000e620000002500 */
[----:B------:R-:W-:Y:S01]  /*2140*/  SHF.R.U32.HI R108, RZ, 0x5, R10 ;  /* 0x00000005ff6c7819 */ /* 0x000fe2000001160a */
[----:B------:R-:W-:-:S05]  /*2150*/  IMAD.MOV.U32 R0, RZ, RZ, c[0x0][0x180] ;  /* 0x00006000ff007624 */ /* 0x000fca00078e00ff */
[----:B------:R-:W-:Y:S01]  /*2160*/  LOP3.LUT P0, RZ, R0, c[0x0][0x178], RZ, 0xfc, !PT ;  /* 0x00005e0000ff7a12 */ /* 0x000fe2000780fcff */
[----:B------:R-:W-:-:S05]  /*2170*/  IMAD.MOV.U32 R0, RZ, RZ, c[0x0][0x184] ;  /* 0x00006100ff007624 */ /* 0x000fca00078e00ff */
[----:B------:R-:W-:Y:S01]  /*2180*/  LOP3.LUT P0, RZ, R0, c[0x0][0x17c], RZ, 0xfc, P0 ;  /* 0x00005f0000ff7a12 */ /* 0x000fe2000000fcff */
[----:B-1----:R-:W-:-:S05]  /*2190*/  IMAD R108, R3, 0x4, R108 ;  /* 0x00000004036c7824 */ /* 0x002fca00078e026c */
[----:B------:R-:W-:-:S13]  /*21a0*/  ISETP.GE.AND P2, PT, R108, c[0x0][0x164], PT ;  /* 0x000059006c007a0c */ /* 0x000fda0003f46270 */
[----:B------:R-:W-:Y:S05]  /*21b0*/  @P2 EXIT ;  /* 0x000000000000294d */ /* 0x000fea0003800000 */
[----:B------:R-:W-:Y:S02]  /*21c0*/  ULDC.U8 UR6, c[0x0][0x1f0] ;  /* 0x00007c0000067ab9 */ /* 0x000fe40000000000 */
.L_x_13859:
[----:B------:R-:W1:Y:S01]  /*21d0*/  S2R R45, SR_TID.X ;  /* 0x00000000002d7919 */ /* 0x000e620000002100 */
[----:B------:R-:W-:Y:S01]  /*21e0*/  IMAD R5, R108, c[0x0][0x168], RZ ;  /* 0x00005a006c057a24 */ /* 0x000fe200078e02ff */
[----:B------:R-:W-:Y:S04]  /*21f0*/  BSSY B0, `(.L_x_13496) ;  /* 0x000009a000007945 */ /* 0x000fe80003800000 */
[----:B------:R-:W-:-:S04]  /*2200*/  SHF.R.S32.HI R40, RZ, 0x1f, R5 ;  /* 0x0000001fff287819 */ /* 0x000fc80000011405 */
[----:B------:R-:W-:Y:S02]  /*2210*/  LEA.HI R5, R40, R5, RZ, 0x3 ;  /* 0x0000000528057211 */ /* 0x000fe400078f18ff */
[----:B-1----:R-:W-:-:S04]  /*2220*/  LOP3.LUT R45, R45, 0x1f, RZ, 0xc0, !PT ;  /* 0x0000001f2d2d7812 */ /* 0x002fc800078ec0ff */
        /* <DEDUP_REMOVED lines=8> */
[----:B------:R-:W-:-:S04]  /*22b0*/  ISETP.NE.U32.AND P2, PT, RZ, c[0x0][0x180], PT ;  /* 0x00006000ff007a0c */ /* 0x000fc80003f45070 */
[----:B------:R-:W-:-:S13]  /*22c0*/  ISETP.NE.AND.EX P2, PT, RZ, c[0x0][0x184], PT, P2 ;  /* 0x00006100ff007a0c */ /* 0x000fda0003f45320 */
[----:B-1----:R-:W-:-:S04]  /*22d0*/  @P2 LEA R2, P3, R5, c[0x0][0x180], 0x4 ;  /* 0x0000600005022a11 */ /* 0x002fc800078620ff */
[----:B------:R-:W-:-:S05]  /*22e0*/  @P2 LEA.HI.X R3, R5, c[0x0][0x184], RZ, 0x4, P3 ;  /* 0x0000610005032a11 */ /* 0x000fca00018f24ff */
[----:B------:R1:W5:Y:S02]  /*22f0*/  @P2 LDG.E.128 R32, [R2.64] ;  /* 0x0000000402202981 */ /* 0x000364000c1e1d00 */
[----:B-1----:R-:W-:-:S04]  /*2300*/  IMAD.MOV.U32 R2, RZ, RZ, 0x10 ;  /* 0x00000010ff027424 */ /* 0x002fc800078e00ff */
[----:B------:R-:W-:-:S05]  /*2310*/  IMAD.WIDE.U32 R2, R5, R2, c[0x0][0x170] ;  /* 0x00005c0005027625 */ /* 0x000fca00078e0002 */
        /* <DEDUP_REMOVED lines=10> */
.L_x_13499:
[----:B-----5:R-:W-:-:S05]  /*23c0*/  PRMT R0, RZ, 0x5410, R32 ;  /* 0x00005410ff007816 */ /* 0x020fca0000000020 */
[----:B------:R-:W-:Y:S01]  /*23d0*/  FADD.FTZ R90, R0, R90 ;  /* 0x0000005a005a7221 */ /* 0x000fe20000010000 */
[----:B------:R-:W-:Y:S05]  /*23e0*/  BRA `(.L_x_13500) ;  /* 0x0000004000007947 */ /* 0x000fea0003800000 */
.L_x_13498:
[----:B-----5:R-:W-:-:S05]  /*23f0*/  PRMT R0, RZ, 0x5410, R28 ;  /* 0x00005410ff007816 */ /* 0x020fca000000001c */
[----:B------:R-:W-:Y:S01]  /*2400*/  FADD.FTZ R90, R0, R90 ;  /* 0x0000005a005a7221 */ /* 0x000fe20000010000 */
[----:B------:R-:W-:-:S05]  /*2410*/  @P2 PRMT R0, RZ, 0x5410, R32 ;  /* 0x00005410ff002816 */ /* 0x000fca0000000020 */
[----:B------:R-:W-:-:S05]  /*2420*/  @P2 FADD.FTZ R90, R0, R90 ;  /* 0x0000005a005a2221 */ /* 0x000fca0000010000 */
.L_x_13500:
[----:B------:R-:W-:-:S04]  /*2430*/  F2FP.BF16.PACK_AB R0, RZ, R90 ;  /* 0x0000005aff00723e */ /* 0x000fc800000010ff */
[----:B------:R-:W-:Y:S02]  /*2440*/  PRMT R36, R0, 0x7610, R36 ;  /* 0x0000761000247816 */ /* 0x000fe40000000024 */
.L_x_13501:
[----:B------:R-:W-:Y:S01]  /*2450*/  PRMT R74, RZ, 0x7610, R40 ;  /* 0x00007610ff4a7816 */ /* 0x000fe20000000028 */
[----:B------:R-:W-:Y:S05]  /*2460*/  @P3 BRA `(.L_x_13502) ;  /* 0x0000008000003947 */ /* 0x000fea0003800000 */
[----:B------:R-:W-:-:S04]  /*2470*/  ISETP.NE.U32.AND P4, PT, RZ, c[0x0][0x180], PT ;  /* 0x00006000ff007a0c */ /* 0x000fc80003f85070 */
[----:B------:R-:W-:-:S13]  /*2480*/  ISETP.NE.AND.EX P4, PT, RZ, c[0x0][0x184], PT, P4 ;  /* 0x00006100ff007a0c */ /* 0x000fda0003f85340 */
[----:B------:R-:W-:Y:S05]  /*2490*/  @P4 BRA `(.L_x_13503) ;  /* 0x0000002000004947 */ /* 0x000fea0003800000 */
[----:B------:R-:W-:Y:S05]  /*24a0*/  @P0 BRA `(.L_x_13504) ;  /* 0x0000008000000947 */ /* 0x000fea0003800000 */
[----:B------:R-:W-:Y:S05]  /*24b0*/  BRA `(.L_x_13505) ;  /* 0x0000009000007947 */ /* 0x000fea0003800000 */
.L_x_13503:
[----:B-----5:R-:W-:-:S05]  /*24c0*/  PRMT R0, RZ, 0x7610, R32 ;  /* 0x00007610ff007816 */ /* 0x020fca0000000020 */
[----:B------:R-:W-:Y:S01]  /*24d0*/  FADD.FTZ R74, R0, R74 ;  /* 0x0000004a004a7221 */ /* 0x000fe20000010000 */
[----:B------:R-:W-:Y:S05]  /*24e0*/  BRA `(.L_x_13504) ;  /* 0x0000004000007947 */ /* 0x000fea0003800000 */
.L_x_13502:
[----:B-----5:R-:W-:-:S05]  /*24f0*/  PRMT R0, RZ, 0x7610, R28 ;  /* 0x00007610ff007816 */ /* 0x020fca000000001c */
[----:B------:R-:W-:Y:S01]  /*2500*/  FADD.FTZ R74, R0, R74 ;  /* 0x0000004a004a7221 */ /* 0x000fe20000010000 */
[----:B------:R-:W-:-:S05]  /*2510*/  @P2 PRMT R0, RZ, 0x7610, R32 ;  /* 0x00007610ff002816 */ /* 0x000fca0000000020 */
[----:B------:R-:W-:-:S05]  /*2520*/  @P2 FADD.FTZ R74, R0, R74 ;  /* 0x0000004a004a2221 */ /* 0x000fca0000010000 */
.L_x_13504:
[----:B------:R-:W-:-:S04]  /*2530*/  F2FP.BF16.PACK_AB R0, RZ, R74 ;  /* 0x0000004aff00723e */ /* 0x000fc800000010ff */
[----:B------:R-:W-:Y:S02]  /*2540*/  PRMT R36, R36, 0x5410, R0 ;  /* 0x0000541024247816 */ /* 0x000fe40000000000 */
.L_x_13505:
[----:B------:R-:W-:Y:S01]  /*2550*/  PRMT R75, RZ, 0x5410, R41 ;  /* 0x00005410ff4b7816 */ /* 0x000fe20000000029 */
[----:B------:R-:W-:Y:S05]  /*2560*/  @P3 BRA `(.L_x_13506) ;  /* 0x0000008000003947 */ /* 0x000fea0003800000 */
[----:B------:R-:W-:-:S04]  /*2570*/  ISETP.NE.U32.AND P4, PT, RZ, c[0x0][0x180], PT ;  /* 0x00006000ff007a0c */ /* 0x000fc80003f85070 */
[----:B------:R-:W-:-:S13]  /*2580*/  ISETP.NE.AND.EX P4, PT, RZ, c[0x0][0x184], PT, P4 ;  /* 0x00006100ff007a0c */ /* 0x000fda0003f85340 */
[----:B------:R-:W-:Y:S05]  /*2590*/  @P4 BRA `(.L_x_13507) ;  /* 0x0000002000004947 */ /* 0x000fea0003800000 */
[----:B------:R-:W-:Y:S05]  /*25a0*/  @P0 BRA `(.L_x_13508) ;  /* 0x0000008000000947 */ /* 0x000fea0003800000 */
[----:B------:R-:W-:Y:S05]  /*25b0*/  BRA `(.L_x_13509) ;  /* 0x0000009000007947 */ /* 0x000fea0003800000 */
.L_x_13507:
[----:B-----5:R-:W-:-:S05]  /*25c0*/  PRMT R0, RZ, 0x5410, R33 ;  /* 0x00005410ff007816 */ /* 0x020fca0000000021 */
[----:B------:R-:W-:Y:S01]  /*25d0*/  FADD.FTZ R75, R0, R75 ;  /* 0x0000004b004b7221 */ /* 0x000fe20000010000 */
[----:B------:R-:W-:Y:S05]  /*25e0*/  BRA `(.L_x_13508) ;  /* 0x0000004000007947 */ /* 0x000fea0003800000 */
.L_x_13506:
[----:B-----5:R-:W-:-:S05]  /*25f0*/  PRMT R0, RZ, 0x5410, R29 ;  /* 0x00005410ff007816 */ /* 0x020fca000000001d */
[----:B------:R-:W-:Y:S01]  /*2600*/  FADD.FTZ R75, R0, R75 ;  /* 0x0000004b004b7221 */ /* 0x000fe20000010000 */
[----:B------:R-:W-:-:S05]  /*2610*/  @P2 PRMT R0, RZ, 0x5410, R33 ;  /* 0x00005410ff002816 */ /* 0x000fca0000000021 */
[----:B------:R-:W-:-:S05]  /*2620*/  @P2 FADD.FTZ R75, R0, R75 ;  /* 0x0000004b004b2221 */ /* 0x000fca0000010000 */
.L_x_13508:
[----:B------:R-:W-:-:S04]  /*2630*/  F2FP.BF16.PACK_AB R0, RZ, R75 ;  /* 0x0000004bff00723e */ /* 0x000fc800000010ff */
[----:B------:R-:W-:Y:S02]  /*2640*/  PRMT R37, R0, 0x7610, R37 ;  /* 0x0000761000257816 */ /* 0x000fe40000000025 */
.L_x_13509:
[----:B------:R-:W-:Y:S01]  /*2650*/  PRMT R4, RZ, 0x7610, R41 ;  /* 0x00007610ff047816 */ /* 0x000fe20000000029 */
[----:B------:R-:W-:Y:S05]  /*2660*/  @P3 BRA `(.L_x_13510) ;  /* 0x0000008000003947 */ /* 0x000fea0003800000 */
[----:B------:R-:W-:-:S04]  /*2670*/  ISETP.NE.U32.AND P4, PT, RZ, c[0x0][0x180], PT ;  /* 0x00006000ff007a0c */ /* 0x000fc80003f85070 */
[----:B------:R-:W-:-:S13]  /*2680*/  ISETP.NE.AND.EX P4, PT, RZ, c[0x0][0x184], PT, P4 ;  /* 0x00006100ff007a0c */ /* 0x000fda0003f85340 */
[----:B------:R-:W-:Y:S05]  /*2690*/  @P4 BRA `(.L_x_13511) ;  /* 0x0000002000004947 */ /* 0x000fea0003800000 */
[----:B------:R-:W-:Y:S05]  /*26a0*/  @P0 BRA `(.L_x_13512) ;  /* 0x0000008000000947 */ /* 0x000fea0003800000 */
[----:B------:R-:W-:Y:S05]  /*26b0*/  BRA `(.L_x_13513) ;  /* 0x0000009000007947 */ /* 0x000fea0003800000 */
.L_x_13511:
[----:B-----5:R-:W-:-:S05]  /*26c0*/  PRMT R0, RZ, 0x7610, R33 ;  /* 0x00007610ff007816 */ /* 0x020fca0000000021 */
[----:B------:R-:W-:Y:S01]  /*26d0*/  FADD.FTZ R4, R0, R4 ;  /* 0x0000000400047221 */ /* 0x000fe20000010000 */
[----:B------:R-:W-:Y:S05]  /*26e0*/  BRA `(.L_x_13512) ;  /* 0x0000004000007947 */ /* 0x000fea0003800000 */
.L_x_13510:
[----:B-----5:R-:W-:-:S05]  /*26f0*/  PRMT R0, RZ, 0x7610, R29 ;  /* 0x00007610ff007816 */ /* 0x020fca000000001d */
[----:B------:R-:W-:Y:S01]  /*2700*/  FADD.FTZ R4, R0, R4 ;  /* 0x0000000400047221 */ /* 0x000fe20000010000 */
[----:B------:R-:W-:-:S05]  /*2710*/  @P2 PRMT R0, RZ, 0x7610, R33 ;  /* 0x00007610ff002816 */ /* 0x000fca0000000021 */
[----:B------:R-:W-:-:S05]  /*2720*/  @P2 FADD.FTZ R4, R0, R4 ;  /* 0x0000000400042221 */ /* 0x000fca0000010000 */
.L_x_13512:
[----:B------:R-:W-:-:S04]  /*2730*/  F2FP.BF16.PACK_AB R0, RZ, R4 ;  /* 0x00000004ff00723e */ /* 0x000fc800000010ff */
[----:B------:R-:W-:Y:S02]  /*2740*/  PRMT R37, R37, 0x5410, R0 ;  /* 0x0000541025257816 */ /* 0x000fe40000000000 */
.L_x_13513:
[----:B------:R-:W-:Y:S01]  /*2750*/  PRMT R3, RZ, 0x5410, R42 ;  /* 0x00005410ff037816 */ /* 0x000fe2000000002a */
[----:B------:R-:W-:Y:S05]  /*2760*/  @P3 BRA `(.L_x_13514) ;  /* 0x0000008000003947 */ /* 0x000fea0003800000 */
[----:B------:R-:W-:-:S04]  /*2770*/  ISETP.NE.U32.AND P4, PT, RZ, c[0x0][0x180], PT ;  /* 0x00006000ff007a0c */ /* 0x000fc80003f85070 */
[----:B------:R-:W-:-:S13]  /*2780*/  ISETP.NE.AND.EX P4, PT, RZ, c[0x0][0x184], PT, P4 ;  /* 0x00006100ff007a0c */ /* 0x000fda0003f85340 */
[----:B------:R-:W-:Y:S05]  /*2790*/  @P4 BRA `(.L_x_13515) ;  /* 0x0000002000004947 */ /* 0x000fea0003800000 */
[----:B------:R-:W-:Y:S05]  /*27a0*/  @P0 BRA `(.L_x_13516) ;  /* 0x0000008000000947 */ /* 0x000fea0003800000 */
[----:B------:R-:W-:Y:S05]  /*27b0*/  BRA `(.L_x_13517) ;  /* 0x0000009000007947 */ /* 0x000fea0003800000 */
.L_x_13515:
[----:B-----5:R-:W-:-:S05]  /*27c0*/  PRMT R0, RZ, 0x5410, R34 ;  /* 0x00005410ff007816 */ /* 0x020fca0000000022 */
[----:B------:R-:W-:Y:S01]  /*27d0*/  FADD.FTZ R3, R0, R3 ;  /* 0x0000000300037221 */ /* 0x000fe20000010000 */
[----:B------:R-:W-:Y:S05]  /*27e0*/  BRA `(.L_x_13516) ;  /* 0x0000004000007947 */ /* 0x000fea0003800000 */
.L_x_13514:
[----:B-----5:R-:W-:-:S05]  /*27f0*/  PRMT R0, RZ, 0x5410, R30 ;  /* 0x00005410ff007816 */ /* 0x020fca000000001e */
[----:B------:R-:W-:Y:S01]  /*2800*/  FADD.FTZ R3, R0, R3 ;  /* 0x0000000300037221 */ /* 0x000fe20000010000 */
[----:B------:R-:W-:-:S05]  /*2810*/  @P2 PRMT R0, RZ, 0x5410, R34 ;  /* 0x00005410ff002816 */ /* 0x000fca0000000022 */
[----:B------:R-:W-:-:S05]  /*2820*/  @P2 FADD.FTZ R3, R0, R3 ;  /* 0x0000000300032221 */ /* 0x000fca0000010000 */
.L_x_13516:
[----:B------:R-:W-:-:S04]  /*2830*/  F2FP.BF16.PACK_AB R0, RZ, R3 ;  /* 0x00000003ff00723e */ /* 0x000fc800000010ff */
[----:B------:R-:W-:Y:S02]  /*2840*/  PRMT R38, R0, 0x7610, R38 ;  /* 0x0000761000267816 */ /* 0x000fe40000000026 */
.L_x_13517:
[----:B------:R-:W-:Y:S01]  /*2850*/  PRMT R2, RZ, 0x7610, R42 ;  /* 0x00007610ff027816 */ /* 0x000fe2000000002a */
[----:B------:R-:W-:Y:S05]  /*2860*/  @P3 BRA `(.L_x_13518) ;  /* 0x0000008000003947 */ /* 0x000fea0003800000 */
[----:B------:R-:W-:-:S04]  /*2870*/  ISETP.NE.U32.AND P4, PT, RZ, c[0x0][0x180], PT ;  /* 0x00006000ff007a0c */ /* 0x000fc80003f85070 */
[----:B------:R-:W-:-:S13]  /*2880*/  ISETP.NE.AND.EX P4, PT, RZ, c[0x0][0x184], PT, P4 ;  /* 0x00006100ff007a0c */ /* 0x000fda0003f85340 */
[----:B------:R-:W-:Y:S05]  /*2890*/  @P4 BRA `(.L_x_13519) ;  /* 0x0000002000004947 */ /* 0x000fea0003800000 */
[----:B------:R-:W-:Y:S05]  /*28a0*/  @P0 BRA `(.L_x_13520) ;  /* 0x0000008000000947 */ /* 0x000fea0003800000 */
[----:B------:R-:W-:Y:S05]  /*28b0*/  BRA `(.L_x_13521) ;  /* 0x0000009000007947 */ /* 0x000fea0003800000 */
.L_x_13519:
[----:B-----5:R-:W-:-:S05]  /*28c0*/  PRMT R0, RZ, 0x7610, R34 ;  /* 0x00007610ff007816 */ /* 0x020fca0000000022 */
[----:B------:R-:W-:Y:S01]  /*28d0*/  FADD.FTZ R2, R0, R2 ;  /* 0x0000000200027221 */ /* 0x000fe20000010000 */
[----:B------:R-:W-:Y:S05]  /*28e0*/  BRA `(.L_x_13520) ;  /* 0x0000004000007947 */ /* 0x000fea0003800000 */
.L_x_13518:
[----:B-----5:R-:W-:-:S05]  /*28f0*/  PRMT R0, RZ, 0x7610, R30 ;  /* 0x00007610ff007816 */ /* 0x020fca000000001e */
[----:B------:R-:W-:Y:S01]  /*2900*/  FADD.FTZ R2, R0, R2 ;  /* 0x0000000200027221 */ /* 0x000fe20000010000 */
[----:B------:R-:W-:-:S05]  /*2910*/  @P2 PRMT R0, RZ, 0x7610, R34 ;  /* 0x00007610ff002816 */ /* 0x000fca0000000022 */
[----:B------:R-:W-:-:S05]  /*2920*/  @P2 FADD.FTZ R2, R0, R2 ;  /* 0x0000000200022221 */ /* 0x000fca0000010000 */
.L_x_13520:
[----:B------:R-:W-:-:S04]  /*2930*/  F2FP.BF16.PACK_AB R0, RZ, R2 ;  /* 0x00000002ff00723e */ /* 0x000fc800000010ff */
[----:B------:R-:W-:Y:S02]  /*2940*/  PRMT R38, R38, 0x5410, R0 ;  /* 0x0000541026267816 */ /* 0x000fe40000000000 */
.L_x_13521:
[----:B------:R-:W-:Y:S01]  /*2950*/  PRMT R51, RZ, 0x5410, R43 ;  /* 0x00005410ff337816 */ /* 0x000fe2000000002b */
[----:B------:R-:W-:Y:S05]  /*2960*/  @P3 BRA `(.L_x_13522) ;  /* 0x0000008000003947 */ /* 0x000fea0003800000 */
[----:B------:R-:W-:-:S04]  /*2970*/  ISETP.NE.U32.AND P4, PT, RZ, c[0x0][0x180], PT ;  /* 0x00006000ff007a0c */ /* 0x000fc80003f85070 */
[----:B------:R-:W-:-:S13]  /*2980*/  ISETP.NE.AND.EX P4, PT, RZ, c[0x0][0x184], PT, P4 ;  /* 0x00006100ff007a0c */ /* 0x000fda0003f85340 */
[----:B------:R-:W-:Y:S05]  /*2990*/  @P4 BRA `(.L_x_13523) ;  /* 0x0000002000004947 */ /* 0x000fea0003800000 */
[----:B------:R-:W-:Y:S05]  /*29a0*/  @P0 BRA `(.L_x_13524) ;  /* 0x0000008000000947 */ /* 0x000fea0003800000 */
[----:B------:R-:W-:Y:S05]  /*29b0*/  BRA `(.L_x_13525) ;  /* 0x0000009000007947 */ /* 0x000fea0003800000 */
.L_x_13523:
[----:B-----5:R-:W-:-:S05]  /*29c0*/  PRMT R0, RZ, 0x5410, R35 ;  /* 0x00005410ff007816 */ /* 0x020fca0000000023 */
[----:B------:R-:W-:Y:S01]  /*29d0*/  FADD.FTZ R51, R0, R51 ;  /* 0x0000003300337221 */ /* 0x000fe20000010000 */
[----:B------:R-:W-:Y:S05]  /*29e0*/  BRA `(.L_x_13524) ;  /* 0x0000004000007947 */ /* 0x000fea0003800000 */
.L_x_13522:
[----:B-----5:R-:W-:-:S05]  /*29f0*/  PRMT R0, RZ, 0x5410, R31 ;  /* 0x00005410ff007816 */ /* 0x020fca000000001f */
[----:B------:R-:W-:Y:S01]  /*2a00*/  FADD.FTZ R51, R0, R51 ;  /* 0x0000003300337221 */ /* 0x000fe20000010000 */
[----:B------:R-:W-:-:S05]  /*2a10*/  @P2 PRMT R0, RZ, 0x5410, R35 ;  /* 0x00005410ff002816 */ /* 0x000fca0000000023 */
[----:B------:R-:W-:-:S05]  /*2a20*/  @P2 FADD.FTZ R51, R0, R51 ;  /* 0x0000003300332221 */ /* 0x000fca0000010000 */
.L_x_13524:
[----:B------:R-:W-:-:S04]  /*2a30*/  F2FP.BF16.PACK_AB R0, RZ, R51 ;  /* 0x00000033ff00723e */ /* 0x000fc800000010ff */
[----:B------:R-:W-:Y:S02]  /*2a40*/  PRMT R39, R0, 0x7610, R39 ;  /* 0x0000761000277816 */ /* 0x000fe40000000027 */
.L_x_13525:
[----:B------:R-:W-:Y:S01]  /*2a50*/  PRMT R0, RZ, 0x7610, R43 ;  /* 0x00007610ff007816 */ /* 0x000fe2000000002b */
[----:B------:R-:W-:Y:S05]  /*2a60*/  @P3 BRA `(.L_x_13526) ;  /* 0x0000008000003947 */ /* 0x000fea0003800000 */
[----:B------:R-:W-:-:S04]  /*2a70*/  ISETP.NE.U32.AND P2, PT, RZ, c[0x0][0x180], PT ;  /* 0x00006000ff007a0c */ /* 0x000fc80003f45070 */
[----:B------:R-:W-:-:S13]  /*2a80*/  ISETP.NE.AND.EX P2, PT, RZ, c[0x0][0x184], PT, P2 ;  /* 0x00006100ff007a0c */ /* 0x000fda0003f45320 */
[----:B------:R-:W-:Y:S05]  /*2a90*/  @P2 BRA `(.L_x_13527) ;  /* 0x0000002000002947 */ /* 0x000fea0003800000 */
[----:B------:R-:W-:Y:S05]  /*2aa0*/  @P0 BRA `(.L_x_13528) ;  /* 0x0000008000000947 */ /* 0x000fea0003800000 */
[----:B------:R-:W-:Y:S05]  /*2ab0*/  BRA `(.L_x_13529) ;  /* 0x0000009000007947 */ /* 0x000fea0003800000 */
.L_x_13527:
[----:B-----5:R-:W-:-:S05]  /*2ac0*/  PRMT R40, RZ, 0x7610, R35 ;  /* 0x00007610ff287816 */ /* 0x020fca0000000023 */
[----:B------:R-:W-:Y:S01]  /*2ad0*/  FADD.FTZ R0, R40, R0 ;  /* 0x0000000028007221 */ /* 0x000fe20000010000 */
[----:B------:R-:W-:Y:S05]  /*2ae0*/  BRA `(.L_x_13528) ;  /* 0x0000004000007947 */ /* 0x000fea0003800000 */
.L_x_13526:
[----:B-----5:R-:W-:-:S05]  /*2af0*/  PRMT R40, RZ, 0x7610, R31 ;  /* 0x00007610ff287816 */ /* 0x020fca000000001f */
[----:B------:R-:W-:Y:S01]  /*2b00*/  FADD.FTZ R0, R40, R0 ;  /* 0x0000000028007221 */ /* 0x000fe20000010000 */
[----:B------:R-:W-:-:S05]  /*2b10*/  @P2 PRMT R40, RZ, 0x7610, R35 ;  /* 0x00007610ff282816 */ /* 0x000fca0000000023 */
[----:B------:R-:W-:-:S05]  /*2b20*/  @P2 FADD.FTZ R0, R40, R0 ;  /* 0x0000000028002221 */ /* 0x000fca0000010000 */
.L_x_13528:
[----:B------:R-:W-:-:S04]  /*2b30*/  F2FP.BF16.PACK_AB R40, RZ, R0 ;  /* 0x00000000ff28723e */ /* 0x000fc800000010ff */
[----:B------:R-:W-:Y:S02]  /*2b40*/  PRMT R39, R39, 0x5410, R40 ;  /* 0x0000541027277816 */ /* 0x000fe40000000028 */
.L_x_13529:
[C---:B------:R-:W-:Y:S02]  /*2b50*/  @P0 LEA R40, P2, R5.reuse, c[0x0][0x188], 0x4 ;  /* 0x0000620005280a11 */ /* 0x040fe400078420ff */
[C---:B------:R-:W-:Y:S02]  /*2b60*/  IADD3 R44, R5.reuse, 0x20, RZ ;  /* 0x00000020052c7810 */ /* 0x040fe40007ffe0ff */
[----:B------:R-:W-:-:S05]  /*2b70*/  @P0 LEA.HI.X R41, R5, c[0x0][0x18c], RZ, 0x4, P2 ;  /* 0x0000630005290a11 */ /* 0x000fca00010f24ff */
[----:B------:R1:W-:Y:S04]  /*2b80*/  @P0 STG.E.128 [R40.64], R36 ;  /* 0x0000002428000986 */ /* 0x0003e8000c101d04 */
.L_x_13497:
[----:B------:R-:W-:Y:S05]  /*2b90*/  BSYNC B0 ;  /* 0x0000000000007941 */ /* 0x000fea0003800000 */
.L_x_13496:
[----:B------:R-:W-:Y:S01]  /*2ba0*/  ISETP.GE.U32.AND P2, PT, R7, 0x40, PT ;  /* 0x000000400700780c */ /* 0x000fe20003f46070 */
[----:B------:R-:W-:-:S12]  /*2bb0*/  BSSY B0, `(.L_x_13530) ;  /* 0x0000095000007945 */ /* 0x000fd80003800000 */
[----:B------:R-:W-:Y:S05]  /*2bc0*/  @!P2 BRA `(.L_x_13531) ;  /* 0x000009300000a947 */ /* 0x000fea0003800000 */
[----:B------:R-:W-:-:S04]  /*2bd0*/  ISETP.NE.U32.AND P2, PT, RZ, c[0x0][0x178], PT ;  /* 0x00005e00ff007a0c */ /* 0x000fc80003f45070 */
[----:B------:R-:W-:-:S13]  /*2be0*/  ISETP.NE.AND.EX P2, PT, RZ, c[0x0][0x17c], PT, P2 ;  /* 0x00005f00ff007a0c */ /* 0x000fda0003f45320 */
[----:B-1----:R-:W-:-:S04]  /*2bf0*/  @P2 LEA R40, P3, R44, c[0x0][0x178], 0x4 ;  /* 0x00005e002c282a11 */ /* 0x002fc800078620ff */
[----:B------:R-:W-:-:S05]  /*2c00*/  @P2 LEA.HI.X R41, R44, c[0x0][0x17c], RZ, 0x4, P3 ;  /* 0x00005f002c292a11 */ /* 0x000fca00018f24ff */
[----:B-----5:R1:W5:Y:S01]  /*2c10*/  @P2 LDG.E.128 R28, [R40.64] ;  /* 0x00000004281c2981 */ /* 0x020362000c1e1d00 */
[----:B------:R-:W-:-:S04]  /*2c20*/  ISETP.NE.U32.AND P2, PT, RZ, c[0x0][0x180], PT ;  /* 0x00006000ff007a0c */ /* 0x000fc80003f45070 */
[----:B------:R-:W-:-:S13]  /*2c30*/  ISETP.NE.AND.EX P2, PT, RZ, c[0x0][0x184], PT, P2 ;  /* 0x00006100ff007a0c */ /* 0x000fda0003f45320 */
[----:B-1----:R-:W-:-:S04]  /*2c40*/  @P2 LEA R40, P3, R44, c[0x0][0x180], 0x4 ;  /* 0x000060002c282a11 */ /* 0x002fc800078620ff */
[----:B------:R-:W-:-:S05]  /*2c50*/  @P2 LEA.HI.X R41, R44, c[0x0][0x184], RZ, 0x4, P3 ;  /* 0x000061002c292a11 */ /* 0x000fca00018f24ff */
[----:B------:R1:W5:Y:S02]  /*2c60*/  @P2 LDG.E.128 R32, [R40.64] ;  /* 0x0000000428202981 */ /* 0x000364000c1e1d00 */
[----:B-1----:R-:W-:-:S04]  /*2c70*/  IMAD.MOV.U32 R40, RZ, RZ, 0x10 ;  /* 0x00000010ff287424 */ /* 0x002fc800078e00ff */
[----:B------:R-:W-:-:S06]  /*2c80*/  IMAD.WIDE.U32 R40, R44, R40, c[0x0][0x170] ;  /* 0x00005c002c287625 */ /* 0x000fcc00078e0028 */
        /* <DEDUP_REMOVED lines=10> */
.L_x_13533:
[----:B0----5:R-:W-:-:S05]  /*2d30*/  PRMT R21, RZ, 0x5410, R32 ;  /* 0x00005410ff157816 */ /* 0x021fca0000000020 */
[----:B------:R-:W-:Y:S01]  /*2d40*/  FADD.FTZ R95, R21, R95 ;  /* 0x0000005f155f7221 */ /* 0x000fe20000010000 */
[----:B------:R-:W-:Y:S05]  /*2d50*/  BRA `(.L_x_13534) ;  /* 0x0000004000007947 */ /* 0x000fea0003800000 */
.L_x_13532:
[----:B0----5:R-:W-:-:S05]  /*2d60*/  PRMT R21, RZ, 0x5410, R28 ;  /* 0x00005410ff157816 */ /* 0x021fca000000001c */
[----:B------:R-:W-:Y:S01]  /*2d70*/  FADD.FTZ R95, R21, R95 ;  /* 0x0000005f155f7221 */ /* 0x000fe20000010000 */
[----:B------:R-:W-:-:S05]  /*2d80*/  @P2 PRMT R21, RZ, 0x5410, R32 ;  /* 0x00005410ff152816 */ /* 0x000fca0000000020 */
[----:B------:R-:W-:-:S05]  /*2d90*/  @P2 FADD.FTZ R95, R21, R95 ;  /* 0x0000005f155f2221 */ /* 0x000fca0000010000 */
.L_x_13534:
[----:B0-----:R-:W-:-:S04]  /*2da0*/  F2FP.BF16.PACK_AB R21, RZ, R95 ;  /* 0x0000005fff15723e */ /* 0x001fc800000010ff */
[----:B------:R-:W-:Y:S02]  /*2db0*/  PRMT R36, R21, 0x7610, R36 ;  /* 0x0000761015247816 */ /* 0x000fe40000000024 */
.L_x_13535:
[----:B------:R-:W-:Y:S01]  /*2dc0*/  PRMT R76, RZ, 0x7610, R40 ;  /* 0x00007610ff4c7816 */ /* 0x000fe20000000028 */
[----:B------:R-:W-:Y:S05]  /*2dd0*/  @P3 BRA `(.L_x_13536) ;  /* 0x0000008000003947 */ /* 0x000fea0003800000 */
[----:B------:R-:W-:-:S04]  /*2de0*/  ISETP.NE.U32.AND P4, PT, RZ, c[0x0][0x180], PT ;  /* 0x00006000ff007a0c */ /* 0x000fc80003f85070 */
[----:B------:R-:W-:-:S13]  /*2df0*/  ISETP.NE.AND.EX P4, PT, RZ, c[0x0][0x184], PT, P4 ;  /* 0x00006100ff007a0c */ /* 0x000fda0003f85340 */
[----:B------:R-:W-:Y:S05]  /*2e00*/  @P4 BRA `(.L_x_13537) ;  /* 0x0000002000004947 */ /* 0x000fea0003800000 */
[----:B------:R-:W-:Y:S05]  /*2e10*/  @P0 BRA `(.L_x_13538) ;  /* 0x0000008000000947 */ /* 0x000fea0003800000 */
[----:B------:R-:W-:Y:S05]  /*2e20*/  BRA `(.L_x_13539) ;  /* 0x0000009000007947 */ /* 0x000fea0003800000 */
.L_x_13537:
[----:B0----5:R-:W-:-:S05]  /*2e30*/  PRMT R21, RZ, 0x7610, R32 ;  /* 0x00007610ff157816 */ /* 0x021fca0000000020 */
[----:B------:R-:W-:Y:S01]  /*2e40*/  FADD.FTZ R76, R21, R76 ;  /* 0x0000004c154c7221 */ /* 0x000fe20000010000 */
[----:B------:R-:W-:Y:S05]  /*2e50*/  BRA `(.L_x_13538) ;  /* 0x0000004000007947 */ /* 0x000fea0003800000 */
.L_x_13536:
[----:B0----5:R-:W-:-:S05]  /*2e60*/  PRMT R21, RZ, 0x7610, R28 ;  /* 0x00007610ff157816 */ /* 0x021fca000000001c */
[----:B------:R-:W-:Y:S01]  /*2e70*/  FADD.FTZ R76, R21, R76 ;  /* 0x0000004c154c7221 */ /* 0x000fe20000010000 */
[----:B------:R-:W-:-:S05]  /*2e80*/  @P2 PRMT R21, RZ, 0x7610, R32 ;  /* 0x00007610ff152816 */ /* 0x000fca0000000020 */
[----:B------:R-:W-:-:S05]  /*2e90*/  @P2 FADD.FTZ R76, R21, R76 ;  /* 0x0000004c154c2221 */ /* 0x000fca0000010000 */
.L_x_13538:
[----:B0-----:R-:W-:-:S04]  /*2ea0*/  F2FP.BF16.PACK_AB R21, RZ, R76 ;  /* 0x0000004cff15723e */ /* 0x001fc800000010ff */
[----:B------:R-:W-:Y:S02]  /*2eb0*/  PRMT R36, R36, 0x5410, R21 ;  /* 0x0000541024247816 */ /* 0x000fe40000000015 */
.L_x_13539:
[----:B------:R-:W-:Y:S01]  /*2ec0*/  PRMT R77, RZ, 0x5410, R41 ;  /* 0x00005410ff4d7816 */ /* 0x000fe20000000029 */
[----:B------:R-:W-:Y:S05]  /*2ed0*/  @P3 BRA `(.L_x_13540) ;  /* 0x0000008000003947 */ /* 0x000fea0003800000 */
[----:B------:R-:W-:-:S04]  /*2ee0*/  ISETP.NE.U32.AND P4, PT, RZ, c[0x0][0x180], PT ;  /* 0x00006000ff007a0c */ /* 0x000fc80003f85070 */
[----:B------:R-:W-:-:S13]  /*2ef0*/  ISETP.NE.AND.EX P4, PT, RZ, c[0x0][0x184], PT, P4 ;  /* 0x00006100ff007a0c */ /* 0x000fda0003f85340 */
[----:B------:R-:W-:Y:S05]  /*2f00*/  @P4 BRA `(.L_x_13541) ;  /* 0x0000002000004947 */ /* 0x000fea0003800000 */
[----:B------:R-:W-:Y:S05]  /*2f10*/  @P0 BRA `(.L_x_13542) ;  /* 0x0000008000000947 */ /* 0x000fea0003800000 */
[----:B------:R-:W-:Y:S05]  /*2f20*/  BRA `(.L_x_13543) ;  /* 0x0000009000007947 */ /* 0x000fea0003800000 */
.L_x_13541:
[----:B0----5:R-:W-:-:S05]  /*2f30*/  PRMT R21, RZ, 0x5410, R33 ;  /* 0x00005410ff157816 */ /* 0x021fca0000000021 */
[----:B------:R-:W-:Y:S01]  /*2f40*/  FADD.FTZ R77, R21, R77 ;  /* 0x0000004d154d7221 */ /* 0x000fe20000010000 */
[----:B------:R-:W-:Y:S05]  /*2f50*/  BRA `(.L_x_13542) ;  /* 0x0000004000007947 */ /* 0x000fea0003800000 */
.L_x_13540:
[----:B0----5:R-:W-:-:S05]  /*2f60*/  PRMT R21, RZ, 0x5410, R29 ;  /* 0x00005410ff157816 */ /* 0x021fca000000001d */
[----:B------:R-:W-:Y:S01]  /*2f70*/  FADD.FTZ R77, R21, R77 ;  /* 0x0000004d154d7221 */ /* 0x000fe20000010000 */
[----:B------:R-:W-:-:S05]  /*2f80*/  @P2 PRMT R21, RZ, 0x5410, R33 ;  /* 0x00005410ff152816 */ /* 0x000fca0000000021 */
[----:B------:R-:W-:-:S05]  /*2f90*/  @P2 FADD.FTZ R77, R21, R77 ;  /* 0x0000004d154d2221 */ /* 0x000fca0000010000 */
.L_x_13542:
[----:B0-----:R-:W-:-:S04]  /*2fa0*/  F2FP.BF16.PACK_AB R21, RZ, R77 ;  /* 0x0000004dff15723e */ /* 0x001fc800000010ff */
[----:B------:R-:W-:Y:S02]  /*2fb0*/  PRMT R37, R21, 0x7610, R37 ;  /* 0x0000761015257816 */ /* 0x000fe40000000025 */
.L_x_13543:
[----:B0-----:R-:W-:Y:S01]  /*2fc0*/  PRMT R21, RZ, 0x7610, R41 ;  /* 0x00007610ff157816 */ /* 0x001fe20000000029 */
[----:B------:R-:W-:Y:S05]  /*2fd0*/  @P3 BRA `(.L_x_13544) ;  /* 0x0000008000003947 */ /* 0x000fea0003800000 */
[----:B------:R-:W-:-:S04]  /*2fe0*/  ISETP.NE.U32.AND P4, PT, RZ, c[0x0][0x180], PT ;  /* 0x00006000ff007a0c */ /* 0x000fc80003f85070 */
[----:B------:R-:W-:-:S13]  /*2ff0*/  ISETP.NE.AND.EX P4, PT, RZ, c[0x0][0x184], PT, P4 ;  /* 0x00006100ff007a0c */ /* 0x000fda0003f85340 */
[----:B------:R-:W-:Y:S05]  /*3000*/  @P4 BRA `(.L_x_13545) ;  /* 0x0000002000004947 */ /* 0x000fea0003800000 */
[----:B------:R-:W-:Y:S05]  /*3010*/  @P0 BRA `(.L_x_13546) ;  /* 0x0000008000000947 */ /* 0x000fea0003800000 */
[----:B------:R-:W-:Y:S05]  /*3020*/  BRA `(.L_x_13547) ;  /* 0x0000009000007947 */ /* 0x000fea0003800000 */
.L_x_13545:
[----:B-----5:R-:W-:-:S05]  /*3030*/  PRMT R22, RZ, 0x7610, R33 ;  /* 0x00007610ff167816 */ /* 0x020fca0000000021 */
[----:B------:R-:W-:Y:S01]  /*3040*/  FADD.FTZ R21, R22, R21 ;  /* 0x0000001516157221 */ /* 0x000fe20000010000 */
[----:B------:R-:W-:Y:S05]  /*3050*/  BRA `(.L_x_13546) ;  /* 0x0000004000007947 */ /* 0x000fea0003800000 */
.L_x_13544:
[----:B-----5:R-:W-:-:S05]  /*3060*/  PRMT R22, RZ, 0x7610, R29 ;  /* 0x00007610ff167816 */ /* 0x020fca000000001d */
[----:B------:R-:W-:Y:S01]  /*3070*/  FADD.FTZ R21, R22, R21 ;  /* 0x0000001516157221 */ /* 0x000fe20000010000 */
[----:B------:R-:W-:-:S05]  /*3080*/  @P2 PRMT R22, RZ, 0x7610, R33 ;  /* 0x00007610ff162816 */ /* 0x000fca0000000021 */
[----:B------:R-:W-:-:S05]  /*3090*/  @P2 FADD.FTZ R21, R22, R21 ;  /* 0x0000001516152221 */ /* 0x000fca0000010000 */
.L_x_13546:
[----:B------:R-:W-:-:S04]  /*30a0*/  F2FP.BF16.PACK_AB R22, RZ, R21 ;  /* 0x00000015ff16723e */ /* 0x000fc800000010ff */
[----:B------:R-:W-:Y:S02]  /*30b0*/  PRMT R37, R37, 0x5410, R22 ;  /* 0x0000541025257816 */ /* 0x000fe40000000016 */
.L_x_13547:
[----:B------:R-:W-:Y:S01]  /*30c0*/  PRMT R22, RZ, 0x5410, R42 ;  /* 0x00005410ff167816 */ /* 0x000fe2000000002a */
[----:B------:R-:W-:Y:S05]  /*30d0*/  @P3 BRA `(.L_x_13548) ;  /* 0x0000008000003947 */ /* 0x000fea0003800000 */
[----:B------:R-:W-:-:S04]  /*30e0*/  ISETP.NE.U32.AND P4, PT, RZ, c[0x0][0x180], PT ;  /* 0x00006000ff007a0c */ /* 0x000fc80003f85070 */
[----:B------:R-:W-:-:S13]  /*30f0*/  ISETP.NE.AND.EX P4, PT, RZ, c[0x0][0x184], PT, P4 ;  /* 0x00006100ff007a0c */ /* 0x000fda0003f85340 */
[----:B------:R-:W-:Y:S05]  /*3100*/  @P4 BRA `(.L_x_13549) ;  /* 0x0000002000004947 */ /* 0x000fea0003800000 */
[----:B------:R-:W-:Y:S05]  /*3110*/  @P0 BRA `(.L_x_13550) ;  /* 0x0000008000000947 */ /* 0x000fea0003800000 */
[----:B------:R-:W-:Y:S05]  /*3120*/  BRA `(.L_x_13551) ;  /* 0x0000009000007947 */ /* 0x000fea0003800000 */
.L_x_13549:
[----:B-----5:R-:W-:-:S05]  /*3130*/  PRMT R24, RZ, 0x5410, R34 ;  /* 0x00005410ff187816 */ /* 0x020fca0000000022 */
[----:B------:R-:W-:Y:S01]  /*3140*/  FADD.FTZ R22, R24, R22 ;  /* 0x0000001618167221 */ /* 0x000fe20000010000 */
[----:B------:R-:W-:Y:S05]  /*3150*/  BRA `(.L_x_13550) ;  /* 0x0000004000007947 */ /* 0x000fea0003800000 */
.L_x_13548:
[----:B-----5:R-:W-:-:S05]  /*3160*/  PRMT R24, RZ, 0x5410, R30 ;  /* 0x00005410ff187816 */ /* 0x020fca000000001e */
[----:B------:R-:W-:Y:S01]  /*3170*/  FADD.FTZ R22, R24, R22 ;  /* 0x0000001618167221 */ /* 0x000fe20000010000 */
[----:B------:R-:W-:-:S05]  /*3180*/  @P2 PRMT R24, RZ, 0x5410, R34 ;  /* 0x00005410ff182816 */ /* 0x000fca0000000022 */
[----:B------:R-:W-:-:S05]  /*3190*/  @P2 FADD.FTZ R22, R24, R22 ;  /* 0x0000001618162221 */ /* 0x000fca0000010000 */
.L_x_13550:
[----:B------:R-:W-:-:S04]  /*31a0*/  F2FP.BF16.PACK_AB R24, RZ, R22 ;  /* 0x00000016ff18723e */ /* 0x000fc800000010ff */
[----:B------:R-:W-:Y:S02]  /*31b0*/  PRMT R38, R24, 0x7610, R38 ;  /* 0x0000761018267816 */ /* 0x000fe40000000026 */
.L_x_13551:
[----:B------:R-:W-:Y:S01]  /*31c0*/  PRMT R24, RZ, 0x7610, R42 ;  /* 0x00007610ff187816 */ /* 0x000fe2000000002a */
[----:B------:R-:W-:Y:S05]  /*31d0*/  @P3 BRA `(.L_x_13552) ;  /* 0x0000008000003947 */ /* 0x000fea0003800000 */
[----:B------:R-:W-:-:S04]  /*31e0*/  ISETP.NE.U32.AND P4, PT, RZ, c[0x0][0x180], PT ;  /* 0x00006000ff007a0c */ /* 0x000fc80003f85070 */
[----:B------:R-:W-:-:S13]  /*31f0*/  ISETP.NE.AND.EX P4, PT, RZ, c[0x0][0x184], PT, P4 ;  /* 0x00006100ff007a0c */ /* 0x000fda0003f85340 */
[----:B------:R-:W-:Y:S05]  /*3200*/  @P4 BRA `(.L_x_13553) ;  /* 0x0000002000004947 */ /* 0x000fea0003800000 */
[----:B------:R-:W-:Y:S05]  /*3210*/  @P0 BRA `(.L_x_13554) ;  /* 0x0000008000000947 */ /* 0x000fea0003800000 */
[----:B------:R-:W-:Y:S05]  /*3220*/  BRA `(.L_x_13555) ;  /* 0x0000009000007947 */ /* 0x000fea0003800000 */
.L_x_13553:
[----:B-----5:R-:W-:-:S05]  /*3230*/  PRMT R26, RZ, 0x7610, R34 ;  /* 0x00007610ff1a7816 */ /* 0x020fca0000000022 */
[----:B------:R-:W-:Y:S01]  /*3240*/  FADD.FTZ R24, R26, R24 ;  /* 0x000000181a187221 */ /* 0x000fe20000010000 */
[----:B------:R-:W-:Y:S05]  /*3250*/  BRA `(.L_x_13554) ;  /* 0x0000004000007947 */ /* 0x000fea0003800000 */
.L_x_13552:
[----:B-----5:R-:W-:-:S05]  /*3260*/  PRMT R26, RZ, 0x7610, R30 ;  /* 0x00007610ff1a7816 */ /* 0x020fca000000001e */
[----:B------:R-:W-:Y:S01]  /*3270*/  FADD.FTZ R24, R26, R24 ;  /* 0x000000181a187221 */ /* 0x000fe20000010000 */
[----:B------:R-:W-:-:S05]  /*3280*/  @P2 PRMT R26, RZ, 0x7610, R34 ;  /* 0x00007610ff1a2816 */ /* 0x000fca0000000022 */
[----:B------:R-:W-:-:S05]  /*3290*/  @P2 FADD.FTZ R24, R26, R24 ;  /* 0x000000181a182221 */ /* 0x000fca0000010000 */
.L_x_13554:
[----:B------:R-:W-:-:S04]  /*32a0*/  F2FP.BF16.PACK_AB R26, RZ, R24 ;  /* 0x00000018ff1a723e */ /* 0x000fc800000010ff */
[----:B------:R-:W-:Y:S02]  /*32b0*/  PRMT R38, R38, 0x5410, R26 ;  /* 0x0000541026267816 */ /* 0x000fe4000000001a */
.L_x_13555:
[----:B------:R-:W-:Y:S01]  /*32c0*/  PRMT R53, RZ, 0x5410, R43 ;  /* 0x00005410ff357816 */ /* 0x000fe2000000002b */
[----:B------:R-:W-:Y:S05]  /*32d0*/  @P3 BRA `(.L_x_13556) ;  /* 0x0000008000003947 */ /* 0x000fea0003800000 */
[----:B------:R-:W-:-:S04]  /*32e0*/  ISETP.NE.U32.AND P4, PT, RZ, c[0x0][0x180], PT ;  /* 0x00006000ff007a0c */ /* 0x000fc80003f85070 */
[----:B------:R-:W-:-:S13]  /*32f0*/  ISETP.NE.AND.EX P4, PT, RZ, c[0x0][0x184], PT, P4 ;  /* 0x00006100ff007a0c */ /* 0x000fda0003f85340 */
[----:B------:R-:W-:Y:S05]  /*3300*/  @P4 BRA `(.L_x_13557) ;  /* 0x0000002000004947 */ /* 0x000fea0003800000 */
[----:B------:R-:W-:Y:S05]  /*3310*/  @P0 BRA `(.L_x_13558) ;  /* 0x0000008000000947 */ /* 0x000fea0003800000 */
[----:B------:R-:W-:Y:S05]  /*3320*/  BRA `(.L_x_13559) ;  /* 0x0000009000007947 */ /* 0x000fea0003800000 */
.L_x_13557:
[----:B-----5:R-:W-:-:S05]  /*3330*/  PRMT R26, RZ, 0x5410, R35 ;  /* 0x00005410ff1a7816 */ /* 0x020fca0000000023 */
[----:B------:R-:W-:Y:S01]  /*3340*/  FADD.FTZ R53, R26, R53 ;  /* 0x000000351a357221 */ /* 0x000fe20000010000 */
[----:B------:R-:W-:Y:S05]  /*3350*/  BRA `(.L_x_13558) ;  /* 0x0000004000007947 */ /* 0x000fea0003800000 */
.L_x_13556:
[----:B-----5:R-:W-:-:S05]  /*3360*/  PRMT R26, RZ, 0x5410, R31 ;  /* 0x00005410ff1a7816 */ /* 0x020fca000000001f */
[----:B------:R-:W-:Y:S01]  /*3370*/  FADD.FTZ R53, R26, R53 ;  /* 0x000000351a357221 */ /* 0x000fe20000010000 */
[----:B------:R-:W-:-:S05]  /*3380*/  @P2 PRMT R26, RZ, 0x5410, R35 ;  /* 0x00005410ff1a2816 */ /* 0x000fca0000000023 */
[----:B------:R-:W-:-:S05]  /*3390*/  @P2 FADD.FTZ R53, R26, R53 ;  /* 0x000000351a352221 */ /* 0x000fca0000010000 */
.L_x_13558:
[----:B------:R-:W-:-:S04]  /*33a0*/  F2FP.BF16.PACK_AB R26, RZ, R53 ;  /* 0x00000035ff1a723e */ /* 0x000fc800000010ff */
[----:B------:R-:W-:Y:S02]  /*33b0*/  PRMT R39, R26, 0x7610, R39 ;  /* 0x000076101a277816 */ /* 0x000fe40000000027 */
.L_x_13559:
[----:B------:R-:W-:Y:S01]  /*33c0*/  PRMT R26, RZ, 0x7610, R43 ;  /* 0x00007610ff1a7816 */ /* 0x000fe2000000002b */
[----:B------:R-:W-:Y:S05]  /*33d0*/  @P3 BRA `(.L_x_13560) ;  /* 0x0000008000003947 */ /* 0x000fea0003800000 */
[----:B------:R-:W-:-:S04]  /*33e0*/  ISETP.NE.U32.AND P2, PT, RZ, c[0x0][0x180], PT ;  /* 0x00006000ff007a0c */ /* 0x000fc80003f45070 */
[----:B------:R-:W-:-:S13]  /*33f0*/  ISETP.NE.AND.EX P2, PT, RZ, c[0x0][0x184], PT, P2 ;  /* 0x00006100ff007a0c */ /* 0x000fda0003f45320 */
[----:B------:R-:W-:Y:S05]  /*3400*/  @P2 BRA `(.L_x_13561) ;  /* 0x0000002000002947 */ /* 0x000fea0003800000 */
[----:B------:R-:W-:Y:S05]  /*3410*/  @P0 BRA `(.L_x_13562) ;  /* 0x0000008000000947 */ /* 0x000fea0003800000 */
[----:B------:R-:W-:Y:S05]  /*3420*/  BRA `(.L_x_13563) ;  /* 0x0000009000007947 */ /* 0x000fea0003800000 */
.L_x_13561:
[----:B-----5:R-:W-:-:S05]  /*3430*/  PRMT R40, RZ, 0x7610, R35 ;  /* 0x00007610ff287816 */ /* 0x020fca0000000023 */
[----:B------:R-:W-:Y:S01]  /*3440*/  FADD.FTZ R26, R40, R26 ;  /* 0x0000001a281a7221 */ /* 0x000fe20000010000 */
[----:B------:R-:W-:Y:S05]  /*3450*/  BRA `(.L_x_13562) ;  /* 0x0000004000007947 */ /* 0x000fea0003800000 */
.L_x_13560:
[----:B-----5:R-:W-:-:S05]  /*3460*/  PRMT R40, RZ, 0x7610, R31 ;  /* 0x00007610ff287816 */ /* 0x020fca000000001f */
[----:B------:R-:W-:Y:S01]  /*3470*/  FADD.FTZ R26, R40, R26 ;  /* 0x0000001a281a7221 */ /* 0x000fe20000010000 */
[----:B------:R-:W-:-:S05]  /*3480*/  @P2 PRMT R40, RZ, 0x7610, R35 ;  /* 0x00007610ff282816 */ /* 0x000fca0000000023 */
[----:B------:R-:W-:-:S05]  /*3490*/  @P2 FADD.FTZ R26, R40, R26 ;  /* 0x0000001a281a2221 */ /* 0x000fca0000010000 */
.L_x_13562:
[----:B------:R-:W-:-:S04]  /*34a0*/  F2FP.BF16.PACK_AB R40, RZ, R26 ;  /* 0x0000001aff28723e */ /* 0x000fc800000010ff */
[----:B------:R-:W-:Y:S02]  /*34b0*/  PRMT R39, R39, 0x5410, R40 ;  /* 0x0000541027277816 */ /* 0x000fe40000000028 */
.L_x_13563:
[----:B------:R-:W-:-:S04]  /*34c0*/  @P0 LEA R40, P2, R44, c[0x0][0x188], 0x4 ;  /* 0x000062002c280a11 */ /* 0x000fc800078420ff */
[C---:B------:R-:W-:Y:S02]  /*34d0*/  @P0 LEA.HI.X R41, R44.reuse, c[0x0][0x18c], RZ, 0x4, P2 ;  /* 0x000063002c290a11 */ /* 0x040fe400010f24ff */
[----:B------:R-:W-:-:S03]  /*34e0*/  IADD3 R44, R44, 0x20, RZ ;  /* 0x000000202c2c7810 */ /* 0x000fc60007ffe0ff */
[----:B------:R0:W-:Y:S04]  /*34f0*/  @P0 STG.E.128 [R40.64], R36 ;  /* 0x0000002428000986 */ /* 0x0001e8000c101d04 */
.L_x_13531:
[----:B------:R-:W-:Y:S05]  /*3500*/  BSYNC B0 ;  /* 0x0000000000007941 */ /* 0x000fea0003800000 */
.L_x_13530:
[----:B------:R-:W-:Y:S01]  /*3510*/  ISETP.GE.U32.AND P2, PT, R7, 0x60, PT ;  /* 0x000000600700780c */ /* 0x000fe20003f46070 */
[----:B------:R-:W-:-:S12]  /*3520*/  BSSY B0, `(.L_x_13564) ;  /* 0x0000095000007945 */ /* 0x000fd80003800000 */
[----:B------:R-:W-:Y:S05]  /*3530*/  @!P2 BRA `(.L_x_13565) ;  /* 0x000009300000a947 */ /* 0x000fea0003800000 */
[----:B------:R-:W-:-:S04]  /*3540*/  ISETP.NE.U32.AND P2, PT, RZ, c[0x0][0x178], PT ;  /* 0x00005e00ff007a0c */ /* 0x000fc80003f45070 */
[----:B------:R-:W-:-:S13]  /*3550*/  ISETP.NE.AND.EX P2, PT, RZ, c[0x0][0x17c], PT, P2 ;  /* 0x00005f00ff007a0c */ /* 0x000fda0003f45320 */
[----:B01----:R-:W-:-:S04]  /*3560*/  @P2 LEA R40, P3, R44, c[0x0][0x178], 0x4 ;  /* 0x00005e002c282a11 */ /* 0x003fc800078620ff */
        /* <DEDUP_REMOVED lines=19> */
.L_x_13567:
[----:B-----5:R-:W-:-:S05]  /*36a0*/  PRMT R23, RZ, 0x5410, R32 ;  /* 0x00005410ff177816 */ /* 0x020fca0000000020 */
[----:B------:R-:W-:Y:S01]  /*36b0*/  FADD.FTZ R96, R23, R96 ;  /* 0x0000006017607221 */ /* 0x000fe20000010000 */
[----:B------:R-:W-:Y:S05]  /*36c0*/  BRA `(.L_x_13568) ;  /* 0x0000004000007947 */ /* 0x000fea0003800000 */
.L_x_13566:
[----:B-----5:R-:W-:-:S05]  /*36d0*/  PRMT R23, RZ, 0x5410, R28 ;  /* 0x00005410ff177816 */ /* 0x020fca000000001c */
[----:B------:R-:W-:Y:S01]  /*36e0*/  FADD.FTZ R96, R23, R96 ;  /* 0x0000006017607221 */ /* 0x000fe20000010000 */
[----:B------:R-:W-:-:S05]  /*36f0*/  @P2 PRMT R23, RZ, 0x5410, R32 ;  /* 0x00005410ff172816 */ /* 0x000fca0000000020 */
[----:B------:R-:W-:-:S05]  /*3700*/  @P2 FADD.FTZ R96, R23, R96 ;  /* 0x0000006017602221 */ /* 0x000fca0000010000 */
.L_x_13568:
[----:B------:R-:W-:-:S04]  /*3710*/  F2FP.BF16.PACK_AB R23, RZ, R96 ;  /* 0x00000060ff17723e */ /* 0x000fc800000010ff */
[----:B------:R-:W-:Y:S02]  /*3720*/  PRMT R36, R23, 0x7610, R36 ;  /* 0x0000761017247816 */ /* 0x000fe40000000024 */
.L_x_13569:
[----:B------:R-:W-:Y:S01]  /*3730*/  PRMT R78, RZ, 0x7610, R40 ;  /* 0x00007610ff4e7816 */ /* 0x000fe20000000028 */
[----:B------:R-:W-:Y:S05]  /*3740*/  @P3 BRA `(.L_x_13570) ;  /* 0x0000008000003947 */ /* 0x000fea0003800000 */
[----:B------:R-:W-:-:S04]  /*3750*/  ISETP.NE.U32.AND P4, PT, RZ, c[0x0][0x180], PT ;  /* 0x00006000ff007a0c */ /* 0x000fc80003f85070 */
[----:B------:R-:W-:-:S13]  /*3760*/  ISETP.NE.AND.EX P4, PT, RZ, c[0x0][0x184], PT, P4 ;  /* 0x00006100ff007a0c */ /* 0x000fda0003f85340 */
[----:B------:R-:W-:Y:S05]  /*3770*/  @P4 BRA `(.L_x_13571) ;  /* 0x0000002000004947 */ /* 0x000fea0003800000 */
[----:B------:R-:W-:Y:S05]  /*3780*/  @P0 BRA `(.L_x_13572) ;  /* 0x0000008000000947 */ /* 0x000fea0003800000 */
[----:B------:R-:W-:Y:S05]  /*3790*/  BRA `(.L_x_13573) ;  /* 0x0000009000007947 */ /* 0x000fea0003800000 */
.L_x_13571:
[----:B-----5:R-:W-:-:S05]  /*37a0*/  PRMT R23, RZ, 0x7610, R32 ;  /* 0x00007610ff177816 */ /* 0x020fca0000000020 */
[----:B------:R-:W-:Y:S01]  /*37b0*/  FADD.FTZ R78, R23, R78 ;  /* 0x0000004e174e7221 */ /* 0x000fe20000010000 */
[----:B------:R-:W-:Y:S05]  /*37c0*/  BRA `(.L_x_13572) ;  /* 0x0000004000007947 */ /* 0x000fea0003800000 */
.L_x_13570:
[----:B-----5:R-:W-:-:S05]  /*37d0*/  PRMT R23, RZ, 0x7610, R28 ;  /* 0x00007610ff177816 */ /* 0x020fca000000001c */
[----:B------:R-:W-:Y:S01]  /*37e0*/  FADD.FTZ R78, R23, R78 ;  /* 0x0000004e174e7221 */ /* 0x000fe20000010000 */
[----:B------:R-:W-:-:S05]  /*37f0*/  @P2 PRMT R23, RZ, 0x7610, R32 ;  /* 0x00007610ff172816 */ /* 0x000fca0000000020 */
[----:B------:R-:W-:-:S05]  /*3800*/  @P2 FADD.FTZ R78, R23, R78 ;  /* 0x0000004e174e2221 */ /* 0x000fca0000010000 */
.L_x_13572:
[----:B------:R-:W-:-:S04]  /*3810*/  F2FP.BF16.PACK_AB R23, RZ, R78 ;  /* 0x0000004eff17723e */ /* 0x000fc800000010ff */
[----:B------:R-:W-:Y:S02]  /*3820*/  PRMT R36, R36, 0x5410, R23 ;  /* 0x0000541024247816 */ /* 0x000fe40000000017 */
.L_x_13573:
[----:B------:R-:W-:Y:S01]  /*3830*/  PRMT R79, RZ, 0x5410, R41 ;  /* 0x00005410ff4f7816 */ /* 0x000fe20000000029 */
[----:B------:R-:W-:Y:S05]  /*3840*/  @P3 BRA `(.L_x_13574) ;  /* 0x0000008000003947 */ /* 0x000fea0003800000 */
[----:B------:R-:W-:-:S04]  /*3850*/  ISETP.NE.U32.AND P4, PT, RZ, c[0x0][0x180], PT ;  /* 0x00006000ff007a0c */ /* 0x000fc80003f85070 */
[----:B------:R-:W-:-:S13]  /*3860*/  ISETP.NE.AND.EX P4, PT, RZ, c[0x0][0x184], PT, P4 ;  /* 0x00006100ff007a0c */ /* 0x000fda0003f85340 */
[----:B------:R-:W-:Y:S05]  /*3870*/  @P4 BRA `(.L_x_13575) ;  /* 0x0000002000004947 */ /* 0x000fea0003800000 */
[----:B------:R-:W-:Y:S05]  /*3880*/  @P0 BRA `(.L_x_13576) ;  /* 0x0000008000000947 */ /* 0x000fea0003800000 */
[----:B------:R-:W-:Y:S05]  /*3890*/  BRA `(.L_x_13577) ;  /* 0x0000009000007947 */ /* 0x000fea0003800000 */
.L_x_13575:
[----:B-----5:R-:W-:-:S05]  /*38a0*/  PRMT R23, RZ, 0x5410, R33 ;  /* 0x00005410ff177816 */ /* 0x020fca0000000021 */
[----:B------:R-:W-:Y:S01]  /*38b0*/  FADD.FTZ R79, R23, R79 ;  /* 0x0000004f174f7221 */ /* 0x000fe20000010000 */
[----:B------:R-:W-:Y:S05]  /*38c0*/  BRA `(.L_x_13576) ;  /* 0x0000004000007947 */ /* 0x000fea0003800000 */
.L_x_13574:
[----:B-----5:R-:W-:-:S05]  /*38d0*/  PRMT R23, RZ, 0x5410, R29 ;  /* 0x00005410ff177816 */ /* 0x020fca000000001d */
[----:B------:R-:W-:Y:S01]  /*38e0*/  FADD.FTZ R79, R23, R79 ;  /* 0x0000004f174f7221 */ /* 0x000fe20000010000 */
[----:B------:R-:W-:-:S05]  /*38f0*/  @P2 PRMT R23, RZ, 0x5410, R33 ;  /* 0x00005410ff172816 */ /* 0x000fca0000000021 */
[----:B------:R-:W-:-:S05]  /*3900*/  @P2 FADD.FTZ R79, R23, R79 ;  /* 0x0000004f174f2221 */ /* 0x000fca0000010000 */
.L_x_13576:
[----:B------:R-:W-:-:S04]  /*3910*/  F2FP.BF16.PACK_AB R23, RZ, R79 ;  /* 0x0000004fff17723e */ /* 0x000fc800000010ff */
[----:B------:R-:W-:Y:S02]  /*3920*/  PRMT R37, R23, 0x7610, R37 ;  /* 0x0000761017257816 */ /* 0x000fe40000000025 */
.L_x_13577:
[----:B------:R-:W-:Y:S01]  /*3930*/  PRMT R23, RZ, 0x7610, R41 ;  /* 0x00007610ff177816 */ /* 0x000fe20000000029 */
[----:B------:R-:W-:Y:S05]  /*3940*/  @P3 BRA `(.L_x_13578) ;  /* 0x0000008000003947 */ /* 0x000fea0003800000 */
[----:B------:R-:W-:-:S04]  /*3950*/  ISETP.NE.U32.AND P4, PT, RZ, c[0x0][0x180], PT ;  /* 0x00006000ff007a0c */ /* 0x000fc80003f85070 */
[----:B------:R-:W-:-:S13]  /*3960*/  ISETP.NE.AND.EX P4, PT, RZ, c[0x0][0x184], PT, P4 ;  /* 0x00006100ff007a0c */ /* 0x000fda0003f85340 */
[----:B------:R-:W-:Y:S05]  /*3970*/  @P4 BRA `(.L_x_13579) ;  /* 0x0000002000004947 */ /* 0x000fea0003800000 */
[----:B------:R-:W-:Y:S05]  /*3980*/  @P0 BRA `(.L_x_13580) ;  /* 0x0000008000000947 */ /* 0x000fea0003800000 */
[----:B------:R-:W-:Y:S05]  /*3990*/  BRA `(.L_x_13581) ;  /* 0x0000009000007947 */ /* 0x000fea0003800000 */
.L_x_13579:
[----:B-----5:R-:W-:-:S05]  /*39a0*/  PRMT R25, RZ, 0x7610, R33 ;  /* 0x00007610ff197816 */ /* 0x020fca0000000021 */
[----:B------:R-:W-:Y:S01]  /*39b0*/  FADD.FTZ R23, R25, R23 ;  /* 0x0000001719177221 */ /* 0x000fe20000010000 */
[----:B------:R-:W-:Y:S05]  /*39c0*/  BRA `(.L_x_13580) ;  /* 0x0000004000007947 */ /* 0x000fea0003800000 */
.L_x_13578:
[----:B-----5:R-:W-:-:S05]  /*39d0*/  PRMT R25, RZ, 0x7610, R29 ;  /* 0x00007610ff197816 */ /* 0x020fca000000001d */
[----:B------:R-:W-:Y:S01]  /*39e0*/  FADD.FTZ R23, R25, R23 ;  /* 0x0000001719177221 */ /* 0x000fe20000010000 */
[----:B------:R-:W-:-:S05]  /*39f0*/  @P2 PRMT R25, RZ, 0x7610, R33 ;  /* 0x00007610ff192816 */ /* 0x000fca0000000021 */
[----:B------:R-:W-:-:S05]  /*3a00*/  @P2 FADD.FTZ R23, R25, R23 ;  /* 0x0000001719172221 */ /* 0x000fca0000010000 */
.L_x_13580:
[----:B------:R-:W-:-:S04]  /*3a10*/  F2FP.BF16.PACK_AB R25, RZ, R23 ;  /* 0x00000017ff19723e */ /* 0x000fc800000010ff */
[----:B------:R-:W-:Y:S02]  /*3a20*/  PRMT R37, R37, 0x5410, R25 ;  /* 0x0000541025257816 */ /* 0x000fe40000000019 */
.L_x_13581:
[----:B------:R-:W-:Y:S01]  /*3a30*/  PRMT R48, RZ, 0x5410, R42 ;  /* 0x00005410ff307816 */ /* 0x000fe2000000002a */
[----:B------:R-:W-:Y:S05]  /*3a40*/  @P3 BRA `(.L_x_13582) ;  /* 0x0000008000003947 */ /* 0x000fea0003800000 */
[----:B------:R-:W-:-:S04]  /*3a50*/  ISETP.NE.U32.AND P4, PT, RZ, c[0x0][0x180], PT ;  /* 0x00006000ff007a0c */ /* 0x000fc80003f85070 */
[----:B------:R-:W-:-:S13]  /*3a60*/  ISETP.NE.AND.EX P4, PT, RZ, c[0x0][0x184], PT, P4 ;  /* 0x00006100ff007a0c */ /* 0x000fda0003f85340 */
[----:B------:R-:W-:Y:S05]  /*3a70*/  @P4 BRA `(.L_x_13583) ;  /* 0x0000002000004947 */ /* 0x000fea0003800000 */
[----:B------:R-:W-:Y:S05]  /*3a80*/  @P0 BRA `(.L_x_13584) ;  /* 0x0000008000000947 */ /* 0x000fea0003800000 */
[----:B------:R-:W-:Y:S05]  /*3a90*/  BRA `(.L_x_13585) ;  /* 0x0000009000007947 */ /* 0x000fea0003800000 */
.L_x_13583:
[----:B-----5:R-:W-:-:S05]  /*3aa0*/  PRMT R25, RZ, 0x5410, R34 ;  /* 0x00005410ff197816 */ /* 0x020fca0000000022 */
[----:B------:R-:W-:Y:S01]  /*3ab0*/  FADD.FTZ R48, R25, R48 ;  /* 0x0000003019307221 */ /* 0x000fe20000010000 */
[----:B------:R-:W-:Y:S05]  /*3ac0*/  BRA `(.L_x_13584) ;  /* 0x0000004000007947 */ /* 0x000fea0003800000 */
.L_x_13582:
[----:B-----5:R-:W-:-:S05]  /*3ad0*/  PRMT R25, RZ, 0x5410, R30 ;  /* 0x00005410ff197816 */ /* 0x020fca000000001e */
[----:B------:R-:W-:Y:S01]  /*3ae0*/  FADD.FTZ R48, R25, R48 ;  /* 0x0000003019307221 */ /* 0x000fe20000010000 */
[----:B------:R-:W-:-:S05]  /*3af0*/  @P2 PRMT R25, RZ, 0x5410, R34 ;  /* 0x00005410ff192816 */ /* 0x000fca0000000022 */
[----:B------:R-:W-:-:S05]  /*3b00*/  @P2 FADD.FTZ R48, R25, R48 ;  /* 0x0000003019302221 */ /* 0x000fca0000010000 */
.L_x_13584:
[----:B------:R-:W-:-:S04]  /*3b10*/  F2FP.BF16.PACK_AB R25, RZ, R48 ;  /* 0x00000030ff19723e */ /* 0x000fc800000010ff */
[----:B------:R-:W-:Y:S02]  /*3b20*/  PRMT R38, R25, 0x7610, R38 ;  /* 0x0000761019267816 */ /* 0x000fe40000000026 */
.L_x_13585:
[----:B------:R-:W-:Y:S01]  /*3b30*/  PRMT R25, RZ, 0x7610, R42 ;  /* 0x00007610ff197816 */ /* 0x000fe2000000002a */
[----:B------:R-:W-:Y:S05]  /*3b40*/  @P3 BRA `(.L_x_13586) ;  /* 0x0000008000003947 */ /* 0x000fea0003800000 */
[----:B------:R-:W-:-:S04]  /*3b50*/  ISETP.NE.U32.AND P4, PT, RZ, c[0x0][0x180], PT ;  /* 0x00006000ff007a0c */ /* 0x000fc80003f85070 */
[----:B------:R-:W-:-:S13]  /*3b60*/  ISETP.NE.AND.EX P4, PT, RZ, c[0x0][0x184], PT, P4 ;  /* 0x00006100ff007a0c */ /* 0x000fda0003f85340 */
[----:B------:R-:W-:Y:S05]  /*3b70*/  @P4 BRA `(.L_x_13587) ;  /* 0x0000002000004947 */ /* 0x000fea0003800000 */
[----:B------:R-:W-:Y:S05]  /*3b80*/  @P0 BRA `(.L_x_13588) ;  /* 0x0000008000000947 */ /* 0x000fea0003800000 */
[----:B------:R-:W-:Y:S05]  /*3b90*/  BRA `(.L_x_13589) ;  /* 0x0000009000007947 */ /* 0x000fea0003800000 */
.L_x_13587:
[----:B-----5:R-:W-:-:S05]  /*3ba0*/  PRMT R27, RZ, 0x7610, R34 ;  /* 0x00007610ff1b7816 */ /* 0x020fca0000000022 */
[----:B------:R-:W-:Y:S01]  /*3bb0*/  FADD.FTZ R25, R27, R25 ;  /* 0x000000191b197221 */ /* 0x000fe20000010000 */
[----:B------:R-:W-:Y:S05]  /*3bc0*/  BRA `(.L_x_13588) ;  /* 0x0000004000007947 */ /* 0x000fea0003800000 */
.L_x_13586:
[----:B-----5:R-:W-:-:S05]  /*3bd0*/  PRMT R27, RZ, 0x7610, R30 ;  /* 0x00007610ff1b7816 */ /* 0x020fca000000001e */
[----:B------:R-:W-:Y:S01]  /*3be0*/  FADD.FTZ R25, R27, R25 ;  /* 0x000000191b197221 */ /* 0x000fe20000010000 */
[----:B------:R-:W-:-:S05]  /*3bf0*/  @P2 PRMT R27, RZ, 0x7610, R34 ;  /* 0x00007610ff1b2816 */ /* 0x000fca0000000022 */
[----:B------:R-:W-:-:S05]  /*3c00*/  @P2 FADD.FTZ R25, R27, R25 ;  /* 0x000000191b192221 */ /* 0x000fca0000010000 */
.L_x_13588:
[----:B------:R-:W-:-:S04]  /*3c10*/  F2FP.BF16.PACK_AB R27, RZ, R25 ;  /* 0x00000019ff1b723e */ /* 0x000fc800000010ff */
[----:B------:R-:W-:Y:S02]  /*3c20*/  PRMT R38, R38, 0x5410, R27 ;  /* 0x0000541026267816 */ /* 0x000fe4000000001b */
.L_x_13589:
[----:B------:R-:W-:Y:S01]  /*3c30*/  PRMT R55, RZ, 0x5410, R43 ;  /* 0x00005410ff377816 */ /* 0x000fe2000000002b */
[----:B------:R-:W-:Y:S05]  /*3c40*/  @P3 BRA `(.L_x_13590) ;  /* 0x0000008000003947 */ /* 0x000fea0003800000 */
[----:B------:R-:W-:-:S04]  /*3c50*/  ISETP.NE.U32.AND P4, PT, RZ, c[0x0][0x180], PT ;  /* 0x00006000ff007a0c */ /* 0x000fc80003f85070 */
[----:B------:R-:W-:-:S13]  /*3c60*/  ISETP.NE.AND.EX P4, PT, RZ, c[0x0][0x184], PT, P4 ;  /* 0x00006100ff007a0c */ /* 0x000fda0003f85340 */
[----:B------:R-:W-:Y:S05]  /*3c70*/  @P4 BRA `(.L_x_13591) ;  /* 0x0000002000004947 */ /* 0x000fea0003800000 */
[----:B------:R-:W-:Y:S05]  /*3c80*/  @P0 BRA `(.L_x_13592) ;  /* 0x0000008000000947 */ /* 0x000fea0003800000 */
[----:B------:R-:W-:Y:S05]  /*3c90*/  BRA `(.L_x_13593) ;  /* 0x0000009000007947 */ /* 0x000fea0003800000 */
.L_x_13591:
[----:B-----5:R-:W-:-:S05]  /*3ca0*/  PRMT R27, RZ, 0x5410, R35 ;  /* 0x00005410ff1b7816 */ /* 0x020fca0000000023 */
[----:B------:R-:W-:Y:S01]  /*3cb0*/  FADD.FTZ R55, R27, R55 ;  /* 0x000000371b377221 */ /* 0x000fe20000010000 */
[----:B------:R-:W-:Y:S05]  /*3cc0*/  BRA `(.L_x_13592) ;  /* 0x0000004000007947 */ /* 0x000fea0003800000 */
.L_x_13590:
[----:B-----5:R-:W-:-:S05]  /*3cd0*/  PRMT R27, RZ, 0x5410, R31 ;  /* 0x00005410ff1b7816 */ /* 0x020fca000000001f */
[----:B------:R-:W-:Y:S01]  /*3ce0*/  FADD.FTZ R55, R27, R55 ;  /* 0x000000371b377221 */ /* 0x000fe20000010000 */
[----:B------:R-:W-:-:S05]  /*3cf0*/  @P2 PRMT R27, RZ, 0x5410, R35 ;  /* 0x00005410ff1b2816 */ /* 0x000fca0000000023 */
[----:B------:R-:W-:-:S05]  /*3d00*/  @P2 FADD.FTZ R55, R27, R55 ;  /* 0x000000371b372221 */ /* 0x000fca0000010000 */
.L_x_13592:
[----:B------:R-:W-:-:S04]  /*3d10*/  F2FP.BF16.PACK_AB R27, RZ, R55 ;  /* 0x00000037ff1b723e */ /* 0x000fc800000010ff */
[----:B------:R-:W-:Y:S02]  /*3d20*/  PRMT R39, R27, 0x7610, R39 ;  /* 0x000076101b277816 */ /* 0x000fe40000000027 */
.L_x_13593:
[----:B------:R-:W-:Y:S01]  /*3d30*/  PRMT R27, RZ, 0x7610, R43 ;  /* 0x00007610ff1b7816 */ /* 0x000fe2000000002b */
[----:B------:R-:W-:Y:S05]  /*3d40*/  @P3 BRA `(.L_x_13594) ;  /* 0x0000008000003947 */ /* 0x000fea0003800000 */
[----:B------:R-:W-:-:S04]  /*3d50*/  ISETP.NE.U32.AND P2, PT, RZ, c[0x0][0x180], PT ;  /* 0x00006000ff007a0c */ /* 0x000fc80003f45070 */
[----:B------:R-:W-:-:S13]  /*3d60*/  ISETP.NE.AND.EX P2, PT, RZ, c[0x0][0x184], PT, P2 ;  /* 0x00006100ff007a0c */ /* 0x000fda0003f45320 */
[----:B------:R-:W-:Y:S05]  /*3d70*/  @P2 BRA `(.L_x_13595) ;  /* 0x0000002000002947 */ /* 0x000fea0003800000 */
[----:B------:R-:W-:Y:S05]  /*3d80*/  @P0 BRA `(.L_x_13596) ;  /* 0x0000008000000947 */ /* 0x000fea0003800000 */
[----:B------:R-:W-:Y:S05]  /*3d90*/  BRA `(.L_x_13597) ;  /* 0x0000009000007947 */ /* 0x000fea0003800000 */
.L_x_13595:
[----:B-----5:R-:W-:-:S05]  /*3da0*/  PRMT R40, RZ, 0x7610, R35 ;  /* 0x00007610ff287816 */ /* 0x020fca0000000023 */
[----:B------:R-:W-:Y:S01]  /*3db0*/  FADD.FTZ R27, R40, R27 ;  /* 0x0000001b281b7221 */ /* 0x000fe20000010000 */
[----:B------:R-:W-:Y:S05]  /*3dc0*/  BRA `(.L_x_13596) ;  /* 0x0000004000007947 */ /* 0x000fea0003800000 */
.L_x_13594:
[----:B-----5:R-:W-:-:S05]  /*3dd0*/  PRMT R40, RZ, 0x7610, R31 ;  /* 0x00007610ff287816 */ /* 0x020fca000000001f */
[----:B------:R-:W-:Y:S01]  /*3de0*/  FADD.FTZ R27, R40, R27 ;  /* 0x0000001b281b7221 */ /* 0x000fe20000010000 */
[----:B------:R-:W-:-:S05]  /*3df0*/  @P2 PRMT R40, RZ, 0x7610, R35 ;  /* 0x00007610ff282816 */ /* 0x000fca0000000023 */
[----:B------:R-:W-:-:S05]  /*3e00*/  @P2 FADD.FTZ R27, R40, R27 ;  /* 0x0000001b281b2221 */ /* 0x000fca0000010000 */
.L_x_13596:
[----:B------:R-:W-:-:S04]  /*3e10*/  F2FP.BF16.PACK_AB R40, RZ, R27 ;  /* 0x0000001bff28723e */ /* 0x000fc800000010ff */
[----:B------:R-:W-:Y:S02]  /*3e20*/  PRMT R39, R39, 0x5410, R40 ;  /* 0x0000541027277816 */ /* 0x000fe40000000028 */
.L_x_13597:
[----:B------:R-:W-:-:S04]  /*3e30*/  @P0 LEA R40, P2, R44, c[0x0][0x188], 0x4 ;  /* 0x000062002c280a11 */ /* 0x000fc800078420ff */
[C---:B------:R-:W-:Y:S02]  /*3e40*/  @P0 LEA.HI.X R41, R44.reuse, c[0x0][0x18c], RZ, 0x4, P2 ;  /* 0x000063002c290a11 */ /* 0x040fe400010f24ff */
[----:B------:R-:W-:-:S03]  /*3e50*/  IADD3 R44, R44, 0x20, RZ ;  /* 0x000000202c2c7810 */ /* 0x000fc60007ffe0ff */
[----:B------:R0:W-:Y:S04]  /*3e60*/  @P0 STG.E.128 [R40.64], R36 ;  /* 0x0000002428000986 */ /* 0x0001e8000c101d04 */
.L_x_13565:
[----:B------:R-:W-:Y:S05]  /*3e70*/  BSYNC B0 ;  /* 0x0000000000007941 */ /* 0x000fea0003800000 */
.L_x_13564:
        /* <DEDUP_REMOVED lines=9> */
[----:B------:R-:W-:-:S13]  /*3f10*/  ISETP.NE.AND.EX P2, PT, RZ, c[0x0][0x184], PT, P2 ;  /* 0x00006100ff007a0c */ /* 0x000fda0003f45320 */
[----:B--2---:R-:W-:-:S04]  /*3f20*/  @P2 LEA R8, P3, R44, c[0x0][0x180], 0x4 ;  /* 0x000060002c082a11 */ /* 0x004fc800078620ff */
[----:B------:R-:W-:-:S05]  /*3f30*/  @P2 LEA.HI.X R9, R44, c[0x0][0x184], RZ, 0x4, P3 ;  /* 0x000061002c092a11 */ /* 0x000fca00018f24ff */
[----:B------:R2:W5:Y:S02]  /*3f40*/  @P2 LDG.E.128 R32, [R8.64] ;  /* 0x0000000408202981 */ /* 0x000564000c1e1d00 */
[----:B--2---:R-:W-:-:S04]  /*3f50*/  IMAD.MOV.U32 R8, RZ, RZ, 0x10 ;  /* 0x00000010ff087424 */ /* 0x004fc800078e00ff */
[----:B------:R-:W-:-:S05]  /*3f60*/  IMAD.WIDE.U32 R8, R44, R8, c[0x0][0x170] ;  /* 0x00005c002c087625 */ /* 0x000fca00078e0008 */
[----:B01----:R-:W2:Y:S01]  /*3f70*/  LDG.E.128 R40, [R8.64] ;  /* 0x0000000408287981 */ /* 0x003ea2000c1e1d00 */
        /* <DEDUP_REMOVED lines=9> */
.L_x_13601:
[----:B-----5:R-:W-:-:S05]  /*4010*/  PRMT R8, RZ, 0x5410, R32 ;  /* 0x00005410ff087816 */ /* 0x020fca0000000020 */
[----:B------:R-:W-:Y:S01]  /*4020*/  FADD.FTZ R97, R8, R97 ;  /* 0x0000006108617221 */ /* 0x000fe20000010000 */
[----:B------:R-:W-:Y:S05]  /*4030*/  BRA `(.L_x_13602) ;  /* 0x0000004000007947 */ /* 0x000fea0003800000 */
.L_x_13600:
[----:B-----5:R-:W-:-:S05]  /*4040*/  PRMT R8, RZ, 0x5410, R28 ;  /* 0x00005410ff087816 */ /* 0x020fca000000001c */
[----:B------:R-:W-:Y:S01]  /*4050*/  FADD.FTZ R97, R8, R97 ;  /* 0x0000006108617221 */ /* 0x000fe20000010000 */
[----:B------:R-:W-:-:S05]  /*4060*/  @P2 PRMT R8, RZ, 0x5410, R32 ;  /* 0x00005410ff082816 */ /* 0x000fca0000000020 */
[----:B------:R-:W-:-:S05]  /*4070*/  @P2 FADD.FTZ R97, R8, R97 ;  /* 0x0000006108612221 */ /* 0x000fca0000010000 */
.L_x_13602:
[----:B------:R-:W-:-:S04]  /*4080*/  F2FP.BF16.PACK_AB R8, RZ, R97 ;  /* 0x00000061ff08723e */ /* 0x000fc800000010ff */
[----:B------:R-:W-:Y:S02]  /*4090*/  PRMT R36, R8, 0x7610, R36 ;  /* 0x0000761008247816 */ /* 0x000fe40000000024 */
.L_x_13603:
[----:B------:R-:W-:Y:S01]  /*40a0*/  PRMT R80, RZ, 0x7610, R40 ;  /* 0x00007610ff507816 */ /* 0x000fe20000000028 */
[----:B------:R-:W-:Y:S05]  /*40b0*/  @P3 BRA `(.L_x_13604) ;  /* 0x0000008000003947 */ /* 0x000fea0003800000 */
[----:B------:R-:W-:-:S04]  /*40c0*/  ISETP.NE.U32.AND P4, PT, RZ, c[0x0][0x180], PT ;  /* 0x00006000ff007a0c */ /* 0x000fc80003f85070 */
[----:B------:R-:W-:-:S13]  /*40d0*/  ISETP.NE.AND.EX P4, PT, RZ, c[0x0][0x184], PT, P4 ;  /* 0x00006100ff007a0c */ /* 0x000fda0003f85340 */
[----:B------:R-:W-:Y:S05]  /*40e0*/  @P4 BRA `(.L_x_13605) ;  /* 0x0000002000004947 */ /* 0x000fea0003800000 */
[----:B------:R-:W-:Y:S05]  /*40f0*/  @P0 BRA `(.L_x_13606) ;  /* 0x0000008000000947 */ /* 0x000fea0003800000 */
[----:B------:R-:W-:Y:S05]  /*4100*/  BRA `(.L_x_13607) ;  /* 0x0000009000007947 */ /* 0x000fea0003800000 */
.L_x_13605:
[----:B-----5:R-:W-:-:S05]  /*4110*/  PRMT R8, RZ, 0x7610, R32 ;  /* 0x00007610ff087816 */ /* 0x020fca0000000020 */
[----:B------:R-:W-:Y:S01]  /*4120*/  FADD.FTZ R80, R8, R80 ;  /* 0x0000005008507221 */ /* 0x000fe20000010000 */
[----:B------:R-:W-:Y:S05]  /*4130*/  BRA `(.L_x_13606) ;  /* 0x0000004000007947 */ /* 0x000fea0003800000 */
.L_x_13604:
[----:B-----5:R-:W-:-:S05]  /*4140*/  PRMT R8, RZ, 0x7610, R28 ;  /* 0x00007610ff087816 */ /* 0x020fca000000001c */
[----:B------:R-:W-:Y:S01]  /*4150*/  FADD.FTZ R80, R8, R80 ;  /* 0x0000005008507221 */ /* 0x000fe20000010000 */
[----:B------:R-:W-:-:S05]  /*4160*/  @P2 PRMT R8, RZ, 0x7610, R32 ;  /* 0x00007610ff082816 */ /* 0x000fca0000000020 */
[----:B------:R-:W-:-:S05]  /*4170*/  @P2 FADD.FTZ R80, R8, R80 ;  /* 0x0000005008502221 */ /* 0x000fca0000010000 */
.L_x_13606:
[----:B------:R-:W-:-:S04]  /*4180*/  F2FP.BF16.PACK_AB R8, RZ, R80 ;  /* 0x00000050ff08723e */ /* 0x000fc800000010ff */
[----:B------:R-:W-:Y:S02]  /*4190*/  PRMT R36, R36, 0x5410, R8 ;  /* 0x0000541024247816 */ /* 0x000fe40000000008 */
.L_x_13607:
[----:B------:R-:W-:Y:S01]  /*41a0*/  PRMT R81, RZ, 0x5410, R41 ;  /* 0x00005410ff517816 */ /* 0x000fe20000000029 */
[----:B------:R-:W-:Y:S05]  /*41b0*/  @P3 BRA `(.L_x_13608) ;  /* 0x0000008000003947 */ /* 0x000fea0003800000 */
[----:B------:R-:W-:-:S04]  /*41c0*/  ISETP.NE.U32.AND P4, PT, RZ, c[0x0][0x180], PT ;  /* 0x00006000ff007a0c */ /* 0x000fc80003f85070 */
[----:B------:R-:W-:-:S13]  /*41d0*/  ISETP.NE.AND.EX P4, PT, RZ, c[0x0][0x184], PT, P4 ;  /* 0x00006100ff007a0c */ /* 0x000fda0003f85340 */
[----:B------:R-:W-:Y:S05]  /*41e0*/  @P4 BRA `(.L_x_13609) ;  /* 0x0000002000004947 */ /* 0x000fea0003800000 */
[----:B------:R-:W-:Y:S05]  /*41f0*/  @P0 BRA `(.L_x_13610) ;  /* 0x0000008000000947 */ /* 0x000fea0003800000 */
[----:B------:R-:W-:Y:S05]  /*4200*/  BRA `(.L_x_13611) ;  /* 0x0000009000007947 */ /* 0x000fea0003800000 */
.L_x_13609:
[----:B-----5:R-:W-:-:S05]  /*4210*/  PRMT R8, RZ, 0x5410, R33 ;  /* 0x00005410ff087816 */ /* 0x020fca0000000021 */
[----:B------:R-:W-:Y:S01]  /*4220*/  FADD.FTZ R81, R8, R81 ;  /* 0x0000005108517221 */ /* 0x000fe20000010000 */
[----:B------:R-:W-:Y:S05]  /*4230*/  BRA `(.L_x_13610) ;  /* 0x0000004000007947 */ /* 0x000fea0003800000 */
.L_x_13608:
[----:B-----5:R-:W-:-:S05]  /*4240*/  PRMT R8, RZ, 0x5410, R29 ;  /* 0x00005410ff087816 */ /* 0x020fca000000001d */
[----:B------:R-:W-:Y:S01]  /*4250*/  FADD.FTZ R81, R8, R81 ;  /* 0x0000005108517221 */ /* 0x000fe20000010000 */
[----:B------:R-:W-:-:S05]  /*4260*/  @P2 PRMT R8, RZ, 0x5410, R33 ;  /* 0x00005410ff082816 */ /* 0x000fca0000000021 */
[----:B------:R-:W-:-:S05]  /*4270*/  @P2 FADD.FTZ R81, R8, R81 ;  /* 0x0000005108512221 */ /* 0x000fca0000010000 */
.L_x_13610:
[----:B------:R-:W-:-:S04]  /*4280*/  F2FP.BF16.PACK_AB R8, RZ, R81 ;  /* 0x00000051ff08723e */ /* 0x000fc800000010ff */
[----:B------:R-:W-:Y:S02]  /*4290*/  PRMT R37, R8, 0x7610, R37 ;  /* 0x0000761008257816 */ /* 0x000fe40000000025 */
.L_x_13611:
[----:B------:R-:W-:Y:S01]  /*42a0*/  PRMT R49, RZ, 0x7610, R41 ;  /* 0x00007610ff317816 */ /* 0x000fe20000000029 */
[----:B------:R-:W-:Y:S05]  /*42b0*/  @P3 BRA `(.L_x_13612) ;  /* 0x0000008000003947 */ /* 0x000fea0003800000 */
[----:B------:R-:W-:-:S04]  /*42c0*/  ISETP.NE.U32.AND P4, PT, RZ, c[0x0][0x180], PT ;  /* 0x00006000ff007a0c */ /* 0x000fc80003f85070 */
[----:B------:R-:W-:-:S13]  /*42d0*/  ISETP.NE.AND.EX P4, PT, RZ, c[0x0][0x184], PT, P4 ;  /* 0x00006100ff007a0c */ /* 0x000fda0003f85340 */
[----:B------:R-:W-:Y:S05]  /*42e0*/  @P4 BRA `(.L_x_13613) ;  /* 0x0000002000004947 */ /* 0x000fea0003800000 */
[----:B------:R-:W-:Y:S05]  /*42f0*/  @P0 BRA `(.L_x_13614) ;  /* 0x0000008000000947 */ /* 0x000fea0003800000 */
[----:B------:R-:W-:Y:S05]  /*4300*/  BRA `(.L_x_13615) ;  /* 0x0000009000007947 */ /* 0x000fea0003800000 */
.L_x_13613:
[----:B-----5:R-:W-:-:S05]  /*4310*/  PRMT R8, RZ, 0x7610, R33 ;  /* 0x00007610ff087816 */ /* 0x020fca0000000021 */
[----:B------:R-:W-:Y:S01]  /*4320*/  FADD.FTZ R49, R8, R49 ;  /* 0x0000003108317221 */ /* 0x000fe20000010000 */
[----:B------:R-:W-:Y:S05]  /*4330*/  BRA `(.L_x_13614) ;  /* 0x0000004000007947 */ /* 0x000fea0003800000 */
.L_x_13612:
[----:B-----5:R-:W-:-:S05]  /*4340*/  PRMT R8, RZ, 0x7610, R29 ;  /* 0x00007610ff087816 */ /* 0x020fca000000001d */
[----:B------:R-:W-:Y:S01]  /*4350*/  FADD.FTZ R49, R8, R49 ;  /* 0x0000003108317221 */ /* 0x000fe20000010000 */
[----:B------:R-:W-:-:S05]  /*4360*/  @P2 PRMT R8, RZ, 0x7610, R33 ;  /* 0x00007610ff082816 */ /* 0x000fca0000000021 */
[----:B------:R-:W-:-:S05]  /*4370*/  @P2 FADD.FTZ R49, R8, R49 ;  /* 0x0000003108312221 */ /* 0x000fca0000010000 */
.L_x_13614:
[----:B------:R-:W-:-:S04]  /*4380*/  F2FP.BF16.PACK_AB R8, RZ, R49 ;  /* 0x00000031ff08723e */ /* 0x000fc800000010ff */
[----:B------:R-:W-:Y:S02]  /*4390*/  PRMT R37, R37, 0x5410, R8 ;  /* 0x0000541025257816 */ /* 0x000fe40000000008 */
.L_x_13615:
[----:B------:R-:W-:Y:S01]  /*43a0*/  PRMT R50, RZ, 0x5410, R42 ;  /* 0x00005410ff327816 */ /* 0x000fe2000000002a */
[----:B------:R-:W-:Y:S05]  /*43b0*/  @P3 BRA `(.L_x_13616) ;  /* 0x0000008000003947 */ /* 0x000fea0003800000 */
[----:B------:R-:W-:-:S04]  /*43c0*/  ISETP.NE.U32.AND P4, PT, RZ, c[0x0][0x180], PT ;  /* 0x00006000ff007a0c */ /* 0x000fc80003f85070 */
[----:B------:R-:W-:-:S13]  /*43d0*/  ISETP.NE.AND.EX P4, PT, RZ, c[0x0][0x184], PT, P4 ;  /* 0x00006100ff007a0c */ /* 0x000fda0003f85340 */
[----:B------:R-:W-:Y:S05]  /*43e0*/  @P4 BRA `(.L_x_13617) ;  /* 0x0000002000004947 */ /* 0x000fea0003800000 */
[----:B------:R-:W-:Y:S05]  /*43f0*/  @P0 BRA `(.L_x_13618) ;  /* 0x0000008000000947 */ /* 0x000fea0003800000 */
[----:B------:R-:W-:Y:S05]  /*4400*/  BRA `(.L_x_13619) ;  /* 0x0000009000007947 */ /* 0x000fea0003800000 */
.L_x_13617:
[----:B-----5:R-:W-:-:S05]  /*4410*/  PRMT R8, RZ, 0x5410, R34 ;  /* 0x00005410ff087816 */ /* 0x020fca0000000022 */
[----:B------:R-:W-:Y:S01]  /*4420*/  FADD.FTZ R50, R8, R50 ;  /* 0x0000003208327221 */ /* 0x000fe20000010000 */
[----:B------:R-:W-:Y:S05]  /*4430*/  BRA `(.L_x_13618) ;  /* 0x0000004000007947 */ /* 0x000fea0003800000 */
.L_x_13616:
[----:B-----5:R-:W-:-:S05]  /*4440*/  PRMT R8, RZ, 0x5410, R30 ;  /* 0x00005410ff087816 */ /* 0x020fca000000001e */
[----:B------:R-:W-:Y:S01]  /*4450*/  FADD.FTZ R50, R8, R50 ;  /* 0x0000003208327221 */ /* 0x000fe20000010000 */
[----:B------:R-:W-:-:S05]  /*4460*/  @P2 PRMT R8, RZ, 0x5410, R34 ;  /* 0x00005410ff082816 */ /* 0x000fca0000000022 */
[----:B------:R-:W-:-:S05]  /*4470*/  @P2 FADD.FTZ R50, R8, R50 ;  /* 0x0000003208322221 */ /* 0x000fca0000010000 */
.L_x_13618:
[----:B------:R-:W-:-:S04]  /*4480*/  F2FP.BF16.PACK_AB R8, RZ, R50 ;  /* 0x00000032ff08723e */ /* 0x000fc800000010ff */
[----:B------:R-:W-:Y:S02]  /*4490*/  PRMT R38, R8, 0x7610, R38 ;  /* 0x0000761008267816 */ /* 0x000fe40000000026 */
.L_x_13619:
[----:B------:R-:W-:Y:S01]  /*44a0*/  PRMT R8, RZ, 0x7610, R42 ;  /* 0x00007610ff087816 */ /* 0x000fe2000000002a */
[----:B------:R-:W-:Y:S05]  /*44b0*/  @P3 BRA `(.L_x_13620) ;  /* 0x0000008000003947 */ /* 0x000fea0003800000 */
[----:B------:R-:W-:-:S04]  /*44c0*/  ISETP.NE.U32.AND P4, PT, RZ, c[0x0][0x180], PT ;  /* 0x00006000ff007a0c */ /* 0x000fc80003f85070 */
[----:B------:R-:W-:-:S13]  /*44d0*/  ISETP.NE.AND.EX P4, PT, RZ, c[0x0][0x184], PT, P4 ;  /* 0x00006100ff007a0c */ /* 0x000fda0003f85340 */
[----:B------:R-:W-:Y:S05]  /*44e0*/  @P4 BRA `(.L_x_13621) ;  /* 0x0000002000004947 */ /* 0x000fea0003800000 */
[----:B------:R-:W-:Y:S05]  /*44f0*/  @P0 BRA `(.L_x_13622) ;  /* 0x0000008000000947 */ /* 0x000fea0003800000 */
[----:B------:R-:W-:Y:S05]  /*4500*/  BRA `(.L_x_13623) ;  /* 0x0000009000007947 */ /* 0x000fea0003800000 */
.L_x_13621:
[----:B-----5:R-:W-:-:S05]  /*4510*/  PRMT R9, RZ, 0x7610, R34 ;  /* 0x00007610ff097816 */ /* 0x020fca0000000022 */
[----:B------:R-:W-:Y:S01]  /*4520*/  FADD.FTZ R8, R9, R8 ;  /* 0x0000000809087221 */ /* 0x000fe20000010000 */
[----:B------:R-:W-:Y:S05]  /*4530*/  BRA `(.L_x_13622) ;  /* 0x0000004000007947 */ /* 0x000fea0003800000 */
.L_x_13620:
[----:B-----5:R-:W-:-:S05]  /*4540*/  PRMT R9, RZ, 0x7610, R30 ;  /* 0x00007610ff097816 */ /* 0x020fca000000001e */
[----:B------:R-:W-:Y:S01]  /*4550*/  FADD.FTZ R8, R9, R8 ;  /* 0x0000000809087221 */ /* 0x000fe20000010000 */
[----:B------:R-:W-:-:S05]  /*4560*/  @P2 PRMT R9, RZ, 0x7610, R34 ;  /* 0x00007610ff092816 */ /* 0x000fca0000000022 */
[----:B------:R-:W-:-:S05]  /*4570*/  @P2 FADD.FTZ R8, R9, R8 ;  /* 0x0000000809082221 */ /* 0x000fca0000010000 */
.L_x_13622:
[----:B------:R-:W-:-:S04]  /*4580*/  F2FP.BF16.PACK_AB R9, RZ, R8 ;  /* 0x00000008ff09723e */ /* 0x000fc800000010ff */
[----:B------:R-:W-:Y:S02]  /*4590*/  PRMT R38, R38, 0x5410, R9 ;  /* 0x0000541026267816 */ /* 0x000fe40000000009 */
.L_x_13623:
[----:B------:R-:W-:Y:S01]  /*45a0*/  PRMT R57, RZ, 0x5410, R43 ;  /* 0x00005410ff397816 */ /* 0x000fe2000000002b */
[----:B------:R-:W-:Y:S05]  /*45b0*/  @P3 BRA `(.L_x_13624) ;  /* 0x0000008000003947 */ /* 0x000fea0003800000 */
[----:B------:R-:W-:-:S04]  /*45c0*/  ISETP.NE.U32.AND P4, PT, RZ, c[0x0][0x180], PT ;  /* 0x00006000ff007a0c */ /* 0x000fc80003f85070 */
[----:B------:R-:W-:-:S13]  /*45d0*/  ISETP.NE.AND.EX P4, PT, RZ, c[0x0][0x184], PT, P4 ;  /* 0x00006100ff007a0c */ /* 0x000fda0003f85340 */
[----:B------:R-:W-:Y:S05]  /*45e0*/  @P4 BRA `(.L_x_13625) ;  /* 0x0000002000004947 */ /* 0x000fea0003800000 */
[----:B------:R-:W-:Y:S05]  /*45f0*/  @P0 BRA `(.L_x_13626) ;  /* 0x0000008000000947 */ /* 0x000fea0003800000 */
[----:B------:R-:W-:Y:S05]  /*4600*/  BRA `(.L_x_13627) ;  /* 0x0000009000007947 */ /* 0x000fea0003800000 */
.L_x_13625:
[----:B-----5:R-:W-:-:S05]  /*4610*/  PRMT R9, RZ, 0x5410, R35 ;  /* 0x00005410ff097816 */ /* 0x020fca0000000023 */
[----:B------:R-:W-:Y:S01]  /*4620*/  FADD.FTZ R57, R9, R57 ;  /* 0x0000003909397221 */ /* 0x000fe20000010000 */
[----:B------:R-:W-:Y:S05]  /*4630*/  BRA `(.L_x_13626) ;  /* 0x0000004000007947 */ /* 0x000fea0003800000 */
.L_x_13624:
[----:B-----5:R-:W-:-:S05]  /*4640*/  PRMT R9, RZ, 0x5410, R31 ;  /* 0x00005410ff097816 */ /* 0x020fca000000001f */
[----:B------:R-:W-:Y:S01]  /*4650*/  FADD.FTZ R57, R9, R57 ;  /* 0x0000003909397221 */ /* 0x000fe20000010000 */
[----:B------:R-:W-:-:S05]  /*4660*/  @P2 PRMT R9, RZ, 0x5410, R35 ;  /* 0x00005410ff092816 */ /* 0x000fca0000000023 */
[----:B------:R-:W-:-:S05]  /*4670*/  @P2 FADD.FTZ R57, R9, R57 ;  /* 0x0000003909392221 */ /* 0x000fca0000010000 */
.L_x_13626:
[----:B------:R-:W-:-:S04]  /*4680*/  F2FP.BF16.PACK_AB R9, RZ, R57 ;  /* 0x00000039ff09723e */ /* 0x000fc800000010ff */
[----:B------:R-:W-:Y:S02]  /*4690*/  PRMT R39, R9, 0x7610, R39 ;  /* 0x0000761009277816 */ /* 0x000fe40000000027 */
.L_x_13627:
[----:B------:R-:W-:Y:S01]  /*46a0*/  PRMT R9, RZ, 0x7610, R43 ;  /* 0x00007610ff097816 */ /* 0x000fe2000000002b */
[----:B------:R-:W-:Y:S05]  /*46b0*/  @P3 BRA `(.L_x_13628) ;  /* 0x0000008000003947 */ /* 0x000fea0003800000 */
[----:B------:R-:W-:-:S04]  /*46c0*/  ISETP.NE.U32.AND P2, PT, RZ, c[0x0][0x180], PT ;  /* 0x00006000ff007a0c */ /* 0x000fc80003f45070 */
[----:B------:R-:W-:-:S13]  /*46d0*/  ISETP.NE.AND.EX P2, PT, RZ, c[0x0][0x184], PT, P2 ;  /* 0x00006100ff007a0c */ /* 0x000fda0003f45320 */
[----:B------:R-:W-:Y:S05]  /*46e0*/  @P2 BRA `(.L_x_13629) ;  /* 0x0000002000002947 */ /* 0x000fea0003800000 */
[----:B------:R-:W-:Y:S05]  /*46f0*/  @P0 BRA `(.L_x_13630) ;  /* 0x0000008000000947 */ /* 0x000fea0003800000 */
[----:B------:R-:W-:Y:S05]  /*4700*/  BRA `(.L_x_13631) ;  /* 0x0000009000007947 */ /* 0x000fea0003800000 */
.L_x_13629:
[----:B-----5:R-:W-:-:S05]  /*4710*/  PRMT R40, RZ, 0x7610, R35 ;  /* 0x00007610ff287816 */ /* 0x020fca0000000023 */
[----:B------:R-:W-:Y:S01]  /*4720*/  FADD.FTZ R9, R40, R9 ;  /* 0x0000000928097221 */ /* 0x000fe20000010000 */
[----:B------:R-:W-:Y:S05]  /*4730*/  BRA `(.L_x_13630) ;  /* 0x0000004000007947 */ /* 0x000fea0003800000 */
.L_x_13628:
[----:B-----5:R-:W-:-:S05]  /*4740*/  PRMT R40, RZ, 0x7610, R31 ;  /* 0x00007610ff287816 */ /* 0x020fca000000001f */
[----:B------:R-:W-:Y:S01]  /*4750*/  FADD.FTZ R9, R40, R9 ;  /* 0x0000000928097221 */ /* 0x000fe20000010000 */
[----:B------:R-:W-:-:S05]  /*4760*/  @P2 PRMT R40, RZ, 0x7610, R35 ;  /* 0x00007610ff282816 */ /* 0x000fca0000000023 */
[----:B------:R-:W-:-:S05]  /*4770*/  @P2 FADD.FTZ R9, R40, R9 ;  /* 0x0000000928092221 */ /* 0x000fca0000010000 */
.L_x_13630:
[----:B------:R-:W-:-:S04]  /*4780*/  F2FP.BF16.PACK_AB R40, RZ, R9 ;  /* 0x00000009ff28723e */ /* 0x000fc800000010ff */
[----:B------:R-:W-:Y:S02]  /*4790*/  PRMT R39, R39, 0x5410, R40 ;  /* 0x0000541027277816 */ /* 0x000fe40000000028 */
.L_x_13631:
[----:B------:R-:W-:-:S04]  /*47a0*/  @P0 LEA R40, P2, R44, c[0x0][0x188], 0x4 ;  /* 0x000062002c280a11 */ /* 0x000fc800078420ff */
[C---:B------:R-:W-:Y:S02]  /*47b0*/  @P0 LEA.HI.X R41, R44.reuse, c[0x0][0x18c], RZ, 0x4, P2 ;  /* 0x000063002c290a11 */ /* 0x040fe400010f24ff */
[----:B------:R-:W-:-:S03]  /*47c0*/  IADD3 R44, R44, 0x20, RZ ;  /* 0x000000202c2c7810 */ /* 0x000fc60007ffe0ff */
[----:B------:R0:W-:Y:S04]  /*47d0*/  @P0 STG.E.128 [R40.64], R36 ;  /* 0x0000002428000986 */ /* 0x0001e8000c101d04 */
.L_x_13599:
[----:B------:R-:W-:Y:S05]  /*47e0*/  BSYNC B0 ;  /* 0x0000000000007941 */ /* 0x000fea0003800000 */
.L_x_13598:
        /* <DEDUP_REMOVED lines=25> */
.L_x_13635:
[----:B-----5:R-:W-:-:S05]  /*4980*/  PRMT R10, RZ, 0x5410, R32 ;  /* 0x00005410ff0a7816 */ /* 0x020fca0000000020 */
[----:B------:R-:W-:Y:S01]  /*4990*/  FADD.FTZ R98, R10, R98 ;  /* 0x000000620a627221 */ /* 0x000fe20000010000 */
[----:B------:R-:W-:Y:S05]  /*49a0*/  BRA `(.L_x_13636) ;  /* 0x0000004000007947 */ /* 0x000fea0003800000 */
.L_x_13634:
[----:B-----5:R-:W-:-:S05]  /*49b0*/  PRMT R10, RZ, 0x5410, R28 ;  /* 0x00005410ff0a7816 */ /* 0x020fca000000001c */
[----:B------:R-:W-:Y:S01]  /*49c0*/  FADD.FTZ R98, R10, R98 ;  /* 0x000000620a627221 */ /* 0x000fe20000010000 */
[----:B------:R-:W-:-:S05]  /*49d0*/  @P2 PRMT R10, RZ, 0x5410, R32 ;  /* 0x00005410ff0a2816 */ /* 0x000fca0000000020 */
[----:B------:R-:W-:-:S05]  /*49e0*/  @P2 FADD.FTZ R98, R10, R98 ;  /* 0x000000620a622221 */ /* 0x000fca0000010000 */
.L_x_13636:
[----:B------:R-:W-:-:S04]  /*49f0*/  F2FP.BF16.PACK_AB R10, RZ, R98 ;  /* 0x00000062ff0a723e */ /* 0x000fc800000010ff */
[----:B------:R-:W-:Y:S02]  /*4a00*/  PRMT R36, R10, 0x7610, R36 ;  /* 0x000076100a247816 */ /* 0x000fe40000000024 */
.L_x_13637:
[----:B------:R-:W-:Y:S01]  /*4a10*/  PRMT R82, RZ, 0x7610, R40 ;  /* 0x00007610ff527816 */ /* 0x000fe20000000028 */
[----:B------:R-:W-:Y:S05]  /*4a20*/  @P3 BRA `(.L_x_13638) ;  /* 0x0000008000003947 */ /* 0x000fea0003800000 */
[----:B------:R-:W-:-:S04]  /*4a30*/  ISETP.NE.U32.AND P4, PT, RZ, c[0x0][0x180], PT ;  /* 0x00006000ff007a0c */ /* 0x000fc80003f85070 */
[----:B------:R-:W-:-:S13]  /*4a40*/  ISETP.NE.AND.EX P4, PT, RZ, c[0x0][0x184], PT, P4 ;  /* 0x00006100ff007a0c */ /* 0x000fda0003f85340 */
[----:B------:R-:W-:Y:S05]  /*4a50*/  @P4 BRA `(.L_x_13639) ;  /* 0x0000002000004947 */ /* 0x000fea0003800000 */
[----:B------:R-:W-:Y:S05]  /*4a60*/  @P0 BRA `(.L_x_13640) ;  /* 0x0000008000000947 */ /* 0x000fea0003800000 */
[----:B------:R-:W-:Y:S05]  /*4a70*/  BRA `(.L_x_13641) ;  /* 0x0000009000007947 */ /* 0x000fea0003800000 */
.L_x_13639:
[----:B-----5:R-:W-:-:S05]  /*4a80*/  PRMT R10, RZ, 0x7610, R32 ;  /* 0x00007610ff0a7816 */ /* 0x020fca0000000020 */
[----:B------:R-:W-:Y:S01]  /*4a90*/  FADD.FTZ R82, R10, R82 ;  /* 0x000000520a527221 */ /* 0x000fe20000010000 */
[----:B------:R-:W-:Y:S05]  /*4aa0*/  BRA `(.L_x_13640) ;  /* 0x0000004000007947 */ /* 0x000fea0003800000 */
.L_x_13638:
[----:B-----5:R-:W-:-:S05]  /*4ab0*/  PRMT R10, RZ, 0x7610, R28 ;  /* 0x00007610ff0a7816 */ /* 0x020fca000000001c */
[----:B------:R-:W-:Y:S01]  /*4ac0*/  FADD.FTZ R82, R10, R82 ;  /* 0x000000520a527221 */ /* 0x000fe20000010000 */
[----:B------:R-:W-:-:S05]  /*4ad0*/  @P2 PRMT R10, RZ, 0x7610, R32 ;  /* 0x00007610ff0a2816 */ /* 0x000fca0000000020 */
[----:B------:R-:W-:-:S05]  /*4ae0*/  @P2 FADD.FTZ R82, R10, R82 ;  /* 0x000000520a522221 */ /* 0x000fca0000010000 */
.L_x_13640:
[----:B------:R-:W-:-:S04]  /*4af0*/  F2FP.BF16.PACK_AB R10, RZ, R82 ;  /* 0x00000052ff0a723e */ /* 0x000fc800000010ff */
[----:B------:R-:W-:Y:S02]  /*4b00*/  PRMT R36, R36, 0x5410, R10 ;  /* 0x0000541024247816 */ /* 0x000fe4000000000a */
.L_x_13641:
[----:B------:R-:W-:Y:S01]  /*4b10*/  PRMT R83, RZ, 0x5410, R41 ;  /* 0x00005410ff537816 */ /* 0x000fe20000000029 */
[----:B------:R-:W-:Y:S05]  /*4b20*/  @P3 BRA `(.L_x_13642) ;  /* 0x0000008000003947 */ /* 0x000fea0003800000 */
[----:B------:R-:W-:-:S04]  /*4b30*/  ISETP.NE.U32.AND P4, PT, RZ, c[0x0][0x180], PT ;  /* 0x00006000ff007a0c */ /* 0x000fc80003f85070 */
[----:B------:R-:W-:-:S13]  /*4b40*/  ISETP.NE.AND.EX P4, PT, RZ, c[0x0][0x184], PT, P4 ;  /* 0x00006100ff007a0c */ /* 0x000fda0003f85340 */
[----:B------:R-:W-:Y:S05]  /*4b50*/  @P4 BRA `(.L_x_13643) ;  /* 0x0000002000004947 */ /* 0x000fea0003800000 */
[----:B------:R-:W-:Y:S05]  /*4b60*/  @P0 BRA `(.L_x_13644) ;  /* 0x0000008000000947 */ /* 0x000fea0003800000 */
[----:B------:R-:W-:Y:S05]  /*4b70*/  BRA `(.L_x_13645) ;  /* 0x0000009000007947 */ /* 0x000fea0003800000 */
.L_x_13643:
[----:B-----5:R-:W-:-:S05]  /*4b80*/  PRMT R10, RZ, 0x5410, R33 ;  /* 0x00005410ff0a7816 */ /* 0x020fca0000000021 */
[----:B------:R-:W-:Y:S01]  /*4b90*/  FADD.FTZ R83, R10, R83 ;  /* 0x000000530a537221 */ /* 0x000fe20000010000 */
[----:B------:R-:W-:Y:S05]  /*4ba0*/  BRA `(.L_x_13644) ;  /* 0x0000004000007947 */ /* 0x000fea0003800000 */
.L_x_13642:
[----:B-----5:R-:W-:-:S05]  /*4bb0*/  PRMT R10, RZ, 0x5410, R29 ;  /* 0x00005410ff0a7816 */ /* 0x020fca000000001d */
[----:B------:R-:W-:Y:S01]  /*4bc0*/  FADD.FTZ R83, R10, R83 ;  /* 0x000000530a537221 */ /* 0x000fe20000010000 */
[----:B------:R-:W-:-:S05]  /*4bd0*/  @P2 PRMT R10, RZ, 0x5410, R33 ;  /* 0x00005410ff0a2816 */ /* 0x000fca0000000021 */
[----:B------:R-:W-:-:S05]  /*4be0*/  @P2 FADD.FTZ R83, R10, R83 ;  /* 0x000000530a532221 */ /* 0x000fca0000010000 */
.L_x_13644:
[----:B------:R-:W-:-:S04]  /*4bf0*/  F2FP.BF16.PACK_AB R10, RZ, R83 ;  /* 0x00000053ff0a723e */ /* 0x000fc800000010ff */
[----:B------:R-:W-:Y:S02]  /*4c00*/  PRMT R37, R10, 0x7610, R37 ;  /* 0x000076100a257816 */ /* 0x000fe40000000025 */
.L_x_13645:
[----:B------:R-:W-:Y:S01]  /*4c10*/  PRMT R52, RZ, 0x7610, R41 ;  /* 0x00007610ff347816 */ /* 0x000fe20000000029 */
[----:B------:R-:W-:Y:S05]  /*4c20*/  @P3 BRA `(.L_x_13646) ;  /* 0x0000008000003947 */ /* 0x000fea0003800000 */
[----:B------:R-:W-:-:S04]  /*4c30*/  ISETP.NE.U32.AND P4, PT, RZ, c[0x0][0x180], PT ;  /* 0x00006000ff007a0c */ /* 0x000fc80003f85070 */
[----:B------:R-:W-:-:S13]  /*4c40*/  ISETP.NE.AND.EX P4, PT, RZ, c[0x0][0x184], PT, P4 ;  /* 0x00006100ff007a0c */ /* 0x000fda0003f85340 */
[----:B------:R-:W-:Y:S05]  /*4c50*/  @P4 BRA `(.L_x_13647) ;  /* 0x0000002000004947 */ /* 0x000fea0003800000 */
[----:B------:R-:W-:Y:S05]  /*4c60*/  @P0 BRA `(.L_x_13648) ;  /* 0x0000008000000947 */ /* 0x000fea0003800000 */
[----:B------:R-:W-:Y:S05]  /*4c70*/  BRA `(.L_x_13649) ;  /* 0x0000009000007947 */ /* 0x000fea0003800000 */
.L_x_13647:
[----:B-----5:R-:W-:-:S05]  /*4c80*/  PRMT R10, RZ, 0x7610, R33 ;  /* 0x00007610ff0a7816 */ /* 0x020fca0000000021 */
[----:B------:R-:W-:Y:S01]  /*4c90*/  FADD.FTZ R52, R10, R52 ;  /* 0x000000340a347221 */ /* 0x000fe20000010000 */
[----:B------:R-:W-:Y:S05]  /*4ca0*/  BRA `(.L_x_13648) ;  /* 0x0000004000007947 */ /* 0x000fea0003800000 */
.L_x_13646:
[----:B-----5:R-:W-:-:S05]  /*4cb0*/  PRMT R10, RZ, 0x7610, R29 ;  /* 0x00007610ff0a7816 */ /* 0x020fca000000001d */
[----:B------:R-:W-:Y:S01]  /*4cc0*/  FADD.FTZ R52, R10, R52 ;  /* 0x000000340a347221 */ /* 0x000fe20000010000 */
[----:B------:R-:W-:-:S05]  /*4cd0*/  @P2 PRMT R10, RZ, 0x7610, R33 ;  /* 0x00007610ff0a2816 */ /* 0x000fca0000000021 */
[----:B------:R-:W-:-:S05]  /*4ce0*/  @P2 FADD.FTZ R52, R10, R52 ;  /* 0x000000340a342221 */ /* 0x000fca0000010000 */
.L_x_13648:
[----:B------:R-:W-:-:S04]  /*4cf0*/  F2FP.BF16.PACK_AB R10, RZ, R52 ;  /* 0x00000034ff0a723e */ /* 0x000fc800000010ff */
[----:B------:R-:W-:Y:S02]  /*4d00*/  PRMT R37, R37, 0x5410, R10 ;  /* 0x0000541025257816 */ /* 0x000fe4000000000a */
.L_x_13649:
[----:B------:R-:W-:Y:S01]  /*4d10*/  PRMT R54, RZ, 0x5410, R42 ;  /* 0x00005410ff367816 */ /* 0x000fe2000000002a */
[----:B------:R-:W-:Y:S05]  /*4d20*/  @P3 BRA `(.L_x_13650) ;  /* 0x0000008000003947 */ /* 0x000fea0003800000 */
[----:B------:R-:W-:-:S04]  /*4d30*/  ISETP.NE.U32.AND P4, PT, RZ, c[0x0][0x180], PT ;  /* 0x00006000ff007a0c */ /* 0x000fc80003f85070 */
[----:B------:R-:W-:-:S13]  /*4d40*/  ISETP.NE.AND.EX P4, PT, RZ, c[0x0][0x184], PT, P4 ;  /* 0x00006100ff007a0c */ /* 0x000fda0003f85340 */
[----:B------:R-:W-:Y:S05]  /*4d50*/  @P4 BRA `(.L_x_13651) ;  /* 0x0000002000004947 */ /* 0x000fea0003800000 */
[----:B------:R-:W-:Y:S05]  /*4d60*/  @P0 BRA `(.L_x_13652) ;  /* 0x0000008000000947 */ /* 0x000fea0003800000 */
[----:B------:R-:W-:Y:S05]  /*4d70*/  BRA `(.L_x_13653) ;  /* 0x0000009000007947 */ /* 0x000fea0003800000 */
.L_x_13651:
[----:B-----5:R-:W-:-:S05]  /*4d80*/  PRMT R10, RZ, 0x5410, R34 ;  /* 0x00005410ff0a7816 */ /* 0x020fca0000000022 */
[----:B------:R-:W-:Y:S01]  /*4d90*/  FADD.FTZ R54, R10, R54 ;  /* 0x000000360a367221 */ /* 0x000fe20000010000 */
[----:B------:R-:W-:Y:S05]  /*4da0*/  BRA `(.L_x_13652) ;  /* 0x0000004000007947 */ /* 0x000fea0003800000 */
.L_x_13650:
[----:B-----5:R-:W-:-:S05]  /*4db0*/  PRMT R10, RZ, 0x5410, R30 ;  /* 0x00005410ff0a7816 */ /* 0x020fca000000001e */
[----:B------:R-:W-:Y:S01]  /*4dc0*/  FADD.FTZ R54, R10, R54 ;  /* 0x000000360a367221 */ /* 0x000fe20000010000 */
[----:B------:R-:W-:-:S05]  /*4dd0*/  @P2 PRMT R10, RZ, 0x5410, R34 ;  /* 0x00005410ff0a2816 */ /* 0x000fca0000000022 */
[----:B------:R-:W-:-:S05]  /*4de0*/  @P2 FADD.FTZ R54, R10, R54 ;  /* 0x000000360a362221 */ /* 0x000fca0000010000 */
.L_x_13652:
[----:B------:R-:W-:-:S04]  /*4df0*/  F2FP.BF16.PACK_AB R10, RZ, R54 ;  /* 0x00000036ff0a723e */ /* 0x000fc800000010ff */
[----:B------:R-:W-:Y:S02]  /*4e00*/  PRMT R38, R10, 0x7610, R38 ;  /* 0x000076100a267816 */ /* 0x000fe40000000026 */
.L_x_13653:
[----:B------:R-:W-:Y:S01]  /*4e10*/  PRMT R10, RZ, 0x7610, R42 ;  /* 0x00007610ff0a7816 */ /* 0x000fe2000000002a */
[----:B------:R-:W-:Y:S05]  /*4e20*/  @P3 BRA `(.L_x_13654) ;  /* 0x0000008000003947 */ /* 0x000fea0003800000 */
[----:B------:R-:W-:-:S04]  /*4e30*/  ISETP.NE.U32.AND P4, PT, RZ, c[0x0][0x180], PT ;  /* 0x00006000ff007a0c */ /* 0x000fc80003f85070 */
[----:B------:R-:W-:-:S13]  /*4e40*/  ISETP.NE.AND.EX P4, PT, RZ, c[0x0][0x184], PT, P4 ;  /* 0x00006100ff007a0c */ /* 0x000fda0003f85340 */
[----:B------:R-:W-:Y:S05]  /*4e50*/  @P4 BRA `(.L_x_13655) ;  /* 0x0000002000004947 */ /* 0x000fea0003800000 */
[----:B------:R-:W-:Y:S05]  /*4e60*/  @P0 BRA `(.L_x_13656) ;  /* 0x0000008000000947 */ /* 0x000fea0003800000 */
[----:B------:R-:W-:Y:S05]  /*4e70*/  BRA `(.L_x_13657) ;  /* 0x0000009000007947 */ /* 0x000fea0003800000 */
.L_x_13655:
[----:B-----5:R-:W-:-:S05]  /*4e80*/  PRMT R11, RZ, 0x7610, R34 ;  /* 0x00007610ff0b7816 */ /* 0x020fca0000000022 */
[----:B------:R-:W-:Y:S01]  /*4e90*/  FADD.FTZ R10, R11, R10 ;  /* 0x0000000a0b0a7221 */ /* 0x000fe20000010000 */
[----:B------:R-:W-:Y:S05]  /*4ea0*/  BRA `(.L_x_13656) ;  /* 0x0000004000007947 */ /* 0x000fea0003800000 */
.L_x_13654:
[----:B-----5:R-:W-:-:S05]  /*4eb0*/  PRMT R11, RZ, 0x7610, R30 ;  /* 0x00007610ff0b7816 */ /* 0x020fca000000001e */
[----:B------:R-:W-:Y:S01]  /*4ec0*/  FADD.FTZ R10, R11, R10 ;  /* 0x0000000a0b0a7221 */ /* 0x000fe20000010000 */
[----:B------:R-:W-:-:S05]  /*4ed0*/  @P2 PRMT R11, RZ, 0x7610, R34 ;  /* 0x00007610ff0b2816 */ /* 0x000fca0000000022 */
[----:B------:R-:W-:-:S05]  /*4ee0*/  @P2 FADD.FTZ R10, R11, R10 ;  /* 0x0000000a0b0a2221 */ /* 0x000fca0000010000 */
.L_x_13656:
[----:B------:R-:W-:-:S04]  /*4ef0*/  F2FP.BF16.PACK_AB R11, RZ, R10 ;  /* 0x0000000aff0b723e */ /* 0x000fc800000010ff */
[----:B------:R-:W-:Y:S02]  /*4f00*/  PRMT R38, R38, 0x5410, R11 ;  /* 0x0000541026267816 */ /* 0x000fe4000000000b */
.L_x_13657:
[----:B------:R-:W-:Y:S01]  /*4f10*/  PRMT R59, RZ, 0x5410, R43 ;  /* 0x00005410ff3b7816 */ /* 0x000fe2000000002b */
[----:B------:R-:W-:Y:S05]  /*4f20*/  @P3 BRA `(.L_x_13658) ;  /* 0x0000008000003947 */ /* 0x000fea0003800000 */
[----:B------:R-:W-:-:S04]  /*4f30*/  ISETP.NE.U32.AND P4, PT, RZ, c[0x0][0x180], PT ;  /* 0x00006000ff007a0c */ /* 0x000fc80003f85070 */
[----:B------:R-:W-:-:S13]  /*4f40*/  ISETP.NE.AND.EX P4, PT, RZ, c[0x0][0x184], PT, P4 ;  /* 0x00006100ff007a0c */ /* 0x000fda0003f85340 */
[----:B------:R-:W-:Y:S05]  /*4f50*/  @P4 BRA `(.L_x_13659) ;  /* 0x0000002000004947 */ /* 0x000fea0003800000 */
[----:B------:R-:W-:Y:S05]  /*4f60*/  @P0 BRA `(.L_x_13660) ;  /* 0x0000008000000947 */ /* 0x000fea0003800000 */
[----:B------:R-:W-:Y:S05]  /*4f70*/  BRA `(.L_x_13661) ;  /* 0x0000009000007947 */ /* 0x000fea0003800000 */
.L_x_13659:
[----:B-----5:R-:W-:-:S05]  /*4f80*/  PRMT R11, RZ, 0x5410, R35 ;  /* 0x00005410ff0b7816 */ /* 0x020fca0000000023 */
[----:B------:R-:W-:Y:S01]  /*4f90*/  FADD.FTZ R59, R11, R59 ;  /* 0x0000003b0b3b7221 */ /* 0x000fe20000010000 */
[----:B------:R-:W-:Y:S05]  /*4fa0*/  BRA `(.L_x_13660) ;  /* 0x0000004000007947 */ /* 0x000fea0003800000 */
.L_x_13658:
[----:B-----5:R-:W-:-:S05]  /*4fb0*/  PRMT R11, RZ, 0x5410, R31 ;  /* 0x00005410ff0b7816 */ /* 0x020fca000000001f */
[----:B------:R-:W-:Y:S01]  /*4fc0*/  FADD.FTZ R59, R11, R59 ;  /* 0x0000003b0b3b7221 */ /* 0x000fe20000010000 */
[----:B------:R-:W-:-:S05]  /*4fd0*/  @P2 PRMT R11, RZ, 0x5410, R35 ;  /* 0x00005410ff0b2816 */ /* 0x000fca0000000023 */
[----:B------:R-:W-:-:S05]  /*4fe0*/  @P2 FADD.FTZ R59, R11, R59 ;  /* 0x0000003b0b3b2221 */ /* 0x000fca0000010000 */
.L_x_13660:
[----:B------:R-:W-:-:S04]  /*4ff0*/  F2FP.BF16.PACK_AB R11, RZ, R59 ;  /* 0x0000003bff0b723e */ /* 0x000fc800000010ff */
[----:B------:R-:W-:Y:S02]  /*5000*/  PRMT R39, R11, 0x7610, R39 ;  /* 0x000076100b277816 */ /* 0x000fe40000000027 */
.L_x_13661:
[----:B------:R-:W-:Y:S01]  /*5010*/  PRMT R11, RZ, 0x7610, R43 ;  /* 0x00007610ff0b7816 */ /* 0x000fe2000000002b */
[----:B------:R-:W-:Y:S05]  /*5020*/  @P3 BRA `(.L_x_13662) ;  /* 0x0000008000003947 */ /* 0x000fea0003800000 */
[----:B------:R-:W-:-:S04]  /*5030*/  ISETP.NE.U32.AND P2, PT, RZ, c[0x0][0x180], PT ;  /* 0x00006000ff007a0c */ /* 0x000fc80003f45070 */
[----:B------:R-:W-:-:S13]  /*5040*/  ISETP.NE.AND.EX P2, PT, RZ, c[0x0][0x184], PT, P2 ;  /* 0x00006100ff007a0c */ /* 0x000fda0003f45320 */
[----:B------:R-:W-:Y:S05]  /*5050*/  @P2 BRA `(.L_x_13663) ;  /* 0x0000002000002947 */ /* 0x000fea0003800000 */
[----:B------:R-:W-:Y:S05]  /*5060*/  @P0 BRA `(.L_x_13664) ;  /* 0x0000008000000947 */ /* 0x000fea0003800000 */
[----:B------:R-:W-:Y:S05]  /*5070*/  BRA `(.L_x_13665) ;  /* 0x0000009000007947 */ /* 0x000fea0003800000 */
.L_x_13663:
[----:B-----5:R-:W-:-:S05]  /*5080*/  PRMT R40, RZ, 0x7610, R35 ;  /* 0x00007610ff287816 */ /* 0x020fca0000000023 */
[----:B------:R-:W-:Y:S01]  /*5090*/  FADD.FTZ R11, R40, R11 ;  /* 0x0000000b280b7221 */ /* 0x000fe20000010000 */
[----:B------:R-:W-:Y:S05]  /*50a0*/  BRA `(.L_x_13664) ;  /* 0x0000004000007947 */ /* 0x000fea0003800000 */
.L_x_13662:
[----:B-----5:R-:W-:-:S05]  /*50b0*/  PRMT R40, RZ, 0x7610, R31 ;  /* 0x00007610ff287816 */ /* 0x020fca000000001f */
[----:B------:R-:W-:Y:S01]  /*50c0*/  FADD.FTZ R11, R40, R11 ;  /* 0x0000000b280b7221 */ /* 0x000fe20000010000 */
[----:B------:R-:W-:-:S05]  /*50d0*/  @P2 PRMT R40, RZ, 0x7610, R35 ;  /* 0x00007610ff282816 */ /* 0x000fca0000000023 */
[----:B------:R-:W-:-:S05]  /*50e0*/  @P2 FADD.FTZ R11, R40, R11 ;  /* 0x0000000b280b2221 */ /* 0x000fca0000010000 */
.L_x_13664:
[----:B------:R-:W-:-:S04]  /*50f0*/  F2FP.BF16.PACK_AB R40, RZ, R11 ;  /* 0x0000000bff28723e */ /* 0x000fc800000010ff */
[----:B------:R-:W-:Y:S02]  /*5100*/  PRMT R39, R39, 0x5410, R40 ;  /* 0x0000541027277816 */ /* 0x000fe40000000028 */
.L_x_13665:
[----:B------:R-:W-:-:S04]  /*5110*/  @P0 LEA R40, P2, R44, c[0x0][0x188], 0x4 ;  /* 0x000062002c280a11 */ /* 0x000fc800078420ff */
[C---:B------:R-:W-:Y:S02]  /*5120*/  @P0 LEA.HI.X R41, R44.reuse, c[0x0][0x18c], RZ, 0x4, P2 ;  /* 0x000063002c290a11 */ /* 0x040fe400010f24ff */
[----:B------:R-:W-:-:S03]  /*5130*/  IADD3 R44, R44, 0x20, RZ ;  /* 0x000000202c2c7810 */ /* 0x000fc60007ffe0ff */
[----:B------:R0:W-:Y:S04]  /*5140*/  @P0 STG.E.128 [R40.64], R36 ;  /* 0x0000002428000986 */ /* 0x0001e8000c101d04 */
.L_x_13633:
[----:B------:R-:W-:Y:S05]  /*5150*/  BSYNC B0 ;  /* 0x0000000000007941 */ /* 0x000fea0003800000 */
.L_x_13632:
        /* <DEDUP_REMOVED lines=14> */
[----:B------:R-:W-:-:S05]  /*5240*/  IMAD.WIDE.U32 R12, R44, R12, c[0x0][0x170] ;  /* 0x00005c002c0c7625 */ /* 0x000fca00078e000c */
[----:B-1----:R-:W2:Y:S01]  /*5250*/  LDG.E.128 R40, [R12.64] ;  /* 0x000000040c287981 */ /* 0x002ea2000c1e1d00 */
        /* <DEDUP_REMOVED lines=9> */
.L_x_13669:
[----:B-----5:R-:W-:-:S05]  /*52f0*/  PRMT R12, RZ, 0x5410, R32 ;  /* 0x00005410ff0c7816 */ /* 0x020fca0000000020 */
[----:B------:R-:W-:Y:S01]  /*5300*/  FADD.FTZ R99, R12, R99 ;  /* 0x000000630c637221 */ /* 0x000fe20000010000 */
[----:B------:R-:W-:Y:S05]  /*5310*/  BRA `(.L_x_13670) ;  /* 0x0000004000007947 */ /* 0x000fea0003800000 */
.L_x_13668:
[----:B-----5:R-:W-:-:S05]  /*5320*/  PRMT R12, RZ, 0x5410, R28 ;  /* 0x00005410ff0c7816 */ /* 0x020fca000000001c */
[----:B------:R-:W-:Y:S01]  /*5330*/  FADD.FTZ R99, R12, R99 ;  /* 0x000000630c637221 */ /* 0x000fe20000010000 */
[----:B------:R-:W-:-:S05]  /*5340*/  @P2 PRMT R12, RZ, 0x5410, R32 ;  /* 0x00005410ff0c2816 */ /* 0x000fca0000000020 */
[----:B------:R-:W-:-:S05]  /*5350*/  @P2 FADD.FTZ R99, R12, R99 ;  /* 0x000000630c632221 */ /* 0x000fca0000010000 */
.L_x_13670:
[----:B------:R-:W-:-:S04]  /*5360*/  F2FP.BF16.PACK_AB R12, RZ, R99 ;  /* 0x00000063ff0c723e */ /* 0x000fc800000010ff */
[----:B------:R-:W-:Y:S02]  /*5370*/  PRMT R36, R12, 0x7610, R36 ;  /* 0x000076100c247816 */ /* 0x000fe40000000024 */
.L_x_13671:
[----:B------:R-:W-:Y:S01]  /*5380*/  PRMT R84, RZ, 0x7610, R40 ;  /* 0x00007610ff547816 */ /* 0x000fe20000000028 */
[----:B------:R-:W-:Y:S05]  /*5390*/  @P3 BRA `(.L_x_13672) ;  /* 0x0000008000003947 */ /* 0x000fea0003800000 */
[----:B------:R-:W-:-:S04]  /*53a0*/  ISETP.NE.U32.AND P4, PT, RZ, c[0x0][0x180], PT ;  /* 0x00006000ff007a0c */ /* 0x000fc80003f85070 */
[----:B------:R-:W-:-:S13]  /*53b0*/  ISETP.NE.AND.EX P4, PT, RZ, c[0x0][0x184], PT, P4 ;  /* 0x00006100ff007a0c */ /* 0x000fda0003f85340 */
[----:B------:R-:W-:Y:S05]  /*53c0*/  @P4 BRA `(.L_x_13673) ;  /* 0x0000002000004947 */ /* 0x000fea0003800000 */
[----:B------:R-:W-:Y:S05]  /*53d0*/  @P0 BRA `(.L_x_13674) ;  /* 0x0000008000000947 */ /* 0x000fea0003800000 */
[----:B------:R-:W-:Y:S05]  /*53e0*/  BRA `(.L_x_13675) ;  /* 0x0000009000007947 */ /* 0x000fea0003800000 */
.L_x_13673:
[----:B-----5:R-:W-:-:S05]  /*53f0*/  PRMT R12, RZ, 0x7610, R32 ;  /* 0x00007610ff0c7816 */ /* 0x020fca0000000020 */
[----:B------:R-:W-:Y:S01]  /*5400*/  FADD.FTZ R84, R12, R84 ;  /* 0x000000540c547221 */ /* 0x000fe20000010000 */
[----:B------:R-:W-:Y:S05]  /*5410*/  BRA `(.L_x_13674) ;  /* 0x0000004000007947 */ /* 0x000fea0003800000 */
.L_x_13672:
[----:B-----5:R-:W-:-:S05]  /*5420*/  PRMT R12, RZ, 0x7610, R28 ;  /* 0x00007610ff0c7816 */ /* 0x020fca000000001c */
[----:B------:R-:W-:Y:S01]  /*5430*/  FADD.FTZ R84, R12, R84 ;  /* 0x000000540c547221 */ /* 0x000fe20000010000 */
[----:B------:R-:W-:-:S05]  /*5440*/  @P2 PRMT R12, RZ, 0x7610, R32 ;  /* 0x00007610ff0c2816 */ /* 0x000fca0000000020 */
[----:B------:R-:W-:-:S05]  /*5450*/  @P2 FADD.FTZ R84, R12, R84 ;  /* 0x000000540c542221 */ /* 0x000fca0000010000 */
.L_x_13674:
[----:B------:R-:W-:-:S04]  /*5460*/  F2FP.BF16.PACK_AB R12, RZ, R84 ;  /* 0x00000054ff0c723e */ /* 0x000fc800000010ff */
[----:B------:R-:W-:Y:S02]  /*5470*/  PRMT R36, R36, 0x5410, R12 ;  /* 0x0000541024247816 */ /* 0x000fe4000000000c */
.L_x_13675:
[----:B------:R-:W-:Y:S01]  /*5480*/  PRMT R85, RZ, 0x5410, R41 ;  /* 0x00005410ff557816 */ /* 0x000fe20000000029 */
[----:B------:R-:W-:Y:S05]  /*5490*/  @P3 BRA `(.L_x_13676) ;  /* 0x0000008000003947 */ /* 0x000fea0003800000 */
[----:B------:R-:W-:-:S04]  /*54a0*/  ISETP.NE.U32.AND P4, PT, RZ, c[0x0][0x180], PT ;  /* 0x00006000ff007a0c */ /* 0x000fc80003f85070 */
[----:B------:R-:W-:-:S13]  /*54b0*/  ISETP.NE.AND.EX P4, PT, RZ, c[0x0][0x184], PT, P4 ;  /* 0x00006100ff007a0c */ /* 0x000fda0003f85340 */
[----:B------:R-:W-:Y:S05]  /*54c0*/  @P4 BRA `(.L_x_13677) ;  /* 0x0000002000004947 */ /* 0x000fea0003800000 */
[----:B------:R-:W-:Y:S05]  /*54d0*/  @P0 BRA `(.L_x_13678) ;  /* 0x0000008000000947 */ /* 0x000fea0003800000 */
[----:B------:R-:W-:Y:S05]  /*54e0*/  BRA `(.L_x_13679) ;  /* 0x0000009000007947 */ /* 0x000fea0003800000 */
.L_x_13677:
[----:B-----5:R-:W-:-:S05]  /*54f0*/  PRMT R12, RZ, 0x5410, R33 ;  /* 0x00005410ff0c7816 */ /* 0x020fca0000000021 */
[----:B------:R-:W-:Y:S01]  /*5500*/  FADD.FTZ R85, R12, R85 ;  /* 0x000000550c557221 */ /* 0x000fe20000010000 */
[----:B------:R-:W-:Y:S05]  /*5510*/  BRA `(.L_x_13678) ;  /* 0x0000004000007947 */ /* 0x000fea0003800000 */
.L_x_13676:
[----:B-----5:R-:W-:-:S05]  /*5520*/  PRMT R12, RZ, 0x5410, R29 ;  /* 0x00005410ff0c7816 */ /* 0x020fca000000001d */
[----:B------:R-:W-:Y:S01]  /*5530*/  FADD.FTZ R85, R12, R85 ;  /* 0x000000550c557221 */ /* 0x000fe20000010000 */
[----:B------:R-:W-:-:S05]  /*5540*/  @P2 PRMT R12, RZ, 0x5410, R33 ;  /* 0x00005410ff0c2816 */ /* 0x000fca0000000021 */
[----:B------:R-:W-:-:S05]  /*5550*/  @P2 FADD.FTZ R85, R12, R85 ;  /* 0x000000550c552221 */ /* 0x000fca0000010000 */
.L_x_13678:
[----:B------:R-:W-:-:S04]  /*5560*/  F2FP.BF16.PACK_AB R12, RZ, R85 ;  /* 0x00000055ff0c723e */ /* 0x000fc800000010ff */
[----:B------:R-:W-:Y:S02]  /*5570*/  PRMT R37, R12, 0x7610, R37 ;  /* 0x000076100c257816 */ /* 0x000fe40000000025 */
.L_x_13679:
[----:B------:R-:W-:Y:S01]  /*5580*/  PRMT R56, RZ, 0x7610, R41 ;  /* 0x00007610ff387816 */ /* 0x000fe20000000029 */
[----:B------:R-:W-:Y:S05]  /*5590*/  @P3 BRA `(.L_x_13680) ;  /* 0x0000008000003947 */ /* 0x000fea0003800000 */
[----:B------:R-:W-:-:S04]  /*55a0*/  ISETP.NE.U32.AND P4, PT, RZ, c[0x0][0x180], PT ;  /* 0x00006000ff007a0c */ /* 0x000fc80003f85070 */
[----:B------:R-:W-:-:S13]  /*55b0*/  ISETP.NE.AND.EX P4, PT, RZ, c[0x0][0x184], PT, P4 ;  /* 0x00006100ff007a0c */ /* 0x000fda0003f85340 */
[----:B------:R-:W-:Y:S05]  /*55c0*/  @P4 BRA `(.L_x_13681) ;  /* 0x0000002000004947 */ /* 0x000fea0003800000 */
[----:B------:R-:W-:Y:S05]  /*55d0*/  @P0 BRA `(.L_x_13682) ;  /* 0x0000008000000947 */ /* 0x000fea0003800000 */
[----:B------:R-:W-:Y:S05]  /*55e0*/  BRA `(.L_x_13683) ;  /* 0x0000009000007947 */ /* 0x000fea0003800000 */
.L_x_13681:
[----:B-----5:R-:W-:-:S05]  /*55f0*/  PRMT R12, RZ, 0x7610, R33 ;  /* 0x00007610ff0c7816 */ /* 0x020fca0000000021 */
[----:B------:R-:W-:Y:S01]  /*5600*/  FADD.FTZ R56, R12, R56 ;  /* 0x000000380c387221 */ /* 0x000fe20000010000 */
[----:B------:R-:W-:Y:S05]  /*5610*/  BRA `(.L_x_13682) ;  /* 0x0000004000007947 */ /* 0x000fea0003800000 */
.L_x_13680:
[----:B-----5:R-:W-:-:S05]  /*5620*/  PRMT R12, RZ, 0x7610, R29 ;  /* 0x00007610ff0c7816 */ /* 0x020fca000000001d */
[----:B------:R-:W-:Y:S01]  /*5630*/  FADD.FTZ R56, R12, R56 ;  /* 0x000000380c387221 */ /* 0x000fe20000010000 */
[----:B------:R-:W-:-:S05]  /*5640*/  @P2 PRMT R12, RZ, 0x7610, R33 ;  /* 0x00007610ff0c2816 */ /* 0x000fca0000000021 */
[----:B------:R-:W-:-:S05]  /*5650*/  @P2 FADD.FTZ R56, R12, R56 ;  /* 0x000000380c382221 */ /* 0x000fca0000010000 */
.L_x_13682:
[----:B------:R-:W-:-:S04]  /*5660*/  F2FP.BF16.PACK_AB R12, RZ, R56 ;  /* 0x00000038ff0c723e */ /* 0x000fc800000010ff */
[----:B------:R-:W-:Y:S02]  /*5670*/  PRMT R37, R37, 0x5410, R12 ;  /* 0x0000541025257816 */ /* 0x000fe4000000000c */
.L_x_13683:
[----:B------:R-:W-:Y:S01]  /*5680*/  PRMT R58, RZ, 0x5410, R42 ;  /* 0x00005410ff3a7816 */ /* 0x000fe2000000002a */
[----:B------:R-:W-:Y:S05]  /*5690*/  @P3 BRA `(.L_x_13684) ;  /* 0x0000008000003947 */ /* 0x000fea0003800000 */
[----:B------:R-:W-:-:S04]  /*56a0*/  ISETP.NE.U32.AND P4, PT, RZ, c[0x0][0x180], PT ;  /* 0x00006000ff007a0c */ /* 0x000fc80003f85070 */
[----:B------:R-:W-:-:S13]  /*56b0*/  ISETP.NE.AND.EX P4, PT, RZ, c[0x0][0x184], PT, P4 ;  /* 0x00006100ff007a0c */ /* 0x000fda0003f85340 */
[----:B------:R-:W-:Y:S05]  /*56c0*/  @P4 BRA `(.L_x_13685) ;  /* 0x0000002000004947 */ /* 0x000fea0003800000 */
[----:B------:R-:W-:Y:S05]  /*56d0*/  @P0 BRA `(.L_x_13686) ;  /* 0x0000008000000947 */ /* 0x000fea0003800000 */
[----:B------:R-:W-:Y:S05]  /*56e0*/  BRA `(.L_x_13687) ;  /* 0x0000009000007947 */ /* 0x000fea0003800000 */
.L_x_13685:
[----:B-----5:R-:W-:-:S05]  /*56f0*/  PRMT R12, RZ, 0x5410, R34 ;  /* 0x00005410ff0c7816 */ /* 0x020fca0000000022 */
[----:B------:R-:W-:Y:S01]  /*5700*/  FADD.FTZ R58, R12, R58 ;  /* 0x0000003a0c3a7221 */ /* 0x000fe20000010000 */
[----:B------:R-:W-:Y:S05]  /*5710*/  BRA `(.L_x_13686) ;  /* 0x0000004000007947 */ /* 0x000fea0003800000 */
.L_x_13684:
[----:B-----5:R-:W-:-:S05]  /*5720*/  PRMT R12, RZ, 0x5410, R30 ;  /* 0x00005410ff0c7816 */ /* 0x020fca000000001e */
[----:B------:R-:W-:Y:S01]  /*5730*/  FADD.FTZ R58, R12, R58 ;  /* 0x0000003a0c3a7221 */ /* 0x000fe20000010000 */
[----:B------:R-:W-:-:S05]  /*5740*/  @P2 PRMT R12, RZ, 0x5410, R34 ;  /* 0x00005410ff0c2816 */ /* 0x000fca0000000022 */
[----:B------:R-:W-:-:S05]  /*5750*/  @P2 FADD.FTZ R58, R12, R58 ;  /* 0x0000003a0c3a2221 */ /* 0x000fca0000010000 */
.L_x_13686:
[----:B------:R-:W-:-:S04]  /*5760*/  F2FP.BF16.PACK_AB R12, RZ, R58 ;  /* 0x0000003aff0c723e */ /* 0x000fc800000010ff */
[----:B------:R-:W-:Y:S02]  /*5770*/  PRMT R38, R12, 0x7610, R38 ;  /* 0x000076100c267816 */ /* 0x000fe40000000026 */
.L_x_13687:
[----:B------:R-:W-:Y:S01]  /*5780*/  PRMT R12, RZ, 0x7610, R42 ;  /* 0x00007610ff0c7816 */ /* 0x000fe2000000002a */
[----:B------:R-:W-:Y:S05]  /*5790*/  @P3 BRA `(.L_x_13688) ;  /* 0x0000008000003947 */ /* 0x000fea0003800000 */
[----:B------:R-:W-:-:S04]  /*57a0*/  ISETP.NE.U32.AND P4, PT, RZ, c[0x0][0x180], PT ;  /* 0x00006000ff007a0c */ /* 0x000fc80003f85070 */
[----:B------:R-:W-:-:S13]  /*57b0*/  ISETP.NE.AND.EX P4, PT, RZ, c[0x0][0x184], PT, P4 ;  /* 0x00006100ff007a0c */ /* 0x000fda0003f85340 */
[----:B------:R-:W-:Y:S05]  /*57c0*/  @P4 BRA `(.L_x_13689) ;  /* 0x0000002000004947 */ /* 0x000fea0003800000 */
[----:B------:R-:W-:Y:S05]  /*57d0*/  @P0 BRA `(.L_x_13690) ;  /* 0x0000008000000947 */ /* 0x000fea0003800000 */
[----:B------:R-:W-:Y:S05]  /*57e0*/  BRA `(.L_x_13691) ;  /* 0x0000009000007947 */ /* 0x000fea0003800000 */
.L_x_13689:
[----:B-----5:R-:W-:-:S05]  /*57f0*/  PRMT R13, RZ, 0x7610, R34 ;  /* 0x00007610ff0d7816 */ /* 0x020fca0000000022 */
[----:B------:R-:W-:Y:S01]  /*5800*/  FADD.FTZ R12, R13, R12 ;  /* 0x0000000c0d0c7221 */ /* 0x000fe20000010000 */
[----:B------:R-:W-:Y:S05]  /*5810*/  BRA `(.L_x_13690) ;  /* 0x0000004000007947 */ /* 0x000fea0003800000 */
.L_x_13688:
[----:B-----5:R-:W-:-:S05]  /*5820*/  PRMT R13, RZ, 0x7610, R30 ;  /* 0x00007610ff0d7816 */ /* 0x020fca000000001e */
[----:B------:R-:W-:Y:S01]  /*5830*/  FADD.FTZ R12, R13, R12 ;  /* 0x0000000c0d0c7221 */ /* 0x000fe20000010000 */
[----:B------:R-:W-:-:S05]  /*5840*/  @P2 PRMT R13, RZ, 0x7610, R34 ;  /* 0x00007610ff0d2816 */ /* 0x000fca0000000022 */
[----:B------:R-:W-:-:S05]  /*5850*/  @P2 FADD.FTZ R12, R13, R12 ;  /* 0x0000000c0d0c2221 */ /* 0x000fca0000010000 */
.L_x_13690:
[----:B------:R-:W-:-:S04]  /*5860*/  F2FP.BF16.PACK_AB R13, RZ, R12 ;  /* 0x0000000cff0d723e */ /* 0x000fc800000010ff */
[----:B------:R-:W-:Y:S02]  /*5870*/  PRMT R38, R38, 0x5410, R13 ;  /* 0x0000541026267816 */ /* 0x000fe4000000000d */
.L_x_13691:
[----:B------:R-:W-:Y:S01]  /*5880*/  PRMT R63, RZ, 0x5410, R43 ;  /* 0x00005410ff3f7816 */ /* 0x000fe2000000002b */
[----:B------:R-:W-:Y:S05]  /*5890*/  @P3 BRA `(.L_x_13692) ;  /* 0x0000008000003947 */ /* 0x000fea0003800000 */
[----:B------:R-:W-:-:S04]  /*58a0*/  ISETP.NE.U32.AND P4, PT, RZ, c[0x0][0x180], PT ;  /* 0x00006000ff007a0c */ /* 0x000fc80003f85070 */
[----:B------:R-:W-:-:S13]  /*58b0*/  ISETP.NE.AND.EX P4, PT, RZ, c[0x0][0x184], PT, P4 ;  /* 0x00006100ff007a0c */ /* 0x000fda0003f85340 */
[----:B------:R-:W-:Y:S05]  /*58c0*/  @P4 BRA `(.L_x_13693) ;  /* 0x0000002000004947 */ /* 0x000fea0003800000 */
[----:B------:R-:W-:Y:S05]  /*58d0*/  @P0 BRA `(.L_x_13694) ;  /* 0x0000008000000947 */ /* 0x000fea0003800000 */
[----:B------:R-:W-:Y:S05]  /*58e0*/  BRA `(.L_x_13695) ;  /* 0x0000009000007947 */ /* 0x000fea0003800000 */
.L_x_13693:
[----:B-----5:R-:W-:-:S05]  /*58f0*/  PRMT R13, RZ, 0x5410, R35 ;  /* 0x00005410ff0d7816 */ /* 0x020fca0000000023 */
[----:B------:R-:W-:Y:S01]  /*5900*/  FADD.FTZ R63, R13, R63 ;  /* 0x0000003f0d3f7221 */ /* 0x000fe20000010000 */
[----:B------:R-:W-:Y:S05]  /*5910*/  BRA `(.L_x_13694) ;  /* 0x0000004000007947 */ /* 0x000fea0003800000 */
.L_x_13692:
[----:B-----5:R-:W-:-:S05]  /*5920*/  PRMT R13, RZ, 0x5410, R31 ;  /* 0x00005410ff0d7816 */ /* 0x020fca000000001f */
[----:B------:R-:W-:Y:S01]  /*5930*/  FADD.FTZ R63, R13, R63 ;  /* 0x0000003f0d3f7221 */ /* 0x000fe20000010000 */
[----:B------:R-:W-:-:S05]  /*5940*/  @P2 PRMT R13, RZ, 0x5410, R35 ;  /* 0x00005410ff0d2816 */ /* 0x000fca0000000023 */
[----:B------:R-:W-:-:S05]  /*5950*/  @P2 FADD.FTZ R63, R13, R63 ;  /* 0x0000003f0d3f2221 */ /* 0x000fca0000010000 */
.L_x_13694:
[----:B------:R-:W-:-:S04]  /*5960*/  F2FP.BF16.PACK_AB R13, RZ, R63 ;  /* 0x0000003fff0d723e */ /* 0x000fc800000010ff */
[----:B------:R-:W-:Y:S02]  /*5970*/  PRMT R39, R13, 0x7610, R39 ;  /* 0x000076100d277816 */ /* 0x000fe40000000027 */
.L_x_13695:
[----:B------:R-:W-:Y:S01]  /*5980*/  PRMT R13, RZ, 0x7610, R43 ;  /* 0x00007610ff0d7816 */ /* 0x000fe2000000002b */
[----:B------:R-:W-:Y:S05]  /*5990*/  @P3 BRA `(.L_x_13696) ;  /* 0x0000008000003947 */ /* 0x000fea0003800000 */
[----:B------:R-:W-:-:S04]  /*59a0*/  ISETP.NE.U32.AND P2, PT, RZ, c[0x0][0x180], PT ;  /* 0x00006000ff007a0c */ /* 0x000fc80003f45070 */
[----:B------:R-:W-:-:S13]  /*59b0*/  ISETP.NE.AND.EX P2, PT, RZ, c[0x0][0x184], PT, P2 ;  /* 0x00006100ff007a0c */ /* 0x000fda0003f45320 */
[----:B------:R-:W-:Y:S05]  /*59c0*/  @P2 BRA `(.L_x_13697) ;  /* 0x0000002000002947 */ /* 0x000fea0003800000 */
[----:B------:R-:W-:Y:S05]  /*59d0*/  @P0 BRA `(.L_x_13698) ;  /* 0x0000008000000947 */ /* 0x000fea0003800000 */
[----:B------:R-:W-:Y:S05]  /*59e0*/  BRA `(.L_x_13699) ;  /* 0x0000009000007947 */ /* 0x000fea0003800000 */
.L_x_13697:
[----:B-----5:R-:W-:-:S05]  /*59f0*/  PRMT R40, RZ, 0x7610, R35 ;  /* 0x00007610ff287816 */ /* 0x020fca0000000023 */
[----:B------:R-:W-:Y:S01]  /*5a00*/  FADD.FTZ R13, R40, R13 ;  /* 0x0000000d280d7221 */ /* 0x000fe20000010000 */
[----:B------:R-:W-:Y:S05]  /*5a10*/  BRA `(.L_x_13698) ;  /* 0x0000004000007947 */ /* 0x000fea0003800000 */
.L_x_13696:
[----:B-----5:R-:W-:-:S05]  /*5a20*/  PRMT R40, RZ, 0x7610, R31 ;  /* 0x00007610ff287816 */ /* 0x020fca000000001f */
[----:B------:R-:W-:Y:S01]  /*5a30*/  FADD.FTZ R13, R40, R13 ;  /* 0x0000000d280d7221 */ /* 0x000fe20000010000 */
[----:B------:R-:W-:-:S05]  /*5a40*/  @P2 PRMT R40, RZ, 0x7610, R35 ;  /* 0x00007610ff282816 */ /* 0x000fca0000000023 */
[----:B------:R-:W-:-:S05]  /*5a50*/  @P2 FADD.FTZ R13, R40, R13 ;  /* 0x0000000d280d2221 */ /* 0x000fca0000010000 */
.L_x_13698:
[----:B------:R-:W-:-:S04]  /*5a60*/  F2FP.BF16.PACK_AB R40, RZ, R13 ;  /* 0x0000000dff28723e */ /* 0x000fc800000010ff */
[----:B------:R-:W-:Y:S02]  /*5a70*/  PRMT R39, R39, 0x5410, R40 ;  /* 0x0000541027277816 */ /* 0x000fe40000000028 */
.L_x_13699:
[----:B------:R-:W-:-:S04]  /*5a80*/  @P0 LEA R40, P2, R44, c[0x0][0x188], 0x4 ;  /* 0x000062002c280a11 */ /* 0x000fc800078420ff */
[C---:B------:R-:W-:Y:S02]  /*5a90*/  @P0 LEA.HI.X R41, R44.reuse, c[0x0][0x18c], RZ, 0x4, P2 ;  /* 0x000063002c290a11 */ /* 0x040fe400010f24ff */
[----:B------:R-:W-:-:S03]  /*5aa0*/  IADD3 R44, R44, 0x20, RZ ;  /* 0x000000202c2c7810 */ /* 0x000fc60007ffe0ff */
[----:B------:R0:W-:Y:S04]  /*5ab0*/  @P0 STG.E.128 [R40.64], R36 ;  /* 0x0000002428000986 */ /* 0x0001e8000c101d04 */
.L_x_13667:
[----:B------:R-:W-:Y:S05]  /*5ac0*/  BSYNC B0 ;  /* 0x0000000000007941 */ /* 0x000fea0003800000 */
.L_x_13666:
        /* <DEDUP_REMOVED lines=25> */
.L_x_13703:
[----:B-----5:R-:W-:-:S05]  /*5c60*/  PRMT R14, RZ, 0x5410, R32 ;  /* 0x00005410ff0e7816 */ /* 0x020fca0000000020 */
[----:B------:R-:W-:Y:S01]  /*5c70*/  FADD.FTZ R100, R14, R100 ;  /* 0x000000640e647221 */ /* 0x000fe20000010000 */
[----:B------:R-:W-:Y:S05]  /*5c80*/  BRA `(.L_x_13704) ;  /* 0x0000004000007947 */ /* 0x000fea0003800000 */
.L_x_13702:
[----:B-----5:R-:W-:-:S05]  /*5c90*/  PRMT R14, RZ, 0x5410, R28 ;  /* 0x00005410ff0e7816 */ /* 0x020fca000000001c */
[----:B------:R-:W-:Y:S01]  /*5ca0*/  FADD.FTZ R100, R14, R100 ;  /* 0x000000640e647221 */ /* 0x000fe20000010000 */
[----:B------:R-:W-:-:S05]  /*5cb0*/  @P2 PRMT R14, RZ, 0x5410, R32 ;  /* 0x00005410ff0e2816 */ /* 0x000fca0000000020 */
[----:B------:R-:W-:-:S05]  /*5cc0*/  @P2 FADD.FTZ R100, R14, R100 ;  /* 0x000000640e642221 */ /* 0x000fca0000010000 */
.L_x_13704:
[----:B------:R-:W-:-:S04]  /*5cd0*/  F2FP.BF16.PACK_AB R14, RZ, R100 ;  /* 0x00000064ff0e723e */ /* 0x000fc800000010ff */
[----:B------:R-:W-:Y:S02]  /*5ce0*/  PRMT R36, R14, 0x7610, R36 ;  /* 0x000076100e247816 */ /* 0x000fe40000000024 */
.L_x_13705:
[----:B------:R-:W-:Y:S01]  /*5cf0*/  PRMT R86, RZ, 0x7610, R40 ;  /* 0x00007610ff567816 */ /* 0x000fe20000000028 */
[----:B------:R-:W-:Y:S05]  /*5d00*/  @P3 BRA `(.L_x_13706) ;  /* 0x0000008000003947 */ /* 0x000fea0003800000 */
[----:B------:R-:W-:-:S04]  /*5d10*/  ISETP.NE.U32.AND P4, PT, RZ, c[0x0][0x180], PT ;  /* 0x00006000ff007a0c */ /* 0x000fc80003f85070 */
[----:B------:R-:W-:-:S13]  /*5d20*/  ISETP.NE.AND.EX P4, PT, RZ, c[0x0][0x184], PT, P4 ;  /* 0x00006100ff007a0c */ /* 0x000fda0003f85340 */
[----:B------:R-:W-:Y:S05]  /*5d30*/  @P4 BRA `(.L_x_13707) ;  /* 0x0000002000004947 */ /* 0x000fea0003800000 */
[----:B------:R-:W-:Y:S05]  /*5d40*/  @P0 BRA `(.L_x_13708) ;  /* 0x0000008000000947 */ /* 0x000fea0003800000 */
[----:B------:R-:W-:Y:S05]  /*5d50*/  BRA `(.L_x_13709) ;  /* 0x0000009000007947 */ /* 0x000fea0003800000 */
.L_x_13707:
[----:B-----5:R-:W-:-:S05]  /*5d60*/  PRMT R14, RZ, 0x7610, R32 ;  /* 0x00007610ff0e7816 */ /* 0x020fca0000000020 */
[----:B------:R-:W-:Y:S01]  /*5d70*/  FADD.FTZ R86, R14, R86 ;  /* 0x000000560e567221 */ /* 0x000fe20000010000 */
[----:B------:R-:W-:Y:S05]  /*5d80*/  BRA `(.L_x_13708) ;  /* 0x0000004000007947 */ /* 0x000fea0003800000 */
.L_x_13706:
[----:B-----5:R-:W-:-:S05]  /*5d90*/  PRMT R14, RZ, 0x7610, R28 ;  /* 0x00007610ff0e7816 */ /* 0x020fca000000001c */
[----:B------:R-:W-:Y:S01]  /*5da0*/  FADD.FTZ R86, R14, R86 ;  /* 0x000000560e567221 */ /* 0x000fe20000010000 */
[----:B------:R-:W-:-:S05]  /*5db0*/  @P2 PRMT R14, RZ, 0x7610, R32 ;  /* 0x00007610ff0e2816 */ /* 0x000fca0000000020 */
[----:B------:R-:W-:-:S05]  /*5dc0*/  @P2 FADD.FTZ R86, R14, R86 ;  /* 0x000000560e562221 */ /* 0x000fca0000010000 */
.L_x_13708:
[----:B------:R-:W-:-:S04]  /*5dd0*/  F2FP.BF16.PACK_AB R14, RZ, R86 ;  /* 0x00000056ff0e723e */ /* 0x000fc800000010ff */
[----:B------:R-:W-:Y:S02]  /*5de0*/  PRMT R36, R36, 0x5410, R14 ;  /* 0x0000541024247816 */ /* 0x000fe4000000000e */
.L_x_13709:
[----:B------:R-:W-:Y:S01]  /*5df0*/  PRMT R87, RZ, 0x5410, R41 ;  /* 0x00005410ff577816 */ /* 0x000fe20000000029 */
[----:B------:R-:W-:Y:S05]  /*5e00*/  @P3 BRA `(.L_x_13710) ;  /* 0x0000008000003947 */ /* 0x000fea0003800000 */
[----:B------:R-:W-:-:S04]  /*5e10*/  ISETP.NE.U32.AND P4, PT, RZ, c[0x0][0x180], PT ;  /* 0x00006000ff007a0c */ /* 0x000fc80003f85070 */
[----:B------:R-:W-:-:S13]  /*5e20*/  ISETP.NE.AND.EX P4, PT, RZ, c[0x0][0x184], PT, P4 ;  /* 0x00006100ff007a0c */ /* 0x000fda0003f85340 */
[----:B------:R-:W-:Y:S05]  /*5e30*/  @P4 BRA `(.L_x_13711) ;  /* 0x0000002000004947 */ /* 0x000fea0003800000 */
[----:B------:R-:W-:Y:S05]  /*5e40*/  @P0 BRA `(.L_x_13712) ;  /* 0x0000008000000947 */ /* 0x000fea0003800000 */
[----:B------:R-:W-:Y:S05]  /*5e50*/  BRA `(.L_x_13713) ;  /* 0x0000009000007947 */ /* 0x000fea0003800000 */
.L_x_13711:
[----:B-----5:R-:W-:-:S05]  /*5e60*/  PRMT R14, RZ, 0x5410, R33 ;  /* 0x00005410ff0e7816 */ /* 0x020fca0000000021 */
[----:B------:R-:W-:Y:S01]  /*5e70*/  FADD.FTZ R87, R14, R87 ;  /* 0x000000570e577221 */ /* 0x000fe20000010000 */
[----:B------:R-:W-:Y:S05]  /*5e80*/  BRA `(.L_x_13712) ;  /* 0x0000004000007947 */ /* 0x000fea0003800000 */
.L_x_13710:
[----:B-----5:R-:W-:-:S05]  /*5e90*/  PRMT R14, RZ, 0x5410, R29 ;  /* 0x00005410ff0e7816 */ /* 0x020fca000000001d */
[----:B------:R-:W-:Y:S01]  /*5ea0*/  FADD.FTZ R87, R14, R87 ;  /* 0x000000570e577221 */ /* 0x000fe20000010000 */
[----:B------:R-:W-:-:S05]  /*5eb0*/  @P2 PRMT R14, RZ, 0x5410, R33 ;  /* 0x00005410ff0e2816 */ /* 0x000fca0000000021 */
[----:B------:R-:W-:-:S05]  /*5ec0*/  @P2 FADD.FTZ R87, R14, R87 ;  /* 0x000000570e572221 */ /* 0x000fca0000010000 */
.L_x_13712:
[----:B------:R-:W-:-:S04]  /*5ed0*/  F2FP.BF16.PACK_AB R14, RZ, R87 ;  /* 0x00000057ff0e723e */ /* 0x000fc800000010ff */
[----:B------:R-:W-:Y:S02]  /*5ee0*/  PRMT R37, R14, 0x7610, R37 ;  /* 0x000076100e257816 */ /* 0x000fe40000000025 */
.L_x_13713:
[----:B------:R-:W-:Y:S01]  /*5ef0*/  PRMT R62, RZ, 0x7610, R41 ;  /* 0x00007610ff3e7816 */ /* 0x000fe20000000029 */
[----:B------:R-:W-:Y:S05]  /*5f00*/  @P3 BRA `(.L_x_13714) ;  /* 0x0000008000003947 */ /* 0x000fea0003800000 */
[----:B------:R-:W-:-:S04]  /*5f10*/  ISETP.NE.U32.AND P4, PT, RZ, c[0x0][0x180], PT ;  /* 0x00006000ff007a0c */ /* 0x000fc80003f85070 */
[----:B------:R-:W-:-:S13]  /*5f20*/  ISETP.NE.AND.EX P4, PT, RZ, c[0x0][0x184], PT, P4 ;  /* 0x00006100ff007a0c */ /* 0x000fda0003f85340 */
[----:B------:R-:W-:Y:S05]  /*5f30*/  @P4 BRA `(.L_x_13715) ;  /* 0x0000002000004947 */ /* 0x000fea0003800000 */
[----:B------:R-:W-:Y:S05]  /*5f40*/  @P0 BRA `(.L_x_13716) ;  /* 0x0000008000000947 */ /* 0x000fea0003800000 */
[----:B------:R-:W-:Y:S05]  /*5f50*/  BRA `(.L_x_13717) ;  /* 0x0000009000007947 */ /* 0x000fea0003800000 */
.L_x_13715:
[----:B-----5:R-:W-:-:S05]  /*5f60*/  PRMT R14, RZ, 0x7610, R33 ;  /* 0x00007610ff0e7816 */ /* 0x020fca0000000021 */
[----:B------:R-:W-:Y:S01]  /*5f70*/  FADD.FTZ R62, R14, R62 ;  /* 0x0000003e0e3e7221 */ /* 0x000fe20000010000 */
[----:B------:R-:W-:Y:S05]  /*5f80*/  BRA `(.L_x_13716) ;  /* 0x0000004000007947 */ /* 0x000fea0003800000 */
.L_x_13714:
[----:B-----5:R-:W-:-:S05]  /*5f90*/  PRMT R14, RZ, 0x7610, R29 ;  /* 0x00007610ff0e7816 */ /* 0x020fca000000001d */
[----:B------:R-:W-:Y:S01]  /*5fa0*/  FADD.FTZ R62, R14, R62 ;  /* 0x0000003e0e3e7221 */ /* 0x000fe20000010000 */
[----:B------:R-:W-:-:S05]  /*5fb0*/  @P2 PRMT R14, RZ, 0x7610, R33 ;  /* 0x00007610ff0e2816 */ /* 0x000fca0000000021 */
[----:B------:R-:W-:-:S05]  /*5fc0*/  @P2 FADD.FTZ R62, R14, R62 ;  /* 0x0000003e0e3e2221 */ /* 0x000fca0000010000 */
.L_x_13716:
[----:B------:R-:W-:-:S04]  /*5fd0*/  F2FP.BF16.PACK_AB R14, RZ, R62 ;  /* 0x0000003eff0e723e */ /* 0x000fc800000010ff */
[----:B------:R-:W-:Y:S02]  /*5fe0*/  PRMT R37, R37, 0x5410, R14 ;  /* 0x0000541025257816 */ /* 0x000fe4000000000e */
.L_x_13717:
[----:B------:R-:W-:Y:S01]  /*5ff0*/  PRMT R64, RZ, 0x5410, R42 ;  /* 0x00005410ff407816 */ /* 0x000fe2000000002a */
[----:B------:R-:W-:Y:S05]  /*6000*/  @P3 BRA `(.L_x_13718) ;  /* 0x0000008000003947 */ /* 0x000fea0003800000 */
[----:B------:R-:W-:-:S04]  /*6010*/  ISETP.NE.U32.AND P4, PT, RZ, c[0x0][0x180], PT ;  /* 0x00006000ff007a0c */ /* 0x000fc80003f85070 */
[----:B------:R-:W-:-:S13]  /*6020*/  ISETP.NE.AND.EX P4, PT, RZ, c[0x0][0x184], PT, P4 ;  /* 0x00006100ff007a0c */ /* 0x000fda0003f85340 */
[----:B------:R-:W-:Y:S05]  /*6030*/  @P4 BRA `(.L_x_13719) ;  /* 0x0000002000004947 */ /* 0x000fea0003800000 */
[----:B------:R-:W-:Y:S05]  /*6040*/  @P0 BRA `(.L_x_13720) ;  /* 0x0000008000000947 */ /* 0x000fea0003800000 */
[----:B------:R-:W-:Y:S05]  /*6050*/  BRA `(.L_x_13721) ;  /* 0x0000009000007947 */ /* 0x000fea0003800000 */
.L_x_13719:
[----:B-----5:R-:W-:-:S05]  /*6060*/  PRMT R14, RZ, 0x5410, R34 ;  /* 0x00005410ff0e7816 */ /* 0x020fca0000000022 */
[----:B------:R-:W-:Y:S01]  /*6070*/  FADD.FTZ R64, R14, R64 ;  /* 0x000000400e407221 */ /* 0x000fe20000010000 */
[----:B------:R-:W-:Y:S05]  /*6080*/  BRA `(.L_x_13720) ;  /* 0x0000004000007947 */ /* 0x000fea0003800000 */
.L_x_13718:
[----:B-----5:R-:W-:-:S05]  /*6090*/  PRMT R14, RZ, 0x5410, R30 ;  /* 0x00005410ff0e7816 */ /* 0x020fca000000001e */
[----:B------:R-:W-:Y:S01]  /*60a0*/  FADD.FTZ R64, R14, R64 ;  /* 0x000000400e407221 */ /* 0x000fe20000010000 */
[----:B------:R-:W-:-:S05]  /*60b0*/  @P2 PRMT R14, RZ, 0x5410, R34 ;  /* 0x00005410ff0e2816 */ /* 0x000fca0000000022 */
[----:B------:R-:W-:-:S05]  /*60c0*/  @P2 FADD.FTZ R64, R14, R64 ;  /* 0x000000400e402221 */ /* 0x000fca0000010000 */
.L_x_13720:
[----:B------:R-:W-:-:S04]  /*60d0*/  F2FP.BF16.PACK_AB R14, RZ, R64 ;  /* 0x00000040ff0e723e */ /* 0x000fc800000010ff */
[----:B------:R-:W-:Y:S02]  /*60e0*/  PRMT R38, R14, 0x7610, R38 ;  /* 0x000076100e267816 */ /* 0x000fe40000000026 */
.L_x_13721:
[----:B------:R-:W-:Y:S01]  /*60f0*/  PRMT R14, RZ, 0x7610, R42 ;  /* 0x00007610ff0e7816 */ /* 0x000fe2000000002a */
[----:B------:R-:W-:Y:S05]  /*6100*/  @P3 BRA `(.L_x_13722) ;  /* 0x0000008000003947 */ /* 0x000fea0003800000 */
[----:B------:R-:W-:-:S04]  /*6110*/  ISETP.NE.U32.AND P4, PT, RZ, c[0x0][0x180], PT ;  /* 0x00006000ff007a0c */ /* 0x000fc80003f85070 */
[----:B------:R-:W-:-:S13]  /*6120*/  ISETP.NE.AND.EX P4, PT, RZ, c[0x0][0x184], PT, P4 ;  /* 0x00006100ff007a0c */ /* 0x000fda0003f85340 */
[----:B------:R-:W-:Y:S05]  /*6130*/  @P4 BRA `(.L_x_13723) ;  /* 0x0000002000004947 */ /* 0x000fea0003800000 */
[----:B------:R-:W-:Y:S05]  /*6140*/  @P0 BRA `(.L_x_13724) ;  /* 0x0000008000000947 */ /* 0x000fea0003800000 */
[----:B------:R-:W-:Y:S05]  /*6150*/  BRA `(.L_x_13725) ;  /* 0x0000009000007947 */ /* 0x000fea0003800000 */
.L_x_13723:
[----:B-----5:R-:W-:-:S05]  /*6160*/  PRMT R15, RZ, 0x7610, R34 ;  /* 0x00007610ff0f7816 */ /* 0x020fca0000000022 */
[----:B------:R-:W-:Y:S01]  /*6170*/  FADD.FTZ R14, R15, R14 ;  /* 0x0000000e0f0e7221 */ /* 0x000fe20000010000 */
[----:B------:R-:W-:Y:S05]  /*6180*/  BRA `(.L_x_13724) ;  /* 0x0000004000007947 */ /* 0x000fea0003800000 */
.L_x_13722:
[----:B-----5:R-:W-:-:S05]  /*6190*/  PRMT R15, RZ, 0x7610, R30 ;  /* 0x00007610ff0f7816 */ /* 0x020fca000000001e */
[----:B------:R-:W-:Y:S01]  /*61a0*/  FADD.FTZ R14, R15, R14 ;  /* 0x0000000e0f0e7221 */ /* 0x000fe20000010000 */
[----:B------:R-:W-:-:S05]  /*61b0*/  @P2 PRMT R15, RZ, 0x7610, R34 ;  /* 0x00007610ff0f2816 */ /* 0x000fca0000000022 */
[----:B------:R-:W-:-:S05]  /*61c0*/  @P2 FADD.FTZ R14, R15, R14 ;  /* 0x0000000e0f0e2221 */ /* 0x000fca0000010000 */
.L_x_13724:
[----:B------:R-:W-:-:S04]  /*61d0*/  F2FP.BF16.PACK_AB R15, RZ, R14 ;  /* 0x0000000eff0f723e */ /* 0x000fc800000010ff */
[----:B------:R-:W-:Y:S02]  /*61e0*/  PRMT R38, R38, 0x5410, R15 ;  /* 0x0000541026267816 */ /* 0x000fe4000000000f */
.L_x_13725:
[----:B------:R-:W-:Y:S01]  /*61f0*/  PRMT R65, RZ, 0x5410, R43 ;  /* 0x00005410ff417816 */ /* 0x000fe2000000002b */
[----:B------:R-:W-:Y:S05]  /*6200*/  @P3 BRA `(.L_x_13726) ;  /* 0x0000008000003947 */ /* 0x000fea0003800000 */
[----:B------:R-:W-:-:S04]  /*6210*/  ISETP.NE.U32.AND P4, PT, RZ, c[0x0][0x180], PT ;  /* 0x00006000ff007a0c */ /* 0x000fc80003f85070 */
[----:B------:R-:W-:-:S13]  /*6220*/  ISETP.NE.AND.EX P4, PT, RZ, c[0x0][0x184], PT, P4 ;  /* 0x00006100ff007a0c */ /* 0x000fda0003f85340 */
[----:B------:R-:W-:Y:S05]  /*6230*/  @P4 BRA `(.L_x_13727) ;  /* 0x0000002000004947 */ /* 0x000fea0003800000 */
[----:B------:R-:W-:Y:S05]  /*6240*/  @P0 BRA `(.L_x_13728) ;  /* 0x0000008000000947 */ /* 0x000fea0003800000 */
[----:B------:R-:W-:Y:S05]  /*6250*/  BRA `(.L_x_13729) ;  /* 0x0000009000007947 */ /* 0x000fea0003800000 */
.L_x_13727:
[----:B-----5:R-:W-:-:S05]  /*6260*/  PRMT R15, RZ, 0x5410, R35 ;  /* 0x00005410ff0f7816 */ /* 0x020fca0000000023 */
[----:B------:R-:W-:Y:S01]  /*6270*/  FADD.FTZ R65, R15, R65 ;  /* 0x000000410f417221 */ /* 0x000fe20000010000 */
[----:B------:R-:W-:Y:S05]  /*6280*/  BRA `(.L_x_13728) ;  /* 0x0000004000007947 */ /* 0x000fea0003800000 */
.L_x_13726:
[----:B-----5:R-:W-:-:S05]  /*6290*/  PRMT R15, RZ, 0x5410, R31 ;  /* 0x00005410ff0f7816 */ /* 0x020fca000000001f */
[----:B------:R-:W-:Y:S01]  /*62a0*/  FADD.FTZ R65, R15, R65 ;  /* 0x000000410f417221 */ /* 0x000fe20000010000 */
[----:B------:R-:W-:-:S05]  /*62b0*/  @P2 PRMT R15, RZ, 0x5410, R35 ;  /* 0x00005410ff0f2816 */ /* 0x000fca0000000023 */
[----:B------:R-:W-:-:S05]  /*62c0*/  @P2 FADD.FTZ R65, R15, R65 ;  /* 0x000000410f412221 */ /* 0x000fca0000010000 */
.L_x_13728:
[----:B------:R-:W-:-:S04]  /*62d0*/  F2FP.BF16.PACK_AB R15, RZ, R65 ;  /* 0x00000041ff0f723e */ /* 0x000fc800000010ff */
[----:B------:R-:W-:Y:S02]  /*62e0*/  PRMT R39, R15, 0x7610, R39 ;  /* 0x000076100f277816 */ /* 0x000fe40000000027 */
.L_x_13729:
[----:B------:R-:W-:Y:S01]  /*62f0*/  PRMT R15, RZ, 0x7610, R43 ;  /* 0x00007610ff0f7816 */ /* 0x000fe2000000002b */
[----:B------:R-:W-:Y:S05]  /*6300*/  @P3 BRA `(.L_x_13730) ;  /* 0x0000008000003947 */ /* 0x000fea0003800000 */
[----:B------:R-:W-:-:S04]  /*6310*/  ISETP.NE.U32.AND P2, PT, RZ, c[0x0][0x180], PT ;  /* 0x00006000ff007a0c */ /* 0x000fc80003f45070 */
[----:B------:R-:W-:-:S13]  /*6320*/  ISETP.NE.AND.EX P2, PT, RZ, c[0x0][0x184], PT, P2 ;  /* 0x00006100ff007a0c */ /* 0x000fda0003f45320 */
[----:B------:R-:W-:Y:S05]  /*6330*/  @P2 BRA `(.L_x_13731) ;  /* 0x0000002000002947 */ /* 0x000fea0003800000 */
[----:B------:R-:W-:Y:S05]  /*6340*/  @P0 BRA `(.L_x_13732) ;  /* 0x0000008000000947 */ /* 0x000fea0003800000 */
[----:B------:R-:W-:Y:S05]  /*6350*/  BRA `(.L_x_13733) ;  /* 0x0000009000007947 */ /* 0x000fea0003800000 */
.L_x_13731:
[----:B-----5:R-:W-:-:S05]  /*6360*/  PRMT R40, RZ, 0x7610, R35 ;  /* 0x00007610ff287816 */ /* 0x020fca0000000023 */
[----:B------:R-:W-:Y:S01]  /*6370*/  FADD.FTZ R15, R40, R15 ;  /* 0x0000000f280f7221 */ /* 0x000fe20000010000 */
[----:B------:R-:W-:Y:S05]  /*6380*/  BRA `(.L_x_13732) ;  /* 0x0000004000007947 */ /* 0x000fea0003800000 */
.L_x_13730:
[----:B-----5:R-:W-:-:S05]  /*6390*/  PRMT R40, RZ, 0x7610, R31 ;  /* 0x00007610ff287816 */ /* 0x020fca000000001f */
[----:B------:R-:W-:Y:S01]  /*63a0*/  FADD.FTZ R15, R40, R15 ;  /* 0x0000000f280f7221 */ /* 0x000fe20000010000 */
[----:B------:R-:W-:-:S05]  /*63b0*/  @P2 PRMT R40, RZ, 0x7610, R35 ;  /* 0x00007610ff282816 */ /* 0x000fca0000000023 */
[----:B------:R-:W-:-:S05]  /*63c0*/  @P2 FADD.FTZ R15, R40, R15 ;  /* 0x0000000f280f2221 */ /* 0x000fca0000010000 */
.L_x_13732:
[----:B------:R-:W-:-:S04]  /*63d0*/  F2FP.BF16.PACK_AB R40, RZ, R15 ;  /* 0x0000000fff28723e */ /* 0x000fc800000010ff */
[----:B------:R-:W-:Y:S02]  /*63e0*/  PRMT R39, R39, 0x5410, R40 ;  /* 0x0000541027277816 */ /* 0x000fe40000000028 */
.L_x_13733:
[----:B------:R-:W-:-:S04]  /*63f0*/  @P0 LEA R40, P2, R44, c[0x0][0x188], 0x4 ;  /* 0x000062002c280a11 */ /* 0x000fc800078420ff */
[C---:B------:R-:W-:Y:S02]  /*6400*/  @P0 LEA.HI.X R41, R44.reuse, c[0x0][0x18c], RZ, 0x4, P2 ;  /* 0x000063002c290a11 */ /* 0x040fe400010f24ff */
[----:B------:R-:W-:-:S03]  /*6410*/  IADD3 R44, R44, 0x20, RZ ;  /* 0x000000202c2c7810 */ /* 0x000fc60007ffe0ff */
[----:B------:R0:W-:Y:S04]  /*6420*/  @P0 STG.E.128 [R40.64], R36 ;  /* 0x0000002428000986 */ /* 0x0001e8000c101d04 */
.L_x_13701:
[----:B------:R-:W-:Y:S05]  /*6430*/  BSYNC B0 ;  /* 0x0000000000007941 */ /* 0x000fea0003800000 */
.L_x_13700:
        /* <DEDUP_REMOVED lines=25> */
.L_x_13737:
[----:B-----5:R-:W-:-:S05]  /*65d0*/  PRMT R16, RZ, 0x5410, R32 ;  /* 0x00005410ff107816 */ /* 0x020fca0000000020 */
[----:B------:R-:W-:Y:S01]  /*65e0*/  FADD.FTZ R101, R16, R101 ;  /* 0x0000006510657221 */ /* 0x000fe20000010000 */
[----:B------:R-:W-:Y:S05]  /*65f0*/  BRA `(.L_x_13738) ;  /* 0x0000004000007947 */ /* 0x000fea0003800000 */
.L_x_13736:
[----:B-----5:R-:W-:-:S05]  /*6600*/  PRMT R16, RZ, 0x5410, R28 ;  /* 0x00005410ff107816 */ /* 0x020fca000000001c */
[----:B------:R-:W-:Y:S01]  /*6610*/  FADD.FTZ R101, R16, R101 ;  /* 0x0000006510657221 */ /* 0x000fe20000010000 */
[----:B------:R-:W-:-:S05]  /*6620*/  @P2 PRMT R16, RZ, 0x5410, R32 ;  /* 0x00005410ff102816 */ /* 0x000fca0000000020 */
[----:B------:R-:W-:-:S05]  /*6630*/  @P2 FADD.FTZ R101, R16, R101 ;  /* 0x0000006510652221 */ /* 0x000fca0000010000 */
.L_x_13738:
[----:B------:R-:W-:-:S04]  /*6640*/  F2FP.BF16.PACK_AB R16, RZ, R101 ;  /* 0x00000065ff10723e */ /* 0x000fc800000010ff */
[----:B------:R-:W-:Y:S02]  /*6650*/  PRMT R36, R16, 0x7610, R36 ;  /* 0x0000761010247816 */ /* 0x000fe40000000024 */
.L_x_13739:
[----:B------:R-:W-:Y:S01]  /*6660*/  PRMT R88, RZ, 0x7610, R40 ;  /* 0x00007610ff587816 */ /* 0x000fe20000000028 */
[----:B------:R-:W-:Y:S05]  /*6670*/  @P3 BRA `(.L_x_13740) ;  /* 0x0000008000003947 */ /* 0x000fea0003800000 */
[----:B------:R-:W-:-:S04]  /*6680*/  ISETP.NE.U32.AND P4, PT, RZ, c[0x0][0x180], PT ;  /* 0x00006000ff007a0c */ /* 0x000fc80003f85070 */
[----:B------:R-:W-:-:S13]  /*6690*/  ISETP.NE.AND.EX P4, PT, RZ, c[0x0][0x184], PT, P4 ;  /* 0x00006100ff007a0c */ /* 0x000fda0003f85340 */
[----:B------:R-:W-:Y:S05]  /*66a0*/  @P4 BRA `(.L_x_13741) ;  /* 0x0000002000004947 */ /* 0x000fea0003800000 */
[----:B------:R-:W-:Y:S05]  /*66b0*/  @P0 BRA `(.L_x_13742) ;  /* 0x0000008000000947 */ /* 0x000fea0003800000 */
[----:B------:R-:W-:Y:S05]  /*66c0*/  BRA `(.L_x_13743) ;  /* 0x0000009000007947 */ /* 0x000fea0003800000 */
.L_x_13741:
[----:B-----5:R-:W-:-:S05]  /*66d0*/  PRMT R16, RZ, 0x7610, R32 ;  /* 0x00007610ff107816 */ /* 0x020fca0000000020 */
[----:B------:R-:W-:Y:S01]  /*66e0*/  FADD.FTZ R88, R16, R88 ;  /* 0x0000005810587221 */ /* 0x000fe20000010000 */
[----:B------:R-:W-:Y:S05]  /*66f0*/  BRA `(.L_x_13742) ;  /* 0x0000004000007947 */ /* 0x000fea0003800000 */
.L_x_13740:
[----:B-----5:R-:W-:-:S05]  /*6700*/  PRMT R16, RZ, 0x7610, R28 ;  /* 0x00007610ff107816 */ /* 0x020fca000000001c */
[----:B------:R-:W-:Y:S01]  /*6710*/  FADD.FTZ R88, R16, R88 ;  /* 0x0000005810587221 */ /* 0x000fe20000010000 */
[----:B------:R-:W-:-:S05]  /*6720*/  @P2 PRMT R16, RZ, 0x7610, R32 ;  /* 0x00007610ff102816 */ /* 0x000fca0000000020 */
[----:B------:R-:W-:-:S05]  /*6730*/  @P2 FADD.FTZ R88, R16, R88 ;  /* 0x0000005810582221 */ /* 0x000fca0000010000 */
.L_x_13742:
[----:B------:R-:W-:-:S04]  /*6740*/  F2FP.BF16.PACK_AB R16, RZ, R88 ;  /* 0x00000058ff10723e */ /* 0x000fc800000010ff */
[----:B------:R-:W-:Y:S02]  /*6750*/  PRMT R36, R36, 0x5410, R16 ;  /* 0x0000541024247816 */ /* 0x000fe40000000010 */
.L_x_13743:
[----:B------:R-:W-:Y:S01]  /*6760*/  PRMT R89, RZ, 0x5410, R41 ;  /* 0x00005410ff597816 */ /* 0x000fe20000000029 */
[----:B------:R-:W-:Y:S05]  /*6770*/  @P3 BRA `(.L_x_13744) ;  /* 0x0000008000003947 */ /* 0x000fea0003800000 */
[----:B------:R-:W-:-:S04]  /*6780*/  ISETP.NE.U32.AND P4, PT, RZ, c[0x0][0x180], PT ;  /* 0x00006000ff007a0c */ /* 0x000fc80003f85070 */
[----:B------:R-:W-:-:S13]  /*6790*/  ISETP.NE.AND.EX P4, PT, RZ, c[0x0][0x184], PT, P4 ;  /* 0x00006100ff007a0c */ /* 0x000fda0003f85340 */
[----:B------:R-:W-:Y:S05]  /*67a0*/  @P4 BRA `(.L_x_13745) ;  /* 0x0000002000004947 */ /* 0x000fea0003800000 */
[----:B------:R-:W-:Y:S05]  /*67b0*/  @P0 BRA `(.L_x_13746) ;  /* 0x0000008000000947 */ /* 0x000fea0003800000 */
[----:B------:R-:W-:Y:S05]  /*67c0*/  BRA `(.L_x_13747) ;  /* 0x0000009000007947 */ /* 0x000fea0003800000 */
.L_x_13745:
[----:B-----5:R-:W-:-:S05]  /*67d0*/  PRMT R16, RZ, 0x5410, R33 ;  /* 0x00005410ff107816 */ /* 0x020fca0000000021 */
[----:B------:R-:W-:Y:S01]  /*67e0*/  FADD.FTZ R89, R16, R89 ;  /* 0x0000005910597221 */ /* 0x000fe20000010000 */
[----:B------:R-:W-:Y:S05]  /*67f0*/  BRA `(.L_x_13746) ;  /* 0x0000004000007947 */ /* 0x000fea0003800000 */
.L_x_13744:
[----:B-----5:R-:W-:-:S05]  /*6800*/  PRMT R16, RZ, 0x5410, R29 ;  /* 0x00005410ff107816 */ /* 0x020fca000000001d */
[----:B------:R-:W-:Y:S01]  /*6810*/  FADD.FTZ R89, R16, R89 ;  /* 0x0000005910597221 */ /* 0x000fe20000010000 */
[----:B------:R-:W-:-:S05]  /*6820*/  @P2 PRMT R16, RZ, 0x5410, R33 ;  /* 0x00005410ff102816 */ /* 0x000fca0000000021 */
[----:B------:R-:W-:-:S05]  /*6830*/  @P2 FADD.FTZ R89, R16, R89 ;  /* 0x0000005910592221 */ /* 0x000fca0000010000 */
.L_x_13746:
[----:B------:R-:W-:-:S04]  /*6840*/  F2FP.BF16.PACK_AB R16, RZ, R89 ;  /* 0x00000059ff10723e */ /* 0x000fc800000010ff */
[----:B------:R-:W-:Y:S02]  /*6850*/  PRMT R37, R16, 0x7610, R37 ;  /* 0x0000761010257816 */ /* 0x000fe40000000025 */
.L_x_13747:
[----:B------:R-:W-:Y:S01]  /*6860*/  PRMT R66, RZ, 0x7610, R41 ;  /* 0x00007610ff427816 */ /* 0x000fe20000000029 */
[----:B------:R-:W-:Y:S05]  /*6870*/  @P3 BRA `(.L_x_13748) ;  /* 0x0000008000003947 */ /* 0x000fea0003800000 */
[----:B------:R-:W-:-:S04]  /*6880*/  ISETP.NE.U32.AND P4, PT, RZ, c[0x0][0x180], PT ;  /* 0x00006000ff007a0c */ /* 0x000fc80003f85070 */
[----:B------:R-:W-:-:S13]  /*6890*/  ISETP.NE.AND.EX P4, PT, RZ, c[0x0][0x184], PT, P4 ;  /* 0x00006100ff007a0c */ /* 0x000fda0003f85340 */
[----:B------:R-:W-:Y:S05]  /*68a0*/  @P4 BRA `(.L_x_13749) ;  /* 0x0000002000004947 */ /* 0x000fea0003800000 */
[----:B------:R-:W-:Y:S05]  /*68b0*/  @P0 BRA `(.L_x_13750) ;  /* 0x0000008000000947 */ /* 0x000fea0003800000 */
[----:B------:R-:W-:Y:S05]  /*68c0*/  BRA `(.L_x_13751) ;  /* 0x0000009000007947 */ /* 0x000fea0003800000 */
.L_x_13749:
[----:B-----5:R-:W-:-:S05]  /*68d0*/  PRMT R16, RZ, 0x7610, R33 ;  /* 0x00007610ff107816 */ /* 0x020fca0000000021 */
[----:B------:R-:W-:Y:S01]  /*68e0*/  FADD.FTZ R66, R16, R66 ;  /* 0x0000004210427221 */ /* 0x000fe20000010000 */
[----:B------:R-:W-:Y:S05]  /*68f0*/  BRA `(.L_x_13750) ;  /* 0x0000004000007947 */ /* 0x000fea0003800000 */
.L_x_13748:
[----:B-----5:R-:W-:-:S05]  /*6900*/  PRMT R16, RZ, 0x7610, R29 ;  /* 0x00007610ff107816 */ /* 0x020fca000000001d */
[----:B------:R-:W-:Y:S01]  /*6910*/  FADD.FTZ R66, R16, R66 ;  /* 0x0000004210427221 */ /* 0x000fe20000010000 */
[----:B------:R-:W-:-:S05]  /*6920*/  @P2 PRMT R16, RZ, 0x7610, R33 ;  /* 0x00007610ff102816 */ /* 0x000fca0000000021 */
[----:B------:R-:W-:-:S05]  /*6930*/  @P2 FADD.FTZ R66, R16, R66 ;  /* 0x0000004210422221 */ /* 0x000fca0000010000 */
.L_x_13750:
[----:B------:R-:W-:-:S04]  /*6940*/  F2FP.BF16.PACK_AB R16, RZ, R66 ;  /* 0x00000042ff10723e */ /* 0x000fc800000010ff */
[----:B------:R-:W-:Y:S02]  /*6950*/  PRMT R37, R37, 0x5410, R16 ;  /* 0x0000541025257816 */ /* 0x000fe40000000010 */
.L_x_13751:
[----:B------:R-:W-:Y:S01]  /*6960*/  PRMT R68, RZ, 0x5410, R42 ;  /* 0x00005410ff447816 */ /* 0x000fe2000000002a */
[----:B------:R-:W-:Y:S05]  /*6970*/  @P3 BRA `(.L_x_13752) ;  /* 0x0000008000003947 */ /* 0x000fea0003800000 */
[----:B------:R-:W-:-:S04]  /*6980*/  ISETP.NE.U32.AND P4, PT, RZ, c[0x0][0x180], PT ;  /* 0x00006000ff007a0c */ /* 0x000fc80003f85070 */
[----:B------:R-:W-:-:S13]  /*6990*/  ISETP.NE.AND.EX P4, PT, RZ, c[0x0][0x184], PT, P4 ;  /* 0x00006100ff007a0c */ /* 0x000fda0003f85340 */
[----:B------:R-:W-:Y:S05]  /*69a0*/  @P4 BRA `(.L_x_13753) ;  /* 0x0000002000004947 */ /* 0x000fea0003800000 */
[----:B------:R-:W-:Y:S05]  /*69b0*/  @P0 BRA `(.L_x_13754) ;  /* 0x0000008000000947 */ /* 0x000fea0003800000 */
[----:B------:R-:W-:Y:S05]  /*69c0*/  BRA `(.L_x_13755) ;  /* 0x0000009000007947 */ /* 0x000fea0003800000 */
.L_x_13753:
[----:B-----5:R-:W-:-:S05]  /*69d0*/  PRMT R16, RZ, 0x5410, R34 ;  /* 0x00005410ff107816 */ /* 0x020fca0000000022 */
[----:B------:R-:W-:Y:S01]  /*69e0*/  FADD.FTZ R68, R16, R68 ;  /* 0x0000004410447221 */ /* 0x000fe20000010000 */
[----:B------:R-:W-:Y:S05]  /*69f0*/  BRA `(.L_x_13754) ;  /* 0x0000004000007947 */ /* 0x000fea0003800000 */
.L_x_13752:
[----:B-----5:R-:W-:-:S05]  /*6a00*/  PRMT R16, RZ, 0x5410, R30 ;  /* 0x00005410ff107816 */ /* 0x020fca000000001e */
[----:B------:R-:W-:Y:S01]  /*6a10*/  FADD.FTZ R68, R16, R68 ;  /* 0x0000004410447221 */ /* 0x000fe20000010000 */
[----:B------:R-:W-:-:S05]  /*6a20*/  @P2 PRMT R16, RZ, 0x5410, R34 ;  /* 0x00005410ff102816 */ /* 0x000fca0000000022 */
[----:B------:R-:W-:-:S05]  /*6a30*/  @P2 FADD.FTZ R68, R16, R68 ;  /* 0x0000004410442221 */ /* 0x000fca0000010000 */
.L_x_13754:
[----:B------:R-:W-:-:S04]  /*6a40*/  F2FP.BF16.PACK_AB R16, RZ, R68 ;  /* 0x00000044ff10723e */ /* 0x000fc800000010ff */
[----:B------:R-:W-:Y:S02]  /*6a50*/  PRMT R38, R16, 0x7610, R38 ;  /* 0x0000761010267816 */ /* 0x000fe40000000026 */
.L_x_13755:
[----:B------:R-:W-:Y:S01]  /*6a60*/  PRMT R16, RZ, 0x7610, R42 ;  /* 0x00007610ff107816 */ /* 0x000fe2000000002a */
[----:B------:R-:W-:Y:S05]  /*6a70*/  @P3 BRA `(.L_x_13756) ;  /* 0x0000008000003947 */ /* 0x000fea0003800000 */
[----:B------:R-:W-:-:S04]  /*6a80*/  ISETP.NE.U32.AND P4, PT, RZ, c[0x0][0x180], PT ;  /* 0x00006000ff007a0c */ /* 0x000fc80003f85070 */
[----:B------:R-:W-:-:S13]  /*6a90*/  ISETP.NE.AND.EX P4, PT, RZ, c[0x0][0x184], PT, P4 ;  /* 0x00006100ff007a0c */ /* 0x000fda0003f85340 */
[----:B------:R-:W-:Y:S05]  /*6aa0*/  @P4 BRA `(.L_x_13757) ;  /* 0x0000002000004947 */ /* 0x000fea0003800000 */
[----:B------:R-:W-:Y:S05]  /*6ab0*/  @P0 BRA `(.L_x_13758) ;  /* 0x0000008000000947 */ /* 0x000fea0003800000 */
[----:B------:R-:W-:Y:S05]  /*6ac0*/  BRA `(.L_x_13759) ;  /* 0x0000009000007947 */ /* 0x000fea0003800000 */
.L_x_13757:
[----:B-----5:R-:W-:-:S05]  /*6ad0*/  PRMT R17, RZ, 0x7610, R34 ;  /* 0x00007610ff117816 */ /* 0x020fca0000000022 */
[----:B------:R-:W-:Y:S01]  /*6ae0*/  FADD.FTZ R16, R17, R16 ;  /* 0x0000001011107221 */ /* 0x000fe20000010000 */
[----:B------:R-:W-:Y:S05]  /*6af0*/  BRA `(.L_x_13758) ;  /* 0x0000004000007947 */ /* 0x000fea0003800000 */
.L_x_13756:
[----:B-----5:R-:W-:-:S05]  /*6b00*/  PRMT R17, RZ, 0x7610, R30 ;  /* 0x00007610ff117816 */ /* 0x020fca000000001e */
[----:B------:R-:W-:Y:S01]  /*6b10*/  FADD.FTZ R16, R17, R16 ;  /* 0x0000001011107221 */ /* 0x000fe20000010000 */
[----:B------:R-:W-:-:S05]  /*6b20*/  @P2 PRMT R17, RZ, 0x7610, R34 ;  /* 0x00007610ff112816 */ /* 0x000fca0000000022 */
[----:B------:R-:W-:-:S05]  /*6b30*/  @P2 FADD.FTZ R16, R17, R16 ;  /* 0x0000001011102221 */ /* 0x000fca0000010000 */
.L_x_13758:
[----:B------:R-:W-:-:S04]  /*6b40*/  F2FP.BF16.PACK_AB R17, RZ, R16 ;  /* 0x00000010ff11723e */ /* 0x000fc800000010ff */
[----:B------:R-:W-:Y:S02]  /*6b50*/  PRMT R38, R38, 0x5410, R17 ;  /* 0x0000541026267816 */ /* 0x000fe40000000011 */
.L_x_13759:
[----:B------:R-:W-:Y:S01]  /*6b60*/  PRMT R67, RZ, 0x5410, R43 ;  /* 0x00005410ff437816 */ /* 0x000fe2000000002b */
[----:B------:R-:W-:Y:S05]  /*6b70*/  @P3 BRA `(.L_x_13760) ;  /* 0x0000008000003947 */ /* 0x000fea0003800000 */
[----:B------:R-:W-:-:S04]  /*6b80*/  ISETP.NE.U32.AND P4, PT, RZ, c[0x0][0x180], PT ;  /* 0x00006000ff007a0c */ /* 0x000fc80003f85070 */
[----:B------:R-:W-:-:S13]  /*6b90*/  ISETP.NE.AND.EX P4, PT, RZ, c[0x0][0x184], PT, P4 ;  /* 0x00006100ff007a0c */ /* 0x000fda0003f85340 */
[----:B------:R-:W-:Y:S05]  /*6ba0*/  @P4 BRA `(.L_x_13761) ;  /* 0x0000002000004947 */ /* 0x000fea0003800000 */
[----:B------:R-:W-:Y:S05]  /*6bb0*/  @P0 BRA `(.L_x_13762) ;  /* 0x0000008000000947 */ /* 0x000fea0003800000 */
[----:B------:R-:W-:Y:S05]  /*6bc0*/  BRA `(.L_x_13763) ;  /* 0x0000009000007947 */ /* 0x000fea0003800000 */
.L_x_13761:
[----:B-----5:R-:W-:-:S05]  /*6bd0*/  PRMT R17, RZ, 0x5410, R35 ;  /* 0x00005410ff117816 */ /* 0x020fca0000000023 */
[----:B------:R-:W-:Y:S01]  /*6be0*/  FADD.FTZ R67, R17, R67 ;  /* 0x0000004311437221 */ /* 0x000fe20000010000 */
[----:B------:R-:W-:Y:S05]  /*6bf0*/  BRA `(.L_x_13762) ;  /* 0x0000004000007947 */ /* 0x000fea0003800000 */
.L_x_13760:
[----:B-----5:R-:W-:-:S05]  /*6c00*/  PRMT R17, RZ, 0x5410, R31 ;  /* 0x00005410ff117816 */ /* 0x020fca000000001f */
[----:B------:R-:W-:Y:S01]  /*6c10*/  FADD.FTZ R67, R17, R67 ;  /* 0x0000004311437221 */ /* 0x000fe20000010000 */
[----:B------:R-:W-:-:S05]  /*6c20*/  @P2 PRMT R17, RZ, 0x5410, R35 ;  /* 0x00005410ff112816 */ /* 0x000fca0000000023 */
[----:B------:R-:W-:-:S05]  /*6c30*/  @P2 FADD.FTZ R67, R17, R67 ;  /* 0x0000004311432221 */ /* 0x000fca0000010000 */
.L_x_13762:
[----:B------:R-:W-:-:S04]  /*6c40*/  F2FP.BF16.PACK_AB R17, RZ, R67 ;  /* 0x00000043ff11723e */ /* 0x000fc800000010ff */
[----:B------:R-:W-:Y:S02]  /*6c50*/  PRMT R39, R17, 0x7610, R39 ;  /* 0x0000761011277816 */ /* 0x000fe40000000027 */
.L_x_13763:
[----:B------:R-:W-:Y:S01]  /*6c60*/  PRMT R17, RZ, 0x7610, R43 ;  /* 0x00007610ff117816 */ /* 0x000fe2000000002b */
[----:B------:R-:W-:Y:S05]  /*6c70*/  @P3 BRA `(.L_x_13764) ;  /* 0x0000008000003947 */ /* 0x000fea0003800000 */
[----:B------:R-:W-:-:S04]  /*6c80*/  ISETP.NE.U32.AND P2, PT, RZ, c[0x0][0x180], PT ;  /* 0x00006000ff007a0c */ /* 0x000fc80003f45070 */
[----:B------:R-:W-:-:S13]  /*6c90*/  ISETP.NE.AND.EX P2, PT, RZ, c[0x0][0x184], PT, P2 ;  /* 0x00006100ff007a0c */ /* 0x000fda0003f45320 */
[----:B------:R-:W-:Y:S05]  /*6ca0*/  @P2 BRA `(.L_x_13765) ;  /* 0x0000002000002947 */ /* 0x000fea0003800000 */
[----:B------:R-:W-:Y:S05]  /*6cb0*/  @P0 BRA `(.L_x_13766) ;  /* 0x0000008000000947 */ /* 0x000fea0003800000 */
[----:B------:R-:W-:Y:S05]  /*6cc0*/  BRA `(.L_x_13767) ;  /* 0x0000009000007947 */ /* 0x000fea0003800000 */
.L_x_13765:
[----:B-----5:R-:W-:-:S05]  /*6cd0*/  PRMT R40, RZ, 0x7610, R35 ;  /* 0x00007610ff287816 */ /* 0x020fca0000000023 */
[----:B------:R-:W-:Y:S01]  /*6ce0*/  FADD.FTZ R17, R40, R17 ;  /* 0x0000001128117221 */ /* 0x000fe20000010000 */
[----:B------:R-:W-:Y:S05]  /*6cf0*/  BRA `(.L_x_13766) ;  /* 0x0000004000007947 */ /* 0x000fea0003800000 */
.L_x_13764:
[----:B-----5:R-:W-:-:S05]  /*6d00*/  PRMT R40, RZ, 0x7610, R31 ;  /* 0x00007610ff287816 */ /* 0x020fca000000001f */
[----:B------:R-:W-:Y:S01]  /*6d10*/  FADD.FTZ R17, R40, R17 ;  /* 0x0000001128117221 */ /* 0x000fe20000010000 */
[----:B------:R-:W-:-:S05]  /*6d20*/  @P2 PRMT R40, RZ, 0x7610, R35 ;  /* 0x00007610ff282816 */ /* 0x000fca0000000023 */
[----:B------:R-:W-:-:S05]  /*6d30*/  @P2 FADD.FTZ R17, R40, R17 ;  /* 0x0000001128112221 */ /* 0x000fca0000010000 */
.L_x_13766:
[----:B------:R-:W-:-:S04]  /*6d40*/  F2FP.BF16.PACK_AB R40, RZ, R17 ;  /* 0x00000011ff28723e */ /* 0x000fc800000010ff */
[----:B------:R-:W-:Y:S02]  /*6d50*/  PRMT R39, R39, 0x5410, R40 ;  /* 0x0000541027277816 */ /* 0x000fe40000000028 */
.L_x_13767:
[----:B------:R-:W-:-:S04]  /*6d60*/  @P0 LEA R40, P2, R44, c[0x0][0x188], 0x4 ;  /* 0x000062002c280a11 */ /* 0x000fc800078420ff */
[C---:B------:R-:W-:Y:S02]  /*6d70*/  @P0 LEA.HI.X R41, R44.reuse, c[0x0][0x18c], RZ, 0x4, P2 ;  /* 0x000063002c290a11 */ /* 0x040fe400010f24ff */
[----:B------:R-:W-:-:S03]  /*6d80*/  IADD3 R44, R44, 0x20, RZ ;  /* 0x000000202c2c7810 */ /* 0x000fc60007ffe0ff */
[----:B------:R0:W-:Y:S04]  /*6d90*/  @P0 STG.E.128 [R40.64], R36 ;  /* 0x0000002428000986 */ /* 0x0001e8000c101d04 */
.L_x_13735:
[----:B------:R-:W-:Y:S05]  /*6da0*/  BSYNC B0 ;  /* 0x0000000000007941 */ /* 0x000fea0003800000 */
.L_x_13734:
        /* <DEDUP_REMOVED lines=25> */
.L_x_13771:
[----:B-----5:R-:W-:-:S05]  /*6f40*/  PRMT R18, RZ, 0x5410, R32 ;  /* 0x00005410ff127816 */ /* 0x020fca0000000020 */
[----:B------:R-:W-:Y:S01]  /*6f50*/  FADD.FTZ R103, R18, R103 ;  /* 0x0000006712677221 */ /* 0x000fe20000010000 */
[----:B------:R-:W-:Y:S05]  /*6f60*/  BRA `(.L_x_13772) ;  /* 0x0000004000007947 */ /* 0x000fea0003800000 */
.L_x_13770:
[----:B-----5:R-:W-:-:S05]  /*6f70*/  PRMT R18, RZ, 0x5410, R28 ;  /* 0x00005410ff127816 */ /* 0x020fca000000001c */
[----:B------:R-:W-:Y:S01]  /*6f80*/  FADD.FTZ R103, R18, R103 ;  /* 0x0000006712677221 */ /* 0x000fe20000010000 */
[----:B------:R-:W-:-:S05]  /*6f90*/  @P2 PRMT R18, RZ, 0x5410, R32 ;  /* 0x00005410ff122816 */ /* 0x000fca0000000020 */
[----:B------:R-:W-:-:S05]  /*6fa0*/  @P2 FADD.FTZ R103, R18, R103 ;  /* 0x0000006712672221 */ /* 0x000fca0000010000 */
.L_x_13772:
[----:B------:R-:W-:-:S04]  /*6fb0*/  F2FP.BF16.PACK_AB R18, RZ, R103 ;  /* 0x00000067ff12723e */ /* 0x000fc800000010ff */
[----:B------:R-:W-:Y:S02]  /*6fc0*/  PRMT R36, R18, 0x7610, R36 ;  /* 0x0000761012247816 */ /* 0x000fe40000000024 */
.L_x_13773:
[----:B------:R-:W-:Y:S01]  /*6fd0*/  PRMT R91, RZ, 0x7610, R40 ;  /* 0x00007610ff5b7816 */ /* 0x000fe20000000028 */
[----:B------:R-:W-:Y:S05]  /*6fe0*/  @P3 BRA `(.L_x_13774) ;  /* 0x0000008000003947 */ /* 0x000fea0003800000 */
[----:B------:R-:W-:-:S04]  /*6ff0*/  ISETP.NE.U32.AND P4, PT, RZ, c[0x0][0x180], PT ;  /* 0x00006000ff007a0c */ /* 0x000fc80003f85070 */
[----:B------:R-:W-:-:S13]  /*7000*/  ISETP.NE.AND.EX P4, PT, RZ, c[0x0][0x184], PT, P4 ;  /* 0x00006100ff007a0c */ /* 0x000fda0003f85340 */
[----:B------:R-:W-:Y:S05]  /*7010*/  @P4 BRA `(.L_x_13775) ;  /* 0x0000002000004947 */ /* 0x000fea0003800000 */
[----:B------:R-:W-:Y:S05]  /*7020*/  @P0 BRA `(.L_x_13776) ;  /* 0x0000008000000947 */ /* 0x000fea0003800000 */
[----:B------:R-:W-:Y:S05]  /*7030*/  BRA `(.L_x_13777) ;  /* 0x0000009000007947 */ /* 0x000fea0003800000 */
.L_x_13775:
[----:B-----5:R-:W-:-:S05]  /*7040*/  PRMT R18, RZ, 0x7610, R32 ;  /* 0x00007610ff127816 */ /* 0x020fca0000000020 */
[----:B------:R-:W-:Y:S01]  /*7050*/  FADD.FTZ R91, R18, R91 ;  /* 0x0000005b125b7221 */ /* 0x000fe20000010000 */
[----:B------:R-:W-:Y:S05]  /*7060*/  BRA `(.L_x_13776) ;  /* 0x0000004000007947 */ /* 0x000fea0003800000 */
.L_x_13774:
[----:B-----5:R-:W-:-:S05]  /*7070*/  PRMT R18, RZ, 0x7610, R28 ;  /* 0x00007610ff127816 */ /* 0x020fca000000001c */
[----:B------:R-:W-:Y:S01]  /*7080*/  FADD.FTZ R91, R18, R91 ;  /* 0x0000005b125b7221 */ /* 0x000fe20000010000 */
[----:B------:R-:W-:-:S05]  /*7090*/  @P2 PRMT R18, RZ, 0x7610, R32 ;  /* 0x00007610ff122816 */ /* 0x000fca0000000020 */
[----:B------:R-:W-:-:S05]  /*70a0*/  @P2 FADD.FTZ R91, R18, R91 ;  /* 0x0000005b125b2221 */ /* 0x000fca0000010000 */
.L_x_13776:
[----:B------:R-:W-:-:S04]  /*70b0*/  F2FP.BF16.PACK_AB R18, RZ, R91 ;  /* 0x0000005bff12723e */ /* 0x000fc800000010ff */
[----:B------:R-:W-:Y:S02]  /*70c0*/  PRMT R36, R36, 0x5410, R18 ;  /* 0x0000541024247816 */ /* 0x000fe40000000012 */
.L_x_13777:
[----:B------:R-:W-:Y:S01]  /*70d0*/  PRMT R93, RZ, 0x5410, R41 ;  /* 0x00005410ff5d7816 */ /* 0x000fe20000000029 */
[----:B------:R-:W-:Y:S05]  /*70e0*/  @P3 BRA `(.L_x_13778) ;  /* 0x0000008000003947 */ /* 0x000fea0003800000 */
[----:B------:R-:W-:-:S04]  /*70f0*/  ISETP.NE.U32.AND P4, PT, RZ, c[0x0][0x180], PT ;  /* 0x00006000ff007a0c */ /* 0x000fc80003f85070 */
[----:B------:R-:W-:-:S13]  /*7100*/  ISETP.NE.AND.EX P4, PT, RZ, c[0x0][0x184], PT, P4 ;  /* 0x00006100ff007a0c */ /* 0x000fda0003f85340 */
[----:B------:R-:W-:Y:S05]  /*7110*/  @P4 BRA `(.L_x_13779) ;  /* 0x0000002000004947 */ /* 0x000fea0003800000 */
[----:B------:R-:W-:Y:S05]  /*7120*/  @P0 BRA `(.L_x_13780) ;  /* 0x0000008000000947 */ /* 0x000fea0003800000 */
[----:B------:R-:W-:Y:S05]  /*7130*/  BRA `(.L_x_13781) ;  /* 0x0000009000007947 */ /* 0x000fea0003800000 */
.L_x_13779:
[----:B-----5:R-:W-:-:S05]  /*7140*/  PRMT R18, RZ, 0x5410, R33 ;  /* 0x00005410ff127816 */ /* 0x020fca0000000021 */
[----:B------:R-:W-:Y:S01]  /*7150*/  FADD.FTZ R93, R18, R93 ;  /* 0x0000005d125d7221 */ /* 0x000fe20000010000 */
[----:B------:R-:W-:Y:S05]  /*7160*/  BRA `(.L_x_13780) ;  /* 0x0000004000007947 */ /* 0x000fea0003800000 */
.L_x_13778:
[----:B-----5:R-:W-:-:S05]  /*7170*/  PRMT R18, RZ, 0x5410, R29 ;  /* 0x00005410ff127816 */ /* 0x020fca000000001d */
[----:B------:R-:W-:Y:S01]  /*7180*/  FADD.FTZ R93, R18, R93 ;  /* 0x0000005d125d7221 */ /* 0x000fe20000010000 */
[----:B------:R-:W-:-:S05]  /*7190*/  @P2 PRMT R18, RZ, 0x5410, R33 ;  /* 0x00005410ff122816 */ /* 0x000fca0000000021 */
[----:B------:R-:W-:-:S05]  /*71a0*/  @P2 FADD.FTZ R93, R18, R93 ;  /* 0x0000005d125d2221 */ /* 0x000fca0000010000 */
.L_x_13780:
[----:B------:R-:W-:-:S04]  /*71b0*/  F2FP.BF16.PACK_AB R18, RZ, R93 ;  /* 0x0000005dff12723e */ /* 0x000fc800000010ff */
[----:B------:R-:W-:Y:S02]  /*71c0*/  PRMT R37, R18, 0x7610, R37 ;  /* 0x0000761012257816 */ /* 0x000fe40000000025 */
.L_x_13781:
[----:B------:R-:W-:Y:S01]  /*71d0*/  PRMT R70, RZ, 0x7610, R41 ;  /* 0x00007610ff467816 */ /* 0x000fe20000000029 */
[----:B------:R-:W-:Y:S05]  /*71e0*/  @P3 BRA `(.L_x_13782) ;  /* 0x0000008000003947 */ /* 0x000fea0003800000 */
[----:B------:R-:W-:-:S04]  /*71f0*/  ISETP.NE.U32.AND P4, PT, RZ, c[0x0][0x180], PT ;  /* 0x00006000ff007a0c */ /* 0x000fc80003f85070 */
[----:B------:R-:W-:-:S13]  /*7200*/  ISETP.NE.AND.EX P4, PT, RZ, c[0x0][0x184], PT, P4 ;  /* 0x00006100ff007a0c */ /* 0x000fda0003f85340 */
[----:B------:R-:W-:Y:S05]  /*7210*/  @P4 BRA `(.L_x_13783) ;  /* 0x0000002000004947 */ /* 0x000fea0003800000 */
[----:B------:R-:W-:Y:S05]  /*7220*/  @P0 BRA `(.L_x_13784) ;  /* 0x0000008000000947 */ /* 0x000fea0003800000 */
[----:B------:R-:W-:Y:S05]  /*7230*/  BRA `(.L_x_13785) ;  /* 0x0000009000007947 */ /* 0x000fea0003800000 */
.L_x_13783:
[----:B-----5:R-:W-:-:S05]  /*7240*/  PRMT R18, RZ, 0x7610, R33 ;  /* 0x00007610ff127816 */ /* 0x020fca0000000021 */
[----:B------:R-:W-:Y:S01]  /*7250*/  FADD.FTZ R70, R18, R70 ;  /* 0x0000004612467221 */ /* 0x000fe20000010000 */
[----:B------:R-:W-:Y:S05]  /*7260*/  BRA `(.L_x_13784) ;  /* 0x0000004000007947 */ /* 0x000fea0003800000 */
.L_x_13782:
[----:B-----5:R-:W-:-:S05]  /*7270*/  PRMT R18, RZ, 0x7610, R29 ;  /* 0x00007610ff127816 */ /* 0x020fca000000001d */
[----:B------:R-:W-:Y:S01]  /*7280*/  FADD.FTZ R70, R18, R70 ;  /* 0x0000004612467221 */ /* 0x000fe20000010000 */
[----:B------:R-:W-:-:S05]  /*7290*/  @P2 PRMT R18, RZ, 0x7610, R33 ;  /* 0x00007610ff122816 */ /* 0x000fca0000000021 */
[----:B------:R-:W-:-:S05]  /*72a0*/  @P2 FADD.FTZ R70, R18, R70 ;  /* 0x0000004612462221 */ /* 0x000fca0000010000 */
.L_x_13784:
[----:B------:R-:W-:-:S04]  /*72b0*/  F2FP.BF16.PACK_AB R18, RZ, R70 ;  /* 0x00000046ff12723e */ /* 0x000fc800000010ff */
[----:B------:R-:W-:Y:S02]  /*72c0*/  PRMT R37, R37, 0x5410, R18 ;  /* 0x0000541025257816 */ /* 0x000fe40000000012 */
.L_x_13785:
[----:B------:R-:W-:Y:S01]  /*72d0*/  PRMT R72, RZ, 0x5410, R42 ;  /* 0x00005410ff487816 */ /* 0x000fe2000000002a */
[----:B------:R-:W-:Y:S05]  /*72e0*/  @P3 BRA `(.L_x_13786) ;  /* 0x0000008000003947 */ /* 0x000fea0003800000 */
[----:B------:R-:W-:-:S04]  /*72f0*/  ISETP.NE.U32.AND P4, PT, RZ, c[0x0][0x180], PT ;  /* 0x00006000ff007a0c */ /* 0x000fc80003f85070 */
[----:B------:R-:W-:-:S13]  /*7300*/  ISETP.NE.AND.EX P4, PT, RZ, c[0x0][0x184], PT, P4 ;  /* 0x00006100ff007a0c */ /* 0x000fda0003f85340 */
[----:B------:R-:W-:Y:S05]  /*7310*/  @P4 BRA `(.L_x_13787) ;  /* 0x0000002000004947 */ /* 0x000fea0003800000 */
[----:B------:R-:W-:Y:S05]  /*7320*/  @P0 BRA `(.L_x_13788) ;  /* 0x0000008000000947 */ /* 0x000fea0003800000 */
[----:B------:R-:W-:Y:S05]  /*7330*/  BRA `(.L_x_13789) ;  /* 0x0000009000007947 */ /* 0x000fea0003800000 */
.L_x_13787:
[----:B-----5:R-:W-:-:S05]  /*7340*/  PRMT R18, RZ, 0x5410, R34 ;  /* 0x00005410ff127816 */ /* 0x020fca0000000022 */
[----:B------:R-:W-:Y:S01]  /*7350*/  FADD.FTZ R72, R18, R72 ;  /* 0x0000004812487221 */ /* 0x000fe20000010000 */
[----:B------:R-:W-:Y:S05]  /*7360*/  BRA `(.L_x_13788) ;  /* 0x0000004000007947 */ /* 0x000fea0003800000 */
.L_x_13786:
[----:B-----5:R-:W-:-:S05]  /*7370*/  PRMT R18, RZ, 0x5410, R30 ;  /* 0x00005410ff127816 */ /* 0x020fca000000001e */
[----:B------:R-:W-:Y:S01]  /*7380*/  FADD.FTZ R72, R18, R72 ;  /* 0x0000004812487221 */ /* 0x000fe20000010000 */
[----:B------:R-:W-:-:S05]  /*7390*/  @P2 PRMT R18, RZ, 0x5410, R34 ;  /* 0x00005410ff122816 */ /* 0x000fca0000000022 */
[----:B------:R-:W-:-:S05]  /*73a0*/  @P2 FADD.FTZ R72, R18, R72 ;  /* 0x0000004812482221 */ /* 0x000fca0000010000 */
.L_x_13788:
[----:B------:R-:W-:-:S04]  /*73b0*/  F2FP.BF16.PACK_AB R18, RZ, R72 ;  /* 0x00000048ff12723e */ /* 0x000fc800000010ff */
[----:B------:R-:W-:Y:S02]  /*73c0*/  PRMT R38, R18, 0x7610, R38 ;  /* 0x0000761012267816 */ /* 0x000fe40000000026 */
.L_x_13789:
[----:B------:R-:W-:Y:S01]  /*73d0*/  PRMT R18, RZ, 0x7610, R42 ;  /* 0x00007610ff127816 */ /* 0x000fe2000000002a */
[----:B------:R-:W-:Y:S05]  /*73e0*/  @P3 BRA `(.L_x_13790) ;  /* 0x0000008000003947 */ /* 0x000fea0003800000 */
[----:B------:R-:W-:-:S04]  /*73f0*/  ISETP.NE.U32.AND P4, PT, RZ, c[0x0][0x180], PT ;  /* 0x00006000ff007a0c */ /* 0x000fc80003f85070 */
[----:B------:R-:W-:-:S13]  /*7400*/  ISETP.NE.AND.EX P4, PT, RZ, c[0x0][0x184], PT, P4 ;  /* 0x00006100ff007a0c */ /* 0x000fda0003f85340 */
[----:B------:R-:W-:Y:S05]  /*7410*/  @P4 BRA `(.L_x_13791) ;  /* 0x0000002000004947 */ /* 0x000fea0003800000 */
[----:B------:R-:W-:Y:S05]  /*7420*/  @P0 BRA `(.L_x_13792) ;  /* 0x0000008000000947 */ /* 0x000fea0003800000 */
[----:B------:R-:W-:Y:S05]  /*7430*/  BRA `(.L_x_13793) ;  /* 0x0000009000007947 */ /* 0x000fea0003800000 */
.L_x_13791:
[----:B-----5:R-:W-:-:S05]  /*7440*/  PRMT R19, RZ, 0x7610, R34 ;  /* 0x00007610ff137816 */ /* 0x020fca0000000022 */
[----:B------:R-:W-:Y:S01]  /*7450*/  FADD.FTZ R18, R19, R18 ;  /* 0x0000001213127221 */ /* 0x000fe20000010000 */
[----:B------:R-:W-:Y:S05]  /*7460*/  BRA `(.L_x_13792) ;  /* 0x0000004000007947 */ /* 0x000fea0003800000 */
.L_x_13790:
[----:B-----5:R-:W-:-:S05]  /*7470*/  PRMT R19, RZ, 0x7610, R30 ;  /* 0x00007610ff137816 */ /* 0x020fca000000001e */
[----:B------:R-:W-:Y:S01]  /*7480*/  FADD.FTZ R18, R19, R18 ;  /* 0x0000001213127221 */ /* 0x000fe20000010000 */
[----:B------:R-:W-:-:S05]  /*7490*/  @P2 PRMT R19, RZ, 0x7610, R34 ;  /* 0x00007610ff132816 */ /* 0x000fca0000000022 */
[----:B------:R-:W-:-:S05]  /*74a0*/  @P2 FADD.FTZ R18, R19, R18 ;  /* 0x0000001213122221 */ /* 0x000fca0000010000 */
.L_x_13792:
[----:B------:R-:W-:-:S04]  /*74b0*/  F2FP.BF16.PACK_AB R19, RZ, R18 ;  /* 0x00000012ff13723e */ /* 0x000fc800000010ff */
[----:B------:R-:W-:Y:S02]  /*74c0*/  PRMT R38, R38, 0x5410, R19 ;  /* 0x0000541026267816 */ /* 0x000fe40000000013 */
.L_x_13793:
[----:B------:R-:W-:Y:S01]  /*74d0*/  PRMT R69, RZ, 0x5410, R43 ;  /* 0x00005410ff457816 */ /* 0x000fe2000000002b */
[----:B------:R-:W-:Y:S05]  /*74e0*/  @P3 BRA `(.L_x_13794) ;  /* 0x0000008000003947 */ /* 0x000fea0003800000 */
[----:B------:R-:W-:-:S04]  /*74f0*/  ISETP.NE.U32.AND P4, PT, RZ, c[0x0][0x180], PT ;  /* 0x00006000ff007a0c */ /* 0x000fc80003f85070 */
[----:B------:R-:W-:-:S13]  /*7500*/  ISETP.NE.AND.EX P4, PT, RZ, c[0x0][0x184], PT, P4 ;  /* 0x00006100ff007a0c */ /* 0x000fda0003f85340 */
[----:B------:R-:W-:Y:S05]  /*7510*/  @P4 BRA `(.L_x_13795) ;  /* 0x0000002000004947 */ /* 0x000fea0003800000 */
[----:B------:R-:W-:Y:S05]  /*7520*/  @P0 BRA `(.L_x_13796) ;  /* 0x0000008000000947 */ /* 0x000fea0003800000 */
[----:B------:R-:W-:Y:S05]  /*7530*/  BRA `(.L_x_13797) ;  /* 0x0000009000007947 */ /* 0x000fea0003800000 */
.L_x_13795:
[----:B-----5:R-:W-:-:S05]  /*7540*/  PRMT R19, RZ, 0x5410, R35 ;  /* 0x00005410ff137816 */ /* 0x020fca0000000023 */
[----:B------:R-:W-:Y:S01]  /*7550*/  FADD.FTZ R69, R19, R69 ;  /* 0x0000004513457221 */ /* 0x000fe20000010000 */
[----:B------:R-:W-:Y:S05]  /*7560*/  BRA `(.L_x_13796) ;  /* 0x0000004000007947 */ /* 0x000fea0003800000 */
.L_x_13794:
[----:B-----5:R-:W-:-:S05]  /*7570*/  PRMT R19, RZ, 0x5410, R31 ;  /* 0x00005410ff137816 */ /* 0x020fca000000001f */
[----:B------:R-:W-:Y:S01]  /*7580*/  FADD.FTZ R69, R19, R69 ;  /* 0x0000004513457221 */ /* 0x000fe20000010000 */
[----:B------:R-:W-:-:S05]  /*7590*/  @P2 PRMT R19, RZ, 0x5410, R35 ;  /* 0x00005410ff132816 */ /* 0x000fca0000000023 */
[----:B------:R-:W-:-:S05]  /*75a0*/  @P2 FADD.FTZ R69, R19, R69 ;  /* 0x0000004513452221 */ /* 0x000fca0000010000 */
.L_x_13796:
[----:B------:R-:W-:-:S04]  /*75b0*/  F2FP.BF16.PACK_AB R19, RZ, R69 ;  /* 0x00000045ff13723e */ /* 0x000fc800000010ff */
[----:B------:R-:W-:Y:S02]  /*75c0*/  PRMT R39, R19, 0x7610, R39 ;  /* 0x0000761013277816 */ /* 0x000fe40000000027 */
.L_x_13797:
[----:B------:R-:W-:Y:S01]  /*75d0*/  PRMT R19, RZ, 0x7610, R43 ;  /* 0x00007610ff137816 */ /* 0x000fe2000000002b */
[----:B------:R-:W-:Y:S05]  /*75e0*/  @P3 BRA `(.L_x_13798) ;  /* 0x0000008000003947 */ /* 0x000fea0003800000 */
[----:B------:R-:W-:-:S04]  /*75f0*/  ISETP.NE.U32.AND P2, PT, RZ, c[0x0][0x180], PT ;  /* 0x00006000ff007a0c */ /* 0x000fc80003f45070 */
[----:B------:R-:W-:-:S13]  /*7600*/  ISETP.NE.AND.EX P2, PT, RZ, c[0x0][0x184], PT, P2 ;  /* 0x00006100ff007a0c */ /* 0x000fda0003f45320 */
[----:B------:R-:W-:Y:S05]  /*7610*/  @P2 BRA `(.L_x_13799) ;  /* 0x0000002000002947 */ /* 0x000fea0003800000 */
[----:B------:R-:W-:Y:S05]  /*7620*/  @P0 BRA `(.L_x_13800) ;  /* 0x0000008000000947 */ /* 0x000fea0003800000 */
[----:B------:R-:W-:Y:S05]  /*7630*/  BRA `(.L_x_13801) ;  /* 0x0000009000007947 */ /* 0x000fea0003800000 */
.L_x_13799:
[----:B-----5:R-:W-:-:S05]  /*7640*/  PRMT R40, RZ, 0x7610, R35 ;  /* 0x00007610ff287816 */ /* 0x020fca0000000023 */
[----:B------:R-:W-:Y:S01]  /*7650*/  FADD.FTZ R19, R40, R19 ;  /* 0x0000001328137221 */ /* 0x000fe20000010000 */
[----:B------:R-:W-:Y:S05]  /*7660*/  BRA `(.L_x_13800) ;  /* 0x0000004000007947 */ /* 0x000fea0003800000 */
.L_x_13798:
[----:B-----5:R-:W-:-:S05]  /*7670*/  PRMT R40, RZ, 0x7610, R31 ;  /* 0x00007610ff287816 */ /* 0x020fca000000001f */
[----:B------:R-:W-:Y:S01]  /*7680*/  FADD.FTZ R19, R40, R19 ;  /* 0x0000001328137221 */ /* 0x000fe20000010000 */
[----:B------:R-:W-:-:S05]  /*7690*/  @P2 PRMT R40, RZ, 0x7610, R35 ;  /* 0x00007610ff282816 */ /* 0x000fca0000000023 */
[----:B------:R-:W-:-:S05]  /*76a0*/  @P2 FADD.FTZ R19, R40, R19 ;  /* 0x0000001328132221 */ /* 0x000fca0000010000 */
.L_x_13800:
[----:B------:R-:W-:-:S04]  /*76b0*/  F2FP.BF16.PACK_AB R40, RZ, R19 ;  /* 0x00000013ff28723e */ /* 0x000fc800000010ff */
[----:B------:R-:W-:Y:S02]  /*76c0*/  PRMT R39, R39, 0x5410, R40 ;  /* 0x0000541027277816 */ /* 0x000fe40000000028 */
.L_x_13801:
[----:B------:R-:W-:-:S04]  /*76d0*/  @P0 LEA R40, P2, R44, c[0x0][0x188], 0x4 ;  /* 0x000062002c280a11 */ /* 0x000fc800078420ff */
[C---:B------:R-:W-:Y:S02]  /*76e0*/  @P0 LEA.HI.X R41, R44.reuse, c[0x0][0x18c], RZ, 0x4, P2 ;  /* 0x000063002c290a11 */ /* 0x040fe400010f24ff */
[----:B------:R-:W-:-:S03]  /*76f0*/  IADD3 R44, R44, 0x20, RZ ;  /* 0x000000202c2c7810 */ /* 0x000fc60007ffe0ff */
[----:B------:R0:W-:Y:S04]  /*7700*/  @P0 STG.E.128 [R40.64], R36 ;  /* 0x0000002428000986 */ /* 0x0001e8000c101d04 */
.L_x_13769:
[----:B------:R-:W-:Y:S05]  /*7710*/  BSYNC B0 ;  /* 0x0000000000007941 */ /* 0x000fea0003800000 */
.L_x_13768:
        /* <DEDUP_REMOVED lines=25> */
.L_x_13805:
[----:B-----5:R-:W-:-:S05]  /*78b0*/  PRMT R20, RZ, 0x5410, R32 ;  /* 0x00005410ff147816 */ /* 0x020fca0000000020 */
[----:B------:R-:W-:Y:S01]  /*78c0*/  FADD.FTZ R105, R20, R105 ;  /* 0x0000006914697221 */ /* 0x000fe20000010000 */
[----:B------:R-:W-:Y:S05]  /*78d0*/  BRA `(.L_x_13806) ;  /* 0x0000004000007947 */ /* 0x000fea0003800000 */
.L_x_13804:
[----:B-----5:R-:W-:-:S05]  /*78e0*/  PRMT R20, RZ, 0x5410, R28 ;  /* 0x00005410ff147816 */ /* 0x020fca000000001c */
[----:B------:R-:W-:Y:S01]  /*78f0*/  FADD.FTZ R105, R20, R105 ;  /* 0x0000006914697221 */ /* 0x000fe20000010000 */
[----:B------:R-:W-:-:S05]  /*7900*/  @P2 PRMT R20, RZ, 0x5410, R32 ;  /* 0x00005410ff142816 */ /* 0x000fca0000000020 */
[----:B------:R-:W-:-:S05]  /*7910*/  @P2 FADD.FTZ R105, R20, R105 ;  /* 0x0000006914692221 */ /* 0x000fca0000010000 */
.L_x_13806:
[----:B------:R-:W-:-:S04]  /*7920*/  F2FP.BF16.PACK_AB R20, RZ, R105 ;  /* 0x00000069ff14723e */ /* 0x000fc800000010ff */
[----:B------:R-:W-:Y:S02]  /*7930*/  PRMT R36, R20, 0x7610, R36 ;  /* 0x0000761014247816 */ /* 0x000fe40000000024 */
.L_x_13807:
[----:B------:R-:W-:Y:S01]  /*7940*/  PRMT R102, RZ, 0x7610, R40 ;  /* 0x00007610ff667816 */ /* 0x000fe20000000028 */
[----:B------:R-:W-:Y:S05]  /*7950*/  @P3 BRA `(.L_x_13808) ;  /* 0x0000008000003947 */ /* 0x000fea0003800000 */
[----:B------:R-:W-:-:S04]  /*7960*/  ISETP.NE.U32.AND P4, PT, RZ, c[0x0][0x180], PT ;  /* 0x00006000ff007a0c */ /* 0x000fc80003f85070 */
[----:B------:R-:W-:-:S13]  /*7970*/  ISETP.NE.AND.EX P4, PT, RZ, c[0x0][0x184], PT, P4 ;  /* 0x00006100ff007a0c */ /* 0x000fda0003f85340 */
[----:B------:R-:W-:Y:S05]  /*7980*/  @P4 BRA `(.L_x_13809) ;  /* 0x0000002000004947 */ /* 0x000fea0003800000 */
[----:B------:R-:W-:Y:S05]  /*7990*/  @P0 BRA `(.L_x_13810) ;  /* 0x0000008000000947 */ /* 0x000fea0003800000 */
[----:B------:R-:W-:Y:S05]  /*79a0*/  BRA `(.L_x_13811) ;  /* 0x0000009000007947 */ /* 0x000fea0003800000 */
.L_x_13809:
[----:B-----5:R-:W-:-:S05]  /*79b0*/  PRMT R20, RZ, 0x7610, R32 ;  /* 0x00007610ff147816 */ /* 0x020fca0000000020 */
[----:B------:R-:W-:Y:S01]  /*79c0*/  FADD.FTZ R102, R20, R102 ;  /* 0x0000006614667221 */ /* 0x000fe20000010000 */
[----:B------:R-:W-:Y:S05]  /*79d0*/  BRA `(.L_x_13810) ;  /* 0x0000004000007947 */ /* 0x000fea0003800000 */
.L_x_13808:
[----:B-----5:R-:W-:-:S05]  /*79e0*/  PRMT R20, RZ, 0x7610, R28 ;  /* 0x00007610ff147816 */ /* 0x020fca000000001c */
[----:B------:R-:W-:Y:S01]  /*79f0*/  FADD.FTZ R102, R20, R102 ;  /* 0x0000006614667221 */ /* 0x000fe20000010000 */
[----:B------:R-:W-:-:S05]  /*7a00*/  @P2 PRMT R20, RZ, 0x7610, R32 ;  /* 0x00007610ff142816 */ /* 0x000fca0000000020 */
[----:B------:R-:W-:-:S05]  /*7a10*/  @P2 FADD.FTZ R102, R20, R102 ;  /* 0x0000006614662221 */ /* 0x000fca0000010000 */
.L_x_13810:
[----:B------:R-:W-:-:S04]  /*7a20*/  F2FP.BF16.PACK_AB R20, RZ, R102 ;  /* 0x00000066ff14723e */ /* 0x000fc800000010ff */
[----:B------:R-:W-:Y:S02]  /*7a30*/  PRMT R36, R36, 0x5410, R20 ;  /* 0x0000541024247816 */ /* 0x000fe40000000014 */
.L_x_13811:
[----:B------:R-:W-:Y:S01]  /*7a40*/  PRMT R104, RZ, 0x5410, R41 ;  /* 0x00005410ff687816 */ /* 0x000fe20000000029 */
[----:B------:R-:W-:Y:S05]  /*7a50*/  @P3 BRA `(.L_x_13812) ;  /* 0x0000008000003947 */ /* 0x000fea0003800000 */
[----:B------:R-:W-:-:S04]  /*7a60*/  ISETP.NE.U32.AND P4, PT, RZ, c[0x0][0x180], PT ;  /* 0x00006000ff007a0c */ /* 0x000fc80003f85070 */
[----:B------:R-:W-:-:S13]  /*7a70*/  ISETP.NE.AND.EX P4, PT, RZ, c[0x0][0x184], PT, P4 ;  /* 0x00006100ff007a0c */ /* 0x000fda0003f85340 */
[----:B------:R-:W-:Y:S05]  /*7a80*/  @P4 BRA `(.L_x_13813) ;  /* 0x0000002000004947 */ /* 0x000fea0003800000 */
[----:B------:R-:W-:Y:S05]  /*7a90*/  @P0 BRA `(.L_x_13814) ;  /* 0x0000008000000947 */ /* 0x000fea0003800000 */
[----:B------:R-:W-:Y:S05]  /*7aa0*/  BRA `(.L_x_13815) ;  /* 0x0000009000007947 */ /* 0x000fea0003800000 */
.L_x_13813:
[----:B-----5:R-:W-:-:S05]  /*7ab0*/  PRMT R20, RZ, 0x5410, R33 ;  /* 0x00005410ff147816 */ /* 0x020fca0000000021 */
[----:B------:R-:W-:Y:S01]  /*7ac0*/  FADD.FTZ R104, R20, R104 ;  /* 0x0000006814687221 */ /* 0x000fe20000010000 */
[----:B------:R-:W-:Y:S05]  /*7ad0*/  BRA `(.L_x_13814) ;  /* 0x0000004000007947 */ /* 0x000fea0003800000 */
.L_x_13812:
[----:B-----5:R-:W-:-:S05]  /*7ae0*/  PRMT R20, RZ, 0x5410, R29 ;  /* 0x00005410ff147816 */ /* 0x020fca000000001d */
[----:B------:R-:W-:Y:S01]  /*7af0*/  FADD.FTZ R104, R20, R104 ;  /* 0x0000006814687221 */ /* 0x000fe20000010000 */
[----:B------:R-:W-:-:S05]  /*7b00*/  @P2 PRMT R20, RZ, 0x5410, R33 ;  /* 0x00005410ff142816 */ /* 0x000fca0000000021 */
[----:B------:R-:W-:-:S05]  /*7b10*/  @P2 FADD.FTZ R104, R20, R104 ;  /* 0x0000006814682221 */ /* 0x000fca0000010000 */
.L_x_13814:
[----:B------:R-:W-:-:S04]  /*7b20*/  F2FP.BF16.PACK_AB R20, RZ, R104 ;  /* 0x00000068ff14723e */ /* 0x000fc800000010ff */
[----:B------:R-:W-:Y:S02]  /*7b30*/  PRMT R37, R20, 0x7610, R37 ;  /* 0x0000761014257816 */ /* 0x000fe40000000025 */
.L_x_13815:
[----:B------:R-:W-:Y:S01]  /*7b40*/  PRMT R92, RZ, 0x7610, R41 ;  /* 0x00007610ff5c7816 */ /* 0x000fe20000000029 */
[----:B------:R-:W-:Y:S05]  /*7b50*/  @P3 BRA `(.L_x_13816) ;  /* 0x0000008000003947 */ /* 0x000fea0003800000 */
[----:B------:R-:W-:-:S04]  /*7b60*/  ISETP.NE.U32.AND P4, PT, RZ, c[0x0][0x180], PT ;  /* 0x00006000ff007a0c */ /* 0x000fc80003f85070 */
[----:B------:R-:W-:-:S13]  /*7b70*/  ISETP.NE.AND.EX P4, PT, RZ, c[0x0][0x184], PT, P4 ;  /* 0x00006100ff007a0c */ /* 0x000fda0003f85340 */
[----:B------:R-:W-:Y:S05]  /*7b80*/  @P4 BRA `(.L_x_13817) ;  /* 0x0000002000004947 */ /* 0x000fea0003800000 */
[----:B------:R-:W-:Y:S05]  /*7b90*/  @P0 BRA `(.L_x_13818) ;  /* 0x0000008000000947 */ /* 0x000fea0003800000 */
[----:B------:R-:W-:Y:S05]  /*7ba0*/  BRA `(.L_x_13819) ;  /* 0x0000009000007947 */ /* 0x000fea0003800000 */
.L_x_13817:
[----:B-----5:R-:W-:-:S05]  /*7bb0*/  PRMT R20, RZ, 0x7610, R33 ;  /* 0x00007610ff147816 */ /* 0x020fca0000000021 */
[----:B------:R-:W-:Y:S01]  /*7bc0*/  FADD.FTZ R92, R20, R92 ;  /* 0x0000005c145c7221 */ /* 0x000fe20000010000 */
[----:B------:R-:W-:Y:S05]  /*7bd0*/  BRA `(.L_x_13818) ;  /* 0x0000004000007947 */ /* 0x000fea0003800000 */
.L_x_13816:
[----:B-----5:R-:W-:-:S05]  /*7be0*/  PRMT R20, RZ, 0x7610, R29 ;  /* 0x00007610ff147816 */ /* 0x020fca000000001d */
[----:B------:R-:W-:Y:S01]  /*7bf0*/  FADD.FTZ R92, R20, R92 ;  /* 0x0000005c145c7221 */ /* 0x000fe20000010000 */
[----:B------:R-:W-:-:S05]  /*7c00*/  @P2 PRMT R20, RZ, 0x7610, R33 ;  /* 0x00007610ff142816 */ /* 0x000fca0000000021 */
[----:B------:R-:W-:-:S05]  /*7c10*/  @P2 FADD.FTZ R92, R20, R92 ;  /* 0x0000005c145c2221 */ /* 0x000fca0000010000 */
.L_x_13818:
[----:B------:R-:W-:-:S04]  /*7c20*/  F2FP.BF16.PACK_AB R20, RZ, R92 ;  /* 0x0000005cff14723e */ /* 0x000fc800000010ff */
[----:B------:R-:W-:Y:S02]  /*7c30*/  PRMT R37, R37, 0x5410, R20 ;  /* 0x0000541025257816 */ /* 0x000fe40000000014 */
.L_x_13819:
[----:B------:R-:W-:Y:S01]  /*7c40*/  PRMT R94, RZ, 0x5410, R42 ;  /* 0x00005410ff5e7816 */ /* 0x000fe2000000002a */
[----:B------:R-:W-:Y:S05]  /*7c50*/  @P3 BRA `(.L_x_13820) ;  /* 0x0000008000003947 */ /* 0x000fea0003800000 */
[----:B------:R-:W-:-:S04]  /*7c60*/  ISETP.NE.U32.AND P4, PT, RZ, c[0x0][0x180], PT ;  /* 0x00006000ff007a0c */ /* 0x000fc80003f85070 */
[----:B------:R-:W-:-:S13]  /*7c70*/  ISETP.NE.AND.EX P4, PT, RZ, c[0x0][0x184], PT, P4 ;  /* 0x00006100ff007a0c */ /* 0x000fda0003f85340 */
[----:B------:R-:W-:Y:S05]  /*7c80*/  @P4 BRA `(.L_x_13821) ;  /* 0x0000002000004947 */ /* 0x000fea0003800000 */
[----:B------:R-:W-:Y:S05]  /*7c90*/  @P0 BRA `(.L_x_13822) ;  /* 0x0000008000000947 */ /* 0x000fea0003800000 */
[----:B------:R-:W-:Y:S05]  /*7ca0*/  BRA `(.L_x_13823) ;  /* 0x0000009000007947 */ /* 0x000fea0003800000 */
.L_x_13821:
[----:B-----5:R-:W-:-:S05]  /*7cb0*/  PRMT R20, RZ, 0x5410, R34 ;  /* 0x00005410ff147816 */ /* 0x020fca0000000022 */
[----:B------:R-:W-:Y:S01]  /*7cc0*/  FADD.FTZ R94, R20, R94 ;  /* 0x0000005e145e7221 */ /* 0x000fe20000010000 */
[----:B------:R-:W-:Y:S05]  /*7cd0*/  BRA `(.L_x_13822) ;  /* 0x0000004000007947 */ /* 0x000fea0003800000 */
.L_x_13820:
[----:B-----5:R-:W-:-:S05]  /*7ce0*/  PRMT R20, RZ, 0x5410, R30 ;  /* 0x00005410ff147816 */ /* 0x020fca000000001e */
[----:B------:R-:W-:Y:S01]  /*7cf0*/  FADD.FTZ R94, R20, R94 ;  /* 0x0000005e145e7221 */ /* 0x000fe20000010000 */
[----:B------:R-:W-:-:S05]  /*7d00*/  @P2 PRMT R20, RZ, 0x5410, R34 ;  /* 0x00005410ff142816 */ /* 0x000fca0000000022 */
[----:B------:R-:W-:-:S05]  /*7d10*/  @P2 FADD.FTZ R94, R20, R94 ;  /* 0x0000005e145e2221 */ /* 0x000fca0000010000 */
.L_x_13822:
[----:B------:R-:W-:-:S04]  /*7d20*/  F2FP.BF16.PACK_AB R20, RZ, R94 ;  /* 0x0000005eff14723e */ /* 0x000fc800000010ff */
[----:B------:R-:W-:Y:S02]  /*7d30*/  PRMT R38, R20, 0x7610, R38 ;  /* 0x0000761014267816 */ /* 0x000fe40000000026 */
.L_x_13823:
[----:B------:R-:W-:Y:S01]  /*7d40*/  PRMT R71, RZ, 0x7610, R42 ;  /* 0x00007610ff477816 */ /* 0x000fe2000000002a */
[----:B------:R-:W-:Y:S05]  /*7d50*/  @P3 BRA `(.L_x_13824) ;  /* 0x0000008000003947 */ /* 0x000fea0003800000 */
[----:B------:R-:W-:-:S04]  /*7d60*/  ISETP.NE.U32.AND P4, PT, RZ, c[0x0][0x180], PT ;  /* 0x00006000ff007a0c */ /* 0x000fc80003f85070 */
[----:B------:R-:W-:-:S13]  /*7d70*/  ISETP.NE.AND.EX P4, PT, RZ, c[0x0][0x184], PT, P4 ;  /* 0x00006100ff007a0c */ /* 0x000fda0003f85340 */
[----:B------:R-:W-:Y:S05]  /*7d80*/  @P4 BRA `(.L_x_13825) ;  /* 0x0000002000004947 */ /* 0x000fea0003800000 */
[----:B------:R-:W-:Y:S05]  /*7d90*/  @P0 BRA `(.L_x_13826) ;  /* 0x0000008000000947 */ /* 0x000fea0003800000 */
[----:B------:R-:W-:Y:S05]  /*7da0*/  BRA `(.L_x_13827) ;  /* 0x0000009000007947 */ /* 0x000fea0003800000 */
.L_x_13825:
[----:B-----5:R-:W-:-:S05]  /*7db0*/  PRMT R20, RZ, 0x7610, R34 ;  /* 0x00007610ff147816 */ /* 0x020fca0000000022 */
[----:B------:R-:W-:Y:S01]  /*7dc0*/  FADD.FTZ R71, R20, R71 ;  /* 0x0000004714477221 */ /* 0x000fe20000010000 */
[----:B------:R-:W-:Y:S05]  /*7dd0*/  BRA `(.L_x_13826) ;  /* 0x0000004000007947 */ /* 0x000fea0003800000 */
.L_x_13824:
[----:B-----5:R-:W-:-:S05]  /*7de0*/  PRMT R20, RZ, 0x7610, R30 ;  /* 0x00007610ff147816 */ /* 0x020fca000000001e */
[----:B------:R-:W-:Y:S01]  /*7df0*/  FADD.FTZ R71, R20, R71 ;  /* 0x0000004714477221 */ /* 0x000fe20000010000 */
[----:B------:R-:W-:-:S05]  /*7e00*/  @P2 PRMT R20, RZ, 0x7610, R34 ;  /* 0x00007610ff142816 */ /* 0x000fca0000000022 */
[----:B------:R-:W-:-:S05]  /*7e10*/  @P2 FADD.FTZ R71, R20, R71 ;  /* 0x0000004714472221 */ /* 0x000fca0000010000 */
.L_x_13826:
[----:B------:R-:W-:-:S04]  /*7e20*/  F2FP.BF16.PACK_AB R20, RZ, R71 ;  /* 0x00000047ff14723e */ /* 0x000fc800000010ff */
[----:B------:R-:W-:Y:S02]  /*7e30*/  PRMT R38, R38, 0x5410, R20 ;  /* 0x0000541026267816 */ /* 0x000fe40000000014 */
.L_x_13827:
[----:B------:R-:W-:Y:S01]  /*7e40*/  PRMT R73, RZ, 0x5410, R43 ;  /* 0x00005410ff497816 */ /* 0x000fe2000000002b */
[----:B------:R-:W-:Y:S05]  /*7e50*/  @P3 BRA `(.L_x_13828) ;  /* 0x0000008000003947 */ /* 0x000fea0003800000 */
[----:B------:R-:W-:-:S04]  /*7e60*/  ISETP.NE.U32.AND P4, PT, RZ, c[0x0][0x180], PT ;  /* 0x00006000ff007a0c */ /* 0x000fc80003f85070 */
[----:B------:R-:W-:-:S13]  /*7e70*/  ISETP.NE.AND.EX P4, PT, RZ, c[0x0][0x184], PT, P4 ;  /* 0x00006100ff007a0c */ /* 0x000fda0003f85340 */
[----:B------:R-:W-:Y:S05]  /*7e80*/  @P4 BRA `(.L_x_13829) ;  /* 0x0000002000004947 */ /* 0x000fea0003800000 */
[----:B------:R-:W-:Y:S05]  /*7e90*/  @P0 BRA `(.L_x_13830) ;  /* 0x0000008000000947 */ /* 0x000fea0003800000 */
[----:B------:R-:W-:Y:S05]  /*7ea0*/  BRA `(.L_x_13831) ;  /* 0x0000009000007947 */ /* 0x000fea0003800000 */
.L_x_13829:
[----:B-----5:R-:W-:-:S05]  /*7eb0*/  PRMT R20, RZ, 0x5410, R35 ;  /* 0x00005410ff147816 */ /* 0x020fca0000000023 */
[----:B------:R-:W-:Y:S01]  /*7ec0*/  FADD.FTZ R73, R20, R73 ;  /* 0x0000004914497221 */ /* 0x000fe20000010000 */
[----:B------:R-:W-:Y:S05]  /*7ed0*/  BRA `(.L_x_13830) ;  /* 0x0000004000007947 */ /* 0x000fea0003800000 */
.L_x_13828:
[----:B-----5:R-:W-:-:S05]  /*7ee0*/  PRMT R20, RZ, 0x5410, R31 ;  /* 0x00005410ff147816 */ /* 0x020fca000000001f */
[----:B------:R-:W-:Y:S01]  /*7ef0*/  FADD.FTZ R73, R20, R73 ;  /* 0x0000004914497221 */ /* 0x000fe20000010000 */
[----:B------:R-:W-:-:S05]  /*7f00*/  @P2 PRMT R20, RZ, 0x5410, R35 ;  /* 0x00005410ff142816 */ /* 0x000fca0000000023 */
[----:B------:R-:W-:-:S05]  /*7f10*/  @P2 FADD.FTZ R73, R20, R73 ;  /* 0x0000004914492221 */ /* 0x000fca0000010000 */
.L_x_13830:
[----:B------:R-:W-:-:S04]  /*7f20*/  F2FP.BF16.PACK_AB R20, RZ, R73 ;  /* 0x00000049ff14723e */ /* 0x000fc800000010ff */
[----:B------:R-:W-:Y:S02]  /*7f30*/  PRMT R39, R20, 0x7610, R39 ;  /* 0x0000761014277816 */ /* 0x000fe40000000027 */
.L_x_13831:
[----:B------:R-:W-:Y:S01]  /*7f40*/  PRMT R20, RZ, 0x7610, R43 ;  /* 0x00007610ff147816 */ /* 0x000fe2000000002b */
[----:B------:R-:W-:Y:S05]  /*7f50*/  @P3 BRA `(.L_x_13832) ;  /* 0x0000008000003947 */ /* 0x000fea0003800000 */
[----:B------:R-:W-:-:S04]  /*7f60*/  ISETP.NE.U32.AND P2, PT, RZ, c[0x0][0x180], PT ;  /* 0x00006000ff007a0c */ /* 0x000fc80003f45070 */
[----:B------:R-:W-:-:S13]  /*7f70*/  ISETP.NE.AND.EX P2, PT, RZ, c[0x0][0x184], PT, P2 ;  /* 0x00006100ff007a0c */ /* 0x000fda0003f45320 */
[----:B------:R-:W-:Y:S05]  /*7f80*/  @P2 BRA `(.L_x_13833) ;  /* 0x0000002000002947 */ /* 0x000fea0003800000 */
[----:B------:R-:W-:Y:S05]  /*7f90*/  @P0 BRA `(.L_x_13834) ;  /* 0x0000008000000947 */ /* 0x000fea0003800000 */
[----:B------:R-:W-:Y:S05]  /*7fa0*/  BRA `(.L_x_13835) ;  /* 0x0000009000007947 */ /* 0x000fea0003800000 */
.L_x_13833:
[----:B-----5:R-:W-:-:S05]  /*7fb0*/  PRMT R40, RZ, 0x7610, R35 ;  /* 0x00007610ff287816 */ /* 0x020fca0000000023 */
[----:B------:R-:W-:Y:S01]  /*7fc0*/  FADD.FTZ R20, R40, R20 ;  /* 0x0000001428147221 */ /* 0x000fe20000010000 */
[----:B------:R-:W-:Y:S05]  /*7fd0*/  BRA `(.L_x_13834) ;  /* 0x0000004000007947 */ /* 0x000fea0003800000 */
.L_x_13832:
[----:B-----5:R-:W-:-:S05]  /*7fe0*/  PRMT R40, RZ, 0x7610, R31 ;  /* 0x00007610ff287816 */ /* 0x020fca000000001f */
[----:B------:R-:W-:Y:S01]  /*7ff0*/  FADD.FTZ R20, R40, R20 ;  /* 0x0000001428147221 */ /* 0x000fe20000010000 */
[----:B------:R-:W-:-:S05]  /*8000*/  @P2 PRMT R40, RZ, 0x7610, R35 ;  /* 0x00007610ff282816 */ /* 0x000fca0000000023 */
[----:B------:R-:W-:-:S05]  /*8010*/  @P2 FADD.FTZ R20, R40, R20 ;  /* 0x0000001428142221 */ /* 0x000fca0000010000 */
.L_x_13834:
[----:B------:R-:W-:-:S04]  /*8020*/  F2FP.BF16.PACK_AB R40, RZ, R20 ;  /* 0x00000014ff28723e */ /* 0x000fc800000010ff */
[----:B------:R-:W-:Y:S02]  /*8030*/  PRMT R39, R39, 0x5410, R40 ;  /* 0x0000541027277816 */ /* 0x000fe40000000028 */
.L_x_13835:
[----:B------:R-:W-:-:S04]  /*8040*/  @P0 LEA R40, P2, R44, c[0x0][0x188], 0x4 ;  /* 0x000062002c280a11 */ /* 0x000fc800078420ff */
[----:B------:R-:W-:-:S05]  /*8050*/  @P0 LEA.HI.X R41, R44, c[0x0][0x18c], RZ, 0x4, P2 ;  /* 0x000063002c290a11 */ /* 0x000fca00010f24ff */
[----:B------:R0:W-:Y:S04]  /*8060*/  @P0 STG.E.128 [R40.64], R36 ;  /* 0x0000002428000986 */ /* 0x0001e8000c101d04 */
.L_x_13803:
[----:B------:R-:W-:Y:S05]  /*8070*/  BSYNC B0 ;  /* 0x0000000000007941 */ /* 0x000fea0003800000 */
.L_x_13802:
[----:B01----:R-:W-:Y:S01]  /*8080*/  FADD.FTZ R40, RZ, R90 ;  /* 0x0000005aff287221 */ /* 0x003fe20000010000 */
        /* <DEDUP_REMOVED lines=102> */
.L_x_13860:
        /* <DEDUP_REMOVED lines=17> */
[----:B------:R-:W-:Y:S02]  /*8800*/  FADD.FTZ R42, R76, -R60 ;  /* 0x8000003c4c2a7221 */ /* 0x000fe40000010000 */
        /* <DEDUP_REMOVED lines=171> */
.L_x_13861:
[----:B------:R-:W-:Y:S01]  /*92c0*/  @!P6 IMAD.MOV.U32 R40, RZ, RZ, 0x4 ;  /* 0x00000004ff28e424 */ /* 0x000fe200078e00ff */
[----:B------:R-:W-:Y:S01]  /*92d0*/  ISETP.NE.AND P2, PT, RZ, UR6, PT ;  /* 0x00000006ff007c0c */ /* 0x000fe2000bf45270 */
[----:B01----:R-:W-:Y:S01]  /*92e0*/  FADD.FTZ R43, R42, R43 ;  /* 0x0000002b2a2b7221 */ /* 0x003fe20000010000 */
[----:B------:R-:W-:Y:S01]  /*92f0*/  BSSY B0, `(.L_x_13838) ;  /* 0x0000070000007945 */ /* 0x000fe20003800000 */
        /* <DEDUP_REMOVED lines=13> */
[----:B0-----:R-:W2:Y:S04]  /*93d0*/  LDL R40, [R1+0x4c0] ;  /* 0x0004c00001287983 */ /* 0x001ea80000100800 */
[----:B-1----:R-:W2:Y:S04]  /*93e0*/  LDL R15, [R1+0x230] ;  /* 0x00023000010f7983 */ /* 0x002ea80000100800 */
[----:B------:R0:W-:Y:S04]  /*93f0*/  STL [R1+0x4f0], R14 ;  /* 0x0004f00e01007387 */ /* 0x0001e80000100800 */
[----:B0-----:R-:W3:Y:S04]  /*9400*/  LDL R14, [R1+0x210] ;  /* 0x00021000010e7983 */ /* 0x001ee80000100800 */
[----:B------:R0:W-:Y:S04]  /*9410*/  STL [R1+0x4ec], R13 ;  /* 0x0004ec0d01007387 */ /* 0x0001e80000100800 */
[----:B0-----:R-:W3:Y:S04]  /*9420*/  LDL R13, [R1+0x4a0] ;  /* 0x0004a000010d7983 */ /* 0x001ee80000100800 */
[----:B------:R0:W-:Y:S04]  /*9430*/  STL [R1+0x4e8], R12 ;  /* 0x0004e80c01007387 */ /* 0x0001e80000100800 */
[----:B------:R-:W4:Y:S04]  /*9440*/  LDL R44, [R1+0x4c4] ;  /* 0x0004c400012c7983 */ /* 0x000f280000100800 */
[----:B0-----:R-:W4:Y:S04]  /*9450*/  LDL R12, [R1+0x234] ;  /* 0x00023400010c7983 */ /* 0x001f280000100800 */
[----:B------:R0:W-:Y:S04]  /*9460*/  STL [R1+0x4e4], R11 ;  /* 0x0004e40b01007387 */ /* 0x0001e80000100800 */
[----:B------:R-:W4:Y:S04]  /*9470*/  LDL R45, [R1+0x4a4] ;  /* 0x0004a400012d7983 */ /* 0x000f280000100800 */
[----:B------:R-:W4:Y:S04]  /*9480*/  LDL R47, [R1+0x23c] ;  /* 0x00023c00012f7983 */ /* 0x000f280000100800 */
[----:B0-----:R-:W4:Y:S04]  /*9490*/  LDL R11, [R1+0x214] ;  /* 0x00021400010b7983 */ /* 0x001f280000100800 */
[----:B------:R-:W4:Y:S04]  /*94a0*/  LDL R46, [R1+0x4cc] ;  /* 0x0004cc00012e7983 */ /* 0x000f280000100800 */
        /* <DEDUP_REMOVED lines=9> */
[----:B------:R-:W4:Y:S04]  /*9540*/  LDL R124, [R1+0x4a8] ;  /* 0x0004a800017c7983 */ /* 0x000f280000100800 */
[----:B------:R0:W-:Y:S04]  /*9550*/  STL [R1+0x4e0], R10 ;  /* 0x0004e00a01007387 */ /* 0x0001e80000100800 */
[----:B0-----:R-:W4:Y:S04]  /*9560*/  LDL R10, [R1+0x240] ;  /* 0x00024000010a7983 */ /* 0x001f280000100800 */
[----:B------:R0:W-:Y:S04]  /*9570*/  STL [R1+0x4dc], R9 ;  /* 0x0004dc0901007387 */ /* 0x0001e80000100800 */
[----:B0-----:R-:W4:Y:S04]  /*9580*/  LDL R9, [R1+0x220] ;  /* 0x0002200001097983 */ /* 0x001f280000100800 */
[----:B------:R0:W-:Y:S04]  /*9590*/  STL [R1+0x4d8], R8 ;  /* 0x0004d80801007387 */ /* 0x0001e80000100800 */
[----:B0-----:R-:W4:Y:S04]  /*95a0*/  LDL R8, [R1+0x490] ;  /* 0x0004900001087983 */ /* 0x001f280000100800 */
[----:B------:R0:W-:Y:S04]  /*95b0*/  STL [R1+0x4d4], R7 ;  /* 0x0004d40701007387 */ /* 0x0001e80000100800 */
[----:B------:R-:W4:Y:S04]  /*95c0*/  LDL R106, [R1+0x4b4] ;  /* 0x0004b400016a7983 */ /* 0x000f280000100800 */
[----:B0-----:R-:W4:Y:S04]  /*95d0*/  LDL R7, [R1+0x244] ;  /* 0x0002440001077983 */ /* 0x001f280000100800 */
[----:B------:R0:W-:Y:S04]  /*95e0*/  STL [R1+0x4d0], R6 ;  /* 0x0004d00601007387 */ /* 0x0001e80000100800 */
[----:B------:R-:W4:Y:S04]  /*95f0*/  LDL R109, [R1+0x494] ;  /* 0x00049400016d7983 */ /* 0x000f280000100800 */
[----:B0-----:R-:W4:Y:S01]  /*9600*/  LDL R6, [R1+0x224] ;  /* 0x0002240001067983 */ /* 0x001f220000100800 */
[----:B--2---:R-:W-:-:S03]  /*9610*/  FFMA.FTZ R40, R40, R41, R15 ;  /* 0x0000002928287223 */ /* 0x004fc6000001000f */
[----:B------:R0:W5:Y:S01]  /*9620*/  LDL.LU R15, [R1+0x4f4] ;  /* 0x0004f400010f7983 */ /* 0x0001620000300800 */
[----:B---3--:R-:W-:-:S03]  /*9630*/  FFMA.FTZ R41, R13, R41, R14 ;  /* 0x000000290d297223 */ /* 0x008fc6000001000e */
[----:B------:R0:W5:Y:S04]  /*9640*/  LDL.LU R14, [R1+0x4f0] ;  /* 0x0004f000010e7983 */ /* 0x0001680000300800 */
[----:B------:R0:W5:Y:S01]  /*9650*/  LDL.LU R13, [R1+0x4ec] ;  /* 0x0004ec00010d7983 */ /* 0x0001620000300800 */
[----:B----4-:R-:W-:-:S03]  /*9660*/  FFMA.FTZ R44, R44, R42, R12 ;  /* 0x0000002a2c2c7223 */ /* 0x010fc6000001000c */
[----:B------:R0:W5:Y:S02]  /*9670*/  LDL.LU R12, [R1+0x4e8] ;  /* 0x0004e800010c7983 */ /* 0x0001640000300800 */
[----:B------:R-:W-:Y:S01]  /*9680*/  F2FP.BF16.PACK_AB R40, R44, R40 ;  /* 0x000000282c28723e */ /* 0x000fe200000010ff */
[----:B------:R-:W-:Y:S02]  /*9690*/  FFMA.FTZ R42, R45, R42, R11 ;  /* 0x0000002a2d2a7223 */ /* 0x000fe4000001000b */
[----:B------:R0:W5:Y:S03]  /*96a0*/  LDL.LU R11, [R1+0x4e4] ;  /* 0x0004e400010b7983 */ /* 0x0001660000300800 */
[----:B------:R-:W-:Y:S01]  /*96b0*/  F2FP.BF16.PACK_AB R44, R42, R41 ;  /* 0x000000292a2c723e */ /* 0x000fe200000010ff */
[----:B------:R-:W-:-:S04]  /*96c0*/  FADD.FTZ R41, R75, -R43 ;  /* 0x8000002b4b297221 */ /* 0x000fc80000010000 */
[----:B------:R-:W-:Y:S02]  /*96d0*/  FMUL.FTZ R45, R61, R41 ;  /* 0x000000293d2d7220 */ /* 0x000fe40000410000 */
[----:B------:R-:W2:Y:S01]  /*96e0*/  LDL R41, [R1+0x238] ;  /* 0x0002380001297983 */ /* 0x000ea20000100800 */
[----:B------:R-:W-:-:S04]  /*96f0*/  FADD.FTZ R42, R4, -R43 ;  /* 0x8000002b042a7221 */ /* 0x000fc80000010000 */
[----:B------:R-:W-:-:S04]  /*9700*/  FMUL.FTZ R42, R61, R42 ;  /* 0x0000002a3d2a7220 */ /* 0x000fc80000410000 */
[-C--:B------:R-:W-:Y:S02]  /*9710*/  FFMA.FTZ R46, R46, R42.reuse, R47 ;  /* 0x0000002a2e2e7223 */ /* 0x080fe4000001002f */
[----:B------:R-:W-:Y:S02]  /*9720*/  FFMA.FTZ R107, R107, R42, R111 ;  /* 0x0000002a6b6b7223 */ /* 0x000fe4000001006f */
[----:B------:R-:W3:Y:S01]  /*9730*/  LDL R42, [R1+0x4b0] ;  /* 0x0004b000012a7983 */ /* 0x000ee20000100800 */
[----:B------:R-:W-:-:S03]  /*9740*/  FADD.FTZ R47, R2, -R43 ;  /* 0x8000002b022f7221 */ /* 0x000fc60000010000 */
[----:B------:R-:W4:Y:S01]  /*9750*/  LDL R111, [R1+0x49c] ;  /* 0x00049c00016f7983 */ /* 0x000f220000100800 */
[----:B------:R-:W-:-:S04]  /*9760*/  FMUL.FTZ R47, R61, R47 ;  /* 0x0000002f3d2f7220 */ /* 0x000fc80000410000 */
[-C--:B------:R-:W-:Y:S02]  /*9770*/  FFMA.FTZ R106, R106, R47.reuse, R7 ;  /* 0x0000002f6a6a7223 */ /* 0x080fe40000010007 */
[----:B------:R-:W-:Y:S02]  /*9780*/  FFMA.FTZ R47, R109, R47, R6 ;  /* 0x0000002f6d2f7223 */ /* 0x000fe40000010006 */
[----:B--2---:R-:W-:Y:S02]  /*9790*/  FFMA.FTZ R41, R110, R45, R41 ;  /* 0x0000002d6e297223 */ /* 0x004fe40000010029 */
[----:B------:R-:W2:Y:S03]  /*97a0*/  LDL R110, [R1+0x4bc] ;  /* 0x0004bc00016e7983 */ /* 0x000ea60000100800 */
[----:B------:R-:W-:Y:S01]  /*97b0*/  F2FP.BF16.PACK_AB R41, R46, R41 ;  /* 0x000000292e29723e */ /* 0x000fe200000010ff */
[----:B------:R-:W-:-:S04]  /*97c0*/  FADD.FTZ R46, R3, -R43 ;  /* 0x8000002b032e7221 */ /* 0x000fc80000010000 */
[----:B------:R-:W-:-:S04]  /*97d0*/  FMUL.FTZ R46, R61, R46 ;  /* 0x0000002e3d2e7220 */ /* 0x000fc80000410000 */
[-C--:B---3--:R-:W-:Y:S02]  /*97e0*/  FFMA.FTZ R42, R42, R46.reuse, R10 ;  /* 0x0000002e2a2a7223 */ /* 0x088fe4000001000a */
[----:B------:R-:W-:Y:S02]  /*97f0*/  FFMA.FTZ R46, R8, R46, R9 ;  /* 0x0000002e082e7223 */ /* 0x000fe40000010009 */
[----:B------:R-:W-:Y:S02]  /*9800*/  FFMA.FTZ R45, R124, R45, R125 ;  /* 0x0000002d7c2d7223 */ /* 0x000fe4000001007d */
[----:B------:R-:W3:Y:S01]  /*9810*/  LDL R125, [R1+0x498] ;  /* 0x00049800017d7983 */ /* 0x000ee20000100800 */
[----:B------:R-:W-:Y:S01]  /*9820*/  F2FP.BF16.PACK_AB R46, R47, R46 ;  /* 0x0000002e2f2e723e */ /* 0x000fe200000010ff */
[--C-:B------:R-:W-:Y:S02]  /*9830*/  FADD.FTZ R47, R51, -R43.reuse ;  /* 0x8000002b332f7221 */ /* 0x100fe40000010000 */
[----:B------:R-:W4:Y:S01]  /*9840*/  LDL R124, [R1+0x22c] ;  /* 0x00022c00017c7983 */ /* 0x000f220000100800 */
[----:B------:R-:W-:-:S03]  /*9850*/  FADD.FTZ R43, R0, -R43 ;  /* 0x8000002b002b7221 */ /* 0x000fc60000010000 */
[----:B------:R0:W5:Y:S01]  /*9860*/  LDL.LU R10, [R1+0x4e0] ;  /* 0x0004e000010a7983 */ /* 0x0001620000300800 */
[----:B------:R-:W-:-:S03]  /*9870*/  FMUL.FTZ R109, R61, R47 ;  /* 0x0000002f3d6d7220 */ /* 0x000fc60000410000 */
[----:B------:R0:W5:Y:S01]  /*9880*/  LDL.LU R9, [R1+0x4dc] ;  /* 0x0004dc0001097983 */ /* 0x0001620000300800 */
[----:B------:R-:W-:Y:S01]  /*9890*/  F2FP.BF16.PACK_AB R42, R106, R42 ;  /* 0x0000002a6a2a723e */ /* 0x000fe200000010ff */
[----:B------:R-:W-:Y:S02]  /*98a0*/  FMUL.FTZ R47, R61, R43 ;  /* 0x0000002b3d2f7220 */ /* 0x000fe40000410000 */
[----:B------:R0:W5:Y:S01]  /*98b0*/  LDL.LU R8, [R1+0x4d8] ;  /* 0x0004d80001087983 */ /* 0x0001620000300800 */
[----:B------:R-:W-:-:S03]  /*98c0*/  F2FP.BF16.PACK_AB R45, R107, R45 ;  /* 0x0000002d6b2d723e */ /* 0x000fc600000010ff */
[----:B------:R0:W5:Y:S04]  /*98d0*/  LDL.LU R7, [R1+0x4d4] ;  /* 0x0004d40001077983 */ /* 0x0001680000300800 */
[----:B------:R0:W5:Y:S04]  /*98e0*/  LDL.LU R6, [R1+0x4d0] ;  /* 0x0004d00001067983 */ /* 0x0001680000300800 */
[----:B------:R-:W2:Y:S04]  /*98f0*/  LDL R106, [R1+0x4b8] ;  /* 0x0004b800016a7983 */ /* 0x000ea80000100800 */
[----:B------:R-:W2:Y:S04]  /*9900*/  LDL R43, [R1+0x248] ;  /* 0x00024800012b7983 */ /* 0x000ea80000100800 */
[----:B------:R-:W3:Y:S01]  /*9910*/  LDL R107, [R1+0x24c] ;  /* 0x00024c00016b7983 */ /* 0x000ee20000100800 */
[----:B--2---:R-:W-:-:S02]  /*9920*/  FFMA.FTZ R43, R106, R109, R43 ;  /* 0x0000006d6a2b7223 */ /* 0x004fc4000001002b */
[----:B---3--:R-:W-:Y:S02]  /*9930*/  FFMA.FTZ R106, R110, R47, R107 ;  /* 0x0000002f6e6a7223 */ /* 0x008fe4000001006b */
[----:B------:R-:W-:-:S03]  /*9940*/  IMAD.MOV.U32 R110, RZ, RZ, 0x10 ;  /* 0x00000010ff6e7424 */ /* 0x000fc600078e00ff */
[----:B------:R-:W-:Y:S01]  /*9950*/  F2FP.BF16.PACK_AB R43, R106, R43 ;  /* 0x0000002b6a2b723e */ /* 0x000fe200000010ff */
[----:B------:R-:W-:-:S05]  /*9960*/  IMAD.WIDE.U32 R106, R5, R110, c[0x0][0x208] ;  /* 0x00008200056a7625 */ /* 0x000fca00078e006e */
[----:B------:R1:W-:Y:S04]  /*9970*/  STG.E.128 [R106.64], R40 ;  /* 0x000000286a007986 */ /* 0x0003e8000c101d04 */
[----:B-1----:R-:W2:Y:S01]  /*9980*/  LDL R107, [R1+0x228] ;  /* 0x00022800016b7983 */ /* 0x002ea20000100800 */
[----:B----4-:R-:W-:Y:S02]  /*9990*/  FFMA.FTZ R41, R111, R47, R124 ;  /* 0x0000002f6f297223 */ /* 0x010fe4000001007c */
[----:B--2---:R-:W-:-:S05]  /*99a0*/  FFMA.FTZ R40, R125, R109, R107 ;  /* 0x0000006d7d287223 */ /* 0x004fca000001006b */
[----:B------:R-:W-:Y:S01]  /*99b0*/  F2FP.BF16.PACK_AB R47, R41, R40 ;  /* 0x00000028292f723e */ /* 0x000fe200000010ff */
[----:B------:R-:W-:-:S05]  /*99c0*/  IMAD.WIDE.U32 R40, R5, R110, c[0x0][0x210] ;  /* 0x0000840005287625 */ /* 0x000fca00078e006e */
[----:B------:R0:W-:Y:S01]  /*99d0*/  STG.E.128 [R40.64], R44 ;  /* 0x0000002c28007986 */ /* 0x0001e2000c101d04 */
[----:B------:R-:W-:-:S03]  /*99e0*/  IADD3 R5, R5, 0x20, RZ ;  /* 0x0000002005057810 */ /* 0x000fc60007ffe0ff */
.L_x_13839:
[----:B------:R-:W-:Y:S05]  /*99f0*/  BSYNC B0 ;  /* 0x0000000000007941 */ /* 0x000fea0003800000 */
.L_x_13838:
[----:B-----5:R-:W-:Y:S01]  /*9a00*/  ISETP.GE.U32.AND P3, PT, R7, 0x40, PT ;  /* 0x000000400700780c */ /* 0x020fe20003f66070 */
[----:B------:R-:W-:-:S12]  /*9a10*/  BSSY B0, `(.L_x_13840) ;  /* 0x0000065000007945 */ /* 0x000fd80003800000 */
        /* <DEDUP_REMOVED lines=100> */
.L_x_13841:
[----:B------:R-:W-:Y:S05]  /*a060*/  BSYNC B0 ;  /* 0x0000000000007941 */ /* 0x000fea0003800000 */
.L_x_13840:
        /* <DEDUP_REMOVED lines=102> */
.L_x_13843:
[----:B------:R-:W-:Y:S05]  /*a6d0*/  BSYNC B0 ;  /* 0x0000000000007941 */ /* 0x000fea0003800000 */
.L_x_13842:
        /* <DEDUP_REMOVED lines=102> */
.L_x_13845:
[----:B------:R-:W-:Y:S05]  /*ad40*/  BSYNC B0 ;  /* 0x0000000000007941 */ /* 0x000fea0003800000 */
.L_x_13844:
        /* <DEDUP_REMOVED lines=102> */
.L_x_13847:
[----:B------:R-:W-:Y:S05]  /*b3b0*/  BSYNC B0 ;  /* 0x0000000000007941 */ /* 0x000fea0003800000 */
.L_x_13846:
        /* <DEDUP_REMOVED lines=102> */
.L_x_13849:
[----:B------:R-:W-:Y:S05]  /*ba20*/  BSYNC B0 ;  /* 0x0000000000007941 */ /* 0x000fea0003800000 */
.L_x_13848:
        /* <DEDUP_REMOVED lines=102> */
.L_x_13851:
[----:B------:R-:W-:Y:S05]  /*c090*/  BSYNC B0 ;  /* 0x0000000000007941 */ /* 0x000fea0003800000 */
.L_x_13850:
        /* <DEDUP_REMOVED lines=102> */
.L_x_13853:
[----:B------:R-:W-:Y:S05]  /*c700*/  BSYNC B0 ;  /* 0x0000000000007941 */ /* 0x000fea0003800000 */
.L_x_13852:
        /* <DEDUP_REMOVED lines=102> */
.L_x_13855:
[----:B------:R-:W-:Y:S05]  /*cd70*/  BSYNC B0 ;  /* 0x0000000000007941 */ /* 0x000fea0003800000 */
.L_x_13854:
[----:B-----5:R-:W-:Y:S01]  /*cd80*/  ISETP.GE.U32.AND P3, PT, R7, 0x140, PT ;  /* 0x000001400700780c */ /* 0x020fe20003f66070 */
[----:B------:R-:W-:-:S12]  /*cd90*/  BSSY B0, `(.L_x_13856) ;  /* 0x0000048000007945 */ /* 0x000fd80003800000 */
[----:B------:R-:W-:Y:S05]  /*cda0*/  @!P3 BRA `(.L_x_13857) ;  /* 0x000004600000b947 */ /* 0x000fea0003800000 */
[----:B0-----:R-:W-:Y:S01]  /*cdb0*/  FSEL R40, R60, RZ, !P2 ;  /* 0x000000ff3c287208 */ /* 0x001fe20005000000 */
[----:B------:R-:W2:Y:S04]  /*cdc0*/  LDL R125, [R1+0x288] ;  /* 0x00028800017d7983 */ /* 0x000ea80000100800 */
[--C-:B------:R-:W-:Y:S01]  /*cdd0*/  FADD.FTZ R41, R73, -R40.reuse ;  /* 0x8000002849297221 */ /* 0x100fe20000010000 */
[----:B------:R-:W3:Y:S01]  /*cde0*/  LDL R124, [R1+0x28c] ;  /* 0x00028c00017c7983 */ /* 0x000ee20000100800 */
[----:B------:R-:W-:-:S03]  /*cdf0*/  FADD.FTZ R44, R92, -R40 ;  /* 0x800000285c2c7221 */ /* 0x000fc60000010000 */
[----:B------:R0:W-:Y:S01]  /*ce00*/  STL [R1+0x4d4], R2 ;  /* 0x0004d40201007387 */ /* 0x0001e20000100800 */
[C---:B------:R-:W-:Y:S02]  /*ce10*/  FMUL.FTZ R110, R61.reuse, R41 ;  /* 0x000000293d6e7220 */ /* 0x040fe40000410000 */
[----:B------:R-:W-:Y:S02]  /*ce20*/  FMUL.FTZ R106, R61, R44 ;  /* 0x0000002c3d6a7220 */ /* 0x000fe40000410000 */
[--C-:B------:R-:W-:Y:S02]  /*ce30*/  FADD.FTZ R43, R94, -R40.reuse ;  /* 0x800000285e2b7221 */ /* 0x100fe40000010000 */
[----:B------:R-:W-:Y:S01]  /*ce40*/  FADD.FTZ R42, R71, -R40 ;  /* 0x80000028472a7221 */ /* 0x000fe20000010000 */
[----:B0-----:R-:W4:Y:S04]  /*ce50*/  LDL R2, [R1] ;  /* 0x0000000001027983 */ /* 0x001f280000100800 */
[----:B------:R0:W-:Y:S04]  /*ce60*/  STL [R1+0x4d0], R0 ;  /* 0x0004d00001007387 */ /* 0x0001e80000100800 */
[----:B------:R-:W2:Y:S04]  /*ce70*/  LDL R41, [R1+0x280] ;  /* 0x0002800001297983 */ /* 0x000ea80000100800 */
[----:B------:R-:W3:Y:S01]  /*ce80*/  LDL R44, [R1+0x284] ;  /* 0x00028400012c7983 */ /* 0x000ee20000100800 */
[----:B------:R-:W-:-:S02]  /*ce90*/  FMUL.FTZ R107, R61, R43 ;  /* 0x0000002b3d6b7220 */ /* 0x000fc40000410000 */
[----:B------:R-:W-:Y:S01]  /*cea0*/  FMUL.FTZ R109, R61, R42 ;  /* 0x0000002a3d6d7220 */ /* 0x000fe20000410000 */
[----:B0-----:R-:W4:Y:S04]  /*ceb0*/  LDL R0, [R1+0x4] ;  /* 0x0000040001007983 */ /* 0x001f280000100800 */
[----:B------:R-:W4:Y:S04]  /*cec0*/  LDL R43, [R1+0x274] ;  /* 0x00027400012b7983 */ /* 0x000f280000100800 */
[----:B------:R-:W4:Y:S01]  /*ced0*/  LDL R42, [R1+0x270] ;  /* 0x00027000012a7983 */ /* 0x000f220000100800 */
[----:B------:R-:W-:-:S02]  /*cee0*/  FADD.FTZ R46, R105, -R40 ;  /* 0x80000028692e7221 */ /* 0x000fc40000010000 */
[--C-:B------:R-:W-:Y:S01]  /*cef0*/  FADD.FTZ R47, R102, -R40.reuse ;  /* 0x80000028662f7221 */ /* 0x100fe20000010000 */
[----:B------:R-:W4:Y:S01]  /*cf00*/  LDL R111, [R1+0x27c] ;  /* 0x00027c00016f7983 */ /* 0x000f220000100800 */
[--C-:B------:R-:W-:Y:S02]  /*cf10*/  FADD.FTZ R45, R104, -R40.reuse ;  /* 0x80000028682d7221 */ /* 0x100fe40000010000 */
[----:B------:R-:W-:Y:S02]  /*cf20*/  FADD.FTZ R40, R20, -R40 ;  /* 0x8000002814287221 */ /* 0x000fe40000010000 */
[C---:B------:R-:W-:Y:S02]  /*cf30*/  FMUL.FTZ R46, R61.reuse, R46 ;  /* 0x0000002e3d2e7220 */ /* 0x040fe40000410000 */
[C---:B------:R-:W-:Y:S02]  /*cf40*/  FMUL.FTZ R47, R61.reuse, R47 ;  /* 0x0000002f3d2f7220 */ /* 0x040fe40000410000 */
[----:B------:R-:W-:-:S02]  /*cf50*/  FMUL.FTZ R60, R61, R45 ;  /* 0x0000002d3d3c7220 */ /* 0x000fc40000410000 */
[----:B------:R-:W-:Y:S01]  /*cf60*/  FMUL.FTZ R61, R61, R40 ;  /* 0x000000283d3d7220 */ /* 0x000fe20000410000 */
[----:B------:R-:W4:Y:S01]  /*cf70*/  LDL R45, [R1+0xc] ;  /* 0x00000c00012d7983 */ /* 0x000f220000100800 */
[----:B--2---:R-:W-:Y:S02]  /*cf80*/  FFMA.FTZ R40, R41, R46, R120 ;  /* 0x0000002e29287223 */ /* 0x004fe40000010078 */
[----:B---3--:R-:W-:Y:S02]  /*cf90*/  FFMA.FTZ R41, R44, R47, R121 ;  /* 0x0000002f2c297223 */ /* 0x008fe40000010079 */
[----:B------:R-:W-:Y:S02]  /*cfa0*/  FFMA.FTZ R44, R124, R106, R123 ;  /* 0x0000006a7c2c7223 */ /* 0x000fe4000001007b */
[----:B------:R-:W2:Y:S01]  /*cfb0*/  LDL R124, [R1+0x264] ;  /* 0x00026400017c7983 */ /* 0x000ea20000100800 */
[----:B------:R-:W-:Y:S01]  /*cfc0*/  F2FP.BF16.PACK_AB R40, R41, R40 ;  /* 0x000000282928723e */ /* 0x000fe200000010ff */
[----:B------:R-:W-:-:S02]  /*cfd0*/  FFMA.FTZ R41, R125, R60, R122 ;  /* 0x0000003c7d297223 */ /* 0x000fc4000001007a */
[----:B----4-:R-:W-:Y:S01]  /*cfe0*/  FFMA.FTZ R43, R43, R109, R0 ;  /* 0x0000006d2b2b7223 */ /* 0x010fe20000010000 */
[----:B------:R-:W3:Y:S01]  /*cff0*/  LDL R125, [R1+0x26c] ;  /* 0x00026c00017d7983 */ /* 0x000ee20000100800 */
[----:B------:R-:W-:Y:S01]  /*d000*/  FFMA.FTZ R42, R42, R107, R2 ;  /* 0x0000006b2a2a7223 */ /* 0x000fe20000010002 */
[----:B------:R-:W-:Y:S02]  /*d010*/  F2FP.BF16.PACK_AB R41, R44, R41 ;  /* 0x000000292c29723e */ /* 0x000fe400000010ff */
[----:B------:R0:W5:Y:S02]  /*d020*/  LDL.LU R2, [R1+0x4d4] ;  /* 0x0004d40001027983 */ /* 0x0001640000300800 */
[----:B------:R-:W-:Y:S02]  /*d030*/  F2FP.BF16.PACK_AB R42, R43, R42 ;  /* 0x0000002a2b2a723e */ /* 0x000fe400000010ff */
[----:B------:R0:W5:Y:S04]  /*d040*/  LDL.LU R0, [R1+0x4d0] ;  /* 0x0004d00001007983 */ /* 0x0001680000300800 */
[----:B------:R-:W4:Y:S04]  /*d050*/  LDL R44, [R1+0x278] ;  /* 0x00027800012c7983 */ /* 0x000f280000100800 */
[----:B------:R-:W4:Y:S02]  /*d060*/  LDL R43, [R1+0x8] ;  /* 0x00000800012b7983 */ /* 0x000f240000100800 */
[----:B----4-:R-:W-:-:S02]  /*d070*/  FFMA.FTZ R43, R44, R110, R43 ;  /* 0x0000006e2c2b7223 */ /* 0x010fc4000001002b */
[----:B------:R-:W-:Y:S02]  /*d080*/  FFMA.FTZ R44, R111, R61, R45 ;  /* 0x0000003d6f2c7223 */ /* 0x000fe4000001002d */
[----:B------:R-:W-:-:S03]  /*d090*/  IMAD.MOV.U32 R111, RZ, RZ, 0x10 ;  /* 0x00000010ff6f7424 */ /* 0x000fc600078e00ff */
[----:B------:R-:W-:Y:S01]  /*d0a0*/  F2FP.BF16.PACK_AB R43, R44, R43 ;  /* 0x0000002b2c2b723e */ /* 0x000fe200000010ff */
[----:B------:R-:W-:-:S05]  /*d0b0*/  IMAD.WIDE.U32 R44, R5, R111, c[0x0][0x208] ;  /* 0x00008200052c7625 */ /* 0x000fca00078e006f */
[----:B------:R1:W-:Y:S04]  /*d0c0*/  STG.E.128 [R44.64], R40 ;  /* 0x000000282c007986 */ /* 0x0003e8000c101d04 */
[----:B-1----:R-:W4:Y:S04]  /*d0d0*/  LDL R43, [R1+0x258] ;  /* 0x00025800012b7983 */ /* 0x002f280000100800 */
[----:B------:R-:W3:Y:S04]  /*d0e0*/  LDL R40, [R1+0x25c] ;  /* 0x00025c0001287983 */ /* 0x000ee80000100800 */
[----:B------:R-:W3:Y:S04]  /*d0f0*/  LDL R41, [R1+0x260] ;  /* 0x0002600001297983 */ /* 0x000ee80000100800 */
[----:B------:R-:W3:Y:S04]  /*d100*/  LDL R42, [R1+0x268] ;  /* 0x00026800012a7983 */ /* 0x000ee80000100800 */
[----:B------:R-:W3:Y:S04]  /*d110*/  LDL R44, [R1+0x250] ;  /* 0x00025000012c7983 */ /* 0x000ee80000100800 */
[----:B------:R-:W3:Y:S01]  /*d120*/  LDL R45, [R1+0x254] ;  /* 0x00025400012d7983 */ /* 0x000ee20000100800 */
[----:B--2---:R-:W-:-:S02]  /*d130*/  FFMA.FTZ R47, R124, R47, R113 ;  /* 0x0000002f7c2f7223 */ /* 0x004fc40000010071 */
[----:B----4-:R-:W-:Y:S02]  /*d140*/  FFMA.FTZ R43, R43, R110, R118 ;  /* 0x0000006e2b2b7223 */ /* 0x010fe40000010076 */
[----:B---3--:R-:W-:-:S05]  /*d150*/  FFMA.FTZ R40, R40, R61, R119 ;  /* 0x0000003d28287223 */ /* 0x008fca0000010077 */
[----:B------:R-:W-:Y:S01]  /*d160*/  F2FP.BF16.PACK_AB R43, R40, R43 ;  /* 0x0000002b282b723e */ /* 0x000fe200000010ff */
[----:B------:R-:W-:Y:S02]  /*d170*/  FFMA.FTZ R40, R41, R46, R112 ;  /* 0x0000002e29287223 */ /* 0x000fe40000010070 */
[----:B------:R-:W-:Y:S02]  /*d180*/  FFMA.FTZ R41, R42, R60, R114 ;  /* 0x0000003c2a297223 */ /* 0x000fe40000010072 */
[----:B------:R-:W-:Y:S02]  /*d190*/  FFMA.FTZ R42, R44, R107, R116 ;  /* 0x0000006b2c2a7223 */ /* 0x000fe40000010074 */
[----:B------:R-:W-:Y:S02]  /*d1a0*/  FFMA.FTZ R44, R45, R109, R117 ;  /* 0x0000006d2d2c7223 */ /* 0x000fe40000010075 */
[----:B------:R-:W-:Y:S01]  /*d1b0*/  FFMA.FTZ R45, R125, R106, R115 ;  /* 0x0000006a7d2d7223 */ /* 0x000fe20000010073 */
[----:B------:R-:W-:-:S02]  /*d1c0*/  F2FP.BF16.PACK_AB R40, R47, R40 ;  /* 0x000000282f28723e */ /* 0x000fc400000010ff */
[----:B------:R-:W-:Y:S02]  /*d1d0*/  F2FP.BF16.PACK_AB R42, R44, R42 ;  /* 0x0000002a2c2a723e */ /* 0x000fe400000010ff */
[----:B------:R-:W-:Y:S01]  /*d1e0*/  F2FP.BF16.PACK_AB R41, R45, R41 ;  /* 0x000000292d29723e */ /* 0x000fe200000010ff */
[----:B------:R-:W-:-:S05]  /*d1f0*/  IMAD.WIDE.U32 R44, R5, R111, c[0x0][0x210] ;  /* 0x00008400052c7625 */ /* 0x000fca00078e006f */
[----:B------:R0:W-:Y:S02]  /*d200*/  STG.E.128 [R44.64], R40 ;  /* 0x000000282c007986 */ /* 0x0001e4000c101d04 */
.L_x_13857:
[----:B------:R-:W-:Y:S05]  /*d210*/  BSYNC B0 ;  /* 0x0000000000007941 */ /* 0x000fea0003800000 */
.L_x_13856:
[----:B------:R-:W-:-:S10]  /*d220*/  HFMA2.MMA R5, -RZ, RZ, 0, 2.384185791015625e-07 ;  /* 0x00000004ff057435 */ /* 0x000fd400000001ff */
[----:B------:R-:W-:-:S05]  /*d230*/  IMAD R108, R5, c[0x0][0x160], R108 ;  /* 0x00005800056c7a24 */ /* 0x000fca00078e026c */
[----:B------:R-:W-:-:S13]  /*d240*/  ISETP.GE.AND P2, PT, R108, c[0x0][0x164], PT ;  /* 0x000059006c007a0c */ /* 0x000fda0003f46270 */
[----:B0----5:R-:W-:Y:S01]  /*d250*/  @P2 CALL.REL.NOINC `(.L_x_13858) ;  /* 0x0000001000002944 */ /* 0x021fe20003c00000 */
[----:B------:R-:W-:Y:S05]  /*d260*/  BRA `(.L_x_13859) ;  /* 0xffff4f6000007947 */ /* 0x000fea000383ffff */
.L_x_13858:
[----:B------:R-:W-:Y:S05]  /*d270*/  EXIT ;  /* 0x000000000000794d */ /* 0x000fea0003800000 */
.L_x_13836:
[----:B------:R-:W-:Y:S01]  /*d280*/  IMAD.MOV.U32 R42, RZ, RZ, 0x1 ;  /* 0x00000001ff2a7424 */ /* 0x000fe200078e00ff */
[----:B------:R-:W-:Y:S01]  /*d290*/  MOV R40, 0xd2d0 ;  /* 0x0000d2d000287802 */ /* 0x000fe20000000f00 */
[----:B------:R-:W-:Y:S02]  /*d2a0*/  IMAD.MOV.U32 R44, RZ, RZ, 0x1f ;  /* 0x0000001fff2c7424 */ /* 0x000fe400078e00ff */
[----:B------:R-:W-:Y:S02]  /*d2b0*/  IMAD.MOV.U32 R41, RZ, RZ, -0x1 ;  /* 0xffffffffff297424 */ /* 0x000fe400078e00ff */
[----:B-----5:R-:W-:Y:S05]  /*d2c0*/  CALL.REL.NOINC `($__internal_16_$__cuda_sm70_shflsync_bfly_p) ;  /* 0x00000e1000007944 */ /* 0x020fea0003c00000 */
[----:B-1----:R-:W-:Y:S05]  /*d2d0*/  BRA `(.L_x_13860) ;  /* 0xffffb41000007947 */ /* 0x002fea000383ffff */
.L_x_13837:
[----:B------:R-:W-:Y:S01]  /*d2e0*/  IMAD.MOV.U32 R42, RZ, RZ, 0x2 ;  /* 0x00000002ff2a7424 */ /* 0x000fe200078e00ff */
[----:B------:R-:W-:Y:S01]  /*d2f0*/  MOV R40, 0xd330 ;  /* 0x0000d33000287802 */ /* 0x000fe20000000f00 */
[----:B------:R-:W-:Y:S02]  /*d300*/  IMAD.MOV.U32 R44, RZ, RZ, 0x1f ;  /* 0x0000001fff2c7424 */ /* 0x000fe400078e00ff */
[----:B------:R-:W-:Y:S02]  /*d310*/  IMAD.MOV.U32 R41, RZ, RZ, -0x1 ;  /* 0xffffffffff297424 */ /* 0x000fe400078e00ff */
[----:B-----5:R-:W-:Y:S05]  /*d320*/  CALL.REL.NOINC `($__internal_16_$__cuda_sm70_shflsync_bfly_p) ;  /* 0x00000db000007944 */ /* 0x020fea0003c00000 */
[----:B-1----:R-:W-:Y:S01]  /*d330*/  FADD.FTZ R43, R43, R42 ;  /* 0x0000002a2b2b7221 */ /* 0x002fe20000010000 */
[----:B------:R-:W-:Y:S01]  /*d340*/  MOV R40, 0xd390 ;  /* 0x0000d39000287802 */ /* 0x000fe20000000f00 */
[----:B------:R-:W-:-:S02]  /*d350*/  IMAD.MOV.U32 R42, RZ, RZ, 0x4 ;  /* 0x00000004ff2a7424 */ /* 0x000fc400078e00ff */
[----:B------:R-:W-:Y:S02]  /*d360*/  IMAD.MOV.U32 R44, RZ, RZ, 0x1f ;  /* 0x0000001fff2c7424 */ /* 0x000fe400078e00ff */
[----:B------:R-:W-:Y:S02]  /*d370*/  IMAD.MOV.U32 R41, RZ, RZ, -0x1 ;  /* 0xffffffffff297424 */ /* 0x000fe400078e00ff */
[----:B------:R-:W-:Y:S05]  /*d380*/  CALL.REL.NOINC `($__internal_16_$__cuda_sm70_shflsync_bfly_p) ;  /* 0x00000d5000007944 */ /* 0x000fea0003c00000 */
[----:B-1----:R-:W-:Y:S01]  /*d390*/  FADD.FTZ R43, R43, R42 ;  /* 0x0000002a2b2b7221 */ /* 0x002fe20000010000 */
[----:B------:R-:W-:Y:S01]  /*d3a0*/  MOV R44, 0x1f ;  /* 0x0000001f002c7802 */ /* 0x000fe20000000f00 */
[----:B------:R-:W-:Y:S01]  /*d3b0*/  IMAD.MOV.U32 R42, RZ, RZ, 0x8 ;  /* 0x00000008ff2a7424 */ /* 0x000fe200078e00ff */
[----:B------:R-:W-:Y:S01]  /*d3c0*/  MOV R40, 0xd3f0 ;  /* 0x0000d3f000287802 */ /* 0x000fe20000000f00 */
[----:B------:R-:W-:Y:S02]  /*d3d0*/  IMAD.MOV.U32 R41, RZ, RZ, -0x1 ;  /* 0xffffffffff297424 */ /* 0x000fe400078e00ff */
[----:B------:R-:W-:Y:S05]  /*d3e0*/  CALL.REL.NOINC `($__internal_16_$__cuda_sm70_shflsync_bfly_p) ;  /* 0x00000cf000007944 */ /* 0x000fea0003c00000 */
[----:B-1----:R-:W-:Y:S01]  /*d3f0*/  FADD.FTZ R43, R43, R42 ;  /* 0x0000002a2b2b7221 */ /* 0x002fe20000010000 */
[----:B------:R-:W-:Y:S01]  /*d400*/  MOV R40, 0xd450 ;  /* 0x0000d45000287802 */ /* 0x000fe20000000f00 */
[----:B------:R-:W-:Y:S02]  /*d410*/  IMAD.MOV.U32 R42, RZ, RZ, 0x10 ;  /* 0x00000010ff2a7424 */ /* 0x000fe400078e00ff */
[----:B------:R-:W-:-:S02]  /*d420*/  IMAD.MOV.U32 R44, RZ, RZ, 0x1f ;  /* 0x0000001fff2c7424 */ /* 0x000fc400078e00ff */
[----:B------:R-:W-:Y:S02]  /*d430*/  IMAD.MOV.U32 R41, RZ, RZ, -0x1 ;  /* 0xffffffffff297424 */ /* 0x000fe400078e00ff */
[----:B------:R-:W-:Y:S05]  /*d440*/  CALL.REL.NOINC `($__internal_16_$__cuda_sm70_shflsync_bfly_p) ;  /* 0x00000c9000007944 */ /* 0x000fea0003c00000 */
[----:B-1----:R-:W-:Y:S01]  /*d450*/  FADD.FTZ R42, R43, R42 ;  /* 0x0000002a2b2a7221 */ /* 0x002fe20000010000 */
[----:B------:R-:W-:Y:S01]  /*d460*/  LOP3.LUT R6, R6, 0xffffbfff, RZ, 0xc0, !PT ;  /* 0xffffbfff06067812 */ /* 0x000fe200078ec0ff */
[----:B------:R-:W-:Y:S02]  /*d470*/  IMAD.MOV.U32 R44, RZ, RZ, 0x1f ;  /* 0x0000001fff2c7424 */ /* 0x000fe400078e00ff */
[----:B------:R-:W-:Y:S01]  /*d480*/  FMUL.FTZ R60, R42, c[0x0][0x1e0] ;  /* 0x000078002a3c7a20 */ /* 0x000fe20000410000 */
[----:B------:R-:W-:Y:S01]  /*d490*/  @P0 LOP3.LUT R6, R6, 0x4000, RZ, 0xfc, !PT ;  /* 0x0000400006060812 */ /* 0x000fe200078efcff */
[----:B------:R-:W-:Y:S01]  /*d4a0*/  IMAD.MOV.U32 R42, RZ, RZ, 0x1 ;  /* 0x00000001ff2a7424 */ /* 0x000fe200078e00ff */
[----:B------:R-:W-:Y:S01]  /*d4b0*/  ISETP.GT.U32.AND P0, PT, R7, 0x3f, PT ;  /* 0x0000003f0700780c */ /* 0x000fe20003f04070 */
[--C-:B------:R-:W-:Y:S02]  /*d4c0*/  FADD.FTZ R40, R90, -R60.reuse ;  /* 0x8000003c5a287221 */ /* 0x100fe40000010000 */
[----:B------:R-:W-:-:S02]  /*d4d0*/  FADD.FTZ R41, R74, -R60 ;  /* 0x8000003c4a297221 */ /* 0x000fc40000010000 */
        /* <DEDUP_REMOVED lines=166> */
[----:B------:R-:W-:Y:S05]  /*df40*/  CALL.REL.NOINC `($__internal_16_$__cuda_sm70_shflsync_bfly_p) ;  /* 0x0000019000007944 */ /* 0x000fea0003c00000 */
[----:B-1----:R-:W-:Y:S01]  /*df50*/  FADD.FTZ R43, R43, R42 ;  /* 0x0000002a2b2b7221 */ /* 0x002fe20000010000 */
[----:B------:R-:W-:Y:S01]  /*df60*/  MOV R40, 0xdfb0 ;  /* 0x0000dfb000287802 */ /* 0x000fe20000000f00 */
[----:B------:R-:W-:Y:S02]  /*df70*/  IMAD.MOV.U32 R42, RZ, RZ, 0x2 ;  /* 0x00000002ff2a7424 */ /* 0x000fe400078e00ff */
[----:B------:R-:W-:Y:S02]  /*df80*/  IMAD.MOV.U32 R44, RZ, RZ, 0x1f ;  /* 0x0000001fff2c7424 */ /* 0x000fe400078e00ff */
[----:B------:R-:W-:Y:S02]  /*df90*/  IMAD.MOV.U32 R41, RZ, RZ, -0x1 ;  /* 0xffffffffff297424 */ /* 0x000fe400078e00ff */
[----:B------:R-:W-:Y:S05]  /*dfa0*/  CALL.REL.NOINC `($__internal_16_$__cuda_sm70_shflsync_bfly_p) ;  /* 0x0000013000007944 */ /* 0x000fea0003c00000 */
[----:B-1----:R-:W-:Y:S01]  /*dfb0*/  FADD.FTZ R43, R43, R42 ;  /* 0x0000002a2b2b7221 */ /* 0x002fe20000010000 */
[----:B------:R-:W-:Y:S01]  /*dfc0*/  HFMA2.MMA R42, -RZ, RZ, 0, 2.384185791015625e-07 ;  /* 0x00000004ff2a7435 */ /* 0x000fe200000001ff */
[----:B------:R-:W-:Y:S01]  /*dfd0*/  IMAD.MOV.U32 R44, RZ, RZ, 0x1f ;  /* 0x0000001fff2c7424 */ /* 0x000fe200078e00ff */
[----:B------:R-:W-:Y:S01]  /*dfe0*/  MOV R40, 0xe010 ;  /* 0x0000e01000287802 */ /* 0x000fe20000000f00 */
[----:B------:R-:W-:-:S03]  /*dff0*/  IMAD.MOV.U32 R41, RZ, RZ, -0x1 ;  /* 0xffffffffff297424 */ /* 0x000fc600078e00ff */
[----:B------:R-:W-:Y:S05]  /*e000*/  CALL.REL.NOINC `($__internal_16_$__cuda_sm70_shflsync_bfly_p) ;  /* 0x000000d000007944 */ /* 0x000fea0003c00000 */
        /* <DEDUP_REMOVED lines=12> */
[----:B-1----:R-:W-:Y:S05]  /*e0d0*/  BRA `(.L_x_13861) ;  /* 0xffffb1e000007947 */ /* 0x002fea000383ffff */
        .weak           $__internal_16_$__cuda_sm70_shflsync_bfly_p
        .type           $__internal_16_$__cuda_sm70_shflsync_bfly_p,@function
        .size           $__internal_16_$__cuda_sm70_shflsync_bfly_p,(.L_x_65396 - $__internal_16_$__cuda_sm70_shflsync_bfly_p)
$__internal_16_$__cuda_sm70_shflsync_bfly_p:
[----:B------:R-:W-:Y:S04]  /*e0e0*/  WARPSYNC R41 ;  /* 0x0000002900007348 */ /* 0x000fe80003800000 */
[----:B------:R0:W1:Y:S02]  /*e0f0*/  SHFL.BFLY PT, R42, R43, R42, R44 ;  /* 0x0c00002a2b2a7389 */ /* 0x00006400000e002c */
[----:B0-----:R-:W-:-:S04]  /*e100*/  IMAD.MOV.U32 R41, RZ, RZ, 0x0 ;  /* 0x00000000ff297424 */ /* 0x001fc800078e00ff */
[----:B------:R-:W-:Y:S05]  /*e110*/  RET.REL.NODEC R40 `(_ZN10layer_norm31ln_parallel_residual_fwd_kernelINS_13Kernel_traitsIf13__nv_bfloat16S2_S2_fjLj2560ELj1ELj4ELj1ELj16ENS_18Kernel_traits_baseILj2560EfS2_S2_S2_fjLj128EEEEELb0ELb0ELb0EEEvNS_9FwdParamsE) ;  /* 0xffff1ee028007950 */ /* 0x000fea0003c3ffff */
.L_x_13862:
        /* <DEDUP_REMOVED lines=14> */
.L_x_65396:


//--------------------- .text._ZN10layer_norm31ln_parallel_residual_fwd_kernelINS_13Kernel_traitsIf13__nv_bfloat16S2_S2_fjLj2560ELj1ELj4ELj1ELj16ENS_18Kernel_traits_baseILj2560EfS2_S2_S2_fjLj128EEEEELb0ELb0ELb1EEEvNS_9FwdParamsE --------------------------
	.section	.text._ZN10layer_norm31ln_parallel_residual_fwd_kernelINS_13Kernel_traitsIf13__nv_bfloat16S2_S2_fjLj2560ELj1ELj4ELj1ELj16ENS_18Kernel_traits_baseILj2560EfS2_S2_S2_fjLj128EEEEELb0ELb0ELb1EEEvNS_9FwdParamsE,"ax",@progbits
	.sectioninfo	@"SHI_REGISTERS=168"
	.align	128
        .global         _ZN10layer_norm31ln_parallel_residual_fwd_kernelINS_13Kernel_traitsIf13__nv_bfloat16S2_S2_fjLj2560ELj1ELj4ELj1ELj16ENS_18Kernel_traits_baseILj2560EfS2_S2_S2_fjLj128EEEEELb0ELb0ELb1EEEvNS_9FwdParamsE
        .type           _ZN10layer_norm31ln_parallel_residual_fwd_kernelINS_13Kernel_traitsIf13__nv_bfloat16S2_S2_fjLj2560ELj1ELj4ELj1ELj16ENS_18Kernel_traits_baseILj2560EfS2_S2_S2_fjLj128EEEEELb0ELb0ELb1EEEvNS_9FwdParamsE,@function
        .size           _ZN10layer_norm31ln_parallel_residual_fwd_kernelINS_13Kernel_traitsIf13__nv_bfloat16S2_S2_fjLj2560ELj1ELj4ELj1ELj16ENS_18Kernel_traits_baseILj2560EfS2_S2_S2_fjLj128EEEEELb0ELb0ELb1EEEvNS_9FwdParamsE,(.L_x_65397 - _ZN10layer_norm31ln_parallel_residual_fwd_kernelINS_13Kernel_traitsIf13__nv_bfloat16S2_S2_fjLj2560ELj1ELj4ELj1ELj16ENS_18Kernel_traits_baseILj2560EfS2_S2_S2_fjLj128EEEEELb0ELb0ELb1EEEvNS_9FwdParamsE)
        .other          _ZN10layer_norm31ln_parallel_residual_fwd_kernelINS_13Kernel_traitsIf13__nv_bfloat16S2_S2_fjLj2560ELj1ELj4ELj1ELj16ENS_18Kernel_traits_baseILj2560EfS2_S2_S2_fjLj128EEEEELb0ELb0ELb1EEEvNS_9FwdParamsE,@"STO_CUDA_ENTRY STV_DEFAULT"
_ZN10layer_norm31ln_parallel_residual_fwd_kernelINS_13Kernel_traitsIf13__nv_bfloat16S2_S2_fjLj2560ELj1ELj4ELj1ELj16ENS_18Kernel_traits_baseILj2560EfS2_S2_S2_fjLj128EEEEELb0ELb0ELb1EEEvNS_9FwdParamsE:
.text._ZN10layer_norm31ln_parallel_residual_fwd_kernelINS_13Kernel_traitsIf13__nv_bfloat16S2_S2_fjLj2560ELj1ELj4ELj1ELj16ENS_18Kernel_traits_baseILj2560EfS2_S2_S2_fjLj128EEEEELb0ELb0ELb1EEEvNS_9FwdParamsE:
[----:B------:R-:W-:Y:S02]  /*0000*/  MOV R1, c[0x0][0x28] ;  /* 0x00000a0000017a02 */ /* 0x000fe40000000f00 */
[----:B------:R-:W0:Y:S01]  /*0010*/  S2R R10, SR_TID.X ;  /* 0x00000000000a7919 */ /* 0x000e220000002100 */
[----:B------:R-:W-:Y:S01]  /*0020*/  ISETP.NE.U32.AND P1, PT, RZ, c[0x0][0x218], PT ;  /* 0x00008600ff007a0c */ /* 0x000fe20003f25070 */
[----:B------:R-:W-:Y:S01]  /*0030*/  CS2R R16, SRZ ;  /* 0x0000000000107805 */ /* 0x000fe2000001ff00 */
[----:B------:R-:W-:Y:S01]  /*0040*/  CS2R R18, SRZ ;  /* 0x0000000000127805 */ /* 0x000fe2000001ff00 */
[----:B------:R-:W-:Y:S01]  /*0050*/  CS2R R12, SRZ ;  /* 0x00000000000c7805 */ /* 0x000fe2000001ff00 */
[----:B------:R-:W-:Y:S01]  /*0060*/  ISETP.NE.AND.EX P1, PT, RZ, c[0x0][0x21c], PT, P1 ;  /* 0x00008700ff007a0c */ /* 0x000fe20003f25310 */
[----:B------:R-:W-:Y:S01]  /*0070*/  CS2R R14, SRZ ;  /* 0x00000000000e7805 */ /* 0x000fe2000001ff00 */
[----:B------:R-:W-:Y:S01]  /*0080*/  ULDC.64 UR4, c[0x0][0x118] ;  /* 0x0000460000047ab9 */ /* 0x000fe20000000a00 */
[----:B------:R-:W1:Y:S01]  /*0090*/  S2R R5, SR_CTAID.X ;  /* 0x0000000000057919 */ /* 0x000e620000002500 */
[----:B------:R-:W-:Y:S02]  /*00a0*/  IADD3 R1, R1, -0x440, RZ ;  /* 0xfffffbc001017810 */ /* 0x000fe40007ffe0ff */
[----:B------:R-:W-:Y:S01]  /*00b0*/  MOV R0, c[0x0][0x180] ;  /* 0x0000600000007a02 */ /* 0x000fe20000000f00 */
[----:B------:R-:W-:Y:S01]  /*00c0*/  CS2R R20, SRZ ;  /* 0x0000000000147805 */ /* 0x000fe2000001ff00 */
        /* <DEDUP_REMOVED lines=11> */
[----:B0-----:R-:W-:-:S02]  /*0180*/  LOP3.LUT R9, R10, 0x1f, RZ, 0xc0, !PT ;  /* 0x0000001f0a097812 */ /* 0x001fc400078ec0ff */
[----:B------:R-:W-:Y:S02]  /*0190*/  SHF.R.U32.HI R42, RZ, 0x5, R10 ;  /* 0x00000005ff2a7819 */ /* 0x000fe4000001160a */
[C---:B------:R-:W-:Y:S01]  /*01a0*/  @P1 LEA R2, P2, R9.reuse, c[0x0][0x218], 0x5 ;  /* 0x0000860009021a11 */ /* 0x040fe200078428ff */
[----:B------:R-:W-:Y:S01]  /*01b0*/  CS2R R60, SRZ ;  /* 0x00000000003c7805 */ /* 0x000fe2000001ff00 */
[----:B------:R-:W-:Y:S01]  /*01c0*/  CS2R R62, SRZ ;  /* 0x00000000003e7805 */ /* 0x000fe2000001ff00 */
[----:B------:R-:W-:Y:S01]  /*01d0*/  CS2R R56, SRZ ;  /* 0x0000000000387805 */ /* 0x000fe2000001ff00 */
[----:B------:R-:W-:Y:S02]  /*01e0*/  @P1 IADD3.X R3, RZ, c[0x0][0x21c], RZ, P2, !PT ;  /* 0x00008700ff031a10 */ /* 0x000fe400017fe4ff */
[C---:B------:R-:W-:Y:S02]  /*01f0*/  LOP3.LUT R6, R9.reuse, 0x20, RZ, 0xfc, !PT ;  /* 0x0000002009067812 */ /* 0x040fe400078efcff */
[----:B------:R-:W-:Y:S01]  /*0200*/  LOP3.LUT R7, R9, 0x40, RZ, 0xfc, !PT ;  /* 0x0000004009077812 */ /* 0x000fe200078efcff */
[----:B------:R0:W2:Y:S01]  /*0210*/  @P1 LDG.E.128 R16, [R2.64] ;  /* 0x0000000402101981 */ /* 0x0000a2000c1e1d00 */
[----:B-1----:R-:W-:Y:S01]  /*0220*/  LEA R42, R5, R42, 0x2 ;  /* 0x0000002a052a7211 */ /* 0x002fe200078e10ff */
[----:B------:R-:W-:Y:S01]  /*0230*/  CS2R R58, SRZ ;  /* 0x00000000003a7805 */ /* 0x000fe2000001ff00 */
[----:B------:R-:W-:Y:S01]  /*0240*/  LOP3.LUT P0, RZ, R0, c[0x0][0x178], RZ, 0xfc, !PT ;  /* 0x00005e0000ff7a12 */ /* 0x000fe2000780fcff */
[----:B------:R0:W3:Y:S01]  /*0250*/  @P1 LDG.E.128 R12, [R2.64+0x10] ;  /* 0x00001004020c1981 */ /* 0x0000e2000c1e1d00 */
[----:B------:R-:W-:-:S02]  /*0260*/  @P1 LEA R4, P3, R7, c[0x0][0x218], 0x5 ;  /* 0x0000860007041a11 */ /* 0x000fc400078628ff */
[C---:B------:R-:W-:Y:S02]  /*0270*/  LOP3.LUT R8, R9.reuse, 0x60, RZ, 0xfc, !PT ;  /* 0x0000006009087812 */ /* 0x040fe400078efcff */
[C---:B------:R-:W-:Y:S02]  /*0280*/  LOP3.LUT R28, R9.reuse, 0x80, RZ, 0xfc, !PT ;  /* 0x00000080091c7812 */ /* 0x040fe400078efcff */
[C---:B------:R-:W-:Y:S02]  /*0290*/  LOP3.LUT R32, R9.reuse, 0xa0, RZ, 0xfc, !PT ;  /* 0x000000a009207812 */ /* 0x040fe400078efcff */
[C---:B------:R-:W-:Y:S02]  /*02a0*/  LOP3.LUT R34, R9.reuse, 0xc0, RZ, 0xfc, !PT ;  /* 0x000000c009227812 */ /* 0x040fe400078efcff */
[----:B0-----:R-:W-:Y:S02]  /*02b0*/  @P1 LEA R2, P2, R6, c[0x0][0x218], 0x5 ;  /* 0x0000860006021a11 */ /* 0x001fe400078428ff */
[----:B------:R-:W-:-:S02]  /*02c0*/  LOP3.LUT R36, R9, 0xe0, RZ, 0xfc, !PT ;  /* 0x000000e009247812 */ /* 0x000fc400078efcff */
[----:B------:R-:W-:Y:S02]  /*02d0*/  @P1 LEA.HI.X R3, R6, c[0x0][0x21c], RZ, 0x5, P2 ;  /* 0x0000870006031a11 */ /* 0x000fe400010f2cff */
[----:B------:R-:W-:Y:S02]  /*02e0*/  @P1 LEA.HI.X R5, R7, c[0x0][0x21c], RZ, 0x5, P3 ;  /* 0x0000870007051a11 */ /* 0x000fe400018f2cff */
[C---:B------:R-:W-:Y:S01]  /*02f0*/  LOP3.LUT R38, R9.reuse, 0x100, RZ, 0xfc, !PT ;  /* 0x0000010009267812 */ /* 0x040fe200078efcff */
[----:B------:R0:W4:Y:S01]  /*0300*/  @P1 LDG.E.128 R20, [R2.64+0x10] ;  /* 0x0000100402141981 */ /* 0x000122000c1e1d00 */
[C---:B------:R-:W-:Y:S02]  /*0310*/  LOP3.LUT R40, R9.reuse, 0x120, RZ, 0xfc, !PT ;  /* 0x0000012009287812 */ /* 0x040fe400078efcff */
[----:B------:R-:W-:Y:S01]  /*0320*/  MOV R0, c[0x0][0x184] ;  /* 0x0000610000007a02 */ /* 0x000fe20000000f00 */
[----:B------:R0:W4:Y:S04]  /*0330*/  @P1 LDG.E.128 R24, [R2.64] ;  /* 0x0000000402181981 */ /* 0x000128000c1e1d00 */
[----:B--2---:R1:W-:Y:S01]  /*0340*/  STL.64 [R1+0x1a0], R16 ;  /* 0x0001a01001007387 */ /* 0x0043e20000100a00 */
[----:B------:R-:W-:-:S02]  /*0350*/  SHF.L.U32 R9, R9, 0x5, RZ ;  /* 0x0000000509097819 */ /* 0x000fc400000006ff */
[----:B------:R-:W-:Y:S01]  /*0360*/  LOP3.LUT P0, RZ, R0, c[0x0][0x17c], RZ, 0xfc, P0 ;  /* 0x00005f0000ff7a12 */ /* 0x000fe2000000fcff */
[----:B------:R2:W-:Y:S04]  /*0370*/  STL.64 [R1+0x1a8], R18 ;  /* 0x0001a81201007387 */ /* 0x0005e80000100a00 */
[----:B---3--:R3:W-:Y:S01]  /*0380*/  STL.64 [R1+0x190], R12 ;  /* 0x0001900c01007387 */ /* 0x0087e20000100a00 */
[----:B-1----:R-:W-:-:S03]  /*0390*/  CS2R R16, SRZ ;  /* 0x0000000000107805 */ /* 0x002fc6000001ff00 */
[----:B------:R1:W-:Y:S01]  /*03a0*/  STL.64 [R1+0x198], R14 ;  /* 0x0001980e01007387 */ /* 0x0003e20000100a00 */
[----:B--2---:R-:W-:Y:S01]  /*03b0*/  CS2R R18, SRZ ;  /* 0x0000000000127805 */ /* 0x004fe2000001ff00 */
[----:B---3--:R-:W-:-:S05]  /*03c0*/  CS2R R12, SRZ ;  /* 0x00000000000c7805 */ /* 0x008fca000001ff00 */
[----:B------:R2:W3:Y:S01]  /*03d0*/  @P1 LDG.E.128 R16, [R4.64] ;  /* 0x0000000404101981 */ /* 0x0004e2000c1e1d00 */
[----:B-1----:R-:W-:-:S06]  /*03e0*/  CS2R R14, SRZ ;  /* 0x00000000000e7805 */ /* 0x002fcc000001ff00 */
[----:B------:R2:W3:Y:S01]  /*03f0*/  @P1 LDG.E.128 R12, [R4.64+0x10] ;  /* 0x00001004040c1981 */ /* 0x0004e2000c1e1d00 */
[----:B0-----:R-:W-:-:S03]  /*0400*/  @P1 LEA R2, P2, R8, c[0x0][0x218], 0x5 ;  /* 0x0000860008021a11 */ /* 0x001fc600078428ff */
[----:B----4-:R0:W-:Y:S04]  /*0410*/  STL.64 [R1+0x150], R20 ;  /* 0x0001501401007387 */ /* 0x0101e80000100a00 */
[----:B------:R1:W-:Y:S01]  /*0420*/  STL.64 [R1+0x158], R22 ;  /* 0x0001581601007387 */ /* 0x0003e20000100a00 */
[----:B------:R-:W-:-:S03]  /*0430*/  @P1 LEA.HI.X R3, R8, c[0x0][0x21c], RZ, 0x5, P2 ;  /* 0x0000870008031a11 */ /* 0x000fc600010f2cff */
[----:B------:R4:W-:Y:S01]  /*0440*/  STL.64 [R1+0x160], R24 ;  /* 0x0001601801007387 */ /* 0x0009e20000100a00 */
[----:B--2---:R-:W-:-:S03]  /*0450*/  @P1 LEA R4, P3, R28, c[0x0][0x218], 0x5 ;  /* 0x000086001c041a11 */ /* 0x004fc600078628ff */
[----:B------:R2:W-:Y:S01]  /*0460*/  STL.64 [R1+0x168], R26 ;  /* 0x0001681a01007387 */ /* 0x0005e20000100a00 */
[----:B0-----:R-:W-:Y:S01]  /*0470*/  CS2R R20, SRZ ;  /* 0x0000000000147805 */ /* 0x001fe2000001ff00 */
[----:B-1----:R-:W-:Y:S01]  /*0480*/  CS2R R22, SRZ ;  /* 0x0000000000167805 */ /* 0x002fe2000001ff00 */
[----:B----4-:R-:W-:Y:S01]  /*0490*/  CS2R R24, SRZ ;  /* 0x0000000000187805 */ /* 0x010fe2000001ff00 */
[----:B------:R-:W-:-:S04]  /*04a0*/  @P1 LEA.HI.X R5, R28, c[0x0][0x21c], RZ, 0x5, P3 ;  /* 0x000087001c051a11 */ /* 0x000fc800018f2cff */
[----:B------:R0:W4:Y:S01]  /*04b0*/  @P1 LDG.E.128 R20, [R2.64+0x10] ;  /* 0x0000100402141981 */ /* 0x000122000c1e1d00 */
[----:B--2---:R-:W-:-:S06]  /*04c0*/  CS2R R26, SRZ ;  /* 0x00000000001a7805 */ /* 0x004fcc000001ff00 */
[----:B------:R0:W2:Y:S04]  /*04d0*/  @P1 LDG.E.128 R24, [R2.64] ;  /* 0x0000000402181981 */ /* 0x0000a8000c1e1d00 */
[----:B---3--:R1:W-:Y:S04]  /*04e0*/  STL.64 [R1+0x120], R16 ;  /* 0x0001201001007387 */ /* 0x0083e80000100a00 */
[----:B------:R3:W-:Y:S04]  /*04f0*/  STL.64 [R1+0x128], R18 ;  /* 0x0001281201007387 */ /* 0x0007e80000100a00 */
[----:B------:R0:W-:Y:S01]  /*0500*/  STL.64 [R1+0x110], R12 ;  /* 0x0001100c01007387 */ /* 0x0001e20000100a00 */
[----:B-1----:R-:W-:-:S03]  /*0510*/  CS2R R16, SRZ ;  /* 0x0000000000107805 */ /* 0x002fc6000001ff00 */
[----:B------:R1:W-:Y:S01]  /*0520*/  STL.64 [R1+0x118], R14 ;  /* 0x0001180e01007387 */ /* 0x0003e20000100a00 */
[----:B---3--:R-:W-:Y:S01]  /*0530*/  CS2R R18, SRZ ;  /* 0x0000000000127805 */ /* 0x008fe2000001ff00 */
[----:B0-----:R-:W-:-:S05]  /*0540*/  CS2R R12, SRZ ;  /* 0x00000000000c7805 */ /* 0x001fca000001ff00 */
[----:B------:R0:W3:Y:S01]  /*0550*/  @P1 LDG.E.128 R16, [R4.64] ;  /* 0x0000000404101981 */ /* 0x0000e2000c1e1d00 */
[----:B-1----:R-:W-:-:S06]  /*0560*/  CS2R R14, SRZ ;  /* 0x00000000000e7805 */ /* 0x002fcc000001ff00 */
[----:B------:R0:W3:Y:S01]  /*0570*/  @P1 LDG.E.128 R12, [R4.64+0x10] ;  /* 0x00001004040c1981 */ /* 0x0000e2000c1e1d00 */
[----:B------:R-:W-:-:S04]  /*0580*/  @P1 LEA R2, P2, R32, c[0x0][0x218], 0x5 ;  /* 0x0000860020021a11 */ /* 0x000fc800078428ff */
[----:B------:R-:W-:Y:S01]  /*0590*/  @P1 LEA.HI.X R3, R32, c[0x0][0x21c], RZ, 0x5, P2 ;  /* 0x0000870020031a11 */ /* 0x000fe200010f2cff */
[----:B--2---:R1:W-:Y:S01]  /*05a0*/  STL.64 [R1+0xe0], R24 ;  /* 0x0000e01801007387 */ /* 0x0043e20000100a00 */
[----:B0-----:R-:W-:-:S03]  /*05b0*/  @P1 LEA R4, P3, R34, c[0x0][0x218], 0x5 ;  /* 0x0000860022041a11 */ /* 0x001fc600078628ff */
[----:B------:R0:W-:Y:S04]  /*05c0*/  STL.64 [R1+0xe8], R26 ;  /* 0x0000e81a01007387 */ /* 0x0001e80000100a00 */
[----:B----4-:R2:W-:Y:S01]  /*05d0*/  STL.64 [R1+0xd0], R20 ;  /* 0x0000d01401007387 */ /* 0x0105e20000100a00 */
[----:B-1----:R-:W-:-:S03]  /*05e0*/  CS2R R24, SRZ ;  /* 0x0000000000187805 */ /* 0x002fc6000001ff00 */
[----:B------:R1:W-:Y:S01]  /*05f0*/  STL.64 [R1+0xd8], R22 ;  /* 0x0000d81601007387 */ /* 0x0003e20000100a00 */
[----:B0-----:R-:W-:Y:S01]  /*0600*/  CS2R R26, SRZ ;  /* 0x00000000001a7805 */ /* 0x001fe2000001ff00 */
[----:B------:R-:W-:Y:S01]  /*0610*/  @P1 LEA.HI.X R5, R34, c[0x0][0x21c], RZ, 0x5, P3 ;  /* 0x0000870022051a11 */ /* 0x000fe200018f2cff */
[----:B--2---:R-:W-:-:S04]  /*0620*/  CS2R R20, SRZ ;  /* 0x0000000000147805 */ /* 0x004fc8000001ff00 */
[----:B------:R0:W2:Y:S01]  /*0630*/  @P1 LDG.E.128 R24, [R2.64] ;  /* 0x0000000402181981 */ /* 0x0000a2000c1e1d00 */
[----:B-1----:R-:W-:-:S06]  /*0640*/  CS2R R22, SRZ ;  /* 0x0000000000167805 */ /* 0x002fcc000001ff00 */
[----:B------:R0:W4:Y:S04]  /*0650*/  @P1 LDG.E.128 R20, [R2.64+0x10] ;  /* 0x0000100402141981 */ /* 0x000128000c1e1d00 */
        /* <DEDUP_REMOVED lines=11> */
[----:B------:R-:W-:Y:S02]  /*0710*/  @P1 LEA.HI.X R3, R36, c[0x0][0x21c], RZ, 0x5, P2 ;  /* 0x0000870024031a11 */ /* 0x000fe400010f2cff */
[----:B------:R-:W-:Y:S02]  /*0720*/  ISETP.NE.U32.AND P2, PT, RZ, c[0x0][0x220], PT ;  /* 0x00008800ff007a0c */ /* 0x000fe40003f45070 */
[----:B0-----:R-:W-:Y:S01]  /*0730*/  @P1 LEA R4, P3, R38, c[0x0][0x218], 0x5 ;  /* 0x0000860026041a11 */ /* 0x001fe200078628ff */
[----:B------:R0:W5:Y:S01]  /*0740*/  @P1 LDG.E.128 R156, [R2.64] ;  /* 0x00000004029c1981 */ /* 0x000162000c1e1d00 */
[----:B------:R-:W-:-:S03]  /*0750*/  ISETP.NE.AND.EX P2, PT, RZ, c[0x0][0x224], PT, P2 ;  /* 0x00008900ff007a0c */ /* 0x000fc60003f45320 */
[----:B--2---:R-:W-:Y:S01]  /*0760*/  STL.64 [R1+0x60], R24 ;  /* 0x0000601801007387 */ /* 0x004fe20000100a00 */
[----:B------:R-:W-:-:S03]  /*0770*/  @P1 LEA.HI.X R5, R38, c[0x0][0x21c], RZ, 0x5, P3 ;  /* 0x0000870026051a11 */ /* 0x000fc600018f2cff */
[----:B------:R-:W-:Y:S04]  /*0780*/  STL.64 [R1+0x68], R26 ;  /* 0x0000681a01007387 */ /* 0x000fe80000100a00 */
[----:B----4-:R-:W-:Y:S04]  /*0790*/  STL.64 [R1+0x50], R20 ;  /* 0x0000501401007387 */ /* 0x010fe80000100a00 */
[----:B------:R-:W-:Y:S04]  /*07a0*/  STL.64 [R1+0x58], R22 ;  /* 0x0000581601007387 */ /* 0x000fe80000100a00 */
[----:B------:R0:W5:Y:S04]  /*07b0*/  @P1 LDG.E.128 R152, [R2.64+0x10] ;  /* 0x0000100402981981 */ /* 0x000168000c1e1d00 */
[----:B------:R1:W5:Y:S04]  /*07c0*/  @P1 LDG.E.128 R140, [R4.64] ;  /* 0x00000004048c1981 */ /* 0x000368000c1e1d00 */
[----:B------:R1:W5:Y:S01]  /*07d0*/  @P1 LDG.E.128 R136, [R4.64+0x10] ;  /* 0x0000100404881981 */ /* 0x000362000c1e1d00 */
[----:B0-----:R-:W-:-:S04]  /*07e0*/  @P2 IADD3 R2, P3, R9, c[0x0][0x220], RZ ;  /* 0x0000880009022a10 */ /* 0x001fc80007f7e0ff */
[----:B------:R-:W-:Y:S01]  /*07f0*/  @P2 IADD3.X R3, RZ, c[0x0][0x224], RZ, P3, !PT ;  /* 0x00008900ff032a10 */ /* 0x000fe20001ffe4ff */
[----:B---3--:R-:W-:Y:S04]  /*0800*/  STL.64 [R1+0x20], R16 ;  /* 0x0000201001007387 */ /* 0x008fe80000100a00 */
[----:B------:R-:W-:Y:S04]  /*0810*/  STL.64 [R1+0x28], R18 ;  /* 0x0000281201007387 */ /* 0x000fe80000100a00 */
[----:B------:R0:W-:Y:S04]  /*0820*/  STL.64 [R1+0x10], R12 ;  /* 0x0000100c01007387 */ /* 0x0001e80000100a00 */
[----:B------:R2:W-:Y:S01]  /*0830*/  STL.64 [R1+0x18], R14 ;  /* 0x0000180e01007387 */ /* 0x0005e20000100a00 */
[----:B0-----:R-:W-:Y:S01]  /*0840*/  CS2R R12, SRZ ;  /* 0x00000000000c7805 */ /* 0x001fe2000001ff00 */
[----:B--2---:R-:W-:Y:S01]  /*0850*/  CS2R R14, SRZ ;  /* 0x00000000000e7805 */ /* 0x004fe2000001ff00 */
[----:B------:R-:W-:Y:S01]  /*0860*/  CS2R R18, SRZ ;  /* 0x0000000000127805 */ /* 0x000fe2000001ff00 */
[----:B------:R-:W-:-:S04]  /*0870*/  CS2R R16, SRZ ;  /* 0x0000000000107805 */ /* 0x000fc8000001ff00 */
[----:B------:R-:W2:Y:S04]  /*0880*/  @P2 LDG.E.128 R12, [R2.64+0x10] ;  /* 0x00001004020c2981 */ /* 0x000ea8000c1e1d00 */
[----:B------:R0:W3:Y:S01]  /*0890*/  @P2 LDG.E.128 R16, [R2.64] ;  /* 0x0000000402102981 */ /* 0x0000e2000c1e1d00 */
[----:B-1----:R-:W-:-:S04]  /*08a0*/  @P1 LEA R4, P4, R40, c[0x0][0x218], 0x5 ;  /* 0x0000860028041a11 */ /* 0x002fc800078828ff */
[----:B------:R-:W-:Y:S02]  /*08b0*/  @P1 LEA.HI.X R5, R40, c[0x0][0x21c], RZ, 0x5, P4 ;  /* 0x0000870028051a11 */ /* 0x000fe400020f2cff */
[----:B------:R-:W-:-:S03]  /*08c0*/  SHF.R.U32.HI R0, RZ, 0x1b, R6 ;  /* 0x0000001bff007819 */ /* 0x000fc60000011606 */
[----:B------:R1:W5:Y:S04]  /*08d0*/  @P1 LDG.E.128 R60, [R4.64] ;  /* 0x00000004043c1981 */ /* 0x000368000c1e1d00 */
[----:B------:R1:W5:Y:S01]  /*08e0*/  @P1 LDG.E.128 R56, [R4.64+0x10] ;  /* 0x0000100404381981 */ /* 0x000362000c1e1d00 */
[----:B------:R-:W-:Y:S01]  /*08f0*/  CS2R R46, SRZ ;  /* 0x00000000002e7805 */ /* 0x000fe2000001ff00 */
[----:B------:R-:W-:Y:S01]  /*0900*/  CS2R R44, SRZ ;  /* 0x00000000002c7805 */ /* 0x000fe2000001ff00 */
[----:B------:R-:W-:Y:S01]  /*0910*/  SHF.R.U32.HI R11, RZ, 0x1b, R7 ;  /* 0x0000001bff0b7819 */ /* 0x000fe20000011607 */
[----:B------:R-:W-:Y:S01]  /*0920*/  CS2R R26, SRZ ;  /* 0x00000000001a7805 */ /* 0x000fe2000001ff00 */
[----:B------:R-:W-:Y:S01]  /*0930*/  CS2R R24, SRZ ;  /* 0x0000000000187805 */ /* 0x000fe2000001ff00 */
[----:B------:R-:W-:Y:S01]  /*0940*/  CS2R R22, SRZ ;  /* 0x0000000000167805 */ /* 0x000fe2000001ff00 */
[----:B------:R-:W-:Y:S01]  /*0950*/  CS2R R20, SRZ ;  /* 0x0000000000147805 */ /* 0x000fe2000001ff00 */
[----:B--2---:R2:W-:Y:S04]  /*0960*/  STL.64 [R1+0x180], R12 ;  /* 0x0001800c01007387 */ /* 0x0045e80000100a00 */
[----:B------:R4:W-:Y:S01]  /*0970*/  STL.64 [R1+0x188], R14 ;  /* 0x0001880e01007387 */ /* 0x0009e20000100a00 */
[----:B--2---:R-:W-:-:S02]  /*0980*/  SHF.L.U32 R12, R6, 0x5, RZ ;  /* 0x00000005060c7819 */ /* 0x004fc400000006ff */
[----:B----4-:R-:W-:Y:S02]  /*0990*/  SHF.L.U32 R14, R7, 0x5, RZ ;  /* 0x00000005070e7819 */ /* 0x010fe400000006ff */
[----:B0-----:R-:W-:Y:S01]  /*09a0*/  @P2 IADD3 R2, P1, R12, c[0x0][0x220], RZ ;  /* 0x000088000c022a10 */ /* 0x001fe20007f3e0ff */
[----:B---3--:R0:W-:Y:S01]  /*09b0*/  STL.64 [R1+0x170], R16 ;  /* 0x0001701001007387 */ /* 0x0081e20000100a00 */
[----:B-1----:R-:W-:Y:S02]  /*09c0*/  @P2 IADD3 R4, P3, R14, c[0x0][0x220], RZ ;  /* 0x000088000e042a10 */ /* 0x002fe40007f7e0ff */
[----:B------:R-:W-:Y:S01]  /*09d0*/  @P2 IADD3.X R3, R0, c[0x0][0x224], RZ, P1, !PT ;  /* 0x0000890000032a10 */ /* 0x000fe20000ffe4ff */
[----:B------:R1:W-:Y:S01]  /*09e0*/  STL.64 [R1+0x178], R18 ;  /* 0x0001781201007387 */ /* 0x0003e20000100a00 */
[----:B------:R-:W-:-:S03]  /*09f0*/  @P2 IADD3.X R5, R11, c[0x0][0x224], RZ, P3, !PT ;  /* 0x000089000b052a10 */ /* 0x000fc60001ffe4ff */
[----:B------:R-:W2:Y:S01]  /*0a00*/  @P2 LDG.E.128 R44, [R2.64] ;  /* 0x00000004022c2981 */ /* 0x000ea2000c1e1d00 */
[----:B0-----:R-:W-:-:S03]  /*0a10*/  CS2R R16, SRZ ;  /* 0x0000000000107805 */ /* 0x001fc6000001ff00 */
[----:B------:R-:W3:Y:S01]  /*0a20*/  @P2 LDG.E.128 R24, [R2.64+0x10] ;  /* 0x0000100402182981 */ /* 0x000ee2000c1e1d00 */
[----:B-1----:R-:W-:-:S03]  /*0a30*/  CS2R R18, SRZ ;  /* 0x0000000000127805 */ /* 0x002fc6000001ff00 */
[----:B------:R0:W4:Y:S04]  /*0a40*/  @P2 LDG.E.128 R20, [R4.64] ;  /* 0x0000000404142981 */ /* 0x000128000c1e1d00 */
[----:B------:R-:W4:Y:S01]  /*0a50*/  @P2 LDG.E.128 R16, [R4.64+0x10] ;  /* 0x0000100404102981 */ /* 0x000f22000c1e1d00 */
[----:B------:R-:W-:Y:S01]  /*0a60*/  CS2R R50, SRZ ;  /* 0x0000000000327805 */ /* 0x000fe2000001ff00 */
[----:B------:R-:W-:Y:S02]  /*0a70*/  CS2R R48, SRZ ;  /* 0x0000000000307805 */ /* 0x000fe4000001ff00 */
[----:B--2---:R-:W-:Y:S04]  /*0a80*/  STL.64 [R1+0x130], R44 ;  /* 0x0001302c01007387 */ /* 0x004fe80000100a00 */
[----:B------:R-:W-:Y:S04]  /*0a90*/  STL.64 [R1+0x138], R46 ;  /* 0x0001382e01007387 */ /* 0x000fe80000100a00 */
[----:B---3--:R-:W-:Y:S04]  /*0aa0*/  STL.64 [R1+0x140], R24 ;  /* 0x0001401801007387 */ /* 0x008fe80000100a00 */
[----:B------:R-:W-:Y:S04]  /*0ab0*/  STL.64 [R1+0x148], R26 ;  /* 0x0001481a01007387 */ /* 0x000fe80000100a00 */
[----:B----4-:R1:W-:Y:S04]  /*0ac0*/  STL.64 [R1+0x100], R16 ;  /* 0x0001001001007387 */ /* 0x0103e80000100a00 */
[----:B------:R2:W-:Y:S01]  /*0ad0*/  STL.64 [R1+0x108], R18 ;  /* 0x0001081201007387 */ /* 0x0005e20000100a00 */
[----:B-1----:R-:W-:-:S02]  /*0ae0*/  SHF.L.U32 R16, R8, 0x5, RZ ;  /* 0x0000000508107819 */ /* 0x002fc400000006ff */
[----:B------:R-:W-:Y:S02]  /*0af0*/  SHF.R.U32.HI R17, RZ, 0x1b, R8 ;  /* 0x0000001bff117819 */ /* 0x000fe40000011608 */
[----:B--2---:R-:W-:Y:S02]  /*0b00*/  SHF.L.U32 R18, R28, 0x5, RZ ;  /* 0x000000051c127819 */ /* 0x004fe400000006ff */
[----:B------:R-:W-:Y:S01]  /*0b10*/  @P2 IADD3 R2, P1, R16, c[0x0][0x220], RZ ;  /* 0x0000880010022a10 */ /* 0x000fe20007f3e0ff */
[----:B------:R-:W-:Y:S01]  /*0b20*/  CS2R R46, SRZ ;  /* 0x00000000002e7805 */ /* 0x000fe2000001ff00 */
[----:B------:R-:W-:Y:S01]  /*0b30*/  SHF.R.U32.HI R19, RZ, 0x1b, R28 ;  /* 0x0000001bff137819 */ /* 0x000fe2000001161c */
[----:B------:R-:W-:Y:S01]  /*0b40*/  CS2R R44, SRZ ;  /* 0x00000000002c7805 */ /* 0x000fe2000001ff00 */
[----:B0-----:R-:W-:Y:S01]  /*0b50*/  @P2 IADD3 R4, P3, R18, c[0x0][0x220], RZ ;  /* 0x0000880012042a10 */ /* 0x001fe20007f7e0ff */
[----:B------:R0:W-:Y:S01]  /*0b60*/  STL.64 [R1+0xf0], R20 ;  /* 0x0000f01401007387 */ /* 0x0001e20000100a00 */
[----:B------:R-:W-:-:S03]  /*0b70*/  @P2 IADD3.X R3, R17, c[0x0][0x224], RZ, P1, !PT ;  /* 0x0000890011032a10 */ /* 0x000fc60000ffe4ff */
[----:B------:R1:W-:Y:S01]  /*0b80*/  STL.64 [R1+0xf8], R22 ;  /* 0x0000f81601007387 */ /* 0x0003e20000100a00 */
[----:B------:R-:W-:-:S03]  /*0b90*/  @P2 IADD3.X R5, R19, c[0x0][0x224], RZ, P3, !PT ;  /* 0x0000890013052a10 */ /* 0x000fc60001ffe4ff */
[----:B------:R-:W2:Y:S01]  /*0ba0*/  @P2 LDG.E.128 R48, [R2.64] ;  /* 0x0000000402302981 */ /* 0x000ea2000c1e1d00 */
[----:B0-----:R-:W-:-:S03]  /*0bb0*/  CS2R R20, SRZ ;  /* 0x0000000000147805 */ /* 0x001fc6000001ff00 */
[----:B------:R-:W3:Y:S01]  /*0bc0*/  @P2 LDG.E.128 R44, [R2.64+0x10] ;  /* 0x00001004022c2981 */ /* 0x000ee2000c1e1d00 */
[----:B-1----:R-:W-:Y:S01]  /*0bd0*/  CS2R R22, SRZ ;  /* 0x0000000000167805 */ /* 0x002fe2000001ff00 */
[----:B------:R-:W-:Y:S01]  /*0be0*/  CS2R R26, SRZ ;  /* 0x00000000001a7805 */ /* 0x000fe2000001ff00 */
[----:B------:R-:W-:-:S04]  /*0bf0*/  CS2R R24, SRZ ;  /* 0x0000000000187805 */ /* 0x000fc8000001ff00 */
[----:B------:R-:W4:Y:S04]  /*0c00*/  @P2 LDG.E.128 R20, [R4.64+0x10] ;  /* 0x0000100404142981 */ /* 0x000f28000c1e1d00 */
[----:B------:R-:W4:Y:S04]  /*0c10*/  @P2 LDG.E.128 R24, [R4.64] ;  /* 0x0000000404182981 */ /* 0x000f28000c1e1d00 */
[----:B--2---:R-:W-:Y:S04]  /*0c20*/  STL.64 [R1+0xb0], R48 ;  /* 0x0000b03001007387 */ /* 0x004fe80000100a00 */
[----:B------:R-:W-:Y:S04]  /*0c30*/  STL.64 [R1+0xb8], R50 ;  /* 0x0000b83201007387 */ /* 0x000fe80000100a00 */
[----:B---3--:R-:W-:Y:S04]  /*0c40*/  STL.64 [R1+0xc0], R44 ;  /* 0x0000c02c01007387 */ /* 0x008fe80000100a00 */
[----:B------:R-:W-:Y:S04]  /*0c50*/  STL.64 [R1+0xc8], R46 ;  /* 0x0000c82e01007387 */ /* 0x000fe80000100a00 */
[----:B----4-:R-:W-:Y:S04]  /*0c60*/  STL.64 [R1+0x80], R20 ;  /* 0x0000801401007387 */ /* 0x010fe80000100a00 */
[----:B------:R0:W-:Y:S04]  /*0c70*/  STL.64 [R1+0x88], R22 ;  /* 0x0000881601007387 */ /* 0x0001e80000100a00 */
[----:B------:R1:W-:Y:S01]  /*0c80*/  STL.64 [R1+0x70], R24 ;  /* 0x0000701801007387 */ /* 0x0003e20000100a00 */
[----:B0-----:R-:W-:-:S02]  /*0c90*/  SHF.L.U32 R22, R34, 0x5, RZ ;  /* 0x0000000522167819 */ /* 0x001fc400000006ff */
[----:B------:R-:W-:Y:S02]  /*0ca0*/  SHF.R.U32.HI R23, RZ, 0x1b, R34 ;  /* 0x0000001bff177819 */ /* 0x000fe40000011622 */
[----:B------:R-:W-:Y:S01]  /*0cb0*/  @P2 IADD3 R4, P3, R22, c[0x0][0x220], RZ ;  /* 0x0000880016042a10 */ /* 0x000fe20007f7e0ff */
[----:B------:R0:W-:Y:S01]  /*0cc0*/  STL.64 [R1+0x78], R26 ;  /* 0x0000781a01007387 */ /* 0x0001e20000100a00 */
[----:B-1----:R-:W-:Y:S02]  /*0cd0*/  CS2R R24, SRZ ;  /* 0x0000000000187805 */ /* 0x002fe4000001ff00 */
[----:B------:R-:W-:Y:S01]  /*0ce0*/  @P2 IADD3.X R5, R23, c[0x0][0x224], RZ, P3, !PT ;  /* 0x0000890017052a10 */ /* 0x000fe20001ffe4ff */
[----:B0-----:R-:W-:Y:S01]  /*0cf0*/  CS2R R26, SRZ ;  /* 0x00000000001a7805 */ /* 0x001fe2000001ff00 */
[----:B------:R-:W-:-:S05]  /*0d00*/  SHF.L.U32 R20, R32, 0x5, RZ ;  /* 0x0000000520147819 */ /* 0x000fca00000006ff */
[----:B------:R-:W2:Y:S01]  /*0d10*/  @P2 LDG.E.128 R24, [R4.64+0x10] ;  /* 0x0000100404182981 */ /* 0x000ea2000c1e1d00 */
[----:B------:R-:W-:Y:S02]  /*0d20*/  SHF.R.U32.HI R21, RZ, 0x1b, R32 ;  /* 0x0000001bff157819 */ /* 0x000fe40000011620 */
[----:B------:R-:W-:Y:S01]  /*0d30*/  @P2 IADD3 R2, P1, R20, c[0x0][0x220], RZ ;  /* 0x0000880014022a10 */ /* 0x000fe20007f3e0ff */
[----:B------:R-:W-:Y:S01]  /*0d40*/  CS2R R50, SRZ ;  /* 0x0000000000327805 */ /* 0x000fe2000001ff00 */
[----:B------:R-:W-:Y:S01]  /*0d50*/  CS2R R48, SRZ ;  /* 0x0000000000307805 */ /* 0x000fe2000001ff00 */
[----:B------:R-:W-:Y:S01]  /*0d60*/  CS2R R46, SRZ ;  /* 0x00000000002e7805 */ /* 0x000fe2000001ff00 */
[----:B------:R-:W-:Y:S01]  /*0d70*/  @P2 IADD3.X R3, R21, c[0x0][0x224], RZ, P1, !PT ;  /* 0x0000890015032a10 */ /* 0x000fe20000ffe4ff */
[----:B------:R-:W-:-:S04]  /*0d80*/  CS2R R44, SRZ ;  /* 0x00000000002c7805 */ /* 0x000fc8000001ff00 */
[----:B------:R0:W3:Y:S04]  /*0d90*/  @P2 LDG.E.128 R48, [R2.64] ;  /* 0x0000000402302981 */ /* 0x0000e8000c1e1d00 */
[----:B------:R0:W4:Y:S01]  /*0da0*/  @P2 LDG.E.128 R44, [R2.64+0x10] ;  /* 0x00001004022c2981 */ /* 0x000122000c1e1d00 */
[----:B------:R-:W-:Y:S01]  /*0db0*/  CS2R R146, SRZ ;  /* 0x0000000000927805 */ /* 0x000fe2000001ff00 */
[----:B------:R-:W-:Y:S01]  /*0dc0*/  CS2R R144, SRZ ;  /* 0x0000000000907805 */ /* 0x000fe2000001ff00 */
[----:B------:R-:W-:Y:S01]  /*0dd0*/  CS2R R150, SRZ ;  /* 0x0000000000967805 */ /* 0x000fe2000001ff00 */
[----:B------:R-:W-:Y:S01]  /*0de0*/  CS2R R148, SRZ ;  /* 0x0000000000947805 */ /* 0x000fe2000001ff00 */
[----:B------:R-:W-:Y:S01]  /*0df0*/  SHF.L.U32 R30, R40, 0x5, RZ ;  /* 0x00000005281e7819 */ /* 0x000fe200000006ff */
[----:B------:R-:W-:Y:S01]  /*0e00*/  CS2R R162, SRZ ;  /* 0x0000000000a27805 */ /* 0x000fe2000001ff00 */
[----:B------:R-:W-:Y:S01]  /*0e10*/  CS2R R160, SRZ ;  /* 0x0000000000a07805 */ /* 0x000fe2000001ff00 */
[----:B------:R-:W-:Y:S01]  /*0e20*/  SHF.R.U32.HI R31, RZ, 0x1b, R40 ;  /* 0x0000001bff1f7819 */ /* 0x000fe20000011628 */
[----:B------:R-:W-:Y:S01]  /*0e30*/  CS2R R54, SRZ ;  /* 0x0000000000367805 */ /* 0x000fe2000001ff00 */
[----:B------:R-:W-:-:S03]  /*0e40*/  CS2R R52, SRZ ;  /* 0x0000000000347805 */ /* 0x000fc6000001ff00 */
[----:B------:R1:W5:Y:S01]  /*0e50*/  @P2 LDG.E.128 R160, [R4.64] ;  /* 0x0000000404a02981 */ /* 0x000362000c1e1d00 */
[----:B------:R-:W-:Y:S01]  /*0e60*/  IADD3 R14, P4, R14, c[0x0][0x1b8], RZ ;  /* 0x00006e000e0e7a10 */ /* 0x000fe20007f9e0ff */
[----:B------:R-:W-:Y:S01]  /*0e70*/  HFMA2.MMA R41, -RZ, RZ, 0, 1.9073486328125e-06 ;  /* 0x00000020ff297435 */ /* 0x000fe200000001ff */
[----:B------:R-:W-:Y:S01]  /*0e80*/  SHF.L.U32 R10, R10, 0x5, RZ ;  /* 0x000000050a0a7819 */ /* 0x000fe200000006ff */
[----:B------:R-:W-:Y:S01]  /*0e90*/  CS2R R126, SRZ ;  /* 0x00000000007e7805 */ /* 0x000fe2000001ff00 */
[----:B------:R-:W-:Y:S01]  /*0ea0*/  CS2R R124, SRZ ;  /* 0x00000000007c7805 */ /* 0x000fe2000001ff00 */
[----:B------:R-:W-:Y:S01]  /*0eb0*/  CS2R R134, SRZ ;  /* 0x0000000000867805 */ /* 0x000fe2000001ff00 */
[----:B------:R-:W-:Y:S01]  /*0ec0*/  CS2R R132, SRZ ;  /* 0x0000000000847805 */ /* 0x000fe2000001ff00 */
[----:B------:R-:W-:Y:S02]  /*0ed0*/  IADD3.X R15, R11, c[0x0][0x1bc], RZ, P4, !PT ;  /* 0x00006f000b0f7a10 */ /* 0x000fe400027fe4ff */
[----:B------:R-:W-:-:S02]  /*0ee0*/  IADD3 R12, P6, R12, c[0x0][0x1b8], RZ ;  /* 0x00006e000c0c7a10 */ /* 0x000fc40007fde0ff */
[----:B------:R-:W-:Y:S02]  /*0ef0*/  IADD3 R16, P5, R16, c[0x0][0x1b8], RZ ;  /* 0x00006e0010107a10 */ /* 0x000fe40007fbe0ff */
[----:B------:R-:W-:Y:S02]  /*0f00*/  IADD3 R20, P4, R20, c[0x0][0x1b8], RZ ;  /* 0x00006e0014147a10 */ /* 0x000fe40007f9e0ff */
[----:B------:R-:W-:Y:S02]  /*0f10*/  LOP3.LUT R10, R10, 0x3e0, RZ, 0xc0, !PT ;  /* 0x000003e00a0a7812 */ /* 0x000fe400078ec0ff */
[----:B------:R-:W-:Y:S02]  /*0f20*/  IADD3.X R13, R0, c[0x0][0x1bc], RZ, P6, !PT ;  /* 0x00006f00000d7a10 */ /* 0x000fe400037fe4ff */
[----:B------:R-:W-:Y:S02]  /*0f30*/  IADD3.X R17, R17, c[0x0][0x1bc], RZ, P5, !PT ;  /* 0x00006f0011117a10 */ /* 0x000fe40002ffe4ff */
[----:B------:R-:W-:-:S02]  /*0f40*/  IADD3.X R21, R21, c[0x0][0x1bc], RZ, P4, !PT ;  /* 0x00006f0015157a10 */ /* 0x000fc400027fe4ff */
[----:B------:R-:W-:Y:S01]  /*0f50*/  IADD3 R22, P5, R22, c[0x0][0x1b8], RZ ;  /* 0x00006e0016167a10 */ /* 0x000fe20007fbe0ff */
[----:B------:R-:W-:-:S03]  /*0f60*/  IMAD.WIDE.U32 R28, R28, R41, c[0x0][0x1b0] ;  /* 0x00006c001c1c7625 */ /* 0x000fc600078e0029 */
[----:B------:R-:W-:Y:S01]  /*0f70*/  IADD3.X R23, R23, c[0x0][0x1bc], RZ, P5, !PT ;  /* 0x00006f0017177a10 */ /* 0x000fe20002ffe4ff */
[----:B------:R-:W-:-:S04]  /*0f80*/  IMAD.WIDE.U32 R32, R32, R41, c[0x0][0x1b0] ;  /* 0x00006c0020207625 */ /* 0x000fc800078e0029 */
[----:B------:R-:W-:Y:S01]  /*0f90*/  IMAD.WIDE.U32 R34, R34, R41, c[0x0][0x1b0] ;  /* 0x00006c0022227625 */ /* 0x000fe200078e0029 */
[----:B--2---:R2:W-:Y:S02]  /*0fa0*/  STL.64 [R1], R24 ;  /* 0x0000001801007387 */ /* 0x0045e40000100a00 */
[----:B--2---:R-:W-:Y:S02]  /*0fb0*/  SHF.L.U32 R24, R36, 0x5, RZ ;  /* 0x0000000524187819 */ /* 0x004fe400000006ff */
[----:B------:R-:W-:Y:S02]  /*0fc0*/  SHF.R.U32.HI R25, RZ, 0x1b, R36 ;  /* 0x0000001bff197819 */ /* 0x000fe40000011624 */
[----:B0-----:R-:W-:-:S04]  /*0fd0*/  @P2 IADD3 R2, P1, R24, c[0x0][0x220], RZ ;  /* 0x0000880018022a10 */ /* 0x001fc80007f3e0ff */
[----:B------:R-:W-:Y:S01]  /*0fe0*/  @P2 IADD3.X R3, R25, c[0x0][0x224], RZ, P1, !PT ;  /* 0x0000890019032a10 */ /* 0x000fe20000ffe4ff */
[----:B------:R0:W-:Y:S04]  /*0ff0*/  STL.64 [R1+0x8], R26 ;  /* 0x0000081a01007387 */ /* 0x0001e80000100a00 */
[----:B------:R2:W5:Y:S04]  /*1000*/  @P2 LDG.E.128 R144, [R2.64] ;  /* 0x0000000402902981 */ /* 0x000568000c1e1d00 */
[----:B------:R2:W5:Y:S01]  /*1010*/  @P2 LDG.E.128 R148, [R2.64+0x10] ;  /* 0x0000100402942981 */ /* 0x000562000c1e1d00 */
[----:B0-----:R-:W-:-:S03]  /*1020*/  SHF.L.U32 R26, R38, 0x5, RZ ;  /* 0x00000005261a7819 */ /* 0x001fc600000006ff */
[----:B---3--:R0:W-:Y:S01]  /*1030*/  STL.64 [R1+0x30], R48 ;  /* 0x0000303001007387 */ /* 0x0081e20000100a00 */
[----:B--2---:R-:W-:-:S03]  /*1040*/  @P2 IADD3 R2, P1, R30, c[0x0][0x220], RZ ;  /* 0x000088001e022a10 */ /* 0x004fc60007f3e0ff */
[----:B------:R2:W-:Y:S01]  /*1050*/  STL.64 [R1+0x38], R50 ;  /* 0x0000383201007387 */ /* 0x0005e20000100a00 */
[----:B------:R-:W-:Y:S02]  /*1060*/  SHF.R.U32.HI R27, RZ, 0x1b, R38 ;  /* 0x0000001bff1b7819 */ /* 0x000fe40000011626 */
[----:B------:R-:W-:Y:S01]  /*1070*/  @P2 IADD3.X R3, R31, c[0x0][0x224], RZ, P1, !PT ;  /* 0x000089001f032a10 */ /* 0x000fe20000ffe4ff */
[----:B----4-:R3:W-:Y:S01]  /*1080*/  STL.64 [R1+0x40], R44 ;  /* 0x0000402c01007387 */ /* 0x0107e20000100a00 */
[----:B0-----:R-:W-:Y:S01]  /*1090*/  CS2R R48, SRZ ;  /* 0x0000000000307805 */ /* 0x001fe2000001ff00 */
[----:B-1----:R-:W-:Y:S02]  /*10a0*/  @P2 IADD3 R4, P3, R26, c[0x0][0x220], RZ ;  /* 0x000088001a042a10 */ /* 0x002fe40007f7e0ff */
[----:B------:R3:W-:Y:S01]  /*10b0*/  STL.64 [R1+0x48], R46 ;  /* 0x0000482e01007387 */ /* 0x0007e20000100a00 */
[----:B--2---:R-:W-:Y:S01]  /*10c0*/  CS2R R50, SRZ ;  /* 0x0000000000327805 */ /* 0x004fe2000001ff00 */
[----:B------:R-:W-:-:S02]  /*10d0*/  @P2 IADD3.X R5, R27, c[0x0][0x224], RZ, P3, !PT ;  /* 0x000089001b052a10 */ /* 0x000fc40001ffe4ff */
[----:B------:R0:W5:Y:S01]  /*10e0*/  @P2 LDG.E.128 R52, [R2.64] ;  /* 0x0000000402342981 */ /* 0x000162000c1e1d00 */
[----:B------:R-:W-:-:S03]  /*10f0*/  ISETP.GE.AND P1, PT, R42, c[0x0][0x164], PT ;  /* 0x000059002a007a0c */ /* 0x000fc60003f26270 */
[----:B------:R0:W5:Y:S01]  /*1100*/  @P2 LDG.E.128 R48, [R2.64+0x10] ;  /* 0x0000100402302981 */ /* 0x000162000c1e1d00 */
[----:B------:R-:W-:Y:S02]  /*1110*/  IADD3 R26, P4, R26, c[0x0][0x1b8], RZ ;  /* 0x00006e001a1a7a10 */ /* 0x000fe40007f9e0ff */
[----:B------:R-:W-:Y:S01]  /*1120*/  IADD3 R30, P6, R30, c[0x0][0x1b8], RZ ;  /* 0x00006e001e1e7a10 */ /* 0x000fe20007fde0ff */
[----:B------:R1:W5:Y:S04]  /*1130*/  @P2 LDG.E.128 R124, [R4.64] ;  /* 0x00000004047c2981 */ /* 0x000368000c1e1d00 */
[----:B------:R1:W5:Y:S01]  /*1140*/  @P2 LDG.E.128 R132, [R4.64+0x10] ;  /* 0x0000100404842981 */ /* 0x000362000c1e1d00 */
[----:B0-----:R-:W-:-:S04]  /*1150*/  IADD3 R2, P3, R9, c[0x0][0x1b8], RZ ;  /* 0x00006e0009027a10 */ /* 0x001fc80007f7e0ff */
[----:B------:R-:W-:Y:S02]  /*1160*/  IADD3.X R3, RZ, c[0x0][0x1bc], RZ, P3, !PT ;  /* 0x00006f00ff037a10 */ /* 0x000fe40001ffe4ff */
[----:B------:R-:W-:Y:S02]  /*1170*/  IADD3 R18, P3, R18, c[0x0][0x1b8], RZ ;  /* 0x00006e0012127a10 */ /* 0x000fe40007f7e0ff */
[----:B------:R-:W-:Y:S02]  /*1180*/  IADD3 R10, P2, R10, c[0x0][0x1b0], RZ ;  /* 0x00006c000a0a7a10 */ /* 0x000fe40007f5e0ff */
[----:B------:R-:W-:Y:S02]  /*1190*/  IADD3.X R19, R19, c[0x0][0x1bc], RZ, P3, !PT ;  /* 0x00006f0013137a10 */ /* 0x000fe40001ffe4ff */
[----:B------:R-:W-:Y:S01]  /*11a0*/  IADD3 R24, P3, R24, c[0x0][0x1b8], RZ ;  /* 0x00006e0018187a10 */ /* 0x000fe20007f7e0ff */
[----:B-1----:R-:W-:Y:S01]  /*11b0*/  IMAD.WIDE.U32 R4, R6, R41, c[0x0][0x1b0] ;  /* 0x00006c0006047625 */ /* 0x002fe200078e0029 */
[----:B------:R-:W-:-:S02]  /*11c0*/  IADD3.X R11, RZ, c[0x0][0x1b4], RZ, P2, !PT ;  /* 0x00006d00ff0b7a10 */ /* 0x000fc400017fe4ff */
[----:B------:R-:W-:Y:S01]  /*11d0*/  IADD3.X R25, R25, c[0x0][0x1bc], RZ, P3, !PT ;  /* 0x00006f0019197a10 */ /* 0x000fe20001ffe4ff */
[-C--:B------:R-:W-:Y:S01]  /*11e0*/  IMAD.WIDE.U32 R6, R7, R41.reuse, c[0x0][0x1b0] ;  /* 0x00006c0007067625 */ /* 0x080fe200078e0029 */
[----:B------:R-:W-:Y:S02]  /*11f0*/  IADD3.X R27, R27, c[0x0][0x1bc], RZ, P4, !PT ;  /* 0x00006f001b1b7a10 */ /* 0x000fe400027fe4ff */
[----:B------:R-:W-:Y:S01]  /*1200*/  IADD3.X R31, R31, c[0x0][0x1bc], RZ, P6, !PT ;  /* 0x00006f001f1f7a10 */ /* 0x000fe200037fe4ff */
[----:B------:R-:W-:-:S04]  /*1210*/  IMAD.WIDE.U32 R8, R8, R41, c[0x0][0x1b0] ;  /* 0x00006c0008087625 */ /* 0x000fc800078e0029 */
[----:B------:R-:W-:-:S04]  /*1220*/  IMAD.WIDE.U32 R36, R36, R41, c[0x0][0x1b0] ;  /* 0x00006c0024247625 */ /* 0x000fc800078e0029 */
[----:B------:R-:W-:-:S04]  /*1230*/  IMAD.WIDE.U32 R38, R38, R41, c[0x0][0x1b0] ;  /* 0x00006c0026267625 */ /* 0x000fc800078e0029 */
[----:B------:R-:W-:Y:S01]  /*1240*/  IMAD.WIDE.U32 R40, R40, R41, c[0x0][0x1b0] ;  /* 0x00006c0028287625 */ /* 0x000fe200078e0029 */
[----:B------:R-:W-:Y:S06]  /*1250*/  @P1 EXIT ;  /* 0x000000000000194d */ /* 0x000fec0003800000 */
[----:B---3--:R0:W2:Y:S04]  /*1260*/  LDG.E.128 R108, [R10.64] ;  /* 0x000000040a6c7981 */ /* 0x0080a8000c1e1d00 */
[----:B------:R0:W3:Y:S04]  /*1270*/  LDG.E.128 R104, [R10.64+0x10] ;  /* 0x000010040a687981 */ /* 0x0000e8000c1e1d00 */
[----:B------:R-:W4:Y:S04]  /*1280*/  LDG.E.128 R100, [R2.64] ;  /* 0x0000000402647981 */ /* 0x000f28000c1e1d00 */
[----:B------:R-:W4:Y:S04]  /*1290*/  LDG.E.128 R96, [R2.64+0x10] ;  /* 0x0000100402607981 */ /* 0x000f28000c1e1d00 */
[----:B------:R1:W4:Y:S04]  /*12a0*/  LDG.E.128 R92, [R4.64] ;  /* 0x00000004045c7981 */ /* 0x000328000c1e1d00 */
[----:B------:R1:W4:Y:S04]  /*12b0*/  LDG.E.128 R88, [R4.64+0x10] ;  /* 0x0000100404587981 */ /* 0x000328000c1e1d00 */
[----:B------:R0:W4:Y:S04]  /*12c0*/  LDG.E.128 R84, [R12.64] ;  /* 0x000000040c547981 */ /* 0x000128000c1e1d00 */
[----:B------:R0:W4:Y:S04]  /*12d0*/  LDG.E.128 R80, [R12.64+0x10] ;  /* 0x000010040c507981 */ /* 0x000128000c1e1d00 */
[----:B------:R1:W4:Y:S04]  /*12e0*/  LDG.E.128 R76, [R6.64] ;  /* 0x00000004064c7981 */ /* 0x000328000c1e1d00 */
[----:B------:R1:W4:Y:S04]  /*12f0*/  LDG.E.128 R72, [R6.64+0x10] ;  /* 0x0000100406487981 */ /* 0x000328000c1e1d00 */
[----:B------:R0:W4:Y:S04]  /*1300*/  LDG.E.128 R68, [R14.64] ;  /* 0x000000040e447981 */ /* 0x000128000c1e1d00 */
[----:B------:R0:W4:Y:S04]  /*1310*/  LDG.E.128 R64, [R14.64+0x10] ;  /* 0x000010040e407981 */ /* 0x000128000c1e1d00 */
[----:B------:R0:W4:Y:S04]  /*1320*/  LDG.E.128 R44, [R8.64] ;  /* 0x00000004082c7981 */ /* 0x000128000c1e1d00 */
[----:B-1----:R1:W4:Y:S04]  /*1330*/  LDG.E.128 R4, [R16.64+0x10] ;  /* 0x0000100410047981 */ /* 0x002328000c1e1d00 */
[----:B0-----:R0:W4:Y:S04]  /*1340*/  LDG.E.128 R12, [R8.64+0x10] ;  /* 0x00001004080c7981 */ /* 0x001128000c1e1d00 */
[----:B------:R-:W4:Y:S04]  /*1350*/  LDG.E.128 R128, [R28.64] ;  /* 0x000000041c807981 */ /* 0x000f28000c1e1d00 */
[----:B------:R-:W4:Y:S04]  /*1360*/  LDG.E.128 R120, [R28.64+0x10] ;  /* 0x000010041c787981 */ /* 0x000f28000c1e1d00 */
[----:B0-----:R1:W4:Y:S04]  /*1370*/  LDG.E.128 R8, [R16.64] ;  /* 0x0000000410087981 */ /* 0x001328000c1e1d00 */
[----:B------:R1:W4:Y:S04]  /*1380*/  LDG.E.128 R116, [R18.64] ;  /* 0x0000000412747981 */ /* 0x000328000c1e1d00 */
[----:B------:R1:W4:Y:S04]  /*1390*/  LDG.E.128 R112, [R18.64+0x10] ;  /* 0x0000100412707981 */ /* 0x000328000c1e1d00 */
[----:B-1----:R-:W4:Y:S04]  /*13a0*/  LDG.E.128 R16, [R40.64] ;  /* 0x0000000428107981 */ /* 0x002f28000c1e1d00 */
[----:B--2---:R-:W-:Y:S04]  /*13b0*/  STL.64 [R1+0x420], R108 ;  /* 0x0004206c01007387 */ /* 0x004fe80000100a00 */
[----:B------:R-:W-:Y:S04]  /*13c0*/  STL.64 [R1+0x428], R110 ;  /* 0x0004286e01007387 */ /* 0x000fe80000100a00 */
[----:B---3--:R-:W-:Y:S04]  /*13d0*/  STL.64 [R1+0x410], R104 ;  /* 0x0004106801007387 */ /* 0x008fe80000100a00 */
[----:B------:R-:W-:Y:S04]  /*13e0*/  STL.64 [R1+0x418], R106 ;  /* 0x0004186a01007387 */ /* 0x000fe80000100a00 */
[----:B----4-:R-:W-:Y:S04]  /*13f0*/  STL.64 [R1+0x400], R100 ;  /* 0x0004006401007387 */ /* 0x010fe80000100a00 */
[----:B------:R-:W-:Y:S04]  /*1400*/  STL.64 [R1+0x408], R102 ;  /* 0x0004086601007387 */ /* 0x000fe80000100a00 */
        /* <DEDUP_REMOVED lines=23> */
[----:B------:R0:W-:Y:S04]  /*1580*/  STL.64 [R1+0x348], R10 ;  /* 0x0003480a01007387 */ /* 0x0001e80000100a00 */
[----:B------:R-:W-:Y:S04]  /*1590*/  STL.64 [R1+0x330], R4 ;  /* 0x0003300401007387 */ /* 0x000fe80000100a00 */
[----:B------:R1:W-:Y:S04]  /*15a0*/  STL.64 [R1+0x338], R6 ;  /* 0x0003380601007387 */ /* 0x0003e80000100a00 */
[----:B0-----:R-:W2:Y:S04]  /*15b0*/  LDG.E.128 R8, [R30.64] ;  /* 0x000000041e087981 */ /* 0x001ea8000c1e1d00 */
[----:B------:R-:W3:Y:S04]  /*15c0*/  LDG.E.128 R12, [R40.64+0x10] ;  /* 0x00001004280c7981 */ /* 0x000ee8000c1e1d00 */
[----:B-1----:R-:W4:Y:S04]  /*15d0*/  LDG.E.128 R4, [R30.64+0x10] ;  /* 0x000010041e047981 */ /* 0x002f28000c1e1d00 */
[----:B------:R0:W2:Y:S04]  /*15e0*/  LDG.E.128 R100, [R20.64] ;  /* 0x0000000414647981 */ /* 0x0000a8000c1e1d00 */
[----:B------:R0:W2:Y:S04]  /*15f0*/  LDG.E.128 R96, [R20.64+0x10] ;  /* 0x0000100414607981 */ /* 0x0000a8000c1e1d00 */
[----:B------:R0:W3:Y:S04]  /*1600*/  LDG.E.128 R84, [R22.64] ;  /* 0x0000000416547981 */ /* 0x0000e8000c1e1d00 */
[----:B------:R0:W3:Y:S04]  /*1610*/  LDG.E.128 R80, [R22.64+0x10] ;  /* 0x0000100416507981 */ /* 0x0000e8000c1e1d00 */
[----:B------:R1:W3:Y:S04]  /*1620*/  LDG.E.128 R108, [R32.64] ;  /* 0x00000004206c7981 */ /* 0x0002e8000c1e1d00 */
[----:B------:R1:W3:Y:S04]  /*1630*/  LDG.E.128 R104, [R32.64+0x10] ;  /* 0x0000100420687981 */ /* 0x0002e8000c1e1d00 */
[----:B0-----:R-:W3:Y:S04]  /*1640*/  LDG.E.128 R20, [R26.64+0x10] ;  /* 0x000010041a147981 */ /* 0x001ee8000c1e1d00 */
[----:B------:R1:W3:Y:S04]  /*1650*/  LDG.E.128 R92, [R34.64] ;  /* 0x00000004225c7981 */ /* 0x0002e8000c1e1d00 */
[----:B------:R1:W3:Y:S04]  /*1660*/  LDG.E.128 R88, [R34.64+0x10] ;  /* 0x0000100422587981 */ /* 0x0002e8000c1e1d00 */
[----:B------:R0:W3:Y:S04]  /*1670*/  LDG.E.128 R76, [R36.64] ;  /* 0x00000004244c7981 */ /* 0x0000e8000c1e1d00 */
[----:B------:R0:W3:Y:S04]  /*1680*/  LDG.E.128 R72, [R36.64+0x10] ;  /* 0x0000100424487981 */ /* 0x0000e8000c1e1d00 */
[----:B-1----:R-:W3:Y:S04]  /*1690*/  LDG.E.128 R32, [R26.64] ;  /* 0x000000041a207981 */ /* 0x002ee8000c1e1d00 */
[----:B------:R0:W3:Y:S04]  /*16a0*/  LDG.E.128 R44, [R38.64] ;  /* 0x00000004262c7981 */ /* 0x0000e8000c1e1d00 */
[----:B------:R-:W3:Y:S04]  /*16b0*/  LDG.E.128 R64, [R24.64+0x10] ;  /* 0x0000100418407981 */ /* 0x000ee8000c1e1d00 */
[----:B------:R-:W3:Y:S04]  /*16c0*/  LDG.E.128 R68, [R24.64] ;  /* 0x0000000418447981 */ /* 0x000ee8000c1e1d00 */
[----:B0-----:R-:W3:Y:S01]  /*16d0*/  LDG.E.128 R36, [R38.64+0x10] ;  /* 0x0000100426247981 */ /* 0x001ee2000c1e1d00 */
[----:B------:R-:W-:Y:S01]  /*16e0*/  MOV R0, R42 ;  /* 0x0000002a00007202 */ /* 0x000fe20000000f00 */
[----:B------:R-:W-:-:S02]  /*16f0*/  ULDC.U8 UR6, c[0x0][0x1f0] ;  /* 0x00007c0000067ab9 */ /* 0x000fc40000000000 */
[----:B----4-:R0:W-:Y:S04]  /*1700*/  STL.64 [R1+0x1b0], R4 ;  /* 0x0001b00401007387 */ /* 0x0101e80000100a00 */
[----:B------:R0:W-:Y:S04]  /*1710*/  STL.64 [R1+0x1b8], R6 ;  /* 0x0001b80601007387 */ /* 0x0001e80000100a00 */
[----:B--2---:R0:W-:Y:S04]  /*1720*/  STL.64 [R1+0x1c0], R8 ;  /* 0x0001c00801007387 */ /* 0x0041e80000100a00 */
[----:B------:R0:W-:Y:S04]  /*1730*/  STL.64 [R1+0x1c8], R10 ;  /* 0x0001c80a01007387 */ /* 0x0001e80000100a00 */
[----:B---3--:R0:W-:Y:S04]  /*1740*/  STL.64 [R1+0x1d0], R12 ;  /* 0x0001d00c01007387 */ /* 0x0081e80000100a00 */
[----:B------:R0:W-:Y:S04]  /*1750*/  STL.64 [R1+0x320], R128 ;  /* 0x0003208001007387 */ /* 0x0001e80000100a00 */
        /* <DEDUP_REMOVED lines=41> */
[----:B------:R0:W-:Y:S02]  /*19f0*/  STL.64 [R1+0x248], R70 ;  /* 0x0002484601007387 */ /* 0x0001e40000100a00 */
.L_x_14186:
[----:B0-----:R-:W0:Y:S01]  /*1a00*/  S2R R129, SR_TID.X ;  /* 0x0000000000817919 */ /* 0x001e220000002100 */
        /* <DEDUP_REMOVED lines=9> */
[----:B------:R-:W-:-:S04]  /*1aa0*/  @P1 LEA R2, P3, R98, c[0x0][0x178], 0x4 ;  /* 0x00005e0062021a11 */ /* 0x000fc800078620ff */
[----:B------:R-:W-:-:S05]  /*1ab0*/  @P1 LEA.HI.X R3, R98, c[0x0][0x17c], RZ, 0x4, P3 ;  /* 0x00005f0062031a11 */ /* 0x000fca00018f24ff */
[----:B-----5:R0:W5:Y:S01]  /*1ac0*/  @P1 LDG.E.128 R44, [R2.64] ;  /* 0x00000004022c1981 */ /* 0x020162000c1e1d00 */
[----:B------:R-:W-:Y:S02]  /*1ad0*/  MOV R128, 0x10 ;  /* 0x0000001000807802 */ /* 0x000fe40000000f00 */
[----:B0-----:R-:W-:-:S04]  /*1ae0*/  @P2 LEA R2, P3, R98, c[0x0][0x180], 0x4 ;  /* 0x0000600062022a11 */ /* 0x001fc800078620ff */
[----:B------:R-:W-:-:S05]  /*1af0*/  @P2 LEA.HI.X R3, R98, c[0x0][0x184], RZ, 0x4, P3 ;  /* 0x0000610062032a11 */ /* 0x000fca00018f24ff */
[----:B------:R0:W5:Y:S02]  /*1b00*/  @P2 LDG.E.128 R40, [R2.64] ;  /* 0x0000000402282981 */ /* 0x000164000c1e1d00 */
[----:B0-----:R-:W-:-:S05]  /*1b10*/  IMAD.WIDE.U32 R2, R98, R128, c[0x0][0x170] ;  /* 0x00005c0062027625 */ /* 0x001fca00078e0080 */
        /* <DEDUP_REMOVED lines=10> */
.L_x_13864:
[----:B-----5:R-:W-:-:S05]  /*1bc0*/  PRMT R2, RZ, 0x5410, R40 ;  /* 0x00005410ff027816 */ /* 0x020fca0000000028 */
[----:B------:R-:W-:Y:S01]  /*1bd0*/  FADD.FTZ R107, R107, R2 ;  /* 0x000000026b6b7221 */ /* 0x000fe20000010000 */
[----:B------:R-:W-:Y:S05]  /*1be0*/  BRA `(.L_x_13865) ;  /* 0x0000004000007947 */ /* 0x000fea0003800000 */
.L_x_13863:
[----:B-----5:R-:W-:-:S05]  /*1bf0*/  PRMT R2, RZ, 0x5410, R44 ;  /* 0x00005410ff027816 */ /* 0x020fca000000002c */
[----:B------:R-:W-:Y:S01]  /*1c00*/  FADD.FTZ R107, R107, R2 ;  /* 0x000000026b6b7221 */ /* 0x000fe20000010000 */
[----:B------:R-:W-:-:S05]  /*1c10*/  @P2 PRMT R2, RZ, 0x5410, R40 ;  /* 0x00005410ff022816 */ /* 0x000fca0000000028 */
[----:B------:R-:W-:-:S05]  /*1c20*/  @P2 FADD.FTZ R107, R107, R2 ;  /* 0x000000026b6b2221 */ /* 0x000fca0000010000 */
.L_x_13865:
[----:B------:R-:W-:-:S04]  /*1c30*/  F2FP.BF16.PACK_AB R2, RZ, R107 ;  /* 0x0000006bff02723e */ /* 0x000fc800000010ff */
[----:B------:R-:W-:Y:S02]  /*1c40*/  PRMT R36, R2, 0x7610, R36 ;  /* 0x0000761002247816 */ /* 0x000fe40000000024 */
.L_x_13866:
[----:B------:R-:W-:Y:S01]  /*1c50*/  PRMT R106, RZ, 0x7610, R4 ;  /* 0x00007610ff6a7816 */ /* 0x000fe20000000004 */
[----:B------:R-:W-:Y:S05]  /*1c60*/  @P3 BRA `(.L_x_13867) ;  /* 0x0000008000003947 */ /* 0x000fea0003800000 */
[----:B------:R-:W-:-:S04]  /*1c70*/  ISETP.NE.U32.AND P4, PT, RZ, c[0x0][0x180], PT ;  /* 0x00006000ff007a0c */ /* 0x000fc80003f85070 */
[----:B------:R-:W-:-:S13]  /*1c80*/  ISETP.NE.AND.EX P4, PT, RZ, c[0x0][0x184], PT, P4 ;  /* 0x00006100ff007a0c */ /* 0x000fda0003f85340 */
[----:B------:R-:W-:Y:S05]  /*1c90*/  @P4 BRA `(.L_x_13868) ;  /* 0x0000002000004947 */ /* 0x000fea0003800000 */
[----:B------:R-:W-:Y:S05]  /*1ca0*/  @P0 BRA `(.L_x_13869) ;  /* 0x0000008000000947 */ /* 0x000fea0003800000 */
[----:B------:R-:W-:Y:S05]  /*1cb0*/  BRA `(.L_x_13870) ;  /* 0x0000009000007947 */ /* 0x000fea0003800000 */
.L_x_13868:
[----:B-----5:R-:W-:-:S05]  /*1cc0*/  PRMT R2, RZ, 0x7610, R40 ;  /* 0x00007610ff027816 */ /* 0x020fca0000000028 */
[----:B------:R-:W-:Y:S01]  /*1cd0*/  FADD.FTZ R106, R106, R2 ;  /* 0x000000026a6a7221 */ /* 0x000fe20000010000 */
[----:B------:R-:W-:Y:S05]  /*1ce0*/  BRA `(.L_x_13869) ;  /* 0x0000004000007947 */ /* 0x000fea0003800000 */
.L_x_13867:
[----:B-----5:R-:W-:-:S05]  /*1cf0*/  PRMT R2, RZ, 0x7610, R44 ;  /* 0x00007610ff027816 */ /* 0x020fca000000002c */
[----:B------:R-:W-:Y:S01]  /*1d00*/  FADD.FTZ R106, R106, R2 ;  /* 0x000000026a6a7221 */ /* 0x000fe20000010000 */
[----:B------:R-:W-:-:S05]  /*1d10*/  @P2 PRMT R2, RZ, 0x7610, R40 ;  /* 0x00007610ff022816 */ /* 0x000fca0000000028 */
[----:B------:R-:W-:-:S05]  /*1d20*/  @P2 FADD.FTZ R106, R106, R2 ;  /* 0x000000026a6a2221 */ /* 0x000fca0000010000 */
.L_x_13869:
[----:B------:R-:W-:-:S04]  /*1d30*/  F2FP.BF16.PACK_AB R2, RZ, R106 ;  /* 0x0000006aff02723e */ /* 0x000fc800000010ff */
[----:B------:R-:W-:Y:S02]  /*1d40*/  PRMT R36, R36, 0x5410, R2 ;  /* 0x0000541024247816 */ /* 0x000fe40000000002 */
.L_x_13870:
[----:B------:R-:W-:Y:S01]  /*1d50*/  PRMT R105, RZ, 0x5410, R5 ;  /* 0x00005410ff697816 */ /* 0x000fe20000000005 */
[----:B------:R-:W-:Y:S05]  /*1d60*/  @P3 BRA `(.L_x_13871) ;  /* 0x0000008000003947 */ /* 0x000fea0003800000 */
[----:B------:R-:W-:-:S04]  /*1d70*/  ISETP.NE.U32.AND P4, PT, RZ, c[0x0][0x180], PT ;  /* 0x00006000ff007a0c */ /* 0x000fc80003f85070 */
[----:B------:R-:W-:-:S13]  /*1d80*/  ISETP.NE.AND.EX P4, PT, RZ, c[0x0][0x184], PT, P4 ;  /* 0x00006100ff007a0c */ /* 0x000fda0003f85340 */
[----:B------:R-:W-:Y:S05]  /*1d90*/  @P4 BRA `(.L_x_13872) ;  /* 0x0000002000004947 */ /* 0x000fea0003800000 */
[----:B------:R-:W-:Y:S05]  /*1da0*/  @P0 BRA `(.L_x_13873) ;  /* 0x0000008000000947 */ /* 0x000fea0003800000 */
[----:B------:R-:W-:Y:S05]  /*1db0*/  BRA `(.L_x_13874) ;  /* 0x0000009000007947 */ /* 0x000fea0003800000 */
.L_x_13872:
[----:B-----5:R-:W-:-:S05]  /*1dc0*/  PRMT R2, RZ, 0x5410, R41 ;  /* 0x00005410ff027816 */ /* 0x020fca0000000029 */
[----:B------:R-:W-:Y:S01]  /*1dd0*/  FADD.FTZ R105, R105, R2 ;  /* 0x0000000269697221 */ /* 0x000fe20000010000 */
[----:B------:R-:W-:Y:S05]  /*1de0*/  BRA `(.L_x_13873) ;  /* 0x0000004000007947 */ /* 0x000fea0003800000 */
.L_x_13871:
[----:B-----5:R-:W-:-:S05]  /*1df0*/  PRMT R2, RZ, 0x5410, R45 ;  /* 0x00005410ff027816 */ /* 0x020fca000000002d */
[----:B------:R-:W-:Y:S01]  /*1e00*/  FADD.FTZ R105, R105, R2 ;  /* 0x0000000269697221 */ /* 0x000fe20000010000 */
[----:B------:R-:W-:-:S05]  /*1e10*/  @P2 PRMT R2, RZ, 0x5410, R41 ;  /* 0x00005410ff022816 */ /* 0x000fca0000000029 */
[----:B------:R-:W-:-:S05]  /*1e20*/  @P2 FADD.FTZ R105, R105, R2 ;  /* 0x0000000269692221 */ /* 0x000fca0000010000 */
.L_x_13873:
[----:B------:R-:W-:-:S04]  /*1e30*/  F2FP.BF16.PACK_AB R2, RZ, R105 ;  /* 0x00000069ff02723e */ /* 0x000fc800000010ff */
[----:B------:R-:W-:Y:S02]  /*1e40*/  PRMT R37, R2, 0x7610, R37 ;  /* 0x0000761002257816 */ /* 0x000fe40000000025 */
.L_x_13874:
[----:B------:R-:W-:Y:S01]  /*1e50*/  PRMT R104, RZ, 0x7610, R5 ;  /* 0x00007610ff687816 */ /* 0x000fe20000000005 */
[----:B------:R-:W-:Y:S05]  /*1e60*/  @P3 BRA `(.L_x_13875) ;  /* 0x0000008000003947 */ /* 0x000fea0003800000 */
[----:B------:R-:W-:-:S04]  /*1e70*/  ISETP.NE.U32.AND P4, PT, RZ, c[0x0][0x180], PT ;  /* 0x00006000ff007a0c */ /* 0x000fc80003f85070 */
[----:B------:R-:W-:-:S13]  /*1e80*/  ISETP.NE.AND.EX P4, PT, RZ, c[0x0][0x184], PT, P4 ;  /* 0x00006100ff007a0c */ /* 0x000fda0003f85340 */
[----:B------:R-:W-:Y:S05]  /*1e90*/  @P4 BRA `(.L_x_13876) ;  /* 0x0000002000004947 */ /* 0x000fea0003800000 */
[----:B------:R-:W-:Y:S05]  /*1ea0*/  @P0 BRA `(.L_x_13877) ;  /* 0x0000008000000947 */ /* 0x000fea0003800000 */
[----:B------:R-:W-:Y:S05]  /*1eb0*/  BRA `(.L_x_13878) ;  /* 0x0000009000007947 */ /* 0x000fea0003800000 */
.L_x_13876:
[----:B-----5:R-:W-:-:S05]  /*1ec0*/  PRMT R2, RZ, 0x7610, R41 ;  /* 0x00007610ff027816 */ /* 0x020fca0000000029 */
[----:B------:R-:W-:Y:S01]  /*1ed0*/  FADD.FTZ R104, R104, R2 ;  /* 0x0000000268687221 */ /* 0x000fe20000010000 */
[----:B------:R-:W-:Y:S05]  /*1ee0*/  BRA `(.L_x_13877) ;  /* 0x0000004000007947 */ /* 0x000fea0003800000 */
.L_x_13875:
[----:B-----5:R-:W-:-:S05]  /*1ef0*/  PRMT R2, RZ, 0x7610, R45 ;  /* 0x00007610ff027816 */ /* 0x020fca000000002d */
[----:B------:R-:W-:Y:S01]  /*1f00*/  FADD.FTZ R104, R104, R2 ;  /* 0x0000000268687221 */ /* 0x000fe20000010000 */
[----:B------:R-:W-:-:S05]  /*1f10*/  @P2 PRMT R2, RZ, 0x7610, R41 ;  /* 0x00007610ff022816 */ /* 0x000fca0000000029 */
[----:B------:R-:W-:-:S05]  /*1f20*/  @P2 FADD.FTZ R104, R104, R2 ;  /* 0x0000000268682221 */ /* 0x000fca0000010000 */
.L_x_13877:
[----:B------:R-:W-:-:S04]  /*1f30*/  F2FP.BF16.PACK_AB R2, RZ, R104 ;  /* 0x00000068ff02723e */ /* 0x000fc800000010ff */
[----:B------:R-:W-:Y:S02]  /*1f40*/  PRMT R37, R37, 0x5410, R2 ;  /* 0x0000541025257816 */ /* 0x000fe40000000002 */
.L_x_13878:
[----:B------:R-:W-:Y:S01]  /*1f50*/  PRMT R103, RZ, 0x5410, R6 ;  /* 0x00005410ff677816 */ /* 0x000fe20000000006 */
[----:B------:R-:W-:Y:S05]  /*1f60*/  @P3 BRA `(.L_x_13879) ;  /* 0x0000008000003947 */ /* 0x000fea0003800000 */
[----:B------:R-:W-:-:S04]  /*1f70*/  ISETP.NE.U32.AND P4, PT, RZ, c[0x0][0x180], PT ;  /* 0x00006000ff007a0c */ /* 0x000fc80003f85070 */
[----:B------:R-:W-:-:S13]  /*1f80*/  ISETP.NE.AND.EX P4, PT, RZ, c[0x0][0x184], PT, P4 ;  /* 0x00006100ff007a0c */ /* 0x000fda0003f85340 */
[----:B------:R-:W-:Y:S05]  /*1f90*/  @P4 BRA `(.L_x_13880) ;  /* 0x0000002000004947 */ /* 0x000fea0003800000 */
[----:B------:R-:W-:Y:S05]  /*1fa0*/  @P0 BRA `(.L_x_13881) ;  /* 0x0000008000000947 */ /* 0x000fea0003800000 */
[----:B------:R-:W-:Y:S05]  /*1fb0*/  BRA `(.L_x_13882) ;  /* 0x0000009000007947 */ /* 0x000fea0003800000 */
.L_x_13880:
[----:B-----5:R-:W-:-:S05]  /*1fc0*/  PRMT R2, RZ, 0x5410, R42 ;  /* 0x00005410ff027816 */ /* 0x020fca000000002a */
[----:B------:R-:W-:Y:S01]  /*1fd0*/  FADD.FTZ R103, R103, R2 ;  /* 0x0000000267677221 */ /* 0x000fe20000010000 */
[----:B------:R-:W-:Y:S05]  /*1fe0*/  BRA `(.L_x_13881) ;  /* 0x0000004000007947 */ /* 0x000fea0003800000 */
.L_x_13879:
[----:B-----5:R-:W-:-:S05]  /*1ff0*/  PRMT R2, RZ, 0x5410, R46 ;  /* 0x00005410ff027816 */ /* 0x020fca000000002e */
[----:B------:R-:W-:Y:S01]  /*2000*/  FADD.FTZ R103, R103, R2 ;  /* 0x0000000267677221 */ /* 0x000fe20000010000 */
[----:B------:R-:W-:-:S05]  /*2010*/  @P2 PRMT R2, RZ, 0x5410, R42 ;  /* 0x00005410ff022816 */ /* 0x000fca000000002a */
[----:B------:R-:W-:-:S05]  /*2020*/  @P2 FADD.FTZ R103, R103, R2 ;  /* 0x0000000267672221 */ /* 0x000fca0000010000 */
.L_x_13881:
[----:B------:R-:W-:-:S04]  /*2030*/  F2FP.BF16.PACK_AB R2, RZ, R103 ;  /* 0x00000067ff02723e */ /* 0x000fc800000010ff */
[----:B------:R-:W-:Y:S02]  /*2040*/  PRMT R38, R2, 0x7610, R38 ;  /* 0x0000761002267816 */ /* 0x000fe40000000026 */
.L_x_13882:
[----:B------:R-:W-:Y:S01]  /*2050*/  PRMT R102, RZ, 0x7610, R6 ;  /* 0x00007610ff667816 */ /* 0x000fe20000000006 */
[----:B------:R-:W-:Y:S05]  /*2060*/  @P3 BRA `(.L_x_13883) ;  /* 0x0000008000003947 */ /* 0x000fea0003800000 */
[----:B------:R-:W-:-:S04]  /*2070*/  ISETP.NE.U32.AND P4, PT, RZ, c[0x0][0x180], PT ;  /* 0x00006000ff007a0c */ /* 0x000fc80003f85070 */
[----:B------:R-:W-:-:S13]  /*2080*/  ISETP.NE.AND.EX P4, PT, RZ, c[0x0][0x184], PT, P4 ;  /* 0x00006100ff007a0c */ /* 0x000fda0003f85340 */
[----:B------:R-:W-:Y:S05]  /*2090*/  @P4 BRA `(.L_x_13884) ;  /* 0x0000002000004947 */ /* 0x000fea0003800000 */
[----:B------:R-:W-:Y:S05]  /*20a0*/  @P0 BRA `(.L_x_13885) ;  /* 0x0000008000000947 */ /* 0x000fea0003800000 */
[----:B------:R-:W-:Y:S05]  /*20b0*/  BRA `(.L_x_13886) ;  /* 0x0000009000007947 */ /* 0x000fea0003800000 */
.L_x_13884:
[----:B-----5:R-:W-:-:S05]  /*20c0*/  PRMT R2, RZ, 0x7610, R42 ;  /* 0x00007610ff027816 */ /* 0x020fca000000002a */
[----:B------:R-:W-:Y:S01]  /*20d0*/  FADD.FTZ R102, R102, R2 ;  /* 0x0000000266667221 */ /* 0x000fe20000010000 */
[----:B------:R-:W-:Y:S05]  /*20e0*/  BRA `(.L_x_13885) ;  /* 0x0000004000007947 */ /* 0x000fea0003800000 */
.L_x_13883:
[----:B-----5:R-:W-:-:S05]  /*20f0*/  PRMT R2, RZ, 0x7610, R46 ;  /* 0x00007610ff027816 */ /* 0x020fca000000002e */
[----:B------:R-:W-:Y:S01]  /*2100*/  FADD.FTZ R102, R102, R2 ;  /* 0x0000000266667221 */ /* 0x000fe20000010000 */
[----:B------:R-:W-:-:S05]  /*2110*/  @P2 PRMT R2, RZ, 0x7610, R42 ;  /* 0x00007610ff022816 */ /* 0x000fca000000002a */
[----:B------:R-:W-:-:S05]  /*2120*/  @P2 FADD.FTZ R102, R102, R2 ;  /* 0x0000000266662221 */ /* 0x000fca0000010000 */
.L_x_13885:
[----:B------:R-:W-:-:S04]  /*2130*/  F2FP.BF16.PACK_AB R2, RZ, R102 ;  /* 0x00000066ff02723e */ /* 0x000fc800000010ff */
[----:B------:R-:W-:Y:S02]  /*2140*/  PRMT R38, R38, 0x5410, R2 ;  /* 0x0000541026267816 */ /* 0x000fe40000000002 */
.L_x_13886:
[----:B------:R-:W-:Y:S01]  /*2150*/  PRMT R101, RZ, 0x5410, R7 ;  /* 0x00005410ff657816 */ /* 0x000fe20000000007 */
[----:B------:R-:W-:Y:S05]  /*2160*/  @P3 BRA `(.L_x_13887) ;  /* 0x0000008000003947 */ /* 0x000fea0003800000 */
[----:B------:R-:W-:-:S04]  /*2170*/  ISETP.NE.U32.AND P4, PT, RZ, c[0x0][0x180], PT ;  /* 0x00006000ff007a0c */ /* 0x000fc80003f85070 */
[----:B------:R-:W-:-:S13]  /*2180*/  ISETP.NE.AND.EX P4, PT, RZ, c[0x0][0x184], PT, P4 ;  /* 0x00006100ff007a0c */ /* 0x000fda0003f85340 */
[----:B------:R-:W-:Y:S05]  /*2190*/  @P4 BRA `(.L_x_13888) ;  /* 0x0000002000004947 */ /* 0x000fea0003800000 */
[----:B------:R-:W-:Y:S05]  /*21a0*/  @P0 BRA `(.L_x_13889) ;  /* 0x0000008000000947 */ /* 0x000fea0003800000 */
[----:B------:R-:W-:Y:S05]  /*21b0*/  BRA `(.L_x_13890) ;  /* 0x0000009000007947 */ /* 0x000fea0003800000 */
.L_x_13888:
[----:B-----5:R-:W-:-:S05]  /*21c0*/  PRMT R2, RZ, 0x5410, R43 ;  /* 0x00005410ff027816 */ /* 0x020fca000000002b */
[----:B------:R-:W-:Y:S01]  /*21d0*/  FADD.FTZ R101, R101, R2 ;  /* 0x0000000265657221 */ /* 0x000fe20000010000 */
[----:B------:R-:W-:Y:S05]  /*21e0*/  BRA `(.L_x_13889) ;  /* 0x0000004000007947 */ /* 0x000fea0003800000 */
.L_x_13887:
[----:B-----5:R-:W-:-:S05]  /*21f0*/  PRMT R2, RZ, 0x5410, R47 ;  /* 0x00005410ff027816 */ /* 0x020fca000000002f */
[----:B------:R-:W-:Y:S01]  /*2200*/  FADD.FTZ R101, R101, R2 ;  /* 0x0000000265657221 */ /* 0x000fe20000010000 */
[----:B------:R-:W-:-:S05]  /*2210*/  @P2 PRMT R2, RZ, 0x5410, R43 ;  /* 0x00005410ff022816 */ /* 0x000fca000000002b */
[----:B------:R-:W-:-:S05]  /*2220*/  @P2 FADD.FTZ R101, R101, R2 ;  /* 0x0000000265652221 */ /* 0x000fca0000010000 */
.L_x_13889:
[----:B------:R-:W-:-:S04]  /*2230*/  F2FP.BF16.PACK_AB R2, RZ, R101 ;  /* 0x00000065ff02723e */ /* 0x000fc800000010ff */
[----:B------:R-:W-:Y:S02]  /*2240*/  PRMT R39, R2, 0x7610, R39 ;  /* 0x0000761002277816 */ /* 0x000fe40000000027 */
.L_x_13890:
[----:B------:R-:W-:Y:S01]  /*2250*/  PRMT R99, RZ, 0x7610, R7 ;  /* 0x00007610ff637816 */ /* 0x000fe20000000007 */
[----:B------:R-:W-:Y:S05]  /*2260*/  @P3 BRA `(.L_x_13891) ;  /* 0x0000008000003947 */ /* 0x000fea0003800000 */
[----:B------:R-:W-:-:S04]  /*2270*/  ISETP.NE.U32.AND P4, PT, RZ, c[0x0][0x180], PT ;  /* 0x00006000ff007a0c */ /* 0x000fc80003f85070 */
[----:B------:R-:W-:-:S13]  /*2280*/  ISETP.NE.AND.EX P4, PT, RZ, c[0x0][0x184], PT, P4 ;  /* 0x00006100ff007a0c */ /* 0x000fda0003f85340 */
[----:B------:R-:W-:Y:S05]  /*2290*/  @P4 BRA `(.L_x_13892) ;  /* 0x0000002000004947 */ /* 0x000fea0003800000 */
[----:B------:R-:W-:Y:S05]  /*22a0*/  @P0 BRA `(.L_x_13893) ;  /* 0x0000008000000947 */ /* 0x000fea0003800000 */
[----:B------:R-:W-:Y:S05]  /*22b0*/  BRA `(.L_x_13894) ;  /* 0x0000009000007947 */ /* 0x000fea0003800000 */
.L_x_13892:
[----:B-----5:R-:W-:-:S05]  /*22c0*/  PRMT R2, RZ, 0x7610, R43 ;  /* 0x00007610ff027816 */ /* 0x020fca000000002b */
[----:B------:R-:W-:Y:S01]  /*22d0*/  FADD.FTZ R99, R99, R2 ;  /* 0x0000000263637221 */ /* 0x000fe20000010000 */
[----:B------:R-:W-:Y:S05]  /*22e0*/  BRA `(.L_x_13893) ;  /* 0x0000004000007947 */ /* 0x000fea0003800000 */
.L_x_13891:
[----:B-----5:R-:W-:-:S05]  /*22f0*/  PRMT R2, RZ, 0x7610, R47 ;  /* 0x00007610ff027816 */ /* 0x020fca000000002f */
[----:B------:R-:W-:Y:S01]  /*2300*/  FADD.FTZ R99, R99, R2 ;  /* 0x0000000263637221 */ /* 0x000fe20000010000 */
[----:B------:R-:W-:-:S05]  /*2310*/  @P2 PRMT R2, RZ, 0x7610, R43 ;  /* 0x00007610ff022816 */ /* 0x000fca000000002b */
[----:B------:R-:W-:-:S05]  /*2320*/  @P2 FADD.FTZ R99, R99, R2 ;  /* 0x0000000263632221 */ /* 0x000fca0000010000 */
.L_x_13893:
[----:B------:R-:W-:-:S04]  /*2330*/  F2FP.BF16.PACK_AB R2, RZ, R99 ;  /* 0x00000063ff02723e */ /* 0x000fc800000010ff */
[----:B------:R-:W-:Y:S02]  /*2340*/  PRMT R39, R39, 0x5410, R2 ;  /* 0x0000541027277816 */ /* 0x000fe40000000002 */
.L_x_13894:
[C---:B------:R-:W-:Y:S02]  /*2350*/  @P0 LEA R2, P4, R98.reuse, c[0x0][0x188], 0x4 ;  /* 0x0000620062020a11 */ /* 0x040fe400078820ff */
[C---:B------:R-:W-:Y:S02]  /*2360*/  IADD3 R75, R98.reuse, 0x20, RZ ;  /* 0x00000020624b7810 */ /* 0x040fe40007ffe0ff */
[----:B------:R-:W-:-:S05]  /*2370*/  @P0 LEA.HI.X R3, R98, c[0x0][0x18c], RZ, 0x4, P4 ;  /* 0x0000630062030a11 */ /* 0x000fca00020f24ff */
[----:B------:R0:W-:Y:S02]  /*2380*/  @P0 STG.E.128 [R2.64], R36 ;  /* 0x0000002402000986 */ /* 0x0001e4000c101d04 */
[----:B0-----:R-:W-:-:S05]  /*2390*/  @P1 IMAD.WIDE.U32 R2, R75, R128, c[0x0][0x178] ;  /* 0x00005e004b021625 */ /* 0x001fca00078e0080 */
[----:B-----5:R0:W5:Y:S02]  /*23a0*/  @P1 LDG.E.128 R44, [R2.64] ;  /* 0x00000004022c1981 */ /* 0x020164000c1e1d00 */
[----:B0-----:R-:W-:-:S05]  /*23b0*/  @P2 IMAD.WIDE.U32 R2, R75, R128, c[0x0][0x180] ;  /* 0x000060004b022625 */ /* 0x001fca00078e0080 */
[----:B------:R0:W5:Y:S02]  /*23c0*/  @P2 LDG.E.128 R40, [R2.64] ;  /* 0x0000000402282981 */ /* 0x000164000c1e1d00 */
[----:B0-----:R-:W-:-:S05]  /*23d0*/  IMAD.WIDE.U32 R2, R75, R128, c[0x0][0x170] ;  /* 0x00005c004b027625 */ /* 0x001fca00078e0080 */
        /* <DEDUP_REMOVED lines=8> */
.L_x_13896:
[----:B-----5:R-:W-:-:S05]  /*2460*/  PRMT R2, RZ, 0x5410, R40 ;  /* 0x00005410ff027816 */ /* 0x020fca0000000028 */
[----:B------:R-:W-:Y:S01]  /*2470*/  FADD.FTZ R92, R2, R92 ;  /* 0x0000005c025c7221 */ /* 0x000fe20000010000 */
[----:B------:R-:W-:Y:S05]  /*2480*/  BRA `(.L_x_13897) ;  /* 0x0000004000007947 */ /* 0x000fea0003800000 */
.L_x_13895:
[----:B-----5:R-:W-:-:S05]  /*2490*/  PRMT R2, RZ, 0x5410, R44 ;  /* 0x00005410ff027816 */ /* 0x020fca000000002c */
[----:B------:R-:W-:Y:S01]  /*24a0*/  FADD.FTZ R92, R2, R92 ;  /* 0x0000005c025c7221 */ /* 0x000fe20000010000 */
[----:B------:R-:W-:-:S05]  /*24b0*/  @P2 PRMT R2, RZ, 0x5410, R40 ;  /* 0x00005410ff022816 */ /* 0x000fca0000000028 */
[----:B------:R-:W-:-:S05]  /*24c0*/  @P2 FADD.FTZ R92, R2, R92 ;  /* 0x0000005c025c2221 */ /* 0x000fca0000010000 */
.L_x_13897:
[----:B------:R-:W-:-:S04]  /*24d0*/  F2FP.BF16.PACK_AB R2, RZ, R92 ;  /* 0x0000005cff02723e */ /* 0x000fc800000010ff */
[----:B------:R-:W-:Y:S02]  /*24e0*/  PRMT R36, R2, 0x7610, R36 ;  /* 0x0000761002247816 */ /* 0x000fe40000000024 */
.L_x_13898:
[----:B------:R-:W-:Y:S01]  /*24f0*/  PRMT R93, RZ, 0x7610, R4 ;  /* 0x00007610ff5d7816 */ /* 0x000fe20000000004 */
[----:B------:R-:W-:Y:S05]  /*2500*/  @P3 BRA `(.L_x_13899) ;  /* 0x0000008000003947 */ /* 0x000fea0003800000 */
[----:B------:R-:W-:-:S04]  /*2510*/  ISETP.NE.U32.AND P4, PT, RZ, c[0x0][0x180], PT ;  /* 0x00006000ff007a0c */ /* 0x000fc80003f85070 */
[----:B------:R-:W-:-:S13]  /*2520*/  ISETP.NE.AND.EX P4, PT, RZ, c[0x0][0x184], PT, P4 ;  /* 0x00006100ff007a0c */ /* 0x000fda0003f85340 */
[----:B------:R-:W-:Y:S05]  /*2530*/  @P4 BRA `(.L_x_13900) ;  /* 0x0000002000004947 */ /* 0x000fea0003800000 */
[----:B------:R-:W-:Y:S05]  /*2540*/  @P0 BRA `(.L_x_13901) ;  /* 0x0000008000000947 */ /* 0x000fea0003800000 */
[----:B------:R-:W-:Y:S05]  /*2550*/  BRA `(.L_x_13902) ;  /* 0x0000009000007947 */ /* 0x000fea0003800000 */
.L_x_13900:
[----:B-----5:R-:W-:-:S05]  /*2560*/  PRMT R2, RZ, 0x7610, R40 ;  /* 0x00007610ff027816 */ /* 0x020fca0000000028 */
[----:B------:R-:W-:Y:S01]  /*2570*/  FADD.FTZ R93, R2, R93 ;  /* 0x0000005d025d7221 */ /* 0x000fe20000010000 */
[----:B------:R-:W-:Y:S05]  /*2580*/  BRA `(.L_x_13901) ;  /* 0x0000004000007947 */ /* 0x000fea0003800000 */
.L_x_13899:
[----:B-----5:R-:W-:-:S05]  /*2590*/  PRMT R2, RZ, 0x7610, R44 ;  /* 0x00007610ff027816 */ /* 0x020fca000000002c */
[----:B------:R-:W-:Y:S01]  /*25a0*/  FADD.FTZ R93, R2, R93 ;  /* 0x0000005d025d7221 */ /* 0x000fe20000010000 */
[----:B------:R-:W-:-:S05]  /*25b0*/  @P2 PRMT R2, RZ, 0x7610, R40 ;  /* 0x00007610ff022816 */ /* 0x000fca0000000028 */
[----:B------:R-:W-:-:S05]  /*25c0*/  @P2 FADD.FTZ R93, R2, R93 ;  /* 0x0000005d025d2221 */ /* 0x000fca0000010000 */
.L_x_13901:
[----:B------:R-:W-:-:S04]  /*25d0*/  F2FP.BF16.PACK_AB R2, RZ, R93 ;  /* 0x0000005dff02723e */ /* 0x000fc800000010ff */
[----:B------:R-:W-:Y:S02]  /*25e0*/  PRMT R36, R36, 0x5410, R2 ;  /* 0x0000541024247816 */ /* 0x000fe40000000002 */
.L_x_13902:
[----:B------:R-:W-:Y:S01]  /*25f0*/  PRMT R94, RZ, 0x5410, R5 ;  /* 0x00005410ff5e7816 */ /* 0x000fe20000000005 */
[----:B------:R-:W-:Y:S05]  /*2600*/  @P3 BRA `(.L_x_13903) ;  /* 0x0000008000003947 */ /* 0x000fea0003800000 */
[----:B------:R-:W-:-:S04]  /*2610*/  ISETP.NE.U32.AND P4, PT, RZ, c[0x0][0x180], PT ;  /* 0x00006000ff007a0c */ /* 0x000fc80003f85070 */
[----:B------:R-:W-:-:S13]  /*2620*/  ISETP.NE.AND.EX P4, PT, RZ, c[0x0][0x184], PT, P4 ;  /* 0x00006100ff007a0c */ /* 0x000fda0003f85340 */
[----:B------:R-:W-:Y:S05]  /*2630*/  @P4 BRA `(.L_x_13904) ;  /* 0x0000002000004947 */ /* 0x000fea0003800000 */
[----:B------:R-:W-:Y:S05]  /*2640*/  @P0 BRA `(.L_x_13905) ;  /* 0x0000008000000947 */ /* 0x000fea0003800000 */
[----:B------:R-:W-:Y:S05]  /*2650*/  BRA `(.L_x_13906) ;  /* 0x0000009000007947 */ /* 0x000fea0003800000 */
.L_x_13904:
[----:B-----5:R-:W-:-:S05]  /*2660*/  PRMT R2, RZ, 0x5410, R41 ;  /* 0x00005410ff027816 */ /* 0x020fca0000000029 */
[----:B------:R-:W-:Y:S01]  /*2670*/  FADD.FTZ R94, R2, R94 ;  /* 0x0000005e025e7221 */ /* 0x000fe20000010000 */
[----:B------:R-:W-:Y:S05]  /*2680*/  BRA `(.L_x_13905) ;  /* 0x0000004000007947 */ /* 0x000fea0003800000 */
.L_x_13903:
[----:B-----5:R-:W-:-:S05]  /*2690*/  PRMT R2, RZ, 0x5410, R45 ;  /* 0x00005410ff027816 */ /* 0x020fca000000002d */
[----:B------:R-:W-:Y:S01]  /*26a0*/  FADD.FTZ R94, R2, R94 ;  /* 0x0000005e025e7221 */ /* 0x000fe20000010000 */
[----:B------:R-:W-:-:S05]  /*26b0*/  @P2 PRMT R2, RZ, 0x5410, R41 ;  /* 0x00005410ff022816 */ /* 0x000fca0000000029 */
[----:B------:R-:W-:-:S05]  /*26c0*/  @P2 FADD.FTZ R94, R2, R94 ;  /* 0x0000005e025e2221 */ /* 0x000fca0000010000 */
.L_x_13905:
[----:B------:R-:W-:-:S04]  /*26d0*/  F2FP.BF16.PACK_AB R2, RZ, R94 ;  /* 0x0000005eff02723e */ /* 0x000fc800000010ff */
[----:B------:R-:W-:Y:S02]  /*26e0*/  PRMT R37, R2, 0x7610, R37 ;  /* 0x0000761002257816 */ /* 0x000fe40000000025 */
.L_x_13906:
[----:B------:R-:W-:Y:S01]  /*26f0*/  PRMT R95, RZ, 0x7610, R5 ;  /* 0x00007610ff5f7816 */ /* 0x000fe20000000005 */
[----:B------:R-:W-:Y:S05]  /*2700*/  @P3 BRA `(.L_x_13907) ;  /* 0x0000008000003947 */ /* 0x000fea0003800000 */
[----:B------:R-:W-:-:S04]  /*2710*/  ISETP.NE.U32.AND P4, PT, RZ, c[0x0][0x180], PT ;  /* 0x00006000ff007a0c */ /* 0x000fc80003f85070 */
[----:B------:R-:W-:-:S13]  /*2720*/  ISETP.NE.AND.EX P4, PT, RZ, c[0x0][0x184], PT, P4 ;  /* 0x00006100ff007a0c */ /* 0x000fda0003f85340 */
[----:B------:R-:W-:Y:S05]  /*2730*/  @P4 BRA `(.L_x_13908) ;  /* 0x0000002000004947 */ /* 0x000fea0003800000 */
[----:B------:R-:W-:Y:S05]  /*2740*/  @P0 BRA `(.L_x_13909) ;  /* 0x0000008000000947 */ /* 0x000fea0003800000 */
[----:B------:R-:W-:Y:S05]  /*2750*/  BRA `(.L_x_13910) ;  /* 0x0000009000007947 */ /* 0x000fea0003800000 */
.L_x_13908:
[----:B-----5:R-:W-:-:S05]  /*2760*/  PRMT R2, RZ, 0x7610, R41 ;  /* 0x00007610ff027816 */ /* 0x020fca0000000029 */
[----:B------:R-:W-:Y:S01]  /*2770*/  FADD.FTZ R95, R2, R95 ;  /* 0x0000005f025f7221 */ /* 0x000fe20000010000 */
[----:B------:R-:W-:Y:S05]  /*2780*/  BRA `(.L_x_13909) ;  /* 0x0000004000007947 */ /* 0x000fea0003800000 */
.L_x_13907:
[----:B-----5:R-:W-:-:S05]  /*2790*/  PRMT R2, RZ, 0x7610, R45 ;  /* 0x00007610ff027816 */ /* 0x020fca000000002d */
[----:B------:R-:W-:Y:S01]  /*27a0*/  FADD.FTZ R95, R2, R95 ;  /* 0x0000005f025f7221 */ /* 0x000fe20000010000 */
[----:B------:R-:W-:-:S05]  /*27b0*/  @P2 PRMT R2, RZ, 0x7610, R41 ;  /* 0x00007610ff022816 */ /* 0x000fca0000000029 */
[----:B------:R-:W-:-:S05]  /*27c0*/  @P2 FADD.FTZ R95, R2, R95 ;  /* 0x0000005f025f2221 */ /* 0x000fca0000010000 */
.L_x_13909:
[----:B------:R-:W-:-:S04]  /*27d0*/  F2FP.BF16.PACK_AB R2, RZ, R95 ;  /* 0x0000005fff02723e */ /* 0x000fc800000010ff */
[----:B------:R-:W-:Y:S02]  /*27e0*/  PRMT R37, R37, 0x5410, R2 ;  /* 0x0000541025257816 */ /* 0x000fe40000000002 */
.L_x_13910:
[----:B------:R-:W-:Y:S01]  /*27f0*/  PRMT R91, RZ, 0x5410, R6 ;  /* 0x00005410ff5b7816 */ /* 0x000fe20000000006 */
[----:B------:R-:W-:Y:S05]  /*2800*/  @P3 BRA `(.L_x_13911) ;  /* 0x0000008000003947 */ /* 0x000fea0003800000 */
[----:B------:R-:W-:-:S04]  /*2810*/  ISETP.NE.U32.AND P4, PT, RZ, c[0x0][0x180], PT ;  /* 0x00006000ff007a0c */ /* 0x000fc80003f85070 */
[----:B------:R-:W-:-:S13]  /*2820*/  ISETP.NE.AND.EX P4, PT, RZ, c[0x0][0x184], PT, P4 ;  /* 0x00006100ff007a0c */ /* 0x000fda0003f85340 */
[----:B------:R-:W-:Y:S05]  /*2830*/  @P4 BRA `(.L_x_13912) ;  /* 0x0000002000004947 */ /* 0x000fea0003800000 */
[----:B------:R-:W-:Y:S05]  /*2840*/  @P0 BRA `(.L_x_13913) ;  /* 0x0000008000000947 */ /* 0x000fea0003800000 */
[----:B------:R-:W-:Y:S05]  /*2850*/  BRA `(.L_x_13914) ;  /* 0x0000009000007947 */ /* 0x000fea0003800000 */
.L_x_13912:
[----:B-----5:R-:W-:-:S05]  /*2860*/  PRMT R2, RZ, 0x5410, R42 ;  /* 0x00005410ff027816 */ /* 0x020fca000000002a */
[----:B------:R-:W-:Y:S01]  /*2870*/  FADD.FTZ R91, R2, R91 ;  /* 0x0000005b025b7221 */ /* 0x000fe20000010000 */
[----:B------:R-:W-:Y:S05]  /*2880*/  BRA `(.L_x_13913) ;  /* 0x0000004000007947 */ /* 0x000fea0003800000 */
.L_x_13911:
[----:B-----5:R-:W-:-:S05]  /*2890*/  PRMT R2, RZ, 0x5410, R46 ;  /* 0x00005410ff027816 */ /* 0x020fca000000002e */
[----:B------:R-:W-:Y:S01]  /*28a0*/  FADD.FTZ R91, R2, R91 ;  /* 0x0000005b025b7221 */ /* 0x000fe20000010000 */
[----:B------:R-:W-:-:S05]  /*28b0*/  @P2 PRMT R2, RZ, 0x5410, R42 ;  /* 0x00005410ff022816 */ /* 0x000fca000000002a */
[----:B------:R-:W-:-:S05]  /*28c0*/  @P2 FADD.FTZ R91, R2, R91 ;  /* 0x0000005b025b2221 */ /* 0x000fca0000010000 */
.L_x_13913:
[----:B------:R-:W-:-:S04]  /*28d0*/  F2FP.BF16.PACK_AB R2, RZ, R91 ;  /* 0x0000005bff02723e */ /* 0x000fc800000010ff */
[----:B------:R-:W-:Y:S02]  /*28e0*/  PRMT R38, R2, 0x7610, R38 ;  /* 0x0000761002267816 */ /* 0x000fe40000000026 */
.L_x_13914:
[----:B------:R-:W-:Y:S01]  /*28f0*/  PRMT R90, RZ, 0x7610, R6 ;  /* 0x00007610ff5a7816 */ /* 0x000fe20000000006 */
[----:B------:R-:W-:Y:S05]  /*2900*/  @P3 BRA `(.L_x_13915) ;  /* 0x0000008000003947 */ /* 0x000fea0003800000 */
[----:B------:R-:W-:-:S04]  /*2910*/  ISETP.NE.U32.AND P4, PT, RZ, c[0x0][0x180], PT ;  /* 0x00006000ff007a0c */ /* 0x000fc80003f85070 */
[----:B------:R-:W-:-:S13]  /*2920*/  ISETP.NE.AND.EX P4, PT, RZ, c[0x0][0x184], PT, P4 ;  /* 0x00006100ff007a0c */ /* 0x000fda0003f85340 */
[----:B------:R-:W-:Y:S05]  /*2930*/  @P4 BRA `(.L_x_13916) ;  /* 0x0000002000004947 */ /* 0x000fea0003800000 */
[----:B------:R-:W-:Y:S05]  /*2940*/  @P0 BRA `(.L_x_13917) ;  /* 0x0000008000000947 */ /* 0x000fea0003800000 */
[----:B------:R-:W-:Y:S05]  /*2950*/  BRA `(.L_x_13918) ;  /* 0x0000009000007947 */ /* 0x000fea0003800000 */
.L_x_13916:
[----:B-----5:R-:W-:-:S05]  /*2960*/  PRMT R2, RZ, 0x7610, R42 ;  /* 0x00007610ff027816 */ /* 0x020fca000000002a */
[----:B------:R-:W-:Y:S01]  /*2970*/  FADD.FTZ R90, R2, R90 ;  /* 0x0000005a025a7221 */ /* 0x000fe20000010000 */
[----:B------:R-:W-:Y:S05]  /*2980*/  BRA `(.L_x_13917) ;  /* 0x0000004000007947 */ /* 0x000fea0003800000 */
.L_x_13915:
[----:B-----5:R-:W-:-:S05]  /*2990*/  PRMT R2, RZ, 0x7610, R46 ;  /* 0x00007610ff027816 */ /* 0x020fca000000002e */
[----:B------:R-:W-:Y:S01]  /*29a0*/  FADD.FTZ R90, R2, R90 ;  /* 0x0000005a025a7221 */ /* 0x000fe20000010000 */
[----:B------:R-:W-:-:S05]  /*29b0*/  @P2 PRMT R2, RZ, 0x7610, R42 ;  /* 0x00007610ff022816 */ /* 0x000fca000000002a */
[----:B------:R-:W-:-:S05]  /*29c0*/  @P2 FADD.FTZ R90, R2, R90 ;  /* 0x0000005a025a2221 */ /* 0x000fca0000010000 */
.L_x_13917:
[----:B------:R-:W-:-:S04]  /*29d0*/  F2FP.BF16.PACK_AB R2, RZ, R90 ;  /* 0x0000005aff02723e */ /* 0x000fc800000010ff */
[----:B------:R-:W-:Y:S02]  /*29e0*/  PRMT R38, R38, 0x5410, R2 ;  /* 0x0000541026267816 */ /* 0x000fe40000000002 */
.L_x_13918:
[----:B------:R-:W-:Y:S01]  /*29f0*/  PRMT R89, RZ, 0x5410, R7 ;  /* 0x00005410ff597816 */ /* 0x000fe20000000007 */
[----:B------:R-:W-:Y:S05]  /*2a00*/  @P3 BRA `(.L_x_13919) ;  /* 0x0000008000003947 */ /* 0x000fea0003800000 */
[----:B------:R-:W-:-:S04]  /*2a10*/  ISETP.NE.U32.AND P4, PT, RZ, c[0x0][0x180], PT ;  /* 0x00006000ff007a0c */ /* 0x000fc80003f85070 */
[----:B------:R-:W-:-:S13]  /*2a20*/  ISETP.NE.AND.EX P4, PT, RZ, c[0x0][0x184], PT, P4 ;  /* 0x00006100ff007a0c */ /* 0x000fda0003f85340 */
[----:B------:R-:W-:Y:S05]  /*2a30*/  @P4 BRA `(.L_x_13920) ;  /* 0x0000002000004947 */ /* 0x000fea0003800000 */
[----:B------:R-:W-:Y:S05]  /*2a40*/  @P0 BRA `(.L_x_13921) ;  /* 0x0000008000000947 */ /* 0x000fea0003800000 */
[----:B------:R-:W-:Y:S05]  /*2a50*/  BRA `(.L_x_13922) ;  /* 0x0000009000007947 */ /* 0x000fea0003800000 */
.L_x_13920:
[----:B-----5:R-:W-:-:S05]  /*2a60*/  PRMT R2, RZ, 0x5410, R43 ;  /* 0x00005410ff027816 */ /* 0x020fca000000002b */
[----:B------:R-:W-:Y:S01]  /*2a70*/  FADD.FTZ R89, R2, R89 ;  /* 0x0000005902597221 */ /* 0x000fe20000010000 */
[----:B------:R-:W-:Y:S05]  /*2a80*/  BRA `(.L_x_13921) ;  /* 0x0000004000007947 */ /* 0x000fea0003800000 */
.L_x_13919:
[----:B-----5:R-:W-:-:S05]  /*2a90*/  PRMT R2, RZ, 0x5410, R47 ;  /* 0x00005410ff027816 */ /* 0x020fca000000002f */
[----:B------:R-:W-:Y:S01]  /*2aa0*/  FADD.FTZ R89, R2, R89 ;  /* 0x0000005902597221 */ /* 0x000fe20000010000 */
[----:B------:R-:W-:-:S05]  /*2ab0*/  @P2 PRMT R2, RZ, 0x5410, R43 ;  /* 0x00005410ff022816 */ /* 0x000fca000000002b */
[----:B------:R-:W-:-:S05]  /*2ac0*/  @P2 FADD.FTZ R89, R2, R89 ;  /* 0x0000005902592221 */ /* 0x000fca0000010000 */
.L_x_13921:
[----:B------:R-:W-:-:S04]  /*2ad0*/  F2FP.BF16.PACK_AB R2, RZ, R89 ;  /* 0x00000059ff02723e */ /* 0x000fc800000010ff */
[----:B------:R-:W-:Y:S02]  /*2ae0*/  PRMT R39, R2, 0x7610, R39 ;  /* 0x0000761002277816 */ /* 0x000fe40000000027 */
.L_x_13922:
[----:B------:R-:W-:Y:S01]  /*2af0*/  PRMT R88, RZ, 0x7610, R7 ;  /* 0x00007610ff587816 */ /* 0x000fe20000000007 */
[----:B------:R-:W-:Y:S05]  /*2b00*/  @P3 BRA `(.L_x_13923) ;  /* 0x0000008000003947 */ /* 0x000fea0003800000 */
[----:B------:R-:W-:-:S04]  /*2b10*/  ISETP.NE.U32.AND P4, PT, RZ, c[0x0][0x180], PT ;  /* 0x00006000ff007a0c */ /* 0x000fc80003f85070 */
[----:B------:R-:W-:-:S13]  /*2b20*/  ISETP.NE.AND.EX P4, PT, RZ, c[0x0][0x184], PT, P4 ;  /* 0x00006100ff007a0c */ /* 0x000fda0003f85340 */
[----:B------:R-:W-:Y:S05]  /*2b30*/  @P4 BRA `(.L_x_13924) ;  /* 0x0000002000004947 */ /* 0x000fea0003800000 */
[----:B------:R-:W-:Y:S05]  /*2b40*/  @P0 BRA `(.L_x_13925) ;  /* 0x0000008000000947 */ /* 0x000fea0003800000 */
[----:B------:R-:W-:Y:S05]  /*2b50*/  BRA `(.L_x_13926) ;  /* 0x0000009000007947 */ /* 0x000fea0003800000 */
.L_x_13924:
[----:B-----5:R-:W-:-:S05]  /*2b60*/  PRMT R2, RZ, 0x7610, R43 ;  /* 0x00007610ff027816 */ /* 0x020fca000000002b */
[----:B------:R-:W-:Y:S01]  /*2b70*/  FADD.FTZ R88, R2, R88 ;  /* 0x0000005802587221 */ /* 0x000fe20000010000 */
[----:B------:R-:W-:Y:S05]  /*2b80*/  BRA `(.L_x_13925) ;  /* 0x0000004000007947 */ /* 0x000fea0003800000 */
.L_x_13923:
[----:B-----5:R-:W-:-:S05]  /*2b90*/  PRMT R2, RZ, 0x7610, R47 ;  /* 0x00007610ff027816 */ /* 0x020fca000000002f */
[----:B------:R-:W-:Y:S01]  /*2ba0*/  FADD.FTZ R88, R2, R88 ;  /* 0x0000005802587221 */ /* 0x000fe20000010000 */
[----:B------:R-:W-:-:S05]  /*2bb0*/  @P2 PRMT R2, RZ, 0x7610, R43 ;  /* 0x00007610ff022816 */ /* 0x000fca000000002b */
[----:B------:R-:W-:-:S05]  /*2bc0*/  @P2 FADD.FTZ R88, R2, R88 ;  /* 0x0000005802582221 */ /* 0x000fca0000010000 */
.L_x_13925:
[----:B------:R-:W-:-:S04]  /*2bd0*/  F2FP.BF16.PACK_AB R2, RZ, R88 ;  /* 0x00000058ff02723e */ /* 0x000fc800000010ff */
[----:B------:R-:W-:Y:S02]  /*2be0*/  PRMT R39, R39, 0x5410, R2 ;  /* 0x0000541027277816 */ /* 0x000fe40000000002 */
.L_x_13926:
        /* <DEDUP_REMOVED lines=16> */
.L_x_13928:
[----:B-----5:R-:W-:-:S05]  /*2cf0*/  PRMT R3, RZ, 0x5410, R40 ;  /* 0x00005410ff037816 */ /* 0x020fca0000000028 */
[----:B------:R-:W-:Y:S01]  /*2d00*/  FADD.FTZ R76, R3, R76 ;  /* 0x0000004c034c7221 */ /* 0x000fe20000010000 */
[----:B------:R-:W-:Y:S05]  /*2d10*/  BRA `(.L_x_13929) ;  /* 0x0000004000007947 */ /* 0x000fea0003800000 */
.L_x_13927:
[----:B-----5:R-:W-:-:S05]  /*2d20*/  PRMT R3, RZ, 0x5410, R44 ;  /* 0x00005410ff037816 */ /* 0x020fca000000002c */
[----:B------:R-:W-:Y:S01]  /*2d30*/  FADD.FTZ R76, R3, R76 ;  /* 0x0000004c034c7221 */ /* 0x000fe20000010000 */
[----:B------:R-:W-:-:S05]  /*2d40*/  @P2 PRMT R3, RZ, 0x5410, R40 ;  /* 0x00005410ff032816 */ /* 0x000fca0000000028 */
[----:B------:R-:W-:-:S05]  /*2d50*/  @P2 FADD.FTZ R76, R3, R76 ;  /* 0x0000004c034c2221 */ /* 0x000fca0000010000 */
.L_x_13929:
[----:B------:R-:W-:-:S04]  /*2d60*/  F2FP.BF16.PACK_AB R3, RZ, R76 ;  /* 0x0000004cff03723e */ /* 0x000fc800000010ff */
[----:B------:R-:W-:Y:S02]  /*2d70*/  PRMT R36, R3, 0x7610, R36 ;  /* 0x0000761003247816 */ /* 0x000fe40000000024 */
.L_x_13930:
[----:B------:R-:W-:Y:S01]  /*2d80*/  PRMT R77, RZ, 0x7610, R4 ;  /* 0x00007610ff4d7816 */ /* 0x000fe20000000004 */
[----:B------:R-:W-:Y:S05]  /*2d90*/  @P3 BRA `(.L_x_13931) ;  /* 0x0000008000003947 */ /* 0x000fea0003800000 */
[----:B------:R-:W-:-:S04]  /*2da0*/  ISETP.NE.U32.AND P4, PT, RZ, c[0x0][0x180], PT ;  /* 0x00006000ff007a0c */ /* 0x000fc80003f85070 */
[----:B------:R-:W-:-:S13]  /*2db0*/  ISETP.NE.AND.EX P4, PT, RZ, c[0x0][0x184], PT, P4 ;  /* 0x00006100ff007a0c */ /* 0x000fda0003f85340 */
[----:B------:R-:W-:Y:S05]  /*2dc0*/  @P4 BRA `(.L_x_13932) ;  /* 0x0000002000004947 */ /* 0x000fea0003800000 */
[----:B------:R-:W-:Y:S05]  /*2dd0*/  @P0 BRA `(.L_x_13933) ;  /* 0x0000008000000947 */ /* 0x000fea0003800000 */
[----:B------:R-:W-:Y:S05]  /*2de0*/  BRA `(.L_x_13934) ;  /* 0x0000009000007947 */ /* 0x000fea0003800000 */
.L_x_13932:
[----:B-----5:R-:W-:-:S05]  /*2df0*/  PRMT R3, RZ, 0x7610, R40 ;  /* 0x00007610ff037816 */ /* 0x020fca0000000028 */
[----:B------:R-:W-:Y:S01]  /*2e00*/  FADD.FTZ R77, R3, R77 ;  /* 0x0000004d034d7221 */ /* 0x000fe20000010000 */
[----:B------:R-:W-:Y:S05]  /*2e10*/  BRA `(.L_x_13933) ;  /* 0x0000004000007947 */ /* 0x000fea0003800000 */
.L_x_13931:
[----:B-----5:R-:W-:-:S05]  /*2e20*/  PRMT R3, RZ, 0x7610, R44 ;  /* 0x00007610ff037816 */ /* 0x020fca000000002c */
[----:B------:R-:W-:Y:S01]  /*2e30*/  FADD.FTZ R77, R3, R77 ;  /* 0x0000004d034d7221 */ /* 0x000fe20000010000 */
[----:B------:R-:W-:-:S05]  /*2e40*/  @P2 PRMT R3, RZ, 0x7610, R40 ;  /* 0x00007610ff032816 */ /* 0x000fca0000000028 */
[----:B------:R-:W-:-:S05]  /*2e50*/  @P2 FADD.FTZ R77, R3, R77 ;  /* 0x0000004d034d2221 */ /* 0x000fca0000010000 */
.L_x_13933:
[----:B------:R-:W-:-:S04]  /*2e60*/  F2FP.BF16.PACK_AB R3, RZ, R77 ;  /* 0x0000004dff03723e */ /* 0x000fc800000010ff */
[----:B------:R-:W-:Y:S02]  /*2e70*/  PRMT R36, R36, 0x5410, R3 ;  /* 0x0000541024247816 */ /* 0x000fe40000000003 */
.L_x_13934:
[----:B------:R-:W-:Y:S01]  /*2e80*/  PRMT R78, RZ, 0x5410, R5 ;  /* 0x00005410ff4e7816 */ /* 0x000fe20000000005 */
[----:B------:R-:W-:Y:S05]  /*2e90*/  @P3 BRA `(.L_x_13935) ;  /* 0x0000008000003947 */ /* 0x000fea0003800000 */
[----:B------:R-:W-:-:S04]  /*2ea0*/  ISETP.NE.U32.AND P4, PT, RZ, c[0x0][0x180], PT ;  /* 0x00006000ff007a0c */ /* 0x000fc80003f85070 */
[----:B------:R-:W-:-:S13]  /*2eb0*/  ISETP.NE.AND.EX P4, PT, RZ, c[0x0][0x184], PT, P4 ;  /* 0x00006100ff007a0c */ /* 0x000fda0003f85340 */
[----:B------:R-:W-:Y:S05]  /*2ec0*/  @P4 BRA `(.L_x_13936) ;  /* 0x0000002000004947 */ /* 0x000fea0003800000 */
[----:B------:R-:W-:Y:S05]  /*2ed0*/  @P0 BRA `(.L_x_13937) ;  /* 0x0000008000000947 */ /* 0x000fea0003800000 */
[----:B------:R-:W-:Y:S05]  /*2ee0*/  BRA `(.L_x_13938) ;  /* 0x0000009000007947 */ /* 0x000fea0003800000 */
.L_x_13936:
[----:B-----5:R-:W-:-:S05]  /*2ef0*/  PRMT R3, RZ, 0x5410, R41 ;  /* 0x00005410ff037816 */ /* 0x020fca0000000029 */
[----:B------:R-:W-:Y:S01]  /*2f00*/  FADD.FTZ R78, R3, R78 ;  /* 0x0000004e034e7221 */ /* 0x000fe20000010000 */
[----:B------:R-:W-:Y:S05]  /*2f10*/  BRA `(.L_x_13937) ;  /* 0x0000004000007947 */ /* 0x000fea0003800000 */
.L_x_13935:
[----:B-----5:R-:W-:-:S05]  /*2f20*/  PRMT R3, RZ, 0x5410, R45 ;  /* 0x00005410ff037816 */ /* 0x020fca000000002d */
[----:B------:R-:W-:Y:S01]  /*2f30*/  FADD.FTZ R78, R3, R78 ;  /* 0x0000004e034e7221 */ /* 0x000fe20000010000 */
[----:B------:R-:W-:-:S05]  /*2f40*/  @P2 PRMT R3, RZ, 0x5410, R41 ;  /* 0x00005410ff032816 */ /* 0x000fca0000000029 */
[----:B------:R-:W-:-:S05]  /*2f50*/  @P2 FADD.FTZ R78, R3, R78 ;  /* 0x0000004e034e2221 */ /* 0x000fca0000010000 */
.L_x_13937:
[----:B------:R-:W-:-:S04]  /*2f60*/  F2FP.BF16.PACK_AB R3, RZ, R78 ;  /* 0x0000004eff03723e */ /* 0x000fc800000010ff */
[----:B------:R-:W-:Y:S02]  /*2f70*/  PRMT R37, R3, 0x7610, R37 ;  /* 0x0000761003257816 */ /* 0x000fe40000000025 */
.L_x_13938:
[----:B------:R-:W-:Y:S01]  /*2f80*/  PRMT R79, RZ, 0x7610, R5 ;  /* 0x00007610ff4f7816 */ /* 0x000fe20000000005 */
[----:B------:R-:W-:Y:S05]  /*2f90*/  @P3 BRA `(.L_x_13939) ;  /* 0x0000008000003947 */ /* 0x000fea0003800000 */
[----:B------:R-:W-:-:S04]  /*2fa0*/  ISETP.NE.U32.AND P4, PT, RZ, c[0x0][0x180], PT ;  /* 0x00006000ff007a0c */ /* 0x000fc80003f85070 */
[----:B------:R-:W-:-:S13]  /*2fb0*/  ISETP.NE.AND.EX P4, PT, RZ, c[0x0][0x184], PT, P4 ;  /* 0x00006100ff007a0c */ /* 0x000fda0003f85340 */
[----:B------:R-:W-:Y:S05]  /*2fc0*/  @P4 BRA `(.L_x_13940) ;  /* 0x0000002000004947 */ /* 0x000fea0003800000 */
[----:B------:R-:W-:Y:S05]  /*2fd0*/  @P0 BRA `(.L_x_13941) ;  /* 0x0000008000000947 */ /* 0x000fea0003800000 */
[----:B------:R-:W-:Y:S05]  /*2fe0*/  BRA `(.L_x_13942) ;  /* 0x0000009000007947 */ /* 0x000fea0003800000 */
.L_x_13940:
[----:B-----5:R-:W-:-:S05]  /*2ff0*/  PRMT R3, RZ, 0x7610, R41 ;  /* 0x00007610ff037816 */ /* 0x020fca0000000029 */
[----:B------:R-:W-:Y:S01]  /*3000*/  FADD.FTZ R79, R3, R79 ;  /* 0x0000004f034f7221 */ /* 0x000fe20000010000 */
[----:B------:R-:W-:Y:S05]  /*3010*/  BRA `(.L_x_13941) ;  /* 0x0000004000007947 */ /* 0x000fea0003800000 */
.L_x_13939:
[----:B-----5:R-:W-:-:S05]  /*3020*/  PRMT R3, RZ, 0x7610, R45 ;  /* 0x00007610ff037816 */ /* 0x020fca000000002d */
[----:B------:R-:W-:Y:S01]  /*3030*/  FADD.FTZ R79, R3, R79 ;  /* 0x0000004f034f7221 */ /* 0x000fe20000010000 */
[----:B------:R-:W-:-:S05]  /*3040*/  @P2 PRMT R3, RZ, 0x7610, R41 ;  /* 0x00007610ff032816 */ /* 0x000fca0000000029 */
[----:B------:R-:W-:-:S05]  /*3050*/  @P2 FADD.FTZ R79, R3, R79 ;  /* 0x0000004f034f2221 */ /* 0x000fca0000010000 */
.L_x_13941:
[----:B------:R-:W-:-:S04]  /*3060*/  F2FP.BF16.PACK_AB R3, RZ, R79 ;  /* 0x0000004fff03723e */ /* 0x000fc800000010ff */
[----:B------:R-:W-:Y:S02]  /*3070*/  PRMT R37, R37, 0x5410, R3 ;  /* 0x0000541025257816 */ /* 0x000fe40000000003 */
.L_x_13942:
[----:B------:R-:W-:Y:S01]  /*3080*/  PRMT R71, RZ, 0x5410, R6 ;  /* 0x00005410ff477816 */ /* 0x000fe20000000006 */
[----:B------:R-:W-:Y:S05]  /*3090*/  @P3 BRA `(.L_x_13943) ;  /* 0x0000008000003947 */ /* 0x000fea0003800000 */
[----:B------:R-:W-:-:S04]  /*30a0*/  ISETP.NE.U32.AND P4, PT, RZ, c[0x0][0x180], PT ;  /* 0x00006000ff007a0c */ /* 0x000fc80003f85070 */
[----:B------:R-:W-:-:S13]  /*30b0*/  ISETP.NE.AND.EX P4, PT, RZ, c[0x0][0x184], PT, P4 ;  /* 0x00006100ff007a0c */ /* 0x000fda0003f85340 */
[----:B------:R-:W-:Y:S05]  /*30c0*/  @P4 BRA `(.L_x_13944) ;  /* 0x0000002000004947 */ /* 0x000fea0003800000 */
[----:B------:R-:W-:Y:S05]  /*30d0*/  @P0 BRA `(.L_x_13945) ;  /* 0x0000008000000947 */ /* 0x000fea0003800000 */
[----:B------:R-:W-:Y:S05]  /*30e0*/  BRA `(.L_x_13946) ;  /* 0x0000009000007947 */ /* 0x000fea0003800000 */
.L_x_13944:
[----:B-----5:R-:W-:-:S05]  /*30f0*/  PRMT R3, RZ, 0x5410, R42 ;  /* 0x00005410ff037816 */ /* 0x020fca000000002a */
[----:B------:R-:W-:Y:S01]  /*3100*/  FADD.FTZ R71, R3, R71 ;  /* 0x0000004703477221 */ /* 0x000fe20000010000 */
[----:B------:R-:W-:Y:S05]  /*3110*/  BRA `(.L_x_13945) ;  /* 0x0000004000007947 */ /* 0x000fea0003800000 */
.L_x_13943:
[----:B-----5:R-:W-:-:S05]  /*3120*/  PRMT R3, RZ, 0x5410, R46 ;  /* 0x00005410ff037816 */ /* 0x020fca000000002e */
[----:B------:R-:W-:Y:S01]  /*3130*/  FADD.FTZ R71, R3, R71 ;  /* 0x0000004703477221 */ /* 0x000fe20000010000 */
[----:B------:R-:W-:-:S05]  /*3140*/  @P2 PRMT R3, RZ, 0x5410, R42 ;  /* 0x00005410ff032816 */ /* 0x000fca000000002a */
[----:B------:R-:W-:-:S05]  /*3150*/  @P2 FADD.FTZ R71, R3, R71 ;  /* 0x0000004703472221 */ /* 0x000fca0000010000 */
.L_x_13945:
[----:B------:R-:W-:-:S04]  /*3160*/  F2FP.BF16.PACK_AB R3, RZ, R71 ;  /* 0x00000047ff03723e */ /* 0x000fc800000010ff */
[----:B------:R-:W-:Y:S02]  /*3170*/  PRMT R38, R3, 0x7610, R38 ;  /* 0x0000761003267816 */ /* 0x000fe40000000026 */
.L_x_13946:
[----:B------:R-:W-:Y:S01]  /*3180*/  PRMT R72, RZ, 0x7610, R6 ;  /* 0x00007610ff487816 */ /* 0x000fe20000000006 */
[----:B------:R-:W-:Y:S05]  /*3190*/  @P3 BRA `(.L_x_13947) ;  /* 0x0000008000003947 */ /* 0x000fea0003800000 */
[----:B------:R-:W-:-:S04]  /*31a0*/  ISETP.NE.U32.AND P4, PT, RZ, c[0x0][0x180], PT ;  /* 0x00006000ff007a0c */ /* 0x000fc80003f85070 */
[----:B------:R-:W-:-:S13]  /*31b0*/  ISETP.NE.AND.EX P4, PT, RZ, c[0x0][0x184], PT, P4 ;  /* 0x00006100ff007a0c */ /* 0x000fda0003f85340 */
[----:B------:R-:W-:Y:S05]  /*31c0*/  @P4 BRA `(.L_x_13948) ;  /* 0x0000002000004947 */ /* 0x000fea0003800000 */
[----:B------:R-:W-:Y:S05]  /*31d0*/  @P0 BRA `(.L_x_13949) ;  /* 0x0000008000000947 */ /* 0x000fea0003800000 */
[----:B------:R-:W-:Y:S05]  /*31e0*/  BRA `(.L_x_13950) ;  /* 0x0000009000007947 */ /* 0x000fea0003800000 */
.L_x_13948:
[----:B-----5:R-:W-:-:S05]  /*31f0*/  PRMT R3, RZ, 0x7610, R42 ;  /* 0x00007610ff037816 */ /* 0x020fca000000002a */
[----:B------:R-:W-:Y:S01]  /*3200*/  FADD.FTZ R72, R3, R72 ;  /* 0x0000004803487221 */ /* 0x000fe20000010000 */
[----:B------:R-:W-:Y:S05]  /*3210*/  BRA `(.L_x_13949) ;  /* 0x0000004000007947 */ /* 0x000fea0003800000 */
.L_x_13947:
[----:B-----5:R-:W-:-:S05]  /*3220*/  PRMT R3, RZ, 0x7610, R46 ;  /* 0x00007610ff037816 */ /* 0x020fca000000002e */
[----:B------:R-:W-:Y:S01]  /*3230*/  FADD.FTZ R72, R3, R72 ;  /* 0x0000004803487221 */ /* 0x000fe20000010000 */
[----:B------:R-:W-:-:S05]  /*3240*/  @P2 PRMT R3, RZ, 0x7610, R42 ;  /* 0x00007610ff032816 */ /* 0x000fca000000002a */
[----:B------:R-:W-:-:S05]  /*3250*/  @P2 FADD.FTZ R72, R3, R72 ;  /* 0x0000004803482221 */ /* 0x000fca0000010000 */
.L_x_13949:
[----:B------:R-:W-:-:S04]  /*3260*/  F2FP.BF16.PACK_AB R3, RZ, R72 ;  /* 0x00000048ff03723e */ /* 0x000fc800000010ff */
[----:B------:R-:W-:Y:S02]  /*3270*/  PRMT R38, R38, 0x5410, R3 ;  /* 0x0000541026267816 */ /* 0x000fe40000000003 */
.L_x_13950:
[----:B------:R-:W-:Y:S01]  /*3280*/  PRMT R73, RZ, 0x5410, R7 ;  /* 0x00005410ff497816 */ /* 0x000fe20000000007 */
[----:B------:R-:W-:Y:S05]  /*3290*/  @P3 BRA `(.L_x_13951) ;  /* 0x0000008000003947 */ /* 0x000fea0003800000 */
[----:B------:R-:W-:-:S04]  /*32a0*/  ISETP.NE.U32.AND P4, PT, RZ, c[0x0][0x180], PT ;  /* 0x00006000ff007a0c */ /* 0x000fc80003f85070 */
[----:B------:R-:W-:-:S13]  /*32b0*/  ISETP.NE.AND.EX P4, PT, RZ, c[0x0][0x184], PT, P4 ;  /* 0x00006100ff007a0c */ /* 0x000fda0003f85340 */
[----:B------:R-:W-:Y:S05]  /*32c0*/  @P4 BRA `(.L_x_13952) ;  /* 0x0000002000004947 */ /* 0x000fea0003800000 */
[----:B------:R-:W-:Y:S05]  /*32d0*/  @P0 BRA `(.L_x_13953) ;  /* 0x0000008000000947 */ /* 0x000fea0003800000 */
[----:B------:R-:W-:Y:S05]  /*32e0*/  BRA `(.L_x_13954) ;  /* 0x0000009000007947 */ /* 0x000fea0003800000 */
.L_x_13952:
[----:B-----5:R-:W-:-:S05]  /*32f0*/  PRMT R3, RZ, 0x5410, R43 ;  /* 0x00005410ff037816 */ /* 0x020fca000000002b */
[----:B------:R-:W-:Y:S01]  /*3300*/  FADD.FTZ R73, R3, R73 ;  /* 0x0000004903497221 */ /* 0x000fe20000010000 */
[----:B------:R-:W-:Y:S05]  /*3310*/  BRA `(.L_x_13953) ;  /* 0x0000004000007947 */ /* 0x000fea0003800000 */
.L_x_13951:
[----:B-----5:R-:W-:-:S05]  /*3320*/  PRMT R3, RZ, 0x5410, R47 ;  /* 0x00005410ff037816 */ /* 0x020fca000000002f */
[----:B------:R-:W-:Y:S01]  /*3330*/  FADD.FTZ R73, R3, R73 ;  /* 0x0000004903497221 */ /* 0x000fe20000010000 */
[----:B------:R-:W-:-:S05]  /*3340*/  @P2 PRMT R3, RZ, 0x5410, R43 ;  /* 0x00005410ff032816 */ /* 0x000fca000000002b */
[----:B------:R-:W-:-:S05]  /*3350*/  @P2 FADD.FTZ R73, R3, R73 ;  /* 0x0000004903492221 */ /* 0x000fca0000010000 */
.L_x_13953:
[----:B------:R-:W-:-:S04]  /*3360*/  F2FP.BF16.PACK_AB R3, RZ, R73 ;  /* 0x00000049ff03723e */ /* 0x000fc800000010ff */
[----:B------:R-:W-:Y:S02]  /*3370*/  PRMT R39, R3, 0x7610, R39 ;  /* 0x0000761003277816 */ /* 0x000fe40000000027 */
.L_x_13954:
[----:B------:R-:W-:Y:S01]  /*3380*/  PRMT R74, RZ, 0x7610, R7 ;  /* 0x00007610ff4a7816 */ /* 0x000fe20000000007 */
[----:B------:R-:W-:Y:S05]  /*3390*/  @P3 BRA `(.L_x_13955) ;  /* 0x0000008000003947 */ /* 0x000fea0003800000 */
[----:B------:R-:W-:-:S04]  /*33a0*/  ISETP.NE.U32.AND P4, PT, RZ, c[0x0][0x180], PT ;  /* 0x00006000ff007a0c */ /* 0x000fc80003f85070 */
[----:B------:R-:W-:-:S13]  /*33b0*/  ISETP.NE.AND.EX P4, PT, RZ, c[0x0][0x184], PT, P4 ;  /* 0x00006100ff007a0c */ /* 0x000fda0003f85340 */
[----:B------:R-:W-:Y:S05]  /*33c0*/  @P4 BRA `(.L_x_13956) ;  /* 0x0000002000004947 */ /* 0x000fea0003800000 */
[----:B------:R-:W-:Y:S05]  /*33d0*/  @P0 BRA `(.L_x_13957) ;  /* 0x0000008000000947 */ /* 0x000fea0003800000 */
[----:B------:R-:W-:Y:S05]  /*33e0*/  BRA `(.L_x_13958) ;  /* 0x0000009000007947 */ /* 0x000fea0003800000 */
.L_x_13956:
[----:B-----5:R-:W-:-:S05]  /*33f0*/  PRMT R3, RZ, 0x7610, R43 ;  /* 0x00007610ff037816 */ /* 0x020fca000000002b */
[----:B------:R-:W-:Y:S01]  /*3400*/  FADD.FTZ R74, R3, R74 ;  /* 0x0000004a034a7221 */ /* 0x000fe20000010000 */
[----:B------:R-:W-:Y:S05]  /*3410*/  BRA `(.L_x_13957) ;  /* 0x0000004000007947 */ /* 0x000fea0003800000 */
.L_x_13955:
[----:B-----5:R-:W-:-:S05]  /*3420*/  PRMT R3, RZ, 0x7610, R47 ;  /* 0x00007610ff037816 */ /* 0x020fca000000002f */
[----:B------:R-:W-:Y:S01]  /*3430*/  FADD.FTZ R74, R3, R74 ;  /* 0x0000004a034a7221 */ /* 0x000fe20000010000 */
[----:B------:R-:W-:-:S05]  /*3440*/  @P2 PRMT R3, RZ, 0x7610, R43 ;  /* 0x00007610ff032816 */ /* 0x000fca000000002b */
[----:B------:R-:W-:-:S05]  /*3450*/  @P2 FADD.FTZ R74, R3, R74 ;  /* 0x0000004a034a2221 */ /* 0x000fca0000010000 */
.L_x_13957:
[----:B------:R-:W-:-:S04]  /*3460*/  F2FP.BF16.PACK_AB R3, RZ, R74 ;  /* 0x0000004aff03723e */ /* 0x000fc800000010ff */
[----:B------:R-:W-:Y:S02]  /*3470*/  PRMT R39, R39, 0x5410, R3 ;  /* 0x0000541027277816 */ /* 0x000fe40000000003 */
.L_x_13958:
[----:B------:R-:W-:Y:S01]  /*3480*/  @P0 IMAD.WIDE.U32 R4, R2, R128, c[0x0][0x188] ;  /* 0x0000620002040625 */ /* 0x000fe200078e0080 */
[----:B------:R-:W-:-:S04]  /*3490*/  IADD3 R3, R98, 0x60, RZ ;  /* 0x0000006062037810 */ /* 0x000fc80007ffe0ff */
        /* <DEDUP_REMOVED lines=14> */
.L_x_13960:
[----:B-----5:R-:W-:-:S05]  /*3580*/  PRMT R5, RZ, 0x5410, R40 ;  /* 0x00005410ff057816 */ /* 0x020fca0000000028 */
[----:B------:R-:W-:Y:S01]  /*3590*/  FADD.FTZ R4, R5, R4 ;  /* 0x0000000405047221 */ /* 0x000fe20000010000 */
[----:B------:R-:W-:Y:S05]  /*35a0*/  BRA `(.L_x_13961) ;  /* 0x0000004000007947 */ /* 0x000fea0003800000 */
.L_x_13959:
[----:B-----5:R-:W-:-:S05]  /*35b0*/  PRMT R5, RZ, 0x5410, R44 ;  /* 0x00005410ff057816 */ /* 0x020fca000000002c */
[----:B------:R-:W-:Y:S01]  /*35c0*/  FADD.FTZ R4, R5, R4 ;  /* 0x0000000405047221 */ /* 0x000fe20000010000 */
[----:B------:R-:W-:-:S05]  /*35d0*/  @P2 PRMT R5, RZ, 0x5410, R40 ;  /* 0x00005410ff052816 */ /* 0x000fca0000000028 */
[----:B------:R-:W-:-:S05]  /*35e0*/  @P2 FADD.FTZ R4, R5, R4 ;  /* 0x0000000405042221 */ /* 0x000fca0000010000 */
.L_x_13961:
[----:B------:R-:W-:-:S04]  /*35f0*/  F2FP.BF16.PACK_AB R5, RZ, R4 ;  /* 0x00000004ff05723e */ /* 0x000fc800000010ff */
[----:B------:R-:W-:Y:S02]  /*3600*/  PRMT R36, R5, 0x7610, R36 ;  /* 0x0000761005247816 */ /* 0x000fe40000000024 */
.L_x_13962:
[----:B------:R-:W-:Y:S01]  /*3610*/  PRMT R5, RZ, 0x7610, R8 ;  /* 0x00007610ff057816 */ /* 0x000fe20000000008 */
[----:B------:R-:W-:Y:S05]  /*3620*/  @P3 BRA `(.L_x_13963) ;  /* 0x0000008000003947 */ /* 0x000fea0003800000 */
[----:B------:R-:W-:-:S04]  /*3630*/  ISETP.NE.U32.AND P4, PT, RZ, c[0x0][0x180], PT ;  /* 0x00006000ff007a0c */ /* 0x000fc80003f85070 */
[----:B------:R-:W-:-:S13]  /*3640*/  ISETP.NE.AND.EX P4, PT, RZ, c[0x0][0x184], PT, P4 ;  /* 0x00006100ff007a0c */ /* 0x000fda0003f85340 */
[----:B------:R-:W-:Y:S05]  /*3650*/  @P4 BRA `(.L_x_13964) ;  /* 0x0000002000004947 */ /* 0x000fea0003800000 */
[----:B------:R-:W-:Y:S05]  /*3660*/  @P0 BRA `(.L_x_13965) ;  /* 0x0000008000000947 */ /* 0x000fea0003800000 */
[----:B------:R-:W-:Y:S05]  /*3670*/  BRA `(.L_x_13966) ;  /* 0x0000009000007947 */ /* 0x000fea0003800000 */
.L_x_13964:
[----:B-----5:R-:W-:-:S05]  /*3680*/  PRMT R6, RZ, 0x7610, R40 ;  /* 0x00007610ff067816 */ /* 0x020fca0000000028 */
[----:B------:R-:W-:Y:S01]  /*3690*/  FADD.FTZ R5, R6, R5 ;  /* 0x0000000506057221 */ /* 0x000fe20000010000 */
[----:B------:R-:W-:Y:S05]  /*36a0*/  BRA `(.L_x_13965) ;  /* 0x0000004000007947 */ /* 0x000fea0003800000 */
.L_x_13963:
[----:B-----5:R-:W-:-:S05]  /*36b0*/  PRMT R6, RZ, 0x7610, R44 ;  /* 0x00007610ff067816 */ /* 0x020fca000000002c */
[----:B------:R-:W-:Y:S01]  /*36c0*/  FADD.FTZ R5, R6, R5 ;  /* 0x0000000506057221 */ /* 0x000fe20000010000 */
[----:B------:R-:W-:-:S05]  /*36d0*/  @P2 PRMT R6, RZ, 0x7610, R40 ;  /* 0x00007610ff062816 */ /* 0x000fca0000000028 */
[----:B------:R-:W-:-:S05]  /*36e0*/  @P2 FADD.FTZ R5, R6, R5 ;  /* 0x0000000506052221 */ /* 0x000fca0000010000 */
.L_x_13965:
[----:B------:R-:W-:-:S04]  /*36f0*/  F2FP.BF16.PACK_AB R6, RZ, R5 ;  /* 0x00000005ff06723e */ /* 0x000fc800000010ff */
[----:B------:R-:W-:Y:S02]  /*3700*/  PRMT R36, R36, 0x5410, R6 ;  /* 0x0000541024247816 */ /* 0x000fe40000000006 */
.L_x_13966:
[----:B------:R-:W-:Y:S01]  /*3710*/  PRMT R6, RZ, 0x5410, R9 ;  /* 0x00005410ff067816 */ /* 0x000fe20000000009 */
[----:B------:R-:W-:Y:S05]  /*3720*/  @P3 BRA `(.L_x_13967) ;  /* 0x0000008000003947 */ /* 0x000fea0003800000 */
[----:B------:R-:W-:-:S04]  /*3730*/  ISETP.NE.U32.AND P4, PT, RZ, c[0x0][0x180], PT ;  /* 0x00006000ff007a0c */ /* 0x000fc80003f85070 */
[----:B------:R-:W-:-:S13]  /*3740*/  ISETP.NE.AND.EX P4, PT, RZ, c[0x0][0x184], PT, P4 ;  /* 0x00006100ff007a0c */ /* 0x000fda0003f85340 */
[----:B------:R-:W-:Y:S05]  /*3750*/  @P4 BRA `(.L_x_13968) ;  /* 0x0000002000004947 */ /* 0x000fea0003800000 */
[----:B------:R-:W-:Y:S05]  /*3760*/  @P0 BRA `(.L_x_13969) ;  /* 0x0000008000000947 */ /* 0x000fea0003800000 */
[----:B------:R-:W-:Y:S05]  /*3770*/  BRA `(.L_x_13970) ;  /* 0x0000009000007947 */ /* 0x000fea0003800000 */
.L_x_13968:
[----:B-----5:R-:W-:-:S05]  /*3780*/  PRMT R7, RZ, 0x5410, R41 ;  /* 0x00005410ff077816 */ /* 0x020fca0000000029 */
[----:B------:R-:W-:Y:S01]  /*3790*/  FADD.FTZ R6, R7, R6 ;  /* 0x0000000607067221 */ /* 0x000fe20000010000 */
[----:B------:R-:W-:Y:S05]  /*37a0*/  BRA `(.L_x_13969) ;  /* 0x0000004000007947 */ /* 0x000fea0003800000 */
.L_x_13967:
[----:B-----5:R-:W-:-:S05]  /*37b0*/  PRMT R7, RZ, 0x5410, R45 ;  /* 0x00005410ff077816 */ /* 0x020fca000000002d */
[----:B------:R-:W-:Y:S01]  /*37c0*/  FADD.FTZ R6, R7, R6 ;  /* 0x0000000607067221 */ /* 0x000fe20000010000 */
[----:B------:R-:W-:-:S05]  /*37d0*/  @P2 PRMT R7, RZ, 0x5410, R41 ;  /* 0x00005410ff072816 */ /* 0x000fca0000000029 */
[----:B------:R-:W-:-:S05]  /*37e0*/  @P2 FADD.FTZ R6, R7, R6 ;  /* 0x0000000607062221 */ /* 0x000fca0000010000 */
.L_x_13969:
[----:B------:R-:W-:-:S04]  /*37f0*/  F2FP.BF16.PACK_AB R7, RZ, R6 ;  /* 0x00000006ff07723e */ /* 0x000fc800000010ff */
[----:B------:R-:W-:Y:S02]  /*3800*/  PRMT R37, R7, 0x7610, R37 ;  /* 0x0000761007257816 */ /* 0x000fe40000000025 */
.L_x_13970:
[----:B------:R-:W-:Y:S01]  /*3810*/  PRMT R7, RZ, 0x7610, R9 ;  /* 0x00007610ff077816 */ /* 0x000fe20000000009 */
[----:B------:R-:W-:Y:S05]  /*3820*/  @P3 BRA `(.L_x_13971) ;  /* 0x0000008000003947 */ /* 0x000fea0003800000 */
[----:B------:R-:W-:-:S04]  /*3830*/  ISETP.NE.U32.AND P4, PT, RZ, c[0x0][0x180], PT ;  /* 0x00006000ff007a0c */ /* 0x000fc80003f85070 */
[----:B------:R-:W-:-:S13]  /*3840*/  ISETP.NE.AND.EX P4, PT, RZ, c[0x0][0x184], PT, P4 ;  /* 0x00006100ff007a0c */ /* 0x000fda0003f85340 */
[----:B------:R-:W-:Y:S05]  /*3850*/  @P4 BRA `(.L_x_13972) ;  /* 0x0000002000004947 */ /* 0x000fea0003800000 */
[----:B------:R-:W-:Y:S05]  /*3860*/  @P0 BRA `(.L_x_13973) ;  /* 0x0000008000000947 */ /* 0x000fea0003800000 */
[----:B------:R-:W-:Y:S05]  /*3870*/  BRA `(.L_x_13974) ;  /* 0x0000009000007947 */ /* 0x000fea0003800000 */
.L_x_13972:
[----:B-----5:R-:W-:-:S05]  /*3880*/  PRMT R8, RZ, 0x7610, R41 ;  /* 0x00007610ff087816 */ /* 0x020fca0000000029 */
[----:B------:R-:W-:Y:S01]  /*3890*/  FADD.FTZ R7, R8, R7 ;  /* 0x0000000708077221 */ /* 0x000fe20000010000 */
[----:B------:R-:W-:Y:S05]  /*38a0*/  BRA `(.L_x_13973) ;  /* 0x0000004000007947 */ /* 0x000fea0003800000 */
.L_x_13971:
[----:B-----5:R-:W-:-:S05]  /*38b0*/  PRMT R8, RZ, 0x7610, R45 ;  /* 0x00007610ff087816 */ /* 0x020fca000000002d */
[----:B------:R-:W-:Y:S01]  /*38c0*/  FADD.FTZ R7, R8, R7 ;  /* 0x0000000708077221 */ /* 0x000fe20000010000 */
[----:B------:R-:W-:-:S05]  /*38d0*/  @P2 PRMT R8, RZ, 0x7610, R41 ;  /* 0x00007610ff082816 */ /* 0x000fca0000000029 */
[----:B------:R-:W-:-:S05]  /*38e0*/  @P2 FADD.FTZ R7, R8, R7 ;  /* 0x0000000708072221 */ /* 0x000fca0000010000 */
.L_x_13973:
[----:B------:R-:W-:-:S04]  /*38f0*/  F2FP.BF16.PACK_AB R8, RZ, R7 ;  /* 0x00000007ff08723e */ /* 0x000fc800000010ff */
[----:B------:R-:W-:Y:S02]  /*3900*/  PRMT R37, R37, 0x5410, R8 ;  /* 0x0000541025257816 */ /* 0x000fe40000000008 */
.L_x_13974:
[----:B------:R-:W-:Y:S01]  /*3910*/  PRMT R8, RZ, 0x5410, R10 ;  /* 0x00005410ff087816 */ /* 0x000fe2000000000a */
[----:B------:R-:W-:Y:S05]  /*3920*/  @P3 BRA `(.L_x_13975) ;  /* 0x0000008000003947 */ /* 0x000fea0003800000 */
[----:B------:R-:W-:-:S04]  /*3930*/  ISETP.NE.U32.AND P4, PT, RZ, c[0x0][0x180], PT ;  /* 0x00006000ff007a0c */ /* 0x000fc80003f85070 */
[----:B------:R-:W-:-:S13]  /*3940*/  ISETP.NE.AND.EX P4, PT, RZ, c[0x0][0x184], PT, P4 ;  /* 0x00006100ff007a0c */ /* 0x000fda0003f85340 */
[----:B------:R-:W-:Y:S05]  /*3950*/  @P4 BRA `(.L_x_13976) ;  /* 0x0000002000004947 */ /* 0x000fea0003800000 */
[----:B------:R-:W-:Y:S05]  /*3960*/  @P0 BRA `(.L_x_13977) ;  /* 0x0000008000000947 */ /* 0x000fea0003800000 */
[----:B------:R-:W-:Y:S05]  /*3970*/  BRA `(.L_x_13978) ;  /* 0x0000009000007947 */ /* 0x000fea0003800000 */
.L_x_13976:
[----:B-----5:R-:W-:-:S05]  /*3980*/  PRMT R9, RZ, 0x5410, R42 ;  /* 0x00005410ff097816 */ /* 0x020fca000000002a */
[----:B------:R-:W-:Y:S01]  /*3990*/  FADD.FTZ R8, R9, R8 ;  /* 0x0000000809087221 */ /* 0x000fe20000010000 */
[----:B------:R-:W-:Y:S05]  /*39a0*/  BRA `(.L_x_13977) ;  /* 0x0000004000007947 */ /* 0x000fea0003800000 */
.L_x_13975:
[----:B-----5:R-:W-:-:S05]  /*39b0*/  PRMT R9, RZ, 0x5410, R46 ;  /* 0x00005410ff097816 */ /* 0x020fca000000002e */
[----:B------:R-:W-:Y:S01]  /*39c0*/  FADD.FTZ R8, R9, R8 ;  /* 0x0000000809087221 */ /* 0x000fe20000010000 */
[----:B------:R-:W-:-:S05]  /*39d0*/  @P2 PRMT R9, RZ, 0x5410, R42 ;  /* 0x00005410ff092816 */ /* 0x000fca000000002a */
[----:B------:R-:W-:-:S05]  /*39e0*/  @P2 FADD.FTZ R8, R9, R8 ;  /* 0x0000000809082221 */ /* 0x000fca0000010000 */
.L_x_13977:
[----:B------:R-:W-:-:S04]  /*39f0*/  F2FP.BF16.PACK_AB R9, RZ, R8 ;  /* 0x00000008ff09723e */ /* 0x000fc800000010ff */
[----:B------:R-:W-:Y:S02]  /*3a00*/  PRMT R38, R9, 0x7610, R38 ;  /* 0x0000761009267816 */ /* 0x000fe40000000026 */
.L_x_13978:
[----:B------:R-:W-:Y:S01]  /*3a10*/  PRMT R9, RZ, 0x7610, R10 ;  /* 0x00007610ff097816 */ /* 0x000fe2000000000a */
[----:B------:R-:W-:Y:S05]  /*3a20*/  @P3 BRA `(.L_x_13979) ;  /* 0x0000008000003947 */ /* 0x000fea0003800000 */
[----:B------:R-:W-:-:S04]  /*3a30*/  ISETP.NE.U32.AND P4, PT, RZ, c[0x0][0x180], PT ;  /* 0x00006000ff007a0c */ /* 0x000fc80003f85070 */
[----:B------:R-:W-:-:S13]  /*3a40*/  ISETP.NE.AND.EX P4, PT, RZ, c[0x0][0x184], PT, P4 ;  /* 0x00006100ff007a0c */ /* 0x000fda0003f85340 */
[----:B------:R-:W-:Y:S05]  /*3a50*/  @P4 BRA `(.L_x_13980) ;  /* 0x0000002000004947 */ /* 0x000fea0003800000 */
[----:B------:R-:W-:Y:S05]  /*3a60*/  @P0 BRA `(.L_x_13981) ;  /* 0x0000008000000947 */ /* 0x000fea0003800000 */
[----:B------:R-:W-:Y:S05]  /*3a70*/  BRA `(.L_x_13982) ;  /* 0x0000009000007947 */ /* 0x000fea0003800000 */
.L_x_13980:
[----:B-----5:R-:W-:-:S05]  /*3a80*/  PRMT R10, RZ, 0x7610, R42 ;  /* 0x00007610ff0a7816 */ /* 0x020fca000000002a */
[----:B------:R-:W-:Y:S01]  /*3a90*/  FADD.FTZ R9, R10, R9 ;  /* 0x000000090a097221 */ /* 0x000fe20000010000 */
[----:B------:R-:W-:Y:S05]  /*3aa0*/  BRA `(.L_x_13981) ;  /* 0x0000004000007947 */ /* 0x000fea0003800000 */
.L_x_13979:
[----:B-----5:R-:W-:-:S05]  /*3ab0*/  PRMT R10, RZ, 0x7610, R46 ;  /* 0x00007610ff0a7816 */ /* 0x020fca000000002e */
[----:B------:R-:W-:Y:S01]  /*3ac0*/  FADD.FTZ R9, R10, R9 ;  /* 0x000000090a097221 */ /* 0x000fe20000010000 */
[----:B------:R-:W-:-:S05]  /*3ad0*/  @P2 PRMT R10, RZ, 0x7610, R42 ;  /* 0x00007610ff0a2816 */ /* 0x000fca000000002a */
[----:B------:R-:W-:-:S05]  /*3ae0*/  @P2 FADD.FTZ R9, R10, R9 ;  /* 0x000000090a092221 */ /* 0x000fca0000010000 */
.L_x_13981:
[----:B------:R-:W-:-:S04]  /*3af0*/  F2FP.BF16.PACK_AB R10, RZ, R9 ;  /* 0x00000009ff0a723e */ /* 0x000fc800000010ff */
[----:B------:R-:W-:Y:S02]  /*3b00*/  PRMT R38, R38, 0x5410, R10 ;  /* 0x0000541026267816 */ /* 0x000fe4000000000a */
.L_x_13982:
[----:B------:R-:W-:Y:S01]  /*3b10*/  PRMT R10, RZ, 0x5410, R11 ;  /* 0x00005410ff0a7816 */ /* 0x000fe2000000000b */
[----:B------:R-:W-:Y:S05]  /*3b20*/  @P3 BRA `(.L_x_13983) ;  /* 0x0000008000003947 */ /* 0x000fea0003800000 */
[----:B------:R-:W-:-:S04]  /*3b30*/  ISETP.NE.U32.AND P4, PT, RZ, c[0x0][0x180], PT ;  /* 0x00006000ff007a0c */ /* 0x000fc80003f85070 */
[----:B------:R-:W-:-:S13]  /*3b40*/  ISETP.NE.AND.EX P4, PT, RZ, c[0x0][0x184], PT, P4 ;  /* 0x00006100ff007a0c */ /* 0x000fda0003f85340 */
[----:B------:R-:W-:Y:S05]  /*3b50*/  @P4 BRA `(.L_x_13984) ;  /* 0x0000002000004947 */ /* 0x000fea0003800000 */
[----:B------:R-:W-:Y:S05]  /*3b60*/  @P0 BRA `(.L_x_13985) ;  /* 0x0000008000000947 */ /* 0x000fea0003800000 */
[----:B------:R-:W-:Y:S05]  /*3b70*/  BRA `(.L_x_13986) ;  /* 0x0000009000007947 */ /* 0x000fea0003800000 */
.L_x_13984:
[----:B-----5:R-:W-:-:S05]  /*3b80*/  PRMT R12, RZ, 0x5410, R43 ;  /* 0x00005410ff0c7816 */ /* 0x020fca000000002b */
[----:B------:R-:W-:Y:S01]  /*3b90*/  FADD.FTZ R10, R12, R10 ;  /* 0x0000000a0c0a7221 */ /* 0x000fe20000010000 */
[----:B------:R-:W-:Y:S05]  /*3ba0*/  BRA `(.L_x_13985) ;  /* 0x0000004000007947 */ /* 0x000fea0003800000 */
.L_x_13983:
[----:B-----5:R-:W-:-:S05]  /*3bb0*/  PRMT R12, RZ, 0x5410, R47 ;  /* 0x00005410ff0c7816 */ /* 0x020fca000000002f */
[----:B------:R-:W-:Y:S01]  /*3bc0*/  FADD.FTZ R10, R12, R10 ;  /* 0x0000000a0c0a7221 */ /* 0x000fe20000010000 */
[----:B------:R-:W-:-:S05]  /*3bd0*/  @P2 PRMT R12, RZ, 0x5410, R43 ;  /* 0x00005410ff0c2816 */ /* 0x000fca000000002b */
[----:B------:R-:W-:-:S05]  /*3be0*/  @P2 FADD.FTZ R10, R12, R10 ;  /* 0x0000000a0c0a2221 */ /* 0x000fca0000010000 */
.L_x_13985:
[----:B------:R-:W-:-:S04]  /*3bf0*/  F2FP.BF16.PACK_AB R12, RZ, R10 ;  /* 0x0000000aff0c723e */ /* 0x000fc800000010ff */
[----:B------:R-:W-:Y:S02]  /*3c00*/  PRMT R39, R12, 0x7610, R39 ;  /* 0x000076100c277816 */ /* 0x000fe40000000027 */
.L_x_13986:
[----:B------:R-:W-:Y:S01]  /*3c10*/  PRMT R11, RZ, 0x7610, R11 ;  /* 0x00007610ff0b7816 */ /* 0x000fe2000000000b */
[----:B------:R-:W-:Y:S05]  /*3c20*/  @P3 BRA `(.L_x_13987) ;  /* 0x0000008000003947 */ /* 0x000fea0003800000 */
[----:B------:R-:W-:-:S04]  /*3c30*/  ISETP.NE.U32.AND P4, PT, RZ, c[0x0][0x180], PT ;  /* 0x00006000ff007a0c */ /* 0x000fc80003f85070 */
[----:B------:R-:W-:-:S13]  /*3c40*/  ISETP.NE.AND.EX P4, PT, RZ, c[0x0][0x184], PT, P4 ;  /* 0x00006100ff007a0c */ /* 0x000fda0003f85340 */
[----:B------:R-:W-:Y:S05]  /*3c50*/  @P4 BRA `(.L_x_13988) ;  /* 0x0000002000004947 */ /* 0x000fea0003800000 */
[----:B------:R-:W-:Y:S05]  /*3c60*/  @P0 BRA `(.L_x_13989) ;  /* 0x0000008000000947 */ /* 0x000fea0003800000 */
[----:B------:R-:W-:Y:S05]  /*3c70*/  BRA `(.L_x_13990) ;  /* 0x0000009000007947 */ /* 0x000fea0003800000 */
.L_x_13988:
[----:B-----5:R-:W-:-:S05]  /*3c80*/  PRMT R12, RZ, 0x7610, R43 ;  /* 0x00007610ff0c7816 */ /* 0x020fca000000002b */
[----:B------:R-:W-:Y:S01]  /*3c90*/  FADD.FTZ R11, R12, R11 ;  /* 0x0000000b0c0b7221 */ /* 0x000fe20000010000 */
[----:B------:R-:W-:Y:S05]  /*3ca0*/  BRA `(.L_x_13989) ;  /* 0x0000004000007947 */ /* 0x000fea0003800000 */
.L_x_13987:
[----:B-----5:R-:W-:-:S05]  /*3cb0*/  PRMT R12, RZ, 0x7610, R47 ;  /* 0x00007610ff0c7816 */ /* 0x020fca000000002f */
[----:B------:R-:W-:Y:S01]  /*3cc0*/  FADD.FTZ R11, R12, R11 ;  /* 0x0000000b0c0b7221 */ /* 0x000fe20000010000 */
[----:B------:R-:W-:-:S05]  /*3cd0*/  @P2 PRMT R12, RZ, 0x7610, R43 ;  /* 0x00007610ff0c2816 */ /* 0x000fca000000002b */
[----:B------:R-:W-:-:S05]  /*3ce0*/  @P2 FADD.FTZ R11, R12, R11 ;  /* 0x0000000b0c0b2221 */ /* 0x000fca0000010000 */
.L_x_13989:
[----:B------:R-:W-:-:S04]  /*3cf0*/  F2FP.BF16.PACK_AB R12, RZ, R11 ;  /* 0x0000000bff0c723e */ /* 0x000fc800000010ff */
[----:B------:R-:W-:Y:S02]  /*3d00*/  PRMT R39, R39, 0x5410, R12 ;  /* 0x0000541027277816 */ /* 0x000fe4000000000c */
.L_x_13990:
[----:B------:R-:W-:-:S05]  /*3d10*/  @P0 IMAD.WIDE.U32 R12, R3, R128, c[0x0][0x188] ;  /* 0x00006200030c0625 */ /* 0x000fca00078e0080 */
[----:B------:R0:W-:Y:S02]  /*3d20*/  @P0 STG.E.128 [R12.64], R36 ;  /* 0x000000240c000986 */ /* 0x0001e4000c101d04 */
[----:B0-----:R-:W-:-:S05]  /*3d30*/  IADD3 R12, R98, 0x80, RZ ;  /* 0x00000080620c7810 */ /* 0x001fca0007ffe0ff */
[----:B------:R-:W-:-:S05]  /*3d40*/  @P1 IMAD.WIDE.U32 R14, R12, R128, c[0x0][0x178] ;  /* 0x00005e000c0e1625 */ /* 0x000fca00078e0080 */
        /* <DEDUP_REMOVED lines=12> */
.L_x_13992:
[----:B-----5:R-:W-:-:S05]  /*3e10*/  PRMT R14, RZ, 0x5410, R40 ;  /* 0x00005410ff0e7816 */ /* 0x020fca0000000028 */
[----:B------:R-:W-:Y:S01]  /*3e20*/  FADD.FTZ R13, R14, R13 ;  /* 0x0000000d0e0d7221 */ /* 0x000fe20000010000 */
[----:B------:R-:W-:Y:S05]  /*3e30*/  BRA `(.L_x_13993) ;  /* 0x0000004000007947 */ /* 0x000fea0003800000 */
.L_x_13991:
[----:B-----5:R-:W-:-:S05]  /*3e40*/  PRMT R14, RZ, 0x5410, R44 ;  /* 0x00005410ff0e7816 */ /* 0x020fca000000002c */
[----:B------:R-:W-:Y:S01]  /*3e50*/  FADD.FTZ R13, R14, R13 ;  /* 0x0000000d0e0d7221 */ /* 0x000fe20000010000 */
[----:B------:R-:W-:-:S05]  /*3e60*/  @P2 PRMT R14, RZ, 0x5410, R40 ;  /* 0x00005410ff0e2816 */ /* 0x000fca0000000028 */
[----:B------:R-:W-:-:S05]  /*3e70*/  @P2 FADD.FTZ R13, R14, R13 ;  /* 0x0000000d0e0d2221 */ /* 0x000fca0000010000 */
.L_x_13993:
[----:B------:R-:W-:-:S04]  /*3e80*/  F2FP.BF16.PACK_AB R14, RZ, R13 ;  /* 0x0000000dff0e723e */ /* 0x000fc800000010ff */
[----:B------:R-:W-:Y:S02]  /*3e90*/  PRMT R36, R14, 0x7610, R36 ;  /* 0x000076100e247816 */ /* 0x000fe40000000024 */
.L_x_13994:
[----:B------:R-:W-:Y:S01]  /*3ea0*/  PRMT R14, RZ, 0x7610, R20 ;  /* 0x00007610ff0e7816 */ /* 0x000fe20000000014 */
[----:B------:R-:W-:Y:S05]  /*3eb0*/  @P3 BRA `(.L_x_13995) ;  /* 0x0000008000003947 */ /* 0x000fea0003800000 */
[----:B------:R-:W-:-:S04]  /*3ec0*/  ISETP.NE.U32.AND P4, PT, RZ, c[0x0][0x180], PT ;  /* 0x00006000ff007a0c */ /* 0x000fc80003f85070 */
[----:B------:R-:W-:-:S13]  /*3ed0*/  ISETP.NE.AND.EX P4, PT, RZ, c[0x0][0x184], PT, P4 ;  /* 0x00006100ff007a0c */ /* 0x000fda0003f85340 */
[----:B------:R-:W-:Y:S05]  /*3ee0*/  @P4 BRA `(.L_x_13996) ;  /* 0x0000002000004947 */ /* 0x000fea0003800000 */
[----:B------:R-:W-:Y:S05]  /*3ef0*/  @P0 BRA `(.L_x_13997) ;  /* 0x0000008000000947 */ /* 0x000fea0003800000 */
[----:B------:R-:W-:Y:S05]  /*3f00*/  BRA `(.L_x_13998) ;  /* 0x0000009000007947 */ /* 0x000fea0003800000 */
.L_x_13996:
[----:B-----5:R-:W-:-:S05]  /*3f10*/  PRMT R15, RZ, 0x7610, R40 ;  /* 0x00007610ff0f7816 */ /* 0x020fca0000000028 */
[----:B------:R-:W-:Y:S01]  /*3f20*/  FADD.FTZ R14, R15, R14 ;  /* 0x0000000e0f0e7221 */ /* 0x000fe20000010000 */
[----:B------:R-:W-:Y:S05]  /*3f30*/  BRA `(.L_x_13997) ;  /* 0x0000004000007947 */ /* 0x000fea0003800000 */
.L_x_13995:
[----:B-----5:R-:W-:-:S05]  /*3f40*/  PRMT R15, RZ, 0x7610, R44 ;  /* 0x00007610ff0f7816 */ /* 0x020fca000000002c */
[----:B------:R-:W-:Y:S01]  /*3f50*/  FADD.FTZ R14, R15, R14 ;  /* 0x0000000e0f0e7221 */ /* 0x000fe20000010000 */
[----:B------:R-:W-:-:S05]  /*3f60*/  @P2 PRMT R15, RZ, 0x7610, R40 ;  /* 0x00007610ff0f2816 */ /* 0x000fca0000000028 */
[----:B------:R-:W-:-:S05]  /*3f70*/  @P2 FADD.FTZ R14, R15, R14 ;  /* 0x0000000e0f0e2221 */ /* 0x000fca0000010000 */
.L_x_13997:
[----:B------:R-:W-:-:S04]  /*3f80*/  F2FP.BF16.PACK_AB R15, RZ, R14 ;  /* 0x0000000eff0f723e */ /* 0x000fc800000010ff */
[----:B------:R-:W-:Y:S02]  /*3f90*/  PRMT R36, R36, 0x5410, R15 ;  /* 0x0000541024247816 */ /* 0x000fe4000000000f */
.L_x_13998:
[----:B------:R-:W-:Y:S01]  /*3fa0*/  PRMT R15, RZ, 0x5410, R21 ;  /* 0x00005410ff0f7816 */ /* 0x000fe20000000015 */
[----:B------:R-:W-:Y:S05]  /*3fb0*/  @P3 BRA `(.L_x_13999) ;  /* 0x0000008000003947 */ /* 0x000fea0003800000 */
[----:B------:R-:W-:-:S04]  /*3fc0*/  ISETP.NE.U32.AND P4, PT, RZ, c[0x0][0x180], PT ;  /* 0x00006000ff007a0c */ /* 0x000fc80003f85070 */
[----:B------:R-:W-:-:S13]  /*3fd0*/  ISETP.NE.AND.EX P4, PT, RZ, c[0x0][0x184], PT, P4 ;  /* 0x00006100ff007a0c */ /* 0x000fda0003f85340 */
[----:B------:R-:W-:Y:S05]  /*3fe0*/  @P4 BRA `(.L_x_14000) ;  /* 0x0000002000004947 */ /* 0x000fea0003800000 */
[----:B------:R-:W-:Y:S05]  /*3ff0*/  @P0 BRA `(.L_x_14001) ;  /* 0x0000008000000947 */ /* 0x000fea0003800000 */
[----:B------:R-:W-:Y:S05]  /*4000*/  BRA `(.L_x_14002) ;  /* 0x0000009000007947 */ /* 0x000fea0003800000 */
.L_x_14000:
[----:B-----5:R-:W-:-:S05]  /*4010*/  PRMT R16, RZ, 0x5410, R41 ;  /* 0x00005410ff107816 */ /* 0x020fca0000000029 */
[----:B------:R-:W-:Y:S01]  /*4020*/  FADD.FTZ R15, R16, R15 ;  /* 0x0000000f100f7221 */ /* 0x000fe20000010000 */
[----:B------:R-:W-:Y:S05]  /*4030*/  BRA `(.L_x_14001) ;  /* 0x0000004000007947 */ /* 0x000fea0003800000 */
.L_x_13999:
[----:B-----5:R-:W-:-:S05]  /*4040*/  PRMT R16, RZ, 0x5410, R45 ;  /* 0x00005410ff107816 */ /* 0x020fca000000002d */
[----:B------:R-:W-:Y:S01]  /*4050*/  FADD.FTZ R15, R16, R15 ;  /* 0x0000000f100f7221 */ /* 0x000fe20000010000 */
[----:B------:R-:W-:-:S05]  /*4060*/  @P2 PRMT R16, RZ, 0x5410, R41 ;  /* 0x00005410ff102816 */ /* 0x000fca0000000029 */
[----:B------:R-:W-:-:S05]  /*4070*/  @P2 FADD.FTZ R15, R16, R15 ;  /* 0x0000000f100f2221 */ /* 0x000fca0000010000 */
.L_x_14001:
[----:B------:R-:W-:-:S04]  /*4080*/  F2FP.BF16.PACK_AB R16, RZ, R15 ;  /* 0x0000000fff10723e */ /* 0x000fc800000010ff */
[----:B------:R-:W-:Y:S02]  /*4090*/  PRMT R37, R16, 0x7610, R37 ;  /* 0x0000761010257816 */ /* 0x000fe40000000025 */
.L_x_14002:
[----:B------:R-:W-:Y:S01]  /*40a0*/  PRMT R16, RZ, 0x7610, R21 ;  /* 0x00007610ff107816 */ /* 0x000fe20000000015 */
[----:B------:R-:W-:Y:S05]  /*40b0*/  @P3 BRA `(.L_x_14003) ;  /* 0x0000008000003947 */ /* 0x000fea0003800000 */
[----:B------:R-:W-:-:S04]  /*40c0*/  ISETP.NE.U32.AND P4, PT, RZ, c[0x0][0x180], PT ;  /* 0x00006000ff007a0c */ /* 0x000fc80003f85070 */
[----:B------:R-:W-:-:S13]  /*40d0*/  ISETP.NE.AND.EX P4, PT, RZ, c[0x0][0x184], PT, P4 ;  /* 0x00006100ff007a0c */ /* 0x000fda0003f85340 */
[----:B------:R-:W-:Y:S05]  /*40e0*/  @P4 BRA `(.L_x_14004) ;  /* 0x0000002000004947 */ /* 0x000fea0003800000 */
[----:B------:R-:W-:Y:S05]  /*40f0*/  @P0 BRA `(.L_x_14005) ;  /* 0x0000008000000947 */ /* 0x000fea0003800000 */
[----:B------:R-:W-:Y:S05]  /*4100*/  BRA `(.L_x_14006) ;  /* 0x0000009000007947 */ /* 0x000fea0003800000 */
.L_x_14004:
[----:B-----5:R-:W-:-:S05]  /*4110*/  PRMT R17, RZ, 0x7610, R41 ;  /* 0x00007610ff117816 */ /* 0x020fca0000000029 */
[----:B------:R-:W-:Y:S01]  /*4120*/  FADD.FTZ R16, R17, R16 ;  /* 0x0000001011107221 */ /* 0x000fe20000010000 */
[----:B------:R-:W-:Y:S05]  /*4130*/  BRA `(.L_x_14005) ;  /* 0x0000004000007947 */ /* 0x000fea0003800000 */
.L_x_14003:
[----:B-----5:R-:W-:-:S05]  /*4140*/  PRMT R17, RZ, 0x7610, R45 ;  /* 0x00007610ff117816 */ /* 0x020fca000000002d */
[----:B------:R-:W-:Y:S01]  /*4150*/  FADD.FTZ R16, R17, R16 ;  /* 0x0000001011107221 */ /* 0x000fe20000010000 */
[----:B------:R-:W-:-:S05]  /*4160*/  @P2 PRMT R17, RZ, 0x7610, R41 ;  /* 0x00007610ff112816 */ /* 0x000fca0000000029 */
[----:B------:R-:W-:-:S05]  /*4170*/  @P2 FADD.FTZ R16, R17, R16 ;  /* 0x0000001011102221 */ /* 0x000fca0000010000 */
.L_x_14005:
[----:B------:R-:W-:-:S04]  /*4180*/  F2FP.BF16.PACK_AB R17, RZ, R16 ;  /* 0x00000010ff11723e */ /* 0x000fc800000010ff */
[----:B------:R-:W-:Y:S02]  /*4190*/  PRMT R37, R37, 0x5410, R17 ;  /* 0x0000541025257816 */ /* 0x000fe40000000011 */
.L_x_14006:
[----:B------:R-:W-:Y:S01]  /*41a0*/  PRMT R17, RZ, 0x5410, R22 ;  /* 0x00005410ff117816 */ /* 0x000fe20000000016 */
[----:B------:R-:W-:Y:S05]  /*41b0*/  @P3 BRA `(.L_x_14007) ;  /* 0x0000008000003947 */ /* 0x000fea0003800000 */
[----:B------:R-:W-:-:S04]  /*41c0*/  ISETP.NE.U32.AND P4, PT, RZ, c[0x0][0x180], PT ;  /* 0x00006000ff007a0c */ /* 0x000fc80003f85070 */
[----:B------:R-:W-:-:S13]  /*41d0*/  ISETP.NE.AND.EX P4, PT, RZ, c[0x0][0x184], PT, P4 ;  /* 0x00006100ff007a0c */ /* 0x000fda0003f85340 */
[----:B------:R-:W-:Y:S05]  /*41e0*/  @P4 BRA `(.L_x_14008) ;  /* 0x0000002000004947 */ /* 0x000fea0003800000 */
[----:B------:R-:W-:Y:S05]  /*41f0*/  @P0 BRA `(.L_x_14009) ;  /* 0x0000008000000947 */ /* 0x000fea0003800000 */
[----:B------:R-:W-:Y:S05]  /*4200*/  BRA `(.L_x_14010) ;  /* 0x0000009000007947 */ /* 0x000fea0003800000 */
.L_x_14008:
[----:B-----5:R-:W-:-:S05]  /*4210*/  PRMT R18, RZ, 0x5410, R42 ;  /* 0x00005410ff127816 */ /* 0x020fca000000002a */
[----:B------:R-:W-:Y:S01]  /*4220*/  FADD.FTZ R17, R18, R17 ;  /* 0x0000001112117221 */ /* 0x000fe20000010000 */
[----:B------:R-:W-:Y:S05]  /*4230*/  BRA `(.L_x_14009) ;  /* 0x0000004000007947 */ /* 0x000fea0003800000 */
.L_x_14007:
[----:B-----5:R-:W-:-:S05]  /*4240*/  PRMT R18, RZ, 0x5410, R46 ;  /* 0x00005410ff127816 */ /* 0x020fca000000002e */
[----:B------:R-:W-:Y:S01]  /*4250*/  FADD.FTZ R17, R18, R17 ;  /* 0x0000001112117221 */ /* 0x000fe20000010000 */
[----:B------:R-:W-:-:S05]  /*4260*/  @P2 PRMT R18, RZ, 0x5410, R42 ;  /* 0x00005410ff122816 */ /* 0x000fca000000002a */
[----:B------:R-:W-:-:S05]  /*4270*/  @P2 FADD.FTZ R17, R18, R17 ;  /* 0x0000001112112221 */ /* 0x000fca0000010000 */
.L_x_14009:
[----:B------:R-:W-:-:S04]  /*4280*/  F2FP.BF16.PACK_AB R18, RZ, R17 ;  /* 0x00000011ff12723e */ /* 0x000fc800000010ff */
[----:B------:R-:W-:Y:S02]  /*4290*/  PRMT R38, R18, 0x7610, R38 ;  /* 0x0000761012267816 */ /* 0x000fe40000000026 */
.L_x_14010:
[----:B------:R-:W-:Y:S01]  /*42a0*/  PRMT R18, RZ, 0x7610, R22 ;  /* 0x00007610ff127816 */ /* 0x000fe20000000016 */
[----:B------:R-:W-:Y:S05]  /*42b0*/  @P3 BRA `(.L_x_14011) ;  /* 0x0000008000003947 */ /* 0x000fea0003800000 */
[----:B------:R-:W-:-:S04]  /*42c0*/  ISETP.NE.U32.AND P4, PT, RZ, c[0x0][0x180], PT ;  /* 0x00006000ff007a0c */ /* 0x000fc80003f85070 */
[----:B------:R-:W-:-:S13]  /*42d0*/  ISETP.NE.AND.EX P4, PT, RZ, c[0x0][0x184], PT, P4 ;  /* 0x00006100ff007a0c */ /* 0x000fda0003f85340 */
[----:B------:R-:W-:Y:S05]  /*42e0*/  @P4 BRA `(.L_x_14012) ;  /* 0x0000002000004947 */ /* 0x000fea0003800000 */
[----:B------:R-:W-:Y:S05]  /*42f0*/  @P0 BRA `(.L_x_14013) ;  /* 0x0000008000000947 */ /* 0x000fea0003800000 */
[----:B------:R-:W-:Y:S05]  /*4300*/  BRA `(.L_x_14014) ;  /* 0x0000009000007947 */ /* 0x000fea0003800000 */
.L_x_14012:
[----:B-----5:R-:W-:-:S05]  /*4310*/  PRMT R19, RZ, 0x7610, R42 ;  /* 0x00007610ff137816 */ /* 0x020fca000000002a */
[----:B------:R-:W-:Y:S01]  /*4320*/  FADD.FTZ R18, R19, R18 ;  /* 0x0000001213127221 */ /* 0x000fe20000010000 */
[----:B------:R-:W-:Y:S05]  /*4330*/  BRA `(.L_x_14013) ;  /* 0x0000004000007947 */ /* 0x000fea0003800000 */
.L_x_14011:
[----:B-----5:R-:W-:-:S05]  /*4340*/  PRMT R19, RZ, 0x7610, R46 ;  /* 0x00007610ff137816 */ /* 0x020fca000000002e */
[----:B------:R-:W-:Y:S01]  /*4350*/  FADD.FTZ R18, R19, R18 ;  /* 0x0000001213127221 */ /* 0x000fe20000010000 */
[----:B------:R-:W-:-:S05]  /*4360*/  @P2 PRMT R19, RZ, 0x7610, R42 ;  /* 0x00007610ff132816 */ /* 0x000fca000000002a */
[----:B------:R-:W-:-:S05]  /*4370*/  @P2 FADD.FTZ R18, R19, R18 ;  /* 0x0000001213122221 */ /* 0x000fca0000010000 */
.L_x_14013:
[----:B------:R-:W-:-:S04]  /*4380*/  F2FP.BF16.PACK_AB R19, RZ, R18 ;  /* 0x00000012ff13723e */ /* 0x000fc800000010ff */
[----:B------:R-:W-:Y:S02]  /*4390*/  PRMT R38, R38, 0x5410, R19 ;  /* 0x0000541026267816 */ /* 0x000fe40000000013 */
.L_x_14014:
[----:B------:R-:W-:Y:S01]  /*43a0*/  PRMT R19, RZ, 0x5410, R23 ;  /* 0x00005410ff137816 */ /* 0x000fe20000000017 */
[----:B------:R-:W-:Y:S05]  /*43b0*/  @P3 BRA `(.L_x_14015) ;  /* 0x0000008000003947 */ /* 0x000fea0003800000 */
[----:B------:R-:W-:-:S04]  /*43c0*/  ISETP.NE.U32.AND P4, PT, RZ, c[0x0][0x180], PT ;  /* 0x00006000ff007a0c */ /* 0x000fc80003f85070 */
[----:B------:R-:W-:-:S13]  /*43d0*/  ISETP.NE.AND.EX P4, PT, RZ, c[0x0][0x184], PT, P4 ;  /* 0x00006100ff007a0c */ /* 0x000fda0003f85340 */
[----:B------:R-:W-:Y:S05]  /*43e0*/  @P4 BRA `(.L_x_14016) ;  /* 0x0000002000004947 */ /* 0x000fea0003800000 */
[----:B------:R-:W-:Y:S05]  /*43f0*/  @P0 BRA `(.L_x_14017) ;  /* 0x0000008000000947 */ /* 0x000fea0003800000 */
[----:B------:R-:W-:Y:S05]  /*4400*/  BRA `(.L_x_14018) ;  /* 0x0000009000007947 */ /* 0x000fea0003800000 */
.L_x_14016:
[----:B-----5:R-:W-:-:S05]  /*4410*/  PRMT R20, RZ, 0x5410, R43 ;  /* 0x00005410ff147816 */ /* 0x020fca000000002b */
[----:B------:R-:W-:Y:S01]  /*4420*/  FADD.FTZ R19, R20, R19 ;  /* 0x0000001314137221 */ /* 0x000fe20000010000 */
[----:B------:R-:W-:Y:S05]  /*4430*/  BRA `(.L_x_14017) ;  /* 0x0000004000007947 */ /* 0x000fea0003800000 */
.L_x_14015:
[----:B-----5:R-:W-:-:S05]  /*4440*/  PRMT R20, RZ, 0x5410, R47 ;  /* 0x00005410ff147816 */ /* 0x020fca000000002f */
[----:B------:R-:W-:Y:S01]  /*4450*/  FADD.FTZ R19, R20, R19 ;  /* 0x0000001314137221 */ /* 0x000fe20000010000 */
[----:B------:R-:W-:-:S05]  /*4460*/  @P2 PRMT R20, RZ, 0x5410, R43 ;  /* 0x00005410ff142816 */ /* 0x000fca000000002b */
[----:B------:R-:W-:-:S05]  /*4470*/  @P2 FADD.FTZ R19, R20, R19 ;  /* 0x0000001314132221 */ /* 0x000fca0000010000 */
.L_x_14017:
[----:B------:R-:W-:-:S04]  /*4480*/  F2FP.BF16.PACK_AB R20, RZ, R19 ;  /* 0x00000013ff14723e */ /* 0x000fc800000010ff */
[----:B------:R-:W-:Y:S02]  /*4490*/  PRMT R39, R20, 0x7610, R39 ;  /* 0x0000761014277816 */ /* 0x000fe40000000027 */
.L_x_14018:
[----:B------:R-:W-:Y:S01]  /*44a0*/  PRMT R20, RZ, 0x7610, R23 ;  /* 0x00007610ff147816 */ /* 0x000fe20000000017 */
[----:B------:R-:W-:Y:S05]  /*44b0*/  @P3 BRA `(.L_x_14019) ;  /* 0x0000008000003947 */ /* 0x000fea0003800000 */
[----:B------:R-:W-:-:S04]  /*44c0*/  ISETP.NE.U32.AND P4, PT, RZ, c[0x0][0x180], PT ;  /* 0x00006000ff007a0c */ /* 0x000fc80003f85070 */
[----:B------:R-:W-:-:S13]  /*44d0*/  ISETP.NE.AND.EX P4, PT, RZ, c[0x0][0x184], PT, P4 ;  /* 0x00006100ff007a0c */ /* 0x000fda0003f85340 */
[----:B------:R-:W-:Y:S05]  /*44e0*/  @P4 BRA `(.L_x_14020) ;  /* 0x0000002000004947 */ /* 0x000fea0003800000 */
[----:B------:R-:W-:Y:S05]  /*44f0*/  @P0 BRA `(.L_x_14021) ;  /* 0x0000008000000947 */ /* 0x000fea0003800000 */
[----:B------:R-:W-:Y:S05]  /*4500*/  BRA `(.L_x_14022) ;  /* 0x0000009000007947 */ /* 0x000fea0003800000 */
.L_x_14020:
[----:B-----5:R-:W-:-:S05]  /*4510*/  PRMT R21, RZ, 0x7610, R43 ;  /* 0x00007610ff157816 */ /* 0x020fca000000002b */
[----:B------:R-:W-:Y:S01]  /*4520*/  FADD.FTZ R20, R21, R20 ;  /* 0x0000001415147221 */ /* 0x000fe20000010000 */
[----:B------:R-:W-:Y:S05]  /*4530*/  BRA `(.L_x_14021) ;  /* 0x0000004000007947 */ /* 0x000fea0003800000 */
.L_x_14019:
[----:B-----5:R-:W-:-:S05]  /*4540*/  PRMT R21, RZ, 0x7610, R47 ;  /* 0x00007610ff157816 */ /* 0x020fca000000002f */
[----:B------:R-:W-:Y:S01]  /*4550*/  FADD.FTZ R20, R21, R20 ;  /* 0x0000001415147221 */ /* 0x000fe20000010000 */
[----:B------:R-:W-:-:S05]  /*4560*/  @P2 PRMT R21, RZ, 0x7610, R43 ;  /* 0x00007610ff152816 */ /* 0x000fca000000002b */
[----:B------:R-:W-:-:S05]  /*4570*/  @P2 FADD.FTZ R20, R21, R20 ;  /* 0x0000001415142221 */ /* 0x000fca0000010000 */
.L_x_14021:
[----:B------:R-:W-:-:S04]  /*4580*/  F2FP.BF16.PACK_AB R21, RZ, R20 ;  /* 0x00000014ff15723e */ /* 0x000fc800000010ff */
[----:B------:R-:W-:Y:S02]  /*4590*/  PRMT R39, R39, 0x5410, R21 ;  /* 0x0000541027277816 */ /* 0x000fe40000000015 */
.L_x_14022:
        /* <DEDUP_REMOVED lines=16> */
.L_x_14024:
[----:B-----5:R-:W-:-:S05]  /*46a0*/  PRMT R23, RZ, 0x5410, R40 ;  /* 0x00005410ff177816 */ /* 0x020fca0000000028 */
[----:B------:R-:W-:Y:S01]  /*46b0*/  FADD.FTZ R22, R23, R22 ;  /* 0x0000001617167221 */ /* 0x000fe20000010000 */
[----:B------:R-:W-:Y:S05]  /*46c0*/  BRA `(.L_x_14025) ;  /* 0x0000004000007947 */ /* 0x000fea0003800000 */
.L_x_14023:
[----:B-----5:R-:W-:-:S05]  /*46d0*/  PRMT R23, RZ, 0x5410, R44 ;  /* 0x00005410ff177816 */ /* 0x020fca000000002c */
[----:B------:R-:W-:Y:S01]  /*46e0*/  FADD.FTZ R22, R23, R22 ;  /* 0x0000001617167221 */ /* 0x000fe20000010000 */
[----:B------:R-:W-:-:S05]  /*46f0*/  @P2 PRMT R23, RZ, 0x5410, R40 ;  /* 0x00005410ff172816 */ /* 0x000fca0000000028 */
[----:B------:R-:W-:-:S05]  /*4700*/  @P2 FADD.FTZ R22, R23, R22 ;  /* 0x0000001617162221 */ /* 0x000fca0000010000 */
.L_x_14025:
[----:B------:R-:W-:-:S04]  /*4710*/  F2FP.BF16.PACK_AB R23, RZ, R22 ;  /* 0x00000016ff17723e */ /* 0x000fc800000010ff */
[----:B------:R-:W-:Y:S02]  /*4720*/  PRMT R36, R23, 0x7610, R36 ;  /* 0x0000761017247816 */ /* 0x000fe40000000024 */
.L_x_14026:
[----:B------:R-:W-:Y:S01]  /*4730*/  PRMT R23, RZ, 0x7610, R28 ;  /* 0x00007610ff177816 */ /* 0x000fe2000000001c */
[----:B------:R-:W-:Y:S05]  /*4740*/  @P3 BRA `(.L_x_14027) ;  /* 0x0000008000003947 */ /* 0x000fea0003800000 */
[----:B------:R-:W-:-:S04]  /*4750*/  ISETP.NE.U32.AND P4, PT, RZ, c[0x0][0x180], PT ;  /* 0x00006000ff007a0c */ /* 0x000fc80003f85070 */
[----:B------:R-:W-:-:S13]  /*4760*/  ISETP.NE.AND.EX P4, PT, RZ, c[0x0][0x184], PT, P4 ;  /* 0x00006100ff007a0c */ /* 0x000fda0003f85340 */
[----:B------:R-:W-:Y:S05]  /*4770*/  @P4 BRA `(.L_x_14028) ;  /* 0x0000002000004947 */ /* 0x000fea0003800000 */
[----:B------:R-:W-:Y:S05]  /*4780*/  @P0 BRA `(.L_x_14029) ;  /* 0x0000008000000947 */ /* 0x000fea0003800000 */
[----:B------:R-:W-:Y:S05]  /*4790*/  BRA `(.L_x_14030) ;  /* 0x0000009000007947 */ /* 0x000fea0003800000 */
.L_x_14028:
[----:B-----5:R-:W-:-:S05]  /*47a0*/  PRMT R24, RZ, 0x7610, R40 ;  /* 0x00007610ff187816 */ /* 0x020fca0000000028 */
[----:B------:R-:W-:Y:S01]  /*47b0*/  FADD.FTZ R23, R24, R23 ;  /* 0x0000001718177221 */ /* 0x000fe20000010000 */
[----:B------:R-:W-:Y:S05]  /*47c0*/  BRA `(.L_x_14029) ;  /* 0x0000004000007947 */ /* 0x000fea0003800000 */
.L_x_14027:
[----:B-----5:R-:W-:-:S05]  /*47d0*/  PRMT R24, RZ, 0x7610, R44 ;  /* 0x00007610ff187816 */ /* 0x020fca000000002c */
[----:B------:R-:W-:Y:S01]  /*47e0*/  FADD.FTZ R23, R24, R23 ;  /* 0x0000001718177221 */ /* 0x000fe20000010000 */
[----:B------:R-:W-:-:S05]  /*47f0*/  @P2 PRMT R24, RZ, 0x7610, R40 ;  /* 0x00007610ff182816 */ /* 0x000fca0000000028 */
[----:B------:R-:W-:-:S05]  /*4800*/  @P2 FADD.FTZ R23, R24, R23 ;  /* 0x0000001718172221 */ /* 0x000fca0000010000 */
.L_x_14029:
[----:B------:R-:W-:-:S04]  /*4810*/  F2FP.BF16.PACK_AB R24, RZ, R23 ;  /* 0x00000017ff18723e */ /* 0x000fc800000010ff */
[----:B------:R-:W-:Y:S02]  /*4820*/  PRMT R36, R36, 0x5410, R24 ;  /* 0x0000541024247816 */ /* 0x000fe40000000018 */
.L_x_14030:
[----:B------:R-:W-:Y:S01]  /*4830*/  PRMT R24, RZ, 0x5410, R29 ;  /* 0x00005410ff187816 */ /* 0x000fe2000000001d */
[----:B------:R-:W-:Y:S05]  /*4840*/  @P3 BRA `(.L_x_14031) ;  /* 0x0000008000003947 */ /* 0x000fea0003800000 */
[----:B------:R-:W-:-:S04]  /*4850*/  ISETP.NE.U32.AND P4, PT, RZ, c[0x0][0x180], PT ;  /* 0x00006000ff007a0c */ /* 0x000fc80003f85070 */
[----:B------:R-:W-:-:S13]  /*4860*/  ISETP.NE.AND.EX P4, PT, RZ, c[0x0][0x184], PT, P4 ;  /* 0x00006100ff007a0c */ /* 0x000fda0003f85340 */
[----:B------:R-:W-:Y:S05]  /*4870*/  @P4 BRA `(.L_x_14032) ;  /* 0x0000002000004947 */ /* 0x000fea0003800000 */
[----:B------:R-:W-:Y:S05]  /*4880*/  @P0 BRA `(.L_x_14033) ;  /* 0x0000008000000947 */ /* 0x000fea0003800000 */
[----:B------:R-:W-:Y:S05]  /*4890*/  BRA `(.L_x_14034) ;  /* 0x0000009000007947 */ /* 0x000fea0003800000 */
.L_x_14032:
[----:B-----5:R-:W-:-:S05]  /*48a0*/  PRMT R25, RZ, 0x5410, R41 ;  /* 0x00005410ff197816 */ /* 0x020fca0000000029 */
[----:B------:R-:W-:Y:S01]  /*48b0*/  FADD.FTZ R24, R25, R24 ;  /* 0x0000001819187221 */ /* 0x000fe20000010000 */
[----:B------:R-:W-:Y:S05]  /*48c0*/  BRA `(.L_x_14033) ;  /* 0x0000004000007947 */ /* 0x000fea0003800000 */
.L_x_14031:
[----:B-----5:R-:W-:-:S05]  /*48d0*/  PRMT R25, RZ, 0x5410, R45 ;  /* 0x00005410ff197816 */ /* 0x020fca000000002d */
[----:B------:R-:W-:Y:S01]  /*48e0*/  FADD.FTZ R24, R25, R24 ;  /* 0x0000001819187221 */ /* 0x000fe20000010000 */
[----:B------:R-:W-:-:S05]  /*48f0*/  @P2 PRMT R25, RZ, 0x5410, R41 ;  /* 0x00005410ff192816 */ /* 0x000fca0000000029 */
[----:B------:R-:W-:-:S05]  /*4900*/  @P2 FADD.FTZ R24, R25, R24 ;  /* 0x0000001819182221 */ /* 0x000fca0000010000 */
.L_x_14033:
[----:B------:R-:W-:-:S04]  /*4910*/  F2FP.BF16.PACK_AB R25, RZ, R24 ;  /* 0x00000018ff19723e */ /* 0x000fc800000010ff */
[----:B------:R-:W-:Y:S02]  /*4920*/  PRMT R37, R25, 0x7610, R37 ;  /* 0x0000761019257816 */ /* 0x000fe40000000025 */
.L_x_14034:
[----:B------:R-:W-:Y:S01]  /*4930*/  PRMT R25, RZ, 0x7610, R29 ;  /* 0x00007610ff197816 */ /* 0x000fe2000000001d */
[----:B------:R-:W-:Y:S05]  /*4940*/  @P3 BRA `(.L_x_14035) ;  /* 0x0000008000003947 */ /* 0x000fea0003800000 */
[----:B------:R-:W-:-:S04]  /*4950*/  ISETP.NE.U32.AND P4, PT, RZ, c[0x0][0x180], PT ;  /* 0x00006000ff007a0c */ /* 0x000fc80003f85070 */
[----:B------:R-:W-:-:S13]  /*4960*/  ISETP.NE.AND.EX P4, PT, RZ, c[0x0][0x184], PT, P4 ;  /* 0x00006100ff007a0c */ /* 0x000fda0003f85340 */
[----:B------:R-:W-:Y:S05]  /*4970*/  @P4 BRA `(.L_x_14036) ;  /* 0x0000002000004947 */ /* 0x000fea0003800000 */
[----:B------:R-:W-:Y:S05]  /*4980*/  @P0 BRA `(.L_x_14037) ;  /* 0x0000008000000947 */ /* 0x000fea0003800000 */
[----:B------:R-:W-:Y:S05]  /*4990*/  BRA `(.L_x_14038) ;  /* 0x0000009000007947 */ /* 0x000fea0003800000 */
.L_x_14036:
[----:B-----5:R-:W-:-:S05]  /*49a0*/  PRMT R26, RZ, 0x7610, R41 ;  /* 0x00007610ff1a7816 */ /* 0x020fca0000000029 */
[----:B------:R-:W-:Y:S01]  /*49b0*/  FADD.FTZ R25, R26, R25 ;  /* 0x000000191a197221 */ /* 0x000fe20000010000 */
[----:B------:R-:W-:Y:S05]  /*49c0*/  BRA `(.L_x_14037) ;  /* 0x0000004000007947 */ /* 0x000fea0003800000 */
.L_x_14035:
[----:B-----5:R-:W-:-:S05]  /*49d0*/  PRMT R26, RZ, 0x7610, R45 ;  /* 0x00007610ff1a7816 */ /* 0x020fca000000002d */
[----:B------:R-:W-:Y:S01]  /*49e0*/  FADD.FTZ R25, R26, R25 ;  /* 0x000000191a197221 */ /* 0x000fe20000010000 */
[----:B------:R-:W-:-:S05]  /*49f0*/  @P2 PRMT R26, RZ, 0x7610, R41 ;  /* 0x00007610ff1a2816 */ /* 0x000fca0000000029 */
[----:B------:R-:W-:-:S05]  /*4a00*/  @P2 FADD.FTZ R25, R26, R25 ;  /* 0x000000191a192221 */ /* 0x000fca0000010000 */
.L_x_14037:
[----:B------:R-:W-:-:S04]  /*4a10*/  F2FP.BF16.PACK_AB R26, RZ, R25 ;  /* 0x00000019ff1a723e */ /* 0x000fc800000010ff */
[----:B------:R-:W-:Y:S02]  /*4a20*/  PRMT R37, R37, 0x5410, R26 ;  /* 0x0000541025257816 */ /* 0x000fe4000000001a */
.L_x_14038:
[----:B------:R-:W-:Y:S01]  /*4a30*/  PRMT R26, RZ, 0x5410, R30 ;  /* 0x00005410ff1a7816 */ /* 0x000fe2000000001e */
[----:B------:R-:W-:Y:S05]  /*4a40*/  @P3 BRA `(.L_x_14039) ;  /* 0x0000008000003947 */ /* 0x000fea0003800000 */
[----:B------:R-:W-:-:S04]  /*4a50*/  ISETP.NE.U32.AND P4, PT, RZ, c[0x0][0x180], PT ;  /* 0x00006000ff007a0c */ /* 0x000fc80003f85070 */
[----:B------:R-:W-:-:S13]  /*4a60*/  ISETP.NE.AND.EX P4, PT, RZ, c[0x0][0x184], PT, P4 ;  /* 0x00006100ff007a0c */ /* 0x000fda0003f85340 */
[----:B------:R-:W-:Y:S05]  /*4a70*/  @P4 BRA `(.L_x_14040) ;  /* 0x0000002000004947 */ /* 0x000fea0003800000 */
[----:B------:R-:W-:Y:S05]  /*4a80*/  @P0 BRA `(.L_x_14041) ;  /* 0x0000008000000947 */ /* 0x000fea0003800000 */
[----:B------:R-:W-:Y:S05]  /*4a90*/  BRA `(.L_x_14042) ;  /* 0x0000009000007947 */ /* 0x000fea0003800000 */
.L_x_14040:
[----:B-----5:R-:W-:-:S05]  /*4aa0*/  PRMT R27, RZ, 0x5410, R42 ;  /* 0x00005410ff1b7816 */ /* 0x020fca000000002a */
[----:B------:R-:W-:Y:S01]  /*4ab0*/  FADD.FTZ R26, R27, R26 ;  /* 0x0000001a1b1a7221 */ /* 0x000fe20000010000 */
[----:B------:R-:W-:Y:S05]  /*4ac0*/  BRA `(.L_x_14041) ;  /* 0x0000004000007947 */ /* 0x000fea0003800000 */
.L_x_14039:
[----:B-----5:R-:W-:-:S05]  /*4ad0*/  PRMT R27, RZ, 0x5410, R46 ;  /* 0x00005410ff1b7816 */ /* 0x020fca000000002e */
[----:B------:R-:W-:Y:S01]  /*4ae0*/  FADD.FTZ R26, R27, R26 ;  /* 0x0000001a1b1a7221 */ /* 0x000fe20000010000 */
[----:B------:R-:W-:-:S05]  /*4af0*/  @P2 PRMT R27, RZ, 0x5410, R42 ;  /* 0x00005410ff1b2816 */ /* 0x000fca000000002a */
[----:B------:R-:W-:-:S05]  /*4b00*/  @P2 FADD.FTZ R26, R27, R26 ;  /* 0x0000001a1b1a2221 */ /* 0x000fca0000010000 */
.L_x_14041:
[----:B------:R-:W-:-:S04]  /*4b10*/  F2FP.BF16.PACK_AB R27, RZ, R26 ;  /* 0x0000001aff1b723e */ /* 0x000fc800000010ff */
[----:B------:R-:W-:Y:S02]  /*4b20*/  PRMT R38, R27, 0x7610, R38 ;  /* 0x000076101b267816 */ /* 0x000fe40000000026 */
.L_x_14042:
[----:B------:R-:W-:Y:S01]  /*4b30*/  PRMT R27, RZ, 0x7610, R30 ;  /* 0x00007610ff1b7816 */ /* 0x000fe2000000001e */
[----:B------:R-:W-:Y:S05]  /*4b40*/  @P3 BRA `(.L_x_14043) ;  /* 0x0000008000003947 */ /* 0x000fea0003800000 */
[----:B------:R-:W-:-:S04]  /*4b50*/  ISETP.NE.U32.AND P4, PT, RZ, c[0x0][0x180], PT ;  /* 0x00006000ff007a0c */ /* 0x000fc80003f85070 */
[----:B------:R-:W-:-:S13]  /*4b60*/  ISETP.NE.AND.EX P4, PT, RZ, c[0x0][0x184], PT, P4 ;  /* 0x00006100ff007a0c */ /* 0x000fda0003f85340 */
[----:B------:R-:W-:Y:S05]  /*4b70*/  @P4 BRA `(.L_x_14044) ;  /* 0x0000002000004947 */ /* 0x000fea0003800000 */
[----:B------:R-:W-:Y:S05]  /*4b80*/  @P0 BRA `(.L_x_14045) ;  /* 0x0000008000000947 */ /* 0x000fea0003800000 */
[----:B------:R-:W-:Y:S05]  /*4b90*/  BRA `(.L_x_14046) ;  /* 0x0000009000007947 */ /* 0x000fea0003800000 */
.L_x_14044:
[----:B-----5:R-:W-:-:S05]  /*4ba0*/  PRMT R28, RZ, 0x7610, R42 ;  /* 0x00007610ff1c7816 */ /* 0x020fca000000002a */
[----:B------:R-:W-:Y:S01]  /*4bb0*/  FADD.FTZ R27, R28, R27 ;  /* 0x0000001b1c1b7221 */ /* 0x000fe20000010000 */
[----:B------:R-:W-:Y:S05]  /*4bc0*/  BRA `(.L_x_14045) ;  /* 0x0000004000007947 */ /* 0x000fea0003800000 */
.L_x_14043:
[----:B-----5:R-:W-:-:S05]  /*4bd0*/  PRMT R28, RZ, 0x7610, R46 ;  /* 0x00007610ff1c7816 */ /* 0x020fca000000002e */
[----:B------:R-:W-:Y:S01]  /*4be0*/  FADD.FTZ R27, R28, R27 ;  /* 0x0000001b1c1b7221 */ /* 0x000fe20000010000 */
[----:B------:R-:W-:-:S05]  /*4bf0*/  @P2 PRMT R28, RZ, 0x7610, R42 ;  /* 0x00007610ff1c2816 */ /* 0x000fca000000002a */
[----:B------:R-:W-:-:S05]  /*4c00*/  @P2 FADD.FTZ R27, R28, R27 ;  /* 0x0000001b1c1b2221 */ /* 0x000fca0000010000 */
.L_x_14045:
[----:B------:R-:W-:-:S04]  /*4c10*/  F2FP.BF16.PACK_AB R28, RZ, R27 ;  /* 0x0000001bff1c723e */ /* 0x000fc800000010ff */
[----:B------:R-:W-:Y:S02]  /*4c20*/  PRMT R38, R38, 0x5410, R28 ;  /* 0x0000541026267816 */ /* 0x000fe4000000001c */
.L_x_14046:
[----:B------:R-:W-:Y:S01]  /*4c30*/  PRMT R28, RZ, 0x5410, R31 ;  /* 0x00005410ff1c7816 */ /* 0x000fe2000000001f */
[----:B------:R-:W-:Y:S05]  /*4c40*/  @P3 BRA `(.L_x_14047) ;  /* 0x0000008000003947 */ /* 0x000fea0003800000 */
[----:B------:R-:W-:-:S04]  /*4c50*/  ISETP.NE.U32.AND P4, PT, RZ, c[0x0][0x180], PT ;  /* 0x00006000ff007a0c */ /* 0x000fc80003f85070 */
[----:B------:R-:W-:-:S13]  /*4c60*/  ISETP.NE.AND.EX P4, PT, RZ, c[0x0][0x184], PT, P4 ;  /* 0x00006100ff007a0c */ /* 0x000fda0003f85340 */
[----:B------:R-:W-:Y:S05]  /*4c70*/  @P4 BRA `(.L_x_14048) ;  /* 0x0000002000004947 */ /* 0x000fea0003800000 */
[----:B------:R-:W-:Y:S05]  /*4c80*/  @P0 BRA `(.L_x_14049) ;  /* 0x0000008000000947 */ /* 0x000fea0003800000 */
[----:B------:R-:W-:Y:S05]  /*4c90*/  BRA `(.L_x_14050) ;  /* 0x0000009000007947 */ /* 0x000fea0003800000 */
.L_x_14048:
[----:B-----5:R-:W-:-:S05]  /*4ca0*/  PRMT R29, RZ, 0x5410, R43 ;  /* 0x00005410ff1d7816 */ /* 0x020fca000000002b */
[----:B------:R-:W-:Y:S01]  /*4cb0*/  FADD.FTZ R28, R29, R28 ;  /* 0x0000001c1d1c7221 */ /* 0x000fe20000010000 */
[----:B------:R-:W-:Y:S05]  /*4cc0*/  BRA `(.L_x_14049) ;  /* 0x0000004000007947 */ /* 0x000fea0003800000 */
.L_x_14047:
[----:B-----5:R-:W-:-:S05]  /*4cd0*/  PRMT R29, RZ, 0x5410, R47 ;  /* 0x00005410ff1d7816 */ /* 0x020fca000000002f */
[----:B------:R-:W-:Y:S01]  /*4ce0*/  FADD.FTZ R28, R29, R28 ;  /* 0x0000001c1d1c7221 */ /* 0x000fe20000010000 */
[----:B------:R-:W-:-:S05]  /*4cf0*/  @P2 PRMT R29, RZ, 0x5410, R43 ;  /* 0x00005410ff1d2816 */ /* 0x000fca000000002b */
[----:B------:R-:W-:-:S05]  /*4d00*/  @P2 FADD.FTZ R28, R29, R28 ;  /* 0x0000001c1d1c2221 */ /* 0x000fca0000010000 */
.L_x_14049:
[----:B------:R-:W-:-:S04]  /*4d10*/  F2FP.BF16.PACK_AB R29, RZ, R28 ;  /* 0x0000001cff1d723e */ /* 0x000fc800000010ff */
[----:B------:R-:W-:Y:S02]  /*4d20*/  PRMT R39, R29, 0x7610, R39 ;  /* 0x000076101d277816 */ /* 0x000fe40000000027 */
.L_x_14050:
[----:B------:R-:W-:Y:S01]  /*4d30*/  PRMT R29, RZ, 0x7610, R31 ;  /* 0x00007610ff1d7816 */ /* 0x000fe2000000001f */
[----:B------:R-:W-:Y:S05]  /*4d40*/  @P3 BRA `(.L_x_14051) ;  /* 0x0000008000003947 */ /* 0x000fea0003800000 */
[----:B------:R-:W-:-:S04]  /*4d50*/  ISETP.NE.U32.AND P4, PT, RZ, c[0x0][0x180], PT ;  /* 0x00006000ff007a0c */ /* 0x000fc80003f85070 */
[----:B------:R-:W-:-:S13]  /*4d60*/  ISETP.NE.AND.EX P4, PT, RZ, c[0x0][0x184], PT, P4 ;  /* 0x00006100ff007a0c */ /* 0x000fda0003f85340 */
[----:B------:R-:W-:Y:S05]  /*4d70*/  @P4 BRA `(.L_x_14052) ;  /* 0x0000002000004947 */ /* 0x000fea0003800000 */
[----:B------:R-:W-:Y:S05]  /*4d80*/  @P0 BRA `(.L_x_14053) ;  /* 0x0000008000000947 */ /* 0x000fea0003800000 */
[----:B------:R-:W-:Y:S05]  /*4d90*/  BRA `(.L_x_14054) ;  /* 0x0000009000007947 */ /* 0x000fea0003800000 */
.L_x_14052:
[----:B-----5:R-:W-:-:S05]  /*4da0*/  PRMT R30, RZ, 0x7610, R43 ;  /* 0x00007610ff1e7816 */ /* 0x020fca000000002b */
[----:B------:R-:W-:Y:S01]  /*4db0*/  FADD.FTZ R29, R30, R29 ;  /* 0x0000001d1e1d7221 */ /* 0x000fe20000010000 */
[----:B------:R-:W-:Y:S05]  /*4dc0*/  BRA `(.L_x_14053) ;  /* 0x0000004000007947 */ /* 0x000fea0003800000 */
.L_x_14051:
[----:B-----5:R-:W-:-:S05]  /*4dd0*/  PRMT R30, RZ, 0x7610, R47 ;  /* 0x00007610ff1e7816 */ /* 0x020fca000000002f */
[----:B------:R-:W-:Y:S01]  /*4de0*/  FADD.FTZ R29, R30, R29 ;  /* 0x0000001d1e1d7221 */ /* 0x000fe20000010000 */
[----:B------:R-:W-:-:S05]  /*4df0*/  @P2 PRMT R30, RZ, 0x7610, R43 ;  /* 0x00007610ff1e2816 */ /* 0x000fca000000002b */
[----:B------:R-:W-:-:S05]  /*4e00*/  @P2 FADD.FTZ R29, R30, R29 ;  /* 0x0000001d1e1d2221 */ /* 0x000fca0000010000 */
.L_x_14053:
[----:B------:R-:W-:-:S04]  /*4e10*/  F2FP.BF16.PACK_AB R30, RZ, R29 ;  /* 0x0000001dff1e723e */ /* 0x000fc800000010ff */
[----:B------:R-:W-:Y:S02]  /*4e20*/  PRMT R39, R39, 0x5410, R30 ;  /* 0x0000541027277816 */ /* 0x000fe4000000001e */
.L_x_14054:
        /* <DEDUP_REMOVED lines=16> */
.L_x_14056:
[----:B-----5:R-:W-:-:S05]  /*4f30*/  PRMT R64, RZ, 0x5410, R40 ;  /* 0x00005410ff407816 */ /* 0x020fca0000000028 */
[----:B------:R-:W-:Y:S01]  /*4f40*/  FADD.FTZ R31, R64, R31 ;  /* 0x0000001f401f7221 */ /* 0x000fe20000010000 */
[----:B------:R-:W-:Y:S05]  /*4f50*/  BRA `(.L_x_14057) ;  /* 0x0000004000007947 */ /* 0x000fea0003800000 */
.L_x_14055:
[----:B-----5:R-:W-:-:S05]  /*4f60*/  PRMT R64, RZ, 0x5410, R44 ;  /* 0x00005410ff407816 */ /* 0x020fca000000002c */
[----:B------:R-:W-:Y:S01]  /*4f70*/  FADD.FTZ R31, R64, R31 ;  /* 0x0000001f401f7221 */ /* 0x000fe20000010000 */
[----:B------:R-:W-:-:S05]  /*4f80*/  @P2 PRMT R64, RZ, 0x5410, R40 ;  /* 0x00005410ff402816 */ /* 0x000fca0000000028 */
[----:B------:R-:W-:-:S05]  /*4f90*/  @P2 FADD.FTZ R31, R64, R31 ;  /* 0x0000001f401f2221 */ /* 0x000fca0000010000 */
.L_x_14057:
[----:B------:R-:W-:-:S04]  /*4fa0*/  F2FP.BF16.PACK_AB R64, RZ, R31 ;  /* 0x0000001fff40723e */ /* 0x000fc800000010ff */
[----:B------:R-:W-:Y:S02]  /*4fb0*/  PRMT R36, R64, 0x7610, R36 ;  /* 0x0000761040247816 */ /* 0x000fe40000000024 */
.L_x_14058:
[----:B------:R-:W-:Y:S01]  /*4fc0*/  PRMT R32, RZ, 0x7610, R32 ;  /* 0x00007610ff207816 */ /* 0x000fe20000000020 */
[----:B------:R-:W-:Y:S05]  /*4fd0*/  @P3 BRA `(.L_x_14059) ;  /* 0x0000008000003947 */ /* 0x000fea0003800000 */
[----:B------:R-:W-:-:S04]  /*4fe0*/  ISETP.NE.U32.AND P4, PT, RZ, c[0x0][0x180], PT ;  /* 0x00006000ff007a0c */ /* 0x000fc80003f85070 */
[----:B------:R-:W-:-:S13]  /*4ff0*/  ISETP.NE.AND.EX P4, PT, RZ, c[0x0][0x184], PT, P4 ;  /* 0x00006100ff007a0c */ /* 0x000fda0003f85340 */
[----:B------:R-:W-:Y:S05]  /*5000*/  @P4 BRA `(.L_x_14060) ;  /* 0x0000002000004947 */ /* 0x000fea0003800000 */
[----:B------:R-:W-:Y:S05]  /*5010*/  @P0 BRA `(.L_x_14061) ;  /* 0x0000008000000947 */ /* 0x000fea0003800000 */
[----:B------:R-:W-:Y:S05]  /*5020*/  BRA `(.L_x_14062) ;  /* 0x0000009000007947 */ /* 0x000fea0003800000 */
.L_x_14060:
[----:B-----5:R-:W-:-:S05]  /*5030*/  PRMT R64, RZ, 0x7610, R40 ;  /* 0x00007610ff407816 */ /* 0x020fca0000000028 */
[----:B------:R-:W-:Y:S01]  /*5040*/  FADD.FTZ R32, R64, R32 ;  /* 0x0000002040207221 */ /* 0x000fe20000010000 */
[----:B------:R-:W-:Y:S05]  /*5050*/  BRA `(.L_x_14061) ;  /* 0x0000004000007947 */ /* 0x000fea0003800000 */
.L_x_14059:
[----:B-----5:R-:W-:-:S05]  /*5060*/  PRMT R64, RZ, 0x7610, R44 ;  /* 0x00007610ff407816 */ /* 0x020fca000000002c */
[----:B------:R-:W-:Y:S01]  /*5070*/  FADD.FTZ R32, R64, R32 ;  /* 0x0000002040207221 */ /* 0x000fe20000010000 */
[----:B------:R-:W-:-:S05]  /*5080*/  @P2 PRMT R64, RZ, 0x7610, R40 ;  /* 0x00007610ff402816 */ /* 0x000fca0000000028 */
[----:B------:R-:W-:-:S05]  /*5090*/  @P2 FADD.FTZ R32, R64, R32 ;  /* 0x0000002040202221 */ /* 0x000fca0000010000 */
.L_x_14061:
[----:B------:R-:W-:-:S04]  /*50a0*/  F2FP.BF16.PACK_AB R64, RZ, R32 ;  /* 0x00000020ff40723e */ /* 0x000fc800000010ff */
[----:B------:R-:W-:Y:S02]  /*50b0*/  PRMT R36, R36, 0x5410, R64 ;  /* 0x0000541024247816 */ /* 0x000fe40000000040 */
.L_x_14062:
[----:B------:R-:W-:Y:S01]  /*50c0*/  PRMT R68, RZ, 0x5410, R33 ;  /* 0x00005410ff447816 */ /* 0x000fe20000000021 */
[----:B------:R-:W-:Y:S05]  /*50d0*/  @P3 BRA `(.L_x_14063) ;  /* 0x0000008000003947 */ /* 0x000fea0003800000 */
[----:B------:R-:W-:-:S04]  /*50e0*/  ISETP.NE.U32.AND P4, PT, RZ, c[0x0][0x180], PT ;  /* 0x00006000ff007a0c */ /* 0x000fc80003f85070 */
[----:B------:R-:W-:-:S13]  /*50f0*/  ISETP.NE.AND.EX P4, PT, RZ, c[0x0][0x184], PT, P4 ;  /* 0x00006100ff007a0c */ /* 0x000fda0003f85340 */
[----:B------:R-:W-:Y:S05]  /*5100*/  @P4 BRA `(.L_x_14064) ;  /* 0x0000002000004947 */ /* 0x000fea0003800000 */
[----:B------:R-:W-:Y:S05]  /*5110*/  @P0 BRA `(.L_x_14065) ;  /* 0x0000008000000947 */ /* 0x000fea0003800000 */
[----:B------:R-:W-:Y:S05]  /*5120*/  BRA `(.L_x_14066) ;  /* 0x0000009000007947 */ /* 0x000fea0003800000 */
.L_x_14064:
[----:B-----5:R-:W-:-:S05]  /*5130*/  PRMT R64, RZ, 0x5410, R41 ;  /* 0x00005410ff407816 */ /* 0x020fca0000000029 */
[----:B------:R-:W-:Y:S01]  /*5140*/  FADD.FTZ R68, R64, R68 ;  /* 0x0000004440447221 */ /* 0x000fe20000010000 */
[----:B------:R-:W-:Y:S05]  /*5150*/  BRA `(.L_x_14065) ;  /* 0x0000004000007947 */ /* 0x000fea0003800000 */
.L_x_14063:
[----:B-----5:R-:W-:-:S05]  /*5160*/  PRMT R64, RZ, 0x5410, R45 ;  /* 0x00005410ff407816 */ /* 0x020fca000000002d */
[----:B------:R-:W-:Y:S01]  /*5170*/  FADD.FTZ R68, R64, R68 ;  /* 0x0000004440447221 */ /* 0x000fe20000010000 */
[----:B------:R-:W-:-:S05]  /*5180*/  @P2 PRMT R64, RZ, 0x5410, R41 ;  /* 0x00005410ff402816 */ /* 0x000fca0000000029 */
[----:B------:R-:W-:-:S05]  /*5190*/  @P2 FADD.FTZ R68, R64, R68 ;  /* 0x0000004440442221 */ /* 0x000fca0000010000 */
.L_x_14065:
[----:B------:R-:W-:-:S04]  /*51a0*/  F2FP.BF16.PACK_AB R64, RZ, R68 ;  /* 0x00000044ff40723e */ /* 0x000fc800000010ff */
[----:B------:R-:W-:Y:S02]  /*51b0*/  PRMT R37, R64, 0x7610, R37 ;  /* 0x0000761040257816 */ /* 0x000fe40000000025 */
.L_x_14066:
[----:B------:R-:W-:Y:S01]  /*51c0*/  PRMT R33, RZ, 0x7610, R33 ;  /* 0x00007610ff217816 */ /* 0x000fe20000000021 */
[----:B------:R-:W-:Y:S05]  /*51d0*/  @P3 BRA `(.L_x_14067) ;  /* 0x0000008000003947 */ /* 0x000fea0003800000 */
[----:B------:R-:W-:-:S04]  /*51e0*/  ISETP.NE.U32.AND P4, PT, RZ, c[0x0][0x180], PT ;  /* 0x00006000ff007a0c */ /* 0x000fc80003f85070 */
[----:B------:R-:W-:-:S13]  /*51f0*/  ISETP.NE.AND.EX P4, PT, RZ, c[0x0][0x184], PT, P4 ;  /* 0x00006100ff007a0c */ /* 0x000fda0003f85340 */
[----:B------:R-:W-:Y:S05]  /*5200*/  @P4 BRA `(.L_x_14068) ;  /* 0x0000002000004947 */ /* 0x000fea0003800000 */
[----:B------:R-:W-:Y:S05]  /*5210*/  @P0 BRA `(.L_x_14069) ;  /* 0x0000008000000947 */ /* 0x000fea0003800000 */
[----:B------:R-:W-:Y:S05]  /*5220*/  BRA `(.L_x_14070) ;  /* 0x0000009000007947 */ /* 0x000fea0003800000 */
.L_x_14068:
[----:B-----5:R-:W-:-:S05]  /*5230*/  PRMT R64, RZ, 0x7610, R41 ;  /* 0x00007610ff407816 */ /* 0x020fca0000000029 */
[----:B------:R-:W-:Y:S01]  /*5240*/  FADD.FTZ R33, R64, R33 ;  /* 0x0000002140217221 */ /* 0x000fe20000010000 */
[----:B------:R-:W-:Y:S05]  /*5250*/  BRA `(.L_x_14069) ;  /* 0x0000004000007947 */ /* 0x000fea0003800000 */
.L_x_14067:
[----:B-----5:R-:W-:-:S05]  /*5260*/  PRMT R64, RZ, 0x7610, R45 ;  /* 0x00007610ff407816 */ /* 0x020fca000000002d */
[----:B------:R-:W-:Y:S01]  /*5270*/  FADD.FTZ R33, R64, R33 ;  /* 0x0000002140217221 */ /* 0x000fe20000010000 */
[----:B------:R-:W-:-:S05]  /*5280*/  @P2 PRMT R64, RZ, 0x7610, R41 ;  /* 0x00007610ff402816 */ /* 0x000fca0000000029 */
[----:B------:R-:W-:-:S05]  /*5290*/  @P2 FADD.FTZ R33, R64, R33 ;  /* 0x0000002140212221 */ /* 0x000fca0000010000 */
.L_x_14069:
[----:B------:R-:W-:-:S04]  /*52a0*/  F2FP.BF16.PACK_AB R64, RZ, R33 ;  /* 0x00000021ff40723e */ /* 0x000fc800000010ff */
[----:B------:R-:W-:Y:S02]  /*52b0*/  PRMT R37, R37, 0x5410, R64 ;  /* 0x0000541025257816 */ /* 0x000fe40000000040 */
.L_x_14070:
[----:B------:R-:W-:Y:S01]  /*52c0*/  PRMT R69, RZ, 0x5410, R34 ;  /* 0x00005410ff457816 */ /* 0x000fe20000000022 */
[----:B------:R-:W-:Y:S05]  /*52d0*/  @P3 BRA `(.L_x_14071) ;  /* 0x0000008000003947 */ /* 0x000fea0003800000 */
[----:B------:R-:W-:-:S04]  /*52e0*/  ISETP.NE.U32.AND P4, PT, RZ, c[0x0][0x180], PT ;  /* 0x00006000ff007a0c */ /* 0x000fc80003f85070 */
[----:B------:R-:W-:-:S13]  /*52f0*/  ISETP.NE.AND.EX P4, PT, RZ, c[0x0][0x184], PT, P4 ;  /* 0x00006100ff007a0c */ /* 0x000fda0003f85340 */
[----:B------:R-:W-:Y:S05]  /*5300*/  @P4 BRA `(.L_x_14072) ;  /* 0x0000002000004947 */ /* 0x000fea0003800000 */
[----:B------:R-:W-:Y:S05]  /*5310*/  @P0 BRA `(.L_x_14073) ;  /* 0x0000008000000947 */ /* 0x000fea0003800000 */
[----:B------:R-:W-:Y:S05]  /*5320*/  BRA `(.L_x_14074) ;  /* 0x0000009000007947 */ /* 0x000fea0003800000 */
.L_x_14072:
[----:B-----5:R-:W-:-:S05]  /*5330*/  PRMT R64, RZ, 0x5410, R42 ;  /* 0x00005410ff407816 */ /* 0x020fca000000002a */
[----:B------:R-:W-:Y:S01]  /*5340*/  FADD.FTZ R69, R64, R69 ;  /* 0x0000004540457221 */ /* 0x000fe20000010000 */
[----:B------:R-:W-:Y:S05]  /*5350*/  BRA `(.L_x_14073) ;  /* 0x0000004000007947 */ /* 0x000fea0003800000 */
.L_x_14071:
[----:B-----5:R-:W-:-:S05]  /*5360*/  PRMT R64, RZ, 0x5410, R46 ;  /* 0x00005410ff407816 */ /* 0x020fca000000002e */
[----:B------:R-:W-:Y:S01]  /*5370*/  FADD.FTZ R69, R64, R69 ;  /* 0x0000004540457221 */ /* 0x000fe20000010000 */
[----:B------:R-:W-:-:S05]  /*5380*/  @P2 PRMT R64, RZ, 0x5410, R42 ;  /* 0x00005410ff402816 */ /* 0x000fca000000002a */
[----:B------:R-:W-:-:S05]  /*5390*/  @P2 FADD.FTZ R69, R64, R69 ;  /* 0x0000004540452221 */ /* 0x000fca0000010000 */
.L_x_14073:
[----:B------:R-:W-:-:S04]  /*53a0*/  F2FP.BF16.PACK_AB R64, RZ, R69 ;  /* 0x00000045ff40723e */ /* 0x000fc800000010ff */
[----:B------:R-:W-:Y:S02]  /*53b0*/  PRMT R38, R64, 0x7610, R38 ;  /* 0x0000761040267816 */ /* 0x000fe40000000026 */
.L_x_14074:
[----:B------:R-:W-:Y:S01]  /*53c0*/  PRMT R34, RZ, 0x7610, R34 ;  /* 0x00007610ff227816 */ /* 0x000fe20000000022 */
[----:B------:R-:W-:Y:S05]  /*53d0*/  @P3 BRA `(.L_x_14075) ;  /* 0x0000008000003947 */ /* 0x000fea0003800000 */
[----:B------:R-:W-:-:S04]  /*53e0*/  ISETP.NE.U32.AND P4, PT, RZ, c[0x0][0x180], PT ;  /* 0x00006000ff007a0c */ /* 0x000fc80003f85070 */
[----:B------:R-:W-:-:S13]  /*53f0*/  ISETP.NE.AND.EX P4, PT, RZ, c[0x0][0x184], PT, P4 ;  /* 0x00006100ff007a0c */ /* 0x000fda0003f85340 */
[----:B------:R-:W-:Y:S05]  /*5400*/  @P4 BRA `(.L_x_14076) ;  /* 0x0000002000004947 */ /* 0x000fea0003800000 */
[----:B------:R-:W-:Y:S05]  /*5410*/  @P0 BRA `(.L_x_14077) ;  /* 0x0000008000000947 */ /* 0x000fea0003800000 */
[----:B------:R-:W-:Y:S05]  /*5420*/  BRA `(.L_x_14078) ;  /* 0x0000009000007947 */ /* 0x000fea0003800000 */
.L_x_14076:
[----:B-----5:R-:W-:-:S05]  /*5430*/  PRMT R64, RZ, 0x7610, R42 ;  /* 0x00007610ff407816 */ /* 0x020fca000000002a */
[----:B------:R-:W-:Y:S01]  /*5440*/  FADD.FTZ R34, R64, R34 ;  /* 0x0000002240227221 */ /* 0x000fe20000010000 */
[----:B------:R-:W-:Y:S05]  /*5450*/  BRA `(.L_x_14077) ;  /* 0x0000004000007947 */ /* 0x000fea0003800000 */
.L_x_14075:
[----:B-----5:R-:W-:-:S05]  /*5460*/  PRMT R64, RZ, 0x7610, R46 ;  /* 0x00007610ff407816 */ /* 0x020fca000000002e */
[----:B------:R-:W-:Y:S01]  /*5470*/  FADD.FTZ R34, R64, R34 ;  /* 0x0000002240227221 */ /* 0x000fe20000010000 */
[----:B------:R-:W-:-:S05]  /*5480*/  @P2 PRMT R64, RZ, 0x7610, R42 ;  /* 0x00007610ff402816 */ /* 0x000fca000000002a */
[----:B------:R-:W-:-:S05]  /*5490*/  @P2 FADD.FTZ R34, R64, R34 ;  /* 0x0000002240222221 */ /* 0x000fca0000010000 */
.L_x_14077:
[----:B------:R-:W-:-:S04]  /*54a0*/  F2FP.BF16.PACK_AB R64, RZ, R34 ;  /* 0x00000022ff40723e */ /* 0x000fc800000010ff */
[----:B------:R-:W-:Y:S02]  /*54b0*/  PRMT R38, R38, 0x5410, R64 ;  /* 0x0000541026267816 */ /* 0x000fe40000000040 */
.L_x_14078:
[----:B------:R-:W-:Y:S01]  /*54c0*/  PRMT R70, RZ, 0x5410, R35 ;  /* 0x00005410ff467816 */ /* 0x000fe20000000023 */
[----:B------:R-:W-:Y:S05]  /*54d0*/  @P3 BRA `(.L_x_14079) ;  /* 0x0000008000003947 */ /* 0x000fea0003800000 */
[----:B------:R-:W-:-:S04]  /*54e0*/  ISETP.NE.U32.AND P4, PT, RZ, c[0x0][0x180], PT ;  /* 0x00006000ff007a0c */ /* 0x000fc80003f85070 */
[----:B------:R-:W-:-:S13]  /*54f0*/  ISETP.NE.AND.EX P4, PT, RZ, c[0x0][0x184], PT, P4 ;  /* 0x00006100ff007a0c */ /* 0x000fda0003f85340 */
[----:B------:R-:W-:Y:S05]  /*5500*/  @P4 BRA `(.L_x_14080) ;  /* 0x0000002000004947 */ /* 0x000fea0003800000 */
[----:B------:R-:W-:Y:S05]  /*5510*/  @P0 BRA `(.L_x_14081) ;  /* 0x0000008000000947 */ /* 0x000fea0003800000 */
[----:B------:R-:W-:Y:S05]  /*5520*/  BRA `(.L_x_14082) ;  /* 0x0000009000007947 */ /* 0x000fea0003800000 */
.L_x_14080:
[----:B-----5:R-:W-:-:S05]  /*5530*/  PRMT R64, RZ, 0x5410, R43 ;  /* 0x00005410ff407816 */ /* 0x020fca000000002b */
[----:B------:R-:W-:Y:S01]  /*5540*/  FADD.FTZ R70, R64, R70 ;  /* 0x0000004640467221 */ /* 0x000fe20000010000 */
[----:B------:R-:W-:Y:S05]  /*5550*/  BRA `(.L_x_14081) ;  /* 0x0000004000007947 */ /* 0x000fea0003800000 */
.L_x_14079:
[----:B-----5:R-:W-:-:S05]  /*5560*/  PRMT R64, RZ, 0x5410, R47 ;  /* 0x00005410ff407816 */ /* 0x020fca000000002f */
[----:B------:R-:W-:Y:S01]  /*5570*/  FADD.FTZ R70, R64, R70 ;  /* 0x0000004640467221 */ /* 0x000fe20000010000 */
[----:B------:R-:W-:-:S05]  /*5580*/  @P2 PRMT R64, RZ, 0x5410, R43 ;  /* 0x00005410ff402816 */ /* 0x000fca000000002b */
[----:B------:R-:W-:-:S05]  /*5590*/  @P2 FADD.FTZ R70, R64, R70 ;  /* 0x0000004640462221 */ /* 0x000fca0000010000 */
.L_x_14081:
[----:B------:R-:W-:-:S04]  /*55a0*/  F2FP.BF16.PACK_AB R64, RZ, R70 ;  /* 0x00000046ff40723e */ /* 0x000fc800000010ff */
[----:B------:R-:W-:Y:S02]  /*55b0*/  PRMT R39, R64, 0x7610, R39 ;  /* 0x0000761040277816 */ /* 0x000fe40000000027 */
.L_x_14082:
[----:B------:R-:W-:Y:S01]  /*55c0*/  PRMT R35, RZ, 0x7610, R35 ;  /* 0x00007610ff237816 */ /* 0x000fe20000000023 */
[----:B------:R-:W-:Y:S05]  /*55d0*/  @P3 BRA `(.L_x_14083) ;  /* 0x0000008000003947 */ /* 0x000fea0003800000 */
[----:B------:R-:W-:-:S04]  /*55e0*/  ISETP.NE.U32.AND P4, PT, RZ, c[0x0][0x180], PT ;  /* 0x00006000ff007a0c */ /* 0x000fc80003f85070 */
[----:B------:R-:W-:-:S13]  /*55f0*/  ISETP.NE.AND.EX P4, PT, RZ, c[0x0][0x184], PT, P4 ;  /* 0x00006100ff007a0c */ /* 0x000fda0003f85340 */
[----:B------:R-:W-:Y:S05]  /*5600*/  @P4 BRA `(.L_x_14084) ;  /* 0x0000002000004947 */ /* 0x000fea0003800000 */
[----:B------:R-:W-:Y:S05]  /*5610*/  @P0 BRA `(.L_x_14085) ;  /* 0x0000008000000947 */ /* 0x000fea0003800000 */
[----:B------:R-:W-:Y:S05]  /*5620*/  BRA `(.L_x_14086) ;  /* 0x0000009000007947 */ /* 0x000fea0003800000 */
.L_x_14084:
[----:B-----5:R-:W-:-:S05]  /*5630*/  PRMT R64, RZ, 0x7610, R43 ;  /* 0x00007610ff407816 */ /* 0x020fca000000002b */
[----:B------:R-:W-:Y:S01]  /*5640*/  FADD.FTZ R35, R64, R35 ;  /* 0x0000002340237221 */ /* 0x000fe20000010000 */
[----:B------:R-:W-:Y:S05]  /*5650*/  BRA `(.L_x_14085) ;  /* 0x0000004000007947 */ /* 0x000fea0003800000 */
.L_x_14083:
[----:B-----5:R-:W-:-:S05]  /*5660*/  PRMT R64, RZ, 0x7610, R47 ;  /* 0x00007610ff407816 */ /* 0x020fca000000002f */
[----:B------:R-:W-:Y:S01]  /*5670*/  FADD.FTZ R35, R64, R35 ;  /* 0x0000002340237221 */ /* 0x000fe20000010000 */
[----:B------:R-:W-:-:S05]  /*5680*/  @P2 PRMT R64, RZ, 0x7610, R43 ;  /* 0x00007610ff402816 */ /* 0x000fca000000002b */
[----:B------:R-:W-:-:S05]  /*5690*/  @P2 FADD.FTZ R35, R64, R35 ;  /* 0x0000002340232221 */ /* 0x000fca0000010000 */
.L_x_14085:
[----:B------:R-:W-:-:S04]  /*56a0*/  F2FP.BF16.PACK_AB R64, RZ, R35 ;  /* 0x00000023ff40723e */ /* 0x000fc800000010ff */
[----:B------:R-:W-:Y:S02]  /*56b0*/  PRMT R39, R39, 0x5410, R64 ;  /* 0x0000541027277816 */ /* 0x000fe40000000040 */
.L_x_14086:
        /* <DEDUP_REMOVED lines=16> */
.L_x_14088:
[----:B-----5:R-:W-:-:S05]  /*57c0*/  PRMT R82, RZ, 0x5410, R40 ;  /* 0x00005410ff527816 */ /* 0x020fca0000000028 */
[----:B------:R-:W-:Y:S01]  /*57d0*/  FADD.FTZ R81, R82, R81 ;  /* 0x0000005152517221 */ /* 0x000fe20000010000 */
[----:B------:R-:W-:Y:S05]  /*57e0*/  BRA `(.L_x_14089) ;  /* 0x0000004000007947 */ /* 0x000fea0003800000 */
.L_x_14087:
[----:B-----5:R-:W-:-:S05]  /*57f0*/  PRMT R82, RZ, 0x5410, R44 ;  /* 0x00005410ff527816 */ /* 0x020fca000000002c */
[----:B------:R-:W-:Y:S01]  /*5800*/  FADD.FTZ R81, R82, R81 ;  /* 0x0000005152517221 */ /* 0x000fe20000010000 */
[----:B------:R-:W-:-:S05]  /*5810*/  @P2 PRMT R82, RZ, 0x5410, R40 ;  /* 0x00005410ff522816 */ /* 0x000fca0000000028 */
[----:B------:R-:W-:-:S05]  /*5820*/  @P2 FADD.FTZ R81, R82, R81 ;  /* 0x0000005152512221 */ /* 0x000fca0000010000 */
.L_x_14089:
[----:B------:R-:W-:-:S04]  /*5830*/  F2FP.BF16.PACK_AB R82, RZ, R81 ;  /* 0x00000051ff52723e */ /* 0x000fc800000010ff */
[----:B------:R-:W-:Y:S02]  /*5840*/  PRMT R36, R82, 0x7610, R36 ;  /* 0x0000761052247816 */ /* 0x000fe40000000024 */
.L_x_14090:
[----:B------:R-:W-:Y:S01]  /*5850*/  PRMT R82, RZ, 0x7610, R64 ;  /* 0x00007610ff527816 */ /* 0x000fe20000000040 */
[----:B------:R-:W-:Y:S05]  /*5860*/  @P3 BRA `(.L_x_14091) ;  /* 0x0000008000003947 */ /* 0x000fea0003800000 */
[----:B------:R-:W-:-:S04]  /*5870*/  ISETP.NE.U32.AND P4, PT, RZ, c[0x0][0x180], PT ;  /* 0x00006000ff007a0c */ /* 0x000fc80003f85070 */
[----:B------:R-:W-:-:S13]  /*5880*/  ISETP.NE.AND.EX P4, PT, RZ, c[0x0][0x184], PT, P4 ;  /* 0x00006100ff007a0c */ /* 0x000fda0003f85340 */
[----:B------:R-:W-:Y:S05]  /*5890*/  @P4 BRA `(.L_x_14092) ;  /* 0x0000002000004947 */ /* 0x000fea0003800000 */
[----:B------:R-:W-:Y:S05]  /*58a0*/  @P0 BRA `(.L_x_14093) ;  /* 0x0000008000000947 */ /* 0x000fea0003800000 */
[----:B------:R-:W-:Y:S05]  /*58b0*/  BRA `(.L_x_14094) ;  /* 0x0000009000007947 */ /* 0x000fea0003800000 */
.L_x_14092:
[----:B-----5:R-:W-:-:S05]  /*58c0*/  PRMT R64, RZ, 0x7610, R40 ;  /* 0x00007610ff407816 */ /* 0x020fca0000000028 */
[----:B------:R-:W-:Y:S01]  /*58d0*/  FADD.FTZ R82, R64, R82 ;  /* 0x0000005240527221 */ /* 0x000fe20000010000 */
[----:B------:R-:W-:Y:S05]  /*58e0*/  BRA `(.L_x_14093) ;  /* 0x0000004000007947 */ /* 0x000fea0003800000 */
.L_x_14091:
[----:B-----5:R-:W-:-:S05]  /*58f0*/  PRMT R64, RZ, 0x7610, R44 ;  /* 0x00007610ff407816 */ /* 0x020fca000000002c */
[----:B------:R-:W-:Y:S01]  /*5900*/  FADD.FTZ R82, R64, R82 ;  /* 0x0000005240527221 */ /* 0x000fe20000010000 */
[----:B------:R-:W-:-:S05]  /*5910*/  @P2 PRMT R64, RZ, 0x7610, R40 ;  /* 0x00007610ff402816 */ /* 0x000fca0000000028 */
[----:B------:R-:W-:-:S05]  /*5920*/  @P2 FADD.FTZ R82, R64, R82 ;  /* 0x0000005240522221 */ /* 0x000fca0000010000 */
.L_x_14093:
[----:B------:R-:W-:-:S04]  /*5930*/  F2FP.BF16.PACK_AB R64, RZ, R82 ;  /* 0x00000052ff40723e */ /* 0x000fc800000010ff */
[----:B------:R-:W-:Y:S02]  /*5940*/  PRMT R36, R36, 0x5410, R64 ;  /* 0x0000541024247816 */ /* 0x000fe40000000040 */
.L_x_14094:
[----:B------:R-:W-:Y:S01]  /*5950*/  PRMT R83, RZ, 0x5410, R65 ;  /* 0x00005410ff537816 */ /* 0x000fe20000000041 */
[----:B------:R-:W-:Y:S05]  /*5960*/  @P3 BRA `(.L_x_14095) ;  /* 0x0000008000003947 */ /* 0x000fea0003800000 */
[----:B------:R-:W-:-:S04]  /*5970*/  ISETP.NE.U32.AND P4, PT, RZ, c[0x0][0x180], PT ;  /* 0x00006000ff007a0c */ /* 0x000fc80003f85070 */
[----:B------:R-:W-:-:S13]  /*5980*/  ISETP.NE.AND.EX P4, PT, RZ, c[0x0][0x184], PT, P4 ;  /* 0x00006100ff007a0c */ /* 0x000fda0003f85340 */
[----:B------:R-:W-:Y:S05]  /*5990*/  @P4 BRA `(.L_x_14096) ;  /* 0x0000002000004947 */ /* 0x000fea0003800000 */
[----:B------:R-:W-:Y:S05]  /*59a0*/  @P0 BRA `(.L_x_14097) ;  /* 0x0000008000000947 */ /* 0x000fea0003800000 */
[----:B------:R-:W-:Y:S05]  /*59b0*/  BRA `(.L_x_14098) ;  /* 0x0000009000007947 */ /* 0x000fea0003800000 */
.L_x_14096:
[----:B-----5:R-:W-:-:S05]  /*59c0*/  PRMT R64, RZ, 0x5410, R41 ;  /* 0x00005410ff407816 */ /* 0x020fca0000000029 */
[----:B------:R-:W-:Y:S01]  /*59d0*/  FADD.FTZ R83, R64, R83 ;  /* 0x0000005340537221 */ /* 0x000fe20000010000 */
[----:B------:R-:W-:Y:S05]  /*59e0*/  BRA `(.L_x_14097) ;  /* 0x0000004000007947 */ /* 0x000fea0003800000 */
.L_x_14095:
[----:B-----5:R-:W-:-:S05]  /*59f0*/  PRMT R64, RZ, 0x5410, R45 ;  /* 0x00005410ff407816 */ /* 0x020fca000000002d */
[----:B------:R-:W-:Y:S01]  /*5a00*/  FADD.FTZ R83, R64, R83 ;  /* 0x0000005340537221 */ /* 0x000fe20000010000 */
[----:B------:R-:W-:-:S05]  /*5a10*/  @P2 PRMT R64, RZ, 0x5410, R41 ;  /* 0x00005410ff402816 */ /* 0x000fca0000000029 */
[----:B------:R-:W-:-:S05]  /*5a20*/  @P2 FADD.FTZ R83, R64, R83 ;  /* 0x0000005340532221 */ /* 0x000fca0000010000 */
.L_x_14097:
[----:B------:R-:W-:-:S04]  /*5a30*/  F2FP.BF16.PACK_AB R64, RZ, R83 ;  /* 0x00000053ff40723e */ /* 0x000fc800000010ff */
[----:B------:R-:W-:Y:S02]  /*5a40*/  PRMT R37, R64, 0x7610, R37 ;  /* 0x0000761040257816 */ /* 0x000fe40000000025 */
.L_x_14098:
[----:B------:R-:W-:Y:S01]  /*5a50*/  PRMT R84, RZ, 0x7610, R65 ;  /* 0x00007610ff547816 */ /* 0x000fe20000000041 */
[----:B------:R-:W-:Y:S05]  /*5a60*/  @P3 BRA `(.L_x_14099) ;  /* 0x0000008000003947 */ /* 0x000fea0003800000 */
[----:B------:R-:W-:-:S04]  /*5a70*/  ISETP.NE.U32.AND P4, PT, RZ, c[0x0][0x180], PT ;  /* 0x00006000ff007a0c */ /* 0x000fc80003f85070 */
[----:B------:R-:W-:-:S13]  /*5a80*/  ISETP.NE.AND.EX P4, PT, RZ, c[0x0][0x184], PT, P4 ;  /* 0x00006100ff007a0c */ /* 0x000fda0003f85340 */
[----:B------:R-:W-:Y:S05]  /*5a90*/  @P4 BRA `(.L_x_14100) ;  /* 0x0000002000004947 */ /* 0x000fea0003800000 */
[----:B------:R-:W-:Y:S05]  /*5aa0*/  @P0 BRA `(.L_x_14101) ;  /* 0x0000008000000947 */ /* 0x000fea0003800000 */
[----:B------:R-:W-:Y:S05]  /*5ab0*/  BRA `(.L_x_14102) ;  /* 0x0000009000007947 */ /* 0x000fea0003800000 */
.L_x_14100:
[----:B-----5:R-:W-:-:S05]  /*5ac0*/  PRMT R64, RZ, 0x7610, R41 ;  /* 0x00007610ff407816 */ /* 0x020fca0000000029 */
[----:B------:R-:W-:Y:S01]  /*5ad0*/  FADD.FTZ R84, R64, R84 ;  /* 0x0000005440547221 */ /* 0x000fe20000010000 */
[----:B------:R-:W-:Y:S05]  /*5ae0*/  BRA `(.L_x_14101) ;  /* 0x0000004000007947 */ /* 0x000fea0003800000 */
.L_x_14099:
[----:B-----5:R-:W-:-:S05]  /*5af0*/  PRMT R64, RZ, 0x7610, R45 ;  /* 0x00007610ff407816 */ /* 0x020fca000000002d */
[----:B------:R-:W-:Y:S01]  /*5b00*/  FADD.FTZ R84, R64, R84 ;  /* 0x0000005440547221 */ /* 0x000fe20000010000 */
[----:B------:R-:W-:-:S05]  /*5b10*/  @P2 PRMT R64, RZ, 0x7610, R41 ;  /* 0x00007610ff402816 */ /* 0x000fca0000000029 */
[----:B------:R-:W-:-:S05]  /*5b20*/  @P2 FADD.FTZ R84, R64, R84 ;  /* 0x0000005440542221 */ /* 0x000fca0000010000 */
.L_x_14101:
[----:B------:R-:W-:-:S04]  /*5b30*/  F2FP.BF16.PACK_AB R64, RZ, R84 ;  /* 0x00000054ff40723e */ /* 0x000fc800000010ff */
[----:B------:R-:W-:Y:S02]  /*5b40*/  PRMT R37, R37, 0x5410, R64 ;  /* 0x0000541025257816 */ /* 0x000fe40000000040 */
.L_x_14102:
[----:B------:R-:W-:Y:S01]  /*5b50*/  PRMT R85, RZ, 0x5410, R66 ;  /* 0x00005410ff557816 */ /* 0x000fe20000000042 */
[----:B------:R-:W-:Y:S05]  /*5b60*/  @P3 BRA `(.L_x_14103) ;  /* 0x0000008000003947 */ /* 0x000fea0003800000 */
[----:B------:R-:W-:-:S04]  /*5b70*/  ISETP.NE.U32.AND P4, PT, RZ, c[0x0][0x180], PT ;  /* 0x00006000ff007a0c */ /* 0x000fc80003f85070 */
[----:B------:R-:W-:-:S13]  /*5b80*/  ISETP.NE.AND.EX P4, PT, RZ, c[0x0][0x184], PT, P4 ;  /* 0x00006100ff007a0c */ /* 0x000fda0003f85340 */
[----:B------:R-:W-:Y:S05]  /*5b90*/  @P4 BRA `(.L_x_14104) ;  /* 0x0000002000004947 */ /* 0x000fea0003800000 */
[----:B------:R-:W-:Y:S05]  /*5ba0*/  @P0 BRA `(.L_x_14105) ;  /* 0x0000008000000947 */ /* 0x000fea0003800000 */
[----:B------:R-:W-:Y:S05]  /*5bb0*/  BRA `(.L_x_14106) ;  /* 0x0000009000007947 */ /* 0x000fea0003800000 */
.L_x_14104:
[----:B-----5:R-:W-:-:S05]  /*5bc0*/  PRMT R64, RZ, 0x5410, R42 ;  /* 0x00005410ff407816 */ /* 0x020fca000000002a */
[----:B------:R-:W-:Y:S01]  /*5bd0*/  FADD.FTZ R85, R64, R85 ;  /* 0x0000005540557221 */ /* 0x000fe20000010000 */
[----:B------:R-:W-:Y:S05]  /*5be0*/  BRA `(.L_x_14105) ;  /* 0x0000004000007947 */ /* 0x000fea0003800000 */
.L_x_14103:
[----:B-----5:R-:W-:-:S05]  /*5bf0*/  PRMT R64, RZ, 0x5410, R46 ;  /* 0x00005410ff407816 */ /* 0x020fca000000002e */
[----:B------:R-:W-:Y:S01]  /*5c00*/  FADD.FTZ R85, R64, R85 ;  /* 0x0000005540557221 */ /* 0x000fe20000010000 */
[----:B------:R-:W-:-:S05]  /*5c10*/  @P2 PRMT R64, RZ, 0x5410, R42 ;  /* 0x00005410ff402816 */ /* 0x000fca000000002a */
[----:B------:R-:W-:-:S05]  /*5c20*/  @P2 FADD.FTZ R85, R64, R85 ;  /* 0x0000005540552221 */ /* 0x000fca0000010000 */
.L_x_14105:
[----:B------:R-:W-:-:S04]  /*5c30*/  F2FP.BF16.PACK_AB R64, RZ, R85 ;  /* 0x00000055ff40723e */ /* 0x000fc800000010ff */
[----:B------:R-:W-:Y:S02]  /*5c40*/  PRMT R38, R64, 0x7610, R38 ;  /* 0x0000761040267816 */ /* 0x000fe40000000026 */
.L_x_14106:
[----:B------:R-:W-:Y:S01]  /*5c50*/  PRMT R86, RZ, 0x7610, R66 ;  /* 0x00007610ff567816 */ /* 0x000fe20000000042 */
[----:B------:R-:W-:Y:S05]  /*5c60*/  @P3 BRA `(.L_x_14107) ;  /* 0x0000008000003947 */ /* 0x000fea0003800000 */
[----:B------:R-:W-:-:S04]  /*5c70*/  ISETP.NE.U32.AND P4, PT, RZ, c[0x0][0x180], PT ;  /* 0x00006000ff007a0c */ /* 0x000fc80003f85070 */
[----:B------:R-:W-:-:S13]  /*5c80*/  ISETP.NE.AND.EX P4, PT, RZ, c[0x0][0x184], PT, P4 ;  /* 0x00006100ff007a0c */ /* 0x000fda0003f85340 */
[----:B------:R-:W-:Y:S05]  /*5c90*/  @P4 BRA `(.L_x_14108) ;  /* 0x0000002000004947 */ /* 0x000fea0003800000 */
[----:B------:R-:W-:Y:S05]  /*5ca0*/  @P0 BRA `(.L_x_14109) ;  /* 0x0000008000000947 */ /* 0x000fea0003800000 */
[----:B------:R-:W-:Y:S05]  /*5cb0*/  BRA `(.L_x_14110) ;  /* 0x0000009000007947 */ /* 0x000fea0003800000 */
.L_x_14108:
[----:B-----5:R-:W-:-:S05]  /*5cc0*/  PRMT R64, RZ, 0x7610, R42 ;  /* 0x00007610ff407816 */ /* 0x020fca000000002a */
[----:B------:R-:W-:Y:S01]  /*5cd0*/  FADD.FTZ R86, R64, R86 ;  /* 0x0000005640567221 */ /* 0x000fe20000010000 */
[----:B------:R-:W-:Y:S05]  /*5ce0*/  BRA `(.L_x_14109) ;  /* 0x0000004000007947 */ /* 0x000fea0003800000 */
.L_x_14107:
[----:B-----5:R-:W-:-:S05]  /*5cf0*/  PRMT R64, RZ, 0x7610, R46 ;  /* 0x00007610ff407816 */ /* 0x020fca000000002e */
[----:B------:R-:W-:Y:S01]  /*5d00*/  FADD.FTZ R86, R64, R86 ;  /* 0x0000005640567221 */ /* 0x000fe20000010000 */
[----:B------:R-:W-:-:S05]  /*5d10*/  @P2 PRMT R64, RZ, 0x7610, R42 ;  /* 0x00007610ff402816 */ /* 0x000fca000000002a */
[----:B------:R-:W-:-:S05]  /*5d20*/  @P2 FADD.FTZ R86, R64, R86 ;  /* 0x0000005640562221 */ /* 0x000fca0000010000 */
.L_x_14109:
[----:B------:R-:W-:-:S04]  /*5d30*/  F2FP.BF16.PACK_AB R64, RZ, R86 ;  /* 0x00000056ff40723e */ /* 0x000fc800000010ff */
[----:B------:R-:W-:Y:S02]  /*5d40*/  PRMT R38, R38, 0x5410, R64 ;  /* 0x0000541026267816 */ /* 0x000fe40000000040 */
.L_x_14110:
[----:B------:R-:W-:Y:S01]  /*5d50*/  PRMT R87, RZ, 0x5410, R67 ;  /* 0x00005410ff577816 */ /* 0x000fe20000000043 */
[----:B------:R-:W-:Y:S05]  /*5d60*/  @P3 BRA `(.L_x_14111) ;  /* 0x0000008000003947 */ /* 0x000fea0003800000 */
[----:B------:R-:W-:-:S04]  /*5d70*/  ISETP.NE.U32.AND P4, PT, RZ, c[0x0][0x180], PT ;  /* 0x00006000ff007a0c */ /* 0x000fc80003f85070 */
[----:B------:R-:W-:-:S13]  /*5d80*/  ISETP.NE.AND.EX P4, PT, RZ, c[0x0][0x184], PT, P4 ;  /* 0x00006100ff007a0c */ /* 0x000fda0003f85340 */
[----:B------:R-:W-:Y:S05]  /*5d90*/  @P4 BRA `(.L_x_14112) ;  /* 0x0000002000004947 */ /* 0x000fea0003800000 */
[----:B------:R-:W-:Y:S05]  /*5da0*/  @P0 BRA `(.L_x_14113) ;  /* 0x0000008000000947 */ /* 0x000fea0003800000 */
[----:B------:R-:W-:Y:S05]  /*5db0*/  BRA `(.L_x_14114) ;  /* 0x0000009000007947 */ /* 0x000fea0003800000 */
.L_x_14112:
[----:B-----5:R-:W-:-:S05]  /*5dc0*/  PRMT R64, RZ, 0x5410, R43 ;  /* 0x00005410ff407816 */ /* 0x020fca000000002b */
[----:B------:R-:W-:Y:S01]  /*5dd0*/  FADD.FTZ R87, R64, R87 ;  /* 0x0000005740577221 */ /* 0x000fe20000010000 */
[----:B------:R-:W-:Y:S05]  /*5de0*/  BRA `(.L_x_14113) ;  /* 0x0000004000007947 */ /* 0x000fea0003800000 */
.L_x_14111:
[----:B-----5:R-:W-:-:S05]  /*5df0*/  PRMT R64, RZ, 0x5410, R47 ;  /* 0x00005410ff407816 */ /* 0x020fca000000002f */
[----:B------:R-:W-:Y:S01]  /*5e00*/  FADD.FTZ R87, R64, R87 ;  /* 0x0000005740577221 */ /* 0x000fe20000010000 */
[----:B------:R-:W-:-:S05]  /*5e10*/  @P2 PRMT R64, RZ, 0x5410, R43 ;  /* 0x00005410ff402816 */ /* 0x000fca000000002b */
[----:B------:R-:W-:-:S05]  /*5e20*/  @P2 FADD.FTZ R87, R64, R87 ;  /* 0x0000005740572221 */ /* 0x000fca0000010000 */
.L_x_14113:
[----:B------:R-:W-:-:S04]  /*5e30*/  F2FP.BF16.PACK_AB R64, RZ, R87 ;  /* 0x00000057ff40723e */ /* 0x000fc800000010ff */
[----:B------:R-:W-:Y:S02]  /*5e40*/  PRMT R39, R64, 0x7610, R39 ;  /* 0x0000761040277816 */ /* 0x000fe40000000027 */
.L_x_14114:
[----:B------:R-:W-:Y:S01]  /*5e50*/  PRMT R96, RZ, 0x7610, R67 ;  /* 0x00007610ff607816 */ /* 0x000fe20000000043 */
[----:B------:R-:W-:Y:S05]  /*5e60*/  @P3 BRA `(.L_x_14115) ;  /* 0x0000008000003947 */ /* 0x000fea0003800000 */
[----:B------:R-:W-:-:S04]  /*5e70*/  ISETP.NE.U32.AND P4, PT, RZ, c[0x0][0x180], PT ;  /* 0x00006000ff007a0c */ /* 0x000fc80003f85070 */
[----:B------:R-:W-:-:S13]  /*5e80*/  ISETP.NE.AND.EX P4, PT, RZ, c[0x0][0x184], PT, P4 ;  /* 0x00006100ff007a0c */ /* 0x000fda0003f85340 */
[----:B------:R-:W-:Y:S05]  /*5e90*/  @P4 BRA `(.L_x_14116) ;  /* 0x0000002000004947 */ /* 0x000fea0003800000 */
[----:B------:R-:W-:Y:S05]  /*5ea0*/  @P0 BRA `(.L_x_14117) ;  /* 0x0000008000000947 */ /* 0x000fea0003800000 */
[----:B------:R-:W-:Y:S05]  /*5eb0*/  BRA `(.L_x_14118) ;  /* 0x0000009000007947 */ /* 0x000fea0003800000 */
.L_x_14116:
[----:B-----5:R-:W-:-:S05]  /*5ec0*/  PRMT R64, RZ, 0x7610, R43 ;  /* 0x00007610ff407816 */ /* 0x020fca000000002b */
[----:B------:R-:W-:Y:S01]  /*5ed0*/  FADD.FTZ R96, R64, R96 ;  /* 0x0000006040607221 */ /* 0x000fe20000010000 */
[----:B------:R-:W-:Y:S05]  /*5ee0*/  BRA `(.L_x_14117) ;  /* 0x0000004000007947 */ /* 0x000fea0003800000 */
.L_x_14115:
[----:B-----5:R-:W-:-:S05]  /*5ef0*/  PRMT R64, RZ, 0x7610, R47 ;  /* 0x00007610ff407816 */ /* 0x020fca000000002f */
[----:B------:R-:W-:Y:S01]  /*5f00*/  FADD.FTZ R96, R64, R96 ;  /* 0x0000006040607221 */ /* 0x000fe20000010000 */
[----:B------:R-:W-:-:S05]  /*5f10*/  @P2 PRMT R64, RZ, 0x7610, R43 ;  /* 0x00007610ff402816 */ /* 0x000fca000000002b */
[----:B------:R-:W-:-:S05]  /*5f20*/  @P2 FADD.FTZ R96, R64, R96 ;  /* 0x0000006040602221 */ /* 0x000fca0000010000 */
.L_x_14117:
[----:B------:R-:W-:-:S04]  /*5f30*/  F2FP.BF16.PACK_AB R64, RZ, R96 ;  /* 0x00000060ff40723e */ /* 0x000fc800000010ff */
[----:B------:R-:W-:Y:S02]  /*5f40*/  PRMT R39, R39, 0x5410, R64 ;  /* 0x0000541027277816 */ /* 0x000fe40000000040 */
.L_x_14118:
        /* <DEDUP_REMOVED lines=16> */
.L_x_14120:
[----:B-----5:R-:W-:-:S05]  /*6050*/  PRMT R108, RZ, 0x5410, R40 ;  /* 0x00005410ff6c7816 */ /* 0x020fca0000000028 */
[----:B------:R-:W-:Y:S01]  /*6060*/  FADD.FTZ R100, R108, R100 ;  /* 0x000000646c647221 */ /* 0x000fe20000010000 */
[----:B------:R-:W-:Y:S05]  /*6070*/  BRA `(.L_x_14121) ;  /* 0x0000004000007947 */ /* 0x000fea0003800000 */
.L_x_14119:
[----:B-----5:R-:W-:-:S05]  /*6080*/  PRMT R108, RZ, 0x5410, R44 ;  /* 0x00005410ff6c7816 */ /* 0x020fca000000002c */
[----:B------:R-:W-:Y:S01]  /*6090*/  FADD.FTZ R100, R108, R100 ;  /* 0x000000646c647221 */ /* 0x000fe20000010000 */
[----:B------:R-:W-:-:S05]  /*60a0*/  @P2 PRMT R108, RZ, 0x5410, R40 ;  /* 0x00005410ff6c2816 */ /* 0x000fca0000000028 */
[----:B------:R-:W-:-:S05]  /*60b0*/  @P2 FADD.FTZ R100, R108, R100 ;  /* 0x000000646c642221 */ /* 0x000fca0000010000 */
.L_x_14121:
[----:B------:R-:W-:-:S04]  /*60c0*/  F2FP.BF16.PACK_AB R108, RZ, R100 ;  /* 0x00000064ff6c723e */ /* 0x000fc800000010ff */
[----:B------:R-:W-:Y:S02]  /*60d0*/  PRMT R36, R108, 0x7610, R36 ;  /* 0x000076106c247816 */ /* 0x000fe40000000024 */
.L_x_14122:
[----:B------:R-:W-:Y:S01]  /*60e0*/  PRMT R109, RZ, 0x7610, R64 ;  /* 0x00007610ff6d7816 */ /* 0x000fe20000000040 */
[----:B------:R-:W-:Y:S05]  /*60f0*/  @P3 BRA `(.L_x_14123) ;  /* 0x0000008000003947 */ /* 0x000fea0003800000 */
[----:B------:R-:W-:-:S04]  /*6100*/  ISETP.NE.U32.AND P4, PT, RZ, c[0x0][0x180], PT ;  /* 0x00006000ff007a0c */ /* 0x000fc80003f85070 */
[----:B------:R-:W-:-:S13]  /*6110*/  ISETP.NE.AND.EX P4, PT, RZ, c[0x0][0x184], PT, P4 ;  /* 0x00006100ff007a0c */ /* 0x000fda0003f85340 */
[----:B------:R-:W-:Y:S05]  /*6120*/  @P4 BRA `(.L_x_14124) ;  /* 0x0000002000004947 */ /* 0x000fea0003800000 */
[----:B------:R-:W-:Y:S05]  /*6130*/  @P0 BRA `(.L_x_14125) ;  /* 0x0000008000000947 */ /* 0x000fea0003800000 */
[----:B------:R-:W-:Y:S05]  /*6140*/  BRA `(.L_x_14126) ;  /* 0x0000009000007947 */ /* 0x000fea0003800000 */
.L_x_14124:
[----:B-----5:R-:W-:-:S05]  /*6150*/  PRMT R64, RZ, 0x7610, R40 ;  /* 0x00007610ff407816 */ /* 0x020fca0000000028 */
[----:B------:R-:W-:Y:S01]  /*6160*/  FADD.FTZ R109, R64, R109 ;  /* 0x0000006d406d7221 */ /* 0x000fe20000010000 */
[----:B------:R-:W-:Y:S05]  /*6170*/  BRA `(.L_x_14125) ;  /* 0x0000004000007947 */ /* 0x000fea0003800000 */
.L_x_14123:
[----:B-----5:R-:W-:-:S05]  /*6180*/  PRMT R64, RZ, 0x7610, R44 ;  /* 0x00007610ff407816 */ /* 0x020fca000000002c */
[----:B------:R-:W-:Y:S01]  /*6190*/  FADD.FTZ R109, R64, R109 ;  /* 0x0000006d406d7221 */ /* 0x000fe20000010000 */
[----:B------:R-:W-:-:S05]  /*61a0*/  @P2 PRMT R64, RZ, 0x7610, R40 ;  /* 0x00007610ff402816 */ /* 0x000fca0000000028 */
[----:B------:R-:W-:-:S05]  /*61b0*/  @P2 FADD.FTZ R109, R64, R109 ;  /* 0x0000006d406d2221 */ /* 0x000fca0000010000 */
.L_x_14125:
[----:B------:R-:W-:-:S04]  /*61c0*/  F2FP.BF16.PACK_AB R64, RZ, R109 ;  /* 0x0000006dff40723e */ /* 0x000fc800000010ff */
[----:B------:R-:W-:Y:S02]  /*61d0*/  PRMT R36, R36, 0x5410, R64 ;  /* 0x0000541024247816 */ /* 0x000fe40000000040 */
.L_x_14126:
[----:B------:R-:W-:Y:S01]  /*61e0*/  PRMT R108, RZ, 0x5410, R65 ;  /* 0x00005410ff6c7816 */ /* 0x000fe20000000041 */
[----:B------:R-:W-:Y:S05]  /*61f0*/  @P3 BRA `(.L_x_14127) ;  /* 0x0000008000003947 */ /* 0x000fea0003800000 */
[----:B------:R-:W-:-:S04]  /*6200*/  ISETP.NE.U32.AND P4, PT, RZ, c[0x0][0x180], PT ;  /* 0x00006000ff007a0c */ /* 0x000fc80003f85070 */
[----:B------:R-:W-:-:S13]  /*6210*/  ISETP.NE.AND.EX P4, PT, RZ, c[0x0][0x184], PT, P4 ;  /* 0x00006100ff007a0c */ /* 0x000fda0003f85340 */
[----:B------:R-:W-:Y:S05]  /*6220*/  @P4 BRA `(.L_x_14128) ;  /* 0x0000002000004947 */ /* 0x000fea0003800000 */
[----:B------:R-:W-:Y:S05]  /*6230*/  @P0 BRA `(.L_x_14129) ;  /* 0x0000008000000947 */ /* 0x000fea0003800000 */
[----:B------:R-:W-:Y:S05]  /*6240*/  BRA `(.L_x_14130) ;  /* 0x0000009000007947 */ /* 0x000fea0003800000 */
.L_x_14128:
[----:B-----5:R-:W-:-:S05]  /*6250*/  PRMT R64, RZ, 0x5410, R41 ;  /* 0x00005410ff407816 */ /* 0x020fca0000000029 */
[----:B------:R-:W-:Y:S01]  /*6260*/  FADD.FTZ R108, R64, R108 ;  /* 0x0000006c406c7221 */ /* 0x000fe20000010000 */
[----:B------:R-:W-:Y:S05]  /*6270*/  BRA `(.L_x_14129) ;  /* 0x0000004000007947 */ /* 0x000fea0003800000 */
.L_x_14127:
[----:B-----5:R-:W-:-:S05]  /*6280*/  PRMT R64, RZ, 0x5410, R45 ;  /* 0x00005410ff407816 */ /* 0x020fca000000002d */
[----:B------:R-:W-:Y:S01]  /*6290*/  FADD.FTZ R108, R64, R108 ;  /* 0x0000006c406c7221 */ /* 0x000fe20000010000 */
[----:B------:R-:W-:-:S05]  /*62a0*/  @P2 PRMT R64, RZ, 0x5410, R41 ;  /* 0x00005410ff402816 */ /* 0x000fca0000000029 */
[----:B------:R-:W-:-:S05]  /*62b0*/  @P2 FADD.FTZ R108, R64, R108 ;  /* 0x0000006c406c2221 */ /* 0x000fca0000010000 */
.L_x_14129:
[----:B------:R-:W-:-:S04]  /*62c0*/  F2FP.BF16.PACK_AB R64, RZ, R108 ;  /* 0x0000006cff40723e */ /* 0x000fc800000010ff */
[----:B------:R-:W-:Y:S02]  /*62d0*/  PRMT R37, R64, 0x7610, R37 ;  /* 0x0000761040257816 */ /* 0x000fe40000000025 */
.L_x_14130:
[----:B------:R-:W-:Y:S01]  /*62e0*/  PRMT R110, RZ, 0x7610, R65 ;  /* 0x00007610ff6e7816 */ /* 0x000fe20000000041 */
[----:B------:R-:W-:Y:S05]  /*62f0*/  @P3 BRA `(.L_x_14131) ;  /* 0x0000008000003947 */ /* 0x000fea0003800000 */
[----:B------:R-:W-:-:S04]  /*6300*/  ISETP.NE.U32.AND P4, PT, RZ, c[0x0][0x180], PT ;  /* 0x00006000ff007a0c */ /* 0x000fc80003f85070 */
[----:B------:R-:W-:-:S13]  /*6310*/  ISETP.NE.AND.EX P4, PT, RZ, c[0x0][0x184], PT, P4 ;  /* 0x00006100ff007a0c */ /* 0x000fda0003f85340 */
[----:B------:R-:W-:Y:S05]  /*6320*/  @P4 BRA `(.L_x_14132) ;  /* 0x0000002000004947 */ /* 0x000fea0003800000 */
[----:B------:R-:W-:Y:S05]  /*6330*/  @P0 BRA `(.L_x_14133) ;  /* 0x0000008000000947 */ /* 0x000fea0003800000 */
[----:B------:R-:W-:Y:S05]  /*6340*/  BRA `(.L_x_14134) ;  /* 0x0000009000007947 */ /* 0x000fea0003800000 */
.L_x_14132:
[----:B-----5:R-:W-:-:S05]  /*6350*/  PRMT R64, RZ, 0x7610, R41 ;  /* 0x00007610ff407816 */ /* 0x020fca0000000029 */
[----:B------:R-:W-:Y:S01]  /*6360*/  FADD.FTZ R110, R64, R110 ;  /* 0x0000006e406e7221 */ /* 0x000fe20000010000 */
[----:B------:R-:W-:Y:S05]  /*6370*/  BRA `(.L_x_14133) ;  /* 0x0000004000007947 */ /* 0x000fea0003800000 */
.L_x_14131:
[----:B-----5:R-:W-:-:S05]  /*6380*/  PRMT R64, RZ, 0x7610, R45 ;  /* 0x00007610ff407816 */ /* 0x020fca000000002d */
[----:B------:R-:W-:Y:S01]  /*6390*/  FADD.FTZ R110, R64, R110 ;  /* 0x0000006e406e7221 */ /* 0x000fe20000010000 */
[----:B------:R-:W-:-:S05]  /*63a0*/  @P2 PRMT R64, RZ, 0x7610, R41 ;  /* 0x00007610ff402816 */ /* 0x000fca0000000029 */
[----:B------:R-:W-:-:S05]  /*63b0*/  @P2 FADD.FTZ R110, R64, R110 ;  /* 0x0000006e406e2221 */ /* 0x000fca0000010000 */
.L_x_14133:
[----:B------:R-:W-:-:S04]  /*63c0*/  F2FP.BF16.PACK_AB R64, RZ, R110 ;  /* 0x0000006eff40723e */ /* 0x000fc800000010ff */
[----:B------:R-:W-:Y:S02]  /*63d0*/  PRMT R37, R37, 0x5410, R64 ;  /* 0x0000541025257816 */ /* 0x000fe40000000040 */
.L_x_14134:
[----:B------:R-:W-:Y:S01]  /*63e0*/  PRMT R111, RZ, 0x5410, R66 ;  /* 0x00005410ff6f7816 */ /* 0x000fe20000000042 */
[----:B------:R-:W-:Y:S05]  /*63f0*/  @P3 BRA `(.L_x_14135) ;  /* 0x0000008000003947 */ /* 0x000fea0003800000 */
[----:B------:R-:W-:-:S04]  /*6400*/  ISETP.NE.U32.AND P4, PT, RZ, c[0x0][0x180], PT ;  /* 0x00006000ff007a0c */ /* 0x000fc80003f85070 */
[----:B------:R-:W-:-:S13]  /*6410*/  ISETP.NE.AND.EX P4, PT, RZ, c[0x0][0x184], PT, P4 ;  /* 0x00006100ff007a0c */ /* 0x000fda0003f85340 */
[----:B------:R-:W-:Y:S05]  /*6420*/  @P4 BRA `(.L_x_14136) ;  /* 0x0000002000004947 */ /* 0x000fea0003800000 */
[----:B------:R-:W-:Y:S05]  /*6430*/  @P0 BRA `(.L_x_14137) ;  /* 0x0000008000000947 */ /* 0x000fea0003800000 */
[----:B------:R-:W-:Y:S05]  /*6440*/  BRA `(.L_x_14138) ;  /* 0x0000009000007947 */ /* 0x000fea0003800000 */
.L_x_14136:
[----:B-----5:R-:W-:-:S05]  /*6450*/  PRMT R64, RZ, 0x5410, R42 ;  /* 0x00005410ff407816 */ /* 0x020fca000000002a */
[----:B------:R-:W-:Y:S01]  /*6460*/  FADD.FTZ R111, R64, R111 ;  /* 0x0000006f406f7221 */ /* 0x000fe20000010000 */
[----:B------:R-:W-:Y:S05]  /*6470*/  BRA `(.L_x_14137) ;  /* 0x0000004000007947 */ /* 0x000fea0003800000 */
.L_x_14135:
[----:B-----5:R-:W-:-:S05]  /*6480*/  PRMT R64, RZ, 0x5410, R46 ;  /* 0x00005410ff407816 */ /* 0x020fca000000002e */
[----:B------:R-:W-:Y:S01]  /*6490*/  FADD.FTZ R111, R64, R111 ;  /* 0x0000006f406f7221 */ /* 0x000fe20000010000 */
[----:B------:R-:W-:-:S05]  /*64a0*/  @P2 PRMT R64, RZ, 0x5410, R42 ;  /* 0x00005410ff402816 */ /* 0x000fca000000002a */
[----:B------:R-:W-:-:S05]  /*64b0*/  @P2 FADD.FTZ R111, R64, R111 ;  /* 0x0000006f406f2221 */ /* 0x000fca0000010000 */
.L_x_14137:
[----:B------:R-:W-:-:S04]  /*64c0*/  F2FP.BF16.PACK_AB R64, RZ, R111 ;  /* 0x0000006fff40723e */ /* 0x000fc800000010ff */
[----:B------:R-:W-:Y:S02]  /*64d0*/  PRMT R38, R64, 0x7610, R38 ;  /* 0x0000761040267816 */ /* 0x000fe40000000026 */
.L_x_14138:
[----:B------:R-:W-:Y:S01]  /*64e0*/  PRMT R112, RZ, 0x7610, R66 ;  /* 0x00007610ff707816 */ /* 0x000fe20000000042 */
[----:B------:R-:W-:Y:S05]  /*64f0*/  @P3 BRA `(.L_x_14139) ;  /* 0x0000008000003947 */ /* 0x000fea0003800000 */
[----:B------:R-:W-:-:S04]  /*6500*/  ISETP.NE.U32.AND P4, PT, RZ, c[0x0][0x180], PT ;  /* 0x00006000ff007a0c */ /* 0x000fc80003f85070 */
[----:B------:R-:W-:-:S13]  /*6510*/  ISETP.NE.AND.EX P4, PT, RZ, c[0x0][0x184], PT, P4 ;  /* 0x00006100ff007a0c */ /* 0x000fda0003f85340 */
[----:B------:R-:W-:Y:S05]  /*6520*/  @P4 BRA `(.L_x_14140) ;  /* 0x0000002000004947 */ /* 0x000fea0003800000 */
[----:B------:R-:W-:Y:S05]  /*6530*/  @P0 BRA `(.L_x_14141) ;  /* 0x0000008000000947 */ /* 0x000fea0003800000 */
[----:B------:R-:W-:Y:S05]  /*6540*/  BRA `(.L_x_14142) ;  /* 0x0000009000007947 */ /* 0x000fea0003800000 */
.L_x_14140:
[----:B-----5:R-:W-:-:S05]  /*6550*/  PRMT R64, RZ, 0x7610, R42 ;  /* 0x00007610ff407816 */ /* 0x020fca000000002a */
[----:B------:R-:W-:Y:S01]  /*6560*/  FADD.FTZ R112, R64, R112 ;  /* 0x0000007040707221 */ /* 0x000fe20000010000 */
[----:B------:R-:W-:Y:S05]  /*6570*/  BRA `(.L_x_14141) ;  /* 0x0000004000007947 */ /* 0x000fea0003800000 */
.L_x_14139:
[----:B-----5:R-:W-:-:S05]  /*6580*/  PRMT R64, RZ, 0x7610, R46 ;  /* 0x00007610ff407816 */ /* 0x020fca000000002e */
[----:B------:R-:W-:Y:S01]  /*6590*/  FADD.FTZ R112, R64, R112 ;  /* 0x0000007040707221 */ /* 0x000fe20000010000 */
[----:B------:R-:W-:-:S05]  /*65a0*/  @P2 PRMT R64, RZ, 0x7610, R42 ;  /* 0x00007610ff402816 */ /* 0x000fca000000002a */
[----:B------:R-:W-:-:S05]  /*65b0*/  @P2 FADD.FTZ R112, R64, R112 ;  /* 0x0000007040702221 */ /* 0x000fca0000010000 */
.L_x_14141:
[----:B------:R-:W-:-:S04]  /*65c0*/  F2FP.BF16.PACK_AB R64, RZ, R112 ;  /* 0x00000070ff40723e */ /* 0x000fc800000010ff */
[----:B------:R-:W-:Y:S02]  /*65d0*/  PRMT R38, R38, 0x5410, R64 ;  /* 0x0000541026267816 */ /* 0x000fe40000000040 */
.L_x_14142:
[----:B------:R-:W-:Y:S01]  /*65e0*/  PRMT R113, RZ, 0x5410, R67 ;  /* 0x00005410ff717816 */ /* 0x000fe20000000043 */
[----:B------:R-:W-:Y:S05]  /*65f0*/  @P3 BRA `(.L_x_14143) ;  /* 0x0000008000003947 */ /* 0x000fea0003800000 */
[----:B------:R-:W-:-:S04]  /*6600*/  ISETP.NE.U32.AND P4, PT, RZ, c[0x0][0x180], PT ;  /* 0x00006000ff007a0c */ /* 0x000fc80003f85070 */
[----:B------:R-:W-:-:S13]  /*6610*/  ISETP.NE.AND.EX P4, PT, RZ, c[0x0][0x184], PT, P4 ;  /* 0x00006100ff007a0c */ /* 0x000fda0003f85340 */
[----:B------:R-:W-:Y:S05]  /*6620*/  @P4 BRA `(.L_x_14144) ;  /* 0x0000002000004947 */ /* 0x000fea0003800000 */
[----:B------:R-:W-:Y:S05]  /*6630*/  @P0 BRA `(.L_x_14145) ;  /* 0x0000008000000947 */ /* 0x000fea0003800000 */
[----:B------:R-:W-:Y:S05]  /*6640*/  BRA `(.L_x_14146) ;  /* 0x0000009000007947 */ /* 0x000fea0003800000 */
.L_x_14144:
[----:B-----5:R-:W-:-:S05]  /*6650*/  PRMT R64, RZ, 0x5410, R43 ;  /* 0x00005410ff407816 */ /* 0x020fca000000002b */
[----:B------:R-:W-:Y:S01]  /*6660*/  FADD.FTZ R113, R64, R113 ;  /* 0x0000007140717221 */ /* 0x000fe20000010000 */
[----:B------:R-:W-:Y:S05]  /*6670*/  BRA `(.L_x_14145) ;  /* 0x0000004000007947 */ /* 0x000fea0003800000 */
.L_x_14143:
[----:B-----5:R-:W-:-:S05]  /*6680*/  PRMT R64, RZ, 0x5410, R47 ;  /* 0x00005410ff407816 */ /* 0x020fca000000002f */
[----:B------:R-:W-:Y:S01]  /*6690*/  FADD.FTZ R113, R64, R113 ;  /* 0x0000007140717221 */ /* 0x000fe20000010000 */
[----:B------:R-:W-:-:S05]  /*66a0*/  @P2 PRMT R64, RZ, 0x5410, R43 ;  /* 0x00005410ff402816 */ /* 0x000fca000000002b */
[----:B------:R-:W-:-:S05]  /*66b0*/  @P2 FADD.FTZ R113, R64, R113 ;  /* 0x0000007140712221 */ /* 0x000fca0000010000 */
.L_x_14145:
[----:B------:R-:W-:-:S04]  /*66c0*/  F2FP.BF16.PACK_AB R64, RZ, R113 ;  /* 0x00000071ff40723e */ /* 0x000fc800000010ff */
[----:B------:R-:W-:Y:S02]  /*66d0*/  PRMT R39, R64, 0x7610, R39 ;  /* 0x0000761040277816 */ /* 0x000fe40000000027 */
.L_x_14146:
[----:B------:R-:W-:Y:S01]  /*66e0*/  PRMT R114, RZ, 0x7610, R67 ;  /* 0x00007610ff727816 */ /* 0x000fe20000000043 */
[----:B------:R-:W-:Y:S05]  /*66f0*/  @P3 BRA `(.L_x_14147) ;  /* 0x0000008000003947 */ /* 0x000fea0003800000 */
[----:B------:R-:W-:-:S04]  /*6700*/  ISETP.NE.U32.AND P4, PT, RZ, c[0x0][0x180], PT ;  /* 0x00006000ff007a0c */ /* 0x000fc80003f85070 */
[----:B------:R-:W-:-:S13]  /*6710*/  ISETP.NE.AND.EX P4, PT, RZ, c[0x0][0x184], PT, P4 ;  /* 0x00006100ff007a0c */ /* 0x000fda0003f85340 */
[----:B------:R-:W-:Y:S05]  /*6720*/  @P4 BRA `(.L_x_14148) ;  /* 0x0000002000004947 */ /* 0x000fea0003800000 */
[----:B------:R-:W-:Y:S05]  /*6730*/  @P0 BRA `(.L_x_14149) ;  /* 0x0000008000000947 */ /* 0x000fea0003800000 */
[----:B------:R-:W-:Y:S05]  /*6740*/  BRA `(.L_x_14150) ;  /* 0x0000009000007947 */ /* 0x000fea0003800000 */
.L_x_14148:
[----:B-----5:R-:W-:-:S05]  /*6750*/  PRMT R64, RZ, 0x7610, R43 ;  /* 0x00007610ff407816 */ /* 0x020fca000000002b */
[----:B------:R-:W-:Y:S01]  /*6760*/  FADD.FTZ R114, R64, R114 ;  /* 0x0000007240727221 */ /* 0x000fe20000010000 */
[----:B------:R-:W-:Y:S05]  /*6770*/  BRA `(.L_x_14149) ;  /* 0x0000004000007947 */ /* 0x000fea0003800000 */
.L_x_14147:
[----:B-----5:R-:W-:-:S05]  /*6780*/  PRMT R64, RZ, 0x7610, R47 ;  /* 0x00007610ff407816 */ /* 0x020fca000000002f */
[----:B------:R-:W-:Y:S01]  /*6790*/  FADD.FTZ R114, R64, R114 ;  /* 0x0000007240727221 */ /* 0x000fe20000010000 */
[----:B------:R-:W-:-:S05]  /*67a0*/  @P2 PRMT R64, RZ, 0x7610, R43 ;  /* 0x00007610ff402816 */ /* 0x000fca000000002b */
[----:B------:R-:W-:-:S05]  /*67b0*/  @P2 FADD.FTZ R114, R64, R114 ;  /* 0x0000007240722221 */ /* 0x000fca0000010000 */
.L_x_14149:
[----:B------:R-:W-:-:S04]  /*67c0*/  F2FP.BF16.PACK_AB R64, RZ, R114 ;  /* 0x00000072ff40723e */ /* 0x000fc800000010ff */
[----:B------:R-:W-:Y:S02]  /*67d0*/  PRMT R39, R39, 0x5410, R64 ;  /* 0x0000541027277816 */ /* 0x000fe40000000040 */
.L_x_14150:
        /* <DEDUP_REMOVED lines=16> */
.L_x_14152:
[----:B-----5:R-:W-:-:S05]  /*68e0*/  PRMT R117, RZ, 0x5410, R40 ;  /* 0x00005410ff757816 */ /* 0x020fca0000000028 */
[----:B------:R-:W-:Y:S01]  /*68f0*/  FADD.FTZ R116, R117, R116 ;  /* 0x0000007475747221 */ /* 0x000fe20000010000 */
[----:B------:R-:W-:Y:S05]  /*6900*/  BRA `(.L_x_14153) ;  /* 0x0000004000007947 */ /* 0x000fea0003800000 */
.L_x_14151:
[----:B-----5:R-:W-:-:S05]  /*6910*/  PRMT R117, RZ, 0x5410, R44 ;  /* 0x00005410ff757816 */ /* 0x020fca000000002c */
[----:B------:R-:W-:Y:S01]  /*6920*/  FADD.FTZ R116, R117, R116 ;  /* 0x0000007475747221 */ /* 0x000fe20000010000 */
[----:B------:R-:W-:-:S05]  /*6930*/  @P2 PRMT R117, RZ, 0x5410, R40 ;  /* 0x00005410ff752816 */ /* 0x000fca0000000028 */
[----:B------:R-:W-:-:S05]  /*6940*/  @P2 FADD.FTZ R116, R117, R116 ;  /* 0x0000007475742221 */ /* 0x000fca0000010000 */
.L_x_14153:
[----:B------:R-:W-:-:S04]  /*6950*/  F2FP.BF16.PACK_AB R117, RZ, R116 ;  /* 0x00000074ff75723e */ /* 0x000fc800000010ff */
[----:B------:R-:W-:Y:S02]  /*6960*/  PRMT R36, R117, 0x7610, R36 ;  /* 0x0000761075247816 */ /* 0x000fe40000000024 */
.L_x_14154:
[----:B------:R-:W-:Y:S01]  /*6970*/  PRMT R118, RZ, 0x7610, R64 ;  /* 0x00007610ff767816 */ /* 0x000fe20000000040 */
[----:B------:R-:W-:Y:S05]  /*6980*/  @P3 BRA `(.L_x_14155) ;  /* 0x0000008000003947 */ /* 0x000fea0003800000 */
[----:B------:R-:W-:-:S04]  /*6990*/  ISETP.NE.U32.AND P1, PT, RZ, c[0x0][0x180], PT ;  /* 0x00006000ff007a0c */ /* 0x000fc80003f25070 */
[----:B------:R-:W-:-:S13]  /*69a0*/  ISETP.NE.AND.EX P1, PT, RZ, c[0x0][0x184], PT, P1 ;  /* 0x00006100ff007a0c */ /* 0x000fda0003f25310 */
[----:B------:R-:W-:Y:S05]  /*69b0*/  @P1 BRA `(.L_x_14156) ;  /* 0x0000002000001947 */ /* 0x000fea0003800000 */
[----:B------:R-:W-:Y:S05]  /*69c0*/  @P0 BRA `(.L_x_14157) ;  /* 0x0000008000000947 */ /* 0x000fea0003800000 */
[----:B------:R-:W-:Y:S05]  /*69d0*/  BRA `(.L_x_14158) ;  /* 0x0000009000007947 */ /* 0x000fea0003800000 */
.L_x_14156:
[----:B-----5:R-:W-:-:S05]  /*69e0*/  PRMT R64, RZ, 0x7610, R40 ;  /* 0x00007610ff407816 */ /* 0x020fca0000000028 */
[----:B------:R-:W-:Y:S01]  /*69f0*/  FADD.FTZ R118, R64, R118 ;  /* 0x0000007640767221 */ /* 0x000fe20000010000 */
[----:B------:R-:W-:Y:S05]  /*6a00*/  BRA `(.L_x_14157) ;  /* 0x0000004000007947 */ /* 0x000fea0003800000 */
.L_x_14155:
[----:B-----5:R-:W-:-:S05]  /*6a10*/  PRMT R64, RZ, 0x7610, R44 ;  /* 0x00007610ff407816 */ /* 0x020fca000000002c */
[----:B------:R-:W-:Y:S01]  /*6a20*/  FADD.FTZ R118, R64, R118 ;  /* 0x0000007640767221 */ /* 0x000fe20000010000 */
[----:B------:R-:W-:-:S05]  /*6a30*/  @P2 PRMT R64, RZ, 0x7610, R40 ;  /* 0x00007610ff402816 */ /* 0x000fca0000000028 */
[----:B------:R-:W-:-:S05]  /*6a40*/  @P2 FADD.FTZ R118, R64, R118 ;  /* 0x0000007640762221 */ /* 0x000fca0000010000 */
.L_x_14157:
[----:B------:R-:W-:-:S04]  /*6a50*/  F2FP.BF16.PACK_AB R64, RZ, R118 ;  /* 0x00000076ff40723e */ /* 0x000fc800000010ff */
[----:B------:R-:W-:Y:S02]  /*6a60*/  PRMT R36, R36, 0x5410, R64 ;  /* 0x0000541024247816 */ /* 0x000fe40000000040 */
.L_x_14158:
[----:B------:R-:W-:Y:S01]  /*6a70*/  PRMT R117, RZ, 0x5410, R65 ;  /* 0x00005410ff757816 */ /* 0x000fe20000000041 */
[----:B------:R-:W-:Y:S05]  /*6a80*/  @P3 BRA `(.L_x_14159) ;  /* 0x0000008000003947 */ /* 0x000fea0003800000 */
[----:B------:R-:W-:-:S04]  /*6a90*/  ISETP.NE.U32.AND P1, PT, RZ, c[0x0][0x180], PT ;  /* 0x00006000ff007a0c */ /* 0x000fc80003f25070 */
[----:B------:R-:W-:-:S13]  /*6aa0*/  ISETP.NE.AND.EX P1, PT, RZ, c[0x0][0x184], PT, P1 ;  /* 0x00006100ff007a0c */ /* 0x000fda0003f25310 */
[----:B------:R-:W-:Y:S05]  /*6ab0*/  @P1 BRA `(.L_x_14160) ;  /* 0x0000002000001947 */ /* 0x000fea0003800000 */
[----:B------:R-:W-:Y:S05]  /*6ac0*/  @P0 BRA `(.L_x_14161) ;  /* 0x0000008000000947 */ /* 0x000fea0003800000 */
[----:B------:R-:W-:Y:S05]  /*6ad0*/  BRA `(.L_x_14162) ;  /* 0x0000009000007947 */ /* 0x000fea0003800000 */
.L_x_14160:
[----:B-----5:R-:W-:-:S05]  /*6ae0*/  PRMT R64, RZ, 0x5410, R41 ;  /* 0x00005410ff407816 */ /* 0x020fca0000000029 */
[----:B------:R-:W-:Y:S01]  /*6af0*/  FADD.FTZ R117, R64, R117 ;  /* 0x0000007540757221 */ /* 0x000fe20000010000 */
[----:B------:R-:W-:Y:S05]  /*6b00*/  BRA `(.L_x_14161) ;  /* 0x0000004000007947 */ /* 0x000fea0003800000 */
.L_x_14159:
[----:B-----5:R-:W-:-:S05]  /*6b10*/  PRMT R64, RZ, 0x5410, R45 ;  /* 0x00005410ff407816 */ /* 0x020fca000000002d */
[----:B------:R-:W-:Y:S01]  /*6b20*/  FADD.FTZ R117, R64, R117 ;  /* 0x0000007540757221 */ /* 0x000fe20000010000 */
[----:B------:R-:W-:-:S05]  /*6b30*/  @P2 PRMT R64, RZ, 0x5410, R41 ;  /* 0x00005410ff402816 */ /* 0x000fca0000000029 */
[----:B------:R-:W-:-:S05]  /*6b40*/  @P2 FADD.FTZ R117, R64, R117 ;  /* 0x0000007540752221 */ /* 0x000fca0000010000 */
.L_x_14161:
[----:B------:R-:W-:-:S04]  /*6b50*/  F2FP.BF16.PACK_AB R64, RZ, R117 ;  /* 0x00000075ff40723e */ /* 0x000fc800000010ff */
[----:B------:R-:W-:Y:S02]  /*6b60*/  PRMT R37, R64, 0x7610, R37 ;  /* 0x0000761040257816 */ /* 0x000fe40000000025 */
.L_x_14162:
[----:B------:R-:W-:Y:S01]  /*6b70*/  PRMT R119, RZ, 0x7610, R65 ;  /* 0x00007610ff777816 */ /* 0x000fe20000000041 */
[----:B------:R-:W-:Y:S05]  /*6b80*/  @P3 BRA `(.L_x_14163) ;  /* 0x0000008000003947 */ /* 0x000fea0003800000 */
[----:B------:R-:W-:-:S04]  /*6b90*/  ISETP.NE.U32.AND P1, PT, RZ, c[0x0][0x180], PT ;  /* 0x00006000ff007a0c */ /* 0x000fc80003f25070 */
[----:B------:R-:W-:-:S13]  /*6ba0*/  ISETP.NE.AND.EX P1, PT, RZ, c[0x0][0x184], PT, P1 ;  /* 0x00006100ff007a0c */ /* 0x000fda0003f25310 */
[----:B------:R-:W-:Y:S05]  /*6bb0*/  @P1 BRA `(.L_x_14164) ;  /* 0x0000002000001947 */ /* 0x000fea0003800000 */
[----:B------:R-:W-:Y:S05]  /*6bc0*/  @P0 BRA `(.L_x_14165) ;  /* 0x0000008000000947 */ /* 0x000fea0003800000 */
[----:B------:R-:W-:Y:S05]  /*6bd0*/  BRA `(.L_x_14166) ;  /* 0x0000009000007947 */ /* 0x000fea0003800000 */
.L_x_14164:
[----:B-----5:R-:W-:-:S05]  /*6be0*/  PRMT R64, RZ, 0x7610, R41 ;  /* 0x00007610ff407816 */ /* 0x020fca0000000029 */
[----:B------:R-:W-:Y:S01]  /*6bf0*/  FADD.FTZ R119, R64, R119 ;  /* 0x0000007740777221 */ /* 0x000fe20000010000 */
[----:B------:R-:W-:Y:S05]  /*6c00*/  BRA `(.L_x_14165) ;  /* 0x0000004000007947 */ /* 0x000fea0003800000 */
.L_x_14163:
[----:B-----5:R-:W-:-:S05]  /*6c10*/  PRMT R64, RZ, 0x7610, R45 ;  /* 0x00007610ff407816 */ /* 0x020fca000000002d */
[----:B------:R-:W-:Y:S01]  /*6c20*/  FADD.FTZ R119, R64, R119 ;  /* 0x0000007740777221 */ /* 0x000fe20000010000 */
[----:B------:R-:W-:-:S05]  /*6c30*/  @P2 PRMT R64, RZ, 0x7610, R41 ;  /* 0x00007610ff402816 */ /* 0x000fca0000000029 */
[----:B------:R-:W-:-:S05]  /*6c40*/  @P2 FADD.FTZ R119, R64, R119 ;  /* 0x0000007740772221 */ /* 0x000fca0000010000 */
.L_x_14165:
[----:B------:R-:W-:-:S04]  /*6c50*/  F2FP.BF16.PACK_AB R64, RZ, R119 ;  /* 0x00000077ff40723e */ /* 0x000fc800000010ff */
[----:B------:R-:W-:Y:S02]  /*6c60*/  PRMT R37, R37, 0x5410, R64 ;  /* 0x0000541025257816 */ /* 0x000fe40000000040 */
.L_x_14166:
[----:B------:R-:W-:Y:S01]  /*6c70*/  PRMT R120, RZ, 0x5410, R66 ;  /* 0x00005410ff787816 */ /* 0x000fe20000000042 */
[----:B------:R-:W-:Y:S05]  /*6c80*/  @P3 BRA `(.L_x_14167) ;  /* 0x0000008000003947 */ /* 0x000fea0003800000 */
[----:B------:R-:W-:-:S04]  /*6c90*/  ISETP.NE.U32.AND P1, PT, RZ, c[0x0][0x180], PT ;  /* 0x00006000ff007a0c */ /* 0x000fc80003f25070 */
[----:B------:R-:W-:-:S13]  /*6ca0*/  ISETP.NE.AND.EX P1, PT, RZ, c[0x0][0x184], PT, P1 ;  /* 0x00006100ff007a0c */ /* 0x000fda0003f25310 */
[----:B------:R-:W-:Y:S05]  /*6cb0*/  @P1 BRA `(.L_x_14168) ;  /* 0x0000002000001947 */ /* 0x000fea0003800000 */
[----:B------:R-:W-:Y:S05]  /*6cc0*/  @P0 BRA `(.L_x_14169) ;  /* 0x0000008000000947 */ /* 0x000fea0003800000 */
[----:B------:R-:W-:Y:S05]  /*6cd0*/  BRA `(.L_x_14170) ;  /* 0x0000009000007947 */ /* 0x000fea0003800000 */
.L_x_14168:
[----:B-----5:R-:W-:-:S05]  /*6ce0*/  PRMT R64, RZ, 0x5410, R42 ;  /* 0x00005410ff407816 */ /* 0x020fca000000002a */
[----:B------:R-:W-:Y:S01]  /*6cf0*/  FADD.FTZ R120, R64, R120 ;  /* 0x0000007840787221 */ /* 0x000fe20000010000 */
[----:B------:R-:W-:Y:S05]  /*6d00*/  BRA `(.L_x_14169) ;  /* 0x0000004000007947 */ /* 0x000fea0003800000 */
.L_x_14167:
[----:B-----5:R-:W-:-:S05]  /*6d10*/  PRMT R64, RZ, 0x5410, R46 ;  /* 0x00005410ff407816 */ /* 0x020fca000000002e */
[----:B------:R-:W-:Y:S01]  /*6d20*/  FADD.FTZ R120, R64, R120 ;  /* 0x0000007840787221 */ /* 0x000fe20000010000 */
[----:B------:R-:W-:-:S05]  /*6d30*/  @P2 PRMT R64, RZ, 0x5410, R42 ;  /* 0x00005410ff402816 */ /* 0x000fca000000002a */
[----:B------:R-:W-:-:S05]  /*6d40*/  @P2 FADD.FTZ R120, R64, R120 ;  /* 0x0000007840782221 */ /* 0x000fca0000010000 */
.L_x_14169:
[----:B------:R-:W-:-:S04]  /*6d50*/  F2FP.BF16.PACK_AB R64, RZ, R120 ;  /* 0x00000078ff40723e */ /* 0x000fc800000010ff */
[----:B------:R-:W-:Y:S02]  /*6d60*/  PRMT R38, R64, 0x7610, R38 ;  /* 0x0000761040267816 */ /* 0x000fe40000000026 */
.L_x_14170:
[----:B------:R-:W-:Y:S01]  /*6d70*/  PRMT R121, RZ, 0x7610, R66 ;  /* 0x00007610ff797816 */ /* 0x000fe20000000042 */
[----:B------:R-:W-:Y:S05]  /*6d80*/  @P3 BRA `(.L_x_14171) ;  /* 0x0000008000003947 */ /* 0x000fea0003800000 */
[----:B------:R-:W-:-:S04]  /*6d90*/  ISETP.NE.U32.AND P1, PT, RZ, c[0x0][0x180], PT ;  /* 0x00006000ff007a0c */ /* 0x000fc80003f25070 */
[----:B------:R-:W-:-:S13]  /*6da0*/  ISETP.NE.AND.EX P1, PT, RZ, c[0x0][0x184], PT, P1 ;  /* 0x00006100ff007a0c */ /* 0x000fda0003f25310 */
[----:B------:R-:W-:Y:S05]  /*6db0*/  @P1 BRA `(.L_x_14172) ;  /* 0x0000002000001947 */ /* 0x000fea0003800000 */
[----:B------:R-:W-:Y:S05]  /*6dc0*/  @P0 BRA `(.L_x_14173) ;  /* 0x0000008000000947 */ /* 0x000fea0003800000 */
[----:B------:R-:W-:Y:S05]  /*6dd0*/  BRA `(.L_x_14174) ;  /* 0x0000009000007947 */ /* 0x000fea0003800000 */
.L_x_14172:
[----:B-----5:R-:W-:-:S05]  /*6de0*/  PRMT R64, RZ, 0x7610, R42 ;  /* 0x00007610ff407816 */ /* 0x020fca000000002a */
[----:B------:R-:W-:Y:S01]  /*6df0*/  FADD.FTZ R121, R64, R121 ;  /* 0x0000007940797221 */ /* 0x000fe20000010000 */
[----:B------:R-:W-:Y:S05]  /*6e00*/  BRA `(.L_x_14173) ;  /* 0x0000004000007947 */ /* 0x000fea0003800000 */
.L_x_14171:
[----:B-----5:R-:W-:-:S05]  /*6e10*/  PRMT R64, RZ, 0x7610, R46 ;  /* 0x00007610ff407816 */ /* 0x020fca000000002e */
[----:B------:R-:W-:Y:S01]  /*6e20*/  FADD.FTZ R121, R64, R121 ;  /* 0x0000007940797221 */ /* 0x000fe20000010000 */
[----:B------:R-:W-:-:S05]  /*6e30*/  @P2 PRMT R64, RZ, 0x7610, R42 ;  /* 0x00007610ff402816 */ /* 0x000fca000000002a */
[----:B------:R-:W-:-:S05]  /*6e40*/  @P2 FADD.FTZ R121, R64, R121 ;  /* 0x0000007940792221 */ /* 0x000fca0000010000 */
.L_x_14173:
[----:B------:R-:W-:-:S04]  /*6e50*/  F2FP.BF16.PACK_AB R64, RZ, R121 ;  /* 0x00000079ff40723e */ /* 0x000fc800000010ff */
[----:B------:R-:W-:Y:S02]  /*6e60*/  PRMT R38, R38, 0x5410, R64 ;  /* 0x0000541026267816 */ /* 0x000fe40000000040 */
.L_x_14174:
[----:B------:R-:W-:Y:S01]  /*6e70*/  PRMT R122, RZ, 0x5410, R67 ;  /* 0x00005410ff7a7816 */ /* 0x000fe20000000043 */
[----:B------:R-:W-:Y:S05]  /*6e80*/  @P3 BRA `(.L_x_14175) ;  /* 0x0000008000003947 */ /* 0x000fea0003800000 */
[----:B------:R-:W-:-:S04]  /*6e90*/  ISETP.NE.U32.AND P1, PT, RZ, c[0x0][0x180], PT ;  /* 0x00006000ff007a0c */ /* 0x000fc80003f25070 */
[----:B------:R-:W-:-:S13]  /*6ea0*/  ISETP.NE.AND.EX P1, PT, RZ, c[0x0][0x184], PT, P1 ;  /* 0x00006100ff007a0c */ /* 0x000fda0003f25310 */
[----:B------:R-:W-:Y:S05]  /*6eb0*/  @P1 BRA `(.L_x_14176) ;  /* 0x0000002000001947 */ /* 0x000fea0003800000 */
[----:B------:R-:W-:Y:S05]  /*6ec0*/  @P0 BRA `(.L_x_14177) ;  /* 0x0000008000000947 */ /* 0x000fea0003800000 */
[----:B------:R-:W-:Y:S05]  /*6ed0*/  BRA `(.L_x_14178) ;  /* 0x0000009000007947 */ /* 0x000fea0003800000 */
.L_x_14176:
[----:B-----5:R-:W-:-:S05]  /*6ee0*/  PRMT R64, RZ, 0x5410, R43 ;  /* 0x00005410ff407816 */ /* 0x020fca000000002b */
[----:B------:R-:W-:Y:S01]  /*6ef0*/  FADD.FTZ R122, R64, R122 ;  /* 0x0000007a407a7221 */ /* 0x000fe20000010000 */
[----:B------:R-:W-:Y:S05]  /*6f00*/  BRA `(.L_x_14177) ;  /* 0x0000004000007947 */ /* 0x000fea0003800000 */
.L_x_14175:
[----:B-----5:R-:W-:-:S05]  /*6f10*/  PRMT R64, RZ, 0x5410, R47 ;  /* 0x00005410ff407816 */ /* 0x020fca000000002f */
[----:B------:R-:W-:Y:S01]  /*6f20*/  FADD.FTZ R122, R64, R122 ;  /* 0x0000007a407a7221 */ /* 0x000fe20000010000 */
[----:B------:R-:W-:-:S05]  /*6f30*/  @P2 PRMT R64, RZ, 0x5410, R43 ;  /* 0x00005410ff402816 */ /* 0x000fca000000002b */
[----:B------:R-:W-:-:S05]  /*6f40*/  @P2 FADD.FTZ R122, R64, R122 ;  /* 0x0000007a407a2221 */ /* 0x000fca0000010000 */
.L_x_14177:
[----:B------:R-:W-:-:S04]  /*6f50*/  F2FP.BF16.PACK_AB R64, RZ, R122 ;  /* 0x0000007aff40723e */ /* 0x000fc800000010ff */
[----:B------:R-:W-:Y:S02]  /*6f60*/  PRMT R39, R64, 0x7610, R39 ;  /* 0x0000761040277816 */ /* 0x000fe40000000027 */
.L_x_14178:
[----:B------:R-:W-:Y:S01]  /*6f70*/  PRMT R123, RZ, 0x7610, R67 ;  /* 0x00007610ff7b7816 */ /* 0x000fe20000000043 */
[----:B------:R-:W-:Y:S05]  /*6f80*/  @P3 BRA `(.L_x_14179) ;  /* 0x0000008000003947 */ /* 0x000fea0003800000 */
[----:B------:R-:W-:-:S04]  /*6f90*/  ISETP.NE.U32.AND P1, PT, RZ, c[0x0][0x180], PT ;  /* 0x00006000ff007a0c */ /* 0x000fc80003f25070 */
[----:B------:R-:W-:-:S13]  /*6fa0*/  ISETP.NE.AND.EX P1, PT, RZ, c[0x0][0x184], PT, P1 ;  /* 0x00006100ff007a0c */ /* 0x000fda0003f25310 */
[----:B------:R-:W-:Y:S05]  /*6fb0*/  @P1 BRA `(.L_x_14180) ;  /* 0x0000002000001947 */ /* 0x000fea0003800000 */
[----:B------:R-:W-:Y:S05]  /*6fc0*/  @P0 BRA `(.L_x_14181) ;  /* 0x0000008000000947 */ /* 0x000fea0003800000 */
[----:B------:R-:W-:Y:S05]  /*6fd0*/  BRA `(.L_x_14182) ;  /* 0x0000009000007947 */ /* 0x000fea0003800000 */
.L_x_14180:
[----:B-----5:R-:W-:-:S05]  /*6fe0*/  PRMT R64, RZ, 0x7610, R43 ;  /* 0x00007610ff407816 */ /* 0x020fca000000002b */
[----:B------:R-:W-:Y:S01]  /*6ff0*/  FADD.FTZ R123, R64, R123 ;  /* 0x0000007b407b7221 */ /* 0x000fe20000010000 */
[----:B------:R-:W-:Y:S05]  /*7000*/  BRA `(.L_x_14181) ;  /* 0x0000004000007947 */ /* 0x000fea0003800000 */
.L_x_14179:
[----:B-----5:R-:W-:-:S05]  /*7010*/  PRMT R64, RZ, 0x7610, R47 ;  /* 0x00007610ff407816 */ /* 0x020fca000000002f */
[----:B------:R-:W-:Y:S01]  /*7020*/  FADD.FTZ R123, R64, R123 ;  /* 0x0000007b407b7221 */ /* 0x000fe20000010000 */
[----:B------:R-:W-:-:S05]  /*7030*/  @P2 PRMT R64, RZ, 0x7610, R43 ;  /* 0x00007610ff402816 */ /* 0x000fca000000002b */
[----:B------:R-:W-:-:S05]  /*7040*/  @P2 FADD.FTZ R123, R64, R123 ;  /* 0x0000007b407b2221 */ /* 0x000fca0000010000 */
.L_x_14181:
[----:B------:R-:W-:-:S04]  /*7050*/  F2FP.BF16.PACK_AB R64, RZ, R123 ;  /* 0x0000007bff40723e */ /* 0x000fc800000010ff */
[----:B------:R-:W-:Y:S02]  /*7060*/  PRMT R39, R39, 0x5410, R64 ;  /* 0x0000541027277816 */ /* 0x000fe40000000040 */
.L_x_14182:
        /* <DEDUP_REMOVED lines=85> */
.L_x_14187:
        /* <DEDUP_REMOVED lines=180> */
.L_x_14188:
[----:B-1----:R-:W-:Y:S01]  /*8100*/  FADD.FTZ R65, R66, R128 ;  /* 0x0000008042417221 */ /* 0x002fe20000010000 */
[----:B------:R-:W-:Y:S01]  /*8110*/  ISETP.NE.AND P1, PT, RZ, UR6, PT ;  /* 0x00000006ff007c0c */ /* 0x000fe2000bf25270 */
[----:B------:R-:W-:Y:S01]  /*8120*/  FMUL.FTZ R64, R67, R67 ;  /* 0x0000004343407220 */ /* 0x000fe20000410000 */
[----:B------:R-:W-:Y:S01]  /*8130*/  MOV R66, c[0x0][0x1e0] ;  /* 0x0000780000427a02 */ /* 0x000fe20000000f00 */
[----:B------:R-:W2:Y:S03]  /*8140*/  LDL R164, [R1+0x428] ;  /* 0x0004280001a47983 */ /* 0x000ea60000100800 */
[----:B------:R-:W-:Y:S01]  /*8150*/  FSEL R64, R64, RZ, P1 ;  /* 0x000000ff40407208 */ /* 0x000fe20000800000 */
[----:B------:R-:W-:Y:S01]  /*8160*/  FFMA.FTZ R65, R65, R66, c[0x0][0x228] ;  /* 0x00008a0041417623 */ /* 0x000fe20000010042 */
[----:B------:R-:W-:Y:S01]  /*8170*/  HFMA2.MMA R165, -RZ, RZ, 0, 2.384185791015625e-07 ;  /* 0x00000004ffa57435 */ /* 0x000fe200000001ff */
[----:B------:R-:W3:Y:S02]  /*8180*/  LDL R131, [R1+0x1ac] ;  /* 0x0001ac0001837983 */ /* 0x000ee40000100800 */
[----:B------:R-:W-:-:S02]  /*8190*/  FADD.FTZ R64, R65, R64 ;  /* 0x0000004041407221 */ /* 0x000fc40000010000 */
[----:B------:R-:W3:Y:S02]  /*81a0*/  LDL R130, [R1+0x42c] ;  /* 0x00042c0001827983 */ /* 0x000ee40000100800 */
[----:B0-----:R0:W1:Y:S01]  /*81b0*/  MUFU.RSQ R128, R64 ;  /* 0x0000004000807308 */ /* 0x0010620000001400 */
[----:B------:R-:W-:Y:S01]  /*81c0*/  FSEL R129, R67, RZ, !P1 ;  /* 0x000000ff43817208 */ /* 0x000fe20004800000 */
[----:B------:R4:W-:Y:S01]  /*81d0*/  STL [R1+0x43c], R39 ;  /* 0x00043c2701007387 */ /* 0x0009e20000100800 */
[----:B0-----:R-:W-:-:S03]  /*81e0*/  @!P2 IMAD.WIDE R64, R0, R165, c[0x0][0x1a0] ;  /* 0x000068000040a625 */ /* 0x001fc600078e02a5 */
[----:B----4-:R-:W4:Y:S04]  /*81f0*/  LDL R39, [R1+0x41c] ;  /* 0x00041c0001277983 */ /* 0x010f280000100800 */
[----:B------:R0:W-:Y:S01]  /*8200*/  @!P2 STG.E [R64.64], R67 ;  /* 0x000000434000a986 */ /* 0x0001e2000c101904 */
[----:B------:R-:W-:-:S03]  /*8210*/  FADD.FTZ R66, -R129, R105 ;  /* 0x0000006981427221 */ /* 0x000fc60000010100 */
[----:B------:R1:W-:Y:S01]  /*8220*/  STL [R1+0x438], R38 ;  /* 0x0004382601007387 */ /* 0x0003e20000100800 */
[----:B0-----:R-:W-:-:S03]  /*8230*/  @!P2 IMAD.WIDE R64, R0, R165, c[0x0][0x1a8] ;  /* 0x00006a000040a625 */ /* 0x001fc600078e02a5 */
[----:B-1----:R-:W4:Y:S01]  /*8240*/  LDL R38, [R1+0x19c] ;  /* 0x00019c0001267983 */ /* 0x002f220000100800 */
[----:B------:R-:W-:-:S03]  /*8250*/  FADD.FTZ R67, -R129, R104 ;  /* 0x0000006881437221 */ /* 0x000fc60000010100 */
[----:B------:R0:W-:Y:S04]  /*8260*/  @!P2 STG.E [R64.64], R128 ;  /* 0x000000804000a986 */ /* 0x0001e8000c101904 */
[----:B------:R1:W-:Y:S01]  /*8270*/  STL [R1+0x434], R37 ;  /* 0x0004342501007387 */ /* 0x0003e20000100800 */
[C---:B0-----:R-:W-:Y:S02]  /*8280*/  FADD.FTZ R64, -R129.reuse, R107 ;  /* 0x0000006b81407221 */ /* 0x041fe40000010100 */
[----:B------:R-:W-:Y:S01]  /*8290*/  FADD.FTZ R65, -R129, R106 ;  /* 0x0000006a81417221 */ /* 0x000fe20000010100 */
[----:B-1----:R-:W2:Y:S01]  /*82a0*/  LDL R37, [R1+0x418] ;  /* 0x0004180001257983 */ /* 0x002ea20000100800 */
[C---:B------:R-:W-:Y:S02]  /*82b0*/  FMUL.FTZ R104, R128.reuse, R64 ;  /* 0x0000004080687220 */ /* 0x040fe40000410000 */
[C---:B------:R-:W-:Y:S01]  /*82c0*/  FMUL.FTZ R106, R128.reuse, R67 ;  /* 0x00000043806a7220 */ /* 0x040fe20000410000 */
[----:B------:R0:W-:Y:S01]  /*82d0*/  STL [R1+0x430], R36 ;  /* 0x0004302401007387 */ /* 0x0001e20000100800 */
[----:B------:R-:W-:-:S02]  /*82e0*/  FMUL.FTZ R105, R128, R65 ;  /* 0x0000004180697220 */ /* 0x000fc40000410000 */
[----:B------:R-:W-:Y:S01]  /*82f0*/  FMUL.FTZ R107, R128, R66 ;  /* 0x00000042806b7220 */ /* 0x000fe20000410000 */
[----:B------:R-:W2:Y:S04]  /*8300*/  LDL R64, [R1+0x420] ;  /* 0x0004200001407983 */ /* 0x000ea80000100800 */
[----:B------:R-:W2:Y:S04]  /*8310*/  LDL R67, [R1+0x1a0] ;  /* 0x0001a00001437983 */ /* 0x000ea80000100800 */
[----:B------:R-:W3:Y:S04]  /*8320*/  LDL R65, [R1+0x424] ;  /* 0x0004240001417983 */ /* 0x000ee80000100800 */
[----:B------:R-:W3:Y:S04]  /*8330*/  LDL R66, [R1+0x1a4] ;  /* 0x0001a40001427983 */ /* 0x000ee80000100800 */
[----:B------:R-:W4:Y:S01]  /*8340*/  LDL R165, [R1+0x1a8] ;  /* 0x0001a80001a57983 */ /* 0x000f220000100800 */
[----:B------:R-:W-:-:S03]  /*8350*/  FADD.FTZ R101, -R129, R101 ;  /* 0x0000006581657221 */ /* 0x000fc60000010100 */
[----:B0-----:R-:W4:Y:S01]  /*8360*/  LDL R36, [R1+0x198] ;  /* 0x0001980001247983 */ /* 0x001f220000100800 */
[----:B--2---:R-:W-:Y:S02]  /*8370*/  FFMA.FTZ R64, R64, R104, R67 ;  /* 0x0000006840407223 */ /* 0x004fe40000010043 */
[----:B---3--:R-:W-:Y:S02]  /*8380*/  FFMA.FTZ R67, R65, R105, R66 ;  /* 0x0000006941437223 */ /* 0x008fe40000010042 */
[----:B------:R-:W-:Y:S02]  /*8390*/  FFMA.FTZ R66, R130, R106, R131 ;  /* 0x0000006a82427223 */ /* 0x000fe40000010083 */
[----:B----4-:R-:W-:Y:S01]  /*83a0*/  FFMA.FTZ R65, R164, R107, R165 ;  /* 0x0000006ba4417223 */ /* 0x010fe200000100a5 */
[----:B------:R-:W-:Y:S01]  /*83b0*/  F2FP.BF16.PACK_AB R64, R67, R64 ;  /* 0x000000404340723e */ /* 0x000fe200000010ff */
[C---:B------:R-:W-:Y:S01]  /*83c0*/  FADD.FTZ R67, -R129.reuse, R102 ;  /* 0x0000006681437221 */ /* 0x040fe20000010100 */
[----:B------:R-:W2:Y:S02]  /*83d0*/  LDL R165, [R1+0x3f4] ;  /* 0x0003f40001a57983 */ /* 0x000ea40000100800 */
[----:B------:R-:W-:Y:S01]  /*83e0*/  F2FP.BF16.PACK_AB R65, R66, R65 ;  /* 0x000000414241723e */ /* 0x000fe200000010ff */
[----:B------:R-:W-:Y:S01]  /*83f0*/  FADD.FTZ R66, -R129, R103 ;  /* 0x0000006781427221 */ /* 0x000fe20000010100 */
[----:B------:R-:W3:Y:S01]  /*8400*/  LDL R102, [R1+0x414] ;  /* 0x0004140001667983 */ /* 0x000ee20000100800 */
[----:B------:R-:W-:-:S02]  /*8410*/  FMUL.FTZ R131, R128, R101 ;  /* 0x0000006580837220 */ /* 0x000fc40000410000 */
[C---:B------:R-:W-:Y:S01]  /*8420*/  FMUL.FTZ R130, R128.reuse, R66 ;  /* 0x0000004280827220 */ /* 0x040fe20000410000 */
[----:B------:R-:W4:Y:S01]  /*8430*/  LDL R101, [R1+0x190] ;  /* 0x0001900001657983 */ /* 0x000f220000100800 */
[----:B------:R-:W-:-:S03]  /*8440*/  FMUL.FTZ R103, R128, R67 ;  /* 0x0000004380677220 */ /* 0x000fc60000410000 */
[----:B------:R-:W4:Y:S04]  /*8450*/  LDL R66, [R1+0x410] ;  /* 0x0004100001427983 */ /* 0x000f280000100800 */
[----:B------:R-:W3:Y:S01]  /*8460*/  LDL R67, [R1+0x194] ;  /* 0x0001940001437983 */ /* 0x000ee20000100800 */
[----:B------:R-:W-:-:S04]  /*8470*/  FADD.FTZ R99, -R129, R99 ;  /* 0x0000006381637221 */ /* 0x000fc80000010100 */
[----:B------:R-:W-:-:S04]  /*8480*/  FMUL.FTZ R164, R128, R99 ;  /* 0x0000006380a47220 */ /* 0x000fc80000410000 */
[----:B------:R-:W-:Y:S02]  /*8490*/  FFMA.FTZ R99, R39, R164, R38 ;  /* 0x000000a427637223 */ /* 0x000fe40000010026 */
[----:B------:R-:W2:Y:S04]  /*84a0*/  LDL R39, [R1+0x178] ;  /* 0x0001780001277983 */ /* 0x000ea80000100800 */
[----:B------:R-:W2:Y:S01]  /*84b0*/  LDL R38, [R1+0x180] ;  /* 0x0001800001267983 */ /* 0x000ea20000100800 */
[----:B----4-:R-:W-:Y:S02]  /*84c0*/  FFMA.FTZ R66, R66, R130, R101 ;  /* 0x0000008242427223 */ /* 0x010fe40000010065 */
[----:B---3--:R-:W-:Y:S01]  /*84d0*/  FFMA.FTZ R101, R102, R103, R67 ;  /* 0x0000006766657223 */ /* 0x008fe20000010043 */
[----:B------:R-:W-:Y:S01]  /*84e0*/  SHF.L.U32 R102, R98, 0x4, RZ ;  /* 0x0000000462667819 */ /* 0x000fe200000006ff */
[----:B------:R-:W-:-:S02]  /*84f0*/  FFMA.FTZ R67, R37, R131, R36 ;  /* 0x0000008325437223 */ /* 0x000fc40000010024 */
[----:B------:R-:W3:Y:S01]  /*8500*/  LDL R37, [R1+0x188] ;  /* 0x0001880001257983 */ /* 0x000ee20000100800 */
[----:B------:R-:W-:Y:S02]  /*8510*/  F2FP.BF16.PACK_AB R66, R101, R66 ;  /* 0x000000426542723e */ /* 0x000fe400000010ff */
[----:B------:R-:W-:Y:S01]  /*8520*/  SHF.R.U32.HI R101, RZ, 0x1c, R98 ;  /* 0x0000001cff657819 */ /* 0x000fe20000011662 */
[----:B------:R-:W4:Y:S01]  /*8530*/  LDL R36, [R1+0x17c] ;  /* 0x00017c0001247983 */ /* 0x000f220000100800 */
[----:B------:R-:W-:Y:S02]  /*8540*/  IADD3 R98, P1, R102, c[0x0][0x208], RZ ;  /* 0x0000820066627a10 */ /* 0x000fe40007f3e0ff */
[----:B------:R-:W-:Y:S02]  /*8550*/  F2FP.BF16.PACK_AB R67, R99, R67 ;  /* 0x000000436343723e */ /* 0x000fe400000010ff */
[----:B------:R-:W-:-:S05]  /*8560*/  IADD3.X R99, R101, c[0x0][0x20c], RZ, P1, !PT ;  /* 0x0000830065637a10 */ /* 0x000fca0000ffe4ff */
[----:B------:R0:W-:Y:S04]  /*8570*/  STG.E.128 [R98.64], R64 ;  /* 0x0000004062007986 */ /* 0x0001e8000c101d04 */
[----:B0-----:R-:W2:Y:S04]  /*8580*/  LDL R65, [R1+0x408] ;  /* 0x0004080001417983 */ /* 0x001ea80000100800 */
[----:B------:R-:W3:Y:S04]  /*8590*/  LDL R66, [R1+0x3f0] ;  /* 0x0003f00001427983 */ /* 0x000ee80000100800 */
[----:B------:R-:W4:Y:S04]  /*85a0*/  LDL R67, [R1+0x3f8] ;  /* 0x0003f80001437983 */ /* 0x000f280000100800 */
[----:B------:R-:W4:Y:S04]  /*85b0*/  LDL R64, [R1+0x3fc] ;  /* 0x0003fc0001407983 */ /* 0x000f280000100800 */
[----:B------:R-:W4:Y:S04]  /*85c0*/  LDL R98, [R1+0x184] ;  /* 0x0001840001627983 */ /* 0x000f280000100800 */
[----:B------:R-:W4:Y:S01]  /*85d0*/  LDL R99, [R1+0x40c] ;  /* 0x00040c0001637983 */ /* 0x000f220000100800 */
[----:B--2---:R-:W-:-:S03]  /*85e0*/  FFMA.FTZ R65, R65, R107, R39 ;  /* 0x0000006b41417223 */ /* 0x004fc60000010027 */
[----:B------:R0:W5:Y:S01]  /*85f0*/  LDL.LU R39, [R1+0x43c] ;  /* 0x00043c0001277983 */ /* 0x0001620000300800 */
[----:B---3--:R-:W-:-:S03]  /*8600*/  FFMA.FTZ R66, R66, R130, R38 ;  /* 0x0000008242427223 */ /* 0x008fc60000010026 */
[----:B------:R-:W2:Y:S04]  /*8610*/  LDL R107, [R1+0x404] ;  /* 0x00040400016b7983 */ /* 0x000ea80000100800 */
[----:B------:R0:W5:Y:S04]  /*8620*/  LDL.LU R38, [R1+0x438] ;  /* 0x0004380001267983 */ /* 0x0001680000300800 */
[----:B------:R-:W3:Y:S01]  /*8630*/  LDL R130, [R1+0x18c] ;  /* 0x00018c0001827983 */ /* 0x000ee20000100800 */
[----:B----4-:R-:W-:Y:S02]  /*8640*/  FFMA.FTZ R67, R67, R131, R37 ;  /* 0x0000008343437223 */ /* 0x010fe40000010025 */
[----:B------:R-:W-:Y:S01]  /*8650*/  FFMA.FTZ R98, R165, R103, R98 ;  /* 0x00000067a5627223 */ /* 0x000fe20000010062 */
[----:B------:R0:W5:Y:S01]  /*8660*/  LDL.LU R37, [R1+0x434] ;  /* 0x0004340001257983 */ /* 0x0001620000300800 */
[----:B------:R-:W-:-:S03]  /*8670*/  FFMA.FTZ R99, R99, R106, R36 ;  /* 0x0000006a63637223 */ /* 0x000fc60000010024 */
[----:B------:R-:W2:Y:S04]  /*8680*/  LDL R103, [R1+0x174] ;  /* 0x0001740001677983 */ /* 0x000ea80000100800 */
[----:B------:R-:W4:Y:S04]  /*8690*/  LDL R165, [R1+0x160] ;  /* 0x0001600001a57983 */ /* 0x000f280000100800 */
[----:B------:R-:W2:Y:S01]  /*86a0*/  LDL R131, [R1+0x164] ;  /* 0x0001640001837983 */ /* 0x000ea20000100800 */
[----:B---3--:R-:W-:-:S03]  /*86b0*/  FFMA.FTZ R64, R64, R164, R130 ;  /* 0x000000a440407223 */ /* 0x008fc60000010082 */
[----:B------:R-:W4:Y:S02]  /*86c0*/  LDL R164, [R1+0x3e0] ;  /* 0x0003e00001a47983 */ /* 0x000f240000100800 */
[----:B------:R-:W-:Y:S02]  /*86d0*/  F2FP.BF16.PACK_AB R67, R64, R67 ;  /* 0x000000434043723e */ /* 0x000fe400000010ff */
[----:B------:R-:W3:Y:S04]  /*86e0*/  LDL R130, [R1+0x3e4] ;  /* 0x0003e40001827983 */ /* 0x000ee80000100800 */
[----:B------:R0:W5:Y:S04]  /*86f0*/  LDL.LU R36, [R1+0x430] ;  /* 0x0004300001247983 */ /* 0x0001680000300800 */
[----:B------:R-:W3:Y:S04]  /*8700*/  LDL R106, [R1+0x400] ;  /* 0x00040000016a7983 */ /* 0x000ee80000100800 */
[----:B------:R-:W3:Y:S01]  /*8710*/  LDL R64, [R1+0x170] ;  /* 0x0001700001407983 */ /* 0x000ee20000100800 */
[----:B------:R-:W-:Y:S01]  /*8720*/  F2FP.BF16.PACK_AB R65, R99, R65 ;  /* 0x000000416341723e */ /* 0x000fe200000010ff */
[----:B--2---:R-:W-:-:S02]  /*8730*/  FFMA.FTZ R99, R107, R105, R103 ;  /* 0x000000696b637223 */ /* 0x004fc40000010067 */
[----:B------:R-:W2:Y:S01]  /*8740*/  LDL R107, [R1+0x168] ;  /* 0x00016800016b7983 */ /* 0x000ea20000100800 */
[----:B------:R-:W-:Y:S02]  /*8750*/  F2FP.BF16.PACK_AB R66, R98, R66 ;  /* 0x000000426242723e */ /* 0x000fe400000010ff */
[----:B------:R-:W-:Y:S01]  /*8760*/  IADD3 R98, P1, R102, c[0x0][0x210], RZ ;  /* 0x0000840066627a10 */ /* 0x000fe20007f3e0ff */
[----:B------:R-:W2:Y:S04]  /*8770*/  LDL R103, [R1+0x3ec] ;  /* 0x0003ec0001677983 */ /* 0x000ea80000100800 */
[----:B------:R-:W2:Y:S01]  /*8780*/  LDL R102, [R1+0x15c] ;  /* 0x00015c0001667983 */ /* 0x000ea20000100800 */
[C---:B------:R-:W-:Y:S02]  /*8790*/  FADD.FTZ R89, -R129.reuse, R89 ;  /* 0x0000005981597221 */ /* 0x040fe40000010100 */
[----:B------:R-:W-:Y:S01]  /*87a0*/  FADD.FTZ R88, -R129, R88 ;  /* 0x0000005881587221 */ /* 0x000fe20000010100 */
[----:B------:R-:W2:Y:S01]  /*87b0*/  LDL R105, [R1+0x3b0] ;  /* 0x0003b00001697983 */ /* 0x000ea20000100800 */
[----:B---3--:R-:W-:-:S03]  /*87c0*/  FFMA.FTZ R64, R106, R104, R64 ;  /* 0x000000686a407223 */ /* 0x008fc60000010040 */
[----:B------:R-:W2:Y:S02]  /*87d0*/  LDL R106, [R1+0x3e8] ;  /* 0x0003e800016a7983 */ /* 0x000ea40000100800 */
[----:B------:R-:W-:Y:S02]  /*87e0*/  F2FP.BF16.PACK_AB R64, R99, R64 ;  /* 0x000000406340723e */ /* 0x000fe400000010ff */
[----:B------:R-:W3:Y:S01]  /*87f0*/  LDL R104, [R1+0x16c] ;  /* 0x00016c0001687983 */ /* 0x000ee20000100800 */
[----:B------:R-:W-:-:S03]  /*8800*/  IADD3.X R99, R101, c[0x0][0x214], RZ, P1, !PT ;  /* 0x0000850065637a10 */ /* 0x000fc60000ffe4ff */
[----:B------:R-:W3:Y:S04]  /*8810*/  LDL R101, [R1+0x3dc] ;  /* 0x0003dc0001657983 */ /* 0x000ee80000100800 */
[----:B------:R1:W-:Y:S02]  /*8820*/  STG.E.128 [R98.64], R64 ;  /* 0x0000004062007986 */ /* 0x0003e4000c101d04 */
[C---:B-1----:R-:W-:Y:S02]  /*8830*/  FADD.FTZ R64, -R129.reuse, R92 ;  /* 0x0000005c81407221 */ /* 0x042fe40000010100 */
[----:B------:R-:W3:Y:S01]  /*8840*/  LDL R99, [R1+0x154] ;  /* 0x0001540001637983 */ /* 0x000ee20000100800 */
[----:B------:R-:W-:Y:S02]  /*8850*/  FADD.FTZ R65, -R129, R93 ;  /* 0x0000005d81417221 */ /* 0x000fe40000010100 */
[C---:B------:R-:W-:Y:S01]  /*8860*/  FMUL.FTZ R93, R128.reuse, R64 ;  /* 0x00000040805d7220 */ /* 0x040fe20000410000 */
[----:B------:R-:W3:Y:S01]  /*8870*/  LDL R98, [R1+0x3d4] ;  /* 0x0003d40001627983 */ /* 0x000ee20000100800 */
[----:B------:R-:W-:-:S02]  /*8880*/  FMUL.FTZ R92, R128, R65 ;  /* 0x00000041805c7220 */ /* 0x000fc40000410000 */
[C---:B------:R-:W-:Y:S02]  /*8890*/  FADD.FTZ R66, -R129.reuse, R94 ;  /* 0x0000005e81427221 */ /* 0x040fe40000010100 */
[----:B----4-:R-:W-:Y:S02]  /*88a0*/  FFMA.FTZ R64, R164, R93, R165 ;  /* 0x0000005da4407223 */ /* 0x010fe400000100a5 */
[----:B------:R-:W-:Y:S01]  /*88b0*/  FFMA.FTZ R65, R130, R92, R131 ;  /* 0x0000005c82417223 */ /* 0x000fe20000010083 */
[----:B------:R-:W4:Y:S01]  /*88c0*/  LDL R164, [R1+0x150] ;  /* 0x0001500001a47983 */ /* 0x000f220000100800 */
[----:B------:R-:W-:Y:S02]  /*88d0*/  FADD.FTZ R67, -R129, R95 ;  /* 0x0000005f81437221 */ /* 0x000fe40000010100 */
[----:B------:R-:W-:Y:S01]  /*88e0*/  FMUL.FTZ R95, R128, R66 ;  /* 0x00000042805f7220 */ /* 0x000fe20000410000 */
[----:B------:R-:W4:Y:S01]  /*88f0*/  LDL R131, [R1+0x3d0] ;  /* 0x0003d00001837983 */ /* 0x000f220000100800 */
[----:B------:R-:W-:-:S03]  /*8900*/  F2FP.BF16.PACK_AB R64, R65, R64 ;  /* 0x000000404140723e */ /* 0x000fc600000010ff */
[----:B------:R-:W4:Y:S04]  /*8910*/  LDL R130, [R1+0x158] ;  /* 0x0001580001827983 */ /* 0x000f280000100800 */
[----:B------:R-:W4:Y:S01]  /*8920*/  LDL R165, [R1+0x3c8] ;  /* 0x0003c80001a57983 */ /* 0x000f220000100800 */
[----:B--2---:R-:W-:-:S03]  /*8930*/  FFMA.FTZ R65, R106, R95, R107 ;  /* 0x0000005f6a417223 */ /* 0x004fc6000001006b */
[----:B------:R-:W2:Y:S01]  /*8940*/  LDL R107, [R1+0x3d8] ;  /* 0x0003d800016b7983 */ /* 0x000ea20000100800 */
[C---:B------:R-:W-:Y:S02]  /*8950*/  FMUL.FTZ R94, R128.reuse, R67 ;  /* 0x00000043805e7220 */ /* 0x040fe40000410000 */
[C---:B------:R-:W-:Y:S01]  /*8960*/  FADD.FTZ R67, -R129.reuse, R91 ;  /* 0x0000005b81437221 */ /* 0x040fe20000010100 */
[----:B------:R-:W2:Y:S01]  /*8970*/  LDL R106, [R1+0x140] ;  /* 0x00014000016a7983 */ /* 0x000ea20000100800 */
[----:B------:R-:W-:Y:S02]  /*8980*/  FADD.FTZ R91, -R129, R90 ;  /* 0x0000005a815b7221 */ /* 0x000fe40000010100 */
[----:B---3--:R-:W-:Y:S02]  /*8990*/  FFMA.FTZ R66, R103, R94, R104 ;  /* 0x0000005e67427223 */ /* 0x008fe40000010068 */
[C---:B------:R-:W-:Y:S01]  /*89a0*/  FMUL.FTZ R90, R128.reuse, R67 ;  /* 0x00000043805a7220 */ /* 0x040fe20000410000 */
[----:B------:R-:W3:Y:S01]  /*89b0*/  LDL R104, [R1+0x144] ;  /* 0x0001440001687983 */ /* 0x000ee20000100800 */
[----:B------:R-:W-:Y:S01]  /*89c0*/  FMUL.FTZ R91, R128, R91 ;  /* 0x0000005b805b7220 */ /* 0x000fe20000410000 */
[----:B------:R-:W-:-:S02]  /*89d0*/  F2FP.BF16.PACK_AB R65, R66, R65 ;  /* 0x000000414241723e */ /* 0x000fc400000010ff */
[----:B------:R-:W3:Y:S01]  /*89e0*/  LDL R103, [R1+0x3b4] ;  /* 0x0003b40001677983 */ /* 0x000ee20000100800 */
[----:B------:R-:W-:Y:S02]  /*89f0*/  FFMA.FTZ R67, R98, R91, R99 ;  /* 0x0000005b62437223 */ /* 0x000fe40000010063 */
[C---:B------:R-:W-:Y:S02]  /*8a00*/  FMUL.FTZ R98, R128.reuse, R89 ;  /* 0x0000005980627220 */ /* 0x040fe40000410000 */
[----:B------:R-:W-:Y:S02]  /*8a10*/  FMUL.FTZ R99, R128, R88 ;  /* 0x0000005880637220 */ /* 0x000fe40000410000 */
[----:B----4-:R-:W-:Y:S02]  /*8a20*/  FFMA.FTZ R66, R131, R90, R164 ;  /* 0x0000005a83427223 */ /* 0x010fe400000100a4 */
[----:B------:R-:W-:Y:S01]  /*8a30*/  FFMA.FTZ R88, R101, R99, R102 ;  /* 0x0000006365587223 */ /* 0x000fe20000010066 */
[----:B------:R-:W-:Y:S01]  /*8a40*/  MOV R101, 0x10 ;  /* 0x0000001000657802 */ /* 0x000fe20000000f00 */
[----:B------:R-:W4:Y:S01]  /*8a50*/  LDL R164, [R1+0x13c] ;  /* 0x00013c0001a47983 */ /* 0x000f220000100800 */
[----:B------:R-:W-:-:S03]  /*8a60*/  F2FP.BF16.PACK_AB R66, R67, R66 ;  /* 0x000000424342723e */ /* 0x000fc600000010ff */
[----:B------:R-:W4:Y:S04]  /*8a70*/  LDL R131, [R1+0x3cc] ;  /* 0x0003cc0001837983 */ /* 0x000f280000100800 */
[----:B------:R-:W4:Y:S01]  /*8a80*/  LDL R102, [R1+0x3ac] ;  /* 0x0003ac0001667983 */ /* 0x000f220000100800 */
[----:B--2---:R-:W-:-:S03]  /*8a90*/  FFMA.FTZ R67, R107, R98, R130 ;  /* 0x000000626b437223 */ /* 0x004fc60000010082 */
[----:B------:R-:W2:Y:S02]  /*8aa0*/  LDL R130, [R1+0x134] ;  /* 0x0001340001827983 */ /* 0x000ea40000100800 */
[----:B------:R-:W-:Y:S01]  /*8ab0*/  F2FP.BF16.PACK_AB R67, R88, R67 ;  /* 0x000000435843723e */ /* 0x000fe200000010ff */
[----:B------:R-:W-:Y:S01]  /*8ac0*/  IMAD.WIDE.U32 R88, R75, R101, c[0x0][0x208] ;  /* 0x000082004b587625 */ /* 0x000fe200078e0065 */
[----:B------:R-:W2:Y:S04]  /*8ad0*/  LDL R107, [R1+0x3c4] ;  /* 0x0003c400016b7983 */ /* 0x000ea80000100800 */
[----:B------:R1:W-:Y:S04]  /*8ae0*/  STG.E.128 [R88.64], R64 ;  /* 0x0000004058007986 */ /* 0x0003e8000c101d04 */
[----:B------:R-:W2:Y:S04]  /*8af0*/  LDL R101, [R1+0x148] ;  /* 0x0001480001657983 */ /* 0x000ea80000100800 */
[----:B-1----:R-:W2:Y:S04]  /*8b00*/  LDL R67, [R1+0x3b8] ;  /* 0x0003b80001437983 */ /* 0x002ea80000100800 */
[----:B------:R-:W4:Y:S04]  /*8b10*/  LDL R64, [R1+0x14c] ;  /* 0x00014c0001407983 */ /* 0x000f280000100800 */
[----:B------:R-:W4:Y:S04]  /*8b20*/  LDL R65, [R1+0x3bc] ;  /* 0x0003bc0001417983 */ /* 0x000f280000100800 */
[----:B------:R-:W4:Y:S04]  /*8b30*/  LDL R66, [R1+0x130] ;  /* 0x0001300001427983 */ /* 0x000f280000100800 */
[----:B------:R-:W4:Y:S04]  /*8b40*/  LDL R88, [R1+0x3c0] ;  /* 0x0003c00001587983 */ /* 0x000f280000100800 */
[----:B------:R-:W4:Y:S01]  /*8b50*/  LDL R89, [R1+0x138] ;  /* 0x0001380001597983 */ /* 0x000f220000100800 */
[----:B---3--:R-:W-:-:S03]  /*8b60*/  FFMA.FTZ R91, R103, R91, R104 ;  /* 0x0000005b675b7223 */ /* 0x008fc60000010068 */
[----:B------:R-:W3:Y:S04]  /*8b70*/  LDL R104, [R1+0x124] ;  /* 0x0001240001687983 */ /* 0x000ee80000100800 */
[----:B------:R-:W3:Y:S01]  /*8b80*/  LDL R103, [R1+0x3a4] ;  /* 0x0003a40001677983 */ /* 0x000ee20000100800 */
[----:B--2---:R-:W-:-:S03]  /*8b90*/  FFMA.FTZ R67, R67, R98, R101 ;  /* 0x0000006243437223 */ /* 0x004fc60000010065 */
[----:B------:R-:W2:Y:S01]  /*8ba0*/  LDL R98, [R1+0x3a8] ;  /* 0x0003a80001627983 */ /* 0x000ea20000100800 */
[----:B----4-:R-:W-:-:S03]  /*8bb0*/  FFMA.FTZ R64, R65, R99, R64 ;  /* 0x0000006341407223 */ /* 0x010fc60000010040 */
[----:B------:R-:W2:Y:S02]  /*8bc0*/  LDL R99, [R1+0x128] ;  /* 0x0001280001637983 */ /* 0x000ea40000100800 */
[----:B------:R-:W-:Y:S01]  /*8bd0*/  F2FP.BF16.PACK_AB R67, R64, R67 ;  /* 0x000000434043723e */ /* 0x000fe200000010ff */
[----:B------:R-:W-:Y:S02]  /*8be0*/  FFMA.FTZ R64, R88, R93, R66 ;  /* 0x0000005d58407223 */ /* 0x000fe40000010042 */
[----:B------:R-:W-:Y:S01]  /*8bf0*/  FFMA.FTZ R66, R105, R90, R106 ;  /* 0x0000005a69427223 */ /* 0x000fe2000001006a */
[----:B------:R-:W-:Y:S01]  /*8c00*/  HFMA2.MMA R101, -RZ, RZ, 0, 9.5367431640625e-07 ;  /* 0x00000010ff657435 */ /* 0x000fe200000001ff */
[----:B------:R-:W4:Y:S01]  /*8c10*/  LDL R106, [R1+0x120] ;  /* 0x00012000016a7983 */ /* 0x000f220000100800 */
[----:B------:R-:W-:-:S03]  /*8c20*/  FFMA.FTZ R65, R165, R95, R89 ;  /* 0x0000005fa5417223 */ /* 0x000fc60000010059 */
[----:B------:R-:W4:Y:S04]  /*8c30*/  LDL R105, [R1+0x3a0] ;  /* 0x0003a00001697983 */ /* 0x000f280000100800 */
[----:B------:R-:W4:Y:S01]  /*8c40*/  LDL R95, [R1+0x12c] ;  /* 0x00012c00015f7983 */ /* 0x000f220000100800 */
[----:B------:R-:W-:Y:S02]  /*8c50*/  FFMA.FTZ R88, R131, R94, R164 ;  /* 0x0000005e83587223 */ /* 0x000fe400000100a4 */
[----:B------:R-:W-:Y:S01]  /*8c60*/  FFMA.FTZ R89, R107, R92, R130 ;  /* 0x0000005c6b597223 */ /* 0x000fe20000010082 */
[----:B------:R-:W-:Y:S01]  /*8c70*/  F2FP.BF16.PACK_AB R66, R91, R66 ;  /* 0x000000425b42723e */ /* 0x000fe200000010ff */
[----:B------:R-:W-:Y:S01]  /*8c80*/  FADD.FTZ R73, -R129, R73 ;  /* 0x0000004981497221 */ /* 0x000fe20000010100 */
[----:B------:R-:W-:Y:S01]  /*8c90*/  F2FP.BF16.PACK_AB R65, R88, R65 ;  /* 0x000000415841723e */ /* 0x000fe200000010ff */
[----:B------:R-:W4:Y:S01]  /*8ca0*/  LDL R165, [R1+0x114] ;  /* 0x0001140001a57983 */ /* 0x000f220000100800 */
[----:B------:R-:W-:Y:S01]  /*8cb0*/  F2FP.BF16.PACK_AB R64, R89, R64 ;  /* 0x000000405940723e */ /* 0x000fe200000010ff */
[----:B------:R-:W-:-:S02]  /*8cc0*/  IMAD.WIDE.U32 R88, R75, R101, c[0x0][0x210] ;  /* 0x000084004b587625 */ /* 0x000fc400078e0065 */
[----:B------:R-:W4:Y:S04]  /*8cd0*/  LDL R101, [R1+0x110] ;  /* 0x0001100001657983 */ /* 0x000f280000100800 */
[----:B------:R1:W-:Y:S04]  /*8ce0*/  STG.E.128 [R88.64], R64 ;  /* 0x0000004058007986 */ /* 0x0003e8000c101d04 */
[----:B------:R-:W4:Y:S04]  /*8cf0*/  LDL R164, [R1+0x11c] ;  /* 0x00011c0001a47983 */ /* 0x000f280000100800 */
[----:B------:R-:W4:Y:S04]  /*8d00*/  LDL R131, [R1+0x39c] ;  /* 0x00039c0001837983 */ /* 0x000f280000100800 */
[----:B------:R-:W4:Y:S04]  /*8d10*/  LDL R93, [R1+0xf4] ;  /* 0x0000f400015d7983 */ /* 0x000f280000100800 */
[----:B------:R-:W4:Y:S01]  /*8d20*/  LDL R90, [R1+0x384] ;  /* 0x00038400015a7983 */ /* 0x000f220000100800 */
[----:B-1----:R-:W-:-:S02]  /*8d30*/  FADD.FTZ R64, -R129, R76 ;  /* 0x0000004c81407221 */ /* 0x002fc40000010100 */
[C---:B------:R-:W-:Y:S01]  /*8d40*/  FADD.FTZ R65, -R129.reuse, R77 ;  /* 0x0000004d81417221 */ /* 0x040fe20000010100 */
[----:B------:R-:W4:Y:S01]  /*8d50*/  LDL R94, [R1+0x104] ;  /* 0x00010400015e7983 */ /* 0x000f220000100800 */
[C---:B------:R-:W-:Y:S02]  /*8d60*/  FADD.FTZ R66, -R129.reuse, R78 ;  /* 0x0000004e81427221 */ /* 0x040fe40000010100 */
[----:B------:R-:W-:Y:S01]  /*8d70*/  FADD.FTZ R67, -R129, R79 ;  /* 0x0000004f81437221 */ /* 0x000fe20000010100 */
[----:B------:R-:W4:Y:S01]  /*8d80*/  LDL R92, [R1+0x374] ;  /* 0x00037400015c7983 */ /* 0x000f220000100800 */
[C---:B------:R-:W-:Y:S02]  /*8d90*/  FMUL.FTZ R75, R128.reuse, R64 ;  /* 0x00000040804b7220 */ /* 0x040fe40000410000 */
[C---:B------:R-:W-:Y:S01]  /*8da0*/  FMUL.FTZ R76, R128.reuse, R65 ;  /* 0x00000041804c7220 */ /* 0x040fe20000410000 */
[----:B------:R-:W4:Y:S01]  /*8db0*/  LDL R130, [R1+0x108] ;  /* 0x0001080001827983 */ /* 0x000f220000100800 */
[----:B------:R-:W-:-:S02]  /*8dc0*/  FMUL.FTZ R77, R128, R66 ;  /* 0x00000042804d7220 */ /* 0x000fc40000410000 */
[C---:B------:R-:W-:Y:S01]  /*8dd0*/  FMUL.FTZ R78, R128.reuse, R67 ;  /* 0x00000043804e7220 */ /* 0x040fe20000410000 */
[----:B------:R-:W4:Y:S01]  /*8de0*/  LDL R107, [R1+0x378] ;  /* 0x00037800016b7983 */ /* 0x000f220000100800 */
[----:B---3--:R-:W-:Y:S02]  /*8df0*/  FFMA.FTZ R67, R103, R76, R104 ;  /* 0x0000004c67437223 */ /* 0x008fe40000010068 */
[----:B------:R-:W-:Y:S01]  /*8e00*/  FMUL.FTZ R88, R128, R73 ;  /* 0x0000004980587220 */ /* 0x000fe20000410000 */
[----:B------:R-:W3:Y:S04]  /*8e10*/  LDL R104, [R1+0xf0] ;  /* 0x0000f00001687983 */ /* 0x000ee80000100800 */
[----:B------:R-:W3:Y:S04]  /*8e20*/  LDL R73, [R1+0x394] ;  /* 0x0003940001497983 */ /* 0x000ee80000100800 */
[----:B------:R-:W3:Y:S04]  /*8e30*/  LDL R103, [R1+0x380] ;  /* 0x0003800001677983 */ /* 0x000ee80000100800 */
[----:B------:R-:W3:Y:S04]  /*8e40*/  LDL R91, [R1+0xfc] ;  /* 0x0000fc00015b7983 */ /* 0x000ee80000100800 */
[----:B------:R-:W3:Y:S01]  /*8e50*/  LDL R89, [R1+0x38c] ;  /* 0x00038c0001597983 */ /* 0x000ee20000100800 */
[----:B--2---:R-:W-:-:S03]  /*8e60*/  FFMA.FTZ R65, R98, R77, R99 ;  /* 0x0000004d62417223 */ /* 0x004fc60000010063 */
[----:B------:R-:W2:Y:S04]  /*8e70*/  LDL R98, [R1+0x100] ;  /* 0x0001000001627983 */ /* 0x000ea80000100800 */
[----:B------:R-:W2:Y:S01]  /*8e80*/  LDL R99, [R1+0x388] ;  /* 0x0003880001637983 */ /* 0x000ea20000100800 */
[----:B----4-:R-:W-:-:S03]  /*8e90*/  FFMA.FTZ R64, R105, R75, R106 ;  /* 0x0000004b69407223 */ /* 0x010fc6000001006a */
[----:B------:R-:W4:Y:S01]  /*8ea0*/  LDL R106, [R1+0x10c] ;  /* 0x00010c00016a7983 */ /* 0x000f220000100800 */
[----:B------:R-:W-:Y:S01]  /*8eb0*/  FFMA.FTZ R66, R102, R78, R95 ;  /* 0x0000004e66427223 */ /* 0x000fe2000001005f */
[----:B------:R-:W-:Y:S01]  /*8ec0*/  F2FP.BF16.PACK_AB R64, R67, R64 ;  /* 0x000000404340723e */ /* 0x000fe200000010ff */
[C---:B------:R-:W-:Y:S01]  /*8ed0*/  FADD.FTZ R67, -R129.reuse, R72 ;  /* 0x0000004881437221 */ /* 0x040fe20000010100 */
[----:B------:R-:W2:Y:S01]  /*8ee0*/  LDL R95, [R1+0x370] ;  /* 0x00037000015f7983 */ /* 0x000ea20000100800 */
[C---:B------:R-:W-:Y:S01]  /*8ef0*/  FADD.FTZ R72, -R129.reuse, R74 ;  /* 0x0000004a81487221 */ /* 0x040fe20000010100 */
[----:B------:R-:W-:Y:S01]  /*8f00*/  F2FP.BF16.PACK_AB R65, R66, R65 ;  /* 0x000000414241723e */ /* 0x000fe200000010ff */
[----:B------:R-:W-:Y:S01]  /*8f10*/  FADD.FTZ R66, -R129, R71 ;  /* 0x0000004781427221 */ /* 0x000fe20000010100 */
[----:B------:R-:W4:Y:S01]  /*8f20*/  LDL R105, [R1+0x37c] ;  /* 0x00037c0001697983 */ /* 0x000f220000100800 */
[C---:B------:R-:W-:Y:S02]  /*8f30*/  FMUL.FTZ R74, R128.reuse, R67 ;  /* 0x00000043804a7220 */ /* 0x040fe40000410000 */
[C---:B------:R-:W-:Y:S01]  /*8f40*/  FMUL.FTZ R79, R128.reuse, R72 ;  /* 0x00000048804f7220 */ /* 0x040fe20000410000 */
[----:B------:R-:W2:Y:S01]  /*8f50*/  LDL R67, [R1+0x398] ;  /* 0x0003980001437983 */ /* 0x000ea20000100800 */
[----:B------:R-:W-:-:S03]  /*8f60*/  FMUL.FTZ R71, R128, R66 ;  /* 0x0000004280477220 */ /* 0x000fc60000410000 */
[----:B------:R-:W2:Y:S04]  /*8f70*/  LDL R72, [R1+0x118] ;  /* 0x0001180001487983 */ /* 0x000ea80000100800 */
[----:B------:R-:W4:Y:S04]  /*8f80*/  LDL R66, [R1+0x390] ;  /* 0x0003900001427983 */ /* 0x000f280000100800 */
[----:B------:R-:W4:Y:S01]  /*8f90*/  LDL R102, [R1+0xf8] ;  /* 0x0000f80001667983 */ /* 0x000f220000100800 */
[C---:B------:R-:W-:Y:S02]  /*8fa0*/  FADD.FTZ R26, -R129.reuse, R26 ;  /* 0x0000001a811a7221 */ /* 0x040fe40000010100 */
[----:B------:R-:W-:-:S02]  /*8fb0*/  FADD.FTZ R27, -R129, R27 ;  /* 0x0000001b811b7221 */ /* 0x000fc40000010100 */
[----:B---3--:R-:W-:Y:S02]  /*8fc0*/  FFMA.FTZ R73, R73, R74, R165 ;  /* 0x0000004a49497223 */ /* 0x008fe400000100a5 */
[----:B--2---:R-:W-:Y:S02]  /*8fd0*/  FFMA.FTZ R67, R67, R88, R72 ;  /* 0x0000005843437223 */ /* 0x004fe40000010048 */
[----:B------:R-:W-:Y:S02]  /*8fe0*/  FFMA.FTZ R72, R131, R79, R164 ;  /* 0x0000004f83487223 */ /* 0x000fe400000100a4 */
[----:B----4-:R-:W-:Y:S01]  /*8ff0*/  FFMA.FTZ R66, R66, R71, R101 ;  /* 0x0000004742427223 */ /* 0x010fe20000010065 */
[----:B------:R-:W-:Y:S01]  /*9000*/  MOV R101, 0x10 ;  /* 0x0000001000657802 */ /* 0x000fe20000000f00 */
[C---:B------:R-:W-:Y:S01]  /*9010*/  FADD.FTZ R25, -R129.reuse, R25 ;  /* 0x0000001981197221 */ /* 0x040fe20000010100 */
[----:B------:R-:W-:Y:S01]  /*9020*/  F2FP.BF16.PACK_AB R67, R72, R67 ;  /* 0x000000434843723e */ /* 0x000fe200000010ff */
[----:B------:R-:W-:Y:S01]  /*9030*/  FADD.FTZ R5, -R129, R5 ;  /* 0x0000000581057221 */ /* 0x000fe20000010100 */
[----:B------:R-:W-:Y:S01]  /*9040*/  F2FP.BF16.PACK_AB R66, R73, R66 ;  /* 0x000000424942723e */ /* 0x000fe200000010ff */
[----:B------:R-:W-:Y:S01]  /*9050*/  IMAD.WIDE.U32 R72, R2, R101, c[0x0][0x208] ;  /* 0x0000820002487625 */ /* 0x000fe200078e0065 */
[----:B------:R-:W2:Y:S04]  /*9060*/  LDL R164, [R1+0x340] ;  /* 0x0003400001a47983 */ /* 0x000ea80000100800 */
[----:B------:R1:W-:Y:S01]  /*9070*/  STG.E.128 [R72.64], R64 ;  /* 0x0000004048007986 */ /* 0x0003e2000c101d04 */
[----:B------:R-:W-:-:S02]  /*9080*/  FADD.FTZ R6, -R129, R6 ;  /* 0x0000000681067221 */ /* 0x000fc40000010100 */
[----:B------:R-:W-:Y:S01]  /*9090*/  FADD.FTZ R7, -R129, R7 ;  /* 0x0000000781077221 */ /* 0x000fe20000010100 */
[----:B------:R-:W3:Y:S01]  /*90a0*/  LDL R131, [R1+0xb4] ;  /* 0x0000b40001837983 */ /* 0x000ee20000100800 */
[----:B-1----:R-:W-:Y:S02]  /*90b0*/  FFMA.FTZ R66, R95, R71, R98 ;  /* 0x000000475f427223 */ /* 0x002fe40000010062 */
[----:B------:R-:W-:Y:S02]  /*90c0*/  FFMA.FTZ R71, R92, R74, R94 ;  /* 0x0000004a5c477223 */ /* 0x000fe4000001005e */
[----:B------:R-:W-:Y:S02]  /*90d0*/  FFMA.FTZ R73, R90, R76, R93 ;  /* 0x0000004c5a497223 */ /* 0x000fe4000001005d */
[----:B------:R-:W-:Y:S02]  /*90e0*/  FFMA.FTZ R67, R107, R88, R130 ;  /* 0x000000586b437223 */ /* 0x000fe40000010082 */
[----:B------:R-:W-:-:S02]  /*90f0*/  FMUL.FTZ R92, R128, R26 ;  /* 0x0000001a805c7220 */ /* 0x000fc40000410000 */
[----:B------:R-:W-:Y:S01]  /*9100*/  FFMA.FTZ R64, R105, R79, R106 ;  /* 0x0000004f69407223 */ /* 0x000fe2000001006a */
[----:B------:R-:W4:Y:S01]  /*9110*/  LDL R26, [R1+0x360] ;  /* 0x00036000011a7983 */ /* 0x000f220000100800 */
[----:B------:R-:W-:Y:S02]  /*9120*/  FMUL.FTZ R93, R128, R27 ;  /* 0x0000001b805d7220 */ /* 0x000fe40000410000 */
[C---:B------:R-:W-:Y:S01]  /*9130*/  FADD.FTZ R76, -R129.reuse, R108 ;  /* 0x0000006c814c7221 */ /* 0x040fe20000010100 */
[----:B------:R-:W4:Y:S01]  /*9140*/  LDL R27, [R1+0xe0] ;  /* 0x0000e000011b7983 */ /* 0x000f220000100800 */
[----:B------:R-:W-:-:S03]  /*9150*/  FADD.FTZ R88, -R129, R121 ;  /* 0x0000007981587221 */ /* 0x000fc60000010100 */
[----:B------:R-:W2:Y:S04]  /*9160*/  LDL R108, [R1+0x36c] ;  /* 0x00036c00016c7983 */ /* 0x000ea80000100800 */
[----:B------:R-:W2:Y:S01]  /*9170*/  LDL R121, [R1+0xec] ;  /* 0x0000ec0001797983 */ /* 0x000ea20000100800 */
[----:B------:R-:W-:Y:S01]  /*9180*/  F2FP.BF16.PACK_AB R67, R64, R67 ;  /* 0x000000434043723e */ /* 0x000fe200000010ff */
[----:B------:R-:W-:Y:S02]  /*9190*/  FFMA.FTZ R64, R103, R75, R104 ;  /* 0x0000004b67407223 */ /* 0x000fe40000010068 */
[----:B------:R-:W-:Y:S02]  /*91a0*/  FFMA.FTZ R65, R99, R77, R102 ;  /* 0x0000004d63417223 */ /* 0x000fe40000010066 */
[----:B------:R-:W-:Y:S01]  /*91b0*/  FFMA.FTZ R72, R89, R78, R91 ;  /* 0x0000004e59487223 */ /* 0x000fe2000001005b */
[----:B------:R-:W-:-:S02]  /*91c0*/  F2FP.BF16.PACK_AB R64, R73, R64 ;  /* 0x000000404940723e */ /* 0x000fc400000010ff */
[----:B------:R-:W-:Y:S01]  /*91d0*/  F2FP.BF16.PACK_AB R66, R71, R66 ;  /* 0x000000424742723e */ /* 0x000fe200000010ff */
[C---:B------:R-:W-:Y:S01]  /*91e0*/  FADD.FTZ R9, -R129.reuse, R9 ;  /* 0x0000000981097221 */ /* 0x040fe20000010100 */
[----:B------:R-:W-:Y:S01]  /*91f0*/  F2FP.BF16.PACK_AB R65, R72, R65 ;  /* 0x000000414841723e */ /* 0x000fe200000010ff */
[----:B------:R-:W-:Y:S01]  /*9200*/  IMAD.WIDE.U32 R72, R2, R101, c[0x0][0x210] ;  /* 0x0000840002487625 */ /* 0x000fe200078e0065 */
[----:B------:R-:W3:Y:S03]  /*9210*/  LDL R107, [R1+0x354] ;  /* 0x00035400016b7983 */ /* 0x000ee60000100800 */
[C---:B------:R-:W-:Y:S01]  /*9220*/  FADD.FTZ R2, -R129.reuse, R4 ;  /* 0x0000000481027221 */ /* 0x040fe20000010100 */
[----:B------:R-:W3:Y:S01]  /*9230*/  LDL R103, [R1+0xdc] ;  /* 0x0000dc0001677983 */ /* 0x000ee20000100800 */
[C---:B------:R-:W-:Y:S02]  /*9240*/  FADD.FTZ R4, -R129.reuse, R8 ;  /* 0x0000000881047221 */ /* 0x040fe40000010100 */
[C---:B------:R-:W-:Y:S01]  /*9250*/  FADD.FTZ R8, -R129.reuse, R13 ;  /* 0x0000000d81087221 */ /* 0x040fe20000010100 */
[----:B------:R-:W3:Y:S01]  /*9260*/  LDL R102, [R1+0x35c] ;  /* 0x00035c0001667983 */ /* 0x000ee20000100800 */
[----:B------:R-:W-:-:S02]  /*9270*/  FADD.FTZ R13, -R129, R16 ;  /* 0x00000010810d7221 */ /* 0x000fc40000010100 */
[C---:B------:R-:W-:Y:S01]  /*9280*/  FADD.FTZ R16, -R129.reuse, R20 ;  /* 0x0000001481107221 */ /* 0x040fe20000010100 */
[----:B------:R-:W3:Y:S01]  /*9290*/  LDL R106, [R1+0x33c] ;  /* 0x00033c00016a7983 */ /* 0x000ee20000100800 */
[C---:B------:R-:W-:Y:S02]  /*92a0*/  FADD.FTZ R20, -R129.reuse, R24 ;  /* 0x0000001881147221 */ /* 0x040fe40000010100 */
[C---:B------:R-:W-:Y:S01]  /*92b0*/  FADD.FTZ R24, -R129.reuse, R28 ;  /* 0x0000001c81187221 */ /* 0x040fe20000010100 */
[----:B------:R1:W-:Y:S01]  /*92c0*/  STG.E.128 [R72.64], R64 ;  /* 0x0000004048007986 */ /* 0x0003e2000c101d04 */
        /* <DEDUP_REMOVED lines=8> */
[----:B------:R-:W3:Y:S01]  /*9350*/  LDL R130, [R1+0x344] ;  /* 0x0003440001827983 */ /* 0x000ee20000100800 */
[C---:B------:R-:W-:Y:S02]  /*9360*/  FADD.FTZ R14, -R129.reuse, R14 ;  /* 0x0000000e810e7221 */ /* 0x040fe40000010100 */
[C---:B------:R-:W-:Y:S02]  /*9370*/  FADD.FTZ R15, -R129.reuse, R15 ;  /* 0x0000000f810f7221 */ /* 0x040fe40000010100 */
[----:B-1----:R-:W-:-:S02]  /*9380*/  FADD.FTZ R64, -R129, R69 ;  /* 0x0000004581407221 */ /* 0x002fc40000010100 */
        /* <DEDUP_REMOVED lines=19> */
[----:B------:R-:W3:Y:S01]  /*94c0*/  LDL R100, [R1+0xd4] ;  /* 0x0000d40001647983 */ /* 0x000ee20000100800 */
[C---:B------:R-:W-:Y:S02]  /*94d0*/  FADD.FTZ R77, -R129.reuse, R110 ;  /* 0x0000006e814d7221 */ /* 0x040fe40000010100 */
        /* <DEDUP_REMOVED lines=15> */
[----:B------:R-:W-:Y:S01]  /*95d0*/  FADD.FTZ R90, -R129, R123 ;  /* 0x0000007b815a7221 */ /* 0x000fe20000010100 */
[----:B------:R-:W3:Y:S01]  /*95e0*/  LDL R122, [R1+0x368] ;  /* 0x00036800017a7983 */ /* 0x000ee20000100800 */
[----:B------:R-:W-:-:S03]  /*95f0*/  FMUL.FTZ R91, R128, R25 ;  /* 0x00000019805b7220 */ /* 0x000fc60000410000 */
[----:B------:R-:W3:Y:S04]  /*9600*/  LDL R129, [R1+0x364] ;  /* 0x0003640001817983 */ /* 0x000ee80000100800 */
[----:B------:R-:W3:Y:S04]  /*9610*/  LDL R25, [R1+0xe4] ;  /* 0x0000e40001197983 */ /* 0x000ee80000100800 */
[----:B------:R-:W3:Y:S01]  /*9620*/  LDL R123, [R1+0xe8] ;  /* 0x0000e800017b7983 */ /* 0x000ee20000100800 */
[C---:B------:R-:W-:Y:S02]  /*9630*/  FMUL.FTZ R99, R128.reuse, R35 ;  /* 0x0000002380637220 */ /* 0x040fe40000410000 */
[C---:B------:R-:W-:Y:S01]  /*9640*/  FMUL.FTZ R2, R128.reuse, R2 ;  /* 0x0000000280027220 */ /* 0x040fe20000410000 */
[----:B------:R-:W3:Y:S01]  /*9650*/  LDL R111, [R1+0xc8] ;  /* 0x0000c800016f7983 */ /* 0x000ee20000100800 */
[----:B------:R-:W-:-:S02]  /*9660*/  FMUL.FTZ R98, R128, R34 ;  /* 0x0000002280627220 */ /* 0x000fc40000410000 */
[C---:B------:R-:W-:Y:S01]  /*9670*/  FMUL.FTZ R7, R128.reuse, R7 ;  /* 0x0000000780077220 */ /* 0x040fe20000410000 */
[----:B------:R-:W3:Y:S01]  /*9680*/  LDL R114, [R1+0x330] ;  /* 0x0003300001727983 */ /* 0x000ee20000100800 */
[----:B------:R-:W-:-:S03]  /*9690*/  FMUL.FTZ R94, R128, R24 ;  /* 0x00000018805e7220 */ /* 0x000fc60000410000 */
[----:B------:R-:W3:Y:S04]  /*96a0*/  LDL R116, [R1+0xc0] ;  /* 0x0000c00001747983 */ /* 0x000ee80000100800 */
[----:B------:R-:W3:Y:S04]  /*96b0*/  LDL R35, [R1+0xcc] ;  /* 0x0000cc0001237983 */ /* 0x000ee80000100800 */
[----:B------:R-:W3:Y:S04]  /*96c0*/  LDL R109, [R1+0x34c] ;  /* 0x00034c00016d7983 */ /* 0x000ee80000100800 */
[----:B------:R-:W3:Y:S04]  /*96d0*/  LDL R119, [R1+0x348] ;  /* 0x0003480001777983 */ /* 0x000ee80000100800 */
[----:B------:R-:W3:Y:S04]  /*96e0*/  LDL R120, [R1+0xb8] ;  /* 0x0000b80001787983 */ /* 0x000ee80000100800 */
[----:B------:R-:W3:Y:S01]  /*96f0*/  LDL R34, [R1+0xbc] ;  /* 0x0000bc0001227983 */ /* 0x000ee20000100800 */
[----:B----4-:R-:W-:-:S02]  /*9700*/  FFMA.FTZ R24, R26, R2, R27 ;  /* 0x000000021a187223 */ /* 0x010fc4000001001b */
[----:B--2---:R-:W-:Y:S02]  /*9710*/  FFMA.FTZ R26, R108, R7, R121 ;  /* 0x000000076c1a7223 */ /* 0x004fe40000010079 */
[----:B------:R-:W2:Y:S01]  /*9720*/  LDL R108, [R1+0xb0] ;  /* 0x0000b000016c7983 */ /* 0x000ea20000100800 */
[C---:B------:R-:W-:Y:S02]  /*9730*/  FMUL.FTZ R5, R128.reuse, R5 ;  /* 0x0000000580057220 */ /* 0x040fe40000410000 */
[C---:B------:R-:W-:Y:S01]  /*9740*/  FMUL.FTZ R6, R128.reuse, R6 ;  /* 0x0000000680067220 */ /* 0x040fe20000410000 */
[----:B------:R-:W4:Y:S01]  /*9750*/  LDL R121, [R1+0x70] ;  /* 0x0000700001797983 */ /* 0x000f220000100800 */
[C---:B------:R-:W-:Y:S02]  /*9760*/  FMUL.FTZ R4, R128.reuse, R4 ;  /* 0x0000000480047220 */ /* 0x040fe40000410000 */
[C---:B------:R-:W-:Y:S02]  /*9770*/  FMUL.FTZ R9, R128.reuse, R9 ;  /* 0x0000000980097220 */ /* 0x040fe40000410000 */
[----:B------:R-:W-:-:S02]  /*9780*/  FMUL.FTZ R10, R128, R10 ;  /* 0x0000000a800a7220 */ /* 0x000fc40000410000 */
[C---:B------:R-:W-:Y:S02]  /*9790*/  FMUL.FTZ R11, R128.reuse, R11 ;  /* 0x0000000b800b7220 */ /* 0x040fe40000410000 */
[C---:B------:R-:W-:Y:S02]  /*97a0*/  FMUL.FTZ R95, R128.reuse, R32 ;  /* 0x00000020805f7220 */ /* 0x040fe40000410000 */
[----:B------:R-:W-:Y:S02]  /*97b0*/  FMUL.FTZ R96, R128, R33 ;  /* 0x0000002180607220 */ /* 0x000fe40000410000 */
[----:B---3--:R-:W-:Y:S02]  /*97c0*/  FFMA.FTZ R32, R102, R11, R103 ;  /* 0x0000000b66207223 */ /* 0x008fe40000010067 */
[C---:B------:R-:W-:Y:S01]  /*97d0*/  FMUL.FTZ R8, R128.reuse, R8 ;  /* 0x0000000880087220 */ /* 0x040fe20000410000 */
[----:B------:R-:W3:Y:S01]  /*97e0*/  LDL R103, [R1+0x30c] ;  /* 0x00030c0001677983 */ /* 0x000ee20000100800 */
[----:B------:R-:W-:-:S02]  /*97f0*/  FMUL.FTZ R14, R128, R14 ;  /* 0x0000000e800e7220 */ /* 0x000fc40000410000 */
[C---:B------:R-:W-:Y:S01]  /*9800*/  FMUL.FTZ R15, R128.reuse, R15 ;  /* 0x0000000f800f7220 */ /* 0x040fe20000410000 */
[----:B------:R-:W3:Y:S01]  /*9810*/  LDL R102, [R1+0x74] ;  /* 0x0000740001667983 */ /* 0x000ee20000100800 */
        /* <DEDUP_REMOVED lines=25> */
[-C--:B------:R-:W-:Y:S02]  /*99b0*/  FFMA.FTZ R33, R107, R9.reuse, R100 ;  /* 0x000000096b217223 */ /* 0x080fe40000010064 */
[----:B------:R-:W-:Y:S01]  /*99c0*/  FFMA.FTZ R9, R104, R9, R105 ;  /* 0x0000000968097223 */ /* 0x000fe20000010069 */
[----:B------:R-:W3:Y:S01]  /*99d0*/  LDL R107, [R1+0x2fc] ;  /* 0x0002fc00016b7983 */ /* 0x000ee20000100800 */
[C---:B------:R-:W-:Y:S02]  /*99e0*/  FMUL.FTZ R78, R128.reuse, R78 ;  /* 0x0000004e804e7220 */ /* 0x040fe40000410000 */
[C---:B------:R-:W-:Y:S01]  /*99f0*/  FMUL.FTZ R79, R128.reuse, R79 ;  /* 0x0000004f804f7220 */ /* 0x040fe20000410000 */
[----:B------:R-:W3:Y:S01]  /*9a00*/  LDL R100, [R1+0x304] ;  /* 0x0003040001647983 */ /* 0x000ee20000100800 */
[----:B------:R-:W-:-:S02]  /*9a10*/  FMUL.FTZ R81, R128, R81 ;  /* 0x0000005180517220 */ /* 0x000fc40000410000 */
[C---:B------:R-:W-:Y:S01]  /*9a20*/  FMUL.FTZ R82, R128.reuse, R82 ;  /* 0x0000005280527220 */ /* 0x040fe20000410000 */
[----:B------:R-:W3:Y:S01]  /*9a30*/  LDL R105, [R1+0x2f4] ;  /* 0x0002f40001697983 */ /* 0x000ee20000100800 */
[C---:B------:R-:W-:Y:S02]  /*9a40*/  FMUL.FTZ R83, R128.reuse, R83 ;  /* 0x0000005380537220 */ /* 0x040fe40000410000 */
[C---:B------:R-:W-:Y:S01]  /*9a50*/  FMUL.FTZ R84, R128.reuse, R84 ;  /* 0x0000005480547220 */ /* 0x040fe20000410000 */
[----:B------:R-:W3:Y:S01]  /*9a60*/  LDL R104, [R1+0x7c] ;  /* 0x00007c0001687983 */ /* 0x000ee20000100800 */
[C---:B------:R-:W-:Y:S02]  /*9a70*/  FMUL.FTZ R85, R128.reuse, R85 ;  /* 0x0000005580557220 */ /* 0x040fe40000410000 */
[----:B------:R-:W-:Y:S02]  /*9a80*/  FFMA.FTZ R27, R129, R5, R25 ;  /* 0x00000005811b7223 */ /* 0x000fe40000010019 */
[----:B------:R-:W-:Y:S01]  /*9a90*/  FMUL.FTZ R86, R128, R86 ;  /* 0x0000005680567220 */ /* 0x000fe20000410000 */
[----:B------:R-:W3:Y:S01]  /*9aa0*/  LDL R129, [R1+0xa8] ;  /* 0x0000a80001817983 */ /* 0x000ee20000100800 */
[----:B------:R-:W-:Y:S01]  /*9ab0*/  FFMA.FTZ R25, R122, R6, R123 ;  /* 0x000000067a197223 */ /* 0x000fe2000001007b */
[----:B------:R-:W-:Y:S01]  /*9ac0*/  F2FP.BF16.PACK_AB R24, R27, R24 ;  /* 0x000000181b18723e */ /* 0x000fe200000010ff */
[----:B------:R-:W-:Y:S01]  /*9ad0*/  FFMA.FTZ R27, R112, R10, R113 ;  /* 0x0000000a701b7223 */ /* 0x000fe20000010071 */
[----:B------:R-:W3:Y:S02]  /*9ae0*/  LDL R122, [R1+0x90] ;  /* 0x00009000017a7983 */ /* 0x000ee40000100800 */
[----:B------:R-:W-:Y:S01]  /*9af0*/  F2FP.BF16.PACK_AB R25, R26, R25 ;  /* 0x000000191a19723e */ /* 0x000fe200000010ff */
[----:B------:R-:W-:Y:S01]  /*9b00*/  FFMA.FTZ R26, R118, R4, R117 ;  /* 0x00000004761a7223 */ /* 0x000fe20000010075 */
[----:B------:R-:W3:Y:S01]  /*9b10*/  LDL R123, [R1+0xac] ;  /* 0x0000ac00017b7983 */ /* 0x000ee20000100800 */
[----:B------:R-:W-:Y:S01]  /*9b20*/  FFMA.FTZ R10, R110, R10, R111 ;  /* 0x0000000a6e0a7223 */ /* 0x000fe2000001006f */
[----:B------:R-:W-:Y:S01]  /*9b30*/  F2FP.BF16.PACK_AB R27, R32, R27 ;  /* 0x0000001b201b723e */ /* 0x000fe200000010ff */
[----:B------:R-:W-:Y:S01]  /*9b40*/  FMUL.FTZ R87, R128, R87 ;  /* 0x0000005780577220 */ /* 0x000fe20000410000 */
[----:B------:R-:W3:Y:S01]  /*9b50*/  LDL R118, [R1+0x308] ;  /* 0x0003080001767983 */ /* 0x000ee20000100800 */
[----:B------:R-:W-:-:S02]  /*9b60*/  FFMA.FTZ R4, R114, R4, R116 ;  /* 0x0000000472047223 */ /* 0x000fc40000010074 */
[----:B------:R-:W-:Y:S01]  /*9b70*/  FFMA.FTZ R11, R106, R11, R35 ;  /* 0x0000000b6a0b7223 */ /* 0x000fe20000010023 */
[----:B------:R-:W-:Y:S01]  /*9b80*/  F2FP.BF16.PACK_AB R26, R33, R26 ;  /* 0x0000001a211a723e */ /* 0x000fe200000010ff */
[----:B------:R-:W-:Y:S01]  /*9b90*/  FMUL.FTZ R88, R128, R88 ;  /* 0x0000005880587220 */ /* 0x000fe20000410000 */
[----:B------:R-:W3:Y:S02]  /*9ba0*/  LDL R32, [R1+0x94] ;  /* 0x0000940001207983 */ /* 0x000ee40000100800 */
[----:B------:R-:W-:Y:S01]  /*9bb0*/  F2FP.BF16.PACK_AB R35, R11, R10 ;  /* 0x0000000a0b23723e */ /* 0x000fe200000010ff */
[----:B------:R-:W-:Y:S01]  /*9bc0*/  FFMA.FTZ R11, R130, R5, R131 ;  /* 0x00000005820b7223 */ /* 0x000fe20000010083 */
[----:B------:R-:W3:Y:S01]  /*9bd0*/  LDL R10, [R1+0x324] ;  /* 0x00032400010a7983 */ /* 0x000ee20000100800 */
[C---:B------:R-:W-:Y:S02]  /*9be0*/  FMUL.FTZ R89, R128.reuse, R89 ;  /* 0x0000005980597220 */ /* 0x040fe40000410000 */
[----:B------:R-:W-:Y:S01]  /*9bf0*/  FMUL.FTZ R90, R128, R90 ;  /* 0x0000005a805a7220 */ /* 0x000fe20000410000 */
[----:B------:R-:W3:Y:S01]  /*9c00*/  LDL R131, [R1+0xa0] ;  /* 0x0000a00001837983 */ /* 0x000ee20000100800 */
[----:B------:R-:W-:-:S03]  /*9c10*/  FFMA.FTZ R6, R119, R6, R120 ;  /* 0x0000000677067223 */ /* 0x000fc60000010078 */
[----:B------:R-:W3:Y:S01]  /*9c20*/  LDL R130, [R1+0xa4] ;  /* 0x0000a40001827983 */ /* 0x000ee20000100800 */
[----:B------:R-:W-:Y:S01]  /*9c30*/  FFMA.FTZ R7, R109, R7, R34 ;  /* 0x000000076d077223 */ /* 0x000fe20000010022 */
[----:B------:R-:W-:Y:S02]  /*9c40*/  F2FP.BF16.PACK_AB R34, R9, R4 ;  /* 0x000000040922723e */ /* 0x000fe400000010ff */
[----:B------:R-:W4:Y:S02]  /*9c50*/  LDL R9, [R1+0x320] ;  /* 0x0003200001097983 */ /* 0x000f240000100800 */
[----:B------:R-:W-:Y:S02]  /*9c60*/  F2FP.BF16.PACK_AB R33, R7, R6 ;  /* 0x000000060721723e */ /* 0x000fe400000010ff */
[----:B------:R-:W4:Y:S04]  /*9c70*/  LDL R6, [R1+0x314] ;  /* 0x0003140001067983 */ /* 0x000f280000100800 */
        /* <DEDUP_REMOVED lines=15> */
[----:B------:R-:W2:Y:S04]  /*9d70*/  LDL R108, [R1+0x8c] ;  /* 0x00008c00016c7983 */ /* 0x000ea80000100800 */
[----:B------:R-:W2:Y:S01]  /*9d80*/  LDL R164, [R1+0x58] ;  /* 0x0000580001a47983 */ /* 0x000ea20000100800 */
[----:B---3--:R-:W-:-:S03]  /*9d90*/  FFMA.FTZ R10, R10, R14, R130 ;  /* 0x0000000e0a0a7223 */ /* 0x008fc60000010082 */
[----:B------:R-:W3:Y:S01]  /*9da0*/  LDL R130, [R1+0x48] ;  /* 0x0000480001827983 */ /* 0x000ee20000100800 */
[----:B----4-:R-:W-:-:S03]  /*9db0*/  FFMA.FTZ R9, R9, R8, R131 ;  /* 0x0000000809097223 */ /* 0x010fc60000010083 */
[----:B------:R-:W4:Y:S01]  /*9dc0*/  LDL R131, [R1+0x2d8] ;  /* 0x0002d80001837983 */ /* 0x000f220000100800 */
[----:B------:R-:W-:Y:S01]  /*9dd0*/  FFMA.FTZ R6, R6, R18, R32 ;  /* 0x0000001206067223 */ /* 0x000fe20000010020 */
[----:B------:R-:W-:Y:S01]  /*9de0*/  F2FP.BF16.PACK_AB R32, R11, R4 ;  /* 0x000000040b20723e */ /* 0x000fe200000010ff */
[----:B------:R-:W-:Y:S02]  /*9df0*/  FFMA.FTZ R5, R128, R15, R129 ;  /* 0x0000000f80057223 */ /* 0x000fe40000010081 */
[----:B------:R-:W-:Y:S01]  /*9e00*/  FFMA.FTZ R7, R7, R13, R123 ;  /* 0x0000000d07077223 */ /* 0x000fe2000001007b */
[----:B------:R-:W-:Y:S01]  /*9e10*/  F2FP.BF16.PACK_AB R4, R10, R9 ;  /* 0x000000090a04723e */ /* 0x000fe200000010ff */
[----:B------:R-:W3:Y:S03]  /*9e20*/  LDL R129, [R1+0x2b8] ;  /* 0x0002b80001817983 */ /* 0x000ee60000100800 */
[----:B------:R-:W-:Y:S01]  /*9e30*/  F2FP.BF16.PACK_AB R5, R7, R5 ;  /* 0x000000050705723e */ /* 0x000fe200000010ff */
[----:B------:R-:W-:Y:S01]  /*9e40*/  FFMA.FTZ R13, R103, R13, R104 ;  /* 0x0000000d670d7223 */ /* 0x000fe20000010068 */
[----:B------:R-:W3:Y:S01]  /*9e50*/  LDL R128, [R1+0x60] ;  /* 0x0000600001807983 */ /* 0x000ee20000100800 */
[----:B------:R-:W-:-:S03]  /*9e60*/  FFMA.FTZ R9, R118, R15, R119 ;  /* 0x0000000f76097223 */ /* 0x000fc60000010077 */
[----:B------:R-:W3:Y:S04]  /*9e70*/  LDL R119, [R1+0x2e8] ;  /* 0x0002e80001777983 */ /* 0x000ee80000100800 */
        /* <DEDUP_REMOVED lines=11> */
[----:B------:R-:W3:Y:S01]  /*9f30*/  LDL R104, [R1+0x2c4] ;  /* 0x0002c40001687983 */ /* 0x000ee20000100800 */
[----:B------:R-:W-:-:S03]  /*9f40*/  FFMA.FTZ R18, R105, R18, R106 ;  /* 0x0000001269127223 */ /* 0x000fc6000001006a */
[----:B------:R-:W3:Y:S04]  /*9f50*/  LDL R105, [R1+0x34] ;  /* 0x0000340001697983 */ /* 0x000ee80000100800 */
[----:B------:R-:W3:Y:S04]  /*9f60*/  LDL R100, [R1+0x3c] ;  /* 0x00003c0001647983 */ /* 0x000ee80000100800 */
[----:B------:R-:W3:Y:S04]  /*9f70*/  LDL R19, [R1+0x2cc] ;  /* 0x0002cc0001137983 */ /* 0x000ee80000100800 */
[----:B------:R-:W3:Y:S04]  /*9f80*/  LDL R123, [R1+0x2e0] ;  /* 0x0002e000017b7983 */ /* 0x000ee80000100800 */
[----:B------:R-:W3:Y:S04]  /*9f90*/  LDL R106, [R1+0x2c0] ;  /* 0x0002c000016a7983 */ /* 0x000ee80000100800 */
[----:B------:R-:W3:Y:S04]  /*9fa0*/  LDL R103, [R1+0x38] ;  /* 0x0000380001677983 */ /* 0x000ee80000100800 */
[----:B------:R-:W3:Y:S01]  /*9fb0*/  LDL R102, [R1+0x2c8] ;  /* 0x0002c80001667983 */ /* 0x000ee20000100800 */
[----:B--2---:R-:W-:-:S03]  /*9fc0*/  FFMA.FTZ R2, R2, R17, R122 ;  /* 0x0000001102027223 */ /* 0x004fc6000001007a */
[----:B------:R-:W2:Y:S02]  /*9fd0*/  LDL R122, [R1+0x64] ;  /* 0x00006400017a7983 */ /* 0x000ea40000100800 */
[----:B------:R-:W-:Y:S01]  /*9fe0*/  F2FP.BF16.PACK_AB R6, R6, R2 ;  /* 0x000000020606723e */ /* 0x000fe200000010ff */
[----:B------:R-:W-:Y:S02]  /*9ff0*/  FFMA.FTZ R2, R120, R8, R121 ;  /* 0x0000000878027223 */ /* 0x000fe40000010079 */
[-C--:B------:R-:W-:Y:S01]  /*a000*/  FFMA.FTZ R8, R109, R16.reuse, R110 ;  /* 0x000000106d087223 */ /* 0x080fe2000001006e */
[----:B------:R-:W2:Y:S01]  /*a010*/  LDL R120, [R1+0x68] ;  /* 0x0000680001787983 */ /* 0x000ea20000100800 */
[----:B------:R-:W-:-:S03]  /*a020*/  FFMA.FTZ R15, R107, R16, R108 ;  /* 0x000000106b0f7223 */ /* 0x000fc6000001006c */
[----:B------:R-:W2:Y:S04]  /*a030*/  LDL R109, [R1+0x4c] ;  /* 0x00004c00016d7983 */ /* 0x000ea80000100800 */
[----:B------:R-:W2:Y:S04]  /*a040*/  LDL R108, [R1+0x2bc] ;  /* 0x0002bc00016c7983 */ /* 0x000ea80000100800 */
[----:B------:R-:W2:Y:S04]  /*a050*/  LDL R110, [R1+0x2dc] ;  /* 0x0002dc00016e7983 */ /* 0x000ea80000100800 */
[----:B------:R-:W2:Y:S01]  /*a060*/  LDL R107, [R1+0x30] ;  /* 0x00003000016b7983 */ /* 0x000ea20000100800 */
[----:B------:R-:W-:-:S02]  /*a070*/  F2FP.BF16.PACK_AB R7, R8, R7 ;  /* 0x000000070807723e */ /* 0x000fc400000010ff */
[----:B------:R-:W-:Y:S01]  /*a080*/  F2FP.BF16.PACK_AB R11, R15, R11 ;  /* 0x0000000b0f0b723e */ /* 0x000fe200000010ff */
[----:B------:R-:W2:Y:S01]  /*a090*/  LDL R121, [R1+0x2e4] ;  /* 0x0002e40001797983 */ /* 0x000ea20000100800 */
[----:B------:R-:W-:Y:S01]  /*a0a0*/  F2FP.BF16.PACK_AB R8, R14, R2 ;  /* 0x000000020e08723e */ /* 0x000fe200000010ff */
[----:B------:R-:W-:Y:S01]  /*a0b0*/  IMAD.WIDE.U32 R14, R3, R101, c[0x0][0x208] ;  /* 0x00008200030e7625 */ /* 0x000fe200078e0065 */
[----:B------:R-:W-:-:S03]  /*a0c0*/  F2FP.BF16.PACK_AB R9, R13, R9 ;  /* 0x000000090d09723e */ /* 0x000fc600000010ff */
[-C--:B------:R-:W-:Y:S01]  /*a0d0*/  IMAD.WIDE.U32 R16, R3, R101.reuse, c[0x0][0x210] ;  /* 0x0000840003107625 */ /* 0x080fe200078e0065 */
[----:B------:R-:W-:Y:S01]  /*a0e0*/  F2FP.BF16.PACK_AB R10, R18, R10 ;  /* 0x0000000a120a723e */ /* 0x000fe200000010ff */
[----:B------:R1:W-:Y:S02]  /*a0f0*/  STG.E.128 [R14.64], R24 ;  /* 0x000000180e007986 */ /* 0x0003e4000c101d04 */
[CC--:B------:R-:W-:Y:S02]  /*a100*/  IMAD.WIDE.U32 R2, R12.reuse, R101.reuse, c[0x0][0x208] ;  /* 0x000082000c027625 */ /* 0x0c0fe400078e0065 */
[----:B------:R0:W-:Y:S02]  /*a110*/  STG.E.128 [R16.64], R32 ;  /* 0x0000002010007986 */ /* 0x0001e4000c101d04 */
[----:B------:R-:W-:Y:S02]  /*a120*/  IMAD.WIDE.U32 R12, R12, R101, c[0x0][0x210] ;  /* 0x000084000c0c7625 */ /* 0x000fe400078e0065 */
[----:B------:R-:W-:Y:S04]  /*a130*/  STG.E.128 [R2.64], R4 ;  /* 0x0000000402007986 */ /* 0x000fe8000c101d04 */
[----:B------:R0:W-:Y:S04]  /*a140*/  STG.E.128 [R12.64], R8 ;  /* 0x000000080c007986 */ /* 0x0001e8000c101d04 */
[----:B------:R-:W2:Y:S04]  /*a150*/  LDL R18, [R1+0x274] ;  /* 0x0002740001127983 */ /* 0x000ea80000100800 */
[----:B-1----:R-:W2:Y:S04]  /*a160*/  LDL R24, [R1+0x44] ;  /* 0x0000440001187983 */ /* 0x002ea80000100800 */
[----:B0-----:R-:W2:Y:S04]  /*a170*/  LDL R16, [R1+0x2b4] ;  /* 0x0002b40001107983 */ /* 0x001ea80000100800 */
[----:B------:R-:W2:Y:S04]  /*a180*/  LDL R26, [R1+0x40] ;  /* 0x00004000011a7983 */ /* 0x000ea80000100800 */
        /* <DEDUP_REMOVED lines=10> */
[----:B------:R-:W2:Y:S01]  /*a230*/  LDL R27, [R1+0x284] ;  /* 0x00028400011b7983 */ /* 0x000ea20000100800 */
[----:B----4-:R-:W-:-:S02]  /*a240*/  FFMA.FTZ R2, R131, R94, R164 ;  /* 0x0000005e83027223 */ /* 0x010fc400000100a4 */
[----:B---3--:R-:W-:Y:S02]  /*a250*/  FFMA.FTZ R3, R129, R94, R130 ;  /* 0x0000005e81037223 */ /* 0x008fe40000010082 */
[----:B------:R-:W3:Y:S01]  /*a260*/  LDL R94, [R1+0x4] ;  /* 0x00000400015e7983 */ /* 0x000ee20000100800 */
[----:B------:R-:W-:-:S03]  /*a270*/  FFMA.FTZ R9, R117, R91, R118 ;  /* 0x0000005b75097223 */ /* 0x000fc60000010076 */
[----:B------:R-:W4:Y:S01]  /*a280*/  LDL R117, [R1+0x20] ;  /* 0x0000200001757983 */ /* 0x000f220000100800 */
[----:B------:R-:W-:-:S03]  /*a290*/  FFMA.FTZ R6, R114, R92, R116 ;  /* 0x0000005c72067223 */ /* 0x000fc60000010074 */
[----:B------:R-:W3:Y:S04]  /*a2a0*/  LDL R114, [R1+0x28] ;  /* 0x0000280001727983 */ /* 0x000ee80000100800 */
[----:B------:R-:W3:Y:S01]  /*a2b0*/  LDL R116, [R1+0x24] ;  /* 0x0000240001747983 */ /* 0x000ee20000100800 */
[----:B------:R-:W-:-:S03]  /*a2c0*/  FFMA.FTZ R8, R112, R93, R113 ;  /* 0x0000005d70087223 */ /* 0x000fc60000010071 */
[----:B------:R-:W3:Y:S02]  /*a2d0*/  LDL R113, [R1+0x2c] ;  /* 0x00002c0001717983 */ /* 0x000ee40000100800 */
[----:B------:R-:W-:Y:S02]  /*a2e0*/  F2FP.BF16.PACK_AB R6, R8, R6 ;  /* 0x000000060806723e */ /* 0x000fe400000010ff */
[----:B------:R-:W3:Y:S01]  /*a2f0*/  LDL R112, [R1+0x288] ;  /* 0x0002880001707983 */ /* 0x000ee20000100800 */
[----:B------:R-:W-:-:S03]  /*a300*/  FFMA.FTZ R8, R19, R91, R100 ;  /* 0x0000005b13087223 */ /* 0x000fc60000010064 */
[----:B------:R-:W3:Y:S01]  /*a310*/  LDL R19, [R1+0x278] ;  /* 0x0002780001137983 */ /* 0x000ee20000100800 */
[----:B------:R-:W-:-:S03]  /*a320*/  FFMA.FTZ R4, R123, R22, R128 ;  /* 0x000000167b047223 */ /* 0x000fc60000010080 */
[----:B------:R-:W3:Y:S04]  /*a330*/  LDL R100, [R1+0xc] ;  /* 0x00000c0001647983 */ /* 0x000ee80000100800 */
[----:B------:R-:W3:Y:S01]  /*a340*/  LDL R91, [R1+0x214] ;  /* 0x00021400015b7983 */ /* 0x000ee20000100800 */
[----:B--2---:R-:W-:Y:S02]  /*a350*/  FFMA.FTZ R5, R119, R20, R120 ;  /* 0x0000001477057223 */ /* 0x004fe40000010078 */
[-C--:B------:R-:W-:Y:S02]  /*a360*/  FFMA.FTZ R11, R108, R29.reuse, R109 ;  /* 0x0000001d6c0b7223 */ /* 0x080fe4000001006d */
[----:B------:R-:W-:-:S03]  /*a370*/  FFMA.FTZ R7, R110, R29, R111 ;  /* 0x0000001d6e077223 */ /* 0x000fc6000001006f */
[----:B------:R-:W-:Y:S01]  /*a380*/  F2FP.BF16.PACK_AB R11, R11, R3 ;  /* 0x000000030b0b723e */ /* 0x000fe200000010ff */
[----:B------:R-:W-:Y:S01]  /*a390*/  FFMA.FTZ R3, R104, R23, R105 ;  /* 0x0000001768037223 */ /* 0x000fe20000010069 */
[----:B------:R-:W-:Y:S01]  /*a3a0*/  F2FP.BF16.PACK_AB R5, R9, R5 ;  /* 0x000000050905723e */ /* 0x000fe200000010ff */
[----:B------:R-:W-:Y:S01]  /*a3b0*/  FFMA.FTZ R9, R102, R20, R103 ;  /* 0x0000001466097223 */ /* 0x000fe20000010067 */
[----:B------:R-:W-:Y:S01]  /*a3c0*/  F2FP.BF16.PACK_AB R7, R7, R2 ;  /* 0x000000020707723e */ /* 0x000fe200000010ff */
[----:B------:R-:W-:Y:S01]  /*a3d0*/  FFMA.FTZ R2, R106, R22, R107 ;  /* 0x000000166a027223 */ /* 0x000fe2000001006b */
        /* <DEDUP_REMOVED lines=10> */
[----:B------:R-:W2:Y:S04]  /*a480*/  LDL R109, [R1] ;  /* 0x00000000016d7983 */ /* 0x000ea80000100800 */
[----:B------:R-:W2:Y:S01]  /*a490*/  LDL R108, [R1+0x270] ;  /* 0x00027000016c7983 */ /* 0x000ea20000100800 */
[----:B------:R-:W-:-:S02]  /*a4a0*/  FFMA.FTZ R10, R121, R23, R122 ;  /* 0x00000017790a7223 */ /* 0x000fc4000001007a */
[----:B------:R-:W-:Y:S01]  /*a4b0*/  FFMA.FTZ R16, R16, R93, R24 ;  /* 0x0000005d10107223 */ /* 0x000fe20000010018 */
[----:B------:R-:W2:Y:S02]  /*a4c0*/  LDL R29, [R1+0x25c] ;  /* 0x00025c00011d7983 */ /* 0x000ea40000100800 */
[----:B------:R-:W-:Y:S01]  /*a4d0*/  F2FP.BF16.PACK_AB R4, R10, R4 ;  /* 0x000000040a04723e */ /* 0x000fe200000010ff */
[----:B------:R-:W-:Y:S01]  /*a4e0*/  FFMA.FTZ R10, R25, R92, R26 ;  /* 0x0000005c190a7223 */ /* 0x000fe2000001001a */
[----:B------:R-:W2:Y:S04]  /*a4f0*/  LDL R24, [R1+0x260] ;  /* 0x0002600001187983 */ /* 0x000ea80000100800 */
[----:B------:R-:W2:Y:S04]  /*a500*/  LDL R26, [R1+0x264] ;  /* 0x00026400011a7983 */ /* 0x000ea80000100800 */
[----:B------:R-:W2:Y:S04]  /*a510*/  LDL R23, [R1+0x268] ;  /* 0x0002680001177983 */ /* 0x000ea80000100800 */
[----:B------:R-:W2:Y:S01]  /*a520*/  LDL R25, [R1+0x26c] ;  /* 0x00026c0001197983 */ /* 0x000ea20000100800 */
[----:B------:R-:W-:-:S02]  /*a530*/  F2FP.BF16.PACK_AB R9, R8, R9 ;  /* 0x000000090809723e */ /* 0x000fc400000010ff */
[----:B------:R-:W-:Y:S01]  /*a540*/  F2FP.BF16.PACK_AB R8, R3, R2 ;  /* 0x000000020308723e */ /* 0x000fe200000010ff */
[----:B------:R-:W2:Y:S01]  /*a550*/  LDL R93, [R1+0x228] ;  /* 0x00022800015d7983 */ /* 0x000ea20000100800 */
[----:B------:R-:W-:-:S03]  /*a560*/  F2FP.BF16.PACK_AB R10, R16, R10 ;  /* 0x0000000a100a723e */ /* 0x000fc600000010ff */
[----:B------:R-:W2:Y:S01]  /*a570*/  LDL R92, [R1+0x22c] ;  /* 0x00022c00015c7983 */ /* 0x000ea20000100800 */
[----:B----4-:R-:W-:Y:S02]  /*a580*/  FFMA.FTZ R12, R12, R31, R117 ;  /* 0x0000001f0c0c7223 */ /* 0x010fe40000010075 */
[----:B---3--:R-:W-:Y:S02]  /*a590*/  FFMA.FTZ R13, R13, R95, R114 ;  /* 0x0000005f0d0d7223 */ /* 0x008fe40000010072 */
[----:B------:R-:W-:Y:S02]  /*a5a0*/  FFMA.FTZ R15, R15, R28, R116 ;  /* 0x0000001c0f0f7223 */ /* 0x000fe40000010074 */
[----:B------:R-:W-:-:S03]  /*a5b0*/  FFMA.FTZ R14, R14, R96, R113 ;  /* 0x000000600e0e7223 */ /* 0x000fc60000010071 */
[----:B------:R-:W-:Y:S01]  /*a5c0*/  F2FP.BF16.PACK_AB R12, R15, R12 ;  /* 0x0000000c0f0c723e */ /* 0x000fe200000010ff */
[----:B------:R-:W-:Y:S01]  /*a5d0*/  FFMA.FTZ R2, R112, R95, R162 ;  /* 0x0000005f70027223 */ /* 0x000fe200000100a2 */
[----:B------:R-:W-:Y:S01]  /*a5e0*/  F2FP.BF16.PACK_AB R13, R14, R13 ;  /* 0x0000000d0e0d723e */ /* 0x000fe200000010ff */
[----:B------:R-:W-:Y:S01]  /*a5f0*/  FFMA.FTZ R18, R18, R98, R94 ;  /* 0x0000006212127223 */ /* 0x000fe2000001005e */
[----:B------:R-:W3:Y:S01]  /*a600*/  LDL R95, [R1+0x218] ;  /* 0x00021800015f7983 */ /* 0x000ee20000100800 */
[----:B------:R-:W-:-:S03]  /*a610*/  FFMA.FTZ R27, R27, R28, R161 ;  /* 0x0000001c1b1b7223 */ /* 0x000fc600000100a1 */
[----:B------:R-:W4:Y:S01]  /*a620*/  LDL R94, [R1+0x1f8] ;  /* 0x0001f800015e7983 */ /* 0x000f220000100800 */
[----:B------:R-:W-:-:S03]  /*a630*/  FFMA.FTZ R17, R17, R99, R100 ;  /* 0x0000006311117223 */ /* 0x000fc60000010064 */
[----:B------:R-:W3:Y:S01]  /*a640*/  LDL R100, [R1+0x220] ;  /* 0x0002200001647983 */ /* 0x000ee20000100800 */
[----:B--2---:R-:W-:Y:S02]  /*a650*/  FFMA.FTZ R19, R19, R65, R105 ;  /* 0x0000004113137223 */ /* 0x004fe40000010069 */
[----:B------:R-:W-:-:S03]  /*a660*/  FFMA.FTZ R14, R110, R64, R111 ;  /* 0x000000406e0e7223 */ /* 0x000fc6000001006f */
[----:B------:R-:W-:Y:S01]  /*a670*/  F2FP.BF16.PACK_AB R19, R17, R19 ;  /* 0x000000131113723e */ /* 0x000fe200000010ff */
[----:B------:R-:W-:Y:S02]  /*a680*/  FFMA.FTZ R22, R22, R98, R104 ;  /* 0x0000006216167223 */ /* 0x000fe40000010068 */
[----:B------:R-:W2:Y:S01]  /*a690*/  LDL R104, [R1+0x240] ;  /* 0x0002400001687983 */ /* 0x000ea20000100800 */
[----:B------:R-:W-:Y:S02]  /*a6a0*/  FFMA.FTZ R20, R20, R96, R163 ;  /* 0x0000006014147223 */ /* 0x000fe400000100a3 */
[----:B------:R-:W-:Y:S01]  /*a6b0*/  F2FP.BF16.PACK_AB R14, R22, R14 ;  /* 0x0000000e160e723e */ /* 0x000fe200000010ff */
[----:B------:R-:W-:Y:S01]  /*a6c0*/  FFMA.FTZ R22, R33, R71, R153 ;  /* 0x0000004721167223 */ /* 0x000fe20000010099 */
[----:B------:R-:W2:Y:S01]  /*a6d0*/  LDL R98, [R1+0x210] ;  /* 0x0002100001627983 */ /* 0x000ea20000100800 */
[----:B------:R-:W-:Y:S01]  /*a6e0*/  FFMA.FTZ R15, R106, R65, R107 ;  /* 0x000000416a0f7223 */ /* 0x000fe2000001006b */
[----:B------:R-:W-:Y:S01]  /*a6f0*/  F2FP.BF16.PACK_AB R17, R20, R2 ;  /* 0x000000021411723e */ /* 0x000fe200000010ff */
[----:B------:R-:W-:Y:S01]  /*a700*/  FFMA.FTZ R20, R34, R70, R152 ;  /* 0x0000004622147223 */ /* 0x000fe20000010098 */
[----:B------:R-:W2:Y:S01]  /*a710*/  LDL R33, [R1+0x234] ;  /* 0x0002340001217983 */ /* 0x000ea20000100800 */
[----:B------:R-:W-:-:S03]  /*a720*/  FFMA.FTZ R16, R102, R99, R103 ;  /* 0x0000006366107223 */ /* 0x000fc60000010067 */
[----:B------:R-:W3:Y:S01]  /*a730*/  LDL R34, [R1+0x23c] ;  /* 0x00023c0001227983 */ /* 0x000ee20000100800 */
[----:B------:R-:W-:Y:S01]  /*a740*/  FFMA.FTZ R2, R32, R72, R154 ;  /* 0x0000004820027223 */ /* 0x000fe2000001009a */
[----:B------:R-:W-:Y:S01]  /*a750*/  F2FP.BF16.PACK_AB R15, R16, R15 ;  /* 0x0000000f100f723e */ /* 0x000fe200000010ff */
[----:B------:R-:W-:Y:S01]  /*a760*/  FFMA.FTZ R16, R35, R31, R160 ;  /* 0x0000001f23107223 */ /* 0x000fe200000100a0 */
[----:B------:R-:W4:Y:S01]  /*a770*/  LDL R32, [R1+0x24c] ;  /* 0x00024c0001207983 */ /* 0x000f220000100800 */
[----:B------:R-:W-:-:S03]  /*a780*/  FFMA.FTZ R3, R108, R64, R109 ;  /* 0x000000406c037223 */ /* 0x000fc6000001006d */
[----:B------:R-:W4:Y:S04]  /*a790*/  LDL R64, [R1+0x230] ;  /* 0x0002300001407983 */ /* 0x000f280000100800 */
[----:B------:R-:W4:Y:S01]  /*a7a0*/  LDL R35, [R1+0x238] ;  /* 0x0002380001237983 */ /* 0x000f220000100800 */
[----:B------:R-:W-:Y:S01]  /*a7b0*/  F2FP.BF16.PACK_AB R18, R18, R3 ;  /* 0x000000031212723e */ /* 0x000fe200000010ff */
[----:B------:R-:W-:Y:S02]  /*a7c0*/  FFMA.FTZ R24, R24, R66, R156 ;  /* 0x0000004218187223 */ /* 0x000fe4000001009c */
[----:B------:R-:W-:Y:S02]  /*a7d0*/  FFMA.FTZ R3, R29, R73, R155 ;  /* 0x000000491d037223 */ /* 0x000fe4000001009b */
[----:B------:R-:W-:Y:S01]  /*a7e0*/  FFMA.FTZ R26, R26, R67, R157 ;  /* 0x000000431a1a7223 */ /* 0x000fe2000001009d */
[----:B------:R-:W-:Y:S01]  /*a7f0*/  F2FP.BF16.PACK_AB R16, R27, R16 ;  /* 0x000000101b10723e */ /* 0x000fe200000010ff */
[----:B------:R-:W4:Y:S01]  /*a800*/  LDL R99, [R1+0x224] ;  /* 0x0002240001637983 */ /* 0x000f220000100800 */
[----:B------:R-:W-:Y:S01]  /*a810*/  FFMA.FTZ R23, R23, R68, R158 ;  /* 0x0000004417177223 */ /* 0x000fe2000001009e */
[----:B------:R-:W-:Y:S01]  /*a820*/  F2FP.BF16.PACK_AB R27, R3, R2 ;  /* 0x00000002031b723e */ /* 0x000fe200000010ff */
[----:B------:R-:W-:Y:S01]  /*a830*/  FFMA.FTZ R25, R25, R69, R159 ;  /* 0x0000004519197223 */ /* 0x000fe2000001009f */
[----:B------:R-:W-:Y:S01]  /*a840*/  F2FP.BF16.PACK_AB R24, R26, R24 ;  /* 0x000000181a18723e */ /* 0x000fe200000010ff */
[----:B------:R-:W-:Y:S01]  /*a850*/  IMAD.WIDE.U32 R2, R21, R101, c[0x0][0x208] ;  /* 0x0000820015027625 */ /* 0x000fe200078e0065 */
[----:B------:R-:W-:Y:S01]  /*a860*/  F2FP.BF16.PACK_AB R26, R22, R20 ;  /* 0x00000014161a723e */ /* 0x000fe200000010ff */
[----:B------:R-:W4:Y:S01]  /*a870*/  LDL R103, [R1+0x244] ;  /* 0x0002440001677983 */ /* 0x000f220000100800 */
[----:B------:R-:W-:Y:S01]  /*a880*/  F2FP.BF16.PACK_AB R25, R25, R23 ;  /* 0x000000171919723e */ /* 0x000fe200000010ff */
[----:B------:R-:W-:-:S02]  /*a890*/  IMAD.WIDE.U32 R20, R21, R101, c[0x0][0x210] ;  /* 0x0000840015147625 */ /* 0x000fc400078e0065 */
[----:B------:R-:W4:Y:S02]  /*a8a0*/  LDL R102, [R1+0x248] ;  /* 0x0002480001667983 */ /* 0x000f240000100800 */
[CC--:B------:R-:W-:Y:S02]  /*a8b0*/  IMAD.WIDE.U32 R22, R30.reuse, R101.reuse, c[0x0][0x208] ;  /* 0x000082001e167625 */ /* 0x0c0fe400078e0065 */
[----:B------:R-:W-:Y:S02]  /*a8c0*/  STG.E.128 [R2.64], R4 ;  /* 0x0000000402007986 */ /* 0x000fe4000c101d04 */
[-C--:B------:R-:W-:Y:S02]  /*a8d0*/  IMAD.WIDE.U32 R30, R30, R101.reuse, c[0x0][0x210] ;  /* 0x000084001e1e7625 */ /* 0x080fe400078e0065 */
[----:B------:R0:W-:Y:S04]  /*a8e0*/  STG.E.128 [R20.64], R8 ;  /* 0x0000000814007986 */ /* 0x0001e8000c101d04 */
[----:B------:R1:W-:Y:S04]  /*a8f0*/  STG.E.128 [R22.64], R12 ;  /* 0x0000000c16007986 */ /* 0x0003e8000c101d04 */
[----:B------:R-:W4:Y:S04]  /*a900*/  LDL R96, [R1+0x1f0] ;  /* 0x0001f00001607983 */ /* 0x000f280000100800 */
[----:B------:R-:W4:Y:S01]  /*a910*/  LDL R65, [R1+0x21c] ;  /* 0x00021c0001417983 */ /* 0x000f220000100800 */
[----:B------:R-:W-:-:S03]  /*a920*/  IMAD.WIDE.U32 R28, R80, R101, c[0x0][0x208] ;  /* 0x00008200501c7625 */ /* 0x000fc600078e0065 */
[----:B------:R1:W-:Y:S04]  /*a930*/  STG.E.128 [R30.64], R16 ;  /* 0x000000101e007986 */ /* 0x0003e8000c101d04 */
[----:B0-----:R-:W4:Y:S04]  /*a940*/  LDL R21, [R1+0x20c] ;  /* 0x00020c0001157983 */ /* 0x001f280000100800 */
[----:B-1----:R-:W4:Y:S04]  /*a950*/  LDL R15, [R1+0x1fc] ;  /* 0x0001fc00010f7983 */ /* 0x002f280000100800 */
[----:B------:R-:W4:Y:S04]  /*a960*/  LDL R14, [R1+0x1f4] ;  /* 0x0001f400010e7983 */ /* 0x000f280000100800 */
[----:B------:R-:W4:Y:S04]  /*a970*/  LDL R20, [R1+0x1e4] ;  /* 0x0001e40001147983 */ /* 0x000f280000100800 */
[----:B------:R-:W4:Y:S04]  /*a980*/  LDL R17, [R1+0x1e8] ;  /* 0x0001e80001117983 */ /* 0x000f280000100800 */
[----:B------:R-:W4:Y:S04]  /*a990*/  LDL R19, [R1+0x1ec] ;  /* 0x0001ec0001137983 */ /* 0x000f280000100800 */
[----:B------:R-:W4:Y:S04]  /*a9a0*/  LDL R18, [R1+0x1d4] ;  /* 0x0001d40001127983 */ /* 0x000f280000100800 */
[----:B------:R0:W-:Y:S04]  /*a9b0*/  STG.E.128 [R28.64], R24 ;  /* 0x000000181c007986 */ /* 0x0001e8000c101d04 */
[----:B------:R-:W4:Y:S04]  /*a9c0*/  LDL R23, [R1+0x1b8] ;  /* 0x0001b80001177983 */ /* 0x000f280000100800 */
[----:B------:R-:W4:Y:S04]  /*a9d0*/  LDL R31, [R1+0x1c0] ;  /* 0x0001c000011f7983 */ /* 0x000f280000100800 */
[----:B------:R-:W4:Y:S04]  /*a9e0*/  LDL R30, [R1+0x1c8] ;  /* 0x0001c800011e7983 */ /* 0x000f280000100800 */
[----:B------:R-:W4:Y:S04]  /*a9f0*/  LDL R22, [R1+0x1b0] ;  /* 0x0001b00001167983 */ /* 0x000f280000100800 */
[----:B0-----:R-:W4:Y:S04]  /*aa00*/  LDL R29, [R1+0x1d8] ;  /* 0x0001d800011d7983 */ /* 0x001f280000100800 */
        /* <DEDUP_REMOVED lines=8> */
[----:B------:R-:W3:Y:S01]  /*aa90*/  LDL R34, [R1+0x208] ;  /* 0x0002080001227983 */ /* 0x000ee20000100800 */
[----:B----4-:R-:W-:-:S03]  /*aaa0*/  FFMA.FTZ R11, R32, R69, R147 ;  /* 0x00000045200b7223 */ /* 0x010fc60000010093 */
[----:B------:R-:W4:Y:S01]  /*aab0*/  LDL R32, [R1+0x1d0] ;  /* 0x0001d00001207983 */ /* 0x000f220000100800 */
[----:B------:R-:W-:-:S03]  /*aac0*/  FFMA.FTZ R6, R64, R70, R148 ;  /* 0x0000004640067223 */ /* 0x000fc60000010094 */
[----:B------:R-:W4:Y:S01]  /*aad0*/  LDL R64, [R1+0x200] ;  /* 0x0002000001407983 */ /* 0x000f220000100800 */
[----:B------:R-:W-:-:S03]  /*aae0*/  FFMA.FTZ R7, R35, R72, R150 ;  /* 0x0000004823077223 */ /* 0x000fc60000010096 */
[----:B------:R-:W4:Y:S01]  /*aaf0*/  LDL R35, [R1+0x204] ;  /* 0x0002040001237983 */ /* 0x000f220000100800 */
[----:B------:R-:W-:Y:S02]  /*ab00*/  FFMA.FTZ R8, R100, R74, R140 ;  /* 0x0000004a64087223 */ /* 0x000fe4000001008c */
[----:B------:R-:W-:Y:S02]  /*ab10*/  FFMA.FTZ R2, R104, R66, R144 ;  /* 0x0000004268027223 */ /* 0x000fe40000010090 */
[----:B------:R-:W-:Y:S01]  /*ab20*/  FFMA.FTZ R9, R99, R75, R141 ;  /* 0x0000004b63097223 */ /* 0x000fe2000001008d */
[----:B------:R-:W-:Y:S01]  /*ab30*/  F2FP.BF16.PACK_AB R7, R4, R7 ;  /* 0x000000070407723e */ /* 0x000fe200000010ff */
[----:B------:R-:W-:Y:S01]  /*ab40*/  FFMA.FTZ R16, R92, R77, R143 ;  /* 0x0000004d5c107223 */ /* 0x000fe2000001008f */
[----:B------:R-:W-:Y:S01]  /*ab50*/  F2FP.BF16.PACK_AB R6, R10, R6 ;  /* 0x000000060a06723e */ /* 0x000fe200000010ff */
[----:B------:R-:W-:Y:S01]  /*ab60*/  FFMA.FTZ R10, R98, R78, R136 ;  /* 0x0000004e620a7223 */ /* 0x000fe20000010088 */
[----:B------:R-:W-:Y:S01]  /*ab70*/  F2FP.BF16.PACK_AB R8, R9, R8 ;  /* 0x000000080908723e */ /* 0x000fe200000010ff */
[----:B------:R-:W-:-:S02]  /*ab80*/  FFMA.FTZ R3, R103, R67, R145 ;  /* 0x0000004367037223 */ /* 0x000fc40000010091 */
[----:B------:R-:W-:-:S03]  /*ab90*/  FFMA.FTZ R5, R102, R68, R146 ;  /* 0x0000004466057223 */ /* 0x000fc60000010092 */
[----:B------:R-:W-:Y:S01]  /*aba0*/  F2FP.BF16.PACK_AB R4, R3, R2 ;  /* 0x000000020304723e */ /* 0x000fe200000010ff */
[----:B------:R-:W-:Y:S02]  /*abb0*/  FFMA.FTZ R9, R93, R76, R142 ;  /* 0x0000004c5d097223 */ /* 0x000fe4000001008e */
[----:B------:R-:W-:Y:S01]  /*abc0*/  FFMA.FTZ R13, R91, R79, R137 ;  /* 0x0000004f5b0d7223 */ /* 0x000fe20000010089 */
[----:B------:R-:W-:Y:S01]  /*abd0*/  F2FP.BF16.PACK_AB R5, R11, R5 ;  /* 0x000000050b05723e */ /* 0x000fe200000010ff */
[-C--:B------:R-:W-:Y:S02]  /*abe0*/  FFMA.FTZ R11, R95, R81.reuse, R138 ;  /* 0x000000515f0b7223 */ /* 0x080fe4000001008a */
[----:B------:R-:W-:Y:S01]  /*abf0*/  FFMA.FTZ R3, R94, R81, R134 ;  /* 0x000000515e037223 */ /* 0x000fe20000010086 */
[----:B------:R-:W-:Y:S02]  /*ac00*/  F2FP.BF16.PACK_AB R9, R16, R9 ;  /* 0x000000091009723e */ /* 0x000fe400000010ff */
[----:B------:R-:W-:Y:S01]  /*ac10*/  F2FP.BF16.PACK_AB R10, R13, R10 ;  /* 0x0000000a0d0a723e */ /* 0x000fe200000010ff */
[----:B------:R-:W-:-:S02]  /*ac20*/  FFMA.FTZ R2, R96, R78, R132 ;  /* 0x0000004e60027223 */ /* 0x000fc40000010084 */
[----:B------:R-:W-:-:S05]  /*ac30*/  FFMA.FTZ R12, R65, R82, R139 ;  /* 0x00000052410c7223 */ /* 0x000fca000001008b */
[----:B------:R-:W-:Y:S01]  /*ac40*/  F2FP.BF16.PACK_AB R11, R12, R11 ;  /* 0x0000000b0c0b723e */ /* 0x000fe200000010ff */
[----:B------:R-:W-:Y:S02]  /*ac50*/  FFMA.FTZ R15, R15, R82, R135 ;  /* 0x000000520f0f7223 */ /* 0x000fe40000010087 */
[----:B------:R-:W-:-:S03]  /*ac60*/  FFMA.FTZ R14, R14, R79, R133 ;  /* 0x0000004f0e0e7223 */ /* 0x000fc60000010085 */
[----:B------:R-:W-:Y:S01]  /*ac70*/  F2FP.BF16.PACK_AB R15, R15, R3 ;  /* 0x000000030f0f723e */ /* 0x000fe200000010ff */
[----:B------:R-:W-:Y:S02]  /*ac80*/  FFMA.FTZ R21, R21, R77, R127 ;  /* 0x0000004d15157223 */ /* 0x000fe4000001007f */
[----:B------:R-:W-:Y:S01]  /*ac90*/  FFMA.FTZ R20, R20, R84, R61 ;  /* 0x0000005414147223 */ /* 0x000fe2000001003d */
[----:B------:R-:W-:Y:S01]  /*aca0*/  F2FP.BF16.PACK_AB R14, R14, R2 ;  /* 0x000000020e0e723e */ /* 0x000fe200000010ff */
[----:B------:R-:W-:Y:S02]  /*acb0*/  FFMA.FTZ R17, R17, R85, R62 ;  /* 0x0000005511117223 */ /* 0x000fe4000001003e */
[----:B------:R-:W-:Y:S02]  /*acc0*/  FFMA.FTZ R19, R19, R86, R63 ;  /* 0x0000005613137223 */ /* 0x000fe4000001003f */
[----:B------:R-:W-:-:S03]  /*acd0*/  FFMA.FTZ R18, R18, R88, R57 ;  /* 0x0000005812127223 */ /* 0x000fc60000010039 */
[----:B------:R-:W-:Y:S01]  /*ace0*/  F2FP.BF16.PACK_AB R17, R19, R17 ;  /* 0x000000111311723e */ /* 0x000fe200000010ff */
[----:B------:R-:W-:Y:S01]  /*acf0*/  HFMA2.MMA R165, -RZ, RZ, 0, 2.384185791015625e-07 ;  /* 0x00000004ffa57435 */ /* 0x000fe200000001ff */
[----:B------:R-:W-:Y:S02]  /*ad00*/  FFMA.FTZ R23, R23, R89, R50 ;  /* 0x0000005917177223 */ /* 0x000fe40000010032 */
[----:B------:R-:W-:Y:S02]  /*ad10*/  FFMA.FTZ R22, R22, R87, R48 ;  /* 0x0000005716167223 */ /* 0x000fe40000010030 */
[----:B------:R-:W-:Y:S02]  /*ad20*/  FFMA.FTZ R19, R29, R89, R58 ;  /* 0x000000591d137223 */ /* 0x000fe4000001003a */
[----:B------:R-:W-:Y:S02]  /*ad30*/  FFMA.FTZ R25, R25, R86, R55 ;  /* 0x0000005619197223 */ /* 0x000fe40000010037 */
[----:B------:R-:W-:-:S02]  /*ad40*/  FFMA.FTZ R26, R26, R84, R53 ;  /* 0x000000541a1a7223 */ /* 0x000fc40000010035 */
[----:B------:R-:W-:-:S05]  /*ad50*/  FFMA.FTZ R24, R24, R88, R49 ;  /* 0x0000005818187223 */ /* 0x000fca0000010031 */
[----:B------:R-:W-:Y:S01]  /*ad60*/  F2FP.BF16.PACK_AB R22, R24, R22 ;  /* 0x000000161816723e */ /* 0x000fe200000010ff */
[----:B------:R-:W-:-:S05]  /*ad70*/  IMAD R0, R165, c[0x0][0x160], R0 ;  /* 0x00005800a5007a24 */ /* 0x000fca00078e0200 */
[----:B------:R-:W-:Y:S01]  /*ad80*/  ISETP.GE.AND P1, PT, R0, c[0x0][0x164], PT ;  /* 0x0000590000007a0c */ /* 0x000fe20003f26270 */
[----:B--2---:R-:W-:Y:S02]  /*ad90*/  FFMA.FTZ R16, R33, R83, R60 ;  /* 0x0000005321107223 */ /* 0x004fe4000001003c */
[----:B---3--:R-:W-:-:S03]  /*ada0*/  FFMA.FTZ R13, R34, R76, R126 ;  /* 0x0000004c220d7223 */ /* 0x008fc6000001007e */
[----:B------:R-:W-:Y:S01]  /*adb0*/  F2FP.BF16.PACK_AB R16, R20, R16 ;  /* 0x000000101410723e */ /* 0x000fe200000010ff */
[----:B----4-:R-:W-:Y:S02]  /*adc0*/  FFMA.FTZ R3, R32, R87, R56 ;  /* 0x0000005720037223 */ /* 0x010fe40000010038 */
[----:B------:R-:W-:Y:S02]  /*add0*/  FFMA.FTZ R2, R64, R74, R124 ;  /* 0x0000004a40027223 */ /* 0x000fe4000001007c */
[----:B------:R-:W-:Y:S01]  /*ade0*/  FFMA.FTZ R12, R35, R75, R125 ;  /* 0x0000004b230c7223 */ /* 0x000fe2000001007d */
[----:B------:R-:W-:Y:S01]  /*adf0*/  F2FP.BF16.PACK_AB R13, R21, R13 ;  /* 0x0000000d150d723e */ /* 0x000fe200000010ff */
[-C--:B------:R-:W-:Y:S01]  /*ae00*/  FFMA.FTZ R20, R28, R90.reuse, R59 ;  /* 0x0000005a1c147223 */ /* 0x080fe2000001003b */
[----:B------:R-:W-:Y:S01]  /*ae10*/  F2FP.BF16.PACK_AB R18, R18, R3 ;  /* 0x000000031212723e */ /* 0x000fe200000010ff */
[----:B------:R-:W-:Y:S01]  /*ae20*/  FFMA.FTZ R21, R27, R90, R51 ;  /* 0x0000005a1b157223 */ /* 0x000fe20000010033 */
[----:B------:R-:W-:Y:S01]  /*ae30*/  F2FP.BF16.PACK_AB R12, R12, R2 ;  /* 0x000000020c0c723e */ /* 0x000fe200000010ff */
[----:B------:R-:W-:-:S02]  /*ae40*/  FFMA.FTZ R2, R31, R83, R52 ;  /* 0x000000531f027223 */ /* 0x000fc40000010034 */
[----:B------:R-:W-:Y:S01]  /*ae50*/  FFMA.FTZ R3, R30, R85, R54 ;  /* 0x000000551e037223 */ /* 0x000fe20000010036 */
[----:B------:R-:W-:Y:S02]  /*ae60*/  F2FP.BF16.PACK_AB R19, R20, R19 ;  /* 0x000000131413723e */ /* 0x000fe400000010ff */
[----:B------:R-:W-:Y:S02]  /*ae70*/  F2FP.BF16.PACK_AB R23, R21, R23 ;  /* 0x000000171517723e */ /* 0x000fe400000010ff */
[----:B------:R-:W-:Y:S02]  /*ae80*/  F2FP.BF16.PACK_AB R21, R25, R3 ;  /* 0x000000031915723e */ /* 0x000fe400000010ff */
[----:B------:R-:W-:Y:S01]  /*ae90*/  F2FP.BF16.PACK_AB R20, R26, R2 ;  /* 0x000000021a14723e */ /* 0x000fe200000010ff */
[----:B------:R-:W-:-:S04]  /*aea0*/  IMAD.WIDE.U32 R2, R80, R101, c[0x0][0x210] ;  /* 0x0000840050027625 */ /* 0x000fc800078e0065 */
[CC--:B------:R-:W-:Y:S01]  /*aeb0*/  IMAD.WIDE.U32 R24, R97.reuse, R101.reuse, c[0x0][0x208] ;  /* 0x0000820061187625 */ /* 0x0c0fe200078e0065 */
[----:B------:R0:W-:Y:S03]  /*aec0*/  STG.E.128 [R2.64], R4 ;  /* 0x0000000402007986 */ /* 0x0001e6000c101d04 */
[-C--:B------:R-:W-:Y:S01]  /*aed0*/  IMAD.WIDE.U32 R28, R97, R101.reuse, c[0x0][0x210] ;  /* 0x00008400611c7625 */ /* 0x080fe200078e0065 */
[----:B------:R0:W-:Y:S03]  /*aee0*/  STG.E.128 [R24.64], R8 ;  /* 0x0000000818007986 */ /* 0x0001e6000c101d04 */
[CC--:B------:R-:W-:Y:S01]  /*aef0*/  IMAD.WIDE.U32 R26, R115.reuse, R101.reuse, c[0x0][0x208] ;  /* 0x00008200731a7625 */ /* 0x0c0fe200078e0065 */
[----:B------:R0:W-:Y:S03]  /*af00*/  STG.E.128 [R28.64], R12 ;  /* 0x0000000c1c007986 */ /* 0x0001e6000c101d04 */
[----:B------:R-:W-:Y:S01]  /*af10*/  IMAD.WIDE.U32 R30, R115, R101, c[0x0][0x210] ;  /* 0x00008400731e7625 */ /* 0x000fe200078e0065 */
[----:B------:R0:W-:Y:S04]  /*af20*/  STG.E.128 [R26.64], R16 ;  /* 0x000000101a007986 */ /* 0x0001e8000c101d04 */
[----:B------:R0:W-:Y:S02]  /*af30*/  STG.E.128 [R30.64], R20 ;  /* 0x000000141e007986 */ /* 0x0001e4000c101d04 */
[----:B0----5:R-:W-:Y:S01]  /*af40*/  @P1 CALL.REL.NOINC `(.L_x_14185) ;  /* 0x0000001000001944 */ /* 0x021fe20003c00000 */
[----:B------:R-:W-:Y:S05]  /*af50*/  BRA `(.L_x_14186) ;  /* 0xffff6aa000007947 */ /* 0x000fea000383ffff */
.L_x_14185:
[----:B------:R-:W-:Y:S05]  /*af60*/  EXIT ;  /* 0x000000000000794d */ /* 0x000fea0003800000 */
.L_x_14183:
[----:B------:R-:W-:Y:S01]  /*af70*/  HFMA2.MMA R66, -RZ, RZ, 0, 5.9604644775390625e-08 ;  /* 0x00000001ff427435 */ /* 0x000fe200000001ff */
[----:B------:R-:W-:-:S02]  /*af80*/  MOV R128, R67 ;  /* 0x0000004300807202 */ /* 0x000fc40000000f00 */
[----:B------:R-:W-:Y:S02]  /*af90*/  MOV R129, 0x1f ;  /* 0x0000001f00817802 */ /* 0x000fe40000000f00 */
[----:B------:R-:W-:Y:S02]  /*afa0*/  MOV R65, 0xffffffff ;  /* 0xffffffff00417802 */ /* 0x000fe40000000f00 */
[----:B------:R-:W-:Y:S02]  /*afb0*/  MOV R64, 0xafd0 ;  /* 0x0000afd000407802 */ /* 0x000fe40000000f00 */
[----:B-----5:R-:W-:Y:S05]  /*afc0*/  CALL.REL.NOINC `($__internal_17_$__cuda_sm70_shflsync_bfly_p) ;  /* 0x00000dc000007944 */ /* 0x020fea0003c00000 */
[----:B-1----:R-:W-:Y:S05]  /*afd0*/  BRA `(.L_x_14187) ;  /* 0xffffc5e000007947 */ /* 0x002fea000383ffff */
.L_x_14184:
[----:B------:R-:W-:Y:S01]  /*afe0*/  HFMA2.MMA R66, -RZ, RZ, 0, 1.1920928955078125e-07 ;  /* 0x00000002ff427435 */ /* 0x000fe200000001ff */
[----:B------:R-:W-:Y:S02]  /*aff0*/  MOV R128, R67 ;  /* 0x0000004300807202 */ /* 0x000fe40000000f00 */
[----:B------:R-:W-:Y:S02]  /*b000*/  MOV R129, 0x1f ;  /* 0x0000001f00817802 */ /* 0x000fe40000000f00 */
[----:B------:R-:W-:Y:S02]  /*b010*/  MOV R65, 0xffffffff ;  /* 0xffffffff00417802 */ /* 0x000fe40000000f00 */
[----:B------:R-:W-:-:S02]  /*b020*/  MOV R64, 0xb040 ;  /* 0x0000b04000407802 */ /* 0x000fc40000000f00 */
[----:B-----5:R-:W-:Y:S05]  /*b030*/  CALL.REL.NOINC `($__internal_17_$__cuda_sm70_shflsync_bfly_p) ;  /* 0x00000d5000007944 */ /* 0x020fea0003c00000 */
[----:B-1----:R-:W-:Y:S01]  /*b040*/  FADD.FTZ R67, R67, R66 ;  /* 0x0000004243437221 */ /* 0x002fe20000010000 */
[----:B------:R-:W-:Y:S01]  /*b050*/  HFMA2.MMA R66, -RZ, RZ, 0, 2.384185791015625e-07 ;  /* 0x00000004ff427435 */ /* 0x000fe200000001ff */
[----:B------:R-:W-:-:S02]  /*b060*/  MOV R129, 0x1f ;  /* 0x0000001f00817802 */ /* 0x000fc40000000f00 */
[----:B------:R-:W-:Y:S02]  /*b070*/  MOV R65, 0xffffffff ;  /* 0xffffffff00417802 */ /* 0x000fe40000000f00 */
[----:B------:R-:W-:Y:S02]  /*b080*/  MOV R128, R67 ;  /* 0x0000004300807202 */ /* 0x000fe40000000f00 */
[----:B------:R-:W-:Y:S02]  /*b090*/  MOV R64, 0xb0b0 ;  /* 0x0000b0b000407802 */ /* 0x000fe40000000f00 */
[----:B------:R-:W-:Y:S05]  /*b0a0*/  CALL.REL.NOINC `($__internal_17_$__cuda_sm70_shflsync_bfly_p) ;  /* 0x00000ce000007944 */ /* 0x000fea0003c00000 */
[----:B-1----:R-:W-:Y:S01]  /*b0b0*/  FADD.FTZ R67, R67, R66 ;  /* 0x0000004243437221 */ /* 0x002fe20000010000 */
[----:B------:R-:W-:Y:S01]  /*b0c0*/  HFMA2.MMA R66, -RZ, RZ, 0, 4.76837158203125e-07 ;  /* 0x00000008ff427435 */ /* 0x000fe200000001ff */
[----:B------:R-:W-:Y:S02]  /*b0d0*/  MOV R129, 0x1f ;  /* 0x0000001f00817802 */ /* 0x000fe40000000f00 */
[----:B------:R-:W-:Y:S02]  /*b0e0*/  MOV R65, 0xffffffff ;  /* 0xffffffff00417802 */ /* 0x000fe40000000f00 */
[----:B------:R-:W-:-:S02]  /*b0f0*/  MOV R128, R67 ;  /* 0x0000004300807202 */ /* 0x000fc40000000f00 */
[----:B------:R-:W-:Y:S02]  /*b100*/  MOV R64, 0xb120 ;  /* 0x0000b12000407802 */ /* 0x000fe40000000f00 */
[----:B------:R-:W-:Y:S05]  /*b110*/  CALL.REL.NOINC `($__internal_17_$__cuda_sm70_shflsync_bfly_p) ;  /* 0x00000c7000007944 */ /* 0x000fea0003c00000 */
[----:B-1----:R-:W-:Y:S01]  /*b120*/  FADD.FTZ R67, R67, R66 ;  /* 0x0000004243437221 */ /* 0x002fe20000010000 */
[----:B------:R-:W-:Y:S01]  /*b130*/  HFMA2.MMA R66, -RZ, RZ, 0, 9.5367431640625e-07 ;  /* 0x00000010ff427435 */ /* 0x000fe200000001ff */
[----:B------:R-:W-:Y:S02]  /*b140*/  MOV R129, 0x1f ;  /* 0x0000001f00817802 */ /* 0x000fe40000000f00 */
[----:B------:R-:W-:Y:S02]  /*b150*/  MOV R65, 0xffffffff ;  /* 0xffffffff00417802 */ /* 0x000fe40000000f00 */
[----:B------:R-:W-:Y:S02]  /*b160*/  MOV R128, R67 ;  /* 0x0000004300807202 */ /* 0x000fe40000000f00 */
[----:B------:R-:W-:Y:S02]  /*b170*/  MOV R64, 0xb190 ;  /* 0x0000b19000407802 */ /* 0x000fe40000000f00 */
[----:B------:R-:W-:Y:S05]  /*b180*/  CALL.REL.NOINC `($__internal_17_$__cuda_sm70_shflsync_bfly_p) ;  /* 0x00000c0000007944 */ /* 0x000fea0003c00000 */
[----:B-1----:R-:W-:Y:S01]  /*b190*/  FADD.FTZ R67, R67, R66 ;  /* 0x0000004243437221 */ /* 0x002fe20000010000 */
[----:B------:R-:W-:Y:S01]  /*b1a0*/  HFMA2.MMA R66, -RZ, RZ, 0, 5.9604644775390625e-08 ;  /* 0x00000001ff427435 */ /* 0x000fe200000001ff */
[----:B------:R-:W-:-:S02]  /*b1b0*/  MOV R129, 0x1f ;  /* 0x0000001f00817802 */ /* 0x000fc40000000f00 */
        /* <DEDUP_REMOVED lines=162> */
[----:B------:R-:W-:Y:S02]  /*bbe0*/  MOV R64, 0xbc00 ;  /* 0x0000bc0000407802 */ /* 0x000fe40000000f00 */
[----:B------:R-:W-:Y:S05]  /*bbf0*/  CALL.REL.NOINC `($__internal_17_$__cuda_sm70_shflsync_bfly_p) ;  /* 0x0000019000007944 */ /* 0x000fea0003c00000 */
[----:B-1----:R-:W-:Y:S01]  /*bc00*/  FADD.FTZ R128, R128, R66 ;  /* 0x0000004280807221 */ /* 0x002fe20000010000 */
[----:B------:R-:W-:Y:S01]  /*bc10*/  HFMA2.MMA R66, -RZ, RZ, 0, 1.1920928955078125e-07 ;  /* 0x00000002ff427435 */ /* 0x000fe200000001ff */
[----:B------:R-:W-:Y:S02]  /*bc20*/  MOV R129, 0x1f ;  /* 0x0000001f00817802 */ /* 0x000fe40000000f00 */
[----:B------:R-:W-:Y:S02]  /*bc30*/  MOV R65, 0xffffffff ;  /* 0xffffffff00417802 */ /* 0x000fe40000000f00 */
[----:B------:R-:W-:Y:S02]  /*bc40*/  MOV R64, 0xbc60 ;  /* 0x0000bc6000407802 */ /* 0x000fe40000000f00 */
[----:B------:R-:W-:Y:S05]  /*bc50*/  CALL.REL.NOINC `($__internal_17_$__cuda_sm70_shflsync_bfly_p) ;  /* 0x0000013000007944 */ /* 0x000fea0003c00000 */
[----:B-1----:R-:W-:Y:S01]  /*bc60*/  FADD.FTZ R128, R128, R66 ;  /* 0x0000004280807221 */ /* 0x002fe20000010000 */
[----:B------:R-:W-:Y:S01]  /*bc70*/  HFMA2.MMA R66, -RZ, RZ, 0, 2.384185791015625e-07 ;  /* 0x00000004ff427435 */ /* 0x000fe200000001ff */
[----:B------:R-:W-:-:S02]  /*bc80*/  MOV R129, 0x1f ;  /* 0x0000001f00817802 */ /* 0x000fc40000000f00 */
[----:B------:R-:W-:Y:S02]  /*bc90*/  MOV R65, 0xffffffff ;  /* 0xffffffff00417802 */ /* 0x000fe40000000f00 */
[----:B------:R-:W-:Y:S02]  /*bca0*/  MOV R64, 0xbcc0 ;  /* 0x0000bcc000407802 */ /* 0x000fe40000000f00 */
[----:B------:R-:W-:Y:S05]  /*bcb0*/  CALL.REL.NOINC `($__internal_17_$__cuda_sm70_shflsync_bfly_p) ;  /* 0x000000d000007944 */ /* 0x000fea0003c00000 */
[----:B-1----:R-:W-:Y:S01]  /*bcc0*/  FADD.FTZ R128, R128, R66 ;  /* 0x0000004280807221 */ /* 0x002fe20000010000 */
[----:B------:R-:W-:Y:S01]  /*bcd0*/  HFMA2.MMA R66, -RZ, RZ, 0, 4.76837158203125e-07 ;  /* 0x00000008ff427435 */ /* 0x000fe200000001ff */
[----:B------:R-:W-:Y:S02]  /*bce0*/  MOV R129, 0x1f ;  /* 0x0000001f00817802 */ /* 0x000fe40000000f00 */
[----:B------:R-:W-:Y:S02]  /*bcf0*/  MOV R65, 0xffffffff ;  /* 0xffffffff00417802 */ /* 0x000fe40000000f00 */
[----:B------:R-:W-:Y:S02]  /*bd00*/  MOV R64, 0xbd20 ;  /* 0x0000bd2000407802 */ /* 0x000fe40000000f00 */
[----:B------:R-:W-:Y:S05]  /*bd10*/  CALL.REL.NOINC `($__internal_17_$__cuda_sm70_shflsync_bfly_p) ;  /* 0x0000007000007944 */ /* 0x000fea0003c00000 */
[----:B-1----:R-:W-:Y:S01]  /*bd20*/  FADD.FTZ R128, R128, R66 ;  /* 0x0000004280807221 */ /* 0x002fe20000010000 */
[----:B------:R-:W-:Y:S01]  /*bd30*/  HFMA2.MMA R66, -RZ, RZ, 0, 9.5367431640625e-07 ;  /* 0x00000010ff427435 */ /* 0x000fe200000001ff */
[----:B------:R-:W-:-:S02]  /*bd40*/  MOV R129, 0x1f ;  /* 0x0000001f00817802 */ /* 0x000fc40000000f00 */
[----:B------:R-:W-:Y:S02]  /*bd50*/  MOV R65, 0xffffffff ;  /* 0xffffffff00417802 */ /* 0x000fe40000000f00 */
[----:B------:R-:W-:Y:S02]  /*bd60*/  MOV R64, 0xbd80 ;  /* 0x0000bd8000407802 */ /* 0x000fe40000000f00 */
[----:B------:R-:W-:Y:S05]  /*bd70*/  CALL.REL.NOINC `($__internal_17_$__cuda_sm70_shflsync_bfly_p) ;  /* 0x0000001000007944 */ /* 0x000fea0003c00000 */
[----:B-1----:R-:W-:Y:S05]  /*bd80*/  BRA `(.L_x_14188) ;  /* 0xffffc37000007947 */ /* 0x002fea000383ffff */
        .weak           $__internal_17_$__cuda_sm70_shflsync_bfly_p
        .type           $__internal_17_$__cuda_sm70_shflsync_bfly_p,@function
        .size           $__internal_17_$__cuda_sm70_shflsync_bfly_p,(.L_x_65397 - $__internal_17_$__cuda_sm70_shflsync_bfly_p)
$__internal_17_$__cuda_sm70_shflsync_bfly_p:
[----:B------:R-:W-:Y:S04]  /*bd90*/  WARPSYNC R65 ;  /* 0x0000004100007348 */ /* 0x000fe80003800000 */
[----:B------:R0:W1:Y:S02]  /*bda0*/  SHFL.BFLY PT, R66, R128, R66, R129 ;  /* 0x0c00004280427389 */ /* 0x00006400000e0081 */
[----:B0-----:R-:W-:-:S06]  /*bdb0*/  HFMA2.MMA R65, -RZ, RZ, 0, 0 ;  /* 0x00000000ff417435 */ /* 0x001fcc00000001ff */
[----:B------:R-:W-:Y:S05]  /*bdc0*/  RET.REL.NODEC R64 `(_ZN10layer_norm31ln_parallel_residual_fwd_kernelINS_13Kernel_traitsIf13__nv_bfloat16S2_S2_fjLj2560ELj1ELj4ELj1ELj16ENS_18Kernel_traits_baseILj2560EfS2_S2_S2_fjLj128EEEEELb0ELb0ELb1EEEvNS_9FwdParamsE) ;  /* 0xffff423040007950 */ /* 0x000fea0003c3ffff */
.L_x_14189:
        /* <DEDUP_REMOVED lines=11> */
.L_x_65397:


//--------------------- .text._ZN10layer_norm31ln_parallel_residual_fwd_kernelINS_13Kernel_traitsIf13__nv_bfloat16S2_S2_fjLj2560ELj1ELj4ELj1ELj16ENS_18Kernel_traits_baseILj2560EfS2_S2_S2_fjLj128EEEEELb0ELb1ELb0EEEvNS_9FwdParamsE --------------------------
	.section	.text._ZN10layer_norm31ln_parallel_residual_fwd_kernelINS_13Kernel_traitsIf13__nv_bfloat16S2_S2_fjLj2560ELj1ELj4ELj1ELj16ENS_18Kernel_traits_baseILj2560EfS2_S2_S2_fjLj128EEEEELb0ELb1ELb0EEEvNS_9FwdParamsE,"ax",@progbits
	.sectioninfo	@"SHI_REGISTERS=255"
	.align	128
        .global         _ZN10layer_norm31ln_parallel_residual_fwd_kernelINS_13Kernel_traitsIf13__nv_bfloat16S2_S2_fjLj2560ELj1ELj4ELj1ELj16ENS_18Kernel_traits_baseILj2560EfS2_S2_S2_fjLj128EEEEELb0ELb1ELb0EEEvNS_9FwdParamsE
        .type           _ZN10layer_norm31ln_parallel_residual_fwd_kernelINS_13Kernel_traitsIf13__nv_bfloat16S2_S2_fjLj2560ELj1ELj4ELj1ELj16ENS_18Kernel_traits_baseILj2560EfS2_S2_S2_fjLj128EEEEELb0ELb1ELb0EEEvNS_9FwdParamsE,@function
        .size           _ZN10layer_norm31ln_parallel_residual_fwd_kernelINS_13Kernel_traitsIf13__nv_bfloat16S2_S2_fjLj2560ELj1ELj4ELj1ELj16ENS_18Kernel_traits_baseILj2560EfS2_S2_S2_fjLj128EEEEELb0ELb1ELb0EEEvNS_9FwdParamsE,(.L_x_65398 - _ZN10layer_norm31ln_parallel_residual_fwd_kernelINS_13Kernel_traitsIf13__nv_bfloat16S2_S2_fjLj2560ELj1ELj4ELj1ELj16ENS_18Kernel_traits_baseILj2560EfS2_S2_S2_fjLj128EEEEELb0ELb1ELb0EEEvNS_9FwdParamsE)
        .other          _ZN10layer_norm31ln_parallel_residual_fwd_kernelINS_13Kernel_traitsIf13__nv_bfloat16S2_S2_fjLj2560ELj1ELj4ELj1ELj16ENS_18Kernel_traits_baseILj2560EfS2_S2_S2_fjLj128EEEEELb0ELb1ELb0EEEvNS_9FwdParamsE,@"STO_CUDA_ENTRY STV_DEFAULT"
_ZN10layer_norm31ln_parallel_residual_fwd_kernelINS_13Kernel_traitsIf13__nv_bfloat16S2_S2_fjLj2560ELj1ELj4ELj1ELj16ENS_18Kernel_traits_baseILj2560EfS2_S2_S2_fjLj128EEEEELb0ELb1ELb0EEEvNS_9FwdParamsE:
.text._ZN10layer_norm31ln_parallel_residual_fwd_kernelINS_13Kernel_traitsIf13__nv_bfloat16S2_S2_fjLj2560ELj1ELj4ELj1ELj16ENS_18Kernel_traits_baseILj2560EfS2_S2_S2_fjLj128EEEEELb0ELb1ELb0EEEvNS_9FwdParamsE:
        /* <DEDUP_REMOVED lines=26> */
[----:B-1----:R-:W-:Y:S01]  /*01a0*/  IMAD.MOV.U32 R3, RZ, RZ, 0x20 ;  /* 0x00000020ff037424 */ /* 0x002fe200078e00ff */
[----:B------:R-:W-:Y:S01]  /*01b0*/  ISETP.NE.U32.AND P0, PT, RZ, c[0x0][0x218], PT ;  /* 0x00008600ff007a0c */ /* 0x000fe20003f05070 */
[----:B------:R-:W-:Y:S01]  /*01c0*/  CS2R R178, SRZ ;  /* 0x0000000000b27805 */ /* 0x000fe2000001ff00 */
[----:B------:R-:W-:Y:S01]  /*01d0*/  CS2R R176, SRZ ;  /* 0x0000000000b07805 */ /* 0x000fe2000001ff00 */
[C---:B------:R-:W-:Y:S01]  /*01e0*/  IMAD.WIDE.U32 R2, R0.reuse, R3, c[0x0][0x1b0] ;  /* 0x00006c0000027625 */ /* 0x040fe200078e0003 */
[----:B------:R-:W-:Y:S01]  /*01f0*/  ISETP.NE.AND.EX P0, PT, RZ, c[0x0][0x21c], PT, P0 ;  /* 0x00008700ff007a0c */ /* 0x000fe20003f05300 */
[----:B------:R-:W-:Y:S01]  /*0200*/  CS2R R182, SRZ ;  /* 0x0000000000b67805 */ /* 0x000fe2000001ff00 */
[----:B------:R-:W-:Y:S02]  /*0210*/  CS2R R180, SRZ ;  /* 0x0000000000b47805 */ /* 0x000fe4000001ff00 */
[----:B------:R-:W2:Y:S04]  /*0220*/  LDG.E.128 R16, [R2.64+0x10] ;  /* 0x0000100402107981 */ /* 0x000ea8000c1e1d00 */
[----:B------:R-:W3:Y:S05]  /*0230*/  LDG.E.128 R20, [R2.64] ;  /* 0x0000000402147981 */ /* 0x000eea000c1e1d00 */
[----:B------:R-:W-:-:S04]  /*0240*/  @P0 LEA R4, P2, R0, c[0x0][0x218], 0x5 ;  /* 0x0000860000040a11 */ /* 0x000fc800078428ff */
[----:B------:R-:W-:-:S05]  /*0250*/  @P0 LEA.HI.X R5, R0, c[0x0][0x21c], RZ, 0x5, P2 ;  /* 0x0000870000050a11 */ /* 0x000fca00010f2cff */
[----:B------:R0:W5:Y:S04]  /*0260*/  @P0 LDG.E.128 R176, [R4.64] ;  /* 0x0000000404b00981 */ /* 0x000168000c1e1d00 */
[----:B------:R0:W5:Y:S01]  /*0270*/  @P0 LDG.E.128 R180, [R4.64+0x10] ;  /* 0x0000100404b40981 */ /* 0x000162000c1e1d00 */
[----:B------:R-:W-:-:S03]  /*0280*/  LOP3.LUT R0, R0, 0x20, RZ, 0xfc, !PT ;  /* 0x0000002000007812 */ /* 0x000fc600078efcff */
[----:B--2---:R0:W-:Y:S04]  /*0290*/  STL.64 [R1+0x20], R16 ;  /* 0x0000201001007387 */ /* 0x0041e80000100a00 */
[----:B------:R0:W-:Y:S04]  /*02a0*/  STL.64 [R1+0x28], R18 ;  /* 0x0000281201007387 */ /* 0x0001e80000100a00 */
[----:B---3--:R0:W-:Y:S04]  /*02b0*/  STL.64 [R1+0x30], R20 ;  /* 0x0000301401007387 */ /* 0x0081e80000100a00 */
[----:B------:R0:W-:Y:S02]  /*02c0*/  STL.64 [R1+0x38], R22 ;  /* 0x0000381601007387 */ /* 0x0001e40000100a00 */
.L_x_14191:
[----:B-1----:R-:W-:Y:S05]  /*02d0*/  BSYNC B0 ;  /* 0x0000000000007941 */ /* 0x002fea0003800000 */
.L_x_14190:
[----:B------:R-:W-:Y:S01]  /*02e0*/  BSSY B0, `(.L_x_14192) ;  /* 0x0000011000007945 */ /* 0x000fe20003800000 */
[----:B------:R-:W-:Y:S05]  /*02f0*/  @!P6 BRA `(.L_x_14193) ;  /* 0x000000f00000e947 */ /* 0x000fea0003800000 */
[----:B------:R-:W-:Y:S01]  /*0300*/  ISETP.NE.U32.AND P0, PT, RZ, c[0x0][0x218], PT ;  /* 0x00008600ff007a0c */ /* 0x000fe20003f05070 */
[----:B0-----:R-:W-:Y:S01]  /*0310*/  IMAD.MOV.U32 R5, RZ, RZ, 0x20 ;  /* 0x00000020ff057424 */ /* 0x001fe200078e00ff */
[----:B------:R-:W-:Y:S01]  /*0320*/  CS2R R122, SRZ ;  /* 0x00000000007a7805 */ /* 0x000fe2000001ff00 */
[----:B------:R-:W-:Y:S01]  /*0330*/  CS2R R120, SRZ ;  /* 0x0000000000787805 */ /* 0x000fe2000001ff00 */
[----:B------:R-:W-:Y:S01]  /*0340*/  ISETP.NE.AND.EX P0, PT, RZ, c[0x0][0x21c], PT, P0 ;  /* 0x00008700ff007a0c */ /* 0x000fe20003f05300 */
[----:B------:R-:W-:Y:S01]  /*0350*/  CS2R R174, SRZ ;  /* 0x0000000000ae7805 */ /* 0x000fe2000001ff00 */
[----:B------:R-:W-:Y:S01]  /*0360*/  CS2R R172, SRZ ;  /* 0x0000000000ac7805 */ /* 0x000fe2000001ff00 */
[----:B------:R-:W-:-:S05]  /*0370*/  IMAD.WIDE.U32 R4, R0, R5, c[0x0][0x1b0] ;  /* 0x00006c0000047625 */ /* 0x000fca00078e0005 */
[----:B------:R0:W5:Y:S04]  /*0380*/  LDG.E.128 R248, [R4.64] ;  /* 0x0000000404f87981 */ /* 0x000168000c1e1d00 */
[----:B------:R0:W5:Y:S01]  /*0390*/  LDG.E.128 R244, [R4.64+0x10] ;  /* 0x0000100404f47981 */ /* 0x000162000c1e1d00 */
[----:B------:R-:W-:-:S04]  /*03a0*/  @P0 LEA R2, P2, R0, c[0x0][0x218], 0x5 ;  /* 0x0000860000020a11 */ /* 0x000fc800078428ff */
[----:B------:R-:W-:-:S05]  /*03b0*/  @P0 LEA.HI.X R3, R0, c[0x0][0x21c], RZ, 0x5, P2 ;  /* 0x0000870000030a11 */ /* 0x000fca00010f2cff */
[----:B------:R0:W5:Y:S04]  /*03c0*/  @P0 LDG.E.128 R120, [R2.64] ;  /* 0x0000000402780981 */ /* 0x000168000c1e1d00 */
[----:B------:R0:W5:Y:S01]  /*03d0*/  @P0 LDG.E.128 R172, [R2.64+0x10] ;  /* 0x0000100402ac0981 */ /* 0x000162000c1e1d00 */
[----:B------:R-:W-:-:S03]  /*03e0*/  IADD3 R0, R0, 0x20, RZ ;  /* 0x0000002000007810 */ /* 0x000fc60007ffe0ff */
.L_x_14193:
[----:B------:R-:W-:Y:S05]  /*03f0*/  BSYNC B0 ;  /* 0x0000000000007941 */ /* 0x000fea0003800000 */
.L_x_14192:
[----:B------:R-:W-:Y:S01]  /*0400*/  BSSY B0, `(.L_x_14194) ;  /* 0x0000011000007945 */ /* 0x000fe20003800000 */
[----:B------:R-:W-:Y:S05]  /*0410*/  @!P5 BRA `(.L_x_14195) ;  /* 0x000000f00000d947 */ /* 0x000fea0003800000 */
[----:B------:R-:W-:Y:S01]  /*0420*/  ISETP.NE.U32.AND P0, PT, RZ, c[0x0][0x218], PT ;  /* 0x00008600ff007a0c */ /* 0x000fe20003f05070 */
[----:B0-----:R-:W-:Y:S01]  /*0430*/  HFMA2.MMA R5, -RZ, RZ, 0, 1.9073486328125e-06 ;  /* 0x00000020ff057435 */ /* 0x001fe200000001ff */
[----:B------:R-:W-:Y:S01]  /*0440*/  CS2R R118, SRZ ;  /* 0x0000000000767805 */ /* 0x000fe2000001ff00 */
[----:B------:R-:W-:Y:S01]  /*0450*/  CS2R R116, SRZ ;  /* 0x0000000000747805 */ /* 0x000fe2000001ff00 */
[----:B------:R-:W-:Y:S01]  /*0460*/  ISETP.NE.AND.EX P0, PT, RZ, c[0x0][0x21c], PT, P0 ;  /* 0x00008700ff007a0c */ /* 0x000fe20003f05300 */
[----:B------:R-:W-:Y:S01]  /*0470*/  CS2R R114, SRZ ;  /* 0x0000000000727805 */ /* 0x000fe2000001ff00 */
[----:B------:R-:W-:-:S05]  /*0480*/  CS2R R112, SRZ ;  /* 0x0000000000707805 */ /* 0x000fca000001ff00 */
[----:B------:R-:W-:-:S05]  /*0490*/  IMAD.WIDE.U32 R4, R0, R5, c[0x0][0x1b0] ;  /* 0x00006c0000047625 */ /* 0x000fca00078e0005 */
[----:B------:R0:W5:Y:S01]  /*04a0*/  LDG.E.128 R240, [R4.64] ;  /* 0x0000000404f07981 */ /* 0x000162000c1e1d00 */
[----:B------:R-:W-:-:S03]  /*04b0*/  @P0 LEA R2, P2, R0, c[0x0][0x218], 0x5 ;  /* 0x0000860000020a11 */ /* 0x000fc600078428ff */
[----:B------:R0:W5:Y:S01]  /*04c0*/  LDG.E.128 R236, [R4.64+0x10] ;  /* 0x0000100404ec7981 */ /* 0x000162000c1e1d00 */
[----:B------:R-:W-:-:S05]  /*04d0*/  @P0 LEA.HI.X R3, R0, c[0x0][0x21c], RZ, 0x5, P2 ;  /* 0x0000870000030a11 */ /* 0x000fca00010f2cff */
[----:B------:R0:W5:Y:S04]  /*04e0*/  @P0 LDG.E.128 R116, [R2.64] ;  /* 0x0000000402740981 */ /* 0x000168000c1e1d00 */
[----:B------:R0:W5:Y:S01]  /*04f0*/  @P0 LDG.E.128 R112, [R2.64+0x10] ;  /* 0x0000100402700981 */ /* 0x000162000c1e1d00 */
[----:B------:R-:W-:-:S03]  /*0500*/  IADD3 R0, R0, 0x20, RZ ;  /* 0x0000002000007810 */ /* 0x000fc60007ffe0ff */
.L_x_14195:
[----:B------:R-:W-:Y:S05]  /*0510*/  BSYNC B0 ;  /* 0x0000000000007941 */ /* 0x000fea0003800000 */
.L_x_14194:
        /* <DEDUP_REMOVED lines=17> */
.L_x_14197:
[----:B------:R-:W-:Y:S05]  /*0630*/  BSYNC B0 ;  /* 0x0000000000007941 */ /* 0x000fea0003800000 */
.L_x_14196:
        /* <DEDUP_REMOVED lines=17> */
.L_x_14199:
[----:B------:R-:W-:Y:S05]  /*0750*/  BSYNC B0 ;  /* 0x0000000000007941 */ /* 0x000fea0003800000 */
.L_x_14198:
[----:B------:R-:W-:Y:S01]  /*0760*/  ISETP.GE.U32.AND P0, PT, R13, 0xc0, PT ;  /* 0x000000c00d00780c */ /* 0x000fe20003f06070 */
[----:B------:R-:W-:Y:S01]  /*0770*/  BSSY B0, `(.L_x_14200) ;  /* 0x0000013000007945 */ /* 0x000fe20003800000 */
[----:B------:R-:W-:-:S11]  /*0780*/  LOP3.LUT R12, R12, 0xfffffdff, RZ, 0xc0, !PT ;  /* 0xfffffdff0c0c7812 */ /* 0x000fd600078ec0ff */
[----:B------:R-:W-:Y:S01]  /*0790*/  @P0 LOP3.LUT R12, R12, 0x200, RZ, 0xfc, !PT ;  /* 0x000002000c0c0812 */ /* 0x000fe200078efcff */
        /* <DEDUP_REMOVED lines=16> */
.L_x_14201:
[----:B------:R-:W-:Y:S05]  /*08a0*/  BSYNC B0 ;  /* 0x0000000000007941 */ /* 0x000fea0003800000 */
.L_x_14200:
[----:B------:R-:W-:Y:S01]  /*08b0*/  ISETP.GE.U32.AND P0, PT, R13, 0xe0, PT ;  /* 0x000000e00d00780c */ /* 0x000fe20003f06070 */
[----:B------:R-:W-:Y:S01]  /*08c0*/  BSSY B0, `(.L_x_14202) ;  /* 0x0000016000007945 */ /* 0x000fe20003800000 */
[----:B0-----:R-:W-:Y:S02]  /*08d0*/  SHF.R.U32.HI R2, RZ, 0x5, R6 ;  /* 0x00000005ff027819 */ /* 0x001fe40000011606 */
[----:B------:R-:W-:Y:S02]  /*08e0*/  LOP3.LUT R12, R12, 0xfffffeff, RZ, 0xc0, !PT ;  /* 0xfffffeff0c0c7812 */ /* 0x000fe400078ec0ff */
[----:B------:R-:W-:Y:S01]  /*08f0*/  MOV R6, c[0x0][0x180] ;  /* 0x0000600000067a02 */ /* 0x000fe20000000f00 */
[----:B------:R-:W-:-:S06]  /*0900*/  IMAD R11, R11, 0x4, R2 ;  /* 0x000000040b0b7824 */ /* 0x000fcc00078e0202 */
[----:B------:R-:W-:Y:S01]  /*0910*/  @P0 LOP3.LUT R12, R12, 0x100, RZ, 0xfc, !PT ;  /* 0x000001000c0c0812 */ /* 0x000fe200078efcff */
[----:B------:R-:W-:Y:S05]  /*0920*/  @!P0 BRA `(.L_x_14203) ;  /* 0x000000f000008947 */ /* 0x000fea0003800000 */
[----:B------:R-:W-:Y:S01]  /*0930*/  ISETP.NE.U32.AND P0, PT, RZ, c[0x0][0x218], PT ;  /* 0x00008600ff007a0c */ /* 0x000fe20003f05070 */
[----:B------:R-:W-:Y:S01]  /*0940*/  CS2R R86, SRZ ;  /* 0x0000000000567805 */ /* 0x000fe2000001ff00 */
[----:B------:R-:W-:Y:S01]  /*0950*/  CS2R R84, SRZ ;  /* 0x0000000000547805 */ /* 0x000fe2000001ff00 */
[----:B------:R-:W-:Y:S01]  /*0960*/  CS2R R82, SRZ ;  /* 0x0000000000527805 */ /* 0x000fe2000001ff00 */
[----:B------:R-:W-:Y:S01]  /*0970*/  ISETP.NE.AND.EX P0, PT, RZ, c[0x0][0x21c], PT, P0 ;  /* 0x00008700ff007a0c */ /* 0x000fe20003f05300 */
[----:B------:R-:W-:Y:S01]  /*0980*/  IMAD.MOV.U32 R5, RZ, RZ, 0x20 ;  /* 0x00000020ff057424 */ /* 0x000fe200078e00ff */
[----:B------:R-:W-:-:S03]  /*0990*/  CS2R R80, SRZ ;  /* 0x0000000000507805 */ /* 0x000fc6000001ff00 */
[----:B------:R-:W-:-:S05]  /*09a0*/  IMAD.WIDE.U32 R4, R0, R5, c[0x0][0x1b0] ;  /* 0x00006c0000047625 */ /* 0x000fca00078e0005 */
[----:B------:R0:W5:Y:S03]  /*09b0*/  LDG.E.128 R208, [R4.64] ;  /* 0x0000000404d07981 */ /* 0x000166000c1e1d00 */
[C---:B------:R-:W-:Y:S01]  /*09c0*/  @P0 LEA R2, P2, R0.reuse, c[0x0][0x218], 0x5 ;  /* 0x0000860000020a11 */ /* 0x040fe200078428ff */
[----:B------:R0:W5:Y:S03]  /*09d0*/  LDG.E.128 R204, [R4.64+0x10] ;  /* 0x0000100404cc7981 */ /* 0x000166000c1e1d00 */
[----:B------:R-:W-:-:S05]  /*09e0*/  @P0 LEA.HI.X R3, R0, c[0x0][0x21c], RZ, 0x5, P2 ;  /* 0x0000870000030a11 */ /* 0x000fca00010f2cff */
[----:B------:R0:W5:Y:S04]  /*09f0*/  @P0 LDG.E.128 R84, [R2.64] ;  /* 0x0000000402540981 */ /* 0x000168000c1e1d00 */
[----:B------:R0:W5:Y:S01]  /*0a00*/  @P0 LDG.E.128 R80, [R2.64+0x10] ;  /* 0x0000100402500981 */ /* 0x000162000c1e1d00 */
[----:B------:R-:W-:-:S03]  /*0a10*/  IADD3 R0, R0, 0x20, RZ ;  /* 0x0000002000007810 */ /* 0x000fc60007ffe0ff */
.L_x_14203:
[----:B------:R-:W-:Y:S05]  /*0a20*/  BSYNC B0 ;  /* 0x0000000000007941 */ /* 0x000fea0003800000 */
.L_x_14202:
[----:B------:R-:W-:Y:S01]  /*0a30*/  ISETP.GE.U32.AND P0, PT, R13, 0x100, PT ;  /* 0x000001000d00780c */ /* 0x000fe20003f06070 */
[----:B------:R-:W-:Y:S01]  /*0a40*/  BSSY B0, `(.L_x_14204) ;  /* 0x0000013000007945 */ /* 0x000fe20003800000 */
[----:B------:R-:W-:-:S11]  /*0a50*/  LOP3.LUT R12, R12, 0xffffff7f, RZ, 0xc0, !PT ;  /* 0xffffff7f0c0c7812 */ /* 0x000fd600078ec0ff */
[----:B------:R-:W-:Y:S01]  /*0a60*/  @P0 LOP3.LUT R12, R12, 0x80, RZ, 0xfc, !PT ;  /* 0x000000800c0c0812 */ /* 0x000fe200078efcff */
[----:B------:R-:W-:Y:S05]  /*0a70*/  @!P0 BRA `(.L_x_14205) ;  /* 0x000000f000008947 */ /* 0x000fea0003800000 */
[----:B------:R-:W-:Y:S01]  /*0a80*/  ISETP.NE.U32.AND P0, PT, RZ, c[0x0][0x218], PT ;  /* 0x00008600ff007a0c */ /* 0x000fe20003f05070 */
[----:B------:R-:W-:Y:S01]  /*0a90*/  CS2R R78, SRZ ;  /* 0x00000000004e7805 */ /* 0x000fe2000001ff00 */
[----:B------:R-:W-:Y:S01]  /*0aa0*/  CS2R R76, SRZ ;  /* 0x00000000004c7805 */ /* 0x000fe2000001ff00 */
[----:B------:R-:W-:Y:S01]  /*0ab0*/  CS2R R74, SRZ ;  /* 0x00000000004a7805 */ /* 0x000fe2000001ff00 */
[----:B------:R-:W-:Y:S01]  /*0ac0*/  ISETP.NE.AND.EX P0, PT, RZ, c[0x0][0x21c], PT, P0 ;  /* 0x00008700ff007a0c */ /* 0x000fe20003f05300 */
[----:B0-----:R-:W-:Y:S01]  /*0ad0*/  IMAD.MOV.U32 R5, RZ, RZ, 0x20 ;  /* 0x00000020ff057424 */ /* 0x001fe200078e00ff */
        /* <DEDUP_REMOVED lines=9> */
.L_x_14205:
[----:B------:R-:W-:Y:S05]  /*0b70*/  BSYNC B0 ;  /* 0x0000000000007941 */ /* 0x000fea0003800000 */
.L_x_14204:
        /* <DEDUP_REMOVED lines=20> */
.L_x_14207:
[----:B------:R-:W-:Y:S05]  /*0cc0*/  BSYNC B0 ;  /* 0x0000000000007941 */ /* 0x000fea0003800000 */
.L_x_14206:
[----:B------:R-:W-:Y:S01]  /*0cd0*/  ISETP.GE.U32.AND P0, PT, R13, 0x140, PT ;  /* 0x000001400d00780c */ /* 0x000fe20003f06070 */
[----:B------:R-:W-:Y:S01]  /*0ce0*/  BSSY B0, `(.L_x_14208) ;  /* 0x0000016000007945 */ /* 0x000fe20003800000 */
[----:B------:R-:W-:-:S11]  /*0cf0*/  LOP3.LUT R12, R12, 0xffffffdf, RZ, 0xc0, !PT ;  /* 0xffffffdf0c0c7812 */ /* 0x000fd600078ec0ff */
[----:B------:R-:W-:Y:S01]  /*0d00*/  @P0 LOP3.LUT R12, R12, 0x20, RZ, 0xfc, !PT ;  /* 0x000000200c0c0812 */ /* 0x000fe200078efcff */
[----:B------:R-:W-:Y:S05]  /*0d10*/  @!P0 BRA `(.L_x_14209) ;  /* 0x0000012000008947 */ /* 0x000fea0003800000 */
[----:B0-----:R-:W-:Y:S01]  /*0d20*/  HFMA2.MMA R3, -RZ, RZ, 0, 1.9073486328125e-06 ;  /* 0x00000020ff037435 */ /* 0x001fe200000001ff */
[----:B------:R-:W-:Y:S01]  /*0d30*/  ISETP.NE.U32.AND P0, PT, RZ, c[0x0][0x218], PT ;  /* 0x00008600ff007a0c */ /* 0x000fe20003f05070 */
[----:B------:R-:W-:Y:S01]  /*0d40*/  CS2R R62, SRZ ;  /* 0x00000000003e7805 */ /* 0x000fe2000001ff00 */
[----:B------:R-:W-:Y:S01]  /*0d50*/  CS2R R60, SRZ ;  /* 0x00000000003c7805 */ /* 0x000fe2000001ff00 */
[----:B------:R-:W-:Y:S01]  /*0d60*/  CS2R R58, SRZ ;  /* 0x00000000003a7805 */ /* 0x000fe2000001ff00 */
[----:B------:R-:W-:Y:S01]  /*0d70*/  ISETP.NE.AND.EX P0, PT, RZ, c[0x0][0x21c], PT, P0 ;  /* 0x00008700ff007a0c */ /* 0x000fe20003f05300 */
[----:B------:R-:W-:-:S04]  /*0d80*/  CS2R R56, SRZ ;  /* 0x0000000000387805 */ /* 0x000fc8000001ff00 */
[----:B------:R-:W-:-:S05]  /*0d90*/  IMAD.WIDE.U32 R2, R0, R3, c[0x0][0x1b0] ;  /* 0x00006c0000027625 */ /* 0x000fca00078e0003 */
[----:B------:R-:W2:Y:S03]  /*0da0*/  LDG.E.128 R16, [R2.64+0x10] ;  /* 0x0000100402107981 */ /* 0x000ea6000c1e1d00 */
[C---:B------:R-:W-:Y:S01]  /*0db0*/  @P0 LEA R4, P2, R0.reuse, c[0x0][0x218], 0x5 ;  /* 0x0000860000040a11 */ /* 0x040fe200078428ff */
[----:B------:R-:W3:Y:S03]  /*0dc0*/  LDG.E.128 R20, [R2.64] ;  /* 0x0000000402147981 */ /* 0x000ee6000c1e1d00 */
[----:B------:R-:W-:-:S05]  /*0dd0*/  @P0 LEA.HI.X R5, R0, c[0x0][0x21c], RZ, 0x5, P2 ;  /* 0x0000870000050a11 */ /* 0x000fca00010f2cff */
[----:B------:R0:W5:Y:S04]  /*0de0*/  @P0 LDG.E.128 R60, [R4.64] ;  /* 0x00000004043c0981 */ /* 0x000168000c1e1d00 */
[----:B------:R0:W5:Y:S04]  /*0df0*/  @P0 LDG.E.128 R56, [R4.64+0x10] ;  /* 0x0000100404380981 */ /* 0x000168000c1e1d00 */
[----:B--2---:R0:W-:Y:S04]  /*0e00*/  STL.64 [R1], R16 ;  /* 0x0000001001007387 */ /* 0x0041e80000100a00 */
[----:B------:R0:W-:Y:S04]  /*0e10*/  STL.64 [R1+0x8], R18 ;  /* 0x0000081201007387 */ /* 0x0001e80000100a00 */
[----:B---3--:R0:W-:Y:S04]  /*0e20*/  STL.64 [R1+0x10], R20 ;  /* 0x0000101401007387 */ /* 0x0081e80000100a00 */
[----:B------:R0:W-:Y:S02]  /*0e30*/  STL.64 [R1+0x18], R22 ;  /* 0x0000181601007387 */ /* 0x0001e40000100a00 */
.L_x_14209:
[----:B------:R-:W-:Y:S05]  /*0e40*/  BSYNC B0 ;  /* 0x0000000000007941 */ /* 0x000fea0003800000 */
.L_x_14208:
[----:B------:R-:W-:Y:S01]  /*0e50*/  ISETP.GE.AND P2, PT, R11, c[0x0][0x164], PT ;  /* 0x000059000b007a0c */ /* 0x000fe20003f46270 */
[----:B------:R-:W-:Y:S01]  /*0e60*/  IMAD.MOV.U32 R0, RZ, RZ, c[0x0][0x184] ;  /* 0x00006100ff007624 */ /* 0x000fe200078e00ff */
[----:B------:R-:W-:-:S04]  /*0e70*/  LOP3.LUT P0, RZ, R6, c[0x0][0x178], RZ, 0xfc, !PT ;  /* 0x00005e0006ff7a12 */ /* 0x000fc8000780fcff */
[----:B------:R-:W-:-:S07]  /*0e80*/  LOP3.LUT P0, RZ, R0, c[0x0][0x17c], RZ, 0xfc, P0 ;  /* 0x00005f0000ff7a12 */ /* 0x000fce000000fcff */
[----:B------:R-:W-:Y:S06]  /*0e90*/  @P2 EXIT ;  /* 0x000000000000294d */ /* 0x000fec0003800000 */
[----:B------:R-:W-:Y:S02]  /*0ea0*/  ULDC.U8 UR6, c[0x0][0x1f0] ;  /* 0x00007c0000067ab9 */ /* 0x000fe40000000000 */
.L_x_14573:
[----:B------:R-:W1:Y:S01]  /*0eb0*/  S2R R169, SR_TID.X ;  /* 0x0000000000a97919 */ /* 0x000e620000002100 */
[----:B------:R-:W-:Y:S01]  /*0ec0*/  IMAD R10, R11, c[0x0][0x168], RZ ;  /* 0x00005a000b0a7a24 */ /* 0x000fe200078e02ff */
[----:B------:R-:W-:Y:S04]  /*0ed0*/  BSSY B0, `(.L_x_14210) ;  /* 0x000009a000007945 */ /* 0x000fe80003800000 */
[----:B------:R-:W-:-:S04]  /*0ee0*/  SHF.R.S32.HI R124, RZ, 0x1f, R10 ;  /* 0x0000001fff7c7819 */ /* 0x000fc8000001140a */
[----:B------:R-:W-:Y:S02]  /*0ef0*/  LEA.HI R10, R124, R10, RZ, 0x3 ;  /* 0x0000000a7c0a7211 */ /* 0x000fe400078f18ff */
[----:B-1----:R-:W-:-:S04]  /*0f00*/  LOP3.LUT R169, R169, 0x1f, RZ, 0xc0, !PT ;  /* 0x0000001fa9a97812 */ /* 0x002fc800078ec0ff */
[----:B------:R-:W-:-:S05]  /*0f10*/  LEA.HI.SX32 R10, R10, R169, 0x1d ;  /* 0x000000a90a0a7211 */ /* 0x000fca00078feaff */
[----:B------:R-:W-:Y:S01]  /*0f20*/  IMAD.MOV.U32 R168, RZ, RZ, R10 ;  /* 0x000000ffffa87224 */ /* 0x000fe200078e000a */
[----:B------:R-:W-:Y:S05]  /*0f30*/  @!P1 BRA `(.L_x_14211) ;  /* 0x0000093000009947 */ /* 0x000fea0003800000 */
[----:B------:R-:W-:-:S04]  /*0f40*/  ISETP.NE.U32.AND P2, PT, RZ, c[0x0][0x178], PT ;  /* 0x00005e00ff007a0c */ /* 0x000fc80003f45070 */
[----:B------:R-:W-:-:S13]  /*0f50*/  ISETP.NE.AND.EX P2, PT, RZ, c[0x0][0x17c], PT, P2 ;  /* 0x00005f00ff007a0c */ /* 0x000fda0003f45320 */
[----:B0-----:R-:W-:-:S04]  /*0f60*/  @P2 LEA R16, P3, R10, c[0x0][0x178], 0x4 ;  /* 0x00005e000a102a11 */ /* 0x001fc800078620ff */
[----:B------:R-:W-:-:S05]  /*0f70*/  @P2 LEA.HI.X R17, R10, c[0x0][0x17c], RZ, 0x4, P3 ;  /* 0x00005f000a112a11 */ /* 0x000fca00018f24ff */
[----:B------:R0:W5:Y:S01]  /*0f80*/  @P2 LDG.E.128 R52, [R16.64] ;  /* 0x0000000410342981 */ /* 0x000162000c1e1d00 */
[----:B------:R-:W-:-:S04]  /*0f90*/  ISETP.NE.U32.AND P2, PT, RZ, c[0x0][0x180], PT ;  /* 0x00006000ff007a0c */ /* 0x000fc80003f45070 */
[----:B------:R-:W-:Y:S01]  /*0fa0*/  ISETP.NE.AND.EX P2, PT, RZ, c[0x0][0x184], PT, P2 ;  /* 0x00006100ff007a0c */ /* 0x000fe20003f45320 */
[----:B------:R-:W-:-:S12]  /*0fb0*/  IMAD.MOV.U32 R9, RZ, RZ, 0x10 ;  /* 0x00000010ff097424 */ /* 0x000fd800078e00ff */
        /* <DEDUP_REMOVED lines=14> */
.L_x_14213:
[----:B-----5:R-:W-:-:S05]  /*10a0*/  PRMT R15, RZ, 0x5410, R48 ;  /* 0x00005410ff0f7816 */ /* 0x020fca0000000030 */
[----:B------:R-:W-:Y:S01]  /*10b0*/  FADD.FTZ R9, R15, R9 ;  /* 0x000000090f097221 */ /* 0x000fe20000010000 */
[----:B------:R-:W-:Y:S05]  /*10c0*/  BRA `(.L_x_14214) ;  /* 0x0000004000007947 */ /* 0x000fea0003800000 */
.L_x_14212:
[----:B-----5:R-:W-:-:S05]  /*10d0*/  PRMT R15, RZ, 0x5410, R52 ;  /* 0x00005410ff0f7816 */ /* 0x020fca0000000034 */
[----:B------:R-:W-:Y:S01]  /*10e0*/  FADD.FTZ R9, R15, R9 ;  /* 0x000000090f097221 */ /* 0x000fe20000010000 */
[----:B------:R-:W-:-:S05]  /*10f0*/  @P2 PRMT R15, RZ, 0x5410, R48 ;  /* 0x00005410ff0f2816 */ /* 0x000fca0000000030 */
[----:B------:R-:W-:-:S05]  /*1100*/  @P2 FADD.FTZ R9, R15, R9 ;  /* 0x000000090f092221 */ /* 0x000fca0000010000 */
.L_x_14214:
[----:B------:R-:W-:-:S04]  /*1110*/  F2FP.BF16.PACK_AB R15, RZ, R9 ;  /* 0x00000009ff0f723e */ /* 0x000fc800000010ff */
[----:B------:R-:W-:Y:S02]  /*1120*/  PRMT R44, R15, 0x7610, R44 ;  /* 0x000076100f2c7816 */ /* 0x000fe4000000002c */
.L_x_14215:
[----:B------:R-:W-:Y:S01]  /*1130*/  PRMT R15, RZ, 0x7610, R124 ;  /* 0x00007610ff0f7816 */ /* 0x000fe2000000007c */
[----:B------:R-:W-:Y:S05]  /*1140*/  @P3 BRA `(.L_x_14216) ;  /* 0x0000008000003947 */ /* 0x000fea0003800000 */
[----:B------:R-:W-:-:S04]  /*1150*/  ISETP.NE.U32.AND P4, PT, RZ, c[0x0][0x180], PT ;  /* 0x00006000ff007a0c */ /* 0x000fc80003f85070 */
[----:B------:R-:W-:-:S13]  /*1160*/  ISETP.NE.AND.EX P4, PT, RZ, c[0x0][0x184], PT, P4 ;  /* 0x00006100ff007a0c */ /* 0x000fda0003f85340 */
[----:B------:R-:W-:Y:S05]  /*1170*/  @P4 BRA `(.L_x_14217) ;  /* 0x0000002000004947 */ /* 0x000fea0003800000 */
[----:B------:R-:W-:Y:S05]  /*1180*/  @P0 BRA `(.L_x_14218) ;  /* 0x0000008000000947 */ /* 0x000fea0003800000 */
[----:B------:R-:W-:Y:S05]  /*1190*/  BRA `(.L_x_14219) ;  /* 0x0000009000007947 */ /* 0x000fea0003800000 */
.L_x_14217:
[----:B-----5:R-:W-:-:S05]  /*11a0*/  PRMT R16, RZ, 0x7610, R48 ;  /* 0x00007610ff107816 */ /* 0x020fca0000000030 */
[----:B------:R-:W-:Y:S01]  /*11b0*/  FADD.FTZ R15, R16, R15 ;  /* 0x0000000f100f7221 */ /* 0x000fe20000010000 */
[----:B------:R-:W-:Y:S05]  /*11c0*/  BRA `(.L_x_14218) ;  /* 0x0000004000007947 */ /* 0x000fea0003800000 */
.L_x_14216:
[----:B-----5:R-:W-:-:S05]  /*11d0*/  PRMT R16, RZ, 0x7610, R52 ;  /* 0x00007610ff107816 */ /* 0x020fca0000000034 */
[----:B------:R-:W-:Y:S01]  /*11e0*/  FADD.FTZ R15, R16, R15 ;  /* 0x0000000f100f7221 */ /* 0x000fe20000010000 */
[----:B------:R-:W-:-:S05]  /*11f0*/  @P2 PRMT R16, RZ, 0x7610, R48 ;  /* 0x00007610ff102816 */ /* 0x000fca0000000030 */
[----:B------:R-:W-:-:S05]  /*1200*/  @P2 FADD.FTZ R15, R16, R15 ;  /* 0x0000000f100f2221 */ /* 0x000fca0000010000 */
.L_x_14218:
[----:B------:R-:W-:-:S04]  /*1210*/  F2FP.BF16.PACK_AB R16, RZ, R15 ;  /* 0x0000000fff10723e */ /* 0x000fc800000010ff */
[----:B------:R-:W-:Y:S02]  /*1220*/  PRMT R44, R44, 0x5410, R16 ;  /* 0x000054102c2c7816 */ /* 0x000fe40000000010 */
.L_x_14219:
[----:B------:R-:W-:Y:S01]  /*1230*/  PRMT R16, RZ, 0x5410, R125 ;  /* 0x00005410ff107816 */ /* 0x000fe2000000007d */
[----:B------:R-:W-:Y:S05]  /*1240*/  @P3 BRA `(.L_x_14220) ;  /* 0x0000008000003947 */ /* 0x000fea0003800000 */
[----:B------:R-:W-:-:S04]  /*1250*/  ISETP.NE.U32.AND P4, PT, RZ, c[0x0][0x180], PT ;  /* 0x00006000ff007a0c */ /* 0x000fc80003f85070 */
[----:B------:R-:W-:-:S13]  /*1260*/  ISETP.NE.AND.EX P4, PT, RZ, c[0x0][0x184], PT, P4 ;  /* 0x00006100ff007a0c */ /* 0x000fda0003f85340 */
[----:B------:R-:W-:Y:S05]  /*1270*/  @P4 BRA `(.L_x_14221) ;  /* 0x0000002000004947 */ /* 0x000fea0003800000 */
[----:B------:R-:W-:Y:S05]  /*1280*/  @P0 BRA `(.L_x_14222) ;  /* 0x0000008000000947 */ /* 0x000fea0003800000 */
[----:B------:R-:W-:Y:S05]  /*1290*/  BRA `(.L_x_14223) ;  /* 0x0000009000007947 */ /* 0x000fea0003800000 */
.L_x_14221:
[----:B-----5:R-:W-:-:S05]  /*12a0*/  PRMT R17, RZ, 0x5410, R49 ;  /* 0x00005410ff117816 */ /* 0x020fca0000000031 */
[----:B------:R-:W-:Y:S01]  /*12b0*/  FADD.FTZ R16, R17, R16 ;  /* 0x0000001011107221 */ /* 0x000fe20000010000 */
[----:B------:R-:W-:Y:S05]  /*12c0*/  BRA `(.L_x_14222) ;  /* 0x0000004000007947 */ /* 0x000fea0003800000 */
.L_x_14220:
[----:B-----5:R-:W-:-:S05]  /*12d0*/  PRMT R17, RZ, 0x5410, R53 ;  /* 0x00005410ff117816 */ /* 0x020fca0000000035 */
[----:B------:R-:W-:Y:S01]  /*12e0*/  FADD.FTZ R16, R17, R16 ;  /* 0x0000001011107221 */ /* 0x000fe20000010000 */
[----:B------:R-:W-:-:S05]  /*12f0*/  @P2 PRMT R17, RZ, 0x5410, R49 ;  /* 0x00005410ff112816 */ /* 0x000fca0000000031 */
[----:B------:R-:W-:-:S05]  /*1300*/  @P2 FADD.FTZ R16, R17, R16 ;  /* 0x0000001011102221 */ /* 0x000fca0000010000 */
.L_x_14222:
[----:B------:R-:W-:-:S04]  /*1310*/  F2FP.BF16.PACK_AB R17, RZ, R16 ;  /* 0x00000010ff11723e */ /* 0x000fc800000010ff */
[----:B------:R-:W-:Y:S02]  /*1320*/  PRMT R45, R17, 0x7610, R45 ;  /* 0x00007610112d7816 */ /* 0x000fe4000000002d */
.L_x_14223:
[----:B------:R-:W-:Y:S01]  /*1330*/  PRMT R17, RZ, 0x7610, R125 ;  /* 0x00007610ff117816 */ /* 0x000fe2000000007d */
[----:B------:R-:W-:Y:S05]  /*1340*/  @P3 BRA `(.L_x_14224) ;  /* 0x0000008000003947 */ /* 0x000fea0003800000 */
[----:B------:R-:W-:-:S04]  /*1350*/  ISETP.NE.U32.AND P4, PT, RZ, c[0x0][0x180], PT ;  /* 0x00006000ff007a0c */ /* 0x000fc80003f85070 */
[----:B------:R-:W-:-:S13]  /*1360*/  ISETP.NE.AND.EX P4, PT, RZ, c[0x0][0x184], PT, P4 ;  /* 0x00006100ff007a0c */ /* 0x000fda0003f85340 */
[----:B------:R-:W-:Y:S05]  /*1370*/  @P4 BRA `(.L_x_14225) ;  /* 0x0000002000004947 */ /* 0x000fea0003800000 */
[----:B------:R-:W-:Y:S05]  /*1380*/  @P0 BRA `(.L_x_14226) ;  /* 0x0000008000000947 */ /* 0x000fea0003800000 */
[----:B------:R-:W-:Y:S05]  /*1390*/  BRA `(.L_x_14227) ;  /* 0x0000009000007947 */ /* 0x000fea0003800000 */
.L_x_14225:
[----:B-----5:R-:W-:-:S05]  /*13a0*/  PRMT R18, RZ, 0x7610, R49 ;  /* 0x00007610ff127816 */ /* 0x020fca0000000031 */
[----:B------:R-:W-:Y:S01]  /*13b0*/  FADD.FTZ R17, R18, R17 ;  /* 0x0000001112117221 */ /* 0x000fe20000010000 */
[----:B------:R-:W-:Y:S05]  /*13c0*/  BRA `(.L_x_14226) ;  /* 0x0000004000007947 */ /* 0x000fea0003800000 */
.L_x_14224:
[----:B-----5:R-:W-:-:S05]  /*13d0*/  PRMT R18, RZ, 0x7610, R53 ;  /* 0x00007610ff127816 */ /* 0x020fca0000000035 */
[----:B------:R-:W-:Y:S01]  /*13e0*/  FADD.FTZ R17, R18, R17 ;  /* 0x0000001112117221 */ /* 0x000fe20000010000 */
[----:B------:R-:W-:-:S05]  /*13f0*/  @P2 PRMT R18, RZ, 0x7610, R49 ;  /* 0x00007610ff122816 */ /* 0x000fca0000000031 */
[----:B------:R-:W-:-:S05]  /*1400*/  @P2 FADD.FTZ R17, R18, R17 ;  /* 0x0000001112112221 */ /* 0x000fca0000010000 */
.L_x_14226:
[----:B------:R-:W-:-:S04]  /*1410*/  F2FP.BF16.PACK_AB R18, RZ, R17 ;  /* 0x00000011ff12723e */ /* 0x000fc800000010ff */
[----:B------:R-:W-:Y:S02]  /*1420*/  PRMT R45, R45, 0x5410, R18 ;  /* 0x000054102d2d7816 */ /* 0x000fe40000000012 */
.L_x_14227:
[----:B------:R-:W-:Y:S01]  /*1430*/  PRMT R18, RZ, 0x5410, R126 ;  /* 0x00005410ff127816 */ /* 0x000fe2000000007e */
[----:B------:R-:W-:Y:S05]  /*1440*/  @P3 BRA `(.L_x_14228) ;  /* 0x0000008000003947 */ /* 0x000fea0003800000 */
[----:B------:R-:W-:-:S04]  /*1450*/  ISETP.NE.U32.AND P4, PT, RZ, c[0x0][0x180], PT ;  /* 0x00006000ff007a0c */ /* 0x000fc80003f85070 */
[----:B------:R-:W-:-:S13]  /*1460*/  ISETP.NE.AND.EX P4, PT, RZ, c[0x0][0x184], PT, P4 ;  /* 0x00006100ff007a0c */ /* 0x000fda0003f85340 */
[----:B------:R-:W-:Y:S05]  /*1470*/  @P4 BRA `(.L_x_14229) ;  /* 0x0000002000004947 */ /* 0x000fea0003800000 */
[----:B------:R-:W-:Y:S05]  /*1480*/  @P0 BRA `(.L_x_14230) ;  /* 0x0000008000000947 */ /* 0x000fea0003800000 */
[----:B------:R-:W-:Y:S05]  /*1490*/  BRA `(.L_x_14231) ;  /* 0x0000009000007947 */ /* 0x000fea0003800000 */
.L_x_14229:
[----:B-----5:R-:W-:-:S05]  /*14a0*/  PRMT R124, RZ, 0x5410, R50 ;  /* 0x00005410ff7c7816 */ /* 0x020fca0000000032 */
[----:B------:R-:W-:Y:S01]  /*14b0*/  FADD.FTZ R18, R124, R18 ;  /* 0x000000127c127221 */ /* 0x000fe20000010000 */
[----:B------:R-:W-:Y:S05]  /*14c0*/  BRA `(.L_x_14230) ;  /* 0x0000004000007947 */ /* 0x000fea0003800000 */
.L_x_14228:
[----:B-----5:R-:W-:-:S05]  /*14d0*/  PRMT R124, RZ, 0x5410, R54 ;  /* 0x00005410ff7c7816 */ /* 0x020fca0000000036 */
[----:B------:R-:W-:Y:S01]  /*14e0*/  FADD.FTZ R18, R124, R18 ;  /* 0x000000127c127221 */ /* 0x000fe20000010000 */
[----:B------:R-:W-:-:S05]  /*14f0*/  @P2 PRMT R124, RZ, 0x5410, R50 ;  /* 0x00005410ff7c2816 */ /* 0x000fca0000000032 */
[----:B------:R-:W-:-:S05]  /*1500*/  @P2 FADD.FTZ R18, R124, R18 ;  /* 0x000000127c122221 */ /* 0x000fca0000010000 */
.L_x_14230:
[----:B------:R-:W-:-:S04]  /*1510*/  F2FP.BF16.PACK_AB R124, RZ, R18 ;  /* 0x00000012ff7c723e */ /* 0x000fc800000010ff */
[----:B------:R-:W-:Y:S02]  /*1520*/  PRMT R46, R124, 0x7610, R46 ;  /* 0x000076107c2e7816 */ /* 0x000fe4000000002e */
.L_x_14231:
[----:B------:R-:W-:Y:S01]  /*1530*/  PRMT R158, RZ, 0x7610, R126 ;  /* 0x00007610ff9e7816 */ /* 0x000fe2000000007e */
[----:B------:R-:W-:Y:S05]  /*1540*/  @P3 BRA `(.L_x_14232) ;  /* 0x0000008000003947 */ /* 0x000fea0003800000 */
[----:B------:R-:W-:-:S04]  /*1550*/  ISETP.NE.U32.AND P4, PT, RZ, c[0x0][0x180], PT ;  /* 0x00006000ff007a0c */ /* 0x000fc80003f85070 */
[----:B------:R-:W-:-:S13]  /*1560*/  ISETP.NE.AND.EX P4, PT, RZ, c[0x0][0x184], PT, P4 ;  /* 0x00006100ff007a0c */ /* 0x000fda0003f85340 */
[----:B------:R-:W-:Y:S05]  /*1570*/  @P4 BRA `(.L_x_14233) ;  /* 0x0000002000004947 */ /* 0x000fea0003800000 */
[----:B------:R-:W-:Y:S05]  /*1580*/  @P0 BRA `(.L_x_14234) ;  /* 0x0000008000000947 */ /* 0x000fea0003800000 */
[----:B------:R-:W-:Y:S05]  /*1590*/  BRA `(.L_x_14235) ;  /* 0x0000009000007947 */ /* 0x000fea0003800000 */
.L_x_14233:
[----:B-----5:R-:W-:-:S05]  /*15a0*/  PRMT R124, RZ, 0x7610, R50 ;  /* 0x00007610ff7c7816 */ /* 0x020fca0000000032 */
[----:B------:R-:W-:Y:S01]  /*15b0*/  FADD.FTZ R158, R124, R158 ;  /* 0x0000009e7c9e7221 */ /* 0x000fe20000010000 */
[----:B------:R-:W-:Y:S05]  /*15c0*/  BRA `(.L_x_14234) ;  /* 0x0000004000007947 */ /* 0x000fea0003800000 */
.L_x_14232:
[----:B-----5:R-:W-:-:S05]  /*15d0*/  PRMT R124, RZ, 0x7610, R54 ;  /* 0x00007610ff7c7816 */ /* 0x020fca0000000036 */
[----:B------:R-:W-:Y:S01]  /*15e0*/  FADD.FTZ R158, R124, R158 ;  /* 0x0000009e7c9e7221 */ /* 0x000fe20000010000 */
[----:B------:R-:W-:-:S05]  /*15f0*/  @P2 PRMT R124, RZ, 0x7610, R50 ;  /* 0x00007610ff7c2816 */ /* 0x000fca0000000032 */
[----:B------:R-:W-:-:S05]  /*1600*/  @P2 FADD.FTZ R158, R124, R158 ;  /* 0x0000009e7c9e2221 */ /* 0x000fca0000010000 */
.L_x_14234:
[----:B------:R-:W-:-:S04]  /*1610*/  F2FP.BF16.PACK_AB R124, RZ, R158 ;  /* 0x0000009eff7c723e */ /* 0x000fc800000010ff */
[----:B------:R-:W-:Y:S02]  /*1620*/  PRMT R46, R46, 0x5410, R124 ;  /* 0x000054102e2e7816 */ /* 0x000fe4000000007c */
.L_x_14235:
[----:B------:R-:W-:Y:S01]  /*1630*/  PRMT R157, RZ, 0x5410, R127 ;  /* 0x00005410ff9d7816 */ /* 0x000fe2000000007f */
[----:B------:R-:W-:Y:S05]  /*1640*/  @P3 BRA `(.L_x_14236) ;  /* 0x0000008000003947 */ /* 0x000fea0003800000 */
[----:B------:R-:W-:-:S04]  /*1650*/  ISETP.NE.U32.AND P4, PT, RZ, c[0x0][0x180], PT ;  /* 0x00006000ff007a0c */ /* 0x000fc80003f85070 */
[----:B------:R-:W-:-:S13]  /*1660*/  ISETP.NE.AND.EX P4, PT, RZ, c[0x0][0x184], PT, P4 ;  /* 0x00006100ff007a0c */ /* 0x000fda0003f85340 */
[----:B------:R-:W-:Y:S05]  /*1670*/  @P4 BRA `(.L_x_14237) ;  /* 0x0000002000004947 */ /* 0x000fea0003800000 */
[----:B------:R-:W-:Y:S05]  /*1680*/  @P0 BRA `(.L_x_14238) ;  /* 0x0000008000000947 */ /* 0x000fea0003800000 */
[----:B------:R-:W-:Y:S05]  /*1690*/  BRA `(.L_x_14239) ;  /* 0x0000009000007947 */ /* 0x000fea0003800000 */
.L_x_14237:
[----:B-----5:R-:W-:-:S05]  /*16a0*/  PRMT R124, RZ, 0x5410, R51 ;  /* 0x00005410ff7c7816 */ /* 0x020fca0000000033 */
[----:B------:R-:W-:Y:S01]  /*16b0*/  FADD.FTZ R157, R124, R157 ;  /* 0x0000009d7c9d7221 */ /* 0x000fe20000010000 */
[----:B------:R-:W-:Y:S05]  /*16c0*/  BRA `(.L_x_14238) ;  /* 0x0000004000007947 */ /* 0x000fea0003800000 */
.L_x_14236:
[----:B-----5:R-:W-:-:S05]  /*16d0*/  PRMT R124, RZ, 0x5410, R55 ;  /* 0x00005410ff7c7816 */ /* 0x020fca0000000037 */
[----:B------:R-:W-:Y:S01]  /*16e0*/  FADD.FTZ R157, R124, R157 ;  /* 0x0000009d7c9d7221 */ /* 0x000fe20000010000 */
[----:B------:R-:W-:-:S05]  /*16f0*/  @P2 PRMT R124, RZ, 0x5410, R51 ;  /* 0x00005410ff7c2816 */ /* 0x000fca0000000033 */
[----:B------:R-:W-:-:S05]  /*1700*/  @P2 FADD.FTZ R157, R124, R157 ;  /* 0x0000009d7c9d2221 */ /* 0x000fca0000010000 */
.L_x_14238:
[----:B------:R-:W-:-:S04]  /*1710*/  F2FP.BF16.PACK_AB R124, RZ, R157 ;  /* 0x0000009dff7c723e */ /* 0x000fc800000010ff */
[----:B------:R-:W-:Y:S02]  /*1720*/  PRMT R47, R124, 0x7610, R47 ;  /* 0x000076107c2f7816 */ /* 0x000fe4000000002f */
.L_x_14239:
[----:B------:R-:W-:Y:S01]  /*1730*/  PRMT R159, RZ, 0x7610, R127 ;  /* 0x00007610ff9f7816 */ /* 0x000fe2000000007f */
[----:B------:R-:W-:Y:S05]  /*1740*/  @P3 BRA `(.L_x_14240) ;  /* 0x0000008000003947 */ /* 0x000fea0003800000 */
[----:B------:R-:W-:-:S04]  /*1750*/  ISETP.NE.U32.AND P2, PT, RZ, c[0x0][0x180], PT ;  /* 0x00006000ff007a0c */ /* 0x000fc80003f45070 */
[----:B------:R-:W-:-:S13]  /*1760*/  ISETP.NE.AND.EX P2, PT, RZ, c[0x0][0x184], PT, P2 ;  /* 0x00006100ff007a0c */ /* 0x000fda0003f45320 */
[----:B------:R-:W-:Y:S05]  /*1770*/  @P2 BRA `(.L_x_14241) ;  /* 0x0000002000002947 */ /* 0x000fea0003800000 */
[----:B------:R-:W-:Y:S05]  /*1780*/  @P0 BRA `(.L_x_14242) ;  /* 0x0000008000000947 */ /* 0x000fea0003800000 */
[----:B------:R-:W-:Y:S05]  /*1790*/  BRA `(.L_x_14243) ;  /* 0x0000009000007947 */ /* 0x000fea0003800000 */
.L_x_14241:
[----:B-----5:R-:W-:-:S05]  /*17a0*/  PRMT R124, RZ, 0x7610, R51 ;  /* 0x00007610ff7c7816 */ /* 0x020fca0000000033 */
[----:B------:R-:W-:Y:S01]  /*17b0*/  FADD.FTZ R159, R124, R159 ;  /* 0x0000009f7c9f7221 */ /* 0x000fe20000010000 */
[----:B------:R-:W-:Y:S05]  /*17c0*/  BRA `(.L_x_14242) ;  /* 0x0000004000007947 */ /* 0x000fea0003800000 */
.L_x_14240:
[----:B-----5:R-:W-:-:S05]  /*17d0*/  PRMT R124, RZ, 0x7610, R55 ;  /* 0x00007610ff7c7816 */ /* 0x020fca0000000037 */
[----:B------:R-:W-:Y:S01]  /*17e0*/  FADD.FTZ R159, R124, R159 ;  /* 0x0000009f7c9f7221 */ /* 0x000fe20000010000 */
[----:B------:R-:W-:-:S05]  /*17f0*/  @P2 PRMT R124, RZ, 0x7610, R51 ;  /* 0x00007610ff7c2816 */ /* 0x000fca0000000033 */
[----:B------:R-:W-:-:S05]  /*1800*/  @P2 FADD.FTZ R159, R124, R159 ;  /* 0x0000009f7c9f2221 */ /* 0x000fca0000010000 */
.L_x_14242:
[----:B------:R-:W-:-:S04]  /*1810*/  F2FP.BF16.PACK_AB R124, RZ, R159 ;  /* 0x0000009fff7c723e */ /* 0x000fc800000010ff */
[----:B------:R-:W-:Y:S02]  /*1820*/  PRMT R47, R47, 0x5410, R124 ;  /* 0x000054102f2f7816 */ /* 0x000fe4000000007c */
.L_x_14243:
[C---:B------:R-:W-:Y:S02]  /*1830*/  @P0 LEA R124, P2, R10.reuse, c[0x0][0x188], 0x4 ;  /* 0x000062000a7c0a11 */ /* 0x040fe400078420ff */
[C---:B------:R-:W-:Y:S02]  /*1840*/  IADD3 R168, R10.reuse, 0x20, RZ ;  /* 0x000000200aa87810 */ /* 0x040fe40007ffe0ff */
[----:B------:R-:W-:-:S05]  /*1850*/  @P0 LEA.HI.X R125, R10, c[0x0][0x18c], RZ, 0x4, P2 ;  /* 0x000063000a7d0a11 */ /* 0x000fca00010f24ff */
[----:B------:R0:W-:Y:S04]  /*1860*/  @P0 STG.E.128 [R124.64], R44 ;  /* 0x0000002c7c000986 */ /* 0x0001e8000c101d04 */
.L_x_14211:
[----:B------:R-:W-:Y:S05]  /*1870*/  BSYNC B0 ;  /* 0x0000000000007941 */ /* 0x000fea0003800000 */
.L_x_14210:
        /* <DEDUP_REMOVED lines=25> */
.L_x_14247:
[----:B-----5:R-:W-:-:S05]  /*1a10*/  PRMT R19, RZ, 0x5410, R48 ;  /* 0x00005410ff137816 */ /* 0x020fca0000000030 */
[----:B------:R-:W-:Y:S01]  /*1a20*/  FADD.FTZ R8, R19, R8 ;  /* 0x0000000813087221 */ /* 0x000fe20000010000 */
[----:B------:R-:W-:Y:S05]  /*1a30*/  BRA `(.L_x_14248) ;  /* 0x0000004000007947 */ /* 0x000fea0003800000 */
.L_x_14246:
[----:B-----5:R-:W-:-:S05]  /*1a40*/  PRMT R19, RZ, 0x5410, R52 ;  /* 0x00005410ff137816 */ /* 0x020fca0000000034 */
[----:B------:R-:W-:Y:S01]  /*1a50*/  FADD.FTZ R8, R19, R8 ;  /* 0x0000000813087221 */ /* 0x000fe20000010000 */
[----:B------:R-:W-:-:S05]  /*1a60*/  @P2 PRMT R19, RZ, 0x5410, R48 ;  /* 0x00005410ff132816 */ /* 0x000fca0000000030 */
[----:B------:R-:W-:-:S05]  /*1a70*/  @P2 FADD.FTZ R8, R19, R8 ;  /* 0x0000000813082221 */ /* 0x000fca0000010000 */
.L_x_14248:
[----:B------:R-:W-:-:S04]  /*1a80*/  F2FP.BF16.PACK_AB R19, RZ, R8 ;  /* 0x00000008ff13723e */ /* 0x000fc800000010ff */
[----:B------:R-:W-:Y:S02]  /*1a90*/  PRMT R44, R19, 0x7610, R44 ;  /* 0x00007610132c7816 */ /* 0x000fe4000000002c */
.L_x_14249:
[----:B------:R-:W-:Y:S01]  /*1aa0*/  PRMT R19, RZ, 0x7610, R124 ;  /* 0x00007610ff137816 */ /* 0x000fe2000000007c */
[----:B------:R-:W-:Y:S05]  /*1ab0*/  @P3 BRA `(.L_x_14250) ;  /* 0x0000008000003947 */ /* 0x000fea0003800000 */
[----:B------:R-:W-:-:S04]  /*1ac0*/  ISETP.NE.U32.AND P4, PT, RZ, c[0x0][0x180], PT ;  /* 0x00006000ff007a0c */ /* 0x000fc80003f85070 */
[----:B------:R-:W-:-:S13]  /*1ad0*/  ISETP.NE.AND.EX P4, PT, RZ, c[0x0][0x184], PT, P4 ;  /* 0x00006100ff007a0c */ /* 0x000fda0003f85340 */
[----:B------:R-:W-:Y:S05]  /*1ae0*/  @P4 BRA `(.L_x_14251) ;  /* 0x0000002000004947 */ /* 0x000fea0003800000 */
[----:B------:R-:W-:Y:S05]  /*1af0*/  @P0 BRA `(.L_x_14252) ;  /* 0x0000008000000947 */ /* 0x000fea0003800000 */
[----:B------:R-:W-:Y:S05]  /*1b00*/  BRA `(.L_x_14253) ;  /* 0x0000009000007947 */ /* 0x000fea0003800000 */
.L_x_14251:
[----:B-----5:R-:W-:-:S05]  /*1b10*/  PRMT R20, RZ, 0x7610, R48 ;  /* 0x00007610ff147816 */ /* 0x020fca0000000030 */
[----:B------:R-:W-:Y:S01]  /*1b20*/  FADD.FTZ R19, R20, R19 ;  /* 0x0000001314137221 */ /* 0x000fe20000010000 */
[----:B------:R-:W-:Y:S05]  /*1b30*/  BRA `(.L_x_14252) ;  /* 0x0000004000007947 */ /* 0x000fea0003800000 */
.L_x_14250:
[----:B-----5:R-:W-:-:S05]  /*1b40*/  PRMT R20, RZ, 0x7610, R52 ;  /* 0x00007610ff147816 */ /* 0x020fca0000000034 */
[----:B------:R-:W-:Y:S01]  /*1b50*/  FADD.FTZ R19, R20, R19 ;  /* 0x0000001314137221 */ /* 0x000fe20000010000 */
[----:B------:R-:W-:-:S05]  /*1b60*/  @P2 PRMT R20, RZ, 0x7610, R48 ;  /* 0x00007610ff142816 */ /* 0x000fca0000000030 */
[----:B------:R-:W-:-:S05]  /*1b70*/  @P2 FADD.FTZ R19, R20, R19 ;  /* 0x0000001314132221 */ /* 0x000fca0000010000 */
.L_x_14252:
[----:B------:R-:W-:-:S04]  /*1b80*/  F2FP.BF16.PACK_AB R20, RZ, R19 ;  /* 0x00000013ff14723e */ /* 0x000fc800000010ff */
[----:B------:R-:W-:Y:S02]  /*1b90*/  PRMT R44, R44, 0x5410, R20 ;  /* 0x000054102c2c7816 */ /* 0x000fe40000000014 */
.L_x_14253:
[----:B------:R-:W-:Y:S01]  /*1ba0*/  PRMT R20, RZ, 0x5410, R125 ;  /* 0x00005410ff147816 */ /* 0x000fe2000000007d */
[----:B------:R-:W-:Y:S05]  /*1bb0*/  @P3 BRA `(.L_x_14254) ;  /* 0x0000008000003947 */ /* 0x000fea0003800000 */
[----:B------:R-:W-:-:S04]  /*1bc0*/  ISETP.NE.U32.AND P4, PT, RZ, c[0x0][0x180], PT ;  /* 0x00006000ff007a0c */ /* 0x000fc80003f85070 */
[----:B------:R-:W-:-:S13]  /*1bd0*/  ISETP.NE.AND.EX P4, PT, RZ, c[0x0][0x184], PT, P4 ;  /* 0x00006100ff007a0c */ /* 0x000fda0003f85340 */
[----:B------:R-:W-:Y:S05]  /*1be0*/  @P4 BRA `(.L_x_14255) ;  /* 0x0000002000004947 */ /* 0x000fea0003800000 */
[----:B------:R-:W-:Y:S05]  /*1bf0*/  @P0 BRA `(.L_x_14256) ;  /* 0x0000008000000947 */ /* 0x000fea0003800000 */
[----:B------:R-:W-:Y:S05]  /*1c00*/  BRA `(.L_x_14257) ;  /* 0x0000009000007947 */ /* 0x000fea0003800000 */
.L_x_14255:
[----:B-----5:R-:W-:-:S05]  /*1c10*/  PRMT R21, RZ, 0x5410, R49 ;  /* 0x00005410ff157816 */ /* 0x020fca0000000031 */
[----:B------:R-:W-:Y:S01]  /*1c20*/  FADD.FTZ R20, R21, R20 ;  /* 0x0000001415147221 */ /* 0x000fe20000010000 */
[----:B------:R-:W-:Y:S05]  /*1c30*/  BRA `(.L_x_14256) ;  /* 0x0000004000007947 */ /* 0x000fea0003800000 */
.L_x_14254:
[----:B-----5:R-:W-:-:S05]  /*1c40*/  PRMT R21, RZ, 0x5410, R53 ;  /* 0x00005410ff157816 */ /* 0x020fca0000000035 */
[----:B------:R-:W-:Y:S01]  /*1c50*/  FADD.FTZ R20, R21, R20 ;  /* 0x0000001415147221 */ /* 0x000fe20000010000 */
[----:B------:R-:W-:-:S05]  /*1c60*/  @P2 PRMT R21, RZ, 0x5410, R49 ;  /* 0x00005410ff152816 */ /* 0x000fca0000000031 */
[----:B------:R-:W-:-:S05]  /*1c70*/  @P2 FADD.FTZ R20, R21, R20 ;  /* 0x0000001415142221 */ /* 0x000fca0000010000 */
.L_x_14256:
[----:B------:R-:W-:-:S04]  /*1c80*/  F2FP.BF16.PACK_AB R21, RZ, R20 ;  /* 0x00000014ff15723e */ /* 0x000fc800000010ff */
[----:B------:R-:W-:Y:S02]  /*1c90*/  PRMT R45, R21, 0x7610, R45 ;  /* 0x00007610152d7816 */ /* 0x000fe4000000002d */
.L_x_14257:
[----:B------:R-:W-:Y:S01]  /*1ca0*/  PRMT R21, RZ, 0x7610, R125 ;  /* 0x00007610ff157816 */ /* 0x000fe2000000007d */
[----:B------:R-:W-:Y:S05]  /*1cb0*/  @P3 BRA `(.L_x_14258) ;  /* 0x0000008000003947 */ /* 0x000fea0003800000 */
[----:B------:R-:W-:-:S04]  /*1cc0*/  ISETP.NE.U32.AND P4, PT, RZ, c[0x0][0x180], PT ;  /* 0x00006000ff007a0c */ /* 0x000fc80003f85070 */
[----:B------:R-:W-:-:S13]  /*1cd0*/  ISETP.NE.AND.EX P4, PT, RZ, c[0x0][0x184], PT, P4 ;  /* 0x00006100ff007a0c */ /* 0x000fda0003f85340 */
[----:B------:R-:W-:Y:S05]  /*1ce0*/  @P4 BRA `(.L_x_14259) ;  /* 0x0000002000004947 */ /* 0x000fea0003800000 */
[----:B------:R-:W-:Y:S05]  /*1cf0*/  @P0 BRA `(.L_x_14260) ;  /* 0x0000008000000947 */ /* 0x000fea0003800000 */
[----:B------:R-:W-:Y:S05]  /*1d00*/  BRA `(.L_x_14261) ;  /* 0x0000009000007947 */ /* 0x000fea0003800000 */
.L_x_14259:
[----:B-----5:R-:W-:-:S05]  /*1d10*/  PRMT R22, RZ, 0x7610, R49 ;  /* 0x00007610ff167816 */ /* 0x020fca0000000031 */
[----:B------:R-:W-:Y:S01]  /*1d20*/  FADD.FTZ R21, R22, R21 ;  /* 0x0000001516157221 */ /* 0x000fe20000010000 */
[----:B------:R-:W-:Y:S05]  /*1d30*/  BRA `(.L_x_14260) ;  /* 0x0000004000007947 */ /* 0x000fea0003800000 */
.L_x_14258:
[----:B-----5:R-:W-:-:S05]  /*1d40*/  PRMT R22, RZ, 0x7610, R53 ;  /* 0x00007610ff167816 */ /* 0x020fca0000000035 */
[----:B------:R-:W-:Y:S01]  /*1d50*/  FADD.FTZ R21, R22, R21 ;  /* 0x0000001516157221 */ /* 0x000fe20000010000 */
[----:B------:R-:W-:-:S05]  /*1d60*/  @P2 PRMT R22, RZ, 0x7610, R49 ;  /* 0x00007610ff162816 */ /* 0x000fca0000000031 */
[----:B------:R-:W-:-:S05]  /*1d70*/  @P2 FADD.FTZ R21, R22, R21 ;  /* 0x0000001516152221 */ /* 0x000fca0000010000 */
.L_x_14260:
[----:B------:R-:W-:-:S04]  /*1d80*/  F2FP.BF16.PACK_AB R22, RZ, R21 ;  /* 0x00000015ff16723e */ /* 0x000fc800000010ff */
[----:B------:R-:W-:Y:S02]  /*1d90*/  PRMT R45, R45, 0x5410, R22 ;  /* 0x000054102d2d7816 */ /* 0x000fe40000000016 */
.L_x_14261:
[----:B------:R-:W-:Y:S01]  /*1da0*/  PRMT R22, RZ, 0x5410, R126 ;  /* 0x00005410ff167816 */ /* 0x000fe2000000007e */
[----:B------:R-:W-:Y:S05]  /*1db0*/  @P3 BRA `(.L_x_14262) ;  /* 0x0000008000003947 */ /* 0x000fea0003800000 */
[----:B------:R-:W-:-:S04]  /*1dc0*/  ISETP.NE.U32.AND P4, PT, RZ, c[0x0][0x180], PT ;  /* 0x00006000ff007a0c */ /* 0x000fc80003f85070 */
[----:B------:R-:W-:-:S13]  /*1dd0*/  ISETP.NE.AND.EX P4, PT, RZ, c[0x0][0x184], PT, P4 ;  /* 0x00006100ff007a0c */ /* 0x000fda0003f85340 */
[----:B------:R-:W-:Y:S05]  /*1de0*/  @P4 BRA `(.L_x_14263) ;  /* 0x0000002000004947 */ /* 0x000fea0003800000 */
[----:B------:R-:W-:Y:S05]  /*1df0*/  @P0 BRA `(.L_x_14264) ;  /* 0x0000008000000947 */ /* 0x000fea0003800000 */
[----:B------:R-:W-:Y:S05]  /*1e00*/  BRA `(.L_x_14265) ;  /* 0x0000009000007947 */ /* 0x000fea0003800000 */
.L_x_14263:
[----:B-----5:R-:W-:-:S05]  /*1e10*/  PRMT R124, RZ, 0x5410, R50 ;  /* 0x00005410ff7c7816 */ /* 0x020fca0000000032 */
[----:B------:R-:W-:Y:S01]  /*1e20*/  FADD.FTZ R22, R124, R22 ;  /* 0x000000167c167221 */ /* 0x000fe20000010000 */
[----:B------:R-:W-:Y:S05]  /*1e30*/  BRA `(.L_x_14264) ;  /* 0x0000004000007947 */ /* 0x000fea0003800000 */
.L_x_14262:
[----:B-----5:R-:W-:-:S05]  /*1e40*/  PRMT R124, RZ, 0x5410, R54 ;  /* 0x00005410ff7c7816 */ /* 0x020fca0000000036 */
[----:B------:R-:W-:Y:S01]  /*1e50*/  FADD.FTZ R22, R124, R22 ;  /* 0x000000167c167221 */ /* 0x000fe20000010000 */
[----:B------:R-:W-:-:S05]  /*1e60*/  @P2 PRMT R124, RZ, 0x5410, R50 ;  /* 0x00005410ff7c2816 */ /* 0x000fca0000000032 */
[----:B------:R-:W-:-:S05]  /*1e70*/  @P2 FADD.FTZ R22, R124, R22 ;  /* 0x000000167c162221 */ /* 0x000fca0000010000 */
.L_x_14264:
[----:B------:R-:W-:-:S04]  /*1e80*/  F2FP.BF16.PACK_AB R124, RZ, R22 ;  /* 0x00000016ff7c723e */ /* 0x000fc800000010ff */
[----:B------:R-:W-:Y:S02]  /*1e90*/  PRMT R46, R124, 0x7610, R46 ;  /* 0x000076107c2e7816 */ /* 0x000fe4000000002e */
.L_x_14265:
[----:B------:R-:W-:Y:S01]  /*1ea0*/  PRMT R156, RZ, 0x7610, R126 ;  /* 0x00007610ff9c7816 */ /* 0x000fe2000000007e */
[----:B------:R-:W-:Y:S05]  /*1eb0*/  @P3 BRA `(.L_x_14266) ;  /* 0x0000008000003947 */ /* 0x000fea0003800000 */
[----:B------:R-:W-:-:S04]  /*1ec0*/  ISETP.NE.U32.AND P4, PT, RZ, c[0x0][0x180], PT ;  /* 0x00006000ff007a0c */ /* 0x000fc80003f85070 */
[----:B------:R-:W-:-:S13]  /*1ed0*/  ISETP.NE.AND.EX P4, PT, RZ, c[0x0][0x184], PT, P4 ;  /* 0x00006100ff007a0c */ /* 0x000fda0003f85340 */
[----:B------:R-:W-:Y:S05]  /*1ee0*/  @P4 BRA `(.L_x_14267) ;  /* 0x0000002000004947 */ /* 0x000fea0003800000 */
[----:B------:R-:W-:Y:S05]  /*1ef0*/  @P0 BRA `(.L_x_14268) ;  /* 0x0000008000000947 */ /* 0x000fea0003800000 */
[----:B------:R-:W-:Y:S05]  /*1f00*/  BRA `(.L_x_14269) ;  /* 0x0000009000007947 */ /* 0x000fea0003800000 */
.L_x_14267:
[----:B-----5:R-:W-:-:S05]  /*1f10*/  PRMT R124, RZ, 0x7610, R50 ;  /* 0x00007610ff7c7816 */ /* 0x020fca0000000032 */
[----:B------:R-:W-:Y:S01]  /*1f20*/  FADD.FTZ R156, R124, R156 ;  /* 0x0000009c7c9c7221 */ /* 0x000fe20000010000 */
[----:B------:R-:W-:Y:S05]  /*1f30*/  BRA `(.L_x_14268) ;  /* 0x0000004000007947 */ /* 0x000fea0003800000 */
.L_x_14266:
[----:B-----5:R-:W-:-:S05]  /*1f40*/  PRMT R124, RZ, 0x7610, R54 ;  /* 0x00007610ff7c7816 */ /* 0x020fca0000000036 */
[----:B------:R-:W-:Y:S01]  /*1f50*/  FADD.FTZ R156, R124, R156 ;  /* 0x0000009c7c9c7221 */ /* 0x000fe20000010000 */
[----:B------:R-:W-:-:S05]  /*1f60*/  @P2 PRMT R124, RZ, 0x7610, R50 ;  /* 0x00007610ff7c2816 */ /* 0x000fca0000000032 */
[----:B------:R-:W-:-:S05]  /*1f70*/  @P2 FADD.FTZ R156, R124, R156 ;  /* 0x0000009c7c9c2221 */ /* 0x000fca0000010000 */
.L_x_14268:
[----:B------:R-:W-:-:S04]  /*1f80*/  F2FP.BF16.PACK_AB R124, RZ, R156 ;  /* 0x0000009cff7c723e */ /* 0x000fc800000010ff */
[----:B------:R-:W-:Y:S02]  /*1f90*/  PRMT R46, R46, 0x5410, R124 ;  /* 0x000054102e2e7816 */ /* 0x000fe4000000007c */
.L_x_14269:
[----:B------:R-:W-:Y:S01]  /*1fa0*/  PRMT R155, RZ, 0x5410, R127 ;  /* 0x00005410ff9b7816 */ /* 0x000fe2000000007f */
[----:B------:R-:W-:Y:S05]  /*1fb0*/  @P3 BRA `(.L_x_14270) ;  /* 0x0000008000003947 */ /* 0x000fea0003800000 */
[----:B------:R-:W-:-:S04]  /*1fc0*/  ISETP.NE.U32.AND P4, PT, RZ, c[0x0][0x180], PT ;  /* 0x00006000ff007a0c */ /* 0x000fc80003f85070 */
[----:B------:R-:W-:-:S13]  /*1fd0*/  ISETP.NE.AND.EX P4, PT, RZ, c[0x0][0x184], PT, P4 ;  /* 0x00006100ff007a0c */ /* 0x000fda0003f85340 */
[----:B------:R-:W-:Y:S05]  /*1fe0*/  @P4 BRA `(.L_x_14271) ;  /* 0x0000002000004947 */ /* 0x000fea0003800000 */
[----:B------:R-:W-:Y:S05]  /*1ff0*/  @P0 BRA `(.L_x_14272) ;  /* 0x0000008000000947 */ /* 0x000fea0003800000 */
[----:B------:R-:W-:Y:S05]  /*2000*/  BRA `(.L_x_14273) ;  /* 0x0000009000007947 */ /* 0x000fea0003800000 */
.L_x_14271:
[----:B-----5:R-:W-:-:S05]  /*2010*/  PRMT R124, RZ, 0x5410, R51 ;  /* 0x00005410ff7c7816 */ /* 0x020fca0000000033 */
[----:B------:R-:W-:Y:S01]  /*2020*/  FADD.FTZ R155, R124, R155 ;  /* 0x0000009b7c9b7221 */ /* 0x000fe20000010000 */
[----:B------:R-:W-:Y:S05]  /*2030*/  BRA `(.L_x_14272) ;  /* 0x0000004000007947 */ /* 0x000fea0003800000 */
.L_x_14270:
[----:B-----5:R-:W-:-:S05]  /*2040*/  PRMT R124, RZ, 0x5410, R55 ;  /* 0x00005410ff7c7816 */ /* 0x020fca0000000037 */
[----:B------:R-:W-:Y:S01]  /*2050*/  FADD.FTZ R155, R124, R155 ;  /* 0x0000009b7c9b7221 */ /* 0x000fe20000010000 */
[----:B------:R-:W-:-:S05]  /*2060*/  @P2 PRMT R124, RZ, 0x5410, R51 ;  /* 0x00005410ff7c2816 */ /* 0x000fca0000000033 */
[----:B------:R-:W-:-:S05]  /*2070*/  @P2 FADD.FTZ R155, R124, R155 ;  /* 0x0000009b7c9b2221 */ /* 0x000fca0000010000 */
.L_x_14272:
[----:B------:R-:W-:-:S04]  /*2080*/  F2FP.BF16.PACK_AB R124, RZ, R155 ;  /* 0x0000009bff7c723e */ /* 0x000fc800000010ff */
[----:B------:R-:W-:Y:S02]  /*2090*/  PRMT R47, R124, 0x7610, R47 ;  /* 0x000076107c2f7816 */ /* 0x000fe4000000002f */
.L_x_14273:
[----:B------:R-:W-:Y:S01]  /*20a0*/  PRMT R160, RZ, 0x7610, R127 ;  /* 0x00007610ffa07816 */ /* 0x000fe2000000007f */
[----:B------:R-:W-:Y:S05]  /*20b0*/  @P3 BRA `(.L_x_14274) ;  /* 0x0000008000003947 */ /* 0x000fea0003800000 */
[----:B------:R-:W-:-:S04]  /*20c0*/  ISETP.NE.U32.AND P2, PT, RZ, c[0x0][0x180], PT ;  /* 0x00006000ff007a0c */ /* 0x000fc80003f45070 */
[----:B------:R-:W-:-:S13]  /*20d0*/  ISETP.NE.AND.EX P2, PT, RZ, c[0x0][0x184], PT, P2 ;  /* 0x00006100ff007a0c */ /* 0x000fda0003f45320 */
[----:B------:R-:W-:Y:S05]  /*20e0*/  @P2 BRA `(.L_x_14275) ;  /* 0x0000002000002947 */ /* 0x000fea0003800000 */
[----:B------:R-:W-:Y:S05]  /*20f0*/  @P0 BRA `(.L_x_14276) ;  /* 0x0000008000000947 */ /* 0x000fea0003800000 */
[----:B------:R-:W-:Y:S05]  /*2100*/  BRA `(.L_x_14277) ;  /* 0x0000009000007947 */ /* 0x000fea0003800000 */
.L_x_14275:
[----:B-----5:R-:W-:-:S05]  /*2110*/  PRMT R124, RZ, 0x7610, R51 ;  /* 0x00007610ff7c7816 */ /* 0x020fca0000000033 */
[----:B------:R-:W-:Y:S01]  /*2120*/  FADD.FTZ R160, R124, R160 ;  /* 0x000000a07ca07221 */ /* 0x000fe20000010000 */
[----:B------:R-:W-:Y:S05]  /*2130*/  BRA `(.L_x_14276) ;  /* 0x0000004000007947 */ /* 0x000fea0003800000 */
.L_x_14274:
[----:B-----5:R-:W-:-:S05]  /*2140*/  PRMT R124, RZ, 0x7610, R55 ;  /* 0x00007610ff7c7816 */ /* 0x020fca0000000037 */
[----:B------:R-:W-:Y:S01]  /*2150*/  FADD.FTZ R160, R124, R160 ;  /* 0x000000a07ca07221 */ /* 0x000fe20000010000 */
[----:B------:R-:W-:-:S05]  /*2160*/  @P2 PRMT R124, RZ, 0x7610, R51 ;  /* 0x00007610ff7c2816 */ /* 0x000fca0000000033 */
[----:B------:R-:W-:-:S05]  /*2170*/  @P2 FADD.FTZ R160, R124, R160 ;  /* 0x000000a07ca02221 */ /* 0x000fca0000010000 */
.L_x_14276:
[----:B------:R-:W-:-:S04]  /*2180*/  F2FP.BF16.PACK_AB R124, RZ, R160 ;  /* 0x000000a0ff7c723e */ /* 0x000fc800000010ff */
[----:B------:R-:W-:Y:S02]  /*2190*/  PRMT R47, R47, 0x5410, R124 ;  /* 0x000054102f2f7816 */ /* 0x000fe4000000007c */
.L_x_14277:
[----:B------:R-:W-:-:S04]  /*21a0*/  @P0 LEA R124, P2, R168, c[0x0][0x188], 0x4 ;  /* 0x00006200a87c0a11 */ /* 0x000fc800078420ff */
[C---:B------:R-:W-:Y:S02]  /*21b0*/  @P0 LEA.HI.X R125, R168.reuse, c[0x0][0x18c], RZ, 0x4, P2 ;  /* 0x00006300a87d0a11 */ /* 0x040fe400010f24ff */
[----:B------:R-:W-:-:S03]  /*21c0*/  IADD3 R168, R168, 0x20, RZ ;  /* 0x00000020a8a87810 */ /* 0x000fc60007ffe0ff */
[----:B------:R0:W-:Y:S04]  /*21d0*/  @P0 STG.E.128 [R124.64], R44 ;  /* 0x0000002c7c000986 */ /* 0x0001e8000c101d04 */
.L_x_14245:
[----:B------:R-:W-:Y:S05]  /*21e0*/  BSYNC B0 ;  /* 0x0000000000007941 */ /* 0x000fea0003800000 */
.L_x_14244:
        /* <DEDUP_REMOVED lines=10> */
[----:B------:R-:W-:-:S12]  /*2290*/  IMAD.MOV.U32 R7, RZ, RZ, 0x10 ;  /* 0x00000010ff077424 */ /* 0x000fd800078e00ff */
[----:B-1----:R-:W-:-:S04]  /*22a0*/  @P2 LEA R24, P3, R168, c[0x0][0x180], 0x4 ;  /* 0x00006000a8182a11 */ /* 0x002fc800078620ff */
[----:B------:R-:W-:-:S05]  /*22b0*/  @P2 LEA.HI.X R25, R168, c[0x0][0x184], RZ, 0x4, P3 ;  /* 0x00006100a8192a11 */ /* 0x000fca00018f24ff */
[----:B------:R1:W5:Y:S02]  /*22c0*/  @P2 LDG.E.128 R48, [R24.64] ;  /* 0x0000000418302981 */ /* 0x000364000c1e1d00 */
[----:B-1----:R-:W-:-:S05]  /*22d0*/  IMAD.WIDE.U32 R24, R168, R7, c[0x0][0x170] ;  /* 0x00005c00a8187625 */ /* 0x002fca00078e0007 */
[----:B0-----:R-:W2:Y:S01]  /*22e0*/  LDG.E.128 R124, [R24.64] ;  /* 0x00000004187c7981 */ /* 0x001ea2000c1e1d00 */
        /* <DEDUP_REMOVED lines=9> */
.L_x_14281:
[----:B-----5:R-:W-:-:S05]  /*2380*/  PRMT R23, RZ, 0x5410, R48 ;  /* 0x00005410ff177816 */ /* 0x020fca0000000030 */
[----:B------:R-:W-:Y:S01]  /*2390*/  FADD.FTZ R7, R23, R7 ;  /* 0x0000000717077221 */ /* 0x000fe20000010000 */
[----:B------:R-:W-:Y:S05]  /*23a0*/  BRA `(.L_x_14282) ;  /* 0x0000004000007947 */ /* 0x000fea0003800000 */
.L_x_14280:
[----:B-----5:R-:W-:-:S05]  /*23b0*/  PRMT R23, RZ, 0x5410, R52 ;  /* 0x00005410ff177816 */ /* 0x020fca0000000034 */
[----:B------:R-:W-:Y:S01]  /*23c0*/  FADD.FTZ R7, R23, R7 ;  /* 0x0000000717077221 */ /* 0x000fe20000010000 */
[----:B------:R-:W-:-:S05]  /*23d0*/  @P2 PRMT R23, RZ, 0x5410, R48 ;  /* 0x00005410ff172816 */ /* 0x000fca0000000030 */
[----:B------:R-:W-:-:S05]  /*23e0*/  @P2 FADD.FTZ R7, R23, R7 ;  /* 0x0000000717072221 */ /* 0x000fca0000010000 */
.L_x_14282:
[----:B------:R-:W-:-:S04]  /*23f0*/  F2FP.BF16.PACK_AB R23, RZ, R7 ;  /* 0x00000007ff17723e */ /* 0x000fc800000010ff */
[----:B------:R-:W-:Y:S02]  /*2400*/  PRMT R44, R23, 0x7610, R44 ;  /* 0x00007610172c7816 */ /* 0x000fe4000000002c */
.L_x_14283:
[----:B------:R-:W-:Y:S01]  /*2410*/  PRMT R23, RZ, 0x7610, R124 ;  /* 0x00007610ff177816 */ /* 0x000fe2000000007c */
[----:B------:R-:W-:Y:S05]  /*2420*/  @P3 BRA `(.L_x_14284) ;  /* 0x0000008000003947 */ /* 0x000fea0003800000 */
[----:B------:R-:W-:-:S04]  /*2430*/  ISETP.NE.U32.AND P4, PT, RZ, c[0x0][0x180], PT ;  /* 0x00006000ff007a0c */ /* 0x000fc80003f85070 */
[----:B------:R-:W-:-:S13]  /*2440*/  ISETP.NE.AND.EX P4, PT, RZ, c[0x0][0x184], PT, P4 ;  /* 0x00006100ff007a0c */ /* 0x000fda0003f85340 */
[----:B------:R-:W-:Y:S05]  /*2450*/  @P4 BRA `(.L_x_14285) ;  /* 0x0000002000004947 */ /* 0x000fea0003800000 */
[----:B------:R-:W-:Y:S05]  /*2460*/  @P0 BRA `(.L_x_14286) ;  /* 0x0000008000000947 */ /* 0x000fea0003800000 */
[----:B------:R-:W-:Y:S05]  /*2470*/  BRA `(.L_x_14287) ;  /* 0x0000009000007947 */ /* 0x000fea0003800000 */
.L_x_14285:
[----:B-----5:R-:W-:-:S05]  /*2480*/  PRMT R24, RZ, 0x7610, R48 ;  /* 0x00007610ff187816 */ /* 0x020fca0000000030 */
[----:B------:R-:W-:Y:S01]  /*2490*/  FADD.FTZ R23, R24, R23 ;  /* 0x0000001718177221 */ /* 0x000fe20000010000 */
[----:B------:R-:W-:Y:S05]  /*24a0*/  BRA `(.L_x_14286) ;  /* 0x0000004000007947 */ /* 0x000fea0003800000 */
.L_x_14284:
[----:B-----5:R-:W-:-:S05]  /*24b0*/  PRMT R24, RZ, 0x7610, R52 ;  /* 0x00007610ff187816 */ /* 0x020fca0000000034 */
[----:B------:R-:W-:Y:S01]  /*24c0*/  FADD.FTZ R23, R24, R23 ;  /* 0x0000001718177221 */ /* 0x000fe20000010000 */
[----:B------:R-:W-:-:S05]  /*24d0*/  @P2 PRMT R24, RZ, 0x7610, R48 ;  /* 0x00007610ff182816 */ /* 0x000fca0000000030 */
[----:B------:R-:W-:-:S05]  /*24e0*/  @P2 FADD.FTZ R23, R24, R23 ;  /* 0x0000001718172221 */ /* 0x000fca0000010000 */
.L_x_14286:
[----:B------:R-:W-:-:S04]  /*24f0*/  F2FP.BF16.PACK_AB R24, RZ, R23 ;  /* 0x00000017ff18723e */ /* 0x000fc800000010ff */
[----:B------:R-:W-:Y:S02]  /*2500*/  PRMT R44, R44, 0x5410, R24 ;  /* 0x000054102c2c7816 */ /* 0x000fe40000000018 */
.L_x_14287:
[----:B------:R-:W-:Y:S01]  /*2510*/  PRMT R24, RZ, 0x5410, R125 ;  /* 0x00005410ff187816 */ /* 0x000fe2000000007d */
[----:B------:R-:W-:Y:S05]  /*2520*/  @P3 BRA `(.L_x_14288) ;  /* 0x0000008000003947 */ /* 0x000fea0003800000 */
[----:B------:R-:W-:-:S04]  /*2530*/  ISETP.NE.U32.AND P4, PT, RZ, c[0x0][0x180], PT ;  /* 0x00006000ff007a0c */ /* 0x000fc80003f85070 */
[----:B------:R-:W-:-:S13]  /*2540*/  ISETP.NE.AND.EX P4, PT, RZ, c[0x0][0x184], PT, P4 ;  /* 0x00006100ff007a0c */ /* 0x000fda0003f85340 */
[----:B------:R-:W-:Y:S05]  /*2550*/  @P4 BRA `(.L_x_14289) ;  /* 0x0000002000004947 */ /* 0x000fea0003800000 */
[----:B------:R-:W-:Y:S05]  /*2560*/  @P0 BRA `(.L_x_14290) ;  /* 0x0000008000000947 */ /* 0x000fea0003800000 */
[----:B------:R-:W-:Y:S05]  /*2570*/  BRA `(.L_x_14291) ;  /* 0x0000009000007947 */ /* 0x000fea0003800000 */
.L_x_14289:
[----:B-----5:R-:W-:-:S05]  /*2580*/  PRMT R25, RZ, 0x5410, R49 ;  /* 0x00005410ff197816 */ /* 0x020fca0000000031 */
[----:B------:R-:W-:Y:S01]  /*2590*/  FADD.FTZ R24, R25, R24 ;  /* 0x0000001819187221 */ /* 0x000fe20000010000 */
[----:B------:R-:W-:Y:S05]  /*25a0*/  BRA `(.L_x_14290) ;  /* 0x0000004000007947 */ /* 0x000fea0003800000 */
.L_x_14288:
[----:B-----5:R-:W-:-:S05]  /*25b0*/  PRMT R25, RZ, 0x5410, R53 ;  /* 0x00005410ff197816 */ /* 0x020fca0000000035 */
[----:B------:R-:W-:Y:S01]  /*25c0*/  FADD.FTZ R24, R25, R24 ;  /* 0x0000001819187221 */ /* 0x000fe20000010000 */
[----:B------:R-:W-:-:S05]  /*25d0*/  @P2 PRMT R25, RZ, 0x5410, R49 ;  /* 0x00005410ff192816 */ /* 0x000fca0000000031 */
[----:B------:R-:W-:-:S05]  /*25e0*/  @P2 FADD.FTZ R24, R25, R24 ;  /* 0x0000001819182221 */ /* 0x000fca0000010000 */
.L_x_14290:
[----:B------:R-:W-:-:S04]  /*25f0*/  F2FP.BF16.PACK_AB R25, RZ, R24 ;  /* 0x00000018ff19723e */ /* 0x000fc800000010ff */
[----:B------:R-:W-:Y:S02]  /*2600*/  PRMT R45, R25, 0x7610, R45 ;  /* 0x00007610192d7816 */ /* 0x000fe4000000002d */
.L_x_14291:
[----:B------:R-:W-:Y:S01]  /*2610*/  PRMT R25, RZ, 0x7610, R125 ;  /* 0x00007610ff197816 */ /* 0x000fe2000000007d */
[----:B------:R-:W-:Y:S05]  /*2620*/  @P3 BRA `(.L_x_14292) ;  /* 0x0000008000003947 */ /* 0x000fea0003800000 */
[----:B------:R-:W-:-:S04]  /*2630*/  ISETP.NE.U32.AND P4, PT, RZ, c[0x0][0x180], PT ;  /* 0x00006000ff007a0c */ /* 0x000fc80003f85070 */
[----:B------:R-:W-:-:S13]  /*2640*/  ISETP.NE.AND.EX P4, PT, RZ, c[0x0][0x184], PT, P4 ;  /* 0x00006100ff007a0c */ /* 0x000fda0003f85340 */
[----:B------:R-:W-:Y:S05]  /*2650*/  @P4 BRA `(.L_x_14293) ;  /* 0x0000002000004947 */ /* 0x000fea0003800000 */
[----:B------:R-:W-:Y:S05]  /*2660*/  @P0 BRA `(.L_x_14294) ;  /* 0x0000008000000947 */ /* 0x000fea0003800000 */
[----:B------:R-:W-:Y:S05]  /*2670*/  BRA `(.L_x_14295) ;  /* 0x0000009000007947 */ /* 0x000fea0003800000 */
.L_x_14293:
[----:B-----5:R-:W-:-:S05]  /*2680*/  PRMT R26, RZ, 0x7610, R49 ;  /* 0x00007610ff1a7816 */ /* 0x020fca0000000031 */
[----:B------:R-:W-:Y:S01]  /*2690*/  FADD.FTZ R25, R26, R25 ;  /* 0x000000191a197221 */ /* 0x000fe20000010000 */
[----:B------:R-:W-:Y:S05]  /*26a0*/  BRA `(.L_x_14294) ;  /* 0x0000004000007947 */ /* 0x000fea0003800000 */
.L_x_14292:
[----:B-----5:R-:W-:-:S05]  /*26b0*/  PRMT R26, RZ, 0x7610, R53 ;  /* 0x00007610ff1a7816 */ /* 0x020fca0000000035 */
[----:B------:R-:W-:Y:S01]  /*26c0*/  FADD.FTZ R25, R26, R25 ;  /* 0x000000191a197221 */ /* 0x000fe20000010000 */
[----:B------:R-:W-:-:S05]  /*26d0*/  @P2 PRMT R26, RZ, 0x7610, R49 ;  /* 0x00007610ff1a2816 */ /* 0x000fca0000000031 */
[----:B------:R-:W-:-:S05]  /*26e0*/  @P2 FADD.FTZ R25, R26, R25 ;  /* 0x000000191a192221 */ /* 0x000fca0000010000 */
.L_x_14294:
[----:B------:R-:W-:-:S04]  /*26f0*/  F2FP.BF16.PACK_AB R26, RZ, R25 ;  /* 0x00000019ff1a723e */ /* 0x000fc800000010ff */
[----:B------:R-:W-:Y:S02]  /*2700*/  PRMT R45, R45, 0x5410, R26 ;  /* 0x000054102d2d7816 */ /* 0x000fe4000000001a */
.L_x_14295:
[----:B------:R-:W-:Y:S01]  /*2710*/  PRMT R26, RZ, 0x5410, R126 ;  /* 0x00005410ff1a7816 */ /* 0x000fe2000000007e */
[----:B------:R-:W-:Y:S05]  /*2720*/  @P3 BRA `(.L_x_14296) ;  /* 0x0000008000003947 */ /* 0x000fea0003800000 */
[----:B------:R-:W-:-:S04]  /*2730*/  ISETP.NE.U32.AND P4, PT, RZ, c[0x0][0x180], PT ;  /* 0x00006000ff007a0c */ /* 0x000fc80003f85070 */
[----:B------:R-:W-:-:S13]  /*2740*/  ISETP.NE.AND.EX P4, PT, RZ, c[0x0][0x184], PT, P4 ;  /* 0x00006100ff007a0c */ /* 0x000fda0003f85340 */
[----:B------:R-:W-:Y:S05]  /*2750*/  @P4 BRA `(.L_x_14297) ;  /* 0x0000002000004947 */ /* 0x000fea0003800000 */
[----:B------:R-:W-:Y:S05]  /*2760*/  @P0 BRA `(.L_x_14298) ;  /* 0x0000008000000947 */ /* 0x000fea0003800000 */
[----:B------:R-:W-:Y:S05]  /*2770*/  BRA `(.L_x_14299) ;  /* 0x0000009000007947 */ /* 0x000fea0003800000 */
.L_x_14297:
[----:B-----5:R-:W-:-:S05]  /*2780*/  PRMT R124, RZ, 0x5410, R50 ;  /* 0x00005410ff7c7816 */ /* 0x020fca0000000032 */
[----:B------:R-:W-:Y:S01]  /*2790*/  FADD.FTZ R26, R124, R26 ;  /* 0x0000001a7c1a7221 */ /* 0x000fe20000010000 */
[----:B------:R-:W-:Y:S05]  /*27a0*/  BRA `(.L_x_14298) ;  /* 0x0000004000007947 */ /* 0x000fea0003800000 */
.L_x_14296:
[----:B-----5:R-:W-:-:S05]  /*27b0*/  PRMT R124, RZ, 0x5410, R54 ;  /* 0x00005410ff7c7816 */ /* 0x020fca0000000036 */
[----:B------:R-:W-:Y:S01]  /*27c0*/  FADD.FTZ R26, R124, R26 ;  /* 0x0000001a7c1a7221 */ /* 0x000fe20000010000 */
[----:B------:R-:W-:-:S05]  /*27d0*/  @P2 PRMT R124, RZ, 0x5410, R50 ;  /* 0x00005410ff7c2816 */ /* 0x000fca0000000032 */
[----:B------:R-:W-:-:S05]  /*27e0*/  @P2 FADD.FTZ R26, R124, R26 ;  /* 0x0000001a7c1a2221 */ /* 0x000fca0000010000 */
.L_x_14298:
[----:B------:R-:W-:-:S04]  /*27f0*/  F2FP.BF16.PACK_AB R124, RZ, R26 ;  /* 0x0000001aff7c723e */ /* 0x000fc800000010ff */
[----:B------:R-:W-:Y:S02]  /*2800*/  PRMT R46, R124, 0x7610, R46 ;  /* 0x000076107c2e7816 */ /* 0x000fe4000000002e */
.L_x_14299:
[----:B------:R-:W-:Y:S01]  /*2810*/  PRMT R154, RZ, 0x7610, R126 ;  /* 0x00007610ff9a7816 */ /* 0x000fe2000000007e */
[----:B------:R-:W-:Y:S05]  /*2820*/  @P3 BRA `(.L_x_14300) ;  /* 0x0000008000003947 */ /* 0x000fea0003800000 */
[----:B------:R-:W-:-:S04]  /*2830*/  ISETP.NE.U32.AND P4, PT, RZ, c[0x0][0x180], PT ;  /* 0x00006000ff007a0c */ /* 0x000fc80003f85070 */
[----:B------:R-:W-:-:S13]  /*2840*/  ISETP.NE.AND.EX P4, PT, RZ, c[0x0][0x184], PT, P4 ;  /* 0x00006100ff007a0c */ /* 0x000fda0003f85340 */
[----:B------:R-:W-:Y:S05]  /*2850*/  @P4 BRA `(.L_x_14301) ;  /* 0x0000002000004947 */ /* 0x000fea0003800000 */
[----:B------:R-:W-:Y:S05]  /*2860*/  @P0 BRA `(.L_x_14302) ;  /* 0x0000008000000947 */ /* 0x000fea0003800000 */
[----:B------:R-:W-:Y:S05]  /*2870*/  BRA `(.L_x_14303) ;  /* 0x0000009000007947 */ /* 0x000fea0003800000 */
.L_x_14301:
[----:B-----5:R-:W-:-:S05]  /*2880*/  PRMT R124, RZ, 0x7610, R50 ;  /* 0x00007610ff7c7816 */ /* 0x020fca0000000032 */
[----:B------:R-:W-:Y:S01]  /*2890*/  FADD.FTZ R154, R124, R154 ;  /* 0x0000009a7c9a7221 */ /* 0x000fe20000010000 */
[----:B------:R-:W-:Y:S05]  /*28a0*/  BRA `(.L_x_14302) ;  /* 0x0000004000007947 */ /* 0x000fea0003800000 */
.L_x_14300:
[----:B-----5:R-:W-:-:S05]  /*28b0*/  PRMT R124, RZ, 0x7610, R54 ;  /* 0x00007610ff7c7816 */ /* 0x020fca0000000036 */
[----:B------:R-:W-:Y:S01]  /*28c0*/  FADD.FTZ R154, R124, R154 ;  /* 0x0000009a7c9a7221 */ /* 0x000fe20000010000 */
[----:B------:R-:W-:-:S05]  /*28d0*/  @P2 PRMT R124, RZ, 0x7610, R50 ;  /* 0x00007610ff7c2816 */ /* 0x000fca0000000032 */
[----:B------:R-:W-:-:S05]  /*28e0*/  @P2 FADD.FTZ R154, R124, R154 ;  /* 0x0000009a7c9a2221 */ /* 0x000fca0000010000 */
.L_x_14302:
[----:B------:R-:W-:-:S04]  /*28f0*/  F2FP.BF16.PACK_AB R124, RZ, R154 ;  /* 0x0000009aff7c723e */ /* 0x000fc800000010ff */
[----:B------:R-:W-:Y:S02]  /*2900*/  PRMT R46, R46, 0x5410, R124 ;  /* 0x000054102e2e7816 */ /* 0x000fe4000000007c */
.L_x_14303:
[----:B------:R-:W-:Y:S01]  /*2910*/  PRMT R153, RZ, 0x5410, R127 ;  /* 0x00005410ff997816 */ /* 0x000fe2000000007f */
[----:B------:R-:W-:Y:S05]  /*2920*/  @P3 BRA `(.L_x_14304) ;  /* 0x0000008000003947 */ /* 0x000fea0003800000 */
[----:B------:R-:W-:-:S04]  /*2930*/  ISETP.NE.U32.AND P4, PT, RZ, c[0x0][0x180], PT ;  /* 0x00006000ff007a0c */ /* 0x000fc80003f85070 */
[----:B------:R-:W-:-:S13]  /*2940*/  ISETP.NE.AND.EX P4, PT, RZ, c[0x0][0x184], PT, P4 ;  /* 0x00006100ff007a0c */ /* 0x000fda0003f85340 */
[----:B------:R-:W-:Y:S05]  /*2950*/  @P4 BRA `(.L_x_14305) ;  /* 0x0000002000004947 */ /* 0x000fea0003800000 */
[----:B------:R-:W-:Y:S05]  /*2960*/  @P0 BRA `(.L_x_14306) ;  /* 0x0000008000000947 */ /* 0x000fea0003800000 */
[----:B------:R-:W-:Y:S05]  /*2970*/  BRA `(.L_x_14307) ;  /* 0x0000009000007947 */ /* 0x000fea0003800000 */
.L_x_14305:
[----:B-----5:R-:W-:-:S05]  /*2980*/  PRMT R124, RZ, 0x5410, R51 ;  /* 0x00005410ff7c7816 */ /* 0x020fca0000000033 */
[----:B------:R-:W-:Y:S01]  /*2990*/  FADD.FTZ R153, R124, R153 ;  /* 0x000000997c997221 */ /* 0x000fe20000010000 */
[----:B------:R-:W-:Y:S05]  /*29a0*/  BRA `(.L_x_14306) ;  /* 0x0000004000007947 */ /* 0x000fea0003800000 */
.L_x_14304:
[----:B-----5:R-:W-:-:S05]  /*29b0*/  PRMT R124, RZ, 0x5410, R55 ;  /* 0x00005410ff7c7816 */ /* 0x020fca0000000037 */
[----:B------:R-:W-:Y:S01]  /*29c0*/  FADD.FTZ R153, R124, R153 ;  /* 0x000000997c997221 */ /* 0x000fe20000010000 */
[----:B------:R-:W-:-:S05]  /*29d0*/  @P2 PRMT R124, RZ, 0x5410, R51 ;  /* 0x00005410ff7c2816 */ /* 0x000fca0000000033 */
[----:B------:R-:W-:-:S05]  /*29e0*/  @P2 FADD.FTZ R153, R124, R153 ;  /* 0x000000997c992221 */ /* 0x000fca0000010000 */
.L_x_14306:
[----:B------:R-:W-:-:S04]  /*29f0*/  F2FP.BF16.PACK_AB R124, RZ, R153 ;  /* 0x00000099ff7c723e */ /* 0x000fc800000010ff */
[----:B------:R-:W-:Y:S02]  /*2a00*/  PRMT R47, R124, 0x7610, R47 ;  /* 0x000076107c2f7816 */ /* 0x000fe4000000002f */
.L_x_14307:
[----:B------:R-:W-:Y:S01]  /*2a10*/  PRMT R161, RZ, 0x7610, R127 ;  /* 0x00007610ffa17816 */ /* 0x000fe2000000007f */
[----:B------:R-:W-:Y:S05]  /*2a20*/  @P3 BRA `(.L_x_14308) ;  /* 0x0000008000003947 */ /* 0x000fea0003800000 */
[----:B------:R-:W-:-:S04]  /*2a30*/  ISETP.NE.U32.AND P2, PT, RZ, c[0x0][0x180], PT ;  /* 0x00006000ff007a0c */ /* 0x000fc80003f45070 */
[----:B------:R-:W-:-:S13]  /*2a40*/  ISETP.NE.AND.EX P2, PT, RZ, c[0x0][0x184], PT, P2 ;  /* 0x00006100ff007a0c */ /* 0x000fda0003f45320 */
[----:B------:R-:W-:Y:S05]  /*2a50*/  @P2 BRA `(.L_x_14309) ;  /* 0x0000002000002947 */ /* 0x000fea0003800000 */
[----:B------:R-:W-:Y:S05]  /*2a60*/  @P0 BRA `(.L_x_14310) ;  /* 0x0000008000000947 */ /* 0x000fea0003800000 */
[----:B------:R-:W-:Y:S05]  /*2a70*/  BRA `(.L_x_14311) ;  /* 0x0000009000007947 */ /* 0x000fea0003800000 */
.L_x_14309:
[----:B-----5:R-:W-:-:S05]  /*2a80*/  PRMT R124, RZ, 0x7610, R51 ;  /* 0x00007610ff7c7816 */ /* 0x020fca0000000033 */
[----:B------:R-:W-:Y:S01]  /*2a90*/  FADD.FTZ R161, R124, R161 ;  /* 0x000000a17ca17221 */ /* 0x000fe20000010000 */
[----:B------:R-:W-:Y:S05]  /*2aa0*/  BRA `(.L_x_14310) ;  /* 0x0000004000007947 */ /* 0x000fea0003800000 */
.L_x_14308:
[----:B-----5:R-:W-:-:S05]  /*2ab0*/  PRMT R124, RZ, 0x7610, R55 ;  /* 0x00007610ff7c7816 */ /* 0x020fca0000000037 */
[----:B------:R-:W-:Y:S01]  /*2ac0*/  FADD.FTZ R161, R124, R161 ;  /* 0x000000a17ca17221 */ /* 0x000fe20000010000 */
[----:B------:R-:W-:-:S05]  /*2ad0*/  @P2 PRMT R124, RZ, 0x7610, R51 ;  /* 0x00007610ff7c2816 */ /* 0x000fca0000000033 */
[----:B------:R-:W-:-:S05]  /*2ae0*/  @P2 FADD.FTZ R161, R124, R161 ;  /* 0x000000a17ca12221 */ /* 0x000fca0000010000 */
.L_x_14310:
[----:B------:R-:W-:-:S04]  /*2af0*/  F2FP.BF16.PACK_AB R124, RZ, R161 ;  /* 0x000000a1ff7c723e */ /* 0x000fc800000010ff */
[----:B------:R-:W-:Y:S02]  /*2b00*/  PRMT R47, R47, 0x5410, R124 ;  /* 0x000054102f2f7816 */ /* 0x000fe4000000007c */
.L_x_14311:
[----:B------:R-:W-:-:S04]  /*2b10*/  @P0 LEA R124, P2, R168, c[0x0][0x188], 0x4 ;  /* 0x00006200a87c0a11 */ /* 0x000fc800078420ff */
[C---:B------:R-:W-:Y:S02]  /*2b20*/  @P0 LEA.HI.X R125, R168.reuse, c[0x0][0x18c], RZ, 0x4, P2 ;  /* 0x00006300a87d0a11 */ /* 0x040fe400010f24ff */
[----:B------:R-:W-:-:S03]  /*2b30*/  IADD3 R168, R168, 0x20, RZ ;  /* 0x00000020a8a87810 */ /* 0x000fc60007ffe0ff */
[----:B------:R0:W-:Y:S04]  /*2b40*/  @P0 STG.E.128 [R124.64], R44 ;  /* 0x0000002c7c000986 */ /* 0x0001e8000c101d04 */
.L_x_14279:
[----:B------:R-:W-:Y:S05]  /*2b50*/  BSYNC B0 ;  /* 0x0000000000007941 */ /* 0x000fea0003800000 */
.L_x_14278:
        /* <DEDUP_REMOVED lines=25> */
.L_x_14315:
[----:B-----5:R-:W-:-:S05]  /*2cf0*/  PRMT R27, RZ, 0x5410, R48 ;  /* 0x00005410ff1b7816 */ /* 0x020fca0000000030 */
[----:B------:R-:W-:Y:S01]  /*2d00*/  FADD.FTZ R6, R27, R6 ;  /* 0x000000061b067221 */ /* 0x000fe20000010000 */
[----:B------:R-:W-:Y:S05]  /*2d10*/  BRA `(.L_x_14316) ;  /* 0x0000004000007947 */ /* 0x000fea0003800000 */
.L_x_14314:
[----:B-----5:R-:W-:-:S05]  /*2d20*/  PRMT R27, RZ, 0x5410, R52 ;  /* 0x00005410ff1b7816 */ /* 0x020fca0000000034 */
[----:B------:R-:W-:Y:S01]  /*2d30*/  FADD.FTZ R6, R27, R6 ;  /* 0x000000061b067221 */ /* 0x000fe20000010000 */
[----:B------:R-:W-:-:S05]  /*2d40*/  @P2 PRMT R27, RZ, 0x5410, R48 ;  /* 0x00005410ff1b2816 */ /* 0x000fca0000000030 */
[----:B------:R-:W-:-:S05]  /*2d50*/  @P2 FADD.FTZ R6, R27, R6 ;  /* 0x000000061b062221 */ /* 0x000fca0000010000 */
.L_x_14316:
[----:B------:R-:W-:-:S04]  /*2d60*/  F2FP.BF16.PACK_AB R27, RZ, R6 ;  /* 0x00000006ff1b723e */ /* 0x000fc800000010ff */
[----:B------:R-:W-:Y:S02]  /*2d70*/  PRMT R44, R27, 0x7610, R44 ;  /* 0x000076101b2c7816 */ /* 0x000fe4000000002c */
.L_x_14317:
[----:B------:R-:W-:Y:S01]  /*2d80*/  PRMT R27, RZ, 0x7610, R124 ;  /* 0x00007610ff1b7816 */ /* 0x000fe2000000007c */
[----:B------:R-:W-:Y:S05]  /*2d90*/  @P3 BRA `(.L_x_14318) ;  /* 0x0000008000003947 */ /* 0x000fea0003800000 */
[----:B------:R-:W-:-:S04]  /*2da0*/  ISETP.NE.U32.AND P4, PT, RZ, c[0x0][0x180], PT ;  /* 0x00006000ff007a0c */ /* 0x000fc80003f85070 */
[----:B------:R-:W-:-:S13]  /*2db0*/  ISETP.NE.AND.EX P4, PT, RZ, c[0x0][0x184], PT, P4 ;  /* 0x00006100ff007a0c */ /* 0x000fda0003f85340 */
[----:B------:R-:W-:Y:S05]  /*2dc0*/  @P4 BRA `(.L_x_14319) ;  /* 0x0000002000004947 */ /* 0x000fea0003800000 */
[----:B------:R-:W-:Y:S05]  /*2dd0*/  @P0 BRA `(.L_x_14320) ;  /* 0x0000008000000947 */ /* 0x000fea0003800000 */
[----:B------:R-:W-:Y:S05]  /*2de0*/  BRA `(.L_x_14321) ;  /* 0x0000009000007947 */ /* 0x000fea0003800000 */
.L_x_14319:
[----:B-----5:R-:W-:-:S05]  /*2df0*/  PRMT R28, RZ, 0x7610, R48 ;  /* 0x00007610ff1c7816 */ /* 0x020fca0000000030 */
[----:B------:R-:W-:Y:S01]  /*2e00*/  FADD.FTZ R27, R28, R27 ;  /* 0x0000001b1c1b7221 */ /* 0x000fe20000010000 */
[----:B------:R-:W-:Y:S05]  /*2e10*/  BRA `(.L_x_14320) ;  /* 0x0000004000007947 */ /* 0x000fea0003800000 */
.L_x_14318:
[----:B-----5:R-:W-:-:S05]  /*2e20*/  PRMT R28, RZ, 0x7610, R52 ;  /* 0x00007610ff1c7816 */ /* 0x020fca0000000034 */
[----:B------:R-:W-:Y:S01]  /*2e30*/  FADD.FTZ R27, R28, R27 ;  /* 0x0000001b1c1b7221 */ /* 0x000fe20000010000 */
[----:B------:R-:W-:-:S05]  /*2e40*/  @P2 PRMT R28, RZ, 0x7610, R48 ;  /* 0x00007610ff1c2816 */ /* 0x000fca0000000030 */
[----:B------:R-:W-:-:S05]  /*2e50*/  @P2 FADD.FTZ R27, R28, R27 ;  /* 0x0000001b1c1b2221 */ /* 0x000fca0000010000 */
.L_x_14320:
[----:B------:R-:W-:-:S04]  /*2e60*/  F2FP.BF16.PACK_AB R28, RZ, R27 ;  /* 0x0000001bff1c723e */ /* 0x000fc800000010ff */
[----:B------:R-:W-:Y:S02]  /*2e70*/  PRMT R44, R44, 0x5410, R28 ;  /* 0x000054102c2c7816 */ /* 0x000fe4000000001c */
.L_x_14321:
[----:B------:R-:W-:Y:S01]  /*2e80*/  PRMT R28, RZ, 0x5410, R125 ;  /* 0x00005410ff1c7816 */ /* 0x000fe2000000007d */
[----:B------:R-:W-:Y:S05]  /*2e90*/  @P3 BRA `(.L_x_14322) ;  /* 0x0000008000003947 */ /* 0x000fea0003800000 */
[----:B------:R-:W-:-:S04]  /*2ea0*/  ISETP.NE.U32.AND P4, PT, RZ, c[0x0][0x180], PT ;  /* 0x00006000ff007a0c */ /* 0x000fc80003f85070 */
[----:B------:R-:W-:-:S13]  /*2eb0*/  ISETP.NE.AND.EX P4, PT, RZ, c[0x0][0x184], PT, P4 ;  /* 0x00006100ff007a0c */ /* 0x000fda0003f85340 */
[----:B------:R-:W-:Y:S05]  /*2ec0*/  @P4 BRA `(.L_x_14323) ;  /* 0x0000002000004947 */ /* 0x000fea0003800000 */
[----:B------:R-:W-:Y:S05]  /*2ed0*/  @P0 BRA `(.L_x_14324) ;  /* 0x0000008000000947 */ /* 0x000fea0003800000 */
[----:B------:R-:W-:Y:S05]  /*2ee0*/  BRA `(.L_x_14325) ;  /* 0x0000009000007947 */ /* 0x000fea0003800000 */
.L_x_14323:
[----:B-----5:R-:W-:-:S05]  /*2ef0*/  PRMT R29, RZ, 0x5410, R49 ;  /* 0x00005410ff1d7816 */ /* 0x020fca0000000031 */
[----:B------:R-:W-:Y:S01]  /*2f00*/  FADD.FTZ R28, R29, R28 ;  /* 0x0000001c1d1c7221 */ /* 0x000fe20000010000 */
[----:B------:R-:W-:Y:S05]  /*2f10*/  BRA `(.L_x_14324) ;  /* 0x0000004000007947 */ /* 0x000fea0003800000 */
.L_x_14322:
[----:B-----5:R-:W-:-:S05]  /*2f20*/  PRMT R29, RZ, 0x5410, R53 ;  /* 0x00005410ff1d7816 */ /* 0x020fca0000000035 */
[----:B------:R-:W-:Y:S01]  /*2f30*/  FADD.FTZ R28, R29, R28 ;  /* 0x0000001c1d1c7221 */ /* 0x000fe20000010000 */
[----:B------:R-:W-:-:S05]  /*2f40*/  @P2 PRMT R29, RZ, 0x5410, R49 ;  /* 0x00005410ff1d2816 */ /* 0x000fca0000000031 */
[----:B------:R-:W-:-:S05]  /*2f50*/  @P2 FADD.FTZ R28, R29, R28 ;  /* 0x0000001c1d1c2221 */ /* 0x000fca0000010000 */
.L_x_14324:
[----:B------:R-:W-:-:S04]  /*2f60*/  F2FP.BF16.PACK_AB R29, RZ, R28 ;  /* 0x0000001cff1d723e */ /* 0x000fc800000010ff */
[----:B------:R-:W-:Y:S02]  /*2f70*/  PRMT R45, R29, 0x7610, R45 ;  /* 0x000076101d2d7816 */ /* 0x000fe4000000002d */
.L_x_14325:
[----:B------:R-:W-:Y:S01]  /*2f80*/  PRMT R29, RZ, 0x7610, R125 ;  /* 0x00007610ff1d7816 */ /* 0x000fe2000000007d */
[----:B------:R-:W-:Y:S05]  /*2f90*/  @P3 BRA `(.L_x_14326) ;  /* 0x0000008000003947 */ /* 0x000fea0003800000 */
[----:B------:R-:W-:-:S04]  /*2fa0*/  ISETP.NE.U32.AND P4, PT, RZ, c[0x0][0x180], PT ;  /* 0x00006000ff007a0c */ /* 0x000fc80003f85070 */
[----:B------:R-:W-:-:S13]  /*2fb0*/  ISETP.NE.AND.EX P4, PT, RZ, c[0x0][0x184], PT, P4 ;  /* 0x00006100ff007a0c */ /* 0x000fda0003f85340 */
[----:B------:R-:W-:Y:S05]  /*2fc0*/  @P4 BRA `(.L_x_14327) ;  /* 0x0000002000004947 */ /* 0x000fea0003800000 */
[----:B------:R-:W-:Y:S05]  /*2fd0*/  @P0 BRA `(.L_x_14328) ;  /* 0x0000008000000947 */ /* 0x000fea0003800000 */
[----:B------:R-:W-:Y:S05]  /*2fe0*/  BRA `(.L_x_14329) ;  /* 0x0000009000007947 */ /* 0x000fea0003800000 */
.L_x_14327:
[----:B-----5:R-:W-:-:S05]  /*2ff0*/  PRMT R42, RZ, 0x7610, R49 ;  /* 0x00007610ff2a7816 */ /* 0x020fca0000000031 */
[----:B------:R-:W-:Y:S01]  /*3000*/  FADD.FTZ R29, R42, R29 ;  /* 0x0000001d2a1d7221 */ /* 0x000fe20000010000 */
[----:B------:R-:W-:Y:S05]  /*3010*/  BRA `(.L_x_14328) ;  /* 0x0000004000007947 */ /* 0x000fea0003800000 */
.L_x_14326:
[----:B-----5:R-:W-:-:S05]  /*3020*/  PRMT R42, RZ, 0x7610, R53 ;  /* 0x00007610ff2a7816 */ /* 0x020fca0000000035 */
[----:B------:R-:W-:Y:S01]  /*3030*/  FADD.FTZ R29, R42, R29 ;  /* 0x0000001d2a1d7221 */ /* 0x000fe20000010000 */
[----:B------:R-:W-:-:S05]  /*3040*/  @P2 PRMT R42, RZ, 0x7610, R49 ;  /* 0x00007610ff2a2816 */ /* 0x000fca0000000031 */
[----:B------:R-:W-:-:S05]  /*3050*/  @P2 FADD.FTZ R29, R42, R29 ;  /* 0x0000001d2a1d2221 */ /* 0x000fca0000010000 */
.L_x_14328:
[----:B------:R-:W-:-:S04]  /*3060*/  F2FP.BF16.PACK_AB R42, RZ, R29 ;  /* 0x0000001dff2a723e */ /* 0x000fc800000010ff */
[----:B------:R-:W-:Y:S02]  /*3070*/  PRMT R45, R45, 0x5410, R42 ;  /* 0x000054102d2d7816 */ /* 0x000fe4000000002a */
.L_x_14329:
[----:B------:R-:W-:Y:S01]  /*3080*/  PRMT R42, RZ, 0x5410, R126 ;  /* 0x00005410ff2a7816 */ /* 0x000fe2000000007e */
[----:B------:R-:W-:Y:S05]  /*3090*/  @P3 BRA `(.L_x_14330) ;  /* 0x0000008000003947 */ /* 0x000fea0003800000 */
[----:B------:R-:W-:-:S04]  /*30a0*/  ISETP.NE.U32.AND P4, PT, RZ, c[0x0][0x180], PT ;  /* 0x00006000ff007a0c */ /* 0x000fc80003f85070 */
[----:B------:R-:W-:-:S13]  /*30b0*/  ISETP.NE.AND.EX P4, PT, RZ, c[0x0][0x184], PT, P4 ;  /* 0x00006100ff007a0c */ /* 0x000fda0003f85340 */
[----:B------:R-:W-:Y:S05]  /*30c0*/  @P4 BRA `(.L_x_14331) ;  /* 0x0000002000004947 */ /* 0x000fea0003800000 */
[----:B------:R-:W-:Y:S05]  /*30d0*/  @P0 BRA `(.L_x_14332) ;  /* 0x0000008000000947 */ /* 0x000fea0003800000 */
[----:B------:R-:W-:Y:S05]  /*30e0*/  BRA `(.L_x_14333) ;  /* 0x0000009000007947 */ /* 0x000fea0003800000 */
.L_x_14331:
[----:B-----5:R-:W-:-:S05]  /*30f0*/  PRMT R124, RZ, 0x5410, R50 ;  /* 0x00005410ff7c7816 */ /* 0x020fca0000000032 */
[----:B------:R-:W-:Y:S01]  /*3100*/  FADD.FTZ R42, R124, R42 ;  /* 0x0000002a7c2a7221 */ /* 0x000fe20000010000 */
[----:B------:R-:W-:Y:S05]  /*3110*/  BRA `(.L_x_14332) ;  /* 0x0000004000007947 */ /* 0x000fea0003800000 */
.L_x_14330:
[----:B-----5:R-:W-:-:S05]  /*3120*/  PRMT R124, RZ, 0x5410, R54 ;  /* 0x00005410ff7c7816 */ /* 0x020fca0000000036 */
[----:B------:R-:W-:Y:S01]  /*3130*/  FADD.FTZ R42, R124, R42 ;  /* 0x0000002a7c2a7221 */ /* 0x000fe20000010000 */
[----:B------:R-:W-:-:S05]  /*3140*/  @P2 PRMT R124, RZ, 0x5410, R50 ;  /* 0x00005410ff7c2816 */ /* 0x000fca0000000032 */
[----:B------:R-:W-:-:S05]  /*3150*/  @P2 FADD.FTZ R42, R124, R42 ;  /* 0x0000002a7c2a2221 */ /* 0x000fca0000010000 */
.L_x_14332:
[----:B------:R-:W-:-:S04]  /*3160*/  F2FP.BF16.PACK_AB R124, RZ, R42 ;  /* 0x0000002aff7c723e */ /* 0x000fc800000010ff */
[----:B------:R-:W-:Y:S02]  /*3170*/  PRMT R46, R124, 0x7610, R46 ;  /* 0x000076107c2e7816 */ /* 0x000fe4000000002e */
.L_x_14333:
[----:B------:R-:W-:Y:S01]  /*3180*/  PRMT R152, RZ, 0x7610, R126 ;  /* 0x00007610ff987816 */ /* 0x000fe2000000007e */
[----:B------:R-:W-:Y:S05]  /*3190*/  @P3 BRA `(.L_x_14334) ;  /* 0x0000008000003947 */ /* 0x000fea0003800000 */
[----:B------:R-:W-:-:S04]  /*31a0*/  ISETP.NE.U32.AND P4, PT, RZ, c[0x0][0x180], PT ;  /* 0x00006000ff007a0c */ /* 0x000fc80003f85070 */
[----:B------:R-:W-:-:S13]  /*31b0*/  ISETP.NE.AND.EX P4, PT, RZ, c[0x0][0x184], PT, P4 ;  /* 0x00006100ff007a0c */ /* 0x000fda0003f85340 */
[----:B------:R-:W-:Y:S05]  /*31c0*/  @P4 BRA `(.L_x_14335) ;  /* 0x0000002000004947 */ /* 0x000fea0003800000 */
[----:B------:R-:W-:Y:S05]  /*31d0*/  @P0 BRA `(.L_x_14336) ;  /* 0x0000008000000947 */ /* 0x000fea0003800000 */
[----:B------:R-:W-:Y:S05]  /*31e0*/  BRA `(.L_x_14337) ;  /* 0x0000009000007947 */ /* 0x000fea0003800000 */
.L_x_14335:
[----:B-----5:R-:W-:-:S05]  /*31f0*/  PRMT R124, RZ, 0x7610, R50 ;  /* 0x00007610ff7c7816 */ /* 0x020fca0000000032 */
[----:B------:R-:W-:Y:S01]  /*3200*/  FADD.FTZ R152, R124, R152 ;  /* 0x000000987c987221 */ /* 0x000fe20000010000 */
[----:B------:R-:W-:Y:S05]  /*3210*/  BRA `(.L_x_14336) ;  /* 0x0000004000007947 */ /* 0x000fea0003800000 */
.L_x_14334:
[----:B-----5:R-:W-:-:S05]  /*3220*/  PRMT R124, RZ, 0x7610, R54 ;  /* 0x00007610ff7c7816 */ /* 0x020fca0000000036 */
[----:B------:R-:W-:Y:S01]  /*3230*/  FADD.FTZ R152, R124, R152 ;  /* 0x000000987c987221 */ /* 0x000fe20000010000 */
[----:B------:R-:W-:-:S05]  /*3240*/  @P2 PRMT R124, RZ, 0x7610, R50 ;  /* 0x00007610ff7c2816 */ /* 0x000fca0000000032 */
[----:B------:R-:W-:-:S05]  /*3250*/  @P2 FADD.FTZ R152, R124, R152 ;  /* 0x000000987c982221 */ /* 0x000fca0000010000 */
.L_x_14336:
[----:B------:R-:W-:-:S04]  /*3260*/  F2FP.BF16.PACK_AB R124, RZ, R152 ;  /* 0x00000098ff7c723e */ /* 0x000fc800000010ff */
[----:B------:R-:W-:Y:S02]  /*3270*/  PRMT R46, R46, 0x5410, R124 ;  /* 0x000054102e2e7816 */ /* 0x000fe4000000007c */
.L_x_14337:
[----:B------:R-:W-:Y:S01]  /*3280*/  PRMT R151, RZ, 0x5410, R127 ;  /* 0x00005410ff977816 */ /* 0x000fe2000000007f */
[----:B------:R-:W-:Y:S05]  /*3290*/  @P3 BRA `(.L_x_14338) ;  /* 0x0000008000003947 */ /* 0x000fea0003800000 */
[----:B------:R-:W-:-:S04]  /*32a0*/  ISETP.NE.U32.AND P4, PT, RZ, c[0x0][0x180], PT ;  /* 0x00006000ff007a0c */ /* 0x000fc80003f85070 */
[----:B------:R-:W-:-:S13]  /*32b0*/  ISETP.NE.AND.EX P4, PT, RZ, c[0x0][0x184], PT, P4 ;  /* 0x00006100ff007a0c */ /* 0x000fda0003f85340 */
[----:B------:R-:W-:Y:S05]  /*32c0*/  @P4 BRA `(.L_x_14339) ;  /* 0x0000002000004947 */ /* 0x000fea0003800000 */
[----:B------:R-:W-:Y:S05]  /*32d0*/  @P0 BRA `(.L_x_14340) ;  /* 0x0000008000000947 */ /* 0x000fea0003800000 */
[----:B------:R-:W-:Y:S05]  /*32e0*/  BRA `(.L_x_14341) ;  /* 0x0000009000007947 */ /* 0x000fea0003800000 */
.L_x_14339:
[----:B-----5:R-:W-:-:S05]  /*32f0*/  PRMT R124, RZ, 0x5410, R51 ;  /* 0x00005410ff7c7816 */ /* 0x020fca0000000033 */
[----:B------:R-:W-:Y:S01]  /*3300*/  FADD.FTZ R151, R124, R151 ;  /* 0x000000977c977221 */ /* 0x000fe20000010000 */
[----:B------:R-:W-:Y:S05]  /*3310*/  BRA `(.L_x_14340) ;  /* 0x0000004000007947 */ /* 0x000fea0003800000 */
.L_x_14338:
[----:B-----5:R-:W-:-:S05]  /*3320*/  PRMT R124, RZ, 0x5410, R55 ;  /* 0x00005410ff7c7816 */ /* 0x020fca0000000037 */
[----:B------:R-:W-:Y:S01]  /*3330*/  FADD.FTZ R151, R124, R151 ;  /* 0x000000977c977221 */ /* 0x000fe20000010000 */
[----:B------:R-:W-:-:S05]  /*3340*/  @P2 PRMT R124, RZ, 0x5410, R51 ;  /* 0x00005410ff7c2816 */ /* 0x000fca0000000033 */
[----:B------:R-:W-:-:S05]  /*3350*/  @P2 FADD.FTZ R151, R124, R151 ;  /* 0x000000977c972221 */ /* 0x000fca0000010000 */
.L_x_14340:
[----:B------:R-:W-:-:S04]  /*3360*/  F2FP.BF16.PACK_AB R124, RZ, R151 ;  /* 0x00000097ff7c723e */ /* 0x000fc800000010ff */
[----:B------:R-:W-:Y:S02]  /*3370*/  PRMT R47, R124, 0x7610, R47 ;  /* 0x000076107c2f7816 */ /* 0x000fe4000000002f */
.L_x_14341:
[----:B------:R-:W-:Y:S01]  /*3380*/  PRMT R162, RZ, 0x7610, R127 ;  /* 0x00007610ffa27816 */ /* 0x000fe2000000007f */
[----:B------:R-:W-:Y:S05]  /*3390*/  @P3 BRA `(.L_x_14342) ;  /* 0x0000008000003947 */ /* 0x000fea0003800000 */
[----:B------:R-:W-:-:S04]  /*33a0*/  ISETP.NE.U32.AND P2, PT, RZ, c[0x0][0x180], PT ;  /* 0x00006000ff007a0c */ /* 0x000fc80003f45070 */
[----:B------:R-:W-:-:S13]  /*33b0*/  ISETP.NE.AND.EX P2, PT, RZ, c[0x0][0x184], PT, P2 ;  /* 0x00006100ff007a0c */ /* 0x000fda0003f45320 */
[----:B------:R-:W-:Y:S05]  /*33c0*/  @P2 BRA `(.L_x_14343) ;  /* 0x0000002000002947 */ /* 0x000fea0003800000 */
[----:B------:R-:W-:Y:S05]  /*33d0*/  @P0 BRA `(.L_x_14344) ;  /* 0x0000008000000947 */ /* 0x000fea0003800000 */
[----:B------:R-:W-:Y:S05]  /*33e0*/  BRA `(.L_x_14345) ;  /* 0x0000009000007947 */ /* 0x000fea0003800000 */
.L_x_14343:
[----:B-----5:R-:W-:-:S05]  /*33f0*/  PRMT R124, RZ, 0x7610, R51 ;  /* 0x00007610ff7c7816 */ /* 0x020fca0000000033 */
[----:B------:R-:W-:Y:S01]  /*3400*/  FADD.FTZ R162, R124, R162 ;  /* 0x000000a27ca27221 */ /* 0x000fe20000010000 */
[----:B------:R-:W-:Y:S05]  /*3410*/  BRA `(.L_x_14344) ;  /* 0x0000004000007947 */ /* 0x000fea0003800000 */
.L_x_14342:
[----:B-----5:R-:W-:-:S05]  /*3420*/  PRMT R124, RZ, 0x7610, R55 ;  /* 0x00007610ff7c7816 */ /* 0x020fca0000000037 */
[----:B------:R-:W-:Y:S01]  /*3430*/  FADD.FTZ R162, R124, R162 ;  /* 0x000000a27ca27221 */ /* 0x000fe20000010000 */
[----:B------:R-:W-:-:S05]  /*3440*/  @P2 PRMT R124, RZ, 0x7610, R51 ;  /* 0x00007610ff7c2816 */ /* 0x000fca0000000033 */
[----:B------:R-:W-:-:S05]  /*3450*/  @P2 FADD.FTZ R162, R124, R162 ;  /* 0x000000a27ca22221 */ /* 0x000fca0000010000 */
.L_x_14344:
[----:B------:R-:W-:-:S04]  /*3460*/  F2FP.BF16.PACK_AB R124, RZ, R162 ;  /* 0x000000a2ff7c723e */ /* 0x000fc800000010ff */
[----:B------:R-:W-:Y:S02]  /*3470*/  PRMT R47, R47, 0x5410, R124 ;  /* 0x000054102f2f7816 */ /* 0x000fe4000000007c */
.L_x_14345:
[----:B------:R-:W-:-:S04]  /*3480*/  @P0 LEA R124, P2, R168, c[0x0][0x188], 0x4 ;  /* 0x00006200a87c0a11 */ /* 0x000fc800078420ff */
[C---:B------:R-:W-:Y:S02]  /*3490*/  @P0 LEA.HI.X R125, R168.reuse, c[0x0][0x18c], RZ, 0x4, P2 ;  /* 0x00006300a87d0a11 */ /* 0x040fe400010f24ff */
[----:B------:R-:W-:-:S03]  /*34a0*/  IADD3 R168, R168, 0x20, RZ ;  /* 0x00000020a8a87810 */ /* 0x000fc60007ffe0ff */
[----:B------:R0:W-:Y:S04]  /*34b0*/  @P0 STG.E.128 [R124.64], R44 ;  /* 0x0000002c7c000986 */ /* 0x0001e8000c101d04 */
.L_x_14313:
[----:B------:R-:W-:Y:S05]  /*34c0*/  BSYNC B0 ;  /* 0x0000000000007941 */ /* 0x000fea0003800000 */
.L_x_14312:
        /* <DEDUP_REMOVED lines=10> */
[----:B0-----:R-:W-:-:S12]  /*3570*/  IMAD.MOV.U32 R5, RZ, RZ, 0x10 ;  /* 0x00000010ff057424 */ /* 0x001fd800078e00ff */
[----:B-1----:R-:W-:-:S04]  /*3580*/  @P2 LEA R30, P3, R168, c[0x0][0x180], 0x4 ;  /* 0x00006000a81e2a11 */ /* 0x002fc800078620ff */
        /* <DEDUP_REMOVED lines=13> */
.L_x_14349:
[----:B-----5:R-:W-:-:S05]  /*3660*/  PRMT R30, RZ, 0x5410, R48 ;  /* 0x00005410ff1e7816 */ /* 0x020fca0000000030 */
[----:B------:R-:W-:Y:S01]  /*3670*/  FADD.FTZ R5, R30, R5 ;  /* 0x000000051e057221 */ /* 0x000fe20000010000 */
[----:B------:R-:W-:Y:S05]  /*3680*/  BRA `(.L_x_14350) ;  /* 0x0000004000007947 */ /* 0x000fea0003800000 */
.L_x_14348:
[----:B-----5:R-:W-:-:S05]  /*3690*/  PRMT R30, RZ, 0x5410, R52 ;  /* 0x00005410ff1e7816 */ /* 0x020fca0000000034 */
[----:B------:R-:W-:Y:S01]  /*36a0*/  FADD.FTZ R5, R30, R5 ;  /* 0x000000051e057221 */ /* 0x000fe20000010000 */
[----:B------:R-:W-:-:S05]  /*36b0*/  @P2 PRMT R30, RZ, 0x5410, R48 ;  /* 0x00005410ff1e2816 */ /* 0x000fca0000000030 */
[----:B------:R-:W-:-:S05]  /*36c0*/  @P2 FADD.FTZ R5, R30, R5 ;  /* 0x000000051e052221 */ /* 0x000fca0000010000 */
.L_x_14350:
[----:B------:R-:W-:-:S04]  /*36d0*/  F2FP.BF16.PACK_AB R30, RZ, R5 ;  /* 0x00000005ff1e723e */ /* 0x000fc800000010ff */
[----:B------:R-:W-:Y:S02]  /*36e0*/  PRMT R44, R30, 0x7610, R44 ;  /* 0x000076101e2c7816 */ /* 0x000fe4000000002c */
.L_x_14351:
[----:B------:R-:W-:Y:S01]  /*36f0*/  PRMT R30, RZ, 0x7610, R124 ;  /* 0x00007610ff1e7816 */ /* 0x000fe2000000007c */
[----:B------:R-:W-:Y:S05]  /*3700*/  @P3 BRA `(.L_x_14352) ;  /* 0x0000008000003947 */ /* 0x000fea0003800000 */
[----:B------:R-:W-:-:S04]  /*3710*/  ISETP.NE.U32.AND P4, PT, RZ, c[0x0][0x180], PT ;  /* 0x00006000ff007a0c */ /* 0x000fc80003f85070 */
[----:B------:R-:W-:-:S13]  /*3720*/  ISETP.NE.AND.EX P4, PT, RZ, c[0x0][0x184], PT, P4 ;  /* 0x00006100ff007a0c */ /* 0x000fda0003f85340 */
[----:B------:R-:W-:Y:S05]  /*3730*/  @P4 BRA `(.L_x_14353) ;  /* 0x0000002000004947 */ /* 0x000fea0003800000 */
[----:B------:R-:W-:Y:S05]  /*3740*/  @P0 BRA `(.L_x_14354) ;  /* 0x0000008000000947 */ /* 0x000fea0003800000 */
[----:B------:R-:W-:Y:S05]  /*3750*/  BRA `(.L_x_14355) ;  /* 0x0000009000007947 */ /* 0x000fea0003800000 */
.L_x_14353:
[----:B-----5:R-:W-:-:S05]  /*3760*/  PRMT R31, RZ, 0x7610, R48 ;  /* 0x00007610ff1f7816 */ /* 0x020fca0000000030 */
[----:B------:R-:W-:Y:S01]  /*3770*/  FADD.FTZ R30, R31, R30 ;  /* 0x0000001e1f1e7221 */ /* 0x000fe20000010000 */
[----:B------:R-:W-:Y:S05]  /*3780*/  BRA `(.L_x_14354) ;  /* 0x0000004000007947 */ /* 0x000fea0003800000 */
.L_x_14352:
[----:B-----5:R-:W-:-:S05]  /*3790*/  PRMT R31, RZ, 0x7610, R52 ;  /* 0x00007610ff1f7816 */ /* 0x020fca0000000034 */
[----:B------:R-:W-:Y:S01]  /*37a0*/  FADD.FTZ R30, R31, R30 ;  /* 0x0000001e1f1e7221 */ /* 0x000fe20000010000 */
[----:B------:R-:W-:-:S05]  /*37b0*/  @P2 PRMT R31, RZ, 0x7610, R48 ;  /* 0x00007610ff1f2816 */ /* 0x000fca0000000030 */
[----:B------:R-:W-:-:S05]  /*37c0*/  @P2 FADD.FTZ R30, R31, R30 ;  /* 0x0000001e1f1e2221 */ /* 0x000fca0000010000 */
.L_x_14354:
[----:B------:R-:W-:-:S04]  /*37d0*/  F2FP.BF16.PACK_AB R31, RZ, R30 ;  /* 0x0000001eff1f723e */ /* 0x000fc800000010ff */
[----:B------:R-:W-:Y:S02]  /*37e0*/  PRMT R44, R44, 0x5410, R31 ;  /* 0x000054102c2c7816 */ /* 0x000fe4000000001f */
.L_x_14355:
[----:B------:R-:W-:Y:S01]  /*37f0*/  PRMT R31, RZ, 0x5410, R125 ;  /* 0x00005410ff1f7816 */ /* 0x000fe2000000007d */
[----:B------:R-:W-:Y:S05]  /*3800*/  @P3 BRA `(.L_x_14356) ;  /* 0x0000008000003947 */ /* 0x000fea0003800000 */
[----:B------:R-:W-:-:S04]  /*3810*/  ISETP.NE.U32.AND P4, PT, RZ, c[0x0][0x180], PT ;  /* 0x00006000ff007a0c */ /* 0x000fc80003f85070 */
[----:B------:R-:W-:-:S13]  /*3820*/  ISETP.NE.AND.EX P4, PT, RZ, c[0x0][0x184], PT, P4 ;  /* 0x00006100ff007a0c */ /* 0x000fda0003f85340 */
[----:B------:R-:W-:Y:S05]  /*3830*/  @P4 BRA `(.L_x_14357) ;  /* 0x0000002000004947 */ /* 0x000fea0003800000 */
[----:B------:R-:W-:Y:S05]  /*3840*/  @P0 BRA `(.L_x_14358) ;  /* 0x0000008000000947 */ /* 0x000fea0003800000 */
[----:B------:R-:W-:Y:S05]  /*3850*/  BRA `(.L_x_14359) ;  /* 0x0000009000007947 */ /* 0x000fea0003800000 */
.L_x_14357:
[----:B-----5:R-:W-:-:S05]  /*3860*/  PRMT R43, RZ, 0x5410, R49 ;  /* 0x00005410ff2b7816 */ /* 0x020fca0000000031 */
[----:B------:R-:W-:Y:S01]  /*3870*/  FADD.FTZ R31, R43, R31 ;  /* 0x0000001f2b1f7221 */ /* 0x000fe20000010000 */
[----:B------:R-:W-:Y:S05]  /*3880*/  BRA `(.L_x_14358) ;  /* 0x0000004000007947 */ /* 0x000fea0003800000 */
.L_x_14356:
[----:B-----5:R-:W-:-:S05]  /*3890*/  PRMT R43, RZ, 0x5410, R53 ;  /* 0x00005410ff2b7816 */ /* 0x020fca0000000035 */
[----:B------:R-:W-:Y:S01]  /*38a0*/  FADD.FTZ R31, R43, R31 ;  /* 0x0000001f2b1f7221 */ /* 0x000fe20000010000 */
[----:B------:R-:W-:-:S05]  /*38b0*/  @P2 PRMT R43, RZ, 0x5410, R49 ;  /* 0x00005410ff2b2816 */ /* 0x000fca0000000031 */
[----:B------:R-:W-:-:S05]  /*38c0*/  @P2 FADD.FTZ R31, R43, R31 ;  /* 0x0000001f2b1f2221 */ /* 0x000fca0000010000 */
.L_x_14358:
[----:B------:R-:W-:-:S04]  /*38d0*/  F2FP.BF16.PACK_AB R43, RZ, R31 ;  /* 0x0000001fff2b723e */ /* 0x000fc800000010ff */
[----:B------:R-:W-:Y:S02]  /*38e0*/  PRMT R45, R43, 0x7610, R45 ;  /* 0x000076102b2d7816 */ /* 0x000fe4000000002d */
.L_x_14359:
[----:B------:R-:W-:Y:S01]  /*38f0*/  PRMT R43, RZ, 0x7610, R125 ;  /* 0x00007610ff2b7816 */ /* 0x000fe2000000007d */
[----:B------:R-:W-:Y:S05]  /*3900*/  @P3 BRA `(.L_x_14360) ;  /* 0x0000008000003947 */ /* 0x000fea0003800000 */
[----:B------:R-:W-:-:S04]  /*3910*/  ISETP.NE.U32.AND P4, PT, RZ, c[0x0][0x180], PT ;  /* 0x00006000ff007a0c */ /* 0x000fc80003f85070 */
[----:B------:R-:W-:-:S13]  /*3920*/  ISETP.NE.AND.EX P4, PT, RZ, c[0x0][0x184], PT, P4 ;  /* 0x00006100ff007a0c */ /* 0x000fda0003f85340 */
[----:B------:R-:W-:Y:S05]  /*3930*/  @P4 BRA `(.L_x_14361) ;  /* 0x0000002000004947 */ /* 0x000fea0003800000 */
[----:B------:R-:W-:Y:S05]  /*3940*/  @P0 BRA `(.L_x_14362) ;  /* 0x0000008000000947 */ /* 0x000fea0003800000 */
[----:B------:R-:W-:Y:S05]  /*3950*/  BRA `(.L_x_14363) ;  /* 0x0000009000007947 */ /* 0x000fea0003800000 */
.L_x_14361:
[----:B-----5:R-:W-:-:S05]  /*3960*/  PRMT R124, RZ, 0x7610, R49 ;  /* 0x00007610ff7c7816 */ /* 0x020fca0000000031 */
[----:B------:R-:W-:Y:S01]  /*3970*/  FADD.FTZ R43, R124, R43 ;  /* 0x0000002b7c2b7221 */ /* 0x000fe20000010000 */
[----:B------:R-:W-:Y:S05]  /*3980*/  BRA `(.L_x_14362) ;  /* 0x0000004000007947 */ /* 0x000fea0003800000 */
.L_x_14360:
[----:B-----5:R-:W-:-:S05]  /*3990*/  PRMT R124, RZ, 0x7610, R53 ;  /* 0x00007610ff7c7816 */ /* 0x020fca0000000035 */
[----:B------:R-:W-:Y:S01]  /*39a0*/  FADD.FTZ R43, R124, R43 ;  /* 0x0000002b7c2b7221 */ /* 0x000fe20000010000 */
[----:B------:R-:W-:-:S05]  /*39b0*/  @P2 PRMT R124, RZ, 0x7610, R49 ;  /* 0x00007610ff7c2816 */ /* 0x000fca0000000031 */
[----:B------:R-:W-:-:S05]  /*39c0*/  @P2 FADD.FTZ R43, R124, R43 ;  /* 0x0000002b7c2b2221 */ /* 0x000fca0000010000 */
.L_x_14362:
[----:B------:R-:W-:-:S04]  /*39d0*/  F2FP.BF16.PACK_AB R124, RZ, R43 ;  /* 0x0000002bff7c723e */ /* 0x000fc800000010ff */
[----:B------:R-:W-:Y:S02]  /*39e0*/  PRMT R45, R45, 0x5410, R124 ;  /* 0x000054102d2d7816 */ /* 0x000fe4000000007c */
.L_x_14363:
[----:B------:R-:W-:Y:S01]  /*39f0*/  PRMT R128, RZ, 0x5410, R126 ;  /* 0x00005410ff807816 */ /* 0x000fe2000000007e */
[----:B------:R-:W-:Y:S05]  /*3a00*/  @P3 BRA `(.L_x_14364) ;  /* 0x0000008000003947 */ /* 0x000fea0003800000 */
[----:B------:R-:W-:-:S04]  /*3a10*/  ISETP.NE.U32.AND P4, PT, RZ, c[0x0][0x180], PT ;  /* 0x00006000ff007a0c */ /* 0x000fc80003f85070 */
[----:B------:R-:W-:-:S13]  /*3a20*/  ISETP.NE.AND.EX P4, PT, RZ, c[0x0][0x184], PT, P4 ;  /* 0x00006100ff007a0c */ /* 0x000fda0003f85340 */
[----:B------:R-:W-:Y:S05]  /*3a30*/  @P4 BRA `(.L_x_14365) ;  /* 0x0000002000004947 */ /* 0x000fea0003800000 */
[----:B------:R-:W-:Y:S05]  /*3a40*/  @P0 BRA `(.L_x_14366) ;  /* 0x0000008000000947 */ /* 0x000fea0003800000 */
[----:B------:R-:W-:Y:S05]  /*3a50*/  BRA `(.L_x_14367) ;  /* 0x0000009000007947 */ /* 0x000fea0003800000 */
.L_x_14365:
[----:B-----5:R-:W-:-:S05]  /*3a60*/  PRMT R124, RZ, 0x5410, R50 ;  /* 0x00005410ff7c7816 */ /* 0x020fca0000000032 */
[----:B------:R-:W-:Y:S01]  /*3a70*/  FADD.FTZ R128, R124, R128 ;  /* 0x000000807c807221 */ /* 0x000fe20000010000 */
[----:B------:R-:W-:Y:S05]  /*3a80*/  BRA `(.L_x_14366) ;  /* 0x0000004000007947 */ /* 0x000fea0003800000 */
.L_x_14364:
[----:B-----5:R-:W-:-:S05]  /*3a90*/  PRMT R124, RZ, 0x5410, R54 ;  /* 0x00005410ff7c7816 */ /* 0x020fca0000000036 */
[----:B------:R-:W-:Y:S01]  /*3aa0*/  FADD.FTZ R128, R124, R128 ;  /* 0x000000807c807221 */ /* 0x000fe20000010000 */
[----:B------:R-:W-:-:S05]  /*3ab0*/  @P2 PRMT R124, RZ, 0x5410, R50 ;  /* 0x00005410ff7c2816 */ /* 0x000fca0000000032 */
[----:B------:R-:W-:-:S05]  /*3ac0*/  @P2 FADD.FTZ R128, R124, R128 ;  /* 0x000000807c802221 */ /* 0x000fca0000010000 */
.L_x_14366:
[----:B------:R-:W-:-:S04]  /*3ad0*/  F2FP.BF16.PACK_AB R124, RZ, R128 ;  /* 0x00000080ff7c723e */ /* 0x000fc800000010ff */
[----:B------:R-:W-:Y:S02]  /*3ae0*/  PRMT R46, R124, 0x7610, R46 ;  /* 0x000076107c2e7816 */ /* 0x000fe4000000002e */
.L_x_14367:
[----:B------:R-:W-:Y:S01]  /*3af0*/  PRMT R150, RZ, 0x7610, R126 ;  /* 0x00007610ff967816 */ /* 0x000fe2000000007e */
[----:B------:R-:W-:Y:S05]  /*3b00*/  @P3 BRA `(.L_x_14368) ;  /* 0x0000008000003947 */ /* 0x000fea0003800000 */
[----:B------:R-:W-:-:S04]  /*3b10*/  ISETP.NE.U32.AND P4, PT, RZ, c[0x0][0x180], PT ;  /* 0x00006000ff007a0c */ /* 0x000fc80003f85070 */
[----:B------:R-:W-:-:S13]  /*3b20*/  ISETP.NE.AND.EX P4, PT, RZ, c[0x0][0x184], PT, P4 ;  /* 0x00006100ff007a0c */ /* 0x000fda0003f85340 */
[----:B------:R-:W-:Y:S05]  /*3b30*/  @P4 BRA `(.L_x_14369) ;  /* 0x0000002000004947 */ /* 0x000fea0003800000 */
[----:B------:R-:W-:Y:S05]  /*3b40*/  @P0 BRA `(.L_x_14370) ;  /* 0x0000008000000947 */ /* 0x000fea0003800000 */
[----:B------:R-:W-:Y:S05]  /*3b50*/  BRA `(.L_x_14371) ;  /* 0x0000009000007947 */ /* 0x000fea0003800000 */
.L_x_14369:
[----:B-----5:R-:W-:-:S05]  /*3b60*/  PRMT R124, RZ, 0x7610, R50 ;  /* 0x00007610ff7c7816 */ /* 0x020fca0000000032 */
[----:B------:R-:W-:Y:S01]  /*3b70*/  FADD.FTZ R150, R124, R150 ;  /* 0x000000967c967221 */ /* 0x000fe20000010000 */
[----:B------:R-:W-:Y:S05]  /*3b80*/  BRA `(.L_x_14370) ;  /* 0x0000004000007947 */ /* 0x000fea0003800000 */
.L_x_14368:
[----:B-----5:R-:W-:-:S05]  /*3b90*/  PRMT R124, RZ, 0x7610, R54 ;  /* 0x00007610ff7c7816 */ /* 0x020fca0000000036 */
[----:B------:R-:W-:Y:S01]  /*3ba0*/  FADD.FTZ R150, R124, R150 ;  /* 0x000000967c967221 */ /* 0x000fe20000010000 */
[----:B------:R-:W-:-:S05]  /*3bb0*/  @P2 PRMT R124, RZ, 0x7610, R50 ;  /* 0x00007610ff7c2816 */ /* 0x000fca0000000032 */
[----:B------:R-:W-:-:S05]  /*3bc0*/  @P2 FADD.FTZ R150, R124, R150 ;  /* 0x000000967c962221 */ /* 0x000fca0000010000 */
.L_x_14370:
[----:B------:R-:W-:-:S04]  /*3bd0*/  F2FP.BF16.PACK_AB R124, RZ, R150 ;  /* 0x00000096ff7c723e */ /* 0x000fc800000010ff */
[----:B------:R-:W-:Y:S02]  /*3be0*/  PRMT R46, R46, 0x5410, R124 ;  /* 0x000054102e2e7816 */ /* 0x000fe4000000007c */
.L_x_14371:
[----:B------:R-:W-:Y:S01]  /*3bf0*/  PRMT R149, RZ, 0x5410, R127 ;  /* 0x00005410ff957816 */ /* 0x000fe2000000007f */
[----:B------:R-:W-:Y:S05]  /*3c00*/  @P3 BRA `(.L_x_14372) ;  /* 0x0000008000003947 */ /* 0x000fea0003800000 */
[----:B------:R-:W-:-:S04]  /*3c10*/  ISETP.NE.U32.AND P4, PT, RZ, c[0x0][0x180], PT ;  /* 0x00006000ff007a0c */ /* 0x000fc80003f85070 */
[----:B------:R-:W-:-:S13]  /*3c20*/  ISETP.NE.AND.EX P4, PT, RZ, c[0x0][0x184], PT, P4 ;  /* 0x00006100ff007a0c */ /* 0x000fda0003f85340 */
[----:B------:R-:W-:Y:S05]  /*3c30*/  @P4 BRA `(.L_x_14373) ;  /* 0x0000002000004947 */ /* 0x000fea0003800000 */
[----:B------:R-:W-:Y:S05]  /*3c40*/  @P0 BRA `(.L_x_14374) ;  /* 0x0000008000000947 */ /* 0x000fea0003800000 */
[----:B------:R-:W-:Y:S05]  /*3c50*/  BRA `(.L_x_14375) ;  /* 0x0000009000007947 */ /* 0x000fea0003800000 */
.L_x_14373:
[----:B-----5:R-:W-:-:S05]  /*3c60*/  PRMT R124, RZ, 0x5410, R51 ;  /* 0x00005410ff7c7816 */ /* 0x020fca0000000033 */
[----:B------:R-:W-:Y:S01]  /*3c70*/  FADD.FTZ R149, R124, R149 ;  /* 0x000000957c957221 */ /* 0x000fe20000010000 */
[----:B------:R-:W-:Y:S05]  /*3c80*/  BRA `(.L_x_14374) ;  /* 0x0000004000007947 */ /* 0x000fea0003800000 */
.L_x_14372:
[----:B-----5:R-:W-:-:S05]  /*3c90*/  PRMT R124, RZ, 0x5410, R55 ;  /* 0x00005410ff7c7816 */ /* 0x020fca0000000037 */
[----:B------:R-:W-:Y:S01]  /*3ca0*/  FADD.FTZ R149, R124, R149 ;  /* 0x000000957c957221 */ /* 0x000fe20000010000 */
[----:B------:R-:W-:-:S05]  /*3cb0*/  @P2 PRMT R124, RZ, 0x5410, R51 ;  /* 0x00005410ff7c2816 */ /* 0x000fca0000000033 */
[----:B------:R-:W-:-:S05]  /*3cc0*/  @P2 FADD.FTZ R149, R124, R149 ;  /* 0x000000957c952221 */ /* 0x000fca0000010000 */
.L_x_14374:
[----:B------:R-:W-:-:S04]  /*3cd0*/  F2FP.BF16.PACK_AB R124, RZ, R149 ;  /* 0x00000095ff7c723e */ /* 0x000fc800000010ff */
[----:B------:R-:W-:Y:S02]  /*3ce0*/  PRMT R47, R124, 0x7610, R47 ;  /* 0x000076107c2f7816 */ /* 0x000fe4000000002f */
.L_x_14375:
[----:B------:R-:W-:Y:S01]  /*3cf0*/  PRMT R163, RZ, 0x7610, R127 ;  /* 0x00007610ffa37816 */ /* 0x000fe2000000007f */
[----:B------:R-:W-:Y:S05]  /*3d00*/  @P3 BRA `(.L_x_14376) ;  /* 0x0000008000003947 */ /* 0x000fea0003800000 */
[----:B------:R-:W-:-:S04]  /*3d10*/  ISETP.NE.U32.AND P2, PT, RZ, c[0x0][0x180], PT ;  /* 0x00006000ff007a0c */ /* 0x000fc80003f45070 */
[----:B------:R-:W-:-:S13]  /*3d20*/  ISETP.NE.AND.EX P2, PT, RZ, c[0x0][0x184], PT, P2 ;  /* 0x00006100ff007a0c */ /* 0x000fda0003f45320 */
[----:B------:R-:W-:Y:S05]  /*3d30*/  @P2 BRA `(.L_x_14377) ;  /* 0x0000002000002947 */ /* 0x000fea0003800000 */
[----:B------:R-:W-:Y:S05]  /*3d40*/  @P0 BRA `(.L_x_14378) ;  /* 0x0000008000000947 */ /* 0x000fea0003800000 */
[----:B------:R-:W-:Y:S05]  /*3d50*/  BRA `(.L_x_14379) ;  /* 0x0000009000007947 */ /* 0x000fea0003800000 */
.L_x_14377:
[----:B-----5:R-:W-:-:S05]  /*3d60*/  PRMT R124, RZ, 0x7610, R51 ;  /* 0x00007610ff7c7816 */ /* 0x020fca0000000033 */
[----:B------:R-:W-:Y:S01]  /*3d70*/  FADD.FTZ R163, R124, R163 ;  /* 0x000000a37ca37221 */ /* 0x000fe20000010000 */
[----:B------:R-:W-:Y:S05]  /*3d80*/  BRA `(.L_x_14378) ;  /* 0x0000004000007947 */ /* 0x000fea0003800000 */
.L_x_14376:
[----:B-----5:R-:W-:-:S05]  /*3d90*/  PRMT R124, RZ, 0x7610, R55 ;  /* 0x00007610ff7c7816 */ /* 0x020fca0000000037 */
[----:B------:R-:W-:Y:S01]  /*3da0*/  FADD.FTZ R163, R124, R163 ;  /* 0x000000a37ca37221 */ /* 0x000fe20000010000 */
[----:B------:R-:W-:-:S05]  /*3db0*/  @P2 PRMT R124, RZ, 0x7610, R51 ;  /* 0x00007610ff7c2816 */ /* 0x000fca0000000033 */
[----:B------:R-:W-:-:S05]  /*3dc0*/  @P2 FADD.FTZ R163, R124, R163 ;  /* 0x000000a37ca32221 */ /* 0x000fca0000010000 */
.L_x_14378:
[----:B------:R-:W-:-:S04]  /*3dd0*/  F2FP.BF16.PACK_AB R124, RZ, R163 ;  /* 0x000000a3ff7c723e */ /* 0x000fc800000010ff */
[----:B------:R-:W-:Y:S02]  /*3de0*/  PRMT R47, R47, 0x5410, R124 ;  /* 0x000054102f2f7816 */ /* 0x000fe4000000007c */
.L_x_14379:
[----:B------:R-:W-:-:S04]  /*3df0*/  @P0 LEA R124, P2, R168, c[0x0][0x188], 0x4 ;  /* 0x00006200a87c0a11 */ /* 0x000fc800078420ff */
[C---:B------:R-:W-:Y:S02]  /*3e00*/  @P0 LEA.HI.X R125, R168.reuse, c[0x0][0x18c], RZ, 0x4, P2 ;  /* 0x00006300a87d0a11 */ /* 0x040fe400010f24ff */
[----:B------:R-:W-:-:S03]  /*3e10*/  IADD3 R168, R168, 0x20, RZ ;  /* 0x00000020a8a87810 */ /* 0x000fc60007ffe0ff */
[----:B------:R0:W-:Y:S04]  /*3e20*/  @P0 STG.E.128 [R124.64], R44 ;  /* 0x0000002c7c000986 */ /* 0x0001e8000c101d04 */
.L_x_14347:
[----:B------:R-:W-:Y:S05]  /*3e30*/  BSYNC B0 ;  /* 0x0000000000007941 */ /* 0x000fea0003800000 */
.L_x_14346:
        /* <DEDUP_REMOVED lines=10> */
[----:B0-----:R-:W-:-:S11]  /*3ee0*/  MOV R125, 0x10 ;  /* 0x00000010007d7802 */ /* 0x001fd60000000f00 */
        /* <DEDUP_REMOVED lines=14> */
.L_x_14383:
[----:B-----5:R-:W-:-:S05]  /*3fd0*/  PRMT R32, RZ, 0x5410, R48 ;  /* 0x00005410ff207816 */ /* 0x020fca0000000030 */
[----:B------:R-:W-:Y:S01]  /*3fe0*/  FADD.FTZ R4, R32, R4 ;  /* 0x0000000420047221 */ /* 0x000fe20000010000 */
[----:B------:R-:W-:Y:S05]  /*3ff0*/  BRA `(.L_x_14384) ;  /* 0x0000004000007947 */ /* 0x000fea0003800000 */
.L_x_14382:
[----:B-----5:R-:W-:-:S05]  /*4000*/  PRMT R32, RZ, 0x5410, R52 ;  /* 0x00005410ff207816 */ /* 0x020fca0000000034 */
[----:B------:R-:W-:Y:S01]  /*4010*/  FADD.FTZ R4, R32, R4 ;  /* 0x0000000420047221 */ /* 0x000fe20000010000 */
[----:B------:R-:W-:-:S05]  /*4020*/  @P2 PRMT R32, RZ, 0x5410, R48 ;  /* 0x00005410ff202816 */ /* 0x000fca0000000030 */
[----:B------:R-:W-:-:S05]  /*4030*/  @P2 FADD.FTZ R4, R32, R4 ;  /* 0x0000000420042221 */ /* 0x000fca0000010000 */
.L_x_14384:
[----:B------:R-:W-:-:S04]  /*4040*/  F2FP.BF16.PACK_AB R32, RZ, R4 ;  /* 0x00000004ff20723e */ /* 0x000fc800000010ff */
[----:B------:R-:W-:Y:S02]  /*4050*/  PRMT R44, R32, 0x7610, R44 ;  /* 0x00007610202c7816 */ /* 0x000fe4000000002c */
.L_x_14385:
[----:B------:R-:W-:Y:S01]  /*4060*/  PRMT R32, RZ, 0x7610, R124 ;  /* 0x00007610ff207816 */ /* 0x000fe2000000007c */
[----:B------:R-:W-:Y:S05]  /*4070*/  @P3 BRA `(.L_x_14386) ;  /* 0x0000008000003947 */ /* 0x000fea0003800000 */
[----:B------:R-:W-:-:S04]  /*4080*/  ISETP.NE.U32.AND P4, PT, RZ, c[0x0][0x180], PT ;  /* 0x00006000ff007a0c */ /* 0x000fc80003f85070 */
[----:B------:R-:W-:-:S13]  /*4090*/  ISETP.NE.AND.EX P4, PT, RZ, c[0x0][0x184], PT, P4 ;  /* 0x00006100ff007a0c */ /* 0x000fda0003f85340 */
[----:B------:R-:W-:Y:S05]  /*40a0*/  @P4 BRA `(.L_x_14387) ;  /* 0x0000002000004947 */ /* 0x000fea0003800000 */
[----:B------:R-:W-:Y:S05]  /*40b0*/  @P0 BRA `(.L_x_14388) ;  /* 0x0000008000000947 */ /* 0x000fea0003800000 */
[----:B------:R-:W-:Y:S05]  /*40c0*/  BRA `(.L_x_14389) ;  /* 0x0000009000007947 */ /* 0x000fea0003800000 */
.L_x_14387:
[----:B-----5:R-:W-:-:S05]  /*40d0*/  PRMT R33, RZ, 0x7610, R48 ;  /* 0x00007610ff217816 */ /* 0x020fca0000000030 */
[----:B------:R-:W-:Y:S01]  /*40e0*/  FADD.FTZ R32, R33, R32 ;  /* 0x0000002021207221 */ /* 0x000fe20000010000 */
[----:B------:R-:W-:Y:S05]  /*40f0*/  BRA `(.L_x_14388) ;  /* 0x0000004000007947 */ /* 0x000fea0003800000 */
.L_x_14386:
[----:B-----5:R-:W-:-:S05]  /*4100*/  PRMT R33, RZ, 0x7610, R52 ;  /* 0x00007610ff217816 */ /* 0x020fca0000000034 */
[----:B------:R-:W-:Y:S01]  /*4110*/  FADD.FTZ R32, R33, R32 ;  /* 0x0000002021207221 */ /* 0x000fe20000010000 */
[----:B------:R-:W-:-:S05]  /*4120*/  @P2 PRMT R33, RZ, 0x7610, R48 ;  /* 0x00007610ff212816 */ /* 0x000fca0000000030 */
[----:B------:R-:W-:-:S05]  /*4130*/  @P2 FADD.FTZ R32, R33, R32 ;  /* 0x0000002021202221 */ /* 0x000fca0000010000 */
.L_x_14388:
[----:B------:R-:W-:-:S04]  /*4140*/  F2FP.BF16.PACK_AB R33, RZ, R32 ;  /* 0x00000020ff21723e */ /* 0x000fc800000010ff */
[----:B------:R-:W-:Y:S02]  /*4150*/  PRMT R44, R44, 0x5410, R33 ;  /* 0x000054102c2c7816 */ /* 0x000fe40000000021 */
.L_x_14389:
[----:B------:R-:W-:Y:S01]  /*4160*/  PRMT R33, RZ, 0x5410, R125 ;  /* 0x00005410ff217816 */ /* 0x000fe2000000007d */
[----:B------:R-:W-:Y:S05]  /*4170*/  @P3 BRA `(.L_x_14390) ;  /* 0x0000008000003947 */ /* 0x000fea0003800000 */
[----:B------:R-:W-:-:S04]  /*4180*/  ISETP.NE.U32.AND P4, PT, RZ, c[0x0][0x180], PT ;  /* 0x00006000ff007a0c */ /* 0x000fc80003f85070 */
[----:B------:R-:W-:-:S13]  /*4190*/  ISETP.NE.AND.EX P4, PT, RZ, c[0x0][0x184], PT, P4 ;  /* 0x00006100ff007a0c */ /* 0x000fda0003f85340 */
[----:B------:R-:W-:Y:S05]  /*41a0*/  @P4 BRA `(.L_x_14391) ;  /* 0x0000002000004947 */ /* 0x000fea0003800000 */
[----:B------:R-:W-:Y:S05]  /*41b0*/  @P0 BRA `(.L_x_14392) ;  /* 0x0000008000000947 */ /* 0x000fea0003800000 */
[----:B------:R-:W-:Y:S05]  /*41c0*/  BRA `(.L_x_14393) ;  /* 0x0000009000007947 */ /* 0x000fea0003800000 */
.L_x_14391:
[----:B-----5:R-:W-:-:S05]  /*41d0*/  PRMT R124, RZ, 0x5410, R49 ;  /* 0x00005410ff7c7816 */ /* 0x020fca0000000031 */
[----:B------:R-:W-:Y:S01]  /*41e0*/  FADD.FTZ R33, R124, R33 ;  /* 0x000000217c217221 */ /* 0x000fe20000010000 */
[----:B------:R-:W-:Y:S05]  /*41f0*/  BRA `(.L_x_14392) ;  /* 0x0000004000007947 */ /* 0x000fea0003800000 */
.L_x_14390:
[----:B-----5:R-:W-:-:S05]  /*4200*/  PRMT R124, RZ, 0x5410, R53 ;  /* 0x00005410ff7c7816 */ /* 0x020fca0000000035 */
[----:B------:R-:W-:Y:S01]  /*4210*/  FADD.FTZ R33, R124, R33 ;  /* 0x000000217c217221 */ /* 0x000fe20000010000 */
[----:B------:R-:W-:-:S05]  /*4220*/  @P2 PRMT R124, RZ, 0x5410, R49 ;  /* 0x00005410ff7c2816 */ /* 0x000fca0000000031 */
[----:B------:R-:W-:-:S05]  /*4230*/  @P2 FADD.FTZ R33, R124, R33 ;  /* 0x000000217c212221 */ /* 0x000fca0000010000 */
.L_x_14392:
[----:B------:R-:W-:-:S04]  /*4240*/  F2FP.BF16.PACK_AB R124, RZ, R33 ;  /* 0x00000021ff7c723e */ /* 0x000fc800000010ff */
[----:B------:R-:W-:Y:S02]  /*4250*/  PRMT R45, R124, 0x7610, R45 ;  /* 0x000076107c2d7816 */ /* 0x000fe4000000002d */
.L_x_14393:
[----:B------:R-:W-:Y:S01]  /*4260*/  PRMT R129, RZ, 0x7610, R125 ;  /* 0x00007610ff817816 */ /* 0x000fe2000000007d */
[----:B------:R-:W-:Y:S05]  /*4270*/  @P3 BRA `(.L_x_14394) ;  /* 0x0000008000003947 */ /* 0x000fea0003800000 */
[----:B------:R-:W-:-:S04]  /*4280*/  ISETP.NE.U32.AND P4, PT, RZ, c[0x0][0x180], PT ;  /* 0x00006000ff007a0c */ /* 0x000fc80003f85070 */
[----:B------:R-:W-:-:S13]  /*4290*/  ISETP.NE.AND.EX P4, PT, RZ, c[0x0][0x184], PT, P4 ;  /* 0x00006100ff007a0c */ /* 0x000fda0003f85340 */
[----:B------:R-:W-:Y:S05]  /*42a0*/  @P4 BRA `(.L_x_14395) ;  /* 0x0000002000004947 */ /* 0x000fea0003800000 */
[----:B------:R-:W-:Y:S05]  /*42b0*/  @P0 BRA `(.L_x_14396) ;  /* 0x0000008000000947 */ /* 0x000fea0003800000 */
[----:B------:R-:W-:Y:S05]  /*42c0*/  BRA `(.L_x_14397) ;  /* 0x0000009000007947 */ /* 0x000fea0003800000 */
.L_x_14395:
[----:B-----5:R-:W-:-:S05]  /*42d0*/  PRMT R124, RZ, 0x7610, R49 ;  /* 0x00007610ff7c7816 */ /* 0x020fca0000000031 */
[----:B------:R-:W-:Y:S01]  /*42e0*/  FADD.FTZ R129, R124, R129 ;  /* 0x000000817c817221 */ /* 0x000fe20000010000 */
[----:B------:R-:W-:Y:S05]  /*42f0*/  BRA `(.L_x_14396) ;  /* 0x0000004000007947 */ /* 0x000fea0003800000 */
.L_x_14394:
[----:B-----5:R-:W-:-:S05]  /*4300*/  PRMT R124, RZ, 0x7610, R53 ;  /* 0x00007610ff7c7816 */ /* 0x020fca0000000035 */
[----:B------:R-:W-:Y:S01]  /*4310*/  FADD.FTZ R129, R124, R129 ;  /* 0x000000817c817221 */ /* 0x000fe20000010000 */
[----:B------:R-:W-:-:S05]  /*4320*/  @P2 PRMT R124, RZ, 0x7610, R49 ;  /* 0x00007610ff7c2816 */ /* 0x000fca0000000031 */
[----:B------:R-:W-:-:S05]  /*4330*/  @P2 FADD.FTZ R129, R124, R129 ;  /* 0x000000817c812221 */ /* 0x000fca0000010000 */
.L_x_14396:
[----:B------:R-:W-:-:S04]  /*4340*/  F2FP.BF16.PACK_AB R124, RZ, R129 ;  /* 0x00000081ff7c723e */ /* 0x000fc800000010ff */
[----:B------:R-:W-:Y:S02]  /*4350*/  PRMT R45, R45, 0x5410, R124 ;  /* 0x000054102d2d7816 */ /* 0x000fe4000000007c */
.L_x_14397:
[----:B------:R-:W-:Y:S01]  /*4360*/  PRMT R130, RZ, 0x5410, R126 ;  /* 0x00005410ff827816 */ /* 0x000fe2000000007e */
[----:B------:R-:W-:Y:S05]  /*4370*/  @P3 BRA `(.L_x_14398) ;  /* 0x0000008000003947 */ /* 0x000fea0003800000 */
[----:B------:R-:W-:-:S04]  /*4380*/  ISETP.NE.U32.AND P4, PT, RZ, c[0x0][0x180], PT ;  /* 0x00006000ff007a0c */ /* 0x000fc80003f85070 */
[----:B------:R-:W-:-:S13]  /*4390*/  ISETP.NE.AND.EX P4, PT, RZ, c[0x0][0x184], PT, P4 ;  /* 0x00006100ff007a0c */ /* 0x000fda0003f85340 */
[----:B------:R-:W-:Y:S05]  /*43a0*/  @P4 BRA `(.L_x_14399) ;  /* 0x0000002000004947 */ /* 0x000fea0003800000 */
[----:B------:R-:W-:Y:S05]  /*43b0*/  @P0 BRA `(.L_x_14400) ;  /* 0x0000008000000947 */ /* 0x000fea0003800000 */
[----:B------:R-:W-:Y:S05]  /*43c0*/  BRA `(.L_x_14401) ;  /* 0x0000009000007947 */ /* 0x000fea0003800000 */
.L_x_14399:
[----:B-----5:R-:W-:-:S05]  /*43d0*/  PRMT R124, RZ, 0x5410, R50 ;  /* 0x00005410ff7c7816 */ /* 0x020fca0000000032 */
[----:B------:R-:W-:Y:S01]  /*43e0*/  FADD.FTZ R130, R124, R130 ;  /* 0x000000827c827221 */ /* 0x000fe20000010000 */
[----:B------:R-:W-:Y:S05]  /*43f0*/  BRA `(.L_x_14400) ;  /* 0x0000004000007947 */ /* 0x000fea0003800000 */
.L_x_14398:
[----:B-----5:R-:W-:-:S05]  /*4400*/  PRMT R124, RZ, 0x5410, R54 ;  /* 0x00005410ff7c7816 */ /* 0x020fca0000000036 */
[----:B------:R-:W-:Y:S01]  /*4410*/  FADD.FTZ R130, R124, R130 ;  /* 0x000000827c827221 */ /* 0x000fe20000010000 */
[----:B------:R-:W-:-:S05]  /*4420*/  @P2 PRMT R124, RZ, 0x5410, R50 ;  /* 0x00005410ff7c2816 */ /* 0x000fca0000000032 */
[----:B------:R-:W-:-:S05]  /*4430*/  @P2 FADD.FTZ R130, R124, R130 ;  /* 0x000000827c822221 */ /* 0x000fca0000010000 */
.L_x_14400:
[----:B------:R-:W-:-:S04]  /*4440*/  F2FP.BF16.PACK_AB R124, RZ, R130 ;  /* 0x00000082ff7c723e */ /* 0x000fc800000010ff */
[----:B------:R-:W-:Y:S02]  /*4450*/  PRMT R46, R124, 0x7610, R46 ;  /* 0x000076107c2e7816 */ /* 0x000fe4000000002e */
.L_x_14401:
[----:B------:R-:W-:Y:S01]  /*4460*/  PRMT R148, RZ, 0x7610, R126 ;  /* 0x00007610ff947816 */ /* 0x000fe2000000007e */
[----:B------:R-:W-:Y:S05]  /*4470*/  @P3 BRA `(.L_x_14402) ;  /* 0x0000008000003947 */ /* 0x000fea0003800000 */
[----:B------:R-:W-:-:S04]  /*4480*/  ISETP.NE.U32.AND P4, PT, RZ, c[0x0][0x180], PT ;  /* 0x00006000ff007a0c */ /* 0x000fc80003f85070 */
[----:B------:R-:W-:-:S13]  /*4490*/  ISETP.NE.AND.EX P4, PT, RZ, c[0x0][0x184], PT, P4 ;  /* 0x00006100ff007a0c */ /* 0x000fda0003f85340 */
[----:B------:R-:W-:Y:S05]  /*44a0*/  @P4 BRA `(.L_x_14403) ;  /* 0x0000002000004947 */ /* 0x000fea0003800000 */
[----:B------:R-:W-:Y:S05]  /*44b0*/  @P0 BRA `(.L_x_14404) ;  /* 0x0000008000000947 */ /* 0x000fea0003800000 */
[----:B------:R-:W-:Y:S05]  /*44c0*/  BRA `(.L_x_14405) ;  /* 0x0000009000007947 */ /* 0x000fea0003800000 */
.L_x_14403:
[----:B-----5:R-:W-:-:S05]  /*44d0*/  PRMT R124, RZ, 0x7610, R50 ;  /* 0x00007610ff7c7816 */ /* 0x020fca0000000032 */
[----:B------:R-:W-:Y:S01]  /*44e0*/  FADD.FTZ R148, R124, R148 ;  /* 0x000000947c947221 */ /* 0x000fe20000010000 */
[----:B------:R-:W-:Y:S05]  /*44f0*/  BRA `(.L_x_14404) ;  /* 0x0000004000007947 */ /* 0x000fea0003800000 */
.L_x_14402:
[----:B-----5:R-:W-:-:S05]  /*4500*/  PRMT R124, RZ, 0x7610, R54 ;  /* 0x00007610ff7c7816 */ /* 0x020fca0000000036 */
[----:B------:R-:W-:Y:S01]  /*4510*/  FADD.FTZ R148, R124, R148 ;  /* 0x000000947c947221 */ /* 0x000fe20000010000 */
[----:B------:R-:W-:-:S05]  /*4520*/  @P2 PRMT R124, RZ, 0x7610, R50 ;  /* 0x00007610ff7c2816 */ /* 0x000fca0000000032 */
[----:B------:R-:W-:-:S05]  /*4530*/  @P2 FADD.FTZ R148, R124, R148 ;  /* 0x000000947c942221 */ /* 0x000fca0000010000 */
.L_x_14404:
[----:B------:R-:W-:-:S04]  /*4540*/  F2FP.BF16.PACK_AB R124, RZ, R148 ;  /* 0x00000094ff7c723e */ /* 0x000fc800000010ff */
[----:B------:R-:W-:Y:S02]  /*4550*/  PRMT R46, R46, 0x5410, R124 ;  /* 0x000054102e2e7816 */ /* 0x000fe4000000007c */
.L_x_14405:
[----:B------:R-:W-:Y:S01]  /*4560*/  PRMT R147, RZ, 0x5410, R127 ;  /* 0x00005410ff937816 */ /* 0x000fe2000000007f */
[----:B------:R-:W-:Y:S05]  /*4570*/  @P3 BRA `(.L_x_14406) ;  /* 0x0000008000003947 */ /* 0x000fea0003800000 */
[----:B------:R-:W-:-:S04]  /*4580*/  ISETP.NE.U32.AND P4, PT, RZ, c[0x0][0x180], PT ;  /* 0x00006000ff007a0c */ /* 0x000fc80003f85070 */
[----:B------:R-:W-:-:S13]  /*4590*/  ISETP.NE.AND.EX P4, PT, RZ, c[0x0][0x184], PT, P4 ;  /* 0x00006100ff007a0c */ /* 0x000fda0003f85340 */
[----:B------:R-:W-:Y:S05]  /*45a0*/  @P4 BRA `(.L_x_14407) ;  /* 0x0000002000004947 */ /* 0x000fea0003800000 */
[----:B------:R-:W-:Y:S05]  /*45b0*/  @P0 BRA `(.L_x_14408) ;  /* 0x0000008000000947 */ /* 0x000fea0003800000 */
[----:B------:R-:W-:Y:S05]  /*45c0*/  BRA `(.L_x_14409) ;  /* 0x0000009000007947 */ /* 0x000fea0003800000 */
.L_x_14407:
[----:B-----5:R-:W-:-:S05]  /*45d0*/  PRMT R124, RZ, 0x5410, R51 ;  /* 0x00005410ff7c7816 */ /* 0x020fca0000000033 */
[----:B------:R-:W-:Y:S01]  /*45e0*/  FADD.FTZ R147, R124, R147 ;  /* 0x000000937c937221 */ /* 0x000fe20000010000 */
[----:B------:R-:W-:Y:S05]  /*45f0*/  BRA `(.L_x_14408) ;  /* 0x0000004000007947 */ /* 0x000fea0003800000 */
.L_x_14406:
[----:B-----5:R-:W-:-:S05]  /*4600*/  PRMT R124, RZ, 0x5410, R55 ;  /* 0x00005410ff7c7816 */ /* 0x020fca0000000037 */
[----:B------:R-:W-:Y:S01]  /*4610*/  FADD.FTZ R147, R124, R147 ;  /* 0x000000937c937221 */ /* 0x000fe20000010000 */
[----:B------:R-:W-:-:S05]  /*4620*/  @P2 PRMT R124, RZ, 0x5410, R51 ;  /* 0x00005410ff7c2816 */ /* 0x000fca0000000033 */
[----:B------:R-:W-:-:S05]  /*4630*/  @P2 FADD.FTZ R147, R124, R147 ;  /* 0x000000937c932221 */ /* 0x000fca0000010000 */
.L_x_14408:
[----:B------:R-:W-:-:S04]  /*4640*/  F2FP.BF16.PACK_AB R124, RZ, R147 ;  /* 0x00000093ff7c723e */ /* 0x000fc800000010ff */
[----:B------:R-:W-:Y:S02]  /*4650*/  PRMT R47, R124, 0x7610, R47 ;  /* 0x000076107c2f7816 */ /* 0x000fe4000000002f */
.L_x_14409:
[----:B------:R-:W-:Y:S01]  /*4660*/  PRMT R164, RZ, 0x7610, R127 ;  /* 0x00007610ffa47816 */ /* 0x000fe2000000007f */
[----:B------:R-:W-:Y:S05]  /*4670*/  @P3 BRA `(.L_x_14410) ;  /* 0x0000008000003947 */ /* 0x000fea0003800000 */
[----:B------:R-:W-:-:S04]  /*4680*/  ISETP.NE.U32.AND P2, PT, RZ, c[0x0][0x180], PT ;  /* 0x00006000ff007a0c */ /* 0x000fc80003f45070 */
[----:B------:R-:W-:-:S13]  /*4690*/  ISETP.NE.AND.EX P2, PT, RZ, c[0x0][0x184], PT, P2 ;  /* 0x00006100ff007a0c */ /* 0x000fda0003f45320 */
[----:B------:R-:W-:Y:S05]  /*46a0*/  @P2 BRA `(.L_x_14411) ;  /* 0x0000002000002947 */ /* 0x000fea0003800000 */
[----:B------:R-:W-:Y:S05]  /*46b0*/  @P0 BRA `(.L_x_14412) ;  /* 0x0000008000000947 */ /* 0x000fea0003800000 */
[----:B------:R-:W-:Y:S05]  /*46c0*/  BRA `(.L_x_14413) ;  /* 0x0000009000007947 */ /* 0x000fea0003800000 */
.L_x_14411:
[----:B-----5:R-:W-:-:S05]  /*46d0*/  PRMT R124, RZ, 0x7610, R51 ;  /* 0x00007610ff7c7816 */ /* 0x020fca0000000033 */
[----:B------:R-:W-:Y:S01]  /*46e0*/  FADD.FTZ R164, R124, R164 ;  /* 0x000000a47ca47221 */ /* 0x000fe20000010000 */
[----:B------:R-:W-:Y:S05]  /*46f0*/  BRA `(.L_x_14412) ;  /* 0x0000004000007947 */ /* 0x000fea0003800000 */
.L_x_14410:
[----:B-----5:R-:W-:-:S05]  /*4700*/  PRMT R124, RZ, 0x7610, R55 ;  /* 0x00007610ff7c7816 */ /* 0x020fca0000000037 */
[----:B------:R-:W-:Y:S01]  /*4710*/  FADD.FTZ R164, R124, R164 ;  /* 0x000000a47ca47221 */ /* 0x000fe20000010000 */
[----:B------:R-:W-:-:S05]  /*4720*/  @P2 PRMT R124, RZ, 0x7610, R51 ;  /* 0x00007610ff7c2816 */ /* 0x000fca0000000033 */
[----:B------:R-:W-:-:S05]  /*4730*/  @P2 FADD.FTZ R164, R124, R164 ;  /* 0x000000a47ca42221 */ /* 0x000fca0000010000 */
.L_x_14412:
[----:B------:R-:W-:-:S04]  /*4740*/  F2FP.BF16.PACK_AB R124, RZ, R164 ;  /* 0x000000a4ff7c723e */ /* 0x000fc800000010ff */
[----:B------:R-:W-:Y:S02]  /*4750*/  PRMT R47, R47, 0x5410, R124 ;  /* 0x000054102f2f7816 */ /* 0x000fe4000000007c */
.L_x_14413:
[----:B------:R-:W-:-:S04]  /*4760*/  @P0 LEA R124, P2, R168, c[0x0][0x188], 0x4 ;  /* 0x00006200a87c0a11 */ /* 0x000fc800078420ff */
[C---:B------:R-:W-:Y:S02]  /*4770*/  @P0 LEA.HI.X R125, R168.reuse, c[0x0][0x18c], RZ, 0x4, P2 ;  /* 0x00006300a87d0a11 */ /* 0x040fe400010f24ff */
[----:B------:R-:W-:-:S03]  /*4780*/  IADD3 R168, R168, 0x20, RZ ;  /* 0x00000020a8a87810 */ /* 0x000fc60007ffe0ff */
[----:B------:R0:W-:Y:S04]  /*4790*/  @P0 STG.E.128 [R124.64], R44 ;  /* 0x0000002c7c000986 */ /* 0x0001e8000c101d04 */
.L_x_14381:
[----:B------:R-:W-:Y:S05]  /*47a0*/  BSYNC B0 ;  /* 0x0000000000007941 */ /* 0x000fea0003800000 */
.L_x_14380:
        /* <DEDUP_REMOVED lines=25> */
.L_x_14417:
[----:B-----5:R-:W-:-:S05]  /*4940*/  PRMT R34, RZ, 0x5410, R48 ;  /* 0x00005410ff227816 */ /* 0x020fca0000000030 */
[----:B------:R-:W-:Y:S01]  /*4950*/  FADD.FTZ R3, R34, R3 ;  /* 0x0000000322037221 */ /* 0x000fe20000010000 */
[----:B------:R-:W-:Y:S05]  /*4960*/  BRA `(.L_x_14418) ;  /* 0x0000004000007947 */ /* 0x000fea0003800000 */
.L_x_14416:
[----:B-----5:R-:W-:-:S05]  /*4970*/  PRMT R34, RZ, 0x5410, R52 ;  /* 0x00005410ff227816 */ /* 0x020fca0000000034 */
[----:B------:R-:W-:Y:S01]  /*4980*/  FADD.FTZ R3, R34, R3 ;  /* 0x0000000322037221 */ /* 0x000fe20000010000 */
[----:B------:R-:W-:-:S05]  /*4990*/  @P2 PRMT R34, RZ, 0x5410, R48 ;  /* 0x00005410ff222816 */ /* 0x000fca0000000030 */
[----:B------:R-:W-:-:S05]  /*49a0*/  @P2 FADD.FTZ R3, R34, R3 ;  /* 0x0000000322032221 */ /* 0x000fca0000010000 */
.L_x_14418:
[----:B------:R-:W-:-:S04]  /*49b0*/  F2FP.BF16.PACK_AB R34, RZ, R3 ;  /* 0x00000003ff22723e */ /* 0x000fc800000010ff */
[----:B------:R-:W-:Y:S02]  /*49c0*/  PRMT R44, R34, 0x7610, R44 ;  /* 0x00007610222c7816 */ /* 0x000fe4000000002c */
.L_x_14419:
[----:B------:R-:W-:Y:S01]  /*49d0*/  PRMT R34, RZ, 0x7610, R124 ;  /* 0x00007610ff227816 */ /* 0x000fe2000000007c */
[----:B------:R-:W-:Y:S05]  /*49e0*/  @P3 BRA `(.L_x_14420) ;  /* 0x0000008000003947 */ /* 0x000fea0003800000 */
[----:B------:R-:W-:-:S04]  /*49f0*/  ISETP.NE.U32.AND P4, PT, RZ, c[0x0][0x180], PT ;  /* 0x00006000ff007a0c */ /* 0x000fc80003f85070 */
[----:B------:R-:W-:-:S13]  /*4a00*/  ISETP.NE.AND.EX P4, PT, RZ, c[0x0][0x184], PT, P4 ;  /* 0x00006100ff007a0c */ /* 0x000fda0003f85340 */
[----:B------:R-:W-:Y:S05]  /*4a10*/  @P4 BRA `(.L_x_14421) ;  /* 0x0000002000004947 */ /* 0x000fea0003800000 */
[----:B------:R-:W-:Y:S05]  /*4a20*/  @P0 BRA `(.L_x_14422) ;  /* 0x0000008000000947 */ /* 0x000fea0003800000 */
[----:B------:R-:W-:Y:S05]  /*4a30*/  BRA `(.L_x_14423) ;  /* 0x0000009000007947 */ /* 0x000fea0003800000 */
.L_x_14421:
[----:B-----5:R-:W-:-:S05]  /*4a40*/  PRMT R35, RZ, 0x7610, R48 ;  /* 0x00007610ff237816 */ /* 0x020fca0000000030 */
[----:B------:R-:W-:Y:S01]  /*4a50*/  FADD.FTZ R34, R35, R34 ;  /* 0x0000002223227221 */ /* 0x000fe20000010000 */
[----:B------:R-:W-:Y:S05]  /*4a60*/  BRA `(.L_x_14422) ;  /* 0x0000004000007947 */ /* 0x000fea0003800000 */
.L_x_14420:
[----:B-----5:R-:W-:-:S05]  /*4a70*/  PRMT R35, RZ, 0x7610, R52 ;  /* 0x00007610ff237816 */ /* 0x020fca0000000034 */
[----:B------:R-:W-:Y:S01]  /*4a80*/  FADD.FTZ R34, R35, R34 ;  /* 0x0000002223227221 */ /* 0x000fe20000010000 */
[----:B------:R-:W-:-:S05]  /*4a90*/  @P2 PRMT R35, RZ, 0x7610, R48 ;  /* 0x00007610ff232816 */ /* 0x000fca0000000030 */
[----:B------:R-:W-:-:S05]  /*4aa0*/  @P2 FADD.FTZ R34, R35, R34 ;  /* 0x0000002223222221 */ /* 0x000fca0000010000 */
.L_x_14422:
[----:B------:R-:W-:-:S04]  /*4ab0*/  F2FP.BF16.PACK_AB R35, RZ, R34 ;  /* 0x00000022ff23723e */ /* 0x000fc800000010ff */
[----:B------:R-:W-:Y:S02]  /*4ac0*/  PRMT R44, R44, 0x5410, R35 ;  /* 0x000054102c2c7816 */ /* 0x000fe40000000023 */
.L_x_14423:
[----:B------:R-:W-:Y:S01]  /*4ad0*/  PRMT R35, RZ, 0x5410, R125 ;  /* 0x00005410ff237816 */ /* 0x000fe2000000007d */
[----:B------:R-:W-:Y:S05]  /*4ae0*/  @P3 BRA `(.L_x_14424) ;  /* 0x0000008000003947 */ /* 0x000fea0003800000 */
[----:B------:R-:W-:-:S04]  /*4af0*/  ISETP.NE.U32.AND P4, PT, RZ, c[0x0][0x180], PT ;  /* 0x00006000ff007a0c */ /* 0x000fc80003f85070 */
[----:B------:R-:W-:-:S13]  /*4b00*/  ISETP.NE.AND.EX P4, PT, RZ, c[0x0][0x184], PT, P4 ;  /* 0x00006100ff007a0c */ /* 0x000fda0003f85340 */
[----:B------:R-:W-:Y:S05]  /*4b10*/  @P4 BRA `(.L_x_14425) ;  /* 0x0000002000004947 */ /* 0x000fea0003800000 */
[----:B------:R-:W-:Y:S05]  /*4b20*/  @P0 BRA `(.L_x_14426) ;  /* 0x0000008000000947 */ /* 0x000fea0003800000 */
[----:B------:R-:W-:Y:S05]  /*4b30*/  BRA `(.L_x_14427) ;  /* 0x0000009000007947 */ /* 0x000fea0003800000 */
.L_x_14425:
[----:B-----5:R-:W-:-:S05]  /*4b40*/  PRMT R124, RZ, 0x5410, R49 ;  /* 0x00005410ff7c7816 */ /* 0x020fca0000000031 */
[----:B------:R-:W-:Y:S01]  /*4b50*/  FADD.FTZ R35, R124, R35 ;  /* 0x000000237c237221 */ /* 0x000fe20000010000 */
[----:B------:R-:W-:Y:S05]  /*4b60*/  BRA `(.L_x_14426) ;  /* 0x0000004000007947 */ /* 0x000fea0003800000 */
.L_x_14424:
[----:B-----5:R-:W-:-:S05]  /*4b70*/  PRMT R124, RZ, 0x5410, R53 ;  /* 0x00005410ff7c7816 */ /* 0x020fca0000000035 */
[----:B------:R-:W-:Y:S01]  /*4b80*/  FADD.FTZ R35, R124, R35 ;  /* 0x000000237c237221 */ /* 0x000fe20000010000 */
[----:B------:R-:W-:-:S05]  /*4b90*/  @P2 PRMT R124, RZ, 0x5410, R49 ;  /* 0x00005410ff7c2816 */ /* 0x000fca0000000031 */
[----:B------:R-:W-:-:S05]  /*4ba0*/  @P2 FADD.FTZ R35, R124, R35 ;  /* 0x000000237c232221 */ /* 0x000fca0000010000 */
.L_x_14426:
[----:B------:R-:W-:-:S04]  /*4bb0*/  F2FP.BF16.PACK_AB R124, RZ, R35 ;  /* 0x00000023ff7c723e */ /* 0x000fc800000010ff */
[----:B------:R-:W-:Y:S02]  /*4bc0*/  PRMT R45, R124, 0x7610, R45 ;  /* 0x000076107c2d7816 */ /* 0x000fe4000000002d */
.L_x_14427:
[----:B------:R-:W-:Y:S01]  /*4bd0*/  PRMT R131, RZ, 0x7610, R125 ;  /* 0x00007610ff837816 */ /* 0x000fe2000000007d */
[----:B------:R-:W-:Y:S05]  /*4be0*/  @P3 BRA `(.L_x_14428) ;  /* 0x0000008000003947 */ /* 0x000fea0003800000 */
[----:B------:R-:W-:-:S04]  /*4bf0*/  ISETP.NE.U32.AND P4, PT, RZ, c[0x0][0x180], PT ;  /* 0x00006000ff007a0c */ /* 0x000fc80003f85070 */
[----:B------:R-:W-:-:S13]  /*4c00*/  ISETP.NE.AND.EX P4, PT, RZ, c[0x0][0x184], PT, P4 ;  /* 0x00006100ff007a0c */ /* 0x000fda0003f85340 */
[----:B------:R-:W-:Y:S05]  /*4c10*/  @P4 BRA `(.L_x_14429) ;  /* 0x0000002000004947 */ /* 0x000fea0003800000 */
[----:B------:R-:W-:Y:S05]  /*4c20*/  @P0 BRA `(.L_x_14430) ;  /* 0x0000008000000947 */ /* 0x000fea0003800000 */
[----:B------:R-:W-:Y:S05]  /*4c30*/  BRA `(.L_x_14431) ;  /* 0x0000009000007947 */ /* 0x000fea0003800000 */
.L_x_14429:
[----:B-----5:R-:W-:-:S05]  /*4c40*/  PRMT R124, RZ, 0x7610, R49 ;  /* 0x00007610ff7c7816 */ /* 0x020fca0000000031 */
[----:B------:R-:W-:Y:S01]  /*4c50*/  FADD.FTZ R131, R124, R131 ;  /* 0x000000837c837221 */ /* 0x000fe20000010000 */
[----:B------:R-:W-:Y:S05]  /*4c60*/  BRA `(.L_x_14430) ;  /* 0x0000004000007947 */ /* 0x000fea0003800000 */
.L_x_14428:
[----:B-----5:R-:W-:-:S05]  /*4c70*/  PRMT R124, RZ, 0x7610, R53 ;  /* 0x00007610ff7c7816 */ /* 0x020fca0000000035 */
[----:B------:R-:W-:Y:S01]  /*4c80*/  FADD.FTZ R131, R124, R131 ;  /* 0x000000837c837221 */ /* 0x000fe20000010000 */
[----:B------:R-:W-:-:S05]  /*4c90*/  @P2 PRMT R124, RZ, 0x7610, R49 ;  /* 0x00007610ff7c2816 */ /* 0x000fca0000000031 */
[----:B------:R-:W-:-:S05]  /*4ca0*/  @P2 FADD.FTZ R131, R124, R131 ;  /* 0x000000837c832221 */ /* 0x000fca0000010000 */
.L_x_14430:
[----:B------:R-:W-:-:S04]  /*4cb0*/  F2FP.BF16.PACK_AB R124, RZ, R131 ;  /* 0x00000083ff7c723e */ /* 0x000fc800000010ff */
[----:B------:R-:W-:Y:S02]  /*4cc0*/  PRMT R45, R45, 0x5410, R124 ;  /* 0x000054102d2d7816 */ /* 0x000fe4000000007c */
.L_x_14431:
[----:B------:R-:W-:Y:S01]  /*4cd0*/  PRMT R132, RZ, 0x5410, R126 ;  /* 0x00005410ff847816 */ /* 0x000fe2000000007e */
[----:B------:R-:W-:Y:S05]  /*4ce0*/  @P3 BRA `(.L_x_14432) ;  /* 0x0000008000003947 */ /* 0x000fea0003800000 */
[----:B------:R-:W-:-:S04]  /*4cf0*/  ISETP.NE.U32.AND P4, PT, RZ, c[0x0][0x180], PT ;  /* 0x00006000ff007a0c */ /* 0x000fc80003f85070 */
[----:B------:R-:W-:-:S13]  /*4d00*/  ISETP.NE.AND.EX P4, PT, RZ, c[0x0][0x184], PT, P4 ;  /* 0x00006100ff007a0c */ /* 0x000fda0003f85340 */
[----:B------:R-:W-:Y:S05]  /*4d10*/  @P4 BRA `(.L_x_14433) ;  /* 0x0000002000004947 */ /* 0x000fea0003800000 */
[----:B------:R-:W-:Y:S05]  /*4d20*/  @P0 BRA `(.L_x_14434) ;  /* 0x0000008000000947 */ /* 0x000fea0003800000 */
[----:B------:R-:W-:Y:S05]  /*4d30*/  BRA `(.L_x_14435) ;  /* 0x0000009000007947 */ /* 0x000fea0003800000 */
.L_x_14433:
[----:B-----5:R-:W-:-:S05]  /*4d40*/  PRMT R124, RZ, 0x5410, R50 ;  /* 0x00005410ff7c7816 */ /* 0x020fca0000000032 */
[----:B------:R-:W-:Y:S01]  /*4d50*/  FADD.FTZ R132, R124, R132 ;  /* 0x000000847c847221 */ /* 0x000fe20000010000 */
[----:B------:R-:W-:Y:S05]  /*4d60*/  BRA `(.L_x_14434) ;  /* 0x0000004000007947 */ /* 0x000fea0003800000 */
.L_x_14432:
[----:B-----5:R-:W-:-:S05]  /*4d70*/  PRMT R124, RZ, 0x5410, R54 ;  /* 0x00005410ff7c7816 */ /* 0x020fca0000000036 */
[----:B------:R-:W-:Y:S01]  /*4d80*/  FADD.FTZ R132, R124, R132 ;  /* 0x000000847c847221 */ /* 0x000fe20000010000 */
[----:B------:R-:W-:-:S05]  /*4d90*/  @P2 PRMT R124, RZ, 0x5410, R50 ;  /* 0x00005410ff7c2816 */ /* 0x000fca0000000032 */
[----:B------:R-:W-:-:S05]  /*4da0*/  @P2 FADD.FTZ R132, R124, R132 ;  /* 0x000000847c842221 */ /* 0x000fca0000010000 */
.L_x_14434:
[----:B------:R-:W-:-:S04]  /*4db0*/  F2FP.BF16.PACK_AB R124, RZ, R132 ;  /* 0x00000084ff7c723e */ /* 0x000fc800000010ff */
[----:B------:R-:W-:Y:S02]  /*4dc0*/  PRMT R46, R124, 0x7610, R46 ;  /* 0x000076107c2e7816 */ /* 0x000fe4000000002e */
.L_x_14435:
[----:B------:R-:W-:Y:S01]  /*4dd0*/  PRMT R146, RZ, 0x7610, R126 ;  /* 0x00007610ff927816 */ /* 0x000fe2000000007e */
[----:B------:R-:W-:Y:S05]  /*4de0*/  @P3 BRA `(.L_x_14436) ;  /* 0x0000008000003947 */ /* 0x000fea0003800000 */
[----:B------:R-:W-:-:S04]  /*4df0*/  ISETP.NE.U32.AND P4, PT, RZ, c[0x0][0x180], PT ;  /* 0x00006000ff007a0c */ /* 0x000fc80003f85070 */
[----:B------:R-:W-:-:S13]  /*4e00*/  ISETP.NE.AND.EX P4, PT, RZ, c[0x0][0x184], PT, P4 ;  /* 0x00006100ff007a0c */ /* 0x000fda0003f85340 */
[----:B------:R-:W-:Y:S05]  /*4e10*/  @P4 BRA `(.L_x_14437) ;  /* 0x0000002000004947 */ /* 0x000fea0003800000 */
[----:B------:R-:W-:Y:S05]  /*4e20*/  @P0 BRA `(.L_x_14438) ;  /* 0x0000008000000947 */ /* 0x000fea0003800000 */
[----:B------:R-:W-:Y:S05]  /*4e30*/  BRA `(.L_x_14439) ;  /* 0x0000009000007947 */ /* 0x000fea0003800000 */
.L_x_14437:
[----:B-----5:R-:W-:-:S05]  /*4e40*/  PRMT R124, RZ, 0x7610, R50 ;  /* 0x00007610ff7c7816 */ /* 0x020fca0000000032 */
[----:B------:R-:W-:Y:S01]  /*4e50*/  FADD.FTZ R146, R124, R146 ;  /* 0x000000927c927221 */ /* 0x000fe20000010000 */
[----:B------:R-:W-:Y:S05]  /*4e60*/  BRA `(.L_x_14438) ;  /* 0x0000004000007947 */ /* 0x000fea0003800000 */
.L_x_14436:
[----:B-----5:R-:W-:-:S05]  /*4e70*/  PRMT R124, RZ, 0x7610, R54 ;  /* 0x00007610ff7c7816 */ /* 0x020fca0000000036 */
[----:B------:R-:W-:Y:S01]  /*4e80*/  FADD.FTZ R146, R124, R146 ;  /* 0x000000927c927221 */ /* 0x000fe20000010000 */
[----:B------:R-:W-:-:S05]  /*4e90*/  @P2 PRMT R124, RZ, 0x7610, R50 ;  /* 0x00007610ff7c2816 */ /* 0x000fca0000000032 */
[----:B------:R-:W-:-:S05]  /*4ea0*/  @P2 FADD.FTZ R146, R124, R146 ;  /* 0x000000927c922221 */ /* 0x000fca0000010000 */
.L_x_14438:
[----:B------:R-:W-:-:S04]  /*4eb0*/  F2FP.BF16.PACK_AB R124, RZ, R146 ;  /* 0x00000092ff7c723e */ /* 0x000fc800000010ff */
[----:B------:R-:W-:Y:S02]  /*4ec0*/  PRMT R46, R46, 0x5410, R124 ;  /* 0x000054102e2e7816 */ /* 0x000fe4000000007c */
.L_x_14439:
[----:B------:R-:W-:Y:S01]  /*4ed0*/  PRMT R145, RZ, 0x5410, R127 ;  /* 0x00005410ff917816 */ /* 0x000fe2000000007f */
[----:B------:R-:W-:Y:S05]  /*4ee0*/  @P3 BRA `(.L_x_14440) ;  /* 0x0000008000003947 */ /* 0x000fea0003800000 */
[----:B------:R-:W-:-:S04]  /*4ef0*/  ISETP.NE.U32.AND P4, PT, RZ, c[0x0][0x180], PT ;  /* 0x00006000ff007a0c */ /* 0x000fc80003f85070 */
[----:B------:R-:W-:-:S13]  /*4f00*/  ISETP.NE.AND.EX P4, PT, RZ, c[0x0][0x184], PT, P4 ;  /* 0x00006100ff007a0c */ /* 0x000fda0003f85340 */
[----:B------:R-:W-:Y:S05]  /*4f10*/  @P4 BRA `(.L_x_14441) ;  /* 0x0000002000004947 */ /* 0x000fea0003800000 */
[----:B------:R-:W-:Y:S05]  /*4f20*/  @P0 BRA `(.L_x_14442) ;  /* 0x0000008000000947 */ /* 0x000fea0003800000 */
[----:B------:R-:W-:Y:S05]  /*4f30*/  BRA `(.L_x_14443) ;  /* 0x0000009000007947 */ /* 0x000fea0003800000 */
.L_x_14441:
[----:B-----5:R-:W-:-:S05]  /*4f40*/  PRMT R124, RZ, 0x5410, R51 ;  /* 0x00005410ff7c7816 */ /* 0x020fca0000000033 */
[----:B------:R-:W-:Y:S01]  /*4f50*/  FADD.FTZ R145, R124, R145 ;  /* 0x000000917c917221 */ /* 0x000fe20000010000 */
[----:B------:R-:W-:Y:S05]  /*4f60*/  BRA `(.L_x_14442) ;  /* 0x0000004000007947 */ /* 0x000fea0003800000 */
.L_x_14440:
[----:B-----5:R-:W-:-:S05]  /*4f70*/  PRMT R124, RZ, 0x5410, R55 ;  /* 0x00005410ff7c7816 */ /* 0x020fca0000000037 */
[----:B------:R-:W-:Y:S01]  /*4f80*/  FADD.FTZ R145, R124, R145 ;  /* 0x000000917c917221 */ /* 0x000fe20000010000 */
[----:B------:R-:W-:-:S05]  /*4f90*/  @P2 PRMT R124, RZ, 0x5410, R51 ;  /* 0x00005410ff7c2816 */ /* 0x000fca0000000033 */
[----:B------:R-:W-:-:S05]  /*4fa0*/  @P2 FADD.FTZ R145, R124, R145 ;  /* 0x000000917c912221 */ /* 0x000fca0000010000 */
.L_x_14442:
[----:B------:R-:W-:-:S04]  /*4fb0*/  F2FP.BF16.PACK_AB R124, RZ, R145 ;  /* 0x00000091ff7c723e */ /* 0x000fc800000010ff */
[----:B------:R-:W-:Y:S02]  /*4fc0*/  PRMT R47, R124, 0x7610, R47 ;  /* 0x000076107c2f7816 */ /* 0x000fe4000000002f */
.L_x_14443:
[----:B------:R-:W-:Y:S01]  /*4fd0*/  PRMT R165, RZ, 0x7610, R127 ;  /* 0x00007610ffa57816 */ /* 0x000fe2000000007f */
[----:B------:R-:W-:Y:S05]  /*4fe0*/  @P3 BRA `(.L_x_14444) ;  /* 0x0000008000003947 */ /* 0x000fea0003800000 */
[----:B------:R-:W-:-:S04]  /*4ff0*/  ISETP.NE.U32.AND P2, PT, RZ, c[0x0][0x180], PT ;  /* 0x00006000ff007a0c */ /* 0x000fc80003f45070 */
[----:B------:R-:W-:-:S13]  /*5000*/  ISETP.NE.AND.EX P2, PT, RZ, c[0x0][0x184], PT, P2 ;  /* 0x00006100ff007a0c */ /* 0x000fda0003f45320 */
[----:B------:R-:W-:Y:S05]  /*5010*/  @P2 BRA `(.L_x_14445) ;  /* 0x0000002000002947 */ /* 0x000fea0003800000 */
[----:B------:R-:W-:Y:S05]  /*5020*/  @P0 BRA `(.L_x_14446) ;  /* 0x0000008000000947 */ /* 0x000fea0003800000 */
[----:B------:R-:W-:Y:S05]  /*5030*/  BRA `(.L_x_14447) ;  /* 0x0000009000007947 */ /* 0x000fea0003800000 */
.L_x_14445:
[----:B-----5:R-:W-:-:S05]  /*5040*/  PRMT R124, RZ, 0x7610, R51 ;  /* 0x00007610ff7c7816 */ /* 0x020fca0000000033 */
[----:B------:R-:W-:Y:S01]  /*5050*/  FADD.FTZ R165, R124, R165 ;  /* 0x000000a57ca57221 */ /* 0x000fe20000010000 */
[----:B------:R-:W-:Y:S05]  /*5060*/  BRA `(.L_x_14446) ;  /* 0x0000004000007947 */ /* 0x000fea0003800000 */
.L_x_14444:
[----:B-----5:R-:W-:-:S05]  /*5070*/  PRMT R124, RZ, 0x7610, R55 ;  /* 0x00007610ff7c7816 */ /* 0x020fca0000000037 */
[----:B------:R-:W-:Y:S01]  /*5080*/  FADD.FTZ R165, R124, R165 ;  /* 0x000000a57ca57221 */ /* 0x000fe20000010000 */
[----:B------:R-:W-:-:S05]  /*5090*/  @P2 PRMT R124, RZ, 0x7610, R51 ;  /* 0x00007610ff7c2816 */ /* 0x000fca0000000033 */
[----:B------:R-:W-:-:S05]  /*50a0*/  @P2 FADD.FTZ R165, R124, R165 ;  /* 0x000000a57ca52221 */ /* 0x000fca0000010000 */
.L_x_14446:
[----:B------:R-:W-:-:S04]  /*50b0*/  F2FP.BF16.PACK_AB R124, RZ, R165 ;  /* 0x000000a5ff7c723e */ /* 0x000fc800000010ff */
[----:B------:R-:W-:Y:S02]  /*50c0*/  PRMT R47, R47, 0x5410, R124 ;  /* 0x000054102f2f7816 */ /* 0x000fe4000000007c */
.L_x_14447:
[----:B------:R-:W-:-:S04]  /*50d0*/  @P0 LEA R124, P2, R168, c[0x0][0x188], 0x4 ;  /* 0x00006200a87c0a11 */ /* 0x000fc800078420ff */
[C---:B------:R-:W-:Y:S02]  /*50e0*/  @P0 LEA.HI.X R125, R168.reuse, c[0x0][0x18c], RZ, 0x4, P2 ;  /* 0x00006300a87d0a11 */ /* 0x040fe400010f24ff */
[----:B------:R-:W-:-:S03]  /*50f0*/  IADD3 R168, R168, 0x20, RZ ;  /* 0x00000020a8a87810 */ /* 0x000fc60007ffe0ff */
[----:B------:R0:W-:Y:S04]  /*5100*/  @P0 STG.E.128 [R124.64], R44 ;  /* 0x0000002c7c000986 */ /* 0x0001e8000c101d04 */
.L_x_14415:
[----:B------:R-:W-:Y:S05]  /*5110*/  BSYNC B0 ;  /* 0x0000000000007941 */ /* 0x000fea0003800000 */
.L_x_14414:
        /* <DEDUP_REMOVED lines=25> */
.L_x_14451:
[----:B-----5:R-:W-:-:S05]  /*52b0*/  PRMT R36, RZ, 0x5410, R48 ;  /* 0x00005410ff247816 */ /* 0x020fca0000000030 */
[----:B------:R-:W-:Y:S01]  /*52c0*/  FADD.FTZ R2, R36, R2 ;  /* 0x0000000224027221 */ /* 0x000fe20000010000 */
[----:B------:R-:W-:Y:S05]  /*52d0*/  BRA `(.L_x_14452) ;  /* 0x0000004000007947 */ /* 0x000fea0003800000 */
.L_x_14450:
[----:B-----5:R-:W-:-:S05]  /*52e0*/  PRMT R36, RZ, 0x5410, R52 ;  /* 0x00005410ff247816 */ /* 0x020fca0000000034 */
[----:B------:R-:W-:Y:S01]  /*52f0*/  FADD.FTZ R2, R36, R2 ;  /* 0x0000000224027221 */ /* 0x000fe20000010000 */
[----:B------:R-:W-:-:S05]  /*5300*/  @P2 PRMT R36, RZ, 0x5410, R48 ;  /* 0x00005410ff242816 */ /* 0x000fca0000000030 */
[----:B------:R-:W-:-:S05]  /*5310*/  @P2 FADD.FTZ R2, R36, R2 ;  /* 0x0000000224022221 */ /* 0x000fca0000010000 */
.L_x_14452:
[----:B------:R-:W-:-:S04]  /*5320*/  F2FP.BF16.PACK_AB R36, RZ, R2 ;  /* 0x00000002ff24723e */ /* 0x000fc800000010ff */
[----:B------:R-:W-:Y:S02]  /*5330*/  PRMT R44, R36, 0x7610, R44 ;  /* 0x00007610242c7816 */ /* 0x000fe4000000002c */
.L_x_14453:
[----:B------:R-:W-:Y:S01]  /*5340*/  PRMT R36, RZ, 0x7610, R124 ;  /* 0x00007610ff247816 */ /* 0x000fe2000000007c */
[----:B------:R-:W-:Y:S05]  /*5350*/  @P3 BRA `(.L_x_14454) ;  /* 0x0000008000003947 */ /* 0x000fea0003800000 */
[----:B------:R-:W-:-:S04]  /*5360*/  ISETP.NE.U32.AND P4, PT, RZ, c[0x0][0x180], PT ;  /* 0x00006000ff007a0c */ /* 0x000fc80003f85070 */
[----:B------:R-:W-:-:S13]  /*5370*/  ISETP.NE.AND.EX P4, PT, RZ, c[0x0][0x184], PT, P4 ;  /* 0x00006100ff007a0c */ /* 0x000fda0003f85340 */
[----:B------:R-:W-:Y:S05]  /*5380*/  @P4 BRA `(.L_x_14455) ;  /* 0x0000002000004947 */ /* 0x000fea0003800000 */
[----:B------:R-:W-:Y:S05]  /*5390*/  @P0 BRA `(.L_x_14456) ;  /* 0x0000008000000947 */ /* 0x000fea0003800000 */
[----:B------:R-:W-:Y:S05]  /*53a0*/  BRA `(.L_x_14457) ;  /* 0x0000009000007947 */ /* 0x000fea0003800000 */
.L_x_14455:
[----:B-----5:R-:W-:-:S05]  /*53b0*/  PRMT R37, RZ, 0x7610, R48 ;  /* 0x00007610ff257816 */ /* 0x020fca0000000030 */
[----:B------:R-:W-:Y:S01]  /*53c0*/  FADD.FTZ R36, R37, R36 ;  /* 0x0000002425247221 */ /* 0x000fe20000010000 */
[----:B------:R-:W-:Y:S05]  /*53d0*/  BRA `(.L_x_14456) ;  /* 0x0000004000007947 */ /* 0x000fea0003800000 */
.L_x_14454:
[----:B-----5:R-:W-:-:S05]  /*53e0*/  PRMT R37, RZ, 0x7610, R52 ;  /* 0x00007610ff257816 */ /* 0x020fca0000000034 */
[----:B------:R-:W-:Y:S01]  /*53f0*/  FADD.FTZ R36, R37, R36 ;  /* 0x0000002425247221 */ /* 0x000fe20000010000 */
[----:B------:R-:W-:-:S05]  /*5400*/  @P2 PRMT R37, RZ, 0x7610, R48 ;  /* 0x00007610ff252816 */ /* 0x000fca0000000030 */
[----:B------:R-:W-:-:S05]  /*5410*/  @P2 FADD.FTZ R36, R37, R36 ;  /* 0x0000002425242221 */ /* 0x000fca0000010000 */
.L_x_14456:
[----:B------:R-:W-:-:S04]  /*5420*/  F2FP.BF16.PACK_AB R37, RZ, R36 ;  /* 0x00000024ff25723e */ /* 0x000fc800000010ff */
[----:B------:R-:W-:Y:S02]  /*5430*/  PRMT R44, R44, 0x5410, R37 ;  /* 0x000054102c2c7816 */ /* 0x000fe40000000025 */
.L_x_14457:
[----:B------:R-:W-:Y:S01]  /*5440*/  PRMT R37, RZ, 0x5410, R125 ;  /* 0x00005410ff257816 */ /* 0x000fe2000000007d */
[----:B------:R-:W-:Y:S05]  /*5450*/  @P3 BRA `(.L_x_14458) ;  /* 0x0000008000003947 */ /* 0x000fea0003800000 */
[----:B------:R-:W-:-:S04]  /*5460*/  ISETP.NE.U32.AND P4, PT, RZ, c[0x0][0x180], PT ;  /* 0x00006000ff007a0c */ /* 0x000fc80003f85070 */
[----:B------:R-:W-:-:S13]  /*5470*/  ISETP.NE.AND.EX P4, PT, RZ, c[0x0][0x184], PT, P4 ;  /* 0x00006100ff007a0c */ /* 0x000fda0003f85340 */
[----:B------:R-:W-:Y:S05]  /*5480*/  @P4 BRA `(.L_x_14459) ;  /* 0x0000002000004947 */ /* 0x000fea0003800000 */
[----:B------:R-:W-:Y:S05]  /*5490*/  @P0 BRA `(.L_x_14460) ;  /* 0x0000008000000947 */ /* 0x000fea0003800000 */
[----:B------:R-:W-:Y:S05]  /*54a0*/  BRA `(.L_x_14461) ;  /* 0x0000009000007947 */ /* 0x000fea0003800000 */
.L_x_14459:
[----:B-----5:R-:W-:-:S05]  /*54b0*/  PRMT R124, RZ, 0x5410, R49 ;  /* 0x00005410ff7c7816 */ /* 0x020fca0000000031 */
[----:B------:R-:W-:Y:S01]  /*54c0*/  FADD.FTZ R37, R124, R37 ;  /* 0x000000257c257221 */ /* 0x000fe20000010000 */
[----:B------:R-:W-:Y:S05]  /*54d0*/  BRA `(.L_x_14460) ;  /* 0x0000004000007947 */ /* 0x000fea0003800000 */
.L_x_14458:
[----:B-----5:R-:W-:-:S05]  /*54e0*/  PRMT R124, RZ, 0x5410, R53 ;  /* 0x00005410ff7c7816 */ /* 0x020fca0000000035 */
[----:B------:R-:W-:Y:S01]  /*54f0*/  FADD.FTZ R37, R124, R37 ;  /* 0x000000257c257221 */ /* 0x000fe20000010000 */
[----:B------:R-:W-:-:S05]  /*5500*/  @P2 PRMT R124, RZ, 0x5410, R49 ;  /* 0x00005410ff7c2816 */ /* 0x000fca0000000031 */
[----:B------:R-:W-:-:S05]  /*5510*/  @P2 FADD.FTZ R37, R124, R37 ;  /* 0x000000257c252221 */ /* 0x000fca0000010000 */
.L_x_14460:
[----:B------:R-:W-:-:S04]  /*5520*/  F2FP.BF16.PACK_AB R124, RZ, R37 ;  /* 0x00000025ff7c723e */ /* 0x000fc800000010ff */
[----:B------:R-:W-:Y:S02]  /*5530*/  PRMT R45, R124, 0x7610, R45 ;  /* 0x000076107c2d7816 */ /* 0x000fe4000000002d */
.L_x_14461:
[----:B------:R-:W-:Y:S01]  /*5540*/  PRMT R133, RZ, 0x7610, R125 ;  /* 0x00007610ff857816 */ /* 0x000fe2000000007d */
[----:B------:R-:W-:Y:S05]  /*5550*/  @P3 BRA `(.L_x_14462) ;  /* 0x0000008000003947 */ /* 0x000fea0003800000 */
[----:B------:R-:W-:-:S04]  /*5560*/  ISETP.NE.U32.AND P4, PT, RZ, c[0x0][0x180], PT ;  /* 0x00006000ff007a0c */ /* 0x000fc80003f85070 */
[----:B------:R-:W-:-:S13]  /*5570*/  ISETP.NE.AND.EX P4, PT, RZ, c[0x0][0x184], PT, P4 ;  /* 0x00006100ff007a0c */ /* 0x000fda0003f85340 */
[----:B------:R-:W-:Y:S05]  /*5580*/  @P4 BRA `(.L_x_14463) ;  /* 0x0000002000004947 */ /* 0x000fea0003800000 */
[----:B------:R-:W-:Y:S05]  /*5590*/  @P0 BRA `(.L_x_14464) ;  /* 0x0000008000000947 */ /* 0x000fea0003800000 */
[----:B------:R-:W-:Y:S05]  /*55a0*/  BRA `(.L_x_14465) ;  /* 0x0000009000007947 */ /* 0x000fea0003800000 */
.L_x_14463:
[----:B-----5:R-:W-:-:S05]  /*55b0*/  PRMT R124, RZ, 0x7610, R49 ;  /* 0x00007610ff7c7816 */ /* 0x020fca0000000031 */
[----:B------:R-:W-:Y:S01]  /*55c0*/  FADD.FTZ R133, R124, R133 ;  /* 0x000000857c857221 */ /* 0x000fe20000010000 */
[----:B------:R-:W-:Y:S05]  /*55d0*/  BRA `(.L_x_14464) ;  /* 0x0000004000007947 */ /* 0x000fea0003800000 */
.L_x_14462:
[----:B-----5:R-:W-:-:S05]  /*55e0*/  PRMT R124, RZ, 0x7610, R53 ;  /* 0x00007610ff7c7816 */ /* 0x020fca0000000035 */
[----:B------:R-:W-:Y:S01]  /*55f0*/  FADD.FTZ R133, R124, R133 ;  /* 0x000000857c857221 */ /* 0x000fe20000010000 */
[----:B------:R-:W-:-:S05]  /*5600*/  @P2 PRMT R124, RZ, 0x7610, R49 ;  /* 0x00007610ff7c2816 */ /* 0x000fca0000000031 */
[----:B------:R-:W-:-:S05]  /*5610*/  @P2 FADD.FTZ R133, R124, R133 ;  /* 0x000000857c852221 */ /* 0x000fca0000010000 */
.L_x_14464:
[----:B------:R-:W-:-:S04]  /*5620*/  F2FP.BF16.PACK_AB R124, RZ, R133 ;  /* 0x00000085ff7c723e */ /* 0x000fc800000010ff */
[----:B------:R-:W-:Y:S02]  /*5630*/  PRMT R45, R45, 0x5410, R124 ;  /* 0x000054102d2d7816 */ /* 0x000fe4000000007c */
.L_x_14465:
[----:B------:R-:W-:Y:S01]  /*5640*/  PRMT R134, RZ, 0x5410, R126 ;  /* 0x00005410ff867816 */ /* 0x000fe2000000007e */
[----:B------:R-:W-:Y:S05]  /*5650*/  @P3 BRA `(.L_x_14466) ;  /* 0x0000008000003947 */ /* 0x000fea0003800000 */
[----:B------:R-:W-:-:S04]  /*5660*/  ISETP.NE.U32.AND P4, PT, RZ, c[0x0][0x180], PT ;  /* 0x00006000ff007a0c */ /* 0x000fc80003f85070 */
[----:B------:R-:W-:-:S13]  /*5670*/  ISETP.NE.AND.EX P4, PT, RZ, c[0x0][0x184], PT, P4 ;  /* 0x00006100ff007a0c */ /* 0x000fda0003f85340 */
[----:B------:R-:W-:Y:S05]  /*5680*/  @P4 BRA `(.L_x_14467) ;  /* 0x0000002000004947 */ /* 0x000fea0003800000 */
[----:B------:R-:W-:Y:S05]  /*5690*/  @P0 BRA `(.L_x_14468) ;  /* 0x0000008000000947 */ /* 0x000fea0003800000 */
[----:B------:R-:W-:Y:S05]  /*56a0*/  BRA `(.L_x_14469) ;  /* 0x0000009000007947 */ /* 0x000fea0003800000 */
.L_x_14467:
[----:B-----5:R-:W-:-:S05]  /*56b0*/  PRMT R124, RZ, 0x5410, R50 ;  /* 0x00005410ff7c7816 */ /* 0x020fca0000000032 */
[----:B------:R-:W-:Y:S01]  /*56c0*/  FADD.FTZ R134, R124, R134 ;  /* 0x000000867c867221 */ /* 0x000fe20000010000 */
[----:B------:R-:W-:Y:S05]  /*56d0*/  BRA `(.L_x_14468) ;  /* 0x0000004000007947 */ /* 0x000fea0003800000 */
.L_x_14466:
[----:B-----5:R-:W-:-:S05]  /*56e0*/  PRMT R124, RZ, 0x5410, R54 ;  /* 0x00005410ff7c7816 */ /* 0x020fca0000000036 */
[----:B------:R-:W-:Y:S01]  /*56f0*/  FADD.FTZ R134, R124, R134 ;  /* 0x000000867c867221 */ /* 0x000fe20000010000 */
[----:B------:R-:W-:-:S05]  /*5700*/  @P2 PRMT R124, RZ, 0x5410, R50 ;  /* 0x00005410ff7c2816 */ /* 0x000fca0000000032 */
[----:B------:R-:W-:-:S05]  /*5710*/  @P2 FADD.FTZ R134, R124, R134 ;  /* 0x000000867c862221 */ /* 0x000fca0000010000 */
.L_x_14468:
[----:B------:R-:W-:-:S04]  /*5720*/  F2FP.BF16.PACK_AB R124, RZ, R134 ;  /* 0x00000086ff7c723e */ /* 0x000fc800000010ff */
[----:B------:R-:W-:Y:S02]  /*5730*/  PRMT R46, R124, 0x7610, R46 ;  /* 0x000076107c2e7816 */ /* 0x000fe4000000002e */
.L_x_14469:
[----:B------:R-:W-:Y:S01]  /*5740*/  PRMT R144, RZ, 0x7610, R126 ;  /* 0x00007610ff907816 */ /* 0x000fe2000000007e */
[----:B------:R-:W-:Y:S05]  /*5750*/  @P3 BRA `(.L_x_14470) ;  /* 0x0000008000003947 */ /* 0x000fea0003800000 */
[----:B------:R-:W-:-:S04]  /*5760*/  ISETP.NE.U32.AND P4, PT, RZ, c[0x0][0x180], PT ;  /* 0x00006000ff007a0c */ /* 0x000fc80003f85070 */
[----:B------:R-:W-:-:S13]  /*5770*/  ISETP.NE.AND.EX P4, PT, RZ, c[0x0][0x184], PT, P4 ;  /* 0x00006100ff007a0c */ /* 0x000fda0003f85340 */
[----:B------:R-:W-:Y:S05]  /*5780*/  @P4 BRA `(.L_x_14471) ;  /* 0x0000002000004947 */ /* 0x000fea0003800000 */
[----:B------:R-:W-:Y:S05]  /*5790*/  @P0 BRA `(.L_x_14472) ;  /* 0x0000008000000947 */ /* 0x000fea0003800000 */
[----:B------:R-:W-:Y:S05]  /*57a0*/  BRA `(.L_x_14473) ;  /* 0x0000009000007947 */ /* 0x000fea0003800000 */
.L_x_14471:
[----:B-----5:R-:W-:-:S05]  /*57b0*/  PRMT R124, RZ, 0x7610, R50 ;  /* 0x00007610ff7c7816 */ /* 0x020fca0000000032 */
[----:B------:R-:W-:Y:S01]  /*57c0*/  FADD.FTZ R144, R124, R144 ;  /* 0x000000907c907221 */ /* 0x000fe20000010000 */
[----:B------:R-:W-:Y:S05]  /*57d0*/  BRA `(.L_x_14472) ;  /* 0x0000004000007947 */ /* 0x000fea0003800000 */
.L_x_14470:
[----:B-----5:R-:W-:-:S05]  /*57e0*/  PRMT R124, RZ, 0x7610, R54 ;  /* 0x00007610ff7c7816 */ /* 0x020fca0000000036 */
[----:B------:R-:W-:Y:S01]  /*57f0*/  FADD.FTZ R144, R124, R144 ;  /* 0x000000907c907221 */ /* 0x000fe20000010000 */
[----:B------:R-:W-:-:S05]  /*5800*/  @P2 PRMT R124, RZ, 0x7610, R50 ;  /* 0x00007610ff7c2816 */ /* 0x000fca0000000032 */
[----:B------:R-:W-:-:S05]  /*5810*/  @P2 FADD.FTZ R144, R124, R144 ;  /* 0x000000907c902221 */ /* 0x000fca0000010000 */
.L_x_14472:
[----:B------:R-:W-:-:S04]  /*5820*/  F2FP.BF16.PACK_AB R124, RZ, R144 ;  /* 0x00000090ff7c723e */ /* 0x000fc800000010ff */
[----:B------:R-:W-:Y:S02]  /*5830*/  PRMT R46, R46, 0x5410, R124 ;  /* 0x000054102e2e7816 */ /* 0x000fe4000000007c */
.L_x_14473:
[----:B------:R-:W-:Y:S01]  /*5840*/  PRMT R143, RZ, 0x5410, R127 ;  /* 0x00005410ff8f7816 */ /* 0x000fe2000000007f */
[----:B------:R-:W-:Y:S05]  /*5850*/  @P3 BRA `(.L_x_14474) ;  /* 0x0000008000003947 */ /* 0x000fea0003800000 */
[----:B------:R-:W-:-:S04]  /*5860*/  ISETP.NE.U32.AND P4, PT, RZ, c[0x0][0x180], PT ;  /* 0x00006000ff007a0c */ /* 0x000fc80003f85070 */
[----:B------:R-:W-:-:S13]  /*5870*/  ISETP.NE.AND.EX P4, PT, RZ, c[0x0][0x184], PT, P4 ;  /* 0x00006100ff007a0c */ /* 0x000fda0003f85340 */
[----:B------:R-:W-:Y:S05]  /*5880*/  @P4 BRA `(.L_x_14475) ;  /* 0x0000002000004947 */ /* 0x000fea0003800000 */
[----:B------:R-:W-:Y:S05]  /*5890*/  @P0 BRA `(.L_x_14476) ;  /* 0x0000008000000947 */ /* 0x000fea0003800000 */
[----:B------:R-:W-:Y:S05]  /*58a0*/  BRA `(.L_x_14477) ;  /* 0x0000009000007947 */ /* 0x000fea0003800000 */
.L_x_14475:
[----:B-----5:R-:W-:-:S05]  /*58b0*/  PRMT R124, RZ, 0x5410, R51 ;  /* 0x00005410ff7c7816 */ /* 0x020fca0000000033 */
[----:B------:R-:W-:Y:S01]  /*58c0*/  FADD.FTZ R143, R124, R143 ;  /* 0x0000008f7c8f7221 */ /* 0x000fe20000010000 */
[----:B------:R-:W-:Y:S05]  /*58d0*/  BRA `(.L_x_14476) ;  /* 0x0000004000007947 */ /* 0x000fea0003800000 */
.L_x_14474:
[----:B-----5:R-:W-:-:S05]  /*58e0*/  PRMT R124, RZ, 0x5410, R55 ;  /* 0x00005410ff7c7816 */ /* 0x020fca0000000037 */
[----:B------:R-:W-:Y:S01]  /*58f0*/  FADD.FTZ R143, R124, R143 ;  /* 0x0000008f7c8f7221 */ /* 0x000fe20000010000 */
[----:B------:R-:W-:-:S05]  /*5900*/  @P2 PRMT R124, RZ, 0x5410, R51 ;  /* 0x00005410ff7c2816 */ /* 0x000fca0000000033 */
[----:B------:R-:W-:-:S05]  /*5910*/  @P2 FADD.FTZ R143, R124, R143 ;  /* 0x0000008f7c8f2221 */ /* 0x000fca0000010000 */
.L_x_14476:
[----:B------:R-:W-:-:S04]  /*5920*/  F2FP.BF16.PACK_AB R124, RZ, R143 ;  /* 0x0000008fff7c723e */ /* 0x000fc800000010ff */
[----:B------:R-:W-:Y:S02]  /*5930*/  PRMT R47, R124, 0x7610, R47 ;  /* 0x000076107c2f7816 */ /* 0x000fe4000000002f */
.L_x_14477:
[----:B------:R-:W-:Y:S01]  /*5940*/  PRMT R166, RZ, 0x7610, R127 ;  /* 0x00007610ffa67816 */ /* 0x000fe2000000007f */
[----:B------:R-:W-:Y:S05]  /*5950*/  @P3 BRA `(.L_x_14478) ;  /* 0x0000008000003947 */ /* 0x000fea0003800000 */
[----:B------:R-:W-:-:S04]  /*5960*/  ISETP.NE.U32.AND P2, PT, RZ, c[0x0][0x180], PT ;  /* 0x00006000ff007a0c */ /* 0x000fc80003f45070 */
[----:B------:R-:W-:-:S13]  /*5970*/  ISETP.NE.AND.EX P2, PT, RZ, c[0x0][0x184], PT, P2 ;  /* 0x00006100ff007a0c */ /* 0x000fda0003f45320 */
[----:B------:R-:W-:Y:S05]  /*5980*/  @P2 BRA `(.L_x_14479) ;  /* 0x0000002000002947 */ /* 0x000fea0003800000 */
[----:B------:R-:W-:Y:S05]  /*5990*/  @P0 BRA `(.L_x_14480) ;  /* 0x0000008000000947 */ /* 0x000fea0003800000 */
[----:B------:R-:W-:Y:S05]  /*59a0*/  BRA `(.L_x_14481) ;  /* 0x0000009000007947 */ /* 0x000fea0003800000 */
.L_x_14479:
[----:B-----5:R-:W-:-:S05]  /*59b0*/  PRMT R124, RZ, 0x7610, R51 ;  /* 0x00007610ff7c7816 */ /* 0x020fca0000000033 */
[----:B------:R-:W-:Y:S01]  /*59c0*/  FADD.FTZ R166, R124, R166 ;  /* 0x000000a67ca67221 */ /* 0x000fe20000010000 */
[----:B------:R-:W-:Y:S05]  /*59d0*/  BRA `(.L_x_14480) ;  /* 0x0000004000007947 */ /* 0x000fea0003800000 */
.L_x_14478:
[----:B-----5:R-:W-:-:S05]  /*59e0*/  PRMT R124, RZ, 0x7610, R55 ;  /* 0x00007610ff7c7816 */ /* 0x020fca0000000037 */
[----:B------:R-:W-:Y:S01]  /*59f0*/  FADD.FTZ R166, R124, R166 ;  /* 0x000000a67ca67221 */ /* 0x000fe20000010000 */
[----:B------:R-:W-:-:S05]  /*5a00*/  @P2 PRMT R124, RZ, 0x7610, R51 ;  /* 0x00007610ff7c2816 */ /* 0x000fca0000000033 */
[----:B------:R-:W-:-:S05]  /*5a10*/  @P2 FADD.FTZ R166, R124, R166 ;  /* 0x000000a67ca62221 */ /* 0x000fca0000010000 */
.L_x_14480:
[----:B------:R-:W-:-:S04]  /*5a20*/  F2FP.BF16.PACK_AB R124, RZ, R166 ;  /* 0x000000a6ff7c723e */ /* 0x000fc800000010ff */
[----:B------:R-:W-:Y:S02]  /*5a30*/  PRMT R47, R47, 0x5410, R124 ;  /* 0x000054102f2f7816 */ /* 0x000fe4000000007c */
.L_x_14481:
[----:B------:R-:W-:-:S04]  /*5a40*/  @P0 LEA R124, P2, R168, c[0x0][0x188], 0x4 ;  /* 0x00006200a87c0a11 */ /* 0x000fc800078420ff */
[C---:B------:R-:W-:Y:S02]  /*5a50*/  @P0 LEA.HI.X R125, R168.reuse, c[0x0][0x18c], RZ, 0x4, P2 ;  /* 0x00006300a87d0a11 */ /* 0x040fe400010f24ff */
[----:B------:R-:W-:-:S03]  /*5a60*/  IADD3 R168, R168, 0x20, RZ ;  /* 0x00000020a8a87810 */ /* 0x000fc60007ffe0ff */
[----:B------:R0:W-:Y:S04]  /*5a70*/  @P0 STG.E.128 [R124.64], R44 ;  /* 0x0000002c7c000986 */ /* 0x0001e8000c101d04 */
.L_x_14449:
[----:B------:R-:W-:Y:S05]  /*5a80*/  BSYNC B0 ;  /* 0x0000000000007941 */ /* 0x000fea0003800000 */
.L_x_14448:
        /* <DEDUP_REMOVED lines=25> */
.L_x_14485:
[----:B-----5:R-:W-:-:S05]  /*5c20*/  PRMT R38, RZ, 0x5410, R48 ;  /* 0x00005410ff267816 */ /* 0x020fca0000000030 */
[----:B------:R-:W-:Y:S01]  /*5c30*/  FADD.FTZ R0, R38, R0 ;  /* 0x0000000026007221 */ /* 0x000fe20000010000 */
[----:B------:R-:W-:Y:S05]  /*5c40*/  BRA `(.L_x_14486) ;  /* 0x0000004000007947 */ /* 0x000fea0003800000 */
.L_x_14484:
[----:B-----5:R-:W-:-:S05]  /*5c50*/  PRMT R38, RZ, 0x5410, R52 ;  /* 0x00005410ff267816 */ /* 0x020fca0000000034 */
[----:B------:R-:W-:Y:S01]  /*5c60*/  FADD.FTZ R0, R38, R0 ;  /* 0x0000000026007221 */ /* 0x000fe20000010000 */
[----:B------:R-:W-:-:S05]  /*5c70*/  @P2 PRMT R38, RZ, 0x5410, R48 ;  /* 0x00005410ff262816 */ /* 0x000fca0000000030 */
[----:B------:R-:W-:-:S05]  /*5c80*/  @P2 FADD.FTZ R0, R38, R0 ;  /* 0x0000000026002221 */ /* 0x000fca0000010000 */
.L_x_14486:
[----:B------:R-:W-:-:S04]  /*5c90*/  F2FP.BF16.PACK_AB R38, RZ, R0 ;  /* 0x00000000ff26723e */ /* 0x000fc800000010ff */
[----:B------:R-:W-:Y:S02]  /*5ca0*/  PRMT R44, R38, 0x7610, R44 ;  /* 0x00007610262c7816 */ /* 0x000fe4000000002c */
.L_x_14487:
[----:B------:R-:W-:Y:S01]  /*5cb0*/  PRMT R38, RZ, 0x7610, R124 ;  /* 0x00007610ff267816 */ /* 0x000fe2000000007c */
[----:B------:R-:W-:Y:S05]  /*5cc0*/  @P3 BRA `(.L_x_14488) ;  /* 0x0000008000003947 */ /* 0x000fea0003800000 */
[----:B------:R-:W-:-:S04]  /*5cd0*/  ISETP.NE.U32.AND P4, PT, RZ, c[0x0][0x180], PT ;  /* 0x00006000ff007a0c */ /* 0x000fc80003f85070 */
[----:B------:R-:W-:-:S13]  /*5ce0*/  ISETP.NE.AND.EX P4, PT, RZ, c[0x0][0x184], PT, P4 ;  /* 0x00006100ff007a0c */ /* 0x000fda0003f85340 */
[----:B------:R-:W-:Y:S05]  /*5cf0*/  @P4 BRA `(.L_x_14489) ;  /* 0x0000002000004947 */ /* 0x000fea0003800000 */
[----:B------:R-:W-:Y:S05]  /*5d00*/  @P0 BRA `(.L_x_14490) ;  /* 0x0000008000000947 */ /* 0x000fea0003800000 */
[----:B------:R-:W-:Y:S05]  /*5d10*/  BRA `(.L_x_14491) ;  /* 0x0000009000007947 */ /* 0x000fea0003800000 */
.L_x_14489:
[----:B-----5:R-:W-:-:S05]  /*5d20*/  PRMT R39, RZ, 0x7610, R48 ;  /* 0x00007610ff277816 */ /* 0x020fca0000000030 */
[----:B------:R-:W-:Y:S01]  /*5d30*/  FADD.FTZ R38, R39, R38 ;  /* 0x0000002627267221 */ /* 0x000fe20000010000 */
[----:B------:R-:W-:Y:S05]  /*5d40*/  BRA `(.L_x_14490) ;  /* 0x0000004000007947 */ /* 0x000fea0003800000 */
.L_x_14488:
[----:B-----5:R-:W-:-:S05]  /*5d50*/  PRMT R39, RZ, 0x7610, R52 ;  /* 0x00007610ff277816 */ /* 0x020fca0000000034 */
[----:B------:R-:W-:Y:S01]  /*5d60*/  FADD.FTZ R38, R39, R38 ;  /* 0x0000002627267221 */ /* 0x000fe20000010000 */
[----:B------:R-:W-:-:S05]  /*5d70*/  @P2 PRMT R39, RZ, 0x7610, R48 ;  /* 0x00007610ff272816 */ /* 0x000fca0000000030 */
[----:B------:R-:W-:-:S05]  /*5d80*/  @P2 FADD.FTZ R38, R39, R38 ;  /* 0x0000002627262221 */ /* 0x000fca0000010000 */
.L_x_14490:
[----:B------:R-:W-:-:S04]  /*5d90*/  F2FP.BF16.PACK_AB R39, RZ, R38 ;  /* 0x00000026ff27723e */ /* 0x000fc800000010ff */
[----:B------:R-:W-:Y:S02]  /*5da0*/  PRMT R44, R44, 0x5410, R39 ;  /* 0x000054102c2c7816 */ /* 0x000fe40000000027 */
.L_x_14491:
[----:B------:R-:W-:Y:S01]  /*5db0*/  PRMT R39, RZ, 0x5410, R125 ;  /* 0x00005410ff277816 */ /* 0x000fe2000000007d */
[----:B------:R-:W-:Y:S05]  /*5dc0*/  @P3 BRA `(.L_x_14492) ;  /* 0x0000008000003947 */ /* 0x000fea0003800000 */
[----:B------:R-:W-:-:S04]  /*5dd0*/  ISETP.NE.U32.AND P4, PT, RZ, c[0x0][0x180], PT ;  /* 0x00006000ff007a0c */ /* 0x000fc80003f85070 */
[----:B------:R-:W-:-:S13]  /*5de0*/  ISETP.NE.AND.EX P4, PT, RZ, c[0x0][0x184], PT, P4 ;  /* 0x00006100ff007a0c */ /* 0x000fda0003f85340 */
[----:B------:R-:W-:Y:S05]  /*5df0*/  @P4 BRA `(.L_x_14493) ;  /* 0x0000002000004947 */ /* 0x000fea0003800000 */
[----:B------:R-:W-:Y:S05]  /*5e00*/  @P0 BRA `(.L_x_14494) ;  /* 0x0000008000000947 */ /* 0x000fea0003800000 */
[----:B------:R-:W-:Y:S05]  /*5e10*/  BRA `(.L_x_14495) ;  /* 0x0000009000007947 */ /* 0x000fea0003800000 */
.L_x_14493:
[----:B-----5:R-:W-:-:S05]  /*5e20*/  PRMT R124, RZ, 0x5410, R49 ;  /* 0x00005410ff7c7816 */ /* 0x020fca0000000031 */
[----:B------:R-:W-:Y:S01]  /*5e30*/  FADD.FTZ R39, R124, R39 ;  /* 0x000000277c277221 */ /* 0x000fe20000010000 */
[----:B------:R-:W-:Y:S05]  /*5e40*/  BRA `(.L_x_14494) ;  /* 0x0000004000007947 */ /* 0x000fea0003800000 */
.L_x_14492:
[----:B-----5:R-:W-:-:S05]  /*5e50*/  PRMT R124, RZ, 0x5410, R53 ;  /* 0x00005410ff7c7816 */ /* 0x020fca0000000035 */
[----:B------:R-:W-:Y:S01]  /*5e60*/  FADD.FTZ R39, R124, R39 ;  /* 0x000000277c277221 */ /* 0x000fe20000010000 */
[----:B------:R-:W-:-:S05]  /*5e70*/  @P2 PRMT R124, RZ, 0x5410, R49 ;  /* 0x00005410ff7c2816 */ /* 0x000fca0000000031 */
[----:B------:R-:W-:-:S05]  /*5e80*/  @P2 FADD.FTZ R39, R124, R39 ;  /* 0x000000277c272221 */ /* 0x000fca0000010000 */
.L_x_14494:
[----:B------:R-:W-:-:S04]  /*5e90*/  F2FP.BF16.PACK_AB R124, RZ, R39 ;  /* 0x00000027ff7c723e */ /* 0x000fc800000010ff */
[----:B------:R-:W-:Y:S02]  /*5ea0*/  PRMT R45, R124, 0x7610, R45 ;  /* 0x000076107c2d7816 */ /* 0x000fe4000000002d */
.L_x_14495:
[----:B------:R-:W-:Y:S01]  /*5eb0*/  PRMT R135, RZ, 0x7610, R125 ;  /* 0x00007610ff877816 */ /* 0x000fe2000000007d */
[----:B------:R-:W-:Y:S05]  /*5ec0*/  @P3 BRA `(.L_x_14496) ;  /* 0x0000008000003947 */ /* 0x000fea0003800000 */
[----:B------:R-:W-:-:S04]  /*5ed0*/  ISETP.NE.U32.AND P4, PT, RZ, c[0x0][0x180], PT ;  /* 0x00006000ff007a0c */ /* 0x000fc80003f85070 */
[----:B------:R-:W-:-:S13]  /*5ee0*/  ISETP.NE.AND.EX P4, PT, RZ, c[0x0][0x184], PT, P4 ;  /* 0x00006100ff007a0c */ /* 0x000fda0003f85340 */
[----:B------:R-:W-:Y:S05]  /*5ef0*/  @P4 BRA `(.L_x_14497) ;  /* 0x0000002000004947 */ /* 0x000fea0003800000 */
[----:B------:R-:W-:Y:S05]  /*5f00*/  @P0 BRA `(.L_x_14498) ;  /* 0x0000008000000947 */ /* 0x000fea0003800000 */
[----:B------:R-:W-:Y:S05]  /*5f10*/  BRA `(.L_x_14499) ;  /* 0x0000009000007947 */ /* 0x000fea0003800000 */
.L_x_14497:
[----:B-----5:R-:W-:-:S05]  /*5f20*/  PRMT R124, RZ, 0x7610, R49 ;  /* 0x00007610ff7c7816 */ /* 0x020fca0000000031 */
[----:B------:R-:W-:Y:S01]  /*5f30*/  FADD.FTZ R135, R124, R135 ;  /* 0x000000877c877221 */ /* 0x000fe20000010000 */
[----:B------:R-:W-:Y:S05]  /*5f40*/  BRA `(.L_x_14498) ;  /* 0x0000004000007947 */ /* 0x000fea0003800000 */
.L_x_14496:
[----:B-----5:R-:W-:-:S05]  /*5f50*/  PRMT R124, RZ, 0x7610, R53 ;  /* 0x00007610ff7c7816 */ /* 0x020fca0000000035 */
[----:B------:R-:W-:Y:S01]  /*5f60*/  FADD.FTZ R135, R124, R135 ;  /* 0x000000877c877221 */ /* 0x000fe20000010000 */
[----:B------:R-:W-:-:S05]  /*5f70*/  @P2 PRMT R124, RZ, 0x7610, R49 ;  /* 0x00007610ff7c2816 */ /* 0x000fca0000000031 */
[----:B------:R-:W-:-:S05]  /*5f80*/  @P2 FADD.FTZ R135, R124, R135 ;  /* 0x000000877c872221 */ /* 0x000fca0000010000 */
.L_x_14498:
[----:B------:R-:W-:-:S04]  /*5f90*/  F2FP.BF16.PACK_AB R124, RZ, R135 ;  /* 0x00000087ff7c723e */ /* 0x000fc800000010ff */
[----:B------:R-:W-:Y:S02]  /*5fa0*/  PRMT R45, R45, 0x5410, R124 ;  /* 0x000054102d2d7816 */ /* 0x000fe4000000007c */
.L_x_14499:
[----:B------:R-:W-:Y:S01]  /*5fb0*/  PRMT R136, RZ, 0x5410, R126 ;  /* 0x00005410ff887816 */ /* 0x000fe2000000007e */
[----:B------:R-:W-:Y:S05]  /*5fc0*/  @P3 BRA `(.L_x_14500) ;  /* 0x0000008000003947 */ /* 0x000fea0003800000 */
[----:B------:R-:W-:-:S04]  /*5fd0*/  ISETP.NE.U32.AND P4, PT, RZ, c[0x0][0x180], PT ;  /* 0x00006000ff007a0c */ /* 0x000fc80003f85070 */
[----:B------:R-:W-:-:S13]  /*5fe0*/  ISETP.NE.AND.EX P4, PT, RZ, c[0x0][0x184], PT, P4 ;  /* 0x00006100ff007a0c */ /* 0x000fda0003f85340 */
[----:B------:R-:W-:Y:S05]  /*5ff0*/  @P4 BRA `(.L_x_14501) ;  /* 0x0000002000004947 */ /* 0x000fea0003800000 */
[----:B------:R-:W-:Y:S05]  /*6000*/  @P0 BRA `(.L_x_14502) ;  /* 0x0000008000000947 */ /* 0x000fea0003800000 */
[----:B------:R-:W-:Y:S05]  /*6010*/  BRA `(.L_x_14503) ;  /* 0x0000009000007947 */ /* 0x000fea0003800000 */
.L_x_14501:
[----:B-----5:R-:W-:-:S05]  /*6020*/  PRMT R124, RZ, 0x5410, R50 ;  /* 0x00005410ff7c7816 */ /* 0x020fca0000000032 */
[----:B------:R-:W-:Y:S01]  /*6030*/  FADD.FTZ R136, R124, R136 ;  /* 0x000000887c887221 */ /* 0x000fe20000010000 */
[----:B------:R-:W-:Y:S05]  /*6040*/  BRA `(.L_x_14502) ;  /* 0x0000004000007947 */ /* 0x000fea0003800000 */
.L_x_14500:
[----:B-----5:R-:W-:-:S05]  /*6050*/  PRMT R124, RZ, 0x5410, R54 ;  /* 0x00005410ff7c7816 */ /* 0x020fca0000000036 */
[----:B------:R-:W-:Y:S01]  /*6060*/  FADD.FTZ R136, R124, R136 ;  /* 0x000000887c887221 */ /* 0x000fe20000010000 */
[----:B------:R-:W-:-:S05]  /*6070*/  @P2 PRMT R124, RZ, 0x5410, R50 ;  /* 0x00005410ff7c2816 */ /* 0x000fca0000000032 */
[----:B------:R-:W-:-:S05]  /*6080*/  @P2 FADD.FTZ R136, R124, R136 ;  /* 0x000000887c882221 */ /* 0x000fca0000010000 */
.L_x_14502:
[----:B------:R-:W-:-:S04]  /*6090*/  F2FP.BF16.PACK_AB R124, RZ, R136 ;  /* 0x00000088ff7c723e */ /* 0x000fc800000010ff */
[----:B------:R-:W-:Y:S02]  /*60a0*/  PRMT R46, R124, 0x7610, R46 ;  /* 0x000076107c2e7816 */ /* 0x000fe4000000002e */
.L_x_14503:
[----:B------:R-:W-:Y:S01]  /*60b0*/  PRMT R142, RZ, 0x7610, R126 ;  /* 0x00007610ff8e7816 */ /* 0x000fe2000000007e */
[----:B------:R-:W-:Y:S05]  /*60c0*/  @P3 BRA `(.L_x_14504) ;  /* 0x0000008000003947 */ /* 0x000fea0003800000 */
[----:B------:R-:W-:-:S04]  /*60d0*/  ISETP.NE.U32.AND P4, PT, RZ, c[0x0][0x180], PT ;  /* 0x00006000ff007a0c */ /* 0x000fc80003f85070 */
[----:B------:R-:W-:-:S13]  /*60e0*/  ISETP.NE.AND.EX P4, PT, RZ, c[0x0][0x184], PT, P4 ;  /* 0x00006100ff007a0c */ /* 0x000fda0003f85340 */
[----:B------:R-:W-:Y:S05]  /*60f0*/  @P4 BRA `(.L_x_14505) ;  /* 0x0000002000004947 */ /* 0x000fea0003800000 */
[----:B------:R-:W-:Y:S05]  /*6100*/  @P0 BRA `(.L_x_14506) ;  /* 0x0000008000000947 */ /* 0x000fea0003800000 */
[----:B------:R-:W-:Y:S05]  /*6110*/  BRA `(.L_x_14507) ;  /* 0x0000009000007947 */ /* 0x000fea0003800000 */
.L_x_14505:
[----:B-----5:R-:W-:-:S05]  /*6120*/  PRMT R124, RZ, 0x7610, R50 ;  /* 0x00007610ff7c7816 */ /* 0x020fca0000000032 */
[----:B------:R-:W-:Y:S01]  /*6130*/  FADD.FTZ R142, R124, R142 ;  /* 0x0000008e7c8e7221 */ /* 0x000fe20000010000 */
[----:B------:R-:W-:Y:S05]  /*6140*/  BRA `(.L_x_14506) ;  /* 0x0000004000007947 */ /* 0x000fea0003800000 */
.L_x_14504:
[----:B-----5:R-:W-:-:S05]  /*6150*/  PRMT R124, RZ, 0x7610, R54 ;  /* 0x00007610ff7c7816 */ /* 0x020fca0000000036 */
[----:B------:R-:W-:Y:S01]  /*6160*/  FADD.FTZ R142, R124, R142 ;  /* 0x0000008e7c8e7221 */ /* 0x000fe20000010000 */
[----:B------:R-:W-:-:S05]  /*6170*/  @P2 PRMT R124, RZ, 0x7610, R50 ;  /* 0x00007610ff7c2816 */ /* 0x000fca0000000032 */
[----:B------:R-:W-:-:S05]  /*6180*/  @P2 FADD.FTZ R142, R124, R142 ;  /* 0x0000008e7c8e2221 */ /* 0x000fca0000010000 */
.L_x_14506:
[----:B------:R-:W-:-:S04]  /*6190*/  F2FP.BF16.PACK_AB R124, RZ, R142 ;  /* 0x0000008eff7c723e */ /* 0x000fc800000010ff */
[----:B------:R-:W-:Y:S02]  /*61a0*/  PRMT R46, R46, 0x5410, R124 ;  /* 0x000054102e2e7816 */ /* 0x000fe4000000007c */
.L_x_14507:
[----:B------:R-:W-:Y:S01]  /*61b0*/  PRMT R141, RZ, 0x5410, R127 ;  /* 0x00005410ff8d7816 */ /* 0x000fe2000000007f */
[----:B------:R-:W-:Y:S05]  /*61c0*/  @P3 BRA `(.L_x_14508) ;  /* 0x0000008000003947 */ /* 0x000fea0003800000 */
[----:B------:R-:W-:-:S04]  /*61d0*/  ISETP.NE.U32.AND P4, PT, RZ, c[0x0][0x180], PT ;  /* 0x00006000ff007a0c */ /* 0x000fc80003f85070 */
[----:B------:R-:W-:-:S13]  /*61e0*/  ISETP.NE.AND.EX P4, PT, RZ, c[0x0][0x184], PT, P4 ;  /* 0x00006100ff007a0c */ /* 0x000fda0003f85340 */
[----:B------:R-:W-:Y:S05]  /*61f0*/  @P4 BRA `(.L_x_14509) ;  /* 0x0000002000004947 */ /* 0x000fea0003800000 */
[----:B------:R-:W-:Y:S05]  /*6200*/  @P0 BRA `(.L_x_14510) ;  /* 0x0000008000000947 */ /* 0x000fea0003800000 */
[----:B------:R-:W-:Y:S05]  /*6210*/  BRA `(.L_x_14511) ;  /* 0x0000009000007947 */ /* 0x000fea0003800000 */
.L_x_14509:
[----:B-----5:R-:W-:-:S05]  /*6220*/  PRMT R124, RZ, 0x5410, R51 ;  /* 0x00005410ff7c7816 */ /* 0x020fca0000000033 */
[----:B------:R-:W-:Y:S01]  /*6230*/  FADD.FTZ R141, R124, R141 ;  /* 0x0000008d7c8d7221 */ /* 0x000fe20000010000 */
[----:B------:R-:W-:Y:S05]  /*6240*/  BRA `(.L_x_14510) ;  /* 0x0000004000007947 */ /* 0x000fea0003800000 */
.L_x_14508:
[----:B-----5:R-:W-:-:S05]  /*6250*/  PRMT R124, RZ, 0x5410, R55 ;  /* 0x00005410ff7c7816 */ /* 0x020fca0000000037 */
[----:B------:R-:W-:Y:S01]  /*6260*/  FADD.FTZ R141, R124, R141 ;  /* 0x0000008d7c8d7221 */ /* 0x000fe20000010000 */
[----:B------:R-:W-:-:S05]  /*6270*/  @P2 PRMT R124, RZ, 0x5410, R51 ;  /* 0x00005410ff7c2816 */ /* 0x000fca0000000033 */
[----:B------:R-:W-:-:S05]  /*6280*/  @P2 FADD.FTZ R141, R124, R141 ;  /* 0x0000008d7c8d2221 */ /* 0x000fca0000010000 */
.L_x_14510:
[----:B------:R-:W-:-:S04]  /*6290*/  F2FP.BF16.PACK_AB R124, RZ, R141 ;  /* 0x0000008dff7c723e */ /* 0x000fc800000010ff */
[----:B------:R-:W-:Y:S02]  /*62a0*/  PRMT R47, R124, 0x7610, R47 ;  /* 0x000076107c2f7816 */ /* 0x000fe4000000002f */
.L_x_14511:
[----:B------:R-:W-:Y:S01]  /*62b0*/  PRMT R167, RZ, 0x7610, R127 ;  /* 0x00007610ffa77816 */ /* 0x000fe2000000007f */
[----:B------:R-:W-:Y:S05]  /*62c0*/  @P3 BRA `(.L_x_14512) ;  /* 0x0000008000003947 */ /* 0x000fea0003800000 */
[----:B------:R-:W-:-:S04]  /*62d0*/  ISETP.NE.U32.AND P2, PT, RZ, c[0x0][0x180], PT ;  /* 0x00006000ff007a0c */ /* 0x000fc80003f45070 */
[----:B------:R-:W-:-:S13]  /*62e0*/  ISETP.NE.AND.EX P2, PT, RZ, c[0x0][0x184], PT, P2 ;  /* 0x00006100ff007a0c */ /* 0x000fda0003f45320 */
[----:B------:R-:W-:Y:S05]  /*62f0*/  @P2 BRA `(.L_x_14513) ;  /* 0x0000002000002947 */ /* 0x000fea0003800000 */
[----:B------:R-:W-:Y:S05]  /*6300*/  @P0 BRA `(.L_x_14514) ;  /* 0x0000008000000947 */ /* 0x000fea0003800000 */
[----:B------:R-:W-:Y:S05]  /*6310*/  BRA `(.L_x_14515) ;  /* 0x0000009000007947 */ /* 0x000fea0003800000 */
.L_x_14513:
[----:B-----5:R-:W-:-:S05]  /*6320*/  PRMT R124, RZ, 0x7610, R51 ;  /* 0x00007610ff7c7816 */ /* 0x020fca0000000033 */
[----:B------:R-:W-:Y:S01]  /*6330*/  FADD.FTZ R167, R124, R167 ;  /* 0x000000a77ca77221 */ /* 0x000fe20000010000 */
[----:B------:R-:W-:Y:S05]  /*6340*/  BRA `(.L_x_14514) ;  /* 0x0000004000007947 */ /* 0x000fea0003800000 */
.L_x_14512:
[----:B-----5:R-:W-:-:S05]  /*6350*/  PRMT R124, RZ, 0x7610, R55 ;  /* 0x00007610ff7c7816 */ /* 0x020fca0000000037 */
[----:B------:R-:W-:Y:S01]  /*6360*/  FADD.FTZ R167, R124, R167 ;  /* 0x000000a77ca77221 */ /* 0x000fe20000010000 */
[----:B------:R-:W-:-:S05]  /*6370*/  @P2 PRMT R124, RZ, 0x7610, R51 ;  /* 0x00007610ff7c2816 */ /* 0x000fca0000000033 */
[----:B------:R-:W-:-:S05]  /*6380*/  @P2 FADD.FTZ R167, R124, R167 ;  /* 0x000000a77ca72221 */ /* 0x000fca0000010000 */
.L_x_14514:
[----:B------:R-:W-:-:S04]  /*6390*/  F2FP.BF16.PACK_AB R124, RZ, R167 ;  /* 0x000000a7ff7c723e */ /* 0x000fc800000010ff */
[----:B------:R-:W-:Y:S02]  /*63a0*/  PRMT R47, R47, 0x5410, R124 ;  /* 0x000054102f2f7816 */ /* 0x000fe4000000007c */
.L_x_14515:
[----:B------:R-:W-:-:S04]  /*63b0*/  @P0 LEA R124, P2, R168, c[0x0][0x188], 0x4 ;  /* 0x00006200a87c0a11 */ /* 0x000fc800078420ff */
[C---:B------:R-:W-:Y:S02]  /*63c0*/  @P0 LEA.HI.X R125, R168.reuse, c[0x0][0x18c], RZ, 0x4, P2 ;  /* 0x00006300a87d0a11 */ /* 0x040fe400010f24ff */
[----:B------:R-:W-:-:S03]  /*63d0*/  IADD3 R168, R168, 0x20, RZ ;  /* 0x00000020a8a87810 */ /* 0x000fc60007ffe0ff */
[----:B------:R0:W-:Y:S04]  /*63e0*/  @P0 STG.E.128 [R124.64], R44 ;  /* 0x0000002c7c000986 */ /* 0x0001e8000c101d04 */
.L_x_14483:
[----:B------:R-:W-:Y:S05]  /*63f0*/  BSYNC B0 ;  /* 0x0000000000007941 */ /* 0x000fea0003800000 */
.L_x_14482:
        /* <DEDUP_REMOVED lines=10> */
[----:B0-----:R-:W-:-:S12]  /*64a0*/  HFMA2.MMA R125, -RZ, RZ, 0, 9.5367431640625e-07 ;  /* 0x00000010ff7d7435 */ /* 0x001fd800000001ff */
        /* <DEDUP_REMOVED lines=14> */
.L_x_14519:
[----:B-----5:R-:W-:-:S05]  /*6590*/  PRMT R40, RZ, 0x5410, R48 ;  /* 0x00005410ff287816 */ /* 0x020fca0000000030 */
[----:B------:R-:W-:Y:S01]  /*65a0*/  FADD.FTZ R14, R40, R14 ;  /* 0x0000000e280e7221 */ /* 0x000fe20000010000 */
[----:B------:R-:W-:Y:S05]  /*65b0*/  BRA `(.L_x_14520) ;  /* 0x0000004000007947 */ /* 0x000fea0003800000 */
.L_x_14518:
[----:B-----5:R-:W-:-:S05]  /*65c0*/  PRMT R40, RZ, 0x5410, R52 ;  /* 0x00005410ff287816 */ /* 0x020fca0000000034 */
[----:B------:R-:W-:Y:S01]  /*65d0*/  FADD.FTZ R14, R40, R14 ;  /* 0x0000000e280e7221 */ /* 0x000fe20000010000 */
[----:B------:R-:W-:-:S05]  /*65e0*/  @P2 PRMT R40, RZ, 0x5410, R48 ;  /* 0x00005410ff282816 */ /* 0x000fca0000000030 */
[----:B------:R-:W-:-:S05]  /*65f0*/  @P2 FADD.FTZ R14, R40, R14 ;  /* 0x0000000e280e2221 */ /* 0x000fca0000010000 */
.L_x_14520:
[----:B------:R-:W-:-:S04]  /*6600*/  F2FP.BF16.PACK_AB R40, RZ, R14 ;  /* 0x0000000eff28723e */ /* 0x000fc800000010ff */
[----:B------:R-:W-:Y:S02]  /*6610*/  PRMT R44, R40, 0x7610, R44 ;  /* 0x00007610282c7816 */ /* 0x000fe4000000002c */
.L_x_14521:
[----:B------:R-:W-:Y:S01]  /*6620*/  PRMT R40, RZ, 0x7610, R124 ;  /* 0x00007610ff287816 */ /* 0x000fe2000000007c */
[----:B------:R-:W-:Y:S05]  /*6630*/  @P3 BRA `(.L_x_14522) ;  /* 0x0000008000003947 */ /* 0x000fea0003800000 */
[----:B------:R-:W-:-:S04]  /*6640*/  ISETP.NE.U32.AND P4, PT, RZ, c[0x0][0x180], PT ;  /* 0x00006000ff007a0c */ /* 0x000fc80003f85070 */
[----:B------:R-:W-:-:S13]  /*6650*/  ISETP.NE.AND.EX P4, PT, RZ, c[0x0][0x184], PT, P4 ;  /* 0x00006100ff007a0c */ /* 0x000fda0003f85340 */
[----:B------:R-:W-:Y:S05]  /*6660*/  @P4 BRA `(.L_x_14523) ;  /* 0x0000002000004947 */ /* 0x000fea0003800000 */
[----:B------:R-:W-:Y:S05]  /*6670*/  @P0 BRA `(.L_x_14524) ;  /* 0x0000008000000947 */ /* 0x000fea0003800000 */
[----:B------:R-:W-:Y:S05]  /*6680*/  BRA `(.L_x_14525) ;  /* 0x0000009000007947 */ /* 0x000fea0003800000 */
.L_x_14523:
[----:B-----5:R-:W-:-:S05]  /*6690*/  PRMT R41, RZ, 0x7610, R48 ;  /* 0x00007610ff297816 */ /* 0x020fca0000000030 */
[----:B------:R-:W-:Y:S01]  /*66a0*/  FADD.FTZ R40, R41, R40 ;  /* 0x0000002829287221 */ /* 0x000fe20000010000 */
[----:B------:R-:W-:Y:S05]  /*66b0*/  BRA `(.L_x_14524) ;  /* 0x0000004000007947 */ /* 0x000fea0003800000 */
.L_x_14522:
[----:B-----5:R-:W-:-:S05]  /*66c0*/  PRMT R41, RZ, 0x7610, R52 ;  /* 0x00007610ff297816 */ /* 0x020fca0000000034 */
[----:B------:R-:W-:Y:S01]  /*66d0*/  FADD.FTZ R40, R41, R40 ;  /* 0x0000002829287221 */ /* 0x000fe20000010000 */
[----:B------:R-:W-:-:S05]  /*66e0*/  @P2 PRMT R41, RZ, 0x7610, R48 ;  /* 0x00007610ff292816 */ /* 0x000fca0000000030 */
[----:B------:R-:W-:-:S05]  /*66f0*/  @P2 FADD.FTZ R40, R41, R40 ;  /* 0x0000002829282221 */ /* 0x000fca0000010000 */
.L_x_14524:
[----:B------:R-:W-:-:S04]  /*6700*/  F2FP.BF16.PACK_AB R41, RZ, R40 ;  /* 0x00000028ff29723e */ /* 0x000fc800000010ff */
[----:B------:R-:W-:Y:S02]  /*6710*/  PRMT R44, R44, 0x5410, R41 ;  /* 0x000054102c2c7816 */ /* 0x000fe40000000029 */
.L_x_14525:
[----:B------:R-:W-:Y:S01]  /*6720*/  PRMT R41, RZ, 0x5410, R125 ;  /* 0x00005410ff297816 */ /* 0x000fe2000000007d */
[----:B------:R-:W-:Y:S05]  /*6730*/  @P3 BRA `(.L_x_14526) ;  /* 0x0000008000003947 */ /* 0x000fea0003800000 */
[----:B------:R-:W-:-:S04]  /*6740*/  ISETP.NE.U32.AND P4, PT, RZ, c[0x0][0x180], PT ;  /* 0x00006000ff007a0c */ /* 0x000fc80003f85070 */
[----:B------:R-:W-:-:S13]  /*6750*/  ISETP.NE.AND.EX P4, PT, RZ, c[0x0][0x184], PT, P4 ;  /* 0x00006100ff007a0c */ /* 0x000fda0003f85340 */
[----:B------:R-:W-:Y:S05]  /*6760*/  @P4 BRA `(.L_x_14527) ;  /* 0x0000002000004947 */ /* 0x000fea0003800000 */
[----:B------:R-:W-:Y:S05]  /*6770*/  @P0 BRA `(.L_x_14528) ;  /* 0x0000008000000947 */ /* 0x000fea0003800000 */
[----:B------:R-:W-:Y:S05]  /*6780*/  BRA `(.L_x_14529) ;  /* 0x0000009000007947 */ /* 0x000fea0003800000 */
.L_x_14527:
[----:B-----5:R-:W-:-:S05]  /*6790*/  PRMT R124, RZ, 0x5410, R49 ;  /* 0x00005410ff7c7816 */ /* 0x020fca0000000031 */
[----:B------:R-:W-:Y:S01]  /*67a0*/  FADD.FTZ R41, R124, R41 ;  /* 0x000000297c297221 */ /* 0x000fe20000010000 */
[----:B------:R-:W-:Y:S05]  /*67b0*/  BRA `(.L_x_14528) ;  /* 0x0000004000007947 */ /* 0x000fea0003800000 */
.L_x_14526:
[----:B-----5:R-:W-:-:S05]  /*67c0*/  PRMT R124, RZ, 0x5410, R53 ;  /* 0x00005410ff7c7816 */ /* 0x020fca0000000035 */
[----:B------:R-:W-:Y:S01]  /*67d0*/  FADD.FTZ R41, R124, R41 ;  /* 0x000000297c297221 */ /* 0x000fe20000010000 */
[----:B------:R-:W-:-:S05]  /*67e0*/  @P2 PRMT R124, RZ, 0x5410, R49 ;  /* 0x00005410ff7c2816 */ /* 0x000fca0000000031 */
[----:B------:R-:W-:-:S05]  /*67f0*/  @P2 FADD.FTZ R41, R124, R41 ;  /* 0x000000297c292221 */ /* 0x000fca0000010000 */
.L_x_14528:
[----:B------:R-:W-:-:S04]  /*6800*/  F2FP.BF16.PACK_AB R124, RZ, R41 ;  /* 0x00000029ff7c723e */ /* 0x000fc800000010ff */
[----:B------:R-:W-:Y:S02]  /*6810*/  PRMT R45, R124, 0x7610, R45 ;  /* 0x000076107c2d7816 */ /* 0x000fe4000000002d */
.L_x_14529:
[----:B------:R-:W-:Y:S01]  /*6820*/  PRMT R137, RZ, 0x7610, R125 ;  /* 0x00007610ff897816 */ /* 0x000fe2000000007d */
[----:B------:R-:W-:Y:S05]  /*6830*/  @P3 BRA `(.L_x_14530) ;  /* 0x0000008000003947 */ /* 0x000fea0003800000 */
[----:B------:R-:W-:-:S04]  /*6840*/  ISETP.NE.U32.AND P4, PT, RZ, c[0x0][0x180], PT ;  /* 0x00006000ff007a0c */ /* 0x000fc80003f85070 */
[----:B------:R-:W-:-:S13]  /*6850*/  ISETP.NE.AND.EX P4, PT, RZ, c[0x0][0x184], PT, P4 ;  /* 0x00006100ff007a0c */ /* 0x000fda0003f85340 */
[----:B------:R-:W-:Y:S05]  /*6860*/  @P4 BRA `(.L_x_14531) ;  /* 0x0000002000004947 */ /* 0x000fea0003800000 */
[----:B------:R-:W-:Y:S05]  /*6870*/  @P0 BRA `(.L_x_14532) ;  /* 0x0000008000000947 */ /* 0x000fea0003800000 */
[----:B------:R-:W-:Y:S05]  /*6880*/  BRA `(.L_x_14533) ;  /* 0x0000009000007947 */ /* 0x000fea0003800000 */
.L_x_14531:
[----:B-----5:R-:W-:-:S05]  /*6890*/  PRMT R124, RZ, 0x7610, R49 ;  /* 0x00007610ff7c7816 */ /* 0x020fca0000000031 */
[----:B------:R-:W-:Y:S01]  /*68a0*/  FADD.FTZ R137, R124, R137 ;  /* 0x000000897c897221 */ /* 0x000fe20000010000 */
[----:B------:R-:W-:Y:S05]  /*68b0*/  BRA `(.L_x_14532) ;  /* 0x0000004000007947 */ /* 0x000fea0003800000 */
.L_x_14530:
[----:B-----5:R-:W-:-:S05]  /*68c0*/  PRMT R124, RZ, 0x7610, R53 ;  /* 0x00007610ff7c7816 */ /* 0x020fca0000000035 */
[----:B------:R-:W-:Y:S01]  /*68d0*/  FADD.FTZ R137, R124, R137 ;  /* 0x000000897c897221 */ /* 0x000fe20000010000 */
[----:B------:R-:W-:-:S05]  /*68e0*/  @P2 PRMT R124, RZ, 0x7610, R49 ;  /* 0x00007610ff7c2816 */ /* 0x000fca0000000031 */
[----:B------:R-:W-:-:S05]  /*68f0*/  @P2 FADD.FTZ R137, R124, R137 ;  /* 0x000000897c892221 */ /* 0x000fca0000010000 */
.L_x_14532:
[----:B------:R-:W-:-:S04]  /*6900*/  F2FP.BF16.PACK_AB R124, RZ, R137 ;  /* 0x00000089ff7c723e */ /* 0x000fc800000010ff */
[----:B------:R-:W-:Y:S02]  /*6910*/  PRMT R45, R45, 0x5410, R124 ;  /* 0x000054102d2d7816 */ /* 0x000fe4000000007c */
.L_x_14533:
[----:B------:R-:W-:Y:S01]  /*6920*/  PRMT R138, RZ, 0x5410, R126 ;  /* 0x00005410ff8a7816 */ /* 0x000fe2000000007e */
[----:B------:R-:W-:Y:S05]  /*6930*/  @P3 BRA `(.L_x_14534) ;  /* 0x0000008000003947 */ /* 0x000fea0003800000 */
[----:B------:R-:W-:-:S04]  /*6940*/  ISETP.NE.U32.AND P4, PT, RZ, c[0x0][0x180], PT ;  /* 0x00006000ff007a0c */ /* 0x000fc80003f85070 */
[----:B------:R-:W-:-:S13]  /*6950*/  ISETP.NE.AND.EX P4, PT, RZ, c[0x0][0x184], PT, P4 ;  /* 0x00006100ff007a0c */ /* 0x000fda0003f85340 */
[----:B------:R-:W-:Y:S05]  /*6960*/  @P4 BRA `(.L_x_14535) ;  /* 0x0000002000004947 */ /* 0x000fea0003800000 */
[----:B------:R-:W-:Y:S05]  /*6970*/  @P0 BRA `(.L_x_14536) ;  /* 0x0000008000000947 */ /* 0x000fea0003800000 */
[----:B------:R-:W-:Y:S05]  /*6980*/  BRA `(.L_x_14537) ;  /* 0x0000009000007947 */ /* 0x000fea0003800000 */
.L_x_14535:
[----:B-----5:R-:W-:-:S05]  /*6990*/  PRMT R124, RZ, 0x5410, R50 ;  /* 0x00005410ff7c7816 */ /* 0x020fca0000000032 */
[----:B------:R-:W-:Y:S01]  /*69a0*/  FADD.FTZ R138, R124, R138 ;  /* 0x0000008a7c8a7221 */ /* 0x000fe20000010000 */
[----:B------:R-:W-:Y:S05]  /*69b0*/  BRA `(.L_x_14536) ;  /* 0x0000004000007947 */ /* 0x000fea0003800000 */
.L_x_14534:
[----:B-----5:R-:W-:-:S05]  /*69c0*/  PRMT R124, RZ, 0x5410, R54 ;  /* 0x00005410ff7c7816 */ /* 0x020fca0000000036 */
[----:B------:R-:W-:Y:S01]  /*69d0*/  FADD.FTZ R138, R124, R138 ;  /* 0x0000008a7c8a7221 */ /* 0x000fe20000010000 */
[----:B------:R-:W-:-:S05]  /*69e0*/  @P2 PRMT R124, RZ, 0x5410, R50 ;  /* 0x00005410ff7c2816 */ /* 0x000fca0000000032 */
[----:B------:R-:W-:-:S05]  /*69f0*/  @P2 FADD.FTZ R138, R124, R138 ;  /* 0x0000008a7c8a2221 */ /* 0x000fca0000010000 */
.L_x_14536:
[----:B------:R-:W-:-:S04]  /*6a00*/  F2FP.BF16.PACK_AB R124, RZ, R138 ;  /* 0x0000008aff7c723e */ /* 0x000fc800000010ff */
[----:B------:R-:W-:Y:S02]  /*6a10*/  PRMT R46, R124, 0x7610, R46 ;  /* 0x000076107c2e7816 */ /* 0x000fe4000000002e */
.L_x_14537:
[----:B------:R-:W-:Y:S01]  /*6a20*/  PRMT R140, RZ, 0x7610, R126 ;  /* 0x00007610ff8c7816 */ /* 0x000fe2000000007e */
[----:B------:R-:W-:Y:S05]  /*6a30*/  @P3 BRA `(.L_x_14538) ;  /* 0x0000008000003947 */ /* 0x000fea0003800000 */
[----:B------:R-:W-:-:S04]  /*6a40*/  ISETP.NE.U32.AND P4, PT, RZ, c[0x0][0x180], PT ;  /* 0x00006000ff007a0c */ /* 0x000fc80003f85070 */
[----:B------:R-:W-:-:S13]  /*6a50*/  ISETP.NE.AND.EX P4, PT, RZ, c[0x0][0x184], PT, P4 ;  /* 0x00006100ff007a0c */ /* 0x000fda0003f85340 */
[----:B------:R-:W-:Y:S05]  /*6a60*/  @P4 BRA `(.L_x_14539) ;  /* 0x0000002000004947 */ /* 0x000fea0003800000 */
[----:B------:R-:W-:Y:S05]  /*6a70*/  @P0 BRA `(.L_x_14540) ;  /* 0x0000008000000947 */ /* 0x000fea0003800000 */
[----:B------:R-:W-:Y:S05]  /*6a80*/  BRA `(.L_x_14541) ;  /* 0x0000009000007947 */ /* 0x000fea0003800000 */
.L_x_14539:
[----:B-----5:R-:W-:-:S05]  /*6a90*/  PRMT R124, RZ, 0x7610, R50 ;  /* 0x00007610ff7c7816 */ /* 0x020fca0000000032 */
[----:B------:R-:W-:Y:S01]  /*6aa0*/  FADD.FTZ R140, R124, R140 ;  /* 0x0000008c7c8c7221 */ /* 0x000fe20000010000 */
[----:B------:R-:W-:Y:S05]  /*6ab0*/  BRA `(.L_x_14540) ;  /* 0x0000004000007947 */ /* 0x000fea0003800000 */
.L_x_14538:
[----:B-----5:R-:W-:-:S05]  /*6ac0*/  PRMT R124, RZ, 0x7610, R54 ;  /* 0x00007610ff7c7816 */ /* 0x020fca0000000036 */
[----:B------:R-:W-:Y:S01]  /*6ad0*/  FADD.FTZ R140, R124, R140 ;  /* 0x0000008c7c8c7221 */ /* 0x000fe20000010000 */
[----:B------:R-:W-:-:S05]  /*6ae0*/  @P2 PRMT R124, RZ, 0x7610, R50 ;  /* 0x00007610ff7c2816 */ /* 0x000fca0000000032 */
[----:B------:R-:W-:-:S05]  /*6af0*/  @P2 FADD.FTZ R140, R124, R140 ;  /* 0x0000008c7c8c2221 */ /* 0x000fca0000010000 */
.L_x_14540:
[----:B------:R-:W-:-:S04]  /*6b00*/  F2FP.BF16.PACK_AB R124, RZ, R140 ;  /* 0x0000008cff7c723e */ /* 0x000fc800000010ff */
[----:B------:R-:W-:Y:S02]  /*6b10*/  PRMT R46, R46, 0x5410, R124 ;  /* 0x000054102e2e7816 */ /* 0x000fe4000000007c */
.L_x_14541:
[----:B------:R-:W-:Y:S01]  /*6b20*/  PRMT R139, RZ, 0x5410, R127 ;  /* 0x00005410ff8b7816 */ /* 0x000fe2000000007f */
[----:B------:R-:W-:Y:S05]  /*6b30*/  @P3 BRA `(.L_x_14542) ;  /* 0x0000008000003947 */ /* 0x000fea0003800000 */
[----:B------:R-:W-:-:S04]  /*6b40*/  ISETP.NE.U32.AND P4, PT, RZ, c[0x0][0x180], PT ;  /* 0x00006000ff007a0c */ /* 0x000fc80003f85070 */
[----:B------:R-:W-:-:S13]  /*6b50*/  ISETP.NE.AND.EX P4, PT, RZ, c[0x0][0x184], PT, P4 ;  /* 0x00006100ff007a0c */ /* 0x000fda0003f85340 */
[----:B------:R-:W-:Y:S05]  /*6b60*/  @P4 BRA `(.L_x_14543) ;  /* 0x0000002000004947 */ /* 0x000fea0003800000 */
[----:B------:R-:W-:Y:S05]  /*6b70*/  @P0 BRA `(.L_x_14544) ;  /* 0x0000008000000947 */ /* 0x000fea0003800000 */
[----:B------:R-:W-:Y:S05]  /*6b80*/  BRA `(.L_x_14545) ;  /* 0x0000009000007947 */ /* 0x000fea0003800000 */
.L_x_14543:
[----:B-----5:R-:W-:-:S05]  /*6b90*/  PRMT R124, RZ, 0x5410, R51 ;  /* 0x00005410ff7c7816 */ /* 0x020fca0000000033 */
[----:B------:R-:W-:Y:S01]  /*6ba0*/  FADD.FTZ R139, R124, R139 ;  /* 0x0000008b7c8b7221 */ /* 0x000fe20000010000 */
[----:B------:R-:W-:Y:S05]  /*6bb0*/  BRA `(.L_x_14544) ;  /* 0x0000004000007947 */ /* 0x000fea0003800000 */
.L_x_14542:
[----:B-----5:R-:W-:-:S05]  /*6bc0*/  PRMT R124, RZ, 0x5410, R55 ;  /* 0x00005410ff7c7816 */ /* 0x020fca0000000037 */
[----:B------:R-:W-:Y:S01]  /*6bd0*/  FADD.FTZ R139, R124, R139 ;  /* 0x0000008b7c8b7221 */ /* 0x000fe20000010000 */
[----:B------:R-:W-:-:S05]  /*6be0*/  @P2 PRMT R124, RZ, 0x5410, R51 ;  /* 0x00005410ff7c2816 */ /* 0x000fca0000000033 */
[----:B------:R-:W-:-:S05]  /*6bf0*/  @P2 FADD.FTZ R139, R124, R139 ;  /* 0x0000008b7c8b2221 */ /* 0x000fca0000010000 */
.L_x_14544:
[----:B------:R-:W-:-:S04]  /*6c00*/  F2FP.BF16.PACK_AB R124, RZ, R139 ;  /* 0x0000008bff7c723e */ /* 0x000fc800000010ff */
[----:B------:R-:W-:Y:S02]  /*6c10*/  PRMT R47, R124, 0x7610, R47 ;  /* 0x000076107c2f7816 */ /* 0x000fe4000000002f */
.L_x_14545:
[----:B------:R-:W-:Y:S01]  /*6c20*/  PRMT R170, RZ, 0x7610, R127 ;  /* 0x00007610ffaa7816 */ /* 0x000fe2000000007f */
[----:B------:R-:W-:Y:S05]  /*6c30*/  @P3 BRA `(.L_x_14546) ;  /* 0x0000008000003947 */ /* 0x000fea0003800000 */
[----:B------:R-:W-:-:S04]  /*6c40*/  ISETP.NE.U32.AND P2, PT, RZ, c[0x0][0x180], PT ;  /* 0x00006000ff007a0c */ /* 0x000fc80003f45070 */
[----:B------:R-:W-:-:S13]  /*6c50*/  ISETP.NE.AND.EX P2, PT, RZ, c[0x0][0x184], PT, P2 ;  /* 0x00006100ff007a0c */ /* 0x000fda0003f45320 */
[----:B------:R-:W-:Y:S05]  /*6c60*/  @P2 BRA `(.L_x_14547) ;  /* 0x0000002000002947 */ /* 0x000fea0003800000 */
[----:B------:R-:W-:Y:S05]  /*6c70*/  @P0 BRA `(.L_x_14548) ;  /* 0x0000008000000947 */ /* 0x000fea0003800000 */
[----:B------:R-:W-:Y:S05]  /*6c80*/  BRA `(.L_x_14549) ;  /* 0x0000009000007947 */ /* 0x000fea0003800000 */
.L_x_14547:
[----:B-----5:R-:W-:-:S05]  /*6c90*/  PRMT R124, RZ, 0x7610, R51 ;  /* 0x00007610ff7c7816 */ /* 0x020fca0000000033 */
[----:B------:R-:W-:Y:S01]  /*6ca0*/  FADD.FTZ R170, R124, R170 ;  /* 0x000000aa7caa7221 */ /* 0x000fe20000010000 */
[----:B------:R-:W-:Y:S05]  /*6cb0*/  BRA `(.L_x_14548) ;  /* 0x0000004000007947 */ /* 0x000fea0003800000 */
.L_x_14546:
[----:B-----5:R-:W-:-:S05]  /*6cc0*/  PRMT R124, RZ, 0x7610, R55 ;  /* 0x00007610ff7c7816 */ /* 0x020fca0000000037 */
[----:B------:R-:W-:Y:S01]  /*6cd0*/  FADD.FTZ R170, R124, R170 ;  /* 0x000000aa7caa7221 */ /* 0x000fe20000010000 */
[----:B------:R-:W-:-:S05]  /*6ce0*/  @P2 PRMT R124, RZ, 0x7610, R51 ;  /* 0x00007610ff7c2816 */ /* 0x000fca0000000033 */
[----:B------:R-:W-:-:S05]  /*6cf0*/  @P2 FADD.FTZ R170, R124, R170 ;  /* 0x000000aa7caa2221 */ /* 0x000fca0000010000 */
.L_x_14548:
[----:B------:R-:W-:-:S04]  /*6d00*/  F2FP.BF16.PACK_AB R124, RZ, R170 ;  /* 0x000000aaff7c723e */ /* 0x000fc800000010ff */
[----:B------:R-:W-:Y:S02]  /*6d10*/  PRMT R47, R47, 0x5410, R124 ;  /* 0x000054102f2f7816 */ /* 0x000fe4000000007c */
.L_x_14549:
[----:B------:R-:W-:-:S04]  /*6d20*/  @P0 LEA R124, P2, R168, c[0x0][0x188], 0x4 ;  /* 0x00006200a87c0a11 */ /* 0x000fc800078420ff */
[----:B------:R-:W-:-:S05]  /*6d30*/  @P0 LEA.HI.X R125, R168, c[0x0][0x18c], RZ, 0x4, P2 ;  /* 0x00006300a87d0a11 */ /* 0x000fca00010f24ff */
[----:B------:R0:W-:Y:S04]  /*6d40*/  @P0 STG.E.128 [R124.64], R44 ;  /* 0x0000002c7c000986 */ /* 0x0001e8000c101d04 */
.L_x_14517:
[----:B------:R-:W-:Y:S05]  /*6d50*/  BSYNC B0 ;  /* 0x0000000000007941 */ /* 0x000fea0003800000 */
.L_x_14516:
[----:B0-----:R-:W-:Y:S01]  /*6d60*/  FADD.FTZ R124, RZ, R9 ;  /* 0x00000009ff7c7221 */ /* 0x001fe20000010000 */
[----:B------:R-:W-:Y:S02]  /*6d70*/  ISETP.GT.U32.AND P2, PT, R13, 0x3f, PT ;  /* 0x0000003f0d00780c */ /* 0x000fe40003f44070 */
[----:B------:R-:W-:Y:S01]  /*6d80*/  LOP3.LUT R12, R12, 0xffffffef, RZ, 0xc0, !PT ;  /* 0xffffffef0c0c7812 */ /* 0x000fe200078ec0ff */
[----:B------:R-:W-:Y:S01]  /*6d90*/  FADD.FTZ R124, R15, R124 ;  /* 0x0000007c0f7c7221 */ /* 0x000fe20000010000 */
[C---:B------:R-:W-:Y:S02]  /*6da0*/  ISETP.GT.U32.AND P3, PT, R13.reuse, 0xff, PT ;  /* 0x000000ff0d00780c */ /* 0x040fe40003f64070 */
[C---:B------:R-:W-:Y:S01]  /*6db0*/  ISETP.GT.U32.AND P4, PT, R13.reuse, 0x11f, PT ;  /* 0x0000011f0d00780c */ /* 0x040fe20003f84070 */
        /* <DEDUP_REMOVED lines=97> */
.L_x_14574:
        /* <DEDUP_REMOVED lines=189> */
.L_x_14575:
[----:B------:R-:W-:Y:S01]  /*7fa0*/  @!P6 IMAD.MOV.U32 R124, RZ, RZ, 0x4 ;  /* 0x00000004ff7ce424 */ /* 0x000fe200078e00ff */
[----:B------:R-:W-:Y:S01]  /*7fb0*/  ISETP.NE.AND P2, PT, RZ, UR6, PT ;  /* 0x00000006ff007c0c */ /* 0x000fe2000bf45270 */
[----:B-1----:R-:W-:Y:S01]  /*7fc0*/  FADD.FTZ R126, R126, R168 ;  /* 0x000000a87e7e7221 */ /* 0x002fe20000010000 */
[----:B------:R-:W-:Y:S01]  /*7fd0*/  BSSY B0, `(.L_x_14552) ;  /* 0x0000036000007945 */ /* 0x000fe20003800000 */
[----:B------:R-:W-:Y:S01]  /*7fe0*/  @!P6 IMAD.WIDE R124, R11, R124, c[0x0][0x1a0] ;  /* 0x000068000b7ce625 */ /* 0x000fe200078e027c */
[----:B------:R-:W-:-:S04]  /*7ff0*/  FSEL R200, R127, RZ, !P2 ;  /* 0x000000ff7fc87208 */ /* 0x000fc80005000000 */
[----:B------:R1:W-:Y:S02]  /*8000*/  @!P6 STG.E [R124.64], R127 ;  /* 0x0000007f7c00e986 */ /* 0x0003e4000c101904 */
[----:B-1----:R-:W-:-:S04]  /*8010*/  IMAD.MOV.U32 R124, RZ, RZ, c[0x0][0x1e0] ;  /* 0x00007800ff7c7624 */ /* 0x002fc800078e00ff */
[----:B------:R-:W-:Y:S02]  /*8020*/  FFMA.FTZ R126, R126, R124, c[0x0][0x228] ;  /* 0x00008a007e7e7623 */ /* 0x000fe4000001007c */
[----:B------:R-:W-:-:S05]  /*8030*/  FMUL.FTZ R124, R127, R127 ;  /* 0x0000007f7f7c7220 */ /* 0x000fca0000410000 */
[----:B------:R-:W-:-:S05]  /*8040*/  FSEL R124, R124, RZ, P2 ;  /* 0x000000ff7c7c7208 */ /* 0x000fca0001000000 */
[----:B------:R-:W-:-:S04]  /*8050*/  FADD.FTZ R124, R126, R124 ;  /* 0x0000007c7e7c7221 */ /* 0x000fc80000010000 */
[----:B------:R1:W2:Y:S02]  /*8060*/  MUFU.RSQ R171, R124 ;  /* 0x0000007c00ab7308 */ /* 0x0002a40000001400 */
[----:B-1----:R-:W-:-:S04]  /*8070*/  @!P6 IMAD.MOV.U32 R124, RZ, RZ, 0x4 ;  /* 0x00000004ff7ce424 */ /* 0x002fc800078e00ff */
[----:B------:R-:W-:-:S05]  /*8080*/  @!P6 IMAD.WIDE R124, R11, R124, c[0x0][0x1a8] ;  /* 0x00006a000b7ce625 */ /* 0x000fca00078e027c */
[----:B--2---:R1:W-:Y:S01]  /*8090*/  @!P6 STG.E [R124.64], R171 ;  /* 0x000000ab7c00e986 */ /* 0x0043e2000c101904 */
[----:B------:R-:W-:Y:S05]  /*80a0*/  @!P1 BRA `(.L_x_14553) ;  /* 0x0000028000009947 */ /* 0x000fea0003800000 */
[----:B------:R-:W2:Y:S04]  /*80b0*/  LDL R127, [R1+0x30] ;  /* 0x00003000017f7983 */ /* 0x000ea80000100800 */
[----:B------:R-:W3:Y:S04]  /*80c0*/  LDL R126, [R1+0x34] ;  /* 0x00003400017e7983 */ /* 0x000ee80000100800 */
[----:B0-----:R-:W4:Y:S04]  /*80d0*/  LDL R168, [R1+0x38] ;  /* 0x0000380001a87983 */ /* 0x001f280000100800 */
[----:B------:R-:W4:Y:S04]  /*80e0*/  LDL R252, [R1+0x3c] ;  /* 0x00003c0001fc7983 */ /* 0x000f280000100800 */
[----:B------:R-:W4:Y:S04]  /*80f0*/  LDL R203, [R1+0x20] ;  /* 0x0000200001cb7983 */ /* 0x000f280000100800 */
[----:B------:R-:W4:Y:S04]  /*8100*/  LDL R202, [R1+0x24] ;  /* 0x0000240001ca7983 */ /* 0x000f280000100800 */
[----:B------:R-:W4:Y:S04]  /*8110*/  LDL R201, [R1+0x28] ;  /* 0x0000280001c97983 */ /* 0x000f280000100800 */
[----:B------:R-:W4:Y:S01]  /*8120*/  LDL R169, [R1+0x2c] ;  /* 0x00002c0001a97983 */ /* 0x000f220000100800 */
[----:B-1----:R-:W-:-:S02]  /*8130*/  FADD.FTZ R124, R9, -R200 ;  /* 0x800000c8097c7221 */ /* 0x002fc40000010000 */
[----:B------:R-:W-:Y:S02]  /*8140*/  FADD.FTZ R125, R15, -R200 ;  /* 0x800000c80f7d7221 */ /* 0x000fe40000010000 */
[C---:B------:R-:W-:Y:S02]  /*8150*/  FMUL.FTZ R124, R171.reuse, R124 ;  /* 0x0000007cab7c7220 */ /* 0x040fe40000410000 */
[----:B------:R-:W-:Y:S02]  /*8160*/  FMUL.FTZ R125, R171, R125 ;  /* 0x0000007dab7d7220 */ /* 0x000fe40000410000 */
[----:B--2--5:R-:W-:Y:S02]  /*8170*/  FFMA.FTZ R124, R127, R124, R176 ;  /* 0x0000007c7f7c7223 */ /* 0x024fe400000100b0 */
[----:B------:R-:W-:Y:S02]  /*8180*/  FADD.FTZ R127, R18, -R200 ;  /* 0x800000c8127f7221 */ /* 0x000fe40000010000 */
[----:B---3--:R-:W-:-:S02]  /*8190*/  FFMA.FTZ R125, R126, R125, R177 ;  /* 0x0000007d7e7d7223 */ /* 0x008fc400000100b1 */
[--C-:B------:R-:W-:Y:S02]  /*81a0*/  FADD.FTZ R126, R16, -R200.reuse ;  /* 0x800000c8107e7221 */ /* 0x100fe40000010000 */
[----:B------:R-:W-:Y:S01]  /*81b0*/  FMUL.FTZ R127, R171, R127 ;  /* 0x0000007fab7f7220 */ /* 0x000fe20000410000 */
[----:B------:R-:W-:Y:S01]  /*81c0*/  F2FP.BF16.PACK_AB R124, R125, R124 ;  /* 0x0000007c7d7c723e */ /* 0x000fe200000010ff */
[----:B------:R-:W-:Y:S02]  /*81d0*/  FADD.FTZ R125, R17, -R200 ;  /* 0x800000c8117d7221 */ /* 0x000fe40000010000 */
[C---:B------:R-:W-:Y:S02]  /*81e0*/  FMUL.FTZ R126, R171.reuse, R126 ;  /* 0x0000007eab7e7220 */ /* 0x040fe40000410000 */
[----:B------:R-:W-:Y:S02]  /*81f0*/  FMUL.FTZ R125, R171, R125 ;  /* 0x0000007dab7d7220 */ /* 0x000fe40000410000 */
[----:B----4-:R-:W-:-:S02]  /*8200*/  FFMA.FTZ R126, R168, R126, R178 ;  /* 0x0000007ea87e7223 */ /* 0x010fc400000100b2 */
[----:B------:R-:W-:Y:S02]  /*8210*/  FFMA.FTZ R125, R252, R125, R179 ;  /* 0x0000007dfc7d7223 */ /* 0x000fe400000100b3 */
[----:B------:R-:W-:Y:S02]  /*8220*/  FFMA.FTZ R127, R203, R127, R180 ;  /* 0x0000007fcb7f7223 */ /* 0x000fe400000100b4 */
[--C-:B------:R-:W-:Y:S01]  /*8230*/  FADD.FTZ R168, R157, -R200.reuse ;  /* 0x800000c89da87221 */ /* 0x100fe20000010000 */
[----:B------:R-:W-:Y:S01]  /*8240*/  F2FP.BF16.PACK_AB R125, R125, R126 ;  /* 0x0000007e7d7d723e */ /* 0x000fe200000010ff */
[----:B------:R-:W-:Y:S02]  /*8250*/  FADD.FTZ R126, R158, -R200 ;  /* 0x800000c89e7e7221 */ /* 0x000fe40000010000 */
[C---:B------:R-:W-:Y:S02]  /*8260*/  FMUL.FTZ R168, R171.reuse, R168 ;  /* 0x000000a8aba87220 */ /* 0x040fe40000410000 */
[----:B------:R-:W-:-:S02]  /*8270*/  FMUL.FTZ R126, R171, R126 ;  /* 0x0000007eab7e7220 */ /* 0x000fc40000410000 */
[----:B------:R-:W-:Y:S02]  /*8280*/  FFMA.FTZ R168, R201, R168, R182 ;  /* 0x000000a8c9a87223 */ /* 0x000fe400000100b6 */
[----:B------:R-:W-:-:S05]  /*8290*/  FFMA.FTZ R126, R202, R126, R181 ;  /* 0x0000007eca7e7223 */ /* 0x000fca00000100b5 */
[----:B------:R-:W-:Y:S01]  /*82a0*/  F2FP.BF16.PACK_AB R126, R126, R127 ;  /* 0x0000007f7e7e723e */ /* 0x000fe200000010ff */
[----:B------:R-:W-:-:S04]  /*82b0*/  FADD.FTZ R127, R159, -R200 ;  /* 0x800000c89f7f7221 */ /* 0x000fc80000010000 */
[----:B------:R-:W-:-:S04]  /*82c0*/  FMUL.FTZ R127, R171, R127 ;  /* 0x0000007fab7f7220 */ /* 0x000fc80000410000 */
[----:B------:R-:W-:-:S05]  /*82d0*/  FFMA.FTZ R127, R169, R127, R183 ;  /* 0x0000007fa97f7223 */ /* 0x000fca00000100b7 */
[----:B------:R-:W-:Y:S02]  /*82e0*/  F2FP.BF16.PACK_AB R127, R127, R168 ;  /* 0x000000a87f7f723e */ /* 0x000fe400000010ff */
[----:B------:R-:W-:-:S05]  /*82f0*/  MOV R168, 0x10 ;  /* 0x0000001000a87802 */ /* 0x000fca0000000f00 */
[C---:B------:R-:W-:Y:S01]  /*8300*/  IMAD.WIDE.U32 R168, R10.reuse, R168, c[0x0][0x208] ;  /* 0x000082000aa87625 */ /* 0x040fe200078e00a8 */
[----:B------:R-:W-:-:S04]  /*8310*/  IADD3 R10, R10, 0x20, RZ ;  /* 0x000000200a0a7810 */ /* 0x000fc80007ffe0ff */
[----:B------:R0:W-:Y:S03]  /*8320*/  STG.E.128 [R168.64], R124 ;  /* 0x0000007ca8007986 */ /* 0x0001e6000c101d04 */
.L_x_14553:
[----:B------:R-:W-:Y:S05]  /*8330*/  BSYNC B0 ;  /* 0x0000000000007941 */ /* 0x000fea0003800000 */
.L_x_14552:
[----:B------:R-:W-:Y:S01]  /*8340*/  ISETP.GE.U32.AND P2, PT, R13, 0x40, PT ;  /* 0x000000400d00780c */ /* 0x000fe20003f46070 */
[----:B------:R-:W-:-:S12]  /*8350*/  BSSY B0, `(.L_x_14554) ;  /* 0x0000022000007945 */ /* 0x000fd80003800000 */
[----:B------:R-:W-:Y:S05]  /*8360*/  @!P2 BRA `(.L_x_14555) ;  /* 0x000002000000a947 */ /* 0x000fea0003800000 */
[--C-:B01----:R-:W-:Y:S02]  /*8370*/  FADD.FTZ R124, R8, -R200.reuse ;  /* 0x800000c8087c7221 */ /* 0x103fe40000010000 */
[----:B------:R-:W-:Y:S02]  /*8380*/  FADD.FTZ R125, R19, -R200 ;  /* 0x800000c8137d7221 */ /* 0x000fe40000010000 */
[C---:B------:R-:W-:Y:S02]  /*8390*/  FMUL.FTZ R124, R171.reuse, R124 ;  /* 0x0000007cab7c7220 */ /* 0x040fe40000410000 */
[----:B------:R-:W-:Y:S02]  /*83a0*/  FMUL.FTZ R125, R171, R125 ;  /* 0x0000007dab7d7220 */ /* 0x000fe40000410000 */
[----:B-----5:R-:W-:Y:S02]  /*83b0*/  FFMA.FTZ R124, R248, R124, R120 ;  /* 0x0000007cf87c7223 */ /* 0x020fe40000010078 */
        /* <DEDUP_REMOVED lines=9> */
[----:B------:R-:W-:Y:S02]  /*8450*/  FMUL.FTZ R127, R171, R127 ;  /* 0x0000007fab7f7220 */ /* 0x000fe40000410000 */
[--C-:B------:R-:W-:Y:S01]  /*8460*/  FADD.FTZ R168, R155, -R200.reuse ;  /* 0x800000c89ba87221 */ /* 0x100fe20000010000 */
[----:B------:R-:W-:Y:S01]  /*8470*/  F2FP.BF16.PACK_AB R125, R125, R126 ;  /* 0x0000007e7d7d723e */ /* 0x000fe200000010ff */
[----:B------:R-:W-:Y:S02]  /*8480*/  FADD.FTZ R126, R156, -R200 ;  /* 0x800000c89c7e7221 */ /* 0x000fe40000010000 */
[----:B------:R-:W-:Y:S02]  /*8490*/  FFMA.FTZ R127, R244, R127, R172 ;  /* 0x0000007ff47f7223 */ /* 0x000fe400000100ac */
[----:B------:R-:W-:-:S02]  /*84a0*/  FMUL.FTZ R126, R171, R126 ;  /* 0x0000007eab7e7220 */ /* 0x000fc40000410000 */
[----:B------:R-:W-:Y:S02]  /*84b0*/  FMUL.FTZ R168, R171, R168 ;  /* 0x000000a8aba87220 */ /* 0x000fe40000410000 */
[----:B------:R-:W-:Y:S02]  /*84c0*/  FFMA.FTZ R126, R245, R126, R173 ;  /* 0x0000007ef57e7223 */ /* 0x000fe400000100ad */
[----:B------:R-:W-:-:S03]  /*84d0*/  FFMA.FTZ R168, R246, R168, R174 ;  /* 0x000000a8f6a87223 */ /* 0x000fc600000100ae */
[----:B------:R-:W-:Y:S01]  /*84e0*/  F2FP.BF16.PACK_AB R126, R126, R127 ;  /* 0x0000007f7e7e723e */ /* 0x000fe200000010ff */
[----:B------:R-:W-:-:S04]  /*84f0*/  FADD.FTZ R127, R160, -R200 ;  /* 0x800000c8a07f7221 */ /* 0x000fc80000010000 */
[----:B------:R-:W-:-:S04]  /*8500*/  FMUL.FTZ R127, R171, R127 ;  /* 0x0000007fab7f7220 */ /* 0x000fc80000410000 */
[----:B------:R-:W-:-:S05]  /*8510*/  FFMA.FTZ R127, R247, R127, R175 ;  /* 0x0000007ff77f7223 */ /* 0x000fca00000100af */
[----:B------:R-:W-:Y:S01]  /*8520*/  F2FP.BF16.PACK_AB R127, R127, R168 ;  /* 0x000000a87f7f723e */ /* 0x000fe200000010ff */
[----:B------:R-:W-:-:S04]  /*8530*/  IMAD.MOV.U32 R168, RZ, RZ, 0x10 ;  /* 0x00000010ffa87424 */ /* 0x000fc800078e00ff */
[C---:B------:R-:W-:Y:S01]  /*8540*/  IMAD.WIDE.U32 R168, R10.reuse, R168, c[0x0][0x208] ;  /* 0x000082000aa87625 */ /* 0x040fe200078e00a8 */
[----:B------:R-:W-:-:S04]  /*8550*/  IADD3 R10, R10, 0x20, RZ ;  /* 0x000000200a0a7810 */ /* 0x000fc80007ffe0ff */
[----:B------:R0:W-:Y:S03]  /*8560*/  STG.E.128 [R168.64], R124 ;  /* 0x0000007ca8007986 */ /* 0x0001e6000c101d04 */
.L_x_14555:
[----:B------:R-:W-:Y:S05]  /*8570*/  BSYNC B0 ;  /* 0x0000000000007941 */ /* 0x000fea0003800000 */
.L_x_14554:
        /* <DEDUP_REMOVED lines=35> */
.L_x_14557:
[----:B------:R-:W-:Y:S05]  /*87b0*/  BSYNC B0 ;  /* 0x0000000000007941 */ /* 0x000fea0003800000 */
.L_x_14556:
        /* <DEDUP_REMOVED lines=35> */
.L_x_14559:
[----:B------:R-:W-:Y:S05]  /*89f0*/  BSYNC B0 ;  /* 0x0000000000007941 */ /* 0x000fea0003800000 */
.L_x_14558:
        /* <DEDUP_REMOVED lines=31> */
[----:B------:R-:W-:-:S10]  /*8bf0*/  HFMA2.MMA R168, -RZ, RZ, 0, 9.5367431640625e-07 ;  /* 0x00000010ffa87435 */ /* 0x000fd400000001ff */
[C---:B------:R-:W-:Y:S01]  /*8c00*/  IMAD.WIDE.U32 R168, R10.reuse, R168, c[0x0][0x208] ;  /* 0x000082000aa87625 */ /* 0x040fe200078e00a8 */
[----:B------:R-:W-:-:S04]  /*8c10*/  IADD3 R10, R10, 0x20, RZ ;  /* 0x000000200a0a7810 */ /* 0x000fc80007ffe0ff */
[----:B------:R0:W-:Y:S03]  /*8c20*/  STG.E.128 [R168.64], R124 ;  /* 0x0000007ca8007986 */ /* 0x0001e6000c101d04 */
.L_x_14561:
[----:B------:R-:W-:Y:S05]  /*8c30*/  BSYNC B0 ;  /* 0x0000000000007941 */ /* 0x000fea0003800000 */
.L_x_14560:
        /* <DEDUP_REMOVED lines=35> */
.L_x_14563:
[----:B------:R-:W-:Y:S05]  /*8e70*/  BSYNC B0 ;  /* 0x0000000000007941 */ /* 0x000fea0003800000 */
.L_x_14562:
        /* <DEDUP_REMOVED lines=35> */
.L_x_14565:
[----:B------:R-:W-:Y:S05]  /*90b0*/  BSYNC B0 ;  /* 0x0000000000007941 */ /* 0x000fea0003800000 */
.L_x_14564:
        /* <DEDUP_REMOVED lines=35> */
.L_x_14567:
[----:B------:R-:W-:Y:S05]  /*92f0*/  BSYNC B0 ;  /* 0x0000000000007941 */ /* 0x000fea0003800000 */
.L_x_14566:
        /* <DEDUP_REMOVED lines=35> */
.L_x_14569:
[----:B------:R-:W-:Y:S05]  /*9530*/  BSYNC B0 ;  /* 0x0000000000007941 */ /* 0x000fea0003800000 */
.L_x_14568:
[----:B------:R-:W-:Y:S01]  /*9540*/  ISETP.GE.U32.AND P2, PT, R13, 0x140, PT ;  /* 0x000001400d00780c */ /* 0x000fe20003f46070 */
[----:B------:R-:W-:-:S12]  /*9550*/  BSSY B0, `(.L_x_14570) ;  /* 0x0000029000007945 */ /* 0x000fd80003800000 */
[----:B------:R-:W-:Y:S05]  /*9560*/  @!P2 BRA `(.L_x_14571) ;  /* 0x000002700000a947 */ /* 0x000fea0003800000 */
[----:B------:R-:W2:Y:S04]  /*9570*/  LDL R252, [R1+0x10] ;  /* 0x0000100001fc7983 */ /* 0x000ea80000100800 */
[----:B0-----:R-:W3:Y:S04]  /*9580*/  LDL R126, [R1+0x14] ;  /* 0x00001400017e7983 */ /* 0x001ee80000100800 */
[----:B------:R-:W4:Y:S04]  /*9590*/  LDL R203, [R1+0x18] ;  /* 0x0000180001cb7983 */ /* 0x000f280000100800 */
[----:B------:R-:W4:Y:S04]  /*95a0*/  LDL R127, [R1+0x1c] ;  /* 0x00001c00017f7983 */ /* 0x000f280000100800 */
[----:B------:R-:W4:Y:S04]  /*95b0*/  LDL R202, [R1] ;  /* 0x0000000001ca7983 */ /* 0x000f280000100800 */
        /* <DEDUP_REMOVED lines=8> */
[----:B---3--:R-:W-:Y:S02]  /*9640*/  FFMA.FTZ R125, R126, R125, R61 ;  /* 0x0000007d7e7d7223 */ /* 0x008fe4000001003d */
[----:B------:R-:W-:-:S03]  /*9650*/  FADD.FTZ R126, R41, -R200 ;  /* 0x800000c8297e7221 */ /* 0x000fc60000010000 */
[----:B------:R-:W-:Y:S01]  /*9660*/  F2FP.BF16.PACK_AB R124, R125, R124 ;  /* 0x0000007c7d7c723e */ /* 0x000fe200000010ff */
[----:B------:R-:W-:Y:S02]  /*9670*/  FADD.FTZ R125, R137, -R200 ;  /* 0x800000c8897d7221 */ /* 0x000fe40000010000 */
[C---:B------:R-:W-:Y:S02]  /*9680*/  FMUL.FTZ R126, R171.reuse, R126 ;  /* 0x0000007eab7e7220 */ /* 0x040fe40000410000 */
[----:B------:R-:W-:Y:S02]  /*9690*/  FMUL.FTZ R125, R171, R125 ;  /* 0x0000007dab7d7220 */ /* 0x000fe40000410000 */
[----:B----4-:R-:W-:Y:S02]  /*96a0*/  FFMA.FTZ R126, R203, R126, R62 ;  /* 0x0000007ecb7e7223 */ /* 0x010fe4000001003e */
[----:B------:R-:W-:Y:S02]  /*96b0*/  FFMA.FTZ R125, R127, R125, R63 ;  /* 0x0000007d7f7d7223 */ /* 0x000fe4000001003f */
[----:B------:R-:W-:-:S03]  /*96c0*/  FADD.FTZ R127, R138, -R200 ;  /* 0x800000c88a7f7221 */ /* 0x000fc60000010000 */
[----:B------:R-:W-:Y:S01]  /*96d0*/  F2FP.BF16.PACK_AB R125, R125, R126 ;  /* 0x0000007e7d7d723e */ /* 0x000fe200000010ff */
[----:B------:R-:W-:Y:S02]  /*96e0*/  FADD.FTZ R126, R140, -R200 ;  /* 0x800000c88c7e7221 */ /* 0x000fe40000010000 */
[C---:B------:R-:W-:Y:S02]  /*96f0*/  FMUL.FTZ R127, R171.reuse, R127 ;  /* 0x0000007fab7f7220 */ /* 0x040fe40000410000 */
[----:B------:R-:W-:Y:S02]  /*9700*/  FMUL.FTZ R126, R171, R126 ;  /* 0x0000007eab7e7220 */ /* 0x000fe40000410000 */
[----:B------:R-:W-:Y:S02]  /*9710*/  FFMA.FTZ R127, R202, R127, R56 ;  /* 0x0000007fca7f7223 */ /* 0x000fe40000010038 */
[----:B------:R-:W-:Y:S02]  /*9720*/  FFMA.FTZ R126, R168, R126, R57 ;  /* 0x0000007ea87e7223 */ /* 0x000fe40000010039 */
[----:B------:R-:W-:-:S03]  /*9730*/  FADD.FTZ R168, R139, -R200 ;  /* 0x800000c88ba87221 */ /* 0x000fc60000010000 */
[----:B------:R-:W-:Y:S01]  /*9740*/  F2FP.BF16.PACK_AB R126, R126, R127 ;  /* 0x0000007f7e7e723e */ /* 0x000fe200000010ff */
        /* <DEDUP_REMOVED lines=8> */
[----:B------:R0:W-:Y:S02]  /*97d0*/  STG.E.128 [R168.64], R124 ;  /* 0x0000007ca8007986 */ /* 0x0001e4000c101d04 */
.L_x_14571:
[----:B------:R-:W-:Y:S05]  /*97e0*/  BSYNC B0 ;  /* 0x0000000000007941 */ /* 0x000fea0003800000 */
.L_x_14570:
[----:B------:R-:W-:-:S04]  /*97f0*/  IMAD.MOV.U32 R10, RZ, RZ, 0x4 ;  /* 0x00000004ff0a7424 */ /* 0x000fc800078e00ff */
[----:B------:R-:W-:-:S05]  /*9800*/  IMAD R11, R10, c[0x0][0x160], R11 ;  /* 0x000058000a0b7a24 */ /* 0x000fca00078e020b */
[----:B------:R-:W-:-:S13]  /*9810*/  ISETP.GE.AND P2, PT, R11, c[0x0][0x164], PT ;  /* 0x000059000b007a0c */ /* 0x000fda0003f46270 */
[----:B01---5:R-:W-:Y:S01]  /*9820*/  @P2 CALL.REL.NOINC `(.L_x_14572) ;  /* 0x0000001000002944 */ /* 0x023fe20003c00000 */
[----:B------:R-:W-:Y:S05]  /*9830*/  BRA `(.L_x_14573) ;  /* 0xffff767000007947 */ /* 0x000fea000383ffff */
.L_x_14572:
[----:B------:R-:W-:Y:S05]  /*9840*/  EXIT ;  /* 0x000000000000794d */ /* 0x000fea0003800000 */
.L_x_14550:
[----:B------:R-:W-:Y:S01]  /*9850*/  HFMA2.MMA R126, -RZ, RZ, 0, 5.9604644775390625e-08 ;  /* 0x00000001ff7e7435 */ /* 0x000fe200000001ff */
[----:B------:R-:W-:Y:S01]  /*9860*/  IMAD.MOV.U32 R168, RZ, RZ, R127 ;  /* 0x000000ffffa87224 */ /* 0x000fe200078e007f */
[----:B------:R-:W-:Y:S01]  /*9870*/  MOV R124, 0x98b0 ;  /* 0x000098b0007c7802 */ /* 0x000fe20000000f00 */
[----:B------:R-:W-:Y:S02]  /*9880*/  IMAD.MOV.U32 R169, RZ, RZ, 0x1f ;  /* 0x0000001fffa97424 */ /* 0x000fe400078e00ff */
[----:B------:R-:W-:Y:S02]  /*9890*/  IMAD.MOV.U32 R125, RZ, RZ, -0x1 ;  /* 0xffffffffff7d7424 */ /* 0x000fe400078e00ff */
[----:B-----5:R-:W-:Y:S05]  /*98a0*/  CALL.REL.NOINC `($__internal_18_$__cuda_sm70_shflsync_bfly_p) ;  /* 0x00000e5000007944 */ /* 0x020fea0003c00000 */
[----:B-1----:R-:W-:Y:S05]  /*98b0*/  BRA `(.L_x_14574) ;  /* 0xffffdb1000007947 */ /* 0x002fea000383ffff */
.L_x_14551:
[----:B------:R-:W-:Y:S01]  /*98c0*/  IMAD.MOV.U32 R168, RZ, RZ, R127 ;  /* 0x000000ffffa87224 */ /* 0x000fe200078e007f */
[----:B------:R-:W-:Y:S01]  /*98d0*/  MOV R126, 0x2 ;  /* 0x00000002007e7802 */ /* 0x000fe20000000f00 */
[----:B------:R-:W-:Y:S01]  /*98e0*/  IMAD.MOV.U32 R169, RZ, RZ, 0x1f ;  /* 0x0000001fffa97424 */ /* 0x000fe200078e00ff */
[----:B------:R-:W-:Y:S01]  /*98f0*/  MOV R124, 0x9920 ;  /* 0x00009920007c7802 */ /* 0x000fe20000000f00 */
[----:B------:R-:W-:Y:S02]  /*9900*/  IMAD.MOV.U32 R125, RZ, RZ, -0x1 ;  /* 0xffffffffff7d7424 */ /* 0x000fe400078e00ff */
[----:B-----5:R-:W-:Y:S05]  /*9910*/  CALL.REL.NOINC `($__internal_18_$__cuda_sm70_shflsync_bfly_p) ;  /* 0x00000de000007944 */ /* 0x020fea0003c00000 */
[----:B-1----:R-:W-:Y:S01]  /*9920*/  FADD.FTZ R127, R127, R126 ;  /* 0x0000007e7f7f7221 */ /* 0x002fe20000010000 */
[----:B------:R-:W-:Y:S01]  /*9930*/  HFMA2.MMA R169, -RZ, RZ, 0, 1.847743988037109375e-06 ;  /* 0x0000001fffa97435 */ /* 0x000fe200000001ff */
[----:B------:R-:W-:Y:S01]  /*9940*/  IMAD.MOV.U32 R126, RZ, RZ, 0x4 ;  /* 0x00000004ff7e7424 */ /* 0x000fe200078e00ff */
[----:B------:R-:W-:Y:S01]  /*9950*/  MOV R124, 0x9990 ;  /* 0x00009990007c7802 */ /* 0x000fe20000000f00 */
[----:B------:R-:W-:-:S02]  /*9960*/  IMAD.MOV.U32 R125, RZ, RZ, -0x1 ;  /* 0xffffffffff7d7424 */ /* 0x000fc400078e00ff */
[----:B------:R-:W-:Y:S02]  /*9970*/  IMAD.MOV.U32 R168, RZ, RZ, R127 ;  /* 0x000000ffffa87224 */ /* 0x000fe400078e007f */
[----:B------:R-:W-:Y:S05]  /*9980*/  CALL.REL.NOINC `($__internal_18_$__cuda_sm70_shflsync_bfly_p) ;  /* 0x00000d7000007944 */ /* 0x000fea0003c00000 */
[----:B-1----:R-:W-:Y:S01]  /*9990*/  FADD.FTZ R127, R127, R126 ;  /* 0x0000007e7f7f7221 */ /* 0x002fe20000010000 */
[----:B------:R-:W-:Y:S01]  /*99a0*/  MOV R169, 0x1f ;  /* 0x0000001f00a97802 */ /* 0x000fe20000000f00 */
[----:B------:R-:W-:Y:S01]  /*99b0*/  IMAD.MOV.U32 R126, RZ, RZ, 0x8 ;  /* 0x00000008ff7e7424 */ /* 0x000fe200078e00ff */
[----:B------:R-:W-:Y:S01]  /*99c0*/  MOV R124, 0x9a00 ;  /* 0x00009a00007c7802 */ /* 0x000fe20000000f00 */
[----:B------:R-:W-:Y:S02]  /*99d0*/  IMAD.MOV.U32 R125, RZ, RZ, -0x1 ;  /* 0xffffffffff7d7424 */ /* 0x000fe400078e00ff */
[----:B------:R-:W-:Y:S02]  /*99e0*/  IMAD.MOV.U32 R168, RZ, RZ, R127 ;  /* 0x000000ffffa87224 */ /* 0x000fe400078e007f */
[----:B------:R-:W-:Y:S05]  /*99f0*/  CALL.REL.NOINC `($__internal_18_$__cuda_sm70_shflsync_bfly_p) ;  /* 0x00000d0000007944 */ /* 0x000fea0003c00000 */
        /* <DEDUP_REMOVED lines=8> */
[----:B------:R-:W-:Y:S01]  /*9a80*/  LOP3.LUT R12, R12, 0xffffbfff, RZ, 0xc0, !PT ;  /* 0xffffbfff0c0c7812 */ /* 0x000fe200078ec0ff */
[----:B------:R-:W-:Y:S01]  /*9a90*/  IMAD.MOV.U32 R126, RZ, RZ, 0x1 ;  /* 0x00000001ff7e7424 */ /* 0x000fe200078e00ff */
[----:B------:R-:W-:Y:S01]  /*9aa0*/  MOV R169, 0x1f ;  /* 0x0000001f00a97802 */ /* 0x000fe20000000f00 */
[----:B------:R-:W-:Y:S01]  /*9ab0*/  FMUL.FTZ R127, R127, c[0x0][0x1e0] ;  /* 0x000078007f7f7a20 */ /* 0x000fe20000410000 */
[----:B------:R-:W-:Y:S02]  /*9ac0*/  @P0 LOP3.LUT R12, R12, 0x4000, RZ, 0xfc, !PT ;  /* 0x000040000c0c0812 */ /* 0x000fe400078efcff */
        /* <DEDUP_REMOVED lines=169> */
[----:B------:R-:W-:Y:S05]  /*a560*/  CALL.REL.NOINC `($__internal_18_$__cuda_sm70_shflsync_bfly_p) ;  /* 0x0000019000007944 */ /* 0x000fea0003c00000 */
[----:B-1----:R-:W-:Y:S01]  /*a570*/  FADD.FTZ R168, R168, R126 ;  /* 0x0000007ea8a87221 */ /* 0x002fe20000010000 */
[----:B------:R-:W-:Y:S01]  /*a580*/  MOV R125, 0xffffffff ;  /* 0xffffffff007d7802 */ /* 0x000fe20000000f00 */
[----:B------:R-:W-:Y:S01]  /*a590*/  IMAD.MOV.U32 R126, RZ, RZ, 0x2 ;  /* 0x00000002ff7e7424 */ /* 0x000fe200078e00ff */
[----:B------:R-:W-:Y:S01]  /*a5a0*/  MOV R124, 0xa5d0 ;  /* 0x0000a5d0007c7802 */ /* 0x000fe20000000f00 */
[----:B------:R-:W-:Y:S02]  /*a5b0*/  IMAD.MOV.U32 R169, RZ, RZ, 0x1f ;  /* 0x0000001fffa97424 */ /* 0x000fe400078e00ff */
[----:B------:R-:W-:Y:S05]  /*a5c0*/  CALL.REL.NOINC `($__internal_18_$__cuda_sm70_shflsync_bfly_p) ;  /* 0x0000013000007944 */ /* 0x000fea0003c00000 */
[----:B-1----:R-:W-:Y:S01]  /*a5d0*/  FADD.FTZ R168, R168, R126 ;  /* 0x0000007ea8a87221 */ /* 0x002fe20000010000 */
[----:B------:R-:W-:Y:S01]  /*a5e0*/  MOV R124, 0xa630 ;  /* 0x0000a630007c7802 */ /* 0x000fe20000000f00 */
[----:B------:R-:W-:Y:S02]  /*a5f0*/  IMAD.MOV.U32 R126, RZ, RZ, 0x4 ;  /* 0x00000004ff7e7424 */ /* 0x000fe400078e00ff */
[----:B------:R-:W-:-:S02]  /*a600*/  IMAD.MOV.U32 R169, RZ, RZ, 0x1f ;  /* 0x0000001fffa97424 */ /* 0x000fc400078e00ff */
[----:B------:R-:W-:Y:S02]  /*a610*/  IMAD.MOV.U32 R125, RZ, RZ, -0x1 ;  /* 0xffffffffff7d7424 */ /* 0x000fe400078e00ff */
[----:B------:R-:W-:Y:S05]  /*a620*/  CALL.REL.NOINC `($__internal_18_$__cuda_sm70_shflsync_bfly_p) ;  /* 0x000000d000007944 */ /* 0x000fea0003c00000 */
[----:B-1----:R-:W-:Y:S01]  /*a630*/  FADD.FTZ R168, R168, R126 ;  /* 0x0000007ea8a87221 */ /* 0x002fe20000010000 */
[----:B------:R-:W-:Y:S01]  /*a640*/  HFMA2.MMA R126, -RZ, RZ, 0, 4.76837158203125e-07 ;  /* 0x00000008ff7e7435 */ /* 0x000fe200000001ff */
[----:B------:R-:W-:Y:S01]  /*a650*/  IMAD.MOV.U32 R169, RZ, RZ, 0x1f ;  /* 0x0000001fffa97424 */ /* 0x000fe200078e00ff */
[----:B------:R-:W-:Y:S01]  /*a660*/  MOV R124, 0xa690 ;  /* 0x0000a690007c7802 */ /* 0x000fe20000000f00 */
[----:B------:R-:W-:-:S03]  /*a670*/  IMAD.MOV.U32 R125, RZ, RZ, -0x1 ;  /* 0xffffffffff7d7424 */ /* 0x000fc600078e00ff */
[----:B------:R-:W-:Y:S05]  /*a680*/  CALL.REL.NOINC `($__internal_18_$__cuda_sm70_shflsync_bfly_p) ;  /* 0x0000007000007944 */ /* 0x000fea0003c00000 */
[----:B-1----:R-:W-:Y:S01]  /*a690*/  FADD.FTZ R168, R168, R126 ;  /* 0x0000007ea8a87221 */ /* 0x002fe20000010000 */
[----:B------:R-:W-:Y:S01]  /*a6a0*/  MOV R169, 0x1f ;  /* 0x0000001f00a97802 */ /* 0x000fe20000000f00 */
[----:B------:R-:W-:Y:S01]  /*a6b0*/  IMAD.MOV.U32 R126, RZ, RZ, 0x10 ;  /* 0x00000010ff7e7424 */ /* 0x000fe200078e00ff */
[----:B------:R-:W-:Y:S01]  /*a6c0*/  MOV R124, 0xa6f0 ;  /* 0x0000a6f0007c7802 */ /* 0x000fe20000000f00 */
[----:B------:R-:W-:Y:S02]  /*a6d0*/  IMAD.MOV.U32 R125, RZ, RZ, -0x1 ;  /* 0xffffffffff7d7424 */ /* 0x000fe400078e00ff */
[----:B------:R-:W-:Y:S05]  /*a6e0*/  CALL.REL.NOINC `($__internal_18_$__cuda_sm70_shflsync_bfly_p) ;  /* 0x0000001000007944 */ /* 0x000fea0003c00000 */
[----:B-1----:R-:W-:Y:S05]  /*a6f0*/  BRA `(.L_x_14575) ;  /* 0xffffd8a000007947 */ /* 0x002fea000383ffff */
        .weak           $__internal_18_$__cuda_sm70_shflsync_bfly_p
        .type           $__internal_18_$__cuda_sm70_shflsync_bfly_p,@function
        .size           $__internal_18_$__cuda_sm70_shflsync_bfly_p,(.L_x_65398 - $__internal_18_$__cuda_sm70_shflsync_bfly_p)
$__internal_18_$__cuda_sm70_shflsync_bfly_p:
[----:B------:R-:W-:Y:S04]  /*a700*/  WARPSYNC R125 ;  /* 0x0000007d00007348 */ /* 0x000fe80003800000 */
[----:B------:R0:W1:Y:S02]  /*a710*/  SHFL.BFLY PT, R126, R168, R126, R169 ;  /* 0x0c00007ea87e7389 */ /* 0x00006400000e00a9 */
[----:B0-----:R-:W-:-:S04]  /*a720*/  IMAD.MOV.U32 R125, RZ, RZ, 0x0 ;  /* 0x00000000ff7d7424 */ /* 0x001fc800078e00ff */
[----:B------:R-:W-:Y:S05]  /*a730*/  RET.REL.NODEC R124 `(_ZN10layer_norm31ln_parallel_residual_fwd_kernelINS_13Kernel_traitsIf13__nv_bfloat16S2_S2_fjLj2560ELj1ELj4ELj1ELj16ENS_18Kernel_traits_baseILj2560EfS2_S2_S2_fjLj128EEEEELb0ELb1ELb0EEEvNS_9FwdParamsE) ;  /* 0xffff58c07c007950 */ /* 0x000fea0003c3ffff */
.L_x_14576:
        /* <DEDUP_REMOVED lines=12> */
.L_x_65398:


//--------------------- .text._ZN10layer_norm31ln_parallel_residual_fwd_kernelINS_13Kernel_traitsIf13__nv_bfloat16S2_S2_fjLj2560ELj1ELj4ELj1ELj16ENS_18Kernel_traits_baseILj2560EfS2_S2_S2_fjLj128EEEEELb0ELb1ELb1EEEvNS_9FwdParamsE --------------------------
	.section	.text._ZN10layer_norm31ln_parallel_residual_fwd_kernelINS_13Kernel_traitsIf13__nv_bfloat16S2_S2_fjLj2560ELj1ELj4ELj1ELj16ENS_18Kernel_traits_baseILj2560EfS2_S2_S2_fjLj128EEEEELb0ELb1ELb1EEEvNS_9FwdParamsE,"ax",@progbits
	.sectioninfo	@"SHI_REGISTERS=255"
	.align	128
        .global         _ZN10layer_norm31ln_parallel_residual_fwd_kernelINS_13Kernel_traitsIf13__nv_bfloat16S2_S2_fjLj2560ELj1ELj4ELj1ELj16ENS_18Kernel_traits_baseILj2560EfS2_S2_S2_fjLj128EEEEELb0ELb1ELb1EEEvNS_9FwdParamsE
        .type           _ZN10layer_norm31ln_parallel_residual_fwd_kernelINS_13Kernel_traitsIf13__nv_bfloat16S2_S2_fjLj2560ELj1ELj4ELj1ELj16ENS_18Kernel_traits_baseILj2560EfS2_S2_S2_fjLj128EEEEELb0ELb1ELb1EEEvNS_9FwdParamsE,@function
        .size           _ZN10layer_norm31ln_parallel_residual_fwd_kernelINS_13Kernel_traitsIf13__nv_bfloat16S2_S2_fjLj2560ELj1ELj4ELj1ELj16ENS_18Kernel_traits_baseILj2560EfS2_S2_S2_fjLj128EEEEELb0ELb1ELb1EEEvNS_9FwdParamsE,(.L_x_65399 - _ZN10layer_norm31ln_parallel_residual_fwd_kernelINS_13Kernel_traitsIf13__nv_bfloat16S2_S2_fjLj2560ELj1ELj4ELj1ELj16ENS_18Kernel_traits_baseILj2560EfS2_S2_S2_fjLj128EEEEELb0ELb1ELb1EEEvNS_9FwdParamsE)
        .other          _ZN10layer_norm31ln_parallel_residual_fwd_kernelINS_13Kernel_traitsIf13__nv_bfloat16S2_S2_fjLj2560ELj1ELj4ELj1ELj16ENS_18Kernel_traits_baseILj2560EfS2_S2_S2_fjLj128EEEEELb0ELb1ELb1EEEvNS_9FwdParamsE,@"STO_CUDA_ENTRY STV_DEFAULT"
_ZN10layer_norm31ln_parallel_residual_fwd_kernelINS_13Kernel_traitsIf13__nv_bfloat16S2_S2_fjLj2560ELj1ELj4ELj1ELj16ENS_18Kernel_traits_baseILj2560EfS2_S2_S2_fjLj128EEEEELb0ELb1ELb1EEEvNS_9FwdParamsE:
.text._ZN10layer_norm31ln_parallel_residual_fwd_kernelINS_13Kernel_traitsIf13__nv_bfloat16S2_S2_fjLj2560ELj1ELj4ELj1ELj16ENS_18Kernel_traits_baseILj2560EfS2_S2_S2_fjLj128EEEEELb0ELb1ELb1EEEvNS_9FwdParamsE:
[----:B------:R-:W-:Y:S02]  /*0000*/  MOV R1, c[0x0][0x28] ;  /* 0x00000a0000017a02 */ /* 0x000fe40000000f00 */
[----:B------:R-:W0:Y:S01]  /*0010*/  S2R R2, SR_TID.X ;  /* 0x0000000000027919 */ /* 0x000e220000002100 */
[----:B------:R-:W-:Y:S01]  /*0020*/  ISETP.NE.U32.AND P0, PT, RZ, c[0x0][0x218], PT ;  /* 0x00008600ff007a0c */ /* 0x000fe20003f05070 */
[----:B------:R-:W-:Y:S01]  /*0030*/  CS2R R172, SRZ ;  /* 0x0000000000ac7805 */ /* 0x000fe2000001ff00 */
[----:B------:R-:W-:Y:S01]  /*0040*/  CS2R R174, SRZ ;  /* 0x0000000000ae7805 */ /* 0x000fe2000001ff00 */
[----:B------:R-:W1:Y:S01]  /*0050*/  S2R R3, SR_CTAID.X ;  /* 0x0000000000037919 */ /* 0x000e620000002500 */
[----:B------:R-:W-:Y:S01]  /*0060*/  ISETP.NE.AND.EX P0, PT, RZ, c[0x0][0x21c], PT, P0 ;  /* 0x00008700ff007a0c */ /* 0x000fe20003f05300 */
        /* <DEDUP_REMOVED lines=18> */
[----:B0-----:R-:W-:Y:S01]  /*0190*/  SHF.R.U32.HI R0, RZ, 0x5, R2 ;  /* 0x00000005ff007819 */ /* 0x001fe20000011602 */
[----:B------:R-:W-:Y:S01]  /*01a0*/  CS2R R132, SRZ ;  /* 0x0000000000847805 */ /* 0x000fe2000001ff00 */
[----:B------:R-:W-:Y:S01]  /*01b0*/  CS2R R134, SRZ ;  /* 0x0000000000867805 */ /* 0x000fe2000001ff00 */
[----:B------:R-:W-:Y:S01]  /*01c0*/  CS2R R128, SRZ ;  /* 0x0000000000807805 */ /* 0x000fe2000001ff00 */
[----:B-1----:R-:W-:Y:S01]  /*01d0*/  LEA R6, R3, R0, 0x2 ;  /* 0x0000000003067211 */ /* 0x002fe200078e10ff */
[----:B------:R-:W-:Y:S01]  /*01e0*/  CS2R R130, SRZ ;  /* 0x0000000000827805 */ /* 0x000fe2000001ff00 */
[----:B------:R-:W-:Y:S01]  /*01f0*/  SHF.L.U32 R0, R2, 0x5, RZ ;  /* 0x0000000502007819 */ /* 0x000fe200000006ff */
[----:B------:R-:W-:Y:S01]  /*0200*/  CS2R R124, SRZ ;  /* 0x00000000007c7805 */ /* 0x000fe2000001ff00 */
[----:B------:R-:W-:Y:S01]  /*0210*/  CS2R R126, SRZ ;  /* 0x00000000007e7805 */ /* 0x000fe2000001ff00 */
[----:B------:R-:W-:Y:S01]  /*0220*/  CS2R R120, SRZ ;  /* 0x0000000000787805 */ /* 0x000fe2000001ff00 */
[----:B------:R-:W-:Y:S01]  /*0230*/  LOP3.LUT R0, R0, 0x3e0, RZ, 0xc0, !PT ;  /* 0x000003e000007812 */ /* 0x000fe200078ec0ff */
[----:B------:R-:W-:Y:S01]  /*0240*/  CS2R R122, SRZ ;  /* 0x00000000007a7805 */ /* 0x000fe2000001ff00 */
[----:B------:R-:W-:Y:S01]  /*0250*/  CS2R R116, SRZ ;  /* 0x0000000000747805 */ /* 0x000fe2000001ff00 */
[----:B------:R-:W-:Y:S01]  /*0260*/  CS2R R118, SRZ ;  /* 0x0000000000767805 */ /* 0x000fe2000001ff00 */
[----:B------:R-:W-:Y:S01]  /*0270*/  IADD3 R4, P1, R0, c[0x0][0x218], RZ ;  /* 0x0000860000047a10 */ /* 0x000fe20007f3e0ff */
        /* <DEDUP_REMOVED lines=10> */
[----:B------:R-:W-:Y:S01]  /*0320*/  IADD3.X R5, RZ, c[0x0][0x21c], RZ, P1, !PT ;  /* 0x00008700ff057a10 */ /* 0x000fe20000ffe4ff */
[----:B------:R-:W-:Y:S01]  /*0330*/  ULDC.64 UR4, c[0x0][0x118] ;  /* 0x0000460000047ab9 */ /* 0x000fe20000000a00 */
[----:B------:R-:W-:-:S02]  /*0340*/  ISETP.GE.AND P1, PT, R6, c[0x0][0x164], PT ;  /* 0x0000590006007a0c */ /* 0x000fc40003f26270 */
[----:B------:R-:W-:Y:S01]  /*0350*/  IADD3 R2, P2, R0, c[0x0][0x1b0], RZ ;  /* 0x00006c0000027a10 */ /* 0x000fe20007f5e0ff */
[----:B------:R0:W5:Y:S01]  /*0360*/  @P0 LDG.E.128 R172, [R4.64] ;  /* 0x0000000404ac0981 */ /* 0x000162000c1e1d00 */
[----:B------:R-:W-:Y:S02]  /*0370*/  IADD3 R1, R1, -0x58, RZ ;  /* 0xffffffa801017810 */ /* 0x000fe40007ffe0ff */
[----:B------:R-:W-:Y:S01]  /*0380*/  IADD3.X R3, RZ, c[0x0][0x1b4], RZ, P2, !PT ;  /* 0x00006d00ff037a10 */ /* 0x000fe200017fe4ff */
        /* <DEDUP_REMOVED lines=18> */
[----:B------:R0:W5:Y:S01]  /*04b0*/  @P0 LDG.E.128 R96, [R4.64+0x2410] ;  /* 0x0024100404600981 */ /* 0x000162000c1e1d00 */
[----:B------:R-:W-:Y:S05]  /*04c0*/  @P1 EXIT ;  /* 0x000000000000194d */ /* 0x000fea0003800000 */
[----:B------:R-:W2:Y:S04]  /*04d0*/  LDG.E.128 R8, [R2.64+0x800] ;  /* 0x0008000402087981 */ /* 0x000ea8000c1e1d00 */
[----:B------:R-:W3:Y:S04]  /*04e0*/  LDG.E.128 R12, [R2.64+0x410] ;  /* 0x00041004020c7981 */ /* 0x000ee8000c1e1d00 */
[----:B------:R-:W4:Y:S04]  /*04f0*/  LDG.E.128 R16, [R2.64+0x400] ;  /* 0x0004000402107981 */ /* 0x000f28000c1e1d00 */
[----:B------:R-:W4:Y:S04]  /*0500*/  LDG.E.128 R24, [R2.64] ;  /* 0x0000000402187981 */ /* 0x000f28000c1e1d00 */
[----:B------:R-:W4:Y:S04]  /*0510*/  LDG.E.128 R20, [R2.64+0x10] ;  /* 0x0000100402147981 */ /* 0x000f28000c1e1d00 */
[----:B------:R1:W5:Y:S04]  /*0520*/  LDG.E.128 R92, [R2.64+0x810] ;  /* 0x00081004025c7981 */ /* 0x000368000c1e1d00 */
        /* <DEDUP_REMOVED lines=13> */
[----:B------:R1:W5:Y:S01]  /*0600*/  LDG.E.128 R36, [R2.64+0x2410] ;  /* 0x0024100402247981 */ /* 0x000362000c1e1d00 */
[----:B------:R-:W-:-:S04]  /*0610*/  MOV R0, c[0x0][0x180] ;  /* 0x0000600000007a02 */ /* 0x000fc80000000f00 */
[----:B------:R-:W-:Y:S02]  /*0620*/  LOP3.LUT P0, RZ, R0, c[0x0][0x178], RZ, 0xfc, !PT ;  /* 0x00005e0000ff7a12 */ /* 0x000fe4000780fcff */
[----:B------:R-:W-:-:S04]  /*0630*/  MOV R0, c[0x0][0x184] ;  /* 0x0000610000007a02 */ /* 0x000fc80000000f00 */
[----:B------:R-:W-:Y:S02]  /*0640*/  LOP3.LUT P0, RZ, R0, c[0x0][0x17c], RZ, 0xfc, P0 ;  /* 0x00005f0000ff7a12 */ /* 0x000fe4000000fcff */
[----:B------:R-:W-:Y:S01]  /*0650*/  MOV R0, R6 ;  /* 0x0000000600007202 */ /* 0x000fe20000000f00 */
[----:B------:R-:W-:Y:S01]  /*0660*/  ULDC.U8 UR6, c[0x0][0x1f0] ;  /* 0x00007c0000067ab9 */ /* 0x000fe20000000000 */
[----:B--2---:R1:W-:Y:S04]  /*0670*/  STL.64 [R1], R8 ;  /* 0x0000000801007387 */ /* 0x0043e80000100a00 */
[----:B------:R1:W-:Y:S04]  /*0680*/  STL.64 [R1+0x8], R10 ;  /* 0x0000080a01007387 */ /* 0x0003e80000100a00 */
[----:B---3--:R1:W-:Y:S04]  /*0690*/  STL.64 [R1+0x10], R12 ;  /* 0x0000100c01007387 */ /* 0x0083e80000100a00 */
[----:B------:R1:W-:Y:S04]  /*06a0*/  STL.64 [R1+0x18], R14 ;  /* 0x0000180e01007387 */ /* 0x0003e80000100a00 */
[----:B----4-:R1:W-:Y:S04]  /*06b0*/  STL.64 [R1+0x20], R16 ;  /* 0x0000201001007387 */ /* 0x0103e80000100a00 */
[----:B------:R1:W-:Y:S04]  /*06c0*/  STL.64 [R1+0x40], R24 ;  /* 0x0000401801007387 */ /* 0x0003e80000100a00 */
[----:B------:R1:W-:Y:S04]  /*06d0*/  STL.64 [R1+0x48], R26 ;  /* 0x0000481a01007387 */ /* 0x0003e80000100a00 */
[----:B------:R1:W-:Y:S04]  /*06e0*/  STL.64 [R1+0x28], R18 ;  /* 0x0000281201007387 */ /* 0x0003e80000100a00 */
[----:B------:R1:W-:Y:S04]  /*06f0*/  STL.64 [R1+0x30], R20 ;  /* 0x0000301401007387 */ /* 0x0003e80000100a00 */
[----:B------:R1:W-:Y:S02]  /*0700*/  STL.64 [R1+0x38], R22 ;  /* 0x0000381601007387 */ /* 0x0003e40000100a00 */
.L_x_14900:
[----:B------:R-:W2:Y:S01]  /*0710*/  S2R R249, SR_TID.X ;  /* 0x0000000000f97919 */ /* 0x000ea20000002100 */
[----:B-1----:R-:W-:Y:S01]  /*0720*/  IMAD R2, R0, c[0x0][0x168], RZ ;  /* 0x00005a0000027a24 */ /* 0x002fe200078e02ff */
[----:B------:R-:W-:Y:S01]  /*0730*/  ISETP.NE.U32.AND P1, PT, RZ, c[0x0][0x178], PT ;  /* 0x00005e00ff007a0c */ /* 0x000fe20003f25070 */
[----:B------:R-:W-:Y:S01]  /*0740*/  HFMA2.MMA R248, -RZ, RZ, 0, 9.5367431640625e-07 ;  /* 0x00000010fff87435 */ /* 0x000fe200000001ff */
[----:B------:R-:W-:-:S02]  /*0750*/  ISETP.NE.U32.AND P2, PT, RZ, c[0x0][0x180], PT ;  /* 0x00006000ff007a0c */ /* 0x000fc40003f45070 */
[----:B------:R-:W-:Y:S02]  /*0760*/  SHF.R.S32.HI R3, RZ, 0x1f, R2 ;  /* 0x0000001fff037819 */ /* 0x000fe40000011402 */
[----:B------:R-:W-:Y:S02]  /*0770*/  ISETP.NE.AND.EX P1, PT, RZ, c[0x0][0x17c], PT, P1 ;  /* 0x00005f00ff007a0c */ /* 0x000fe40003f25310 */
[----:B------:R-:W-:Y:S02]  /*0780*/  ISETP.NE.AND.EX P2, PT, RZ, c[0x0][0x184], PT, P2 ;  /* 0x00006100ff007a0c */ /* 0x000fe40003f45320 */
[----:B------:R-:W-:Y:S02]  /*0790*/  LEA.HI R2, R3, R2, RZ, 0x3 ;  /* 0x0000000203027211 */ /* 0x000fe400078f18ff */
[----:B--2---:R-:W-:-:S04]  /*07a0*/  LOP3.LUT R249, R249, 0x1f, RZ, 0xc0, !PT ;  /* 0x0000001ff9f97812 */ /* 0x004fc800078ec0ff */
[----:B------:R-:W-:-:S04]  /*07b0*/  LEA.HI.SX32 R2, R2, R249, 0x1d ;  /* 0x000000f902027211 */ /* 0x000fc800078feaff */
[C---:B0-----:R-:W-:Y:S01]  /*07c0*/  @P1 LEA R4, P3, R2.reuse, c[0x0][0x178], 0x4 ;  /* 0x00005e0002041a11 */ /* 0x041fe200078620ff */
        /* <DEDUP_REMOVED lines=16> */
.L_x_14578:
[----:B-----5:R-:W-:-:S05]  /*08d0*/  PRMT R3, RZ, 0x5410, R28 ;  /* 0x00005410ff037816 */ /* 0x020fca000000001c */
[----:B------:R-:W-:Y:S01]  /*08e0*/  FADD.FTZ R16, R16, R3 ;  /* 0x0000000310107221 */ /* 0x000fe20000010000 */
[----:B------:R-:W-:Y:S05]  /*08f0*/  BRA `(.L_x_14579) ;  /* 0x0000004000007947 */ /* 0x000fea0003800000 */
.L_x_14577:
[----:B0----5:R-:W-:-:S05]  /*0900*/  PRMT R3, RZ, 0x5410, R32 ;  /* 0x00005410ff037816 */ /* 0x021fca0000000020 */
[----:B------:R-:W-:Y:S01]  /*0910*/  FADD.FTZ R16, R16, R3 ;  /* 0x0000000310107221 */ /* 0x000fe20000010000 */
[----:B------:R-:W-:-:S05]  /*0920*/  @P2 PRMT R3, RZ, 0x5410, R28 ;  /* 0x00005410ff032816 */ /* 0x000fca000000001c */
[----:B------:R-:W-:-:S05]  /*0930*/  @P2 FADD.FTZ R16, R16, R3 ;  /* 0x0000000310102221 */ /* 0x000fca0000010000 */
.L_x_14579:
[----:B------:R-:W-:-:S04]  /*0940*/  F2FP.BF16.PACK_AB R12, RZ, R16 ;  /* 0x00000010ff0c723e */ /* 0x000fc800000010ff */
[----:B------:R-:W-:Y:S02]  /*0950*/  PRMT R24, R12, 0x7610, R24 ;  /* 0x000076100c187816 */ /* 0x000fe40000000018 */
.L_x_14580:
[----:B------:R-:W-:Y:S01]  /*0960*/  PRMT R17, RZ, 0x7610, R180 ;  /* 0x00007610ff117816 */ /* 0x000fe200000000b4 */
[----:B------:R-:W-:Y:S05]  /*0970*/  @P3 BRA `(.L_x_14581) ;  /* 0x0000008000003947 */ /* 0x000fea0003800000 */
[----:B------:R-:W-:-:S04]  /*0980*/  ISETP.NE.U32.AND P4, PT, RZ, c[0x0][0x180], PT ;  /* 0x00006000ff007a0c */ /* 0x000fc80003f85070 */
[----:B------:R-:W-:-:S13]  /*0990*/  ISETP.NE.AND.EX P4, PT, RZ, c[0x0][0x184], PT, P4 ;  /* 0x00006100ff007a0c */ /* 0x000fda0003f85340 */
[----:B------:R-:W-:Y:S05]  /*09a0*/  @P4 BRA `(.L_x_14582) ;  /* 0x0000002000004947 */ /* 0x000fea0003800000 */
[----:B------:R-:W-:Y:S05]  /*09b0*/  @P0 BRA `(.L_x_14583) ;  /* 0x0000008000000947 */ /* 0x000fea0003800000 */
[----:B------:R-:W-:Y:S05]  /*09c0*/  BRA `(.L_x_14584) ;  /* 0x0000009000007947 */ /* 0x000fea0003800000 */
.L_x_14582:
[----:B-----5:R-:W-:-:S05]  /*09d0*/  PRMT R4, RZ, 0x7610, R28 ;  /* 0x00007610ff047816 */ /* 0x020fca000000001c */
[----:B------:R-:W-:Y:S01]  /*09e0*/  FADD.FTZ R17, R17, R4 ;  /* 0x0000000411117221 */ /* 0x000fe20000010000 */
[----:B------:R-:W-:Y:S05]  /*09f0*/  BRA `(.L_x_14583) ;  /* 0x0000004000007947 */ /* 0x000fea0003800000 */
.L_x_14581:
[----:B-----5:R-:W-:-:S05]  /*0a00*/  PRMT R4, RZ, 0x7610, R32 ;  /* 0x00007610ff047816 */ /* 0x020fca0000000020 */
[----:B------:R-:W-:Y:S01]  /*0a10*/  FADD.FTZ R17, R17, R4 ;  /* 0x0000000411117221 */ /* 0x000fe20000010000 */
[----:B------:R-:W-:-:S05]  /*0a20*/  @P2 PRMT R4, RZ, 0x7610, R28 ;  /* 0x00007610ff042816 */ /* 0x000fca000000001c */
[----:B------:R-:W-:-:S05]  /*0a30*/  @P2 FADD.FTZ R17, R17, R4 ;  /* 0x0000000411112221 */ /* 0x000fca0000010000 */
.L_x_14583:
[----:B------:R-:W-:-:S04]  /*0a40*/  F2FP.BF16.PACK_AB R12, RZ, R17 ;  /* 0x00000011ff0c723e */ /* 0x000fc800000010ff */
[----:B------:R-:W-:Y:S02]  /*0a50*/  PRMT R24, R24, 0x5410, R12 ;  /* 0x0000541018187816 */ /* 0x000fe4000000000c */
.L_x_14584:
[----:B------:R-:W-:Y:S01]  /*0a60*/  PRMT R18, RZ, 0x5410, R181 ;  /* 0x00005410ff127816 */ /* 0x000fe200000000b5 */
[----:B------:R-:W-:Y:S05]  /*0a70*/  @P3 BRA `(.L_x_14585) ;  /* 0x0000008000003947 */ /* 0x000fea0003800000 */
[----:B------:R-:W-:-:S04]  /*0a80*/  ISETP.NE.U32.AND P4, PT, RZ, c[0x0][0x180], PT ;  /* 0x00006000ff007a0c */ /* 0x000fc80003f85070 */
[----:B------:R-:W-:-:S13]  /*0a90*/  ISETP.NE.AND.EX P4, PT, RZ, c[0x0][0x184], PT, P4 ;  /* 0x00006100ff007a0c */ /* 0x000fda0003f85340 */
[----:B------:R-:W-:Y:S05]  /*0aa0*/  @P4 BRA `(.L_x_14586) ;  /* 0x0000002000004947 */ /* 0x000fea0003800000 */
[----:B------:R-:W-:Y:S05]  /*0ab0*/  @P0 BRA `(.L_x_14587) ;  /* 0x0000008000000947 */ /* 0x000fea0003800000 */
[----:B------:R-:W-:Y:S05]  /*0ac0*/  BRA `(.L_x_14588) ;  /* 0x0000009000007947 */ /* 0x000fea0003800000 */
.L_x_14586:
[----:B-----5:R-:W-:-:S05]  /*0ad0*/  PRMT R3, RZ, 0x5410, R29 ;  /* 0x00005410ff037816 */ /* 0x020fca000000001d */
[----:B------:R-:W-:Y:S01]  /*0ae0*/  FADD.FTZ R18, R18, R3 ;  /* 0x0000000312127221 */ /* 0x000fe20000010000 */
[----:B------:R-:W-:Y:S05]  /*0af0*/  BRA `(.L_x_14587) ;  /* 0x0000004000007947 */ /* 0x000fea0003800000 */
.L_x_14585:
[----:B-----5:R-:W-:-:S05]  /*0b00*/  PRMT R3, RZ, 0x5410, R33 ;  /* 0x00005410ff037816 */ /* 0x020fca0000000021 */
[----:B------:R-:W-:Y:S01]  /*0b10*/  FADD.FTZ R18, R18, R3 ;  /* 0x0000000312127221 */ /* 0x000fe20000010000 */
[----:B------:R-:W-:-:S05]  /*0b20*/  @P2 PRMT R3, RZ, 0x5410, R29 ;  /* 0x00005410ff032816 */ /* 0x000fca000000001d */
[----:B------:R-:W-:-:S05]  /*0b30*/  @P2 FADD.FTZ R18, R18, R3 ;  /* 0x0000000312122221 */ /* 0x000fca0000010000 */
.L_x_14587:
[----:B------:R-:W-:-:S04]  /*0b40*/  F2FP.BF16.PACK_AB R3, RZ, R18 ;  /* 0x00000012ff03723e */ /* 0x000fc800000010ff */
[----:B------:R-:W-:Y:S02]  /*0b50*/  PRMT R25, R3, 0x7610, R25 ;  /* 0x0000761003197816 */ /* 0x000fe40000000019 */
.L_x_14588:
[----:B------:R-:W-:Y:S01]  /*0b60*/  PRMT R19, RZ, 0x7610, R181 ;  /* 0x00007610ff137816 */ /* 0x000fe200000000b5 */
[----:B------:R-:W-:Y:S05]  /*0b70*/  @P3 BRA `(.L_x_14589) ;  /* 0x0000008000003947 */ /* 0x000fea0003800000 */
[----:B------:R-:W-:-:S04]  /*0b80*/  ISETP.NE.U32.AND P4, PT, RZ, c[0x0][0x180], PT ;  /* 0x00006000ff007a0c */ /* 0x000fc80003f85070 */
[----:B------:R-:W-:-:S13]  /*0b90*/  ISETP.NE.AND.EX P4, PT, RZ, c[0x0][0x184], PT, P4 ;  /* 0x00006100ff007a0c */ /* 0x000fda0003f85340 */
[----:B------:R-:W-:Y:S05]  /*0ba0*/  @P4 BRA `(.L_x_14590) ;  /* 0x0000002000004947 */ /* 0x000fea0003800000 */
[----:B------:R-:W-:Y:S05]  /*0bb0*/  @P0 BRA `(.L_x_14591) ;  /* 0x0000008000000947 */ /* 0x000fea0003800000 */
[----:B------:R-:W-:Y:S05]  /*0bc0*/  BRA `(.L_x_14592) ;  /* 0x0000009000007947 */ /* 0x000fea0003800000 */
.L_x_14590:
[----:B-----5:R-:W-:-:S05]  /*0bd0*/  PRMT R4, RZ, 0x7610, R29 ;  /* 0x00007610ff047816 */ /* 0x020fca000000001d */
[----:B------:R-:W-:Y:S01]  /*0be0*/  FADD.FTZ R19, R19, R4 ;  /* 0x0000000413137221 */ /* 0x000fe20000010000 */
[----:B------:R-:W-:Y:S05]  /*0bf0*/  BRA `(.L_x_14591) ;  /* 0x0000004000007947 */ /* 0x000fea0003800000 */
.L_x_14589:
[----:B-----5:R-:W-:-:S05]  /*0c00*/  PRMT R4, RZ, 0x7610, R33 ;  /* 0x00007610ff047816 */ /* 0x020fca0000000021 */
[----:B------:R-:W-:Y:S01]  /*0c10*/  FADD.FTZ R19, R19, R4 ;  /* 0x0000000413137221 */ /* 0x000fe20000010000 */
[----:B------:R-:W-:-:S05]  /*0c20*/  @P2 PRMT R4, RZ, 0x7610, R29 ;  /* 0x00007610ff042816 */ /* 0x000fca000000001d */
[----:B------:R-:W-:-:S05]  /*0c30*/  @P2 FADD.FTZ R19, R19, R4 ;  /* 0x0000000413132221 */ /* 0x000fca0000010000 */
.L_x_14591:
[----:B------:R-:W-:-:S04]  /*0c40*/  F2FP.BF16.PACK_AB R3, RZ, R19 ;  /* 0x00000013ff03723e */ /* 0x000fc800000010ff */
[----:B------:R-:W-:Y:S02]  /*0c50*/  PRMT R25, R25, 0x5410, R3 ;  /* 0x0000541019197816 */ /* 0x000fe40000000003 */
.L_x_14592:
[----:B------:R-:W-:Y:S01]  /*0c60*/  PRMT R20, RZ, 0x5410, R182 ;  /* 0x00005410ff147816 */ /* 0x000fe200000000b6 */
[----:B------:R-:W-:Y:S05]  /*0c70*/  @P3 BRA `(.L_x_14593) ;  /* 0x0000008000003947 */ /* 0x000fea0003800000 */
[----:B------:R-:W-:-:S04]  /*0c80*/  ISETP.NE.U32.AND P4, PT, RZ, c[0x0][0x180], PT ;  /* 0x00006000ff007a0c */ /* 0x000fc80003f85070 */
[----:B------:R-:W-:-:S13]  /*0c90*/  ISETP.NE.AND.EX P4, PT, RZ, c[0x0][0x184], PT, P4 ;  /* 0x00006100ff007a0c */ /* 0x000fda0003f85340 */
[----:B------:R-:W-:Y:S05]  /*0ca0*/  @P4 BRA `(.L_x_14594) ;  /* 0x0000002000004947 */ /* 0x000fea0003800000 */
[----:B------:R-:W-:Y:S05]  /*0cb0*/  @P0 BRA `(.L_x_14595) ;  /* 0x0000008000000947 */ /* 0x000fea0003800000 */
[----:B------:R-:W-:Y:S05]  /*0cc0*/  BRA `(.L_x_14596) ;  /* 0x0000009000007947 */ /* 0x000fea0003800000 */
.L_x_14594:
[----:B-----5:R-:W-:-:S05]  /*0cd0*/  PRMT R3, RZ, 0x5410, R30 ;  /* 0x00005410ff037816 */ /* 0x020fca000000001e */
[----:B------:R-:W-:Y:S01]  /*0ce0*/  FADD.FTZ R20, R20, R3 ;  /* 0x0000000314147221 */ /* 0x000fe20000010000 */
[----:B------:R-:W-:Y:S05]  /*0cf0*/  BRA `(.L_x_14595) ;  /* 0x0000004000007947 */ /* 0x000fea0003800000 */
.L_x_14593:
[----:B-----5:R-:W-:-:S05]  /*0d00*/  PRMT R3, RZ, 0x5410, R34 ;  /* 0x00005410ff037816 */ /* 0x020fca0000000022 */
[----:B------:R-:W-:Y:S01]  /*0d10*/  FADD.FTZ R20, R20, R3 ;  /* 0x0000000314147221 */ /* 0x000fe20000010000 */
[----:B------:R-:W-:-:S05]  /*0d20*/  @P2 PRMT R3, RZ, 0x5410, R30 ;  /* 0x00005410ff032816 */ /* 0x000fca000000001e */
[----:B------:R-:W-:-:S05]  /*0d30*/  @P2 FADD.FTZ R20, R20, R3 ;  /* 0x0000000314142221 */ /* 0x000fca0000010000 */
.L_x_14595:
[----:B------:R-:W-:-:S04]  /*0d40*/  F2FP.BF16.PACK_AB R13, RZ, R20 ;  /* 0x00000014ff0d723e */ /* 0x000fc800000010ff */
[----:B------:R-:W-:Y:S02]  /*0d50*/  PRMT R26, R13, 0x7610, R26 ;  /* 0x000076100d1a7816 */ /* 0x000fe4000000001a */
.L_x_14596:
[----:B------:R-:W-:Y:S01]  /*0d60*/  PRMT R21, RZ, 0x7610, R182 ;  /* 0x00007610ff157816 */ /* 0x000fe200000000b6 */
[----:B------:R-:W-:Y:S05]  /*0d70*/  @P3 BRA `(.L_x_14597) ;  /* 0x0000008000003947 */ /* 0x000fea0003800000 */
[----:B------:R-:W-:-:S04]  /*0d80*/  ISETP.NE.U32.AND P4, PT, RZ, c[0x0][0x180], PT ;  /* 0x00006000ff007a0c */ /* 0x000fc80003f85070 */
[----:B------:R-:W-:-:S13]  /*0d90*/  ISETP.NE.AND.EX P4, PT, RZ, c[0x0][0x184], PT, P4 ;  /* 0x00006100ff007a0c */ /* 0x000fda0003f85340 */
[----:B------:R-:W-:Y:S05]  /*0da0*/  @P4 BRA `(.L_x_14598) ;  /* 0x0000002000004947 */ /* 0x000fea0003800000 */
[----:B------:R-:W-:Y:S05]  /*0db0*/  @P0 BRA `(.L_x_14599) ;  /* 0x0000008000000947 */ /* 0x000fea0003800000 */
[----:B------:R-:W-:Y:S05]  /*0dc0*/  BRA `(.L_x_14600) ;  /* 0x0000009000007947 */ /* 0x000fea0003800000 */
.L_x_14598:
[----:B-----5:R-:W-:-:S05]  /*0dd0*/  PRMT R4, RZ, 0x7610, R30 ;  /* 0x00007610ff047816 */ /* 0x020fca000000001e */
[----:B------:R-:W-:Y:S01]  /*0de0*/  FADD.FTZ R21, R21, R4 ;  /* 0x0000000415157221 */ /* 0x000fe20000010000 */
[----:B------:R-:W-:Y:S05]  /*0df0*/  BRA `(.L_x_14599) ;  /* 0x0000004000007947 */ /* 0x000fea0003800000 */
.L_x_14597:
[----:B-----5:R-:W-:-:S05]  /*0e00*/  PRMT R4, RZ, 0x7610, R34 ;  /* 0x00007610ff047816 */ /* 0x020fca0000000022 */
[----:B------:R-:W-:Y:S01]  /*0e10*/  FADD.FTZ R21, R21, R4 ;  /* 0x0000000415157221 */ /* 0x000fe20000010000 */
[----:B------:R-:W-:-:S05]  /*0e20*/  @P2 PRMT R4, RZ, 0x7610, R30 ;  /* 0x00007610ff042816 */ /* 0x000fca000000001e */
[----:B------:R-:W-:-:S05]  /*0e30*/  @P2 FADD.FTZ R21, R21, R4 ;  /* 0x0000000415152221 */ /* 0x000fca0000010000 */
.L_x_14599:
[----:B------:R-:W-:-:S04]  /*0e40*/  F2FP.BF16.PACK_AB R13, RZ, R21 ;  /* 0x00000015ff0d723e */ /* 0x000fc800000010ff */
[----:B------:R-:W-:Y:S02]  /*0e50*/  PRMT R26, R26, 0x5410, R13 ;  /* 0x000054101a1a7816 */ /* 0x000fe4000000000d */
.L_x_14600:
[----:B------:R-:W-:Y:S01]  /*0e60*/  PRMT R182, RZ, 0x5410, R183 ;  /* 0x00005410ffb67816 */ /* 0x000fe200000000b7 */
[----:B------:R-:W-:Y:S05]  /*0e70*/  @P3 BRA `(.L_x_14601) ;  /* 0x0000008000003947 */ /* 0x000fea0003800000 */
[----:B------:R-:W-:-:S04]  /*0e80*/  ISETP.NE.U32.AND P4, PT, RZ, c[0x0][0x180], PT ;  /* 0x00006000ff007a0c */ /* 0x000fc80003f85070 */
[----:B------:R-:W-:-:S13]  /*0e90*/  ISETP.NE.AND.EX P4, PT, RZ, c[0x0][0x184], PT, P4 ;  /* 0x00006100ff007a0c */ /* 0x000fda0003f85340 */
[----:B------:R-:W-:Y:S05]  /*0ea0*/  @P4 BRA `(.L_x_14602) ;  /* 0x0000002000004947 */ /* 0x000fea0003800000 */
[----:B------:R-:W-:Y:S05]  /*0eb0*/  @P0 BRA `(.L_x_14603) ;  /* 0x0000008000000947 */ /* 0x000fea0003800000 */
[----:B------:R-:W-:Y:S05]  /*0ec0*/  BRA `(.L_x_14604) ;  /* 0x0000009000007947 */ /* 0x000fea0003800000 */
.L_x_14602:
[----:B-----5:R-:W-:-:S05]  /*0ed0*/  PRMT R3, RZ, 0x5410, R31 ;  /* 0x00005410ff037816 */ /* 0x020fca000000001f */
[----:B------:R-:W-:Y:S01]  /*0ee0*/  FADD.FTZ R182, R182, R3 ;  /* 0x00000003b6b67221 */ /* 0x000fe20000010000 */
[----:B------:R-:W-:Y:S05]  /*0ef0*/  BRA `(.L_x_14603) ;  /* 0x0000004000007947 */ /* 0x000fea0003800000 */
.L_x_14601:
[----:B-----5:R-:W-:-:S05]  /*0f00*/  PRMT R3, RZ, 0x5410, R35 ;  /* 0x00005410ff037816 */ /* 0x020fca0000000023 */
[----:B------:R-:W-:Y:S01]  /*0f10*/  FADD.FTZ R182, R182, R3 ;  /* 0x00000003b6b67221 */ /* 0x000fe20000010000 */
[----:B------:R-:W-:-:S05]  /*0f20*/  @P2 PRMT R3, RZ, 0x5410, R31 ;  /* 0x00005410ff032816 */ /* 0x000fca000000001f */
[----:B------:R-:W-:-:S05]  /*0f30*/  @P2 FADD.FTZ R182, R182, R3 ;  /* 0x00000003b6b62221 */ /* 0x000fca0000010000 */
.L_x_14603:
[----:B------:R-:W-:-:S04]  /*0f40*/  F2FP.BF16.PACK_AB R3, RZ, R182 ;  /* 0x000000b6ff03723e */ /* 0x000fc800000010ff */
[----:B------:R-:W-:Y:S02]  /*0f50*/  PRMT R27, R3, 0x7610, R27 ;  /* 0x00007610031b7816 */ /* 0x000fe4000000001b */
.L_x_14604:
[----:B------:R-:W-:Y:S01]  /*0f60*/  PRMT R183, RZ, 0x7610, R183 ;  /* 0x00007610ffb77816 */ /* 0x000fe200000000b7 */
[----:B------:R-:W-:Y:S05]  /*0f70*/  @P3 BRA `(.L_x_14605) ;  /* 0x0000008000003947 */ /* 0x000fea0003800000 */
[----:B------:R-:W-:-:S04]  /*0f80*/  ISETP.NE.U32.AND P4, PT, RZ, c[0x0][0x180], PT ;  /* 0x00006000ff007a0c */ /* 0x000fc80003f85070 */
[----:B------:R-:W-:-:S13]  /*0f90*/  ISETP.NE.AND.EX P4, PT, RZ, c[0x0][0x184], PT, P4 ;  /* 0x00006100ff007a0c */ /* 0x000fda0003f85340 */
[----:B------:R-:W-:Y:S05]  /*0fa0*/  @P4 BRA `(.L_x_14606) ;  /* 0x0000002000004947 */ /* 0x000fea0003800000 */
[----:B------:R-:W-:Y:S05]  /*0fb0*/  @P0 BRA `(.L_x_14607) ;  /* 0x0000008000000947 */ /* 0x000fea0003800000 */
[----:B------:R-:W-:Y:S05]  /*0fc0*/  BRA `(.L_x_14608) ;  /* 0x0000009000007947 */ /* 0x000fea0003800000 */
.L_x_14606:
[----:B-----5:R-:W-:-:S05]  /*0fd0*/  PRMT R4, RZ, 0x7610, R31 ;  /* 0x00007610ff047816 */ /* 0x020fca000000001f */
[----:B------:R-:W-:Y:S01]  /*0fe0*/  FADD.FTZ R183, R183, R4 ;  /* 0x00000004b7b77221 */ /* 0x000fe20000010000 */
[----:B------:R-:W-:Y:S05]  /*0ff0*/  BRA `(.L_x_14607) ;  /* 0x0000004000007947 */ /* 0x000fea0003800000 */
.L_x_14605:
[----:B-----5:R-:W-:-:S05]  /*1000*/  PRMT R4, RZ, 0x7610, R35 ;  /* 0x00007610ff047816 */ /* 0x020fca0000000023 */
[----:B------:R-:W-:Y:S01]  /*1010*/  FADD.FTZ R183, R183, R4 ;  /* 0x00000004b7b77221 */ /* 0x000fe20000010000 */
[----:B------:R-:W-:-:S05]  /*1020*/  @P2 PRMT R4, RZ, 0x7610, R31 ;  /* 0x00007610ff042816 */ /* 0x000fca000000001f */
[----:B------:R-:W-:-:S05]  /*1030*/  @P2 FADD.FTZ R183, R183, R4 ;  /* 0x00000004b7b72221 */ /* 0x000fca0000010000 */
.L_x_14607:
[----:B------:R-:W-:-:S04]  /*1040*/  F2FP.BF16.PACK_AB R3, RZ, R183 ;  /* 0x000000b7ff03723e */ /* 0x000fc800000010ff */
[----:B------:R-:W-:Y:S02]  /*1050*/  PRMT R27, R27, 0x5410, R3 ;  /* 0x000054101b1b7816 */ /* 0x000fe40000000003 */
.L_x_14608:
        /* <DEDUP_REMOVED lines=9> */
[----:B------:R2:W5:Y:S02]  /*10f0*/  @P1 LDG.E.128 R32, [R4.64] ;  /* 0x0000000404201981 */ /* 0x000564000c1e1d00 */
[----:B--2---:R-:W-:Y:S01]  /*1100*/  PRMT R4, RZ, 0x5410, R8 ;  /* 0x00005410ff047816 */ /* 0x004fe20000000008 */
[----:B------:R-:W-:Y:S05]  /*1110*/  @P3 BRA `(.L_x_14609) ;  /* 0x0000008000003947 */ /* 0x000fea0003800000 */
[----:B0-----:R-:W-:-:S04]  /*1120*/  ISETP.NE.U32.AND P4, PT, RZ, c[0x0][0x180], PT ;  /* 0x00006000ff007a0c */ /* 0x001fc80003f85070 */
[----:B------:R-:W-:-:S13]  /*1130*/  ISETP.NE.AND.EX P4, PT, RZ, c[0x0][0x184], PT, P4 ;  /* 0x00006100ff007a0c */ /* 0x000fda0003f85340 */
[----:B------:R-:W-:Y:S05]  /*1140*/  @P4 BRA `(.L_x_14610) ;  /* 0x0000002000004947 */ /* 0x000fea0003800000 */
[----:B------:R-:W-:Y:S05]  /*1150*/  @P0 BRA `(.L_x_14611) ;  /* 0x0000008000000947 */ /* 0x000fea0003800000 */
[----:B------:R-:W-:Y:S05]  /*1160*/  BRA `(.L_x_14612) ;  /* 0x0000009000007947 */ /* 0x000fea0003800000 */
.L_x_14610:
[----:B-----5:R-:W-:-:S05]  /*1170*/  PRMT R5, RZ, 0x5410, R28 ;  /* 0x00005410ff057816 */ /* 0x020fca000000001c */
[----:B------:R-:W-:Y:S01]  /*1180*/  FADD.FTZ R4, R5, R4 ;  /* 0x0000000405047221 */ /* 0x000fe20000010000 */
[----:B------:R-:W-:Y:S05]  /*1190*/  BRA `(.L_x_14611) ;  /* 0x0000004000007947 */ /* 0x000fea0003800000 */
.L_x_14609:
[----:B0----5:R-:W-:-:S05]  /*11a0*/  PRMT R5, RZ, 0x5410, R32 ;  /* 0x00005410ff057816 */ /* 0x021fca0000000020 */
[----:B------:R-:W-:Y:S01]  /*11b0*/  FADD.FTZ R4, R5, R4 ;  /* 0x0000000405047221 */ /* 0x000fe20000010000 */
[----:B------:R-:W-:-:S05]  /*11c0*/  @P2 PRMT R5, RZ, 0x5410, R28 ;  /* 0x00005410ff052816 */ /* 0x000fca000000001c */
[----:B------:R-:W-:-:S05]  /*11d0*/  @P2 FADD.FTZ R4, R5, R4 ;  /* 0x0000000405042221 */ /* 0x000fca0000010000 */
.L_x_14611:
[----:B------:R-:W-:-:S04]  /*11e0*/  F2FP.BF16.PACK_AB R12, RZ, R4 ;  /* 0x00000004ff0c723e */ /* 0x000fc800000010ff */
[----:B------:R-:W-:Y:S02]  /*11f0*/  PRMT R24, R12, 0x7610, R24 ;  /* 0x000076100c187816 */ /* 0x000fe40000000018 */
.L_x_14612:
[----:B------:R-:W-:Y:S01]  /*1200*/  PRMT R5, RZ, 0x7610, R8 ;  /* 0x00007610ff057816 */ /* 0x000fe20000000008 */
[----:B------:R-:W-:Y:S05]  /*1210*/  @P3 BRA `(.L_x_14613) ;  /* 0x0000008000003947 */ /* 0x000fea0003800000 */
[----:B------:R-:W-:-:S04]  /*1220*/  ISETP.NE.U32.AND P4, PT, RZ, c[0x0][0x180], PT ;  /* 0x00006000ff007a0c */ /* 0x000fc80003f85070 */
[----:B------:R-:W-:-:S13]  /*1230*/  ISETP.NE.AND.EX P4, PT, RZ, c[0x0][0x184], PT, P4 ;  /* 0x00006100ff007a0c */ /* 0x000fda0003f85340 */
[----:B------:R-:W-:Y:S05]  /*1240*/  @P4 BRA `(.L_x_14614) ;  /* 0x0000002000004947 */ /* 0x000fea0003800000 */
[----:B------:R-:W-:Y:S05]  /*1250*/  @P0 BRA `(.L_x_14615) ;  /* 0x0000008000000947 */ /* 0x000fea0003800000 */
[----:B------:R-:W-:Y:S05]  /*1260*/  BRA `(.L_x_14616) ;  /* 0x0000009000007947 */ /* 0x000fea0003800000 */
.L_x_14614:
[----:B-----5:R-:W-:-:S05]  /*1270*/  PRMT R6, RZ, 0x7610, R28 ;  /* 0x00007610ff067816 */ /* 0x020fca000000001c */
[----:B------:R-:W-:Y:S01]  /*1280*/  FADD.FTZ R5, R6, R5 ;  /* 0x0000000506057221 */ /* 0x000fe20000010000 */
[----:B------:R-:W-:Y:S05]  /*1290*/  BRA `(.L_x_14615) ;  /* 0x0000004000007947 */ /* 0x000fea0003800000 */
.L_x_14613:
[----:B-----5:R-:W-:-:S05]  /*12a0*/  PRMT R6, RZ, 0x7610, R32 ;  /* 0x00007610ff067816 */ /* 0x020fca0000000020 */
[----:B------:R-:W-:Y:S01]  /*12b0*/  FADD.FTZ R5, R6, R5 ;  /* 0x0000000506057221 */ /* 0x000fe20000010000 */
[----:B------:R-:W-:-:S05]  /*12c0*/  @P2 PRMT R6, RZ, 0x7610, R28 ;  /* 0x00007610ff062816 */ /* 0x000fca000000001c */
[----:B------:R-:W-:-:S05]  /*12d0*/  @P2 FADD.FTZ R5, R6, R5 ;  /* 0x0000000506052221 */ /* 0x000fca0000010000 */
.L_x_14615:
[----:B------:R-:W-:-:S04]  /*12e0*/  F2FP.BF16.PACK_AB R12, RZ, R5 ;  /* 0x00000005ff0c723e */ /* 0x000fc800000010ff */
[----:B------:R-:W-:Y:S02]  /*12f0*/  PRMT R24, R24, 0x5410, R12 ;  /* 0x0000541018187816 */ /* 0x000fe4000000000c */
.L_x_14616:
[----:B------:R-:W-:Y:S01]  /*1300*/  PRMT R6, RZ, 0x5410, R9 ;  /* 0x00005410ff067816 */ /* 0x000fe20000000009 */
[----:B------:R-:W-:Y:S05]  /*1310*/  @P3 BRA `(.L_x_14617) ;  /* 0x0000008000003947 */ /* 0x000fea0003800000 */
[----:B------:R-:W-:-:S04]  /*1320*/  ISETP.NE.U32.AND P4, PT, RZ, c[0x0][0x180], PT ;  /* 0x00006000ff007a0c */ /* 0x000fc80003f85070 */
[----:B------:R-:W-:-:S13]  /*1330*/  ISETP.NE.AND.EX P4, PT, RZ, c[0x0][0x184], PT, P4 ;  /* 0x00006100ff007a0c */ /* 0x000fda0003f85340 */
[----:B------:R-:W-:Y:S05]  /*1340*/  @P4 BRA `(.L_x_14618) ;  /* 0x0000002000004947 */ /* 0x000fea0003800000 */
[----:B------:R-:W-:Y:S05]  /*1350*/  @P0 BRA `(.L_x_14619) ;  /* 0x0000008000000947 */ /* 0x000fea0003800000 */
[----:B------:R-:W-:Y:S05]  /*1360*/  BRA `(.L_x_14620) ;  /* 0x0000009000007947 */ /* 0x000fea0003800000 */
.L_x_14618:
[----:B-----5:R-:W-:-:S05]  /*1370*/  PRMT R7, RZ, 0x5410, R29 ;  /* 0x00005410ff077816 */ /* 0x020fca000000001d */
[----:B------:R-:W-:Y:S01]  /*1380*/  FADD.FTZ R6, R7, R6 ;  /* 0x0000000607067221 */ /* 0x000fe20000010000 */
[----:B------:R-:W-:Y:S05]  /*1390*/  BRA `(.L_x_14619) ;  /* 0x0000004000007947 */ /* 0x000fea0003800000 */
.L_x_14617:
[----:B-----5:R-:W-:-:S05]  /*13a0*/  PRMT R7, RZ, 0x5410, R33 ;  /* 0x00005410ff077816 */ /* 0x020fca0000000021 */
[----:B------:R-:W-:Y:S01]  /*13b0*/  FADD.FTZ R6, R7, R6 ;  /* 0x0000000607067221 */ /* 0x000fe20000010000 */
[----:B------:R-:W-:-:S05]  /*13c0*/  @P2 PRMT R7, RZ, 0x5410, R29 ;  /* 0x00005410ff072816 */ /* 0x000fca000000001d */
[----:B------:R-:W-:-:S05]  /*13d0*/  @P2 FADD.FTZ R6, R7, R6 ;  /* 0x0000000607062221 */ /* 0x000fca0000010000 */
.L_x_14619:
[----:B------:R-:W-:-:S04]  /*13e0*/  F2FP.BF16.PACK_AB R7, RZ, R6 ;  /* 0x00000006ff07723e */ /* 0x000fc800000010ff */
[----:B------:R-:W-:Y:S02]  /*13f0*/  PRMT R25, R7, 0x7610, R25 ;  /* 0x0000761007197816 */ /* 0x000fe40000000019 */
.L_x_14620:
[----:B------:R-:W-:Y:S01]  /*1400*/  PRMT R7, RZ, 0x7610, R9 ;  /* 0x00007610ff077816 */ /* 0x000fe20000000009 */
[----:B------:R-:W-:Y:S05]  /*1410*/  @P3 BRA `(.L_x_14621) ;  /* 0x0000008000003947 */ /* 0x000fea0003800000 */
[----:B------:R-:W-:-:S04]  /*1420*/  ISETP.NE.U32.AND P4, PT, RZ, c[0x0][0x180], PT ;  /* 0x00006000ff007a0c */ /* 0x000fc80003f85070 */
[----:B------:R-:W-:-:S13]  /*1430*/  ISETP.NE.AND.EX P4, PT, RZ, c[0x0][0x184], PT, P4 ;  /* 0x00006100ff007a0c */ /* 0x000fda0003f85340 */
[----:B------:R-:W-:Y:S05]  /*1440*/  @P4 BRA `(.L_x_14622) ;  /* 0x0000002000004947 */ /* 0x000fea0003800000 */
[----:B------:R-:W-:Y:S05]  /*1450*/  @P0 BRA `(.L_x_14623) ;  /* 0x0000008000000947 */ /* 0x000fea0003800000 */
[----:B------:R-:W-:Y:S05]  /*1460*/  BRA `(.L_x_14624) ;  /* 0x0000009000007947 */ /* 0x000fea0003800000 */
.L_x_14622:
[----:B-----5:R-:W-:-:S05]  /*1470*/  PRMT R8, RZ, 0x7610, R29 ;  /* 0x00007610ff087816 */ /* 0x020fca000000001d */
[----:B------:R-:W-:Y:S01]  /*1480*/  FADD.FTZ R7, R8, R7 ;  /* 0x0000000708077221 */ /* 0x000fe20000010000 */
[----:B------:R-:W-:Y:S05]  /*1490*/  BRA `(.L_x_14623) ;  /* 0x0000004000007947 */ /* 0x000fea0003800000 */
.L_x_14621:
[----:B-----5:R-:W-:-:S05]  /*14a0*/  PRMT R8, RZ, 0x7610, R33 ;  /* 0x00007610ff087816 */ /* 0x020fca0000000021 */
[----:B------:R-:W-:Y:S01]  /*14b0*/  FADD.FTZ R7, R8, R7 ;  /* 0x0000000708077221 */ /* 0x000fe20000010000 */
[----:B------:R-:W-:-:S05]  /*14c0*/  @P2 PRMT R8, RZ, 0x7610, R29 ;  /* 0x00007610ff082816 */ /* 0x000fca000000001d */
[----:B------:R-:W-:-:S05]  /*14d0*/  @P2 FADD.FTZ R7, R8, R7 ;  /* 0x0000000708072221 */ /* 0x000fca0000010000 */
.L_x_14623:
[----:B------:R-:W-:-:S04]  /*14e0*/  F2FP.BF16.PACK_AB R8, RZ, R7 ;  /* 0x00000007ff08723e */ /* 0x000fc800000010ff */
[----:B------:R-:W-:Y:S02]  /*14f0*/  PRMT R25, R25, 0x5410, R8 ;  /* 0x0000541019197816 */ /* 0x000fe40000000008 */
.L_x_14624:
[----:B------:R-:W-:Y:S01]  /*1500*/  PRMT R8, RZ, 0x5410, R10 ;  /* 0x00005410ff087816 */ /* 0x000fe2000000000a */
[----:B------:R-:W-:Y:S05]  /*1510*/  @P3 BRA `(.L_x_14625) ;  /* 0x0000008000003947 */ /* 0x000fea0003800000 */
[----:B------:R-:W-:-:S04]  /*1520*/  ISETP.NE.U32.AND P4, PT, RZ, c[0x0][0x180], PT ;  /* 0x00006000ff007a0c */ /* 0x000fc80003f85070 */
[----:B------:R-:W-:-:S13]  /*1530*/  ISETP.NE.AND.EX P4, PT, RZ, c[0x0][0x184], PT, P4 ;  /* 0x00006100ff007a0c */ /* 0x000fda0003f85340 */
[----:B------:R-:W-:Y:S05]  /*1540*/  @P4 BRA `(.L_x_14626) ;  /* 0x0000002000004947 */ /* 0x000fea0003800000 */
[----:B------:R-:W-:Y:S05]  /*1550*/  @P0 BRA `(.L_x_14627) ;  /* 0x0000008000000947 */ /* 0x000fea0003800000 */
[----:B------:R-:W-:Y:S05]  /*1560*/  BRA `(.L_x_14628) ;  /* 0x0000009000007947 */ /* 0x000fea0003800000 */
.L_x_14626:
[----:B-----5:R-:W-:-:S05]  /*1570*/  PRMT R9, RZ, 0x5410, R30 ;  /* 0x00005410ff097816 */ /* 0x020fca000000001e */
[----:B------:R-:W-:Y:S01]  /*1580*/  FADD.FTZ R8, R9, R8 ;  /* 0x0000000809087221 */ /* 0x000fe20000010000 */
[----:B------:R-:W-:Y:S05]  /*1590*/  BRA `(.L_x_14627) ;  /* 0x0000004000007947 */ /* 0x000fea0003800000 */
.L_x_14625:
[----:B-----5:R-:W-:-:S05]  /*15a0*/  PRMT R9, RZ, 0x5410, R34 ;  /* 0x00005410ff097816 */ /* 0x020fca0000000022 */
[----:B------:R-:W-:Y:S01]  /*15b0*/  FADD.FTZ R8, R9, R8 ;  /* 0x0000000809087221 */ /* 0x000fe20000010000 */
[----:B------:R-:W-:-:S05]  /*15c0*/  @P2 PRMT R9, RZ, 0x5410, R30 ;  /* 0x00005410ff092816 */ /* 0x000fca000000001e */
[----:B------:R-:W-:-:S05]  /*15d0*/  @P2 FADD.FTZ R8, R9, R8 ;  /* 0x0000000809082221 */ /* 0x000fca0000010000 */
.L_x_14627:
[----:B------:R-:W-:-:S04]  /*15e0*/  F2FP.BF16.PACK_AB R13, RZ, R8 ;  /* 0x00000008ff0d723e */ /* 0x000fc800000010ff */
[----:B------:R-:W-:Y:S02]  /*15f0*/  PRMT R26, R13, 0x7610, R26 ;  /* 0x000076100d1a7816 */ /* 0x000fe4000000001a */
.L_x_14628:
[----:B------:R-:W-:Y:S01]  /*1600*/  PRMT R9, RZ, 0x7610, R10 ;  /* 0x00007610ff097816 */ /* 0x000fe2000000000a */
[----:B------:R-:W-:Y:S05]  /*1610*/  @P3 BRA `(.L_x_14629) ;  /* 0x0000008000003947 */ /* 0x000fea0003800000 */
[----:B------:R-:W-:-:S04]  /*1620*/  ISETP.NE.U32.AND P4, PT, RZ, c[0x0][0x180], PT ;  /* 0x00006000ff007a0c */ /* 0x000fc80003f85070 */
[----:B------:R-:W-:-:S13]  /*1630*/  ISETP.NE.AND.EX P4, PT, RZ, c[0x0][0x184], PT, P4 ;  /* 0x00006100ff007a0c */ /* 0x000fda0003f85340 */
[----:B------:R-:W-:Y:S05]  /*1640*/  @P4 BRA `(.L_x_14630) ;  /* 0x0000002000004947 */ /* 0x000fea0003800000 */
[----:B------:R-:W-:Y:S05]  /*1650*/  @P0 BRA `(.L_x_14631) ;  /* 0x0000008000000947 */ /* 0x000fea0003800000 */
[----:B------:R-:W-:Y:S05]  /*1660*/  BRA `(.L_x_14632) ;  /* 0x0000009000007947 */ /* 0x000fea0003800000 */
.L_x_14630:
[----:B-----5:R-:W-:-:S05]  /*1670*/  PRMT R10, RZ, 0x7610, R30 ;  /* 0x00007610ff0a7816 */ /* 0x020fca000000001e */
[----:B------:R-:W-:Y:S01]  /*1680*/  FADD.FTZ R9, R10, R9 ;  /* 0x000000090a097221 */ /* 0x000fe20000010000 */
[----:B------:R-:W-:Y:S05]  /*1690*/  BRA `(.L_x_14631) ;  /* 0x0000004000007947 */ /* 0x000fea0003800000 */
.L_x_14629:
[----:B-----5:R-:W-:-:S05]  /*16a0*/  PRMT R10, RZ, 0x7610, R34 ;  /* 0x00007610ff0a7816 */ /* 0x020fca0000000022 */
[----:B------:R-:W-:Y:S01]  /*16b0*/  FADD.FTZ R9, R10, R9 ;  /* 0x000000090a097221 */ /* 0x000fe20000010000 */
[----:B------:R-:W-:-:S05]  /*16c0*/  @P2 PRMT R10, RZ, 0x7610, R30 ;  /* 0x00007610ff0a2816 */ /* 0x000fca000000001e */
[----:B------:R-:W-:-:S05]  /*16d0*/  @P2 FADD.FTZ R9, R10, R9 ;  /* 0x000000090a092221 */ /* 0x000fca0000010000 */
.L_x_14631:
[----:B------:R-:W-:-:S04]  /*16e0*/  F2FP.BF16.PACK_AB R13, RZ, R9 ;  /* 0x00000009ff0d723e */ /* 0x000fc800000010ff */
[----:B------:R-:W-:Y:S02]  /*16f0*/  PRMT R26, R26, 0x5410, R13 ;  /* 0x000054101a1a7816 */ /* 0x000fe4000000000d */
.L_x_14632:
[----:B------:R-:W-:Y:S01]  /*1700*/  PRMT R10, RZ, 0x5410, R11 ;  /* 0x00005410ff0a7816 */ /* 0x000fe2000000000b */
[----:B------:R-:W-:Y:S05]  /*1710*/  @P3 BRA `(.L_x_14633) ;  /* 0x0000008000003947 */ /* 0x000fea0003800000 */
[----:B------:R-:W-:-:S04]  /*1720*/  ISETP.NE.U32.AND P4, PT, RZ, c[0x0][0x180], PT ;  /* 0x00006000ff007a0c */ /* 0x000fc80003f85070 */
[----:B------:R-:W-:-:S13]  /*1730*/  ISETP.NE.AND.EX P4, PT, RZ, c[0x0][0x184], PT, P4 ;  /* 0x00006100ff007a0c */ /* 0x000fda0003f85340 */
[----:B------:R-:W-:Y:S05]  /*1740*/  @P4 BRA `(.L_x_14634) ;  /* 0x0000002000004947 */ /* 0x000fea0003800000 */
[----:B------:R-:W-:Y:S05]  /*1750*/  @P0 BRA `(.L_x_14635) ;  /* 0x0000008000000947 */ /* 0x000fea0003800000 */
[----:B------:R-:W-:Y:S05]  /*1760*/  BRA `(.L_x_14636) ;  /* 0x0000009000007947 */ /* 0x000fea0003800000 */
.L_x_14634:
[----:B-----5:R-:W-:-:S05]  /*1770*/  PRMT R13, RZ, 0x5410, R31 ;  /* 0x00005410ff0d7816 */ /* 0x020fca000000001f */
[----:B------:R-:W-:Y:S01]  /*1780*/  FADD.FTZ R10, R13, R10 ;  /* 0x0000000a0d0a7221 */ /* 0x000fe20000010000 */
[----:B------:R-:W-:Y:S05]  /*1790*/  BRA `(.L_x_14635) ;  /* 0x0000004000007947 */ /* 0x000fea0003800000 */
.L_x_14633:
[----:B-----5:R-:W-:-:S05]  /*17a0*/  PRMT R13, RZ, 0x5410, R35 ;  /* 0x00005410ff0d7816 */ /* 0x020fca0000000023 */
[----:B------:R-:W-:Y:S01]  /*17b0*/  FADD.FTZ R10, R13, R10 ;  /* 0x0000000a0d0a7221 */ /* 0x000fe20000010000 */
[----:B------:R-:W-:-:S05]  /*17c0*/  @P2 PRMT R13, RZ, 0x5410, R31 ;  /* 0x00005410ff0d2816 */ /* 0x000fca000000001f */
[----:B------:R-:W-:-:S05]  /*17d0*/  @P2 FADD.FTZ R10, R13, R10 ;  /* 0x0000000a0d0a2221 */ /* 0x000fca0000010000 */
.L_x_14635:
[----:B------:R-:W-:-:S04]  /*17e0*/  F2FP.BF16.PACK_AB R12, RZ, R10 ;  /* 0x0000000aff0c723e */ /* 0x000fc800000010ff */
[----:B------:R-:W-:Y:S02]  /*17f0*/  PRMT R27, R12, 0x7610, R27 ;  /* 0x000076100c1b7816 */ /* 0x000fe4000000001b */
.L_x_14636:
[----:B------:R-:W-:Y:S01]  /*1800*/  PRMT R11, RZ, 0x7610, R11 ;  /* 0x00007610ff0b7816 */ /* 0x000fe2000000000b */
[----:B------:R-:W-:Y:S05]  /*1810*/  @P3 BRA `(.L_x_14637) ;  /* 0x0000008000003947 */ /* 0x000fea0003800000 */
[----:B------:R-:W-:-:S04]  /*1820*/  ISETP.NE.U32.AND P4, PT, RZ, c[0x0][0x180], PT ;  /* 0x00006000ff007a0c */ /* 0x000fc80003f85070 */
[----:B------:R-:W-:-:S13]  /*1830*/  ISETP.NE.AND.EX P4, PT, RZ, c[0x0][0x184], PT, P4 ;  /* 0x00006100ff007a0c */ /* 0x000fda0003f85340 */
[----:B------:R-:W-:Y:S05]  /*1840*/  @P4 BRA `(.L_x_14638) ;  /* 0x0000002000004947 */ /* 0x000fea0003800000 */
[----:B------:R-:W-:Y:S05]  /*1850*/  @P0 BRA `(.L_x_14639) ;  /* 0x0000008000000947 */ /* 0x000fea0003800000 */
[----:B------:R-:W-:Y:S05]  /*1860*/  BRA `(.L_x_14640) ;  /* 0x0000009000007947 */ /* 0x000fea0003800000 */
.L_x_14638:
[----:B-----5:R-:W-:-:S05]  /*1870*/  PRMT R12, RZ, 0x7610, R31 ;  /* 0x00007610ff0c7816 */ /* 0x020fca000000001f */
[----:B------:R-:W-:Y:S01]  /*1880*/  FADD.FTZ R11, R12, R11 ;  /* 0x0000000b0c0b7221 */ /* 0x000fe20000010000 */
[----:B------:R-:W-:Y:S05]  /*1890*/  BRA `(.L_x_14639) ;  /* 0x0000004000007947 */ /* 0x000fea0003800000 */
.L_x_14637:
[----:B-----5:R-:W-:-:S05]  /*18a0*/  PRMT R12, RZ, 0x7610, R35 ;  /* 0x00007610ff0c7816 */ /* 0x020fca0000000023 */
[----:B------:R-:W-:Y:S01]  /*18b0*/  FADD.FTZ R11, R12, R11 ;  /* 0x0000000b0c0b7221 */ /* 0x000fe20000010000 */
[----:B------:R-:W-:-:S05]  /*18c0*/  @P2 PRMT R12, RZ, 0x7610, R31 ;  /* 0x00007610ff0c2816 */ /* 0x000fca000000001f */
[----:B------:R-:W-:-:S05]  /*18d0*/  @P2 FADD.FTZ R11, R12, R11 ;  /* 0x0000000b0c0b2221 */ /* 0x000fca0000010000 */
.L_x_14639:
[----:B------:R-:W-:-:S04]  /*18e0*/  F2FP.BF16.PACK_AB R12, RZ, R11 ;  /* 0x0000000bff0c723e */ /* 0x000fc800000010ff */
[----:B------:R-:W-:Y:S02]  /*18f0*/  PRMT R27, R27, 0x5410, R12 ;  /* 0x000054101b1b7816 */ /* 0x000fe4000000000c */
.L_x_14640:
        /* <DEDUP_REMOVED lines=16> */
.L_x_14642:
[----:B-----5:R-:W-:-:S05]  /*1a00*/  PRMT R14, RZ, 0x5410, R28 ;  /* 0x00005410ff0e7816 */ /* 0x020fca000000001c */
[----:B------:R-:W-:Y:S01]  /*1a10*/  FADD.FTZ R13, R14, R13 ;  /* 0x0000000d0e0d7221 */ /* 0x000fe20000010000 */
[----:B------:R-:W-:Y:S05]  /*1a20*/  BRA `(.L_x_14643) ;  /* 0x0000004000007947 */ /* 0x000fea0003800000 */
.L_x_14641:
[----:B0----5:R-:W-:-:S05]  /*1a30*/  PRMT R14, RZ, 0x5410, R32 ;  /* 0x00005410ff0e7816 */ /* 0x021fca0000000020 */
[----:B------:R-:W-:Y:S01]  /*1a40*/  FADD.FTZ R13, R14, R13 ;  /* 0x0000000d0e0d7221 */ /* 0x000fe20000010000 */
[----:B------:R-:W-:-:S05]  /*1a50*/  @P2 PRMT R14, RZ, 0x5410, R28 ;  /* 0x00005410ff0e2816 */ /* 0x000fca000000001c */
[----:B------:R-:W-:-:S05]  /*1a60*/  @P2 FADD.FTZ R13, R14, R13 ;  /* 0x0000000d0e0d2221 */ /* 0x000fca0000010000 */
.L_x_14643:
[----:B------:R-:W-:-:S04]  /*1a70*/  F2FP.BF16.PACK_AB R14, RZ, R13 ;  /* 0x0000000dff0e723e */ /* 0x000fc800000010ff */
[----:B------:R-:W-:Y:S02]  /*1a80*/  PRMT R24, R14, 0x7610, R24 ;  /* 0x000076100e187816 */ /* 0x000fe40000000018 */
.L_x_14644:
[----:B------:R-:W-:Y:S01]  /*1a90*/  PRMT R14, RZ, 0x7610, R176 ;  /* 0x00007610ff0e7816 */ /* 0x000fe200000000b0 */
[----:B------:R-:W-:Y:S05]  /*1aa0*/  @P3 BRA `(.L_x_14645) ;  /* 0x0000008000003947 */ /* 0x000fea0003800000 */
[----:B------:R-:W-:-:S04]  /*1ab0*/  ISETP.NE.U32.AND P4, PT, RZ, c[0x0][0x180], PT ;  /* 0x00006000ff007a0c */ /* 0x000fc80003f85070 */
[----:B------:R-:W-:-:S13]  /*1ac0*/  ISETP.NE.AND.EX P4, PT, RZ, c[0x0][0x184], PT, P4 ;  /* 0x00006100ff007a0c */ /* 0x000fda0003f85340 */
[----:B------:R-:W-:Y:S05]  /*1ad0*/  @P4 BRA `(.L_x_14646) ;  /* 0x0000002000004947 */ /* 0x000fea0003800000 */
[----:B------:R-:W-:Y:S05]  /*1ae0*/  @P0 BRA `(.L_x_14647) ;  /* 0x0000008000000947 */ /* 0x000fea0003800000 */
[----:B------:R-:W-:Y:S05]  /*1af0*/  BRA `(.L_x_14648) ;  /* 0x0000009000007947 */ /* 0x000fea0003800000 */
.L_x_14646:
[----:B-----5:R-:W-:-:S05]  /*1b00*/  PRMT R15, RZ, 0x7610, R28 ;  /* 0x00007610ff0f7816 */ /* 0x020fca000000001c */
[----:B------:R-:W-:Y:S01]  /*1b10*/  FADD.FTZ R14, R15, R14 ;  /* 0x0000000e0f0e7221 */ /* 0x000fe20000010000 */
[----:B------:R-:W-:Y:S05]  /*1b20*/  BRA `(.L_x_14647) ;  /* 0x0000004000007947 */ /* 0x000fea0003800000 */
.L_x_14645:
[----:B-----5:R-:W-:-:S05]  /*1b30*/  PRMT R15, RZ, 0x7610, R32 ;  /* 0x00007610ff0f7816 */ /* 0x020fca0000000020 */
[----:B------:R-:W-:Y:S01]  /*1b40*/  FADD.FTZ R14, R15, R14 ;  /* 0x0000000e0f0e7221 */ /* 0x000fe20000010000 */
[----:B------:R-:W-:-:S05]  /*1b50*/  @P2 PRMT R15, RZ, 0x7610, R28 ;  /* 0x00007610ff0f2816 */ /* 0x000fca000000001c */
[----:B------:R-:W-:-:S05]  /*1b60*/  @P2 FADD.FTZ R14, R15, R14 ;  /* 0x0000000e0f0e2221 */ /* 0x000fca0000010000 */
.L_x_14647:
[----:B------:R-:W-:-:S04]  /*1b70*/  F2FP.BF16.PACK_AB R15, RZ, R14 ;  /* 0x0000000eff0f723e */ /* 0x000fc800000010ff */
[----:B------:R-:W-:Y:S02]  /*1b80*/  PRMT R24, R24, 0x5410, R15 ;  /* 0x0000541018187816 */ /* 0x000fe4000000000f */
.L_x_14648:
[----:B------:R-:W-:Y:S01]  /*1b90*/  PRMT R15, RZ, 0x5410, R177 ;  /* 0x00005410ff0f7816 */ /* 0x000fe200000000b1 */
[----:B------:R-:W-:Y:S05]  /*1ba0*/  @P3 BRA `(.L_x_14649) ;  /* 0x0000008000003947 */ /* 0x000fea0003800000 */
[----:B------:R-:W-:-:S04]  /*1bb0*/  ISETP.NE.U32.AND P4, PT, RZ, c[0x0][0x180], PT ;  /* 0x00006000ff007a0c */ /* 0x000fc80003f85070 */
[----:B------:R-:W-:-:S13]  /*1bc0*/  ISETP.NE.AND.EX P4, PT, RZ, c[0x0][0x184], PT, P4 ;  /* 0x00006100ff007a0c */ /* 0x000fda0003f85340 */
[----:B------:R-:W-:Y:S05]  /*1bd0*/  @P4 BRA `(.L_x_14650) ;  /* 0x0000002000004947 */ /* 0x000fea0003800000 */
[----:B------:R-:W-:Y:S05]  /*1be0*/  @P0 BRA `(.L_x_14651) ;  /* 0x0000008000000947 */ /* 0x000fea0003800000 */
[----:B------:R-:W-:Y:S05]  /*1bf0*/  BRA `(.L_x_14652) ;  /* 0x0000009000007947 */ /* 0x000fea0003800000 */
.L_x_14650:
[----:B-----5:R-:W-:-:S05]  /*1c00*/  PRMT R22, RZ, 0x5410, R29 ;  /* 0x00005410ff167816 */ /* 0x020fca000000001d */
[----:B------:R-:W-:Y:S01]  /*1c10*/  FADD.FTZ R15, R22, R15 ;  /* 0x0000000f160f7221 */ /* 0x000fe20000010000 */
[----:B------:R-:W-:Y:S05]  /*1c20*/  BRA `(.L_x_14651) ;  /* 0x0000004000007947 */ /* 0x000fea0003800000 */
.L_x_14649:
[----:B-----5:R-:W-:-:S05]  /*1c30*/  PRMT R22, RZ, 0x5410, R33 ;  /* 0x00005410ff167816 */ /* 0x020fca0000000021 */
[----:B------:R-:W-:Y:S01]  /*1c40*/  FADD.FTZ R15, R22, R15 ;  /* 0x0000000f160f7221 */ /* 0x000fe20000010000 */
[----:B------:R-:W-:-:S05]  /*1c50*/  @P2 PRMT R22, RZ, 0x5410, R29 ;  /* 0x00005410ff162816 */ /* 0x000fca000000001d */
[----:B------:R-:W-:-:S05]  /*1c60*/  @P2 FADD.FTZ R15, R22, R15 ;  /* 0x0000000f160f2221 */ /* 0x000fca0000010000 */
.L_x_14651:
[----:B------:R-:W-:-:S04]  /*1c70*/  F2FP.BF16.PACK_AB R22, RZ, R15 ;  /* 0x0000000fff16723e */ /* 0x000fc800000010ff */
[----:B------:R-:W-:Y:S02]  /*1c80*/  PRMT R25, R22, 0x7610, R25 ;  /* 0x0000761016197816 */ /* 0x000fe40000000019 */
.L_x_14652:
[----:B------:R-:W-:Y:S01]  /*1c90*/  PRMT R22, RZ, 0x7610, R177 ;  /* 0x00007610ff167816 */ /* 0x000fe200000000b1 */
[----:B------:R-:W-:Y:S05]  /*1ca0*/  @P3 BRA `(.L_x_14653) ;  /* 0x0000008000003947 */ /* 0x000fea0003800000 */
[----:B------:R-:W-:-:S04]  /*1cb0*/  ISETP.NE.U32.AND P4, PT, RZ, c[0x0][0x180], PT ;  /* 0x00006000ff007a0c */ /* 0x000fc80003f85070 */
[----:B------:R-:W-:-:S13]  /*1cc0*/  ISETP.NE.AND.EX P4, PT, RZ, c[0x0][0x184], PT, P4 ;  /* 0x00006100ff007a0c */ /* 0x000fda0003f85340 */
[----:B------:R-:W-:Y:S05]  /*1cd0*/  @P4 BRA `(.L_x_14654) ;  /* 0x0000002000004947 */ /* 0x000fea0003800000 */
[----:B------:R-:W-:Y:S05]  /*1ce0*/  @P0 BRA `(.L_x_14655) ;  /* 0x0000008000000947 */ /* 0x000fea0003800000 */
[----:B------:R-:W-:Y:S05]  /*1cf0*/  BRA `(.L_x_14656) ;  /* 0x0000009000007947 */ /* 0x000fea0003800000 */
.L_x_14654:
[----:B-----5:R-:W-:-:S05]  /*1d00*/  PRMT R23, RZ, 0x7610, R29 ;  /* 0x00007610ff177816 */ /* 0x020fca000000001d */
[----:B------:R-:W-:Y:S01]  /*1d10*/  FADD.FTZ R22, R23, R22 ;  /* 0x0000001617167221 */ /* 0x000fe20000010000 */
[----:B------:R-:W-:Y:S05]  /*1d20*/  BRA `(.L_x_14655) ;  /* 0x0000004000007947 */ /* 0x000fea0003800000 */
.L_x_14653:
[----:B-----5:R-:W-:-:S05]  /*1d30*/  PRMT R23, RZ, 0x7610, R33 ;  /* 0x00007610ff177816 */ /* 0x020fca0000000021 */
[----:B------:R-:W-:Y:S01]  /*1d40*/  FADD.FTZ R22, R23, R22 ;  /* 0x0000001617167221 */ /* 0x000fe20000010000 */
[----:B------:R-:W-:-:S05]  /*1d50*/  @P2 PRMT R23, RZ, 0x7610, R29 ;  /* 0x00007610ff172816 */ /* 0x000fca000000001d */
[----:B------:R-:W-:-:S05]  /*1d60*/  @P2 FADD.FTZ R22, R23, R22 ;  /* 0x0000001617162221 */ /* 0x000fca0000010000 */
.L_x_14655:
[----:B------:R-:W-:-:S04]  /*1d70*/  F2FP.BF16.PACK_AB R23, RZ, R22 ;  /* 0x00000016ff17723e */ /* 0x000fc800000010ff */
[----:B------:R-:W-:Y:S02]  /*1d80*/  PRMT R25, R25, 0x5410, R23 ;  /* 0x0000541019197816 */ /* 0x000fe40000000017 */
.L_x_14656:
[----:B------:R-:W-:Y:S01]  /*1d90*/  PRMT R23, RZ, 0x5410, R178 ;  /* 0x00005410ff177816 */ /* 0x000fe200000000b2 */
[----:B------:R-:W-:Y:S05]  /*1da0*/  @P3 BRA `(.L_x_14657) ;  /* 0x0000008000003947 */ /* 0x000fea0003800000 */
[----:B------:R-:W-:-:S04]  /*1db0*/  ISETP.NE.U32.AND P4, PT, RZ, c[0x0][0x180], PT ;  /* 0x00006000ff007a0c */ /* 0x000fc80003f85070 */
[----:B------:R-:W-:-:S13]  /*1dc0*/  ISETP.NE.AND.EX P4, PT, RZ, c[0x0][0x184], PT, P4 ;  /* 0x00006100ff007a0c */ /* 0x000fda0003f85340 */
[----:B------:R-:W-:Y:S05]  /*1dd0*/  @P4 BRA `(.L_x_14658) ;  /* 0x0000002000004947 */ /* 0x000fea0003800000 */
[----:B------:R-:W-:Y:S05]  /*1de0*/  @P0 BRA `(.L_x_14659) ;  /* 0x0000008000000947 */ /* 0x000fea0003800000 */
[----:B------:R-:W-:Y:S05]  /*1df0*/  BRA `(.L_x_14660) ;  /* 0x0000009000007947 */ /* 0x000fea0003800000 */
.L_x_14658:
[----:B-----5:R-:W-:-:S05]  /*1e00*/  PRMT R176, RZ, 0x5410, R30 ;  /* 0x00005410ffb07816 */ /* 0x020fca000000001e */
[----:B------:R-:W-:Y:S01]  /*1e10*/  FADD.FTZ R23, R176, R23 ;  /* 0x00000017b0177221 */ /* 0x000fe20000010000 */
[----:B------:R-:W-:Y:S05]  /*1e20*/  BRA `(.L_x_14659) ;  /* 0x0000004000007947 */ /* 0x000fea0003800000 */
.L_x_14657:
[----:B-----5:R-:W-:-:S05]  /*1e30*/  PRMT R176, RZ, 0x5410, R34 ;  /* 0x00005410ffb07816 */ /* 0x020fca0000000022 */
[----:B------:R-:W-:Y:S01]  /*1e40*/  FADD.FTZ R23, R176, R23 ;  /* 0x00000017b0177221 */ /* 0x000fe20000010000 */
[----:B------:R-:W-:-:S05]  /*1e50*/  @P2 PRMT R176, RZ, 0x5410, R30 ;  /* 0x00005410ffb02816 */ /* 0x000fca000000001e */
[----:B------:R-:W-:-:S05]  /*1e60*/  @P2 FADD.FTZ R23, R176, R23 ;  /* 0x00000017b0172221 */ /* 0x000fca0000010000 */
.L_x_14659:
[----:B------:R-:W-:-:S04]  /*1e70*/  F2FP.BF16.PACK_AB R176, RZ, R23 ;  /* 0x00000017ffb0723e */ /* 0x000fc800000010ff */
[----:B------:R-:W-:Y:S02]  /*1e80*/  PRMT R26, R176, 0x7610, R26 ;  /* 0x00007610b01a7816 */ /* 0x000fe4000000001a */
.L_x_14660:
[----:B------:R-:W-:Y:S01]  /*1e90*/  PRMT R180, RZ, 0x7610, R178 ;  /* 0x00007610ffb47816 */ /* 0x000fe200000000b2 */
[----:B------:R-:W-:Y:S05]  /*1ea0*/  @P3 BRA `(.L_x_14661) ;  /* 0x0000008000003947 */ /* 0x000fea0003800000 */
[----:B------:R-:W-:-:S04]  /*1eb0*/  ISETP.NE.U32.AND P4, PT, RZ, c[0x0][0x180], PT ;  /* 0x00006000ff007a0c */ /* 0x000fc80003f85070 */
[----:B------:R-:W-:-:S13]  /*1ec0*/  ISETP.NE.AND.EX P4, PT, RZ, c[0x0][0x184], PT, P4 ;  /* 0x00006100ff007a0c */ /* 0x000fda0003f85340 */
[----:B------:R-:W-:Y:S05]  /*1ed0*/  @P4 BRA `(.L_x_14662) ;  /* 0x0000002000004947 */ /* 0x000fea0003800000 */
[----:B------:R-:W-:Y:S05]  /*1ee0*/  @P0 BRA `(.L_x_14663) ;  /* 0x0000008000000947 */ /* 0x000fea0003800000 */
[----:B------:R-:W-:Y:S05]  /*1ef0*/  BRA `(.L_x_14664) ;  /* 0x0000009000007947 */ /* 0x000fea0003800000 */
.L_x_14662:
[----:B-----5:R-:W-:-:S05]  /*1f00*/  PRMT R177, RZ, 0x7610, R30 ;  /* 0x00007610ffb17816 */ /* 0x020fca000000001e */
[----:B------:R-:W-:Y:S01]  /*1f10*/  FADD.FTZ R180, R177, R180 ;  /* 0x000000b4b1b47221 */ /* 0x000fe20000010000 */
[----:B------:R-:W-:Y:S05]  /*1f20*/  BRA `(.L_x_14663) ;  /* 0x0000004000007947 */ /* 0x000fea0003800000 */
.L_x_14661:
[----:B-----5:R-:W-:-:S05]  /*1f30*/  PRMT R177, RZ, 0x7610, R34 ;  /* 0x00007610ffb17816 */ /* 0x020fca0000000022 */
[----:B------:R-:W-:Y:S01]  /*1f40*/  FADD.FTZ R180, R177, R180 ;  /* 0x000000b4b1b47221 */ /* 0x000fe20000010000 */
[----:B------:R-:W-:-:S05]  /*1f50*/  @P2 PRMT R177, RZ, 0x7610, R30 ;  /* 0x00007610ffb12816 */ /* 0x000fca000000001e */
[----:B------:R-:W-:-:S05]  /*1f60*/  @P2 FADD.FTZ R180, R177, R180 ;  /* 0x000000b4b1b42221 */ /* 0x000fca0000010000 */
.L_x_14663:
[----:B------:R-:W-:-:S04]  /*1f70*/  F2FP.BF16.PACK_AB R176, RZ, R180 ;  /* 0x000000b4ffb0723e */ /* 0x000fc800000010ff */
[----:B------:R-:W-:Y:S02]  /*1f80*/  PRMT R26, R26, 0x5410, R176 ;  /* 0x000054101a1a7816 */ /* 0x000fe400000000b0 */
.L_x_14664:
[----:B------:R-:W-:Y:S01]  /*1f90*/  PRMT R181, RZ, 0x5410, R179 ;  /* 0x00005410ffb57816 */ /* 0x000fe200000000b3 */
[----:B------:R-:W-:Y:S05]  /*1fa0*/  @P3 BRA `(.L_x_14665) ;  /* 0x0000008000003947 */ /* 0x000fea0003800000 */
[----:B------:R-:W-:-:S04]  /*1fb0*/  ISETP.NE.U32.AND P4, PT, RZ, c[0x0][0x180], PT ;  /* 0x00006000ff007a0c */ /* 0x000fc80003f85070 */
[----:B------:R-:W-:-:S13]  /*1fc0*/  ISETP.NE.AND.EX P4, PT, RZ, c[0x0][0x184], PT, P4 ;  /* 0x00006100ff007a0c */ /* 0x000fda0003f85340 */
[----:B------:R-:W-:Y:S05]  /*1fd0*/  @P4 BRA `(.L_x_14666) ;  /* 0x0000002000004947 */ /* 0x000fea0003800000 */
[----:B------:R-:W-:Y:S05]  /*1fe0*/  @P0 BRA `(.L_x_14667) ;  /* 0x0000008000000947 */ /* 0x000fea0003800000 */
[----:B------:R-:W-:Y:S05]  /*1ff0*/  BRA `(.L_x_14668) ;  /* 0x0000009000007947 */ /* 0x000fea0003800000 */
.L_x_14666:
[----:B-----5:R-:W-:-:S05]  /*2000*/  PRMT R176, RZ, 0x5410, R31 ;  /* 0x00005410ffb07816 */ /* 0x020fca000000001f */
[----:B------:R-:W-:Y:S01]  /*2010*/  FADD.FTZ R181, R176, R181 ;  /* 0x000000b5b0b57221 */ /* 0x000fe20000010000 */
[----:B------:R-:W-:Y:S05]  /*2020*/  BRA `(.L_x_14667) ;  /* 0x0000004000007947 */ /* 0x000fea0003800000 */
.L_x_14665:
[----:B-----5:R-:W-:-:S05]  /*2030*/  PRMT R176, RZ, 0x5410, R35 ;  /* 0x00005410ffb07816 */ /* 0x020fca0000000023 */
[----:B------:R-:W-:Y:S01]  /*2040*/  FADD.FTZ R181, R176, R181 ;  /* 0x000000b5b0b57221 */ /* 0x000fe20000010000 */
[----:B------:R-:W-:-:S05]  /*2050*/  @P2 PRMT R176, RZ, 0x5410, R31 ;  /* 0x00005410ffb02816 */ /* 0x000fca000000001f */
[----:B------:R-:W-:-:S05]  /*2060*/  @P2 FADD.FTZ R181, R176, R181 ;  /* 0x000000b5b0b52221 */ /* 0x000fca0000010000 */
.L_x_14667:
[----:B------:R-:W-:-:S04]  /*2070*/  F2FP.BF16.PACK_AB R176, RZ, R181 ;  /* 0x000000b5ffb0723e */ /* 0x000fc800000010ff */
[----:B------:R-:W-:Y:S02]  /*2080*/  PRMT R27, R176, 0x7610, R27 ;  /* 0x00007610b01b7816 */ /* 0x000fe4000000001b */
.L_x_14668:
[----:B------:R-:W-:Y:S01]  /*2090*/  PRMT R184, RZ, 0x7610, R179 ;  /* 0x00007610ffb87816 */ /* 0x000fe200000000b3 */
[----:B------:R-:W-:Y:S05]  /*20a0*/  @P3 BRA `(.L_x_14669) ;  /* 0x0000008000003947 */ /* 0x000fea0003800000 */
[----:B------:R-:W-:-:S04]  /*20b0*/  ISETP.NE.U32.AND P4, PT, RZ, c[0x0][0x180], PT ;  /* 0x00006000ff007a0c */ /* 0x000fc80003f85070 */
[----:B------:R-:W-:-:S13]  /*20c0*/  ISETP.NE.AND.EX P4, PT, RZ, c[0x0][0x184], PT, P4 ;  /* 0x00006100ff007a0c */ /* 0x000fda0003f85340 */
[----:B------:R-:W-:Y:S05]  /*20d0*/  @P4 BRA `(.L_x_14670) ;  /* 0x0000002000004947 */ /* 0x000fea0003800000 */
[----:B------:R-:W-:Y:S05]  /*20e0*/  @P0 BRA `(.L_x_14671) ;  /* 0x0000008000000947 */ /* 0x000fea0003800000 */
[----:B------:R-:W-:Y:S05]  /*20f0*/  BRA `(.L_x_14672) ;  /* 0x0000009000007947 */ /* 0x000fea0003800000 */
.L_x_14670:
[----:B-----5:R-:W-:-:S05]  /*2100*/  PRMT R177, RZ, 0x7610, R31 ;  /* 0x00007610ffb17816 */ /* 0x020fca000000001f */
[----:B------:R-:W-:Y:S01]  /*2110*/  FADD.FTZ R184, R177, R184 ;  /* 0x000000b8b1b87221 */ /* 0x000fe20000010000 */
[----:B------:R-:W-:Y:S05]  /*2120*/  BRA `(.L_x_14671) ;  /* 0x0000004000007947 */ /* 0x000fea0003800000 */
.L_x_14669:
[----:B-----5:R-:W-:-:S05]  /*2130*/  PRMT R177, RZ, 0x7610, R35 ;  /* 0x00007610ffb17816 */ /* 0x020fca0000000023 */
[----:B------:R-:W-:Y:S01]  /*2140*/  FADD.FTZ R184, R177, R184 ;  /* 0x000000b8b1b87221 */ /* 0x000fe20000010000 */
[----:B------:R-:W-:-:S05]  /*2150*/  @P2 PRMT R177, RZ, 0x7610, R31 ;  /* 0x00007610ffb12816 */ /* 0x000fca000000001f */
[----:B------:R-:W-:-:S05]  /*2160*/  @P2 FADD.FTZ R184, R177, R184 ;  /* 0x000000b8b1b82221 */ /* 0x000fca0000010000 */
.L_x_14671:
[----:B------:R-:W-:-:S04]  /*2170*/  F2FP.BF16.PACK_AB R176, RZ, R184 ;  /* 0x000000b8ffb0723e */ /* 0x000fc800000010ff */
[----:B------:R-:W-:Y:S02]  /*2180*/  PRMT R27, R27, 0x5410, R176 ;  /* 0x000054101b1b7816 */ /* 0x000fe400000000b0 */
.L_x_14672:
[----:B------:R-:W-:Y:S01]  /*2190*/  IADD3 R185, R2, 0x60, RZ ;  /* 0x0000006002b97810 */ /* 0x000fe20007ffe0ff */
[----:B------:R-:W-:-:S04]  /*21a0*/  @P0 IMAD.WIDE.U32 R186, R12, R248, c[0x0][0x188] ;  /* 0x000062000cba0625 */ /* 0x000fc800078e00f8 */
[CC--:B------:R-:W-:Y:S01]  /*21b0*/  IMAD.WIDE.U32 R176, R185.reuse, R248.reuse, c[0x0][0x170] ;  /* 0x00005c00b9b07625 */ /* 0x0c0fe200078e00f8 */
[----:B------:R0:W-:Y:S03]  /*21c0*/  @P0 STG.E.128 [R186.64], R24 ;  /* 0x00000018ba000986 */ /* 0x0001e6000c101d04 */
[CC--:B------:R-:W-:Y:S02]  /*21d0*/  @P1 IMAD.WIDE.U32 R188, R185.reuse, R248.reuse, c[0x0][0x178] ;  /* 0x00005e00b9bc1625 */ /* 0x0c0fe400078e00f8 */
[----:B------:R-:W0:Y:S02]  /*21e0*/  LDG.E.128 R176, [R176.64] ;  /* 0x00000004b0b07981 */ /* 0x000e24000c1e1d00 */
[----:B------:R-:W-:Y:S02]  /*21f0*/  @P2 IMAD.WIDE.U32 R190, R185, R248, c[0x0][0x180] ;  /* 0x00006000b9be2625 */ /* 0x000fe400078e00f8 */
[----:B-----5:R1:W5:Y:S04]  /*2200*/  @P1 LDG.E.128 R32, [R188.64] ;  /* 0x00000004bc201981 */ /* 0x020368000c1e1d00 */
[----:B------:R1:W5:Y:S01]  /*2210*/  @P2 LDG.E.128 R28, [R190.64] ;  /* 0x00000004be1c2981 */ /* 0x000362000c1e1d00 */
[----:B0-----:R-:W-:Y:S01]  /*2220*/  PRMT R186, RZ, 0x5410, R176 ;  /* 0x00005410ffba7816 */ /* 0x001fe200000000b0 */
[----:B------:R-:W-:Y:S05]  /*2230*/  @P3 BRA `(.L_x_14673) ;  /* 0x0000008000003947 */ /* 0x000fea0003800000 */
[----:B-1----:R-:W-:-:S04]  /*2240*/  ISETP.NE.U32.AND P4, PT, RZ, c[0x0][0x180], PT ;  /* 0x00006000ff007a0c */ /* 0x002fc80003f85070 */
[----:B------:R-:W-:-:S13]  /*2250*/  ISETP.NE.AND.EX P4, PT, RZ, c[0x0][0x184], PT, P4 ;  /* 0x00006100ff007a0c */ /* 0x000fda0003f85340 */
[----:B------:R-:W-:Y:S05]  /*2260*/  @P4 BRA `(.L_x_14674) ;  /* 0x0000002000004947 */ /* 0x000fea0003800000 */
[----:B------:R-:W-:Y:S05]  /*2270*/  @P0 BRA `(.L_x_14675) ;  /* 0x0000008000000947 */ /* 0x000fea0003800000 */
[----:B------:R-:W-:Y:S05]  /*2280*/  BRA `(.L_x_14676) ;  /* 0x0000009000007947 */ /* 0x000fea0003800000 */
.L_x_14674:
[----:B-----5:R-:W-:-:S05]  /*2290*/  PRMT R187, RZ, 0x5410, R28 ;  /* 0x00005410ffbb7816 */ /* 0x020fca000000001c */
[----:B------:R-:W-:Y:S01]  /*22a0*/  FADD.FTZ R186, R187, R186 ;  /* 0x000000babbba7221 */ /* 0x000fe20000010000 */
[----:B------:R-:W-:Y:S05]  /*22b0*/  BRA `(.L_x_14675) ;  /* 0x0000004000007947 */ /* 0x000fea0003800000 */
.L_x_14673:
[----:B-1---5:R-:W-:-:S05]  /*22c0*/  PRMT R187, RZ, 0x5410, R32 ;  /* 0x00005410ffbb7816 */ /* 0x022fca0000000020 */
[----:B------:R-:W-:Y:S01]  /*22d0*/  FADD.FTZ R186, R187, R186 ;  /* 0x000000babbba7221 */ /* 0x000fe20000010000 */
[----:B------:R-:W-:-:S05]  /*22e0*/  @P2 PRMT R187, RZ, 0x5410, R28 ;  /* 0x00005410ffbb2816 */ /* 0x000fca000000001c */
[----:B------:R-:W-:-:S05]  /*22f0*/  @P2 FADD.FTZ R186, R187, R186 ;  /* 0x000000babbba2221 */ /* 0x000fca0000010000 */
.L_x_14675:
[----:B------:R-:W-:-:S04]  /*2300*/  F2FP.BF16.PACK_AB R187, RZ, R186 ;  /* 0x000000baffbb723e */ /* 0x000fc800000010ff */
[----:B------:R-:W-:Y:S02]  /*2310*/  PRMT R24, R187, 0x7610, R24 ;  /* 0x00007610bb187816 */ /* 0x000fe40000000018 */
.L_x_14676:
[----:B------:R-:W-:Y:S01]  /*2320*/  PRMT R187, RZ, 0x7610, R176 ;  /* 0x00007610ffbb7816 */ /* 0x000fe200000000b0 */
[----:B------:R-:W-:Y:S05]  /*2330*/  @P3 BRA `(.L_x_14677) ;  /* 0x0000008000003947 */ /* 0x000fea0003800000 */
[----:B------:R-:W-:-:S04]  /*2340*/  ISETP.NE.U32.AND P4, PT, RZ, c[0x0][0x180], PT ;  /* 0x00006000ff007a0c */ /* 0x000fc80003f85070 */
[----:B------:R-:W-:-:S13]  /*2350*/  ISETP.NE.AND.EX P4, PT, RZ, c[0x0][0x184], PT, P4 ;  /* 0x00006100ff007a0c */ /* 0x000fda0003f85340 */
[----:B------:R-:W-:Y:S05]  /*2360*/  @P4 BRA `(.L_x_14678) ;  /* 0x0000002000004947 */ /* 0x000fea0003800000 */
[----:B------:R-:W-:Y:S05]  /*2370*/  @P0 BRA `(.L_x_14679) ;  /* 0x0000008000000947 */ /* 0x000fea0003800000 */
[----:B------:R-:W-:Y:S05]  /*2380*/  BRA `(.L_x_14680) ;  /* 0x0000009000007947 */ /* 0x000fea0003800000 */
.L_x_14678:
[----:B-----5:R-:W-:-:S05]  /*2390*/  PRMT R176, RZ, 0x7610, R28 ;  /* 0x00007610ffb07816 */ /* 0x020fca000000001c */
[----:B------:R-:W-:Y:S01]  /*23a0*/  FADD.FTZ R187, R176, R187 ;  /* 0x000000bbb0bb7221 */ /* 0x000fe20000010000 */
[----:B------:R-:W-:Y:S05]  /*23b0*/  BRA `(.L_x_14679) ;  /* 0x0000004000007947 */ /* 0x000fea0003800000 */
.L_x_14677:
[----:B-----5:R-:W-:-:S05]  /*23c0*/  PRMT R176, RZ, 0x7610, R32 ;  /* 0x00007610ffb07816 */ /* 0x020fca0000000020 */
[----:B------:R-:W-:Y:S01]  /*23d0*/  FADD.FTZ R187, R176, R187 ;  /* 0x000000bbb0bb7221 */ /* 0x000fe20000010000 */
[----:B------:R-:W-:-:S05]  /*23e0*/  @P2 PRMT R176, RZ, 0x7610, R28 ;  /* 0x00007610ffb02816 */ /* 0x000fca000000001c */
[----:B------:R-:W-:-:S05]  /*23f0*/  @P2 FADD.FTZ R187, R176, R187 ;  /* 0x000000bbb0bb2221 */ /* 0x000fca0000010000 */
.L_x_14679:
[----:B------:R-:W-:-:S04]  /*2400*/  F2FP.BF16.PACK_AB R176, RZ, R187 ;  /* 0x000000bbffb0723e */ /* 0x000fc800000010ff */
[----:B------:R-:W-:Y:S02]  /*2410*/  PRMT R24, R24, 0x5410, R176 ;  /* 0x0000541018187816 */ /* 0x000fe400000000b0 */
.L_x_14680:
[----:B------:R-:W-:Y:S01]  /*2420*/  PRMT R188, RZ, 0x5410, R177 ;  /* 0x00005410ffbc7816 */ /* 0x000fe200000000b1 */
[----:B------:R-:W-:Y:S05]  /*2430*/  @P3 BRA `(.L_x_14681) ;  /* 0x0000008000003947 */ /* 0x000fea0003800000 */
[----:B------:R-:W-:-:S04]  /*2440*/  ISETP.NE.U32.AND P4, PT, RZ, c[0x0][0x180], PT ;  /* 0x00006000ff007a0c */ /* 0x000fc80003f85070 */
[----:B------:R-:W-:-:S13]  /*2450*/  ISETP.NE.AND.EX P4, PT, RZ, c[0x0][0x184], PT, P4 ;  /* 0x00006100ff007a0c */ /* 0x000fda0003f85340 */
[----:B------:R-:W-:Y:S05]  /*2460*/  @P4 BRA `(.L_x_14682) ;  /* 0x0000002000004947 */ /* 0x000fea0003800000 */
[----:B------:R-:W-:Y:S05]  /*2470*/  @P0 BRA `(.L_x_14683) ;  /* 0x0000008000000947 */ /* 0x000fea0003800000 */
[----:B------:R-:W-:Y:S05]  /*2480*/  BRA `(.L_x_14684) ;  /* 0x0000009000007947 */ /* 0x000fea0003800000 */
.L_x_14682:
[----:B-----5:R-:W-:-:S05]  /*2490*/  PRMT R189, RZ, 0x5410, R29 ;  /* 0x00005410ffbd7816 */ /* 0x020fca000000001d */
[----:B------:R-:W-:Y:S01]  /*24a0*/  FADD.FTZ R188, R189, R188 ;  /* 0x000000bcbdbc7221 */ /* 0x000fe20000010000 */
[----:B------:R-:W-:Y:S05]  /*24b0*/  BRA `(.L_x_14683) ;  /* 0x0000004000007947 */ /* 0x000fea0003800000 */
.L_x_14681:
[----:B-----5:R-:W-:-:S05]  /*24c0*/  PRMT R189, RZ, 0x5410, R33 ;  /* 0x00005410ffbd7816 */ /* 0x020fca0000000021 */
[----:B------:R-:W-:Y:S01]  /*24d0*/  FADD.FTZ R188, R189, R188 ;  /* 0x000000bcbdbc7221 */ /* 0x000fe20000010000 */
[----:B------:R-:W-:-:S05]  /*24e0*/  @P2 PRMT R189, RZ, 0x5410, R29 ;  /* 0x00005410ffbd2816 */ /* 0x000fca000000001d */
[----:B------:R-:W-:-:S05]  /*24f0*/  @P2 FADD.FTZ R188, R189, R188 ;  /* 0x000000bcbdbc2221 */ /* 0x000fca0000010000 */
.L_x_14683:
[----:B------:R-:W-:-:S04]  /*2500*/  F2FP.BF16.PACK_AB R176, RZ, R188 ;  /* 0x000000bcffb0723e */ /* 0x000fc800000010ff */
[----:B------:R-:W-:Y:S02]  /*2510*/  PRMT R25, R176, 0x7610, R25 ;  /* 0x00007610b0197816 */ /* 0x000fe40000000019 */
.L_x_14684:
[----:B------:R-:W-:Y:S01]  /*2520*/  PRMT R189, RZ, 0x7610, R177 ;  /* 0x00007610ffbd7816 */ /* 0x000fe200000000b1 */
[----:B------:R-:W-:Y:S05]  /*2530*/  @P3 BRA `(.L_x_14685) ;  /* 0x0000008000003947 */ /* 0x000fea0003800000 */
[----:B------:R-:W-:-:S04]  /*2540*/  ISETP.NE.U32.AND P4, PT, RZ, c[0x0][0x180], PT ;  /* 0x00006000ff007a0c */ /* 0x000fc80003f85070 */
[----:B------:R-:W-:-:S13]  /*2550*/  ISETP.NE.AND.EX P4, PT, RZ, c[0x0][0x184], PT, P4 ;  /* 0x00006100ff007a0c */ /* 0x000fda0003f85340 */
[----:B------:R-:W-:Y:S05]  /*2560*/  @P4 BRA `(.L_x_14686) ;  /* 0x0000002000004947 */ /* 0x000fea0003800000 */
[----:B------:R-:W-:Y:S05]  /*2570*/  @P0 BRA `(.L_x_14687) ;  /* 0x0000008000000947 */ /* 0x000fea0003800000 */
[----:B------:R-:W-:Y:S05]  /*2580*/  BRA `(.L_x_14688) ;  /* 0x0000009000007947 */ /* 0x000fea0003800000 */
.L_x_14686:
[----:B-----5:R-:W-:-:S05]  /*2590*/  PRMT R176, RZ, 0x7610, R29 ;  /* 0x00007610ffb07816 */ /* 0x020fca000000001d */
[----:B------:R-:W-:Y:S01]  /*25a0*/  FADD.FTZ R189, R176, R189 ;  /* 0x000000bdb0bd7221 */ /* 0x000fe20000010000 */
[----:B------:R-:W-:Y:S05]  /*25b0*/  BRA `(.L_x_14687) ;  /* 0x0000004000007947 */ /* 0x000fea0003800000 */
.L_x_14685:
[----:B-----5:R-:W-:-:S05]  /*25c0*/  PRMT R176, RZ, 0x7610, R33 ;  /* 0x00007610ffb07816 */ /* 0x020fca0000000021 */
[----:B------:R-:W-:Y:S01]  /*25d0*/  FADD.FTZ R189, R176, R189 ;  /* 0x000000bdb0bd7221 */ /* 0x000fe20000010000 */
[----:B------:R-:W-:-:S05]  /*25e0*/  @P2 PRMT R176, RZ, 0x7610, R29 ;  /* 0x00007610ffb02816 */ /* 0x000fca000000001d */
[----:B------:R-:W-:-:S05]  /*25f0*/  @P2 FADD.FTZ R189, R176, R189 ;  /* 0x000000bdb0bd2221 */ /* 0x000fca0000010000 */
.L_x_14687:
[----:B------:R-:W-:-:S04]  /*2600*/  F2FP.BF16.PACK_AB R176, RZ, R189 ;  /* 0x000000bdffb0723e */ /* 0x000fc800000010ff */
[----:B------:R-:W-:Y:S02]  /*2610*/  PRMT R25, R25, 0x5410, R176 ;  /* 0x0000541019197816 */ /* 0x000fe400000000b0 */
.L_x_14688:
[----:B------:R-:W-:Y:S01]  /*2620*/  PRMT R190, RZ, 0x5410, R178 ;  /* 0x00005410ffbe7816 */ /* 0x000fe200000000b2 */
[----:B------:R-:W-:Y:S05]  /*2630*/  @P3 BRA `(.L_x_14689) ;  /* 0x0000008000003947 */ /* 0x000fea0003800000 */
[----:B------:R-:W-:-:S04]  /*2640*/  ISETP.NE.U32.AND P4, PT, RZ, c[0x0][0x180], PT ;  /* 0x00006000ff007a0c */ /* 0x000fc80003f85070 */
[----:B------:R-:W-:-:S13]  /*2650*/  ISETP.NE.AND.EX P4, PT, RZ, c[0x0][0x184], PT, P4 ;  /* 0x00006100ff007a0c */ /* 0x000fda0003f85340 */
[----:B------:R-:W-:Y:S05]  /*2660*/  @P4 BRA `(.L_x_14690) ;  /* 0x0000002000004947 */ /* 0x000fea0003800000 */
[----:B------:R-:W-:Y:S05]  /*2670*/  @P0 BRA `(.L_x_14691) ;  /* 0x0000008000000947 */ /* 0x000fea0003800000 */
[----:B------:R-:W-:Y:S05]  /*2680*/  BRA `(.L_x_14692) ;  /* 0x0000009000007947 */ /* 0x000fea0003800000 */
.L_x_14690:
[----:B-----5:R-:W-:-:S05]  /*2690*/  PRMT R177, RZ, 0x5410, R30 ;  /* 0x00005410ffb17816 */ /* 0x020fca000000001e */
[----:B------:R-:W-:Y:S01]  /*26a0*/  FADD.FTZ R190, R177, R190 ;  /* 0x000000beb1be7221 */ /* 0x000fe20000010000 */
[----:B------:R-:W-:Y:S05]  /*26b0*/  BRA `(.L_x_14691) ;  /* 0x0000004000007947 */ /* 0x000fea0003800000 */
.L_x_14689:
[----:B-----5:R-:W-:-:S05]  /*26c0*/  PRMT R177, RZ, 0x5410, R34 ;  /* 0x00005410ffb17816 */ /* 0x020fca0000000022 */
[----:B------:R-:W-:Y:S01]  /*26d0*/  FADD.FTZ R190, R177, R190 ;  /* 0x000000beb1be7221 */ /* 0x000fe20000010000 */
[----:B------:R-:W-:-:S05]  /*26e0*/  @P2 PRMT R177, RZ, 0x5410, R30 ;  /* 0x00005410ffb12816 */ /* 0x000fca000000001e */
[----:B------:R-:W-:-:S05]  /*26f0*/  @P2 FADD.FTZ R190, R177, R190 ;  /* 0x000000beb1be2221 */ /* 0x000fca0000010000 */
.L_x_14691:
[----:B------:R-:W-:-:S04]  /*2700*/  F2FP.BF16.PACK_AB R176, RZ, R190 ;  /* 0x000000beffb0723e */ /* 0x000fc800000010ff */
[----:B------:R-:W-:Y:S02]  /*2710*/  PRMT R26, R176, 0x7610, R26 ;  /* 0x00007610b01a7816 */ /* 0x000fe4000000001a */
.L_x_14692:
[----:B------:R-:W-:Y:S01]  /*2720*/  PRMT R191, RZ, 0x7610, R178 ;  /* 0x00007610ffbf7816 */ /* 0x000fe200000000b2 */
[----:B------:R-:W-:Y:S05]  /*2730*/  @P3 BRA `(.L_x_14693) ;  /* 0x0000008000003947 */ /* 0x000fea0003800000 */
[----:B------:R-:W-:-:S04]  /*2740*/  ISETP.NE.U32.AND P4, PT, RZ, c[0x0][0x180], PT ;  /* 0x00006000ff007a0c */ /* 0x000fc80003f85070 */
[----:B------:R-:W-:-:S13]  /*2750*/  ISETP.NE.AND.EX P4, PT, RZ, c[0x0][0x184], PT, P4 ;  /* 0x00006100ff007a0c */ /* 0x000fda0003f85340 */
[----:B------:R-:W-:Y:S05]  /*2760*/  @P4 BRA `(.L_x_14694) ;  /* 0x0000002000004947 */ /* 0x000fea0003800000 */
[----:B------:R-:W-:Y:S05]  /*2770*/  @P0 BRA `(.L_x_14695) ;  /* 0x0000008000000947 */ /* 0x000fea0003800000 */
[----:B------:R-:W-:Y:S05]  /*2780*/  BRA `(.L_x_14696) ;  /* 0x0000009000007947 */ /* 0x000fea0003800000 */
.L_x_14694:
[----:B-----5:R-:W-:-:S05]  /*2790*/  PRMT R176, RZ, 0x7610, R30 ;  /* 0x00007610ffb07816 */ /* 0x020fca000000001e */
[----:B------:R-:W-:Y:S01]  /*27a0*/  FADD.FTZ R191, R176, R191 ;  /* 0x000000bfb0bf7221 */ /* 0x000fe20000010000 */
[----:B------:R-:W-:Y:S05]  /*27b0*/  BRA `(.L_x_14695) ;  /* 0x0000004000007947 */ /* 0x000fea0003800000 */
.L_x_14693:
[----:B-----5:R-:W-:-:S05]  /*27c0*/  PRMT R176, RZ, 0x7610, R34 ;  /* 0x00007610ffb07816 */ /* 0x020fca0000000022 */
[----:B------:R-:W-:Y:S01]  /*27d0*/  FADD.FTZ R191, R176, R191 ;  /* 0x000000bfb0bf7221 */ /* 0x000fe20000010000 */
[----:B------:R-:W-:-:S05]  /*27e0*/  @P2 PRMT R176, RZ, 0x7610, R30 ;  /* 0x00007610ffb02816 */ /* 0x000fca000000001e */
[----:B------:R-:W-:-:S05]  /*27f0*/  @P2 FADD.FTZ R191, R176, R191 ;  /* 0x000000bfb0bf2221 */ /* 0x000fca0000010000 */
.L_x_14695:
[----:B------:R-:W-:-:S04]  /*2800*/  F2FP.BF16.PACK_AB R176, RZ, R191 ;  /* 0x000000bfffb0723e */ /* 0x000fc800000010ff */
[----:B------:R-:W-:Y:S02]  /*2810*/  PRMT R26, R26, 0x5410, R176 ;  /* 0x000054101a1a7816 */ /* 0x000fe400000000b0 */
.L_x_14696:
[----:B------:R-:W-:Y:S01]  /*2820*/  PRMT R192, RZ, 0x5410, R179 ;  /* 0x00005410ffc07816 */ /* 0x000fe200000000b3 */
[----:B------:R-:W-:Y:S05]  /*2830*/  @P3 BRA `(.L_x_14697) ;  /* 0x0000008000003947 */ /* 0x000fea0003800000 */
[----:B------:R-:W-:-:S04]  /*2840*/  ISETP.NE.U32.AND P4, PT, RZ, c[0x0][0x180], PT ;  /* 0x00006000ff007a0c */ /* 0x000fc80003f85070 */
[----:B------:R-:W-:-:S13]  /*2850*/  ISETP.NE.AND.EX P4, PT, RZ, c[0x0][0x184], PT, P4 ;  /* 0x00006100ff007a0c */ /* 0x000fda0003f85340 */
[----:B------:R-:W-:Y:S05]  /*2860*/  @P4 BRA `(.L_x_14698) ;  /* 0x0000002000004947 */ /* 0x000fea0003800000 */
[----:B------:R-:W-:Y:S05]  /*2870*/  @P0 BRA `(.L_x_14699) ;  /* 0x0000008000000947 */ /* 0x000fea0003800000 */
[----:B------:R-:W-:Y:S05]  /*2880*/  BRA `(.L_x_14700) ;  /* 0x0000009000007947 */ /* 0x000fea0003800000 */
.L_x_14698:
[----:B-----5:R-:W-:-:S05]  /*2890*/  PRMT R177, RZ, 0x5410, R31 ;  /* 0x00005410ffb17816 */ /* 0x020fca000000001f */
[----:B------:R-:W-:Y:S01]  /*28a0*/  FADD.FTZ R192, R177, R192 ;  /* 0x000000c0b1c07221 */ /* 0x000fe20000010000 */
[----:B------:R-:W-:Y:S05]  /*28b0*/  BRA `(.L_x_14699) ;  /* 0x0000004000007947 */ /* 0x000fea0003800000 */
.L_x_14697:
[----:B-----5:R-:W-:-:S05]  /*28c0*/  PRMT R177, RZ, 0x5410, R35 ;  /* 0x00005410ffb17816 */ /* 0x020fca0000000023 */
[----:B------:R-:W-:Y:S01]  /*28d0*/  FADD.FTZ R192, R177, R192 ;  /* 0x000000c0b1c07221 */ /* 0x000fe20000010000 */
[----:B------:R-:W-:-:S05]  /*28e0*/  @P2 PRMT R177, RZ, 0x5410, R31 ;  /* 0x00005410ffb12816 */ /* 0x000fca000000001f */
[----:B------:R-:W-:-:S05]  /*28f0*/  @P2 FADD.FTZ R192, R177, R192 ;  /* 0x000000c0b1c02221 */ /* 0x000fca0000010000 */
.L_x_14699:
[----:B------:R-:W-:-:S04]  /*2900*/  F2FP.BF16.PACK_AB R176, RZ, R192 ;  /* 0x000000c0ffb0723e */ /* 0x000fc800000010ff */
[----:B------:R-:W-:Y:S02]  /*2910*/  PRMT R27, R176, 0x7610, R27 ;  /* 0x00007610b01b7816 */ /* 0x000fe4000000001b */
.L_x_14700:
[----:B------:R-:W-:Y:S01]  /*2920*/  PRMT R195, RZ, 0x7610, R179 ;  /* 0x00007610ffc37816 */ /* 0x000fe200000000b3 */
[----:B------:R-:W-:Y:S05]  /*2930*/  @P3 BRA `(.L_x_14701) ;  /* 0x0000008000003947 */ /* 0x000fea0003800000 */
[----:B------:R-:W-:-:S04]  /*2940*/  ISETP.NE.U32.AND P4, PT, RZ, c[0x0][0x180], PT ;  /* 0x00006000ff007a0c */ /* 0x000fc80003f85070 */
[----:B------:R-:W-:-:S13]  /*2950*/  ISETP.NE.AND.EX P4, PT, RZ, c[0x0][0x184], PT, P4 ;  /* 0x00006100ff007a0c */ /* 0x000fda0003f85340 */
[----:B------:R-:W-:Y:S05]  /*2960*/  @P4 BRA `(.L_x_14702) ;  /* 0x0000002000004947 */ /* 0x000fea0003800000 */
[----:B------:R-:W-:Y:S05]  /*2970*/  @P0 BRA `(.L_x_14703) ;  /* 0x0000008000000947 */ /* 0x000fea0003800000 */
[----:B------:R-:W-:Y:S05]  /*2980*/  BRA `(.L_x_14704) ;  /* 0x0000009000007947 */ /* 0x000fea0003800000 */
.L_x_14702:
[----:B-----5:R-:W-:-:S05]  /*2990*/  PRMT R176, RZ, 0x7610, R31 ;  /* 0x00007610ffb07816 */ /* 0x020fca000000001f */
[----:B------:R-:W-:Y:S01]  /*29a0*/  FADD.FTZ R195, R176, R195 ;  /* 0x000000c3b0c37221 */ /* 0x000fe20000010000 */
[----:B------:R-:W-:Y:S05]  /*29b0*/  BRA `(.L_x_14703) ;  /* 0x0000004000007947 */ /* 0x000fea0003800000 */
.L_x_14701:
[----:B-----5:R-:W-:-:S05]  /*29c0*/  PRMT R176, RZ, 0x7610, R35 ;  /* 0x00007610ffb07816 */ /* 0x020fca0000000023 */
[----:B------:R-:W-:Y:S01]  /*29d0*/  FADD.FTZ R195, R176, R195 ;  /* 0x000000c3b0c37221 */ /* 0x000fe20000010000 */
[----:B------:R-:W-:-:S05]  /*29e0*/  @P2 PRMT R176, RZ, 0x7610, R31 ;  /* 0x00007610ffb02816 */ /* 0x000fca000000001f */
[----:B------:R-:W-:-:S05]  /*29f0*/  @P2 FADD.FTZ R195, R176, R195 ;  /* 0x000000c3b0c32221 */ /* 0x000fca0000010000 */
.L_x_14703:
[----:B------:R-:W-:-:S04]  /*2a00*/  F2FP.BF16.PACK_AB R176, RZ, R195 ;  /* 0x000000c3ffb0723e */ /* 0x000fc800000010ff */
[----:B------:R-:W-:Y:S02]  /*2a10*/  PRMT R27, R27, 0x5410, R176 ;  /* 0x000054101b1b7816 */ /* 0x000fe400000000b0 */
.L_x_14704:
[----:B------:R-:W-:Y:S01]  /*2a20*/  IADD3 R194, R2, 0x80, RZ ;  /* 0x0000008002c27810 */ /* 0x000fe20007ffe0ff */
[----:B------:R-:W-:-:S04]  /*2a30*/  @P0 IMAD.WIDE.U32 R178, R185, R248, c[0x0][0x188] ;  /* 0x00006200b9b20625 */ /* 0x000fc800078e00f8 */
[CC--:B------:R-:W-:Y:S01]  /*2a40*/  IMAD.WIDE.U32 R176, R194.reuse, R248.reuse, c[0x0][0x170] ;  /* 0x00005c00c2b07625 */ /* 0x0c0fe200078e00f8 */
[----:B------:R0:W-:Y:S03]  /*2a50*/  @P0 STG.E.128 [R178.64], R24 ;  /* 0x00000018b2000986 */ /* 0x0001e6000c101d04 */
[----:B------:R-:W-:-:S04]  /*2a60*/  @P1 IMAD.WIDE.U32 R196, R194, R248, c[0x0][0x178] ;  /* 0x00005e00c2c41625 */ /* 0x000fc800078e00f8 */
[----:B------:R-:W-:Y:S01]  /*2a70*/  @P2 IMAD.WIDE.U32 R198, R194, R248, c[0x0][0x180] ;  /* 0x00006000c2c62625 */ /* 0x000fe200078e00f8 */
[----:B-----5:R1:W5:Y:S04]  /*2a80*/  @P1 LDG.E.128 R32, [R196.64] ;  /* 0x00000004c4201981 */ /* 0x020368000c1e1d00 */
[----:B------:R1:W5:Y:S04]  /*2a90*/  @P2 LDG.E.128 R28, [R198.64] ;  /* 0x00000004c61c2981 */ /* 0x000368000c1e1d00 */
[----:B0-----:R-:W2:Y:S02]  /*2aa0*/  LDG.E.128 R176, [R176.64] ;  /* 0x00000004b0b07981 */ /* 0x001ea4000c1e1d00 */
[----:B--2---:R-:W-:Y:S01]  /*2ab0*/  PRMT R193, RZ, 0x5410, R176 ;  /* 0x00005410ffc17816 */ /* 0x004fe200000000b0 */
[----:B------:R-:W-:Y:S05]  /*2ac0*/  @P3 BRA `(.L_x_14705) ;  /* 0x0000008000003947 */ /* 0x000fea0003800000 */
[----:B-1----:R-:W-:-:S04]  /*2ad0*/  ISETP.NE.U32.AND P4, PT, RZ, c[0x0][0x180], PT ;  /* 0x00006000ff007a0c */ /* 0x002fc80003f85070 */
[----:B------:R-:W-:-:S13]  /*2ae0*/  ISETP.NE.AND.EX P4, PT, RZ, c[0x0][0x184], PT, P4 ;  /* 0x00006100ff007a0c */ /* 0x000fda0003f85340 */
[----:B------:R-:W-:Y:S05]  /*2af0*/  @P4 BRA `(.L_x_14706) ;  /* 0x0000002000004947 */ /* 0x000fea0003800000 */
[----:B------:R-:W-:Y:S05]  /*2b00*/  @P0 BRA `(.L_x_14707) ;  /* 0x0000008000000947 */ /* 0x000fea0003800000 */
[----:B------:R-:W-:Y:S05]  /*2b10*/  BRA `(.L_x_14708) ;  /* 0x0000009000007947 */ /* 0x000fea0003800000 */
.L_x_14706:
[----:B-----5:R-:W-:-:S05]  /*2b20*/  PRMT R196, RZ, 0x5410, R28 ;  /* 0x00005410ffc47816 */ /* 0x020fca000000001c */
[----:B------:R-:W-:Y:S01]  /*2b30*/  FADD.FTZ R193, R196, R193 ;  /* 0x000000c1c4c17221 */ /* 0x000fe20000010000 */
[----:B------:R-:W-:Y:S05]  /*2b40*/  BRA `(.L_x_14707) ;  /* 0x0000004000007947 */ /* 0x000fea0003800000 */
.L_x_14705:
[----:B-1---5:R-:W-:-:S05]  /*2b50*/  PRMT R196, RZ, 0x5410, R32 ;  /* 0x00005410ffc47816 */ /* 0x022fca0000000020 */
[----:B------:R-:W-:Y:S01]  /*2b60*/  FADD.FTZ R193, R196, R193 ;  /* 0x000000c1c4c17221 */ /* 0x000fe20000010000 */
[----:B------:R-:W-:-:S05]  /*2b70*/  @P2 PRMT R196, RZ, 0x5410, R28 ;  /* 0x00005410ffc42816 */ /* 0x000fca000000001c */
[----:B------:R-:W-:-:S05]  /*2b80*/  @P2 FADD.FTZ R193, R196, R193 ;  /* 0x000000c1c4c12221 */ /* 0x000fca0000010000 */
.L_x_14707:
[----:B------:R-:W-:-:S04]  /*2b90*/  F2FP.BF16.PACK_AB R196, RZ, R193 ;  /* 0x000000c1ffc4723e */ /* 0x000fc800000010ff */
[----:B------:R-:W-:Y:S02]  /*2ba0*/  PRMT R24, R196, 0x7610, R24 ;  /* 0x00007610c4187816 */ /* 0x000fe40000000018 */
.L_x_14708:
[----:B------:R-:W-:Y:S01]  /*2bb0*/  PRMT R197, RZ, 0x7610, R176 ;  /* 0x00007610ffc57816 */ /* 0x000fe200000000b0 */
[----:B------:R-:W-:Y:S05]  /*2bc0*/  @P3 BRA `(.L_x_14709) ;  /* 0x0000008000003947 */ /* 0x000fea0003800000 */
[----:B------:R-:W-:-:S04]  /*2bd0*/  ISETP.NE.U32.AND P4, PT, RZ, c[0x0][0x180], PT ;  /* 0x00006000ff007a0c */ /* 0x000fc80003f85070 */
[----:B------:R-:W-:-:S13]  /*2be0*/  ISETP.NE.AND.EX P4, PT, RZ, c[0x0][0x184], PT, P4 ;  /* 0x00006100ff007a0c */ /* 0x000fda0003f85340 */
[----:B------:R-:W-:Y:S05]  /*2bf0*/  @P4 BRA `(.L_x_14710) ;  /* 0x0000002000004947 */ /* 0x000fea0003800000 */
[----:B------:R-:W-:Y:S05]  /*2c00*/  @P0 BRA `(.L_x_14711) ;  /* 0x0000008000000947 */ /* 0x000fea0003800000 */
[----:B------:R-:W-:Y:S05]  /*2c10*/  BRA `(.L_x_14712) ;  /* 0x0000009000007947 */ /* 0x000fea0003800000 */
.L_x_14710:
[----:B-----5:R-:W-:-:S05]  /*2c20*/  PRMT R176, RZ, 0x7610, R28 ;  /* 0x00007610ffb07816 */ /* 0x020fca000000001c */
[----:B------:R-:W-:Y:S01]  /*2c30*/  FADD.FTZ R197, R176, R197 ;  /* 0x000000c5b0c57221 */ /* 0x000fe20000010000 */
[----:B------:R-:W-:Y:S05]  /*2c40*/  BRA `(.L_x_14711) ;  /* 0x0000004000007947 */ /* 0x000fea0003800000 */
.L_x_14709:
[----:B-----5:R-:W-:-:S05]  /*2c50*/  PRMT R176, RZ, 0x7610, R32 ;  /* 0x00007610ffb07816 */ /* 0x020fca0000000020 */
[----:B------:R-:W-:Y:S01]  /*2c60*/  FADD.FTZ R197, R176, R197 ;  /* 0x000000c5b0c57221 */ /* 0x000fe20000010000 */
[----:B------:R-:W-:-:S05]  /*2c70*/  @P2 PRMT R176, RZ, 0x7610, R28 ;  /* 0x00007610ffb02816 */ /* 0x000fca000000001c */
[----:B------:R-:W-:-:S05]  /*2c80*/  @P2 FADD.FTZ R197, R176, R197 ;  /* 0x000000c5b0c52221 */ /* 0x000fca0000010000 */
.L_x_14711:
[----:B------:R-:W-:-:S04]  /*2c90*/  F2FP.BF16.PACK_AB R176, RZ, R197 ;  /* 0x000000c5ffb0723e */ /* 0x000fc800000010ff */
[----:B------:R-:W-:Y:S02]  /*2ca0*/  PRMT R24, R24, 0x5410, R176 ;  /* 0x0000541018187816 */ /* 0x000fe400000000b0 */
.L_x_14712:
[----:B------:R-:W-:Y:S01]  /*2cb0*/  PRMT R196, RZ, 0x5410, R177 ;  /* 0x00005410ffc47816 */ /* 0x000fe200000000b1 */
[----:B------:R-:W-:Y:S05]  /*2cc0*/  @P3 BRA `(.L_x_14713) ;  /* 0x0000008000003947 */ /* 0x000fea0003800000 */
[----:B------:R-:W-:-:S04]  /*2cd0*/  ISETP.NE.U32.AND P4, PT, RZ, c[0x0][0x180], PT ;  /* 0x00006000ff007a0c */ /* 0x000fc80003f85070 */
[----:B------:R-:W-:-:S13]  /*2ce0*/  ISETP.NE.AND.EX P4, PT, RZ, c[0x0][0x184], PT, P4 ;  /* 0x00006100ff007a0c */ /* 0x000fda0003f85340 */
[----:B------:R-:W-:Y:S05]  /*2cf0*/  @P4 BRA `(.L_x_14714) ;  /* 0x0000002000004947 */ /* 0x000fea0003800000 */
[----:B------:R-:W-:Y:S05]  /*2d00*/  @P0 BRA `(.L_x_14715) ;  /* 0x0000008000000947 */ /* 0x000fea0003800000 */
[----:B------:R-:W-:Y:S05]  /*2d10*/  BRA `(.L_x_14716) ;  /* 0x0000009000007947 */ /* 0x000fea0003800000 */
.L_x_14714:
[----:B-----5:R-:W-:-:S05]  /*2d20*/  PRMT R199, RZ, 0x5410, R29 ;  /* 0x00005410ffc77816 */ /* 0x020fca000000001d */
[----:B------:R-:W-:Y:S01]  /*2d30*/  FADD.FTZ R196, R199, R196 ;  /* 0x000000c4c7c47221 */ /* 0x000fe20000010000 */
[----:B------:R-:W-:Y:S05]  /*2d40*/  BRA `(.L_x_14715) ;  /* 0x0000004000007947 */ /* 0x000fea0003800000 */
.L_x_14713:
[----:B-----5:R-:W-:-:S05]  /*2d50*/  PRMT R199, RZ, 0x5410, R33 ;  /* 0x00005410ffc77816 */ /* 0x020fca0000000021 */
[----:B------:R-:W-:Y:S01]  /*2d60*/  FADD.FTZ R196, R199, R196 ;  /* 0x000000c4c7c47221 */ /* 0x000fe20000010000 */
[----:B------:R-:W-:-:S05]  /*2d70*/  @P2 PRMT R199, RZ, 0x5410, R29 ;  /* 0x00005410ffc72816 */ /* 0x000fca000000001d */
[----:B------:R-:W-:-:S05]  /*2d80*/  @P2 FADD.FTZ R196, R199, R196 ;  /* 0x000000c4c7c42221 */ /* 0x000fca0000010000 */
.L_x_14715:
[----:B------:R-:W-:-:S04]  /*2d90*/  F2FP.BF16.PACK_AB R176, RZ, R196 ;  /* 0x000000c4ffb0723e */ /* 0x000fc800000010ff */
[----:B------:R-:W-:Y:S02]  /*2da0*/  PRMT R25, R176, 0x7610, R25 ;  /* 0x00007610b0197816 */ /* 0x000fe40000000019 */
.L_x_14716:
[----:B------:R-:W-:Y:S01]  /*2db0*/  PRMT R199, RZ, 0x7610, R177 ;  /* 0x00007610ffc77816 */ /* 0x000fe200000000b1 */
[----:B------:R-:W-:Y:S05]  /*2dc0*/  @P3 BRA `(.L_x_14717) ;  /* 0x0000008000003947 */ /* 0x000fea0003800000 */
[----:B------:R-:W-:-:S04]  /*2dd0*/  ISETP.NE.U32.AND P4, PT, RZ, c[0x0][0x180], PT ;  /* 0x00006000ff007a0c */ /* 0x000fc80003f85070 */
[----:B------:R-:W-:-:S13]  /*2de0*/  ISETP.NE.AND.EX P4, PT, RZ, c[0x0][0x184], PT, P4 ;  /* 0x00006100ff007a0c */ /* 0x000fda0003f85340 */
[----:B------:R-:W-:Y:S05]  /*2df0*/  @P4 BRA `(.L_x_14718) ;  /* 0x0000002000004947 */ /* 0x000fea0003800000 */
[----:B------:R-:W-:Y:S05]  /*2e00*/  @P0 BRA `(.L_x_14719) ;  /* 0x0000008000000947 */ /* 0x000fea0003800000 */
[----:B------:R-:W-:Y:S05]  /*2e10*/  BRA `(.L_x_14720) ;  /* 0x0000009000007947 */ /* 0x000fea0003800000 */
.L_x_14718:
[----:B-----5:R-:W-:-:S05]  /*2e20*/  PRMT R176, RZ, 0x7610, R29 ;  /* 0x00007610ffb07816 */ /* 0x020fca000000001d */
[----:B------:R-:W-:Y:S01]  /*2e30*/  FADD.FTZ R199, R176, R199 ;  /* 0x000000c7b0c77221 */ /* 0x000fe20000010000 */
[----:B------:R-:W-:Y:S05]  /*2e40*/  BRA `(.L_x_14719) ;  /* 0x0000004000007947 */ /* 0x000fea0003800000 */
.L_x_14717:
[----:B-----5:R-:W-:-:S05]  /*2e50*/  PRMT R176, RZ, 0x7610, R33 ;  /* 0x00007610ffb07816 */ /* 0x020fca0000000021 */
[----:B------:R-:W-:Y:S01]  /*2e60*/  FADD.FTZ R199, R176, R199 ;  /* 0x000000c7b0c77221 */ /* 0x000fe20000010000 */
[----:B------:R-:W-:-:S05]  /*2e70*/  @P2 PRMT R176, RZ, 0x7610, R29 ;  /* 0x00007610ffb02816 */ /* 0x000fca000000001d */
[----:B------:R-:W-:-:S05]  /*2e80*/  @P2 FADD.FTZ R199, R176, R199 ;  /* 0x000000c7b0c72221 */ /* 0x000fca0000010000 */
.L_x_14719:
[----:B------:R-:W-:-:S04]  /*2e90*/  F2FP.BF16.PACK_AB R176, RZ, R199 ;  /* 0x000000c7ffb0723e */ /* 0x000fc800000010ff */
[----:B------:R-:W-:Y:S02]  /*2ea0*/  PRMT R25, R25, 0x5410, R176 ;  /* 0x0000541019197816 */ /* 0x000fe400000000b0 */
.L_x_14720:
[----:B------:R-:W-:Y:S01]  /*2eb0*/  PRMT R198, RZ, 0x5410, R178 ;  /* 0x00005410ffc67816 */ /* 0x000fe200000000b2 */
[----:B------:R-:W-:Y:S05]  /*2ec0*/  @P3 BRA `(.L_x_14721) ;  /* 0x0000008000003947 */ /* 0x000fea0003800000 */
[----:B------:R-:W-:-:S04]  /*2ed0*/  ISETP.NE.U32.AND P4, PT, RZ, c[0x0][0x180], PT ;  /* 0x00006000ff007a0c */ /* 0x000fc80003f85070 */
[----:B------:R-:W-:-:S13]  /*2ee0*/  ISETP.NE.AND.EX P4, PT, RZ, c[0x0][0x184], PT, P4 ;  /* 0x00006100ff007a0c */ /* 0x000fda0003f85340 */
[----:B------:R-:W-:Y:S05]  /*2ef0*/  @P4 BRA `(.L_x_14722) ;  /* 0x0000002000004947 */ /* 0x000fea0003800000 */
[----:B------:R-:W-:Y:S05]  /*2f00*/  @P0 BRA `(.L_x_14723) ;  /* 0x0000008000000947 */ /* 0x000fea0003800000 */
[----:B------:R-:W-:Y:S05]  /*2f10*/  BRA `(.L_x_14724) ;  /* 0x0000009000007947 */ /* 0x000fea0003800000 */
.L_x_14722:
[----:B-----5:R-:W-:-:S05]  /*2f20*/  PRMT R177, RZ, 0x5410, R30 ;  /* 0x00005410ffb17816 */ /* 0x020fca000000001e */
[----:B------:R-:W-:Y:S01]  /*2f30*/  FADD.FTZ R198, R177, R198 ;  /* 0x000000c6b1c67221 */ /* 0x000fe20000010000 */
[----:B------:R-:W-:Y:S05]  /*2f40*/  BRA `(.L_x_14723) ;  /* 0x0000004000007947 */ /* 0x000fea0003800000 */
.L_x_14721:
[----:B-----5:R-:W-:-:S05]  /*2f50*/  PRMT R177, RZ, 0x5410, R34 ;  /* 0x00005410ffb17816 */ /* 0x020fca0000000022 */
[----:B------:R-:W-:Y:S01]  /*2f60*/  FADD.FTZ R198, R177, R198 ;  /* 0x000000c6b1c67221 */ /* 0x000fe20000010000 */
[----:B------:R-:W-:-:S05]  /*2f70*/  @P2 PRMT R177, RZ, 0x5410, R30 ;  /* 0x00005410ffb12816 */ /* 0x000fca000000001e */
[----:B------:R-:W-:-:S05]  /*2f80*/  @P2 FADD.FTZ R198, R177, R198 ;  /* 0x000000c6b1c62221 */ /* 0x000fca0000010000 */
.L_x_14723:
[----:B------:R-:W-:-:S04]  /*2f90*/  F2FP.BF16.PACK_AB R176, RZ, R198 ;  /* 0x000000c6ffb0723e */ /* 0x000fc800000010ff */
[----:B------:R-:W-:Y:S02]  /*2fa0*/  PRMT R26, R176, 0x7610, R26 ;  /* 0x00007610b01a7816 */ /* 0x000fe4000000001a */
.L_x_14724:
[----:B------:R-:W-:Y:S01]  /*2fb0*/  PRMT R201, RZ, 0x7610, R178 ;  /* 0x00007610ffc97816 */ /* 0x000fe200000000b2 */
[----:B------:R-:W-:Y:S05]  /*2fc0*/  @P3 BRA `(.L_x_14725) ;  /* 0x0000008000003947 */ /* 0x000fea0003800000 */
[----:B------:R-:W-:-:S04]  /*2fd0*/  ISETP.NE.U32.AND P4, PT, RZ, c[0x0][0x180], PT ;  /* 0x00006000ff007a0c */ /* 0x000fc80003f85070 */
[----:B------:R-:W-:-:S13]  /*2fe0*/  ISETP.NE.AND.EX P4, PT, RZ, c[0x0][0x184], PT, P4 ;  /* 0x00006100ff007a0c */ /* 0x000fda0003f85340 */
[----:B------:R-:W-:Y:S05]  /*2ff0*/  @P4 BRA `(.L_x_14726) ;  /* 0x0000002000004947 */ /* 0x000fea0003800000 */
[----:B------:R-:W-:Y:S05]  /*3000*/  @P0 BRA `(.L_x_14727) ;  /* 0x0000008000000947 */ /* 0x000fea0003800000 */
[----:B------:R-:W-:Y:S05]  /*3010*/  BRA `(.L_x_14728) ;  /* 0x0000009000007947 */ /* 0x000fea0003800000 */
.L_x_14726:
[----:B-----5:R-:W-:-:S05]  /*3020*/  PRMT R176, RZ, 0x7610, R30 ;  /* 0x00007610ffb07816 */ /* 0x020fca000000001e */
[----:B------:R-:W-:Y:S01]  /*3030*/  FADD.FTZ R201, R176, R201 ;  /* 0x000000c9b0c97221 */ /* 0x000fe20000010000 */
[----:B------:R-:W-:Y:S05]  /*3040*/  BRA `(.L_x_14727) ;  /* 0x0000004000007947 */ /* 0x000fea0003800000 */
.L_x_14725:
[----:B-----5:R-:W-:-:S05]  /*3050*/  PRMT R176, RZ, 0x7610, R34 ;  /* 0x00007610ffb07816 */ /* 0x020fca0000000022 */
[----:B------:R-:W-:Y:S01]  /*3060*/  FADD.FTZ R201, R176, R201 ;  /* 0x000000c9b0c97221 */ /* 0x000fe20000010000 */
[----:B------:R-:W-:-:S05]  /*3070*/  @P2 PRMT R176, RZ, 0x7610, R30 ;  /* 0x00007610ffb02816 */ /* 0x000fca000000001e */
[----:B------:R-:W-:-:S05]  /*3080*/  @P2 FADD.FTZ R201, R176, R201 ;  /* 0x000000c9b0c92221 */ /* 0x000fca0000010000 */
.L_x_14727:
[----:B------:R-:W-:-:S04]  /*3090*/  F2FP.BF16.PACK_AB R176, RZ, R201 ;  /* 0x000000c9ffb0723e */ /* 0x000fc800000010ff */
[----:B------:R-:W-:Y:S02]  /*30a0*/  PRMT R26, R26, 0x5410, R176 ;  /* 0x000054101a1a7816 */ /* 0x000fe400000000b0 */
.L_x_14728:
[----:B------:R-:W-:Y:S01]  /*30b0*/  PRMT R200, RZ, 0x5410, R179 ;  /* 0x00005410ffc87816 */ /* 0x000fe200000000b3 */
[----:B------:R-:W-:Y:S05]  /*30c0*/  @P3 BRA `(.L_x_14729) ;  /* 0x0000008000003947 */ /* 0x000fea0003800000 */
[----:B------:R-:W-:-:S04]  /*30d0*/  ISETP.NE.U32.AND P4, PT, RZ, c[0x0][0x180], PT ;  /* 0x00006000ff007a0c */ /* 0x000fc80003f85070 */
[----:B------:R-:W-:-:S13]  /*30e0*/  ISETP.NE.AND.EX P4, PT, RZ, c[0x0][0x184], PT, P4 ;  /* 0x00006100ff007a0c */ /* 0x000fda0003f85340 */
[----:B------:R-:W-:Y:S05]  /*30f0*/  @P4 BRA `(.L_x_14730) ;  /* 0x0000002000004947 */ /* 0x000fea0003800000 */
[----:B------:R-:W-:Y:S05]  /*3100*/  @P0 BRA `(.L_x_14731) ;  /* 0x0000008000000947 */ /* 0x000fea0003800000 */
[----:B------:R-:W-:Y:S05]  /*3110*/  BRA `(.L_x_14732) ;  /* 0x0000009000007947 */ /* 0x000fea0003800000 */
.L_x_14730:
[----:B-----5:R-:W-:-:S05]  /*3120*/  PRMT R177, RZ, 0x5410, R31 ;  /* 0x00005410ffb17816 */ /* 0x020fca000000001f */
[----:B------:R-:W-:Y:S01]  /*3130*/  FADD.FTZ R200, R177, R200 ;  /* 0x000000c8b1c87221 */ /* 0x000fe20000010000 */
[----:B------:R-:W-:Y:S05]  /*3140*/  BRA `(.L_x_14731) ;  /* 0x0000004000007947 */ /* 0x000fea0003800000 */
.L_x_14729:
[----:B-----5:R-:W-:-:S05]  /*3150*/  PRMT R177, RZ, 0x5410, R35 ;  /* 0x00005410ffb17816 */ /* 0x020fca0000000023 */
[----:B------:R-:W-:Y:S01]  /*3160*/  FADD.FTZ R200, R177, R200 ;  /* 0x000000c8b1c87221 */ /* 0x000fe20000010000 */
[----:B------:R-:W-:-:S05]  /*3170*/  @P2 PRMT R177, RZ, 0x5410, R31 ;  /* 0x00005410ffb12816 */ /* 0x000fca000000001f */
[----:B------:R-:W-:-:S05]  /*3180*/  @P2 FADD.FTZ R200, R177, R200 ;  /* 0x000000c8b1c82221 */ /* 0x000fca0000010000 */
.L_x_14731:
[----:B------:R-:W-:-:S04]  /*3190*/  F2FP.BF16.PACK_AB R176, RZ, R200 ;  /* 0x000000c8ffb0723e */ /* 0x000fc800000010ff */
[----:B------:R-:W-:Y:S02]  /*31a0*/  PRMT R27, R176, 0x7610, R27 ;  /* 0x00007610b01b7816 */ /* 0x000fe4000000001b */
.L_x_14732:
[----:B------:R-:W-:Y:S01]  /*31b0*/  PRMT R207, RZ, 0x7610, R179 ;  /* 0x00007610ffcf7816 */ /* 0x000fe200000000b3 */
[----:B------:R-:W-:Y:S05]  /*31c0*/  @P3 BRA `(.L_x_14733) ;  /* 0x0000008000003947 */ /* 0x000fea0003800000 */
[----:B------:R-:W-:-:S04]  /*31d0*/  ISETP.NE.U32.AND P4, PT, RZ, c[0x0][0x180], PT ;  /* 0x00006000ff007a0c */ /* 0x000fc80003f85070 */
[----:B------:R-:W-:-:S13]  /*31e0*/  ISETP.NE.AND.EX P4, PT, RZ, c[0x0][0x184], PT, P4 ;  /* 0x00006100ff007a0c */ /* 0x000fda0003f85340 */
[----:B------:R-:W-:Y:S05]  /*31f0*/  @P4 BRA `(.L_x_14734) ;  /* 0x0000002000004947 */ /* 0x000fea0003800000 */
[----:B------:R-:W-:Y:S05]  /*3200*/  @P0 BRA `(.L_x_14735) ;  /* 0x0000008000000947 */ /* 0x000fea0003800000 */
[----:B------:R-:W-:Y:S05]  /*3210*/  BRA `(.L_x_14736) ;  /* 0x0000009000007947 */ /* 0x000fea0003800000 */
.L_x_14734:
[----:B-----5:R-:W-:-:S05]  /*3220*/  PRMT R176, RZ, 0x7610, R31 ;  /* 0x00007610ffb07816 */ /* 0x020fca000000001f */
[----:B------:R-:W-:Y:S01]  /*3230*/  FADD.FTZ R207, R176, R207 ;  /* 0x000000cfb0cf7221 */ /* 0x000fe20000010000 */
[----:B------:R-:W-:Y:S05]  /*3240*/  BRA `(.L_x_14735) ;  /* 0x0000004000007947 */ /* 0x000fea0003800000 */
.L_x_14733:
[----:B-----5:R-:W-:-:S05]  /*3250*/  PRMT R176, RZ, 0x7610, R35 ;  /* 0x00007610ffb07816 */ /* 0x020fca0000000023 */
[----:B------:R-:W-:Y:S01]  /*3260*/  FADD.FTZ R207, R176, R207 ;  /* 0x000000cfb0cf7221 */ /* 0x000fe20000010000 */
[----:B------:R-:W-:-:S05]  /*3270*/  @P2 PRMT R176, RZ, 0x7610, R31 ;  /* 0x00007610ffb02816 */ /* 0x000fca000000001f */
[----:B------:R-:W-:-:S05]  /*3280*/  @P2 FADD.FTZ R207, R176, R207 ;  /* 0x000000cfb0cf2221 */ /* 0x000fca0000010000 */
.L_x_14735:
[----:B------:R-:W-:-:S04]  /*3290*/  F2FP.BF16.PACK_AB R176, RZ, R207 ;  /* 0x000000cfffb0723e */ /* 0x000fc800000010ff */
[----:B------:R-:W-:Y:S02]  /*32a0*/  PRMT R27, R27, 0x5410, R176 ;  /* 0x000054101b1b7816 */ /* 0x000fe400000000b0 */
.L_x_14736:
        /* <DEDUP_REMOVED lines=16> */
.L_x_14738:
[----:B-----5:R-:W-:-:S05]  /*33b0*/  PRMT R203, RZ, 0x5410, R28 ;  /* 0x00005410ffcb7816 */ /* 0x020fca000000001c */
[----:B------:R-:W-:Y:S01]  /*33c0*/  FADD.FTZ R204, R203, R204 ;  /* 0x000000cccbcc7221 */ /* 0x000fe20000010000 */
[----:B------:R-:W-:Y:S05]  /*33d0*/  BRA `(.L_x_14739) ;  /* 0x0000004000007947 */ /* 0x000fea0003800000 */
.L_x_14737:
[----:B-1---5:R-:W-:-:S05]  /*33e0*/  PRMT R203, RZ, 0x5410, R32 ;  /* 0x00005410ffcb7816 */ /* 0x022fca0000000020 */
[----:B------:R-:W-:Y:S01]  /*33f0*/  FADD.FTZ R204, R203, R204 ;  /* 0x000000cccbcc7221 */ /* 0x000fe20000010000 */
[----:B------:R-:W-:-:S05]  /*3400*/  @P2 PRMT R203, RZ, 0x5410, R28 ;  /* 0x00005410ffcb2816 */ /* 0x000fca000000001c */
[----:B------:R-:W-:-:S05]  /*3410*/  @P2 FADD.FTZ R204, R203, R204 ;  /* 0x000000cccbcc2221 */ /* 0x000fca0000010000 */
.L_x_14739:
[----:B------:R-:W-:-:S04]  /*3420*/  F2FP.BF16.PACK_AB R202, RZ, R204 ;  /* 0x000000ccffca723e */ /* 0x000fc800000010ff */
[----:B------:R-:W-:Y:S02]  /*3430*/  PRMT R24, R202, 0x7610, R24 ;  /* 0x00007610ca187816 */ /* 0x000fe40000000018 */
.L_x_14740:
[----:B------:R-:W-:Y:S01]  /*3440*/  PRMT R208, RZ, 0x7610, R176 ;  /* 0x00007610ffd07816 */ /* 0x000fe200000000b0 */
[----:B------:R-:W-:Y:S05]  /*3450*/  @P3 BRA `(.L_x_14741) ;  /* 0x0000008000003947 */ /* 0x000fea0003800000 */
[----:B------:R-:W-:-:S04]  /*3460*/  ISETP.NE.U32.AND P4, PT, RZ, c[0x0][0x180], PT ;  /* 0x00006000ff007a0c */ /* 0x000fc80003f85070 */
[----:B------:R-:W-:-:S13]  /*3470*/  ISETP.NE.AND.EX P4, PT, RZ, c[0x0][0x184], PT, P4 ;  /* 0x00006100ff007a0c */ /* 0x000fda0003f85340 */
[----:B------:R-:W-:Y:S05]  /*3480*/  @P4 BRA `(.L_x_14742) ;  /* 0x0000002000004947 */ /* 0x000fea0003800000 */
[----:B------:R-:W-:Y:S05]  /*3490*/  @P0 BRA `(.L_x_14743) ;  /* 0x0000008000000947 */ /* 0x000fea0003800000 */
[----:B------:R-:W-:Y:S05]  /*34a0*/  BRA `(.L_x_14744) ;  /* 0x0000009000007947 */ /* 0x000fea0003800000 */
.L_x_14742:
[----:B-----5:R-:W-:-:S05]  /*34b0*/  PRMT R203, RZ, 0x7610, R28 ;  /* 0x00007610ffcb7816 */ /* 0x020fca000000001c */
[----:B------:R-:W-:Y:S01]  /*34c0*/  FADD.FTZ R208, R203, R208 ;  /* 0x000000d0cbd07221 */ /* 0x000fe20000010000 */
[----:B------:R-:W-:Y:S05]  /*34d0*/  BRA `(.L_x_14743) ;  /* 0x0000004000007947 */ /* 0x000fea0003800000 */
.L_x_14741:
[----:B-----5:R-:W-:-:S05]  /*34e0*/  PRMT R203, RZ, 0x7610, R32 ;  /* 0x00007610ffcb7816 */ /* 0x020fca0000000020 */
[----:B------:R-:W-:Y:S01]  /*34f0*/  FADD.FTZ R208, R203, R208 ;  /* 0x000000d0cbd07221 */ /* 0x000fe20000010000 */
[----:B------:R-:W-:-:S05]  /*3500*/  @P2 PRMT R203, RZ, 0x7610, R28 ;  /* 0x00007610ffcb2816 */ /* 0x000fca000000001c */
[----:B------:R-:W-:-:S05]  /*3510*/  @P2 FADD.FTZ R208, R203, R208 ;  /* 0x000000d0cbd02221 */ /* 0x000fca0000010000 */
.L_x_14743:
[----:B------:R-:W-:-:S04]  /*3520*/  F2FP.BF16.PACK_AB R176, RZ, R208 ;  /* 0x000000d0ffb0723e */ /* 0x000fc800000010ff */
[----:B------:R-:W-:Y:S02]  /*3530*/  PRMT R24, R24, 0x5410, R176 ;  /* 0x0000541018187816 */ /* 0x000fe400000000b0 */
.L_x_14744:
[----:B------:R-:W-:Y:S01]  /*3540*/  PRMT R205, RZ, 0x5410, R177 ;  /* 0x00005410ffcd7816 */ /* 0x000fe200000000b1 */
[----:B------:R-:W-:Y:S05]  /*3550*/  @P3 BRA `(.L_x_14745) ;  /* 0x0000008000003947 */ /* 0x000fea0003800000 */
[----:B------:R-:W-:-:S04]  /*3560*/  ISETP.NE.U32.AND P4, PT, RZ, c[0x0][0x180], PT ;  /* 0x00006000ff007a0c */ /* 0x000fc80003f85070 */
[----:B------:R-:W-:-:S13]  /*3570*/  ISETP.NE.AND.EX P4, PT, RZ, c[0x0][0x184], PT, P4 ;  /* 0x00006100ff007a0c */ /* 0x000fda0003f85340 */
[----:B------:R-:W-:Y:S05]  /*3580*/  @P4 BRA `(.L_x_14746) ;  /* 0x0000002000004947 */ /* 0x000fea0003800000 */
[----:B------:R-:W-:Y:S05]  /*3590*/  @P0 BRA `(.L_x_14747) ;  /* 0x0000008000000947 */ /* 0x000fea0003800000 */
[----:B------:R-:W-:Y:S05]  /*35a0*/  BRA `(.L_x_14748) ;  /* 0x0000009000007947 */ /* 0x000fea0003800000 */
.L_x_14746:
[----:B-----5:R-:W-:-:S05]  /*35b0*/  PRMT R176, RZ, 0x5410, R29 ;  /* 0x00005410ffb07816 */ /* 0x020fca000000001d */
[----:B------:R-:W-:Y:S01]  /*35c0*/  FADD.FTZ R205, R176, R205 ;  /* 0x000000cdb0cd7221 */ /* 0x000fe20000010000 */
[----:B------:R-:W-:Y:S05]  /*35d0*/  BRA `(.L_x_14747) ;  /* 0x0000004000007947 */ /* 0x000fea0003800000 */
.L_x_14745:
[----:B-----5:R-:W-:-:S05]  /*35e0*/  PRMT R176, RZ, 0x5410, R33 ;  /* 0x00005410ffb07816 */ /* 0x020fca0000000021 */
[----:B------:R-:W-:Y:S01]  /*35f0*/  FADD.FTZ R205, R176, R205 ;  /* 0x000000cdb0cd7221 */ /* 0x000fe20000010000 */
[----:B------:R-:W-:-:S05]  /*3600*/  @P2 PRMT R176, RZ, 0x5410, R29 ;  /* 0x00005410ffb02816 */ /* 0x000fca000000001d */
[----:B------:R-:W-:-:S05]  /*3610*/  @P2 FADD.FTZ R205, R176, R205 ;  /* 0x000000cdb0cd2221 */ /* 0x000fca0000010000 */
.L_x_14747:
[----:B------:R-:W-:-:S04]  /*3620*/  F2FP.BF16.PACK_AB R176, RZ, R205 ;  /* 0x000000cdffb0723e */ /* 0x000fc800000010ff */
[----:B------:R-:W-:Y:S02]  /*3630*/  PRMT R25, R176, 0x7610, R25 ;  /* 0x00007610b0197816 */ /* 0x000fe40000000019 */
.L_x_14748:
[----:B------:R-:W-:Y:S01]  /*3640*/  PRMT R210, RZ, 0x7610, R177 ;  /* 0x00007610ffd27816 */ /* 0x000fe200000000b1 */
[----:B------:R-:W-:Y:S05]  /*3650*/  @P3 BRA `(.L_x_14749) ;  /* 0x0000008000003947 */ /* 0x000fea0003800000 */
[----:B------:R-:W-:-:S04]  /*3660*/  ISETP.NE.U32.AND P4, PT, RZ, c[0x0][0x180], PT ;  /* 0x00006000ff007a0c */ /* 0x000fc80003f85070 */
[----:B------:R-:W-:-:S13]  /*3670*/  ISETP.NE.AND.EX P4, PT, RZ, c[0x0][0x184], PT, P4 ;  /* 0x00006100ff007a0c */ /* 0x000fda0003f85340 */
[----:B------:R-:W-:Y:S05]  /*3680*/  @P4 BRA `(.L_x_14750) ;  /* 0x0000002000004947 */ /* 0x000fea0003800000 */
[----:B------:R-:W-:Y:S05]  /*3690*/  @P0 BRA `(.L_x_14751) ;  /* 0x0000008000000947 */ /* 0x000fea0003800000 */
[----:B------:R-:W-:Y:S05]  /*36a0*/  BRA `(.L_x_14752) ;  /* 0x0000009000007947 */ /* 0x000fea0003800000 */
.L_x_14750:
[----:B-----5:R-:W-:-:S05]  /*36b0*/  PRMT R177, RZ, 0x7610, R29 ;  /* 0x00007610ffb17816 */ /* 0x020fca000000001d */
[----:B------:R-:W-:Y:S01]  /*36c0*/  FADD.FTZ R210, R177, R210 ;  /* 0x000000d2b1d27221 */ /* 0x000fe20000010000 */
[----:B------:R-:W-:Y:S05]  /*36d0*/  BRA `(.L_x_14751) ;  /* 0x0000004000007947 */ /* 0x000fea0003800000 */
.L_x_14749:
[----:B-----5:R-:W-:-:S05]  /*36e0*/  PRMT R177, RZ, 0x7610, R33 ;  /* 0x00007610ffb17816 */ /* 0x020fca0000000021 */
[----:B------:R-:W-:Y:S01]  /*36f0*/  FADD.FTZ R210, R177, R210 ;  /* 0x000000d2b1d27221 */ /* 0x000fe20000010000 */
[----:B------:R-:W-:-:S05]  /*3700*/  @P2 PRMT R177, RZ, 0x7610, R29 ;  /* 0x00007610ffb12816 */ /* 0x000fca000000001d */
[----:B------:R-:W-:-:S05]  /*3710*/  @P2 FADD.FTZ R210, R177, R210 ;  /* 0x000000d2b1d22221 */ /* 0x000fca0000010000 */
.L_x_14751:
[----:B------:R-:W-:-:S04]  /*3720*/  F2FP.BF16.PACK_AB R176, RZ, R210 ;  /* 0x000000d2ffb0723e */ /* 0x000fc800000010ff */
[----:B------:R-:W-:Y:S02]  /*3730*/  PRMT R25, R25, 0x5410, R176 ;  /* 0x0000541019197816 */ /* 0x000fe400000000b0 */
.L_x_14752:
[----:B------:R-:W-:Y:S01]  /*3740*/  PRMT R209, RZ, 0x5410, R178 ;  /* 0x00005410ffd17816 */ /* 0x000fe200000000b2 */
[----:B------:R-:W-:Y:S05]  /*3750*/  @P3 BRA `(.L_x_14753) ;  /* 0x0000008000003947 */ /* 0x000fea0003800000 */
[----:B------:R-:W-:-:S04]  /*3760*/  ISETP.NE.U32.AND P4, PT, RZ, c[0x0][0x180], PT ;  /* 0x00006000ff007a0c */ /* 0x000fc80003f85070 */
[----:B------:R-:W-:-:S13]  /*3770*/  ISETP.NE.AND.EX P4, PT, RZ, c[0x0][0x184], PT, P4 ;  /* 0x00006100ff007a0c */ /* 0x000fda0003f85340 */
[----:B------:R-:W-:Y:S05]  /*3780*/  @P4 BRA `(.L_x_14754) ;  /* 0x0000002000004947 */ /* 0x000fea0003800000 */
[----:B------:R-:W-:Y:S05]  /*3790*/  @P0 BRA `(.L_x_14755) ;  /* 0x0000008000000947 */ /* 0x000fea0003800000 */
[----:B------:R-:W-:Y:S05]  /*37a0*/  BRA `(.L_x_14756) ;  /* 0x0000009000007947 */ /* 0x000fea0003800000 */
.L_x_14754:
[----:B-----5:R-:W-:-:S05]  /*37b0*/  PRMT R176, RZ, 0x5410, R30 ;  /* 0x00005410ffb07816 */ /* 0x020fca000000001e */
[----:B------:R-:W-:Y:S01]  /*37c0*/  FADD.FTZ R209, R176, R209 ;  /* 0x000000d1b0d17221 */ /* 0x000fe20000010000 */
[----:B------:R-:W-:Y:S05]  /*37d0*/  BRA `(.L_x_14755) ;  /* 0x0000004000007947 */ /* 0x000fea0003800000 */
.L_x_14753:
[----:B-----5:R-:W-:-:S05]  /*37e0*/  PRMT R176, RZ, 0x5410, R34 ;  /* 0x00005410ffb07816 */ /* 0x020fca0000000022 */
[----:B------:R-:W-:Y:S01]  /*37f0*/  FADD.FTZ R209, R176, R209 ;  /* 0x000000d1b0d17221 */ /* 0x000fe20000010000 */
[----:B------:R-:W-:-:S05]  /*3800*/  @P2 PRMT R176, RZ, 0x5410, R30 ;  /* 0x00005410ffb02816 */ /* 0x000fca000000001e */
[----:B------:R-:W-:-:S05]  /*3810*/  @P2 FADD.FTZ R209, R176, R209 ;  /* 0x000000d1b0d12221 */ /* 0x000fca0000010000 */
.L_x_14755:
[----:B------:R-:W-:-:S04]  /*3820*/  F2FP.BF16.PACK_AB R176, RZ, R209 ;  /* 0x000000d1ffb0723e */ /* 0x000fc800000010ff */
[----:B------:R-:W-:Y:S02]  /*3830*/  PRMT R26, R176, 0x7610, R26 ;  /* 0x00007610b01a7816 */ /* 0x000fe4000000001a */
.L_x_14756:
[----:B------:R-:W-:Y:S01]  /*3840*/  PRMT R212, RZ, 0x7610, R178 ;  /* 0x00007610ffd47816 */ /* 0x000fe200000000b2 */
[----:B------:R-:W-:Y:S05]  /*3850*/  @P3 BRA `(.L_x_14757) ;  /* 0x0000008000003947 */ /* 0x000fea0003800000 */
[----:B------:R-:W-:-:S04]  /*3860*/  ISETP.NE.U32.AND P4, PT, RZ, c[0x0][0x180], PT ;  /* 0x00006000ff007a0c */ /* 0x000fc80003f85070 */
[----:B------:R-:W-:-:S13]  /*3870*/  ISETP.NE.AND.EX P4, PT, RZ, c[0x0][0x184], PT, P4 ;  /* 0x00006100ff007a0c */ /* 0x000fda0003f85340 */
[----:B------:R-:W-:Y:S05]  /*3880*/  @P4 BRA `(.L_x_14758) ;  /* 0x0000002000004947 */ /* 0x000fea0003800000 */
[----:B------:R-:W-:Y:S05]  /*3890*/  @P0 BRA `(.L_x_14759) ;  /* 0x0000008000000947 */ /* 0x000fea0003800000 */
[----:B------:R-:W-:Y:S05]  /*38a0*/  BRA `(.L_x_14760) ;  /* 0x0000009000007947 */ /* 0x000fea0003800000 */
.L_x_14758:
[----:B-----5:R-:W-:-:S05]  /*38b0*/  PRMT R177, RZ, 0x7610, R30 ;  /* 0x00007610ffb17816 */ /* 0x020fca000000001e */
[----:B------:R-:W-:Y:S01]  /*38c0*/  FADD.FTZ R212, R177, R212 ;  /* 0x000000d4b1d47221 */ /* 0x000fe20000010000 */
[----:B------:R-:W-:Y:S05]  /*38d0*/  BRA `(.L_x_14759) ;  /* 0x0000004000007947 */ /* 0x000fea0003800000 */
.L_x_14757:
[----:B-----5:R-:W-:-:S05]  /*38e0*/  PRMT R177, RZ, 0x7610, R34 ;  /* 0x00007610ffb17816 */ /* 0x020fca0000000022 */
[----:B------:R-:W-:Y:S01]  /*38f0*/  FADD.FTZ R212, R177, R212 ;  /* 0x000000d4b1d47221 */ /* 0x000fe20000010000 */
[----:B------:R-:W-:-:S05]  /*3900*/  @P2 PRMT R177, RZ, 0x7610, R30 ;  /* 0x00007610ffb12816 */ /* 0x000fca000000001e */
[----:B------:R-:W-:-:S05]  /*3910*/  @P2 FADD.FTZ R212, R177, R212 ;  /* 0x000000d4b1d42221 */ /* 0x000fca0000010000 */
.L_x_14759:
[----:B------:R-:W-:-:S04]  /*3920*/  F2FP.BF16.PACK_AB R176, RZ, R212 ;  /* 0x000000d4ffb0723e */ /* 0x000fc800000010ff */
[----:B------:R-:W-:Y:S02]  /*3930*/  PRMT R26, R26, 0x5410, R176 ;  /* 0x000054101a1a7816 */ /* 0x000fe400000000b0 */
.L_x_14760:
[----:B------:R-:W-:Y:S01]  /*3940*/  PRMT R211, RZ, 0x5410, R179 ;  /* 0x00005410ffd37816 */ /* 0x000fe200000000b3 */
[----:B------:R-:W-:Y:S05]  /*3950*/  @P3 BRA `(.L_x_14761) ;  /* 0x0000008000003947 */ /* 0x000fea0003800000 */
[----:B------:R-:W-:-:S04]  /*3960*/  ISETP.NE.U32.AND P4, PT, RZ, c[0x0][0x180], PT ;  /* 0x00006000ff007a0c */ /* 0x000fc80003f85070 */
[----:B------:R-:W-:-:S13]  /*3970*/  ISETP.NE.AND.EX P4, PT, RZ, c[0x0][0x184], PT, P4 ;  /* 0x00006100ff007a0c */ /* 0x000fda0003f85340 */
[----:B------:R-:W-:Y:S05]  /*3980*/  @P4 BRA `(.L_x_14762) ;  /* 0x0000002000004947 */ /* 0x000fea0003800000 */
[----:B------:R-:W-:Y:S05]  /*3990*/  @P0 BRA `(.L_x_14763) ;  /* 0x0000008000000947 */ /* 0x000fea0003800000 */
[----:B------:R-:W-:Y:S05]  /*39a0*/  BRA `(.L_x_14764) ;  /* 0x0000009000007947 */ /* 0x000fea0003800000 */
.L_x_14762:
[----:B-----5:R-:W-:-:S05]  /*39b0*/  PRMT R176, RZ, 0x5410, R31 ;  /* 0x00005410ffb07816 */ /* 0x020fca000000001f */
[----:B------:R-:W-:Y:S01]  /*39c0*/  FADD.FTZ R211, R176, R211 ;  /* 0x000000d3b0d37221 */ /* 0x000fe20000010000 */
[----:B------:R-:W-:Y:S05]  /*39d0*/  BRA `(.L_x_14763) ;  /* 0x0000004000007947 */ /* 0x000fea0003800000 */
.L_x_14761:
[----:B-----5:R-:W-:-:S05]  /*39e0*/  PRMT R176, RZ, 0x5410, R35 ;  /* 0x00005410ffb07816 */ /* 0x020fca0000000023 */
[----:B------:R-:W-:Y:S01]  /*39f0*/  FADD.FTZ R211, R176, R211 ;  /* 0x000000d3b0d37221 */ /* 0x000fe20000010000 */
[----:B------:R-:W-:-:S05]  /*3a00*/  @P2 PRMT R176, RZ, 0x5410, R31 ;  /* 0x00005410ffb02816 */ /* 0x000fca000000001f */
[----:B------:R-:W-:-:S05]  /*3a10*/  @P2 FADD.FTZ R211, R176, R211 ;  /* 0x000000d3b0d32221 */ /* 0x000fca0000010000 */
.L_x_14763:
[----:B------:R-:W-:-:S04]  /*3a20*/  F2FP.BF16.PACK_AB R176, RZ, R211 ;  /* 0x000000d3ffb0723e */ /* 0x000fc800000010ff */
[----:B------:R-:W-:Y:S02]  /*3a30*/  PRMT R27, R176, 0x7610, R27 ;  /* 0x00007610b01b7816 */ /* 0x000fe4000000001b */
.L_x_14764:
[----:B------:R-:W-:Y:S01]  /*3a40*/  PRMT R214, RZ, 0x7610, R179 ;  /* 0x00007610ffd67816 */ /* 0x000fe200000000b3 */
[----:B------:R-:W-:Y:S05]  /*3a50*/  @P3 BRA `(.L_x_14765) ;  /* 0x0000008000003947 */ /* 0x000fea0003800000 */
[----:B------:R-:W-:-:S04]  /*3a60*/  ISETP.NE.U32.AND P4, PT, RZ, c[0x0][0x180], PT ;  /* 0x00006000ff007a0c */ /* 0x000fc80003f85070 */
[----:B------:R-:W-:-:S13]  /*3a70*/  ISETP.NE.AND.EX P4, PT, RZ, c[0x0][0x184], PT, P4 ;  /* 0x00006100ff007a0c */ /* 0x000fda0003f85340 */
[----:B------:R-:W-:Y:S05]  /*3a80*/  @P4 BRA `(.L_x_14766) ;  /* 0x0000002000004947 */ /* 0x000fea0003800000 */
[----:B------:R-:W-:Y:S05]  /*3a90*/  @P0 BRA `(.L_x_14767) ;  /* 0x0000008000000947 */ /* 0x000fea0003800000 */
[----:B------:R-:W-:Y:S05]  /*3aa0*/  BRA `(.L_x_14768) ;  /* 0x0000009000007947 */ /* 0x000fea0003800000 */
.L_x_14766:
[----:B-----5:R-:W-:-:S05]  /*3ab0*/  PRMT R177, RZ, 0x7610, R31 ;  /* 0x00007610ffb17816 */ /* 0x020fca000000001f */
[----:B------:R-:W-:Y:S01]  /*3ac0*/  FADD.FTZ R214, R177, R214 ;  /* 0x000000d6b1d67221 */ /* 0x000fe20000010000 */
[----:B------:R-:W-:Y:S05]  /*3ad0*/  BRA `(.L_x_14767) ;  /* 0x0000004000007947 */ /* 0x000fea0003800000 */
.L_x_14765:
[----:B-----5:R-:W-:-:S05]  /*3ae0*/  PRMT R177, RZ, 0x7610, R35 ;  /* 0x00007610ffb17816 */ /* 0x020fca0000000023 */
[----:B------:R-:W-:Y:S01]  /*3af0*/  FADD.FTZ R214, R177, R214 ;  /* 0x000000d6b1d67221 */ /* 0x000fe20000010000 */
[----:B------:R-:W-:-:S05]  /*3b00*/  @P2 PRMT R177, RZ, 0x7610, R31 ;  /* 0x00007610ffb12816 */ /* 0x000fca000000001f */
[----:B------:R-:W-:-:S05]  /*3b10*/  @P2 FADD.FTZ R214, R177, R214 ;  /* 0x000000d6b1d62221 */ /* 0x000fca0000010000 */
.L_x_14767:
[----:B------:R-:W-:-:S04]  /*3b20*/  F2FP.BF16.PACK_AB R176, RZ, R214 ;  /* 0x000000d6ffb0723e */ /* 0x000fc800000010ff */
[----:B------:R-:W-:Y:S02]  /*3b30*/  PRMT R27, R27, 0x5410, R176 ;  /* 0x000054101b1b7816 */ /* 0x000fe400000000b0 */
.L_x_14768:
[----:B------:R-:W-:Y:S01]  /*3b40*/  @P0 IMAD.WIDE.U32 R176, R206, R248, c[0x0][0x188] ;  /* 0x00006200ceb00625 */ /* 0x000fe200078e00f8 */
[----:B------:R-:W-:-:S04]  /*3b50*/  IADD3 R213, R2, 0xc0, RZ ;  /* 0x000000c002d57810 */ /* 0x000fc80007ffe0ff */
[----:B------:R0:W-:Y:S01]  /*3b60*/  @P0 STG.E.128 [R176.64], R24 ;  /* 0x00000018b0000986 */ /* 0x0001e2000c101d04 */
[----:B------:R-:W-:-:S05]  /*3b70*/  @P1 IMAD.WIDE.U32 R178, R213, R248, c[0x0][0x178] ;  /* 0x00005e00d5b21625 */ /* 0x000fca00078e00f8 */
[----:B-----5:R1:W5:Y:S01]  /*3b80*/  @P1 LDG.E.128 R32, [R178.64] ;  /* 0x00000004b2201981 */ /* 0x020362000c1e1d00 */
[----:B0-----:R-:W-:-:S06]  /*3b90*/  IMAD.WIDE.U32 R176, R213, R248, c[0x0][0x170] ;  /* 0x00005c00d5b07625 */ /* 0x001fcc00078e00f8 */
[----:B-1----:R-:W2:Y:S01]  /*3ba0*/  LDG.E.128 R176, [R176.64] ;  /* 0x00000004b0b07981 */ /* 0x002ea2000c1e1d00 */
[----:B------:R-:W-:-:S05]  /*3bb0*/  @P2 IMAD.WIDE.U32 R202, R213, R248, c[0x0][0x180] ;  /* 0x00006000d5ca2625 */ /* 0x000fca00078e00f8 */
[----:B------:R2:W5:Y:S02]  /*3bc0*/  @P2 LDG.E.128 R28, [R202.64] ;  /* 0x00000004ca1c2981 */ /* 0x000564000c1e1d00 */
[----:B--2---:R-:W-:Y:S01]  /*3bd0*/  PRMT R202, RZ, 0x5410, R176 ;  /* 0x00005410ffca7816 */ /* 0x004fe200000000b0 */
[----:B------:R-:W-:Y:S05]  /*3be0*/  @P3 BRA `(.L_x_14769) ;  /* 0x0000008000003947 */ /* 0x000fea0003800000 */
[----:B------:R-:W-:-:S04]  /*3bf0*/  ISETP.NE.U32.AND P4, PT, RZ, c[0x0][0x180], PT ;  /* 0x00006000ff007a0c */ /* 0x000fc80003f85070 */
[----:B------:R-:W-:-:S13]  /*3c00*/  ISETP.NE.AND.EX P4, PT, RZ, c[0x0][0x184], PT, P4 ;  /* 0x00006100ff007a0c */ /* 0x000fda0003f85340 */
[----:B------:R-:W-:Y:S05]  /*3c10*/  @P4 BRA `(.L_x_14770) ;  /* 0x0000002000004947 */ /* 0x000fea0003800000 */
[----:B------:R-:W-:Y:S05]  /*3c20*/  @P0 BRA `(.L_x_14771) ;  /* 0x0000008000000947 */ /* 0x000fea0003800000 */
[----:B------:R-:W-:Y:S05]  /*3c30*/  BRA `(.L_x_14772) ;  /* 0x0000009000007947 */ /* 0x000fea0003800000 */
.L_x_14770:
[----:B-----5:R-:W-:-:S05]  /*3c40*/  PRMT R203, RZ, 0x5410, R28 ;  /* 0x00005410ffcb7816 */ /* 0x020fca000000001c */
[----:B------:R-:W-:Y:S01]  /*3c50*/  FADD.FTZ R202, R203, R202 ;  /* 0x000000cacbca7221 */ /* 0x000fe20000010000 */
[----:B------:R-:W-:Y:S05]  /*3c60*/  BRA `(.L_x_14771) ;  /* 0x0000004000007947 */ /* 0x000fea0003800000 */
.L_x_14769:
[----:B-----5:R-:W-:-:S05]  /*3c70*/  PRMT R203, RZ, 0x5410, R32 ;  /* 0x00005410ffcb7816 */ /* 0x020fca0000000020 */
[----:B------:R-:W-:Y:S01]  /*3c80*/  FADD.FTZ R202, R203, R202 ;  /* 0x000000cacbca7221 */ /* 0x000fe20000010000 */
[----:B------:R-:W-:-:S05]  /*3c90*/  @P2 PRMT R203, RZ, 0x5410, R28 ;  /* 0x00005410ffcb2816 */ /* 0x000fca000000001c */
[----:B------:R-:W-:-:S05]  /*3ca0*/  @P2 FADD.FTZ R202, R203, R202 ;  /* 0x000000cacbca2221 */ /* 0x000fca0000010000 */
.L_x_14771:
[----:B------:R-:W-:-:S04]  /*3cb0*/  F2FP.BF16.PACK_AB R203, RZ, R202 ;  /* 0x000000caffcb723e */ /* 0x000fc800000010ff */
[----:B------:R-:W-:Y:S02]  /*3cc0*/  PRMT R24, R203, 0x7610, R24 ;  /* 0x00007610cb187816 */ /* 0x000fe40000000018 */
.L_x_14772:
[----:B------:R-:W-:Y:S01]  /*3cd0*/  PRMT R215, RZ, 0x7610, R176 ;  /* 0x00007610ffd77816 */ /* 0x000fe200000000b0 */
[----:B------:R-:W-:Y:S05]  /*3ce0*/  @P3 BRA `(.L_x_14773) ;  /* 0x0000008000003947 */ /* 0x000fea0003800000 */
[----:B------:R-:W-:-:S04]  /*3cf0*/  ISETP.NE.U32.AND P4, PT, RZ, c[0x0][0x180], PT ;  /* 0x00006000ff007a0c */ /* 0x000fc80003f85070 */
[----:B------:R-:W-:-:S13]  /*3d00*/  ISETP.NE.AND.EX P4, PT, RZ, c[0x0][0x184], PT, P4 ;  /* 0x00006100ff007a0c */ /* 0x000fda0003f85340 */
[----:B------:R-:W-:Y:S05]  /*3d10*/  @P4 BRA `(.L_x_14774) ;  /* 0x0000002000004947 */ /* 0x000fea0003800000 */
[----:B------:R-:W-:Y:S05]  /*3d20*/  @P0 BRA `(.L_x_14775) ;  /* 0x0000008000000947 */ /* 0x000fea0003800000 */
[----:B------:R-:W-:Y:S05]  /*3d30*/  BRA `(.L_x_14776) ;  /* 0x0000009000007947 */ /* 0x000fea0003800000 */
.L_x_14774:
[----:B-----5:R-:W-:-:S05]  /*3d40*/  PRMT R176, RZ, 0x7610, R28 ;  /* 0x00007610ffb07816 */ /* 0x020fca000000001c */
[----:B------:R-:W-:Y:S01]  /*3d50*/  FADD.FTZ R215, R176, R215 ;  /* 0x000000d7b0d77221 */ /* 0x000fe20000010000 */
[----:B------:R-:W-:Y:S05]  /*3d60*/  BRA `(.L_x_14775) ;  /* 0x0000004000007947 */ /* 0x000fea0003800000 */
.L_x_14773:
[----:B-----5:R-:W-:-:S05]  /*3d70*/  PRMT R176, RZ, 0x7610, R32 ;  /* 0x00007610ffb07816 */ /* 0x020fca0000000020 */
[----:B------:R-:W-:Y:S01]  /*3d80*/  FADD.FTZ R215, R176, R215 ;  /* 0x000000d7b0d77221 */ /* 0x000fe20000010000 */
[----:B------:R-:W-:-:S05]  /*3d90*/  @P2 PRMT R176, RZ, 0x7610, R28 ;  /* 0x00007610ffb02816 */ /* 0x000fca000000001c */
[----:B------:R-:W-:-:S05]  /*3da0*/  @P2 FADD.FTZ R215, R176, R215 ;  /* 0x000000d7b0d72221 */ /* 0x000fca0000010000 */
.L_x_14775:
[----:B------:R-:W-:-:S04]  /*3db0*/  F2FP.BF16.PACK_AB R176, RZ, R215 ;  /* 0x000000d7ffb0723e */ /* 0x000fc800000010ff */
[----:B------:R-:W-:Y:S02]  /*3dc0*/  PRMT R24, R24, 0x5410, R176 ;  /* 0x0000541018187816 */ /* 0x000fe400000000b0 */
.L_x_14776:
[----:B------:R-:W-:Y:S01]  /*3dd0*/  PRMT R203, RZ, 0x5410, R177 ;  /* 0x00005410ffcb7816 */ /* 0x000fe200000000b1 */
[----:B------:R-:W-:Y:S05]  /*3de0*/  @P3 BRA `(.L_x_14777) ;  /* 0x0000008000003947 */ /* 0x000fea0003800000 */
[----:B------:R-:W-:-:S04]  /*3df0*/  ISETP.NE.U32.AND P4, PT, RZ, c[0x0][0x180], PT ;  /* 0x00006000ff007a0c */ /* 0x000fc80003f85070 */
[----:B------:R-:W-:-:S13]  /*3e00*/  ISETP.NE.AND.EX P4, PT, RZ, c[0x0][0x184], PT, P4 ;  /* 0x00006100ff007a0c */ /* 0x000fda0003f85340 */
[----:B------:R-:W-:Y:S05]  /*3e10*/  @P4 BRA `(.L_x_14778) ;  /* 0x0000002000004947 */ /* 0x000fea0003800000 */
[----:B------:R-:W-:Y:S05]  /*3e20*/  @P0 BRA `(.L_x_14779) ;  /* 0x0000008000000947 */ /* 0x000fea0003800000 */
[----:B------:R-:W-:Y:S05]  /*3e30*/  BRA `(.L_x_14780) ;  /* 0x0000009000007947 */ /* 0x000fea0003800000 */
.L_x_14778:
[----:B-----5:R-:W-:-:S05]  /*3e40*/  PRMT R176, RZ, 0x5410, R29 ;  /* 0x00005410ffb07816 */ /* 0x020fca000000001d */
[----:B------:R-:W-:Y:S01]  /*3e50*/  FADD.FTZ R203, R176, R203 ;  /* 0x000000cbb0cb7221 */ /* 0x000fe20000010000 */
[----:B------:R-:W-:Y:S05]  /*3e60*/  BRA `(.L_x_14779) ;  /* 0x0000004000007947 */ /* 0x000fea0003800000 */
.L_x_14777:
[----:B-----5:R-:W-:-:S05]  /*3e70*/  PRMT R176, RZ, 0x5410, R33 ;  /* 0x00005410ffb07816 */ /* 0x020fca0000000021 */
[----:B------:R-:W-:Y:S01]  /*3e80*/  FADD.FTZ R203, R176, R203 ;  /* 0x000000cbb0cb7221 */ /* 0x000fe20000010000 */
[----:B------:R-:W-:-:S05]  /*3e90*/  @P2 PRMT R176, RZ, 0x5410, R29 ;  /* 0x00005410ffb02816 */ /* 0x000fca000000001d */
[----:B------:R-:W-:-:S05]  /*3ea0*/  @P2 FADD.FTZ R203, R176, R203 ;  /* 0x000000cbb0cb2221 */ /* 0x000fca0000010000 */
.L_x_14779:
[----:B------:R-:W-:-:S04]  /*3eb0*/  F2FP.BF16.PACK_AB R176, RZ, R203 ;  /* 0x000000cbffb0723e */ /* 0x000fc800000010ff */
[----:B------:R-:W-:Y:S02]  /*3ec0*/  PRMT R25, R176, 0x7610, R25 ;  /* 0x00007610b0197816 */ /* 0x000fe40000000019 */
.L_x_14780:
[----:B------:R-:W-:Y:S01]  /*3ed0*/  PRMT R217, RZ, 0x7610, R177 ;  /* 0x00007610ffd97816 */ /* 0x000fe200000000b1 */
[----:B------:R-:W-:Y:S05]  /*3ee0*/  @P3 BRA `(.L_x_14781) ;  /* 0x0000008000003947 */ /* 0x000fea0003800000 */
[----:B------:R-:W-:-:S04]  /*3ef0*/  ISETP.NE.U32.AND P4, PT, RZ, c[0x0][0x180], PT ;  /* 0x00006000ff007a0c */ /* 0x000fc80003f85070 */
[----:B------:R-:W-:-:S13]  /*3f00*/  ISETP.NE.AND.EX P4, PT, RZ, c[0x0][0x184], PT, P4 ;  /* 0x00006100ff007a0c */ /* 0x000fda0003f85340 */
[----:B------:R-:W-:Y:S05]  /*3f10*/  @P4 BRA `(.L_x_14782) ;  /* 0x0000002000004947 */ /* 0x000fea0003800000 */
[----:B------:R-:W-:Y:S05]  /*3f20*/  @P0 BRA `(.L_x_14783) ;  /* 0x0000008000000947 */ /* 0x000fea0003800000 */
[----:B------:R-:W-:Y:S05]  /*3f30*/  BRA `(.L_x_14784) ;  /* 0x0000009000007947 */ /* 0x000fea0003800000 */
.L_x_14782:
[----:B-----5:R-:W-:-:S05]  /*3f40*/  PRMT R176, RZ, 0x7610, R29 ;  /* 0x00007610ffb07816 */ /* 0x020fca000000001d */
[----:B------:R-:W-:Y:S01]  /*3f50*/  FADD.FTZ R217, R176, R217 ;  /* 0x000000d9b0d97221 */ /* 0x000fe20000010000 */
[----:B------:R-:W-:Y:S05]  /*3f60*/  BRA `(.L_x_14783) ;  /* 0x0000004000007947 */ /* 0x000fea0003800000 */
.L_x_14781:
[----:B-----5:R-:W-:-:S05]  /*3f70*/  PRMT R176, RZ, 0x7610, R33 ;  /* 0x00007610ffb07816 */ /* 0x020fca0000000021 */
[----:B------:R-:W-:Y:S01]  /*3f80*/  FADD.FTZ R217, R176, R217 ;  /* 0x000000d9b0d97221 */ /* 0x000fe20000010000 */
[----:B------:R-:W-:-:S05]  /*3f90*/  @P2 PRMT R176, RZ, 0x7610, R29 ;  /* 0x00007610ffb02816 */ /* 0x000fca000000001d */
[----:B------:R-:W-:-:S05]  /*3fa0*/  @P2 FADD.FTZ R217, R176, R217 ;  /* 0x000000d9b0d92221 */ /* 0x000fca0000010000 */
.L_x_14783:
[----:B------:R-:W-:-:S04]  /*3fb0*/  F2FP.BF16.PACK_AB R176, RZ, R217 ;  /* 0x000000d9ffb0723e */ /* 0x000fc800000010ff */
[----:B------:R-:W-:Y:S02]  /*3fc0*/  PRMT R25, R25, 0x5410, R176 ;  /* 0x0000541019197816 */ /* 0x000fe400000000b0 */
.L_x_14784:
[----:B------:R-:W-:Y:S01]  /*3fd0*/  PRMT R216, RZ, 0x5410, R178 ;  /* 0x00005410ffd87816 */ /* 0x000fe200000000b2 */
[----:B------:R-:W-:Y:S05]  /*3fe0*/  @P3 BRA `(.L_x_14785) ;  /* 0x0000008000003947 */ /* 0x000fea0003800000 */
[----:B------:R-:W-:-:S04]  /*3ff0*/  ISETP.NE.U32.AND P4, PT, RZ, c[0x0][0x180], PT ;  /* 0x00006000ff007a0c */ /* 0x000fc80003f85070 */
[----:B------:R-:W-:-:S13]  /*4000*/  ISETP.NE.AND.EX P4, PT, RZ, c[0x0][0x184], PT, P4 ;  /* 0x00006100ff007a0c */ /* 0x000fda0003f85340 */
[----:B------:R-:W-:Y:S05]  /*4010*/  @P4 BRA `(.L_x_14786) ;  /* 0x0000002000004947 */ /* 0x000fea0003800000 */
[----:B------:R-:W-:Y:S05]  /*4020*/  @P0 BRA `(.L_x_14787) ;  /* 0x0000008000000947 */ /* 0x000fea0003800000 */
[----:B------:R-:W-:Y:S05]  /*4030*/  BRA `(.L_x_14788) ;  /* 0x0000009000007947 */ /* 0x000fea0003800000 */
.L_x_14786:
[----:B-----5:R-:W-:-:S05]  /*4040*/  PRMT R177, RZ, 0x5410, R30 ;  /* 0x00005410ffb17816 */ /* 0x020fca000000001e */
[----:B------:R-:W-:Y:S01]  /*4050*/  FADD.FTZ R216, R177, R216 ;  /* 0x000000d8b1d87221 */ /* 0x000fe20000010000 */
[----:B------:R-:W-:Y:S05]  /*4060*/  BRA `(.L_x_14787) ;  /* 0x0000004000007947 */ /* 0x000fea0003800000 */
.L_x_14785:
[----:B-----5:R-:W-:-:S05]  /*4070*/  PRMT R177, RZ, 0x5410, R34 ;  /* 0x00005410ffb17816 */ /* 0x020fca0000000022 */
[----:B------:R-:W-:Y:S01]  /*4080*/  FADD.FTZ R216, R177, R216 ;  /* 0x000000d8b1d87221 */ /* 0x000fe20000010000 */
[----:B------:R-:W-:-:S05]  /*4090*/  @P2 PRMT R177, RZ, 0x5410, R30 ;  /* 0x00005410ffb12816 */ /* 0x000fca000000001e */
[----:B------:R-:W-:-:S05]  /*40a0*/  @P2 FADD.FTZ R216, R177, R216 ;  /* 0x000000d8b1d82221 */ /* 0x000fca0000010000 */
.L_x_14787:
[----:B------:R-:W-:-:S04]  /*40b0*/  F2FP.BF16.PACK_AB R176, RZ, R216 ;  /* 0x000000d8ffb0723e */ /* 0x000fc800000010ff */
[----:B------:R-:W-:Y:S02]  /*40c0*/  PRMT R26, R176, 0x7610, R26 ;  /* 0x00007610b01a7816 */ /* 0x000fe4000000001a */
.L_x_14788:
[----:B------:R-:W-:Y:S01]  /*40d0*/  PRMT R219, RZ, 0x7610, R178 ;  /* 0x00007610ffdb7816 */ /* 0x000fe200000000b2 */
[----:B------:R-:W-:Y:S05]  /*40e0*/  @P3 BRA `(.L_x_14789) ;  /* 0x0000008000003947 */ /* 0x000fea0003800000 */
[----:B------:R-:W-:-:S04]  /*40f0*/  ISETP.NE.U32.AND P4, PT, RZ, c[0x0][0x180], PT ;  /* 0x00006000ff007a0c */ /* 0x000fc80003f85070 */
[----:B------:R-:W-:-:S13]  /*4100*/  ISETP.NE.AND.EX P4, PT, RZ, c[0x0][0x184], PT, P4 ;  /* 0x00006100ff007a0c */ /* 0x000fda0003f85340 */
[----:B------:R-:W-:Y:S05]  /*4110*/  @P4 BRA `(.L_x_14790) ;  /* 0x0000002000004947 */ /* 0x000fea0003800000 */
[----:B------:R-:W-:Y:S05]  /*4120*/  @P0 BRA `(.L_x_14791) ;  /* 0x0000008000000947 */ /* 0x000fea0003800000 */
[----:B------:R-:W-:Y:S05]  /*4130*/  BRA `(.L_x_14792) ;  /* 0x0000009000007947 */ /* 0x000fea0003800000 */
.L_x_14790:
[----:B-----5:R-:W-:-:S05]  /*4140*/  PRMT R176, RZ, 0x7610, R30 ;  /* 0x00007610ffb07816 */ /* 0x020fca000000001e */
[----:B------:R-:W-:Y:S01]  /*4150*/  FADD.FTZ R219, R176, R219 ;  /* 0x000000dbb0db7221 */ /* 0x000fe20000010000 */
[----:B------:R-:W-:Y:S05]  /*4160*/  BRA `(.L_x_14791) ;  /* 0x0000004000007947 */ /* 0x000fea0003800000 */
.L_x_14789:
[----:B-----5:R-:W-:-:S05]  /*4170*/  PRMT R176, RZ, 0x7610, R34 ;  /* 0x00007610ffb07816 */ /* 0x020fca0000000022 */
[----:B------:R-:W-:Y:S01]  /*4180*/  FADD.FTZ R219, R176, R219 ;  /* 0x000000dbb0db7221 */ /* 0x000fe20000010000 */
[----:B------:R-:W-:-:S05]  /*4190*/  @P2 PRMT R176, RZ, 0x7610, R30 ;  /* 0x00007610ffb02816 */ /* 0x000fca000000001e */
[----:B------:R-:W-:-:S05]  /*41a0*/  @P2 FADD.FTZ R219, R176, R219 ;  /* 0x000000dbb0db2221 */ /* 0x000fca0000010000 */
.L_x_14791:
[----:B------:R-:W-:-:S04]  /*41b0*/  F2FP.BF16.PACK_AB R176, RZ, R219 ;  /* 0x000000dbffb0723e */ /* 0x000fc800000010ff */
[----:B------:R-:W-:Y:S02]  /*41c0*/  PRMT R26, R26, 0x5410, R176 ;  /* 0x000054101a1a7816 */ /* 0x000fe400000000b0 */
.L_x_14792:
[----:B------:R-:W-:Y:S01]  /*41d0*/  PRMT R218, RZ, 0x5410, R179 ;  /* 0x00005410ffda7816 */ /* 0x000fe200000000b3 */
[----:B------:R-:W-:Y:S05]  /*41e0*/  @P3 BRA `(.L_x_14793) ;  /* 0x0000008000003947 */ /* 0x000fea0003800000 */
[----:B------:R-:W-:-:S04]  /*41f0*/  ISETP.NE.U32.AND P4, PT, RZ, c[0x0][0x180], PT ;  /* 0x00006000ff007a0c */ /* 0x000fc80003f85070 */
[----:B------:R-:W-:-:S13]  /*4200*/  ISETP.NE.AND.EX P4, PT, RZ, c[0x0][0x184], PT, P4 ;  /* 0x00006100ff007a0c */ /* 0x000fda0003f85340 */
[----:B------:R-:W-:Y:S05]  /*4210*/  @P4 BRA `(.L_x_14794) ;  /* 0x0000002000004947 */ /* 0x000fea0003800000 */
[----:B------:R-:W-:Y:S05]  /*4220*/  @P0 BRA `(.L_x_14795) ;  /* 0x0000008000000947 */ /* 0x000fea0003800000 */
[----:B------:R-:W-:Y:S05]  /*4230*/  BRA `(.L_x_14796) ;  /* 0x0000009000007947 */ /* 0x000fea0003800000 */
.L_x_14794:
[----:B-----5:R-:W-:-:S05]  /*4240*/  PRMT R177, RZ, 0x5410, R31 ;  /* 0x00005410ffb17816 */ /* 0x020fca000000001f */
[----:B------:R-:W-:Y:S01]  /*4250*/  FADD.FTZ R218, R177, R218 ;  /* 0x000000dab1da7221 */ /* 0x000fe20000010000 */
[----:B------:R-:W-:Y:S05]  /*4260*/  BRA `(.L_x_14795) ;  /* 0x0000004000007947 */ /* 0x000fea0003800000 */
.L_x_14793:
[----:B-----5:R-:W-:-:S05]  /*4270*/  PRMT R177, RZ, 0x5410, R35 ;  /* 0x00005410ffb17816 */ /* 0x020fca0000000023 */
[----:B------:R-:W-:Y:S01]  /*4280*/  FADD.FTZ R218, R177, R218 ;  /* 0x000000dab1da7221 */ /* 0x000fe20000010000 */
[----:B------:R-:W-:-:S05]  /*4290*/  @P2 PRMT R177, RZ, 0x5410, R31 ;  /* 0x00005410ffb12816 */ /* 0x000fca000000001f */
[----:B------:R-:W-:-:S05]  /*42a0*/  @P2 FADD.FTZ R218, R177, R218 ;  /* 0x000000dab1da2221 */ /* 0x000fca0000010000 */
.L_x_14795:
[----:B------:R-:W-:-:S04]  /*42b0*/  F2FP.BF16.PACK_AB R176, RZ, R218 ;  /* 0x000000daffb0723e */ /* 0x000fc800000010ff */
[----:B------:R-:W-:Y:S02]  /*42c0*/  PRMT R27, R176, 0x7610, R27 ;  /* 0x00007610b01b7816 */ /* 0x000fe4000000001b */
.L_x_14796:
[----:B------:R-:W-:Y:S01]  /*42d0*/  PRMT R220, RZ, 0x7610, R179 ;  /* 0x00007610ffdc7816 */ /* 0x000fe200000000b3 */
[----:B------:R-:W-:Y:S05]  /*42e0*/  @P3 BRA `(.L_x_14797) ;  /* 0x0000008000003947 */ /* 0x000fea0003800000 */
[----:B------:R-:W-:-:S04]  /*42f0*/  ISETP.NE.U32.AND P4, PT, RZ, c[0x0][0x180], PT ;  /* 0x00006000ff007a0c */ /* 0x000fc80003f85070 */
[----:B------:R-:W-:-:S13]  /*4300*/  ISETP.NE.AND.EX P4, PT, RZ, c[0x0][0x184], PT, P4 ;  /* 0x00006100ff007a0c */ /* 0x000fda0003f85340 */
[----:B------:R-:W-:Y:S05]  /*4310*/  @P4 BRA `(.L_x_14798) ;  /* 0x0000002000004947 */ /* 0x000fea0003800000 */
[----:B------:R-:W-:Y:S05]  /*4320*/  @P0 BRA `(.L_x_14799) ;  /* 0x0000008000000947 */ /* 0x000fea0003800000 */
[----:B------:R-:W-:Y:S05]  /*4330*/  BRA `(.L_x_14800) ;  /* 0x0000009000007947 */ /* 0x000fea0003800000 */
.L_x_14798:
[----:B-----5:R-:W-:-:S05]  /*4340*/  PRMT R177, RZ, 0x7610, R31 ;  /* 0x00007610ffb17816 */ /* 0x020fca000000001f */
[----:B------:R-:W-:Y:S01]  /*4350*/  FADD.FTZ R220, R177, R220 ;  /* 0x000000dcb1dc7221 */ /* 0x000fe20000010000 */
[----:B------:R-:W-:Y:S05]  /*4360*/  BRA `(.L_x_14799) ;  /* 0x0000004000007947 */ /* 0x000fea0003800000 */
.L_x_14797:
[----:B-----5:R-:W-:-:S05]  /*4370*/  PRMT R177, RZ, 0x7610, R35 ;  /* 0x00007610ffb17816 */ /* 0x020fca0000000023 */
[----:B------:R-:W-:Y:S01]  /*4380*/  FADD.FTZ R220, R177, R220 ;  /* 0x000000dcb1dc7221 */ /* 0x000fe20000010000 */
[----:B------:R-:W-:-:S05]  /*4390*/  @P2 PRMT R177, RZ, 0x7610, R31 ;  /* 0x00007610ffb12816 */ /* 0x000fca000000001f */
[----:B------:R-:W-:-:S05]  /*43a0*/  @P2 FADD.FTZ R220, R177, R220 ;  /* 0x000000dcb1dc2221 */ /* 0x000fca0000010000 */
.L_x_14799:
[----:B------:R-:W-:-:S04]  /*43b0*/  F2FP.BF16.PACK_AB R176, RZ, R220 ;  /* 0x000000dcffb0723e */ /* 0x000fc800000010ff */
[----:B------:R-:W-:Y:S02]  /*43c0*/  PRMT R27, R27, 0x5410, R176 ;  /* 0x000054101b1b7816 */ /* 0x000fe400000000b0 */
.L_x_14800:
        /* <DEDUP_REMOVED lines=16> */
.L_x_14802:
[----:B-----5:R-:W-:-:S05]  /*44d0*/  PRMT R223, RZ, 0x5410, R28 ;  /* 0x00005410ffdf7816 */ /* 0x020fca000000001c */
[----:B------:R-:W-:Y:S01]  /*44e0*/  FADD.FTZ R222, R223, R222 ;  /* 0x000000dedfde7221 */ /* 0x000fe20000010000 */
[----:B------:R-:W-:Y:S05]  /*44f0*/  BRA `(.L_x_14803) ;  /* 0x0000004000007947 */ /* 0x000fea0003800000 */
.L_x_14801:
[----:B-----5:R-:W-:-:S05]  /*4500*/  PRMT R223, RZ, 0x5410, R32 ;  /* 0x00005410ffdf7816 */ /* 0x020fca0000000020 */
[----:B------:R-:W-:Y:S01]  /*4510*/  FADD.FTZ R222, R223, R222 ;  /* 0x000000dedfde7221 */ /* 0x000fe20000010000 */
[----:B------:R-:W-:-:S05]  /*4520*/  @P2 PRMT R223, RZ, 0x5410, R28 ;  /* 0x00005410ffdf2816 */ /* 0x000fca000000001c */
[----:B------:R-:W-:-:S05]  /*4530*/  @P2 FADD.FTZ R222, R223, R222 ;  /* 0x000000dedfde2221 */ /* 0x000fca0000010000 */
.L_x_14803:
[----:B------:R-:W-:-:S04]  /*4540*/  F2FP.BF16.PACK_AB R223, RZ, R222 ;  /* 0x000000deffdf723e */ /* 0x000fc800000010ff */
[----:B------:R-:W-:Y:S02]  /*4550*/  PRMT R24, R223, 0x7610, R24 ;  /* 0x00007610df187816 */ /* 0x000fe40000000018 */
.L_x_14804:
[----:B------:R-:W-:Y:S01]  /*4560*/  PRMT R224, RZ, 0x7610, R176 ;  /* 0x00007610ffe07816 */ /* 0x000fe200000000b0 */
[----:B------:R-:W-:Y:S05]  /*4570*/  @P3 BRA `(.L_x_14805) ;  /* 0x0000008000003947 */ /* 0x000fea0003800000 */
[----:B------:R-:W-:-:S04]  /*4580*/  ISETP.NE.U32.AND P4, PT, RZ, c[0x0][0x180], PT ;  /* 0x00006000ff007a0c */ /* 0x000fc80003f85070 */
[----:B------:R-:W-:-:S13]  /*4590*/  ISETP.NE.AND.EX P4, PT, RZ, c[0x0][0x184], PT, P4 ;  /* 0x00006100ff007a0c */ /* 0x000fda0003f85340 */
[----:B------:R-:W-:Y:S05]  /*45a0*/  @P4 BRA `(.L_x_14806) ;  /* 0x0000002000004947 */ /* 0x000fea0003800000 */
[----:B------:R-:W-:Y:S05]  /*45b0*/  @P0 BRA `(.L_x_14807) ;  /* 0x0000008000000947 */ /* 0x000fea0003800000 */
[----:B------:R-:W-:Y:S05]  /*45c0*/  BRA `(.L_x_14808) ;  /* 0x0000009000007947 */ /* 0x000fea0003800000 */
.L_x_14806:
[----:B-----5:R-:W-:-:S05]  /*45d0*/  PRMT R223, RZ, 0x7610, R28 ;  /* 0x00007610ffdf7816 */ /* 0x020fca000000001c */
[----:B------:R-:W-:Y:S01]  /*45e0*/  FADD.FTZ R224, R223, R224 ;  /* 0x000000e0dfe07221 */ /* 0x000fe20000010000 */
[----:B------:R-:W-:Y:S05]  /*45f0*/  BRA `(.L_x_14807) ;  /* 0x0000004000007947 */ /* 0x000fea0003800000 */
.L_x_14805:
[----:B-----5:R-:W-:-:S05]  /*4600*/  PRMT R223, RZ, 0x7610, R32 ;  /* 0x00007610ffdf7816 */ /* 0x020fca0000000020 */
[----:B------:R-:W-:Y:S01]  /*4610*/  FADD.FTZ R224, R223, R224 ;  /* 0x000000e0dfe07221 */ /* 0x000fe20000010000 */
[----:B------:R-:W-:-:S05]  /*4620*/  @P2 PRMT R223, RZ, 0x7610, R28 ;  /* 0x00007610ffdf2816 */ /* 0x000fca000000001c */
[----:B------:R-:W-:-:S05]  /*4630*/  @P2 FADD.FTZ R224, R223, R224 ;  /* 0x000000e0dfe02221 */ /* 0x000fca0000010000 */
.L_x_14807:
[----:B------:R-:W-:-:S04]  /*4640*/  F2FP.BF16.PACK_AB R176, RZ, R224 ;  /* 0x000000e0ffb0723e */ /* 0x000fc800000010ff */
[----:B------:R-:W-:Y:S02]  /*4650*/  PRMT R24, R24, 0x5410, R176 ;  /* 0x0000541018187816 */ /* 0x000fe400000000b0 */
.L_x_14808:
[----:B------:R-:W-:Y:S01]  /*4660*/  PRMT R223, RZ, 0x5410, R177 ;  /* 0x00005410ffdf7816 */ /* 0x000fe200000000b1 */
[----:B------:R-:W-:Y:S05]  /*4670*/  @P3 BRA `(.L_x_14809) ;  /* 0x0000008000003947 */ /* 0x000fea0003800000 */
[----:B------:R-:W-:-:S04]  /*4680*/  ISETP.NE.U32.AND P4, PT, RZ, c[0x0][0x180], PT ;  /* 0x00006000ff007a0c */ /* 0x000fc80003f85070 */
[----:B------:R-:W-:-:S13]  /*4690*/  ISETP.NE.AND.EX P4, PT, RZ, c[0x0][0x184], PT, P4 ;  /* 0x00006100ff007a0c */ /* 0x000fda0003f85340 */
[----:B------:R-:W-:Y:S05]  /*46a0*/  @P4 BRA `(.L_x_14810) ;  /* 0x0000002000004947 */ /* 0x000fea0003800000 */
[----:B------:R-:W-:Y:S05]  /*46b0*/  @P0 BRA `(.L_x_14811) ;  /* 0x0000008000000947 */ /* 0x000fea0003800000 */
[----:B------:R-:W-:Y:S05]  /*46c0*/  BRA `(.L_x_14812) ;  /* 0x0000009000007947 */ /* 0x000fea0003800000 */
.L_x_14810:
[----:B-----5:R-:W-:-:S05]  /*46d0*/  PRMT R176, RZ, 0x5410, R29 ;  /* 0x00005410ffb07816 */ /* 0x020fca000000001d */
[----:B------:R-:W-:Y:S01]  /*46e0*/  FADD.FTZ R223, R176, R223 ;  /* 0x000000dfb0df7221 */ /* 0x000fe20000010000 */
[----:B------:R-:W-:Y:S05]  /*46f0*/  BRA `(.L_x_14811) ;  /* 0x0000004000007947 */ /* 0x000fea0003800000 */
.L_x_14809:
[----:B-----5:R-:W-:-:S05]  /*4700*/  PRMT R176, RZ, 0x5410, R33 ;  /* 0x00005410ffb07816 */ /* 0x020fca0000000021 */
[----:B------:R-:W-:Y:S01]  /*4710*/  FADD.FTZ R223, R176, R223 ;  /* 0x000000dfb0df7221 */ /* 0x000fe20000010000 */
[----:B------:R-:W-:-:S05]  /*4720*/  @P2 PRMT R176, RZ, 0x5410, R29 ;  /* 0x00005410ffb02816 */ /* 0x000fca000000001d */
[----:B------:R-:W-:-:S05]  /*4730*/  @P2 FADD.FTZ R223, R176, R223 ;  /* 0x000000dfb0df2221 */ /* 0x000fca0000010000 */
.L_x_14811:
[----:B------:R-:W-:-:S04]  /*4740*/  F2FP.BF16.PACK_AB R176, RZ, R223 ;  /* 0x000000dfffb0723e */ /* 0x000fc800000010ff */
[----:B------:R-:W-:Y:S02]  /*4750*/  PRMT R25, R176, 0x7610, R25 ;  /* 0x00007610b0197816 */ /* 0x000fe40000000019 */
.L_x_14812:
[----:B------:R-:W-:Y:S01]  /*4760*/  PRMT R226, RZ, 0x7610, R177 ;  /* 0x00007610ffe27816 */ /* 0x000fe200000000b1 */
[----:B------:R-:W-:Y:S05]  /*4770*/  @P3 BRA `(.L_x_14813) ;  /* 0x0000008000003947 */ /* 0x000fea0003800000 */
[----:B------:R-:W-:-:S04]  /*4780*/  ISETP.NE.U32.AND P4, PT, RZ, c[0x0][0x180], PT ;  /* 0x00006000ff007a0c */ /* 0x000fc80003f85070 */
[----:B------:R-:W-:-:S13]  /*4790*/  ISETP.NE.AND.EX P4, PT, RZ, c[0x0][0x184], PT, P4 ;  /* 0x00006100ff007a0c */ /* 0x000fda0003f85340 */
[----:B------:R-:W-:Y:S05]  /*47a0*/  @P4 BRA `(.L_x_14814) ;  /* 0x0000002000004947 */ /* 0x000fea0003800000 */
[----:B------:R-:W-:Y:S05]  /*47b0*/  @P0 BRA `(.L_x_14815) ;  /* 0x0000008000000947 */ /* 0x000fea0003800000 */
[----:B------:R-:W-:Y:S05]  /*47c0*/  BRA `(.L_x_14816) ;  /* 0x0000009000007947 */ /* 0x000fea0003800000 */
.L_x_14814:
[----:B-----5:R-:W-:-:S05]  /*47d0*/  PRMT R177, RZ, 0x7610, R29 ;  /* 0x00007610ffb17816 */ /* 0x020fca000000001d */
[----:B------:R-:W-:Y:S01]  /*47e0*/  FADD.FTZ R226, R177, R226 ;  /* 0x000000e2b1e27221 */ /* 0x000fe20000010000 */
[----:B------:R-:W-:Y:S05]  /*47f0*/  BRA `(.L_x_14815) ;  /* 0x0000004000007947 */ /* 0x000fea0003800000 */
.L_x_14813:
[----:B-----5:R-:W-:-:S05]  /*4800*/  PRMT R177, RZ, 0x7610, R33 ;  /* 0x00007610ffb17816 */ /* 0x020fca0000000021 */
[----:B------:R-:W-:Y:S01]  /*4810*/  FADD.FTZ R226, R177, R226 ;  /* 0x000000e2b1e27221 */ /* 0x000fe20000010000 */
[----:B------:R-:W-:-:S05]  /*4820*/  @P2 PRMT R177, RZ, 0x7610, R29 ;  /* 0x00007610ffb12816 */ /* 0x000fca000000001d */
[----:B------:R-:W-:-:S05]  /*4830*/  @P2 FADD.FTZ R226, R177, R226 ;  /* 0x000000e2b1e22221 */ /* 0x000fca0000010000 */
.L_x_14815:
[----:B------:R-:W-:-:S04]  /*4840*/  F2FP.BF16.PACK_AB R176, RZ, R226 ;  /* 0x000000e2ffb0723e */ /* 0x000fc800000010ff */
[----:B------:R-:W-:Y:S02]  /*4850*/  PRMT R25, R25, 0x5410, R176 ;  /* 0x0000541019197816 */ /* 0x000fe400000000b0 */
.L_x_14816:
[----:B------:R-:W-:Y:S01]  /*4860*/  PRMT R225, RZ, 0x5410, R178 ;  /* 0x00005410ffe17816 */ /* 0x000fe200000000b2 */
[----:B------:R-:W-:Y:S05]  /*4870*/  @P3 BRA `(.L_x_14817) ;  /* 0x0000008000003947 */ /* 0x000fea0003800000 */
[----:B------:R-:W-:-:S04]  /*4880*/  ISETP.NE.U32.AND P4, PT, RZ, c[0x0][0x180], PT ;  /* 0x00006000ff007a0c */ /* 0x000fc80003f85070 */
[----:B------:R-:W-:-:S13]  /*4890*/  ISETP.NE.AND.EX P4, PT, RZ, c[0x0][0x184], PT, P4 ;  /* 0x00006100ff007a0c */ /* 0x000fda0003f85340 */
[----:B------:R-:W-:Y:S05]  /*48a0*/  @P4 BRA `(.L_x_14818) ;  /* 0x0000002000004947 */ /* 0x000fea0003800000 */
[----:B------:R-:W-:Y:S05]  /*48b0*/  @P0 BRA `(.L_x_14819) ;  /* 0x0000008000000947 */ /* 0x000fea0003800000 */
[----:B------:R-:W-:Y:S05]  /*48c0*/  BRA `(.L_x_14820) ;  /* 0x0000009000007947 */ /* 0x000fea0003800000 */
.L_x_14818:
[----:B-----5:R-:W-:-:S05]  /*48d0*/  PRMT R176, RZ, 0x5410, R30 ;  /* 0x00005410ffb07816 */ /* 0x020fca000000001e */
[----:B------:R-:W-:Y:S01]  /*48e0*/  FADD.FTZ R225, R176, R225 ;  /* 0x000000e1b0e17221 */ /* 0x000fe20000010000 */
[----:B------:R-:W-:Y:S05]  /*48f0*/  BRA `(.L_x_14819) ;  /* 0x0000004000007947 */ /* 0x000fea0003800000 */
.L_x_14817:
[----:B-----5:R-:W-:-:S05]  /*4900*/  PRMT R176, RZ, 0x5410, R34 ;  /* 0x00005410ffb07816 */ /* 0x020fca0000000022 */
[----:B------:R-:W-:Y:S01]  /*4910*/  FADD.FTZ R225, R176, R225 ;  /* 0x000000e1b0e17221 */ /* 0x000fe20000010000 */
[----:B------:R-:W-:-:S05]  /*4920*/  @P2 PRMT R176, RZ, 0x5410, R30 ;  /* 0x00005410ffb02816 */ /* 0x000fca000000001e */
[----:B------:R-:W-:-:S05]  /*4930*/  @P2 FADD.FTZ R225, R176, R225 ;  /* 0x000000e1b0e12221 */ /* 0x000fca0000010000 */
.L_x_14819:
[----:B------:R-:W-:-:S04]  /*4940*/  F2FP.BF16.PACK_AB R176, RZ, R225 ;  /* 0x000000e1ffb0723e */ /* 0x000fc800000010ff */
[----:B------:R-:W-:Y:S02]  /*4950*/  PRMT R26, R176, 0x7610, R26 ;  /* 0x00007610b01a7816 */ /* 0x000fe4000000001a */
.L_x_14820:
[----:B------:R-:W-:Y:S01]  /*4960*/  PRMT R228, RZ, 0x7610, R178 ;  /* 0x00007610ffe47816 */ /* 0x000fe200000000b2 */
[----:B------:R-:W-:Y:S05]  /*4970*/  @P3 BRA `(.L_x_14821) ;  /* 0x0000008000003947 */ /* 0x000fea0003800000 */
[----:B------:R-:W-:-:S04]  /*4980*/  ISETP.NE.U32.AND P4, PT, RZ, c[0x0][0x180], PT ;  /* 0x00006000ff007a0c */ /* 0x000fc80003f85070 */
[----:B------:R-:W-:-:S13]  /*4990*/  ISETP.NE.AND.EX P4, PT, RZ, c[0x0][0x184], PT, P4 ;  /* 0x00006100ff007a0c */ /* 0x000fda0003f85340 */
[----:B------:R-:W-:Y:S05]  /*49a0*/  @P4 BRA `(.L_x_14822) ;  /* 0x0000002000004947 */ /* 0x000fea0003800000 */
[----:B------:R-:W-:Y:S05]  /*49b0*/  @P0 BRA `(.L_x_14823) ;  /* 0x0000008000000947 */ /* 0x000fea0003800000 */
[----:B------:R-:W-:Y:S05]  /*49c0*/  BRA `(.L_x_14824) ;  /* 0x0000009000007947 */ /* 0x000fea0003800000 */
.L_x_14822:
[----:B-----5:R-:W-:-:S05]  /*49d0*/  PRMT R177, RZ, 0x7610, R30 ;  /* 0x00007610ffb17816 */ /* 0x020fca000000001e */
[----:B------:R-:W-:Y:S01]  /*49e0*/  FADD.FTZ R228, R177, R228 ;  /* 0x000000e4b1e47221 */ /* 0x000fe20000010000 */
[----:B------:R-:W-:Y:S05]  /*49f0*/  BRA `(.L_x_14823) ;  /* 0x0000004000007947 */ /* 0x000fea0003800000 */
.L_x_14821:
[----:B-----5:R-:W-:-:S05]  /*4a00*/  PRMT R177, RZ, 0x7610, R34 ;  /* 0x00007610ffb17816 */ /* 0x020fca0000000022 */
[----:B------:R-:W-:Y:S01]  /*4a10*/  FADD.FTZ R228, R177, R228 ;  /* 0x000000e4b1e47221 */ /* 0x000fe20000010000 */
[----:B------:R-:W-:-:S05]  /*4a20*/  @P2 PRMT R177, RZ, 0x7610, R30 ;  /* 0x00007610ffb12816 */ /* 0x000fca000000001e */
[----:B------:R-:W-:-:S05]  /*4a30*/  @P2 FADD.FTZ R228, R177, R228 ;  /* 0x000000e4b1e42221 */ /* 0x000fca0000010000 */
.L_x_14823:
[----:B------:R-:W-:-:S04]  /*4a40*/  F2FP.BF16.PACK_AB R176, RZ, R228 ;  /* 0x000000e4ffb0723e */ /* 0x000fc800000010ff */
[----:B------:R-:W-:Y:S02]  /*4a50*/  PRMT R26, R26, 0x5410, R176 ;  /* 0x000054101a1a7816 */ /* 0x000fe400000000b0 */
.L_x_14824:
[----:B------:R-:W-:Y:S01]  /*4a60*/  PRMT R227, RZ, 0x5410, R179 ;  /* 0x00005410ffe37816 */ /* 0x000fe200000000b3 */
[----:B------:R-:W-:Y:S05]  /*4a70*/  @P3 BRA `(.L_x_14825) ;  /* 0x0000008000003947 */ /* 0x000fea0003800000 */
[----:B------:R-:W-:-:S04]  /*4a80*/  ISETP.NE.U32.AND P4, PT, RZ, c[0x0][0x180], PT ;  /* 0x00006000ff007a0c */ /* 0x000fc80003f85070 */
[----:B------:R-:W-:-:S13]  /*4a90*/  ISETP.NE.AND.EX P4, PT, RZ, c[0x0][0x184], PT, P4 ;  /* 0x00006100ff007a0c */ /* 0x000fda0003f85340 */
[----:B------:R-:W-:Y:S05]  /*4aa0*/  @P4 BRA `(.L_x_14826) ;  /* 0x0000002000004947 */ /* 0x000fea0003800000 */
[----:B------:R-:W-:Y:S05]  /*4ab0*/  @P0 BRA `(.L_x_14827) ;  /* 0x0000008000000947 */ /* 0x000fea0003800000 */
[----:B------:R-:W-:Y:S05]  /*4ac0*/  BRA `(.L_x_14828) ;  /* 0x0000009000007947 */ /* 0x000fea0003800000 */
.L_x_14826:
[----:B-----5:R-:W-:-:S05]  /*4ad0*/  PRMT R176, RZ, 0x5410, R31 ;  /* 0x00005410ffb07816 */ /* 0x020fca000000001f */
[----:B------:R-:W-:Y:S01]  /*4ae0*/  FADD.FTZ R227, R176, R227 ;  /* 0x000000e3b0e37221 */ /* 0x000fe20000010000 */
[----:B------:R-:W-:Y:S05]  /*4af0*/  BRA `(.L_x_14827) ;  /* 0x0000004000007947 */ /* 0x000fea0003800000 */
.L_x_14825:
[----:B-----5:R-:W-:-:S05]  /*4b00*/  PRMT R176, RZ, 0x5410, R35 ;  /* 0x00005410ffb07816 */ /* 0x020fca0000000023 */
[----:B------:R-:W-:Y:S01]  /*4b10*/  FADD.FTZ R227, R176, R227 ;  /* 0x000000e3b0e37221 */ /* 0x000fe20000010000 */
[----:B------:R-:W-:-:S05]  /*4b20*/  @P2 PRMT R176, RZ, 0x5410, R31 ;  /* 0x00005410ffb02816 */ /* 0x000fca000000001f */
[----:B------:R-:W-:-:S05]  /*4b30*/  @P2 FADD.FTZ R227, R176, R227 ;  /* 0x000000e3b0e32221 */ /* 0x000fca0000010000 */
.L_x_14827:
[----:B------:R-:W-:-:S04]  /*4b40*/  F2FP.BF16.PACK_AB R176, RZ, R227 ;  /* 0x000000e3ffb0723e */ /* 0x000fc800000010ff */
[----:B------:R-:W-:Y:S02]  /*4b50*/  PRMT R27, R176, 0x7610, R27 ;  /* 0x00007610b01b7816 */ /* 0x000fe4000000001b */
.L_x_14828:
[----:B------:R-:W-:Y:S01]  /*4b60*/  PRMT R231, RZ, 0x7610, R179 ;  /* 0x00007610ffe77816 */ /* 0x000fe200000000b3 */
[----:B------:R-:W-:Y:S05]  /*4b70*/  @P3 BRA `(.L_x_14829) ;  /* 0x0000008000003947 */ /* 0x000fea0003800000 */
[----:B------:R-:W-:-:S04]  /*4b80*/  ISETP.NE.U32.AND P4, PT, RZ, c[0x0][0x180], PT ;  /* 0x00006000ff007a0c */ /* 0x000fc80003f85070 */
[----:B------:R-:W-:-:S13]  /*4b90*/  ISETP.NE.AND.EX P4, PT, RZ, c[0x0][0x184], PT, P4 ;  /* 0x00006100ff007a0c */ /* 0x000fda0003f85340 */
[----:B------:R-:W-:Y:S05]  /*4ba0*/  @P4 BRA `(.L_x_14830) ;  /* 0x0000002000004947 */ /* 0x000fea0003800000 */
[----:B------:R-:W-:Y:S05]  /*4bb0*/  @P0 BRA `(.L_x_14831) ;  /* 0x0000008000000947 */ /* 0x000fea0003800000 */
[----:B------:R-:W-:Y:S05]  /*4bc0*/  BRA `(.L_x_14832) ;  /* 0x0000009000007947 */ /* 0x000fea0003800000 */
.L_x_14830:
[----:B-----5:R-:W-:-:S05]  /*4bd0*/  PRMT R176, RZ, 0x7610, R31 ;  /* 0x00007610ffb07816 */ /* 0x020fca000000001f */
[----:B------:R-:W-:Y:S01]  /*4be0*/  FADD.FTZ R231, R176, R231 ;  /* 0x000000e7b0e77221 */ /* 0x000fe20000010000 */
[----:B------:R-:W-:Y:S05]  /*4bf0*/  BRA `(.L_x_14831) ;  /* 0x0000004000007947 */ /* 0x000fea0003800000 */
.L_x_14829:
[----:B-----5:R-:W-:-:S05]  /*4c00*/  PRMT R176, RZ, 0x7610, R35 ;  /* 0x00007610ffb07816 */ /* 0x020fca0000000023 */
[----:B------:R-:W-:Y:S01]  /*4c10*/  FADD.FTZ R231, R176, R231 ;  /* 0x000000e7b0e77221 */ /* 0x000fe20000010000 */
[----:B------:R-:W-:-:S05]  /*4c20*/  @P2 PRMT R176, RZ, 0x7610, R31 ;  /* 0x00007610ffb02816 */ /* 0x000fca000000001f */
[----:B------:R-:W-:-:S05]  /*4c30*/  @P2 FADD.FTZ R231, R176, R231 ;  /* 0x000000e7b0e72221 */ /* 0x000fca0000010000 */
.L_x_14831:
[----:B------:R-:W-:-:S04]  /*4c40*/  F2FP.BF16.PACK_AB R176, RZ, R231 ;  /* 0x000000e7ffb0723e */ /* 0x000fc800000010ff */
[----:B------:R-:W-:Y:S02]  /*4c50*/  PRMT R27, R27, 0x5410, R176 ;  /* 0x000054101b1b7816 */ /* 0x000fe400000000b0 */
.L_x_14832:
        /* <DEDUP_REMOVED lines=16> */
.L_x_14834:
[----:B-----5:R-:W-:-:S05]  /*4d60*/  PRMT R232, RZ, 0x5410, R28 ;  /* 0x00005410ffe87816 */ /* 0x020fca000000001c */
[----:B------:R-:W-:Y:S01]  /*4d70*/  FADD.FTZ R229, R232, R229 ;  /* 0x000000e5e8e57221 */ /* 0x000fe20000010000 */
[----:B------:R-:W-:Y:S05]  /*4d80*/  BRA `(.L_x_14835) ;  /* 0x0000004000007947 */ /* 0x000fea0003800000 */
.L_x_14833:
[----:B-----5:R-:W-:-:S05]  /*4d90*/  PRMT R232, RZ, 0x5410, R32 ;  /* 0x00005410ffe87816 */ /* 0x020fca0000000020 */
[----:B------:R-:W-:Y:S01]  /*4da0*/  FADD.FTZ R229, R232, R229 ;  /* 0x000000e5e8e57221 */ /* 0x000fe20000010000 */
[----:B------:R-:W-:-:S05]  /*4db0*/  @P2 PRMT R232, RZ, 0x5410, R28 ;  /* 0x00005410ffe82816 */ /* 0x000fca000000001c */
[----:B------:R-:W-:-:S05]  /*4dc0*/  @P2 FADD.FTZ R229, R232, R229 ;  /* 0x000000e5e8e52221 */ /* 0x000fca0000010000 */
.L_x_14835:
[----:B------:R-:W-:-:S04]  /*4dd0*/  F2FP.BF16.PACK_AB R232, RZ, R229 ;  /* 0x000000e5ffe8723e */ /* 0x000fc800000010ff */
[----:B------:R-:W-:Y:S02]  /*4de0*/  PRMT R24, R232, 0x7610, R24 ;  /* 0x00007610e8187816 */ /* 0x000fe40000000018 */
.L_x_14836:
[----:B------:R-:W-:Y:S01]  /*4df0*/  PRMT R233, RZ, 0x7610, R176 ;  /* 0x00007610ffe97816 */ /* 0x000fe200000000b0 */
[----:B------:R-:W-:Y:S05]  /*4e00*/  @P3 BRA `(.L_x_14837) ;  /* 0x0000008000003947 */ /* 0x000fea0003800000 */
[----:B------:R-:W-:-:S04]  /*4e10*/  ISETP.NE.U32.AND P4, PT, RZ, c[0x0][0x180], PT ;  /* 0x00006000ff007a0c */ /* 0x000fc80003f85070 */
[----:B------:R-:W-:-:S13]  /*4e20*/  ISETP.NE.AND.EX P4, PT, RZ, c[0x0][0x184], PT, P4 ;  /* 0x00006100ff007a0c */ /* 0x000fda0003f85340 */
[----:B------:R-:W-:Y:S05]  /*4e30*/  @P4 BRA `(.L_x_14838) ;  /* 0x0000002000004947 */ /* 0x000fea0003800000 */
[----:B------:R-:W-:Y:S05]  /*4e40*/  @P0 BRA `(.L_x_14839) ;  /* 0x0000008000000947 */ /* 0x000fea0003800000 */
[----:B------:R-:W-:Y:S05]  /*4e50*/  BRA `(.L_x_14840) ;  /* 0x0000009000007947 */ /* 0x000fea0003800000 */
.L_x_14838:
[----:B-----5:R-:W-:-:S05]  /*4e60*/  PRMT R176, RZ, 0x7610, R28 ;  /* 0x00007610ffb07816 */ /* 0x020fca000000001c */
[----:B------:R-:W-:Y:S01]  /*4e70*/  FADD.FTZ R233, R176, R233 ;  /* 0x000000e9b0e97221 */ /* 0x000fe20000010000 */
[----:B------:R-:W-:Y:S05]  /*4e80*/  BRA `(.L_x_14839) ;  /* 0x0000004000007947 */ /* 0x000fea0003800000 */
.L_x_14837:
[----:B-----5:R-:W-:-:S05]  /*4e90*/  PRMT R176, RZ, 0x7610, R32 ;  /* 0x00007610ffb07816 */ /* 0x020fca0000000020 */
[----:B------:R-:W-:Y:S01]  /*4ea0*/  FADD.FTZ R233, R176, R233 ;  /* 0x000000e9b0e97221 */ /* 0x000fe20000010000 */
[----:B------:R-:W-:-:S05]  /*4eb0*/  @P2 PRMT R176, RZ, 0x7610, R28 ;  /* 0x00007610ffb02816 */ /* 0x000fca000000001c */
[----:B------:R-:W-:-:S05]  /*4ec0*/  @P2 FADD.FTZ R233, R176, R233 ;  /* 0x000000e9b0e92221 */ /* 0x000fca0000010000 */
.L_x_14839:
[----:B------:R-:W-:-:S04]  /*4ed0*/  F2FP.BF16.PACK_AB R176, RZ, R233 ;  /* 0x000000e9ffb0723e */ /* 0x000fc800000010ff */
[----:B------:R-:W-:Y:S02]  /*4ee0*/  PRMT R24, R24, 0x5410, R176 ;  /* 0x0000541018187816 */ /* 0x000fe400000000b0 */
.L_x_14840:
[----:B------:R-:W-:Y:S01]  /*4ef0*/  PRMT R232, RZ, 0x5410, R177 ;  /* 0x00005410ffe87816 */ /* 0x000fe200000000b1 */
[----:B------:R-:W-:Y:S05]  /*4f00*/  @P3 BRA `(.L_x_14841) ;  /* 0x0000008000003947 */ /* 0x000fea0003800000 */
[----:B------:R-:W-:-:S04]  /*4f10*/  ISETP.NE.U32.AND P4, PT, RZ, c[0x0][0x180], PT ;  /* 0x00006000ff007a0c */ /* 0x000fc80003f85070 */
[----:B------:R-:W-:-:S13]  /*4f20*/  ISETP.NE.AND.EX P4, PT, RZ, c[0x0][0x184], PT, P4 ;  /* 0x00006100ff007a0c */ /* 0x000fda0003f85340 */
[----:B------:R-:W-:Y:S05]  /*4f30*/  @P4 BRA `(.L_x_14842) ;  /* 0x0000002000004947 */ /* 0x000fea0003800000 */
[----:B------:R-:W-:Y:S05]  /*4f40*/  @P0 BRA `(.L_x_14843) ;  /* 0x0000008000000947 */ /* 0x000fea0003800000 */
[----:B------:R-:W-:Y:S05]  /*4f50*/  BRA `(.L_x_14844) ;  /* 0x0000009000007947 */ /* 0x000fea0003800000 */
.L_x_14842:
[----:B-----5:R-:W-:-:S05]  /*4f60*/  PRMT R176, RZ, 0x5410, R29 ;  /* 0x00005410ffb07816 */ /* 0x020fca000000001d */
[----:B------:R-:W-:Y:S01]  /*4f70*/  FADD.FTZ R232, R176, R232 ;  /* 0x000000e8b0e87221 */ /* 0x000fe20000010000 */
[----:B------:R-:W-:Y:S05]  /*4f80*/  BRA `(.L_x_14843) ;  /* 0x0000004000007947 */ /* 0x000fea0003800000 */
.L_x_14841:
[----:B-----5:R-:W-:-:S05]  /*4f90*/  PRMT R176, RZ, 0x5410, R33 ;  /* 0x00005410ffb07816 */ /* 0x020fca0000000021 */
[----:B------:R-:W-:Y:S01]  /*4fa0*/  FADD.FTZ R232, R176, R232 ;  /* 0x000000e8b0e87221 */ /* 0x000fe20000010000 */
[----:B------:R-:W-:-:S05]  /*4fb0*/  @P2 PRMT R176, RZ, 0x5410, R29 ;  /* 0x00005410ffb02816 */ /* 0x000fca000000001d */
[----:B------:R-:W-:-:S05]  /*4fc0*/  @P2 FADD.FTZ R232, R176, R232 ;  /* 0x000000e8b0e82221 */ /* 0x000fca0000010000 */
.L_x_14843:
[----:B------:R-:W-:-:S04]  /*4fd0*/  F2FP.BF16.PACK_AB R176, RZ, R232 ;  /* 0x000000e8ffb0723e */ /* 0x000fc800000010ff */
[----:B------:R-:W-:Y:S02]  /*4fe0*/  PRMT R25, R176, 0x7610, R25 ;  /* 0x00007610b0197816 */ /* 0x000fe40000000019 */
.L_x_14844:
[----:B------:R-:W-:Y:S01]  /*4ff0*/  PRMT R235, RZ, 0x7610, R177 ;  /* 0x00007610ffeb7816 */ /* 0x000fe200000000b1 */
[----:B------:R-:W-:Y:S05]  /*5000*/  @P3 BRA `(.L_x_14845) ;  /* 0x0000008000003947 */ /* 0x000fea0003800000 */
[----:B------:R-:W-:-:S04]  /*5010*/  ISETP.NE.U32.AND P4, PT, RZ, c[0x0][0x180], PT ;  /* 0x00006000ff007a0c */ /* 0x000fc80003f85070 */
[----:B------:R-:W-:-:S13]  /*5020*/  ISETP.NE.AND.EX P4, PT, RZ, c[0x0][0x184], PT, P4 ;  /* 0x00006100ff007a0c */ /* 0x000fda0003f85340 */
[----:B------:R-:W-:Y:S05]  /*5030*/  @P4 BRA `(.L_x_14846) ;  /* 0x0000002000004947 */ /* 0x000fea0003800000 */
[----:B------:R-:W-:Y:S05]  /*5040*/  @P0 BRA `(.L_x_14847) ;  /* 0x0000008000000947 */ /* 0x000fea0003800000 */
[----:B------:R-:W-:Y:S05]  /*5050*/  BRA `(.L_x_14848) ;  /* 0x0000009000007947 */ /* 0x000fea0003800000 */
.L_x_14846:
[----:B-----5:R-:W-:-:S05]  /*5060*/  PRMT R176, RZ, 0x7610, R29 ;  /* 0x00007610ffb07816 */ /* 0x020fca000000001d */
[----:B------:R-:W-:Y:S01]  /*5070*/  FADD.FTZ R235, R176, R235 ;  /* 0x000000ebb0eb7221 */ /* 0x000fe20000010000 */
[----:B------:R-:W-:Y:S05]  /*5080*/  BRA `(.L_x_14847) ;  /* 0x0000004000007947 */ /* 0x000fea0003800000 */
.L_x_14845:
[----:B-----5:R-:W-:-:S05]  /*5090*/  PRMT R176, RZ, 0x7610, R33 ;  /* 0x00007610ffb07816 */ /* 0x020fca0000000021 */
[----:B------:R-:W-:Y:S01]  /*50a0*/  FADD.FTZ R235, R176, R235 ;  /* 0x000000ebb0eb7221 */ /* 0x000fe20000010000 */
[----:B------:R-:W-:-:S05]  /*50b0*/  @P2 PRMT R176, RZ, 0x7610, R29 ;  /* 0x00007610ffb02816 */ /* 0x000fca000000001d */
[----:B------:R-:W-:-:S05]  /*50c0*/  @P2 FADD.FTZ R235, R176, R235 ;  /* 0x000000ebb0eb2221 */ /* 0x000fca0000010000 */
.L_x_14847:
[----:B------:R-:W-:-:S04]  /*50d0*/  F2FP.BF16.PACK_AB R176, RZ, R235 ;  /* 0x000000ebffb0723e */ /* 0x000fc800000010ff */
[----:B------:R-:W-:Y:S02]  /*50e0*/  PRMT R25, R25, 0x5410, R176 ;  /* 0x0000541019197816 */ /* 0x000fe400000000b0 */
.L_x_14848:
[----:B------:R-:W-:Y:S01]  /*50f0*/  PRMT R234, RZ, 0x5410, R178 ;  /* 0x00005410ffea7816 */ /* 0x000fe200000000b2 */
[----:B------:R-:W-:Y:S05]  /*5100*/  @P3 BRA `(.L_x_14849) ;  /* 0x0000008000003947 */ /* 0x000fea0003800000 */
[----:B------:R-:W-:-:S04]  /*5110*/  ISETP.NE.U32.AND P4, PT, RZ, c[0x0][0x180], PT ;  /* 0x00006000ff007a0c */ /* 0x000fc80003f85070 */
[----:B------:R-:W-:-:S13]  /*5120*/  ISETP.NE.AND.EX P4, PT, RZ, c[0x0][0x184], PT, P4 ;  /* 0x00006100ff007a0c */ /* 0x000fda0003f85340 */
[----:B------:R-:W-:Y:S05]  /*5130*/  @P4 BRA `(.L_x_14850) ;  /* 0x0000002000004947 */ /* 0x000fea0003800000 */
[----:B------:R-:W-:Y:S05]  /*5140*/  @P0 BRA `(.L_x_14851) ;  /* 0x0000008000000947 */ /* 0x000fea0003800000 */
[----:B------:R-:W-:Y:S05]  /*5150*/  BRA `(.L_x_14852) ;  /* 0x0000009000007947 */ /* 0x000fea0003800000 */
.L_x_14850:
[----:B-----5:R-:W-:-:S05]  /*5160*/  PRMT R176, RZ, 0x5410, R30 ;  /* 0x00005410ffb07816 */ /* 0x020fca000000001e */
[----:B------:R-:W-:Y:S01]  /*5170*/  FADD.FTZ R234, R176, R234 ;  /* 0x000000eab0ea7221 */ /* 0x000fe20000010000 */
[----:B------:R-:W-:Y:S05]  /*5180*/  BRA `(.L_x_14851) ;  /* 0x0000004000007947 */ /* 0x000fea0003800000 */
.L_x_14849:
[----:B-----5:R-:W-:-:S05]  /*5190*/  PRMT R176, RZ, 0x5410, R34 ;  /* 0x00005410ffb07816 */ /* 0x020fca0000000022 */
[----:B------:R-:W-:Y:S01]  /*51a0*/  FADD.FTZ R234, R176, R234 ;  /* 0x000000eab0ea7221 */ /* 0x000fe20000010000 */
[----:B------:R-:W-:-:S05]  /*51b0*/  @P2 PRMT R176, RZ, 0x5410, R30 ;  /* 0x00005410ffb02816 */ /* 0x000fca000000001e */
[----:B------:R-:W-:-:S05]  /*51c0*/  @P2 FADD.FTZ R234, R176, R234 ;  /* 0x000000eab0ea2221 */ /* 0x000fca0000010000 */
.L_x_14851:
[----:B------:R-:W-:-:S04]  /*51d0*/  F2FP.BF16.PACK_AB R176, RZ, R234 ;  /* 0x000000eaffb0723e */ /* 0x000fc800000010ff */
[----:B------:R-:W-:Y:S02]  /*51e0*/  PRMT R26, R176, 0x7610, R26 ;  /* 0x00007610b01a7816 */ /* 0x000fe4000000001a */
.L_x_14852:
[----:B------:R-:W-:Y:S01]  /*51f0*/  PRMT R237, RZ, 0x7610, R178 ;  /* 0x00007610ffed7816 */ /* 0x000fe200000000b2 */
[----:B------:R-:W-:Y:S05]  /*5200*/  @P3 BRA `(.L_x_14853) ;  /* 0x0000008000003947 */ /* 0x000fea0003800000 */
[----:B------:R-:W-:-:S04]  /*5210*/  ISETP.NE.U32.AND P4, PT, RZ, c[0x0][0x180], PT ;  /* 0x00006000ff007a0c */ /* 0x000fc80003f85070 */
[----:B------:R-:W-:-:S13]  /*5220*/  ISETP.NE.AND.EX P4, PT, RZ, c[0x0][0x184], PT, P4 ;  /* 0x00006100ff007a0c */ /* 0x000fda0003f85340 */
[----:B------:R-:W-:Y:S05]  /*5230*/  @P4 BRA `(.L_x_14854) ;  /* 0x0000002000004947 */ /* 0x000fea0003800000 */
[----:B------:R-:W-:Y:S05]  /*5240*/  @P0 BRA `(.L_x_14855) ;  /* 0x0000008000000947 */ /* 0x000fea0003800000 */
[----:B------:R-:W-:Y:S05]  /*5250*/  BRA `(.L_x_14856) ;  /* 0x0000009000007947 */ /* 0x000fea0003800000 */
.L_x_14854:
[----:B-----5:R-:W-:-:S05]  /*5260*/  PRMT R176, RZ, 0x7610, R30 ;  /* 0x00007610ffb07816 */ /* 0x020fca000000001e */
[----:B------:R-:W-:Y:S01]  /*5270*/  FADD.FTZ R237, R176, R237 ;  /* 0x000000edb0ed7221 */ /* 0x000fe20000010000 */
[----:B------:R-:W-:Y:S05]  /*5280*/  BRA `(.L_x_14855) ;  /* 0x0000004000007947 */ /* 0x000fea0003800000 */
.L_x_14853:
[----:B-----5:R-:W-:-:S05]  /*5290*/  PRMT R176, RZ, 0x7610, R34 ;  /* 0x00007610ffb07816 */ /* 0x020fca0000000022 */
[----:B------:R-:W-:Y:S01]  /*52a0*/  FADD.FTZ R237, R176, R237 ;  /* 0x000000edb0ed7221 */ /* 0x000fe20000010000 */
[----:B------:R-:W-:-:S05]  /*52b0*/  @P2 PRMT R176, RZ, 0x7610, R30 ;  /* 0x00007610ffb02816 */ /* 0x000fca000000001e */
[----:B------:R-:W-:-:S05]  /*52c0*/  @P2 FADD.FTZ R237, R176, R237 ;  /* 0x000000edb0ed2221 */ /* 0x000fca0000010000 */
.L_x_14855:
[----:B------:R-:W-:-:S04]  /*52d0*/  F2FP.BF16.PACK_AB R176, RZ, R237 ;  /* 0x000000edffb0723e */ /* 0x000fc800000010ff */
[----:B------:R-:W-:Y:S02]  /*52e0*/  PRMT R26, R26, 0x5410, R176 ;  /* 0x000054101a1a7816 */ /* 0x000fe400000000b0 */
.L_x_14856:
[----:B------:R-:W-:Y:S01]  /*52f0*/  PRMT R236, RZ, 0x5410, R179 ;  /* 0x00005410ffec7816 */ /* 0x000fe200000000b3 */
[----:B------:R-:W-:Y:S05]  /*5300*/  @P3 BRA `(.L_x_14857) ;  /* 0x0000008000003947 */ /* 0x000fea0003800000 */
[----:B------:R-:W-:-:S04]  /*5310*/  ISETP.NE.U32.AND P4, PT, RZ, c[0x0][0x180], PT ;  /* 0x00006000ff007a0c */ /* 0x000fc80003f85070 */
[----:B------:R-:W-:-:S13]  /*5320*/  ISETP.NE.AND.EX P4, PT, RZ, c[0x0][0x184], PT, P4 ;  /* 0x00006100ff007a0c */ /* 0x000fda0003f85340 */
[----:B------:R-:W-:Y:S05]  /*5330*/  @P4 BRA `(.L_x_14858) ;  /* 0x0000002000004947 */ /* 0x000fea0003800000 */
[----:B------:R-:W-:Y:S05]  /*5340*/  @P0 BRA `(.L_x_14859) ;  /* 0x0000008000000947 */ /* 0x000fea0003800000 */
[----:B------:R-:W-:Y:S05]  /*5350*/  BRA `(.L_x_14860) ;  /* 0x0000009000007947 */ /* 0x000fea0003800000 */
.L_x_14858:
[----:B-----5:R-:W-:-:S05]  /*5360*/  PRMT R176, RZ, 0x5410, R31 ;  /* 0x00005410ffb07816 */ /* 0x020fca000000001f */
[----:B------:R-:W-:Y:S01]  /*5370*/  FADD.FTZ R236, R176, R236 ;  /* 0x000000ecb0ec7221 */ /* 0x000fe20000010000 */
[----:B------:R-:W-:Y:S05]  /*5380*/  BRA `(.L_x_14859) ;  /* 0x0000004000007947 */ /* 0x000fea0003800000 */
.L_x_14857:
[----:B-----5:R-:W-:-:S05]  /*5390*/  PRMT R176, RZ, 0x5410, R35 ;  /* 0x00005410ffb07816 */ /* 0x020fca0000000023 */
[----:B------:R-:W-:Y:S01]  /*53a0*/  FADD.FTZ R236, R176, R236 ;  /* 0x000000ecb0ec7221 */ /* 0x000fe20000010000 */
[----:B------:R-:W-:-:S05]  /*53b0*/  @P2 PRMT R176, RZ, 0x5410, R31 ;  /* 0x00005410ffb02816 */ /* 0x000fca000000001f */
[----:B------:R-:W-:-:S05]  /*53c0*/  @P2 FADD.FTZ R236, R176, R236 ;  /* 0x000000ecb0ec2221 */ /* 0x000fca0000010000 */
.L_x_14859:
[----:B------:R-:W-:-:S04]  /*53d0*/  F2FP.BF16.PACK_AB R176, RZ, R236 ;  /* 0x000000ecffb0723e */ /* 0x000fc800000010ff */
[----:B------:R-:W-:Y:S02]  /*53e0*/  PRMT R27, R176, 0x7610, R27 ;  /* 0x00007610b01b7816 */ /* 0x000fe4000000001b */
.L_x_14860:
[----:B------:R-:W-:Y:S01]  /*53f0*/  PRMT R240, RZ, 0x7610, R179 ;  /* 0x00007610fff07816 */ /* 0x000fe200000000b3 */
[----:B------:R-:W-:Y:S05]  /*5400*/  @P3 BRA `(.L_x_14861) ;  /* 0x0000008000003947 */ /* 0x000fea0003800000 */
[----:B------:R-:W-:-:S04]  /*5410*/  ISETP.NE.U32.AND P4, PT, RZ, c[0x0][0x180], PT ;  /* 0x00006000ff007a0c */ /* 0x000fc80003f85070 */
[----:B------:R-:W-:-:S13]  /*5420*/  ISETP.NE.AND.EX P4, PT, RZ, c[0x0][0x184], PT, P4 ;  /* 0x00006100ff007a0c */ /* 0x000fda0003f85340 */
[----:B------:R-:W-:Y:S05]  /*5430*/  @P4 BRA `(.L_x_14862) ;  /* 0x0000002000004947 */ /* 0x000fea0003800000 */
[----:B------:R-:W-:Y:S05]  /*5440*/  @P0 BRA `(.L_x_14863) ;  /* 0x0000008000000947 */ /* 0x000fea0003800000 */
[----:B------:R-:W-:Y:S05]  /*5450*/  BRA `(.L_x_14864) ;  /* 0x0000009000007947 */ /* 0x000fea0003800000 */
.L_x_14862:
[----:B-----5:R-:W-:-:S05]  /*5460*/  PRMT R176, RZ, 0x7610, R31 ;  /* 0x00007610ffb07816 */ /* 0x020fca000000001f */
[----:B------:R-:W-:Y:S01]  /*5470*/  FADD.FTZ R240, R176, R240 ;  /* 0x000000f0b0f07221 */ /* 0x000fe20000010000 */
[----:B------:R-:W-:Y:S05]  /*5480*/  BRA `(.L_x_14863) ;  /* 0x0000004000007947 */ /* 0x000fea0003800000 */
.L_x_14861:
[----:B-----5:R-:W-:-:S05]  /*5490*/  PRMT R176, RZ, 0x7610, R35 ;  /* 0x00007610ffb07816 */ /* 0x020fca0000000023 */
[----:B------:R-:W-:Y:S01]  /*54a0*/  FADD.FTZ R240, R176, R240 ;  /* 0x000000f0b0f07221 */ /* 0x000fe20000010000 */
[----:B------:R-:W-:-:S05]  /*54b0*/  @P2 PRMT R176, RZ, 0x7610, R31 ;  /* 0x00007610ffb02816 */ /* 0x000fca000000001f */
[----:B------:R-:W-:-:S05]  /*54c0*/  @P2 FADD.FTZ R240, R176, R240 ;  /* 0x000000f0b0f02221 */ /* 0x000fca0000010000 */
.L_x_14863:
[----:B------:R-:W-:-:S04]  /*54d0*/  F2FP.BF16.PACK_AB R176, RZ, R240 ;  /* 0x000000f0ffb0723e */ /* 0x000fc800000010ff */
[----:B------:R-:W-:Y:S02]  /*54e0*/  PRMT R27, R27, 0x5410, R176 ;  /* 0x000054101b1b7816 */ /* 0x000fe400000000b0 */
.L_x_14864:
        /* <DEDUP_REMOVED lines=16> */
.L_x_14866:
[----:B-----5:R-:W-:-:S05]  /*55f0*/  PRMT R241, RZ, 0x5410, R28 ;  /* 0x00005410fff17816 */ /* 0x020fca000000001c */
[----:B------:R-:W-:Y:S01]  /*5600*/  FADD.FTZ R238, R241, R238 ;  /* 0x000000eef1ee7221 */ /* 0x000fe20000010000 */
[----:B------:R-:W-:Y:S05]  /*5610*/  BRA `(.L_x_14867) ;  /* 0x0000004000007947 */ /* 0x000fea0003800000 */
.L_x_14865:
[----:B-----5:R-:W-:-:S05]  /*5620*/  PRMT R241, RZ, 0x5410, R32 ;  /* 0x00005410fff17816 */ /* 0x020fca0000000020 */
[----:B------:R-:W-:Y:S01]  /*5630*/  FADD.FTZ R238, R241, R238 ;  /* 0x000000eef1ee7221 */ /* 0x000fe20000010000 */
[----:B------:R-:W-:-:S05]  /*5640*/  @P2 PRMT R241, RZ, 0x5410, R28 ;  /* 0x00005410fff12816 */ /* 0x000fca000000001c */
[----:B------:R-:W-:-:S05]  /*5650*/  @P2 FADD.FTZ R238, R241, R238 ;  /* 0x000000eef1ee2221 */ /* 0x000fca0000010000 */
.L_x_14867:
[----:B------:R-:W-:-:S04]  /*5660*/  F2FP.BF16.PACK_AB R241, RZ, R238 ;  /* 0x000000eefff1723e */ /* 0x000fc800000010ff */
[----:B------:R-:W-:Y:S02]  /*5670*/  PRMT R24, R241, 0x7610, R24 ;  /* 0x00007610f1187816 */ /* 0x000fe40000000018 */
.L_x_14868:
[----:B------:R-:W-:Y:S01]  /*5680*/  PRMT R242, RZ, 0x7610, R176 ;  /* 0x00007610fff27816 */ /* 0x000fe200000000b0 */
[----:B------:R-:W-:Y:S05]  /*5690*/  @P3 BRA `(.L_x_14869) ;  /* 0x0000008000003947 */ /* 0x000fea0003800000 */
[----:B------:R-:W-:-:S04]  /*56a0*/  ISETP.NE.U32.AND P1, PT, RZ, c[0x0][0x180], PT ;  /* 0x00006000ff007a0c */ /* 0x000fc80003f25070 */
[----:B------:R-:W-:-:S13]  /*56b0*/  ISETP.NE.AND.EX P1, PT, RZ, c[0x0][0x184], PT, P1 ;  /* 0x00006100ff007a0c */ /* 0x000fda0003f25310 */
[----:B------:R-:W-:Y:S05]  /*56c0*/  @P1 BRA `(.L_x_14870) ;  /* 0x0000002000001947 */ /* 0x000fea0003800000 */
[----:B------:R-:W-:Y:S05]  /*56d0*/  @P0 BRA `(.L_x_14871) ;  /* 0x0000008000000947 */ /* 0x000fea0003800000 */
[----:B------:R-:W-:Y:S05]  /*56e0*/  BRA `(.L_x_14872) ;  /* 0x0000009000007947 */ /* 0x000fea0003800000 */
.L_x_14870:
[----:B-----5:R-:W-:-:S05]  /*56f0*/  PRMT R176, RZ, 0x7610, R28 ;  /* 0x00007610ffb07816 */ /* 0x020fca000000001c */
[----:B------:R-:W-:Y:S01]  /*5700*/  FADD.FTZ R242, R176, R242 ;  /* 0x000000f2b0f27221 */ /* 0x000fe20000010000 */
[----:B------:R-:W-:Y:S05]  /*5710*/  BRA `(.L_x_14871) ;  /* 0x0000004000007947 */ /* 0x000fea0003800000 */
.L_x_14869:
[----:B-----5:R-:W-:-:S05]  /*5720*/  PRMT R176, RZ, 0x7610, R32 ;  /* 0x00007610ffb07816 */ /* 0x020fca0000000020 */
[----:B------:R-:W-:Y:S01]  /*5730*/  FADD.FTZ R242, R176, R242 ;  /* 0x000000f2b0f27221 */ /* 0x000fe20000010000 */
[----:B------:R-:W-:-:S05]  /*5740*/  @P2 PRMT R176, RZ, 0x7610, R28 ;  /* 0x00007610ffb02816 */ /* 0x000fca000000001c */
[----:B------:R-:W-:-:S05]  /*5750*/  @P2 FADD.FTZ R242, R176, R242 ;  /* 0x000000f2b0f22221 */ /* 0x000fca0000010000 */
.L_x_14871:
[----:B------:R-:W-:-:S04]  /*5760*/  F2FP.BF16.PACK_AB R176, RZ, R242 ;  /* 0x000000f2ffb0723e */ /* 0x000fc800000010ff */
[----:B------:R-:W-:Y:S02]  /*5770*/  PRMT R24, R24, 0x5410, R176 ;  /* 0x0000541018187816 */ /* 0x000fe400000000b0 */
.L_x_14872:
[----:B------:R-:W-:Y:S01]  /*5780*/  PRMT R241, RZ, 0x5410, R177 ;  /* 0x00005410fff17816 */ /* 0x000fe200000000b1 */
[----:B------:R-:W-:Y:S05]  /*5790*/  @P3 BRA `(.L_x_14873) ;  /* 0x0000008000003947 */ /* 0x000fea0003800000 */
[----:B------:R-:W-:-:S04]  /*57a0*/  ISETP.NE.U32.AND P1, PT, RZ, c[0x0][0x180], PT ;  /* 0x00006000ff007a0c */ /* 0x000fc80003f25070 */
[----:B------:R-:W-:-:S13]  /*57b0*/  ISETP.NE.AND.EX P1, PT, RZ, c[0x0][0x184], PT, P1 ;  /* 0x00006100ff007a0c */ /* 0x000fda0003f25310 */
[----:B------:R-:W-:Y:S05]  /*57c0*/  @P1 BRA `(.L_x_14874) ;  /* 0x0000002000001947 */ /* 0x000fea0003800000 */
[----:B------:R-:W-:Y:S05]  /*57d0*/  @P0 BRA `(.L_x_14875) ;  /* 0x0000008000000947 */ /* 0x000fea0003800000 */
[----:B------:R-:W-:Y:S05]  /*57e0*/  BRA `(.L_x_14876) ;  /* 0x0000009000007947 */ /* 0x000fea0003800000 */
.L_x_14874:
[----:B-----5:R-:W-:-:S05]  /*57f0*/  PRMT R176, RZ, 0x5410, R29 ;  /* 0x00005410ffb07816 */ /* 0x020fca000000001d */
[----:B------:R-:W-:Y:S01]  /*5800*/  FADD.FTZ R241, R176, R241 ;  /* 0x000000f1b0f17221 */ /* 0x000fe20000010000 */
[----:B------:R-:W-:Y:S05]  /*5810*/  BRA `(.L_x_14875) ;  /* 0x0000004000007947 */ /* 0x000fea0003800000 */
.L_x_14873:
[----:B-----5:R-:W-:-:S05]  /*5820*/  PRMT R176, RZ, 0x5410, R33 ;  /* 0x00005410ffb07816 */ /* 0x020fca0000000021 */
[----:B------:R-:W-:Y:S01]  /*5830*/  FADD.FTZ R241, R176, R241 ;  /* 0x000000f1b0f17221 */ /* 0x000fe20000010000 */
[----:B------:R-:W-:-:S05]  /*5840*/  @P2 PRMT R176, RZ, 0x5410, R29 ;  /* 0x00005410ffb02816 */ /* 0x000fca000000001d */
[----:B------:R-:W-:-:S05]  /*5850*/  @P2 FADD.FTZ R241, R176, R241 ;  /* 0x000000f1b0f12221 */ /* 0x000fca0000010000 */
.L_x_14875:
[----:B------:R-:W-:-:S04]  /*5860*/  F2FP.BF16.PACK_AB R176, RZ, R241 ;  /* 0x000000f1ffb0723e */ /* 0x000fc800000010ff */
[----:B------:R-:W-:Y:S02]  /*5870*/  PRMT R25, R176, 0x7610, R25 ;  /* 0x00007610b0197816 */ /* 0x000fe40000000019 */
.L_x_14876:
[----:B------:R-:W-:Y:S01]  /*5880*/  PRMT R244, RZ, 0x7610, R177 ;  /* 0x00007610fff47816 */ /* 0x000fe200000000b1 */
[----:B------:R-:W-:Y:S05]  /*5890*/  @P3 BRA `(.L_x_14877) ;  /* 0x0000008000003947 */ /* 0x000fea0003800000 */
[----:B------:R-:W-:-:S04]  /*58a0*/  ISETP.NE.U32.AND P1, PT, RZ, c[0x0][0x180], PT ;  /* 0x00006000ff007a0c */ /* 0x000fc80003f25070 */
[----:B------:R-:W-:-:S13]  /*58b0*/  ISETP.NE.AND.EX P1, PT, RZ, c[0x0][0x184], PT, P1 ;  /* 0x00006100ff007a0c */ /* 0x000fda0003f25310 */
[----:B------:R-:W-:Y:S05]  /*58c0*/  @P1 BRA `(.L_x_14878) ;  /* 0x0000002000001947 */ /* 0x000fea0003800000 */
[----:B------:R-:W-:Y:S05]  /*58d0*/  @P0 BRA `(.L_x_14879) ;  /* 0x0000008000000947 */ /* 0x000fea0003800000 */
[----:B------:R-:W-:Y:S05]  /*58e0*/  BRA `(.L_x_14880) ;  /* 0x0000009000007947 */ /* 0x000fea0003800000 */
.L_x_14878:
[----:B-----5:R-:W-:-:S05]  /*58f0*/  PRMT R176, RZ, 0x7610, R29 ;  /* 0x00007610ffb07816 */ /* 0x020fca000000001d */
[----:B------:R-:W-:Y:S01]  /*5900*/  FADD.FTZ R244, R176, R244 ;  /* 0x000000f4b0f47221 */ /* 0x000fe20000010000 */
[----:B------:R-:W-:Y:S05]  /*5910*/  BRA `(.L_x_14879) ;  /* 0x0000004000007947 */ /* 0x000fea0003800000 */
.L_x_14877:
[----:B-----5:R-:W-:-:S05]  /*5920*/  PRMT R176, RZ, 0x7610, R33 ;  /* 0x00007610ffb07816 */ /* 0x020fca0000000021 */
[----:B------:R-:W-:Y:S01]  /*5930*/  FADD.FTZ R244, R176, R244 ;  /* 0x000000f4b0f47221 */ /* 0x000fe20000010000 */
[----:B------:R-:W-:-:S05]  /*5940*/  @P2 PRMT R176, RZ, 0x7610, R29 ;  /* 0x00007610ffb02816 */ /* 0x000fca000000001d */
[----:B------:R-:W-:-:S05]  /*5950*/  @P2 FADD.FTZ R244, R176, R244 ;  /* 0x000000f4b0f42221 */ /* 0x000fca0000010000 */
.L_x_14879:
[----:B------:R-:W-:-:S04]  /*5960*/  F2FP.BF16.PACK_AB R176, RZ, R244 ;  /* 0x000000f4ffb0723e */ /* 0x000fc800000010ff */
[----:B------:R-:W-:Y:S02]  /*5970*/  PRMT R25, R25, 0x5410, R176 ;  /* 0x0000541019197816 */ /* 0x000fe400000000b0 */
.L_x_14880:
[----:B------:R-:W-:Y:S01]  /*5980*/  PRMT R243, RZ, 0x5410, R178 ;  /* 0x00005410fff37816 */ /* 0x000fe200000000b2 */
[----:B------:R-:W-:Y:S05]  /*5990*/  @P3 BRA `(.L_x_14881) ;  /* 0x0000008000003947 */ /* 0x000fea0003800000 */
[----:B------:R-:W-:-:S04]  /*59a0*/  ISETP.NE.U32.AND P1, PT, RZ, c[0x0][0x180], PT ;  /* 0x00006000ff007a0c */ /* 0x000fc80003f25070 */
[----:B------:R-:W-:-:S13]  /*59b0*/  ISETP.NE.AND.EX P1, PT, RZ, c[0x0][0x184], PT, P1 ;  /* 0x00006100ff007a0c */ /* 0x000fda0003f25310 */
[----:B------:R-:W-:Y:S05]  /*59c0*/  @P1 BRA `(.L_x_14882) ;  /* 0x0000002000001947 */ /* 0x000fea0003800000 */
[----:B------:R-:W-:Y:S05]  /*59d0*/  @P0 BRA `(.L_x_14883) ;  /* 0x0000008000000947 */ /* 0x000fea0003800000 */
[----:B------:R-:W-:Y:S05]  /*59e0*/  BRA `(.L_x_14884) ;  /* 0x0000009000007947 */ /* 0x000fea0003800000 */
.L_x_14882:
[----:B-----5:R-:W-:-:S05]  /*59f0*/  PRMT R176, RZ, 0x5410, R30 ;  /* 0x00005410ffb07816 */ /* 0x020fca000000001e */
[----:B------:R-:W-:Y:S01]  /*5a00*/  FADD.FTZ R243, R176, R243 ;  /* 0x000000f3b0f37221 */ /* 0x000fe20000010000 */
[----:B------:R-:W-:Y:S05]  /*5a10*/  BRA `(.L_x_14883) ;  /* 0x0000004000007947 */ /* 0x000fea0003800000 */
.L_x_14881:
[----:B-----5:R-:W-:-:S05]  /*5a20*/  PRMT R176, RZ, 0x5410, R34 ;  /* 0x00005410ffb07816 */ /* 0x020fca0000000022 */
[----:B------:R-:W-:Y:S01]  /*5a30*/  FADD.FTZ R243, R176, R243 ;  /* 0x000000f3b0f37221 */ /* 0x000fe20000010000 */
[----:B------:R-:W-:-:S05]  /*5a40*/  @P2 PRMT R176, RZ, 0x5410, R30 ;  /* 0x00005410ffb02816 */ /* 0x000fca000000001e */
[----:B------:R-:W-:-:S05]  /*5a50*/  @P2 FADD.FTZ R243, R176, R243 ;  /* 0x000000f3b0f32221 */ /* 0x000fca0000010000 */
.L_x_14883:
[----:B------:R-:W-:-:S04]  /*5a60*/  F2FP.BF16.PACK_AB R176, RZ, R243 ;  /* 0x000000f3ffb0723e */ /* 0x000fc800000010ff */
[----:B------:R-:W-:Y:S02]  /*5a70*/  PRMT R26, R176, 0x7610, R26 ;  /* 0x00007610b01a7816 */ /* 0x000fe4000000001a */
.L_x_14884:
[----:B------:R-:W-:Y:S01]  /*5a80*/  PRMT R246, RZ, 0x7610, R178 ;  /* 0x00007610fff67816 */ /* 0x000fe200000000b2 */
[----:B------:R-:W-:Y:S05]  /*5a90*/  @P3 BRA `(.L_x_14885) ;  /* 0x0000008000003947 */ /* 0x000fea0003800000 */
[----:B------:R-:W-:-:S04]  /*5aa0*/  ISETP.NE.U32.AND P1, PT, RZ, c[0x0][0x180], PT ;  /* 0x00006000ff007a0c */ /* 0x000fc80003f25070 */
[----:B------:R-:W-:-:S13]  /*5ab0*/  ISETP.NE.AND.EX P1, PT, RZ, c[0x0][0x184], PT, P1 ;  /* 0x00006100ff007a0c */ /* 0x000fda0003f25310 */
[----:B------:R-:W-:Y:S05]  /*5ac0*/  @P1 BRA `(.L_x_14886) ;  /* 0x0000002000001947 */ /* 0x000fea0003800000 */
[----:B------:R-:W-:Y:S05]  /*5ad0*/  @P0 BRA `(.L_x_14887) ;  /* 0x0000008000000947 */ /* 0x000fea0003800000 */
[----:B------:R-:W-:Y:S05]  /*5ae0*/  BRA `(.L_x_14888) ;  /* 0x0000009000007947 */ /* 0x000fea0003800000 */
.L_x_14886:
[----:B-----5:R-:W-:-:S05]  /*5af0*/  PRMT R176, RZ, 0x7610, R30 ;  /* 0x00007610ffb07816 */ /* 0x020fca000000001e */
[----:B------:R-:W-:Y:S01]  /*5b00*/  FADD.FTZ R246, R176, R246 ;  /* 0x000000f6b0f67221 */ /* 0x000fe20000010000 */
[----:B------:R-:W-:Y:S05]  /*5b10*/  BRA `(.L_x_14887) ;  /* 0x0000004000007947 */ /* 0x000fea0003800000 */
.L_x_14885:
[----:B-----5:R-:W-:-:S05]  /*5b20*/  PRMT R176, RZ, 0x7610, R34 ;  /* 0x00007610ffb07816 */ /* 0x020fca0000000022 */
[----:B------:R-:W-:Y:S01]  /*5b30*/  FADD.FTZ R246, R176, R246 ;  /* 0x000000f6b0f67221 */ /* 0x000fe20000010000 */
[----:B------:R-:W-:-:S05]  /*5b40*/  @P2 PRMT R176, RZ, 0x7610, R30 ;  /* 0x00007610ffb02816 */ /* 0x000fca000000001e */
[----:B------:R-:W-:-:S05]  /*5b50*/  @P2 FADD.FTZ R246, R176, R246 ;  /* 0x000000f6b0f62221 */ /* 0x000fca0000010000 */
.L_x_14887:
[----:B------:R-:W-:-:S04]  /*5b60*/  F2FP.BF16.PACK_AB R176, RZ, R246 ;  /* 0x000000f6ffb0723e */ /* 0x000fc800000010ff */
[----:B------:R-:W-:Y:S02]  /*5b70*/  PRMT R26, R26, 0x5410, R176 ;  /* 0x000054101a1a7816 */ /* 0x000fe400000000b0 */
.L_x_14888:
[----:B------:R-:W-:Y:S01]  /*5b80*/  PRMT R245, RZ, 0x5410, R179 ;  /* 0x00005410fff57816 */ /* 0x000fe200000000b3 */
[----:B------:R-:W-:Y:S05]  /*5b90*/  @P3 BRA `(.L_x_14889) ;  /* 0x0000008000003947 */ /* 0x000fea0003800000 */
[----:B------:R-:W-:-:S04]  /*5ba0*/  ISETP.NE.U32.AND P1, PT, RZ, c[0x0][0x180], PT ;  /* 0x00006000ff007a0c */ /* 0x000fc80003f25070 */
[----:B------:R-:W-:-:S13]  /*5bb0*/  ISETP.NE.AND.EX P1, PT, RZ, c[0x0][0x184], PT, P1 ;  /* 0x00006100ff007a0c */ /* 0x000fda0003f25310 */
[----:B------:R-:W-:Y:S05]  /*5bc0*/  @P1 BRA `(.L_x_14890) ;  /* 0x0000002000001947 */ /* 0x000fea0003800000 */
[----:B------:R-:W-:Y:S05]  /*5bd0*/  @P0 BRA `(.L_x_14891) ;  /* 0x0000008000000947 */ /* 0x000fea0003800000 */
[----:B------:R-:W-:Y:S05]  /*5be0*/  BRA `(.L_x_14892) ;  /* 0x0000009000007947 */ /* 0x000fea0003800000 */
.L_x_14890:
[----:B-----5:R-:W-:-:S05]  /*5bf0*/  PRMT R176, RZ, 0x5410, R31 ;  /* 0x00005410ffb07816 */ /* 0x020fca000000001f */
[----:B------:R-:W-:Y:S01]  /*5c00*/  FADD.FTZ R245, R176, R245 ;  /* 0x000000f5b0f57221 */ /* 0x000fe20000010000 */
[----:B------:R-:W-:Y:S05]  /*5c10*/  BRA `(.L_x_14891) ;  /* 0x0000004000007947 */ /* 0x000fea0003800000 */
.L_x_14889:
[----:B-----5:R-:W-:-:S05]  /*5c20*/  PRMT R176, RZ, 0x5410, R35 ;  /* 0x00005410ffb07816 */ /* 0x020fca0000000023 */
[----:B------:R-:W-:Y:S01]  /*5c30*/  FADD.FTZ R245, R176, R245 ;  /* 0x000000f5b0f57221 */ /* 0x000fe20000010000 */
[----:B------:R-:W-:-:S05]  /*5c40*/  @P2 PRMT R176, RZ, 0x5410, R31 ;  /* 0x00005410ffb02816 */ /* 0x000fca000000001f */
[----:B------:R-:W-:-:S05]  /*5c50*/  @P2 FADD.FTZ R245, R176, R245 ;  /* 0x000000f5b0f52221 */ /* 0x000fca0000010000 */
.L_x_14891:
[----:B------:R-:W-:-:S04]  /*5c60*/  F2FP.BF16.PACK_AB R176, RZ, R245 ;  /* 0x000000f5ffb0723e */ /* 0x000fc800000010ff */
[----:B------:R-:W-:Y:S02]  /*5c70*/  PRMT R27, R176, 0x7610, R27 ;  /* 0x00007610b01b7816 */ /* 0x000fe4000000001b */
.L_x_14892:
[----:B------:R-:W-:Y:S01]  /*5c80*/  PRMT R247, RZ, 0x7610, R179 ;  /* 0x00007610fff77816 */ /* 0x000fe200000000b3 */
[----:B------:R-:W-:Y:S05]  /*5c90*/  @P3 BRA `(.L_x_14893) ;  /* 0x0000008000003947 */ /* 0x000fea0003800000 */
[----:B------:R-:W-:-:S04]  /*5ca0*/  ISETP.NE.U32.AND P1, PT, RZ, c[0x0][0x180], PT ;  /* 0x00006000ff007a0c */ /* 0x000fc80003f25070 */
[----:B------:R-:W-:-:S13]  /*5cb0*/  ISETP.NE.AND.EX P1, PT, RZ, c[0x0][0x184], PT, P1 ;  /* 0x00006100ff007a0c */ /* 0x000fda0003f25310 */
[----:B------:R-:W-:Y:S05]  /*5cc0*/  @P1 BRA `(.L_x_14894) ;  /* 0x0000002000001947 */ /* 0x000fea0003800000 */
[----:B------:R-:W-:Y:S05]  /*5cd0*/  @P0 BRA `(.L_x_14895) ;  /* 0x0000008000000947 */ /* 0x000fea0003800000 */
[----:B------:R-:W-:Y:S05]  /*5ce0*/  BRA `(.L_x_14896) ;  /* 0x0000009000007947 */ /* 0x000fea0003800000 */
.L_x_14894:
[----:B-----5:R-:W-:-:S05]  /*5cf0*/  PRMT R176, RZ, 0x7610, R31 ;  /* 0x00007610ffb07816 */ /* 0x020fca000000001f */
[----:B------:R-:W-:Y:S01]  /*5d00*/  FADD.FTZ R247, R176, R247 ;  /* 0x000000f7b0f77221 */ /* 0x000fe20000010000 */
[----:B------:R-:W-:Y:S05]  /*5d10*/  BRA `(.L_x_14895) ;  /* 0x0000004000007947 */ /* 0x000fea0003800000 */
.L_x_14893:
[----:B-----5:R-:W-:-:S05]  /*5d20*/  PRMT R176, RZ, 0x7610, R35 ;  /* 0x00007610ffb07816 */ /* 0x020fca0000000023 */
[----:B------:R-:W-:Y:S01]  /*5d30*/  FADD.FTZ R247, R176, R247 ;  /* 0x000000f7b0f77221 */ /* 0x000fe20000010000 */
[----:B------:R-:W-:-:S05]  /*5d40*/  @P2 PRMT R176, RZ, 0x7610, R31 ;  /* 0x00007610ffb02816 */ /* 0x000fca000000001f */
[----:B------:R-:W-:-:S05]  /*5d50*/  @P2 FADD.FTZ R247, R176, R247 ;  /* 0x000000f7b0f72221 */ /* 0x000fca0000010000 */
.L_x_14895:
[----:B------:R-:W-:-:S04]  /*5d60*/  F2FP.BF16.PACK_AB R176, RZ, R247 ;  /* 0x000000f7ffb0723e */ /* 0x000fc800000010ff */
[----:B------:R-:W-:Y:S02]  /*5d70*/  PRMT R27, R27, 0x5410, R176 ;  /* 0x000054101b1b7816 */ /* 0x000fe400000000b0 */
.L_x_14896:
        /* <DEDUP_REMOVED lines=85> */
.L_x_14901:
        /* <DEDUP_REMOVED lines=180> */
.L_x_14902:
[----:B------:R2:W-:Y:S01]  /*6e10*/  STL [R1+0x50], R24 ;  /* 0x0000501801007387 */ /* 0x0005e20000100800 */
[----:B-1----:R-:W-:-:S03]  /*6e20*/  FADD.FTZ R176, R178, R179 ;  /* 0x000000b3b2b07221 */ /* 0x002fc60000010000 */
[----:B0-----:R-:W3:Y:S01]  /*6e30*/  LDL R179, [R1+0x3c] ;  /* 0x00003c0001b37983 */ /* 0x001ee20000100800 */
[----:B------:R-:W-:Y:S02]  /*6e40*/  MOV R177, c[0x0][0x1e0] ;  /* 0x0000780000b17a02 */ /* 0x000fe40000000f00 */
[----:B------:R-:W-:Y:S01]  /*6e50*/  ISETP.NE.AND P1, PT, RZ, UR6, PT ;  /* 0x00000006ff007c0c */ /* 0x000fe2000bf25270 */
[----:B------:R-:W4:Y:S04]  /*6e60*/  LDL R252, [R1+0x4c] ;  /* 0x00004c0001fc7983 */ /* 0x000f280000100800 */
[----:B--2---:R-:W2:Y:S01]  /*6e70*/  LDL R24, [R1+0x38] ;  /* 0x0000380001187983 */ /* 0x004ea20000100800 */
[----:B------:R-:W-:Y:S02]  /*6e80*/  FFMA.FTZ R176, R176, R177, c[0x0][0x228] ;  /* 0x00008a00b0b07623 */ /* 0x000fe400000100b1 */
[----:B------:R-:W-:Y:S01]  /*6e90*/  FMUL.FTZ R177, R248, R248 ;  /* 0x000000f8f8b17220 */ /* 0x000fe20000410000 */
[----:B------:R-:W4:Y:S04]  /*6ea0*/  LDL R251, [R1+0x44] ;  /* 0x0000440001fb7983 */ /* 0x000f280000100800 */
[----:B------:R-:W-:Y:S01]  /*6eb0*/  FSEL R177, R177, RZ, P1 ;  /* 0x000000ffb1b17208 */ /* 0x000fe20000800000 */
[----:B------:R-:W4:Y:S04]  /*6ec0*/  LDL R178, [R1+0x34] ;  /* 0x0000340001b27983 */ /* 0x000f280000100800 */
[----:B------:R-:W-:-:S04]  /*6ed0*/  FADD.FTZ R176, R176, R177 ;  /* 0x000000b1b0b07221 */ /* 0x000fc80000010000 */
[----:B------:R0:W1:Y:S01]  /*6ee0*/  MUFU.RSQ R249, R176 ;  /* 0x000000b000f97308 */ /* 0x0000620000001400 */
[----:B------:R-:W-:-:S05]  /*6ef0*/  FSEL R250, R248, RZ, !P1 ;  /* 0x000000fff8fa7208 */ /* 0x000fca0004800000 */
[C---:B------:R-:W-:Y:S02]  /*6f00*/  FADD.FTZ R177, -R250.reuse, R183 ;  /* 0x000000b7fab17221 */ /* 0x040fe40000010100 */
[----:B------:R-:W4:Y:S01]  /*6f10*/  LDL R183, [R1+0x48] ;  /* 0x0000480001b77983 */ /* 0x000f220000100800 */
[----:B0-----:R-:W-:-:S03]  /*6f20*/  FADD.FTZ R176, -R250, R182 ;  /* 0x000000b6fab07221 */ /* 0x001fc60000010100 */
[----:B------:R-:W4:Y:S01]  /*6f30*/  LDL R182, [R1+0x30] ;  /* 0x0000300001b67983 */ /* 0x000f220000100800 */
[C---:B-1----:R-:W-:Y:S02]  /*6f40*/  FMUL.FTZ R176, R249.reuse, R176 ;  /* 0x000000b0f9b07220 */ /* 0x042fe40000410000 */
[----:B------:R-:W-:-:S04]  /*6f50*/  FMUL.FTZ R177, R249, R177 ;  /* 0x000000b1f9b17220 */ /* 0x000fc80000410000 */
[----:B---3--:R-:W-:Y:S02]  /*6f60*/  FFMA.FTZ R177, R179, R177, R171 ;  /* 0x000000b1b3b17223 */ /* 0x008fe400000100ab */
[----:B--2---:R-:W-:Y:S02]  /*6f70*/  FFMA.FTZ R176, R24, R176, R170 ;  /* 0x000000b018b07223 */ /* 0x004fe400000100aa */
[----:B------:R0:W5:Y:S03]  /*6f80*/  LDL.LU R24, [R1+0x50] ;  /* 0x0000500001187983 */ /* 0x0001660000300800 */
[----:B------:R-:W-:Y:S02]  /*6f90*/  F2FP.BF16.PACK_AB R179, R177, R176 ;  /* 0x000000b0b1b3723e */ /* 0x000fe400000010ff */
[----:B------:R-:W2:Y:S01]  /*6fa0*/  LDL R177, [R1+0x40] ;  /* 0x0000400001b17983 */ /* 0x000ea20000100800 */
[----:B------:R-:W-:-:S02]  /*6fb0*/  FADD.FTZ R20, -R250, R20 ;  /* 0x00000014fa147221 */ /* 0x000fc40000010100 */
[C---:B------:R-:W-:Y:S02]  /*6fc0*/  FADD.FTZ R16, -R250.reuse, R16 ;  /* 0x00000010fa107221 */ /* 0x040fe40000010100 */
[C---:B------:R-:W-:Y:S02]  /*6fd0*/  FMUL.FTZ R20, R249.reuse, R20 ;  /* 0x00000014f9147220 */ /* 0x040fe40000410000 */
[----:B------:R-:W-:Y:S02]  /*6fe0*/  FADD.FTZ R17, -R250, R17 ;  /* 0x00000011fa117221 */ /* 0x000fe40000010100 */
[C---:B------:R-:W-:Y:S02]  /*6ff0*/  FMUL.FTZ R16, R249.reuse, R16 ;  /* 0x00000010f9107220 */ /* 0x040fe40000410000 */
[----:B------:R-:W-:-:S04]  /*7000*/  FMUL.FTZ R17, R249, R17 ;  /* 0x00000011f9117220 */ /* 0x000fc80000410000 */
[----:B----4-:R-:W-:Y:S02]  /*7010*/  FFMA.FTZ R17, R251, R17, R173 ;  /* 0x00000011fb117223 */ /* 0x010fe400000100ad */
[----:B------:R-:W-:Y:S01]  /*7020*/  FFMA.FTZ R20, R182, R20, R168 ;  /* 0x00000014b6147223 */ /* 0x000fe200000100a8 */
[----:B------:R-:W-:Y:S01]  /*7030*/  HFMA2.MMA R182, -RZ, RZ, 0, 2.384185791015625e-07 ;  /* 0x00000004ffb67435 */ /* 0x000fe200000001ff */
[C---:B------:R-:W-:Y:S02]  /*7040*/  FADD.FTZ R18, -R250.reuse, R18 ;  /* 0x00000012fa127221 */ /* 0x040fe40000010100 */
[C---:B------:R-:W-:Y:S02]  /*7050*/  FADD.FTZ R19, -R250.reuse, R19 ;  /* 0x00000013fa137221 */ /* 0x040fe40000010100 */
[----:B------:R-:W-:Y:S02]  /*7060*/  FADD.FTZ R21, -R250, R21 ;  /* 0x00000015fa157221 */ /* 0x000fe40000010100 */
[----:B------:R-:W-:-:S02]  /*7070*/  FMUL.FTZ R18, R249, R18 ;  /* 0x00000012f9127220 */ /* 0x000fc40000410000 */
[C---:B------:R-:W-:Y:S02]  /*7080*/  FMUL.FTZ R19, R249.reuse, R19 ;  /* 0x00000013f9137220 */ /* 0x040fe40000410000 */
[----:B------:R-:W-:Y:S02]  /*7090*/  FMUL.FTZ R21, R249, R21 ;  /* 0x00000015f9157220 */ /* 0x000fe40000410000 */
[----:B------:R-:W-:Y:S02]  /*70a0*/  FFMA.FTZ R18, R183, R18, R174 ;  /* 0x00000012b7127223 */ /* 0x000fe400000100ae */
[----:B------:R-:W-:Y:S02]  /*70b0*/  FFMA.FTZ R21, R178, R21, R169 ;  /* 0x00000015b2157223 */ /* 0x000fe400000100a9 */
[----:B------:R-:W-:-:S03]  /*70c0*/  FFMA.FTZ R19, R252, R19, R175 ;  /* 0x00000013fc137223 */ /* 0x000fc600000100af */
[----:B------:R-:W-:Y:S01]  /*70d0*/  F2FP.BF16.PACK_AB R178, R21, R20 ;  /* 0x0000001415b2723e */ /* 0x000fe200000010ff */
[C---:B------:R-:W-:Y:S02]  /*70e0*/  FADD.FTZ R183, -R250.reuse, R14 ;  /* 0x0000000efab77221 */ /* 0x040fe40000010100 */
[C---:B------:R-:W-:Y:S02]  /*70f0*/  FADD.FTZ R14, -R250.reuse, R193 ;  /* 0x000000c1fa0e7221 */ /* 0x040fe40000010100 */
[C---:B------:R-:W-:Y:S02]  /*7100*/  FADD.FTZ R193, -R250.reuse, R212 ;  /* 0x000000d4fac17221 */ /* 0x040fe40000010100 */
[C---:B------:R-:W-:Y:S02]  /*7110*/  FADD.FTZ R212, -R250.reuse, R227 ;  /* 0x000000e3fad47221 */ /* 0x040fe40000010100 */
[C---:B------:R-:W-:Y:S02]  /*7120*/  FADD.FTZ R227, -R250.reuse, R244 ;  /* 0x000000f4fae37221 */ /* 0x040fe40000010100 */
[----:B------:R-:W3:Y:S01]  /*7130*/  LDL R244, [R1+0x10] ;  /* 0x0000100001f47983 */ /* 0x000ee20000100800 */
[----:B------:R-:W-:-:S02]  /*7140*/  FADD.FTZ R251, -R250, R5 ;  /* 0x00000005fafb7221 */ /* 0x000fc40000010100 */
[C---:B------:R-:W-:Y:S02]  /*7150*/  FADD.FTZ R5, -R250.reuse, R181 ;  /* 0x000000b5fa057221 */ /* 0x040fe40000010100 */
[----:B------:R-:W4:Y:S01]  /*7160*/  LDL R181, [R1+0x24] ;  /* 0x0000240001b57983 */ /* 0x000f220000100800 */
[C---:B------:R-:W-:Y:S02]  /*7170*/  FADD.FTZ R21, -R250.reuse, R199 ;  /* 0x000000c7fa157221 */ /* 0x040fe40000010100 */
[C---:B------:R-:W-:Y:S02]  /*7180*/  FADD.FTZ R199, -R250.reuse, R203 ;  /* 0x000000cbfac77221 */ /* 0x040fe40000010100 */
[C---:B------:R-:W-:Y:S02]  /*7190*/  FADD.FTZ R203, -R250.reuse, R218 ;  /* 0x000000dafacb7221 */ /* 0x040fe40000010100 */
[----:B------:R-:W-:Y:S02]  /*71a0*/  FADD.FTZ R218, -R250, R235 ;  /* 0x000000ebfada7221 */ /* 0x000fe40000010100 */
[----:B------:R-:W3:Y:S01]  /*71b0*/  LDL R235, [R1+0x8] ;  /* 0x0000080001eb7983 */ /* 0x000ee20000100800 */
[----:B--2---:R-:W-:-:S05]  /*71c0*/  FFMA.FTZ R16, R177, R16, R172 ;  /* 0x00000010b1107223 */ /* 0x004fca00000100ac */
[----:B------:R-:W-:Y:S01]  /*71d0*/  F2FP.BF16.PACK_AB R176, R17, R16 ;  /* 0x0000001011b0723e */ /* 0x000fe200000010ff */
[----:B------:R-:W-:-:S05]  /*71e0*/  @!P2 IMAD.WIDE R16, R0, R182, c[0x0][0x1a0] ;  /* 0x000068000010a625 */ /* 0x000fca00078e02b6 */
[----:B------:R1:W-:Y:S01]  /*71f0*/  @!P2 STG.E [R16.64], R248 ;  /* 0x000000f81000a986 */ /* 0x0003e2000c101904 */
[----:B------:R-:W-:Y:S01]  /*7200*/  F2FP.BF16.PACK_AB R177, R19, R18 ;  /* 0x0000001213b1723e */ /* 0x000fe200000010ff */
[----:B-1----:R-:W-:-:S05]  /*7210*/  @!P2 IMAD.WIDE R16, R0, R182, c[0x0][0x1a8] ;  /* 0x00006a000010a625 */ /* 0x002fca00078e02b6 */
[----:B------:R1:W-:Y:S01]  /*7220*/  @!P2 STG.E [R16.64], R249 ;  /* 0x000000f91000a986 */ /* 0x0003e2000c101904 */
[----:B------:R-:W-:Y:S01]  /*7230*/  FADD.FTZ R248, -R250, R13 ;  /* 0x0000000dfaf87221 */ /* 0x000fe20000010100 */
[----:B-1----:R-:W-:-:S04]  /*7240*/  LEA R16, P1, R2, c[0x0][0x208], 0x4 ;  /* 0x0000820002107a11 */ /* 0x002fc800078220ff */
[----:B------:R-:W-:Y:S01]  /*7250*/  LEA.HI.X R17, R2, c[0x0][0x20c], RZ, 0x4, P1 ;  /* 0x0000830002117a11 */ /* 0x000fe200008f24ff */
[----:B------:R-:W-:-:S04]  /*7260*/  FADD.FTZ R2, -R250, R23 ;  /* 0x00000017fa027221 */ /* 0x000fc80000010100 */
[----:B------:R1:W-:Y:S01]  /*7270*/  STG.E.128 [R16.64], R176 ;  /* 0x000000b010007986 */ /* 0x0003e2000c101d04 */
[C---:B------:R-:W-:Y:S02]  /*7280*/  FADD.FTZ R13, -R250.reuse, R191 ;  /* 0x000000bffa0d7221 */ /* 0x040fe40000010100 */
[C---:B------:R-:W-:Y:S02]  /*7290*/  FADD.FTZ R23, -R250.reuse, R192 ;  /* 0x000000c0fa177221 */ /* 0x040fe40000010100 */
[C---:B------:R-:W-:Y:S02]  /*72a0*/  FADD.FTZ R191, -R250.reuse, R210 ;  /* 0x000000d2fabf7221 */ /* 0x040fe40000010100 */
[C---:B------:R-:W-:Y:S02]  /*72b0*/  FADD.FTZ R192, -R250.reuse, R209 ;  /* 0x000000d1fac07221 */ /* 0x040fe40000010100 */
[C---:B------:R-:W-:Y:S02]  /*72c0*/  FADD.FTZ R209, -R250.reuse, R226 ;  /* 0x000000e2fad17221 */ /* 0x040fe40000010100 */
[----:B------:R-:W-:-:S02]  /*72d0*/  FADD.FTZ R210, -R250, R225 ;  /* 0x000000e1fad27221 */ /* 0x000fc40000010100 */
[C---:B------:R-:W-:Y:S02]  /*72e0*/  FADD.FTZ R225, -R250.reuse, R242 ;  /* 0x000000f2fae17221 */ /* 0x040fe40000010100 */
[C---:B-1----:R-:W-:Y:S01]  /*72f0*/  FADD.FTZ R176, -R250.reuse, R195 ;  /* 0x000000c3fab07221 */ /* 0x042fe20000010100 */
[----:B------:R-:W2:Y:S01]  /*7300*/  LDL R242, [R1+0x1c] ;  /* 0x00001c0001f27983 */ /* 0x000ea20000100800 */
[C---:B------:R-:W-:Y:S02]  /*7310*/  FADD.FTZ R17, -R250.reuse, R10 ;  /* 0x0000000afa117221 */ /* 0x040fe40000010100 */
[C---:B------:R-:W-:Y:S02]  /*7320*/  FADD.FTZ R195, -R250.reuse, R211 ;  /* 0x000000d3fac37221 */ /* 0x040fe40000010100 */
[C---:B------:R-:W-:Y:S02]  /*7330*/  FADD.FTZ R10, -R250.reuse, R189 ;  /* 0x000000bdfa0a7221 */ /* 0x040fe40000010100 */
[----:B------:R-:W-:-:S02]  /*7340*/  FADD.FTZ R211, -R250, R228 ;  /* 0x000000e4fad37221 */ /* 0x000fc40000010100 */
[C---:B------:R-:W-:Y:S02]  /*7350*/  FADD.FTZ R189, -R250.reuse, R208 ;  /* 0x000000d0fabd7221 */ /* 0x040fe40000010100 */
[C---:B------:R-:W-:Y:S02]  /*7360*/  FADD.FTZ R228, -R250.reuse, R243 ;  /* 0x000000f3fae47221 */ /* 0x040fe40000010100 */
[C---:B------:R-:W-:Y:S01]  /*7370*/  FADD.FTZ R208, -R250.reuse, R223 ;  /* 0x000000dffad07221 */ /* 0x040fe20000010100 */
[----:B------:R-:W3:Y:S01]  /*7380*/  LDL R243, [R1+0x28] ;  /* 0x0000280001f37983 */ /* 0x000ee20000100800 */
[C---:B------:R-:W-:Y:S02]  /*7390*/  FADD.FTZ R223, -R250.reuse, R240 ;  /* 0x000000f0fadf7221 */ /* 0x040fe40000010100 */
[C---:B------:R-:W-:Y:S01]  /*73a0*/  FADD.FTZ R226, -R250.reuse, R241 ;  /* 0x000000f1fae27221 */ /* 0x040fe20000010100 */
[----:B------:R-:W4:Y:S04]  /*73b0*/  LDL R240, [R1+0x2c] ;  /* 0x00002c0001f07983 */ /* 0x000f280000100800 */
[----:B------:R-:W4:Y:S01]  /*73c0*/  LDL R241, [R1+0x18] ;  /* 0x0000180001f17983 */ /* 0x000f220000100800 */
        /* <DEDUP_REMOVED lines=23> */
[----:B------:R-:W4:Y:S01]  /*7540*/  LDL R237, [R1] ;  /* 0x0000000001ed7983 */ /* 0x000f220000100800 */
[----:B------:R-:W-:-:S02]  /*7550*/  FADD.FTZ R179, -R250, R6 ;  /* 0x00000006fab37221 */ /* 0x000fc40000010100 */
[C---:B------:R-:W-:Y:S02]  /*7560*/  FADD.FTZ R6, -R250.reuse, R184 ;  /* 0x000000b8fa067221 */ /* 0x040fe40000010100 */
[C---:B------:R-:W-:Y:S02]  /*7570*/  FADD.FTZ R184, -R250.reuse, R201 ;  /* 0x000000c9fab87221 */ /* 0x040fe40000010100 */
[C---:B------:R-:W-:Y:S02]  /*7580*/  FADD.FTZ R201, -R250.reuse, R216 ;  /* 0x000000d8fac97221 */ /* 0x040fe40000010100 */
[C---:B------:R-:W-:Y:S02]  /*7590*/  FADD.FTZ R216, -R250.reuse, R233 ;  /* 0x000000e9fad87221 */ /* 0x040fe40000010100 */
[----:B------:R-:W4:Y:S01]  /*75a0*/  LDL R233, [R1+0xc] ;  /* 0x00000c0001e97983 */ /* 0x000f220000100800 */
[C---:B------:R-:W-:Y:S02]  /*75b0*/  FADD.FTZ R178, -R250.reuse, R7 ;  /* 0x00000007fab27221 */ /* 0x040fe40000010100 */
[----:B------:R-:W-:-:S02]  /*75c0*/  FADD.FTZ R252, -R250, R4 ;  /* 0x00000004fafc7221 */ /* 0x000fc40000010100 */
[C---:B------:R-:W-:Y:S02]  /*75d0*/  FMUL.FTZ R179, R249.reuse, R179 ;  /* 0x000000b3f9b37220 */ /* 0x040fe40000410000 */
[----:B------:R-:W-:Y:S02]  /*75e0*/  FADD.FTZ R4, -R250, R180 ;  /* 0x000000b4fa047221 */ /* 0x000fe40000010100 */
        /* <DEDUP_REMOVED lines=8> */
[----:B------:R-:W-:Y:S02]  /*7670*/  FMUL.FTZ R6, R249, R6 ;  /* 0x00000006f9067220 */ /* 0x000fe40000410000 */
[----:B------:R-:W-:-:S02]  /*7680*/  FFMA.FTZ R2, R92, R2, R152 ;  /* 0x000000025c027223 */ /* 0x000fc40000010098 */
[----:B------:R-:W-:Y:S02]  /*7690*/  FFMA.FTZ R5, R94, R5, R154 ;  /* 0x000000055e057223 */ /* 0x000fe4000001009a */
[----:B------:R-:W-:Y:S02]  /*76a0*/  FFMA.FTZ R6, R95, R6, R155 ;  /* 0x000000065f067223 */ /* 0x000fe4000001009b */
[----:B------:R-:W-:Y:S02]  /*76b0*/  FFMA.FTZ R4, R93, R4, R153 ;  /* 0x000000045d047223 */ /* 0x000fe40000010099 */
[----:B------:R-:W-:Y:S02]  /*76c0*/  FMUL.FTZ R176, R249, R176 ;  /* 0x000000b0f9b07220 */ /* 0x000fe40000410000 */
[C---:B------:R-:W-:Y:S02]  /*76d0*/  FADD.FTZ R7, -R250.reuse, R186 ;  /* 0x000000bafa077221 */ /* 0x040fe40000010100 */
[----:B------:R-:W-:-:S02]  /*76e0*/  FADD.FTZ R177, -R250, R22 ;  /* 0x00000016fab17221 */ /* 0x000fc40000010100 */
[C---:B------:R-:W-:Y:S02]  /*76f0*/  FMUL.FTZ R7, R249.reuse, R7 ;  /* 0x00000007f9077220 */ /* 0x040fe40000410000 */
[C---:B------:R-:W-:Y:S02]  /*7700*/  FMUL.FTZ R8, R249.reuse, R8 ;  /* 0x00000008f9087220 */ /* 0x040fe40000410000 */
[C---:B------:R-:W-:Y:S02]  /*7710*/  FMUL.FTZ R9, R249.reuse, R9 ;  /* 0x00000009f9097220 */ /* 0x040fe40000410000 */
[C---:B------:R-:W-:Y:S02]  /*7720*/  FMUL.FTZ R10, R249.reuse, R10 ;  /* 0x0000000af90a7220 */ /* 0x040fe40000410000 */
[C---:B------:R-:W-:Y:S02]  /*7730*/  FMUL.FTZ R23, R249.reuse, R23 ;  /* 0x00000017f9177220 */ /* 0x040fe40000410000 */
[----:B------:R-:W-:-:S02]  /*7740*/  FMUL.FTZ R11, R249, R11 ;  /* 0x0000000bf90b7220 */ /* 0x000fc40000410000 */
[----:B------:R-:W-:Y:S02]  /*7750*/  FFMA.FTZ R9, R90, R9, R150 ;  /* 0x000000095a097223 */ /* 0x000fe40000010096 */
[----:B------:R-:W-:Y:S02]  /*7760*/  FFMA.FTZ R10, R91, R10, R151 ;  /* 0x0000000a5b0a7223 */ /* 0x000fe40000010097 */
[----:B------:R-:W-:Y:S02]  /*7770*/  FFMA.FTZ R23, R86, R23, R146 ;  /* 0x0000001756177223 */ /* 0x000fe40000010092 */
[----:B------:R-:W-:Y:S02]  /*7780*/  FFMA.FTZ R11, R84, R11, R144 ;  /* 0x0000000b540b7223 */ /* 0x000fe40000010090 */
[C---:B------:R-:W-:Y:S02]  /*7790*/  FADD.FTZ R22, -R250.reuse, R198 ;  /* 0x000000c6fa167221 */ /* 0x040fe40000010100 */
[----:B------:R-:W-:-:S02]  /*77a0*/  FADD.FTZ R20, -R250, R196 ;  /* 0x000000c4fa147221 */ /* 0x000fc40000010100 */
[C---:B------:R-:W-:Y:S02]  /*77b0*/  FADD.FTZ R186, -R250.reuse, R200 ;  /* 0x000000c8faba7221 */ /* 0x040fe40000010100 */
[----:B------:R-:W-:Y:S02]  /*77c0*/  FMUL.FTZ R184, R249, R184 ;  /* 0x000000b8f9b87220 */ /* 0x000fe40000410000 */
        /* <DEDUP_REMOVED lines=9> */
[----:B--2---:R-:W-:-:S02]  /*7860*/  FFMA.FTZ R16, R242, R16, R163 ;  /* 0x00000010f2107223 */ /* 0x004fc400000100a3 */
[----:B---3--:R-:W-:Y:S02]  /*7870*/  FFMA.FTZ R17, R243, R179, R166 ;  /* 0x000000b3f3117223 */ /* 0x008fe400000100a6 */
[----:B------:R-:W-:Y:S02]  /*7880*/  FFMA.FTZ R179, R244, R19, R160 ;  /* 0x00000013f4b37223 */ /* 0x000fe400000100a0 */
[----:B----4-:R-:W-:Y:S02]  /*7890*/  FFMA.FTZ R178, R240, R178, R167 ;  /* 0x000000b2f0b27223 */ /* 0x010fe400000100a7 */
[----:B------:R-:W-:-:S03]  /*78a0*/  FFMA.FTZ R19, R241, R180, R162 ;  /* 0x000000b4f1137223 */ /* 0x000fc600000100a2 */
[----:B------:R-:W-:Y:S01]  /*78b0*/  F2FP.BF16.PACK_AB R17, R178, R17 ;  /* 0x00000011b211723e */ /* 0x000fe200000010ff */
[C---:B------:R-:W-:Y:S01]  /*78c0*/  FMUL.FTZ R178, R249.reuse, R251 ;  /* 0x000000fbf9b27220 */ /* 0x040fe20000410000 */
[----:B------:R-:W-:Y:S01]  /*78d0*/  F2FP.BF16.PACK_AB R19, R16, R19 ;  /* 0x000000131013723e */ /* 0x000fe200000010ff */
[----:B------:R-:W-:Y:S02]  /*78e0*/  FMUL.FTZ R16, R249, R252 ;  /* 0x000000fcf9107220 */ /* 0x000fe40000410000 */
[----:B------:R-:W-:Y:S02]  /*78f0*/  FFMA.FTZ R178, R181, R178, R165 ;  /* 0x000000b2b5b27223 */ /* 0x000fe400000100a5 */
[----:B------:R-:W-:Y:S02]  /*7900*/  FFMA.FTZ R16, R236, R16, R164 ;  /* 0x00000010ec107223 */ /* 0x000fe400000100a4 */
[----:B------:R-:W-:-:S03]  /*7910*/  FFMA.FTZ R18, R238, R18, R161 ;  /* 0x00000012ee127223 */ /* 0x000fc600000100a1 */
[----:B------:R-:W-:Y:S02]  /*7920*/  F2FP.BF16.PACK_AB R16, R178, R16 ;  /* 0x00000010b210723e */ /* 0x000fe400000010ff */
[----:B------:R-:W-:Y:S02]  /*7930*/  F2FP.BF16.PACK_AB R178, R4, R2 ;  /* 0x0000000204b2723e */ /* 0x000fe400000010ff */
[----:B------:R-:W-:Y:S01]  /*7940*/  F2FP.BF16.PACK_AB R18, R18, R179 ;  /* 0x000000b31212723e */ /* 0x000fe200000010ff */
[C---:B------:R-:W-:Y:S01]  /*7950*/  FMUL.FTZ R2, R249.reuse, R183 ;  /* 0x000000b7f9027220 */ /* 0x040fe20000410000 */
[----:B------:R-:W-:Y:S01]  /*7960*/  F2FP.BF16.PACK_AB R179, R6, R5 ;  /* 0x0000000506b3723e */ /* 0x000fe200000010ff */
[----:B------:R-:W-:Y:S02]  /*7970*/  FMUL.FTZ R5, R249, R248 ;  /* 0x000000f8f9057220 */ /* 0x000fe40000410000 */
[----:B------:R-:W-:Y:S02]  /*7980*/  FFMA.FTZ R6, R87, R176, R147 ;  /* 0x000000b057067223 */ /* 0x000fe40000010093 */
[----:B------:R-:W-:-:S02]  /*7990*/  FFMA.FTZ R2, R234, R2, R157 ;  /* 0x00000002ea027223 */ /* 0x000fc4000001009d */
[----:B------:R-:W-:-:S05]  /*79a0*/  FFMA.FTZ R5, R237, R5, R156 ;  /* 0x00000005ed057223 */ /* 0x000fca000001009c */
[----:B------:R-:W-:Y:S01]  /*79b0*/  F2FP.BF16.PACK_AB R176, R2, R5 ;  /* 0x0000000502b0723e */ /* 0x000fe200000010ff */
[C---:B------:R-:W-:Y:S02]  /*79c0*/  FMUL.FTZ R2, R249.reuse, R13 ;  /* 0x0000000df9027220 */ /* 0x040fe40000410000 */
[C---:B------:R-:W-:Y:S02]  /*79d0*/  FMUL.FTZ R181, R249.reuse, R182 ;  /* 0x000000b6f9b57220 */ /* 0x040fe40000410000 */
[----:B------:R-:W-:Y:S02]  /*79e0*/  FMUL.FTZ R4, R249, R177 ;  /* 0x000000b1f9047220 */ /* 0x000fe40000410000 */
[----:B------:R-:W-:Y:S02]  /*79f0*/  FFMA.FTZ R180, R88, R7, R148 ;  /* 0x0000000758b47223 */ /* 0x000fe40000010094 */
[----:B------:R-:W-:Y:S02]  /*7a00*/  FFMA.FTZ R5, R89, R8, R149 ;  /* 0x0000000859057223 */ /* 0x000fe40000010095 */
[----:B------:R-:W-:-:S02]  /*7a10*/  FFMA.FTZ R2, R85, R2, R145 ;  /* 0x0000000255027223 */ /* 0x000fc40000010091 */
[----:B------:R-:W-:Y:S01]  /*7a20*/  FFMA.FTZ R177, R235, R181, R158 ;  /* 0x000000b5ebb17223 */ /* 0x000fe2000001009e */
[----:B------:R-:W-:Y:S01]  /*7a30*/  F2FP.BF16.PACK_AB R181, R10, R9 ;  /* 0x000000090ab5723e */ /* 0x000fe200000010ff */
[----:B------:R-:W-:Y:S01]  /*7a40*/  FFMA.FTZ R4, R233, R4, R159 ;  /* 0x00000004e9047223 */ /* 0x000fe2000001009f */
[----:B------:R-:W-:Y:S01]  /*7a50*/  F2FP.BF16.PACK_AB R180, R5, R180 ;  /* 0x000000b405b4723e */ /* 0x000fe200000010ff */
[C---:B------:R-:W-:Y:S01]  /*7a60*/  FMUL.FTZ R5, R249.reuse, R14 ;  /* 0x0000000ef9057220 */ /* 0x040fe20000410000 */
[----:B------:R-:W-:Y:S01]  /*7a70*/  F2FP.BF16.PACK_AB R183, R6, R23 ;  /* 0x0000001706b7723e */ /* 0x000fe200000010ff */
[C---:B------:R-:W-:Y:S01]  /*7a80*/  FMUL.FTZ R9, R249.reuse, R22 ;  /* 0x00000016f9097220 */ /* 0x040fe20000410000 */
[----:B------:R-:W-:Y:S01]  /*7a90*/  F2FP.BF16.PACK_AB R182, R2, R11 ;  /* 0x0000000b02b6723e */ /* 0x000fe200000010ff */
[C---:B------:R-:W-:Y:S02]  /*7aa0*/  FMUL.FTZ R8, R249.reuse, R187 ;  /* 0x000000bbf9087220 */ /* 0x040fe40000410000 */
[----:B------:R-:W-:-:S02]  /*7ab0*/  FMUL.FTZ R2, R249, R15 ;  /* 0x0000000ff9027220 */ /* 0x000fc40000410000 */
[C---:B------:R-:W-:Y:S02]  /*7ac0*/  FMUL.FTZ R7, R249.reuse, R20 ;  /* 0x00000014f9077220 */ /* 0x040fe40000410000 */
[C---:B------:R-:W-:Y:S01]  /*7ad0*/  FMUL.FTZ R6, R249.reuse, R21 ;  /* 0x00000015f9067220 */ /* 0x040fe20000410000 */
[----:B------:R-:W-:Y:S01]  /*7ae0*/  F2FP.BF16.PACK_AB R177, R4, R177 ;  /* 0x000000b104b1723e */ /* 0x000fe200000010ff */
[----:B------:R-:W-:Y:S01]  /*7af0*/  FMUL.FTZ R11, R249, R186 ;  /* 0x000000baf90b7220 */ /* 0x000fe20000410000 */
[----:B------:R-:W-:Y:S01]  /*7b00*/  MOV R233, 0x10 ;  /* 0x0000001000e97802 */ /* 0x000fe20000000f00 */
[----:B------:R-:W-:Y:S02]  /*7b10*/  FFMA.FTZ R4, R80, R5, R140 ;  /* 0x0000000550047223 */ /* 0x000fe4000001008c */
[----:B------:R-:W-:Y:S02]  /*7b20*/  FFMA.FTZ R10, R76, R9, R136 ;  /* 0x000000094c0a7223 */ /* 0x000fe40000010088 */
[----:B------:R-:W-:-:S02]  /*7b30*/  FFMA.FTZ R14, R79, R8, R139 ;  /* 0x000000084f0e7223 */ /* 0x000fc4000001008b */
[----:B------:R-:W-:Y:S02]  /*7b40*/  FFMA.FTZ R5, R82, R7, R142 ;  /* 0x0000000752057223 */ /* 0x000fe4000001008e */
[----:B------:R-:W-:Y:S02]  /*7b50*/  FFMA.FTZ R8, R83, R6, R143 ;  /* 0x0000000653087223 */ /* 0x000fe4000001008f */
[----:B------:R-:W-:Y:S02]  /*7b60*/  FFMA.FTZ R9, R81, R2, R141 ;  /* 0x0000000251097223 */ /* 0x000fe4000001008d */
[----:B------:R-:W-:Y:S01]  /*7b70*/  FFMA.FTZ R7, R78, R11, R138 ;  /* 0x0000000b4e077223 */ /* 0x000fe2000001008a */
[----:B------:R-:W-:Y:S01]  /*7b80*/  F2FP.BF16.PACK_AB R5, R8, R5 ;  /* 0x000000050805723e */ /* 0x000fe200000010ff */
[----:B------:R-:W-:Y:S01]  /*7b90*/  FFMA.FTZ R11, R77, R184, R137 ;  /* 0x000000b84d0b7223 */ /* 0x000fe20000010089 */
[----:B------:R-:W-:Y:S01]  /*7ba0*/  F2FP.BF16.PACK_AB R4, R9, R4 ;  /* 0x000000040904723e */ /* 0x000fe200000010ff */
[----:B------:R-:W-:Y:S01]  /*7bb0*/  IMAD.WIDE.U32 R2, R3, R233, c[0x0][0x208] ;  /* 0x0000820003027625 */ /* 0x000fe200078e00e9 */
[----:B------:R-:W-:-:S03]  /*7bc0*/  F2FP.BF16.PACK_AB R7, R14, R7 ;  /* 0x000000070e07723e */ /* 0x000fc600000010ff */
[----:B------:R-:W-:Y:S01]  /*7bd0*/  IMAD.WIDE.U32 R8, R12, R233, c[0x0][0x208] ;  /* 0x000082000c087625 */ /* 0x000fe200078e00e9 */
[----:B------:R-:W-:-:S03]  /*7be0*/  F2FP.BF16.PACK_AB R6, R11, R10 ;  /* 0x0000000a0b06723e */ /* 0x000fc600000010ff */
[C---:B------:R-:W-:Y:S02]  /*7bf0*/  FMUL.FTZ R14, R249.reuse, R188 ;  /* 0x000000bcf90e7220 */ /* 0x040fe40000410000 */
[C---:B------:R-:W-:Y:S02]  /*7c00*/  FMUL.FTZ R15, R249.reuse, R189 ;  /* 0x000000bdf90f7220 */ /* 0x040fe40000410000 */
[C---:B------:R-:W-:Y:S02]  /*7c10*/  FMUL.FTZ R188, R249.reuse, R199 ;  /* 0x000000c7f9bc7220 */ /* 0x040fe40000410000 */
[----:B------:R-:W-:Y:S01]  /*7c20*/  FMUL.FTZ R189, R249, R200 ;  /* 0x000000c8f9bd7220 */ /* 0x000fe20000410000 */
[----:B------:R1:W-:Y:S01]  /*7c30*/  STG.E.128 [R2.64], R16 ;  /* 0x0000001002007986 */ /* 0x0003e2000c101d04 */
[----:B------:R-:W-:-:S03]  /*7c40*/  IMAD.WIDE.U32 R10, R185, R233, c[0x0][0x208] ;  /* 0x00008200b90a7625 */ /* 0x000fc600078e00e9 */
[----:B------:R2:W-:Y:S01]  /*7c50*/  STG.E.128 [R8.64], R176 ;  /* 0x000000b008007986 */ /* 0x0005e2000c101d04 */
[----:B------:R-:W-:-:S04]  /*7c60*/  IMAD.WIDE.U32 R12, R194, R233, c[0x0][0x208] ;  /* 0x00008200c20c7625 */ /* 0x000fc800078e00e9 */
[----:B------:R-:W-:Y:S02]  /*7c70*/  FFMA.FTZ R14, R72, R14, R132 ;  /* 0x0000000e480e7223 */ /* 0x000fe40000010084 */
[----:B------:R-:W-:Y:S02]  /*7c80*/  FFMA.FTZ R15, R73, R15, R133 ;  /* 0x0000000f490f7223 */ /* 0x000fe40000010085 */
[C---:B------:R-:W-:Y:S02]  /*7c90*/  FMUL.FTZ R185, R249.reuse, R196 ;  /* 0x000000c4f9b97220 */ /* 0x040fe40000410000 */
[C---:B------:R-:W-:Y:S02]  /*7ca0*/  FMUL.FTZ R186, R249.reuse, R197 ;  /* 0x000000c5f9ba7220 */ /* 0x040fe40000410000 */
[----:B------:R-:W-:Y:S02]  /*7cb0*/  FMUL.FTZ R187, R249, R198 ;  /* 0x000000c6f9bb7220 */ /* 0x000fe40000410000 */
[----:B-1----:R-:W-:-:S02]  /*7cc0*/  FFMA.FTZ R2, R67, R189, R127 ;  /* 0x000000bd43027223 */ /* 0x002fc4000001007f */
[----:B--2---:R-:W-:Y:S01]  /*7cd0*/  FFMA.FTZ R9, R66, R188, R126 ;  /* 0x000000bc42097223 */ /* 0x004fe2000001007e */
[----:B------:R-:W-:Y:S01]  /*7ce0*/  STG.E.128 [R10.64], R180 ;  /* 0x000000b40a007986 */ /* 0x000fe2000c101d04 */
[C---:B------:R-:W-:Y:S02]  /*7cf0*/  FMUL.FTZ R20, R249.reuse, R190 ;  /* 0x000000bef9147220 */ /* 0x040fe40000410000 */
[C---:B------:R-:W-:Y:S02]  /*7d00*/  FMUL.FTZ R21, R249.reuse, R191 ;  /* 0x000000bff9157220 */ /* 0x040fe40000410000 */
[C---:B------:R-:W-:Y:S02]  /*7d10*/  FMUL.FTZ R196, R249.reuse, R208 ;  /* 0x000000d0f9c47220 */ /* 0x040fe40000410000 */
[C---:B------:R-:W-:Y:S02]  /*7d20*/  FMUL.FTZ R197, R249.reuse, R209 ;  /* 0x000000d1f9c57220 */ /* 0x040fe40000410000 */
[----:B------:R-:W-:-:S02]  /*7d30*/  FMUL.FTZ R198, R249, R210 ;  /* 0x000000d2f9c67220 */ /* 0x000fc40000410000 */
[C---:B------:R-:W-:Y:S01]  /*7d40*/  FMUL.FTZ R200, R249.reuse, R211 ;  /* 0x000000d3f9c87220 */ /* 0x040fe20000410000 */
[----:B------:R1:W-:Y:S01]  /*7d50*/  STG.E.128 [R12.64], R4 ;  /* 0x000000040c007986 */ /* 0x0003e2000c101d04 */
[C---:B------:R-:W-:Y:S02]  /*7d60*/  FMUL.FTZ R22, R249.reuse, R192 ;  /* 0x000000c0f9167220 */ /* 0x040fe40000410000 */
[C---:B------:R-:W-:Y:S01]  /*7d70*/  FMUL.FTZ R23, R249.reuse, R193 ;  /* 0x000000c1f9177220 */ /* 0x040fe20000410000 */
[----:B------:R-:W-:Y:S01]  /*7d80*/  F2FP.BF16.PACK_AB R9, R2, R9 ;  /* 0x000000090209723e */ /* 0x000fe200000010ff */
[C---:B------:R-:W-:Y:S02]  /*7d90*/  FMUL.FTZ R192, R249.reuse, R203 ;  /* 0x000000cbf9c07220 */ /* 0x040fe40000410000 */
[C---:B------:R-:W-:Y:S02]  /*7da0*/  FMUL.FTZ R194, R249.reuse, R205 ;  /* 0x000000cdf9c27220 */ /* 0x040fe40000410000 */
[----:B------:R-:W-:-:S02]  /*7db0*/  FMUL.FTZ R203, R249, R217 ;  /* 0x000000d9f9cb7220 */ /* 0x000fc40000410000 */
[C---:B------:R-:W-:Y:S02]  /*7dc0*/  FMUL.FTZ R205, R249.reuse, R218 ;  /* 0x000000daf9cd7220 */ /* 0x040fe40000410000 */
[C---:B------:R-:W-:Y:S02]  /*7dd0*/  FMUL.FTZ R184, R249.reuse, R195 ;  /* 0x000000c3f9b87220 */ /* 0x040fe40000410000 */
[----:B------:R-:W-:Y:S02]  /*7de0*/  FMUL.FTZ R193, R249, R204 ;  /* 0x000000ccf9c17220 */ /* 0x000fe40000410000 */
[----:B------:R-:W-:Y:S01]  /*7df0*/  FFMA.FTZ R20, R74, R20, R134 ;  /* 0x000000144a147223 */ /* 0x000fe20000010086 */
[----:B-1----:R-:W-:Y:S01]  /*7e00*/  F2FP.BF16.PACK_AB R4, R15, R14 ;  /* 0x0000000e0f04723e */ /* 0x002fe200000010ff */
[----:B------:R-:W-:Y:S02]  /*7e10*/  FFMA.FTZ R21, R75, R21, R135 ;  /* 0x000000154b157223 */ /* 0x000fe40000010087 */
[----:B------:R-:W-:-:S02]  /*7e20*/  FFMA.FTZ R14, R52, R198, R112 ;  /* 0x000000c6340e7223 */ /* 0x000fc40000010070 */
[----:B------:R-:W-:Y:S02]  /*7e30*/  FFMA.FTZ R3, R53, R200, R113 ;  /* 0x000000c835037223 */ /* 0x000fe40000010071 */
[----:B------:R-:W-:Y:S02]  /*7e40*/  FFMA.FTZ R13, R58, R196, R118 ;  /* 0x000000c43a0d7223 */ /* 0x000fe40000010076 */
[----:B------:R-:W-:Y:S02]  /*7e50*/  FFMA.FTZ R2, R59, R197, R119 ;  /* 0x000000c53b027223 */ /* 0x000fe40000010077 */
[C---:B------:R-:W-:Y:S02]  /*7e60*/  FMUL.FTZ R195, R249.reuse, R207 ;  /* 0x000000cff9c37220 */ /* 0x040fe40000410000 */
[C---:B------:R-:W-:Y:S02]  /*7e70*/  FMUL.FTZ R204, R249.reuse, R214 ;  /* 0x000000d6f9cc7220 */ /* 0x040fe40000410000 */
[----:B------:R-:W-:-:S02]  /*7e80*/  FMUL.FTZ R199, R249, R215 ;  /* 0x000000d7f9c77220 */ /* 0x000fc40000410000 */
[----:B------:R-:W-:Y:S02]  /*7e90*/  FFMA.FTZ R22, R68, R22, R128 ;  /* 0x0000001644167223 */ /* 0x000fe40000010080 */
[----:B------:R-:W-:Y:S02]  /*7ea0*/  FFMA.FTZ R23, R69, R23, R129 ;  /* 0x0000001745177223 */ /* 0x000fe40000010081 */
        /* <DEDUP_REMOVED lines=9> */
[----:B------:R-:W-:Y:S01]  /*7f40*/  FFMA.FTZ R16, R51, R205, R111 ;  /* 0x000000cd33107223 */ /* 0x000fe2000001006f */
[----:B------:R-:W-:Y:S01]  /*7f50*/  F2FP.BF16.PACK_AB R5, R21, R20 ;  /* 0x000000141505723e */ /* 0x000fe200000010ff */
[----:B------:R-:W-:Y:S01]  /*7f60*/  FMUL.FTZ R202, R249, R212 ;  /* 0x000000d4f9ca7220 */ /* 0x000fe20000410000 */
[----:B------:R-:W-:Y:S01]  /*7f70*/  F2FP.BF16.PACK_AB R14, R3, R14 ;  /* 0x0000000e030e723e */ /* 0x000fe200000010ff */
[C---:B------:R-:W-:Y:S01]  /*7f80*/  FMUL.FTZ R201, R249.reuse, R216 ;  /* 0x000000d8f9c97220 */ /* 0x040fe20000410000 */
[----:B------:R-:W-:Y:S01]  /*7f90*/  F2FP.BF16.PACK_AB R13, R2, R13 ;  /* 0x0000000d020d723e */ /* 0x000fe200000010ff */
[----:B------:R-:W-:Y:S01]  /*7fa0*/  FMUL.FTZ R210, R249, R222 ;  /* 0x000000def9d27220 */ /* 0x000fe20000410000 */
[----:B------:R-:W-:Y:S01]  /*7fb0*/  F2FP.BF16.PACK_AB R6, R23, R22 ;  /* 0x000000161706723e */ /* 0x000fe200000010ff */
        /* <DEDUP_REMOVED lines=9> */
[----:B------:R-:W-:Y:S02]  /*8050*/  FFMA.FTZ R21, R42, R214, R102 ;  /* 0x000000d62a157223 */ /* 0x000fe40000010066 */
[----:B------:R-:W-:Y:S01]  /*8060*/  FFMA.FTZ R2, R43, R215, R103 ;  /* 0x000000d72b027223 */ /* 0x000fe20000010067 */
[----:B------:R-:W-:Y:S01]  /*8070*/  F2FP.BF16.PACK_AB R17, R16, R17 ;  /* 0x000000111011723e */ /* 0x000fe200000010ff */
[----:B------:R-:W-:Y:S02]  /*8080*/  FFMA.FTZ R192, R62, R192, R122 ;  /* 0x000000c03ec07223 */ /* 0x000fe4000001007a */
[----:B------:R-:W-:-:S02]  /*8090*/  FFMA.FTZ R11, R63, R193, R123 ;  /* 0x000000c13f0b7223 */ /* 0x000fc4000001007b */
[----:B------:R-:W-:Y:S02]  /*80a0*/  FFMA.FTZ R8, R64, R186, R124 ;  /* 0x000000ba40087223 */ /* 0x000fe4000001007c */
[----:B------:R-:W-:Y:S02]  /*80b0*/  FFMA.FTZ R187, R65, R187, R125 ;  /* 0x000000bb41bb7223 */ /* 0x000fe4000001007d */
[----:B------:R-:W-:Y:S02]  /*80c0*/  FFMA.FTZ R10, R60, R190, R120 ;  /* 0x000000be3c0a7223 */ /* 0x000fe40000010078 */
[----:B------:R-:W-:Y:S02]  /*80d0*/  FFMA.FTZ R191, R61, R191, R121 ;  /* 0x000000bf3dbf7223 */ /* 0x000fe40000010079 */
[----:B------:R-:W-:Y:S02]  /*80e0*/  FFMA.FTZ R23, R38, R218, R98 ;  /* 0x000000da26177223 */ /* 0x000fe40000010062 */
[----:B------:R-:W-:-:S02]  /*80f0*/  FFMA.FTZ R176, R39, R219, R99 ;  /* 0x000000db27b07223 */ /* 0x000fc40000010063 */
[----:B------:R-:W-:Y:S02]  /*8100*/  FFMA.FTZ R15, R54, R202, R114 ;  /* 0x000000ca360f7223 */ /* 0x000fe40000010072 */
[----:B------:R-:W-:Y:S02]  /*8110*/  FFMA.FTZ R204, R55, R204, R115 ;  /* 0x000000cc37cc7223 */ /* 0x000fe40000010073 */
[----:B------:R-:W-:Y:S02]  /*8120*/  FFMA.FTZ R12, R56, R194, R116 ;  /* 0x000000c2380c7223 */ /* 0x000fe40000010074 */
[----:B------:R-:W-:Y:S01]  /*8130*/  FFMA.FTZ R195, R57, R195, R117 ;  /* 0x000000c339c37223 */ /* 0x000fe20000010075 */
[----:B------:R-:W-:Y:S01]  /*8140*/  HFMA2.MMA R235, -RZ, RZ, 0, 2.384185791015625e-07 ;  /* 0x00000004ffeb7435 */ /* 0x000fe200000001ff */
[----:B------:R-:W-:Y:S02]  /*8150*/  FFMA.FTZ R19, R46, R210, R106 ;  /* 0x000000d22e137223 */ /* 0x000fe4000001006a */
[----:B------:R-:W-:-:S02]  /*8160*/  FFMA.FTZ R212, R47, R212, R107 ;  /* 0x000000d42fd47223 */ /* 0x000fc4000001006b */
[----:B------:R-:W-:Y:S02]  /*8170*/  FFMA.FTZ R16, R48, R199, R108 ;  /* 0x000000c730107223 */ /* 0x000fe4000001006c */
[----:B------:R-:W-:Y:S01]  /*8180*/  FFMA.FTZ R201, R49, R201, R109 ;  /* 0x000000c931c97223 */ /* 0x000fe2000001006d */
[----:B------:R-:W-:Y:S01]  /*8190*/  F2FP.BF16.PACK_AB R7, R185, R184 ;  /* 0x000000b8b907723e */ /* 0x000fe200000010ff */
[----:B------:R-:W-:Y:S01]  /*81a0*/  FFMA.FTZ R20, R40, R209, R100 ;  /* 0x000000d128147223 */ /* 0x000fe20000010064 */
[----:B------:R-:W-:Y:S01]  /*81b0*/  F2FP.BF16.PACK_AB R18, R3, R18 ;  /* 0x000000120312723e */ /* 0x000fe200000010ff */
[----:B------:R-:W-:Y:S01]  /*81c0*/  FFMA.FTZ R22, R36, R216, R96 ;  /* 0x000000d824167223 */ /* 0x000fe20000010060 */
[----:B------:R-:W-:Y:S01]  /*81d0*/  F2FP.BF16.PACK_AB R21, R2, R21 ;  /* 0x000000150215723e */ /* 0x000fe200000010ff */
[----:B------:R-:W-:Y:S02]  /*81e0*/  FFMA.FTZ R217, R37, R217, R97 ;  /* 0x000000d925d97223 */ /* 0x000fe40000010061 */
[----:B------:R-:W-:Y:S01]  /*81f0*/  FFMA.FTZ R211, R41, R211, R101 ;  /* 0x000000d329d37223 */ /* 0x000fe20000010065 */
[----:B------:R-:W-:Y:S01]  /*8200*/  F2FP.BF16.PACK_AB R11, R11, R192 ;  /* 0x000000c00b0b723e */ /* 0x000fe200000010ff */
[----:B------:R-:W-:Y:S01]  /*8210*/  IMAD.WIDE.U32 R206, R206, R233, c[0x0][0x208] ;  /* 0x00008200cece7625 */ /* 0x000fe200078e00e9 */
[----:B------:R-:W-:-:S02]  /*8220*/  F2FP.BF16.PACK_AB R10, R191, R10 ;  /* 0x0000000abf0a723e */ /* 0x000fc400000010ff */
[----:B------:R-:W-:Y:S01]  /*8230*/  F2FP.BF16.PACK_AB R8, R187, R8 ;  /* 0x00000008bb08723e */ /* 0x000fe200000010ff */
[----:B------:R-:W-:Y:S01]  /*8240*/  IMAD.WIDE.U32 R2, R213, R233, c[0x0][0x208] ;  /* 0x00008200d5027625 */ /* 0x000fe200078e00e9 */
[----:B------:R-:W-:Y:S02]  /*8250*/  F2FP.BF16.PACK_AB R23, R176, R23 ;  /* 0x00000017b017723e */ /* 0x000fe400000010ff */
[----:B------:R-:W-:Y:S01]  /*8260*/  F2FP.BF16.PACK_AB R15, R204, R15 ;  /* 0x0000000fcc0f723e */ /* 0x000fe200000010ff */
[----:B------:R-:W-:Y:S01]  /*8270*/  IMAD.WIDE.U32 R176, R221, R233, c[0x0][0x208] ;  /* 0x00008200ddb07625 */ /* 0x000fe200078e00e9 */
[----:B------:R-:W-:Y:S02]  /*8280*/  F2FP.BF16.PACK_AB R12, R195, R12 ;  /* 0x0000000cc30c723e */ /* 0x000fe400000010ff */
[----:B------:R-:W-:Y:S01]  /*8290*/  F2FP.BF16.PACK_AB R19, R212, R19 ;  /* 0x00000013d413723e */ /* 0x000fe200000010ff */
[-C--:B------:R-:W-:Y:S01]  /*82a0*/  IMAD.WIDE.U32 R230, R230, R233.reuse, c[0x0][0x208] ;  /* 0x00008200e6e67625 */ /* 0x080fe200078e00e9 */
[----:B------:R-:W-:Y:S01]  /*82b0*/  F2FP.BF16.PACK_AB R16, R201, R16 ;  /* 0x00000010c910723e */ /* 0x000fe200000010ff */
[----:B------:R0:W-:Y:S01]  /*82c0*/  STG.E.128 [R206.64], R4 ;  /* 0x00000004ce007986 */ /* 0x0001e2000c101d04 */
[----:B------:R-:W-:Y:S01]  /*82d0*/  F2FP.BF16.PACK_AB R22, R217, R22 ;  /* 0x00000016d916723e */ /* 0x000fe200000010ff */
[----:B------:R-:W-:Y:S01]  /*82e0*/  IMAD.WIDE.U32 R178, R239, R233, c[0x0][0x208] ;  /* 0x00008200efb27625 */ /* 0x000fe200078e00e9 */
[----:B------:R-:W-:Y:S01]  /*82f0*/  F2FP.BF16.PACK_AB R20, R211, R20 ;  /* 0x00000014d314723e */ /* 0x000fe200000010ff */
[----:B------:R0:W-:Y:S02]  /*8300*/  STG.E.128 [R2.64], R8 ;  /* 0x0000000802007986 */ /* 0x0001e4000c101d04 */
[----:B------:R-:W-:-:S02]  /*8310*/  IMAD R0, R235, c[0x0][0x160], R0 ;  /* 0x00005800eb007a24 */ /* 0x000fc400078e0200 */
[----:B------:R0:W-:Y:S04]  /*8320*/  STG.E.128 [R176.64], R12 ;  /* 0x0000000cb0007986 */ /* 0x0001e8000c101d04 */
[----:B------:R0:W-:Y:S04]  /*8330*/  STG.E.128 [R230.64], R16 ;  /* 0x00000010e6007986 */ /* 0x0001e8000c101d04 */
[----:B------:R0:W-:Y:S01]  /*8340*/  STG.E.128 [R178.64], R20 ;  /* 0x00000014b2007986 */ /* 0x0001e2000c101d04 */
[----:B------:R-:W-:-:S13]  /*8350*/  ISETP.GE.AND P1, PT, R0, c[0x0][0x164], PT ;  /* 0x0000590000007a0c */ /* 0x000fda0003f26270 */
[----:B0----5:R-:W-:Y:S01]  /*8360*/  @P1 CALL.REL.NOINC `(.L_x_14899) ;  /* 0x0000001000001944 */ /* 0x021fe20003c00000 */
[----:B------:R-:W-:Y:S05]  /*8370*/  BRA `(.L_x_14900) ;  /* 0xffff839000007947 */ /* 0x000fea000383ffff */
.L_x_14899:
[----:B------:R-:W-:Y:S05]  /*8380*/  EXIT ;  /* 0x000000000000794d */ /* 0x000fea0003800000 */
.L_x_14897:
[----:B------:R-:W-:Y:S01]  /*8390*/  HFMA2.MMA R250, -RZ, RZ, 0, 1.847743988037109375e-06 ;  /* 0x0000001ffffa7435 */ /* 0x000fe200000001ff */
[----:B------:R-:W-:Y:S02]  /*83a0*/  MOV R178, 0x1 ;  /* 0x0000000100b27802 */ /* 0x000fe40000000f00 */
[----:B------:R-:W-:Y:S02]  /*83b0*/  MOV R177, 0xffffffff ;  /* 0xffffffff00b17802 */ /* 0x000fe40000000f00 */
[----:B------:R-:W-:Y:S02]  /*83c0*/  MOV R176, 0x83e0 ;  /* 0x000083e000b07802 */ /* 0x000fe40000000f00 */
[----:B-----5:R-:W-:Y:S05]  /*83d0*/  CALL.REL.NOINC `($__internal_19_$__cuda_sm70_shflsync_bfly_p) ;  /* 0x00000d8000007944 */ /* 0x020fea0003c00000 */
[----:B-1----:R-:W-:Y:S05]  /*83e0*/  BRA `(.L_x_14901) ;  /* 0xffffdee000007947 */ /* 0x002fea000383ffff */
.L_x_14898:
[----:B------:R-:W-:Y:S01]  /*83f0*/  HFMA2.MMA R178, -RZ, RZ, 0, 1.1920928955078125e-07 ;  /* 0x00000002ffb27435 */ /* 0x000fe200000001ff */
[----:B------:R-:W-:Y:S02]  /*8400*/  MOV R250, 0x1f ;  /* 0x0000001f00fa7802 */ /* 0x000fe40000000f00 */
[----:B------:R-:W-:Y:S02]  /*8410*/  MOV R177, 0xffffffff ;  /* 0xffffffff00b17802 */ /* 0x000fe40000000f00 */
[----:B------:R-:W-:-:S02]  /*8420*/  MOV R176, 0x8440 ;  /* 0x0000844000b07802 */ /* 0x000fc40000000f00 */
[----:B-----5:R-:W-:Y:S05]  /*8430*/  CALL.REL.NOINC `($__internal_19_$__cuda_sm70_shflsync_bfly_p) ;  /* 0x00000d2000007944 */ /* 0x020fea0003c00000 */
[----:B-1----:R-:W-:Y:S01]  /*8440*/  FADD.FTZ R179, R179, R178 ;  /* 0x000000b2b3b37221 */ /* 0x002fe20000010000 */
[----:B------:R-:W-:Y:S01]  /*8450*/  HFMA2.MMA R178, -RZ, RZ, 0, 2.384185791015625e-07 ;  /* 0x00000004ffb27435 */ /* 0x000fe200000001ff */
[----:B------:R-:W-:-:S02]  /*8460*/  MOV R250, 0x1f ;  /* 0x0000001f00fa7802 */ /* 0x000fc40000000f00 */
[----:B------:R-:W-:Y:S02]  /*8470*/  MOV R177, 0xffffffff ;  /* 0xffffffff00b17802 */ /* 0x000fe40000000f00 */
[----:B------:R-:W-:Y:S02]  /*8480*/  MOV R176, 0x84a0 ;  /* 0x000084a000b07802 */ /* 0x000fe40000000f00 */
[----:B------:R-:W-:Y:S05]  /*8490*/  CALL.REL.NOINC `($__internal_19_$__cuda_sm70_shflsync_bfly_p) ;  /* 0x00000cc000007944 */ /* 0x000fea0003c00000 */
[----:B-1----:R-:W-:Y:S01]  /*84a0*/  FADD.FTZ R179, R179, R178 ;  /* 0x000000b2b3b37221 */ /* 0x002fe20000010000 */
[----:B------:R-:W-:Y:S01]  /*84b0*/  HFMA2.MMA R178, -RZ, RZ, 0, 4.76837158203125e-07 ;  /* 0x00000008ffb27435 */ /* 0x000fe200000001ff */
[----:B------:R-:W-:Y:S02]  /*84c0*/  MOV R250, 0x1f ;  /* 0x0000001f00fa7802 */ /* 0x000fe40000000f00 */
[----:B------:R-:W-:Y:S02]  /*84d0*/  MOV R177, 0xffffffff ;  /* 0xffffffff00b17802 */ /* 0x000fe40000000f00 */
[----:B------:R-:W-:Y:S02]  /*84e0*/  MOV R176, 0x8500 ;  /* 0x0000850000b07802 */ /* 0x000fe40000000f00 */
[----:B------:R-:W-:Y:S05]  /*84f0*/  CALL.REL.NOINC `($__internal_19_$__cuda_sm70_shflsync_bfly_p) ;  /* 0x00000c6000007944 */ /* 0x000fea0003c00000 */
[----:B-1----:R-:W-:Y:S01]  /*8500*/  FADD.FTZ R179, R179, R178 ;  /* 0x000000b2b3b37221 */ /* 0x002fe20000010000 */
[----:B------:R-:W-:Y:S01]  /*8510*/  HFMA2.MMA R178, -RZ, RZ, 0, 9.5367431640625e-07 ;  /* 0x00000010ffb27435 */ /* 0x000fe200000001ff */
[----:B------:R-:W-:-:S02]  /*8520*/  MOV R250, 0x1f ;  /* 0x0000001f00fa7802 */ /* 0x000fc40000000f00 */
[----:B------:R-:W-:Y:S02]  /*8530*/  MOV R177, 0xffffffff ;  /* 0xffffffff00b17802 */ /* 0x000fe40000000f00 */
[----:B------:R-:W-:Y:S02]  /*8540*/  MOV R176, 0x8560 ;  /* 0x0000856000b07802 */ /* 0x000fe40000000f00 */
[----:B------:R-:W-:Y:S05]  /*8550*/  CALL.REL.NOINC `($__internal_19_$__cuda_sm70_shflsync_bfly_p) ;  /* 0x00000c0000007944 */ /* 0x000fea0003c00000 */
[----:B-1----:R-:W-:Y:S01]  /*8560*/  FADD.FTZ R178, R179, R178 ;  /* 0x000000b2b3b27221 */ /* 0x002fe20000010000 */
[----:B------:R-:W-:-:S03]  /*8570*/  MOV R250, 0x1f ;  /* 0x0000001f00fa7802 */ /* 0x000fc60000000f00 */
[----:B------:R-:W-:Y:S01]  /*8580*/  FMUL.FTZ R248, R178, c[0x0][0x1e0] ;  /* 0x00007800b2f87a20 */ /* 0x000fe20000410000 */
[----:B------:R-:W-:-:S03]  /*8590*/  HFMA2.MMA R178, -RZ, RZ, 0, 5.9604644775390625e-08 ;  /* 0x00000001ffb27435 */ /* 0x000fc600000001ff */
        /* <DEDUP_REMOVED lines=162> */
[----:B------:R-:W-:Y:S05]  /*8fc0*/  CALL.REL.NOINC `($__internal_19_$__cuda_sm70_shflsync_bfly_p) ;  /* 0x0000019000007944 */ /* 0x000fea0003c00000 */
[----:B-1----:R-:W-:Y:S01]  /*8fd0*/  FADD.FTZ R179, R179, R178 ;  /* 0x000000b2b3b37221 */ /* 0x002fe20000010000 */
[----:B------:R-:W-:Y:S01]  /*8fe0*/  HFMA2.MMA R178, -RZ, RZ, 0, 1.1920928955078125e-07 ;  /* 0x00000002ffb27435 */ /* 0x000fe200000001ff */
[----:B------:R-:W-:Y:S02]  /*8ff0*/  MOV R250, 0x1f ;  /* 0x0000001f00fa7802 */ /* 0x000fe40000000f00 */
[----:B------:R-:W-:Y:S02]  /*9000*/  MOV R177, 0xffffffff ;  /* 0xffffffff00b17802 */ /* 0x000fe40000000f00 */
[----:B------:R-:W-:Y:S02]  /*9010*/  MOV R176, 0x9030 ;  /* 0x0000903000b07802 */ /* 0x000fe40000000f00 */
[----:B------:R-:W-:Y:S05]  /*9020*/  CALL.REL.NOINC `($__internal_19_$__cuda_sm70_shflsync_bfly_p) ;  /* 0x0000013000007944 */ /* 0x000fea0003c00000 */
[----:B-1----:R-:W-:Y:S01]  /*9030*/  FADD.FTZ R179, R179, R178 ;  /* 0x000000b2b3b37221 */ /* 0x002fe20000010000 */
[----:B------:R-:W-:Y:S01]  /*9040*/  HFMA2.MMA R178, -RZ, RZ, 0, 2.384185791015625e-07 ;  /* 0x00000004ffb27435 */ /* 0x000fe200000001ff */
[----:B------:R-:W-:Y:S02]  /*9050*/  MOV R250, 0x1f ;  /* 0x0000001f00fa7802 */ /* 0x000fe40000000f00 */
[----:B------:R-:W-:-:S02]  /*9060*/  MOV R177, 0xffffffff ;  /* 0xffffffff00b17802 */ /* 0x000fc40000000f00 */
        /* <DEDUP_REMOVED lines=10> */
[----:B------:R-:W-:Y:S02]  /*9110*/  MOV R250, 0x1f ;  /* 0x0000001f00fa7802 */ /* 0x000fe40000000f00 */
[----:B------:R-:W-:-:S02]  /*9120*/  MOV R177, 0xffffffff ;  /* 0xffffffff00b17802 */ /* 0x000fc40000000f00 */
[----:B------:R-:W-:Y:S02]  /*9130*/  MOV R176, 0x9150 ;  /* 0x0000915000b07802 */ /* 0x000fe40000000f00 */
[----:B------:R-:W-:Y:S05]  /*9140*/  CALL.REL.NOINC `($__internal_19_$__cuda_sm70_shflsync_bfly_p) ;  /* 0x0000001000007944 */ /* 0x000fea0003c00000 */
[----:B-1----:R-:W-:Y:S05]  /*9150*/  BRA `(.L_x_14902) ;  /* 0xffffdcb000007947 */ /* 0x002fea000383ffff */
        .weak           $__internal_19_$__cuda_sm70_shflsync_bfly_p
        .type           $__internal_19_$__cuda_sm70_shflsync_bfly_p,@function
        .size           $__internal_19_$__cuda_sm70_shflsync_bfly_p,(.L_x_65399 - $__internal_19_$__cuda_sm70_shflsync_bfly_p)
$__internal_19_$__cuda_sm70_shflsync_bfly_p:
[----:B------:R-:W-:Y:S04]  /*9160*/  WARPSYNC R177 ;  /* 0x000000b100007348 */ /* 0x000fe80003800000 */
[----:B------:R0:W1:Y:S02]  /*9170*/  SHFL.BFLY PT, R178, R179, R178, R250 ;  /* 0x0c0000b2b3b27389 */ /* 0x00006400000e00fa */
[----:B0-----:R-:W-:-:S06]  /*9180*/  HFMA2.MMA R177, -RZ, RZ, 0, 0 ;  /* 0x00000000ffb17435 */ /* 0x001fcc00000001ff */
[----:B------:R-:W-:Y:S05]  /*9190*/  RET.REL.NODEC R176 `(_ZN10layer_norm31ln_parallel_residual_fwd_kernelINS_13Kernel_traitsIf13__nv_bfloat16S2_S2_fjLj2560ELj1ELj4ELj1ELj16ENS_18Kernel_traits_baseILj2560EfS2_S2_S2_fjLj128EEEEELb0ELb1ELb1EEEvNS_9FwdParamsE) ;  /* 0xffff6e60b0007950 */ /* 0x000fea0003c3ffff */
.L_x_14903:
        /* <DEDUP_REMOVED lines=14> */
.L_x_65399:


//--------------------- .text._ZN10layer_norm31ln_parallel_residual_fwd_kernelINS_13Kernel_traitsIf13__nv_bfloat16S2_S2_fjLj2560ELj1ELj4ELj1ELj16ENS_18Kernel_traits_baseILj2560EfS2_S2_S2_fjLj128EEEEELb1ELb0ELb0EEEvNS_9FwdParamsE --------------------------
	.section	.text._ZN10layer_norm31ln_parallel_residual_fwd_kernelINS_13Kernel_traitsIf13__nv_bfloat16S2_S2_fjLj2560ELj1ELj4ELj1ELj16ENS_18Kernel_traits_baseILj2560EfS2_S2_S2_fjLj128EEEEELb1ELb0ELb0EEEvNS_9FwdParamsE,"ax",@progbits
	.sectioninfo	@"SHI_REGISTERS=128"
	.align	128
        .global         _ZN10layer_norm31ln_parallel_residual_fwd_kernelINS_13Kernel_traitsIf13__nv_bfloat16S2_S2_fjLj2560ELj1ELj4ELj1ELj16ENS_18Kernel_traits_baseILj2560EfS2_S2_S2_fjLj128EEEEELb1ELb0ELb0EEEvNS_9FwdParamsE
        .type           _ZN10layer_norm31ln_parallel_residual_fwd_kernelINS_13Kernel_traitsIf13__nv_bfloat16S2_S2_fjLj2560ELj1ELj4ELj1ELj16ENS_18Kernel_traits_baseILj2560EfS2_S2_S2_fjLj128EEEEELb1ELb0ELb0EEEvNS_9FwdParamsE,@function
        .size           _ZN10layer_norm31ln_parallel_residual_fwd_kernelINS_13Kernel_traitsIf13__nv_bfloat16S2_S2_fjLj2560ELj1ELj4ELj1ELj16ENS_18Kernel_traits_baseILj2560EfS2_S2_S2_fjLj128EEEEELb1ELb0ELb0EEEvNS_9FwdParamsE,(.L_x_65400 - _ZN10layer_norm31ln_parallel_residual_fwd_kernelINS_13Kernel_traitsIf13__nv_bfloat16S2_S2_fjLj2560ELj1ELj4ELj1ELj16ENS_18Kernel_traits_baseILj2560EfS2_S2_S2_fjLj128EEEEELb1ELb0ELb0EEEvNS_9FwdParamsE)
        .other          _ZN10layer_norm31ln_parallel_residual_fwd_kernelINS_13Kernel_traitsIf13__nv_bfloat16S2_S2_fjLj2560ELj1ELj4ELj1ELj16ENS_18Kernel_traits_baseILj2560EfS2_S2_S2_fjLj128EEEEELb1ELb0ELb0EEEvNS_9FwdParamsE,@"STO_CUDA_ENTRY STV_DEFAULT"
_ZN10layer_norm31ln_parallel_residual_fwd_kernelINS_13Kernel_traitsIf13__nv_bfloat16S2_S2_fjLj2560ELj1ELj4ELj1ELj16ENS_18Kernel_traits_baseILj2560EfS2_S2_S2_fjLj128EEEEELb1ELb0ELb0EEEvNS_9FwdParamsE:
.text._ZN10layer_norm31ln_parallel_residual_fwd_kernelINS_13Kernel_traitsIf13__nv_bfloat16S2_S2_fjLj2560ELj1ELj4ELj1ELj16ENS_18Kernel_traits_baseILj2560EfS2_S2_S2_fjLj128EEEEELb1ELb0ELb0EEEvNS_9FwdParamsE:
[----:B------:R-:W-:-:S04]  /*0000*/  IMAD.MOV.U32 R1, RZ, RZ, c[0x0][0x28] ;  /* 0x00000a00ff017624 */ /* 0x000fc800078e00ff */
[----:B------:R-:W-:Y:S01]  /*0010*/  ULDC.U8 UR4, c[0x0][0x244] ;  /* 0x0000910000047ab9 */ /* 0x000fe20000000000 */
[----:B------:R-:W-:Y:S01]  /*0020*/  IADD3 R1, R1, -0x530, RZ ;  /* 0xfffffad001017810 */ /* 0x000fe20007ffe0ff */
[----:B------:R-:W-:Y:S02]  /*0030*/  UISETP.NE.AND UP0, UPT, UR4, URZ, UPT ;  /* 0x0000003f0400728c */ /* 0x000fe4000bf05270 */
[----:B------:R-:W-:Y:S02]  /*0040*/  ULDC UR7, c[0x0][0x238] ;  /* 0x00008e0000077ab9 */ /* 0x000fe40000000800 */
[----:B------:R-:W-:Y:S02]  /*0050*/  ULDC UR6, c[0x0][0x23c] ;  /* 0x00008f0000067ab9 */ /* 0x000fe40000000800 */
[----:B------:R-:W-:Y:S01]  /*0060*/  PLOP3.LUT P0, PT, PT, PT, UP0, 0x80, 0x0 ;  /* 0x000000000000781c */ /* 0x000fe20003f0f008 */
[----:B------:R-:W-:-:S04]  /*0070*/  ULDC.64 UR8, c[0x0][0x118] ;  /* 0x0000460000087ab9 */ /* 0x000fc80000000a00 */
[----:B------:R-:W-:Y:S02]  /*0080*/  @UP0 UMOV UR4, UR7 ;  /* 0x0000000700040c82 */ /* 0x000fe40008000000 */
[----:B------:R-:W-:Y:S01]  /*0090*/  @UP0 UMOV UR5, UR6 ;  /* 0x0000000600050c82 */ /* 0x000fe20008000000 */
[----:B------:R-:W-:Y:S02]  /*00a0*/  IMAD.U32 R4, RZ, RZ, UR4 ;  /* 0x00000004ff047e24 */ /* 0x000fe4000f8e00ff */
[----:B------:R-:W-:-:S06]  /*00b0*/  IMAD.U32 R5, RZ, RZ, UR5 ;  /* 0x00000005ff057e24 */ /* 0x000fcc000f8e00ff */
[----:B------:R-:W2:Y:S01]  /*00c0*/  @P0 LDG.E.64 R4, [R4.64] ;  /* 0x0000000804040981 */ /* 0x000ea2000c1e1b00 */
[----:B------:R-:W-:Y:S02]  /*00d0*/  ULDC.64 UR10, c[0x0][0x230] ;  /* 0x00008c00000a7ab9 */ /* 0x000fe40000000a00 */
[----:B------:R-:W-:Y:S02]  /*00e0*/  IMAD.U32 R2, RZ, RZ, UR10 ;  /* 0x0000000aff027e24 */ /* 0x000fe4000f8e00ff */
[----:B------:R-:W-:-:S06]  /*00f0*/  IMAD.U32 R3, RZ, RZ, UR11 ;  /* 0x0000000bff037e24 */ /* 0x000fcc000f8e00ff */
[----:B------:R-:W3:Y:S01]  /*0100*/  @P0 LDG.E.64 R2, [R2.64] ;  /* 0x0000000802020981 */ /* 0x000ee2000c1e1b00 */
[----:B------:R-:W-:Y:S01]  /*0110*/  ULDC UR12, c[0x0][0x240] ;  /* 0x00009000000c7ab9 */ /* 0x000fe20000000800 */
[----:B------:R-:W-:Y:S01]  /*0120*/  LOP3.LUT R24, R24, 0xffffffdf, RZ, 0xc0, !PT ;  /* 0xffffffdf18187812 */ /* 0x000fe200078ec0ff */
[----:B------:R-:W-:Y:S01]  /*0130*/  BSSY B0, `(.L_x_14904) ;  /* 0x0000081000007945 */ /* 0x000fe20003800000 */
[----:B------:R-:W0:Y:S04]  /*0140*/  S2R R121, SR_TID.X ;  /* 0x0000000000797919 */ /* 0x000e280000002100 */
[----:B------:R-:W0:Y:S02]  /*0150*/  S2R R10, SR_CTAID.X ;  /* 0x00000000000a7919 */ /* 0x000e240000002500 */
[----:B0-----:R-:W-:Y:S01]  /*0160*/  IMAD R27, R10, c[0x0][0x0], R121 ;  /* 0x000000000a1b7a24 */ /* 0x001fe200078e0279 */
[----:B--2---:R-:W0:Y:S08]  /*0170*/  @P0 R2UR UR4, R4 ;  /* 0x00000000040403c2 */ /* 0x004e3000000e0000 */
[----:B------:R-:W1:Y:S08]  /*0180*/  @P0 R2UR UR5, R5 ;  /* 0x00000000050503c2 */ /* 0x000e7000000e0000 */
[----:B---3--:R2:W3:Y:S01]  /*0190*/  @P0 R2UR UR11, R3 ;  /* 0x00000000030b03c2 */ /* 0x0084e200000e0000 */
[----:B0-----:R-:W-:-:S07]  /*01a0*/  @UP0 UIADD3 UR7, UP1, UR4, UR12, URZ ;  /* 0x0000000c04070290 */ /* 0x001fce000ff3e03f */
[----:B------:R2:W0:Y:S01]  /*01b0*/  @P0 R2UR UR10, R2 ;  /* 0x00000000020a03c2 */ /* 0x00042200000e0000 */
[----:B-1----:R-:W-:Y:S01]  /*01c0*/  @UP0 UIADD3.X UR6, URZ, UR5, URZ, UP1, !UPT ;  /* 0x000000053f060290 */ /* 0x002fe20008ffe43f */
[----:B--2---:R-:W-:-:S03]  /*01d0*/  IMAD.WIDE.U32 R2, R27, -0x326172a9, RZ ;  /* 0xcd9e8d571b027825 */ /* 0x004fc600078e00ff */
[----:B------:R-:W-:Y:S02]  /*01e0*/  USHF.R.U64 UR14, UR7, 0x2, UR6 ;  /* 0x00000002070e7899 */ /* 0x000fe40008001206 */
[----:B------:R-:W-:Y:S02]  /*01f0*/  USHF.R.U32.HI UR6, URZ, 0x2, UR6 ;  /* 0x000000023f067899 */ /* 0x000fe40008011606 */
[----:B------:R-:W-:Y:S02]  /*0200*/  UIMAD.WIDE.U32 UR12, UR14, -0x2daee0ad, URZ ;  /* 0xd2511f530e0c78a5 */ /* 0x000fe4000f8e003f */
[----:B---3--:R-:W-:Y:S01]  /*0210*/  UIADD3 UR17, UR11, 0x32370b8f, URZ ;  /* 0x32370b8f0b117890 */ /* 0x008fe2000fffe03f */
[----:B------:R-:W-:Y:S01]  /*0220*/  IMAD.U32 R26, RZ, RZ, UR14 ;  /* 0x0000000eff1a7e24 */ /* 0x000fe2000f8e00ff */
[----:B------:R-:W-:Y:S01]  /*0230*/  ULOP3.LUT UR4, UR13, UR11, URZ, 0x3c, !UPT ;  /* 0x0000000b0d047292 */ /* 0x000fe2000f8e3c3f */
[----:B------:R-:W-:Y:S01]  /*0240*/  IMAD.U32 R5, RZ, RZ, UR6 ;  /* 0x00000006ff057e24 */ /* 0x000fe2000f8e00ff */
[----:B------:R-:W-:Y:S01]  /*0250*/  UIADD3 UR19, UR11, -0x126145ec, URZ ;  /* 0xed9eba140b137890 */ /* 0x000fe2000fffe03f */
[----:B------:R-:W-:Y:S01]  /*0260*/  IMAD.U32 R4, RZ, RZ, UR12 ;  /* 0x0000000cff047e24 */ /* 0x000fe2000f8e00ff */
[----:B------:R-:W-:Y:S01]  /*0270*/  UIMAD.WIDE.U32 UR4, UR4, -0x326172a9, URZ ;  /* 0xcd9e8d57040478a5 */ /* 0x000fe2000f8e003f */
[----:B------:R-:W-:Y:S01]  /*0280*/  IMAD.U32 R25, RZ, RZ, UR6 ;  /* 0x00000006ff197e24 */ /* 0x000fe2000f8e00ff */
[----:B0-----:R-:W-:Y:S01]  /*0290*/  UIADD3 UR15, UR10, -0x61c88647, URZ ;  /* 0x9e3779b90a0f7890 */ /* 0x001fe2000fffe03f */
[----:B------:R-:W-:Y:S01]  /*02a0*/  LOP3.LUT R3, R3, UR10, R5, 0x96, !PT ;  /* 0x0000000a03037c12 */ /* 0x000fe2000f8e9605 */
[----:B------:R-:W-:Y:S01]  /*02b0*/  IMAD.U32 R5, RZ, RZ, UR13 ;  /* 0x0000000dff057e24 */ /* 0x000fe2000f8e00ff */
[----:B------:R-:W-:Y:S01]  /*02c0*/  UIADD3 UR13, UR11, 0x76cf5d0a, URZ ;  /* 0x76cf5d0a0b0d7890 */ /* 0x000fe2000fffe03f */
[----:B------:R-:W-:Y:S01]  /*02d0*/  IMAD.U32 R7, RZ, RZ, UR5 ;  /* 0x00000005ff077e24 */ /* 0x000fe2000f8e00ff */
[----:B------:R-:W-:Y:S01]  /*02e0*/  UIADD3 UR5, UR11, -0x4498517b, URZ ;  /* 0xbb67ae850b057890 */ /* 0x000fe2000fffe03f */
[----:B------:R-:W-:Y:S01]  /*02f0*/  IMAD.U32 R6, RZ, RZ, UR4 ;  /* 0x00000004ff067e24 */ /* 0x000fe2000f8e00ff */
[----:B------:R-:W-:-:S02]  /*0300*/  UIADD3 UR12, UR10, 0x3c6ef372, URZ ;  /* 0x3c6ef3720a0c7890 */ /* 0x000fc4000fffe03f */
[----:B------:R-:W-:Y:S01]  /*0310*/  LOP3.LUT R0, R7, UR15, R2, 0x96, !PT ;  /* 0x0000000f07007c12 */ /* 0x000fe2000f8e9602 */
[----:B------:R-:W-:Y:S01]  /*0320*/  IMAD.WIDE.U32 R2, R3, -0x2daee0ad, RZ ;  /* 0xd2511f5303027825 */ /* 0x000fe200078e00ff */
[----:B------:R-:W-:Y:S02]  /*0330*/  UIADD3 UR16, UR10, -0x255992d5, URZ ;  /* 0xdaa66d2b0a107890 */ /* 0x000fe4000fffe03f */
[----:B------:R-:W-:Y:S02]  /*0340*/  UIADD3 UR18, UR10, 0x78dde6e4, URZ ;  /* 0x78dde6e40a127890 */ /* 0x000fe4000fffe03f */
[----:B------:R-:W-:Y:S01]  /*0350*/  LOP3.LUT R3, R3, UR5, R4, 0x96, !PT ;  /* 0x0000000503037c12 */ /* 0x000fe2000f8e9604 */
[----:B------:R-:W-:Y:S01]  /*0360*/  IMAD.WIDE.U32 R4, R0, -0x2daee0ad, RZ ;  /* 0xd2511f5300047825 */ /* 0x000fe200078e00ff */
[----:B------:R-:W-:Y:S02]  /*0370*/  UIADD3 UR21, UR11, -0x56f99767, URZ ;  /* 0xa90668990b157890 */ /* 0x000fe4000fffe03f */
[----:B------:R-:W-:-:S02]  /*0380*/  UIADD3 UR20, UR10, 0x1715609d, URZ ;  /* 0x1715609d0a147890 */ /* 0x000fc4000fffe03f */
[----:B------:R-:W-:Y:S01]  /*0390*/  LOP3.LUT R5, R5, UR13, R2, 0x96, !PT ;  /* 0x0000000d05057c12 */ /* 0x000fe2000f8e9602 */
[----:B------:R-:W-:Y:S01]  /*03a0*/  IMAD.WIDE.U32 R2, R3, -0x326172a9, RZ ;  /* 0xcd9e8d5703027825 */ /* 0x000fe200078e00ff */
[----:B------:R-:W-:Y:S02]  /*03b0*/  UIADD3 UR23, UR11, 0x646e171e, URZ ;  /* 0x646e171e0b177890 */ /* 0x000fe4000fffe03f */
[----:B------:R-:W-:Y:S02]  /*03c0*/  UIADD3 UR22, UR10, -0x4ab325aa, URZ ;  /* 0xb54cda560a167890 */ /* 0x000fe4000fffe03f */
[----:B------:R-:W-:Y:S01]  /*03d0*/  LOP3.LUT R6, R3, UR12, R6, 0x96, !PT ;  /* 0x0000000c03067c12 */ /* 0x000fe2000f8e9606 */
[----:B------:R-:W-:Y:S02]  /*03e0*/  UIADD3 UR25, UR11, 0x1fd5c5a3, URZ ;  /* 0x1fd5c5a30b197890 */ /* 0x000fe4000fffe03f */
[----:B------:R-:W-:Y:S02]  /*03f0*/  UIADD3 UR24, UR10, 0x5384540f, URZ ;  /* 0x5384540f0a187890 */ /* 0x000fe4000fffe03f */
[----:B------:R-:W-:Y:S01]  /*0400*/  IMAD.WIDE.U32 R6, R6, -0x2daee0ad, RZ ;  /* 0xd2511f5306067825 */ /* 0x000fe200078e00ff */
[----:B------:R-:W-:-:S02]  /*0410*/  UIADD3 UR26, UR10, -0xe443238, URZ ;  /* 0xf1bbcdc80a1a7890 */ /* 0x000fc4000fffe03f */
[----:B------:R-:W-:Y:S02]  /*0420*/  UIADD3 UR27, UR11, -0x24c28bd8, URZ ;  /* 0xdb3d74280b1b7890 */ /* 0x000fe4000fffe03f */
        /* <DEDUP_REMOVED lines=15> */
[----:B------:R-:W-:-:S04]  /*0520*/  IMAD.WIDE.U32 R2, R3, -0x326172a9, RZ ;  /* 0xcd9e8d5703027825 */ /* 0x000fc800078e00ff */
[----:B------:R-:W-:-:S05]  /*0530*/  IMAD.WIDE.U32 R6, R6, -0x2daee0ad, RZ ;  /* 0xd2511f5306067825 */ /* 0x000fca00078e00ff */
[----:B------:R-:W-:Y:S02]  /*0540*/  LOP3.LUT R8, R7, UR25, R8, 0x96, !PT ;  /* 0x0000001907087c12 */ /* 0x000fe4000f8e9608 */
[----:B------:R-:W-:Y:S02]  /*0550*/  LOP3.LUT R7, R3, UR24, R4, 0x96, !PT ;  /* 0x0000001803077c12 */ /* 0x000fe4000f8e9604 */
[----:B------:R-:W-:Y:S01]  /*0560*/  LOP3.LUT R4, R121, 0x1f, RZ, 0xc0, !PT ;  /* 0x0000001f79047812 */ /* 0x000fe200078ec0ff */
[----:B------:R-:W-:Y:S01]  /*0570*/  IMAD.HI.U32 R3, R8, -0x326172a9, RZ ;  /* 0xcd9e8d5708037827 */ /* 0x000fe200078e00ff */
[----:B------:R-:W-:-:S04]  /*0580*/  SHF.R.U32.HI R121, RZ, 0x5, R121 ;  /* 0x00000005ff797819 */ /* 0x000fc80000011679 */
[----:B------:R-:W-:Y:S01]  /*0590*/  LOP3.LUT R0, R3, UR26, R2, 0x96, !PT ;  /* 0x0000001a03007c12 */ /* 0x000fe2000f8e9602 */
[----:B------:R-:W-:Y:S02]  /*05a0*/  IMAD.MOV.U32 R2, RZ, RZ, c[0x0][0x168] ;  /* 0x00005a00ff027624 */ /* 0x000fe400078e00ff */
[----:B------:R-:W-:-:S03]  /*05b0*/  IMAD.HI.U32 R3, R7, -0x2daee0ad, RZ ;  /* 0xd2511f5307037827 */ /* 0x000fc600078e00ff */
[----:B------:R-:W-:Y:S01]  /*05c0*/  SHF.R.S32.HI R2, RZ, 0x1f, R2 ;  /* 0x0000001fff027819 */ /* 0x000fe20000011402 */
[----:B------:R-:W-:Y:S01]  /*05d0*/  IMAD R121, R10, 0x4, R121 ;  /* 0x000000040a797824 */ /* 0x000fe200078e0279 */
[----:B------:R-:W-:Y:S02]  /*05e0*/  LOP3.LUT R6, R3, UR27, R6, 0x96, !PT ;  /* 0x0000001b03067c12 */ /* 0x000fe4000f8e9606 */
[----:B------:R-:W-:Y:S02]  /*05f0*/  LEA.HI R2, R2, c[0x0][0x168], RZ, 0x3 ;  /* 0x00005a0002027a11 */ /* 0x000fe400078f18ff */
[----:B------:R-:W-:-:S04]  /*0600*/  LOP3.LUT R3, R4, 0x1f, RZ, 0x3c, !PT ;  /* 0x0000001f04037812 */ /* 0x000fc800078e3cff */
[----:B------:R-:W-:-:S04]  /*0610*/  LEA.HI.SX32 R120, R2, R3, 0x1d ;  /* 0x0000000302787211 */ /* 0x000fc800078feaff */
[----:B------:R-:W-:-:S13]  /*0620*/  LOP3.LUT P1, RZ, R120, 0xffffffe0, RZ, 0xc0, !PT ;  /* 0xffffffe078ff7812 */ /* 0x000fda000782c0ff */
[----:B------:R-:W-:Y:S01]  /*0630*/  @P1 LOP3.LUT R24, R24, 0x20, RZ, 0xfc, !PT ;  /* 0x0000002018181812 */ /* 0x000fe200078efcff */
        /* <DEDUP_REMOVED lines=11> */
[----:B------:R-:W2:Y:S04]  /*06f0*/  @P0 LDG.E.128 R12, [R2.64+0x10] ;  /* 0x00001008020c0981 */ /* 0x000ea8000c1e1d00 */
[----:B------:R-:W3:Y:S01]  /*0700*/  @P0 LDG.E.128 R16, [R2.64] ;  /* 0x0000000802100981 */ /* 0x000ee2000c1e1d00 */
[C---:B------:R-:W-:Y:S01]  /*0710*/  IMAD.SHL.U32 R10, R4.reuse, 0x20, RZ ;  /* 0x00000020040a7824 */ /* 0x040fe200078e00ff */
[----:B------:R-:W-:Y:S01]  /*0720*/  SHF.L.U64.HI R5, R4, 0x5, RZ ;  /* 0x0000000504057819 */ /* 0x000fe200000102ff */
[----:B------:R-:W-:Y:S01]  /*0730*/  CS2R R22, SRZ ;  /* 0x0000000000167805 */ /* 0x000fe2000001ff00 */
[----:B------:R-:W-:Y:S01]  /*0740*/  CS2R R20, SRZ ;  /* 0x0000000000147805 */ /* 0x000fe2000001ff00 */
[----:B--2---:R0:W-:Y:S04]  /*0750*/  STL.64 [R1+0x270], R12 ;  /* 0x0002700c01007387 */ /* 0x0041e80000100a00 */
[----:B------:R-:W-:Y:S04]  /*0760*/  STL.64 [R1+0x278], R14 ;  /* 0x0002780e01007387 */ /* 0x000fe80000100a00 */
[----:B---3--:R1:W-:Y:S01]  /*0770*/  STL.64 [R1+0x260], R16 ;  /* 0x0002601001007387 */ /* 0x0083e20000100a00 */
[----:B0-----:R-:W-:-:S03]  /*0780*/  @P1 IADD3 R12, P0, R10, c[0x0][0x220], RZ ;  /* 0x000088000a0c1a10 */ /* 0x001fc60007f1e0ff */
[----:B------:R0:W-:Y:S01]  /*0790*/  STL.64 [R1+0x268], R18 ;  /* 0x0002681201007387 */ /* 0x0001e20000100a00 */
[----:B------:R-:W-:Y:S01]  /*07a0*/  @P1 IADD3.X R13, R5, c[0x0][0x224], RZ, P0, !PT ;  /* 0x00008900050d1a10 */ /* 0x000fe200007fe4ff */
[----:B-1----:R-:W-:-:S04]  /*07b0*/  CS2R R16, SRZ ;  /* 0x0000000000107805 */ /* 0x002fc8000001ff00 */
[----:B------:R1:W2:Y:S01]  /*07c0*/  @P1 LDG.E.128 R20, [R12.64] ;  /* 0x000000080c141981 */ /* 0x0002a2000c1e1d00 */
[----:B0-----:R-:W-:-:S06]  /*07d0*/  CS2R R18, SRZ ;  /* 0x0000000000127805 */ /* 0x001fcc000001ff00 */
[----:B------:R1:W3:Y:S01]  /*07e0*/  @P1 LDG.E.128 R16, [R12.64+0x10] ;  /* 0x000010080c101981 */ /* 0x0002e2000c1e1d00 */
[----:B------:R-:W-:Y:S01]  /*07f0*/  IADD3 R10, P0, R10, c[0x0][0x1b8], RZ ;  /* 0x00006e000a0a7a10 */ /* 0x000fe20007f1e0ff */
[----:B------:R-:W-:-:S03]  /*0800*/  IMAD.MOV.U32 R3, RZ, RZ, 0x20 ;  /* 0x00000020ff037424 */ /* 0x000fc600078e00ff */
[----:B------:R-:W-:Y:S01]  /*0810*/  IADD3.X R11, R5, c[0x0][0x1bc], RZ, P0, !PT ;  /* 0x00006f00050b7a10 */ /* 0x000fe200007fe4ff */
[----:B------:R-:W-:-:S04]  /*0820*/  IMAD.WIDE.U32 R2, R4, R3, c[0x0][0x1b0] ;  /* 0x00006c0004027625 */ /* 0x000fc800078e0003 */
[----:B-1----:R-:W4:Y:S04]  /*0830*/  LDG.E.128 R12, [R10.64+0x10] ;  /* 0x000010080a0c7981 */ /* 0x002f28000c1e1d00 */
[----:B------:R-:W5:Y:S04]  /*0840*/  LDG.E.128 R28, [R2.64] ;  /* 0x00000008021c7981 */ /* 0x000f68000c1e1d00 */
[----:B--2---:R-:W-:Y:S04]  /*0850*/  STL.64 [R1+0x240], R20 ;  /* 0x0002401401007387 */ /* 0x004fe80000100a00 */
[----:B------:R0:W-:Y:S04]  /*0860*/  STL.64 [R1+0x248], R22 ;  /* 0x0002481601007387 */ /* 0x0001e80000100a00 */
[----:B---3--:R-:W-:Y:S04]  /*0870*/  STL.64 [R1+0x250], R16 ;  /* 0x0002501001007387 */ /* 0x008fe80000100a00 */
[----:B------:R1:W-:Y:S04]  /*0880*/  STL.64 [R1+0x258], R18 ;  /* 0x0002581201007387 */ /* 0x0003e80000100a00 */
[----:B0-----:R-:W2:Y:S04]  /*0890*/  LDG.E.128 R20, [R2.64+0x10] ;  /* 0x0000100802147981 */ /* 0x001ea8000c1e1d00 */
[----:B-1----:R-:W3:Y:S04]  /*08a0*/  LDG.E.128 R16, [R10.64] ;  /* 0x000000080a107981 */ /* 0x002ee8000c1e1d00 */
[----:B----4-:R0:W-:Y:S04]  /*08b0*/  STL.64 [R1+0x4c0], R12 ;  /* 0x0004c00c01007387 */ /* 0x0101e80000100a00 */
[----:B------:R0:W-:Y:S01]  /*08c0*/  STL.64 [R1+0x4c8], R14 ;  /* 0x0004c80e01007387 */ /* 0x0001e20000100a00 */
[----:B------:R-:W-:-:S03]  /*08d0*/  LOP3.LUT R4, R4, 0x20, RZ, 0xfc, !PT ;  /* 0x0000002004047812 */ /* 0x000fc600078efcff */
[----:B---3--:R0:W-:Y:S04]  /*08e0*/  STL.64 [R1+0x4d0], R16 ;  /* 0x0004d01001007387 */ /* 0x0081e80000100a00 */
[----:B------:R0:W-:Y:S04]  /*08f0*/  STL.64 [R1+0x4d8], R18 ;  /* 0x0004d81201007387 */ /* 0x0001e80000100a00 */
[----:B--2---:R0:W-:Y:S04]  /*0900*/  STL.64 [R1+0x4e0], R20 ;  /* 0x0004e01401007387 */ /* 0x0041e80000100a00 */
[----:B------:R0:W-:Y:S04]  /*0910*/  STL.64 [R1+0x4e8], R22 ;  /* 0x0004e81601007387 */ /* 0x0001e80000100a00 */
[----:B-----5:R0:W-:Y:S04]  /*0920*/  STL.64 [R1+0x4f0], R28 ;  /* 0x0004f01c01007387 */ /* 0x0201e80000100a00 */
[----:B------:R0:W-:Y:S02]  /*0930*/  STL.64 [R1+0x4f8], R30 ;  /* 0x0004f81e01007387 */ /* 0x0001e40000100a00 */
.L_x_14905:
[----:B------:R-:W-:Y:S05]  /*0940*/  BSYNC B0 ;  /* 0x0000000000007941 */ /* 0x000fea0003800000 */
.L_x_14904:
        /* <DEDUP_REMOVED lines=15> */
[----:B------:R-:W2:Y:S04]  /*0a40*/  @P0 LDG.E.128 R16, [R2.64] ;  /* 0x0000000802100981 */ /* 0x000ea8000c1e1d00 */
[----:B------:R-:W3:Y:S01]  /*0a50*/  @P0 LDG.E.128 R12, [R2.64+0x10] ;  /* 0x00001008020c0981 */ /* 0x000ee2000c1e1d00 */
[C---:B------:R-:W-:Y:S01]  /*0a60*/  IMAD.SHL.U32 R9, R4.reuse, 0x20, RZ ;  /* 0x0000002004097824 */ /* 0x040fe200078e00ff */
[----:B------:R-:W-:-:S04]  /*0a70*/  SHF.L.U64.HI R5, R4, 0x5, RZ ;  /* 0x0000000504057819 */ /* 0x000fc800000102ff */
[----:B------:R-:W-:-:S04]  /*0a80*/  @P1 IADD3 R10, P0, R9, c[0x0][0x220], RZ ;  /* 0x00008800090a1a10 */ /* 0x000fc80007f1e0ff */
[----:B------:R-:W-:Y:S01]  /*0a90*/  @P1 IADD3.X R11, R5, c[0x0][0x224], RZ, P0, !PT ;  /* 0x00008900050b1a10 */ /* 0x000fe200007fe4ff */
[----:B--2---:R0:W-:Y:S04]  /*0aa0*/  STL.64 [R1+0x220], R16 ;  /* 0x0002201001007387 */ /* 0x0041e80000100a00 */
[----:B------:R1:W-:Y:S04]  /*0ab0*/  STL.64 [R1+0x228], R18 ;  /* 0x0002281201007387 */ /* 0x0003e80000100a00 */
[----:B---3--:R2:W-:Y:S04]  /*0ac0*/  STL.64 [R1+0x230], R12 ;  /* 0x0002300c01007387 */ /* 0x0085e80000100a00 */
[----:B------:R3:W-:Y:S01]  /*0ad0*/  STL.64 [R1+0x238], R14 ;  /* 0x0002380e01007387 */ /* 0x0007e20000100a00 */
[----:B0-----:R-:W-:Y:S01]  /*0ae0*/  CS2R R16, SRZ ;  /* 0x0000000000107805 */ /* 0x001fe2000001ff00 */
[----:B-1----:R-:W-:Y:S01]  /*0af0*/  CS2R R18, SRZ ;  /* 0x0000000000127805 */ /* 0x002fe2000001ff00 */
[----:B--2---:R-:W-:-:S05]  /*0b00*/  CS2R R12, SRZ ;  /* 0x00000000000c7805 */ /* 0x004fca000001ff00 */
[----:B------:R-:W2:Y:S01]  /*0b10*/  @P1 LDG.E.128 R16, [R10.64] ;  /* 0x000000080a101981 */ /* 0x000ea2000c1e1d00 */
[----:B---3--:R-:W-:-:S06]  /*0b20*/  CS2R R14, SRZ ;  /* 0x00000000000e7805 */ /* 0x008fcc000001ff00 */
[----:B------:R-:W3:Y:S01]  /*0b30*/  @P1 LDG.E.128 R12, [R10.64+0x10] ;  /* 0x000010080a0c1981 */ /* 0x000ee2000c1e1d00 */
[----:B------:R-:W-:-:S04]  /*0b40*/  IADD3 R2, P0, R9, c[0x0][0x1b8], RZ ;  /* 0x00006e0009027a10 */ /* 0x000fc80007f1e0ff */
[----:B------:R-:W-:Y:S01]  /*0b50*/  IADD3.X R3, R5, c[0x0][0x1bc], RZ, P0, !PT ;  /* 0x00006f0005037a10 */ /* 0x000fe200007fe4ff */
[----:B---3--:R0:W-:Y:S02]  /*0b60*/  STL.64 [R1+0x210], R12 ;  /* 0x0002100c01007387 */ /* 0x0081e40000100a00 */
[----:B0-----:R-:W-:-:S04]  /*0b70*/  IMAD.MOV.U32 R13, RZ, RZ, 0x20 ;  /* 0x00000020ff0d7424 */ /* 0x001fc800078e00ff */
[C---:B------:R-:W-:Y:S01]  /*0b80*/  IMAD.WIDE.U32 R12, R4.reuse, R13, c[0x0][0x1b0] ;  /* 0x00006c00040c7625 */ /* 0x040fe200078e000d */
[----:B------:R0:W-:Y:S04]  /*0b90*/  STL.64 [R1+0x218], R14 ;  /* 0x0002180e01007387 */ /* 0x0001e80000100a00 */
[----:B------:R0:W3:Y:S04]  /*0ba0*/  LDG.E.128 R28, [R12.64] ;  /* 0x000000080c1c7981 */ /* 0x0000e8000c1e1d00 */
[----:B------:R0:W4:Y:S04]  /*0bb0*/  LDG.E.128 R20, [R12.64+0x10] ;  /* 0x000010080c147981 */ /* 0x000128000c1e1d00 */
[----:B--2---:R-:W-:Y:S04]  /*0bc0*/  STL.64 [R1+0x200], R16 ;  /* 0x0002001001007387 */ /* 0x004fe80000100a00 */
[----:B------:R1:W-:Y:S04]  /*0bd0*/  STL.64 [R1+0x208], R18 ;  /* 0x0002081201007387 */ /* 0x0003e80000100a00 */
[----:B0-----:R-:W2:Y:S04]  /*0be0*/  LDG.E.128 R12, [R2.64+0x10] ;  /* 0x00001008020c7981 */ /* 0x001ea8000c1e1d00 */
[----:B-1----:R-:W5:Y:S01]  /*0bf0*/  LDG.E.128 R16, [R2.64] ;  /* 0x0000000802107981 */ /* 0x002f62000c1e1d00 */
[----:B------:R-:W-:-:S03]  /*0c00*/  IADD3 R4, R4, 0x20, RZ ;  /* 0x0000002004047810 */ /* 0x000fc60007ffe0ff */
[----:B--2---:R0:W-:Y:S04]  /*0c10*/  STL.64 [R1+0x4a0], R12 ;  /* 0x0004a00c01007387 */ /* 0x0041e80000100a00 */
[----:B------:R0:W-:Y:S04]  /*0c20*/  STL.64 [R1+0x4a8], R14 ;  /* 0x0004a80e01007387 */ /* 0x0001e80000100a00 */
[----:B-----5:R0:W-:Y:S04]  /*0c30*/  STL.64 [R1+0x4b0], R16 ;  /* 0x0004b01001007387 */ /* 0x0201e80000100a00 */
[----:B------:R0:W-:Y:S04]  /*0c40*/  STL.64 [R1+0x4b8], R18 ;  /* 0x0004b81201007387 */ /* 0x0001e80000100a00 */
[----:B----4-:R0:W-:Y:S04]  /*0c50*/  STL.64 [R1+0x440], R20 ;  /* 0x0004401401007387 */ /* 0x0101e80000100a00 */
[----:B------:R0:W-:Y:S04]  /*0c60*/  STL.64 [R1+0x448], R22 ;  /* 0x0004481601007387 */ /* 0x0001e80000100a00 */
[----:B---3--:R0:W-:Y:S04]  /*0c70*/  STL.64 [R1+0x450], R28 ;  /* 0x0004501c01007387 */ /* 0x0081e80000100a00 */
[----:B------:R0:W-:Y:S02]  /*0c80*/  STL.64 [R1+0x458], R30 ;  /* 0x0004581e01007387 */ /* 0x0001e40000100a00 */
.L_x_14907:
[----:B------:R-:W-:Y:S05]  /*0c90*/  BSYNC B0 ;  /* 0x0000000000007941 */ /* 0x000fea0003800000 */
.L_x_14906:
        /* <DEDUP_REMOVED lines=18> */
[----:B------:R-:W-:-:S04]  /*0dc0*/  SHF.L.U64.HI R5, R4, 0x5, RZ ;  /* 0x0000000504057819 */ /* 0x000fc800000102ff */
[----:B------:R-:W-:-:S04]  /*0dd0*/  @P1 IADD3 R10, P0, R9, c[0x0][0x220], RZ ;  /* 0x00008800090a1a10 */ /* 0x000fc80007f1e0ff */
[----:B------:R-:W-:Y:S01]  /*0de0*/  @P1 IADD3.X R11, R5, c[0x0][0x224], RZ, P0, !PT ;  /* 0x00008900050b1a10 */ /* 0x000fe200007fe4ff */
[----:B--2---:R0:W-:Y:S04]  /*0df0*/  STL.64 [R1+0x1f0], R12 ;  /* 0x0001f00c01007387 */ /* 0x0041e80000100a00 */
[----:B------:R1:W-:Y:S01]  /*0e00*/  STL.64 [R1+0x1f8], R14 ;  /* 0x0001f80e01007387 */ /* 0x0003e20000100a00 */
[----:B0-----:R-:W-:Y:S01]  /*0e10*/  CS2R R12, SRZ ;  /* 0x00000000000c7805 */ /* 0x001fe2000001ff00 */
[----:B-1----:R-:W-:Y:S02]  /*0e20*/  CS2R R14, SRZ ;  /* 0x00000000000e7805 */ /* 0x002fe4000001ff00 */
[----:B---3--:R0:W-:Y:S04]  /*0e30*/  STL.64 [R1+0x1e0], R16 ;  /* 0x0001e01001007387 */ /* 0x0081e80000100a00 */
[----:B------:R-:W2:Y:S04]  /*0e40*/  @P1 LDG.E.128 R12, [R10.64+0x10] ;  /* 0x000010080a0c1981 */ /* 0x000ea8000c1e1d00 */
[----:B------:R1:W-:Y:S01]  /*0e50*/  STL.64 [R1+0x1e8], R18 ;  /* 0x0001e81201007387 */ /* 0x0003e20000100a00 */
[----:B0-----:R-:W-:Y:S01]  /*0e60*/  CS2R R16, SRZ ;  /* 0x0000000000107805 */ /* 0x001fe2000001ff00 */
[----:B-1----:R-:W-:-:S06]  /*0e70*/  CS2R R18, SRZ ;  /* 0x0000000000127805 */ /* 0x002fcc000001ff00 */
[----:B------:R-:W3:Y:S01]  /*0e80*/  @P1 LDG.E.128 R16, [R10.64] ;  /* 0x000000080a101981 */ /* 0x000ee2000c1e1d00 */
[----:B------:R-:W-:-:S04]  /*0e90*/  IADD3 R2, P0, R9, c[0x0][0x1b8], RZ ;  /* 0x00006e0009027a10 */ /* 0x000fc80007f1e0ff */
[----:B------:R-:W-:Y:S01]  /*0ea0*/  IADD3.X R3, R5, c[0x0][0x1bc], RZ, P0, !PT ;  /* 0x00006f0005037a10 */ /* 0x000fe200007fe4ff */
[----:B--2---:R0:W-:Y:S02]  /*0eb0*/  STL.64 [R1+0x1d0], R12 ;  /* 0x0001d00c01007387 */ /* 0x0041e40000100a00 */
[----:B0-----:R-:W-:-:S04]  /*0ec0*/  IMAD.MOV.U32 R13, RZ, RZ, 0x20 ;  /* 0x00000020ff0d7424 */ /* 0x001fc800078e00ff */
[C---:B------:R-:W-:Y:S01]  /*0ed0*/  IMAD.WIDE.U32 R12, R4.reuse, R13, c[0x0][0x1b0] ;  /* 0x00006c00040c7625 */ /* 0x040fe200078e000d */
[----:B------:R0:W-:Y:S04]  /*0ee0*/  STL.64 [R1+0x1d8], R14 ;  /* 0x0001d80e01007387 */ /* 0x0001e80000100a00 */
[----:B------:R0:W2:Y:S04]  /*0ef0*/  LDG.E.128 R28, [R12.64] ;  /* 0x000000080c1c7981 */ /* 0x0000a8000c1e1d00 */
[----:B------:R0:W4:Y:S04]  /*0f00*/  LDG.E.128 R20, [R12.64+0x10] ;  /* 0x000010080c147981 */ /* 0x000128000c1e1d00 */
[----:B---3--:R-:W-:Y:S04]  /*0f10*/  STL.64 [R1+0x1c0], R16 ;  /* 0x0001c01001007387 */ /* 0x008fe80000100a00 */
[----:B------:R1:W-:Y:S04]  /*0f20*/  STL.64 [R1+0x1c8], R18 ;  /* 0x0001c81201007387 */ /* 0x0003e80000100a00 */
[----:B0-----:R-:W3:Y:S04]  /*0f30*/  LDG.E.128 R12, [R2.64+0x10] ;  /* 0x00001008020c7981 */ /* 0x001ee8000c1e1d00 */
[----:B-1----:R-:W5:Y:S01]  /*0f40*/  LDG.E.128 R16, [R2.64] ;  /* 0x0000000802107981 */ /* 0x002f62000c1e1d00 */
[----:B------:R-:W-:-:S03]  /*0f50*/  IADD3 R4, R4, 0x20, RZ ;  /* 0x0000002004047810 */ /* 0x000fc60007ffe0ff */
[----:B---3--:R0:W-:Y:S04]  /*0f60*/  STL.64 [R1+0x480], R12 ;  /* 0x0004800c01007387 */ /* 0x0081e80000100a00 */
[----:B------:R0:W-:Y:S04]  /*0f70*/  STL.64 [R1+0x488], R14 ;  /* 0x0004880e01007387 */ /* 0x0001e80000100a00 */
[----:B-----5:R0:W-:Y:S04]  /*0f80*/  STL.64 [R1+0x490], R16 ;  /* 0x0004901001007387 */ /* 0x0201e80000100a00 */
[----:B------:R0:W-:Y:S04]  /*0f90*/  STL.64 [R1+0x498], R18 ;  /* 0x0004981201007387 */ /* 0x0001e80000100a00 */
[----:B----4-:R0:W-:Y:S04]  /*0fa0*/  STL.64 [R1+0x400], R20 ;  /* 0x0004001401007387 */ /* 0x0101e80000100a00 */
[----:B------:R0:W-:Y:S04]  /*0fb0*/  STL.64 [R1+0x408], R22 ;  /* 0x0004081601007387 */ /* 0x0001e80000100a00 */
[----:B--2---:R0:W-:Y:S04]  /*0fc0*/  STL.64 [R1+0x430], R28 ;  /* 0x0004301c01007387 */ /* 0x0041e80000100a00 */
[----:B------:R0:W-:Y:S02]  /*0fd0*/  STL.64 [R1+0x438], R30 ;  /* 0x0004381e01007387 */ /* 0x0001e40000100a00 */
.L_x_14909:
[----:B------:R-:W-:Y:S05]  /*0fe0*/  BSYNC B0 ;  /* 0x0000000000007941 */ /* 0x000fea0003800000 */
.L_x_14908:
        /* <DEDUP_REMOVED lines=18> */
[----:B------:R-:W-:-:S04]  /*1110*/  SHF.L.U64.HI R5, R4, 0x5, RZ ;  /* 0x0000000504057819 */ /* 0x000fc800000102ff */
        /* <DEDUP_REMOVED lines=33> */
.L_x_14911:
[----:B------:R-:W-:Y:S05]  /*1330*/  BSYNC B0 ;  /* 0x0000000000007941 */ /* 0x000fea0003800000 */
.L_x_14910:
        /* <DEDUP_REMOVED lines=12> */
[----:B------:R-:W-:Y:S02]  /*1400*/  @P0 LEA.HI.X R3, R4, c[0x0][0x21c], RZ, 0x5, P1 ;  /* 0x0000870004030a11 */ /* 0x000fe400008f2cff */
[----:B------:R-:W-:-:S03]  /*1410*/  ISETP.NE.U32.AND P1, PT, RZ, c[0x0][0x220], PT ;  /* 0x00008800ff007a0c */ /* 0x000fc60003f25070 */
[----:B------:R0:W2:Y:S01]  /*1420*/  @P0 LDG.E.128 R16, [R2.64] ;  /* 0x0000000802100981 */ /* 0x0000a2000c1e1d00 */
[----:B------:R-:W-:-:S03]  /*1430*/  ISETP.NE.AND.EX P1, PT, RZ, c[0x0][0x224], PT, P1 ;  /* 0x00008900ff007a0c */ /* 0x000fc60003f25310 */
[----:B------:R0:W3:Y:S01]  /*1440*/  @P0 LDG.E.128 R12, [R2.64+0x10] ;  /* 0x00001008020c0981 */ /* 0x0000e2000c1e1d00 */
[C---:B------:R-:W-:Y:S01]  /*1450*/  IMAD.SHL.U32 R9, R4.reuse, 0x20, RZ ;  /* 0x0000002004097824 */ /* 0x040fe200078e00ff */
[----:B------:R-:W-:-:S08]  /*1460*/  SHF.L.U64.HI R5, R4, 0x5, RZ ;  /* 0x0000000504057819 */ /* 0x000fd000000102ff */
        /* <DEDUP_REMOVED lines=33> */
.L_x_14913:
[----:B------:R-:W-:Y:S05]  /*1680*/  BSYNC B0 ;  /* 0x0000000000007941 */ /* 0x000fea0003800000 */
.L_x_14912:
        /* <DEDUP_REMOVED lines=15> */
[C---:B------:R-:W-:Y:S01]  /*1780*/  IMAD.SHL.U32 R10, R4.reuse, 0x20, RZ ;  /* 0x00000020040a7824 */ /* 0x040fe200078e00ff */
[----:B------:R-:W-:-:S04]  /*1790*/  SHF.L.U64.HI R5, R4, 0x5, RZ ;  /* 0x0000000504057819 */ /* 0x000fc800000102ff */
[----:B0-----:R-:W-:-:S04]  /*17a0*/  IADD3 R2, P0, R10, c[0x0][0x1b8], RZ ;  /* 0x00006e000a027a10 */ /* 0x001fc80007f1e0ff */
[----:B------:R-:W-:Y:S02]  /*17b0*/  IADD3.X R3, R5, c[0x0][0x1bc], RZ, P0, !PT ;  /* 0x00006f0005037a10 */ /* 0x000fe400007fe4ff */
[----:B------:R-:W-:-:S04]  /*17c0*/  ISETP.NE.U32.AND P0, PT, RZ, c[0x0][0x220], PT ;  /* 0x00008800ff007a0c */ /* 0x000fc80003f05070 */
[----:B------:R-:W-:-:S13]  /*17d0*/  ISETP.NE.AND.EX P0, PT, RZ, c[0x0][0x224], PT, P0 ;  /* 0x00008900ff007a0c */ /* 0x000fda0003f05300 */
        /* <DEDUP_REMOVED lines=12> */
[----:B-1----:R-:W-:-:S04]  /*18a0*/  IMAD.MOV.U32 R10, RZ, RZ, 0x20 ;  /* 0x00000020ff0a7424 */ /* 0x002fc800078e00ff */
        /* <DEDUP_REMOVED lines=18> */
.L_x_14915:
[----:B------:R-:W-:Y:S05]  /*19d0*/  BSYNC B0 ;  /* 0x0000000000007941 */ /* 0x000fea0003800000 */
.L_x_14914:
[----:B------:R-:W-:Y:S01]  /*19e0*/  ISETP.GE.U32.AND P0, PT, R120, 0xe0, PT ;  /* 0x000000e07800780c */ /* 0x000fe20003f06070 */
[----:B------:R-:W-:Y:S01]  /*19f0*/  UIADD3 UR6, UR10, -0x700cb87f, URZ ;  /* 0x8ff347810a067890 */ /* 0x000fe2000fffe03f */
[----:B------:R-:W-:Y:S01]  /*1a00*/  LOP3.LUT R24, R24, 0xfffffdff, RZ, 0xc0, !PT ;  /* 0xfffffdff18187812 */ /* 0x000fe200078ec0ff */
[----:B------:R-:W-:Y:S01]  /*1a10*/  UIADD3 UR14, UR11, -0x695add53, URZ ;  /* 0x96a522ad0b0e7890 */ /* 0x000fe2000fffe03f */
[----:B------:R-:W-:Y:S09]  /*1a20*/  BSSY B0, `(.L_x_14916) ;  /* 0x0000032000007945 */ /* 0x000ff20003800000 */
        /* <DEDUP_REMOVED lines=49> */
.L_x_14917:
[----:B------:R-:W-:Y:S05]  /*1d40*/  BSYNC B0 ;  /* 0x0000000000007941 */ /* 0x000fea0003800000 */
.L_x_14916:
        /* <DEDUP_REMOVED lines=52> */
.L_x_14919:
[----:B------:R-:W-:Y:S05]  /*2090*/  BSYNC B0 ;  /* 0x0000000000007941 */ /* 0x000fea0003800000 */
.L_x_14918:
        /* <DEDUP_REMOVED lines=52> */
.L_x_14921:
[----:B------:R-:W-:Y:S05]  /*23e0*/  BSYNC B0 ;  /* 0x0000000000007941 */ /* 0x000fea0003800000 */
.L_x_14920:
        /* <DEDUP_REMOVED lines=16> */
[----:B------:R-:W-:Y:S01]  /*24f0*/  IMAD.SHL.U32 R9, R4, 0x20, RZ ;  /* 0x0000002004097824 */ /* 0x000fe200078e00ff */
[----:B------:R-:W-:Y:S02]  /*2500*/  SHF.R.U32.HI R5, RZ, 0x1b, R4 ;  /* 0x0000001bff057819 */ /* 0x000fe40000011604 */
        /* <DEDUP_REMOVED lines=13> */
[----:B-1----:R-:W-:-:S04]  /*25e0*/  IADD3 R2, P0, R9, c[0x0][0x1b8], RZ ;  /* 0x00006e0009027a10 */ /* 0x002fc80007f1e0ff */
[----:B------:R-:W-:Y:S01]  /*25f0*/  IADD3.X R3, R5, c[0x0][0x1bc], RZ, P0, !PT ;  /* 0x00006f0005037a10 */ /* 0x000fe200007fe4ff */
[----:B------:R-:W-:-:S04]  /*2600*/  IMAD.MOV.U32 R5, RZ, RZ, 0x20 ;  /* 0x00000020ff057424 */ /* 0x000fc800078e00ff */
[----:B------:R-:W-:-:S05]  /*2610*/  IMAD.WIDE.U32 R4, R4, R5, c[0x0][0x1b0] ;  /* 0x00006c0004047625 */ /* 0x000fca00078e0005 */
[----:B------:R-:W4:Y:S04]  /*2620*/  LDG.E.128 R20, [R4.64+0x10] ;  /* 0x0000100804147981 */ /* 0x000f28000c1e1d00 */
[----:B------:R-:W5:Y:S04]  /*2630*/  LDG.E.128 R28, [R4.64] ;  /* 0x00000008041c7981 */ /* 0x000f68000c1e1d00 */
[----:B--2---:R-:W-:Y:S04]  /*2640*/  STL.64 [R1], R16 ;  /* 0x0000001001007387 */ /* 0x004fe80000100a00 */
[----:B------:R0:W-:Y:S04]  /*2650*/  STL.64 [R1+0x8], R18 ;  /* 0x0000081201007387 */ /* 0x0001e80000100a00 */
[----:B---3--:R-:W-:Y:S04]  /*2660*/  STL.64 [R1+0x10], R12 ;  /* 0x0000100c01007387 */ /* 0x008fe80000100a00 */
[----:B------:R1:W-:Y:S04]  /*2670*/  STL.64 [R1+0x18], R14 ;  /* 0x0000180e01007387 */ /* 0x0003e80000100a00 */
[----:B0-----:R-:W2:Y:S04]  /*2680*/  LDG.E.128 R16, [R2.64] ;  /* 0x0000000802107981 */ /* 0x001ea8000c1e1d00 */
[----:B-1----:R-:W3:Y:S04]  /*2690*/  LDG.E.128 R12, [R2.64+0x10] ;  /* 0x00001008020c7981 */ /* 0x002ee8000c1e1d00 */
        /* <DEDUP_REMOVED lines=8> */
.L_x_14923:
[----:B------:R-:W-:Y:S05]  /*2720*/  BSYNC B0 ;  /* 0x0000000000007941 */ /* 0x000fea0003800000 */
.L_x_14922:
[----:B------:R-:W-:-:S13]  /*2730*/  ISETP.GE.AND P0, PT, R121, c[0x0][0x164], PT ;  /* 0x0000590079007a0c */ /* 0x000fda0003f06270 */
[----:B------:R-:W-:Y:S05]  /*2740*/  @P0 EXIT ;  /* 0x000000000000094d */ /* 0x000fea0003800000 */
[----:B------:R-:W-:Y:S01]  /*2750*/  IMAD R2, R8, -0x326172a9, RZ ;  /* 0xcd9e8d5708027824 */ /* 0x000fe200078e02ff */
[----:B------:R-:W-:Y:S01]  /*2760*/  ULOP3.LUT UR4, UR7, 0x3, URZ, 0xc0, !UPT ;  /* 0x0000000307047892 */ /* 0x000fe2000f8ec03f */
[C---:B------:R-:W-:Y:S01]  /*2770*/  IMAD.HI.U32 R3, R6.reuse, -0x326172a9, RZ ;  /* 0xcd9e8d5706037827 */ /* 0x040fe200078e00ff */
[----:B------:R-:W-:Y:S03]  /*2780*/  BSSY B0, `(.L_x_14924) ;  /* 0x0003e34000007945 */ /* 0x000fe60003800000 */
[----:B0-----:R-:W-:Y:S01]  /*2790*/  IMAD R22, R6, -0x326172a9, RZ ;  /* 0xcd9e8d5706167824 */ /* 0x001fe200078e02ff */
[----:B------:R-:W-:Y:S01]  /*27a0*/  LOP3.LUT R23, R3, UR6, R2, 0x96, !PT ;  /* 0x0000000603177c12 */ /* 0x000fe2000f8e9602 */
[----:B------:R-:W-:Y:S02]  /*27b0*/  IMAD R2, R7, -0x2daee0ad, RZ ;  /* 0xd2511f5307027824 */ /* 0x000fe400078e02ff */
[----:B------:R-:W-:-:S04]  /*27c0*/  IMAD.HI.U32 R3, R0, -0x2daee0ad, RZ ;  /* 0xd2511f5300037827 */ /* 0x000fc800078e00ff */
[----:B------:R-:W-:Y:S01]  /*27d0*/  IMAD R20, R0, -0x2daee0ad, RZ ;  /* 0xd2511f5300147824 */ /* 0x000fe200078e02ff */
[----:B------:R-:W-:Y:S01]  /*27e0*/  LOP3.LUT R21, R3, UR14, R2, 0x96, !PT ;  /* 0x0000000e03157c12 */ /* 0x000fe2000f8e9602 */
[----:B------:R-:W-:Y:S02]  /*27f0*/  IMAD.MOV.U32 R19, RZ, RZ, RZ ;  /* 0x000000ffff137224 */ /* 0x000fe400078e00ff */
[----:B------:R-:W-:Y:S01]  /*2800*/  IMAD.U32 R18, RZ, RZ, UR4 ;  /* 0x00000004ff127e24 */ /* 0x000fe2000f8e00ff */
[----:B------:R-:W-:Y:S02]  /*2810*/  ULDC.U8 UR4, c[0x0][0x1f0] ;  /* 0x00007c0000047ab9 */ /* 0x000fe40000000000 */
.L_x_16257:
        /* <DEDUP_REMOVED lines=37> */
.L_x_14928:
[----:B------:R-:W-:Y:S02]  /*2a70*/  IMAD.MOV.U32 R8, RZ, RZ, R22 ;  /* 0x000000ffff087224 */ /* 0x000fe400078e0016 */
.L_x_14929:
[----:B------:R-:W-:Y:S05]  /*2a80*/  BSYNC B2 ;  /* 0x0000000000027941 */ /* 0x000fea0003800000 */
.L_x_14927:
        /* <DEDUP_REMOVED lines=16> */
.L_x_14933:
[----:B------:R-:W-:Y:S05]  /*2b90*/  BSYNC B3 ;  /* 0x0000000000037941 */ /* 0x000fea0003800000 */
.L_x_14932:
        /* <DEDUP_REMOVED lines=41> */
[----:B------:R-:W-:Y:S02]  /*2e30*/  LOP3.LUT R23, R23, UR6, R40, 0x96, !PT ;  /* 0x0000000617177c12 */ /* 0x000fe4000f8e9628 */
.L_x_14931:
[----:B------:R-:W-:Y:S05]  /*2e40*/  BSYNC B2 ;  /* 0x0000000000027941 */ /* 0x000fea0003800000 */
.L_x_14930:
        /* <DEDUP_REMOVED lines=18> */
.L_x_14934:
        /* <DEDUP_REMOVED lines=12> */
.L_x_14937:
[----:B------:R-:W-:Y:S02]  /*3030*/  IMAD.MOV.U32 R8, RZ, RZ, R22 ;  /* 0x000000ffff087224 */ /* 0x000fe400078e0016 */
.L_x_14938:
[----:B------:R-:W-:Y:S05]  /*3040*/  BSYNC B2 ;  /* 0x0000000000027941 */ /* 0x000fea0003800000 */
.L_x_14936:
        /* <DEDUP_REMOVED lines=16> */
.L_x_14942:
[----:B------:R-:W-:Y:S05]  /*3150*/  BSYNC B3 ;  /* 0x0000000000037941 */ /* 0x000fea0003800000 */
.L_x_14941:
        /* <DEDUP_REMOVED lines=42> */
.L_x_14940:
[----:B------:R-:W-:Y:S05]  /*3400*/  BSYNC B2 ;  /* 0x0000000000027941 */ /* 0x000fea0003800000 */
.L_x_14939:
        /* <DEDUP_REMOVED lines=10> */
[----:B------:R-:W-:Y:S02]  /*34b0*/  PRMT R16, R8, 0x7610, R16 ;  /* 0x0000761008107816 */ /* 0x000fe40000000010 */
.L_x_14935:
        /* <DEDUP_REMOVED lines=12> */
.L_x_14944:
[----:B------:R-:W-:Y:S02]  /*3580*/  IMAD.MOV.U32 R8, RZ, RZ, R22 ;  /* 0x000000ffff087224 */ /* 0x000fe400078e0016 */
.L_x_14945:
[----:B------:R-:W-:Y:S05]  /*3590*/  BSYNC B2 ;  /* 0x0000000000027941 */ /* 0x000fea0003800000 */
.L_x_14943:
        /* <DEDUP_REMOVED lines=16> */
.L_x_14949:
[----:B------:R-:W-:Y:S05]  /*36a0*/  BSYNC B3 ;  /* 0x0000000000037941 */ /* 0x000fea0003800000 */
.L_x_14948:
        /* <DEDUP_REMOVED lines=42> */
.L_x_14947:
[----:B------:R-:W-:Y:S05]  /*3950*/  BSYNC B2 ;  /* 0x0000000000027941 */ /* 0x000fea0003800000 */
.L_x_14946:
        /* <DEDUP_REMOVED lines=15> */
.L_x_14950:
        /* <DEDUP_REMOVED lines=12> */
.L_x_14953:
[----:B------:R-:W-:Y:S02]  /*3b10*/  IMAD.MOV.U32 R8, RZ, RZ, R22 ;  /* 0x000000ffff087224 */ /* 0x000fe400078e0016 */
.L_x_14954:
[----:B------:R-:W-:Y:S05]  /*3b20*/  BSYNC B2 ;  /* 0x0000000000027941 */ /* 0x000fea0003800000 */
.L_x_14952:
        /* <DEDUP_REMOVED lines=16> */
.L_x_14958:
[----:B------:R-:W-:Y:S05]  /*3c30*/  BSYNC B3 ;  /* 0x0000000000037941 */ /* 0x000fea0003800000 */
.L_x_14957:
[----:B------:R-:W-:Y:S01]  /*3c40*/  LOP3.LUT R18, R11, UR11, R19, 0x96, !PT ;  /* 0x0000000b0b127c12 */ /* 0x000fe2000f8e9613 */
[----:B------:R-:W-:-:S04]  /*3c50*/  IMAD.HI.U32 R15, R27, -0x326172a9, RZ ;  /* 0xcd9e8d571b0f7827 */ /* 0x000fc800078e00ff */
[----:B------:R-:W-:Y:S02]  /*3c60*/  IMAD R11, R27, -0x326172a9, RZ ;  /* 0xcd9e8d571b0b7824 */ /* 0x000fe400078e02ff */
[----:B------:R-:W-:Y:S01]  /*3c70*/  IMAD.WIDE.U32 R20, R18, -0x326172a9, RZ ;  /* 0xcd9e8d5712147825 */ /* 0x000fe200078e00ff */
[----:B------:R-:W-:-:S03]  /*3c80*/  LOP3.LUT R18, R15, UR10, R25, 0x96, !PT ;  /* 0x0000000a0f127c12 */ /* 0x000fc6000f8e9619 */
        /* <DEDUP_REMOVED lines=37> */
.L_x_14956:
[----:B------:R-:W-:Y:S05]  /*3ee0*/  BSYNC B2 ;  /* 0x0000000000027941 */ /* 0x000fea0003800000 */
.L_x_14955:
        /* <DEDUP_REMOVED lines=11> */
.L_x_14951:
        /* <DEDUP_REMOVED lines=12> */
.L_x_14960:
[----:B------:R-:W-:Y:S02]  /*4060*/  IMAD.MOV.U32 R8, RZ, RZ, R22 ;  /* 0x000000ffff087224 */ /* 0x000fe400078e0016 */
.L_x_14961:
[----:B------:R-:W-:Y:S05]  /*4070*/  BSYNC B2 ;  /* 0x0000000000027941 */ /* 0x000fea0003800000 */
.L_x_14959:
        /* <DEDUP_REMOVED lines=16> */
.L_x_14965:
[----:B------:R-:W-:Y:S05]  /*4180*/  BSYNC B3 ;  /* 0x0000000000037941 */ /* 0x000fea0003800000 */
.L_x_14964:
        /* <DEDUP_REMOVED lines=42> */
.L_x_14963:
[----:B------:R-:W-:Y:S05]  /*4430*/  BSYNC B2 ;  /* 0x0000000000027941 */ /* 0x000fea0003800000 */
.L_x_14962:
        /* <DEDUP_REMOVED lines=15> */
.L_x_14966:
        /* <DEDUP_REMOVED lines=12> */
.L_x_14969:
[----:B------:R-:W-:Y:S02]  /*45f0*/  IMAD.MOV.U32 R8, RZ, RZ, R22 ;  /* 0x000000ffff087224 */ /* 0x000fe400078e0016 */
.L_x_14970:
[----:B------:R-:W-:Y:S05]  /*4600*/  BSYNC B2 ;  /* 0x0000000000027941 */ /* 0x000fea0003800000 */
.L_x_14968:
        /* <DEDUP_REMOVED lines=16> */
.L_x_14974:
[----:B------:R-:W-:Y:S05]  /*4710*/  BSYNC B3 ;  /* 0x0000000000037941 */ /* 0x000fea0003800000 */
.L_x_14973:
        /* <DEDUP_REMOVED lines=42> */
.L_x_14972:
[----:B------:R-:W-:Y:S05]  /*49c0*/  BSYNC B2 ;  /* 0x0000000000027941 */ /* 0x000fea0003800000 */
.L_x_14971:
        /* <DEDUP_REMOVED lines=11> */
.L_x_14967:
        /* <DEDUP_REMOVED lines=12> */
.L_x_14976:
[----:B------:R-:W-:Y:S02]  /*4b40*/  IMAD.MOV.U32 R8, RZ, RZ, R22 ;  /* 0x000000ffff087224 */ /* 0x000fe400078e0016 */
.L_x_14977:
[----:B------:R-:W-:Y:S05]  /*4b50*/  BSYNC B2 ;  /* 0x0000000000027941 */ /* 0x000fea0003800000 */
.L_x_14975:
        /* <DEDUP_REMOVED lines=16> */
.L_x_14981:
[----:B------:R-:W-:Y:S05]  /*4c60*/  BSYNC B3 ;  /* 0x0000000000037941 */ /* 0x000fea0003800000 */
.L_x_14980:
        /* <DEDUP_REMOVED lines=42> */
.L_x_14979:
[----:B------:R-:W-:Y:S05]  /*4f10*/  BSYNC B2 ;  /* 0x0000000000027941 */ /* 0x000fea0003800000 */
.L_x_14978:
        /* <DEDUP_REMOVED lines=15> */
.L_x_14982:
        /* <DEDUP_REMOVED lines=12> */
.L_x_14985:
[----:B------:R-:W-:Y:S02]  /*50d0*/  IMAD.MOV.U32 R8, RZ, RZ, R22 ;  /* 0x000000ffff087224 */ /* 0x000fe400078e0016 */
.L_x_14986:
[----:B------:R-:W-:Y:S05]  /*50e0*/  BSYNC B2 ;  /* 0x0000000000027941 */ /* 0x000fea0003800000 */
.L_x_14984:
        /* <DEDUP_REMOVED lines=16> */
.L_x_14990:
[----:B------:R-:W-:Y:S05]  /*51f0*/  BSYNC B3 ;  /* 0x0000000000037941 */ /* 0x000fea0003800000 */
.L_x_14989:
        /* <DEDUP_REMOVED lines=42> */
.L_x_14988:
[----:B------:R-:W-:Y:S05]  /*54a0*/  BSYNC B2 ;  /* 0x0000000000027941 */ /* 0x000fea0003800000 */
.L_x_14987:
        /* <DEDUP_REMOVED lines=11> */
.L_x_14983:
        /* <DEDUP_REMOVED lines=12> */
.L_x_14992:
[----:B------:R-:W-:Y:S02]  /*5620*/  IMAD.MOV.U32 R8, RZ, RZ, R22 ;  /* 0x000000ffff087224 */ /* 0x000fe400078e0016 */
.L_x_14993:
[----:B------:R-:W-:Y:S05]  /*5630*/  BSYNC B2 ;  /* 0x0000000000027941 */ /* 0x000fea0003800000 */
.L_x_14991:
        /* <DEDUP_REMOVED lines=16> */
.L_x_14997:
[----:B------:R-:W-:Y:S05]  /*5740*/  BSYNC B3 ;  /* 0x0000000000037941 */ /* 0x000fea0003800000 */
.L_x_14996:
        /* <DEDUP_REMOVED lines=38> */
[----:B------:R-:W-:Y:S01]  /*59b0*/  IMAD.MOV.U32 R18, RZ, RZ, RZ ;  /* 0x000000ffff127224 */ /* 0x000fe200078e00ff */
[----:B------:R-:W-:Y:S01]  /*59c0*/  LOP3.LUT R21, R21, UR14, R22, 0x96, !PT ;  /* 0x0000000e15157c12 */ /* 0x000fe2000f8e9616 */
[----:B------:R-:W-:-:S05]  /*59d0*/  IMAD.WIDE.U32 R22, R11, -0x326172a9, RZ ;  /* 0xcd9e8d570b167825 */ /* 0x000fca00078e00ff */
[----:B------:R-:W-:Y:S02]  /*59e0*/  LOP3.LUT R23, R23, UR6, R36, 0x96, !PT ;  /* 0x0000000617177c12 */ /* 0x000fe4000f8e9624 */
.L_x_14995:
[----:B------:R-:W-:Y:S05]  /*59f0*/  BSYNC B2 ;  /* 0x0000000000027941 */ /* 0x000fea0003800000 */
.L_x_14994:
        /* <DEDUP_REMOVED lines=13> */
.L_x_14998:
        /* <DEDUP_REMOVED lines=12> */
.L_x_15001:
[----:B------:R-:W-:Y:S02]  /*5b90*/  IMAD.MOV.U32 R8, RZ, RZ, R22 ;  /* 0x000000ffff087224 */ /* 0x000fe400078e0016 */
.L_x_15002:
[----:B------:R-:W-:Y:S05]  /*5ba0*/  BSYNC B2 ;  /* 0x0000000000027941 */ /* 0x000fea0003800000 */
.L_x_15000:
        /* <DEDUP_REMOVED lines=16> */
.L_x_15006:
[----:B------:R-:W-:Y:S05]  /*5cb0*/  BSYNC B3 ;  /* 0x0000000000037941 */ /* 0x000fea0003800000 */
.L_x_15005:
        /* <DEDUP_REMOVED lines=42> */
.L_x_15004:
[----:B------:R-:W-:Y:S05]  /*5f60*/  BSYNC B2 ;  /* 0x0000000000027941 */ /* 0x000fea0003800000 */
.L_x_15003:
        /* <DEDUP_REMOVED lines=11> */
.L_x_14999:
        /* <DEDUP_REMOVED lines=12> */
.L_x_15008:
[----:B------:R-:W-:Y:S02]  /*60e0*/  IMAD.MOV.U32 R8, RZ, RZ, R22 ;  /* 0x000000ffff087224 */ /* 0x000fe400078e0016 */
.L_x_15009:
[----:B------:R-:W-:Y:S05]  /*60f0*/  BSYNC B2 ;  /* 0x0000000000027941 */ /* 0x000fea0003800000 */
.L_x_15007:
        /* <DEDUP_REMOVED lines=16> */
.L_x_15013:
[----:B------:R-:W-:Y:S05]  /*6200*/  BSYNC B3 ;  /* 0x0000000000037941 */ /* 0x000fea0003800000 */
.L_x_15012:
        /* <DEDUP_REMOVED lines=42> */
.L_x_15011:
[----:B------:R-:W-:Y:S05]  /*64b0*/  BSYNC B2 ;  /* 0x0000000000027941 */ /* 0x000fea0003800000 */
.L_x_15010:
        /* <DEDUP_REMOVED lines=13> */
.L_x_15014:
        /* <DEDUP_REMOVED lines=12> */
.L_x_15017:
[----:B------:R-:W-:Y:S02]  /*6650*/  IMAD.MOV.U32 R8, RZ, RZ, R22 ;  /* 0x000000ffff087224 */ /* 0x000fe400078e0016 */
.L_x_15018:
[----:B------:R-:W-:Y:S05]  /*6660*/  BSYNC B2 ;  /* 0x0000000000027941 */ /* 0x000fea0003800000 */
.L_x_15016:
        /* <DEDUP_REMOVED lines=16> */
.L_x_15022:
[----:B------:R-:W-:Y:S05]  /*6770*/  BSYNC B3 ;  /* 0x0000000000037941 */ /* 0x000fea0003800000 */
.L_x_15021:
        /* <DEDUP_REMOVED lines=42> */
.L_x_15020:
[----:B------:R-:W-:Y:S05]  /*6a20*/  BSYNC B2 ;  /* 0x0000000000027941 */ /* 0x000fea0003800000 */
.L_x_15019:
        /* <DEDUP_REMOVED lines=10> */
.L_x_15015:
        /* <DEDUP_REMOVED lines=12> */
.L_x_15024:
[----:B------:R-:W-:Y:S02]  /*6b90*/  IMAD.MOV.U32 R8, RZ, RZ, R22 ;  /* 0x000000ffff087224 */ /* 0x000fe400078e0016 */
.L_x_15025:
[----:B------:R-:W-:Y:S05]  /*6ba0*/  BSYNC B2 ;  /* 0x0000000000027941 */ /* 0x000fea0003800000 */
.L_x_15023:
        /* <DEDUP_REMOVED lines=16> */
.L_x_15029:
[----:B------:R-:W-:Y:S05]  /*6cb0*/  BSYNC B3 ;  /* 0x0000000000037941 */ /* 0x000fea0003800000 */
.L_x_15028:
        /* <DEDUP_REMOVED lines=42> */
.L_x_15027:
[----:B------:R-:W-:Y:S05]  /*6f60*/  BSYNC B2 ;  /* 0x0000000000027941 */ /* 0x000fea0003800000 */
.L_x_15026:
        /* <DEDUP_REMOVED lines=13> */
.L_x_15030:
        /* <DEDUP_REMOVED lines=12> */
.L_x_15033:
[----:B------:R-:W-:Y:S02]  /*7100*/  IMAD.MOV.U32 R18, RZ, RZ, R22 ;  /* 0x000000ffff127224 */ /* 0x000fe400078e0016 */
.L_x_15034:
[----:B------:R-:W-:Y:S05]  /*7110*/  BSYNC B2 ;  /* 0x0000000000027941 */ /* 0x000fea0003800000 */
.L_x_15032:
        /* <DEDUP_REMOVED lines=16> */
.L_x_15038:
[----:B------:R-:W-:Y:S05]  /*7220*/  BSYNC B3 ;  /* 0x0000000000037941 */ /* 0x000fea0003800000 */
.L_x_15037:
        /* <DEDUP_REMOVED lines=40> */
[----:B------:R-:W-:Y:S02]  /*74b0*/  IMAD.MOV.U32 R20, RZ, RZ, R8 ;  /* 0x000000ffff147224 */ /* 0x000fe400078e0008 */
[----:B------:R-:W-:-:S05]  /*74c0*/  IMAD.WIDE.U32 R8, R36, -0x326172a9, RZ ;  /* 0xcd9e8d5724087825 */ /* 0x000fca00078e00ff */
[----:B------:R-:W-:Y:S01]  /*74d0*/  LOP3.LUT R23, R9, UR6, R22, 0x96, !PT ;  /* 0x0000000609177c12 */ /* 0x000fe2000f8e9616 */
[----:B------:R-:W-:Y:S02]  /*74e0*/  IMAD.MOV.U32 R22, RZ, RZ, R8 ;  /* 0x000000ffff167224 */ /* 0x000fe400078e0008 */
.L_x_15036:
[----:B------:R-:W-:Y:S05]  /*74f0*/  BSYNC B2 ;  /* 0x0000000000027941 */ /* 0x000fea0003800000 */
.L_x_15035:
        /* <DEDUP_REMOVED lines=10> */
.L_x_15031:
        /* <DEDUP_REMOVED lines=12> */
.L_x_15040:
[----:B------:R-:W-:Y:S02]  /*7660*/  IMAD.MOV.U32 R8, RZ, RZ, R22 ;  /* 0x000000ffff087224 */ /* 0x000fe400078e0016 */
.L_x_15041:
[----:B------:R-:W-:Y:S05]  /*7670*/  BSYNC B2 ;  /* 0x0000000000027941 */ /* 0x000fea0003800000 */
.L_x_15039:
        /* <DEDUP_REMOVED lines=16> */
.L_x_15045:
[----:B------:R-:W-:Y:S05]  /*7780*/  BSYNC B3 ;  /* 0x0000000000037941 */ /* 0x000fea0003800000 */
.L_x_15044:
        /* <DEDUP_REMOVED lines=42> */
.L_x_15043:
[----:B------:R-:W-:Y:S05]  /*7a30*/  BSYNC B2 ;  /* 0x0000000000027941 */ /* 0x000fea0003800000 */
.L_x_15042:
        /* <DEDUP_REMOVED lines=13> */
.L_x_15046:
        /* <DEDUP_REMOVED lines=12> */
.L_x_15049:
[----:B------:R-:W-:Y:S02]  /*7bd0*/  IMAD.MOV.U32 R7, RZ, RZ, R22 ;  /* 0x000000ffff077224 */ /* 0x000fe400078e0016 */
.L_x_15050:
[----:B------:R-:W-:Y:S05]  /*7be0*/  BSYNC B2 ;  /* 0x0000000000027941 */ /* 0x000fea0003800000 */
.L_x_15048:
        /* <DEDUP_REMOVED lines=16> */
.L_x_15054:
[----:B------:R-:W-:Y:S05]  /*7cf0*/  BSYNC B3 ;  /* 0x0000000000037941 */ /* 0x000fea0003800000 */
.L_x_15053:
        /* <DEDUP_REMOVED lines=42> */
.L_x_15052:
[----:B------:R-:W-:Y:S05]  /*7fa0*/  BSYNC B2 ;  /* 0x0000000000027941 */ /* 0x000fea0003800000 */
.L_x_15051:
        /* <DEDUP_REMOVED lines=10> */
.L_x_15047:
        /* <DEDUP_REMOVED lines=28> */
[----:B------:R-:W-:Y:S02]  /*8210*/  LOP3.LUT R37, R39, R41, R37, 0xfe, !PT ;  /* 0x0000002927257212 */ /* 0x000fe400078efe25 */
[----:B------:R-:W-:Y:S02]  /*8220*/  LOP3.LUT R36, R36, R38, RZ, 0xfc, !PT ;  /* 0x0000002624247212 */ /* 0x000fe400078efcff */
[----:B------:R-:W-:-:S04]  /*8230*/  IADD3 R38, P0, R43, c[0x0][0x190], RZ ;  /* 0x000064002b267a10 */ /* 0x000fc80007f1e0ff */
[----:B------:R-:W-:-:S05]  /*8240*/  IADD3.X R39, R42, c[0x0][0x194], RZ, P0, !PT ;  /* 0x000065002a277a10 */ /* 0x000fca00007fe4ff */
[----:B------:R0:W-:Y:S01]  /*8250*/  STG.E.64 [R38.64], R36 ;  /* 0x0000002426007986 */ /* 0x0001e2000c101b08 */
[----:B------:R-:W-:Y:S05]  /*8260*/  @!P1 BRA `(.L_x_15055) ;  /* 0x0000014000009947 */ /* 0x000fea0003800000 */
[----:B0-----:R-:W-:Y:S01]  /*8270*/  IMAD.U32 R36, R9, 0x10000, RZ ;  /* 0x0001000009247824 */ /* 0x001fe200078e00ff */
[----:B------:R-:W-:Y:S02]  /*8280*/  LOP3.LUT R37, R7, 0xffff, RZ, 0xc0, !PT ;  /* 0x0000ffff07257812 */ /* 0x000fe400078ec0ff */
        /* <DEDUP_REMOVED lines=18> */
.L_x_15055:
[----:B------:R-:W-:Y:S02]  /*83b0*/  IADD3 R40, R17, 0x20, RZ ;  /* 0x0000002011287810 */ /* 0x000fe40007ffe0ff */
.L_x_14926:
[----:B------:R-:W-:Y:S05]  /*83c0*/  BSYNC B1 ;  /* 0x0000000000017941 */ /* 0x000fea0003800000 */
.L_x_14925:
        /* <DEDUP_REMOVED lines=30> */
.L_x_15059:
[----:B------:R-:W-:Y:S02]  /*85b0*/  IMAD.MOV.U32 R5, RZ, RZ, R22 ;  /* 0x000000ffff057224 */ /* 0x000fe400078e0016 */
.L_x_15060:
[----:B------:R-:W-:Y:S05]  /*85c0*/  BSYNC B2 ;  /* 0x0000000000027941 */ /* 0x000fea0003800000 */
.L_x_15058:
        /* <DEDUP_REMOVED lines=16> */
.L_x_15064:
[----:B------:R-:W-:Y:S05]  /*86d0*/  BSYNC B3 ;  /* 0x0000000000037941 */ /* 0x000fea0003800000 */
.L_x_15063:
        /* <DEDUP_REMOVED lines=42> */
.L_x_15062:
[----:B------:R-:W-:Y:S05]  /*8980*/  BSYNC B2 ;  /* 0x0000000000027941 */ /* 0x000fea0003800000 */
.L_x_15061:
        /* <DEDUP_REMOVED lines=18> */
.L_x_15065:
        /* <DEDUP_REMOVED lines=12> */
.L_x_15068:
[----:B------:R-:W-:Y:S02]  /*8b70*/  IMAD.MOV.U32 R5, RZ, RZ, R22 ;  /* 0x000000ffff057224 */ /* 0x000fe400078e0016 */
.L_x_15069:
[----:B------:R-:W-:Y:S05]  /*8b80*/  BSYNC B2 ;  /* 0x0000000000027941 */ /* 0x000fea0003800000 */
.L_x_15067:
        /* <DEDUP_REMOVED lines=16> */
.L_x_15073:
[----:B------:R-:W-:Y:S05]  /*8c90*/  BSYNC B3 ;  /* 0x0000000000037941 */ /* 0x000fea0003800000 */
.L_x_15072:
        /* <DEDUP_REMOVED lines=42> */
.L_x_15071:
[----:B------:R-:W-:Y:S05]  /*8f40*/  BSYNC B2 ;  /* 0x0000000000027941 */ /* 0x000fea0003800000 */
.L_x_15070:
        /* <DEDUP_REMOVED lines=11> */
.L_x_15066:
        /* <DEDUP_REMOVED lines=12> */
.L_x_15075:
[----:B------:R-:W-:Y:S02]  /*90c0*/  IMAD.MOV.U32 R5, RZ, RZ, R22 ;  /* 0x000000ffff057224 */ /* 0x000fe400078e0016 */
.L_x_15076:
[----:B------:R-:W-:Y:S05]  /*90d0*/  BSYNC B2 ;  /* 0x0000000000027941 */ /* 0x000fea0003800000 */
.L_x_15074:
        /* <DEDUP_REMOVED lines=16> */
.L_x_15080:
[----:B------:R-:W-:Y:S05]  /*91e0*/  BSYNC B3 ;  /* 0x0000000000037941 */ /* 0x000fea0003800000 */
.L_x_15079:
        /* <DEDUP_REMOVED lines=42> */
.L_x_15078:
[----:B------:R-:W-:Y:S05]  /*9490*/  BSYNC B2 ;  /* 0x0000000000027941 */ /* 0x000fea0003800000 */
.L_x_15077:
        /* <DEDUP_REMOVED lines=15> */
.L_x_15081:
        /* <DEDUP_REMOVED lines=12> */
.L_x_15084:
[----:B------:R-:W-:Y:S02]  /*9650*/  IMAD.MOV.U32 R5, RZ, RZ, R22 ;  /* 0x000000ffff057224 */ /* 0x000fe400078e0016 */
.L_x_15085:
[----:B------:R-:W-:Y:S05]  /*9660*/  BSYNC B2 ;  /* 0x0000000000027941 */ /* 0x000fea0003800000 */
.L_x_15083:
        /* <DEDUP_REMOVED lines=16> */
.L_x_15089:
[----:B------:R-:W-:Y:S05]  /*9770*/  BSYNC B3 ;  /* 0x0000000000037941 */ /* 0x000fea0003800000 */
.L_x_15088:
        /* <DEDUP_REMOVED lines=42> */
.L_x_15087:
[----:B------:R-:W-:Y:S05]  /*9a20*/  BSYNC B2 ;  /* 0x0000000000027941 */ /* 0x000fea0003800000 */
.L_x_15086:
        /* <DEDUP_REMOVED lines=11> */
.L_x_15082:
        /* <DEDUP_REMOVED lines=12> */
.L_x_15091:
[----:B------:R-:W-:Y:S02]  /*9ba0*/  IMAD.MOV.U32 R5, RZ, RZ, R22 ;  /* 0x000000ffff057224 */ /* 0x000fe400078e0016 */
.L_x_15092:
[----:B------:R-:W-:Y:S05]  /*9bb0*/  BSYNC B2 ;  /* 0x0000000000027941 */ /* 0x000fea0003800000 */
.L_x_15090:
        /* <DEDUP_REMOVED lines=16> */
.L_x_15096:
[----:B------:R-:W-:Y:S05]  /*9cc0*/  BSYNC B3 ;  /* 0x0000000000037941 */ /* 0x000fea0003800000 */
.L_x_15095:
        /* <DEDUP_REMOVED lines=42> */
.L_x_15094:
[----:B------:R-:W-:Y:S05]  /*9f70*/  BSYNC B2 ;  /* 0x0000000000027941 */ /* 0x000fea0003800000 */
.L_x_15093:
        /* <DEDUP_REMOVED lines=15> */
.L_x_15097:
        /* <DEDUP_REMOVED lines=12> */
.L_x_15100:
[----:B------:R-:W-:Y:S02]  /*a130*/  IMAD.MOV.U32 R5, RZ, RZ, R22 ;  /* 0x000000ffff057224 */ /* 0x000fe400078e0016 */
.L_x_15101:
[----:B------:R-:W-:Y:S05]  /*a140*/  BSYNC B2 ;  /* 0x0000000000027941 */ /* 0x000fea0003800000 */
.L_x_15099:
        /* <DEDUP_REMOVED lines=16> */
.L_x_15105:
[----:B------:R-:W-:Y:S05]  /*a250*/  BSYNC B3 ;  /* 0x0000000000037941 */ /* 0x000fea0003800000 */
.L_x_15104:
        /* <DEDUP_REMOVED lines=42> */
.L_x_15103:
[----:B------:R-:W-:Y:S05]  /*a500*/  BSYNC B2 ;  /* 0x0000000000027941 */ /* 0x000fea0003800000 */
.L_x_15102:
        /* <DEDUP_REMOVED lines=11> */
.L_x_15098:
        /* <DEDUP_REMOVED lines=12> */
.L_x_15107:
[----:B------:R-:W-:Y:S02]  /*a680*/  IMAD.MOV.U32 R5, RZ, RZ, R22 ;  /* 0x000000ffff057224 */ /* 0x000fe400078e0016 */
.L_x_15108:
[----:B------:R-:W-:Y:S05]  /*a690*/  BSYNC B2 ;  /* 0x0000000000027941 */ /* 0x000fea0003800000 */
.L_x_15106:
        /* <DEDUP_REMOVED lines=16> */
.L_x_15112:
[----:B------:R-:W-:Y:S05]  /*a7a0*/  BSYNC B3 ;  /* 0x0000000000037941 */ /* 0x000fea0003800000 */
.L_x_15111:
        /* <DEDUP_REMOVED lines=42> */
.L_x_15110:
[----:B------:R-:W-:Y:S05]  /*aa50*/  BSYNC B2 ;  /* 0x0000000000027941 */ /* 0x000fea0003800000 */
.L_x_15109:
        /* <DEDUP_REMOVED lines=15> */
.L_x_15113:
        /* <DEDUP_REMOVED lines=12> */
.L_x_15116:
[----:B------:R-:W-:Y:S02]  /*ac10*/  IMAD.MOV.U32 R5, RZ, RZ, R22 ;  /* 0x000000ffff057224 */ /* 0x000fe400078e0016 */
.L_x_15117:
[----:B------:R-:W-:Y:S05]  /*ac20*/  BSYNC B2 ;  /* 0x0000000000027941 */ /* 0x000fea0003800000 */
.L_x_15115:
        /* <DEDUP_REMOVED lines=16> */
.L_x_15121:
[----:B------:R-:W-:Y:S05]  /*ad30*/  BSYNC B3 ;  /* 0x0000000000037941 */ /* 0x000fea0003800000 */
.L_x_15120:
        /* <DEDUP_REMOVED lines=42> */
.L_x_15119:
[----:B------:R-:W-:Y:S05]  /*afe0*/  BSYNC B2 ;  /* 0x0000000000027941 */ /* 0x000fea0003800000 */
.L_x_15118:
        /* <DEDUP_REMOVED lines=11> */
.L_x_15114:
        /* <DEDUP_REMOVED lines=12> */
.L_x_15123:
[----:B------:R-:W-:Y:S02]  /*b160*/  IMAD.MOV.U32 R5, RZ, RZ, R22 ;  /* 0x000000ffff057224 */ /* 0x000fe400078e0016 */
.L_x_15124:
[----:B------:R-:W-:Y:S05]  /*b170*/  BSYNC B2 ;  /* 0x0000000000027941 */ /* 0x000fea0003800000 */
.L_x_15122:
        /* <DEDUP_REMOVED lines=16> */
.L_x_15128:
[----:B------:R-:W-:Y:S05]  /*b280*/  BSYNC B3 ;  /* 0x0000000000037941 */ /* 0x000fea0003800000 */
.L_x_15127:
        /* <DEDUP_REMOVED lines=42> */
.L_x_15126:
[----:B------:R-:W-:Y:S05]  /*b530*/  BSYNC B2 ;  /* 0x0000000000027941 */ /* 0x000fea0003800000 */
.L_x_15125:
        /* <DEDUP_REMOVED lines=13> */
.L_x_15129:
        /* <DEDUP_REMOVED lines=12> */
.L_x_15132:
[----:B------:R-:W-:Y:S02]  /*b6d0*/  IMAD.MOV.U32 R5, RZ, RZ, R22 ;  /* 0x000000ffff057224 */ /* 0x000fe400078e0016 */
.L_x_15133:
[----:B------:R-:W-:Y:S05]  /*b6e0*/  BSYNC B2 ;  /* 0x0000000000027941 */ /* 0x000fea0003800000 */
.L_x_15131:
        /* <DEDUP_REMOVED lines=16> */
.L_x_15137:
[----:B------:R-:W-:Y:S05]  /*b7f0*/  BSYNC B3 ;  /* 0x0000000000037941 */ /* 0x000fea0003800000 */
.L_x_15136:
        /* <DEDUP_REMOVED lines=42> */
.L_x_15135:
[----:B------:R-:W-:Y:S05]  /*baa0*/  BSYNC B2 ;  /* 0x0000000000027941 */ /* 0x000fea0003800000 */
.L_x_15134:
        /* <DEDUP_REMOVED lines=11> */
.L_x_15130:
        /* <DEDUP_REMOVED lines=12> */
.L_x_15139:
[----:B------:R-:W-:Y:S02]  /*bc20*/  IMAD.MOV.U32 R5, RZ, RZ, R22 ;  /* 0x000000ffff057224 */ /* 0x000fe400078e0016 */
.L_x_15140:
[----:B------:R-:W-:Y:S05]  /*bc30*/  BSYNC B2 ;  /* 0x0000000000027941 */ /* 0x000fea0003800000 */
.L_x_15138:
        /* <DEDUP_REMOVED lines=16> */
.L_x_15144:
[----:B------:R-:W-:Y:S05]  /*bd40*/  BSYNC B3 ;  /* 0x0000000000037941 */ /* 0x000fea0003800000 */
.L_x_15143:
        /* <DEDUP_REMOVED lines=42> */
.L_x_15142:
[----:B------:R-:W-:Y:S05]  /*bff0*/  BSYNC B2 ;  /* 0x0000000000027941 */ /* 0x000fea0003800000 */
.L_x_15141:
        /* <DEDUP_REMOVED lines=13> */
.L_x_15145:
        /* <DEDUP_REMOVED lines=12> */
.L_x_15148:
[----:B------:R-:W-:Y:S02]  /*c190*/  IMAD.MOV.U32 R5, RZ, RZ, R22 ;  /* 0x000000ffff057224 */ /* 0x000fe400078e0016 */
.L_x_15149:
[----:B------:R-:W-:Y:S05]  /*c1a0*/  BSYNC B2 ;  /* 0x0000000000027941 */ /* 0x000fea0003800000 */
.L_x_15147:
        /* <DEDUP_REMOVED lines=16> */
.L_x_15153:
[----:B------:R-:W-:Y:S05]  /*c2b0*/  BSYNC B3 ;  /* 0x0000000000037941 */ /* 0x000fea0003800000 */
.L_x_15152:
        /* <DEDUP_REMOVED lines=42> */
.L_x_15151:
[----:B------:R-:W-:Y:S05]  /*c560*/  BSYNC B2 ;  /* 0x0000000000027941 */ /* 0x000fea0003800000 */
.L_x_15150:
        /* <DEDUP_REMOVED lines=11> */
.L_x_15146:
        /* <DEDUP_REMOVED lines=12> */
.L_x_15155:
[----:B------:R-:W-:Y:S02]  /*c6e0*/  IMAD.MOV.U32 R5, RZ, RZ, R22 ;  /* 0x000000ffff057224 */ /* 0x000fe400078e0016 */
.L_x_15156:
[----:B------:R-:W-:Y:S05]  /*c6f0*/  BSYNC B2 ;  /* 0x0000000000027941 */ /* 0x000fea0003800000 */
.L_x_15154:
        /* <DEDUP_REMOVED lines=16> */
.L_x_15160:
[----:B------:R-:W-:Y:S05]  /*c800*/  BSYNC B3 ;  /* 0x0000000000037941 */ /* 0x000fea0003800000 */
.L_x_15159:
        /* <DEDUP_REMOVED lines=42> */
.L_x_15158:
[----:B------:R-:W-:Y:S05]  /*cab0*/  BSYNC B2 ;  /* 0x0000000000027941 */ /* 0x000fea0003800000 */
.L_x_15157:
        /* <DEDUP_REMOVED lines=13> */
.L_x_15161:
        /* <DEDUP_REMOVED lines=12> */
.L_x_15164:
[----:B------:R-:W-:Y:S02]  /*cc50*/  IMAD.MOV.U32 R5, RZ, RZ, R22 ;  /* 0x000000ffff057224 */ /* 0x000fe400078e0016 */
.L_x_15165:
[----:B------:R-:W-:Y:S05]  /*cc60*/  BSYNC B2 ;  /* 0x0000000000027941 */ /* 0x000fea0003800000 */
.L_x_15163:
        /* <DEDUP_REMOVED lines=16> */
.L_x_15169:
[----:B------:R-:W-:Y:S05]  /*cd70*/  BSYNC B3 ;  /* 0x0000000000037941 */ /* 0x000fea0003800000 */
.L_x_15168:
        /* <DEDUP_REMOVED lines=42> */
.L_x_15167:
[----:B------:R-:W-:Y:S05]  /*d020*/  BSYNC B2 ;  /* 0x0000000000027941 */ /* 0x000fea0003800000 */
.L_x_15166:
        /* <DEDUP_REMOVED lines=11> */
.L_x_15162:
        /* <DEDUP_REMOVED lines=12> */
.L_x_15171:
[----:B------:R-:W-:Y:S02]  /*d1a0*/  IMAD.MOV.U32 R5, RZ, RZ, R22 ;  /* 0x000000ffff057224 */ /* 0x000fe400078e0016 */
.L_x_15172:
[----:B------:R-:W-:Y:S05]  /*d1b0*/  BSYNC B2 ;  /* 0x0000000000027941 */ /* 0x000fea0003800000 */
.L_x_15170:
        /* <DEDUP_REMOVED lines=16> */
.L_x_15176:
[----:B------:R-:W-:Y:S05]  /*d2c0*/  BSYNC B3 ;  /* 0x0000000000037941 */ /* 0x000fea0003800000 */
.L_x_15175:
        /* <DEDUP_REMOVED lines=42> */
.L_x_15174:
[----:B------:R-:W-:Y:S05]  /*d570*/  BSYNC B2 ;  /* 0x0000000000027941 */ /* 0x000fea0003800000 */
.L_x_15173:
        /* <DEDUP_REMOVED lines=13> */
.L_x_15177:
        /* <DEDUP_REMOVED lines=12> */
.L_x_15180:
[----:B------:R-:W-:Y:S02]  /*d710*/  IMAD.MOV.U32 R7, RZ, RZ, R22 ;  /* 0x000000ffff077224 */ /* 0x000fe400078e0016 */
.L_x_15181:
[----:B------:R-:W-:Y:S05]  /*d720*/  BSYNC B2 ;  /* 0x0000000000027941 */ /* 0x000fea0003800000 */
.L_x_15179:
        /* <DEDUP_REMOVED lines=16> */
.L_x_15185:
[----:B------:R-:W-:Y:S05]  /*d830*/  BSYNC B3 ;  /* 0x0000000000037941 */ /* 0x000fea0003800000 */
.L_x_15184:
        /* <DEDUP_REMOVED lines=42> */
.L_x_15183:
[----:B------:R-:W-:Y:S05]  /*dae0*/  BSYNC B2 ;  /* 0x0000000000027941 */ /* 0x000fea0003800000 */
.L_x_15182:
        /* <DEDUP_REMOVED lines=10> */
.L_x_15178:
[C---:B------:R-:W-:Y:S01]  /*db90*/  LEA R42, P0, R40.reuse, c[0x0][0x188], 0x4 ;  /* 0x00006200282a7a11 */ /* 0x040fe200078020ff */
[C---:B------:R-:W-:Y:S01]  /*dba0*/  IMAD.SHL.U32 R60, R40.reuse, 0x8, RZ ;  /* 0x00000008283c7824 */ /* 0x040fe200078e00ff */
[----:B------:R-:W-:Y:S02]  /*dbb0*/  F2FP.BF16.PACK_AB R39, R5, R64 ;  /* 0x000000400527723e */ /* 0x000fe400000010ff */
[----:B------:R-:W-:Y:S02]  /*dbc0*/  LEA.HI.X R43, R40, c[0x0][0x18c], RZ, 0x4, P0 ;  /* 0x00006300282b7a11 */ /* 0x000fe400000f24ff */
[----:B------:R-:W-:Y:S02]  /*dbd0*/  F2FP.BF16.PACK_AB R38, R6, R57 ;  /* 0x000000390626723e */ /* 0x000fe400000010ff */
[----:B------:R-:W-:Y:S02]  /*dbe0*/  F2FP.BF16.PACK_AB R37, R56, R91 ;  /* 0x0000005b3825723e */ /* 0x000fe400000010ff */
[----:B------:R-:W-:-:S02]  /*dbf0*/  F2FP.BF16.PACK_AB R36, R100, R111 ;  /* 0x0000006f6424723e */ /* 0x000fc400000010ff */
[----:B------:R-:W-:Y:S02]  /*dc00*/  SEL R41, RZ, 0x100, P3 ;  /* 0x00000100ff297807 */ /* 0x000fe40001800000 */
[C---:B------:R-:W-:Y:S01]  /*dc10*/  LOP3.LUT P0, RZ, R24.reuse, 0x4, RZ, 0xc0, !PT ;  /* 0x0000000418ff7812 */ /* 0x040fe2000780c0ff */
[----:B------:R0:W-:Y:S01]  /*dc20*/  STG.E.128 [R42.64], R36 ;  /* 0x000000242a007986 */ /* 0x0001e2000c101d08 */
[C---:B------:R-:W-:Y:S02]  /*dc30*/  LOP3.LUT P6, RZ, R24.reuse, 0x8, RZ, 0xc0, !PT ;  /* 0x0000000818ff7812 */ /* 0x040fe400078cc0ff */
[C---:B------:R-:W-:Y:S02]  /*dc40*/  LOP3.LUT P1, RZ, R24.reuse, 0x10, RZ, 0xc0, !PT ;  /* 0x0000001018ff7812 */ /* 0x040fe4000782c0ff */
[----:B0-----:R-:W-:Y:S02]  /*dc50*/  SEL R38, RZ, 0x10000, P4 ;  /* 0x00010000ff267807 */ /* 0x001fe40002000000 */
[----:B------:R-:W-:-:S02]  /*dc60*/  LOP3.LUT P4, RZ, R24, 0x1, RZ, 0xc0, !PT ;  /* 0x0000000118ff7812 */ /* 0x000fc4000788c0ff */
[----:B------:R-:W-:Y:S02]  /*dc70*/  SEL R39, RZ, 0x1000000, P5 ;  /* 0x01000000ff277807 */ /* 0x000fe40002800000 */
[----:B------:R-:W-:Y:S02]  /*dc80*/  SEL R42, RZ, 0x1, P4 ;  /* 0x00000001ff2a7807 */ /* 0x000fe40002000000 */
[----:B------:R-:W-:Y:S02]  /*dc90*/  LOP3.LUT P5, RZ, R24, 0x2, RZ, 0xc0, !PT ;  /* 0x0000000218ff7812 */ /* 0x000fe400078ac0ff */
[----:B------:R-:W-:Y:S01]  /*dca0*/  LOP3.LUT R39, R41, R39, R38, 0xfe, !PT ;  /* 0x0000002729277212 */ /* 0x000fe200078efe26 */
[----:B------:R-:W-:Y:S01]  /*dcb0*/  IMAD.WIDE.U32 R42, R42, 0x1000000, RZ ;  /* 0x010000002a2a7825 */ /* 0x000fe200078e00ff */
[----:B------:R-:W-:Y:S02]  /*dcc0*/  SEL R37, RZ, 0x1, P2 ;  /* 0x00000001ff257807 */ /* 0x000fe40001000000 */
[----:B------:R-:W-:-:S02]  /*dcd0*/  SEL R36, RZ, 0x1, P5 ;  /* 0x00000001ff247807 */ /* 0x000fc40002800000 */
        /* <DEDUP_REMOVED lines=8> */
[----:B------:R-:W-:Y:S02]  /*dd60*/  SHF.L.U64.HI R41, R40, 0x3, RZ ;  /* 0x0000000328297819 */ /* 0x000fe400000102ff */
        /* <DEDUP_REMOVED lines=24> */
.L_x_15186:
[----:B------:R-:W-:Y:S02]  /*def0*/  IADD3 R40, R40, 0x20, RZ ;  /* 0x0000002028287810 */ /* 0x000fe40007ffe0ff */
.L_x_15057:
[----:B------:R-:W-:Y:S05]  /*df00*/  BSYNC B1 ;  /* 0x0000000000017941 */ /* 0x000fea0003800000 */
.L_x_15056:
        /* <DEDUP_REMOVED lines=30> */
.L_x_15190:
[----:B------:R-:W-:Y:S02]  /*e0f0*/  IMAD.MOV.U32 R3, RZ, RZ, R22 ;  /* 0x000000ffff037224 */ /* 0x000fe400078e0016 */
.L_x_15191:
[----:B------:R-:W-:Y:S05]  /*e100*/  BSYNC B2 ;  /* 0x0000000000027941 */ /* 0x000fea0003800000 */
.L_x_15189:
        /* <DEDUP_REMOVED lines=16> */
.L_x_15195:
[----:B------:R-:W-:Y:S05]  /*e210*/  BSYNC B3 ;  /* 0x0000000000037941 */ /* 0x000fea0003800000 */
.L_x_15194:
        /* <DEDUP_REMOVED lines=42> */
.L_x_15193:
[----:B------:R-:W-:Y:S05]  /*e4c0*/  BSYNC B2 ;  /* 0x0000000000027941 */ /* 0x000fea0003800000 */
.L_x_15192:
        /* <DEDUP_REMOVED lines=18> */
.L_x_15196:
        /* <DEDUP_REMOVED lines=12> */
.L_x_15199:
[----:B------:R-:W-:Y:S02]  /*e6b0*/  IMAD.MOV.U32 R3, RZ, RZ, R22 ;  /* 0x000000ffff037224 */ /* 0x000fe400078e0016 */
.L_x_15200:
[----:B------:R-:W-:Y:S05]  /*e6c0*/  BSYNC B2 ;  /* 0x0000000000027941 */ /* 0x000fea0003800000 */
.L_x_15198:
        /* <DEDUP_REMOVED lines=16> */
.L_x_15204:
[----:B------:R-:W-:Y:S05]  /*e7d0*/  BSYNC B3 ;  /* 0x0000000000037941 */ /* 0x000fea0003800000 */
.L_x_15203:
        /* <DEDUP_REMOVED lines=42> */
.L_x_15202:
[----:B------:R-:W-:Y:S05]  /*ea80*/  BSYNC B2 ;  /* 0x0000000000027941 */ /* 0x000fea0003800000 */
.L_x_15201:
        /* <DEDUP_REMOVED lines=11> */
.L_x_15197:
        /* <DEDUP_REMOVED lines=12> */
.L_x_15206:
[----:B------:R-:W-:Y:S02]  /*ec00*/  IMAD.MOV.U32 R3, RZ, RZ, R22 ;  /* 0x000000ffff037224 */ /* 0x000fe400078e0016 */
.L_x_15207:
[----:B------:R-:W-:Y:S05]  /*ec10*/  BSYNC B2 ;  /* 0x0000000000027941 */ /* 0x000fea0003800000 */
.L_x_15205:
        /* <DEDUP_REMOVED lines=16> */
.L_x_15211:
[----:B------:R-:W-:Y:S05]  /*ed20*/  BSYNC B3 ;  /* 0x0000000000037941 */ /* 0x000fea0003800000 */
.L_x_15210:
        /* <DEDUP_REMOVED lines=42> */
.L_x_15209:
[----:B------:R-:W-:Y:S05]  /*efd0*/  BSYNC B2 ;  /* 0x0000000000027941 */ /* 0x000fea0003800000 */
.L_x_15208:
        /* <DEDUP_REMOVED lines=15> */
.L_x_15212:
        /* <DEDUP_REMOVED lines=12> */
.L_x_15215:
[----:B------:R-:W-:Y:S02]  /*f190*/  IMAD.MOV.U32 R3, RZ, RZ, R22 ;  /* 0x000000ffff037224 */ /* 0x000fe400078e0016 */
.L_x_15216:
[----:B------:R-:W-:Y:S05]  /*f1a0*/  BSYNC B2 ;  /* 0x0000000000027941 */ /* 0x000fea0003800000 */
.L_x_15214:
        /* <DEDUP_REMOVED lines=16> */
.L_x_15220:
[----:B------:R-:W-:Y:S05]  /*f2b0*/  BSYNC B3 ;  /* 0x0000000000037941 */ /* 0x000fea0003800000 */
.L_x_15219:
        /* <DEDUP_REMOVED lines=42> */
.L_x_15218:
[----:B------:R-:W-:Y:S05]  /*f560*/  BSYNC B2 ;  /* 0x0000000000027941 */ /* 0x000fea0003800000 */
.L_x_15217:
        /* <DEDUP_REMOVED lines=11> */
.L_x_15213:
        /* <DEDUP_REMOVED lines=12> */
.L_x_15222:
[----:B------:R-:W-:Y:S02]  /*f6e0*/  IMAD.MOV.U32 R3, RZ, RZ, R22 ;  /* 0x000000ffff037224 */ /* 0x000fe400078e0016 */
.L_x_15223:
[----:B------:R-:W-:Y:S05]  /*f6f0*/  BSYNC B2 ;  /* 0x0000000000027941 */ /* 0x000fea0003800000 */
.L_x_15221:
        /* <DEDUP_REMOVED lines=16> */
.L_x_15227:
[----:B------:R-:W-:Y:S05]  /*f800*/  BSYNC B3 ;  /* 0x0000000000037941 */ /* 0x000fea0003800000 */
.L_x_15226:
        /* <DEDUP_REMOVED lines=42> */
.L_x_15225:
[----:B------:R-:W-:Y:S05]  /*fab0*/  BSYNC B2 ;  /* 0x0000000000027941 */ /* 0x000fea0003800000 */
.L_x_15224:
        /* <DEDUP_REMOVED lines=15> */
.L_x_15228:
        /* <DEDUP_REMOVED lines=12> */
.L_x_15231:
[----:B------:R-:W-:Y:S02]  /*fc70*/  IMAD.MOV.U32 R3, RZ, RZ, R22 ;  /* 0x000000ffff037224 */ /* 0x000fe400078e0016 */
.L_x_15232:
[----:B------:R-:W-:Y:S05]  /*fc80*/  BSYNC B2 ;  /* 0x0000000000027941 */ /* 0x000fea0003800000 */
.L_x_15230:
        /* <DEDUP_REMOVED lines=16> */
.L_x_15236:
[----:B------:R-:W-:Y:S05]  /*fd90*/  BSYNC B3 ;  /* 0x0000000000037941 */ /* 0x000fea0003800000 */
.L_x_15235:
        /* <DEDUP_REMOVED lines=42> */
.L_x_15234:
[----:B------:R-:W-:Y:S05]  /*10040*/  BSYNC B2 ;  /* 0x0000000000027941 */ /* 0x000fea0003800000 */
.L_x_15233:
        /* <DEDUP_REMOVED lines=11> */
.L_x_15229:
        /* <DEDUP_REMOVED lines=12> */
.L_x_15238:
[----:B------:R-:W-:Y:S02]  /*101c0*/  IMAD.MOV.U32 R3, RZ, RZ, R22 ;  /* 0x000000ffff037224 */ /* 0x000fe400078e0016 */
.L_x_15239:
[----:B------:R-:W-:Y:S05]  /*101d0*/  BSYNC B2 ;  /* 0x0000000000027941 */ /* 0x000fea0003800000 */
.L_x_15237:
        /* <DEDUP_REMOVED lines=16> */
.L_x_15243:
[----:B------:R-:W-:Y:S05]  /*102e0*/  BSYNC B3 ;  /* 0x0000000000037941 */ /* 0x000fea0003800000 */
.L_x_15242:
        /* <DEDUP_REMOVED lines=42> */
.L_x_15241:
[----:B------:R-:W-:Y:S05]  /*10590*/  BSYNC B2 ;  /* 0x0000000000027941 */ /* 0x000fea0003800000 */
.L_x_15240:
        /* <DEDUP_REMOVED lines=15> */
.L_x_15244:
        /* <DEDUP_REMOVED lines=12> */
.L_x_15247:
[----:B------:R-:W-:Y:S02]  /*10750*/  IMAD.MOV.U32 R3, RZ, RZ, R22 ;  /* 0x000000ffff037224 */ /* 0x000fe400078e0016 */
.L_x_15248:
[----:B------:R-:W-:Y:S05]  /*10760*/  BSYNC B2 ;  /* 0x0000000000027941 */ /* 0x000fea0003800000 */
.L_x_15246:
        /* <DEDUP_REMOVED lines=16> */
.L_x_15252:
[----:B------:R-:W-:Y:S05]  /*10870*/  BSYNC B3 ;  /* 0x0000000000037941 */ /* 0x000fea0003800000 */
.L_x_15251:
        /* <DEDUP_REMOVED lines=42> */
.L_x_15250:
[----:B------:R-:W-:Y:S05]  /*10b20*/  BSYNC B2 ;  /* 0x0000000000027941 */ /* 0x000fea0003800000 */
.L_x_15249:
        /* <DEDUP_REMOVED lines=11> */
.L_x_15245:
        /* <DEDUP_REMOVED lines=12> */
.L_x_15254:
[----:B------:R-:W-:Y:S02]  /*10ca0*/  IMAD.MOV.U32 R3, RZ, RZ, R22 ;  /* 0x000000ffff037224 */ /* 0x000fe400078e0016 */
.L_x_15255:
[----:B------:R-:W-:Y:S05]  /*10cb0*/  BSYNC B2 ;  /* 0x0000000000027941 */ /* 0x000fea0003800000 */
.L_x_15253:
        /* <DEDUP_REMOVED lines=16> */
.L_x_15259:
[----:B------:R-:W-:Y:S05]  /*10dc0*/  BSYNC B3 ;  /* 0x0000000000037941 */ /* 0x000fea0003800000 */
.L_x_15258:
        /* <DEDUP_REMOVED lines=42> */
.L_x_15257:
[----:B------:R-:W-:Y:S05]  /*11070*/  BSYNC B2 ;  /* 0x0000000000027941 */ /* 0x000fea0003800000 */
.L_x_15256:
        /* <DEDUP_REMOVED lines=13> */
.L_x_15260:
        /* <DEDUP_REMOVED lines=12> */
.L_x_15263:
[----:B------:R-:W-:Y:S02]  /*11210*/  IMAD.MOV.U32 R3, RZ, RZ, R22 ;  /* 0x000000ffff037224 */ /* 0x000fe400078e0016 */
.L_x_15264:
[----:B------:R-:W-:Y:S05]  /*11220*/  BSYNC B2 ;  /* 0x0000000000027941 */ /* 0x000fea0003800000 */
.L_x_15262:
        /* <DEDUP_REMOVED lines=16> */
.L_x_15268:
[----:B------:R-:W-:Y:S05]  /*11330*/  BSYNC B3 ;  /* 0x0000000000037941 */ /* 0x000fea0003800000 */
.L_x_15267:
        /* <DEDUP_REMOVED lines=42> */
.L_x_15266:
[----:B------:R-:W-:Y:S05]  /*115e0*/  BSYNC B2 ;  /* 0x0000000000027941 */ /* 0x000fea0003800000 */
.L_x_15265:
        /* <DEDUP_REMOVED lines=11> */
.L_x_15261:
        /* <DEDUP_REMOVED lines=12> */
.L_x_15270:
[----:B------:R-:W-:Y:S02]  /*11760*/  IMAD.MOV.U32 R3, RZ, RZ, R22 ;  /* 0x000000ffff037224 */ /* 0x000fe400078e0016 */
.L_x_15271:
[----:B------:R-:W-:Y:S05]  /*11770*/  BSYNC B2 ;  /* 0x0000000000027941 */ /* 0x000fea0003800000 */
.L_x_15269:
        /* <DEDUP_REMOVED lines=16> */
.L_x_15275:
[----:B------:R-:W-:Y:S05]  /*11880*/  BSYNC B3 ;  /* 0x0000000000037941 */ /* 0x000fea0003800000 */
.L_x_15274:
        /* <DEDUP_REMOVED lines=42> */
.L_x_15273:
[----:B------:R-:W-:Y:S05]  /*11b30*/  BSYNC B2 ;  /* 0x0000000000027941 */ /* 0x000fea0003800000 */
.L_x_15272:
        /* <DEDUP_REMOVED lines=13> */
.L_x_15276:
        /* <DEDUP_REMOVED lines=12> */
.L_x_15279:
[----:B------:R-:W-:Y:S02]  /*11cd0*/  IMAD.MOV.U32 R3, RZ, RZ, R22 ;  /* 0x000000ffff037224 */ /* 0x000fe400078e0016 */
.L_x_15280:
[----:B------:R-:W-:Y:S05]  /*11ce0*/  BSYNC B2 ;  /* 0x0000000000027941 */ /* 0x000fea0003800000 */
.L_x_15278:
        /* <DEDUP_REMOVED lines=16> */
.L_x_15284:
[----:B------:R-:W-:Y:S05]  /*11df0*/  BSYNC B3 ;  /* 0x0000000000037941 */ /* 0x000fea0003800000 */
.L_x_15283:
        /* <DEDUP_REMOVED lines=42> */
.L_x_15282:
[----:B------:R-:W-:Y:S05]  /*120a0*/  BSYNC B2 ;  /* 0x0000000000027941 */ /* 0x000fea0003800000 */
.L_x_15281:
        /* <DEDUP_REMOVED lines=11> */
.L_x_15277:
        /* <DEDUP_REMOVED lines=12> */
.L_x_15286:
[----:B------:R-:W-:Y:S02]  /*12220*/  IMAD.MOV.U32 R3, RZ, RZ, R22 ;  /* 0x000000ffff037224 */ /* 0x000fe400078e0016 */
.L_x_15287:
[----:B------:R-:W-:Y:S05]  /*12230*/  BSYNC B2 ;  /* 0x0000000000027941 */ /* 0x000fea0003800000 */
.L_x_15285:
        /* <DEDUP_REMOVED lines=16> */
.L_x_15291:
[----:B------:R-:W-:Y:S05]  /*12340*/  BSYNC B3 ;  /* 0x0000000000037941 */ /* 0x000fea0003800000 */
.L_x_15290:
        /* <DEDUP_REMOVED lines=42> */
.L_x_15289:
[----:B------:R-:W-:Y:S05]  /*125f0*/  BSYNC B2 ;  /* 0x0000000000027941 */ /* 0x000fea0003800000 */
.L_x_15288:
        /* <DEDUP_REMOVED lines=13> */
.L_x_15292:
        /* <DEDUP_REMOVED lines=12> */
.L_x_15295:
[----:B------:R-:W-:Y:S02]  /*12790*/  IMAD.MOV.U32 R3, RZ, RZ, R22 ;  /* 0x000000ffff037224 */ /* 0x000fe400078e0016 */
.L_x_15296:
[----:B------:R-:W-:Y:S05]  /*127a0*/  BSYNC B2 ;  /* 0x0000000000027941 */ /* 0x000fea0003800000 */
.L_x_15294:
        /* <DEDUP_REMOVED lines=16> */
.L_x_15300:
[----:B------:R-:W-:Y:S05]  /*128b0*/  BSYNC B3 ;  /* 0x0000000000037941 */ /* 0x000fea0003800000 */
.L_x_15299:
        /* <DEDUP_REMOVED lines=42> */
.L_x_15298:
[----:B------:R-:W-:Y:S05]  /*12b60*/  BSYNC B2 ;  /* 0x0000000000027941 */ /* 0x000fea0003800000 */
.L_x_15297:
        /* <DEDUP_REMOVED lines=11> */
.L_x_15293:
        /* <DEDUP_REMOVED lines=12> */
.L_x_15302:
[----:B------:R-:W-:Y:S02]  /*12ce0*/  IMAD.MOV.U32 R3, RZ, RZ, R22 ;  /* 0x000000ffff037224 */ /* 0x000fe400078e0016 */
.L_x_15303:
[----:B------:R-:W-:Y:S05]  /*12cf0*/  BSYNC B2 ;  /* 0x0000000000027941 */ /* 0x000fea0003800000 */
.L_x_15301:
        /* <DEDUP_REMOVED lines=16> */
.L_x_15307:
[----:B------:R-:W-:Y:S05]  /*12e00*/  BSYNC B3 ;  /* 0x0000000000037941 */ /* 0x000fea0003800000 */
.L_x_15306:
        /* <DEDUP_REMOVED lines=42> */
.L_x_15305:
[----:B------:R-:W-:Y:S05]  /*130b0*/  BSYNC B2 ;  /* 0x0000000000027941 */ /* 0x000fea0003800000 */
.L_x_15304:
        /* <DEDUP_REMOVED lines=13> */
.L_x_15308:
        /* <DEDUP_REMOVED lines=12> */
.L_x_15311:
[----:B------:R-:W-:Y:S02]  /*13250*/  IMAD.MOV.U32 R7, RZ, RZ, R22 ;  /* 0x000000ffff077224 */ /* 0x000fe400078e0016 */
.L_x_15312:
[----:B------:R-:W-:Y:S05]  /*13260*/  BSYNC B2 ;  /* 0x0000000000027941 */ /* 0x000fea0003800000 */
.L_x_15310:
        /* <DEDUP_REMOVED lines=16> */
.L_x_15316:
[----:B------:R-:W-:Y:S05]  /*13370*/  BSYNC B3 ;  /* 0x0000000000037941 */ /* 0x000fea0003800000 */
.L_x_15315:
        /* <DEDUP_REMOVED lines=42> */
.L_x_15314:
[----:B------:R-:W-:Y:S05]  /*13620*/  BSYNC B2 ;  /* 0x0000000000027941 */ /* 0x000fea0003800000 */
.L_x_15313:
        /* <DEDUP_REMOVED lines=10> */
.L_x_15309:
        /* <DEDUP_REMOVED lines=54> */
.L_x_15317:
[----:B------:R-:W-:Y:S02]  /*13a30*/  IADD3 R40, R40, 0x20, RZ ;  /* 0x0000002028287810 */ /* 0x000fe40007ffe0ff */
.L_x_15188:
[----:B------:R-:W-:Y:S05]  /*13a40*/  BSYNC B1 ;  /* 0x0000000000017941 */ /* 0x000fea0003800000 */
.L_x_15187:
        /* <DEDUP_REMOVED lines=30> */
.L_x_15321:
[----:B------:R-:W-:Y:S02]  /*13c30*/  IMAD.MOV.U32 R0, RZ, RZ, R22 ;  /* 0x000000ffff007224 */ /* 0x000fe400078e0016 */
.L_x_15322:
[----:B------:R-:W-:Y:S05]  /*13c40*/  BSYNC B2 ;  /* 0x0000000000027941 */ /* 0x000fea0003800000 */
.L_x_15320:
        /* <DEDUP_REMOVED lines=16> */
.L_x_15326:
[----:B------:R-:W-:Y:S05]  /*13d50*/  BSYNC B3 ;  /* 0x0000000000037941 */ /* 0x000fea0003800000 */
.L_x_15325:
        /* <DEDUP_REMOVED lines=42> */
.L_x_15324:
[----:B------:R-:W-:Y:S05]  /*14000*/  BSYNC B2 ;  /* 0x0000000000027941 */ /* 0x000fea0003800000 */
.L_x_15323:
        /* <DEDUP_REMOVED lines=18> */
.L_x_15327:
        /* <DEDUP_REMOVED lines=12> */
.L_x_15330:
[----:B------:R-:W-:Y:S02]  /*141f0*/  IMAD.MOV.U32 R0, RZ, RZ, R22 ;  /* 0x000000ffff007224 */ /* 0x000fe400078e0016 */
.L_x_15331:
[----:B------:R-:W-:Y:S05]  /*14200*/  BSYNC B2 ;  /* 0x0000000000027941 */ /* 0x000fea0003800000 */
.L_x_15329:
        /* <DEDUP_REMOVED lines=16> */
.L_x_15335:
[----:B------:R-:W-:Y:S05]  /*14310*/  BSYNC B3 ;  /* 0x0000000000037941 */ /* 0x000fea0003800000 */
.L_x_15334:
        /* <DEDUP_REMOVED lines=42> */
.L_x_15333:
[----:B------:R-:W-:Y:S05]  /*145c0*/  BSYNC B2 ;  /* 0x0000000000027941 */ /* 0x000fea0003800000 */
.L_x_15332:
        /* <DEDUP_REMOVED lines=11> */
.L_x_15328:
        /* <DEDUP_REMOVED lines=12> */
.L_x_15337:
[----:B------:R-:W-:Y:S02]  /*14740*/  IMAD.MOV.U32 R0, RZ, RZ, R22 ;  /* 0x000000ffff007224 */ /* 0x000fe400078e0016 */
.L_x_15338:
[----:B------:R-:W-:Y:S05]  /*14750*/  BSYNC B2 ;  /* 0x0000000000027941 */ /* 0x000fea0003800000 */
.L_x_15336:
        /* <DEDUP_REMOVED lines=16> */
.L_x_15342:
[----:B------:R-:W-:Y:S05]  /*14860*/  BSYNC B3 ;  /* 0x0000000000037941 */ /* 0x000fea0003800000 */
.L_x_15341:
        /* <DEDUP_REMOVED lines=42> */
.L_x_15340:
[----:B------:R-:W-:Y:S05]  /*14b10*/  BSYNC B2 ;  /* 0x0000000000027941 */ /* 0x000fea0003800000 */
.L_x_15339:
        /* <DEDUP_REMOVED lines=15> */
.L_x_15343:
        /* <DEDUP_REMOVED lines=12> */
.L_x_15346:
[----:B------:R-:W-:Y:S02]  /*14cd0*/  IMAD.MOV.U32 R0, RZ, RZ, R22 ;  /* 0x000000ffff007224 */ /* 0x000fe400078e0016 */
.L_x_15347:
[----:B------:R-:W-:Y:S05]  /*14ce0*/  BSYNC B2 ;  /* 0x0000000000027941 */ /* 0x000fea0003800000 */
.L_x_15345:
        /* <DEDUP_REMOVED lines=16> */
.L_x_15351:
[----:B------:R-:W-:Y:S05]  /*14df0*/  BSYNC B3 ;  /* 0x0000000000037941 */ /* 0x000fea0003800000 */
.L_x_15350:
        /* <DEDUP_REMOVED lines=42> */
.L_x_15349:
[----:B------:R-:W-:Y:S05]  /*150a0*/  BSYNC B2 ;  /* 0x0000000000027941 */ /* 0x000fea0003800000 */
.L_x_15348:
        /* <DEDUP_REMOVED lines=11> */
.L_x_15344:
        /* <DEDUP_REMOVED lines=12> */
.L_x_15353:
[----:B------:R-:W-:Y:S02]  /*15220*/  IMAD.MOV.U32 R0, RZ, RZ, R22 ;  /* 0x000000ffff007224 */ /* 0x000fe400078e0016 */
.L_x_15354:
[----:B------:R-:W-:Y:S05]  /*15230*/  BSYNC B2 ;  /* 0x0000000000027941 */ /* 0x000fea0003800000 */
.L_x_15352:
        /* <DEDUP_REMOVED lines=16> */
.L_x_15358:
[----:B------:R-:W-:Y:S05]  /*15340*/  BSYNC B3 ;  /* 0x0000000000037941 */ /* 0x000fea0003800000 */
.L_x_15357:
        /* <DEDUP_REMOVED lines=42> */
.L_x_15356:
[----:B------:R-:W-:Y:S05]  /*155f0*/  BSYNC B2 ;  /* 0x0000000000027941 */ /* 0x000fea0003800000 */
.L_x_15355:
        /* <DEDUP_REMOVED lines=15> */
.L_x_15359:
        /* <DEDUP_REMOVED lines=12> */
.L_x_15362:
[----:B------:R-:W-:Y:S02]  /*157b0*/  IMAD.MOV.U32 R0, RZ, RZ, R22 ;  /* 0x000000ffff007224 */ /* 0x000fe400078e0016 */
.L_x_15363:
[----:B------:R-:W-:Y:S05]  /*157c0*/  BSYNC B2 ;  /* 0x0000000000027941 */ /* 0x000fea0003800000 */
.L_x_15361:
        /* <DEDUP_REMOVED lines=16> */
.L_x_15367:
[----:B------:R-:W-:Y:S05]  /*158d0*/  BSYNC B3 ;  /* 0x0000000000037941 */ /* 0x000fea0003800000 */
.L_x_15366:
        /* <DEDUP_REMOVED lines=42> */
.L_x_15365:
[----:B------:R-:W-:Y:S05]  /*15b80*/  BSYNC B2 ;  /* 0x0000000000027941 */ /* 0x000fea0003800000 */
.L_x_15364:
        /* <DEDUP_REMOVED lines=11> */
.L_x_15360:
        /* <DEDUP_REMOVED lines=12> */
.L_x_15369:
[----:B------:R-:W-:Y:S02]  /*15d00*/  IMAD.MOV.U32 R0, RZ, RZ, R22 ;  /* 0x000000ffff007224 */ /* 0x000fe400078e0016 */
.L_x_15370:
[----:B------:R-:W-:Y:S05]  /*15d10*/  BSYNC B2 ;  /* 0x0000000000027941 */ /* 0x000fea0003800000 */
.L_x_15368:
        /* <DEDUP_REMOVED lines=16> */
.L_x_15374:
[----:B------:R-:W-:Y:S05]  /*15e20*/  BSYNC B3 ;  /* 0x0000000000037941 */ /* 0x000fea0003800000 */
.L_x_15373:
        /* <DEDUP_REMOVED lines=42> */
.L_x_15372:
[----:B------:R-:W-:Y:S05]  /*160d0*/  BSYNC B2 ;  /* 0x0000000000027941 */ /* 0x000fea0003800000 */
.L_x_15371:
        /* <DEDUP_REMOVED lines=15> */
.L_x_15375:
        /* <DEDUP_REMOVED lines=12> */
.L_x_15378:
[----:B------:R-:W-:Y:S02]  /*16290*/  IMAD.MOV.U32 R0, RZ, RZ, R22 ;  /* 0x000000ffff007224 */ /* 0x000fe400078e0016 */
.L_x_15379:
[----:B------:R-:W-:Y:S05]  /*162a0*/  BSYNC B2 ;  /* 0x0000000000027941 */ /* 0x000fea0003800000 */
.L_x_15377:
        /* <DEDUP_REMOVED lines=16> */
.L_x_15383:
[----:B------:R-:W-:Y:S05]  /*163b0*/  BSYNC B3 ;  /* 0x0000000000037941 */ /* 0x000fea0003800000 */
.L_x_15382:
        /* <DEDUP_REMOVED lines=42> */
.L_x_15381:
[----:B------:R-:W-:Y:S05]  /*16660*/  BSYNC B2 ;  /* 0x0000000000027941 */ /* 0x000fea0003800000 */
.L_x_15380:
        /* <DEDUP_REMOVED lines=11> */
.L_x_15376:
        /* <DEDUP_REMOVED lines=12> */
.L_x_15385:
[----:B------:R-:W-:Y:S02]  /*167e0*/  IMAD.MOV.U32 R0, RZ, RZ, R22 ;  /* 0x000000ffff007224 */ /* 0x000fe400078e0016 */
.L_x_15386:
[----:B------:R-:W-:Y:S05]  /*167f0*/  BSYNC B2 ;  /* 0x0000000000027941 */ /* 0x000fea0003800000 */
.L_x_15384:
        /* <DEDUP_REMOVED lines=16> */
.L_x_15390:
[----:B------:R-:W-:Y:S05]  /*16900*/  BSYNC B3 ;  /* 0x0000000000037941 */ /* 0x000fea0003800000 */
.L_x_15389:
        /* <DEDUP_REMOVED lines=42> */
.L_x_15388:
[----:B------:R-:W-:Y:S05]  /*16bb0*/  BSYNC B2 ;  /* 0x0000000000027941 */ /* 0x000fea0003800000 */
.L_x_15387:
        /* <DEDUP_REMOVED lines=13> */
.L_x_15391:
        /* <DEDUP_REMOVED lines=12> */
.L_x_15394:
[----:B------:R-:W-:Y:S02]  /*16d50*/  IMAD.MOV.U32 R0, RZ, RZ, R22 ;  /* 0x000000ffff007224 */ /* 0x000fe400078e0016 */
.L_x_15395:
[----:B------:R-:W-:Y:S05]  /*16d60*/  BSYNC B2 ;  /* 0x0000000000027941 */ /* 0x000fea0003800000 */
.L_x_15393:
        /* <DEDUP_REMOVED lines=16> */
.L_x_15399:
[----:B------:R-:W-:Y:S05]  /*16e70*/  BSYNC B3 ;  /* 0x0000000000037941 */ /* 0x000fea0003800000 */
.L_x_15398:
        /* <DEDUP_REMOVED lines=42> */
.L_x_15397:
[----:B------:R-:W-:Y:S05]  /*17120*/  BSYNC B2 ;  /* 0x0000000000027941 */ /* 0x000fea0003800000 */
.L_x_15396:
        /* <DEDUP_REMOVED lines=11> */
.L_x_15392:
        /* <DEDUP_REMOVED lines=12> */
.L_x_15401:
[----:B------:R-:W-:Y:S02]  /*172a0*/  IMAD.MOV.U32 R0, RZ, RZ, R22 ;  /* 0x000000ffff007224 */ /* 0x000fe400078e0016 */
.L_x_15402:
[----:B------:R-:W-:Y:S05]  /*172b0*/  BSYNC B2 ;  /* 0x0000000000027941 */ /* 0x000fea0003800000 */
.L_x_15400:
        /* <DEDUP_REMOVED lines=16> */
.L_x_15406:
[----:B------:R-:W-:Y:S05]  /*173c0*/  BSYNC B3 ;  /* 0x0000000000037941 */ /* 0x000fea0003800000 */
.L_x_15405:
        /* <DEDUP_REMOVED lines=42> */
.L_x_15404:
[----:B------:R-:W-:Y:S05]  /*17670*/  BSYNC B2 ;  /* 0x0000000000027941 */ /* 0x000fea0003800000 */
.L_x_15403:
        /* <DEDUP_REMOVED lines=13> */
.L_x_15407:
        /* <DEDUP_REMOVED lines=12> */
.L_x_15410:
[----:B------:R-:W-:Y:S02]  /*17810*/  IMAD.MOV.U32 R0, RZ, RZ, R22 ;  /* 0x000000ffff007224 */ /* 0x000fe400078e0016 */
.L_x_15411:
[----:B------:R-:W-:Y:S05]  /*17820*/  BSYNC B2 ;  /* 0x0000000000027941 */ /* 0x000fea0003800000 */
.L_x_15409:
        /* <DEDUP_REMOVED lines=16> */
.L_x_15415:
[----:B------:R-:W-:Y:S05]  /*17930*/  BSYNC B3 ;  /* 0x0000000000037941 */ /* 0x000fea0003800000 */
.L_x_15414:
        /* <DEDUP_REMOVED lines=42> */
.L_x_15413:
[----:B------:R-:W-:Y:S05]  /*17be0*/  BSYNC B2 ;  /* 0x0000000000027941 */ /* 0x000fea0003800000 */
.L_x_15412:
        /* <DEDUP_REMOVED lines=11> */
.L_x_15408:
        /* <DEDUP_REMOVED lines=12> */
.L_x_15417:
[----:B------:R-:W-:Y:S02]  /*17d60*/  IMAD.MOV.U32 R0, RZ, RZ, R22 ;  /* 0x000000ffff007224 */ /* 0x000fe400078e0016 */
.L_x_15418:
[----:B------:R-:W-:Y:S05]  /*17d70*/  BSYNC B2 ;  /* 0x0000000000027941 */ /* 0x000fea0003800000 */
.L_x_15416:
        /* <DEDUP_REMOVED lines=16> */
.L_x_15422:
[----:B------:R-:W-:Y:S05]  /*17e80*/  BSYNC B3 ;  /* 0x0000000000037941 */ /* 0x000fea0003800000 */
.L_x_15421:
        /* <DEDUP_REMOVED lines=42> */
.L_x_15420:
[----:B------:R-:W-:Y:S05]  /*18130*/  BSYNC B2 ;  /* 0x0000000000027941 */ /* 0x000fea0003800000 */
.L_x_15419:
        /* <DEDUP_REMOVED lines=13> */
.L_x_15423:
        /* <DEDUP_REMOVED lines=12> */
.L_x_15426:
[----:B------:R-:W-:Y:S02]  /*182d0*/  IMAD.MOV.U32 R0, RZ, RZ, R22 ;  /* 0x000000ffff007224 */ /* 0x000fe400078e0016 */
.L_x_15427:
[----:B------:R-:W-:Y:S05]  /*182e0*/  BSYNC B2 ;  /* 0x0000000000027941 */ /* 0x000fea0003800000 */
.L_x_15425:
        /* <DEDUP_REMOVED lines=16> */
.L_x_15431:
[----:B------:R-:W-:Y:S05]  /*183f0*/  BSYNC B3 ;  /* 0x0000000000037941 */ /* 0x000fea0003800000 */
.L_x_15430:
        /* <DEDUP_REMOVED lines=42> */
.L_x_15429:
[----:B------:R-:W-:Y:S05]  /*186a0*/  BSYNC B2 ;  /* 0x0000000000027941 */ /* 0x000fea0003800000 */
.L_x_15428:
        /* <DEDUP_REMOVED lines=11> */
.L_x_15424:
        /* <DEDUP_REMOVED lines=12> */
.L_x_15433:
[----:B------:R-:W-:Y:S02]  /*18820*/  IMAD.MOV.U32 R0, RZ, RZ, R22 ;  /* 0x000000ffff007224 */ /* 0x000fe400078e0016 */
.L_x_15434:
[----:B------:R-:W-:Y:S05]  /*18830*/  BSYNC B2 ;  /* 0x0000000000027941 */ /* 0x000fea0003800000 */
.L_x_15432:
        /* <DEDUP_REMOVED lines=16> */
.L_x_15438:
[----:B------:R-:W-:Y:S05]  /*18940*/  BSYNC B3 ;  /* 0x0000000000037941 */ /* 0x000fea0003800000 */
.L_x_15437:
        /* <DEDUP_REMOVED lines=42> */
.L_x_15436:
[----:B------:R-:W-:Y:S05]  /*18bf0*/  BSYNC B2 ;  /* 0x0000000000027941 */ /* 0x000fea0003800000 */
.L_x_15435:
        /* <DEDUP_REMOVED lines=13> */
.L_x_15439:
        /* <DEDUP_REMOVED lines=12> */
.L_x_15442:
[----:B------:R-:W-:Y:S02]  /*18d90*/  IMAD.MOV.U32 R7, RZ, RZ, R22 ;  /* 0x000000ffff077224 */ /* 0x000fe400078e0016 */
.L_x_15443:
[----:B------:R-:W-:Y:S05]  /*18da0*/  BSYNC B2 ;  /* 0x0000000000027941 */ /* 0x000fea0003800000 */
.L_x_15441:
        /* <DEDUP_REMOVED lines=16> */
.L_x_15447:
[----:B------:R-:W-:Y:S05]  /*18eb0*/  BSYNC B3 ;  /* 0x0000000000037941 */ /* 0x000fea0003800000 */
.L_x_15446:
        /* <DEDUP_REMOVED lines=42> */
.L_x_15445:
[----:B------:R-:W-:Y:S05]  /*19160*/  BSYNC B2 ;  /* 0x0000000000027941 */ /* 0x000fea0003800000 */
.L_x_15444:
        /* <DEDUP_REMOVED lines=10> */
.L_x_15440:
[C---:B------:R-:W-:Y:S01]  /*19210*/  LEA R42, P0, R40.reuse, c[0x0][0x188], 0x4 ;  /* 0x00006200282a7a11 */ /* 0x040fe200078020ff */
[----:B------:R-:W-:Y:S01]  /*19220*/  IMAD.SHL.U32 R60, R40, 0x8, RZ ;  /* 0x00000008283c7824 */ /* 0x000fe200078e00ff */
        /* <DEDUP_REMOVED lines=52> */
.L_x_15448:
[----:B------:R-:W-:Y:S02]  /*19570*/  IADD3 R40, R40, 0x20, RZ ;  /* 0x0000002028287810 */ /* 0x000fe40007ffe0ff */
.L_x_15319:
[----:B------:R-:W-:Y:S05]  /*19580*/  BSYNC B1 ;  /* 0x0000000000017941 */ /* 0x000fea0003800000 */
.L_x_15318:
        /* <DEDUP_REMOVED lines=30> */
.L_x_15452:
[----:B------:R-:W-:Y:S02]  /*19770*/  IMAD.MOV.U32 R41, RZ, RZ, R22 ;  /* 0x000000ffff297224 */ /* 0x000fe400078e0016 */
.L_x_15453:
[----:B------:R-:W-:Y:S05]  /*19780*/  BSYNC B2 ;  /* 0x0000000000027941 */ /* 0x000fea0003800000 */
.L_x_15451:
        /* <DEDUP_REMOVED lines=16> */
.L_x_15457:
[----:B------:R-:W-:Y:S05]  /*19890*/  BSYNC B3 ;  /* 0x0000000000037941 */ /* 0x000fea0003800000 */
.L_x_15456:
        /* <DEDUP_REMOVED lines=42> */
.L_x_15455:
[----:B------:R-:W-:Y:S05]  /*19b40*/  BSYNC B2 ;  /* 0x0000000000027941 */ /* 0x000fea0003800000 */
.L_x_15454:
[----:B------:R0:W1:Y:S01]  /*19b50*/  I2F.U32 R18, R41 ;  /* 0x0000002900127306 */ /* 0x0000620000201000 */
[----:B------:R-:W-:Y:S02]  /*19b60*/  ISETP.NE.U32.AND P1, PT, RZ, c[0x0][0x178], PT ;  /* 0x00005e00ff007a0c */ /* 0x000fe40003f25070 */
[----:B------:R-:W-:Y:S02]  /*19b70*/  LOP3.LUT R24, R24, 0xfffffff7, RZ, 0xc0, !PT ;  /* 0xfffffff718187812 */ /* 0x000fe400078ec0ff */
[----:B------:R-:W-:Y:S01]  /*19b80*/  ISETP.NE.AND.EX P1, PT, RZ, c[0x0][0x17c], PT, P1 ;  /* 0x00005f00ff007a0c */ /* 0x000fe20003f25310 */
[----:B0-----:R-:W-:-:S04]  /*19b90*/  IMAD.MOV.U32 R41, RZ, RZ, 0x2f800000 ;  /* 0x2f800000ff297424 */ /* 0x001fc800078e00ff */
[----:B-1----:R-:W-:-:S05]  /*19ba0*/  FFMA.FTZ R18, R18, R41, 1.1641532182693481445e-10 ;  /* 0x2f00000012127423 */ /* 0x002fca0000010029 */
        /* <DEDUP_REMOVED lines=12> */
.L_x_15458:
        /* <DEDUP_REMOVED lines=12> */
.L_x_15461:
[----:B------:R-:W-:Y:S02]  /*19d30*/  IMAD.MOV.U32 R16, RZ, RZ, R22 ;  /* 0x000000ffff107224 */ /* 0x000fe400078e0016 */
.L_x_15462:
[----:B------:R-:W-:Y:S05]  /*19d40*/  BSYNC B2 ;  /* 0x0000000000027941 */ /* 0x000fea0003800000 */
.L_x_15460:
        /* <DEDUP_REMOVED lines=16> */
.L_x_15466:
[----:B------:R-:W-:Y:S05]  /*19e50*/  BSYNC B3 ;  /* 0x0000000000037941 */ /* 0x000fea0003800000 */
.L_x_15465:
        /* <DEDUP_REMOVED lines=42> */
.L_x_15464:
[----:B------:R-:W-:Y:S05]  /*1a100*/  BSYNC B2 ;  /* 0x0000000000027941 */ /* 0x000fea0003800000 */
.L_x_15463:
        /* <DEDUP_REMOVED lines=10> */
.L_x_15459:
        /* <DEDUP_REMOVED lines=12> */
.L_x_15468:
[----:B------:R-:W-:Y:S02]  /*1a270*/  IMAD.MOV.U32 R18, RZ, RZ, R22 ;  /* 0x000000ffff127224 */ /* 0x000fe400078e0016 */
.L_x_15469:
[----:B------:R-:W-:Y:S05]  /*1a280*/  BSYNC B2 ;  /* 0x0000000000027941 */ /* 0x000fea0003800000 */
.L_x_15467:
        /* <DEDUP_REMOVED lines=16> */
.L_x_15473:
[----:B------:R-:W-:Y:S05]  /*1a390*/  BSYNC B3 ;  /* 0x0000000000037941 */ /* 0x000fea0003800000 */
.L_x_15472:
        /* <DEDUP_REMOVED lines=42> */
.L_x_15471:
[----:B------:R-:W-:Y:S05]  /*1a640*/  BSYNC B2 ;  /* 0x0000000000027941 */ /* 0x000fea0003800000 */
.L_x_15470:
        /* <DEDUP_REMOVED lines=15> */
.L_x_15474:
        /* <DEDUP_REMOVED lines=12> */
.L_x_15477:
[----:B------:R-:W-:Y:S02]  /*1a800*/  IMAD.MOV.U32 R15, RZ, RZ, R22 ;  /* 0x000000ffff0f7224 */ /* 0x000fe400078e0016 */
.L_x_15478:
[----:B------:R-:W-:Y:S05]  /*1a810*/  BSYNC B2 ;  /* 0x0000000000027941 */ /* 0x000fea0003800000 */
.L_x_15476:
        /* <DEDUP_REMOVED lines=16> */
.L_x_15482:
[----:B------:R-:W-:Y:S05]  /*1a920*/  BSYNC B3 ;  /* 0x0000000000037941 */ /* 0x000fea0003800000 */
.L_x_15481:
        /* <DEDUP_REMOVED lines=42> */
.L_x_15480:
[----:B------:R-:W-:Y:S05]  /*1abd0*/  BSYNC B2 ;  /* 0x0000000000027941 */ /* 0x000fea0003800000 */
.L_x_15479:
        /* <DEDUP_REMOVED lines=10> */
.L_x_15475:
        /* <DEDUP_REMOVED lines=12> */
.L_x_15484:
[----:B------:R-:W-:Y:S02]  /*1ad40*/  IMAD.MOV.U32 R18, RZ, RZ, R22 ;  /* 0x000000ffff127224 */ /* 0x000fe400078e0016 */
.L_x_15485:
[----:B------:R-:W-:Y:S05]  /*1ad50*/  BSYNC B2 ;  /* 0x0000000000027941 */ /* 0x000fea0003800000 */
.L_x_15483:
        /* <DEDUP_REMOVED lines=16> */
.L_x_15489:
[----:B------:R-:W-:Y:S05]  /*1ae60*/  BSYNC B3 ;  /* 0x0000000000037941 */ /* 0x000fea0003800000 */
.L_x_15488:
        /* <DEDUP_REMOVED lines=39> */
[----:B------:R-:W-:Y:S01]  /*1b0e0*/  LOP3.LUT R21, R21, UR14, R22, 0x96, !PT ;  /* 0x0000000e15157c12 */ /* 0x000fe2000f8e9616 */
[----:B------:R-:W-:-:S05]  /*1b0f0*/  IMAD.WIDE.U32 R22, R23, -0x326172a9, RZ ;  /* 0xcd9e8d5717167825 */ /* 0x000fca00078e00ff */
[----:B------:R-:W-:Y:S02]  /*1b100*/  LOP3.LUT R23, R23, UR6, R42, 0x96, !PT ;  /* 0x0000000617177c12 */ /* 0x000fe4000f8e962a */
.L_x_15487:
[----:B------:R-:W-:Y:S05]  /*1b110*/  BSYNC B2 ;  /* 0x0000000000027941 */ /* 0x000fea0003800000 */
.L_x_15486:
        /* <DEDUP_REMOVED lines=15> */
.L_x_15490:
        /* <DEDUP_REMOVED lines=12> */
.L_x_15493:
[----:B------:R-:W-:Y:S02]  /*1b2d0*/  IMAD.MOV.U32 R14, RZ, RZ, R22 ;  /* 0x000000ffff0e7224 */ /* 0x000fe400078e0016 */
.L_x_15494:
[----:B------:R-:W-:Y:S05]  /*1b2e0*/  BSYNC B2 ;  /* 0x0000000000027941 */ /* 0x000fea0003800000 */
.L_x_15492:
        /* <DEDUP_REMOVED lines=16> */
.L_x_15498:
[----:B------:R-:W-:Y:S05]  /*1b3f0*/  BSYNC B3 ;  /* 0x0000000000037941 */ /* 0x000fea0003800000 */
.L_x_15497:
        /* <DEDUP_REMOVED lines=42> */
.L_x_15496:
[----:B------:R-:W-:Y:S05]  /*1b6a0*/  BSYNC B2 ;  /* 0x0000000000027941 */ /* 0x000fea0003800000 */
.L_x_15495:
        /* <DEDUP_REMOVED lines=10> */
.L_x_15491:
        /* <DEDUP_REMOVED lines=12> */
.L_x_15500:
[----:B------:R-:W-:Y:S02]  /*1b810*/  IMAD.MOV.U32 R18, RZ, RZ, R22 ;  /* 0x000000ffff127224 */ /* 0x000fe400078e0016 */
.L_x_15501:
[----:B------:R-:W-:Y:S05]  /*1b820*/  BSYNC B2 ;  /* 0x0000000000027941 */ /* 0x000fea0003800000 */
.L_x_15499:
        /* <DEDUP_REMOVED lines=16> */
.L_x_15505:
[----:B------:R-:W-:Y:S05]  /*1b930*/  BSYNC B3 ;  /* 0x0000000000037941 */ /* 0x000fea0003800000 */
.L_x_15504:
        /* <DEDUP_REMOVED lines=42> */
.L_x_15503:
[----:B------:R-:W-:Y:S05]  /*1bbe0*/  BSYNC B2 ;  /* 0x0000000000027941 */ /* 0x000fea0003800000 */
.L_x_15502:
        /* <DEDUP_REMOVED lines=15> */
.L_x_15506:
        /* <DEDUP_REMOVED lines=12> */
.L_x_15509:
[----:B------:R-:W-:Y:S02]  /*1bda0*/  IMAD.MOV.U32 R13, RZ, RZ, R22 ;  /* 0x000000ffff0d7224 */ /* 0x000fe400078e0016 */
.L_x_15510:
[----:B------:R-:W-:Y:S05]  /*1bdb0*/  BSYNC B2 ;  /* 0x0000000000027941 */ /* 0x000fea0003800000 */
.L_x_15508:
        /* <DEDUP_REMOVED lines=16> */
.L_x_15514:
[----:B------:R-:W-:Y:S05]  /*1bec0*/  BSYNC B3 ;  /* 0x0000000000037941 */ /* 0x000fea0003800000 */
.L_x_15513:
        /* <DEDUP_REMOVED lines=42> */
.L_x_15512:
[----:B------:R-:W-:Y:S05]  /*1c170*/  BSYNC B2 ;  /* 0x0000000000027941 */ /* 0x000fea0003800000 */
.L_x_15511:
        /* <DEDUP_REMOVED lines=10> */
.L_x_15507:
        /* <DEDUP_REMOVED lines=12> */
.L_x_15516:
[----:B------:R-:W-:Y:S02]  /*1c2e0*/  IMAD.MOV.U32 R18, RZ, RZ, R22 ;  /* 0x000000ffff127224 */ /* 0x000fe400078e0016 */
.L_x_15517:
[----:B------:R-:W-:Y:S05]  /*1c2f0*/  BSYNC B2 ;  /* 0x0000000000027941 */ /* 0x000fea0003800000 */
.L_x_15515:
        /* <DEDUP_REMOVED lines=16> */
.L_x_15521:
[----:B------:R-:W-:Y:S05]  /*1c400*/  BSYNC B3 ;  /* 0x0000000000037941 */ /* 0x000fea0003800000 */
.L_x_15520:
        /* <DEDUP_REMOVED lines=42> */
.L_x_15519:
[----:B------:R-:W-:Y:S05]  /*1c6b0*/  BSYNC B2 ;  /* 0x0000000000027941 */ /* 0x000fea0003800000 */
.L_x_15518:
        /* <DEDUP_REMOVED lines=13> */
.L_x_15522:
        /* <DEDUP_REMOVED lines=12> */
.L_x_15525:
[----:B------:R-:W-:Y:S02]  /*1c850*/  IMAD.MOV.U32 R12, RZ, RZ, R22 ;  /* 0x000000ffff0c7224 */ /* 0x000fe400078e0016 */
.L_x_15526:
[----:B------:R-:W-:Y:S05]  /*1c860*/  BSYNC B2 ;  /* 0x0000000000027941 */ /* 0x000fea0003800000 */
.L_x_15524:
        /* <DEDUP_REMOVED lines=16> */
.L_x_15530:
[----:B------:R-:W-:Y:S05]  /*1c970*/  BSYNC B3 ;  /* 0x0000000000037941 */ /* 0x000fea0003800000 */
.L_x_15529:
        /* <DEDUP_REMOVED lines=42> */
.L_x_15528:
[----:B------:R-:W-:Y:S05]  /*1cc20*/  BSYNC B2 ;  /* 0x0000000000027941 */ /* 0x000fea0003800000 */
.L_x_15527:
        /* <DEDUP_REMOVED lines=10> */
.L_x_15523:
        /* <DEDUP_REMOVED lines=12> */
.L_x_15532:
[----:B------:R-:W-:Y:S02]  /*1cd90*/  IMAD.MOV.U32 R18, RZ, RZ, R22 ;  /* 0x000000ffff127224 */ /* 0x000fe400078e0016 */
.L_x_15533:
[----:B------:R-:W-:Y:S05]  /*1cda0*/  BSYNC B2 ;  /* 0x0000000000027941 */ /* 0x000fea0003800000 */
.L_x_15531:
        /* <DEDUP_REMOVED lines=16> */
.L_x_15537:
[----:B------:R-:W-:Y:S05]  /*1ceb0*/  BSYNC B3 ;  /* 0x0000000000037941 */ /* 0x000fea0003800000 */
.L_x_15536:
        /* <DEDUP_REMOVED lines=42> */
.L_x_15535:
[----:B------:R-:W-:Y:S05]  /*1d160*/  BSYNC B2 ;  /* 0x0000000000027941 */ /* 0x000fea0003800000 */
.L_x_15534:
        /* <DEDUP_REMOVED lines=13> */
.L_x_15538:
        /* <DEDUP_REMOVED lines=12> */
.L_x_15541:
[----:B------:R-:W-:Y:S02]  /*1d300*/  IMAD.MOV.U32 R10, RZ, RZ, R22 ;  /* 0x000000ffff0a7224 */ /* 0x000fe400078e0016 */
.L_x_15542:
[----:B------:R-:W-:Y:S05]  /*1d310*/  BSYNC B2 ;  /* 0x0000000000027941 */ /* 0x000fea0003800000 */
.L_x_15540:
        /* <DEDUP_REMOVED lines=16> */
.L_x_15546:
[----:B------:R-:W-:Y:S05]  /*1d420*/  BSYNC B3 ;  /* 0x0000000000037941 */ /* 0x000fea0003800000 */
.L_x_15545:
        /* <DEDUP_REMOVED lines=42> */
.L_x_15544:
[----:B------:R-:W-:Y:S05]  /*1d6d0*/  BSYNC B2 ;  /* 0x0000000000027941 */ /* 0x000fea0003800000 */
.L_x_15543:
        /* <DEDUP_REMOVED lines=10> */
.L_x_15539:
        /* <DEDUP_REMOVED lines=12> */
.L_x_15548:
[----:B------:R-:W-:Y:S02]  /*1d840*/  IMAD.MOV.U32 R18, RZ, RZ, R22 ;  /* 0x000000ffff127224 */ /* 0x000fe400078e0016 */
.L_x_15549:
[----:B------:R-:W-:Y:S05]  /*1d850*/  BSYNC B2 ;  /* 0x0000000000027941 */ /* 0x000fea0003800000 */
.L_x_15547:
        /* <DEDUP_REMOVED lines=16> */
.L_x_15553:
[----:B------:R-:W-:Y:S05]  /*1d960*/  BSYNC B3 ;  /* 0x0000000000037941 */ /* 0x000fea0003800000 */
.L_x_15552:
        /* <DEDUP_REMOVED lines=42> */
.L_x_15551:
[----:B------:R-:W-:Y:S05]  /*1dc10*/  BSYNC B2 ;  /* 0x0000000000027941 */ /* 0x000fea0003800000 */
.L_x_15550:
        /* <DEDUP_REMOVED lines=13> */
.L_x_15554:
        /* <DEDUP_REMOVED lines=12> */
.L_x_15557:
[----:B------:R-:W-:Y:S02]  /*1ddb0*/  IMAD.MOV.U32 R9, RZ, RZ, R22 ;  /* 0x000000ffff097224 */ /* 0x000fe400078e0016 */
.L_x_15558:
[----:B------:R-:W-:Y:S05]  /*1ddc0*/  BSYNC B2 ;  /* 0x0000000000027941 */ /* 0x000fea0003800000 */
.L_x_15556:
        /* <DEDUP_REMOVED lines=16> */
.L_x_15562:
[----:B------:R-:W-:Y:S05]  /*1ded0*/  BSYNC B3 ;  /* 0x0000000000037941 */ /* 0x000fea0003800000 */
.L_x_15561:
        /* <DEDUP_REMOVED lines=42> */
.L_x_15560:
[----:B------:R-:W-:Y:S05]  /*1e180*/  BSYNC B2 ;  /* 0x0000000000027941 */ /* 0x000fea0003800000 */
.L_x_15559:
        /* <DEDUP_REMOVED lines=10> */
.L_x_15555:
        /* <DEDUP_REMOVED lines=12> */
.L_x_15564:
[----:B------:R-:W-:Y:S02]  /*1e2f0*/  IMAD.MOV.U32 R18, RZ, RZ, R22 ;  /* 0x000000ffff127224 */ /* 0x000fe400078e0016 */
.L_x_15565:
[----:B------:R-:W-:Y:S05]  /*1e300*/  BSYNC B2 ;  /* 0x0000000000027941 */ /* 0x000fea0003800000 */
.L_x_15563:
        /* <DEDUP_REMOVED lines=16> */
.L_x_15569:
[----:B------:R-:W-:Y:S05]  /*1e410*/  BSYNC B3 ;  /* 0x0000000000037941 */ /* 0x000fea0003800000 */
.L_x_15568:
        /* <DEDUP_REMOVED lines=42> */
.L_x_15567:
[----:B------:R-:W-:Y:S05]  /*1e6c0*/  BSYNC B2 ;  /* 0x0000000000027941 */ /* 0x000fea0003800000 */
.L_x_15566:
        /* <DEDUP_REMOVED lines=13> */
.L_x_15570:
        /* <DEDUP_REMOVED lines=12> */
.L_x_15573:
[----:B------:R-:W-:Y:S02]  /*1e860*/  IMAD.MOV.U32 R7, RZ, RZ, R22 ;  /* 0x000000ffff077224 */ /* 0x000fe400078e0016 */
.L_x_15574:
[----:B------:R-:W-:Y:S05]  /*1e870*/  BSYNC B2 ;  /* 0x0000000000027941 */ /* 0x000fea0003800000 */
.L_x_15572:
        /* <DEDUP_REMOVED lines=16> */
.L_x_15578:
[----:B------:R-:W-:Y:S05]  /*1e980*/  BSYNC B3 ;  /* 0x0000000000037941 */ /* 0x000fea0003800000 */
.L_x_15577:
        /* <DEDUP_REMOVED lines=42> */
.L_x_15576:
[----:B------:R-:W-:Y:S05]  /*1ec30*/  BSYNC B2 ;  /* 0x0000000000027941 */ /* 0x000fea0003800000 */
.L_x_15575:
        /* <DEDUP_REMOVED lines=10> */
.L_x_15571:
        /* <DEDUP_REMOVED lines=54> */
.L_x_15579:
[----:B------:R-:W-:Y:S02]  /*1f040*/  IADD3 R40, R40, 0x20, RZ ;  /* 0x0000002028287810 */ /* 0x000fe40007ffe0ff */
.L_x_15450:
[----:B------:R-:W-:Y:S05]  /*1f050*/  BSYNC B1 ;  /* 0x0000000000017941 */ /* 0x000fea0003800000 */
.L_x_15449:
        /* <DEDUP_REMOVED lines=30> */
.L_x_15583:
[----:B------:R-:W-:Y:S02]  /*1f240*/  IMAD.MOV.U32 R41, RZ, RZ, R22 ;  /* 0x000000ffff297224 */ /* 0x000fe400078e0016 */
.L_x_15584:
[----:B------:R-:W-:Y:S05]  /*1f250*/  BSYNC B2 ;  /* 0x0000000000027941 */ /* 0x000fea0003800000 */
.L_x_15582:
        /* <DEDUP_REMOVED lines=16> */
.L_x_15588:
[----:B------:R-:W-:Y:S05]  /*1f360*/  BSYNC B3 ;  /* 0x0000000000037941 */ /* 0x000fea0003800000 */
.L_x_15587:
        /* <DEDUP_REMOVED lines=42> */
.L_x_15586:
[----:B------:R-:W-:Y:S05]  /*1f610*/  BSYNC B2 ;  /* 0x0000000000027941 */ /* 0x000fea0003800000 */
.L_x_15585:
        /* <DEDUP_REMOVED lines=18> */
.L_x_15589:
        /* <DEDUP_REMOVED lines=12> */
.L_x_15592:
[----:B------:R-:W-:Y:S02]  /*1f800*/  IMAD.MOV.U32 R16, RZ, RZ, R22 ;  /* 0x000000ffff107224 */ /* 0x000fe400078e0016 */
.L_x_15593:
[----:B------:R-:W-:Y:S05]  /*1f810*/  BSYNC B2 ;  /* 0x0000000000027941 */ /* 0x000fea0003800000 */
.L_x_15591:
        /* <DEDUP_REMOVED lines=16> */
.L_x_15597:
[----:B------:R-:W-:Y:S05]  /*1f920*/  BSYNC B3 ;  /* 0x0000000000037941 */ /* 0x000fea0003800000 */
.L_x_15596:
        /* <DEDUP_REMOVED lines=42> */
.L_x_15595:
[----:B------:R-:W-:Y:S05]  /*1fbd0*/  BSYNC B2 ;  /* 0x0000000000027941 */ /* 0x000fea0003800000 */
.L_x_15594:
        /* <DEDUP_REMOVED lines=10> */
.L_x_15590:
        /* <DEDUP_REMOVED lines=12> */
.L_x_15599:
[----:B------:R-:W-:Y:S02]  /*1fd40*/  IMAD.MOV.U32 R18, RZ, RZ, R22 ;  /* 0x000000ffff127224 */ /* 0x000fe400078e0016 */
.L_x_15600:
[----:B------:R-:W-:Y:S05]  /*1fd50*/  BSYNC B2 ;  /* 0x0000000000027941 */ /* 0x000fea0003800000 */
.L_x_15598:
        /* <DEDUP_REMOVED lines=16> */
.L_x_15604:
[----:B------:R-:W-:Y:S05]  /*1fe60*/  BSYNC B3 ;  /* 0x0000000000037941 */ /* 0x000fea0003800000 */
.L_x_15603:
        /* <DEDUP_REMOVED lines=42> */
.L_x_15602:
[----:B------:R-:W-:Y:S05]  /*20110*/  BSYNC B2 ;  /* 0x0000000000027941 */ /* 0x000fea0003800000 */
.L_x_15601:
        /* <DEDUP_REMOVED lines=15> */
.L_x_15605:
        /* <DEDUP_REMOVED lines=12> */
.L_x_15608:
[----:B------:R-:W-:Y:S02]  /*202d0*/  IMAD.MOV.U32 R15, RZ, RZ, R22 ;  /* 0x000000ffff0f7224 */ /* 0x000fe400078e0016 */
.L_x_15609:
[----:B------:R-:W-:Y:S05]  /*202e0*/  BSYNC B2 ;  /* 0x0000000000027941 */ /* 0x000fea0003800000 */
.L_x_15607:
        /* <DEDUP_REMOVED lines=16> */
.L_x_15613:
[----:B------:R-:W-:Y:S05]  /*203f0*/  BSYNC B3 ;  /* 0x0000000000037941 */ /* 0x000fea0003800000 */
.L_x_15612:
        /* <DEDUP_REMOVED lines=42> */
.L_x_15611:
[----:B------:R-:W-:Y:S05]  /*206a0*/  BSYNC B2 ;  /* 0x0000000000027941 */ /* 0x000fea0003800000 */
.L_x_15610:
        /* <DEDUP_REMOVED lines=10> */
.L_x_15606:
        /* <DEDUP_REMOVED lines=12> */
.L_x_15615:
[----:B------:R-:W-:Y:S02]  /*20810*/  IMAD.MOV.U32 R18, RZ, RZ, R22 ;  /* 0x000000ffff127224 */ /* 0x000fe400078e0016 */
.L_x_15616:
[----:B------:R-:W-:Y:S05]  /*20820*/  BSYNC B2 ;  /* 0x0000000000027941 */ /* 0x000fea0003800000 */
.L_x_15614:
        /* <DEDUP_REMOVED lines=16> */
.L_x_15620:
[----:B------:R-:W-:Y:S05]  /*20930*/  BSYNC B3 ;  /* 0x0000000000037941 */ /* 0x000fea0003800000 */
.L_x_15619:
        /* <DEDUP_REMOVED lines=42> */
.L_x_15618:
[----:B------:R-:W-:Y:S05]  /*20be0*/  BSYNC B2 ;  /* 0x0000000000027941 */ /* 0x000fea0003800000 */
.L_x_15617:
        /* <DEDUP_REMOVED lines=15> */
.L_x_15621:
        /* <DEDUP_REMOVED lines=12> */
.L_x_15624:
[----:B------:R-:W-:Y:S02]  /*20da0*/  IMAD.MOV.U32 R14, RZ, RZ, R22 ;  /* 0x000000ffff0e7224 */ /* 0x000fe400078e0016 */
.L_x_15625:
[----:B------:R-:W-:Y:S05]  /*20db0*/  BSYNC B2 ;  /* 0x0000000000027941 */ /* 0x000fea0003800000 */
.L_x_15623:
        /* <DEDUP_REMOVED lines=16> */
.L_x_15629:
[----:B------:R-:W-:Y:S05]  /*20ec0*/  BSYNC B3 ;  /* 0x0000000000037941 */ /* 0x000fea0003800000 */
.L_x_15628:
        /* <DEDUP_REMOVED lines=42> */
.L_x_15627:
[----:B------:R-:W-:Y:S05]  /*21170*/  BSYNC B2 ;  /* 0x0000000000027941 */ /* 0x000fea0003800000 */
.L_x_15626:
        /* <DEDUP_REMOVED lines=10> */
.L_x_15622:
        /* <DEDUP_REMOVED lines=12> */
.L_x_15631:
[----:B------:R-:W-:Y:S02]  /*212e0*/  IMAD.MOV.U32 R18, RZ, RZ, R22 ;  /* 0x000000ffff127224 */ /* 0x000fe400078e0016 */
.L_x_15632:
[----:B------:R-:W-:Y:S05]  /*212f0*/  BSYNC B2 ;  /* 0x0000000000027941 */ /* 0x000fea0003800000 */
.L_x_15630:
        /* <DEDUP_REMOVED lines=16> */
.L_x_15636:
[----:B------:R-:W-:Y:S05]  /*21400*/  BSYNC B3 ;  /* 0x0000000000037941 */ /* 0x000fea0003800000 */
.L_x_15635:
        /* <DEDUP_REMOVED lines=42> */
.L_x_15634:
[----:B------:R-:W-:Y:S05]  /*216b0*/  BSYNC B2 ;  /* 0x0000000000027941 */ /* 0x000fea0003800000 */
.L_x_15633:
        /* <DEDUP_REMOVED lines=15> */
.L_x_15637:
        /* <DEDUP_REMOVED lines=12> */
.L_x_15640:
[----:B------:R-:W-:Y:S02]  /*21870*/  IMAD.MOV.U32 R13, RZ, RZ, R22 ;  /* 0x000000ffff0d7224 */ /* 0x000fe400078e0016 */
.L_x_15641:
[----:B------:R-:W-:Y:S05]  /*21880*/  BSYNC B2 ;  /* 0x0000000000027941 */ /* 0x000fea0003800000 */
.L_x_15639:
        /* <DEDUP_REMOVED lines=16> */
.L_x_15645:
[----:B------:R-:W-:Y:S05]  /*21990*/  BSYNC B3 ;  /* 0x0000000000037941 */ /* 0x000fea0003800000 */
.L_x_15644:
        /* <DEDUP_REMOVED lines=42> */
.L_x_15643:
[----:B------:R-:W-:Y:S05]  /*21c40*/  BSYNC B2 ;  /* 0x0000000000027941 */ /* 0x000fea0003800000 */
.L_x_15642:
        /* <DEDUP_REMOVED lines=10> */
.L_x_15638:
        /* <DEDUP_REMOVED lines=12> */
.L_x_15647:
[----:B------:R-:W-:Y:S02]  /*21db0*/  IMAD.MOV.U32 R18, RZ, RZ, R22 ;  /* 0x000000ffff127224 */ /* 0x000fe400078e0016 */
.L_x_15648:
[----:B------:R-:W-:Y:S05]  /*21dc0*/  BSYNC B2 ;  /* 0x0000000000027941 */ /* 0x000fea0003800000 */
.L_x_15646:
        /* <DEDUP_REMOVED lines=16> */
.L_x_15652:
[----:B------:R-:W-:Y:S05]  /*21ed0*/  BSYNC B3 ;  /* 0x0000000000037941 */ /* 0x000fea0003800000 */
.L_x_15651:
        /* <DEDUP_REMOVED lines=42> */
.L_x_15650:
[----:B------:R-:W-:Y:S05]  /*22180*/  BSYNC B2 ;  /* 0x0000000000027941 */ /* 0x000fea0003800000 */
.L_x_15649:
        /* <DEDUP_REMOVED lines=13> */
.L_x_15653:
        /* <DEDUP_REMOVED lines=12> */
.L_x_15656:
[----:B------:R-:W-:Y:S02]  /*22320*/  IMAD.MOV.U32 R12, RZ, RZ, R22 ;  /* 0x000000ffff0c7224 */ /* 0x000fe400078e0016 */
.L_x_15657:
[----:B------:R-:W-:Y:S05]  /*22330*/  BSYNC B2 ;  /* 0x0000000000027941 */ /* 0x000fea0003800000 */
.L_x_15655:
        /* <DEDUP_REMOVED lines=16> */
.L_x_15661:
[----:B------:R-:W-:Y:S05]  /*22440*/  BSYNC B3 ;  /* 0x0000000000037941 */ /* 0x000fea0003800000 */
.L_x_15660:
        /* <DEDUP_REMOVED lines=42> */
.L_x_15659:
[----:B------:R-:W-:Y:S05]  /*226f0*/  BSYNC B2 ;  /* 0x0000000000027941 */ /* 0x000fea0003800000 */
.L_x_15658:
        /* <DEDUP_REMOVED lines=10> */
.L_x_15654:
        /* <DEDUP_REMOVED lines=12> */
.L_x_15663:
[----:B------:R-:W-:Y:S02]  /*22860*/  IMAD.MOV.U32 R18, RZ, RZ, R22 ;  /* 0x000000ffff127224 */ /* 0x000fe400078e0016 */
.L_x_15664:
[----:B------:R-:W-:Y:S05]  /*22870*/  BSYNC B2 ;  /* 0x0000000000027941 */ /* 0x000fea0003800000 */
.L_x_15662:
        /* <DEDUP_REMOVED lines=16> */
.L_x_15668:
[----:B------:R-:W-:Y:S05]  /*22980*/  BSYNC B3 ;  /* 0x0000000000037941 */ /* 0x000fea0003800000 */
.L_x_15667:
        /* <DEDUP_REMOVED lines=42> */
.L_x_15666:
[----:B------:R-:W-:Y:S05]  /*22c30*/  BSYNC B2 ;  /* 0x0000000000027941 */ /* 0x000fea0003800000 */
.L_x_15665:
        /* <DEDUP_REMOVED lines=13> */
.L_x_15669:
        /* <DEDUP_REMOVED lines=12> */
.L_x_15672:
[----:B------:R-:W-:Y:S02]  /*22dd0*/  IMAD.MOV.U32 R10, RZ, RZ, R22 ;  /* 0x000000ffff0a7224 */ /* 0x000fe400078e0016 */
.L_x_15673:
[----:B------:R-:W-:Y:S05]  /*22de0*/  BSYNC B2 ;  /* 0x0000000000027941 */ /* 0x000fea0003800000 */
.L_x_15671:
        /* <DEDUP_REMOVED lines=16> */
.L_x_15677:
[----:B------:R-:W-:Y:S05]  /*22ef0*/  BSYNC B3 ;  /* 0x0000000000037941 */ /* 0x000fea0003800000 */
.L_x_15676:
        /* <DEDUP_REMOVED lines=42> */
.L_x_15675:
[----:B------:R-:W-:Y:S05]  /*231a0*/  BSYNC B2 ;  /* 0x0000000000027941 */ /* 0x000fea0003800000 */
.L_x_15674:
        /* <DEDUP_REMOVED lines=10> */
.L_x_15670:
        /* <DEDUP_REMOVED lines=12> */
.L_x_15679:
[----:B------:R-:W-:Y:S02]  /*23310*/  IMAD.MOV.U32 R18, RZ, RZ, R22 ;  /* 0x000000ffff127224 */ /* 0x000fe400078e0016 */
.L_x_15680:
[----:B------:R-:W-:Y:S05]  /*23320*/  BSYNC B2 ;  /* 0x0000000000027941 */ /* 0x000fea0003800000 */
.L_x_15678:
        /* <DEDUP_REMOVED lines=16> */
.L_x_15684:
[----:B------:R-:W-:Y:S05]  /*23430*/  BSYNC B3 ;  /* 0x0000000000037941 */ /* 0x000fea0003800000 */
.L_x_15683:
        /* <DEDUP_REMOVED lines=42> */
.L_x_15682:
[----:B------:R-:W-:Y:S05]  /*236e0*/  BSYNC B2 ;  /* 0x0000000000027941 */ /* 0x000fea0003800000 */
.L_x_15681:
        /* <DEDUP_REMOVED lines=13> */
.L_x_15685:
        /* <DEDUP_REMOVED lines=12> */
.L_x_15688:
[----:B------:R-:W-:Y:S02]  /*23880*/  IMAD.MOV.U32 R9, RZ, RZ, R22 ;  /* 0x000000ffff097224 */ /* 0x000fe400078e0016 */
.L_x_15689:
[----:B------:R-:W-:Y:S05]  /*23890*/  BSYNC B2 ;  /* 0x0000000000027941 */ /* 0x000fea0003800000 */
.L_x_15687:
        /* <DEDUP_REMOVED lines=16> */
.L_x_15693:
[----:B------:R-:W-:Y:S05]  /*239a0*/  BSYNC B3 ;  /* 0x0000000000037941 */ /* 0x000fea0003800000 */
.L_x_15692:
        /* <DEDUP_REMOVED lines=42> */
.L_x_15691:
[----:B------:R-:W-:Y:S05]  /*23c50*/  BSYNC B2 ;  /* 0x0000000000027941 */ /* 0x000fea0003800000 */
.L_x_15690:
        /* <DEDUP_REMOVED lines=10> */
.L_x_15686:
        /* <DEDUP_REMOVED lines=12> */
.L_x_15695:
[----:B------:R-:W-:Y:S02]  /*23dc0*/  IMAD.MOV.U32 R18, RZ, RZ, R22 ;  /* 0x000000ffff127224 */ /* 0x000fe400078e0016 */
.L_x_15696:
[----:B------:R-:W-:Y:S05]  /*23dd0*/  BSYNC B2 ;  /* 0x0000000000027941 */ /* 0x000fea0003800000 */
.L_x_15694:
        /* <DEDUP_REMOVED lines=16> */
.L_x_15700:
[----:B------:R-:W-:Y:S05]  /*23ee0*/  BSYNC B3 ;  /* 0x0000000000037941 */ /* 0x000fea0003800000 */
.L_x_15699:
        /* <DEDUP_REMOVED lines=42> */
.L_x_15698:
[----:B------:R-:W-:Y:S05]  /*24190*/  BSYNC B2 ;  /* 0x0000000000027941 */ /* 0x000fea0003800000 */
.L_x_15697:
        /* <DEDUP_REMOVED lines=13> */
.L_x_15701:
        /* <DEDUP_REMOVED lines=12> */
.L_x_15704:
[----:B------:R-:W-:Y:S02]  /*24330*/  IMAD.MOV.U32 R7, RZ, RZ, R22 ;  /* 0x000000ffff077224 */ /* 0x000fe400078e0016 */
.L_x_15705:
[----:B------:R-:W-:Y:S05]  /*24340*/  BSYNC B2 ;  /* 0x0000000000027941 */ /* 0x000fea0003800000 */
.L_x_15703:
        /* <DEDUP_REMOVED lines=16> */
.L_x_15709:
[----:B------:R-:W-:Y:S05]  /*24450*/  BSYNC B3 ;  /* 0x0000000000037941 */ /* 0x000fea0003800000 */
.L_x_15708:
        /* <DEDUP_REMOVED lines=42> */
.L_x_15707:
[----:B------:R-:W-:Y:S05]  /*24700*/  BSYNC B2 ;  /* 0x0000000000027941 */ /* 0x000fea0003800000 */
.L_x_15706:
        /* <DEDUP_REMOVED lines=10> */
.L_x_15702:
        /* <DEDUP_REMOVED lines=54> */
.L_x_15710:
[----:B------:R-:W-:Y:S02]  /*24b10*/  IADD3 R40, R40, 0x20, RZ ;  /* 0x0000002028287810 */ /* 0x000fe40007ffe0ff */
.L_x_15581:
[----:B------:R-:W-:Y:S05]  /*24b20*/  BSYNC B1 ;  /* 0x0000000000017941 */ /* 0x000fea0003800000 */
.L_x_15580:
        /* <DEDUP_REMOVED lines=30> */
.L_x_15714:
[----:B------:R-:W-:Y:S02]  /*24d10*/  IMAD.MOV.U32 R41, RZ, RZ, R22 ;  /* 0x000000ffff297224 */ /* 0x000fe400078e0016 */
.L_x_15715:
[----:B------:R-:W-:Y:S05]  /*24d20*/  BSYNC B2 ;  /* 0x0000000000027941 */ /* 0x000fea0003800000 */
.L_x_15713:
        /* <DEDUP_REMOVED lines=16> */
.L_x_15719:
[----:B------:R-:W-:Y:S05]  /*24e30*/  BSYNC B3 ;  /* 0x0000000000037941 */ /* 0x000fea0003800000 */
.L_x_15718:
        /* <DEDUP_REMOVED lines=42> */
.L_x_15717:
[----:B------:R-:W-:Y:S05]  /*250e0*/  BSYNC B2 ;  /* 0x0000000000027941 */ /* 0x000fea0003800000 */
.L_x_15716:
        /* <DEDUP_REMOVED lines=18> */
.L_x_15720:
        /* <DEDUP_REMOVED lines=12> */
.L_x_15723:
[----:B------:R-:W-:Y:S02]  /*252d0*/  IMAD.MOV.U32 R16, RZ, RZ, R22 ;  /* 0x000000ffff107224 */ /* 0x000fe400078e0016 */
.L_x_15724:
[----:B------:R-:W-:Y:S05]  /*252e0*/  BSYNC B2 ;  /* 0x0000000000027941 */ /* 0x000fea0003800000 */
.L_x_15722:
        /* <DEDUP_REMOVED lines=16> */
.L_x_15728:
[----:B------:R-:W-:Y:S05]  /*253f0*/  BSYNC B3 ;  /* 0x0000000000037941 */ /* 0x000fea0003800000 */
.L_x_15727:
        /* <DEDUP_REMOVED lines=42> */
.L_x_15726:
[----:B------:R-:W-:Y:S05]  /*256a0*/  BSYNC B2 ;  /* 0x0000000000027941 */ /* 0x000fea0003800000 */
.L_x_15725:
        /* <DEDUP_REMOVED lines=10> */
.L_x_15721:
        /* <DEDUP_REMOVED lines=12> */
.L_x_15730:
[----:B------:R-:W-:Y:S02]  /*25810*/  IMAD.MOV.U32 R18, RZ, RZ, R22 ;  /* 0x000000ffff127224 */ /* 0x000fe400078e0016 */
.L_x_15731:
[----:B------:R-:W-:Y:S05]  /*25820*/  BSYNC B2 ;  /* 0x0000000000027941 */ /* 0x000fea0003800000 */
.L_x_15729:
        /* <DEDUP_REMOVED lines=16> */
.L_x_15735:
[----:B------:R-:W-:Y:S05]  /*25930*/  BSYNC B3 ;  /* 0x0000000000037941 */ /* 0x000fea0003800000 */
.L_x_15734:
        /* <DEDUP_REMOVED lines=42> */
.L_x_15733:
[----:B------:R-:W-:Y:S05]  /*25be0*/  BSYNC B2 ;  /* 0x0000000000027941 */ /* 0x000fea0003800000 */
.L_x_15732:
        /* <DEDUP_REMOVED lines=15> */
.L_x_15736:
        /* <DEDUP_REMOVED lines=12> */
.L_x_15739:
[----:B------:R-:W-:Y:S02]  /*25da0*/  IMAD.MOV.U32 R15, RZ, RZ, R22 ;  /* 0x000000ffff0f7224 */ /* 0x000fe400078e0016 */
.L_x_15740:
[----:B------:R-:W-:Y:S05]  /*25db0*/  BSYNC B2 ;  /* 0x0000000000027941 */ /* 0x000fea0003800000 */
.L_x_15738:
        /* <DEDUP_REMOVED lines=16> */
.L_x_15744:
[----:B------:R-:W-:Y:S05]  /*25ec0*/  BSYNC B3 ;  /* 0x0000000000037941 */ /* 0x000fea0003800000 */
.L_x_15743:
        /* <DEDUP_REMOVED lines=42> */
.L_x_15742:
[----:B------:R-:W-:Y:S05]  /*26170*/  BSYNC B2 ;  /* 0x0000000000027941 */ /* 0x000fea0003800000 */
.L_x_15741:
        /* <DEDUP_REMOVED lines=10> */
.L_x_15737:
        /* <DEDUP_REMOVED lines=12> */
.L_x_15746:
[----:B------:R-:W-:Y:S02]  /*262e0*/  IMAD.MOV.U32 R18, RZ, RZ, R22 ;  /* 0x000000ffff127224 */ /* 0x000fe400078e0016 */
.L_x_15747:
[----:B------:R-:W-:Y:S05]  /*262f0*/  BSYNC B2 ;  /* 0x0000000000027941 */ /* 0x000fea0003800000 */
.L_x_15745:
        /* <DEDUP_REMOVED lines=16> */
.L_x_15751:
[----:B------:R-:W-:Y:S05]  /*26400*/  BSYNC B3 ;  /* 0x0000000000037941 */ /* 0x000fea0003800000 */
.L_x_15750:
        /* <DEDUP_REMOVED lines=42> */
.L_x_15749:
[----:B------:R-:W-:Y:S05]  /*266b0*/  BSYNC B2 ;  /* 0x0000000000027941 */ /* 0x000fea0003800000 */
.L_x_15748:
        /* <DEDUP_REMOVED lines=15> */
.L_x_15752:
        /* <DEDUP_REMOVED lines=12> */
.L_x_15755:
[----:B------:R-:W-:Y:S02]  /*26870*/  IMAD.MOV.U32 R14, RZ, RZ, R22 ;  /* 0x000000ffff0e7224 */ /* 0x000fe400078e0016 */
.L_x_15756:
[----:B------:R-:W-:Y:S05]  /*26880*/  BSYNC B2 ;  /* 0x0000000000027941 */ /* 0x000fea0003800000 */
.L_x_15754:
        /* <DEDUP_REMOVED lines=16> */
.L_x_15760:
[----:B------:R-:W-:Y:S05]  /*26990*/  BSYNC B3 ;  /* 0x0000000000037941 */ /* 0x000fea0003800000 */
.L_x_15759:
        /* <DEDUP_REMOVED lines=42> */
.L_x_15758:
[----:B------:R-:W-:Y:S05]  /*26c40*/  BSYNC B2 ;  /* 0x0000000000027941 */ /* 0x000fea0003800000 */
.L_x_15757:
        /* <DEDUP_REMOVED lines=10> */
.L_x_15753:
        /* <DEDUP_REMOVED lines=12> */
.L_x_15762:
[----:B------:R-:W-:Y:S02]  /*26db0*/  IMAD.MOV.U32 R18, RZ, RZ, R22 ;  /* 0x000000ffff127224 */ /* 0x000fe400078e0016 */
.L_x_15763:
[----:B------:R-:W-:Y:S05]  /*26dc0*/  BSYNC B2 ;  /* 0x0000000000027941 */ /* 0x000fea0003800000 */
.L_x_15761:
        /* <DEDUP_REMOVED lines=16> */
.L_x_15767:
[----:B------:R-:W-:Y:S05]  /*26ed0*/  BSYNC B3 ;  /* 0x0000000000037941 */ /* 0x000fea0003800000 */
.L_x_15766:
        /* <DEDUP_REMOVED lines=42> */
.L_x_15765:
[----:B------:R-:W-:Y:S05]  /*27180*/  BSYNC B2 ;  /* 0x0000000000027941 */ /* 0x000fea0003800000 */
.L_x_15764:
        /* <DEDUP_REMOVED lines=15> */
.L_x_15768:
        /* <DEDUP_REMOVED lines=12> */
.L_x_15771:
[----:B------:R-:W-:Y:S02]  /*27340*/  IMAD.MOV.U32 R13, RZ, RZ, R22 ;  /* 0x000000ffff0d7224 */ /* 0x000fe400078e0016 */
.L_x_15772:
[----:B------:R-:W-:Y:S05]  /*27350*/  BSYNC B2 ;  /* 0x0000000000027941 */ /* 0x000fea0003800000 */
.L_x_15770:
        /* <DEDUP_REMOVED lines=16> */
.L_x_15776:
[----:B------:R-:W-:Y:S05]  /*27460*/  BSYNC B3 ;  /* 0x0000000000037941 */ /* 0x000fea0003800000 */
.L_x_15775:
        /* <DEDUP_REMOVED lines=42> */
.L_x_15774:
[----:B------:R-:W-:Y:S05]  /*27710*/  BSYNC B2 ;  /* 0x0000000000027941 */ /* 0x000fea0003800000 */
.L_x_15773:
        /* <DEDUP_REMOVED lines=10> */
.L_x_15769:
        /* <DEDUP_REMOVED lines=12> */
.L_x_15778:
[----:B------:R-:W-:Y:S02]  /*27880*/  IMAD.MOV.U32 R18, RZ, RZ, R22 ;  /* 0x000000ffff127224 */ /* 0x000fe400078e0016 */
.L_x_15779:
[----:B------:R-:W-:Y:S05]  /*27890*/  BSYNC B2 ;  /* 0x0000000000027941 */ /* 0x000fea0003800000 */
.L_x_15777:
        /* <DEDUP_REMOVED lines=16> */
.L_x_15783:
[----:B------:R-:W-:Y:S05]  /*279a0*/  BSYNC B3 ;  /* 0x0000000000037941 */ /* 0x000fea0003800000 */
.L_x_15782:
        /* <DEDUP_REMOVED lines=42> */
.L_x_15781:
[----:B------:R-:W-:Y:S05]  /*27c50*/  BSYNC B2 ;  /* 0x0000000000027941 */ /* 0x000fea0003800000 */
.L_x_15780:
        /* <DEDUP_REMOVED lines=13> */
.L_x_15784:
        /* <DEDUP_REMOVED lines=12> */
.L_x_15787:
[----:B------:R-:W-:Y:S02]  /*27df0*/  IMAD.MOV.U32 R12, RZ, RZ, R22 ;  /* 0x000000ffff0c7224 */ /* 0x000fe400078e0016 */
.L_x_15788:
[----:B------:R-:W-:Y:S05]  /*27e00*/  BSYNC B2 ;  /* 0x0000000000027941 */ /* 0x000fea0003800000 */
.L_x_15786:
        /* <DEDUP_REMOVED lines=16> */
.L_x_15792:
[----:B------:R-:W-:Y:S05]  /*27f10*/  BSYNC B3 ;  /* 0x0000000000037941 */ /* 0x000fea0003800000 */
.L_x_15791:
        /* <DEDUP_REMOVED lines=42> */
.L_x_15790:
[----:B------:R-:W-:Y:S05]  /*281c0*/  BSYNC B2 ;  /* 0x0000000000027941 */ /* 0x000fea0003800000 */
.L_x_15789:
        /* <DEDUP_REMOVED lines=10> */
.L_x_15785:
        /* <DEDUP_REMOVED lines=12> */
.L_x_15794:
[----:B------:R-:W-:Y:S02]  /*28330*/  IMAD.MOV.U32 R18, RZ, RZ, R22 ;  /* 0x000000ffff127224 */ /* 0x000fe400078e0016 */
.L_x_15795:
[----:B------:R-:W-:Y:S05]  /*28340*/  BSYNC B2 ;  /* 0x0000000000027941 */ /* 0x000fea0003800000 */
.L_x_15793:
        /* <DEDUP_REMOVED lines=16> */
.L_x_15799:
[----:B------:R-:W-:Y:S05]  /*28450*/  BSYNC B3 ;  /* 0x0000000000037941 */ /* 0x000fea0003800000 */
.L_x_15798:
        /* <DEDUP_REMOVED lines=42> */
.L_x_15797:
[----:B------:R-:W-:Y:S05]  /*28700*/  BSYNC B2 ;  /* 0x0000000000027941 */ /* 0x000fea0003800000 */
.L_x_15796:
        /* <DEDUP_REMOVED lines=13> */
.L_x_15800:
        /* <DEDUP_REMOVED lines=12> */
.L_x_15803:
[----:B------:R-:W-:Y:S02]  /*288a0*/  IMAD.MOV.U32 R10, RZ, RZ, R22 ;  /* 0x000000ffff0a7224 */ /* 0x000fe400078e0016 */
.L_x_15804:
[----:B------:R-:W-:Y:S05]  /*288b0*/  BSYNC B2 ;  /* 0x0000000000027941 */ /* 0x000fea0003800000 */
.L_x_15802:
        /* <DEDUP_REMOVED lines=16> */
.L_x_15808:
[----:B------:R-:W-:Y:S05]  /*289c0*/  BSYNC B3 ;  /* 0x0000000000037941 */ /* 0x000fea0003800000 */
.L_x_15807:
        /* <DEDUP_REMOVED lines=42> */
.L_x_15806:
[----:B------:R-:W-:Y:S05]  /*28c70*/  BSYNC B2 ;  /* 0x0000000000027941 */ /* 0x000fea0003800000 */
.L_x_15805:
        /* <DEDUP_REMOVED lines=10> */
.L_x_15801:
        /* <DEDUP_REMOVED lines=12> */
.L_x_15810:
[----:B------:R-:W-:Y:S02]  /*28de0*/  IMAD.MOV.U32 R18, RZ, RZ, R22 ;  /* 0x000000ffff127224 */ /* 0x000fe400078e0016 */
.L_x_15811:
[----:B------:R-:W-:Y:S05]  /*28df0*/  BSYNC B2 ;  /* 0x0000000000027941 */ /* 0x000fea0003800000 */
.L_x_15809:
        /* <DEDUP_REMOVED lines=16> */
.L_x_15815:
[----:B------:R-:W-:Y:S05]  /*28f00*/  BSYNC B3 ;  /* 0x0000000000037941 */ /* 0x000fea0003800000 */
.L_x_15814:
        /* <DEDUP_REMOVED lines=42> */
.L_x_15813:
[----:B------:R-:W-:Y:S05]  /*291b0*/  BSYNC B2 ;  /* 0x0000000000027941 */ /* 0x000fea0003800000 */
.L_x_15812:
        /* <DEDUP_REMOVED lines=13> */
.L_x_15816:
        /* <DEDUP_REMOVED lines=12> */
.L_x_15819:
[----:B------:R-:W-:Y:S02]  /*29350*/  IMAD.MOV.U32 R9, RZ, RZ, R22 ;  /* 0x000000ffff097224 */ /* 0x000fe400078e0016 */
.L_x_15820:
[----:B------:R-:W-:Y:S05]  /*29360*/  BSYNC B2 ;  /* 0x0000000000027941 */ /* 0x000fea0003800000 */
.L_x_15818:
        /* <DEDUP_REMOVED lines=16> */
.L_x_15824:
[----:B------:R-:W-:Y:S05]  /*29470*/  BSYNC B3 ;  /* 0x0000000000037941 */ /* 0x000fea0003800000 */
.L_x_15823:
        /* <DEDUP_REMOVED lines=42> */
.L_x_15822:
[----:B------:R-:W-:Y:S05]  /*29720*/  BSYNC B2 ;  /* 0x0000000000027941 */ /* 0x000fea0003800000 */
.L_x_15821:
        /* <DEDUP_REMOVED lines=10> */
.L_x_15817:
        /* <DEDUP_REMOVED lines=12> */
.L_x_15826:
[----:B------:R-:W-:Y:S02]  /*29890*/  IMAD.MOV.U32 R18, RZ, RZ, R22 ;  /* 0x000000ffff127224 */ /* 0x000fe400078e0016 */
.L_x_15827:
[----:B------:R-:W-:Y:S05]  /*298a0*/  BSYNC B2 ;  /* 0x0000000000027941 */ /* 0x000fea0003800000 */
.L_x_15825:
        /* <DEDUP_REMOVED lines=16> */
.L_x_15831:
[----:B------:R-:W-:Y:S05]  /*299b0*/  BSYNC B3 ;  /* 0x0000000000037941 */ /* 0x000fea0003800000 */
.L_x_15830:
        /* <DEDUP_REMOVED lines=42> */
.L_x_15829:
[----:B------:R-:W-:Y:S05]  /*29c60*/  BSYNC B2 ;  /* 0x0000000000027941 */ /* 0x000fea0003800000 */
.L_x_15828:
        /* <DEDUP_REMOVED lines=13> */
.L_x_15832:
        /* <DEDUP_REMOVED lines=12> */
.L_x_15835:
[----:B------:R-:W-:Y:S02]  /*29e00*/  IMAD.MOV.U32 R7, RZ, RZ, R22 ;  /* 0x000000ffff077224 */ /* 0x000fe400078e0016 */
.L_x_15836:
[----:B------:R-:W-:Y:S05]  /*29e10*/  BSYNC B2 ;  /* 0x0000000000027941 */ /* 0x000fea0003800000 */
.L_x_15834:
        /* <DEDUP_REMOVED lines=16> */
.L_x_15840:
[----:B------:R-:W-:Y:S05]  /*29f20*/  BSYNC B3 ;  /* 0x0000000000037941 */ /* 0x000fea0003800000 */
.L_x_15839:
        /* <DEDUP_REMOVED lines=42> */
.L_x_15838:
[----:B------:R-:W-:Y:S05]  /*2a1d0*/  BSYNC B2 ;  /* 0x0000000000027941 */ /* 0x000fea0003800000 */
.L_x_15837:
        /* <DEDUP_REMOVED lines=10> */
.L_x_15833:
        /* <DEDUP_REMOVED lines=54> */
.L_x_15841:
[----:B------:R-:W-:Y:S02]  /*2a5e0*/  IADD3 R40, R40, 0x20, RZ ;  /* 0x0000002028287810 */ /* 0x000fe40007ffe0ff */
.L_x_15712:
[----:B------:R-:W-:Y:S05]  /*2a5f0*/  BSYNC B1 ;  /* 0x0000000000017941 */ /* 0x000fea0003800000 */
.L_x_15711:
        /* <DEDUP_REMOVED lines=30> */
.L_x_15845:
[----:B------:R-:W-:Y:S02]  /*2a7e0*/  IMAD.MOV.U32 R41, RZ, RZ, R22 ;  /* 0x000000ffff297224 */ /* 0x000fe400078e0016 */
.L_x_15846:
[----:B------:R-:W-:Y:S05]  /*2a7f0*/  BSYNC B2 ;  /* 0x0000000000027941 */ /* 0x000fea0003800000 */
.L_x_15844:
        /* <DEDUP_REMOVED lines=16> */
.L_x_15850:
[----:B------:R-:W-:Y:S05]  /*2a900*/  BSYNC B3 ;  /* 0x0000000000037941 */ /* 0x000fea0003800000 */
.L_x_15849:
        /* <DEDUP_REMOVED lines=42> */
.L_x_15848:
[----:B------:R-:W-:Y:S05]  /*2abb0*/  BSYNC B2 ;  /* 0x0000000000027941 */ /* 0x000fea0003800000 */
.L_x_15847:
        /* <DEDUP_REMOVED lines=18> */
.L_x_15851:
        /* <DEDUP_REMOVED lines=12> */
.L_x_15854:
[----:B------:R-:W-:Y:S02]  /*2ada0*/  IMAD.MOV.U32 R16, RZ, RZ, R22 ;  /* 0x000000ffff107224 */ /* 0x000fe400078e0016 */
.L_x_15855:
[----:B------:R-:W-:Y:S05]  /*2adb0*/  BSYNC B2 ;  /* 0x0000000000027941 */ /* 0x000fea0003800000 */
.L_x_15853:
        /* <DEDUP_REMOVED lines=16> */
.L_x_15859:
[----:B------:R-:W-:Y:S05]  /*2aec0*/  BSYNC B3 ;  /* 0x0000000000037941 */ /* 0x000fea0003800000 */
.L_x_15858:
        /* <DEDUP_REMOVED lines=42> */
.L_x_15857:
[----:B------:R-:W-:Y:S05]  /*2b170*/  BSYNC B2 ;  /* 0x0000000000027941 */ /* 0x000fea0003800000 */
.L_x_15856:
        /* <DEDUP_REMOVED lines=10> */
.L_x_15852:
        /* <DEDUP_REMOVED lines=12> */
.L_x_15861:
[----:B------:R-:W-:Y:S02]  /*2b2e0*/  IMAD.MOV.U32 R18, RZ, RZ, R22 ;  /* 0x000000ffff127224 */ /* 0x000fe400078e0016 */
.L_x_15862:
[----:B------:R-:W-:Y:S05]  /*2b2f0*/  BSYNC B2 ;  /* 0x0000000000027941 */ /* 0x000fea0003800000 */
.L_x_15860:
        /* <DEDUP_REMOVED lines=16> */
.L_x_15866:
[----:B------:R-:W-:Y:S05]  /*2b400*/  BSYNC B3 ;  /* 0x0000000000037941 */ /* 0x000fea0003800000 */
.L_x_15865:
        /* <DEDUP_REMOVED lines=42> */
.L_x_15864:
[----:B------:R-:W-:Y:S05]  /*2b6b0*/  BSYNC B2 ;  /* 0x0000000000027941 */ /* 0x000fea0003800000 */
.L_x_15863:
        /* <DEDUP_REMOVED lines=15> */
.L_x_15867:
        /* <DEDUP_REMOVED lines=12> */
.L_x_15870:
[----:B------:R-:W-:Y:S02]  /*2b870*/  IMAD.MOV.U32 R15, RZ, RZ, R22 ;  /* 0x000000ffff0f7224 */ /* 0x000fe400078e0016 */
.L_x_15871:
[----:B------:R-:W-:Y:S05]  /*2b880*/  BSYNC B2 ;  /* 0x0000000000027941 */ /* 0x000fea0003800000 */
.L_x_15869:
        /* <DEDUP_REMOVED lines=16> */
.L_x_15875:
[----:B------:R-:W-:Y:S05]  /*2b990*/  BSYNC B3 ;  /* 0x0000000000037941 */ /* 0x000fea0003800000 */
.L_x_15874:
        /* <DEDUP_REMOVED lines=42> */
.L_x_15873:
[----:B------:R-:W-:Y:S05]  /*2bc40*/  BSYNC B2 ;  /* 0x0000000000027941 */ /* 0x000fea0003800000 */
.L_x_15872:
        /* <DEDUP_REMOVED lines=10> */
.L_x_15868:
        /* <DEDUP_REMOVED lines=12> */
.L_x_15877:
[----:B------:R-:W-:Y:S02]  /*2bdb0*/  IMAD.MOV.U32 R18, RZ, RZ, R22 ;  /* 0x000000ffff127224 */ /* 0x000fe400078e0016 */
.L_x_15878:
[----:B------:R-:W-:Y:S05]  /*2bdc0*/  BSYNC B2 ;  /* 0x0000000000027941 */ /* 0x000fea0003800000 */
.L_x_15876:
        /* <DEDUP_REMOVED lines=16> */
.L_x_15882:
[----:B------:R-:W-:Y:S05]  /*2bed0*/  BSYNC B3 ;  /* 0x0000000000037941 */ /* 0x000fea0003800000 */
.L_x_15881:
        /* <DEDUP_REMOVED lines=42> */
.L_x_15880:
[----:B------:R-:W-:Y:S05]  /*2c180*/  BSYNC B2 ;  /* 0x0000000000027941 */ /* 0x000fea0003800000 */
.L_x_15879:
        /* <DEDUP_REMOVED lines=15> */
.L_x_15883:
        /* <DEDUP_REMOVED lines=12> */
.L_x_15886:
[----:B------:R-:W-:Y:S02]  /*2c340*/  IMAD.MOV.U32 R14, RZ, RZ, R22 ;  /* 0x000000ffff0e7224 */ /* 0x000fe400078e0016 */
.L_x_15887:
[----:B------:R-:W-:Y:S05]  /*2c350*/  BSYNC B2 ;  /* 0x0000000000027941 */ /* 0x000fea0003800000 */
.L_x_15885:
        /* <DEDUP_REMOVED lines=16> */
.L_x_15891:
[----:B------:R-:W-:Y:S05]  /*2c460*/  BSYNC B3 ;  /* 0x0000000000037941 */ /* 0x000fea0003800000 */
.L_x_15890:
        /* <DEDUP_REMOVED lines=42> */
.L_x_15889:
[----:B------:R-:W-:Y:S05]  /*2c710*/  BSYNC B2 ;  /* 0x0000000000027941 */ /* 0x000fea0003800000 */
.L_x_15888:
        /* <DEDUP_REMOVED lines=10> */
.L_x_15884:
        /* <DEDUP_REMOVED lines=12> */
.L_x_15893:
[----:B------:R-:W-:Y:S02]  /*2c880*/  IMAD.MOV.U32 R18, RZ, RZ, R22 ;  /* 0x000000ffff127224 */ /* 0x000fe400078e0016 */
.L_x_15894:
[----:B------:R-:W-:Y:S05]  /*2c890*/  BSYNC B2 ;  /* 0x0000000000027941 */ /* 0x000fea0003800000 */
.L_x_15892:
        /* <DEDUP_REMOVED lines=16> */
.L_x_15898:
[----:B------:R-:W-:Y:S05]  /*2c9a0*/  BSYNC B3 ;  /* 0x0000000000037941 */ /* 0x000fea0003800000 */
.L_x_15897:
        /* <DEDUP_REMOVED lines=42> */
.L_x_15896:
[----:B------:R-:W-:Y:S05]  /*2cc50*/  BSYNC B2 ;  /* 0x0000000000027941 */ /* 0x000fea0003800000 */
.L_x_15895:
        /* <DEDUP_REMOVED lines=15> */
.L_x_15899:
        /* <DEDUP_REMOVED lines=12> */
.L_x_15902:
[----:B------:R-:W-:Y:S02]  /*2ce10*/  IMAD.MOV.U32 R13, RZ, RZ, R22 ;  /* 0x000000ffff0d7224 */ /* 0x000fe400078e0016 */
.L_x_15903:
[----:B------:R-:W-:Y:S05]  /*2ce20*/  BSYNC B2 ;  /* 0x0000000000027941 */ /* 0x000fea0003800000 */
.L_x_15901:
        /* <DEDUP_REMOVED lines=16> */
.L_x_15907:
[----:B------:R-:W-:Y:S05]  /*2cf30*/  BSYNC B3 ;  /* 0x0000000000037941 */ /* 0x000fea0003800000 */
.L_x_15906:
        /* <DEDUP_REMOVED lines=42> */
.L_x_15905:
[----:B------:R-:W-:Y:S05]  /*2d1e0*/  BSYNC B2 ;  /* 0x0000000000027941 */ /* 0x000fea0003800000 */
.L_x_15904:
        /* <DEDUP_REMOVED lines=10> */
.L_x_15900:
        /* <DEDUP_REMOVED lines=12> */
.L_x_15909:
[----:B------:R-:W-:Y:S02]  /*2d350*/  IMAD.MOV.U32 R18, RZ, RZ, R22 ;  /* 0x000000ffff127224 */ /* 0x000fe400078e0016 */
.L_x_15910:
[----:B------:R-:W-:Y:S05]  /*2d360*/  BSYNC B2 ;  /* 0x0000000000027941 */ /* 0x000fea0003800000 */
.L_x_15908:
        /* <DEDUP_REMOVED lines=16> */
.L_x_15914:
[----:B------:R-:W-:Y:S05]  /*2d470*/  BSYNC B3 ;  /* 0x0000000000037941 */ /* 0x000fea0003800000 */
.L_x_15913:
        /* <DEDUP_REMOVED lines=42> */
.L_x_15912:
[----:B------:R-:W-:Y:S05]  /*2d720*/  BSYNC B2 ;  /* 0x0000000000027941 */ /* 0x000fea0003800000 */
.L_x_15911:
        /* <DEDUP_REMOVED lines=13> */
.L_x_15915:
        /* <DEDUP_REMOVED lines=12> */
.L_x_15918:
[----:B------:R-:W-:Y:S02]  /*2d8c0*/  IMAD.MOV.U32 R12, RZ, RZ, R22 ;  /* 0x000000ffff0c7224 */ /* 0x000fe400078e0016 */
.L_x_15919:
[----:B------:R-:W-:Y:S05]  /*2d8d0*/  BSYNC B2 ;  /* 0x0000000000027941 */ /* 0x000fea0003800000 */
.L_x_15917:
        /* <DEDUP_REMOVED lines=16> */
.L_x_15923:
[----:B------:R-:W-:Y:S05]  /*2d9e0*/  BSYNC B3 ;  /* 0x0000000000037941 */ /* 0x000fea0003800000 */
.L_x_15922:
        /* <DEDUP_REMOVED lines=42> */
.L_x_15921:
[----:B------:R-:W-:Y:S05]  /*2dc90*/  BSYNC B2 ;  /* 0x0000000000027941 */ /* 0x000fea0003800000 */
.L_x_15920:
        /* <DEDUP_REMOVED lines=10> */
.L_x_15916:
        /* <DEDUP_REMOVED lines=12> */
.L_x_15925:
[----:B------:R-:W-:Y:S02]  /*2de00*/  IMAD.MOV.U32 R18, RZ, RZ, R22 ;  /* 0x000000ffff127224 */ /* 0x000fe400078e0016 */
.L_x_15926:
[----:B------:R-:W-:Y:S05]  /*2de10*/  BSYNC B2 ;  /* 0x0000000000027941 */ /* 0x000fea0003800000 */
.L_x_15924:
        /* <DEDUP_REMOVED lines=16> */
.L_x_15930:
[----:B------:R-:W-:Y:S05]  /*2df20*/  BSYNC B3 ;  /* 0x0000000000037941 */ /* 0x000fea0003800000 */
.L_x_15929:
        /* <DEDUP_REMOVED lines=42> */
.L_x_15928:
[----:B------:R-:W-:Y:S05]  /*2e1d0*/  BSYNC B2 ;  /* 0x0000000000027941 */ /* 0x000fea0003800000 */
.L_x_15927:
        /* <DEDUP_REMOVED lines=13> */
.L_x_15931:
        /* <DEDUP_REMOVED lines=12> */
.L_x_15934:
[----:B------:R-:W-:Y:S02]  /*2e370*/  IMAD.MOV.U32 R10, RZ, RZ, R22 ;  /* 0x000000ffff0a7224 */ /* 0x000fe400078e0016 */
.L_x_15935:
[----:B------:R-:W-:Y:S05]  /*2e380*/  BSYNC B2 ;  /* 0x0000000000027941 */ /* 0x000fea0003800000 */
.L_x_15933:
        /* <DEDUP_REMOVED lines=16> */
.L_x_15939:
[----:B------:R-:W-:Y:S05]  /*2e490*/  BSYNC B3 ;  /* 0x0000000000037941 */ /* 0x000fea0003800000 */
.L_x_15938:
        /* <DEDUP_REMOVED lines=42> */
.L_x_15937:
[----:B------:R-:W-:Y:S05]  /*2e740*/  BSYNC B2 ;  /* 0x0000000000027941 */ /* 0x000fea0003800000 */
.L_x_15936:
        /* <DEDUP_REMOVED lines=10> */
.L_x_15932:
        /* <DEDUP_REMOVED lines=12> */
.L_x_15941:
[----:B------:R-:W-:Y:S02]  /*2e8b0*/  IMAD.MOV.U32 R18, RZ, RZ, R22 ;  /* 0x000000ffff127224 */ /* 0x000fe400078e0016 */
.L_x_15942:
[----:B------:R-:W-:Y:S05]  /*2e8c0*/  BSYNC B2 ;  /* 0x0000000000027941 */ /* 0x000fea0003800000 */
.L_x_15940:
        /* <DEDUP_REMOVED lines=16> */
.L_x_15946:
[----:B------:R-:W-:Y:S05]  /*2e9d0*/  BSYNC B3 ;  /* 0x0000000000037941 */ /* 0x000fea0003800000 */
.L_x_15945:
        /* <DEDUP_REMOVED lines=42> */
.L_x_15944:
[----:B------:R-:W-:Y:S05]  /*2ec80*/  BSYNC B2 ;  /* 0x0000000000027941 */ /* 0x000fea0003800000 */
.L_x_15943:
        /* <DEDUP_REMOVED lines=13> */
.L_x_15947:
        /* <DEDUP_REMOVED lines=12> */
.L_x_15950:
[----:B------:R-:W-:Y:S02]  /*2ee20*/  IMAD.MOV.U32 R9, RZ, RZ, R22 ;  /* 0x000000ffff097224 */ /* 0x000fe400078e0016 */
.L_x_15951:
[----:B------:R-:W-:Y:S05]  /*2ee30*/  BSYNC B2 ;  /* 0x0000000000027941 */ /* 0x000fea0003800000 */
.L_x_15949:
        /* <DEDUP_REMOVED lines=16> */
.L_x_15955:
[----:B------:R-:W-:Y:S05]  /*2ef40*/  BSYNC B3 ;  /* 0x0000000000037941 */ /* 0x000fea0003800000 */
.L_x_15954:
        /* <DEDUP_REMOVED lines=42> */
.L_x_15953:
[----:B------:R-:W-:Y:S05]  /*2f1f0*/  BSYNC B2 ;  /* 0x0000000000027941 */ /* 0x000fea0003800000 */
.L_x_15952:
        /* <DEDUP_REMOVED lines=10> */
.L_x_15948:
        /* <DEDUP_REMOVED lines=12> */
.L_x_15957:
[----:B------:R-:W-:Y:S02]  /*2f360*/  IMAD.MOV.U32 R18, RZ, RZ, R22 ;  /* 0x000000ffff127224 */ /* 0x000fe400078e0016 */
.L_x_15958:
[----:B------:R-:W-:Y:S05]  /*2f370*/  BSYNC B2 ;  /* 0x0000000000027941 */ /* 0x000fea0003800000 */
.L_x_15956:
        /* <DEDUP_REMOVED lines=16> */
.L_x_15962:
[----:B------:R-:W-:Y:S05]  /*2f480*/  BSYNC B3 ;  /* 0x0000000000037941 */ /* 0x000fea0003800000 */
.L_x_15961:
        /* <DEDUP_REMOVED lines=42> */
.L_x_15960:
[----:B------:R-:W-:Y:S05]  /*2f730*/  BSYNC B2 ;  /* 0x0000000000027941 */ /* 0x000fea0003800000 */
.L_x_15959:
        /* <DEDUP_REMOVED lines=13> */
.L_x_15963:
        /* <DEDUP_REMOVED lines=12> */
.L_x_15966:
[----:B------:R-:W-:Y:S02]  /*2f8d0*/  IMAD.MOV.U32 R7, RZ, RZ, R22 ;  /* 0x000000ffff077224 */ /* 0x000fe400078e0016 */
.L_x_15967:
[----:B------:R-:W-:Y:S05]  /*2f8e0*/  BSYNC B2 ;  /* 0x0000000000027941 */ /* 0x000fea0003800000 */
.L_x_15965:
        /* <DEDUP_REMOVED lines=16> */
.L_x_15971:
[----:B------:R-:W-:Y:S05]  /*2f9f0*/  BSYNC B3 ;  /* 0x0000000000037941 */ /* 0x000fea0003800000 */
.L_x_15970:
        /* <DEDUP_REMOVED lines=42> */
.L_x_15969:
[----:B------:R-:W-:Y:S05]  /*2fca0*/  BSYNC B2 ;  /* 0x0000000000027941 */ /* 0x000fea0003800000 */
.L_x_15968:
        /* <DEDUP_REMOVED lines=10> */
.L_x_15964:
        /* <DEDUP_REMOVED lines=54> */
.L_x_15972:
[----:B------:R-:W-:Y:S02]  /*300b0*/  IADD3 R40, R40, 0x20, RZ ;  /* 0x0000002028287810 */ /* 0x000fe40007ffe0ff */
.L_x_15843:
[----:B------:R-:W-:Y:S05]  /*300c0*/  BSYNC B1 ;  /* 0x0000000000017941 */ /* 0x000fea0003800000 */
.L_x_15842:
        /* <DEDUP_REMOVED lines=30> */
.L_x_15976:
[----:B------:R-:W-:Y:S02]  /*302b0*/  IMAD.MOV.U32 R41, RZ, RZ, R22 ;  /* 0x000000ffff297224 */ /* 0x000fe400078e0016 */
.L_x_15977:
[----:B------:R-:W-:Y:S05]  /*302c0*/  BSYNC B2 ;  /* 0x0000000000027941 */ /* 0x000fea0003800000 */
.L_x_15975:
        /* <DEDUP_REMOVED lines=16> */
.L_x_15981:
[----:B------:R-:W-:Y:S05]  /*303d0*/  BSYNC B3 ;  /* 0x0000000000037941 */ /* 0x000fea0003800000 */
.L_x_15980:
        /* <DEDUP_REMOVED lines=42> */
.L_x_15979:
[----:B------:R-:W-:Y:S05]  /*30680*/  BSYNC B2 ;  /* 0x0000000000027941 */ /* 0x000fea0003800000 */
.L_x_15978:
        /* <DEDUP_REMOVED lines=18> */
.L_x_15982:
        /* <DEDUP_REMOVED lines=12> */
.L_x_15985:
[----:B------:R-:W-:Y:S02]  /*30870*/  IMAD.MOV.U32 R16, RZ, RZ, R22 ;  /* 0x000000ffff107224 */ /* 0x000fe400078e0016 */
.L_x_15986:
[----:B------:R-:W-:Y:S05]  /*30880*/  BSYNC B2 ;  /* 0x0000000000027941 */ /* 0x000fea0003800000 */
.L_x_15984:
        /* <DEDUP_REMOVED lines=16> */
.L_x_15990:
[----:B------:R-:W-:Y:S05]  /*30990*/  BSYNC B3 ;  /* 0x0000000000037941 */ /* 0x000fea0003800000 */
.L_x_15989:
        /* <DEDUP_REMOVED lines=42> */
.L_x_15988:
[----:B------:R-:W-:Y:S05]  /*30c40*/  BSYNC B2 ;  /* 0x0000000000027941 */ /* 0x000fea0003800000 */
.L_x_15987:
        /* <DEDUP_REMOVED lines=10> */
.L_x_15983:
        /* <DEDUP_REMOVED lines=12> */
.L_x_15992:
[----:B------:R-:W-:Y:S02]  /*30db0*/  IMAD.MOV.U32 R18, RZ, RZ, R22 ;  /* 0x000000ffff127224 */ /* 0x000fe400078e0016 */
.L_x_15993:
[----:B------:R-:W-:Y:S05]  /*30dc0*/  BSYNC B2 ;  /* 0x0000000000027941 */ /* 0x000fea0003800000 */
.L_x_15991:
        /* <DEDUP_REMOVED lines=16> */
.L_x_15997:
[----:B------:R-:W-:Y:S05]  /*30ed0*/  BSYNC B3 ;  /* 0x0000000000037941 */ /* 0x000fea0003800000 */
.L_x_15996:
        /* <DEDUP_REMOVED lines=42> */
.L_x_15995:
[----:B------:R-:W-:Y:S05]  /*31180*/  BSYNC B2 ;  /* 0x0000000000027941 */ /* 0x000fea0003800000 */
.L_x_15994:
        /* <DEDUP_REMOVED lines=15> */
.L_x_15998:
        /* <DEDUP_REMOVED lines=12> */
.L_x_16001:
[----:B------:R-:W-:Y:S02]  /*31340*/  IMAD.MOV.U32 R15, RZ, RZ, R22 ;  /* 0x000000ffff0f7224 */ /* 0x000fe400078e0016 */
.L_x_16002:
[----:B------:R-:W-:Y:S05]  /*31350*/  BSYNC B2 ;  /* 0x0000000000027941 */ /* 0x000fea0003800000 */
.L_x_16000:
        /* <DEDUP_REMOVED lines=16> */
.L_x_16006:
[----:B------:R-:W-:Y:S05]  /*31460*/  BSYNC B3 ;  /* 0x0000000000037941 */ /* 0x000fea0003800000 */
.L_x_16005:
        /* <DEDUP_REMOVED lines=42> */
.L_x_16004:
[----:B------:R-:W-:Y:S05]  /*31710*/  BSYNC B2 ;  /* 0x0000000000027941 */ /* 0x000fea0003800000 */
.L_x_16003:
        /* <DEDUP_REMOVED lines=10> */
.L_x_15999:
        /* <DEDUP_REMOVED lines=12> */
.L_x_16008:
[----:B------:R-:W-:Y:S02]  /*31880*/  IMAD.MOV.U32 R18, RZ, RZ, R22 ;  /* 0x000000ffff127224 */ /* 0x000fe400078e0016 */
.L_x_16009:
[----:B------:R-:W-:Y:S05]  /*31890*/  BSYNC B2 ;  /* 0x0000000000027941 */ /* 0x000fea0003800000 */
.L_x_16007:
        /* <DEDUP_REMOVED lines=16> */
.L_x_16013:
[----:B------:R-:W-:Y:S05]  /*319a0*/  BSYNC B3 ;  /* 0x0000000000037941 */ /* 0x000fea0003800000 */
.L_x_16012:
        /* <DEDUP_REMOVED lines=42> */
.L_x_16011:
[----:B------:R-:W-:Y:S05]  /*31c50*/  BSYNC B2 ;  /* 0x0000000000027941 */ /* 0x000fea0003800000 */
.L_x_16010:
        /* <DEDUP_REMOVED lines=15> */
.L_x_16014:
        /* <DEDUP_REMOVED lines=12> */
.L_x_16017:
[----:B------:R-:W-:Y:S02]  /*31e10*/  IMAD.MOV.U32 R14, RZ, RZ, R22 ;  /* 0x000000ffff0e7224 */ /* 0x000fe400078e0016 */
.L_x_16018:
[----:B------:R-:W-:Y:S05]  /*31e20*/  BSYNC B2 ;  /* 0x0000000000027941 */ /* 0x000fea0003800000 */
.L_x_16016:
        /* <DEDUP_REMOVED lines=16> */
.L_x_16022:
[----:B------:R-:W-:Y:S05]  /*31f30*/  BSYNC B3 ;  /* 0x0000000000037941 */ /* 0x000fea0003800000 */
.L_x_16021:
        /* <DEDUP_REMOVED lines=42> */
.L_x_16020:
[----:B------:R-:W-:Y:S05]  /*321e0*/  BSYNC B2 ;  /* 0x0000000000027941 */ /* 0x000fea0003800000 */
.L_x_16019:
        /* <DEDUP_REMOVED lines=10> */
.L_x_16015:
        /* <DEDUP_REMOVED lines=12> */
.L_x_16024:
[----:B------:R-:W-:Y:S02]  /*32350*/  IMAD.MOV.U32 R18, RZ, RZ, R22 ;  /* 0x000000ffff127224 */ /* 0x000fe400078e0016 */
.L_x_16025:
[----:B------:R-:W-:Y:S05]  /*32360*/  BSYNC B2 ;  /* 0x0000000000027941 */ /* 0x000fea0003800000 */
.L_x_16023:
        /* <DEDUP_REMOVED lines=16> */
.L_x_16029:
[----:B------:R-:W-:Y:S05]  /*32470*/  BSYNC B3 ;  /* 0x0000000000037941 */ /* 0x000fea0003800000 */
.L_x_16028:
        /* <DEDUP_REMOVED lines=42> */
.L_x_16027:
[----:B------:R-:W-:Y:S05]  /*32720*/  BSYNC B2 ;  /* 0x0000000000027941 */ /* 0x000fea0003800000 */
.L_x_16026:
        /* <DEDUP_REMOVED lines=15> */
.L_x_16030:
        /* <DEDUP_REMOVED lines=12> */
.L_x_16033:
[----:B------:R-:W-:Y:S02]  /*328e0*/  IMAD.MOV.U32 R13, RZ, RZ, R22 ;  /* 0x000000ffff0d7224 */ /* 0x000fe400078e0016 */
.L_x_16034:
[----:B------:R-:W-:Y:S05]  /*328f0*/  BSYNC B2 ;  /* 0x0000000000027941 */ /* 0x000fea0003800000 */
.L_x_16032:
        /* <DEDUP_REMOVED lines=16> */
.L_x_16038:
[----:B------:R-:W-:Y:S05]  /*32a00*/  BSYNC B3 ;  /* 0x0000000000037941 */ /* 0x000fea0003800000 */
.L_x_16037:
        /* <DEDUP_REMOVED lines=42> */
.L_x_16036:
[----:B------:R-:W-:Y:S05]  /*32cb0*/  BSYNC B2 ;  /* 0x0000000000027941 */ /* 0x000fea0003800000 */
.L_x_16035:
        /* <DEDUP_REMOVED lines=10> */
.L_x_16031:
        /* <DEDUP_REMOVED lines=12> */
.L_x_16040:
[----:B------:R-:W-:Y:S02]  /*32e20*/  IMAD.MOV.U32 R18, RZ, RZ, R22 ;  /* 0x000000ffff127224 */ /* 0x000fe400078e0016 */
.L_x_16041:
[----:B------:R-:W-:Y:S05]  /*32e30*/  BSYNC B2 ;  /* 0x0000000000027941 */ /* 0x000fea0003800000 */
.L_x_16039:
        /* <DEDUP_REMOVED lines=16> */
.L_x_16045:
[----:B------:R-:W-:Y:S05]  /*32f40*/  BSYNC B3 ;  /* 0x0000000000037941 */ /* 0x000fea0003800000 */
.L_x_16044:
        /* <DEDUP_REMOVED lines=42> */
.L_x_16043:
[----:B------:R-:W-:Y:S05]  /*331f0*/  BSYNC B2 ;  /* 0x0000000000027941 */ /* 0x000fea0003800000 */
.L_x_16042:
        /* <DEDUP_REMOVED lines=13> */
.L_x_16046:
        /* <DEDUP_REMOVED lines=12> */
.L_x_16049:
[----:B------:R-:W-:Y:S02]  /*33390*/  IMAD.MOV.U32 R12, RZ, RZ, R22 ;  /* 0x000000ffff0c7224 */ /* 0x000fe400078e0016 */
.L_x_16050:
[----:B------:R-:W-:Y:S05]  /*333a0*/  BSYNC B2 ;  /* 0x0000000000027941 */ /* 0x000fea0003800000 */
.L_x_16048:
        /* <DEDUP_REMOVED lines=16> */
.L_x_16054:
[----:B------:R-:W-:Y:S05]  /*334b0*/  BSYNC B3 ;  /* 0x0000000000037941 */ /* 0x000fea0003800000 */
.L_x_16053:
        /* <DEDUP_REMOVED lines=42> */
.L_x_16052:
[----:B------:R-:W-:Y:S05]  /*33760*/  BSYNC B2 ;  /* 0x0000000000027941 */ /* 0x000fea0003800000 */
.L_x_16051:
        /* <DEDUP_REMOVED lines=10> */
.L_x_16047:
        /* <DEDUP_REMOVED lines=12> */
.L_x_16056:
[----:B------:R-:W-:Y:S02]  /*338d0*/  IMAD.MOV.U32 R18, RZ, RZ, R22 ;  /* 0x000000ffff127224 */ /* 0x000fe400078e0016 */
.L_x_16057:
[----:B------:R-:W-:Y:S05]  /*338e0*/  BSYNC B2 ;  /* 0x0000000000027941 */ /* 0x000fea0003800000 */
.L_x_16055:
        /* <DEDUP_REMOVED lines=16> */
.L_x_16061:
[----:B------:R-:W-:Y:S05]  /*339f0*/  BSYNC B3 ;  /* 0x0000000000037941 */ /* 0x000fea0003800000 */
.L_x_16060:
        /* <DEDUP_REMOVED lines=42> */
.L_x_16059:
[----:B------:R-:W-:Y:S05]  /*33ca0*/  BSYNC B2 ;  /* 0x0000000000027941 */ /* 0x000fea0003800000 */
.L_x_16058:
        /* <DEDUP_REMOVED lines=13> */
.L_x_16062:
        /* <DEDUP_REMOVED lines=12> */
.L_x_16065:
[----:B------:R-:W-:Y:S02]  /*33e40*/  IMAD.MOV.U32 R10, RZ, RZ, R22 ;  /* 0x000000ffff0a7224 */ /* 0x000fe400078e0016 */
.L_x_16066:
[----:B------:R-:W-:Y:S05]  /*33e50*/  BSYNC B2 ;  /* 0x0000000000027941 */ /* 0x000fea0003800000 */
.L_x_16064:
        /* <DEDUP_REMOVED lines=16> */
.L_x_16070:
[----:B------:R-:W-:Y:S05]  /*33f60*/  BSYNC B3 ;  /* 0x0000000000037941 */ /* 0x000fea0003800000 */
.L_x_16069:
        /* <DEDUP_REMOVED lines=42> */
.L_x_16068:
[----:B------:R-:W-:Y:S05]  /*34210*/  BSYNC B2 ;  /* 0x0000000000027941 */ /* 0x000fea0003800000 */
.L_x_16067:
        /* <DEDUP_REMOVED lines=10> */
.L_x_16063:
        /* <DEDUP_REMOVED lines=12> */
.L_x_16072:
[----:B------:R-:W-:Y:S02]  /*34380*/  IMAD.MOV.U32 R18, RZ, RZ, R22 ;  /* 0x000000ffff127224 */ /* 0x000fe400078e0016 */
.L_x_16073:
[----:B------:R-:W-:Y:S05]  /*34390*/  BSYNC B2 ;  /* 0x0000000000027941 */ /* 0x000fea0003800000 */
.L_x_16071:
        /* <DEDUP_REMOVED lines=16> */
.L_x_16077:
[----:B------:R-:W-:Y:S05]  /*344a0*/  BSYNC B3 ;  /* 0x0000000000037941 */ /* 0x000fea0003800000 */
.L_x_16076:
        /* <DEDUP_REMOVED lines=42> */
.L_x_16075:
[----:B------:R-:W-:Y:S05]  /*34750*/  BSYNC B2 ;  /* 0x0000000000027941 */ /* 0x000fea0003800000 */
.L_x_16074:
        /* <DEDUP_REMOVED lines=13> */
.L_x_16078:
        /* <DEDUP_REMOVED lines=12> */
.L_x_16081:
[----:B------:R-:W-:Y:S02]  /*348f0*/  IMAD.MOV.U32 R9, RZ, RZ, R22 ;  /* 0x000000ffff097224 */ /* 0x000fe400078e0016 */
.L_x_16082:
[----:B------:R-:W-:Y:S05]  /*34900*/  BSYNC B2 ;  /* 0x0000000000027941 */ /* 0x000fea0003800000 */
.L_x_16080:
        /* <DEDUP_REMOVED lines=16> */
.L_x_16086:
[----:B------:R-:W-:Y:S05]  /*34a10*/  BSYNC B3 ;  /* 0x0000000000037941 */ /* 0x000fea0003800000 */
.L_x_16085:
        /* <DEDUP_REMOVED lines=42> */
.L_x_16084:
[----:B------:R-:W-:Y:S05]  /*34cc0*/  BSYNC B2 ;  /* 0x0000000000027941 */ /* 0x000fea0003800000 */
.L_x_16083:
        /* <DEDUP_REMOVED lines=10> */
.L_x_16079:
        /* <DEDUP_REMOVED lines=12> */
.L_x_16088:
[----:B------:R-:W-:Y:S02]  /*34e30*/  IMAD.MOV.U32 R18, RZ, RZ, R22 ;  /* 0x000000ffff127224 */ /* 0x000fe400078e0016 */
.L_x_16089:
[----:B------:R-:W-:Y:S05]  /*34e40*/  BSYNC B2 ;  /* 0x0000000000027941 */ /* 0x000fea0003800000 */
.L_x_16087:
        /* <DEDUP_REMOVED lines=16> */
.L_x_16093:
[----:B------:R-:W-:Y:S05]  /*34f50*/  BSYNC B3 ;  /* 0x0000000000037941 */ /* 0x000fea0003800000 */
.L_x_16092:
        /* <DEDUP_REMOVED lines=42> */
.L_x_16091:
[----:B------:R-:W-:Y:S05]  /*35200*/  BSYNC B2 ;  /* 0x0000000000027941 */ /* 0x000fea0003800000 */
.L_x_16090:
        /* <DEDUP_REMOVED lines=13> */
.L_x_16094:
        /* <DEDUP_REMOVED lines=12> */
.L_x_16097:
[----:B------:R-:W-:Y:S02]  /*353a0*/  IMAD.MOV.U32 R7, RZ, RZ, R22 ;  /* 0x000000ffff077224 */ /* 0x000fe400078e0016 */
.L_x_16098:
[----:B------:R-:W-:Y:S05]  /*353b0*/  BSYNC B2 ;  /* 0x0000000000027941 */ /* 0x000fea0003800000 */
.L_x_16096:
        /* <DEDUP_REMOVED lines=16> */
.L_x_16102:
[----:B------:R-:W-:Y:S05]  /*354c0*/  BSYNC B3 ;  /* 0x0000000000037941 */ /* 0x000fea0003800000 */
.L_x_16101:
        /* <DEDUP_REMOVED lines=42> */
.L_x_16100:
[----:B------:R-:W-:Y:S05]  /*35770*/  BSYNC B2 ;  /* 0x0000000000027941 */ /* 0x000fea0003800000 */
.L_x_16099:
        /* <DEDUP_REMOVED lines=10> */
.L_x_16095:
        /* <DEDUP_REMOVED lines=54> */
.L_x_16103:
[----:B------:R-:W-:Y:S02]  /*35b80*/  IADD3 R40, R40, 0x20, RZ ;  /* 0x0000002028287810 */ /* 0x000fe40007ffe0ff */
.L_x_15974:
[----:B------:R-:W-:Y:S05]  /*35b90*/  BSYNC B1 ;  /* 0x0000000000017941 */ /* 0x000fea0003800000 */
.L_x_15973:
        /* <DEDUP_REMOVED lines=30> */
.L_x_16107:
[----:B------:R-:W-:Y:S02]  /*35d80*/  IMAD.MOV.U32 R41, RZ, RZ, R22 ;  /* 0x000000ffff297224 */ /* 0x000fe400078e0016 */
.L_x_16108:
[----:B------:R-:W-:Y:S05]  /*35d90*/  BSYNC B2 ;  /* 0x0000000000027941 */ /* 0x000fea0003800000 */
.L_x_16106:
        /* <DEDUP_REMOVED lines=16> */
.L_x_16112:
[----:B------:R-:W-:Y:S05]  /*35ea0*/  BSYNC B3 ;  /* 0x0000000000037941 */ /* 0x000fea0003800000 */
.L_x_16111:
        /* <DEDUP_REMOVED lines=42> */
.L_x_16110:
[----:B------:R-:W-:Y:S05]  /*36150*/  BSYNC B2 ;  /* 0x0000000000027941 */ /* 0x000fea0003800000 */
.L_x_16109:
        /* <DEDUP_REMOVED lines=18> */
.L_x_16113:
        /* <DEDUP_REMOVED lines=12> */
.L_x_16116:
[----:B------:R-:W-:Y:S02]  /*36340*/  IMAD.MOV.U32 R16, RZ, RZ, R22 ;  /* 0x000000ffff107224 */ /* 0x000fe400078e0016 */
.L_x_16117:
[----:B------:R-:W-:Y:S05]  /*36350*/  BSYNC B2 ;  /* 0x0000000000027941 */ /* 0x000fea0003800000 */
.L_x_16115:
        /* <DEDUP_REMOVED lines=16> */
.L_x_16121:
[----:B------:R-:W-:Y:S05]  /*36460*/  BSYNC B3 ;  /* 0x0000000000037941 */ /* 0x000fea0003800000 */
.L_x_16120:
        /* <DEDUP_REMOVED lines=42> */
.L_x_16119:
[----:B------:R-:W-:Y:S05]  /*36710*/  BSYNC B2 ;  /* 0x0000000000027941 */ /* 0x000fea0003800000 */
.L_x_16118:
        /* <DEDUP_REMOVED lines=10> */
.L_x_16114:
        /* <DEDUP_REMOVED lines=12> */
.L_x_16123:
[----:B------:R-:W-:Y:S02]  /*36880*/  IMAD.MOV.U32 R18, RZ, RZ, R22 ;  /* 0x000000ffff127224 */ /* 0x000fe400078e0016 */
.L_x_16124:
[----:B------:R-:W-:Y:S05]  /*36890*/  BSYNC B2 ;  /* 0x0000000000027941 */ /* 0x000fea0003800000 */
.L_x_16122:
        /* <DEDUP_REMOVED lines=16> */
.L_x_16128:
[----:B------:R-:W-:Y:S05]  /*369a0*/  BSYNC B3 ;  /* 0x0000000000037941 */ /* 0x000fea0003800000 */
.L_x_16127:
        /* <DEDUP_REMOVED lines=42> */
.L_x_16126:
[----:B------:R-:W-:Y:S05]  /*36c50*/  BSYNC B2 ;  /* 0x0000000000027941 */ /* 0x000fea0003800000 */
.L_x_16125:
        /* <DEDUP_REMOVED lines=15> */
.L_x_16129:
        /* <DEDUP_REMOVED lines=12> */
.L_x_16132:
[----:B------:R-:W-:Y:S02]  /*36e10*/  IMAD.MOV.U32 R15, RZ, RZ, R22 ;  /* 0x000000ffff0f7224 */ /* 0x000fe400078e0016 */
.L_x_16133:
[----:B------:R-:W-:Y:S05]  /*36e20*/  BSYNC B2 ;  /* 0x0000000000027941 */ /* 0x000fea0003800000 */
.L_x_16131:
        /* <DEDUP_REMOVED lines=16> */
.L_x_16137:
[----:B------:R-:W-:Y:S05]  /*36f30*/  BSYNC B3 ;  /* 0x0000000000037941 */ /* 0x000fea0003800000 */
.L_x_16136:
        /* <DEDUP_REMOVED lines=42> */
.L_x_16135:
[----:B------:R-:W-:Y:S05]  /*371e0*/  BSYNC B2 ;  /* 0x0000000000027941 */ /* 0x000fea0003800000 */
.L_x_16134:
        /* <DEDUP_REMOVED lines=10> */
.L_x_16130:
        /* <DEDUP_REMOVED lines=12> */
.L_x_16139:
[----:B------:R-:W-:Y:S02]  /*37350*/  IMAD.MOV.U32 R18, RZ, RZ, R22 ;  /* 0x000000ffff127224 */ /* 0x000fe400078e0016 */
.L_x_16140:
[----:B------:R-:W-:Y:S05]  /*37360*/  BSYNC B2 ;  /* 0x0000000000027941 */ /* 0x000fea0003800000 */
.L_x_16138:
        /* <DEDUP_REMOVED lines=16> */
.L_x_16144:
[----:B------:R-:W-:Y:S05]  /*37470*/  BSYNC B3 ;  /* 0x0000000000037941 */ /* 0x000fea0003800000 */
.L_x_16143:
        /* <DEDUP_REMOVED lines=42> */
.L_x_16142:
[----:B------:R-:W-:Y:S05]  /*37720*/  BSYNC B2 ;  /* 0x0000000000027941 */ /* 0x000fea0003800000 */
.L_x_16141:
        /* <DEDUP_REMOVED lines=15> */
.L_x_16145:
        /* <DEDUP_REMOVED lines=12> */
.L_x_16148:
[----:B------:R-:W-:Y:S02]  /*378e0*/  IMAD.MOV.U32 R14, RZ, RZ, R22 ;  /* 0x000000ffff0e7224 */ /* 0x000fe400078e0016 */
.L_x_16149:
[----:B------:R-:W-:Y:S05]  /*378f0*/  BSYNC B2 ;  /* 0x0000000000027941 */ /* 0x000fea0003800000 */
.L_x_16147:
        /* <DEDUP_REMOVED lines=16> */
.L_x_16153:
[----:B------:R-:W-:Y:S05]  /*37a00*/  BSYNC B3 ;  /* 0x0000000000037941 */ /* 0x000fea0003800000 */
.L_x_16152:
        /* <DEDUP_REMOVED lines=42> */
.L_x_16151:
[----:B------:R-:W-:Y:S05]  /*37cb0*/  BSYNC B2 ;  /* 0x0000000000027941 */ /* 0x000fea0003800000 */
.L_x_16150:
        /* <DEDUP_REMOVED lines=10> */
.L_x_16146:
        /* <DEDUP_REMOVED lines=12> */
.L_x_16155:
[----:B------:R-:W-:Y:S02]  /*37e20*/  IMAD.MOV.U32 R18, RZ, RZ, R22 ;  /* 0x000000ffff127224 */ /* 0x000fe400078e0016 */
.L_x_16156:
[----:B------:R-:W-:Y:S05]  /*37e30*/  BSYNC B2 ;  /* 0x0000000000027941 */ /* 0x000fea0003800000 */
.L_x_16154:
        /* <DEDUP_REMOVED lines=16> */
.L_x_16160:
[----:B------:R-:W-:Y:S05]  /*37f40*/  BSYNC B3 ;  /* 0x0000000000037941 */ /* 0x000fea0003800000 */
.L_x_16159:
        /* <DEDUP_REMOVED lines=42> */
.L_x_16158:
[----:B------:R-:W-:Y:S05]  /*381f0*/  BSYNC B2 ;  /* 0x0000000000027941 */ /* 0x000fea0003800000 */
.L_x_16157:
        /* <DEDUP_REMOVED lines=15> */
.L_x_16161:
        /* <DEDUP_REMOVED lines=12> */
.L_x_16164:
[----:B------:R-:W-:Y:S02]  /*383b0*/  IMAD.MOV.U32 R13, RZ, RZ, R22 ;  /* 0x000000ffff0d7224 */ /* 0x000fe400078e0016 */
.L_x_16165:
[----:B------:R-:W-:Y:S05]  /*383c0*/  BSYNC B2 ;  /* 0x0000000000027941 */ /* 0x000fea0003800000 */
.L_x_16163:
        /* <DEDUP_REMOVED lines=16> */
.L_x_16169:
[----:B------:R-:W-:Y:S05]  /*384d0*/  BSYNC B3 ;  /* 0x0000000000037941 */ /* 0x000fea0003800000 */
.L_x_16168:
        /* <DEDUP_REMOVED lines=42> */
.L_x_16167:
[----:B------:R-:W-:Y:S05]  /*38780*/  BSYNC B2 ;  /* 0x0000000000027941 */ /* 0x000fea0003800000 */
.L_x_16166:
        /* <DEDUP_REMOVED lines=10> */
.L_x_16162:
        /* <DEDUP_REMOVED lines=12> */
.L_x_16171:
[----:B------:R-:W-:Y:S02]  /*388f0*/  IMAD.MOV.U32 R18, RZ, RZ, R22 ;  /* 0x000000ffff127224 */ /* 0x000fe400078e0016 */
.L_x_16172:
[----:B------:R-:W-:Y:S05]  /*38900*/  BSYNC B2 ;  /* 0x0000000000027941 */ /* 0x000fea0003800000 */
.L_x_16170:
        /* <DEDUP_REMOVED lines=16> */
.L_x_16176:
[----:B------:R-:W-:Y:S05]  /*38a10*/  BSYNC B3 ;  /* 0x0000000000037941 */ /* 0x000fea0003800000 */
.L_x_16175:
        /* <DEDUP_REMOVED lines=42> */
.L_x_16174:
[----:B------:R-:W-:Y:S05]  /*38cc0*/  BSYNC B2 ;  /* 0x0000000000027941 */ /* 0x000fea0003800000 */
.L_x_16173:
        /* <DEDUP_REMOVED lines=13> */
.L_x_16177:
        /* <DEDUP_REMOVED lines=12> */
.L_x_16180:
[----:B------:R-:W-:Y:S02]  /*38e60*/  IMAD.MOV.U32 R12, RZ, RZ, R22 ;  /* 0x000000ffff0c7224 */ /* 0x000fe400078e0016 */
.L_x_16181:
[----:B------:R-:W-:Y:S05]  /*38e70*/  BSYNC B2 ;  /* 0x0000000000027941 */ /* 0x000fea0003800000 */
.L_x_16179:
        /* <DEDUP_REMOVED lines=16> */
.L_x_16185:
[----:B------:R-:W-:Y:S05]  /*38f80*/  BSYNC B3 ;  /* 0x0000000000037941 */ /* 0x000fea0003800000 */
.L_x_16184:
        /* <DEDUP_REMOVED lines=42> */
.L_x_16183:
[----:B------:R-:W-:Y:S05]  /*39230*/  BSYNC B2 ;  /* 0x0000000000027941 */ /* 0x000fea0003800000 */
.L_x_16182:
        /* <DEDUP_REMOVED lines=10> */
.L_x_16178:
        /* <DEDUP_REMOVED lines=12> */
.L_x_16187:
[----:B------:R-:W-:Y:S02]  /*393a0*/  IMAD.MOV.U32 R18, RZ, RZ, R22 ;  /* 0x000000ffff127224 */ /* 0x000fe400078e0016 */
.L_x_16188:
[----:B------:R-:W-:Y:S05]  /*393b0*/  BSYNC B2 ;  /* 0x0000000000027941 */ /* 0x000fea0003800000 */
.L_x_16186:
        /* <DEDUP_REMOVED lines=16> */
.L_x_16192:
[----:B------:R-:W-:Y:S05]  /*394c0*/  BSYNC B3 ;  /* 0x0000000000037941 */ /* 0x000fea0003800000 */
.L_x_16191:
        /* <DEDUP_REMOVED lines=42> */
.L_x_16190:
[----:B------:R-:W-:Y:S05]  /*39770*/  BSYNC B2 ;  /* 0x0000000000027941 */ /* 0x000fea0003800000 */
.L_x_16189:
        /* <DEDUP_REMOVED lines=13> */
.L_x_16193:
        /* <DEDUP_REMOVED lines=12> */
.L_x_16196:
[----:B------:R-:W-:Y:S02]  /*39910*/  IMAD.MOV.U32 R10, RZ, RZ, R22 ;  /* 0x000000ffff0a7224 */ /* 0x000fe400078e0016 */
.L_x_16197:
[----:B------:R-:W-:Y:S05]  /*39920*/  BSYNC B2 ;  /* 0x0000000000027941 */ /* 0x000fea0003800000 */
.L_x_16195:
        /* <DEDUP_REMOVED lines=16> */
.L_x_16201:
[----:B------:R-:W-:Y:S05]  /*39a30*/  BSYNC B3 ;  /* 0x0000000000037941 */ /* 0x000fea0003800000 */
.L_x_16200:
        /* <DEDUP_REMOVED lines=42> */
.L_x_16199:
[----:B------:R-:W-:Y:S05]  /*39ce0*/  BSYNC B2 ;  /* 0x0000000000027941 */ /* 0x000fea0003800000 */
.L_x_16198:
        /* <DEDUP_REMOVED lines=10> */
.L_x_16194:
        /* <DEDUP_REMOVED lines=12> */
.L_x_16203:
[----:B------:R-:W-:Y:S02]  /*39e50*/  IMAD.MOV.U32 R18, RZ, RZ, R22 ;  /* 0x000000ffff127224 */ /* 0x000fe400078e0016 */
.L_x_16204:
[----:B------:R-:W-:Y:S05]  /*39e60*/  BSYNC B2 ;  /* 0x0000000000027941 */ /* 0x000fea0003800000 */
.L_x_16202:
        /* <DEDUP_REMOVED lines=16> */
.L_x_16208:
[----:B------:R-:W-:Y:S05]  /*39f70*/  BSYNC B3 ;  /* 0x0000000000037941 */ /* 0x000fea0003800000 */
.L_x_16207:
        /* <DEDUP_REMOVED lines=42> */
.L_x_16206:
[----:B------:R-:W-:Y:S05]  /*3a220*/  BSYNC B2 ;  /* 0x0000000000027941 */ /* 0x000fea0003800000 */
.L_x_16205:
        /* <DEDUP_REMOVED lines=13> */
.L_x_16209:
        /* <DEDUP_REMOVED lines=12> */
.L_x_16212:
[----:B------:R-:W-:Y:S02]  /*3a3c0*/  IMAD.MOV.U32 R9, RZ, RZ, R22 ;  /* 0x000000ffff097224 */ /* 0x000fe400078e0016 */
.L_x_16213:
[----:B------:R-:W-:Y:S05]  /*3a3d0*/  BSYNC B2 ;  /* 0x0000000000027941 */ /* 0x000fea0003800000 */
.L_x_16211:
        /* <DEDUP_REMOVED lines=16> */
.L_x_16217:
[----:B------:R-:W-:Y:S05]  /*3a4e0*/  BSYNC B3 ;  /* 0x0000000000037941 */ /* 0x000fea0003800000 */
.L_x_16216:
        /* <DEDUP_REMOVED lines=42> */
.L_x_16215:
[----:B------:R-:W-:Y:S05]  /*3a790*/  BSYNC B2 ;  /* 0x0000000000027941 */ /* 0x000fea0003800000 */
.L_x_16214:
        /* <DEDUP_REMOVED lines=10> */
.L_x_16210:
        /* <DEDUP_REMOVED lines=12> */
.L_x_16219:
[----:B------:R-:W-:Y:S02]  /*3a900*/  IMAD.MOV.U32 R18, RZ, RZ, R22 ;  /* 0x000000ffff127224 */ /* 0x000fe400078e0016 */
.L_x_16220:
[----:B------:R-:W-:Y:S05]  /*3a910*/  BSYNC B2 ;  /* 0x0000000000027941 */ /* 0x000fea0003800000 */
.L_x_16218:
        /* <DEDUP_REMOVED lines=16> */
.L_x_16224:
[----:B------:R-:W-:Y:S05]  /*3aa20*/  BSYNC B3 ;  /* 0x0000000000037941 */ /* 0x000fea0003800000 */
.L_x_16223:
        /* <DEDUP_REMOVED lines=42> */
.L_x_16222:
[----:B------:R-:W-:Y:S05]  /*3acd0*/  BSYNC B2 ;  /* 0x0000000000027941 */ /* 0x000fea0003800000 */
.L_x_16221:
        /* <DEDUP_REMOVED lines=13> */
.L_x_16225:
        /* <DEDUP_REMOVED lines=12> */
.L_x_16228:
[----:B------:R-:W-:Y:S02]  /*3ae70*/  IMAD.MOV.U32 R7, RZ, RZ, R22 ;  /* 0x000000ffff077224 */ /* 0x000fe400078e0016 */
.L_x_16229:
[----:B------:R-:W-:Y:S05]  /*3ae80*/  BSYNC B2 ;  /* 0x0000000000027941 */ /* 0x000fea0003800000 */
.L_x_16227:
        /* <DEDUP_REMOVED lines=16> */
.L_x_16233:
[----:B------:R-:W-:Y:S05]  /*3af90*/  BSYNC B3 ;  /* 0x0000000000037941 */ /* 0x000fea0003800000 */
.L_x_16232:
        /* <DEDUP_REMOVED lines=42> */
.L_x_16231:
[----:B------:R-:W-:Y:S05]  /*3b240*/  BSYNC B2 ;  /* 0x0000000000027941 */ /* 0x000fea0003800000 */
.L_x_16230:
        /* <DEDUP_REMOVED lines=10> */
.L_x_16226:
[----:B------:R-:W-:Y:S02]  /*3b2f0*/  LEA R42, P0, R40, c[0x0][0x188], 0x4 ;  /* 0x00006200282a7a11 */ /* 0x000fe400078020ff */
        /* <DEDUP_REMOVED lines=22> */
[----:B------:R-:W-:-:S04]  /*3b460*/  IMAD.WIDE.U32 R38, R38, 0x100, RZ ;  /* 0x0000010026267825 */ /* 0x000fc800078e00ff */
[----:B------:R-:W-:Y:S01]  /*3b470*/  IMAD.SHL.U32 R43, R40, 0x8, RZ ;  /* 0x00000008282b7824 */ /* 0x000fe200078e00ff */
[----:B------:R-:W-:Y:S02]  /*3b480*/  LOP3.LUT R36, R38, R42, R36, 0xfe, !PT ;  /* 0x0000002a26247212 */ /* 0x000fe400078efe24 */
[----:B------:R-:W-:Y:S02]  /*3b490*/  LOP3.LUT R37, R39, R41, R37, 0xfe, !PT ;  /* 0x0000002927257212 */ /* 0x000fe400078efe25 */
[----:B------:R-:W-:Y:S02]  /*3b4a0*/  SEL R41, RZ, 0x1, P6 ;  /* 0x00000001ff297807 */ /* 0x000fe40003000000 */
[----:B------:R-:W-:Y:S02]  /*3b4b0*/  SHF.R.U32.HI R42, RZ, 0x1d, R40 ;  /* 0x0000001dff2a7819 */ /* 0x000fe40000011628 */
[----:B------:R-:W-:Y:S02]  /*3b4c0*/  IADD3 R38, P0, R43, c[0x0][0x190], RZ ;  /* 0x000064002b267a10 */ /* 0x000fe40007f1e0ff */
[----:B------:R-:W-:-:S02]  /*3b4d0*/  LOP3.LUT R36, R36, R41, RZ, 0xfc, !PT ;  /* 0x0000002924247212 */ /* 0x000fc400078efcff */
        /* <DEDUP_REMOVED lines=23> */
.L_x_16105:
[----:B------:R-:W-:Y:S05]  /*3b650*/  BSYNC B1 ;  /* 0x0000000000017941 */ /* 0x000fea0003800000 */
.L_x_16104:
        /* <DEDUP_REMOVED lines=100> */
.L_x_16258:
        /* <DEDUP_REMOVED lines=191> */
.L_x_16259:
[----:B------:R-:W-:Y:S01]  /*3c890*/  @!P6 IMAD.MOV.U32 R36, RZ, RZ, 0x4 ;  /* 0x00000004ff24e424 */ /* 0x000fe200078e00ff */
[----:B------:R-:W-:Y:S01]  /*3c8a0*/  ISETP.NE.AND P0, PT, RZ, UR4, PT ;  /* 0x00000004ff007c0c */ /* 0x000fe2000bf05270 */
[----:B01----:R-:W-:Y:S01]  /*3c8b0*/  FADD.FTZ R39, R38, R39 ;  /* 0x0000002726277221 */ /* 0x003fe20000010000 */
[----:B------:R-:W-:Y:S01]  /*3c8c0*/  LOP3.LUT P1, RZ, R24, 0x20, RZ, 0xc0, !PT ;  /* 0x0000002018ff7812 */ /* 0x000fe2000782c0ff */
[----:B------:R-:W-:Y:S01]  /*3c8d0*/  @!P6 IMAD.WIDE R36, R121, R36, c[0x0][0x1a0] ;  /* 0x000068007924e625 */ /* 0x000fe200078e0224 */
[----:B------:R-:W-:Y:S04]  /*3c8e0*/  BSSY B1, `(.L_x_16236) ;  /* 0x0000071000017945 */ /* 0x000fe80003800000 */
        /* <DEDUP_REMOVED lines=22> */
[----:B------:R-:W4:Y:S01]  /*3ca50*/  LDL R41, [R1+0x4d4] ;  /* 0x0004d40001297983 */ /* 0x000f220000100800 */
[----:B------:R-:W-:-:S03]  /*3ca60*/  FSEL R39, R60, RZ, !P0 ;  /* 0x000000ff3c277208 */ /* 0x000fc60004000000 */
[----:B------:R-:W4:Y:S04]  /*3ca70*/  LDL R123, [R1+0x4f8] ;  /* 0x0004f800017b7983 */ /* 0x000f280000100800 */
[----:B0-----:R-:W4:Y:S01]  /*3ca80*/  LDL R7, [R1+0x244] ;  /* 0x0002440001077983 */ /* 0x001f220000100800 */
[--C-:B------:R-:W-:Y:S02]  /*3ca90*/  FADD.FTZ R37, R110, -R39.reuse ;  /* 0x800000276e257221 */ /* 0x100fe40000010000 */
[----:B------:R-:W-:Y:S01]  /*3caa0*/  FADD.FTZ R38, R105, -R39 ;  /* 0x8000002769267221 */ /* 0x000fe20000010000 */
[----:B------:R-:W4:Y:S01]  /*3cab0*/  LDL R43, [R1+0x26c] ;  /* 0x00026c00012b7983 */ /* 0x000f220000100800 */
[C---:B------:R-:W-:Y:S02]  /*3cac0*/  FMUL.FTZ R37, R61.reuse, R37 ;  /* 0x000000253d257220 */ /* 0x040fe40000410000 */
[----:B------:R-:W-:Y:S01]  /*3cad0*/  FMUL.FTZ R38, R61, R38 ;  /* 0x000000263d267220 */ /* 0x000fe20000410000 */
[----:B------:R-:W4:Y:S04]  /*3cae0*/  LDL R42, [R1+0x4fc] ;  /* 0x0004fc00012a7983 */ /* 0x000f280000100800 */
[----:B------:R0:W-:Y:S04]  /*3caf0*/  STL [R1+0x514], R6 ;  /* 0x0005140601007387 */ /* 0x0001e80000100800 */
[----:B------:R-:W4:Y:S04]  /*3cb00*/  LDL R125, [R1+0x4d8] ;  /* 0x0004d800017d7983 */ /* 0x000f280000100800 */
[----:B------:R-:W4:Y:S04]  /*3cb10*/  LDL R124, [R1+0x24c] ;  /* 0x00024c00017c7983 */ /* 0x000f280000100800 */
[----:B0-----:R-:W4:Y:S04]  /*3cb20*/  LDL R6, [R1+0x248] ;  /* 0x0002480001067983 */ /* 0x001f280000100800 */
        /* <DEDUP_REMOVED lines=31> */
[-C--:B--2---:R-:W-:Y:S02]  /*3cd20*/  FFMA.FTZ R37, R123, R41.reuse, R37 ;  /* 0x000000297b257223 */ /* 0x084fe40000010025 */
[----:B------:R-:W2:Y:S01]  /*3cd30*/  LDL R123, [R1+0x4ec] ;  /* 0x0004ec00017b7983 */ /* 0x000ea20000100800 */
[----:B------:R-:W-:-:S03]  /*3cd40*/  FFMA.FTZ R41, R125, R41, R6 ;  /* 0x000000297d297223 */ /* 0x000fc60000010006 */
[----:B------:R0:W5:Y:S04]  /*3cd50*/  LDL.LU R6, [R1+0x514] ;  /* 0x0005140001067983 */ /* 0x0001680000300800 */
[----:B------:R-:W3:Y:S01]  /*3cd60*/  LDL R38, [R1+0x4e0] ;  /* 0x0004e00001267983 */ /* 0x000ee20000100800 */
[----:B------:R-:W-:Y:S01]  /*3cd70*/  F2FP.BF16.PACK_AB R37, R42, R37 ;  /* 0x000000252a25723e */ /* 0x000fe200000010ff */
[--C-:B------:R-:W-:Y:S02]  /*3cd80*/  FADD.FTZ R42, R55, -R39.reuse ;  /* 0x80000027372a7221 */ /* 0x100fe40000010000 */
[----:B------:R-:W-:Y:S01]  /*3cd90*/  FADD.FTZ R43, R11, -R39 ;  /* 0x800000270b2b7221 */ /* 0x000fe20000010000 */
[----:B------:R-:W4:Y:S01]  /*3cda0*/  LDL R125, [R1+0x25c] ;  /* 0x00025c00017d7983 */ /* 0x000f220000100800 */
[----:B------:R-:W-:-:S02]  /*3cdb0*/  FMUL.FTZ R42, R61, R42 ;  /* 0x0000002a3d2a7220 */ /* 0x000fc40000410000 */
[----:B------:R-:W-:Y:S01]  /*3cdc0*/  FMUL.FTZ R43, R61, R43 ;  /* 0x0000002b3d2b7220 */ /* 0x000fe20000410000 */
[----:B------:R-:W4:Y:S03]  /*3cdd0*/  LDL R124, [R1+0x4cc] ;  /* 0x0004cc00017c7983 */ /* 0x000f260000100800 */
[-C--:B------:R-:W-:Y:S02]  /*3cde0*/  FFMA.FTZ R74, R74, R43.reuse, R2 ;  /* 0x0000002b4a4a7223 */ /* 0x080fe40000010002 */
[----:B------:R-:W-:Y:S01]  /*3cdf0*/  FFMA.FTZ R43, R122, R43, R0 ;  /* 0x0000002b7a2b7223 */ /* 0x000fe20000010000 */
[----:B------:R-:W-:Y:S01]  /*3ce00*/  F2FP.BF16.PACK_AB R41, R75, R41 ;  /* 0x000000294b29723e */ /* 0x000fe200000010ff */
[-C--:B---3--:R-:W-:Y:S02]  /*3ce10*/  FFMA.FTZ R38, R38, R42.reuse, R5 ;  /* 0x0000002a26267223 */ /* 0x088fe40000010005 */
[----:B------:R-:W-:Y:S01]  /*3ce20*/  FFMA.FTZ R42, R3, R42, R4 ;  /* 0x0000002a032a7223 */ /* 0x000fe20000010004 */
[----:B------:R0:W5:Y:S04]  /*3ce30*/  LDL.LU R5, [R1+0x510] ;  /* 0x0005100001057983 */ /* 0x0001680000300800 */
[----:B------:R-:W-:Y:S01]  /*3ce40*/  F2FP.BF16.PACK_AB R42, R43, R42 ;  /* 0x0000002a2b2a723e */ /* 0x000fe200000010ff */
[--C-:B------:R-:W-:Y:S01]  /*3ce50*/  FADD.FTZ R43, R81, -R39.reuse ;  /* 0x80000027512b7221 */ /* 0x100fe20000010000 */
[----:B------:R0:W5:Y:S01]  /*3ce60*/  LDL.LU R4, [R1+0x50c] ;  /* 0x00050c0001047983 */ /* 0x0001620000300800 */
[----:B------:R-:W-:Y:S01]  /*3ce70*/  FADD.FTZ R39, R8, -R39 ;  /* 0x8000002708277221 */ /* 0x000fe20000010000 */
[----:B------:R-:W-:-:S02]  /*3ce80*/  F2FP.BF16.PACK_AB R38, R74, R38 ;  /* 0x000000264a26723e */ /* 0x000fc400000010ff */
[----:B------:R0:W5:Y:S01]  /*3ce90*/  LDL.LU R3, [R1+0x508] ;  /* 0x0005080001037983 */ /* 0x0001620000300800 */
[----:B------:R-:W-:-:S03]  /*3cea0*/  FMUL.FTZ R122, R61, R39 ;  /* 0x000000273d7a7220 */ /* 0x000fc60000410000 */
[----:B------:R0:W5:Y:S04]  /*3ceb0*/  LDL.LU R2, [R1+0x504] ;  /* 0x0005040001027983 */ /* 0x0001680000300800 */
[----:B------:R0:W5:Y:S04]  /*3cec0*/  LDL.LU R0, [R1+0x500] ;  /* 0x0005000001007983 */ /* 0x0001680000300800 */
[----:B------:R-:W3:Y:S04]  /*3ced0*/  LDL R74, [R1+0x4e8] ;  /* 0x0004e800014a7983 */ /* 0x000ee80000100800 */
[----:B------:R-:W3:Y:S04]  /*3cee0*/  LDL R39, [R1+0x278] ;  /* 0x0002780001277983 */ /* 0x000ee80000100800 */
[----:B------:R-:W2:Y:S01]  /*3cef0*/  LDL R75, [R1+0x27c] ;  /* 0x00027c00014b7983 */ /* 0x000ea20000100800 */
[----:B------:R-:W-:-:S04]  /*3cf00*/  FMUL.FTZ R43, R61, R43 ;  /* 0x0000002b3d2b7220 */ /* 0x000fc80000410000 */
[----:B---3--:R-:W-:Y:S02]  /*3cf10*/  FFMA.FTZ R39, R74, R43, R39 ;  /* 0x0000002b4a277223 */ /* 0x008fe40000010027 */
[----:B--2---:R-:W-:Y:S02]  /*3cf20*/  FFMA.FTZ R74, R123, R122, R75 ;  /* 0x0000007a7b4a7223 */ /* 0x004fe4000001004b */
[----:B------:R-:W-:-:S03]  /*3cf30*/  IMAD.MOV.U32 R123, RZ, RZ, 0x10 ;  /* 0x00000010ff7b7424 */ /* 0x000fc600078e00ff */
[----:B------:R-:W-:Y:S01]  /*3cf40*/  F2FP.BF16.PACK_AB R39, R74, R39 ;  /* 0x000000274a27723e */ /* 0x000fe200000010ff */
[----:B------:R-:W-:-:S05]  /*3cf50*/  IMAD.WIDE.U32 R74, R17, R123, c[0x0][0x208] ;  /* 0x00008200114a7625 */ /* 0x000fca00078e007b */
[----:B------:R1:W-:Y:S04]  /*3cf60*/  STG.E.128 [R74.64], R36 ;  /* 0x000000244a007986 */ /* 0x0003e8000c101d08 */
[----:B-1----:R-:W2:Y:S04]  /*3cf70*/  LDL R74, [R1+0x258] ;  /* 0x00025800014a7983 */ /* 0x002ea80000100800 */
[----:B------:R-:W2:Y:S01]  /*3cf80*/  LDL R75, [R1+0x4c8] ;  /* 0x0004c800014b7983 */ /* 0x000ea20000100800 */
[----:B----4-:R-:W-:Y:S02]  /*3cf90*/  FFMA.FTZ R37, R124, R122, R125 ;  /* 0x0000007a7c257223 */ /* 0x010fe4000001007d */
[----:B--2---:R-:W-:-:S05]  /*3cfa0*/  FFMA.FTZ R36, R75, R43, R74 ;  /* 0x0000002b4b247223 */ /* 0x004fca000001004a */
[----:B------:R-:W-:Y:S01]  /*3cfb0*/  F2FP.BF16.PACK_AB R43, R37, R36 ;  /* 0x00000024252b723e */ /* 0x000fe200000010ff */
[----:B------:R-:W-:-:S05]  /*3cfc0*/  IMAD.WIDE.U32 R36, R17, R123, c[0x0][0x210] ;  /* 0x0000840011247625 */ /* 0x000fca00078e007b */
[----:B------:R0:W-:Y:S01]  /*3cfd0*/  STG.E.128 [R36.64], R40 ;  /* 0x0000002824007986 */ /* 0x0001e2000c101d08 */
[----:B------:R-:W-:-:S03]  /*3cfe0*/  IADD3 R17, R17, 0x20, RZ ;  /* 0x0000002011117810 */ /* 0x000fc60007ffe0ff */
.L_x_16237:
[----:B------:R-:W-:Y:S05]  /*3cff0*/  BSYNC B1 ;  /* 0x0000000000017941 */ /* 0x000fea0003800000 */
.L_x_16236:
[----:B------:R-:W-:Y:S01]  /*3d000*/  LOP3.LUT P1, RZ, R24, 0x4000, RZ, 0xc0, !PT ;  /* 0x0000400018ff7812 */ /* 0x000fe2000782c0ff */
[----:B------:R-:W-:-:S12]  /*3d010*/  BSSY B1, `(.L_x_16238) ;  /* 0x0000067000017945 */ /* 0x000fd80003800000 */
[----:B------:R-:W-:Y:S05]  /*3d020*/  @!P1 BRA `(.L_x_16239) ;  /* 0x0000065000009947 */ /* 0x000fea0003800000 */
[----:B-----5:R1:W-:Y:S04]  /*3d030*/  STL [R1+0x528], R13 ;  /* 0x0005280d01007387 */ /* 0x0203e80000100800 */
        /* <DEDUP_REMOVED lines=100> */
.L_x_16239:
[----:B------:R-:W-:Y:S05]  /*3d680*/  BSYNC B1 ;  /* 0x0000000000017941 */ /* 0x000fea0003800000 */
.L_x_16238:
        /* <DEDUP_REMOVED lines=104> */
.L_x_16241:
[----:B------:R-:W-:Y:S05]  /*3dd10*/  BSYNC B1 ;  /* 0x0000000000017941 */ /* 0x000fea0003800000 */
.L_x_16240:
        /* <DEDUP_REMOVED lines=104> */
.L_x_16243:
[----:B------:R-:W-:Y:S05]  /*3e3a0*/  BSYNC B1 ;  /* 0x0000000000017941 */ /* 0x000fea0003800000 */
.L_x_16242:
        /* <DEDUP_REMOVED lines=104> */
.L_x_16245:
[----:B------:R-:W-:Y:S05]  /*3ea30*/  BSYNC B1 ;  /* 0x0000000000017941 */ /* 0x000fea0003800000 */
.L_x_16244:
        /* <DEDUP_REMOVED lines=104> */
.L_x_16247:
[----:B------:R-:W-:Y:S05]  /*3f0c0*/  BSYNC B1 ;  /* 0x0000000000017941 */ /* 0x000fea0003800000 */
.L_x_16246:
        /* <DEDUP_REMOVED lines=104> */
.L_x_16249:
[----:B------:R-:W-:Y:S05]  /*3f750*/  BSYNC B1 ;  /* 0x0000000000017941 */ /* 0x000fea0003800000 */
.L_x_16248:
        /* <DEDUP_REMOVED lines=104> */
.L_x_16251:
[----:B------:R-:W-:Y:S05]  /*3fde0*/  BSYNC B1 ;  /* 0x0000000000017941 */ /* 0x000fea0003800000 */
.L_x_16250:
        /* <DEDUP_REMOVED lines=104> */
.L_x_16253:
[----:B------:R-:W-:Y:S05]  /*40470*/  BSYNC B1 ;  /* 0x0000000000017941 */ /* 0x000fea0003800000 */
.L_x_16252:
[----:B------:R-:W-:Y:S01]  /*40480*/  LOP3.LUT P1, RZ, R24, 0x40, RZ, 0xc0, !PT ;  /* 0x0000004018ff7812 */ /* 0x000fe2000782c0ff */
[----:B------:R-:W-:-:S12]  /*40490*/  BSSY B1, `(.L_x_16254) ;  /* 0x000005d000017945 */ /* 0x000fd80003800000 */
[----:B------:R-:W-:Y:S05]  /*404a0*/  @!P1 BRA `(.L_x_16255) ;  /* 0x000005b000009947 */ /* 0x000fea0003800000 */
[----:B0-----:R-:W-:Y:S01]  /*404b0*/  FSEL R36, R60, RZ, !P0 ;  /* 0x000000ff3c247208 */ /* 0x001fe20004000000 */
[----:B-----5:R0:W-:Y:S04]  /*404c0*/  STL [R1+0x514], R6 ;  /* 0x0005140601007387 */ /* 0x0201e80000100800 */
[----:B------:R-:W2:Y:S01]  /*404d0*/  LDL R125, [R1+0x2bc] ;  /* 0x0002bc00017d7983 */ /* 0x000ea20000100800 */
[--C-:B------:R-:W-:Y:S02]  /*404e0*/  FADD.FTZ R41, R119, -R36.reuse ;  /* 0x8000002477297221 */ /* 0x100fe40000010000 */
[--C-:B------:R-:W-:Y:S01]  /*404f0*/  FADD.FTZ R43, R109, -R36.reuse ;  /* 0x800000246d2b7221 */ /* 0x100fe20000010000 */
[----:B0-----:R-:W3:Y:S01]  /*40500*/  LDL R6, [R1+0x20] ;  /* 0x0000200001067983 */ /* 0x001ee20000100800 */
[----:B------:R-:W-:-:S03]  /*40510*/  FADD.FTZ R40, R99, -R36 ;  /* 0x8000002463287221 */ /* 0x000fc60000010000 */
[----:B------:R0:W-:Y:S01]  /*40520*/  STL [R1+0x510], R5 ;  /* 0x0005100501007387 */ /* 0x0001e20000100800 */
[--C-:B------:R-:W-:Y:S02]  /*40530*/  FADD.FTZ R42, R89, -R36.reuse ;  /* 0x80000024592a7221 */ /* 0x100fe40000010000 */
[--C-:B------:R-:W-:Y:S02]  /*40540*/  FADD.FTZ R39, R80, -R36.reuse ;  /* 0x8000002450277221 */ /* 0x100fe40000010000 */
[--C-:B------:R-:W-:Y:S02]  /*40550*/  FADD.FTZ R38, R77, -R36.reuse ;  /* 0x800000244d267221 */ /* 0x100fe40000010000 */
[--C-:B------:R-:W-:Y:S01]  /*40560*/  FADD.FTZ R37, R78, -R36.reuse ;  /* 0x800000244e257221 */ /* 0x100fe20000010000 */
[----:B0-----:R-:W4:Y:S01]  /*40570*/  LDL R5, [R1+0x30] ;  /* 0x0000300001057983 */ /* 0x001f220000100800 */
[----:B------:R-:W-:-:S03]  /*40580*/  FADD.FTZ R36, R54, -R36 ;  /* 0x8000002436247221 */ /* 0x000fc60000010000 */
[----:B------:R0:W-:Y:S04]  /*40590*/  STL [R1+0x50c], R4 ;  /* 0x00050c0401007387 */ /* 0x0001e80000100800 */
[----:B------:R-:W2:Y:S01]  /*405a0*/  LDL R124, [R1+0x2ac] ;  /* 0x0002ac00017c7983 */ /* 0x000ea20000100800 */
[----:B------:R-:W-:-:S03]  /*405b0*/  FMUL.FTZ R60, R61, R41 ;  /* 0x000000293d3c7220 */ /* 0x000fc60000410000 */
[----:B0-----:R-:W2:Y:S01]  /*405c0*/  LDL R4, [R1+0x34] ;  /* 0x0000340001047983 */ /* 0x001ea20000100800 */
[----:B------:R-:W-:-:S03]  /*405d0*/  FMUL.FTZ R43, R61, R43 ;  /* 0x0000002b3d2b7220 */ /* 0x000fc60000410000 */
[----:B------:R0:W-:Y:S01]  /*405e0*/  STL [R1+0x508], R3 ;  /* 0x0005080301007387 */ /* 0x0001e20000100800 */
[C---:B------:R-:W-:Y:S02]  /*405f0*/  FMUL.FTZ R74, R61.reuse, R40 ;  /* 0x000000283d4a7220 */ /* 0x040fe40000410000 */
[C---:B------:R-:W-:Y:S02]  /*40600*/  FMUL.FTZ R42, R61.reuse, R42 ;  /* 0x0000002a3d2a7220 */ /* 0x040fe40000410000 */
[C---:B------:R-:W-:Y:S02]  /*40610*/  FMUL.FTZ R75, R61.reuse, R39 ;  /* 0x000000273d4b7220 */ /* 0x040fe40000410000 */
[C---:B------:R-:W-:Y:S01]  /*40620*/  FMUL.FTZ R122, R61.reuse, R38 ;  /* 0x000000263d7a7220 */ /* 0x040fe20000410000 */
[----:B0-----:R-:W2:Y:S01]  /*40630*/  LDL R3, [R1+0x2c] ;  /* 0x00002c0001037983 */ /* 0x001ea20000100800 */
[----:B------:R-:W-:-:S03]  /*40640*/  FMUL.FTZ R123, R61, R37 ;  /* 0x000000253d7b7220 */ /* 0x000fc60000410000 */
[----:B------:R0:W-:Y:S01]  /*40650*/  STL [R1+0x504], R2 ;  /* 0x0005040201007387 */ /* 0x0001e20000100800 */
[----:B------:R-:W-:-:S03]  /*40660*/  FMUL.FTZ R61, R61, R36 ;  /* 0x000000243d3d7220 */ /* 0x000fc60000410000 */
[----:B0-----:R-:W2:Y:S04]  /*40670*/  LDL R2, [R1+0x2b8] ;  /* 0x0002b80001027983 */ /* 0x001ea80000100800 */
[----:B------:R0:W-:Y:S04]  /*40680*/  STL [R1+0x500], R0 ;  /* 0x0005000001007387 */ /* 0x0001e80000100800 */
[----:B------:R-:W2:Y:S04]  /*40690*/  LDL R40, [R1+0x2b4] ;  /* 0x0002b40001287983 */ /* 0x000ea80000100800 */
[----:B------:R-:W2:Y:S04]  /*406a0*/  LDL R37, [R1+0x24] ;  /* 0x0000240001257983 */ /* 0x000ea80000100800 */
[----:B------:R-:W3:Y:S04]  /*406b0*/  LDL R36, [R1+0x2b0] ;  /* 0x0002b00001247983 */ /* 0x000ee80000100800 */
[----:B0-----:R-:W4:Y:S04]  /*406c0*/  LDL R0, [R1+0x28] ;  /* 0x0000280001007983 */ /* 0x001f280000100800 */
[----:B------:R-:W4:Y:S04]  /*406d0*/  LDL R39, [R1+0x2a4] ;  /* 0x0002a40001277983 */ /* 0x000f280000100800 */
[----:B------:R-:W4:Y:S04]  /*406e0*/  LDL R38, [R1+0x2a0] ;  /* 0x0002a00001267983 */ /* 0x000f280000100800 */
[----:B------:R-:W4:Y:S01]  /*406f0*/  LDL R41, [R1+0x3c] ;  /* 0x00003c0001297983 */ /* 0x000f220000100800 */
[----:B--2---:R-:W-:-:S02]  /*40700*/  FFMA.FTZ R37, R40, R43, R37 ;  /* 0x0000002b28257223 */ /* 0x004fc40000010025 */
[----:B---3--:R-:W-:Y:S02]  /*40710*/  FFMA.FTZ R36, R36, R60, R6 ;  /* 0x0000003c24247223 */ /* 0x008fe40000010006 */
[----:B------:R-:W-:Y:S01]  /*40720*/  FFMA.FTZ R40, R125, R42, R3 ;  /* 0x0000002a7d287223 */ /* 0x000fe20000010003 */
[----:B------:R0:W5:Y:S02]  /*40730*/  LDL.LU R6, [R1+0x514] ;  /* 0x0005140001067983 */ /* 0x0001640000300800 */
[----:B------:R-:W-:Y:S01]  /*40740*/  F2FP.BF16.PACK_AB R36, R37, R36 ;  /* 0x000000242524723e */ /* 0x000fe200000010ff */
[----:B----4-:R-:W-:Y:S01]  /*40750*/  FFMA.FTZ R37, R2, R74, R0 ;  /* 0x0000004a02257223 */ /* 0x010fe20000010000 */
[----:B------:R-:W2:Y:S01]  /*40760*/  LDL R3, [R1+0x18] ;  /* 0x0000180001037983 */ /* 0x000ea20000100800 */
[----:B------:R-:W-:-:S03]  /*40770*/  FFMA.FTZ R39, R39, R122, R4 ;  /* 0x0000007a27277223 */ /* 0x000fc60000010004 */
[----:B------:R-:W3:Y:S01]  /*40780*/  LDL R2, [R1+0x1c] ;  /* 0x00001c0001027983 */ /* 0x000ee20000100800 */
[----:B------:R-:W-:Y:S01]  /*40790*/  FFMA.FTZ R38, R38, R75, R5 ;  /* 0x0000004b26267223 */ /* 0x000fe20000010005 */
[----:B------:R-:W-:Y:S02]  /*407a0*/  F2FP.BF16.PACK_AB R37, R40, R37 ;  /* 0x000000252825723e */ /* 0x000fe400000010ff */
[----:B------:R-:W4:Y:S02]  /*407b0*/  LDL R0, [R1] ;  /* 0x0000000001007983 */ /* 0x000f240000100800 */
[----:B------:R-:W-:Y:S02]  /*407c0*/  F2FP.BF16.PACK_AB R38, R39, R38 ;  /* 0x000000262726723e */ /* 0x000fe400000010ff */
[----:B------:R-:W2:Y:S04]  /*407d0*/  LDL R125, [R1+0x294] ;  /* 0x00029400017d7983 */ /* 0x000ea80000100800 */
[----:B------:R0:W5:Y:S04]  /*407e0*/  LDL.LU R5, [R1+0x510] ;  /* 0x0005100001057983 */ /* 0x0001680000300800 */
[----:B------:R0:W5:Y:S04]  /*407f0*/  LDL.LU R4, [R1+0x50c] ;  /* 0x00050c0001047983 */ /* 0x0001680000300800 */
[----:B------:R-:W2:Y:S04]  /*40800*/  LDL R40, [R1+0x2a8] ;  /* 0x0002a80001287983 */ /* 0x000ea80000100800 */
[----:B------:R-:W2:Y:S02]  /*40810*/  LDL R39, [R1+0x38] ;  /* 0x0000380001277983 */ /* 0x000ea40000100800 */
[----:B--2---:R-:W-:-:S02]  /*40820*/  FFMA.FTZ R39, R40, R123, R39 ;  /* 0x0000007b28277223 */ /* 0x004fc40000010027 */
[----:B------:R-:W-:Y:S02]  /*40830*/  FFMA.FTZ R40, R124, R61, R41 ;  /* 0x0000003d7c287223 */ /* 0x000fe40000010029 */
[----:B------:R-:W-:-:S03]  /*40840*/  IMAD.MOV.U32 R124, RZ, RZ, 0x10 ;  /* 0x00000010ff7c7424 */ /* 0x000fc600078e00ff */
[----:B------:R-:W-:Y:S01]  /*40850*/  F2FP.BF16.PACK_AB R39, R40, R39 ;  /* 0x000000272827723e */ /* 0x000fe200000010ff */
[----:B------:R-:W-:Y:S02]  /*40860*/  IMAD.WIDE.U32 R40, R17, R124, c[0x0][0x208] ;  /* 0x0000820011287625 */ /* 0x000fe400078e007c */
[----:B------:R-:W2:Y:S04]  /*40870*/  LDL R124, [R1+0x8] ;  /* 0x00000800017c7983 */ /* 0x000ea80000100800 */
[----:B------:R1:W-:Y:S04]  /*40880*/  STG.E.128 [R40.64], R36 ;  /* 0x0000002428007986 */ /* 0x0003e8000c101d08 */
[----:B-1----:R-:W2:Y:S04]  /*40890*/  LDL R39, [R1+0x288] ;  /* 0x0002880001277983 */ /* 0x002ea80000100800 */
        /* <DEDUP_REMOVED lines=8> */
[----:B------:R-:W2:Y:S02]  /*40920*/  LDL R123, [R1+0x29c] ;  /* 0x00029c00017b7983 */ /* 0x000ea40000100800 */
[----:B------:R-:W-:Y:S02]  /*40930*/  F2FP.BF16.PACK_AB R39, R36, R39 ;  /* 0x000000272427723e */ /* 0x000fe400000010ff */
[----:B------:R0:W5:Y:S04]  /*40940*/  LDL.LU R2, [R1+0x504] ;  /* 0x0005040001027983 */ /* 0x0001680000300800 */
[----:B------:R-:W3:Y:S01]  /*40950*/  LDL R36, [R1+0x290] ;  /* 0x0002900001247983 */ /* 0x000ee20000100800 */
[----:B----4-:R-:W-:-:S03]  /*40960*/  FFMA.FTZ R37, R37, R74, R124 ;  /* 0x0000004a25257223 */ /* 0x010fc6000001007c */
[----:B------:R-:W2:Y:S01]  /*40970*/  LDL R61, [R1+0xc] ;  /* 0x00000c00013d7983 */ /* 0x000ea20000100800 */
[----:B---3--:R-:W-:-:S03]  /*40980*/  FFMA.FTZ R36, R36, R60, R0 ;  /* 0x0000003c24247223 */ /* 0x008fc60000010000 */
[----:B------:R0:W5:Y:S04]  /*40990*/  LDL.LU R0, [R1+0x500] ;  /* 0x0005000001007983 */ /* 0x0001680000300800 */
[----:B------:R-:W3:Y:S04]  /*409a0*/  LDL R60, [R1+0x14] ;  /* 0x00001400013c7983 */ /* 0x000ee80000100800 */
[----:B------:R-:W4:Y:S01]  /*409b0*/  LDL R74, [R1+0x10] ;  /* 0x00001000014a7983 */ /* 0x000f220000100800 */
[----:B--2---:R-:W-:Y:S02]  /*409c0*/  FFMA.FTZ R42, R123, R42, R61 ;  /* 0x0000002a7b2a7223 */ /* 0x004fe4000001003d */
[----:B------:R-:W-:-:S02]  /*409d0*/  FFMA.FTZ R43, R125, R43, R41 ;  /* 0x0000002b7d2b7223 */ /* 0x000fc40000010029 */
[----:B------:R-:W-:Y:S01]  /*409e0*/  IMAD.MOV.U32 R124, RZ, RZ, 0x10 ;  /* 0x00000010ff7c7424 */ /* 0x000fe200078e00ff */
[----:B------:R-:W-:Y:S02]  /*409f0*/  F2FP.BF16.PACK_AB R37, R42, R37 ;  /* 0x000000252a25723e */ /* 0x000fe400000010ff */
[----:B------:R-:W-:Y:S01]  /*40a00*/  F2FP.BF16.PACK_AB R36, R43, R36 ;  /* 0x000000242b24723e */ /* 0x000fe200000010ff */
[----:B---3--:R-:W-:Y:S02]  /*40a10*/  FFMA.FTZ R40, R40, R122, R60 ;  /* 0x0000007a28287223 */ /* 0x008fe4000001003c */
[----:B----4-:R-:W-:-:S05]  /*40a20*/  FFMA.FTZ R38, R38, R75, R74 ;  /* 0x0000004b26267223 */ /* 0x010fca000001004a */
[----:B------:R-:W-:Y:S01]  /*40a30*/  F2FP.BF16.PACK_AB R38, R40, R38 ;  /* 0x000000262826723e */ /* 0x000fe200000010ff */
[----:B------:R-:W-:-:S05]  /*40a40*/  IMAD.WIDE.U32 R40, R17, R124, c[0x0][0x210] ;  /* 0x0000840011287625 */ /* 0x000fca00078e007c */
[----:B------:R0:W-:Y:S02]  /*40a50*/  STG.E.128 [R40.64], R36 ;  /* 0x0000002428007986 */ /* 0x0001e4000c101d08 */
.L_x_16255:
[----:B------:R-:W-:Y:S05]  /*40a60*/  BSYNC B1 ;  /* 0x0000000000017941 */ /* 0x000fea0003800000 */
.L_x_16254:
[----:B------:R-:W-:-:S04]  /*40a70*/  IMAD.MOV.U32 R17, RZ, RZ, 0x4 ;  /* 0x00000004ff117424 */ /* 0x000fc800078e00ff */
[----:B------:R-:W-:-:S05]  /*40a80*/  IMAD R121, R17, c[0x0][0x160], R121 ;  /* 0x0000580011797a24 */ /* 0x000fca00078e0279 */
[----:B------:R-:W-:-:S13]  /*40a90*/  ISETP.GE.AND P0, PT, R121, c[0x0][0x164], PT ;  /* 0x0000590079007a0c */ /* 0x000fda0003f06270 */
[----:B0----5:R-:W-:Y:S01]  /*40aa0*/  @P0 CALL.REL.NOINC `(.L_x_16256) ;  /* 0x0000001000000944 */ /* 0x021fe20003c00000 */
[----:B------:R-:W-:Y:S05]  /*40ab0*/  BRA `(.L_x_16257) ;  /* 0xfffc1d6000007947 */ /* 0x000fea000383ffff */
.L_x_16256:
[----:B------:R-:W-:Y:S05]  /*40ac0*/  BSYNC B0 ;  /* 0x0000000000007941 */ /* 0x000fea0003800000 */
.L_x_14924:
[----:B------:R-:W-:Y:S05]  /*40ad0*/  EXIT ;  /* 0x000000000000794d */ /* 0x000fea0003800000 */
.L_x_16234:
[----:B------:R-:W-:Y:S01]  /*40ae0*/  IMAD.MOV.U32 R38, RZ, RZ, 0x1 ;  /* 0x00000001ff267424 */ /* 0x000fe200078e00ff */
[----:B------:R-:W-:Y:S01]  /*40af0*/  MOV R36, 0x40b30 ;  /* 0x00040b3000247802 */ /* 0x000fe20000000f00 */
[----:B------:R-:W-:Y:S02]  /*40b00*/  IMAD.MOV.U32 R40, RZ, RZ, 0x1f ;  /* 0x0000001fff287424 */ /* 0x000fe400078e00ff */
[----:B------:R-:W-:Y:S02]  /*40b10*/  IMAD.MOV.U32 R37, RZ, RZ, -0x1 ;  /* 0xffffffffff257424 */ /* 0x000fe400078e00ff */
[----:B------:R-:W-:Y:S05]  /*40b20*/  CALL.REL.NOINC `($__internal_20_$__cuda_sm70_shflsync_bfly_p) ;  /* 0x00000e3000007944 */ /* 0x000fea0003c00000 */
[----:B-1----:R-:W-:Y:S05]  /*40b30*/  BRA `(.L_x_16258) ;  /* 0xffffb16000007947 */ /* 0x002fea000383ffff */
.L_x_16235:
[----:B------:R-:W-:Y:S01]  /*40b40*/  IMAD.MOV.U32 R38, RZ, RZ, 0x2 ;  /* 0x00000002ff267424 */ /* 0x000fe200078e00ff */
[----:B------:R-:W-:Y:S01]  /*40b50*/  MOV R36, 0x40b90 ;  /* 0x00040b9000247802 */ /* 0x000fe20000000f00 */
[----:B------:R-:W-:Y:S02]  /*40b60*/  IMAD.MOV.U32 R40, RZ, RZ, 0x1f ;  /* 0x0000001fff287424 */ /* 0x000fe400078e00ff */
[----:B------:R-:W-:Y:S02]  /*40b70*/  IMAD.MOV.U32 R37, RZ, RZ, -0x1 ;  /* 0xffffffffff257424 */ /* 0x000fe400078e00ff */
[----:B------:R-:W-:Y:S05]  /*40b80*/  CALL.REL.NOINC `($__internal_20_$__cuda_sm70_shflsync_bfly_p) ;  /* 0x00000dd000007944 */ /* 0x000fea0003c00000 */
[----:B-1----:R-:W-:Y:S01]  /*40b90*/  FADD.FTZ R39, R39, R38 ;  /* 0x0000002627277221 */ /* 0x002fe20000010000 */
[----:B------:R-:W-:Y:S01]  /*40ba0*/  MOV R36, 0x40bf0 ;  /* 0x00040bf000247802 */ /* 0x000fe20000000f00 */
[----:B------:R-:W-:-:S02]  /*40bb0*/  IMAD.MOV.U32 R38, RZ, RZ, 0x4 ;  /* 0x00000004ff267424 */ /* 0x000fc400078e00ff */
[----:B------:R-:W-:Y:S02]  /*40bc0*/  IMAD.MOV.U32 R40, RZ, RZ, 0x1f ;  /* 0x0000001fff287424 */ /* 0x000fe400078e00ff */
[----:B------:R-:W-:Y:S02]  /*40bd0*/  IMAD.MOV.U32 R37, RZ, RZ, -0x1 ;  /* 0xffffffffff257424 */ /* 0x000fe400078e00ff */
[----:B------:R-:W-:Y:S05]  /*40be0*/  CALL.REL.NOINC `($__internal_20_$__cuda_sm70_shflsync_bfly_p) ;  /* 0x00000d7000007944 */ /* 0x000fea0003c00000 */
[----:B-1----:R-:W-:Y:S01]  /*40bf0*/  FADD.FTZ R39, R39, R38 ;  /* 0x0000002627277221 */ /* 0x002fe20000010000 */
[----:B------:R-:W-:Y:S01]  /*40c00*/  MOV R36, 0x40c50 ;  /* 0x00040c5000247802 */ /* 0x000fe20000000f00 */
[----:B------:R-:W-:Y:S02]  /*40c10*/  IMAD.MOV.U32 R38, RZ, RZ, 0x8 ;  /* 0x00000008ff267424 */ /* 0x000fe400078e00ff */
        /* <DEDUP_REMOVED lines=211> */
[----:B-1----:R-:W-:Y:S05]  /*41950*/  BRA `(.L_x_16259) ;  /* 0xffffaf3000007947 */ /* 0x002fea000383ffff */
        .weak           $__internal_20_$__cuda_sm70_shflsync_bfly_p
        .type           $__internal_20_$__cuda_sm70_shflsync_bfly_p,@function
        .size           $__internal_20_$__cuda_sm70_shflsync_bfly_p,(.L_x_65400 - $__internal_20_$__cuda_sm70_shflsync_bfly_p)
$__internal_20_$__cuda_sm70_shflsync_bfly_p:
[----:B------:R-:W-:Y:S04]  /*41960*/  WARPSYNC R37 ;  /* 0x0000002500007348 */ /* 0x000fe80003800000 */
[----:B------:R0:W1:Y:S02]  /*41970*/  SHFL.BFLY PT, R38, R39, R38, R40 ;  /* 0x0c00002627267389 */ /* 0x00006400000e0028 */
[----:B0-----:R-:W-:-:S04]  /*41980*/  IMAD.MOV.U32 R37, RZ, RZ, 0x0 ;  /* 0x00000000ff257424 */ /* 0x001fc800078e00ff */
[----:B------:R-:W-:Y:S05]  /*41990*/  RET.REL.NODEC R36 `(_ZN10layer_norm31ln_parallel_residual_fwd_kernelINS_13Kernel_traitsIf13__nv_bfloat16S2_S2_fjLj2560ELj1ELj4ELj1ELj16ENS_18Kernel_traits_baseILj2560EfS2_S2_S2_fjLj128EEEEELb1ELb0ELb0EEEvNS_9FwdParamsE) ;  /* 0xfffbe66024007950 */ /* 0x000fea0003c3ffff */
.L_x_16260:
        /* <DEDUP_REMOVED lines=14> */
.L_x_65400:


//--------------------- .text._ZN10layer_norm31ln_parallel_residual_fwd_kernelINS_13Kernel_traitsIf13__nv_bfloat16S2_S2_fjLj2560ELj1ELj4ELj1ELj16ENS_18Kernel_traits_baseILj2560EfS2_S2_S2_fjLj128EEEEELb1ELb0ELb1EEEvNS_9FwdParamsE --------------------------
	.section	.text._ZN10layer_norm31ln_parallel_residual_fwd_kernelINS_13Kernel_traitsIf13__nv_bfloat16S2_S2_fjLj2560ELj1ELj4ELj1ELj16ENS_18Kernel_traits_baseILj2560EfS2_S2_S2_fjLj128EEEEELb1ELb0ELb1EEEvNS_9FwdParamsE,"ax",@progbits
	.sectioninfo	@"SHI_REGISTERS=128"
	.align	128
        .global         _ZN10layer_norm31ln_parallel_residual_fwd_kernelINS_13Kernel_traitsIf13__nv_bfloat16S2_S2_fjLj2560ELj1ELj4ELj1ELj16ENS_18Kernel_traits_baseILj2560EfS2_S2_S2_fjLj128EEEEELb1ELb0ELb1EEEvNS_9FwdParamsE
        .type           _ZN10layer_norm31ln_parallel_residual_fwd_kernelINS_13Kernel_traitsIf13__nv_bfloat16S2_S2_fjLj2560ELj1ELj4ELj1ELj16ENS_18Kernel_traits_baseILj2560EfS2_S2_S2_fjLj128EEEEELb1ELb0ELb1EEEvNS_9FwdParamsE,@function
        .size           _ZN10layer_norm31ln_parallel_residual_fwd_kernelINS_13Kernel_traitsIf13__nv_bfloat16S2_S2_fjLj2560ELj1ELj4ELj1ELj16ENS_18Kernel_traits_baseILj2560EfS2_S2_S2_fjLj128EEEEELb1ELb0ELb1EEEvNS_9FwdParamsE,(.L_x_65401 - _ZN10layer_norm31ln_parallel_residual_fwd_kernelINS_13Kernel_traitsIf13__nv_bfloat16S2_S2_fjLj2560ELj1ELj4ELj1ELj16ENS_18Kernel_traits_baseILj2560EfS2_S2_S2_fjLj128EEEEELb1ELb0ELb1EEEvNS_9FwdParamsE)
        .other          _ZN10layer_norm31ln_parallel_residual_fwd_kernelINS_13Kernel_traitsIf13__nv_bfloat16S2_S2_fjLj2560ELj1ELj4ELj1ELj16ENS_18Kernel_traits_baseILj2560EfS2_S2_S2_fjLj128EEEEELb1ELb0ELb1EEEvNS_9FwdParamsE,@"STO_CUDA_ENTRY STV_DEFAULT"
_ZN10layer_norm31ln_parallel_residual_fwd_kernelINS_13Kernel_traitsIf13__nv_bfloat16S2_S2_fjLj2560ELj1ELj4ELj1ELj16ENS_18Kernel_traits_baseILj2560EfS2_S2_S2_fjLj128EEEEELb1ELb0ELb1EEEvNS_9FwdParamsE:
.text._ZN10layer_norm31ln_parallel_residual_fwd_kernelINS_13Kernel_traitsIf13__nv_bfloat16S2_S2_fjLj2560ELj1ELj4ELj1ELj16ENS_18Kernel_traits_baseILj2560EfS2_S2_S2_fjLj128EEEEELb1ELb0ELb1EEEvNS_9FwdParamsE:
        /* <DEDUP_REMOVED lines=18> */
[----:B------:R-:W-:Y:S01]  /*0120*/  CS2R R32, SRZ ;  /* 0x0000000000207805 */ /* 0x000fe2000001ff00 */
[----:B------:R-:W-:Y:S01]  /*0130*/  CS2R R34, SRZ ;  /* 0x0000000000227805 */ /* 0x000fe2000001ff00 */
[----:B------:R-:W0:Y:S01]  /*0140*/  S2R R10, SR_TID.X ;  /* 0x00000000000a7919 */ /* 0x000e220000002100 */
[----:B------:R-:W-:Y:S01]  /*0150*/  CS2R R28, SRZ ;  /* 0x00000000001c7805 */ /* 0x000fe2000001ff00 */
[----:B------:R-:W-:Y:S01]  /*0160*/  CS2R R30, SRZ ;  /* 0x00000000001e7805 */ /* 0x000fe2000001ff00 */
[----:B------:R-:W-:Y:S01]  /*0170*/  CS2R R24, SRZ ;  /* 0x0000000000187805 */ /* 0x000fe2000001ff00 */
[----:B------:R-:W1:Y:S01]  /*0180*/  S2R R11, SR_CTAID.X ;  /* 0x00000000000b7919 */ /* 0x000e620000002500 */
[----:B------:R-:W-:Y:S01]  /*0190*/  CS2R R26, SRZ ;  /* 0x00000000001a7805 */ /* 0x000fe2000001ff00 */
[----:B------:R-:W-:Y:S01]  /*01a0*/  CS2R R20, SRZ ;  /* 0x0000000000147805 */ /* 0x000fe2000001ff00 */
[----:B------:R-:W-:Y:S01]  /*01b0*/  CS2R R22, SRZ ;  /* 0x0000000000167805 */ /* 0x000fe2000001ff00 */
[----:B0-----:R-:W-:Y:S01]  /*01c0*/  LOP3.LUT R45, R10, 0x1f, RZ, 0xc0, !PT ;  /* 0x0000001f0a2d7812 */ /* 0x001fe200078ec0ff */
[----:B-1----:R-:W-:-:S03]  /*01d0*/  IMAD R46, R11, c[0x0][0x0], R10 ;  /* 0x000000000b2e7a24 */ /* 0x002fc600078e020a */
[----:B------:R-:W-:Y:S01]  /*01e0*/  LOP3.LUT R12, R45, 0x20, RZ, 0xfc, !PT ;  /* 0x000000202d0c7812 */ /* 0x000fe200078efcff */
[----:B--2---:R0:W1:Y:S08]  /*01f0*/  @P0 R2UR UR4, R4 ;  /* 0x00000000040403c2 */ /* 0x00407000000e0000 */
[----:B------:R0:W2:Y:S08]  /*0200*/  @P0 R2UR UR5, R5 ;  /* 0x00000000050503c2 */ /* 0x0000b000000e0000 */
[----:B---3--:R-:W3:Y:S01]  /*0210*/  @P0 R2UR UR9, R3 ;  /* 0x00000000030903c2 */ /* 0x008ee200000e0000 */
[----:B0-----:R-:W-:-:S07]  /*0220*/  IMAD.WIDE.U32 R4, R46, -0x326172a9, RZ ;  /* 0xcd9e8d572e047825 */ /* 0x001fce00078e00ff */
[----:B------:R-:W0:Y:S01]  /*0230*/  @P0 R2UR UR8, R2 ;  /* 0x00000000020803c2 */ /* 0x000e2200000e0000 */
[----:B-1----:R-:W-:Y:S01]  /*0240*/  @UP0 UIADD3 UR7, UP1, UR4, UR12, URZ ;  /* 0x0000000c04070290 */ /* 0x002fe2000ff3e03f */
[----:B------:R-:W-:-:S04]  /*0250*/  ISETP.NE.U32.AND P0, PT, RZ, c[0x0][0x218], PT ;  /* 0x00008600ff007a0c */ /* 0x000fc80003f05070 */
[----:B------:R-:W-:Y:S01]  /*0260*/  ISETP.NE.AND.EX P0, PT, RZ, c[0x0][0x21c], PT, P0 ;  /* 0x00008700ff007a0c */ /* 0x000fe20003f05300 */
[----:B--2---:R-:W-:-:S04]  /*0270*/  @UP0 UIADD3.X UR6, URZ, UR5, URZ, UP1, !UPT ;  /* 0x000000053f060290 */ /* 0x004fc80008ffe43f */
[----:B------:R-:W-:Y:S02]  /*0280*/  USHF.R.U64 UR14, UR7, 0x2, UR6 ;  /* 0x00000002070e7899 */ /* 0x000fe40008001206 */
[----:B------:R-:W-:Y:S02]  /*0290*/  USHF.R.U32.HI UR6, URZ, 0x2, UR6 ;  /* 0x000000023f067899 */ /* 0x000fe40008011606 */
[----:B------:R-:W-:Y:S02]  /*02a0*/  UIMAD.WIDE.U32 UR12, UR14, -0x2daee0ad, URZ ;  /* 0xd2511f530e0c78a5 */ /* 0x000fe4000f8e003f */
[----:B---3--:R-:W-:Y:S02]  /*02b0*/  UIADD3 UR16, UR9, -0x4498517b, URZ ;  /* 0xbb67ae8509107890 */ /* 0x008fe4000fffe03f */
[----:B------:R-:W-:Y:S01]  /*02c0*/  IMAD.U32 R7, RZ, RZ, UR6 ;  /* 0x00000006ff077e24 */ /* 0x000fe2000f8e00ff */
[----:B------:R-:W-:Y:S01]  /*02d0*/  ULOP3.LUT UR4, UR13, UR9, URZ, 0x3c, !UPT ;  /* 0x000000090d047292 */ /* 0x000fe2000f8e3c3f */
[----:B------:R-:W-:Y:S01]  /*02e0*/  IMAD.U32 R6, RZ, RZ, UR12 ;  /* 0x0000000cff067e24 */ /* 0x000fe2000f8e00ff */
[----:B------:R-:W-:-:S02]  /*02f0*/  UIADD3 UR12, UR9, 0x76cf5d0a, URZ ;  /* 0x76cf5d0a090c7890 */ /* 0x000fc4000fffe03f */
[----:B0-----:R-:W-:Y:S01]  /*0300*/  LOP3.LUT R2, R5, UR8, R7, 0x96, !PT ;  /* 0x0000000805027c12 */ /* 0x001fe2000f8e9607 */
[----:B------:R-:W-:Y:S01]  /*0310*/  UIMAD.WIDE.U32 UR4, UR4, -0x326172a9, URZ ;  /* 0xcd9e8d57040478a5 */ /* 0x000fe2000f8e003f */
[----:B------:R-:W-:Y:S01]  /*0320*/  IMAD.U32 R7, RZ, RZ, UR13 ;  /* 0x0000000dff077e24 */ /* 0x000fe2000f8e00ff */
[----:B------:R-:W-:Y:S02]  /*0330*/  UIADD3 UR15, UR8, -0x61c88647, URZ ;  /* 0x9e3779b9080f7890 */ /* 0x000fe4000fffe03f */
[----:B------:R-:W-:Y:S01]  /*0340*/  IMAD.WIDE.U32 R2, R2, -0x2daee0ad, RZ ;  /* 0xd2511f5302027825 */ /* 0x000fe200078e00ff */
[----:B------:R-:W-:Y:S02]  /*0350*/  UIADD3 UR17, UR9, 0x32370b8f, URZ ;  /* 0x32370b8f09117890 */ /* 0x000fe4000fffe03f */
[----:B------:R-:W-:Y:S01]  /*0360*/  UIADD3 UR13, UR8, -0x255992d5, URZ ;  /* 0xdaa66d2b080d7890 */ /* 0x000fe2000fffe03f */
[----:B------:R-:W-:Y:S01]  /*0370*/  IMAD.U32 R9, RZ, RZ, UR5 ;  /* 0x00000005ff097e24 */ /* 0x000fe2000f8e00ff */
[----:B------:R-:W-:Y:S01]  /*0380*/  LOP3.LUT R6, R3, UR16, R6, 0x96, !PT ;  /* 0x0000001003067c12 */ /* 0x000fe2000f8e9606 */
[----:B------:R-:W-:Y:S01]  /*0390*/  UIADD3 UR5, UR8, 0x3c6ef372, URZ ;  /* 0x3c6ef37208057890 */ /* 0x000fe2000fffe03f */
[----:B------:R-:W-:Y:S01]  /*03a0*/  IMAD.U32 R8, RZ, RZ, UR4 ;  /* 0x00000004ff087e24 */ /* 0x000fe2000f8e00ff */
[----:B------:R-:W-:Y:S01]  /*03b0*/  UIADD3 UR18, UR8, 0x78dde6e4, URZ ;  /* 0x78dde6e408127890 */ /* 0x000fe2000fffe03f */
[----:B------:R-:W-:Y:S01]  /*03c0*/  LOP3.LUT R4, R9, UR15, R4, 0x96, !PT ;  /* 0x0000000f09047c12 */ /* 0x000fe2000f8e9604 */
[----:B------:R-:W-:Y:S01]  /*03d0*/  IMAD.WIDE.U32 R6, R6, -0x326172a9, RZ ;  /* 0xcd9e8d5706067825 */ /* 0x000fe200078e00ff */
[----:B------:R-:W-:-:S02]  /*03e0*/  UIADD3 UR19, UR9, -0x126145ec, URZ ;  /* 0xed9eba1409137890 */ /* 0x000fc4000fffe03f */
[----:B------:R-:W-:Y:S01]  /*03f0*/  UIADD3 UR21, UR9, -0x56f99767, URZ ;  /* 0xa906689909157890 */ /* 0x000fe2000fffe03f */
[----:B------:R-:W-:Y:S01]  /*0400*/  IMAD.WIDE.U32 R4, R4, -0x2daee0ad, RZ ;  /* 0xd2511f5304047825 */ /* 0x000fe200078e00ff */
[----:B------:R-:W-:Y:S01]  /*0410*/  LOP3.LUT R3, R7, UR5, R8, 0x96, !PT ;  /* 0x0000000507037c12 */ /* 0x000fe2000f8e9608 */
[----:B------:R-:W-:Y:S02]  /*0420*/  UIADD3 UR20, UR8, 0x1715609d, URZ ;  /* 0x1715609d08147890 */ /* 0x000fe4000fffe03f */
[----:B------:R-:W-:Y:S01]  /*0430*/  UIADD3 UR22, UR8, -0x4ab325aa, URZ ;  /* 0xb54cda5608167890 */ /* 0x000fe2000fffe03f */
[----:B------:R-:W-:Y:S01]  /*0440*/  LOP3.LUT R8, R5, UR12, R2, 0x96, !PT ;  /* 0x0000000c05087c12 */ /* 0x000fe2000f8e9602 */
[----:B------:R-:W-:Y:S01]  /*0450*/  IMAD.WIDE.U32 R2, R3, -0x2daee0ad, RZ ;  /* 0xd2511f5303027825 */ /* 0x000fe200078e00ff */
[----:B------:R-:W-:Y:S02]  /*0460*/  UIADD3 UR23, UR9, 0x646e171e, URZ ;  /* 0x646e171e09177890 */ /* 0x000fe4000fffe03f */
[----:B------:R-:W-:Y:S01]  /*0470*/  UIADD3 UR24, UR8, 0x5384540f, URZ ;  /* 0x5384540f08187890 */ /* 0x000fe2000fffe03f */
[----:B------:R-:W-:Y:S01]  /*0480*/  IMAD.WIDE.U32 R8, R8, -0x326172a9, RZ ;  /* 0xcd9e8d5708087825 */ /* 0x000fe200078e00ff */
[----:B------:R-:W-:Y:S01]  /*0490*/  LOP3.LUT R7, R3, UR17, R4, 0x96, !PT ;  /* 0x0000001103077c12 */ /* 0x000fe2000f8e9604 */
[----:B------:R-:W-:-:S02]  /*04a0*/  UIADD3 UR25, UR9, 0x1fd5c5a3, URZ ;  /* 0x1fd5c5a309197890 */ /* 0x000fc4000fffe03f */
[----:B------:R-:W-:Y:S01]  /*04b0*/  UIADD3 UR27, UR9, -0x24c28bd8, URZ ;  /* 0xdb3d7428091b7890 */ /* 0x000fe2000fffe03f */
[----:B------:R-:W-:Y:S01]  /*04c0*/  LOP3.LUT R4, R9, UR13, R6, 0x96, !PT ;  /* 0x0000000d09047c12 */ /* 0x000fe2000f8e9606 */
[----:B------:R-:W-:Y:S01]  /*04d0*/  IMAD.WIDE.U32 R6, R7, -0x326172a9, RZ ;  /* 0xcd9e8d5707067825 */ /* 0x000fe200078e00ff */
[----:B------:R-:W-:-:S03]  /*04e0*/  UIADD3 UR26, UR8, -0xe443238, URZ ;  /* 0xf1bbcdc8081a7890 */ /* 0x000fc6000fffe03f */
        /* <DEDUP_REMOVED lines=14> */
[----:B------:R-:W-:Y:S02]  /*05d0*/  SHF.R.U32.HI R3, RZ, 0x5, R10 ;  /* 0x00000005ff037819 */ /* 0x000fe4000001160a */
[----:B------:R-:W-:Y:S01]  /*05e0*/  LOP3.LUT R5, R9, UR24, R6, 0x96, !PT ;  /* 0x0000001809057c12 */ /* 0x000fe2000f8e9606 */
[----:B------:R-:W-:Y:S01]  /*05f0*/  IMAD.HI.U32 R9, R0, -0x326172a9, RZ ;  /* 0xcd9e8d5700097827 */ /* 0x000fe200078e00ff */
[----:B------:R-:W-:-:S03]  /*0600*/  LEA R19, R11, R3, 0x2 ;  /* 0x000000030b137211 */ /* 0x000fc600078e10ff */
[----:B------:R-:W-:Y:S01]  /*0610*/  IMAD.HI.U32 R7, R5, -0x2daee0ad, RZ ;  /* 0xd2511f5305077827 */ /* 0x000fe200078e00ff */
[----:B------:R-:W-:Y:S01]  /*0620*/  LOP3.LUT R6, R9, UR26, R8, 0x96, !PT ;  /* 0x0000001a09067c12 */ /* 0x000fe2000f8e9608 */
[----:B------:R-:W-:Y:S01]  /*0630*/  STL [R1], R19 ;  /* 0x0000001301007387 */ /* 0x000fe20000100800 */
[----:B------:R-:W-:Y:S02]  /*0640*/  @P0 LEA R8, P2, R12, c[0x0][0x218], 0x5 ;  /* 0x000086000c080a11 */ /* 0x000fe400078428ff */
[----:B------:R-:W-:Y:S02]  /*0650*/  LOP3.LUT R4, R7, UR27, R2, 0x96, !PT ;  /* 0x0000001b07047c12 */ /* 0x000fe4000f8e9602 */
[----:B------:R-:W-:Y:S01]  /*0660*/  @P0 LEA R2, P1, R45, c[0x0][0x218], 0x5 ;  /* 0x000086002d020a11 */ /* 0x000fe200078228ff */
[----:B------:R-:W-:-:S04]  /*0670*/  @P0 IMAD.X R9, RZ, RZ, c[0x0][0x21c], P2 ;  /* 0x00008700ff090624 */ /* 0x000fc800010e06ff */
[----:B------:R-:W-:Y:S01]  /*0680*/  @P0 IMAD.X R3, RZ, RZ, c[0x0][0x21c], P1 ;  /* 0x00008700ff030624 */ /* 0x000fe200008e06ff */
[----:B------:R0:W2:Y:S04]  /*0690*/  @P0 LDG.E.128 R24, [R8.64] ;  /* 0x0000000a08180981 */ /* 0x0000a8000c1e1d00 */
[----:B------:R1:W3:Y:S04]  /*06a0*/  @P0 LDG.E.128 R32, [R2.64] ;  /* 0x0000000a02200981 */ /* 0x0002e8000c1e1d00 */
[----:B------:R1:W4:Y:S04]  /*06b0*/  @P0 LDG.E.128 R28, [R2.64+0x10] ;  /* 0x0000100a021c0981 */ /* 0x000328000c1e1d00 */
[----:B------:R0:W5:Y:S01]  /*06c0*/  @P0 LDG.E.128 R20, [R8.64+0x10] ;  /* 0x0000100a08140981 */ /* 0x000162000c1e1d00 */
[----:B------:R-:W-:-:S02]  /*06d0*/  LOP3.LUT R13, R45, 0x40, RZ, 0xfc, !PT ;  /* 0x000000402d0d7812 */ /* 0x000fc400078efcff */
[----:B------:R-:W-:Y:S02]  /*06e0*/  LOP3.LUT R14, R45, 0x60, RZ, 0xfc, !PT ;  /* 0x000000602d0e7812 */ /* 0x000fe400078efcff */
[----:B-1----:R-:W-:Y:S02]  /*06f0*/  @P0 LEA R2, P1, R13, c[0x0][0x218], 0x5 ;  /* 0x000086000d020a11 */ /* 0x002fe400078228ff */
[----:B0-----:R-:W-:-:S03]  /*0700*/  @P0 LEA R8, P2, R14, c[0x0][0x218], 0x5 ;  /* 0x000086000e080a11 */ /* 0x001fc600078428ff */
[----:B------:R-:W-:Y:S02]  /*0710*/  @P0 IMAD.X R3, RZ, RZ, c[0x0][0x21c], P1 ;  /* 0x00008700ff030624 */ /* 0x000fe400008e06ff */
[----:B------:R-:W-:Y:S01]  /*0720*/  @P0 IMAD.X R9, RZ, RZ, c[0x0][0x21c], P2 ;  /* 0x00008700ff090624 */ /* 0x000fe200010e06ff */
[----:B---3--:R0:W-:Y:S04]  /*0730*/  STL.64 [R1+0x280], R32 ;  /* 0x0002802001007387 */ /* 0x0081e80000100a00 */
[----:B------:R1:W-:Y:S04]  /*0740*/  STL.64 [R1+0x288], R34 ;  /* 0x0002882201007387 */ /* 0x0003e80000100a00 */
[----:B----4-:R3:W-:Y:S04]  /*0750*/  STL.64 [R1+0x270], R28 ;  /* 0x0002701c01007387 */ /* 0x0107e80000100a00 */
[----:B------:R4:W-:Y:S01]  /*0760*/  STL.64 [R1+0x278], R30 ;  /* 0x0002781e01007387 */ /* 0x0009e20000100a00 */
[----:B0-----:R-:W-:Y:S01]  /*0770*/  CS2R R32, SRZ ;  /* 0x0000000000207805 */ /* 0x001fe2000001ff00 */
[----:B-1----:R-:W-:-:S02]  /*0780*/  CS2R R34, SRZ ;  /* 0x0000000000227805 */ /* 0x002fc4000001ff00 */
[----:B--2---:R0:W-:Y:S01]  /*0790*/  STL.64 [R1+0x240], R24 ;  /* 0x0002401801007387 */ /* 0x0041e20000100a00 */
[----:B---3--:R-:W-:-:S03]  /*07a0*/  CS2R R28, SRZ ;  /* 0x00000000001c7805 */ /* 0x008fc6000001ff00 */
[----:B------:R1:W-:Y:S01]  /*07b0*/  STL.64 [R1+0x248], R26 ;  /* 0x0002481a01007387 */ /* 0x0003e20000100a00 */
[----:B----4-:R-:W-:-:S03]  /*07c0*/  CS2R R30, SRZ ;  /* 0x00000000001e7805 */ /* 0x010fc6000001ff00 */
[----:B-----5:R2:W-:Y:S01]  /*07d0*/  STL.64 [R1+0x230], R20 ;  /* 0x0002301401007387 */ /* 0x0205e20000100a00 */
[----:B0-----:R-:W-:-:S03]  /*07e0*/  CS2R R24, SRZ ;  /* 0x0000000000187805 */ /* 0x001fc6000001ff00 */
[----:B------:R0:W-:Y:S01]  /*07f0*/  STL.64 [R1+0x238], R22 ;  /* 0x0002381601007387 */ /* 0x0001e20000100a00 */
[----:B-1----:R-:W-:-:S03]  /*0800*/  CS2R R26, SRZ ;  /* 0x00000000001a7805 */ /* 0x002fc6000001ff00 */
[----:B------:R1:W3:Y:S01]  /*0810*/  @P0 LDG.E.128 R28, [R2.64+0x10] ;  /* 0x0000100a021c0981 */ /* 0x0002e2000c1e1d00 */
[----:B--2---:R-:W-:-:S03]  /*0820*/  CS2R R20, SRZ ;  /* 0x0000000000147805 */ /* 0x004fc6000001ff00 */
[----:B------:R1:W2:Y:S01]  /*0830*/  @P0 LDG.E.128 R32, [R2.64] ;  /* 0x0000000a02200981 */ /* 0x0002a2000c1e1d00 */
[----:B0-----:R-:W-:-:S03]  /*0840*/  CS2R R22, SRZ ;  /* 0x0000000000167805 */ /* 0x001fc6000001ff00 */
[----:B------:R0:W4:Y:S04]  /*0850*/  @P0 LDG.E.128 R24, [R8.64] ;  /* 0x0000000a08180981 */ /* 0x000128000c1e1d00 */
[----:B------:R0:W5:Y:S01]  /*0860*/  @P0 LDG.E.128 R20, [R8.64+0x10] ;  /* 0x0000100a08140981 */ /* 0x000162000c1e1d00 */
[C---:B------:R-:W-:Y:S02]  /*0870*/  LOP3.LUT R15, R45.reuse, 0x80, RZ, 0xfc, !PT ;  /* 0x000000802d0f7812 */ /* 0x040fe400078efcff */
[----:B------:R-:W-:Y:S02]  /*0880*/  LOP3.LUT R16, R45, 0xa0, RZ, 0xfc, !PT ;  /* 0x000000a02d107812 */ /* 0x000fe400078efcff */
[----:B-1----:R-:W-:Y:S02]  /*0890*/  @P0 LEA R2, P1, R15, c[0x0][0x218], 0x5 ;  /* 0x000086000f020a11 */ /* 0x002fe400078228ff */
[----:B0-----:R-:W-:-:S03]  /*08a0*/  @P0 LEA R8, P2, R16, c[0x0][0x218], 0x5 ;  /* 0x0000860010080a11 */ /* 0x001fc600078428ff */
[----:B------:R-:W-:Y:S02]  /*08b0*/  @P0 IMAD.X R3, RZ, RZ, c[0x0][0x21c], P1 ;  /* 0x00008700ff030624 */ /* 0x000fe400008e06ff */
[----:B------:R-:W-:Y:S01]  /*08c0*/  @P0 IMAD.X R9, RZ, RZ, c[0x0][0x21c], P2 ;  /* 0x00008700ff090624 */ /* 0x000fe200010e06ff */
[----:B---3--:R0:W-:Y:S04]  /*08d0*/  STL.64 [R1+0x1f0], R28 ;  /* 0x0001f01c01007387 */ /* 0x0081e80000100a00 */
[----:B------:R1:W-:Y:S04]  /*08e0*/  STL.64 [R1+0x1f8], R30 ;  /* 0x0001f81e01007387 */ /* 0x0003e80000100a00 */
[----:B--2---:R2:W-:Y:S04]  /*08f0*/  STL.64 [R1+0x200], R32 ;  /* 0x0002002001007387 */ /* 0x0045e80000100a00 */
[----:B------:R3:W-:Y:S01]  /*0900*/  STL.64 [R1+0x208], R34 ;  /* 0x0002082201007387 */ /* 0x0007e20000100a00 */
[----:B0-----:R-:W-:-:S03]  /*0910*/  CS2R R28, SRZ ;  /* 0x00000000001c7805 */ /* 0x001fc6000001ff00 */
[----:B----4-:R-:W-:Y:S01]  /*0920*/  STL.64 [R1+0x1c0], R24 ;  /* 0x0001c01801007387 */ /* 0x010fe20000100a00 */
[----:B-1----:R-:W-:Y:S01]  /*0930*/  CS2R R30, SRZ ;  /* 0x00000000001e7805 */ /* 0x002fe2000001ff00 */
[----:B--2---:R-:W-:Y:S02]  /*0940*/  CS2R R32, SRZ ;  /* 0x0000000000207805 */ /* 0x004fe4000001ff00 */
[----:B------:R-:W-:Y:S01]  /*0950*/  STL.64 [R1+0x1c8], R26 ;  /* 0x0001c81a01007387 */ /* 0x000fe20000100a00 */
[----:B---3--:R-:W-:-:S03]  /*0960*/  CS2R R34, SRZ ;  /* 0x0000000000227805 */ /* 0x008fc6000001ff00 */
[----:B-----5:R0:W-:Y:S04]  /*0970*/  STL.64 [R1+0x1b0], R20 ;  /* 0x0001b01401007387 */ /* 0x0201e80000100a00 */
[----:B------:R1:W-:Y:S04]  /*0980*/  STL.64 [R1+0x1b8], R22 ;  /* 0x0001b81601007387 */ /* 0x0003e80000100a00 */
[----:B------:R2:W3:Y:S01]  /*0990*/  @P0 LDG.E.128 R32, [R2.64] ;  /* 0x0000000a02200981 */ /* 0x0004e2000c1e1d00 */
[----:B0-----:R-:W-:-:S03]  /*09a0*/  CS2R R20, SRZ ;  /* 0x0000000000147805 */ /* 0x001fc6000001ff00 */
[----:B------:R2:W4:Y:S01]  /*09b0*/  @P0 LDG.E.128 R28, [R2.64+0x10] ;  /* 0x0000100a021c0981 */ /* 0x000522000c1e1d00 */
[----:B-1----:R-:W-:Y:S01]  /*09c0*/  CS2R R22, SRZ ;  /* 0x0000000000167805 */ /* 0x002fe2000001ff00 */
[----:B------:R-:W-:Y:S01]  /*09d0*/  CS2R R24, SRZ ;  /* 0x0000000000187805 */ /* 0x000fe2000001ff00 */
[----:B------:R-:W-:-:S04]  /*09e0*/  CS2R R26, SRZ ;  /* 0x00000000001a7805 */ /* 0x000fc8000001ff00 */
[----:B------:R-:W5:Y:S04]  /*09f0*/  @P0 LDG.E.128 R20, [R8.64+0x10] ;  /* 0x0000100a08140981 */ /* 0x000f68000c1e1d00 */
[----:B------:R-:W5:Y:S01]  /*0a00*/  @P0 LDG.E.128 R24, [R8.64] ;  /* 0x0000000a08180981 */ /* 0x000f62000c1e1d00 */
[----:B------:R-:W-:-:S04]  /*0a10*/  LOP3.LUT R18, R45, 0xc0, RZ, 0xfc, !PT ;  /* 0x000000c02d127812 */ /* 0x000fc800078efcff */
[----:B--2---:R-:W-:Y:S01]  /*0a20*/  @P0 LEA R2, P1, R18, c[0x0][0x218], 0x5 ;  /* 0x0000860012020a11 */ /* 0x004fe200078228ff */
[----:B------:R-:W-:Y:S01]  /*0a30*/  CS2R R36, SRZ ;  /* 0x0000000000247805 */ /* 0x000fe2000001ff00 */
[----:B------:R-:W-:-:S03]  /*0a40*/  CS2R R38, SRZ ;  /* 0x0000000000267805 */ /* 0x000fc6000001ff00 */
[----:B------:R-:W-:-:S05]  /*0a50*/  @P0 IMAD.X R3, RZ, RZ, c[0x0][0x21c], P1 ;  /* 0x00008700ff030624 */ /* 0x000fca00008e06ff */
[----:B------:R-:W2:Y:S04]  /*0a60*/  @P0 LDG.E.128 R36, [R2.64] ;  /* 0x0000000a02240981 */ /* 0x000ea8000c1e1d00 */
[----:B---3--:R0:W-:Y:S04]  /*0a70*/  STL.64 [R1+0x180], R32 ;  /* 0x0001802001007387 */ /* 0x0081e80000100a00 */
[----:B------:R1:W-:Y:S04]  /*0a80*/  STL.64 [R1+0x188], R34 ;  /* 0x0001882201007387 */ /* 0x0003e80000100a00 */
[----:B----4-:R-:W-:Y:S04]  /*0a90*/  STL.64 [R1+0x170], R28 ;  /* 0x0001701c01007387 */ /* 0x010fe80000100a00 */
[----:B------:R-:W-:Y:S04]  /*0aa0*/  STL.64 [R1+0x178], R30 ;  /* 0x0001781e01007387 */ /* 0x000fe80000100a00 */
[----:B-----5:R3:W-:Y:S01]  /*0ab0*/  STL.64 [R1+0x130], R20 ;  /* 0x0001301401007387 */ /* 0x0207e20000100a00 */
[----:B0-----:R-:W-:Y:S01]  /*0ac0*/  CS2R R32, SRZ ;  /* 0x0000000000207805 */ /* 0x001fe2000001ff00 */
[----:B-1----:R-:W-:-:S02]  /*0ad0*/  CS2R R34, SRZ ;  /* 0x0000000000227805 */ /* 0x002fc4000001ff00 */
[----:B------:R-:W-:Y:S01]  /*0ae0*/  STL.64 [R1+0x138], R22 ;  /* 0x0001381601007387 */ /* 0x000fe20000100a00 */
[----:B---3--:R-:W-:-:S03]  /*0af0*/  LOP3.LUT R20, R45, 0xe0, RZ, 0xfc, !PT ;  /* 0x000000e02d147812 */ /* 0x008fc600078efcff */
[----:B------:R0:W-:Y:S01]  /*0b00*/  STL.64 [R1+0x140], R24 ;  /* 0x0001401801007387 */ /* 0x0001e20000100a00 */
[----:B------:R-:W-:-:S03]  /*0b10*/  @P0 LEA R8, P2, R20, c[0x0][0x218], 0x5 ;  /* 0x0000860014080a11 */ /* 0x000fc600078428ff */
[----:B------:R1:W-:Y:S02]  /*0b20*/  STL.64 [R1+0x148], R26 ;  /* 0x0001481a01007387 */ /* 0x0003e40000100a00 */
[----:B------:R-:W-:Y:S02]  /*0b30*/  @P0 IMAD.X R9, RZ, RZ, c[0x0][0x21c], P2 ;  /* 0x00008700ff090624 */ /* 0x000fe400010e06ff */
[----:B------:R3:W4:Y:S01]  /*0b40*/  @P0 LDG.E.128 R32, [R2.64+0x10] ;  /* 0x0000100a02200981 */ /* 0x000722000c1e1d00 */
[----:B0-----:R-:W-:Y:S01]  /*0b50*/  CS2R R24, SRZ ;  /* 0x0000000000187805 */ /* 0x001fe2000001ff00 */
[----:B-1----:R-:W-:Y:S01]  /*0b60*/  CS2R R26, SRZ ;  /* 0x00000000001a7805 */ /* 0x002fe2000001ff00 */
[----:B------:R-:W-:Y:S01]  /*0b70*/  CS2R R28, SRZ ;  /* 0x00000000001c7805 */ /* 0x000fe2000001ff00 */
[----:B------:R-:W-:-:S04]  /*0b80*/  CS2R R30, SRZ ;  /* 0x00000000001e7805 */ /* 0x000fc8000001ff00 */
[----:B------:R-:W5:Y:S04]  /*0b90*/  @P0 LDG.E.128 R24, [R8.64+0x10] ;  /* 0x0000100a08180981 */ /* 0x000f68000c1e1d00 */
[----:B------:R0:W5:Y:S01]  /*0ba0*/  @P0 LDG.E.128 R28, [R8.64] ;  /* 0x0000000a081c0981 */ /* 0x000162000c1e1d00 */
[----:B------:R-:W-:-:S03]  /*0bb0*/  LOP3.LUT R22, R45, 0x100, RZ, 0xfc, !PT ;  /* 0x000001002d167812 */ /* 0x000fc600078efcff */
[----:B--2---:R1:W-:Y:S04]  /*0bc0*/  STL.64 [R1+0x100], R36 ;  /* 0x0001002401007387 */ /* 0x0043e80000100a00 */
[----:B------:R2:W-:Y:S01]  /*0bd0*/  STL.64 [R1+0x108], R38 ;  /* 0x0001082601007387 */ /* 0x0005e20000100a00 */
[----:B---3--:R-:W-:Y:S01]  /*0be0*/  @P0 LEA R2, P1, R22, c[0x0][0x218], 0x5 ;  /* 0x0000860016020a11 */ /* 0x008fe200078228ff */
[----:B------:R-:W-:Y:S01]  /*0bf0*/  CS2R R40, SRZ ;  /* 0x0000000000287805 */ /* 0x000fe2000001ff00 */
[----:B------:R-:W-:-:S03]  /*0c00*/  CS2R R42, SRZ ;  /* 0x00000000002a7805 */ /* 0x000fc6000001ff00 */
[----:B------:R-:W-:Y:S01]  /*0c10*/  @P0 IMAD.X R3, RZ, RZ, c[0x0][0x21c], P1 ;  /* 0x00008700ff030624 */ /* 0x000fe200008e06ff */
[----:B-1----:R-:W-:-:S04]  /*0c20*/  CS2R R36, SRZ ;  /* 0x0000000000247805 */ /* 0x002fc8000001ff00 */
[----:B------:R-:W3:Y:S01]  /*0c30*/  @P0 LDG.E.128 R40, [R2.64] ;  /* 0x0000000a02280981 */ /* 0x000ee2000c1e1d00 */
[----:B--2---:R-:W-:-:S06]  /*0c40*/  CS2R R38, SRZ ;  /* 0x0000000000267805 */ /* 0x004fcc000001ff00 */
[----:B------:R1:W2:Y:S04]  /*0c50*/  @P0 LDG.E.128 R36, [R2.64+0x10] ;  /* 0x0000100a02240981 */ /* 0x0002a8000c1e1d00 */
[----:B----4-:R4:W-:Y:S04]  /*0c60*/  STL.64 [R1+0xf0], R32 ;  /* 0x0000f02001007387 */ /* 0x0109e80000100a00 */
[----:B------:R0:W-:Y:S04]  /*0c70*/  STL.64 [R1+0xf8], R34 ;  /* 0x0000f82201007387 */ /* 0x0001e80000100a00 */
[----:B-----5:R5:W-:Y:S01]  /*0c80*/  STL.64 [R1+0xb0], R24 ;  /* 0x0000b01801007387 */ /* 0x020be20000100a00 */
[----:B----4-:R-:W-:Y:S01]  /*0c90*/  CS2R R32, SRZ ;  /* 0x0000000000207805 */ /* 0x010fe2000001ff00 */
[----:B0-----:R-:W-:-:S02]  /*0ca0*/  CS2R R34, SRZ ;  /* 0x0000000000227805 */ /* 0x001fc4000001ff00 */
[----:B------:R-:W-:Y:S01]  /*0cb0*/  STL.64 [R1+0xb8], R26 ;  /* 0x0000b81a01007387 */ /* 0x000fe20000100a00 */
[----:B-----5:R-:W-:-:S04]  /*0cc0*/  LOP3.LUT R24, R45, 0x120, RZ, 0xfc, !PT ;  /* 0x000001202d187812 */ /* 0x020fc800078efcff */
[----:B------:R-:W-:Y:S01]  /*0cd0*/  @P0 LEA R8, P2, R24, c[0x0][0x218], 0x5 ;  /* 0x0000860018080a11 */ /* 0x000fe200078428ff */
[----:B------:R0:W-:Y:S04]  /*0ce0*/  STL.64 [R1+0xc0], R28 ;  /* 0x0000c01c01007387 */ /* 0x0001e80000100a00 */
[----:B------:R4:W-:Y:S01]  /*0cf0*/  STL.64 [R1+0xc8], R30 ;  /* 0x0000c81e01007387 */ /* 0x0009e20000100a00 */
[----:B------:R-:W-:-:S05]  /*0d00*/  @P0 IMAD.X R9, RZ, RZ, c[0x0][0x21c], P2 ;  /* 0x00008700ff090624 */ /* 0x000fca00010e06ff */
[----:B------:R2:W5:Y:S01]  /*0d10*/  @P0 LDG.E.128 R32, [R8.64] ;  /* 0x0000000a08200981 */ /* 0x000562000c1e1d00 */
[----:B0-----:R-:W-:Y:S01]  /*0d20*/  CS2R R28, SRZ ;  /* 0x00000000001c7805 */ /* 0x001fe2000001ff00 */
[----:B----4-:R-:W-:-:S06]  /*0d30*/  CS2R R30, SRZ ;  /* 0x00000000001e7805 */ /* 0x010fcc000001ff00 */
[----:B------:R0:W4:Y:S01]  /*0d40*/  @P0 LDG.E.128 R28, [R8.64+0x10] ;  /* 0x0000100a081c0981 */ /* 0x000122000c1e1d00 */
[----:B------:R-:W-:-:S04]  /*0d50*/  ISETP.NE.U32.AND P1, PT, RZ, c[0x0][0x220], PT ;  /* 0x00008800ff007a0c */ /* 0x000fc80003f25070 */
[----:B------:R-:W-:Y:S02]  /*0d60*/  ISETP.NE.AND.EX P0, PT, RZ, c[0x0][0x224], PT, P1 ;  /* 0x00008900ff007a0c */ /* 0x000fe40003f05310 */
[----:B------:R-:W-:Y:S01]  /*0d70*/  SHF.L.U32 R17, R45, 0x5, RZ ;  /* 0x000000052d117819 */ /* 0x000fe200000006ff */
[----:B------:R-:W-:Y:S01]  /*0d80*/  IMAD.SHL.U32 R26, R12, 0x20, RZ ;  /* 0x000000200c1a7824 */ /* 0x000fe200078e00ff */
[----:B---3--:R3:W-:Y:S04]  /*0d90*/  STL.64 [R1+0x80], R40 ;  /* 0x0000802801007387 */ /* 0x0087e80000100a00 */
[----:B------:R3:W-:Y:S05]  /*0da0*/  STL.64 [R1+0x88], R42 ;  /* 0x0000882a01007387 */ /* 0x0007ea0000100a00 */
[----:B-1----:R-:W-:Y:S01]  /*0db0*/  @P0 IADD3 R2, P1, R17, c[0x0][0x220], RZ ;  /* 0x0000880011020a10 */ /* 0x002fe20007f3e0ff */
[----:B--2---:R1:W-:Y:S01]  /*0dc0*/  STL.64 [R1+0x70], R36 ;  /* 0x0000702401007387 */ /* 0x0043e20000100a00 */
[----:B0-----:R-:W-:Y:S01]  /*0dd0*/  @P0 IADD3 R8, P2, R26, c[0x0][0x220], RZ ;  /* 0x000088001a080a10 */ /* 0x001fe20007f5e0ff */
[----:B---3--:R-:W-:-:S02]  /*0de0*/  CS2R R40, SRZ ;  /* 0x0000000000287805 */ /* 0x008fc4000001ff00 */
[----:B------:R0:W-:Y:S01]  /*0df0*/  STL.64 [R1+0x78], R38 ;  /* 0x0000782601007387 */ /* 0x0001e20000100a00 */
[----:B------:R-:W-:Y:S01]  /*0e00*/  @P0 IMAD.X R3, RZ, RZ, c[0x0][0x224], P1 ;  /* 0x00008900ff030624 */ /* 0x000fe200008e06ff */
[----:B------:R-:W-:Y:S01]  /*0e10*/  CS2R R42, SRZ ;  /* 0x00000000002a7805 */ /* 0x000fe2000001ff00 */
[----:B------:R-:W-:Y:S01]  /*0e20*/  @P0 IMAD.X R9, RZ, RZ, c[0x0][0x224], P2 ;  /* 0x00008900ff090624 */ /* 0x000fe200010e06ff */
[----:B-1----:R-:W-:-:S04]  /*0e30*/  CS2R R36, SRZ ;  /* 0x0000000000247805 */ /* 0x002fc8000001ff00 */
[----:B------:R-:W2:Y:S01]  /*0e40*/  @P0 LDG.E.128 R40, [R2.64] ;  /* 0x0000000a02280981 */ /* 0x000ea2000c1e1d00 */
[----:B0-----:R-:W-:-:S06]  /*0e50*/  CS2R R38, SRZ ;  /* 0x0000000000267805 */ /* 0x001fcc000001ff00 */
[----:B------:R-:W3:Y:S04]  /*0e60*/  @P0 LDG.E.128 R36, [R2.64+0x10] ;  /* 0x0000100a02240981 */ /* 0x000ee8000c1e1d00 */
[----:B-----5:R-:W-:Y:S04]  /*0e70*/  STL.64 [R1+0x40], R32 ;  /* 0x0000402001007387 */ /* 0x020fe80000100a00 */
[----:B------:R-:W-:Y:S04]  /*0e80*/  STL.64 [R1+0x48], R34 ;  /* 0x0000482201007387 */ /* 0x000fe80000100a00 */
[----:B----4-:R0:W-:Y:S04]  /*0e90*/  STL.64 [R1+0x30], R28 ;  /* 0x0000301c01007387 */ /* 0x0101e80000100a00 */
[----:B------:R1:W-:Y:S01]  /*0ea0*/  STL.64 [R1+0x38], R30 ;  /* 0x0000381e01007387 */ /* 0x0003e20000100a00 */
[----:B0-----:R-:W-:Y:S01]  /*0eb0*/  CS2R R28, SRZ ;  /* 0x00000000001c7805 */ /* 0x001fe2000001ff00 */
[----:B-1----:R-:W-:-:S06]  /*0ec0*/  CS2R R30, SRZ ;  /* 0x00000000001e7805 */ /* 0x002fcc000001ff00 */
[----:B------:R-:W4:Y:S01]  /*0ed0*/  @P0 LDG.E.128 R28, [R8.64+0x10] ;  /* 0x0000100a081c0981 */ /* 0x000f22000c1e1d00 */
[----:B------:R-:W-:Y:S01]  /*0ee0*/  CS2R R34, SRZ ;  /* 0x0000000000227805 */ /* 0x000fe2000001ff00 */
[----:B------:R-:W-:-:S06]  /*0ef0*/  CS2R R32, SRZ ;  /* 0x0000000000207805 */ /* 0x000fcc000001ff00 */
[----:B------:R0:W5:Y:S04]  /*0f00*/  @P0 LDG.E.128 R32, [R8.64] ;  /* 0x0000000a08200981 */ /* 0x000168000c1e1d00 */
[----:B--2---:R1:W-:Y:S04]  /*0f10*/  STL.64 [R1+0x250], R40 ;  /* 0x0002502801007387 */ /* 0x0043e80000100a00 */
[----:B------:R2:W-:Y:S04]  /*0f20*/  STL.64 [R1+0x258], R42 ;  /* 0x0002582a01007387 */ /* 0x0005e80000100a00 */
[----:B---3--:R3:W-:Y:S04]  /*0f30*/  STL.64 [R1+0x260], R36 ;  /* 0x0002602401007387 */ /* 0x0087e80000100a00 */
[----:B------:R0:W-:Y:S01]  /*0f40*/  STL.64 [R1+0x268], R38 ;  /* 0x0002682601007387 */ /* 0x0001e20000100a00 */
[----:B------:R-:W-:Y:S01]  /*0f50*/  CS2R R50, SRZ ;  /* 0x0000000000327805 */ /* 0x000fe2000001ff00 */
[----:B------:R-:W-:Y:S01]  /*0f60*/  CS2R R48, SRZ ;  /* 0x0000000000307805 */ /* 0x000fe2000001ff00 */
[----:B-1----:R-:W-:Y:S01]  /*0f70*/  CS2R R40, SRZ ;  /* 0x0000000000287805 */ /* 0x002fe2000001ff00 */
[----:B--2---:R-:W-:Y:S01]  /*0f80*/  CS2R R42, SRZ ;  /* 0x00000000002a7805 */ /* 0x004fe2000001ff00 */
[----:B---3--:R-:W-:Y:S01]  /*0f90*/  CS2R R36, SRZ ;  /* 0x0000000000247805 */ /* 0x008fe2000001ff00 */
[----:B0-----:R-:W-:Y:S01]  /*0fa0*/  CS2R R38, SRZ ;  /* 0x0000000000267805 */ /* 0x001fe2000001ff00 */
[----:B----4-:R0:W-:Y:S04]  /*0fb0*/  STL.64 [R1+0x220], R28 ;  /* 0x0002201c01007387 */ /* 0x0101e80000100a00 */
[----:B------:R1:W-:Y:S01]  /*0fc0*/  STL.64 [R1+0x228], R30 ;  /* 0x0002281e01007387 */ /* 0x0003e20000100a00 */
[----:B0-----:R-:W-:-:S02]  /*0fd0*/  IMAD.SHL.U32 R28, R13, 0x20, RZ ;  /* 0x000000200d1c7824 */ /* 0x001fc400078e00ff */
[----:B-1----:R-:W-:-:S03]  /*0fe0*/  IMAD.SHL.U32 R30, R14, 0x20, RZ ;  /* 0x000000200e1e7824 */ /* 0x002fc600078e00ff */
[----:B------:R-:W-:Y:S02]  /*0ff0*/  @P0 IADD3 R2, P1, R28, c[0x0][0x220], RZ ;  /* 0x000088001c020a10 */ /* 0x000fe40007f3e0ff */
[----:B------:R-:W-:-:S03]  /*1000*/  @P0 IADD3 R8, P2, R30, c[0x0][0x220], RZ ;  /* 0x000088001e080a10 */ /* 0x000fc60007f5e0ff */
[----:B------:R-:W-:Y:S01]  /*1010*/  @P0 IMAD.X R3, RZ, RZ, c[0x0][0x224], P1 ;  /* 0x00008900ff030624 */ /* 0x000fe200008e06ff */
[----:B-----5:R0:W-:Y:S01]  /*1020*/  STL.64 [R1+0x210], R32 ;  /* 0x0002102001007387 */ /* 0x0201e20000100a00 */
[----:B------:R-:W-:-:S03]  /*1030*/  @P0 IMAD.X R9, RZ, RZ, c[0x0][0x224], P2 ;  /* 0x00008900ff090624 */ /* 0x000fc600010e06ff */
[----:B------:R1:W-:Y:S04]  /*1040*/  STL.64 [R1+0x218], R34 ;  /* 0x0002182201007387 */ /* 0x0003e80000100a00 */
[----:B------:R2:W3:Y:S01]  /*1050*/  @P0 LDG.E.128 R48, [R2.64] ;  /* 0x0000000a02300981 */ /* 0x0004e2000c1e1d00 */
[----:B0-----:R-:W-:-:S03]  /*1060*/  CS2R R32, SRZ ;  /* 0x0000000000207805 */ /* 0x001fc6000001ff00 */
[----:B------:R2:W4:Y:S01]  /*1070*/  @P0 LDG.E.128 R40, [R2.64+0x10] ;  /* 0x0000100a02280981 */ /* 0x000522000c1e1d00 */
[----:B-1----:R-:W-:-:S03]  /*1080*/  CS2R R34, SRZ ;  /* 0x0000000000227805 */ /* 0x002fc6000001ff00 */
[----:B------:R0:W5:Y:S04]  /*1090*/  @P0 LDG.E.128 R36, [R8.64] ;  /* 0x0000000a08240981 */ /* 0x000168000c1e1d00 */
[----:B------:R0:W5:Y:S01]  /*10a0*/  @P0 LDG.E.128 R32, [R8.64+0x10] ;  /* 0x0000100a08200981 */ /* 0x000162000c1e1d00 */
[----:B--2---:R-:W-:Y:S02]  /*10b0*/  IMAD.SHL.U32 R3, R15, 0x20, RZ ;  /* 0x000000200f037824 */ /* 0x004fe400078e00ff */
[----:B------:R-:W-:-:S03]  /*10c0*/  IMAD.SHL.U32 R27, R16, 0x20, RZ ;  /* 0x00000020101b7824 */ /* 0x000fc600078e00ff */
[----:B0-----:R-:W-:Y:S02]  /*10d0*/  @P0 IADD3 R8, P1, R3, c[0x0][0x220], RZ ;  /* 0x0000880003080a10 */ /* 0x001fe40007f3e0ff */
[----:B------:R-:W-:-:S03]  /*10e0*/  @P0 IADD3 R10, P2, R27, c[0x0][0x220], RZ ;  /* 0x000088001b0a0a10 */ /* 0x000fc60007f5e0ff */
[----:B------:R-:W-:Y:S01]  /*10f0*/  @P0 IMAD.X R9, RZ, RZ, c[0x0][0x224], P1 ;  /* 0x00008900ff090624 */ /* 0x000fe200008e06ff */
[----:B------:R-:W-:Y:S01]  /*1100*/  @P0 IADD3.X R11, RZ, c[0x0][0x224], RZ, P2, !PT ;  /* 0x00008900ff0b0a10 */ /* 0x000fe200017fe4ff */
[----:B---3--:R0:W-:Y:S04]  /*1110*/  STL.64 [R1+0x1d0], R48 ;  /* 0x0001d03001007387 */ /* 0x0081e80000100a00 */
[----:B------:R1:W-:Y:S04]  /*1120*/  STL.64 [R1+0x1d8], R50 ;  /* 0x0001d83201007387 */ /* 0x0003e80000100a00 */
[----:B----4-:R2:W-:Y:S01]  /*1130*/  STL.64 [R1+0x1e0], R40 ;  /* 0x0001e02801007387 */ /* 0x0105e20000100a00 */
[----:B0-----:R-:W-:-:S03]  /*1140*/  CS2R R48, SRZ ;  /* 0x0000000000307805 */ /* 0x001fc6000001ff00 */
[----:B------:R0:W-:Y:S01]  /*1150*/  STL.64 [R1+0x1e8], R42 ;  /* 0x0001e82a01007387 */ /* 0x0001e20000100a00 */
[----:B-1----:R-:W-:-:S03]  /*1160*/  CS2R R50, SRZ ;  /* 0x0000000000327805 */ /* 0x002fc6000001ff00 */
[----:B-----5:R1:W-:Y:S01]  /*1170*/  STL.64 [R1+0x190], R36 ;  /* 0x0001902401007387 */ /* 0x0203e20000100a00 */
[----:B--2---:R-:W-:-:S03]  /*1180*/  CS2R R40, SRZ ;  /* 0x0000000000287805 */ /* 0x004fc6000001ff00 */
[----:B------:R2:W-:Y:S01]  /*1190*/  STL.64 [R1+0x198], R38 ;  /* 0x0001982601007387 */ /* 0x0005e20000100a00 */
[----:B0-----:R-:W-:-:S03]  /*11a0*/  CS2R R42, SRZ ;  /* 0x00000000002a7805 */ /* 0x001fc6000001ff00 */
[----:B------:R0:W-:Y:S01]  /*11b0*/  STL.64 [R1+0x1a0], R32 ;  /* 0x0001a02001007387 */ /* 0x0001e20000100a00 */
[----:B-1----:R-:W-:-:S03]  /*11c0*/  CS2R R36, SRZ ;  /* 0x0000000000247805 */ /* 0x002fc6000001ff00 */
[----:B------:R1:W-:Y:S01]  /*11d0*/  STL.64 [R1+0x1a8], R34 ;  /* 0x0001a82201007387 */ /* 0x0003e20000100a00 */
[----:B--2---:R-:W-:-:S03]  /*11e0*/  CS2R R38, SRZ ;  /* 0x0000000000267805 */ /* 0x004fc6000001ff00 */
[----:B------:R2:W3:Y:S01]  /*11f0*/  @P0 LDG.E.128 R48, [R8.64] ;  /* 0x0000000a08300981 */ /* 0x0004e2000c1e1d00 */
[----:B0-----:R-:W-:-:S03]  /*1200*/  CS2R R32, SRZ ;  /* 0x0000000000207805 */ /* 0x001fc6000001ff00 */
[----:B------:R2:W4:Y:S01]  /*1210*/  @P0 LDG.E.128 R40, [R8.64+0x10] ;  /* 0x0000100a08280981 */ /* 0x000522000c1e1d00 */
[----:B-1----:R-:W-:-:S03]  /*1220*/  CS2R R34, SRZ ;  /* 0x0000000000227805 */ /* 0x002fc6000001ff00 */
[----:B------:R0:W5:Y:S04]  /*1230*/  @P0 LDG.E.128 R36, [R10.64] ;  /* 0x0000000a0a240981 */ /* 0x000168000c1e1d00 */
[----:B------:R0:W5:Y:S01]  /*1240*/  @P0 LDG.E.128 R32, [R10.64+0x10] ;  /* 0x0000100a0a200981 */ /* 0x000162000c1e1d00 */
[----:B------:R-:W-:Y:S02]  /*1250*/  IMAD.SHL.U32 R29, R18, 0x20, RZ ;  /* 0x00000020121d7824 */ /* 0x000fe400078e00ff */
[----:B------:R-:W-:-:S03]  /*1260*/  IMAD.SHL.U32 R31, R20, 0x20, RZ ;  /* 0x00000020141f7824 */ /* 0x000fc600078e00ff */
[----:B--2---:R-:W-:Y:S02]  /*1270*/  @P0 IADD3 R8, P1, R29, c[0x0][0x220], RZ ;  /* 0x000088001d080a10 */ /* 0x004fe40007f3e0ff */
[----:B0-----:R-:W-:-:S03]  /*1280*/  @P0 IADD3 R10, P2, R31, c[0x0][0x220], RZ ;  /* 0x000088001f0a0a10 */ /* 0x001fc60007f5e0ff */
        /* <DEDUP_REMOVED lines=8> */
[----:B-----5:R0:W-:Y:S01]  /*1310*/  STL.64 [R1+0x110], R36 ;  /* 0x0001102401007387 */ /* 0x0201e20000100a00 */
[----:B--2---:R-:W-:-:S03]  /*1320*/  CS2R R40, SRZ ;  /* 0x0000000000287805 */ /* 0x004fc6000001ff00 */
[----:B------:R-:W-:Y:S01]  /*1330*/  STL.64 [R1+0x118], R38 ;  /* 0x0001182601007387 */ /* 0x000fe20000100a00 */
[----:B---3--:R-:W-:-:S03]  /*1340*/  CS2R R42, SRZ ;  /* 0x00000000002a7805 */ /* 0x008fc6000001ff00 */
[----:B------:R1:W-:Y:S04]  /*1350*/  STL.64 [R1+0x120], R32 ;  /* 0x0001202001007387 */ /* 0x0003e80000100a00 */
[----:B------:R2:W-:Y:S01]  /*1360*/  STL.64 [R1+0x128], R34 ;  /* 0x0001282201007387 */ /* 0x0005e20000100a00 */
[----:B0-----:R-:W-:-:S03]  /*1370*/  CS2R R36, SRZ ;  /* 0x0000000000247805 */ /* 0x001fc6000001ff00 */
[----:B------:R-:W3:Y:S01]  /*1380*/  @P0 LDG.E.128 R48, [R8.64] ;  /* 0x0000000a08300981 */ /* 0x000ee2000c1e1d00 */
[----:B-1----:R-:W-:Y:S01]  /*1390*/  CS2R R32, SRZ ;  /* 0x0000000000207805 */ /* 0x002fe2000001ff00 */
[----:B------:R-:W-:Y:S02]  /*13a0*/  CS2R R38, SRZ ;  /* 0x0000000000267805 */ /* 0x000fe4000001ff00 */
[----:B------:R-:W4:Y:S01]  /*13b0*/  @P0 LDG.E.128 R40, [R8.64+0x10] ;  /* 0x0000100a08280981 */ /* 0x000f22000c1e1d00 */
[----:B--2---:R-:W-:-:S03]  /*13c0*/  CS2R R34, SRZ ;  /* 0x0000000000227805 */ /* 0x004fc6000001ff00 */
[----:B------:R0:W2:Y:S04]  /*13d0*/  @P0 LDG.E.128 R36, [R10.64] ;  /* 0x0000000a0a240981 */ /* 0x0000a8000c1e1d00 */
[----:B------:R0:W5:Y:S01]  /*13e0*/  @P0 LDG.E.128 R32, [R10.64+0x10] ;  /* 0x0000100a0a200981 */ /* 0x000162000c1e1d00 */
[----:B------:R-:W-:Y:S01]  /*13f0*/  IMAD.SHL.U32 R7, R24, 0x20, RZ ;  /* 0x0000002018077824 */ /* 0x000fe200078e00ff */
[----:B------:R-:W-:-:S04]  /*1400*/  CS2R R54, SRZ ;  /* 0x0000000000367805 */ /* 0x000fc8000001ff00 */
[----:B0-----:R-:W-:Y:S01]  /*1410*/  @P0 IADD3 R10, P2, R7, c[0x0][0x220], RZ ;  /* 0x00008800070a0a10 */ /* 0x001fe20007f5e0ff */
[----:B------:R-:W-:-:S04]  /*1420*/  CS2R R52, SRZ ;  /* 0x0000000000347805 */ /* 0x000fc8000001ff00 */
[----:B------:R-:W-:Y:S01]  /*1430*/  @P0 IMAD.X R11, RZ, RZ, c[0x0][0x224], P2 ;  /* 0x00008900ff0b0624 */ /* 0x000fe200010e06ff */
[----:B---3--:R-:W-:Y:S04]  /*1440*/  STL.64 [R1+0xd0], R48 ;  /* 0x0000d03001007387 */ /* 0x008fe80000100a00 */
[----:B------:R-:W-:Y:S04]  /*1450*/  STL.64 [R1+0xd8], R50 ;  /* 0x0000d83201007387 */ /* 0x000fe80000100a00 */
[----:B----4-:R-:W-:Y:S04]  /*1460*/  STL.64 [R1+0xe0], R40 ;  /* 0x0000e02801007387 */ /* 0x010fe80000100a00 */
[----:B------:R-:W-:Y:S04]  /*1470*/  STL.64 [R1+0xe8], R42 ;  /* 0x0000e82a01007387 */ /* 0x000fe80000100a00 */
[----:B-----5:R0:W-:Y:S04]  /*1480*/  STL.64 [R1+0xa0], R32 ;  /* 0x0000a02001007387 */ /* 0x0201e80000100a00 */
[----:B------:R-:W-:Y:S04]  /*1490*/  STL.64 [R1+0xa8], R34 ;  /* 0x0000a82201007387 */ /* 0x000fe80000100a00 */
[----:B--2---:R1:W-:Y:S01]  /*14a0*/  STL.64 [R1+0x90], R36 ;  /* 0x0000902401007387 */ /* 0x0043e20000100a00 */
[----:B0-----:R-:W-:-:S03]  /*14b0*/  IMAD.SHL.U32 R33, R22, 0x20, RZ ;  /* 0x0000002016217824 */ /* 0x001fc600078e00ff */
[----:B------:R0:W-:Y:S01]  /*14c0*/  STL.64 [R1+0x98], R38 ;  /* 0x0000982601007387 */ /* 0x0001e20000100a00 */
[----:B------:R-:W-:Y:S01]  /*14d0*/  CS2R R42, SRZ ;  /* 0x00000000002a7805 */ /* 0x000fe2000001ff00 */
[----:B------:R-:W-:Y:S01]  /*14e0*/  CS2R R40, SRZ ;  /* 0x0000000000287805 */ /* 0x000fe2000001ff00 */
[----:B------:R-:W-:Y:S01]  /*14f0*/  @P0 IADD3 R8, P1, R33, c[0x0][0x220], RZ ;  /* 0x0000880021080a10 */ /* 0x000fe20007f3e0ff */
[----:B-1----:R-:W-:Y:S01]  /*1500*/  CS2R R36, SRZ ;  /* 0x0000000000247805 */ /* 0x002fe2000001ff00 */
[----:B------:R-:W-:Y:S01]  /*1510*/  CS2R R50, SRZ ;  /* 0x0000000000327805 */ /* 0x000fe2000001ff00 */
[----:B0-----:R-:W-:Y:S02]  /*1520*/  CS2R R38, SRZ ;  /* 0x0000000000267805 */ /* 0x001fe4000001ff00 */
[----:B------:R-:W-:Y:S01]  /*1530*/  @P0 IMAD.X R9, RZ, RZ, c[0x0][0x224], P1 ;  /* 0x00008900ff090624 */ /* 0x000fe200008e06ff */
[----:B------:R-:W-:Y:S01]  /*1540*/  CS2R R48, SRZ ;  /* 0x0000000000307805 */ /* 0x000fe2000001ff00 */
[----:B------:R0:W2:Y:S04]  /*1550*/  @P0 LDG.E.128 R40, [R10.64] ;  /* 0x0000000a0a280981 */ /* 0x0000a8000c1e1d00 */
[----:B------:R0:W3:Y:S04]  /*1560*/  @P0 LDG.E.128 R36, [R10.64+0x10] ;  /* 0x0000100a0a240981 */ /* 0x0000e8000c1e1d00 */
[----:B------:R1:W4:Y:S04]  /*1570*/  @P0 LDG.E.128 R52, [R8.64] ;  /* 0x0000000a08340981 */ /* 0x000328000c1e1d00 */
[----:B------:R1:W5:Y:S01]  /*1580*/  @P0 LDG.E.128 R48, [R8.64+0x10] ;  /* 0x0000100a08300981 */ /* 0x000362000c1e1d00 */
[----:B------:R-:W-:-:S02]  /*1590*/  IADD3 R2, P4, R17, c[0x0][0x1b8], RZ ;  /* 0x00006e0011027a10 */ /* 0x000fc40007f9e0ff */
[----:B------:R-:W-:Y:S02]  /*15a0*/  IADD3 R26, P5, R26, c[0x0][0x1b8], RZ ;  /* 0x00006e001a1a7a10 */ /* 0x000fe40007fbe0ff */
[----:B------:R-:W-:Y:S02]  /*15b0*/  ISETP.GE.AND P0, PT, R19, c[0x0][0x164], PT ;  /* 0x0000590013007a0c */ /* 0x000fe40003f06270 */
[----:B------:R-:W-:Y:S02]  /*15c0*/  IADD3 R28, P3, R28, c[0x0][0x1b8], RZ ;  /* 0x00006e001c1c7a10 */ /* 0x000fe40007f7e0ff */
[----:B------:R-:W-:Y:S01]  /*15d0*/  IADD3 R32, P2, R3, c[0x0][0x1b8], RZ ;  /* 0x00006e0003207a10 */ /* 0x000fe20007f5e0ff */
[----:B------:R-:W-:Y:S01]  /*15e0*/  IMAD.X R3, RZ, RZ, c[0x0][0x1bc], P4 ;  /* 0x00006f00ff037624 */ /* 0x000fe200020e06ff */
[----:B------:R-:W-:Y:S02]  /*15f0*/  IADD3 R30, P1, R30, c[0x0][0x1b8], RZ ;  /* 0x00006e001e1e7a10 */ /* 0x000fe40007f3e0ff */
[----:B------:R-:W-:-:S02]  /*1600*/  IADD3 R34, P4, R27, c[0x0][0x1b8], RZ ;  /* 0x00006e001b227a10 */ /* 0x000fc40007f9e0ff */
[----:B------:R-:W-:Y:S01]  /*1610*/  IADD3.X R27, RZ, c[0x0][0x1bc], RZ, P5, !PT ;  /* 0x00006f00ff1b7a10 */ /* 0x000fe20002ffe4ff */
[----:B------:R-:W-:Y:S02]  /*1620*/  IMAD.MOV.U32 R44, RZ, RZ, 0x20 ;  /* 0x00000020ff2c7424 */ /* 0x000fe400078e00ff */
[----:B------:R-:W-:Y:S02]  /*1630*/  IMAD.X R35, RZ, RZ, c[0x0][0x1bc], P4 ;  /* 0x00006f00ff237624 */ /* 0x000fe400020e06ff */
[----:B-1----:R-:W-:-:S04]  /*1640*/  IMAD.WIDE.U32 R8, R12, R44, c[0x0][0x1b0] ;  /* 0x00006c000c087625 */ /* 0x002fc800078e002c */
[----:B0-----:R-:W-:-:S04]  /*1650*/  IMAD.WIDE.U32 R10, R13, R44, c[0x0][0x1b0] ;  /* 0x00006c000d0a7625 */ /* 0x001fc800078e002c */
[----:B------:R-:W-:-:S04]  /*1660*/  IMAD.WIDE.U32 R12, R14, R44, c[0x0][0x1b0] ;  /* 0x00006c000e0c7625 */ /* 0x000fc800078e002c */
[----:B------:R-:W-:-:S04]  /*1670*/  IMAD.WIDE.U32 R14, R15, R44, c[0x0][0x1b0] ;  /* 0x00006c000f0e7625 */ /* 0x000fc800078e002c */
[----:B------:R-:W-:-:S04]  /*1680*/  IMAD.WIDE.U32 R16, R16, R44, c[0x0][0x1b0] ;  /* 0x00006c0010107625 */ /* 0x000fc800078e002c */
[----:B------:R-:W-:-:S04]  /*1690*/  IMAD.WIDE.U32 R18, R18, R44, c[0x0][0x1b0] ;  /* 0x00006c0012127625 */ /* 0x000fc800078e002c */
[----:B------:R-:W-:-:S04]  /*16a0*/  IMAD.WIDE.U32 R20, R20, R44, c[0x0][0x1b0] ;  /* 0x00006c0014147625 */ /* 0x000fc800078e002c */
[----:B------:R-:W-:-:S04]  /*16b0*/  IMAD.WIDE.U32 R22, R22, R44, c[0x0][0x1b0] ;  /* 0x00006c0016167625 */ /* 0x000fc800078e002c */
[----:B------:R-:W-:Y:S01]  /*16c0*/  IMAD.WIDE.U32 R24, R24, R44, c[0x0][0x1b0] ;  /* 0x00006c0018187625 */ /* 0x000fe200078e002c */
[----:B---3--:R0:W-:Y:S04]  /*16d0*/  STL.64 [R1+0x20], R36 ;  /* 0x0000202401007387 */ /* 0x0081e80000100a00 */
[----:B------:R1:W-:Y:S04]  /*16e0*/  STL.64 [R1+0x28], R38 ;  /* 0x0000282601007387 */ /* 0x0003e80000100a00 */
[----:B--2---:R2:W-:Y:S04]  /*16f0*/  STL.64 [R1+0x10], R40 ;  /* 0x0000102801007387 */ /* 0x0045e80000100a00 */
[----:B------:R3:W-:Y:S04]  /*1700*/  STL.64 [R1+0x18], R42 ;  /* 0x0000182a01007387 */ /* 0x0007e80000100a00 */
[----:B----4-:R4:W-:Y:S04]  /*1710*/  STL.64 [R1+0x50], R52 ;  /* 0x0000503401007387 */ /* 0x0109e80000100a00 */
[----:B------:R4:W-:Y:S04]  /*1720*/  STL.64 [R1+0x58], R54 ;  /* 0x0000583601007387 */ /* 0x0009e80000100a00 */
[----:B-----5:R4:W-:Y:S04]  /*1730*/  STL.64 [R1+0x60], R48 ;  /* 0x0000603001007387 */ /* 0x0209e80000100a00 */
[----:B------:R4:W-:Y:S01]  /*1740*/  STL.64 [R1+0x68], R50 ;  /* 0x0000683201007387 */ /* 0x0009e20000100a00 */
[----:B0-----:R-:W-:Y:S01]  /*1750*/  IADD3 R36, P5, R29, c[0x0][0x1b8], RZ ;  /* 0x00006e001d247a10 */ /* 0x001fe20007fbe0ff */
[----:B------:R-:W-:Y:S01]  /*1760*/  IMAD.X R29, RZ, RZ, c[0x0][0x1bc], P3 ;  /* 0x00006f00ff1d7624 */ /* 0x000fe200018e06ff */
[----:B-1----:R-:W-:Y:S01]  /*1770*/  IADD3 R38, P3, R31, c[0x0][0x1b8], RZ ;  /* 0x00006e001f267a10 */ /* 0x002fe20007f7e0ff */
[----:B------:R-:W-:Y:S01]  /*1780*/  IMAD.X R31, RZ, RZ, c[0x0][0x1bc], P1 ;  /* 0x00006f00ff1f7624 */ /* 0x000fe200008e06ff */
[----:B--2---:R-:W-:Y:S01]  /*1790*/  IADD3 R40, P1, R33, c[0x0][0x1b8], RZ ;  /* 0x00006e0021287a10 */ /* 0x004fe20007f3e0ff */
[----:B------:R-:W-:Y:S01]  /*17a0*/  IMAD.X R33, RZ, RZ, c[0x0][0x1bc], P2 ;  /* 0x00006f00ff217624 */ /* 0x000fe200010e06ff */
[----:B---3--:R-:W-:Y:S01]  /*17b0*/  IADD3 R42, P2, R7, c[0x0][0x1b8], RZ ;  /* 0x00006e00072a7a10 */ /* 0x008fe20007f5e0ff */
[----:B------:R-:W-:-:S02]  /*17c0*/  IMAD.X R37, RZ, RZ, c[0x0][0x1bc], P5 ;  /* 0x00006f00ff257624 */ /* 0x000fc400028e06ff */
[----:B------:R-:W-:Y:S02]  /*17d0*/  IMAD.X R39, RZ, RZ, c[0x0][0x1bc], P3 ;  /* 0x00006f00ff277624 */ /* 0x000fe400018e06ff */
[----:B------:R-:W-:Y:S02]  /*17e0*/  IMAD.X R41, RZ, RZ, c[0x0][0x1bc], P1 ;  /* 0x00006f00ff297624 */ /* 0x000fe400008e06ff */
[----:B------:R-:W-:Y:S01]  /*17f0*/  IMAD.X R43, RZ, RZ, c[0x0][0x1bc], P2 ;  /* 0x00006f00ff2b7624 */ /* 0x000fe200010e06ff */
[----:B------:R-:W-:Y:S06]  /*1800*/  @P0 EXIT ;  /* 0x000000000000094d */ /* 0x000fec0003800000 */
[----:B----4-:R-:W2:Y:S01]  /*1810*/  LDG.E.128 R96, [R2.64] ;  /* 0x0000000a02607981 */ /* 0x010ea2000c1e1d00 */
[----:B------:R-:W-:-:S03]  /*1820*/  IMAD.WIDE.U32 R44, R45, R44, c[0x0][0x1b0] ;  /* 0x00006c002d2c7625 */ /* 0x000fc600078e002c */
[----:B------:R-:W3:Y:S04]  /*1830*/  LDG.E.128 R92, [R2.64+0x10] ;  /* 0x0000100a025c7981 */ /* 0x000ee8000c1e1d00 */
[----:B------:R0:W4:Y:S04]  /*1840*/  LDG.E.128 R88, [R8.64] ;  /* 0x0000000a08587981 */ /* 0x000128000c1e1d00 */
[----:B------:R0:W5:Y:S04]  /*1850*/  LDG.E.128 R84, [R8.64+0x10] ;  /* 0x0000100a08547981 */ /* 0x000168000c1e1d00 */
[----:B------:R-:W4:Y:S04]  /*1860*/  LDG.E.128 R72, [R26.64] ;  /* 0x0000000a1a487981 */ /* 0x000f28000c1e1d00 */
[----:B------:R-:W4:Y:S04]  /*1870*/  LDG.E.128 R80, [R26.64+0x10] ;  /* 0x0000100a1a507981 */ /* 0x000f28000c1e1d00 */
[----:B------:R0:W5:Y:S04]  /*1880*/  LDG.E.128 R76, [R10.64] ;  /* 0x0000000a0a4c7981 */ /* 0x000168000c1e1d00 */
[----:B------:R0:W5:Y:S04]  /*1890*/  LDG.E.128 R68, [R10.64+0x10] ;  /* 0x0000100a0a447981 */ /* 0x000168000c1e1d00 */
        /* <DEDUP_REMOVED lines=11> */
[----:B0-----:R0:W5:Y:S04]  /*1950*/  LDG.E.128 R8, [R18.64+0x10] ;  /* 0x0000100a12087981 */ /* 0x001168000c1e1d00 */
[----:B------:R-:W5:Y:S04]  /*1960*/  LDG.E.128 R12, [R44.64+0x10] ;  /* 0x0000100a2c0c7981 */ /* 0x000f68000c1e1d00 */
[----:B-1----:R1:W5:Y:S04]  /*1970*/  LDG.E.128 R28, [R24.64+0x10] ;  /* 0x0000100a181c7981 */ /* 0x002368000c1e1d00 */
[----:B--2---:R-:W-:Y:S04]  /*1980*/  STL.64 [R1+0x500], R96 ;  /* 0x0005006001007387 */ /* 0x004fe80000100a00 */
[----:B------:R2:W-:Y:S04]  /*1990*/  STL.64 [R1+0x508], R98 ;  /* 0x0005086201007387 */ /* 0x0005e80000100a00 */
[----:B---3--:R-:W-:Y:S04]  /*19a0*/  STL.64 [R1+0x4f0], R92 ;  /* 0x0004f05c01007387 */ /* 0x008fe80000100a00 */
[----:B------:R3:W-:Y:S04]  /*19b0*/  STL.64 [R1+0x4f8], R94 ;  /* 0x0004f85e01007387 */ /* 0x0007e80000100a00 */
[----:B--2---:R0:W2:Y:S04]  /*19c0*/  LDG.E.128 R96, [R16.64+0x10] ;  /* 0x0000100a10607981 */ /* 0x0040a8000c1e1d00 */
[----:B----4-:R-:W-:Y:S04]  /*19d0*/  STL.64 [R1+0x4e0], R88 ;  /* 0x0004e05801007387 */ /* 0x010fe80000100a00 */
[----:B---3--:R3:W4:Y:S04]  /*19e0*/  LDG.E.128 R92, [R34.64] ;  /* 0x0000000a225c7981 */ /* 0x008728000c1e1d00 */
[----:B------:R0:W-:Y:S04]  /*19f0*/  STL.64 [R1+0x4e8], R90 ;  /* 0x0004e85a01007387 */ /* 0x0001e80000100a00 */
[----:B-----5:R-:W-:Y:S04]  /*1a00*/  STL.64 [R1+0x4d0], R84 ;  /* 0x0004d05401007387 */ /* 0x020fe80000100a00 */
[----:B------:R5:W-:Y:S04]  /*1a10*/  STL.64 [R1+0x4d8], R86 ;  /* 0x0004d85601007387 */ /* 0x000be80000100a00 */
[----:B0-----:R3:W4:Y:S04]  /*1a20*/  LDG.E.128 R88, [R34.64+0x10] ;  /* 0x0000100a22587981 */ /* 0x001728000c1e1d00 */
[----:B------:R-:W-:Y:S04]  /*1a30*/  STL.64 [R1+0x4c0], R72 ;  /* 0x0004c04801007387 */ /* 0x000fe80000100a00 */
[----:B-----5:R0:W5:Y:S04]  /*1a40*/  LDG.E.128 R84, [R18.64] ;  /* 0x0000000a12547981 */ /* 0x020168000c1e1d00 */
[----:B------:R0:W-:Y:S04]  /*1a50*/  STL.64 [R1+0x4c8], R74 ;  /* 0x0004c84a01007387 */ /* 0x0001e80000100a00 */
[----:B------:R-:W-:Y:S04]  /*1a60*/  STL.64 [R1+0x4b0], R80 ;  /* 0x0004b05001007387 */ /* 0x000fe80000100a00 */
[----:B------:R1:W-:Y:S04]  /*1a70*/  STL.64 [R1+0x4b8], R82 ;  /* 0x0004b85201007387 */ /* 0x0003e80000100a00 */
[----:B0-----:R0:W5:Y:S04]  /*1a80*/  LDG.E.128 R72, [R36.64] ;  /* 0x0000000a24487981 */ /* 0x001168000c1e1d00 */
[----:B------:R-:W-:Y:S04]  /*1a90*/  STL.64 [R1+0x4a0], R76 ;  /* 0x0004a04c01007387 */ /* 0x000fe80000100a00 */
[----:B-1----:R0:W5:Y:S04]  /*1aa0*/  LDG.E.128 R80, [R36.64+0x10] ;  /* 0x0000100a24507981 */ /* 0x002168000c1e1d00 */
[----:B------:R1:W-:Y:S04]  /*1ab0*/  STL.64 [R1+0x4a8], R78 ;  /* 0x0004a84e01007387 */ /* 0x0003e80000100a00 */
[----:B------:R-:W-:Y:S04]  /*1ac0*/  STL.64 [R1+0x490], R68 ;  /* 0x0004904401007387 */ /* 0x000fe80000100a00 */
[----:B------:R0:W-:Y:S04]  /*1ad0*/  STL.64 [R1+0x498], R70 ;  /* 0x0004984601007387 */ /* 0x0001e80000100a00 */
[----:B-1----:R1:W5:Y:S04]  /*1ae0*/  LDG.E.128 R76, [R20.64] ;  /* 0x0000000a144c7981 */ /* 0x002368000c1e1d00 */
[----:B------:R-:W-:Y:S04]  /*1af0*/  STL.64 [R1+0x480], R64 ;  /* 0x0004804001007387 */ /* 0x000fe80000100a00 */
[----:B0-----:R1:W5:Y:S04]  /*1b00*/  LDG.E.128 R68, [R20.64+0x10] ;  /* 0x0000100a14447981 */ /* 0x001368000c1e1d00 */
[----:B------:R0:W-:Y:S04]  /*1b10*/  STL.64 [R1+0x488], R66 ;  /* 0x0004884201007387 */ /* 0x0001e80000100a00 */
[----:B------:R-:W-:Y:S04]  /*1b20*/  STL.64 [R1+0x470], R60 ;  /* 0x0004703c01007387 */ /* 0x000fe80000100a00 */
[----:B------:R1:W-:Y:S04]  /*1b30*/  STL.64 [R1+0x478], R62 ;  /* 0x0004783e01007387 */ /* 0x0003e80000100a00 */
[----:B0-----:R0:W5:Y:S04]  /*1b40*/  LDG.E.128 R64, [R38.64] ;  /* 0x0000000a26407981 */ /* 0x001168000c1e1d00 */
[----:B------:R-:W5:Y:S04]  /*1b50*/  LDG.E.128 R16, [R44.64] ;  /* 0x0000000a2c107981 */ /* 0x000f68000c1e1d00 */
[----:B-1----:R0:W5:Y:S04]  /*1b60*/  LDG.E.128 R60, [R38.64+0x10] ;  /* 0x0000100a263c7981 */ /* 0x002168000c1e1d00 */
[----:B------:R-:W-:Y:S04]  /*1b70*/  STL.64 [R1+0x460], R56 ;  /* 0x0004603801007387 */ /* 0x000fe80000100a00 */
[----:B------:R1:W-:Y:S04]  /*1b80*/  STL.64 [R1+0x468], R58 ;  /* 0x0004683a01007387 */ /* 0x0003e80000100a00 */
[----:B------:R-:W-:Y:S04]  /*1b90*/  STL.64 [R1+0x450], R52 ;  /* 0x0004503401007387 */ /* 0x000fe80000100a00 */
[----:B------:R0:W-:Y:S04]  /*1ba0*/  STL.64 [R1+0x458], R54 ;  /* 0x0004583601007387 */ /* 0x0001e80000100a00 */
[----:B-1----:R1:W5:Y:S04]  /*1bb0*/  LDG.E.128 R56, [R22.64] ;  /* 0x0000000a16387981 */ /* 0x002368000c1e1d00 */
[----:B------:R-:W-:Y:S04]  /*1bc0*/  STL.64 [R1+0x440], R48 ;  /* 0x0004403001007387 */ /* 0x000fe80000100a00 */
[----:B0-----:R1:W5:Y:S04]  /*1bd0*/  LDG.E.128 R52, [R22.64+0x10] ;  /* 0x0000100a16347981 */ /* 0x001368000c1e1d00 */
[----:B------:R0:W-:Y:S04]  /*1be0*/  STL.64 [R1+0x448], R50 ;  /* 0x0004483201007387 */ /* 0x0001e80000100a00 */
[----:B---3--:R3:W5:Y:S04]  /*1bf0*/  LDG.E.128 R32, [R24.64] ;  /* 0x0000000a18207981 */ /* 0x008768000c1e1d00 */
[----:B-1----:R-:W5:Y:S04]  /*1c00*/  LDG.E.128 R20, [R42.64+0x10] ;  /* 0x0000100a2a147981 */ /* 0x002f68000c1e1d00 */
[----:B0-----:R-:W5:Y:S04]  /*1c10*/  LDG.E.128 R48, [R40.64] ;  /* 0x0000000a28307981 */ /* 0x001f68000c1e1d00 */
[----:B---3--:R-:W3:Y:S04]  /*1c20*/  LDG.E.128 R24, [R42.64] ;  /* 0x0000000a2a187981 */ /* 0x008ee8000c1e1d00 */
[----:B------:R-:W3:Y:S04]  /*1c30*/  LDG.E.128 R36, [R40.64+0x10] ;  /* 0x0000100a28247981 */ /* 0x000ee8000c1e1d00 */
        /* <DEDUP_REMOVED lines=11> */
[----:B------:R-:W-:Y:S01]  /*1cf0*/  STL.64 [R1+0x3e8], R102 ;  /* 0x0003e86601007387 */ /* 0x000fe20000100a00 */
[----:B------:R-:W-:Y:S01]  /*1d00*/  UIADD3 UR28, UR8, -0x700cb87f, URZ ;  /* 0x8ff34781081c7890 */ /* 0x000fe2000fffe03f */
[----:B------:R-:W-:Y:S01]  /*1d10*/  IMAD R2, R5, -0x2daee0ad, RZ ;  /* 0xd2511f5305027824 */ /* 0x000fe200078e02ff */
[----:B------:R-:W-:Y:S01]  /*1d20*/  UIADD3 UR29, UR9, -0x695add53, URZ ;  /* 0x96a522ad091d7890 */ /* 0x000fe2000fffe03f */
[----:B------:R-:W-:-:S02]  /*1d30*/  IMAD R0, R0, -0x326172a9, RZ ;  /* 0xcd9e8d5700007824 */ /* 0x000fc400078e02ff */
[----:B------:R-:W-:Y:S01]  /*1d40*/  IMAD.HI.U32 R5, R4, -0x326172a9, RZ ;  /* 0xcd9e8d5704057827 */ /* 0x000fe200078e00ff */
[----:B------:R-:W-:-:S03]  /*1d50*/  ULOP3.LUT UR4, UR7, 0x3, URZ, 0xc0, !UPT ;  /* 0x0000000307047892 */ /* 0x000fc6000f8ec03f */
[----:B------:R-:W-:Y:S01]  /*1d60*/  IMAD.HI.U32 R3, R6, -0x2daee0ad, RZ ;  /* 0xd2511f5306037827 */ /* 0x000fe200078e00ff */
[----:B------:R-:W-:Y:S01]  /*1d70*/  BSSY B0, `(.L_x_16261) ;  /* 0x0003dc7000007945 */ /* 0x000fe20003800000 */
[----:B------:R-:W-:Y:S02]  /*1d80*/  LOP3.LUT R0, R5, UR28, R0, 0x96, !PT ;  /* 0x0000001c05007c12 */ /* 0x000fe4000f8e9600 */
[----:B------:R-:W-:Y:S01]  /*1d90*/  IMAD R4, R4, -0x326172a9, RZ ;  /* 0xcd9e8d5704047824 */ /* 0x000fe200078e02ff */
[----:B------:R-:W-:Y:S01]  /*1da0*/  LOP3.LUT R2, R3, UR29, R2, 0x96, !PT ;  /* 0x0000001d03027c12 */ /* 0x000fe2000f8e9602 */
[----:B------:R-:W-:Y:S01]  /*1db0*/  IMAD.MOV.U32 R3, RZ, RZ, R46 ;  /* 0x000000ffff037224 */ /* 0x000fe200078e002e */
[----:B------:R-:W-:Y:S01]  /*1dc0*/  MOV R7, UR6 ;  /* 0x0000000600077c02 */ /* 0x000fe20008000f00 */
[----:B------:R-:W-:Y:S02]  /*1dd0*/  IMAD R6, R6, -0x2daee0ad, RZ ;  /* 0xd2511f5306067824 */ /* 0x000fe400078e02ff */
[----:B------:R-:W-:Y:S01]  /*1de0*/  IMAD.U32 R5, RZ, RZ, UR14 ;  /* 0x0000000eff057e24 */ /* 0x000fe2000f8e00ff */
[----:B--2---:R-:W-:Y:S04]  /*1df0*/  STL.64 [R1+0x3d0], R96 ;  /* 0x0003d06001007387 */ /* 0x004fe80000100a00 */
[----:B------:R-:W-:Y:S04]  /*1e00*/  STL.64 [R1+0x3d8], R98 ;  /* 0x0003d86201007387 */ /* 0x000fe80000100a00 */
[----:B----4-:R-:W-:Y:S04]  /*1e10*/  STL.64 [R1+0x3c0], R92 ;  /* 0x0003c05c01007387 */ /* 0x010fe80000100a00 */
[----:B------:R-:W-:Y:S04]  /*1e20*/  STL.64 [R1+0x3c8], R94 ;  /* 0x0003c85e01007387 */ /* 0x000fe80000100a00 */
[----:B------:R-:W-:Y:S04]  /*1e30*/  STL.64 [R1+0x3b0], R88 ;  /* 0x0003b05801007387 */ /* 0x000fe80000100a00 */
[----:B------:R-:W-:Y:S04]  /*1e40*/  STL.64 [R1+0x3b8], R90 ;  /* 0x0003b85a01007387 */ /* 0x000fe80000100a00 */
[----:B-----5:R-:W-:Y:S04]  /*1e50*/  STL.64 [R1+0x3a0], R84 ;  /* 0x0003a05401007387 */ /* 0x020fe80000100a00 */
[----:B------:R-:W-:Y:S04]  /*1e60*/  STL.64 [R1+0x3a8], R86 ;  /* 0x0003a85601007387 */ /* 0x000fe80000100a00 */
[----:B------:R0:W-:Y:S04]  /*1e70*/  STL.64 [R1+0x390], R8 ;  /* 0x0003900801007387 */ /* 0x0001e80000100a00 */
[----:B------:R-:W-:Y:S04]  /*1e80*/  STL.64 [R1+0x398], R10 ;  /* 0x0003980a01007387 */ /* 0x000fe80000100a00 */
        /* <DEDUP_REMOVED lines=31> */
[----:B------:R2:W-:Y:S01]  /*2080*/  STL.64 [R1+0x2d8], R30 ;  /* 0x0002d81e01007387 */ /* 0x0005e20000100a00 */
[----:B0-----:R-:W-:-:S02]  /*2090*/  IMAD.MOV.U32 R8, RZ, RZ, RZ ;  /* 0x000000ffff087224 */ /* 0x001fc400078e00ff */
[----:B-1----:R-:W-:Y:S01]  /*20a0*/  IMAD.U32 R73, RZ, RZ, UR4 ;  /* 0x00000004ff497e24 */ /* 0x002fe2000f8e00ff */
[----:B------:R-:W-:Y:S02]  /*20b0*/  ULDC.U8 UR4, c[0x0][0x1f0] ;  /* 0x00007c0000047ab9 */ /* 0x000fe40000000000 */
.L_x_17555:
[----:B--2---:R-:W2:Y:S01]  /*20c0*/  LDL R18, [R1] ;  /* 0x0000000001127983 */ /* 0x004ea20000100800 */
[----:B------:R-:W-:Y:S02]  /*20d0*/  ISETP.NE.U32.AND P0, PT, RZ, c[0x0][0x178], PT ;  /* 0x00005e00ff007a0c */ /* 0x000fe40003f05070 */
[----:B------:R-:W-:Y:S01]  /*20e0*/  LOP3.LUT R9, R9, 0xffffffdf, RZ, 0xc0, !PT ;  /* 0xffffffdf09097812 */ /* 0x000fe200078ec0ff */
[----:B------:R-:W0:Y:S01]  /*20f0*/  S2R R20, SR_TID.X ;  /* 0x0000000000147919 */ /* 0x000e220000002100 */
[----:B------:R-:W-:Y:S02]  /*2100*/  ISETP.NE.AND.EX P2, PT, RZ, c[0x0][0x17c], PT, P0 ;  /* 0x00005f00ff007a0c */ /* 0x000fe40003f45300 */
[----:B------:R-:W-:-:S04]  /*2110*/  ISETP.NE.U32.AND P0, PT, RZ, c[0x0][0x180], PT ;  /* 0x00006000ff007a0c */ /* 0x000fc80003f05070 */
[----:B------:R-:W-:Y:S01]  /*2120*/  ISETP.NE.AND.EX P0, PT, RZ, c[0x0][0x184], PT, P0 ;  /* 0x00006100ff007a0c */ /* 0x000fe20003f05300 */
[----:B------:R-:W-:Y:S01]  /*2130*/  IMAD.MOV.U32 R124, RZ, RZ, 0x10 ;  /* 0x00000010ff7c7424 */ /* 0x000fe200078e00ff */
[----:B------:R-:W-:Y:S05]  /*2140*/  BSSY B1, `(.L_x_16262) ;  /* 0x000001b000017945 */ /* 0x000fea0003800000 */
[----:B------:R-:W-:Y:S02]  /*2150*/  @P2 LOP3.LUT R9, R9, 0x20, RZ, 0xfc, !PT ;  /* 0x0000002009092812 */ /* 0x000fe400078efcff */
[----:B0-----:R-:W-:Y:S01]  /*2160*/  LOP3.LUT R20, R20, 0x1f, RZ, 0xc0, !PT ;  /* 0x0000001f14147812 */ /* 0x001fe200078ec0ff */
[----:B--2---:R-:W-:-:S05]  /*2170*/  IMAD R18, R18, c[0x0][0x168], RZ ;  /* 0x00005a0012127a24 */ /* 0x004fca00078e02ff */
[----:B------:R-:W-:-:S04]  /*2180*/  SHF.R.S32.HI R19, RZ, 0x1f, R18 ;  /* 0x0000001fff137819 */ /* 0x000fc80000011412 */
[----:B------:R-:W-:-:S04]  /*2190*/  LEA.HI R19, R19, R18, RZ, 0x3 ;  /* 0x0000001213137211 */ /* 0x000fc800078f18ff */
[----:B------:R-:W-:-:S04]  /*21a0*/  LEA.HI.SX32 R67, R19, R20, 0x1d ;  /* 0x0000001413437211 */ /* 0x000fc800078feaff */
[----:B------:R-:W-:-:S04]  /*21b0*/  @P2 LEA R18, P1, R67, c[0x0][0x178], 0x4 ;  /* 0x00005e0043122a11 */ /* 0x000fc800078220ff */
[----:B------:R-:W-:-:S05]  /*21c0*/  @P2 LEA.HI.X R19, R67, c[0x0][0x17c], RZ, 0x4, P1 ;  /* 0x00005f0043132a11 */ /* 0x000fca00008f24ff */
[----:B------:R0:W5:Y:S02]  /*21d0*/  @P2 LDG.E.128 R32, [R18.64] ;  /* 0x0000000a12202981 */ /* 0x000164000c1e1d00 */
[----:B0-----:R-:W-:-:S04]  /*21e0*/  @P0 LEA R18, P1, R67, c[0x0][0x180], 0x4 ;  /* 0x0000600043120a11 */ /* 0x001fc800078220ff */
[----:B------:R-:W-:Y:S02]  /*21f0*/  @P0 LEA.HI.X R19, R67, c[0x0][0x184], RZ, 0x4, P1 ;  /* 0x0000610043130a11 */ /* 0x000fe400008f24ff */
[----:B------:R-:W-:-:S03]  /*2200*/  ISETP.NE.AND P1, PT, R73, 0x1, PT ;  /* 0x000000014900780c */ /* 0x000fc60003f25270 */
[----:B------:R0:W5:Y:S02]  /*2210*/  @P0 LDG.E.128 R28, [R18.64] ;  /* 0x0000000a121c0981 */ /* 0x000164000c1e1d00 */
[----:B0-----:R-:W-:-:S05]  /*2220*/  IMAD.WIDE.U32 R18, R67, R124, c[0x0][0x170] ;  /* 0x00005c0043127625 */ /* 0x001fca00078e007c */
[----:B------:R0:W5:Y:S02]  /*2230*/  LDG.E.128 R20, [R18.64] ;  /* 0x0000000a12147981 */ /* 0x000164000c1e1d00 */
        /* <DEDUP_REMOVED lines=10> */
.L_x_16263:
[----:B------:R-:W-:Y:S02]  /*22e0*/  IMAD.MOV.U32 R18, RZ, RZ, R4 ;  /* 0x000000ffff127224 */ /* 0x000fe400078e0004 */
.L_x_16264:
[----:B------:R-:W-:Y:S05]  /*22f0*/  BSYNC B1 ;  /* 0x0000000000017941 */ /* 0x000fea0003800000 */
.L_x_16262:
        /* <DEDUP_REMOVED lines=16> */
.L_x_16268:
[----:B------:R-:W-:Y:S05]  /*2400*/  BSYNC B2 ;  /* 0x0000000000027941 */ /* 0x000fea0003800000 */
.L_x_16267:
        /* <DEDUP_REMOVED lines=44> */
.L_x_16266:
[----:B------:R-:W-:Y:S05]  /*26d0*/  BSYNC B1 ;  /* 0x0000000000017941 */ /* 0x000fea0003800000 */
.L_x_16265:
        /* <DEDUP_REMOVED lines=20> */
.L_x_16269:
        /* <DEDUP_REMOVED lines=12> */
.L_x_16272:
[----:B------:R-:W-:Y:S02]  /*28e0*/  IMAD.MOV.U32 R10, RZ, RZ, R4 ;  /* 0x000000ffff0a7224 */ /* 0x000fe400078e0004 */
.L_x_16273:
[----:B------:R-:W-:Y:S05]  /*28f0*/  BSYNC B1 ;  /* 0x0000000000017941 */ /* 0x000fea0003800000 */
.L_x_16271:
        /* <DEDUP_REMOVED lines=16> */
.L_x_16277:
[----:B------:R-:W-:Y:S05]  /*2a00*/  BSYNC B2 ;  /* 0x0000000000027941 */ /* 0x000fea0003800000 */
.L_x_16276:
        /* <DEDUP_REMOVED lines=44> */
.L_x_16275:
[----:B------:R-:W-:Y:S05]  /*2cd0*/  BSYNC B1 ;  /* 0x0000000000017941 */ /* 0x000fea0003800000 */
.L_x_16274:
        /* <DEDUP_REMOVED lines=10> */
.L_x_16270:
        /* <DEDUP_REMOVED lines=12> */
.L_x_16279:
[----:B------:R-:W-:Y:S02]  /*2e40*/  IMAD.MOV.U32 R18, RZ, RZ, R4 ;  /* 0x000000ffff127224 */ /* 0x000fe400078e0004 */
.L_x_16280:
[----:B------:R-:W-:Y:S05]  /*2e50*/  BSYNC B1 ;  /* 0x0000000000017941 */ /* 0x000fea0003800000 */
.L_x_16278:
        /* <DEDUP_REMOVED lines=16> */
.L_x_16284:
[----:B------:R-:W-:Y:S05]  /*2f60*/  BSYNC B2 ;  /* 0x0000000000027941 */ /* 0x000fea0003800000 */
.L_x_16283:
        /* <DEDUP_REMOVED lines=44> */
.L_x_16282:
[----:B------:R-:W-:Y:S05]  /*3230*/  BSYNC B1 ;  /* 0x0000000000017941 */ /* 0x000fea0003800000 */
.L_x_16281:
        /* <DEDUP_REMOVED lines=15> */
.L_x_16285:
        /* <DEDUP_REMOVED lines=12> */
.L_x_16288:
[----:B------:R-:W-:Y:S02]  /*33f0*/  IMAD.MOV.U32 R11, RZ, RZ, R4 ;  /* 0x000000ffff0b7224 */ /* 0x000fe400078e0004 */
.L_x_16289:
[----:B------:R-:W-:Y:S05]  /*3400*/  BSYNC B1 ;  /* 0x0000000000017941 */ /* 0x000fea0003800000 */
.L_x_16287:
        /* <DEDUP_REMOVED lines=16> */
.L_x_16293:
[----:B------:R-:W-:Y:S05]  /*3510*/  BSYNC B2 ;  /* 0x0000000000027941 */ /* 0x000fea0003800000 */
.L_x_16292:
        /* <DEDUP_REMOVED lines=44> */
.L_x_16291:
[----:B------:R-:W-:Y:S05]  /*37e0*/  BSYNC B1 ;  /* 0x0000000000017941 */ /* 0x000fea0003800000 */
.L_x_16290:
        /* <DEDUP_REMOVED lines=10> */
.L_x_16286:
        /* <DEDUP_REMOVED lines=12> */
.L_x_16295:
[----:B------:R-:W-:Y:S02]  /*3950*/  IMAD.MOV.U32 R20, RZ, RZ, R4 ;  /* 0x000000ffff147224 */ /* 0x000fe400078e0004 */
.L_x_16296:
[----:B------:R-:W-:Y:S05]  /*3960*/  BSYNC B1 ;  /* 0x0000000000017941 */ /* 0x000fea0003800000 */
.L_x_16294:
        /* <DEDUP_REMOVED lines=16> */
.L_x_16300:
[----:B------:R-:W-:Y:S05]  /*3a70*/  BSYNC B2 ;  /* 0x0000000000027941 */ /* 0x000fea0003800000 */
.L_x_16299:
        /* <DEDUP_REMOVED lines=44> */
.L_x_16298:
[----:B------:R-:W-:Y:S05]  /*3d40*/  BSYNC B1 ;  /* 0x0000000000017941 */ /* 0x000fea0003800000 */
.L_x_16297:
        /* <DEDUP_REMOVED lines=15> */
.L_x_16301:
        /* <DEDUP_REMOVED lines=12> */
.L_x_16304:
[----:B------:R-:W-:Y:S02]  /*3f00*/  IMAD.MOV.U32 R12, RZ, RZ, R4 ;  /* 0x000000ffff0c7224 */ /* 0x000fe400078e0004 */
.L_x_16305:
[----:B------:R-:W-:Y:S05]  /*3f10*/  BSYNC B1 ;  /* 0x0000000000017941 */ /* 0x000fea0003800000 */
.L_x_16303:
        /* <DEDUP_REMOVED lines=16> */
.L_x_16309:
[----:B------:R-:W-:Y:S05]  /*4020*/  BSYNC B2 ;  /* 0x0000000000027941 */ /* 0x000fea0003800000 */
.L_x_16308:
        /* <DEDUP_REMOVED lines=44> */
.L_x_16307:
[----:B------:R-:W-:Y:S05]  /*42f0*/  BSYNC B1 ;  /* 0x0000000000017941 */ /* 0x000fea0003800000 */
.L_x_16306:
        /* <DEDUP_REMOVED lines=10> */
.L_x_16302:
        /* <DEDUP_REMOVED lines=12> */
.L_x_16311:
[----:B------:R-:W-:Y:S02]  /*4460*/  IMAD.MOV.U32 R18, RZ, RZ, R4 ;  /* 0x000000ffff127224 */ /* 0x000fe400078e0004 */
.L_x_16312:
[----:B------:R-:W-:Y:S05]  /*4470*/  BSYNC B1 ;  /* 0x0000000000017941 */ /* 0x000fea0003800000 */
.L_x_16310:
        /* <DEDUP_REMOVED lines=16> */
.L_x_16316:
[----:B------:R-:W-:Y:S05]  /*4580*/  BSYNC B2 ;  /* 0x0000000000027941 */ /* 0x000fea0003800000 */
.L_x_16315:
        /* <DEDUP_REMOVED lines=44> */
.L_x_16314:
[----:B------:R-:W-:Y:S05]  /*4850*/  BSYNC B1 ;  /* 0x0000000000017941 */ /* 0x000fea0003800000 */
.L_x_16313:
        /* <DEDUP_REMOVED lines=13> */
.L_x_16317:
        /* <DEDUP_REMOVED lines=12> */
.L_x_16320:
[----:B------:R-:W-:Y:S02]  /*49f0*/  IMAD.MOV.U32 R13, RZ, RZ, R4 ;  /* 0x000000ffff0d7224 */ /* 0x000fe400078e0004 */
.L_x_16321:
[----:B------:R-:W-:Y:S05]  /*4a00*/  BSYNC B1 ;  /* 0x0000000000017941 */ /* 0x000fea0003800000 */
.L_x_16319:
        /* <DEDUP_REMOVED lines=16> */
.L_x_16325:
[----:B------:R-:W-:Y:S05]  /*4b10*/  BSYNC B2 ;  /* 0x0000000000027941 */ /* 0x000fea0003800000 */
.L_x_16324:
        /* <DEDUP_REMOVED lines=38> */
[----:B------:R-:W-:-:S04]  /*4d80*/  IMAD.WIDE.U32 R18, R2, -0x2daee0ad, RZ ;  /* 0xd2511f5302127825 */ /* 0x000fc800078e00ff */
[----:B------:R-:W-:Y:S01]  /*4d90*/  IMAD.MOV.U32 R6, RZ, RZ, R18 ;  /* 0x000000ffff067224 */ /* 0x000fe200078e0012 */
[----:B------:R-:W-:Y:S01]  /*4da0*/  LOP3.LUT R2, R19, UR29, R24, 0x96, !PT ;  /* 0x0000001d13027c12 */ /* 0x000fe2000f8e9618 */
[----:B------:R-:W-:-:S04]  /*4db0*/  IMAD.WIDE.U32 R18, R0, -0x326172a9, RZ ;  /* 0xcd9e8d5700127825 */ /* 0x000fc800078e00ff */
[----:B------:R-:W-:Y:S01]  /*4dc0*/  IMAD.MOV.U32 R4, RZ, RZ, R18 ;  /* 0x000000ffff047224 */ /* 0x000fe200078e0012 */
[----:B------:R-:W-:Y:S02]  /*4dd0*/  LOP3.LUT R0, R19, UR28, R20, 0x96, !PT ;  /* 0x0000001c13007c12 */ /* 0x000fe4000f8e9614 */
.L_x_16323:
[----:B------:R-:W-:Y:S05]  /*4de0*/  BSYNC B1 ;  /* 0x0000000000017941 */ /* 0x000fea0003800000 */
.L_x_16322:
        /* <DEDUP_REMOVED lines=10> */
.L_x_16318:
        /* <DEDUP_REMOVED lines=12> */
.L_x_16327:
[----:B------:R-:W-:Y:S02]  /*4f50*/  IMAD.MOV.U32 R18, RZ, RZ, R4 ;  /* 0x000000ffff127224 */ /* 0x000fe400078e0004 */
.L_x_16328:
[----:B------:R-:W-:Y:S05]  /*4f60*/  BSYNC B1 ;  /* 0x0000000000017941 */ /* 0x000fea0003800000 */
.L_x_16326:
        /* <DEDUP_REMOVED lines=16> */
.L_x_16332:
[----:B------:R-:W-:Y:S05]  /*5070*/  BSYNC B2 ;  /* 0x0000000000027941 */ /* 0x000fea0003800000 */
.L_x_16331:
        /* <DEDUP_REMOVED lines=44> */
.L_x_16330:
[----:B------:R-:W-:Y:S05]  /*5340*/  BSYNC B1 ;  /* 0x0000000000017941 */ /* 0x000fea0003800000 */
.L_x_16329:
        /* <DEDUP_REMOVED lines=13> */
.L_x_16333:
        /* <DEDUP_REMOVED lines=12> */
.L_x_16336:
[----:B------:R-:W-:Y:S02]  /*54e0*/  IMAD.MOV.U32 R14, RZ, RZ, R4 ;  /* 0x000000ffff0e7224 */ /* 0x000fe400078e0004 */
.L_x_16337:
[----:B------:R-:W-:Y:S05]  /*54f0*/  BSYNC B1 ;  /* 0x0000000000017941 */ /* 0x000fea0003800000 */
.L_x_16335:
        /* <DEDUP_REMOVED lines=16> */
.L_x_16341:
[----:B------:R-:W-:Y:S05]  /*5600*/  BSYNC B2 ;  /* 0x0000000000027941 */ /* 0x000fea0003800000 */
.L_x_16340:
        /* <DEDUP_REMOVED lines=44> */
.L_x_16339:
[----:B------:R-:W-:Y:S05]  /*58d0*/  BSYNC B1 ;  /* 0x0000000000017941 */ /* 0x000fea0003800000 */
.L_x_16338:
        /* <DEDUP_REMOVED lines=10> */
.L_x_16334:
        /* <DEDUP_REMOVED lines=12> */
.L_x_16343:
[----:B------:R-:W-:Y:S02]  /*5a40*/  IMAD.MOV.U32 R24, RZ, RZ, R4 ;  /* 0x000000ffff187224 */ /* 0x000fe400078e0004 */
.L_x_16344:
[----:B------:R-:W-:Y:S05]  /*5a50*/  BSYNC B1 ;  /* 0x0000000000017941 */ /* 0x000fea0003800000 */
.L_x_16342:
        /* <DEDUP_REMOVED lines=16> */
.L_x_16348:
[----:B------:R-:W-:Y:S05]  /*5b60*/  BSYNC B2 ;  /* 0x0000000000027941 */ /* 0x000fea0003800000 */
.L_x_16347:
        /* <DEDUP_REMOVED lines=44> */
.L_x_16346:
[----:B------:R-:W-:Y:S05]  /*5e30*/  BSYNC B1 ;  /* 0x0000000000017941 */ /* 0x000fea0003800000 */
.L_x_16345:
        /* <DEDUP_REMOVED lines=13> */
.L_x_16349:
        /* <DEDUP_REMOVED lines=12> */
.L_x_16352:
[----:B------:R-:W-:Y:S02]  /*5fd0*/  IMAD.MOV.U32 R15, RZ, RZ, R4 ;  /* 0x000000ffff0f7224 */ /* 0x000fe400078e0004 */
.L_x_16353:
[----:B------:R-:W-:Y:S05]  /*5fe0*/  BSYNC B1 ;  /* 0x0000000000017941 */ /* 0x000fea0003800000 */
.L_x_16351:
        /* <DEDUP_REMOVED lines=16> */
.L_x_16357:
[----:B------:R-:W-:Y:S05]  /*60f0*/  BSYNC B2 ;  /* 0x0000000000027941 */ /* 0x000fea0003800000 */
.L_x_16356:
        /* <DEDUP_REMOVED lines=44> */
.L_x_16355:
[----:B------:R-:W-:Y:S05]  /*63c0*/  BSYNC B1 ;  /* 0x0000000000017941 */ /* 0x000fea0003800000 */
.L_x_16354:
        /* <DEDUP_REMOVED lines=10> */
.L_x_16350:
        /* <DEDUP_REMOVED lines=12> */
.L_x_16359:
[----:B------:R-:W-:Y:S02]  /*6530*/  IMAD.MOV.U32 R18, RZ, RZ, R4 ;  /* 0x000000ffff127224 */ /* 0x000fe400078e0004 */
.L_x_16360:
[----:B------:R-:W-:Y:S05]  /*6540*/  BSYNC B1 ;  /* 0x0000000000017941 */ /* 0x000fea0003800000 */
.L_x_16358:
        /* <DEDUP_REMOVED lines=16> */
.L_x_16364:
[----:B------:R-:W-:Y:S05]  /*6650*/  BSYNC B2 ;  /* 0x0000000000027941 */ /* 0x000fea0003800000 */
.L_x_16363:
        /* <DEDUP_REMOVED lines=44> */
.L_x_16362:
[----:B------:R-:W-:Y:S05]  /*6920*/  BSYNC B1 ;  /* 0x0000000000017941 */ /* 0x000fea0003800000 */
.L_x_16361:
        /* <DEDUP_REMOVED lines=13> */
.L_x_16365:
        /* <DEDUP_REMOVED lines=12> */
.L_x_16368:
[----:B------:R-:W-:Y:S02]  /*6ac0*/  MOV R16, R4 ;  /* 0x0000000400107202 */ /* 0x000fe40000000f00 */
.L_x_16369:
[----:B------:R-:W-:Y:S05]  /*6ad0*/  BSYNC B1 ;  /* 0x0000000000017941 */ /* 0x000fea0003800000 */
.L_x_16367:
        /* <DEDUP_REMOVED lines=16> */
.L_x_16373:
[----:B------:R-:W-:Y:S05]  /*6be0*/  BSYNC B2 ;  /* 0x0000000000027941 */ /* 0x000fea0003800000 */
.L_x_16372:
        /* <DEDUP_REMOVED lines=44> */
.L_x_16371:
[----:B------:R-:W-:Y:S05]  /*6eb0*/  BSYNC B1 ;  /* 0x0000000000017941 */ /* 0x000fea0003800000 */
.L_x_16370:
        /* <DEDUP_REMOVED lines=10> */
.L_x_16366:
        /* <DEDUP_REMOVED lines=12> */
.L_x_16375:
[----:B------:R-:W-:Y:S02]  /*7020*/  MOV R22, R4 ;  /* 0x0000000400167202 */ /* 0x000fe40000000f00 */
.L_x_16376:
[----:B------:R-:W-:Y:S05]  /*7030*/  BSYNC B1 ;  /* 0x0000000000017941 */ /* 0x000fea0003800000 */
.L_x_16374:
        /* <DEDUP_REMOVED lines=16> */
.L_x_16380:
[----:B------:R-:W-:Y:S05]  /*7140*/  BSYNC B2 ;  /* 0x0000000000027941 */ /* 0x000fea0003800000 */
.L_x_16379:
        /* <DEDUP_REMOVED lines=44> */
.L_x_16378:
[----:B------:R-:W-:Y:S05]  /*7410*/  BSYNC B1 ;  /* 0x0000000000017941 */ /* 0x000fea0003800000 */
.L_x_16377:
[----:B------:R-:W0:Y:S01]  /*7420*/  I2F.U32 R18, R22 ;  /* 0x0000001600127306 */ /* 0x000e220000201000 */
[----:B------:R-:W-:Y:S01]  /*7430*/  LOP3.LUT P6, RZ, R9, 0x10, RZ, 0xc0, !PT ;  /* 0x0000001009ff7812 */ /* 0x000fe200078cc0ff */
        /* <DEDUP_REMOVED lines=12> */
.L_x_16381:
        /* <DEDUP_REMOVED lines=12> */
.L_x_16384:
[----:B------:R-:W-:Y:S02]  /*75c0*/  IMAD.MOV.U32 R17, RZ, RZ, R4 ;  /* 0x000000ffff117224 */ /* 0x000fe400078e0004 */
.L_x_16385:
[----:B------:R-:W-:Y:S05]  /*75d0*/  BSYNC B1 ;  /* 0x0000000000017941 */ /* 0x000fea0003800000 */
.L_x_16383:
        /* <DEDUP_REMOVED lines=19> */
.L_x_16389:
[----:B------:R-:W-:Y:S05]  /*7710*/  BSYNC B2 ;  /* 0x0000000000027941 */ /* 0x000fea0003800000 */
.L_x_16388:
        /* <DEDUP_REMOVED lines=44> */
.L_x_16387:
[----:B------:R-:W-:Y:S05]  /*79e0*/  BSYNC B1 ;  /* 0x0000000000017941 */ /* 0x000fea0003800000 */
.L_x_16386:
        /* <DEDUP_REMOVED lines=10> */
.L_x_16382:
[----:B------:R-:W-:Y:S01]  /*7a90*/  SEL R19, RZ, 0x1000000, P5 ;  /* 0x01000000ff137807 */ /* 0x000fe20002800000 */
[C---:B------:R-:W-:Y:S01]  /*7aa0*/  IMAD.SHL.U32 R26, R67.reuse, 0x8, RZ ;  /* 0x00000008431a7824 */ /* 0x040fe200078e00ff */
[----:B------:R-:W-:Y:S02]  /*7ab0*/  LEA R24, P5, R67, c[0x0][0x188], 0x4 ;  /* 0x0000620043187a11 */ /* 0x000fe400078a20ff */
        /* <DEDUP_REMOVED lines=18> */
[----:B------:R-:W-:-:S03]  /*7be0*/  SEL R21, RZ, 0x1, P4 ;  /* 0x00000001ff157807 */ /* 0x000fc60002000000 */
[----:B------:R-:W-:-:S04]  /*7bf0*/  IMAD.WIDE.U32 R22, R22, 0x10000, RZ ;  /* 0x0001000016167825 */ /* 0x000fc800078e00ff */
[----:B------:R-:W-:-:S05]  /*7c00*/  IMAD.WIDE.U32 R24, R21, 0x100, RZ ;  /* 0x0000010015187825 */ /* 0x000fca00078e00ff */
[----:B------:R-:W-:Y:S02]  /*7c10*/  LOP3.LUT R23, R25, R19, R23, 0xfe, !PT ;  /* 0x0000001319177212 */ /* 0x000fe400078efe17 */
[----:B------:R-:W-:Y:S02]  /*7c20*/  LOP3.LUT R20, R24, R20, R22, 0xfe, !PT ;  /* 0x0000001418147212 */ /* 0x000fe400078efe16 */
[----:B------:R-:W-:-:S04]  /*7c30*/  SEL R19, RZ, 0x1, P5 ;  /* 0x00000001ff137807 */ /* 0x000fc80002800000 */
[----:B------:R-:W-:Y:S02]  /*7c40*/  LOP3.LUT R22, R20, R19, RZ, 0xfc, !PT ;  /* 0x0000001314167212 */ /* 0x000fe400078efcff */
[----:B------:R-:W-:Y:S02]  /*7c50*/  SHF.R.U32.HI R19, RZ, 0x1d, R67 ;  /* 0x0000001dff137819 */ /* 0x000fe40000011643 */
[----:B------:R-:W-:-:S04]  /*7c60*/  IADD3 R20, P1, R26, c[0x0][0x190], RZ ;  /* 0x000064001a147a10 */ /* 0x000fc80007f3e0ff */
[----:B------:R-:W-:-:S05]  /*7c70*/  IADD3.X R21, R19, c[0x0][0x194], RZ, P1, !PT ;  /* 0x0000650013157a10 */ /* 0x000fca0000ffe4ff */
[----:B------:R0:W-:Y:S01]  /*7c80*/  STG.E.64 [R20.64], R22 ;  /* 0x0000001614007986 */ /* 0x0001e2000c101b0a */
[----:B------:R-:W-:Y:S05]  /*7c90*/  @!P6 BRA `(.L_x_16390) ;  /* 0x000001400000e947 */ /* 0x000fea0003800000 */
[----:B0-----:R-:W-:Y:S02]  /*7ca0*/  SHF.L.U32 R20, R16, 0x10, RZ ;  /* 0x0000001010147819 */ /* 0x001fe400000006ff */
[----:B------:R-:W-:Y:S02]  /*7cb0*/  LOP3.LUT R21, R17, 0xffff, RZ, 0xc0, !PT ;  /* 0x0000ffff11157812 */ /* 0x000fe400078ec0ff */
[----:B------:R-:W-:Y:S02]  /*7cc0*/  LOP3.LUT R20, R20, 0xff0000, RZ, 0xc0, !PT ;  /* 0x00ff000014147812 */ /* 0x000fe400078ec0ff */
[----:B------:R-:W-:Y:S02]  /*7cd0*/  LOP3.LUT R22, R12, 0xff, RZ, 0xc0, !PT ;  /* 0x000000ff0c167812 */ /* 0x000fe400078ec0ff */
[----:B------:R-:W-:Y:S02]  /*7ce0*/  PRMT R21, R20, 0x4210, R21 ;  /* 0x0000421014157816 */ /* 0x000fe40000000015 */
[----:B------:R-:W-:Y:S01]  /*7cf0*/  PRMT R20, R15, 0x7104, RZ ;  /* 0x000071040f147816 */ /* 0x000fe200000000ff */
[----:B------:R-:W-:Y:S01]  /*7d00*/  IMAD.WIDE.U32 R22, R22, 0x10000, RZ ;  /* 0x0001000016167825 */ /* 0x000fe200078e00ff */
[----:B------:R-:W-:-:S02]  /*7d10*/  LOP3.LUT R24, R11, 0xff, RZ, 0xc0, !PT ;  /* 0x000000ff0b187812 */ /* 0x000fc400078ec0ff */
        /* <DEDUP_REMOVED lines=12> */
.L_x_16390:
        /* <DEDUP_REMOVED lines=19> */
.L_x_16392:
[----:B------:R-:W-:Y:S02]  /*7f10*/  IMAD.MOV.U32 R19, RZ, RZ, R4 ;  /* 0x000000ffff137224 */ /* 0x000fe400078e0004 */
.L_x_16393:
[----:B------:R-:W-:Y:S05]  /*7f20*/  BSYNC B1 ;  /* 0x0000000000017941 */ /* 0x000fea0003800000 */
.L_x_16391:
        /* <DEDUP_REMOVED lines=16> */
.L_x_16397:
[----:B------:R-:W-:Y:S05]  /*8030*/  BSYNC B2 ;  /* 0x0000000000027941 */ /* 0x000fea0003800000 */
.L_x_16396:
        /* <DEDUP_REMOVED lines=44> */
.L_x_16395:
[----:B------:R-:W-:Y:S05]  /*8300*/  BSYNC B1 ;  /* 0x0000000000017941 */ /* 0x000fea0003800000 */
.L_x_16394:
        /* <DEDUP_REMOVED lines=16> */
.L_x_16398:
        /* <DEDUP_REMOVED lines=12> */
.L_x_16401:
[----:B------:R-:W-:Y:S02]  /*84d0*/  IMAD.MOV.U32 R10, RZ, RZ, R4 ;  /* 0x000000ffff0a7224 */ /* 0x000fe400078e0004 */
.L_x_16402:
[----:B------:R-:W-:Y:S05]  /*84e0*/  BSYNC B1 ;  /* 0x0000000000017941 */ /* 0x000fea0003800000 */
.L_x_16400:
        /* <DEDUP_REMOVED lines=16> */
.L_x_16406:
[----:B------:R-:W-:Y:S05]  /*85f0*/  BSYNC B2 ;  /* 0x0000000000027941 */ /* 0x000fea0003800000 */
.L_x_16405:
        /* <DEDUP_REMOVED lines=44> */
.L_x_16404:
[----:B------:R-:W-:Y:S05]  /*88c0*/  BSYNC B1 ;  /* 0x0000000000017941 */ /* 0x000fea0003800000 */
.L_x_16403:
        /* <DEDUP_REMOVED lines=10> */
.L_x_16399:
        /* <DEDUP_REMOVED lines=12> */
.L_x_16408:
[----:B------:R-:W-:Y:S02]  /*8a30*/  IMAD.MOV.U32 R26, RZ, RZ, R4 ;  /* 0x000000ffff1a7224 */ /* 0x000fe400078e0004 */
.L_x_16409:
[----:B------:R-:W-:Y:S05]  /*8a40*/  BSYNC B1 ;  /* 0x0000000000017941 */ /* 0x000fea0003800000 */
.L_x_16407:
        /* <DEDUP_REMOVED lines=16> */
.L_x_16413:
[----:B------:R-:W-:Y:S05]  /*8b50*/  BSYNC B2 ;  /* 0x0000000000027941 */ /* 0x000fea0003800000 */
.L_x_16412:
        /* <DEDUP_REMOVED lines=44> */
.L_x_16411:
[----:B------:R-:W-:Y:S05]  /*8e20*/  BSYNC B1 ;  /* 0x0000000000017941 */ /* 0x000fea0003800000 */
.L_x_16410:
        /* <DEDUP_REMOVED lines=15> */
.L_x_16414:
        /* <DEDUP_REMOVED lines=12> */
.L_x_16417:
[----:B------:R-:W-:Y:S02]  /*8fe0*/  IMAD.MOV.U32 R11, RZ, RZ, R4 ;  /* 0x000000ffff0b7224 */ /* 0x000fe400078e0004 */
.L_x_16418:
[----:B------:R-:W-:Y:S05]  /*8ff0*/  BSYNC B1 ;  /* 0x0000000000017941 */ /* 0x000fea0003800000 */
.L_x_16416:
        /* <DEDUP_REMOVED lines=16> */
.L_x_16422:
[----:B------:R-:W-:Y:S05]  /*9100*/  BSYNC B2 ;  /* 0x0000000000027941 */ /* 0x000fea0003800000 */
.L_x_16421:
        /* <DEDUP_REMOVED lines=44> */
.L_x_16420:
[----:B------:R-:W-:Y:S05]  /*93d0*/  BSYNC B1 ;  /* 0x0000000000017941 */ /* 0x000fea0003800000 */
.L_x_16419:
        /* <DEDUP_REMOVED lines=10> */
.L_x_16415:
        /* <DEDUP_REMOVED lines=12> */
.L_x_16424:
[----:B------:R-:W-:Y:S02]  /*9540*/  IMAD.MOV.U32 R18, RZ, RZ, R4 ;  /* 0x000000ffff127224 */ /* 0x000fe400078e0004 */
.L_x_16425:
[----:B------:R-:W-:Y:S05]  /*9550*/  BSYNC B1 ;  /* 0x0000000000017941 */ /* 0x000fea0003800000 */
.L_x_16423:
        /* <DEDUP_REMOVED lines=16> */
.L_x_16429:
[----:B------:R-:W-:Y:S05]  /*9660*/  BSYNC B2 ;  /* 0x0000000000027941 */ /* 0x000fea0003800000 */
.L_x_16428:
        /* <DEDUP_REMOVED lines=44> */
.L_x_16427:
[----:B------:R-:W-:Y:S05]  /*9930*/  BSYNC B1 ;  /* 0x0000000000017941 */ /* 0x000fea0003800000 */
.L_x_16426:
        /* <DEDUP_REMOVED lines=15> */
.L_x_16430:
        /* <DEDUP_REMOVED lines=12> */
.L_x_16433:
[----:B------:R-:W-:Y:S02]  /*9af0*/  MOV R12, R4 ;  /* 0x00000004000c7202 */ /* 0x000fe40000000f00 */
.L_x_16434:
[----:B------:R-:W-:Y:S05]  /*9b00*/  BSYNC B1 ;  /* 0x0000000000017941 */ /* 0x000fea0003800000 */
.L_x_16432:
        /* <DEDUP_REMOVED lines=16> */
.L_x_16438:
[----:B------:R-:W-:Y:S05]  /*9c10*/  BSYNC B2 ;  /* 0x0000000000027941 */ /* 0x000fea0003800000 */
.L_x_16437:
        /* <DEDUP_REMOVED lines=44> */
.L_x_16436:
[----:B------:R-:W-:Y:S05]  /*9ee0*/  BSYNC B1 ;  /* 0x0000000000017941 */ /* 0x000fea0003800000 */
.L_x_16435:
        /* <DEDUP_REMOVED lines=10> */
.L_x_16431:
        /* <DEDUP_REMOVED lines=12> */
.L_x_16440:
[----:B------:R-:W-:Y:S02]  /*a050*/  MOV R20, R4 ;  /* 0x0000000400147202 */ /* 0x000fe40000000f00 */
.L_x_16441:
[----:B------:R-:W-:Y:S05]  /*a060*/  BSYNC B1 ;  /* 0x0000000000017941 */ /* 0x000fea0003800000 */
.L_x_16439:
        /* <DEDUP_REMOVED lines=16> */
.L_x_16445:
[----:B------:R-:W-:Y:S05]  /*a170*/  BSYNC B2 ;  /* 0x0000000000027941 */ /* 0x000fea0003800000 */
.L_x_16444:
        /* <DEDUP_REMOVED lines=44> */
.L_x_16443:
[----:B------:R-:W-:Y:S05]  /*a440*/  BSYNC B1 ;  /* 0x0000000000017941 */ /* 0x000fea0003800000 */
.L_x_16442:
        /* <DEDUP_REMOVED lines=13> */
.L_x_16446:
        /* <DEDUP_REMOVED lines=12> */
.L_x_16449:
[----:B------:R-:W-:Y:S02]  /*a5e0*/  IMAD.MOV.U32 R13, RZ, RZ, R4 ;  /* 0x000000ffff0d7224 */ /* 0x000fe400078e0004 */
.L_x_16450:
[----:B------:R-:W-:Y:S05]  /*a5f0*/  BSYNC B1 ;  /* 0x0000000000017941 */ /* 0x000fea0003800000 */
.L_x_16448:
        /* <DEDUP_REMOVED lines=16> */
.L_x_16454:
[----:B------:R-:W-:Y:S05]  /*a700*/  BSYNC B2 ;  /* 0x0000000000027941 */ /* 0x000fea0003800000 */
.L_x_16453:
        /* <DEDUP_REMOVED lines=44> */
.L_x_16452:
[----:B------:R-:W-:Y:S05]  /*a9d0*/  BSYNC B1 ;  /* 0x0000000000017941 */ /* 0x000fea0003800000 */
.L_x_16451:
        /* <DEDUP_REMOVED lines=10> */
.L_x_16447:
        /* <DEDUP_REMOVED lines=12> */
.L_x_16456:
[----:B------:R-:W-:Y:S02]  /*ab40*/  IMAD.MOV.U32 R24, RZ, RZ, R4 ;  /* 0x000000ffff187224 */ /* 0x000fe400078e0004 */
.L_x_16457:
[----:B------:R-:W-:Y:S05]  /*ab50*/  BSYNC B1 ;  /* 0x0000000000017941 */ /* 0x000fea0003800000 */
.L_x_16455:
        /* <DEDUP_REMOVED lines=16> */
.L_x_16461:
[----:B------:R-:W-:Y:S05]  /*ac60*/  BSYNC B2 ;  /* 0x0000000000027941 */ /* 0x000fea0003800000 */
.L_x_16460:
        /* <DEDUP_REMOVED lines=44> */
.L_x_16459:
[----:B------:R-:W-:Y:S05]  /*af30*/  BSYNC B1 ;  /* 0x0000000000017941 */ /* 0x000fea0003800000 */
.L_x_16458:
        /* <DEDUP_REMOVED lines=13> */
.L_x_16462:
        /* <DEDUP_REMOVED lines=12> */
.L_x_16465:
[----:B------:R-:W-:Y:S02]  /*b0d0*/  IMAD.MOV.U32 R14, RZ, RZ, R4 ;  /* 0x000000ffff0e7224 */ /* 0x000fe400078e0004 */
.L_x_16466:
[----:B------:R-:W-:Y:S05]  /*b0e0*/  BSYNC B1 ;  /* 0x0000000000017941 */ /* 0x000fea0003800000 */
.L_x_16464:
        /* <DEDUP_REMOVED lines=16> */
.L_x_16470:
[----:B------:R-:W-:Y:S05]  /*b1f0*/  BSYNC B2 ;  /* 0x0000000000027941 */ /* 0x000fea0003800000 */
.L_x_16469:
        /* <DEDUP_REMOVED lines=44> */
.L_x_16468:
[----:B------:R-:W-:Y:S05]  /*b4c0*/  BSYNC B1 ;  /* 0x0000000000017941 */ /* 0x000fea0003800000 */
.L_x_16467:
        /* <DEDUP_REMOVED lines=10> */
.L_x_16463:
        /* <DEDUP_REMOVED lines=12> */
.L_x_16472:
[----:B------:R-:W-:Y:S02]  /*b630*/  IMAD.MOV.U32 R18, RZ, RZ, R4 ;  /* 0x000000ffff127224 */ /* 0x000fe400078e0004 */
.L_x_16473:
[----:B------:R-:W-:Y:S05]  /*b640*/  BSYNC B1 ;  /* 0x0000000000017941 */ /* 0x000fea0003800000 */
.L_x_16471:
        /* <DEDUP_REMOVED lines=16> */
.L_x_16477:
[----:B------:R-:W-:Y:S05]  /*b750*/  BSYNC B2 ;  /* 0x0000000000027941 */ /* 0x000fea0003800000 */
.L_x_16476:
[----:B------:R-:W-:Y:S01]  /*b760*/  LOP3.LUT R4, R0, UR9, R8, 0x96, !PT ;  /* 0x0000000900047c12 */ /* 0x000fe2000f8e9608 */
[----:B------:R-:W-:Y:S01]  /*b770*/  IMAD.HI.U32 R2, R3, -0x326172a9, RZ ;  /* 0xcd9e8d5703027827 */ /* 0x000fe200078e00ff */
[----:B------:R-:W-:-:S03]  /*b780*/  MOV R19, RZ ;  /* 0x000000ff00137202 */ /* 0x000fc60000000f00 */
        /* <DEDUP_REMOVED lines=41> */
.L_x_16475:
[----:B------:R-:W-:Y:S05]  /*ba20*/  BSYNC B1 ;  /* 0x0000000000017941 */ /* 0x000fea0003800000 */
.L_x_16474:
        /* <DEDUP_REMOVED lines=13> */
.L_x_16478:
        /* <DEDUP_REMOVED lines=12> */
.L_x_16481:
[----:B------:R-:W-:Y:S02]  /*bbc0*/  IMAD.MOV.U32 R15, RZ, RZ, R4 ;  /* 0x000000ffff0f7224 */ /* 0x000fe400078e0004 */
.L_x_16482:
[----:B------:R-:W-:Y:S05]  /*bbd0*/  BSYNC B1 ;  /* 0x0000000000017941 */ /* 0x000fea0003800000 */
.L_x_16480:
        /* <DEDUP_REMOVED lines=16> */
.L_x_16486:
[----:B------:R-:W-:Y:S05]  /*bce0*/  BSYNC B2 ;  /* 0x0000000000027941 */ /* 0x000fea0003800000 */
.L_x_16485:
        /* <DEDUP_REMOVED lines=44> */
.L_x_16484:
[----:B------:R-:W-:Y:S05]  /*bfb0*/  BSYNC B1 ;  /* 0x0000000000017941 */ /* 0x000fea0003800000 */
.L_x_16483:
        /* <DEDUP_REMOVED lines=10> */
.L_x_16479:
        /* <DEDUP_REMOVED lines=12> */
.L_x_16488:
[----:B------:R-:W-:Y:S02]  /*c120*/  IMAD.MOV.U32 R22, RZ, RZ, R4 ;  /* 0x000000ffff167224 */ /* 0x000fe400078e0004 */
.L_x_16489:
[----:B------:R-:W-:Y:S05]  /*c130*/  BSYNC B1 ;  /* 0x0000000000017941 */ /* 0x000fea0003800000 */
.L_x_16487:
        /* <DEDUP_REMOVED lines=16> */
.L_x_16493:
[----:B------:R-:W-:Y:S05]  /*c240*/  BSYNC B2 ;  /* 0x0000000000027941 */ /* 0x000fea0003800000 */
.L_x_16492:
        /* <DEDUP_REMOVED lines=44> */
.L_x_16491:
[----:B------:R-:W-:Y:S05]  /*c510*/  BSYNC B1 ;  /* 0x0000000000017941 */ /* 0x000fea0003800000 */
.L_x_16490:
        /* <DEDUP_REMOVED lines=13> */
.L_x_16494:
        /* <DEDUP_REMOVED lines=12> */
.L_x_16497:
[----:B------:R-:W-:Y:S02]  /*c6b0*/  IMAD.MOV.U32 R16, RZ, RZ, R4 ;  /* 0x000000ffff107224 */ /* 0x000fe400078e0004 */
.L_x_16498:
[----:B------:R-:W-:Y:S05]  /*c6c0*/  BSYNC B1 ;  /* 0x0000000000017941 */ /* 0x000fea0003800000 */
.L_x_16496:
        /* <DEDUP_REMOVED lines=16> */
.L_x_16502:
[----:B------:R-:W-:Y:S05]  /*c7d0*/  BSYNC B2 ;  /* 0x0000000000027941 */ /* 0x000fea0003800000 */
.L_x_16501:
        /* <DEDUP_REMOVED lines=44> */
.L_x_16500:
[----:B------:R-:W-:Y:S05]  /*caa0*/  BSYNC B1 ;  /* 0x0000000000017941 */ /* 0x000fea0003800000 */
.L_x_16499:
        /* <DEDUP_REMOVED lines=10> */
.L_x_16495:
        /* <DEDUP_REMOVED lines=12> */
.L_x_16504:
[----:B------:R-:W-:Y:S02]  /*cc10*/  IMAD.MOV.U32 R18, RZ, RZ, R4 ;  /* 0x000000ffff127224 */ /* 0x000fe400078e0004 */
.L_x_16505:
[----:B------:R-:W-:Y:S05]  /*cc20*/  BSYNC B1 ;  /* 0x0000000000017941 */ /* 0x000fea0003800000 */
.L_x_16503:
        /* <DEDUP_REMOVED lines=16> */
.L_x_16509:
[----:B------:R-:W-:Y:S05]  /*cd30*/  BSYNC B2 ;  /* 0x0000000000027941 */ /* 0x000fea0003800000 */
.L_x_16508:
        /* <DEDUP_REMOVED lines=44> */
.L_x_16507:
[----:B------:R-:W-:Y:S05]  /*d000*/  BSYNC B1 ;  /* 0x0000000000017941 */ /* 0x000fea0003800000 */
.L_x_16506:
        /* <DEDUP_REMOVED lines=14> */
.L_x_16510:
        /* <DEDUP_REMOVED lines=12> */
.L_x_16513:
[----:B------:R-:W-:Y:S02]  /*d1b0*/  MOV R17, R4 ;  /* 0x0000000400117202 */ /* 0x000fe40000000f00 */
.L_x_16514:
[----:B------:R-:W-:Y:S05]  /*d1c0*/  BSYNC B1 ;  /* 0x0000000000017941 */ /* 0x000fea0003800000 */
.L_x_16512:
        /* <DEDUP_REMOVED lines=19> */
.L_x_16518:
[----:B------:R-:W-:Y:S05]  /*d300*/  BSYNC B2 ;  /* 0x0000000000027941 */ /* 0x000fea0003800000 */
.L_x_16517:
        /* <DEDUP_REMOVED lines=44> */
.L_x_16516:
[----:B------:R-:W-:Y:S05]  /*d5d0*/  BSYNC B1 ;  /* 0x0000000000017941 */ /* 0x000fea0003800000 */
.L_x_16515:
        /* <DEDUP_REMOVED lines=10> */
.L_x_16511:
        /* <DEDUP_REMOVED lines=25> */
[----:B------:R-:W-:Y:S02]  /*d810*/  LOP3.LUT R19, R23, R19, R21, 0xfe, !PT ;  /* 0x0000001317137212 */ /* 0x000fe400078efe15 */
[----:B------:R-:W-:Y:S01]  /*d820*/  LOP3.LUT R18, R18, R20, RZ, 0xfc, !PT ;  /* 0x0000001412127212 */ /* 0x000fe200078efcff */
[----:B------:R-:W-:-:S05]  /*d830*/  IMAD.WIDE.U32 R20, R101, R72, c[0x0][0x190] ;  /* 0x0000640065147625 */ /* 0x000fca00078e0048 */
        /* <DEDUP_REMOVED lines=21> */
.L_x_16519:
[----:B------:R-:W-:Y:S02]  /*d990*/  IADD3 R107, R67, 0x40, RZ ;  /* 0x00000040436b7810 */ /* 0x000fe40007ffe0ff */
[----:B------:R-:W-:-:S03]  /*d9a0*/  ISETP.NE.AND P1, PT, R24, 0x1, PT ;  /* 0x000000011800780c */ /* 0x000fc60003f25270 */
[----:B0-----:R-:W-:-:S05]  /*d9b0*/  @P6 IMAD.WIDE.U32 R18, R107, R124, c[0x0][0x178] ;  /* 0x00005e006b126625 */ /* 0x001fca00078e007c */
[----:B------:R0:W5:Y:S01]  /*d9c0*/  @P6 LDG.E.128 R32, [R18.64] ;  /* 0x0000000a12206981 */ /* 0x000162000c1e1d00 */
[----:B------:R-:W-:Y:S01]  /*d9d0*/  BSSY B1, `(.L_x_16520) ;  /* 0x0000010000017945 */ /* 0x000fe20003800000 */
[----:B0-----:R-:W-:-:S05]  /*d9e0*/  @P0 IMAD.WIDE.U32 R18, R107, R124, c[0x0][0x180] ;  /* 0x000060006b120625 */ /* 0x001fca00078e007c */
        /* <DEDUP_REMOVED lines=13> */
.L_x_16521:
[----:B------:R-:W-:Y:S02]  /*dac0*/  IMAD.MOV.U32 R26, RZ, RZ, R4 ;  /* 0x000000ffff1a7224 */ /* 0x000fe400078e0004 */
.L_x_16522:
[----:B------:R-:W-:Y:S05]  /*dad0*/  BSYNC B1 ;  /* 0x0000000000017941 */ /* 0x000fea0003800000 */
.L_x_16520:
        /* <DEDUP_REMOVED lines=16> */
.L_x_16526:
[----:B------:R-:W-:Y:S05]  /*dbe0*/  BSYNC B2 ;  /* 0x0000000000027941 */ /* 0x000fea0003800000 */
.L_x_16525:
        /* <DEDUP_REMOVED lines=44> */
.L_x_16524:
[----:B------:R-:W-:Y:S05]  /*deb0*/  BSYNC B1 ;  /* 0x0000000000017941 */ /* 0x000fea0003800000 */
.L_x_16523:
        /* <DEDUP_REMOVED lines=13> */
[----:B------:R-:W-:Y:S01]  /*df90*/  FADD.FTZ R94, R19, R94 ;  /* 0x0000005e135e7221 */ /* 0x000fe20000010000 */
[----:B------:R-:W-:Y:S01]  /*dfa0*/  MOV R19, R18 ;  /* 0x0000001200137202 */ /* 0x000fe20000000f00 */
[----:B------:R-:W-:Y:S05]  /*dfb0*/  BRA `(.L_x_16528) ;  /* 0x0000056000007947 */ /* 0x000fea0003800000 */
.L_x_16527:
        /* <DEDUP_REMOVED lines=12> */
.L_x_16530:
[----:B------:R-:W-:Y:S02]  /*e080*/  IMAD.MOV.U32 R10, RZ, RZ, R4 ;  /* 0x000000ffff0a7224 */ /* 0x000fe400078e0004 */
.L_x_16531:
[----:B------:R-:W-:Y:S05]  /*e090*/  BSYNC B1 ;  /* 0x0000000000017941 */ /* 0x000fea0003800000 */
.L_x_16529:
        /* <DEDUP_REMOVED lines=16> */
.L_x_16535:
[----:B------:R-:W-:Y:S05]  /*e1a0*/  BSYNC B2 ;  /* 0x0000000000027941 */ /* 0x000fea0003800000 */
.L_x_16534:
        /* <DEDUP_REMOVED lines=44> */
.L_x_16533:
[----:B------:R-:W-:Y:S05]  /*e470*/  BSYNC B1 ;  /* 0x0000000000017941 */ /* 0x000fea0003800000 */
.L_x_16532:
        /* <DEDUP_REMOVED lines=10> */
.L_x_16528:
        /* <DEDUP_REMOVED lines=12> */
.L_x_16537:
[----:B------:R-:W-:Y:S02]  /*e5e0*/  IMAD.MOV.U32 R36, RZ, RZ, R4 ;  /* 0x000000ffff247224 */ /* 0x000fe400078e0004 */
.L_x_16538:
[----:B------:R-:W-:Y:S05]  /*e5f0*/  BSYNC B1 ;  /* 0x0000000000017941 */ /* 0x000fea0003800000 */
.L_x_16536:
        /* <DEDUP_REMOVED lines=16> */
.L_x_16542:
[----:B------:R-:W-:Y:S05]  /*e700*/  BSYNC B2 ;  /* 0x0000000000027941 */ /* 0x000fea0003800000 */
.L_x_16541:
        /* <DEDUP_REMOVED lines=44> */
.L_x_16540:
[----:B------:R-:W-:Y:S05]  /*e9d0*/  BSYNC B1 ;  /* 0x0000000000017941 */ /* 0x000fea0003800000 */
.L_x_16539:
        /* <DEDUP_REMOVED lines=15> */
.L_x_16543:
        /* <DEDUP_REMOVED lines=12> */
.L_x_16546:
[----:B------:R-:W-:Y:S02]  /*eb90*/  IMAD.MOV.U32 R11, RZ, RZ, R4 ;  /* 0x000000ffff0b7224 */ /* 0x000fe400078e0004 */
.L_x_16547:
[----:B------:R-:W-:Y:S05]  /*eba0*/  BSYNC B1 ;  /* 0x0000000000017941 */ /* 0x000fea0003800000 */
.L_x_16545:
        /* <DEDUP_REMOVED lines=16> */
.L_x_16551:
[----:B------:R-:W-:Y:S05]  /*ecb0*/  BSYNC B2 ;  /* 0x0000000000027941 */ /* 0x000fea0003800000 */
.L_x_16550:
        /* <DEDUP_REMOVED lines=44> */
.L_x_16549:
[----:B------:R-:W-:Y:S05]  /*ef80*/  BSYNC B1 ;  /* 0x0000000000017941 */ /* 0x000fea0003800000 */
.L_x_16548:
        /* <DEDUP_REMOVED lines=10> */
.L_x_16544:
        /* <DEDUP_REMOVED lines=12> */
.L_x_16553:
[----:B------:R-:W-:Y:S02]  /*f0f0*/  IMAD.MOV.U32 R20, RZ, RZ, R4 ;  /* 0x000000ffff147224 */ /* 0x000fe400078e0004 */
.L_x_16554:
[----:B------:R-:W-:Y:S05]  /*f100*/  BSYNC B1 ;  /* 0x0000000000017941 */ /* 0x000fea0003800000 */
.L_x_16552:
        /* <DEDUP_REMOVED lines=16> */
.L_x_16558:
[----:B------:R-:W-:Y:S05]  /*f210*/  BSYNC B2 ;  /* 0x0000000000027941 */ /* 0x000fea0003800000 */
.L_x_16557:
        /* <DEDUP_REMOVED lines=44> */
.L_x_16556:
[----:B------:R-:W-:Y:S05]  /*f4e0*/  BSYNC B1 ;  /* 0x0000000000017941 */ /* 0x000fea0003800000 */
.L_x_16555:
        /* <DEDUP_REMOVED lines=15> */
.L_x_16559:
        /* <DEDUP_REMOVED lines=12> */
.L_x_16562:
[----:B------:R-:W-:Y:S02]  /*f6a0*/  IMAD.MOV.U32 R12, RZ, RZ, R4 ;  /* 0x000000ffff0c7224 */ /* 0x000fe400078e0004 */
.L_x_16563:
[----:B------:R-:W-:Y:S05]  /*f6b0*/  BSYNC B1 ;  /* 0x0000000000017941 */ /* 0x000fea0003800000 */
.L_x_16561:
        /* <DEDUP_REMOVED lines=16> */
.L_x_16567:
[----:B------:R-:W-:Y:S05]  /*f7c0*/  BSYNC B2 ;  /* 0x0000000000027941 */ /* 0x000fea0003800000 */
.L_x_16566:
        /* <DEDUP_REMOVED lines=44> */
.L_x_16565:
[----:B------:R-:W-:Y:S05]  /*fa90*/  BSYNC B1 ;  /* 0x0000000000017941 */ /* 0x000fea0003800000 */
.L_x_16564:
        /* <DEDUP_REMOVED lines=10> */
.L_x_16560:
        /* <DEDUP_REMOVED lines=12> */
.L_x_16569:
[----:B------:R-:W-:Y:S02]  /*fc00*/  IMAD.MOV.U32 R20, RZ, RZ, R4 ;  /* 0x000000ffff147224 */ /* 0x000fe400078e0004 */
.L_x_16570:
[----:B------:R-:W-:Y:S05]  /*fc10*/  BSYNC B1 ;  /* 0x0000000000017941 */ /* 0x000fea0003800000 */
.L_x_16568:
        /* <DEDUP_REMOVED lines=16> */
.L_x_16574:
[----:B------:R-:W-:Y:S05]  /*fd20*/  BSYNC B2 ;  /* 0x0000000000027941 */ /* 0x000fea0003800000 */
.L_x_16573:
        /* <DEDUP_REMOVED lines=44> */
.L_x_16572:
[----:B------:R-:W-:Y:S05]  /*fff0*/  BSYNC B1 ;  /* 0x0000000000017941 */ /* 0x000fea0003800000 */
.L_x_16571:
        /* <DEDUP_REMOVED lines=13> */
.L_x_16575:
        /* <DEDUP_REMOVED lines=12> */
.L_x_16578:
[----:B------:R-:W-:Y:S02]  /*10190*/  MOV R13, R4 ;  /* 0x00000004000d7202 */ /* 0x000fe40000000f00 */
.L_x_16579:
[----:B------:R-:W-:Y:S05]  /*101a0*/  BSYNC B1 ;  /* 0x0000000000017941 */ /* 0x000fea0003800000 */
.L_x_16577:
        /* <DEDUP_REMOVED lines=16> */
.L_x_16583:
[----:B------:R-:W-:Y:S05]  /*102b0*/  BSYNC B2 ;  /* 0x0000000000027941 */ /* 0x000fea0003800000 */
.L_x_16582:
        /* <DEDUP_REMOVED lines=44> */
.L_x_16581:
[----:B------:R-:W-:Y:S05]  /*10580*/  BSYNC B1 ;  /* 0x0000000000017941 */ /* 0x000fea0003800000 */
.L_x_16580:
        /* <DEDUP_REMOVED lines=10> */
.L_x_16576:
        /* <DEDUP_REMOVED lines=12> */
.L_x_16585:
[----:B------:R-:W-:Y:S02]  /*106f0*/  MOV R26, R4 ;  /* 0x00000004001a7202 */ /* 0x000fe40000000f00 */
.L_x_16586:
[----:B------:R-:W-:Y:S05]  /*10700*/  BSYNC B1 ;  /* 0x0000000000017941 */ /* 0x000fea0003800000 */
.L_x_16584:
        /* <DEDUP_REMOVED lines=16> */
.L_x_16590:
[----:B------:R-:W-:Y:S05]  /*10810*/  BSYNC B2 ;  /* 0x0000000000027941 */ /* 0x000fea0003800000 */
.L_x_16589:
        /* <DEDUP_REMOVED lines=44> */
.L_x_16588:
[----:B------:R-:W-:Y:S05]  /*10ae0*/  BSYNC B1 ;  /* 0x0000000000017941 */ /* 0x000fea0003800000 */
.L_x_16587:
        /* <DEDUP_REMOVED lines=13> */
.L_x_16591:
        /* <DEDUP_REMOVED lines=12> */
.L_x_16594:
[----:B------:R-:W-:Y:S02]  /*10c80*/  IMAD.MOV.U32 R14, RZ, RZ, R4 ;  /* 0x000000ffff0e7224 */ /* 0x000fe400078e0004 */
.L_x_16595:
[----:B------:R-:W-:Y:S05]  /*10c90*/  BSYNC B1 ;  /* 0x0000000000017941 */ /* 0x000fea0003800000 */
.L_x_16593:
        /* <DEDUP_REMOVED lines=16> */
.L_x_16599:
[----:B------:R-:W-:Y:S05]  /*10da0*/  BSYNC B2 ;  /* 0x0000000000027941 */ /* 0x000fea0003800000 */
.L_x_16598:
        /* <DEDUP_REMOVED lines=44> */
.L_x_16597:
[----:B------:R-:W-:Y:S05]  /*11070*/  BSYNC B1 ;  /* 0x0000000000017941 */ /* 0x000fea0003800000 */
.L_x_16596:
        /* <DEDUP_REMOVED lines=10> */
.L_x_16592:
        /* <DEDUP_REMOVED lines=12> */
.L_x_16601:
[----:B------:R-:W-:Y:S02]  /*111e0*/  IMAD.MOV.U32 R26, RZ, RZ, R4 ;  /* 0x000000ffff1a7224 */ /* 0x000fe400078e0004 */
.L_x_16602:
[----:B------:R-:W-:Y:S05]  /*111f0*/  BSYNC B1 ;  /* 0x0000000000017941 */ /* 0x000fea0003800000 */
.L_x_16600:
        /* <DEDUP_REMOVED lines=16> */
.L_x_16606:
[----:B------:R-:W-:Y:S05]  /*11300*/  BSYNC B2 ;  /* 0x0000000000027941 */ /* 0x000fea0003800000 */
.L_x_16605:
        /* <DEDUP_REMOVED lines=44> */
.L_x_16604:
[----:B------:R-:W-:Y:S05]  /*115d0*/  BSYNC B1 ;  /* 0x0000000000017941 */ /* 0x000fea0003800000 */
.L_x_16603:
        /* <DEDUP_REMOVED lines=10> */
[----:B------:R-:W-:Y:S01]  /*11680*/  FADD.FTZ R90, R19, R90 ;  /* 0x0000005a135a7221 */ /* 0x000fe20000010000 */
[----:B------:R-:W-:Y:S01]  /*11690*/  MOV R19, R18 ;  /* 0x0000001200137202 */ /* 0x000fe20000000f00 */
[----:B------:R-:W-:Y:S05]  /*116a0*/  BRA `(.L_x_16608) ;  /* 0x0000056000007947 */ /* 0x000fea0003800000 */
.L_x_16607:
        /* <DEDUP_REMOVED lines=12> */
.L_x_16610:
[----:B------:R-:W-:Y:S02]  /*11770*/  IMAD.MOV.U32 R15, RZ, RZ, R4 ;  /* 0x000000ffff0f7224 */ /* 0x000fe400078e0004 */
.L_x_16611:
[----:B------:R-:W-:Y:S05]  /*11780*/  BSYNC B1 ;  /* 0x0000000000017941 */ /* 0x000fea0003800000 */
.L_x_16609:
        /* <DEDUP_REMOVED lines=16> */
.L_x_16615:
[----:B------:R-:W-:Y:S05]  /*11890*/  BSYNC B2 ;  /* 0x0000000000027941 */ /* 0x000fea0003800000 */
.L_x_16614:
        /* <DEDUP_REMOVED lines=44> */
.L_x_16613:
[----:B------:R-:W-:Y:S05]  /*11b60*/  BSYNC B1 ;  /* 0x0000000000017941 */ /* 0x000fea0003800000 */
.L_x_16612:
        /* <DEDUP_REMOVED lines=10> */
.L_x_16608:
        /* <DEDUP_REMOVED lines=12> */
.L_x_16617:
[----:B------:R-:W-:Y:S02]  /*11cd0*/  IMAD.MOV.U32 R22, RZ, RZ, R4 ;  /* 0x000000ffff167224 */ /* 0x000fe400078e0004 */
.L_x_16618:
[----:B------:R-:W-:Y:S05]  /*11ce0*/  BSYNC B1 ;  /* 0x0000000000017941 */ /* 0x000fea0003800000 */
.L_x_16616:
        /* <DEDUP_REMOVED lines=16> */
.L_x_16622:
[----:B------:R-:W-:Y:S05]  /*11df0*/  BSYNC B2 ;  /* 0x0000000000027941 */ /* 0x000fea0003800000 */
.L_x_16621:
        /* <DEDUP_REMOVED lines=44> */
.L_x_16620:
[----:B------:R-:W-:Y:S05]  /*120c0*/  BSYNC B1 ;  /* 0x0000000000017941 */ /* 0x000fea0003800000 */
.L_x_16619:
        /* <DEDUP_REMOVED lines=13> */
.L_x_16623:
        /* <DEDUP_REMOVED lines=12> */
.L_x_16626:
[----:B------:R-:W-:Y:S02]  /*12260*/  IMAD.MOV.U32 R16, RZ, RZ, R4 ;  /* 0x000000ffff107224 */ /* 0x000fe400078e0004 */
.L_x_16627:
[----:B------:R-:W-:Y:S05]  /*12270*/  BSYNC B1 ;  /* 0x0000000000017941 */ /* 0x000fea0003800000 */
.L_x_16625:
        /* <DEDUP_REMOVED lines=16> */
.L_x_16631:
[----:B------:R-:W-:Y:S05]  /*12380*/  BSYNC B2 ;  /* 0x0000000000027941 */ /* 0x000fea0003800000 */
.L_x_16630:
        /* <DEDUP_REMOVED lines=44> */
.L_x_16629:
[----:B------:R-:W-:Y:S05]  /*12650*/  BSYNC B1 ;  /* 0x0000000000017941 */ /* 0x000fea0003800000 */
.L_x_16628:
        /* <DEDUP_REMOVED lines=10> */
.L_x_16624:
        /* <DEDUP_REMOVED lines=12> */
.L_x_16633:
[----:B------:R-:W-:Y:S02]  /*127c0*/  IMAD.MOV.U32 R22, RZ, RZ, R4 ;  /* 0x000000ffff167224 */ /* 0x000fe400078e0004 */
.L_x_16634:
[----:B------:R-:W-:Y:S05]  /*127d0*/  BSYNC B1 ;  /* 0x0000000000017941 */ /* 0x000fea0003800000 */
.L_x_16632:
        /* <DEDUP_REMOVED lines=16> */
.L_x_16638:
[----:B------:R-:W-:Y:S05]  /*128e0*/  BSYNC B2 ;  /* 0x0000000000027941 */ /* 0x000fea0003800000 */
.L_x_16637:
        /* <DEDUP_REMOVED lines=44> */
.L_x_16636:
[----:B------:R-:W-:Y:S05]  /*12bb0*/  BSYNC B1 ;  /* 0x0000000000017941 */ /* 0x000fea0003800000 */
.L_x_16635:
        /* <DEDUP_REMOVED lines=14> */
.L_x_16639:
        /* <DEDUP_REMOVED lines=12> */
.L_x_16642:
[----:B------:R-:W-:Y:S02]  /*12d60*/  IMAD.MOV.U32 R17, RZ, RZ, R4 ;  /* 0x000000ffff117224 */ /* 0x000fe400078e0004 */
.L_x_16643:
[----:B------:R-:W-:Y:S05]  /*12d70*/  BSYNC B1 ;  /* 0x0000000000017941 */ /* 0x000fea0003800000 */
.L_x_16641:
        /* <DEDUP_REMOVED lines=19> */
.L_x_16647:
[----:B------:R-:W-:Y:S05]  /*12eb0*/  BSYNC B2 ;  /* 0x0000000000027941 */ /* 0x000fea0003800000 */
.L_x_16646:
        /* <DEDUP_REMOVED lines=44> */
.L_x_16645:
[----:B------:R-:W-:Y:S05]  /*13180*/  BSYNC B1 ;  /* 0x0000000000017941 */ /* 0x000fea0003800000 */
.L_x_16644:
        /* <DEDUP_REMOVED lines=10> */
.L_x_16640:
        /* <DEDUP_REMOVED lines=48> */
.L_x_16648:
        /* <DEDUP_REMOVED lines=19> */
.L_x_16650:
[----:B------:R-:W-:Y:S02]  /*13660*/  IMAD.MOV.U32 R36, RZ, RZ, R4 ;  /* 0x000000ffff247224 */ /* 0x000fe400078e0004 */
.L_x_16651:
[----:B------:R-:W-:Y:S05]  /*13670*/  BSYNC B1 ;  /* 0x0000000000017941 */ /* 0x000fea0003800000 */
.L_x_16649:
        /* <DEDUP_REMOVED lines=16> */
.L_x_16655:
[----:B------:R-:W-:Y:S05]  /*13780*/  BSYNC B2 ;  /* 0x0000000000027941 */ /* 0x000fea0003800000 */
.L_x_16654:
        /* <DEDUP_REMOVED lines=44> */
.L_x_16653:
[----:B------:R-:W-:Y:S05]  /*13a50*/  BSYNC B1 ;  /* 0x0000000000017941 */ /* 0x000fea0003800000 */
.L_x_16652:
        /* <DEDUP_REMOVED lines=16> */
.L_x_16656:
        /* <DEDUP_REMOVED lines=12> */
.L_x_16659:
[----:B------:R-:W-:Y:S02]  /*13c20*/  IMAD.MOV.U32 R10, RZ, RZ, R4 ;  /* 0x000000ffff0a7224 */ /* 0x000fe400078e0004 */
.L_x_16660:
[----:B------:R-:W-:Y:S05]  /*13c30*/  BSYNC B1 ;  /* 0x0000000000017941 */ /* 0x000fea0003800000 */
.L_x_16658:
        /* <DEDUP_REMOVED lines=16> */
.L_x_16664:
[----:B------:R-:W-:Y:S05]  /*13d40*/  BSYNC B2 ;  /* 0x0000000000027941 */ /* 0x000fea0003800000 */
.L_x_16663:
        /* <DEDUP_REMOVED lines=44> */
.L_x_16662:
[----:B------:R-:W-:Y:S05]  /*14010*/  BSYNC B1 ;  /* 0x0000000000017941 */ /* 0x000fea0003800000 */
.L_x_16661:
        /* <DEDUP_REMOVED lines=10> */
.L_x_16657:
        /* <DEDUP_REMOVED lines=12> */
.L_x_16666:
[----:B------:R-:W-:Y:S02]  /*14180*/  IMAD.MOV.U32 R36, RZ, RZ, R4 ;  /* 0x000000ffff247224 */ /* 0x000fe400078e0004 */
.L_x_16667:
[----:B------:R-:W-:Y:S05]  /*14190*/  BSYNC B1 ;  /* 0x0000000000017941 */ /* 0x000fea0003800000 */
.L_x_16665:
        /* <DEDUP_REMOVED lines=16> */
.L_x_16671:
[----:B------:R-:W-:Y:S05]  /*142a0*/  BSYNC B2 ;  /* 0x0000000000027941 */ /* 0x000fea0003800000 */
.L_x_16670:
        /* <DEDUP_REMOVED lines=44> */
.L_x_16669:
[----:B------:R-:W-:Y:S05]  /*14570*/  BSYNC B1 ;  /* 0x0000000000017941 */ /* 0x000fea0003800000 */
.L_x_16668:
        /* <DEDUP_REMOVED lines=15> */
.L_x_16672:
        /* <DEDUP_REMOVED lines=12> */
.L_x_16675:
[----:B------:R-:W-:Y:S02]  /*14730*/  IMAD.MOV.U32 R11, RZ, RZ, R4 ;  /* 0x000000ffff0b7224 */ /* 0x000fe400078e0004 */
.L_x_16676:
[----:B------:R-:W-:Y:S05]  /*14740*/  BSYNC B1 ;  /* 0x0000000000017941 */ /* 0x000fea0003800000 */
.L_x_16674:
        /* <DEDUP_REMOVED lines=16> */
.L_x_16680:
[----:B------:R-:W-:Y:S05]  /*14850*/  BSYNC B2 ;  /* 0x0000000000027941 */ /* 0x000fea0003800000 */
.L_x_16679:
        /* <DEDUP_REMOVED lines=44> */
.L_x_16678:
[----:B------:R-:W-:Y:S05]  /*14b20*/  BSYNC B1 ;  /* 0x0000000000017941 */ /* 0x000fea0003800000 */
.L_x_16677:
        /* <DEDUP_REMOVED lines=10> */
.L_x_16673:
        /* <DEDUP_REMOVED lines=12> */
.L_x_16682:
[----:B------:R-:W-:Y:S02]  /*14c90*/  IMAD.MOV.U32 R20, RZ, RZ, R4 ;  /* 0x000000ffff147224 */ /* 0x000fe400078e0004 */
.L_x_16683:
[----:B------:R-:W-:Y:S05]  /*14ca0*/  BSYNC B1 ;  /* 0x0000000000017941 */ /* 0x000fea0003800000 */
.L_x_16681:
        /* <DEDUP_REMOVED lines=16> */
.L_x_16687:
[----:B------:R-:W-:Y:S05]  /*14db0*/  BSYNC B2 ;  /* 0x0000000000027941 */ /* 0x000fea0003800000 */
.L_x_16686:
        /* <DEDUP_REMOVED lines=44> */
.L_x_16685:
[----:B------:R-:W-:Y:S05]  /*15080*/  BSYNC B1 ;  /* 0x0000000000017941 */ /* 0x000fea0003800000 */
.L_x_16684:
        /* <DEDUP_REMOVED lines=9> */
[----:B------:R-:W-:Y:S01]  /*15120*/  MOV R19, R18 ;  /* 0x0000001200137202 */ /* 0x000fe20000000f00 */
[----:B------:R-:W-:Y:S05]  /*15130*/  @!P0 BRA `(.L_x_16689) ;  /* 0x000005a000008947 */ /* 0x000fea0003800000 */
[----:B------:R-:W-:-:S05]  /*15140*/  PRMT R19, RZ, 0x5410, R29 ;  /* 0x00005410ff137816 */ /* 0x000fca000000001d */
[----:B------:R-:W-:Y:S02]  /*15150*/  FADD.FTZ R98, R19, R98 ;  /* 0x0000006213627221 */ /* 0x000fe40000010000 */
[----:B------:R-:W-:Y:S01]  /*15160*/  IMAD.MOV.U32 R19, RZ, RZ, R18 ;  /* 0x000000ffff137224 */ /* 0x000fe200078e0012 */
[----:B------:R-:W-:Y:S05]  /*15170*/  BRA `(.L_x_16689) ;  /* 0x0000056000007947 */ /* 0x000fea0003800000 */
.L_x_16688:
        /* <DEDUP_REMOVED lines=12> */
.L_x_16691:
[----:B------:R-:W-:Y:S02]  /*15240*/  IMAD.MOV.U32 R12, RZ, RZ, R4 ;  /* 0x000000ffff0c7224 */ /* 0x000fe400078e0004 */
.L_x_16692:
[----:B------:R-:W-:Y:S05]  /*15250*/  BSYNC B1 ;  /* 0x0000000000017941 */ /* 0x000fea0003800000 */
.L_x_16690:
        /* <DEDUP_REMOVED lines=16> */
.L_x_16696:
[----:B------:R-:W-:Y:S05]  /*15360*/  BSYNC B2 ;  /* 0x0000000000027941 */ /* 0x000fea0003800000 */
.L_x_16695:
        /* <DEDUP_REMOVED lines=44> */
.L_x_16694:
[----:B------:R-:W-:Y:S05]  /*15630*/  BSYNC B1 ;  /* 0x0000000000017941 */ /* 0x000fea0003800000 */
.L_x_16693:
        /* <DEDUP_REMOVED lines=10> */
.L_x_16689:
        /* <DEDUP_REMOVED lines=12> */
.L_x_16698:
[----:B------:R-:W-:Y:S02]  /*157a0*/  IMAD.MOV.U32 R20, RZ, RZ, R4 ;  /* 0x000000ffff147224 */ /* 0x000fe400078e0004 */
.L_x_16699:
[----:B------:R-:W-:Y:S05]  /*157b0*/  BSYNC B1 ;  /* 0x0000000000017941 */ /* 0x000fea0003800000 */
.L_x_16697:
        /* <DEDUP_REMOVED lines=16> */
.L_x_16703:
[----:B------:R-:W-:Y:S05]  /*158c0*/  BSYNC B2 ;  /* 0x0000000000027941 */ /* 0x000fea0003800000 */
.L_x_16702:
        /* <DEDUP_REMOVED lines=44> */
.L_x_16701:
[----:B------:R-:W-:Y:S05]  /*15b90*/  BSYNC B1 ;  /* 0x0000000000017941 */ /* 0x000fea0003800000 */
.L_x_16700:
        /* <DEDUP_REMOVED lines=13> */
.L_x_16704:
        /* <DEDUP_REMOVED lines=12> */
.L_x_16707:
[----:B------:R-:W-:Y:S02]  /*15d30*/  IMAD.MOV.U32 R13, RZ, RZ, R4 ;  /* 0x000000ffff0d7224 */ /* 0x000fe400078e0004 */
.L_x_16708:
[----:B------:R-:W-:Y:S05]  /*15d40*/  BSYNC B1 ;  /* 0x0000000000017941 */ /* 0x000fea0003800000 */
.L_x_16706:
        /* <DEDUP_REMOVED lines=16> */
.L_x_16712:
[----:B------:R-:W-:Y:S05]  /*15e50*/  BSYNC B2 ;  /* 0x0000000000027941 */ /* 0x000fea0003800000 */
.L_x_16711:
        /* <DEDUP_REMOVED lines=44> */
.L_x_16710:
[----:B------:R-:W-:Y:S05]  /*16120*/  BSYNC B1 ;  /* 0x0000000000017941 */ /* 0x000fea0003800000 */
.L_x_16709:
        /* <DEDUP_REMOVED lines=10> */
.L_x_16705:
        /* <DEDUP_REMOVED lines=12> */
.L_x_16714:
[----:B------:R-:W-:Y:S02]  /*16290*/  IMAD.MOV.U32 R26, RZ, RZ, R4 ;  /* 0x000000ffff1a7224 */ /* 0x000fe400078e0004 */
.L_x_16715:
[----:B------:R-:W-:Y:S05]  /*162a0*/  BSYNC B1 ;  /* 0x0000000000017941 */ /* 0x000fea0003800000 */
.L_x_16713:
        /* <DEDUP_REMOVED lines=16> */
.L_x_16719:
[----:B------:R-:W-:Y:S05]  /*163b0*/  BSYNC B2 ;  /* 0x0000000000027941 */ /* 0x000fea0003800000 */
.L_x_16718:
        /* <DEDUP_REMOVED lines=44> */
.L_x_16717:
[----:B------:R-:W-:Y:S05]  /*16680*/  BSYNC B1 ;  /* 0x0000000000017941 */ /* 0x000fea0003800000 */
.L_x_16716:
        /* <DEDUP_REMOVED lines=13> */
.L_x_16720:
        /* <DEDUP_REMOVED lines=12> */
.L_x_16723:
[----:B------:R-:W-:Y:S02]  /*16820*/  IMAD.MOV.U32 R14, RZ, RZ, R4 ;  /* 0x000000ffff0e7224 */ /* 0x000fe400078e0004 */
.L_x_16724:
[----:B------:R-:W-:Y:S05]  /*16830*/  BSYNC B1 ;  /* 0x0000000000017941 */ /* 0x000fea0003800000 */
.L_x_16722:
        /* <DEDUP_REMOVED lines=16> */
.L_x_16728:
[----:B------:R-:W-:Y:S05]  /*16940*/  BSYNC B2 ;  /* 0x0000000000027941 */ /* 0x000fea0003800000 */
.L_x_16727:
        /* <DEDUP_REMOVED lines=44> */
.L_x_16726:
[----:B------:R-:W-:Y:S05]  /*16c10*/  BSYNC B1 ;  /* 0x0000000000017941 */ /* 0x000fea0003800000 */
.L_x_16725:
        /* <DEDUP_REMOVED lines=10> */
.L_x_16721:
        /* <DEDUP_REMOVED lines=12> */
.L_x_16730:
[----:B------:R-:W-:Y:S02]  /*16d80*/  IMAD.MOV.U32 R26, RZ, RZ, R4 ;  /* 0x000000ffff1a7224 */ /* 0x000fe400078e0004 */
.L_x_16731:
[----:B------:R-:W-:Y:S05]  /*16d90*/  BSYNC B1 ;  /* 0x0000000000017941 */ /* 0x000fea0003800000 */
.L_x_16729:
        /* <DEDUP_REMOVED lines=16> */
.L_x_16735:
[----:B------:R-:W-:Y:S05]  /*16ea0*/  BSYNC B2 ;  /* 0x0000000000027941 */ /* 0x000fea0003800000 */
.L_x_16734:
        /* <DEDUP_REMOVED lines=44> */
.L_x_16733:
[----:B------:R-:W-:Y:S05]  /*17170*/  BSYNC B1 ;  /* 0x0000000000017941 */ /* 0x000fea0003800000 */
.L_x_16732:
        /* <DEDUP_REMOVED lines=13> */
.L_x_16736:
        /* <DEDUP_REMOVED lines=12> */
.L_x_16739:
[----:B------:R-:W-:Y:S02]  /*17310*/  IMAD.MOV.U32 R15, RZ, RZ, R4 ;  /* 0x000000ffff0f7224 */ /* 0x000fe400078e0004 */
.L_x_16740:
[----:B------:R-:W-:Y:S05]  /*17320*/  BSYNC B1 ;  /* 0x0000000000017941 */ /* 0x000fea0003800000 */
.L_x_16738:
        /* <DEDUP_REMOVED lines=16> */
.L_x_16744:
[----:B------:R-:W-:Y:S05]  /*17430*/  BSYNC B2 ;  /* 0x0000000000027941 */ /* 0x000fea0003800000 */
.L_x_16743:
        /* <DEDUP_REMOVED lines=44> */
.L_x_16742:
[----:B------:R-:W-:Y:S05]  /*17700*/  BSYNC B1 ;  /* 0x0000000000017941 */ /* 0x000fea0003800000 */
.L_x_16741:
        /* <DEDUP_REMOVED lines=10> */
.L_x_16737:
        /* <DEDUP_REMOVED lines=12> */
.L_x_16746:
[----:B------:R-:W-:Y:S02]  /*17870*/  IMAD.MOV.U32 R22, RZ, RZ, R4 ;  /* 0x000000ffff167224 */ /* 0x000fe400078e0004 */
.L_x_16747:
[----:B------:R-:W-:Y:S05]  /*17880*/  BSYNC B1 ;  /* 0x0000000000017941 */ /* 0x000fea0003800000 */
.L_x_16745:
        /* <DEDUP_REMOVED lines=16> */
.L_x_16751:
[----:B------:R-:W-:Y:S05]  /*17990*/  BSYNC B2 ;  /* 0x0000000000027941 */ /* 0x000fea0003800000 */
.L_x_16750:
        /* <DEDUP_REMOVED lines=44> */
.L_x_16749:
[----:B------:R-:W-:Y:S05]  /*17c60*/  BSYNC B1 ;  /* 0x0000000000017941 */ /* 0x000fea0003800000 */
.L_x_16748:
        /* <DEDUP_REMOVED lines=13> */
.L_x_16752:
        /* <DEDUP_REMOVED lines=12> */
.L_x_16755:
[----:B------:R-:W-:Y:S02]  /*17e00*/  IMAD.MOV.U32 R16, RZ, RZ, R4 ;  /* 0x000000ffff107224 */ /* 0x000fe400078e0004 */
.L_x_16756:
[----:B------:R-:W-:Y:S05]  /*17e10*/  BSYNC B1 ;  /* 0x0000000000017941 */ /* 0x000fea0003800000 */
.L_x_16754:
        /* <DEDUP_REMOVED lines=16> */
.L_x_16760:
[----:B------:R-:W-:Y:S05]  /*17f20*/  BSYNC B2 ;  /* 0x0000000000027941 */ /* 0x000fea0003800000 */
.L_x_16759:
        /* <DEDUP_REMOVED lines=44> */
.L_x_16758:
[----:B------:R-:W-:Y:S05]  /*181f0*/  BSYNC B1 ;  /* 0x0000000000017941 */ /* 0x000fea0003800000 */
.L_x_16757:
        /* <DEDUP_REMOVED lines=10> */
.L_x_16753:
        /* <DEDUP_REMOVED lines=12> */
.L_x_16762:
[----:B------:R-:W-:Y:S02]  /*18360*/  IMAD.MOV.U32 R22, RZ, RZ, R4 ;  /* 0x000000ffff167224 */ /* 0x000fe400078e0004 */
.L_x_16763:
[----:B------:R-:W-:Y:S05]  /*18370*/  BSYNC B1 ;  /* 0x0000000000017941 */ /* 0x000fea0003800000 */
.L_x_16761:
        /* <DEDUP_REMOVED lines=16> */
.L_x_16767:
[----:B------:R-:W-:Y:S05]  /*18480*/  BSYNC B2 ;  /* 0x0000000000027941 */ /* 0x000fea0003800000 */
.L_x_16766:
        /* <DEDUP_REMOVED lines=44> */
.L_x_16765:
[----:B------:R-:W-:Y:S05]  /*18750*/  BSYNC B1 ;  /* 0x0000000000017941 */ /* 0x000fea0003800000 */
.L_x_16764:
        /* <DEDUP_REMOVED lines=14> */
.L_x_16768:
        /* <DEDUP_REMOVED lines=12> */
.L_x_16771:
[----:B------:R-:W-:Y:S02]  /*18900*/  IMAD.MOV.U32 R17, RZ, RZ, R4 ;  /* 0x000000ffff117224 */ /* 0x000fe400078e0004 */
.L_x_16772:
[----:B------:R-:W-:Y:S05]  /*18910*/  BSYNC B1 ;  /* 0x0000000000017941 */ /* 0x000fea0003800000 */
.L_x_16770:
        /* <DEDUP_REMOVED lines=19> */
.L_x_16776:
[----:B------:R-:W-:Y:S05]  /*18a50*/  BSYNC B2 ;  /* 0x0000000000027941 */ /* 0x000fea0003800000 */
.L_x_16775:
        /* <DEDUP_REMOVED lines=44> */
.L_x_16774:
[----:B------:R-:W-:Y:S05]  /*18d20*/  BSYNC B1 ;  /* 0x0000000000017941 */ /* 0x000fea0003800000 */
.L_x_16773:
        /* <DEDUP_REMOVED lines=10> */
.L_x_16769:
        /* <DEDUP_REMOVED lines=48> */
.L_x_16777:
        /* <DEDUP_REMOVED lines=19> */
.L_x_16779:
[----:B------:R-:W-:Y:S02]  /*19200*/  IMAD.MOV.U32 R36, RZ, RZ, R4 ;  /* 0x000000ffff247224 */ /* 0x000fe400078e0004 */
.L_x_16780:
[----:B------:R-:W-:Y:S05]  /*19210*/  BSYNC B1 ;  /* 0x0000000000017941 */ /* 0x000fea0003800000 */
.L_x_16778:
        /* <DEDUP_REMOVED lines=16> */
.L_x_16784:
[----:B------:R-:W-:Y:S05]  /*19320*/  BSYNC B2 ;  /* 0x0000000000027941 */ /* 0x000fea0003800000 */
.L_x_16783:
        /* <DEDUP_REMOVED lines=44> */
.L_x_16782:
[----:B------:R-:W-:Y:S05]  /*195f0*/  BSYNC B1 ;  /* 0x0000000000017941 */ /* 0x000fea0003800000 */
.L_x_16781:
        /* <DEDUP_REMOVED lines=16> */
.L_x_16785:
        /* <DEDUP_REMOVED lines=12> */
.L_x_16788:
[----:B------:R-:W-:Y:S02]  /*197c0*/  IMAD.MOV.U32 R10, RZ, RZ, R4 ;  /* 0x000000ffff0a7224 */ /* 0x000fe400078e0004 */
.L_x_16789:
[----:B------:R-:W-:Y:S05]  /*197d0*/  BSYNC B1 ;  /* 0x0000000000017941 */ /* 0x000fea0003800000 */
.L_x_16787:
        /* <DEDUP_REMOVED lines=16> */
.L_x_16793:
[----:B------:R-:W-:Y:S05]  /*198e0*/  BSYNC B2 ;  /* 0x0000000000027941 */ /* 0x000fea0003800000 */
.L_x_16792:
        /* <DEDUP_REMOVED lines=44> */
.L_x_16791:
[----:B------:R-:W-:Y:S05]  /*19bb0*/  BSYNC B1 ;  /* 0x0000000000017941 */ /* 0x000fea0003800000 */
.L_x_16790:
        /* <DEDUP_REMOVED lines=10> */
.L_x_16786:
        /* <DEDUP_REMOVED lines=12> */
.L_x_16795:
[----:B------:R-:W-:Y:S02]  /*19d20*/  IMAD.MOV.U32 R36, RZ, RZ, R4 ;  /* 0x000000ffff247224 */ /* 0x000fe400078e0004 */
.L_x_16796:
[----:B------:R-:W-:Y:S05]  /*19d30*/  BSYNC B1 ;  /* 0x0000000000017941 */ /* 0x000fea0003800000 */
.L_x_16794:
        /* <DEDUP_REMOVED lines=16> */
.L_x_16800:
[----:B------:R-:W-:Y:S05]  /*19e40*/  BSYNC B2 ;  /* 0x0000000000027941 */ /* 0x000fea0003800000 */
.L_x_16799:
        /* <DEDUP_REMOVED lines=44> */
.L_x_16798:
[----:B------:R-:W-:Y:S05]  /*1a110*/  BSYNC B1 ;  /* 0x0000000000017941 */ /* 0x000fea0003800000 */
.L_x_16797:
        /* <DEDUP_REMOVED lines=15> */
.L_x_16801:
        /* <DEDUP_REMOVED lines=12> */
.L_x_16804:
[----:B------:R-:W-:Y:S02]  /*1a2d0*/  MOV R11, R4 ;  /* 0x00000004000b7202 */ /* 0x000fe40000000f00 */
.L_x_16805:
[----:B------:R-:W-:Y:S05]  /*1a2e0*/  BSYNC B1 ;  /* 0x0000000000017941 */ /* 0x000fea0003800000 */
.L_x_16803:
        /* <DEDUP_REMOVED lines=16> */
.L_x_16809:
[----:B------:R-:W-:Y:S05]  /*1a3f0*/  BSYNC B2 ;  /* 0x0000000000027941 */ /* 0x000fea0003800000 */
.L_x_16808:
        /* <DEDUP_REMOVED lines=44> */
.L_x_16807:
[----:B------:R-:W-:Y:S05]  /*1a6c0*/  BSYNC B1 ;  /* 0x0000000000017941 */ /* 0x000fea0003800000 */
.L_x_16806:
        /* <DEDUP_REMOVED lines=10> */
.L_x_16802:
        /* <DEDUP_REMOVED lines=12> */
.L_x_16811:
[----:B------:R-:W-:Y:S02]  /*1a830*/  MOV R20, R4 ;  /* 0x0000000400147202 */ /* 0x000fe40000000f00 */
.L_x_16812:
[----:B------:R-:W-:Y:S05]  /*1a840*/  BSYNC B1 ;  /* 0x0000000000017941 */ /* 0x000fea0003800000 */
.L_x_16810:
        /* <DEDUP_REMOVED lines=16> */
.L_x_16816:
[----:B------:R-:W-:Y:S05]  /*1a950*/  BSYNC B2 ;  /* 0x0000000000027941 */ /* 0x000fea0003800000 */
.L_x_16815:
        /* <DEDUP_REMOVED lines=44> */
.L_x_16814:
[----:B------:R-:W-:Y:S05]  /*1ac20*/  BSYNC B1 ;  /* 0x0000000000017941 */ /* 0x000fea0003800000 */
.L_x_16813:
        /* <DEDUP_REMOVED lines=15> */
.L_x_16817:
        /* <DEDUP_REMOVED lines=12> */
.L_x_16820:
[----:B------:R-:W-:Y:S02]  /*1ade0*/  IMAD.MOV.U32 R12, RZ, RZ, R4 ;  /* 0x000000ffff0c7224 */ /* 0x000fe400078e0004 */
.L_x_16821:
[----:B------:R-:W-:Y:S05]  /*1adf0*/  BSYNC B1 ;  /* 0x0000000000017941 */ /* 0x000fea0003800000 */
.L_x_16819:
        /* <DEDUP_REMOVED lines=16> */
.L_x_16825:
[----:B------:R-:W-:Y:S05]  /*1af00*/  BSYNC B2 ;  /* 0x0000000000027941 */ /* 0x000fea0003800000 */
.L_x_16824:
        /* <DEDUP_REMOVED lines=44> */
.L_x_16823:
[----:B------:R-:W-:Y:S05]  /*1b1d0*/  BSYNC B1 ;  /* 0x0000000000017941 */ /* 0x000fea0003800000 */
.L_x_16822:
        /* <DEDUP_REMOVED lines=10> */
.L_x_16818:
        /* <DEDUP_REMOVED lines=12> */
.L_x_16827:
[----:B------:R-:W-:Y:S02]  /*1b340*/  IMAD.MOV.U32 R20, RZ, RZ, R4 ;  /* 0x000000ffff147224 */ /* 0x000fe400078e0004 */
.L_x_16828:
[----:B------:R-:W-:Y:S05]  /*1b350*/  BSYNC B1 ;  /* 0x0000000000017941 */ /* 0x000fea0003800000 */
.L_x_16826:
        /* <DEDUP_REMOVED lines=16> */
.L_x_16832:
[----:B------:R-:W-:Y:S05]  /*1b460*/  BSYNC B2 ;  /* 0x0000000000027941 */ /* 0x000fea0003800000 */
.L_x_16831:
        /* <DEDUP_REMOVED lines=44> */
.L_x_16830:
[----:B------:R-:W-:Y:S05]  /*1b730*/  BSYNC B1 ;  /* 0x0000000000017941 */ /* 0x000fea0003800000 */
.L_x_16829:
        /* <DEDUP_REMOVED lines=13> */
.L_x_16833:
        /* <DEDUP_REMOVED lines=12> */
.L_x_16836:
[----:B------:R-:W-:Y:S02]  /*1b8d0*/  IMAD.MOV.U32 R13, RZ, RZ, R4 ;  /* 0x000000ffff0d7224 */ /* 0x000fe400078e0004 */
.L_x_16837:
[----:B------:R-:W-:Y:S05]  /*1b8e0*/  BSYNC B1 ;  /* 0x0000000000017941 */ /* 0x000fea0003800000 */
.L_x_16835:
        /* <DEDUP_REMOVED lines=16> */
.L_x_16841:
[----:B------:R-:W-:Y:S05]  /*1b9f0*/  BSYNC B2 ;  /* 0x0000000000027941 */ /* 0x000fea0003800000 */
.L_x_16840:
        /* <DEDUP_REMOVED lines=44> */
.L_x_16839:
[----:B------:R-:W-:Y:S05]  /*1bcc0*/  BSYNC B1 ;  /* 0x0000000000017941 */ /* 0x000fea0003800000 */
.L_x_16838:
        /* <DEDUP_REMOVED lines=10> */
.L_x_16834:
        /* <DEDUP_REMOVED lines=12> */
.L_x_16843:
[----:B------:R-:W-:Y:S02]  /*1be30*/  IMAD.MOV.U32 R26, RZ, RZ, R4 ;  /* 0x000000ffff1a7224 */ /* 0x000fe400078e0004 */
.L_x_16844:
[----:B------:R-:W-:Y:S05]  /*1be40*/  BSYNC B1 ;  /* 0x0000000000017941 */ /* 0x000fea0003800000 */
.L_x_16842:
        /* <DEDUP_REMOVED lines=16> */
.L_x_16848:
[----:B------:R-:W-:Y:S05]  /*1bf50*/  BSYNC B2 ;  /* 0x0000000000027941 */ /* 0x000fea0003800000 */
.L_x_16847:
        /* <DEDUP_REMOVED lines=44> */
.L_x_16846:
[----:B------:R-:W-:Y:S05]  /*1c220*/  BSYNC B1 ;  /* 0x0000000000017941 */ /* 0x000fea0003800000 */
.L_x_16845:
        /* <DEDUP_REMOVED lines=13> */
.L_x_16849:
        /* <DEDUP_REMOVED lines=12> */
.L_x_16852:
[----:B------:R-:W-:Y:S02]  /*1c3c0*/  IMAD.MOV.U32 R14, RZ, RZ, R4 ;  /* 0x000000ffff0e7224 */ /* 0x000fe400078e0004 */
.L_x_16853:
[----:B------:R-:W-:Y:S05]  /*1c3d0*/  BSYNC B1 ;  /* 0x0000000000017941 */ /* 0x000fea0003800000 */
.L_x_16851:
        /* <DEDUP_REMOVED lines=16> */
.L_x_16857:
[----:B------:R-:W-:Y:S05]  /*1c4e0*/  BSYNC B2 ;  /* 0x0000000000027941 */ /* 0x000fea0003800000 */
.L_x_16856:
        /* <DEDUP_REMOVED lines=44> */
.L_x_16855:
[----:B------:R-:W-:Y:S05]  /*1c7b0*/  BSYNC B1 ;  /* 0x0000000000017941 */ /* 0x000fea0003800000 */
.L_x_16854:
        /* <DEDUP_REMOVED lines=10> */
.L_x_16850:
        /* <DEDUP_REMOVED lines=12> */
.L_x_16859:
[----:B------:R-:W-:Y:S02]  /*1c920*/  IMAD.MOV.U32 R26, RZ, RZ, R4 ;  /* 0x000000ffff1a7224 */ /* 0x000fe400078e0004 */
.L_x_16860:
[----:B------:R-:W-:Y:S05]  /*1c930*/  BSYNC B1 ;  /* 0x0000000000017941 */ /* 0x000fea0003800000 */
.L_x_16858:
        /* <DEDUP_REMOVED lines=16> */
.L_x_16864:
[----:B------:R-:W-:Y:S05]  /*1ca40*/  BSYNC B2 ;  /* 0x0000000000027941 */ /* 0x000fea0003800000 */
.L_x_16863:
        /* <DEDUP_REMOVED lines=44> */
.L_x_16862:
[----:B------:R-:W-:Y:S05]  /*1cd10*/  BSYNC B1 ;  /* 0x0000000000017941 */ /* 0x000fea0003800000 */
.L_x_16861:
        /* <DEDUP_REMOVED lines=13> */
.L_x_16865:
        /* <DEDUP_REMOVED lines=12> */
.L_x_16868:
[----:B------:R-:W-:Y:S02]  /*1ceb0*/  IMAD.MOV.U32 R15, RZ, RZ, R4 ;  /* 0x000000ffff0f7224 */ /* 0x000fe400078e0004 */
.L_x_16869:
[----:B------:R-:W-:Y:S05]  /*1cec0*/  BSYNC B1 ;  /* 0x0000000000017941 */ /* 0x000fea0003800000 */
.L_x_16867:
        /* <DEDUP_REMOVED lines=16> */
.L_x_16873:
[----:B------:R-:W-:Y:S05]  /*1cfd0*/  BSYNC B2 ;  /* 0x0000000000027941 */ /* 0x000fea0003800000 */
.L_x_16872:
        /* <DEDUP_REMOVED lines=44> */
.L_x_16871:
[----:B------:R-:W-:Y:S05]  /*1d2a0*/  BSYNC B1 ;  /* 0x0000000000017941 */ /* 0x000fea0003800000 */
.L_x_16870:
        /* <DEDUP_REMOVED lines=10> */
.L_x_16866:
        /* <DEDUP_REMOVED lines=12> */
.L_x_16875:
[----:B------:R-:W-:Y:S02]  /*1d410*/  IMAD.MOV.U32 R22, RZ, RZ, R4 ;  /* 0x000000ffff167224 */ /* 0x000fe400078e0004 */
.L_x_16876:
[----:B------:R-:W-:Y:S05]  /*1d420*/  BSYNC B1 ;  /* 0x0000000000017941 */ /* 0x000fea0003800000 */
.L_x_16874:
        /* <DEDUP_REMOVED lines=16> */
.L_x_16880:
[----:B------:R-:W-:Y:S05]  /*1d530*/  BSYNC B2 ;  /* 0x0000000000027941 */ /* 0x000fea0003800000 */
.L_x_16879:
        /* <DEDUP_REMOVED lines=44> */
.L_x_16878:
[----:B------:R-:W-:Y:S05]  /*1d800*/  BSYNC B1 ;  /* 0x0000000000017941 */ /* 0x000fea0003800000 */
.L_x_16877:
        /* <DEDUP_REMOVED lines=13> */
.L_x_16881:
        /* <DEDUP_REMOVED lines=12> */
.L_x_16884:
[----:B------:R-:W-:Y:S02]  /*1d9a0*/  MOV R16, R4 ;  /* 0x0000000400107202 */ /* 0x000fe40000000f00 */
.L_x_16885:
[----:B------:R-:W-:Y:S05]  /*1d9b0*/  BSYNC B1 ;  /* 0x0000000000017941 */ /* 0x000fea0003800000 */
.L_x_16883:
        /* <DEDUP_REMOVED lines=16> */
.L_x_16889:
[----:B------:R-:W-:Y:S05]  /*1dac0*/  BSYNC B2 ;  /* 0x0000000000027941 */ /* 0x000fea0003800000 */
.L_x_16888:
        /* <DEDUP_REMOVED lines=44> */
.L_x_16887:
[----:B------:R-:W-:Y:S05]  /*1dd90*/  BSYNC B1 ;  /* 0x0000000000017941 */ /* 0x000fea0003800000 */
.L_x_16886:
        /* <DEDUP_REMOVED lines=10> */
.L_x_16882:
        /* <DEDUP_REMOVED lines=12> */
.L_x_16891:
[----:B------:R-:W-:Y:S02]  /*1df00*/  MOV R22, R4 ;  /* 0x0000000400167202 */ /* 0x000fe40000000f00 */
.L_x_16892:
[----:B------:R-:W-:Y:S05]  /*1df10*/  BSYNC B1 ;  /* 0x0000000000017941 */ /* 0x000fea0003800000 */
.L_x_16890:
        /* <DEDUP_REMOVED lines=16> */
.L_x_16896:
[----:B------:R-:W-:Y:S05]  /*1e020*/  BSYNC B2 ;  /* 0x0000000000027941 */ /* 0x000fea0003800000 */
.L_x_16895:
        /* <DEDUP_REMOVED lines=44> */
.L_x_16894:
[----:B------:R-:W-:Y:S05]  /*1e2f0*/  BSYNC B1 ;  /* 0x0000000000017941 */ /* 0x000fea0003800000 */
.L_x_16893:
        /* <DEDUP_REMOVED lines=14> */
.L_x_16897:
        /* <DEDUP_REMOVED lines=12> */
.L_x_16900:
[----:B------:R-:W-:Y:S02]  /*1e4a0*/  IMAD.MOV.U32 R17, RZ, RZ, R4 ;  /* 0x000000ffff117224 */ /* 0x000fe400078e0004 */
.L_x_16901:
[----:B------:R-:W-:Y:S05]  /*1e4b0*/  BSYNC B1 ;  /* 0x0000000000017941 */ /* 0x000fea0003800000 */
.L_x_16899:
        /* <DEDUP_REMOVED lines=19> */
.L_x_16905:
[----:B------:R-:W-:Y:S05]  /*1e5f0*/  BSYNC B2 ;  /* 0x0000000000027941 */ /* 0x000fea0003800000 */
.L_x_16904:
        /* <DEDUP_REMOVED lines=44> */
.L_x_16903:
[----:B------:R-:W-:Y:S05]  /*1e8c0*/  BSYNC B1 ;  /* 0x0000000000017941 */ /* 0x000fea0003800000 */
.L_x_16902:
        /* <DEDUP_REMOVED lines=10> */
.L_x_16898:
        /* <DEDUP_REMOVED lines=48> */
.L_x_16906:
        /* <DEDUP_REMOVED lines=19> */
.L_x_16908:
[----:B------:R-:W-:Y:S02]  /*1eda0*/  IMAD.MOV.U32 R36, RZ, RZ, R4 ;  /* 0x000000ffff247224 */ /* 0x000fe400078e0004 */
.L_x_16909:
[----:B------:R-:W-:Y:S05]  /*1edb0*/  BSYNC B1 ;  /* 0x0000000000017941 */ /* 0x000fea0003800000 */
.L_x_16907:
        /* <DEDUP_REMOVED lines=16> */
.L_x_16913:
[----:B------:R-:W-:Y:S05]  /*1eec0*/  BSYNC B2 ;  /* 0x0000000000027941 */ /* 0x000fea0003800000 */
.L_x_16912:
        /* <DEDUP_REMOVED lines=44> */
.L_x_16911:
[----:B------:R-:W-:Y:S05]  /*1f190*/  BSYNC B1 ;  /* 0x0000000000017941 */ /* 0x000fea0003800000 */
.L_x_16910:
        /* <DEDUP_REMOVED lines=10> */
[----:B------:R-:W-:Y:S01]  /*1f240*/  MOV R25, R19 ;  /* 0x0000001300197202 */ /* 0x000fe20000000f00 */
[----:B------:R-:W-:Y:S05]  /*1f250*/  @!P0 BRA `(.L_x_16915) ;  /* 0x000005a000008947 */ /* 0x000fea0003800000 */
[----:B------:R-:W-:Y:S01]  /*1f260*/  PRMT R24, RZ, 0x5410, R28 ;  /* 0x00005410ff187816 */ /* 0x000fe2000000001c */
[----:B------:R-:W-:-:S04]  /*1f270*/  IMAD.MOV.U32 R25, RZ, RZ, R19 ;  /* 0x000000ffff197224 */ /* 0x000fc800078e0013 */
[----:B------:R-:W-:Y:S01]  /*1f280*/  FADD.FTZ R18, R24, R18 ;  /* 0x0000001218127221 */ /* 0x000fe20000010000 */
[----:B------:R-:W-:Y:S05]  /*1f290*/  BRA `(.L_x_16915) ;  /* 0x0000056000007947 */ /* 0x000fea0003800000 */
.L_x_16914:
        /* <DEDUP_REMOVED lines=12> */
.L_x_16917:
[----:B------:R-:W-:Y:S02]  /*1f360*/  IMAD.MOV.U32 R10, RZ, RZ, R4 ;  /* 0x000000ffff0a7224 */ /* 0x000fe400078e0004 */
.L_x_16918:
[----:B------:R-:W-:Y:S05]  /*1f370*/  BSYNC B1 ;  /* 0x0000000000017941 */ /* 0x000fea0003800000 */
.L_x_16916:
        /* <DEDUP_REMOVED lines=16> */
.L_x_16922:
[----:B------:R-:W-:Y:S05]  /*1f480*/  BSYNC B2 ;  /* 0x0000000000027941 */ /* 0x000fea0003800000 */
.L_x_16921:
        /* <DEDUP_REMOVED lines=44> */
.L_x_16920:
[----:B------:R-:W-:Y:S05]  /*1f750*/  BSYNC B1 ;  /* 0x0000000000017941 */ /* 0x000fea0003800000 */
.L_x_16919:
        /* <DEDUP_REMOVED lines=10> */
.L_x_16915:
        /* <DEDUP_REMOVED lines=12> */
.L_x_16924:
[----:B------:R-:W-:Y:S02]  /*1f8c0*/  IMAD.MOV.U32 R19, RZ, RZ, R4 ;  /* 0x000000ffff137224 */ /* 0x000fe400078e0004 */
.L_x_16925:
[----:B------:R-:W-:Y:S05]  /*1f8d0*/  BSYNC B1 ;  /* 0x0000000000017941 */ /* 0x000fea0003800000 */
.L_x_16923:
        /* <DEDUP_REMOVED lines=16> */
.L_x_16929:
[----:B------:R-:W-:Y:S05]  /*1f9e0*/  BSYNC B2 ;  /* 0x0000000000027941 */ /* 0x000fea0003800000 */
.L_x_16928:
        /* <DEDUP_REMOVED lines=44> */
.L_x_16927:
[----:B------:R-:W-:Y:S05]  /*1fcb0*/  BSYNC B1 ;  /* 0x0000000000017941 */ /* 0x000fea0003800000 */
.L_x_16926:
        /* <DEDUP_REMOVED lines=15> */
.L_x_16930:
        /* <DEDUP_REMOVED lines=12> */
.L_x_16933:
[----:B------:R-:W-:Y:S02]  /*1fe70*/  IMAD.MOV.U32 R11, RZ, RZ, R4 ;  /* 0x000000ffff0b7224 */ /* 0x000fe400078e0004 */
.L_x_16934:
[----:B------:R-:W-:Y:S05]  /*1fe80*/  BSYNC B1 ;  /* 0x0000000000017941 */ /* 0x000fea0003800000 */
.L_x_16932:
        /* <DEDUP_REMOVED lines=16> */
.L_x_16938:
[----:B------:R-:W-:Y:S05]  /*1ff90*/  BSYNC B2 ;  /* 0x0000000000027941 */ /* 0x000fea0003800000 */
.L_x_16937:
        /* <DEDUP_REMOVED lines=44> */
.L_x_16936:
[----:B------:R-:W-:Y:S05]  /*20260*/  BSYNC B1 ;  /* 0x0000000000017941 */ /* 0x000fea0003800000 */
.L_x_16935:
        /* <DEDUP_REMOVED lines=10> */
.L_x_16931:
        /* <DEDUP_REMOVED lines=12> */
.L_x_16940:
[----:B------:R-:W-:Y:S02]  /*203d0*/  IMAD.MOV.U32 R20, RZ, RZ, R4 ;  /* 0x000000ffff147224 */ /* 0x000fe400078e0004 */
.L_x_16941:
[----:B------:R-:W-:Y:S05]  /*203e0*/  BSYNC B1 ;  /* 0x0000000000017941 */ /* 0x000fea0003800000 */
.L_x_16939:
        /* <DEDUP_REMOVED lines=16> */
.L_x_16945:
[----:B------:R-:W-:Y:S05]  /*204f0*/  BSYNC B2 ;  /* 0x0000000000027941 */ /* 0x000fea0003800000 */
.L_x_16944:
        /* <DEDUP_REMOVED lines=44> */
.L_x_16943:
[----:B------:R-:W-:Y:S05]  /*207c0*/  BSYNC B1 ;  /* 0x0000000000017941 */ /* 0x000fea0003800000 */
.L_x_16942:
        /* <DEDUP_REMOVED lines=15> */
.L_x_16946:
        /* <DEDUP_REMOVED lines=12> */
.L_x_16949:
[----:B------:R-:W-:Y:S02]  /*20980*/  IMAD.MOV.U32 R12, RZ, RZ, R4 ;  /* 0x000000ffff0c7224 */ /* 0x000fe400078e0004 */
.L_x_16950:
[----:B------:R-:W-:Y:S05]  /*20990*/  BSYNC B1 ;  /* 0x0000000000017941 */ /* 0x000fea0003800000 */
.L_x_16948:
        /* <DEDUP_REMOVED lines=16> */
.L_x_16954:
[----:B------:R-:W-:Y:S05]  /*20aa0*/  BSYNC B2 ;  /* 0x0000000000027941 */ /* 0x000fea0003800000 */
.L_x_16953:
        /* <DEDUP_REMOVED lines=44> */
.L_x_16952:
[----:B------:R-:W-:Y:S05]  /*20d70*/  BSYNC B1 ;  /* 0x0000000000017941 */ /* 0x000fea0003800000 */
.L_x_16951:
        /* <DEDUP_REMOVED lines=10> */
.L_x_16947:
        /* <DEDUP_REMOVED lines=12> */
.L_x_16956:
[----:B------:R-:W-:Y:S02]  /*20ee0*/  IMAD.MOV.U32 R20, RZ, RZ, R4 ;  /* 0x000000ffff147224 */ /* 0x000fe400078e0004 */
.L_x_16957:
[----:B------:R-:W-:Y:S05]  /*20ef0*/  BSYNC B1 ;  /* 0x0000000000017941 */ /* 0x000fea0003800000 */
.L_x_16955:
        /* <DEDUP_REMOVED lines=16> */
.L_x_16961:
[----:B------:R-:W-:Y:S05]  /*21000*/  BSYNC B2 ;  /* 0x0000000000027941 */ /* 0x000fea0003800000 */
.L_x_16960:
        /* <DEDUP_REMOVED lines=44> */
.L_x_16959:
[----:B------:R-:W-:Y:S05]  /*212d0*/  BSYNC B1 ;  /* 0x0000000000017941 */ /* 0x000fea0003800000 */
.L_x_16958:
        /* <DEDUP_REMOVED lines=13> */
.L_x_16962:
        /* <DEDUP_REMOVED lines=12> */
.L_x_16965:
[----:B------:R-:W-:Y:S02]  /*21470*/  IMAD.MOV.U32 R13, RZ, RZ, R4 ;  /* 0x000000ffff0d7224 */ /* 0x000fe400078e0004 */
.L_x_16966:
[----:B------:R-:W-:Y:S05]  /*21480*/  BSYNC B1 ;  /* 0x0000000000017941 */ /* 0x000fea0003800000 */
.L_x_16964:
        /* <DEDUP_REMOVED lines=16> */
.L_x_16970:
[----:B------:R-:W-:Y:S05]  /*21590*/  BSYNC B2 ;  /* 0x0000000000027941 */ /* 0x000fea0003800000 */
.L_x_16969:
        /* <DEDUP_REMOVED lines=44> */
.L_x_16968:
[----:B------:R-:W-:Y:S05]  /*21860*/  BSYNC B1 ;  /* 0x0000000000017941 */ /* 0x000fea0003800000 */
.L_x_16967:
        /* <DEDUP_REMOVED lines=10> */
.L_x_16963:
        /* <DEDUP_REMOVED lines=12> */
.L_x_16972:
[----:B------:R-:W-:Y:S02]  /*219d0*/  IMAD.MOV.U32 R21, RZ, RZ, R4 ;  /* 0x000000ffff157224 */ /* 0x000fe400078e0004 */
.L_x_16973:
[----:B------:R-:W-:Y:S05]  /*219e0*/  BSYNC B1 ;  /* 0x0000000000017941 */ /* 0x000fea0003800000 */
.L_x_16971:
        /* <DEDUP_REMOVED lines=16> */
.L_x_16977:
[----:B------:R-:W-:Y:S05]  /*21af0*/  BSYNC B2 ;  /* 0x0000000000027941 */ /* 0x000fea0003800000 */
.L_x_16976:
        /* <DEDUP_REMOVED lines=44> */
.L_x_16975:
[----:B------:R-:W-:Y:S05]  /*21dc0*/  BSYNC B1 ;  /* 0x0000000000017941 */ /* 0x000fea0003800000 */
.L_x_16974:
        /* <DEDUP_REMOVED lines=13> */
.L_x_16978:
        /* <DEDUP_REMOVED lines=12> */
.L_x_16981:
[----:B------:R-:W-:Y:S02]  /*21f60*/  IMAD.MOV.U32 R14, RZ, RZ, R4 ;  /* 0x000000ffff0e7224 */ /* 0x000fe400078e0004 */
.L_x_16982:
[----:B------:R-:W-:Y:S05]  /*21f70*/  BSYNC B1 ;  /* 0x0000000000017941 */ /* 0x000fea0003800000 */
.L_x_16980:
        /* <DEDUP_REMOVED lines=16> */
.L_x_16986:
[----:B------:R-:W-:Y:S05]  /*22080*/  BSYNC B2 ;  /* 0x0000000000027941 */ /* 0x000fea0003800000 */
.L_x_16985:
        /* <DEDUP_REMOVED lines=44> */
.L_x_16984:
[----:B------:R-:W-:Y:S05]  /*22350*/  BSYNC B1 ;  /* 0x0000000000017941 */ /* 0x000fea0003800000 */
.L_x_16983:
        /* <DEDUP_REMOVED lines=10> */
.L_x_16979:
        /* <DEDUP_REMOVED lines=12> */
.L_x_16988:
[----:B------:R-:W-:Y:S02]  /*224c0*/  IMAD.MOV.U32 R21, RZ, RZ, R4 ;  /* 0x000000ffff157224 */ /* 0x000fe400078e0004 */
.L_x_16989:
[----:B------:R-:W-:Y:S05]  /*224d0*/  BSYNC B1 ;  /* 0x0000000000017941 */ /* 0x000fea0003800000 */
.L_x_16987:
        /* <DEDUP_REMOVED lines=16> */
.L_x_16993:
[----:B------:R-:W-:Y:S05]  /*225e0*/  BSYNC B2 ;  /* 0x0000000000027941 */ /* 0x000fea0003800000 */
.L_x_16992:
        /* <DEDUP_REMOVED lines=44> */
.L_x_16991:
[----:B------:R-:W-:Y:S05]  /*228b0*/  BSYNC B1 ;  /* 0x0000000000017941 */ /* 0x000fea0003800000 */
.L_x_16990:
        /* <DEDUP_REMOVED lines=13> */
.L_x_16994:
        /* <DEDUP_REMOVED lines=12> */
.L_x_16997:
[----:B------:R-:W-:Y:S02]  /*22a50*/  IMAD.MOV.U32 R15, RZ, RZ, R4 ;  /* 0x000000ffff0f7224 */ /* 0x000fe400078e0004 */
.L_x_16998:
[----:B------:R-:W-:Y:S05]  /*22a60*/  BSYNC B1 ;  /* 0x0000000000017941 */ /* 0x000fea0003800000 */
.L_x_16996:
        /* <DEDUP_REMOVED lines=16> */
.L_x_17002:
[----:B------:R-:W-:Y:S05]  /*22b70*/  BSYNC B2 ;  /* 0x0000000000027941 */ /* 0x000fea0003800000 */
.L_x_17001:
        /* <DEDUP_REMOVED lines=44> */
.L_x_17000:
[----:B------:R-:W-:Y:S05]  /*22e40*/  BSYNC B1 ;  /* 0x0000000000017941 */ /* 0x000fea0003800000 */
.L_x_16999:
        /* <DEDUP_REMOVED lines=10> */
.L_x_16995:
        /* <DEDUP_REMOVED lines=12> */
.L_x_17004:
[----:B------:R-:W-:Y:S02]  /*22fb0*/  IMAD.MOV.U32 R21, RZ, RZ, R4 ;  /* 0x000000ffff157224 */ /* 0x000fe400078e0004 */
.L_x_17005:
[----:B------:R-:W-:Y:S05]  /*22fc0*/  BSYNC B1 ;  /* 0x0000000000017941 */ /* 0x000fea0003800000 */
.L_x_17003:
        /* <DEDUP_REMOVED lines=16> */
.L_x_17009:
[----:B------:R-:W-:Y:S05]  /*230d0*/  BSYNC B2 ;  /* 0x0000000000027941 */ /* 0x000fea0003800000 */
.L_x_17008:
        /* <DEDUP_REMOVED lines=44> */
.L_x_17007:
[----:B------:R-:W-:Y:S05]  /*233a0*/  BSYNC B1 ;  /* 0x0000000000017941 */ /* 0x000fea0003800000 */
.L_x_17006:
        /* <DEDUP_REMOVED lines=13> */
.L_x_17010:
        /* <DEDUP_REMOVED lines=12> */
.L_x_17013:
[----:B------:R-:W-:Y:S02]  /*23540*/  IMAD.MOV.U32 R16, RZ, RZ, R4 ;  /* 0x000000ffff107224 */ /* 0x000fe400078e0004 */
.L_x_17014:
[----:B------:R-:W-:Y:S05]  /*23550*/  BSYNC B1 ;  /* 0x0000000000017941 */ /* 0x000fea0003800000 */
.L_x_17012:
        /* <DEDUP_REMOVED lines=16> */
.L_x_17018:
[----:B------:R-:W-:Y:S05]  /*23660*/  BSYNC B2 ;  /* 0x0000000000027941 */ /* 0x000fea0003800000 */
.L_x_17017:
        /* <DEDUP_REMOVED lines=44> */
.L_x_17016:
[----:B------:R-:W-:Y:S05]  /*23930*/  BSYNC B1 ;  /* 0x0000000000017941 */ /* 0x000fea0003800000 */
.L_x_17015:
        /* <DEDUP_REMOVED lines=10> */
.L_x_17011:
        /* <DEDUP_REMOVED lines=12> */
.L_x_17020:
[----:B------:R-:W-:Y:S02]  /*23aa0*/  IMAD.MOV.U32 R21, RZ, RZ, R4 ;  /* 0x000000ffff157224 */ /* 0x000fe400078e0004 */
.L_x_17021:
[----:B------:R-:W-:Y:S05]  /*23ab0*/  BSYNC B1 ;  /* 0x0000000000017941 */ /* 0x000fea0003800000 */
.L_x_17019:
        /* <DEDUP_REMOVED lines=16> */
.L_x_17025:
[----:B------:R-:W-:Y:S05]  /*23bc0*/  BSYNC B2 ;  /* 0x0000000000027941 */ /* 0x000fea0003800000 */
.L_x_17024:
        /* <DEDUP_REMOVED lines=44> */
.L_x_17023:
[----:B------:R-:W-:Y:S05]  /*23e90*/  BSYNC B1 ;  /* 0x0000000000017941 */ /* 0x000fea0003800000 */
.L_x_17022:
        /* <DEDUP_REMOVED lines=14> */
.L_x_17026:
        /* <DEDUP_REMOVED lines=12> */
.L_x_17029:
[----:B------:R-:W-:Y:S02]  /*24040*/  IMAD.MOV.U32 R17, RZ, RZ, R4 ;  /* 0x000000ffff117224 */ /* 0x000fe400078e0004 */
.L_x_17030:
[----:B------:R-:W-:Y:S05]  /*24050*/  BSYNC B1 ;  /* 0x0000000000017941 */ /* 0x000fea0003800000 */
.L_x_17028:
        /* <DEDUP_REMOVED lines=19> */
.L_x_17034:
[----:B------:R-:W-:Y:S05]  /*24190*/  BSYNC B2 ;  /* 0x0000000000027941 */ /* 0x000fea0003800000 */
.L_x_17033:
        /* <DEDUP_REMOVED lines=44> */
.L_x_17032:
[----:B------:R-:W-:Y:S05]  /*24460*/  BSYNC B1 ;  /* 0x0000000000017941 */ /* 0x000fea0003800000 */
.L_x_17031:
        /* <DEDUP_REMOVED lines=10> */
.L_x_17027:
        /* <DEDUP_REMOVED lines=21> */
[----:B------:R-:W-:Y:S01]  /*24660*/  IMAD.WIDE.U32 R26, R21, 0x100, RZ ;  /* 0x00000100151a7825 */ /* 0x000fe200078e00ff */
[----:B------:R-:W-:-:S04]  /*24670*/  SEL R21, RZ, 0x1, P5 ;  /* 0x00000001ff157807 */ /* 0x000fc80002800000 */
[----:B------:R-:W-:Y:S02]  /*24680*/  LOP3.LUT R22, R26, R22, R24, 0xfe, !PT ;  /* 0x000000161a167212 */ /* 0x000fe400078efe18 */
[----:B------:R-:W-:Y:S01]  /*24690*/  LOP3.LUT R23, R27, R23, R25, 0xfe, !PT ;  /* 0x000000171b177212 */ /* 0x000fe200078efe19 */
[----:B------:R-:W-:Y:S01]  /*246a0*/  IMAD.WIDE.U32 R24, R122, R72, c[0x0][0x190] ;  /* 0x000064007a187625 */ /* 0x000fe200078e0048 */
[----:B------:R-:W-:-:S05]  /*246b0*/  LOP3.LUT R22, R22, R21, RZ, 0xfc, !PT ;  /* 0x0000001516167212 */ /* 0x000fca00078efcff */
        /* <DEDUP_REMOVED lines=21> */
.L_x_17035:
        /* <DEDUP_REMOVED lines=19> */
.L_x_17037:
[----:B------:R-:W-:Y:S02]  /*24940*/  MOV R21, R4 ;  /* 0x0000000400157202 */ /* 0x000fe40000000f00 */
.L_x_17038:
[----:B------:R-:W-:Y:S05]  /*24950*/  BSYNC B1 ;  /* 0x0000000000017941 */ /* 0x000fea0003800000 */
.L_x_17036:
        /* <DEDUP_REMOVED lines=16> */
.L_x_17042:
[----:B------:R-:W-:Y:S05]  /*24a60*/  BSYNC B2 ;  /* 0x0000000000027941 */ /* 0x000fea0003800000 */
.L_x_17041:
        /* <DEDUP_REMOVED lines=44> */
.L_x_17040:
[----:B------:R-:W-:Y:S05]  /*24d30*/  BSYNC B1 ;  /* 0x0000000000017941 */ /* 0x000fea0003800000 */
.L_x_17039:
        /* <DEDUP_REMOVED lines=16> */
.L_x_17043:
        /* <DEDUP_REMOVED lines=12> */
.L_x_17046:
[----:B------:R-:W-:Y:S02]  /*24f00*/  IMAD.MOV.U32 R10, RZ, RZ, R4 ;  /* 0x000000ffff0a7224 */ /* 0x000fe400078e0004 */
.L_x_17047:
[----:B------:R-:W-:Y:S05]  /*24f10*/  BSYNC B1 ;  /* 0x0000000000017941 */ /* 0x000fea0003800000 */
.L_x_17045:
        /* <DEDUP_REMOVED lines=16> */
.L_x_17051:
[----:B------:R-:W-:Y:S05]  /*25020*/  BSYNC B2 ;  /* 0x0000000000027941 */ /* 0x000fea0003800000 */
.L_x_17050:
        /* <DEDUP_REMOVED lines=44> */
.L_x_17049:
[----:B------:R-:W-:Y:S05]  /*252f0*/  BSYNC B1 ;  /* 0x0000000000017941 */ /* 0x000fea0003800000 */
.L_x_17048:
        /* <DEDUP_REMOVED lines=10> */
.L_x_17044:
        /* <DEDUP_REMOVED lines=12> */
.L_x_17053:
[----:B------:R-:W-:Y:S02]  /*25460*/  IMAD.MOV.U32 R40, RZ, RZ, R4 ;  /* 0x000000ffff287224 */ /* 0x000fe400078e0004 */
.L_x_17054:
[----:B------:R-:W-:Y:S05]  /*25470*/  BSYNC B1 ;  /* 0x0000000000017941 */ /* 0x000fea0003800000 */
.L_x_17052:
        /* <DEDUP_REMOVED lines=16> */
.L_x_17058:
[----:B------:R-:W-:Y:S05]  /*25580*/  BSYNC B2 ;  /* 0x0000000000027941 */ /* 0x000fea0003800000 */
.L_x_17057:
        /* <DEDUP_REMOVED lines=44> */
.L_x_17056:
[----:B------:R-:W-:Y:S05]  /*25850*/  BSYNC B1 ;  /* 0x0000000000017941 */ /* 0x000fea0003800000 */
.L_x_17055:
        /* <DEDUP_REMOVED lines=11> */
[----:B------:R-:W-:Y:S02]  /*25910*/  PRMT R24, RZ, 0x7610, R28 ;  /* 0x00007610ff187816 */ /* 0x000fe4000000001c */
[----:B------:R-:W-:-:S03]  /*25920*/  MOV R25, R23 ;  /* 0x0000001700197202 */ /* 0x000fc60000000f00 */
[----:B------:R-:W-:Y:S01]  /*25930*/  FADD.FTZ R22, R24, R22 ;  /* 0x0000001618167221 */ /* 0x000fe20000010000 */
[----:B------:R-:W-:Y:S05]  /*25940*/  BRA `(.L_x_17060) ;  /* 0x0000056000007947 */ /* 0x000fea0003800000 */
.L_x_17059:
        /* <DEDUP_REMOVED lines=12> */
.L_x_17062:
[----:B------:R-:W-:Y:S02]  /*25a10*/  IMAD.MOV.U32 R11, RZ, RZ, R4 ;  /* 0x000000ffff0b7224 */ /* 0x000fe400078e0004 */
.L_x_17063:
[----:B------:R-:W-:Y:S05]  /*25a20*/  BSYNC B1 ;  /* 0x0000000000017941 */ /* 0x000fea0003800000 */
.L_x_17061:
        /* <DEDUP_REMOVED lines=16> */
.L_x_17067:
[----:B------:R-:W-:Y:S05]  /*25b30*/  BSYNC B2 ;  /* 0x0000000000027941 */ /* 0x000fea0003800000 */
.L_x_17066:
        /* <DEDUP_REMOVED lines=44> */
.L_x_17065:
[----:B------:R-:W-:Y:S05]  /*25e00*/  BSYNC B1 ;  /* 0x0000000000017941 */ /* 0x000fea0003800000 */
.L_x_17064:
        /* <DEDUP_REMOVED lines=10> */
.L_x_17060:
        /* <DEDUP_REMOVED lines=12> */
.L_x_17069:
[----:B------:R-:W-:Y:S02]  /*25f70*/  IMAD.MOV.U32 R23, RZ, RZ, R4 ;  /* 0x000000ffff177224 */ /* 0x000fe400078e0004 */
.L_x_17070:
[----:B------:R-:W-:Y:S05]  /*25f80*/  BSYNC B1 ;  /* 0x0000000000017941 */ /* 0x000fea0003800000 */
.L_x_17068:
        /* <DEDUP_REMOVED lines=16> */
.L_x_17074:
[----:B------:R-:W-:Y:S05]  /*26090*/  BSYNC B2 ;  /* 0x0000000000027941 */ /* 0x000fea0003800000 */
.L_x_17073:
        /* <DEDUP_REMOVED lines=44> */
.L_x_17072:
[----:B------:R-:W-:Y:S05]  /*26360*/  BSYNC B1 ;  /* 0x0000000000017941 */ /* 0x000fea0003800000 */
.L_x_17071:
        /* <DEDUP_REMOVED lines=15> */
.L_x_17075:
        /* <DEDUP_REMOVED lines=12> */
.L_x_17078:
[----:B------:R-:W-:Y:S02]  /*26520*/  IMAD.MOV.U32 R12, RZ, RZ, R4 ;  /* 0x000000ffff0c7224 */ /* 0x000fe400078e0004 */
.L_x_17079:
[----:B------:R-:W-:Y:S05]  /*26530*/  BSYNC B1 ;  /* 0x0000000000017941 */ /* 0x000fea0003800000 */
.L_x_17077:
        /* <DEDUP_REMOVED lines=16> */
.L_x_17083:
[----:B------:R-:W-:Y:S05]  /*26640*/  BSYNC B2 ;  /* 0x0000000000027941 */ /* 0x000fea0003800000 */
.L_x_17082:
        /* <DEDUP_REMOVED lines=44> */
.L_x_17081:
[----:B------:R-:W-:Y:S05]  /*26910*/  BSYNC B1 ;  /* 0x0000000000017941 */ /* 0x000fea0003800000 */
.L_x_17080:
        /* <DEDUP_REMOVED lines=10> */
.L_x_17076:
        /* <DEDUP_REMOVED lines=12> */
.L_x_17085:
[----:B------:R-:W-:Y:S02]  /*26a80*/  IMAD.MOV.U32 R36, RZ, RZ, R4 ;  /* 0x000000ffff247224 */ /* 0x000fe400078e0004 */
.L_x_17086:
[----:B------:R-:W-:Y:S05]  /*26a90*/  BSYNC B1 ;  /* 0x0000000000017941 */ /* 0x000fea0003800000 */
.L_x_17084:
        /* <DEDUP_REMOVED lines=16> */
.L_x_17090:
[----:B------:R-:W-:Y:S05]  /*26ba0*/  BSYNC B2 ;  /* 0x0000000000027941 */ /* 0x000fea0003800000 */
.L_x_17089:
        /* <DEDUP_REMOVED lines=44> */
.L_x_17088:
[----:B------:R-:W-:Y:S05]  /*26e70*/  BSYNC B1 ;  /* 0x0000000000017941 */ /* 0x000fea0003800000 */
.L_x_17087:
        /* <DEDUP_REMOVED lines=13> */
.L_x_17091:
        /* <DEDUP_REMOVED lines=12> */
.L_x_17094:
[----:B------:R-:W-:Y:S02]  /*27010*/  IMAD.MOV.U32 R13, RZ, RZ, R4 ;  /* 0x000000ffff0d7224 */ /* 0x000fe400078e0004 */
.L_x_17095:
[----:B------:R-:W-:Y:S05]  /*27020*/  BSYNC B1 ;  /* 0x0000000000017941 */ /* 0x000fea0003800000 */
.L_x_17093:
        /* <DEDUP_REMOVED lines=16> */
.L_x_17099:
[----:B------:R-:W-:Y:S05]  /*27130*/  BSYNC B2 ;  /* 0x0000000000027941 */ /* 0x000fea0003800000 */
.L_x_17098:
        /* <DEDUP_REMOVED lines=44> */
.L_x_17097:
[----:B------:R-:W-:Y:S05]  /*27400*/  BSYNC B1 ;  /* 0x0000000000017941 */ /* 0x000fea0003800000 */
.L_x_17096:
        /* <DEDUP_REMOVED lines=10> */
.L_x_17092:
        /* <DEDUP_REMOVED lines=12> */
.L_x_17101:
[----:B------:R-:W-:Y:S02]  /*27570*/  IMAD.MOV.U32 R24, RZ, RZ, R4 ;  /* 0x000000ffff187224 */ /* 0x000fe400078e0004 */
.L_x_17102:
[----:B------:R-:W-:Y:S05]  /*27580*/  BSYNC B1 ;  /* 0x0000000000017941 */ /* 0x000fea0003800000 */
.L_x_17100:
        /* <DEDUP_REMOVED lines=16> */
.L_x_17106:
[----:B------:R-:W-:Y:S05]  /*27690*/  BSYNC B2 ;  /* 0x0000000000027941 */ /* 0x000fea0003800000 */
.L_x_17105:
        /* <DEDUP_REMOVED lines=44> */
.L_x_17104:
[----:B------:R-:W-:Y:S05]  /*27960*/  BSYNC B1 ;  /* 0x0000000000017941 */ /* 0x000fea0003800000 */
.L_x_17103:
        /* <DEDUP_REMOVED lines=13> */
.L_x_17107:
        /* <DEDUP_REMOVED lines=12> */
.L_x_17110:
[----:B------:R-:W-:Y:S02]  /*27b00*/  MOV R14, R4 ;  /* 0x00000004000e7202 */ /* 0x000fe40000000f00 */
.L_x_17111:
[----:B------:R-:W-:Y:S05]  /*27b10*/  BSYNC B1 ;  /* 0x0000000000017941 */ /* 0x000fea0003800000 */
.L_x_17109:
        /* <DEDUP_REMOVED lines=16> */
.L_x_17115:
[----:B------:R-:W-:Y:S05]  /*27c20*/  BSYNC B2 ;  /* 0x0000000000027941 */ /* 0x000fea0003800000 */
.L_x_17114:
        /* <DEDUP_REMOVED lines=44> */
.L_x_17113:
[----:B------:R-:W-:Y:S05]  /*27ef0*/  BSYNC B1 ;  /* 0x0000000000017941 */ /* 0x000fea0003800000 */
.L_x_17112:
        /* <DEDUP_REMOVED lines=10> */
.L_x_17108:
        /* <DEDUP_REMOVED lines=12> */
.L_x_17117:
[----:B------:R-:W-:Y:S02]  /*28060*/  MOV R42, R4 ;  /* 0x00000004002a7202 */ /* 0x000fe40000000f00 */
.L_x_17118:
[----:B------:R-:W-:Y:S05]  /*28070*/  BSYNC B1 ;  /* 0x0000000000017941 */ /* 0x000fea0003800000 */
.L_x_17116:
        /* <DEDUP_REMOVED lines=16> */
.L_x_17122:
[----:B------:R-:W-:Y:S05]  /*28180*/  BSYNC B2 ;  /* 0x0000000000027941 */ /* 0x000fea0003800000 */
.L_x_17121:
        /* <DEDUP_REMOVED lines=44> */
.L_x_17120:
[----:B------:R-:W-:Y:S05]  /*28450*/  BSYNC B1 ;  /* 0x0000000000017941 */ /* 0x000fea0003800000 */
.L_x_17119:
        /* <DEDUP_REMOVED lines=13> */
.L_x_17123:
        /* <DEDUP_REMOVED lines=12> */
.L_x_17126:
[----:B------:R-:W-:Y:S02]  /*285f0*/  IMAD.MOV.U32 R15, RZ, RZ, R4 ;  /* 0x000000ffff0f7224 */ /* 0x000fe400078e0004 */
.L_x_17127:
[----:B------:R-:W-:Y:S05]  /*28600*/  BSYNC B1 ;  /* 0x0000000000017941 */ /* 0x000fea0003800000 */
.L_x_17125:
        /* <DEDUP_REMOVED lines=16> */
.L_x_17131:
[----:B------:R-:W-:Y:S05]  /*28710*/  BSYNC B2 ;  /* 0x0000000000027941 */ /* 0x000fea0003800000 */
.L_x_17130:
        /* <DEDUP_REMOVED lines=44> */
.L_x_17129:
[----:B------:R-:W-:Y:S05]  /*289e0*/  BSYNC B1 ;  /* 0x0000000000017941 */ /* 0x000fea0003800000 */
.L_x_17128:
        /* <DEDUP_REMOVED lines=10> */
.L_x_17124:
        /* <DEDUP_REMOVED lines=12> */
.L_x_17133:
[----:B------:R-:W-:Y:S02]  /*28b50*/  IMAD.MOV.U32 R26, RZ, RZ, R4 ;  /* 0x000000ffff1a7224 */ /* 0x000fe400078e0004 */
.L_x_17134:
[----:B------:R-:W-:Y:S05]  /*28b60*/  BSYNC B1 ;  /* 0x0000000000017941 */ /* 0x000fea0003800000 */
.L_x_17132:
        /* <DEDUP_REMOVED lines=16> */
.L_x_17138:
[----:B------:R-:W-:Y:S05]  /*28c70*/  BSYNC B2 ;  /* 0x0000000000027941 */ /* 0x000fea0003800000 */
.L_x_17137:
        /* <DEDUP_REMOVED lines=44> */
.L_x_17136:
[----:B------:R-:W-:Y:S05]  /*28f40*/  BSYNC B1 ;  /* 0x0000000000017941 */ /* 0x000fea0003800000 */
.L_x_17135:
        /* <DEDUP_REMOVED lines=13> */
.L_x_17139:
        /* <DEDUP_REMOVED lines=12> */
.L_x_17142:
[----:B------:R-:W-:Y:S02]  /*290e0*/  IMAD.MOV.U32 R16, RZ, RZ, R4 ;  /* 0x000000ffff107224 */ /* 0x000fe400078e0004 */
.L_x_17143:
[----:B------:R-:W-:Y:S05]  /*290f0*/  BSYNC B1 ;  /* 0x0000000000017941 */ /* 0x000fea0003800000 */
.L_x_17141:
        /* <DEDUP_REMOVED lines=16> */
.L_x_17147:
[----:B------:R-:W-:Y:S05]  /*29200*/  BSYNC B2 ;  /* 0x0000000000027941 */ /* 0x000fea0003800000 */
.L_x_17146:
        /* <DEDUP_REMOVED lines=44> */
.L_x_17145:
[----:B------:R-:W-:Y:S05]  /*294d0*/  BSYNC B1 ;  /* 0x0000000000017941 */ /* 0x000fea0003800000 */
.L_x_17144:
        /* <DEDUP_REMOVED lines=10> */
.L_x_17140:
        /* <DEDUP_REMOVED lines=12> */
.L_x_17149:
[----:B------:R-:W-:Y:S02]  /*29640*/  IMAD.MOV.U32 R38, RZ, RZ, R4 ;  /* 0x000000ffff267224 */ /* 0x000fe400078e0004 */
.L_x_17150:
[----:B------:R-:W-:Y:S05]  /*29650*/  BSYNC B1 ;  /* 0x0000000000017941 */ /* 0x000fea0003800000 */
.L_x_17148:
        /* <DEDUP_REMOVED lines=16> */
.L_x_17154:
[----:B------:R-:W-:Y:S05]  /*29760*/  BSYNC B2 ;  /* 0x0000000000027941 */ /* 0x000fea0003800000 */
.L_x_17153:
        /* <DEDUP_REMOVED lines=44> */
.L_x_17152:
[----:B------:R-:W-:Y:S05]  /*29a30*/  BSYNC B1 ;  /* 0x0000000000017941 */ /* 0x000fea0003800000 */
.L_x_17151:
        /* <DEDUP_REMOVED lines=14> */
.L_x_17155:
        /* <DEDUP_REMOVED lines=12> */
.L_x_17158:
[----:B------:R-:W-:Y:S02]  /*29be0*/  IMAD.MOV.U32 R17, RZ, RZ, R4 ;  /* 0x000000ffff117224 */ /* 0x000fe400078e0004 */
.L_x_17159:
[----:B------:R-:W-:Y:S05]  /*29bf0*/  BSYNC B1 ;  /* 0x0000000000017941 */ /* 0x000fea0003800000 */
.L_x_17157:
        /* <DEDUP_REMOVED lines=19> */
.L_x_17163:
[----:B------:R-:W-:Y:S05]  /*29d30*/  BSYNC B2 ;  /* 0x0000000000027941 */ /* 0x000fea0003800000 */
.L_x_17162:
        /* <DEDUP_REMOVED lines=44> */
.L_x_17161:
[----:B------:R-:W-:Y:S05]  /*2a000*/  BSYNC B1 ;  /* 0x0000000000017941 */ /* 0x000fea0003800000 */
.L_x_17160:
        /* <DEDUP_REMOVED lines=10> */
.L_x_17156:
        /* <DEDUP_REMOVED lines=48> */
.L_x_17164:
        /* <DEDUP_REMOVED lines=19> */
.L_x_17166:
[----:B------:R-:W-:Y:S02]  /*2a4e0*/  IMAD.MOV.U32 R41, RZ, RZ, R4 ;  /* 0x000000ffff297224 */ /* 0x000fe400078e0004 */
.L_x_17167:
[----:B------:R-:W-:Y:S05]  /*2a4f0*/  BSYNC B1 ;  /* 0x0000000000017941 */ /* 0x000fea0003800000 */
.L_x_17165:
        /* <DEDUP_REMOVED lines=16> */
.L_x_17171:
[----:B------:R-:W-:Y:S05]  /*2a600*/  BSYNC B2 ;  /* 0x0000000000027941 */ /* 0x000fea0003800000 */
.L_x_17170:
        /* <DEDUP_REMOVED lines=44> */
.L_x_17169:
[----:B------:R-:W-:Y:S05]  /*2a8d0*/  BSYNC B1 ;  /* 0x0000000000017941 */ /* 0x000fea0003800000 */
.L_x_17168:
        /* <DEDUP_REMOVED lines=16> */
.L_x_17172:
        /* <DEDUP_REMOVED lines=12> */
.L_x_17175:
[----:B------:R-:W-:Y:S02]  /*2aaa0*/  IMAD.MOV.U32 R10, RZ, RZ, R4 ;  /* 0x000000ffff0a7224 */ /* 0x000fe400078e0004 */
.L_x_17176:
[----:B------:R-:W-:Y:S05]  /*2aab0*/  BSYNC B1 ;  /* 0x0000000000017941 */ /* 0x000fea0003800000 */
.L_x_17174:
        /* <DEDUP_REMOVED lines=16> */
.L_x_17180:
[----:B------:R-:W-:Y:S05]  /*2abc0*/  BSYNC B2 ;  /* 0x0000000000027941 */ /* 0x000fea0003800000 */
.L_x_17179:
        /* <DEDUP_REMOVED lines=44> */
.L_x_17178:
[----:B------:R-:W-:Y:S05]  /*2ae90*/  BSYNC B1 ;  /* 0x0000000000017941 */ /* 0x000fea0003800000 */
.L_x_17177:
        /* <DEDUP_REMOVED lines=10> */
.L_x_17173:
        /* <DEDUP_REMOVED lines=12> */
.L_x_17182:
[----:B------:R-:W-:Y:S02]  /*2b000*/  IMAD.MOV.U32 R45, RZ, RZ, R4 ;  /* 0x000000ffff2d7224 */ /* 0x000fe400078e0004 */
.L_x_17183:
[----:B------:R-:W-:Y:S05]  /*2b010*/  BSYNC B1 ;  /* 0x0000000000017941 */ /* 0x000fea0003800000 */
.L_x_17181:
        /* <DEDUP_REMOVED lines=16> */
.L_x_17187:
[----:B------:R-:W-:Y:S05]  /*2b120*/  BSYNC B2 ;  /* 0x0000000000027941 */ /* 0x000fea0003800000 */
.L_x_17186:
        /* <DEDUP_REMOVED lines=44> */
.L_x_17185:
[----:B------:R-:W-:Y:S05]  /*2b3f0*/  BSYNC B1 ;  /* 0x0000000000017941 */ /* 0x000fea0003800000 */
.L_x_17184:
        /* <DEDUP_REMOVED lines=15> */
.L_x_17188:
        /* <DEDUP_REMOVED lines=12> */
.L_x_17191:
[----:B------:R-:W-:Y:S02]  /*2b5b0*/  IMAD.MOV.U32 R11, RZ, RZ, R4 ;  /* 0x000000ffff0b7224 */ /* 0x000fe400078e0004 */
.L_x_17192:
[----:B------:R-:W-:Y:S05]  /*2b5c0*/  BSYNC B1 ;  /* 0x0000000000017941 */ /* 0x000fea0003800000 */
.L_x_17190:
        /* <DEDUP_REMOVED lines=16> */
.L_x_17196:
[----:B------:R-:W-:Y:S05]  /*2b6d0*/  BSYNC B2 ;  /* 0x0000000000027941 */ /* 0x000fea0003800000 */
.L_x_17195:
        /* <DEDUP_REMOVED lines=44> */
.L_x_17194:
[----:B------:R-:W-:Y:S05]  /*2b9a0*/  BSYNC B1 ;  /* 0x0000000000017941 */ /* 0x000fea0003800000 */
.L_x_17193:
        /* <DEDUP_REMOVED lines=10> */
.L_x_17189:
        /* <DEDUP_REMOVED lines=12> */
.L_x_17198:
[----:B------:R-:W-:Y:S02]  /*2bb10*/  IMAD.MOV.U32 R36, RZ, RZ, R4 ;  /* 0x000000ffff247224 */ /* 0x000fe400078e0004 */
.L_x_17199:
[----:B------:R-:W-:Y:S05]  /*2bb20*/  BSYNC B1 ;  /* 0x0000000000017941 */ /* 0x000fea0003800000 */
.L_x_17197:
        /* <DEDUP_REMOVED lines=16> */
.L_x_17203:
[----:B------:R-:W-:Y:S05]  /*2bc30*/  BSYNC B2 ;  /* 0x0000000000027941 */ /* 0x000fea0003800000 */
.L_x_17202:
        /* <DEDUP_REMOVED lines=44> */
.L_x_17201:
[----:B------:R-:W-:Y:S05]  /*2bf00*/  BSYNC B1 ;  /* 0x0000000000017941 */ /* 0x000fea0003800000 */
.L_x_17200:
        /* <DEDUP_REMOVED lines=15> */
.L_x_17204:
        /* <DEDUP_REMOVED lines=12> */
.L_x_17207:
[----:B------:R-:W-:Y:S02]  /*2c0c0*/  IMAD.MOV.U32 R12, RZ, RZ, R4 ;  /* 0x000000ffff0c7224 */ /* 0x000fe400078e0004 */
.L_x_17208:
[----:B------:R-:W-:Y:S05]  /*2c0d0*/  BSYNC B1 ;  /* 0x0000000000017941 */ /* 0x000fea0003800000 */
.L_x_17206:
        /* <DEDUP_REMOVED lines=16> */
.L_x_17212:
[----:B------:R-:W-:Y:S05]  /*2c1e0*/  BSYNC B2 ;  /* 0x0000000000027941 */ /* 0x000fea0003800000 */
.L_x_17211:
        /* <DEDUP_REMOVED lines=44> */
.L_x_17210:
[----:B------:R-:W-:Y:S05]  /*2c4b0*/  BSYNC B1 ;  /* 0x0000000000017941 */ /* 0x000fea0003800000 */
.L_x_17209:
        /* <DEDUP_REMOVED lines=10> */
.L_x_17205:
        /* <DEDUP_REMOVED lines=12> */
.L_x_17214:
[----:B------:R-:W-:Y:S02]  /*2c620*/  IMAD.MOV.U32 R36, RZ, RZ, R4 ;  /* 0x000000ffff247224 */ /* 0x000fe400078e0004 */
.L_x_17215:
[----:B------:R-:W-:Y:S05]  /*2c630*/  BSYNC B1 ;  /* 0x0000000000017941 */ /* 0x000fea0003800000 */
.L_x_17213:
        /* <DEDUP_REMOVED lines=16> */
.L_x_17219:
[----:B------:R-:W-:Y:S05]  /*2c740*/  BSYNC B2 ;  /* 0x0000000000027941 */ /* 0x000fea0003800000 */
.L_x_17218:
        /* <DEDUP_REMOVED lines=44> */
.L_x_17217:
[----:B------:R-:W-:Y:S05]  /*2ca10*/  BSYNC B1 ;  /* 0x0000000000017941 */ /* 0x000fea0003800000 */
.L_x_17216:
        /* <DEDUP_REMOVED lines=13> */
.L_x_17220:
        /* <DEDUP_REMOVED lines=12> */
.L_x_17223:
[----:B------:R-:W-:Y:S02]  /*2cbb0*/  IMAD.MOV.U32 R13, RZ, RZ, R4 ;  /* 0x000000ffff0d7224 */ /* 0x000fe400078e0004 */
.L_x_17224:
[----:B------:R-:W-:Y:S05]  /*2cbc0*/  BSYNC B1 ;  /* 0x0000000000017941 */ /* 0x000fea0003800000 */
.L_x_17222:
        /* <DEDUP_REMOVED lines=16> */
.L_x_17228:
[----:B------:R-:W-:Y:S05]  /*2ccd0*/  BSYNC B2 ;  /* 0x0000000000027941 */ /* 0x000fea0003800000 */
.L_x_17227:
        /* <DEDUP_REMOVED lines=44> */
.L_x_17226:
[----:B------:R-:W-:Y:S05]  /*2cfa0*/  BSYNC B1 ;  /* 0x0000000000017941 */ /* 0x000fea0003800000 */
.L_x_17225:
        /* <DEDUP_REMOVED lines=10> */
.L_x_17221:
        /* <DEDUP_REMOVED lines=12> */
.L_x_17230:
[----:B------:R-:W-:Y:S02]  /*2d110*/  IMAD.MOV.U32 R50, RZ, RZ, R4 ;  /* 0x000000ffff327224 */ /* 0x000fe400078e0004 */
.L_x_17231:
[----:B------:R-:W-:Y:S05]  /*2d120*/  BSYNC B1 ;  /* 0x0000000000017941 */ /* 0x000fea0003800000 */
.L_x_17229:
        /* <DEDUP_REMOVED lines=16> */
.L_x_17235:
[----:B------:R-:W-:Y:S05]  /*2d230*/  BSYNC B2 ;  /* 0x0000000000027941 */ /* 0x000fea0003800000 */
.L_x_17234:
        /* <DEDUP_REMOVED lines=44> */
.L_x_17233:
[----:B------:R-:W-:Y:S05]  /*2d500*/  BSYNC B1 ;  /* 0x0000000000017941 */ /* 0x000fea0003800000 */
.L_x_17232:
        /* <DEDUP_REMOVED lines=13> */
.L_x_17236:
        /* <DEDUP_REMOVED lines=12> */
.L_x_17239:
[----:B------:R-:W-:Y:S02]  /*2d6a0*/  IMAD.MOV.U32 R14, RZ, RZ, R4 ;  /* 0x000000ffff0e7224 */ /* 0x000fe400078e0004 */
.L_x_17240:
[----:B------:R-:W-:Y:S05]  /*2d6b0*/  BSYNC B1 ;  /* 0x0000000000017941 */ /* 0x000fea0003800000 */
.L_x_17238:
        /* <DEDUP_REMOVED lines=16> */
.L_x_17244:
[----:B------:R-:W-:Y:S05]  /*2d7c0*/  BSYNC B2 ;  /* 0x0000000000027941 */ /* 0x000fea0003800000 */
.L_x_17243:
        /* <DEDUP_REMOVED lines=44> */
.L_x_17242:
[----:B------:R-:W-:Y:S05]  /*2da90*/  BSYNC B1 ;  /* 0x0000000000017941 */ /* 0x000fea0003800000 */
.L_x_17241:
        /* <DEDUP_REMOVED lines=10> */
.L_x_17237:
        /* <DEDUP_REMOVED lines=12> */
.L_x_17246:
[----:B------:R-:W-:Y:S02]  /*2dc00*/  IMAD.MOV.U32 R47, RZ, RZ, R4 ;  /* 0x000000ffff2f7224 */ /* 0x000fe400078e0004 */
.L_x_17247:
[----:B------:R-:W-:Y:S05]  /*2dc10*/  BSYNC B1 ;  /* 0x0000000000017941 */ /* 0x000fea0003800000 */
.L_x_17245:
        /* <DEDUP_REMOVED lines=16> */
.L_x_17251:
[----:B------:R-:W-:Y:S05]  /*2dd20*/  BSYNC B2 ;  /* 0x0000000000027941 */ /* 0x000fea0003800000 */
.L_x_17250:
        /* <DEDUP_REMOVED lines=44> */
.L_x_17249:
[----:B------:R-:W-:Y:S05]  /*2dff0*/  BSYNC B1 ;  /* 0x0000000000017941 */ /* 0x000fea0003800000 */
.L_x_17248:
        /* <DEDUP_REMOVED lines=13> */
.L_x_17252:
        /* <DEDUP_REMOVED lines=12> */
.L_x_17255:
[----:B------:R-:W-:Y:S02]  /*2e190*/  IMAD.MOV.U32 R15, RZ, RZ, R4 ;  /* 0x000000ffff0f7224 */ /* 0x000fe400078e0004 */
.L_x_17256:
[----:B------:R-:W-:Y:S05]  /*2e1a0*/  BSYNC B1 ;  /* 0x0000000000017941 */ /* 0x000fea0003800000 */
.L_x_17254:
        /* <DEDUP_REMOVED lines=16> */
.L_x_17260:
[----:B------:R-:W-:Y:S05]  /*2e2b0*/  BSYNC B2 ;  /* 0x0000000000027941 */ /* 0x000fea0003800000 */
.L_x_17259:
        /* <DEDUP_REMOVED lines=44> */
.L_x_17258:
[----:B------:R-:W-:Y:S05]  /*2e580*/  BSYNC B1 ;  /* 0x0000000000017941 */ /* 0x000fea0003800000 */
.L_x_17257:
        /* <DEDUP_REMOVED lines=10> */
.L_x_17253:
        /* <DEDUP_REMOVED lines=12> */
.L_x_17262:
[----:B------:R-:W-:Y:S02]  /*2e6f0*/  IMAD.MOV.U32 R38, RZ, RZ, R4 ;  /* 0x000000ffff267224 */ /* 0x000fe400078e0004 */
.L_x_17263:
[----:B------:R-:W-:Y:S05]  /*2e700*/  BSYNC B1 ;  /* 0x0000000000017941 */ /* 0x000fea0003800000 */
.L_x_17261:
        /* <DEDUP_REMOVED lines=16> */
.L_x_17267:
[----:B------:R-:W-:Y:S05]  /*2e810*/  BSYNC B2 ;  /* 0x0000000000027941 */ /* 0x000fea0003800000 */
.L_x_17266:
        /* <DEDUP_REMOVED lines=44> */
.L_x_17265:
[----:B------:R-:W-:Y:S05]  /*2eae0*/  BSYNC B1 ;  /* 0x0000000000017941 */ /* 0x000fea0003800000 */
.L_x_17264:
        /* <DEDUP_REMOVED lines=13> */
.L_x_17268:
        /* <DEDUP_REMOVED lines=12> */
.L_x_17271:
[----:B------:R-:W-:Y:S02]  /*2ec80*/  IMAD.MOV.U32 R16, RZ, RZ, R4 ;  /* 0x000000ffff107224 */ /* 0x000fe400078e0004 */
.L_x_17272:
[----:B------:R-:W-:Y:S05]  /*2ec90*/  BSYNC B1 ;  /* 0x0000000000017941 */ /* 0x000fea0003800000 */
.L_x_17270:
        /* <DEDUP_REMOVED lines=16> */
.L_x_17276:
[----:B------:R-:W-:Y:S05]  /*2eda0*/  BSYNC B2 ;  /* 0x0000000000027941 */ /* 0x000fea0003800000 */
.L_x_17275:
        /* <DEDUP_REMOVED lines=44> */
.L_x_17274:
[----:B------:R-:W-:Y:S05]  /*2f070*/  BSYNC B1 ;  /* 0x0000000000017941 */ /* 0x000fea0003800000 */
.L_x_17273:
        /* <DEDUP_REMOVED lines=10> */
.L_x_17269:
        /* <DEDUP_REMOVED lines=12> */
.L_x_17278:
[----:B------:R-:W-:Y:S02]  /*2f1e0*/  IMAD.MOV.U32 R38, RZ, RZ, R4 ;  /* 0x000000ffff267224 */ /* 0x000fe400078e0004 */
.L_x_17279:
[----:B------:R-:W-:Y:S05]  /*2f1f0*/  BSYNC B1 ;  /* 0x0000000000017941 */ /* 0x000fea0003800000 */
.L_x_17277:
        /* <DEDUP_REMOVED lines=16> */
.L_x_17283:
[----:B------:R-:W-:Y:S05]  /*2f300*/  BSYNC B2 ;  /* 0x0000000000027941 */ /* 0x000fea0003800000 */
.L_x_17282:
        /* <DEDUP_REMOVED lines=44> */
.L_x_17281:
[----:B------:R-:W-:Y:S05]  /*2f5d0*/  BSYNC B1 ;  /* 0x0000000000017941 */ /* 0x000fea0003800000 */
.L_x_17280:
        /* <DEDUP_REMOVED lines=14> */
.L_x_17284:
        /* <DEDUP_REMOVED lines=12> */
.L_x_17287:
[----:B------:R-:W-:Y:S02]  /*2f780*/  IMAD.MOV.U32 R17, RZ, RZ, R4 ;  /* 0x000000ffff117224 */ /* 0x000fe400078e0004 */
.L_x_17288:
[----:B------:R-:W-:Y:S05]  /*2f790*/  BSYNC B1 ;  /* 0x0000000000017941 */ /* 0x000fea0003800000 */
.L_x_17286:
        /* <DEDUP_REMOVED lines=19> */
.L_x_17292:
[----:B------:R-:W-:Y:S05]  /*2f8d0*/  BSYNC B2 ;  /* 0x0000000000027941 */ /* 0x000fea0003800000 */
.L_x_17291:
        /* <DEDUP_REMOVED lines=44> */
.L_x_17290:
[----:B------:R-:W-:Y:S05]  /*2fba0*/  BSYNC B1 ;  /* 0x0000000000017941 */ /* 0x000fea0003800000 */
.L_x_17289:
        /* <DEDUP_REMOVED lines=10> */
.L_x_17285:
        /* <DEDUP_REMOVED lines=48> */
.L_x_17293:
        /* <DEDUP_REMOVED lines=19> */
.L_x_17295:
[----:B------:R-:W-:Y:S02]  /*30080*/  IMAD.MOV.U32 R54, RZ, RZ, R4 ;  /* 0x000000ffff367224 */ /* 0x000fe400078e0004 */
.L_x_17296:
[----:B------:R-:W-:Y:S05]  /*30090*/  BSYNC B1 ;  /* 0x0000000000017941 */ /* 0x000fea0003800000 */
.L_x_17294:
        /* <DEDUP_REMOVED lines=16> */
.L_x_17300:
[----:B------:R-:W-:Y:S05]  /*301a0*/  BSYNC B2 ;  /* 0x0000000000027941 */ /* 0x000fea0003800000 */
.L_x_17299:
        /* <DEDUP_REMOVED lines=44> */
.L_x_17298:
[----:B------:R-:W-:Y:S05]  /*30470*/  BSYNC B1 ;  /* 0x0000000000017941 */ /* 0x000fea0003800000 */
.L_x_17297:
        /* <DEDUP_REMOVED lines=16> */
.L_x_17301:
        /* <DEDUP_REMOVED lines=12> */
.L_x_17304:
[----:B------:R-:W-:Y:S02]  /*30640*/  IMAD.MOV.U32 R10, RZ, RZ, R4 ;  /* 0x000000ffff0a7224 */ /* 0x000fe400078e0004 */
.L_x_17305:
[----:B------:R-:W-:Y:S05]  /*30650*/  BSYNC B1 ;  /* 0x0000000000017941 */ /* 0x000fea0003800000 */
.L_x_17303:
        /* <DEDUP_REMOVED lines=16> */
.L_x_17309:
[----:B------:R-:W-:Y:S05]  /*30760*/  BSYNC B2 ;  /* 0x0000000000027941 */ /* 0x000fea0003800000 */
.L_x_17308:
        /* <DEDUP_REMOVED lines=44> */
.L_x_17307:
[----:B------:R-:W-:Y:S05]  /*30a30*/  BSYNC B1 ;  /* 0x0000000000017941 */ /* 0x000fea0003800000 */
.L_x_17306:
        /* <DEDUP_REMOVED lines=10> */
.L_x_17302:
        /* <DEDUP_REMOVED lines=12> */
.L_x_17311:
[----:B------:R-:W-:Y:S02]  /*30ba0*/  IMAD.MOV.U32 R51, RZ, RZ, R4 ;  /* 0x000000ffff337224 */ /* 0x000fe400078e0004 */
.L_x_17312:
[----:B------:R-:W-:Y:S05]  /*30bb0*/  BSYNC B1 ;  /* 0x0000000000017941 */ /* 0x000fea0003800000 */
.L_x_17310:
        /* <DEDUP_REMOVED lines=16> */
.L_x_17316:
[----:B------:R-:W-:Y:S05]  /*30cc0*/  BSYNC B2 ;  /* 0x0000000000027941 */ /* 0x000fea0003800000 */
.L_x_17315:
        /* <DEDUP_REMOVED lines=44> */
.L_x_17314:
[----:B------:R-:W-:Y:S05]  /*30f90*/  BSYNC B1 ;  /* 0x0000000000017941 */ /* 0x000fea0003800000 */
.L_x_17313:
        /* <DEDUP_REMOVED lines=15> */
.L_x_17317:
        /* <DEDUP_REMOVED lines=12> */
.L_x_17320:
[----:B------:R-:W-:Y:S02]  /*31150*/  IMAD.MOV.U32 R11, RZ, RZ, R4 ;  /* 0x000000ffff0b7224 */ /* 0x000fe400078e0004 */
.L_x_17321:
[----:B------:R-:W-:Y:S05]  /*31160*/  BSYNC B1 ;  /* 0x0000000000017941 */ /* 0x000fea0003800000 */
.L_x_17319:
        /* <DEDUP_REMOVED lines=16> */
.L_x_17325:
[----:B------:R-:W-:Y:S05]  /*31270*/  BSYNC B2 ;  /* 0x0000000000027941 */ /* 0x000fea0003800000 */
.L_x_17324:
        /* <DEDUP_REMOVED lines=44> */
.L_x_17323:
[----:B------:R-:W-:Y:S05]  /*31540*/  BSYNC B1 ;  /* 0x0000000000017941 */ /* 0x000fea0003800000 */
.L_x_17322:
        /* <DEDUP_REMOVED lines=10> */
.L_x_17318:
        /* <DEDUP_REMOVED lines=12> */
.L_x_17327:
[----:B------:R-:W-:Y:S02]  /*316b0*/  IMAD.MOV.U32 R36, RZ, RZ, R4 ;  /* 0x000000ffff247224 */ /* 0x000fe400078e0004 */
.L_x_17328:
[----:B------:R-:W-:Y:S05]  /*316c0*/  BSYNC B1 ;  /* 0x0000000000017941 */ /* 0x000fea0003800000 */
.L_x_17326:
        /* <DEDUP_REMOVED lines=16> */
.L_x_17332:
[----:B------:R-:W-:Y:S05]  /*317d0*/  BSYNC B2 ;  /* 0x0000000000027941 */ /* 0x000fea0003800000 */
.L_x_17331:
        /* <DEDUP_REMOVED lines=44> */
.L_x_17330:
[----:B------:R-:W-:Y:S05]  /*31aa0*/  BSYNC B1 ;  /* 0x0000000000017941 */ /* 0x000fea0003800000 */
.L_x_17329:
        /* <DEDUP_REMOVED lines=15> */
.L_x_17333:
        /* <DEDUP_REMOVED lines=12> */
.L_x_17336:
[----:B------:R-:W-:Y:S02]  /*31c60*/  MOV R12, R4 ;  /* 0x00000004000c7202 */ /* 0x000fe40000000f00 */
.L_x_17337:
[----:B------:R-:W-:Y:S05]  /*31c70*/  BSYNC B1 ;  /* 0x0000000000017941 */ /* 0x000fea0003800000 */
.L_x_17335:
        /* <DEDUP_REMOVED lines=16> */
.L_x_17341:
[----:B------:R-:W-:Y:S05]  /*31d80*/  BSYNC B2 ;  /* 0x0000000000027941 */ /* 0x000fea0003800000 */
.L_x_17340:
        /* <DEDUP_REMOVED lines=44> */
.L_x_17339:
[----:B------:R-:W-:Y:S05]  /*32050*/  BSYNC B1 ;  /* 0x0000000000017941 */ /* 0x000fea0003800000 */
.L_x_17338:
        /* <DEDUP_REMOVED lines=10> */
.L_x_17334:
        /* <DEDUP_REMOVED lines=12> */
.L_x_17343:
[----:B------:R-:W-:Y:S02]  /*321c0*/  MOV R36, R4 ;  /* 0x0000000400247202 */ /* 0x000fe40000000f00 */
.L_x_17344:
[----:B------:R-:W-:Y:S05]  /*321d0*/  BSYNC B1 ;  /* 0x0000000000017941 */ /* 0x000fea0003800000 */
.L_x_17342:
        /* <DEDUP_REMOVED lines=16> */
.L_x_17348:
[----:B------:R-:W-:Y:S05]  /*322e0*/  BSYNC B2 ;  /* 0x0000000000027941 */ /* 0x000fea0003800000 */
.L_x_17347:
        /* <DEDUP_REMOVED lines=44> */
.L_x_17346:
[----:B------:R-:W-:Y:S05]  /*325b0*/  BSYNC B1 ;  /* 0x0000000000017941 */ /* 0x000fea0003800000 */
.L_x_17345:
        /* <DEDUP_REMOVED lines=13> */
.L_x_17349:
        /* <DEDUP_REMOVED lines=12> */
.L_x_17352:
[----:B------:R-:W-:Y:S02]  /*32750*/  IMAD.MOV.U32 R13, RZ, RZ, R4 ;  /* 0x000000ffff0d7224 */ /* 0x000fe400078e0004 */
.L_x_17353:
[----:B------:R-:W-:Y:S05]  /*32760*/  BSYNC B1 ;  /* 0x0000000000017941 */ /* 0x000fea0003800000 */
.L_x_17351:
        /* <DEDUP_REMOVED lines=16> */
.L_x_17357:
[----:B------:R-:W-:Y:S05]  /*32870*/  BSYNC B2 ;  /* 0x0000000000027941 */ /* 0x000fea0003800000 */
.L_x_17356:
        /* <DEDUP_REMOVED lines=44> */
.L_x_17355:
[----:B------:R-:W-:Y:S05]  /*32b40*/  BSYNC B1 ;  /* 0x0000000000017941 */ /* 0x000fea0003800000 */
.L_x_17354:
        /* <DEDUP_REMOVED lines=10> */
.L_x_17350:
        /* <DEDUP_REMOVED lines=12> */
.L_x_17359:
[----:B------:R-:W-:Y:S02]  /*32cb0*/  IMAD.MOV.U32 R54, RZ, RZ, R4 ;  /* 0x000000ffff367224 */ /* 0x000fe400078e0004 */
.L_x_17360:
[----:B------:R-:W-:Y:S05]  /*32cc0*/  BSYNC B1 ;  /* 0x0000000000017941 */ /* 0x000fea0003800000 */
.L_x_17358:
        /* <DEDUP_REMOVED lines=16> */
.L_x_17364:
[----:B------:R-:W-:Y:S05]  /*32dd0*/  BSYNC B2 ;  /* 0x0000000000027941 */ /* 0x000fea0003800000 */
.L_x_17363:
        /* <DEDUP_REMOVED lines=44> */
.L_x_17362:
[----:B------:R-:W-:Y:S05]  /*330a0*/  BSYNC B1 ;  /* 0x0000000000017941 */ /* 0x000fea0003800000 */
.L_x_17361:
        /* <DEDUP_REMOVED lines=13> */
.L_x_17365:
        /* <DEDUP_REMOVED lines=12> */
.L_x_17368:
[----:B------:R-:W-:Y:S02]  /*33240*/  IMAD.MOV.U32 R14, RZ, RZ, R4 ;  /* 0x000000ffff0e7224 */ /* 0x000fe400078e0004 */
.L_x_17369:
[----:B------:R-:W-:Y:S05]  /*33250*/  BSYNC B1 ;  /* 0x0000000000017941 */ /* 0x000fea0003800000 */
.L_x_17367:
        /* <DEDUP_REMOVED lines=16> */
.L_x_17373:
[----:B------:R-:W-:Y:S05]  /*33360*/  BSYNC B2 ;  /* 0x0000000000027941 */ /* 0x000fea0003800000 */
.L_x_17372:
        /* <DEDUP_REMOVED lines=44> */
.L_x_17371:
[----:B------:R-:W-:Y:S05]  /*33630*/  BSYNC B1 ;  /* 0x0000000000017941 */ /* 0x000fea0003800000 */
.L_x_17370:
        /* <DEDUP_REMOVED lines=10> */
.L_x_17366:
        /* <DEDUP_REMOVED lines=12> */
.L_x_17375:
[----:B------:R-:W-:Y:S02]  /*337a0*/  IMAD.MOV.U32 R66, RZ, RZ, R4 ;  /* 0x000000ffff427224 */ /* 0x000fe400078e0004 */
.L_x_17376:
[----:B------:R-:W-:Y:S05]  /*337b0*/  BSYNC B1 ;  /* 0x0000000000017941 */ /* 0x000fea0003800000 */
.L_x_17374:
        /* <DEDUP_REMOVED lines=16> */
.L_x_17380:
[----:B------:R-:W-:Y:S05]  /*338c0*/  BSYNC B2 ;  /* 0x0000000000027941 */ /* 0x000fea0003800000 */
.L_x_17379:
        /* <DEDUP_REMOVED lines=44> */
.L_x_17378:
[----:B------:R-:W-:Y:S05]  /*33b90*/  BSYNC B1 ;  /* 0x0000000000017941 */ /* 0x000fea0003800000 */
.L_x_17377:
        /* <DEDUP_REMOVED lines=13> */
.L_x_17381:
        /* <DEDUP_REMOVED lines=12> */
.L_x_17384:
[----:B------:R-:W-:Y:S02]  /*33d30*/  IMAD.MOV.U32 R15, RZ, RZ, R4 ;  /* 0x000000ffff0f7224 */ /* 0x000fe400078e0004 */
.L_x_17385:
[----:B------:R-:W-:Y:S05]  /*33d40*/  BSYNC B1 ;  /* 0x0000000000017941 */ /* 0x000fea0003800000 */
.L_x_17383:
        /* <DEDUP_REMOVED lines=16> */
.L_x_17389:
[----:B------:R-:W-:Y:S05]  /*33e50*/  BSYNC B2 ;  /* 0x0000000000027941 */ /* 0x000fea0003800000 */
.L_x_17388:
        /* <DEDUP_REMOVED lines=44> */
.L_x_17387:
[----:B------:R-:W-:Y:S05]  /*34120*/  BSYNC B1 ;  /* 0x0000000000017941 */ /* 0x000fea0003800000 */
.L_x_17386:
        /* <DEDUP_REMOVED lines=10> */
.L_x_17382:
        /* <DEDUP_REMOVED lines=12> */
.L_x_17391:
[----:B------:R-:W-:Y:S02]  /*34290*/  IMAD.MOV.U32 R38, RZ, RZ, R4 ;  /* 0x000000ffff267224 */ /* 0x000fe400078e0004 */
.L_x_17392:
[----:B------:R-:W-:Y:S05]  /*342a0*/  BSYNC B1 ;  /* 0x0000000000017941 */ /* 0x000fea0003800000 */
.L_x_17390:
        /* <DEDUP_REMOVED lines=16> */
.L_x_17396:
[----:B------:R-:W-:Y:S05]  /*343b0*/  BSYNC B2 ;  /* 0x0000000000027941 */ /* 0x000fea0003800000 */
.L_x_17395:
        /* <DEDUP_REMOVED lines=44> */
.L_x_17394:
[----:B------:R-:W-:Y:S05]  /*34680*/  BSYNC B1 ;  /* 0x0000000000017941 */ /* 0x000fea0003800000 */
.L_x_17393:
        /* <DEDUP_REMOVED lines=13> */
.L_x_17397:
        /* <DEDUP_REMOVED lines=12> */
.L_x_17400:
[----:B------:R-:W-:Y:S02]  /*34820*/  IMAD.MOV.U32 R16, RZ, RZ, R4 ;  /* 0x000000ffff107224 */ /* 0x000fe400078e0004 */
.L_x_17401:
[----:B------:R-:W-:Y:S05]  /*34830*/  BSYNC B1 ;  /* 0x0000000000017941 */ /* 0x000fea0003800000 */
.L_x_17399:
        /* <DEDUP_REMOVED lines=16> */
.L_x_17405:
[----:B------:R-:W-:Y:S05]  /*34940*/  BSYNC B2 ;  /* 0x0000000000027941 */ /* 0x000fea0003800000 */
.L_x_17404:
        /* <DEDUP_REMOVED lines=44> */
.L_x_17403:
[----:B------:R-:W-:Y:S05]  /*34c10*/  BSYNC B1 ;  /* 0x0000000000017941 */ /* 0x000fea0003800000 */
.L_x_17402:
        /* <DEDUP_REMOVED lines=10> */
.L_x_17398:
        /* <DEDUP_REMOVED lines=12> */
.L_x_17407:
[----:B------:R-:W-:Y:S02]  /*34d80*/  IMAD.MOV.U32 R38, RZ, RZ, R4 ;  /* 0x000000ffff267224 */ /* 0x000fe400078e0004 */
.L_x_17408:
[----:B------:R-:W-:Y:S05]  /*34d90*/  BSYNC B1 ;  /* 0x0000000000017941 */ /* 0x000fea0003800000 */
.L_x_17406:
        /* <DEDUP_REMOVED lines=16> */
.L_x_17412:
[----:B------:R-:W-:Y:S05]  /*34ea0*/  BSYNC B2 ;  /* 0x0000000000027941 */ /* 0x000fea0003800000 */
.L_x_17411:
        /* <DEDUP_REMOVED lines=44> */
.L_x_17410:
[----:B------:R-:W-:Y:S05]  /*35170*/  BSYNC B1 ;  /* 0x0000000000017941 */ /* 0x000fea0003800000 */
.L_x_17409:
        /* <DEDUP_REMOVED lines=14> */
.L_x_17413:
        /* <DEDUP_REMOVED lines=12> */
.L_x_17416:
[----:B------:R-:W-:Y:S02]  /*35320*/  MOV R17, R4 ;  /* 0x0000000400117202 */ /* 0x000fe40000000f00 */
.L_x_17417:
[----:B------:R-:W-:Y:S05]  /*35330*/  BSYNC B1 ;  /* 0x0000000000017941 */ /* 0x000fea0003800000 */
.L_x_17415:
        /* <DEDUP_REMOVED lines=19> */
.L_x_17421:
[----:B------:R-:W-:Y:S05]  /*35470*/  BSYNC B2 ;  /* 0x0000000000027941 */ /* 0x000fea0003800000 */
.L_x_17420:
        /* <DEDUP_REMOVED lines=44> */
.L_x_17419:
[----:B------:R-:W-:Y:S05]  /*35740*/  BSYNC B1 ;  /* 0x0000000000017941 */ /* 0x000fea0003800000 */
.L_x_17418:
        /* <DEDUP_REMOVED lines=10> */
.L_x_17414:
        /* <DEDUP_REMOVED lines=9> */
[----:B------:R-:W-:Y:S02]  /*35880*/  IADD3 R86, R67, 0x120, RZ ;  /* 0x0000012043567810 */ /* 0x000fe40007ffe0ff */
[----:B0-----:R-:W-:Y:S02]  /*35890*/  SEL R37, RZ, 0x1, P1 ;  /* 0x00000001ff257807 */ /* 0x001fe40000800000 */
[----:B------:R-:W-:Y:S02]  /*358a0*/  SEL R36, RZ, 0x10000, P4 ;  /* 0x00010000ff247807 */ /* 0x000fe40002000000 */
[----:B------:R-:W-:Y:S01]  /*358b0*/  SEL R38, RZ, 0x100, P3 ;  /* 0x00000100ff267807 */ /* 0x000fe20001800000 */
[----:B------:R-:W-:Y:S01]  /*358c0*/  IMAD.WIDE.U32 R68, R37, 0x1000000, RZ ;  /* 0x0100000025447825 */ /* 0x000fe200078e00ff */
[----:B------:R-:W-:Y:S02]  /*358d0*/  SEL R37, RZ, 0x1, P2 ;  /* 0x00000001ff257807 */ /* 0x000fe40001000000 */
[----:B------:R-:W-:-:S02]  /*358e0*/  LOP3.LUT R36, R38, R71, R36, 0xfe, !PT ;  /* 0x0000004726247212 */ /* 0x000fc400078efe24 */
[C---:B------:R-:W-:Y:S02]  /*358f0*/  LOP3.LUT P4, RZ, R9.reuse, 0x4, RZ, 0xc0, !PT ;  /* 0x0000000409ff7812 */ /* 0x040fe4000788c0ff */
        /* <DEDUP_REMOVED lines=32> */
.L_x_17422:
        /* <DEDUP_REMOVED lines=18> */
.L_x_17424:
[----:B------:R-:W-:Y:S02]  /*35c20*/  IMAD.MOV.U32 R67, RZ, RZ, R4 ;  /* 0x000000ffff437224 */ /* 0x000fe400078e0004 */
.L_x_17425:
[----:B------:R-:W-:Y:S05]  /*35c30*/  BSYNC B1 ;  /* 0x0000000000017941 */ /* 0x000fea0003800000 */
.L_x_17423:
        /* <DEDUP_REMOVED lines=16> */
.L_x_17429:
[----:B------:R-:W-:Y:S05]  /*35d40*/  BSYNC B2 ;  /* 0x0000000000027941 */ /* 0x000fea0003800000 */
.L_x_17428:
        /* <DEDUP_REMOVED lines=44> */
.L_x_17427:
[----:B------:R-:W-:Y:S05]  /*36010*/  BSYNC B1 ;  /* 0x0000000000017941 */ /* 0x000fea0003800000 */
.L_x_17426:
        /* <DEDUP_REMOVED lines=16> */
.L_x_17430:
        /* <DEDUP_REMOVED lines=12> */
.L_x_17433:
[----:B------:R-:W-:Y:S02]  /*361e0*/  IMAD.MOV.U32 R10, RZ, RZ, R4 ;  /* 0x000000ffff0a7224 */ /* 0x000fe400078e0004 */
.L_x_17434:
[----:B------:R-:W-:Y:S05]  /*361f0*/  BSYNC B1 ;  /* 0x0000000000017941 */ /* 0x000fea0003800000 */
.L_x_17432:
        /* <DEDUP_REMOVED lines=16> */
.L_x_17438:
[----:B------:R-:W-:Y:S05]  /*36300*/  BSYNC B2 ;  /* 0x0000000000027941 */ /* 0x000fea0003800000 */
.L_x_17437:
        /* <DEDUP_REMOVED lines=44> */
.L_x_17436:
[----:B------:R-:W-:Y:S05]  /*365d0*/  BSYNC B1 ;  /* 0x0000000000017941 */ /* 0x000fea0003800000 */
.L_x_17435:
        /* <DEDUP_REMOVED lines=10> */
.L_x_17431:
        /* <DEDUP_REMOVED lines=12> */
.L_x_17440:
[----:B------:R-:W-:Y:S02]  /*36740*/  IMAD.MOV.U32 R74, RZ, RZ, R4 ;  /* 0x000000ffff4a7224 */ /* 0x000fe400078e0004 */
.L_x_17441:
[----:B------:R-:W-:Y:S05]  /*36750*/  BSYNC B1 ;  /* 0x0000000000017941 */ /* 0x000fea0003800000 */
.L_x_17439:
        /* <DEDUP_REMOVED lines=16> */
.L_x_17445:
[----:B------:R-:W-:Y:S05]  /*36860*/  BSYNC B2 ;  /* 0x0000000000027941 */ /* 0x000fea0003800000 */
.L_x_17444:
        /* <DEDUP_REMOVED lines=44> */
.L_x_17443:
[----:B------:R-:W-:Y:S05]  /*36b30*/  BSYNC B1 ;  /* 0x0000000000017941 */ /* 0x000fea0003800000 */
.L_x_17442:
        /* <DEDUP_REMOVED lines=15> */
.L_x_17446:
        /* <DEDUP_REMOVED lines=12> */
.L_x_17449:
[----:B------:R-:W-:Y:S02]  /*36cf0*/  IMAD.MOV.U32 R11, RZ, RZ, R4 ;  /* 0x000000ffff0b7224 */ /* 0x000fe400078e0004 */
.L_x_17450:
[----:B------:R-:W-:Y:S05]  /*36d00*/  BSYNC B1 ;  /* 0x0000000000017941 */ /* 0x000fea0003800000 */
.L_x_17448:
        /* <DEDUP_REMOVED lines=16> */
.L_x_17454:
[----:B------:R-:W-:Y:S05]  /*36e10*/  BSYNC B2 ;  /* 0x0000000000027941 */ /* 0x000fea0003800000 */
.L_x_17453:
        /* <DEDUP_REMOVED lines=44> */
.L_x_17452:
[----:B------:R-:W-:Y:S05]  /*370e0*/  BSYNC B1 ;  /* 0x0000000000017941 */ /* 0x000fea0003800000 */
.L_x_17451:
        /* <DEDUP_REMOVED lines=10> */
.L_x_17447:
        /* <DEDUP_REMOVED lines=12> */
.L_x_17456:
[----:B------:R-:W-:Y:S02]  /*37250*/  IMAD.MOV.U32 R36, RZ, RZ, R4 ;  /* 0x000000ffff247224 */ /* 0x000fe400078e0004 */
.L_x_17457:
[----:B------:R-:W-:Y:S05]  /*37260*/  BSYNC B1 ;  /* 0x0000000000017941 */ /* 0x000fea0003800000 */
.L_x_17455:
        /* <DEDUP_REMOVED lines=16> */
.L_x_17461:
[----:B------:R-:W-:Y:S05]  /*37370*/  BSYNC B2 ;  /* 0x0000000000027941 */ /* 0x000fea0003800000 */
.L_x_17460:
        /* <DEDUP_REMOVED lines=44> */
.L_x_17459:
[----:B------:R-:W-:Y:S05]  /*37640*/  BSYNC B1 ;  /* 0x0000000000017941 */ /* 0x000fea0003800000 */
.L_x_17458:
        /* <DEDUP_REMOVED lines=15> */
.L_x_17462:
        /* <DEDUP_REMOVED lines=12> */
.L_x_17465:
[----:B------:R-:W-:Y:S02]  /*37800*/  IMAD.MOV.U32 R12, RZ, RZ, R4 ;  /* 0x000000ffff0c7224 */ /* 0x000fe400078e0004 */
.L_x_17466:
[----:B------:R-:W-:Y:S05]  /*37810*/  BSYNC B1 ;  /* 0x0000000000017941 */ /* 0x000fea0003800000 */
.L_x_17464:
        /* <DEDUP_REMOVED lines=16> */
.L_x_17470:
[----:B------:R-:W-:Y:S05]  /*37920*/  BSYNC B2 ;  /* 0x0000000000027941 */ /* 0x000fea0003800000 */
.L_x_17469:
        /* <DEDUP_REMOVED lines=44> */
.L_x_17468:
[----:B------:R-:W-:Y:S05]  /*37bf0*/  BSYNC B1 ;  /* 0x0000000000017941 */ /* 0x000fea0003800000 */
.L_x_17467:
        /* <DEDUP_REMOVED lines=10> */
.L_x_17463:
        /* <DEDUP_REMOVED lines=12> */
.L_x_17472:
[----:B------:R-:W-:Y:S02]  /*37d60*/  IMAD.MOV.U32 R36, RZ, RZ, R4 ;  /* 0x000000ffff247224 */ /* 0x000fe400078e0004 */
.L_x_17473:
[----:B------:R-:W-:Y:S05]  /*37d70*/  BSYNC B1 ;  /* 0x0000000000017941 */ /* 0x000fea0003800000 */
.L_x_17471:
        /* <DEDUP_REMOVED lines=16> */
.L_x_17477:
[----:B------:R-:W-:Y:S05]  /*37e80*/  BSYNC B2 ;  /* 0x0000000000027941 */ /* 0x000fea0003800000 */
.L_x_17476:
        /* <DEDUP_REMOVED lines=44> */
.L_x_17475:
[----:B------:R-:W-:Y:S05]  /*38150*/  BSYNC B1 ;  /* 0x0000000000017941 */ /* 0x000fea0003800000 */
.L_x_17474:
        /* <DEDUP_REMOVED lines=13> */
.L_x_17478:
        /* <DEDUP_REMOVED lines=12> */
.L_x_17481:
[----:B------:R-:W-:Y:S02]  /*382f0*/  IMAD.MOV.U32 R13, RZ, RZ, R4 ;  /* 0x000000ffff0d7224 */ /* 0x000fe400078e0004 */
.L_x_17482:
[----:B------:R-:W-:Y:S05]  /*38300*/  BSYNC B1 ;  /* 0x0000000000017941 */ /* 0x000fea0003800000 */
.L_x_17480:
        /* <DEDUP_REMOVED lines=16> */
.L_x_17486:
[----:B------:R-:W-:Y:S05]  /*38410*/  BSYNC B2 ;  /* 0x0000000000027941 */ /* 0x000fea0003800000 */
.L_x_17485:
        /* <DEDUP_REMOVED lines=44> */
.L_x_17484:
[----:B------:R-:W-:Y:S05]  /*386e0*/  BSYNC B1 ;  /* 0x0000000000017941 */ /* 0x000fea0003800000 */
.L_x_17483:
        /* <DEDUP_REMOVED lines=10> */
.L_x_17479:
        /* <DEDUP_REMOVED lines=12> */
.L_x_17488:
[----:B------:R-:W-:Y:S02]  /*38850*/  IMAD.MOV.U32 R71, RZ, RZ, R4 ;  /* 0x000000ffff477224 */ /* 0x000fe400078e0004 */
.L_x_17489:
[----:B------:R-:W-:Y:S05]  /*38860*/  BSYNC B1 ;  /* 0x0000000000017941 */ /* 0x000fea0003800000 */
.L_x_17487:
        /* <DEDUP_REMOVED lines=16> */
.L_x_17493:
[----:B------:R-:W-:Y:S05]  /*38970*/  BSYNC B2 ;  /* 0x0000000000027941 */ /* 0x000fea0003800000 */
.L_x_17492:
        /* <DEDUP_REMOVED lines=44> */
.L_x_17491:
[----:B------:R-:W-:Y:S05]  /*38c40*/  BSYNC B1 ;  /* 0x0000000000017941 */ /* 0x000fea0003800000 */
.L_x_17490:
        /* <DEDUP_REMOVED lines=13> */
.L_x_17494:
        /* <DEDUP_REMOVED lines=12> */
.L_x_17497:
[----:B------:R-:W-:Y:S02]  /*38de0*/  IMAD.MOV.U32 R14, RZ, RZ, R4 ;  /* 0x000000ffff0e7224 */ /* 0x000fe400078e0004 */
.L_x_17498:
[----:B------:R-:W-:Y:S05]  /*38df0*/  BSYNC B1 ;  /* 0x0000000000017941 */ /* 0x000fea0003800000 */
.L_x_17496:
        /* <DEDUP_REMOVED lines=16> */
.L_x_17502:
[----:B------:R-:W-:Y:S05]  /*38f00*/  BSYNC B2 ;  /* 0x0000000000027941 */ /* 0x000fea0003800000 */
.L_x_17501:
        /* <DEDUP_REMOVED lines=44> */
.L_x_17500:
[----:B------:R-:W-:Y:S05]  /*391d0*/  BSYNC B1 ;  /* 0x0000000000017941 */ /* 0x000fea0003800000 */
.L_x_17499:
        /* <DEDUP_REMOVED lines=10> */
.L_x_17495:
        /* <DEDUP_REMOVED lines=12> */
.L_x_17504:
[----:B------:R-:W-:Y:S02]  /*39340*/  IMAD.MOV.U32 R78, RZ, RZ, R4 ;  /* 0x000000ffff4e7224 */ /* 0x000fe400078e0004 */
.L_x_17505:
[----:B------:R-:W-:Y:S05]  /*39350*/  BSYNC B1 ;  /* 0x0000000000017941 */ /* 0x000fea0003800000 */
.L_x_17503:
        /* <DEDUP_REMOVED lines=16> */
.L_x_17509:
[----:B------:R-:W-:Y:S05]  /*39460*/  BSYNC B2 ;  /* 0x0000000000027941 */ /* 0x000fea0003800000 */
.L_x_17508:
[----:B------:R-:W-:Y:S01]  /*39470*/  LOP3.LUT R4, R0, UR9, R8, 0x96, !PT ;  /* 0x0000000900047c12 */ /* 0x000fe2000f8e9608 */
[----:B------:R-:W-:-:S04]  /*39480*/  IMAD.HI.U32 R2, R3, -0x326172a9, RZ ;  /* 0xcd9e8d5703027827 */ /* 0x000fc800078e00ff */
[----:B------:R-:W-:Y:S01]  /*39490*/  IMAD.WIDE.U32 R76, R4, -0x326172a9, RZ ;  /* 0xcd9e8d57044c7825 */ /* 0x000fe200078e00ff */
[----:B------:R-:W-:-:S03]  /*394a0*/  LOP3.LUT R4, R2, UR8, R7, 0x96, !PT ;  /* 0x0000000802047c12 */ /* 0x000fc6000f8e9607 */
[----:B------:R-:W-:Y:S02]  /*394b0*/  IMAD R2, R5, -0x2daee0ad, RZ ;  /* 0xd2511f5305027824 */ /* 0x000fe400078e02ff */
[----:B------:R-:W-:-:S04]  /*394c0*/  IMAD.WIDE.U32 R36, R4, -0x2daee0ad, RZ ;  /* 0xd2511f5304247825 */ /* 0x000fc800078e00ff */
[----:B------:R-:W-:Y:S01]  /*394d0*/  IMAD R0, R3, -0x326172a9, RZ ;  /* 0xcd9e8d5703007824 */ /* 0x000fe200078e02ff */
        /* <DEDUP_REMOVED lines=37> */
.L_x_17507:
[----:B------:R-:W-:Y:S05]  /*39730*/  BSYNC B1 ;  /* 0x0000000000017941 */ /* 0x000fea0003800000 */
.L_x_17506:
        /* <DEDUP_REMOVED lines=13> */
.L_x_17510:
        /* <DEDUP_REMOVED lines=12> */
.L_x_17513:
[----:B------:R-:W-:Y:S02]  /*398d0*/  IMAD.MOV.U32 R15, RZ, RZ, R4 ;  /* 0x000000ffff0f7224 */ /* 0x000fe400078e0004 */
.L_x_17514:
[----:B------:R-:W-:Y:S05]  /*398e0*/  BSYNC B1 ;  /* 0x0000000000017941 */ /* 0x000fea0003800000 */
.L_x_17512:
        /* <DEDUP_REMOVED lines=16> */
.L_x_17518:
[----:B------:R-:W-:Y:S05]  /*399f0*/  BSYNC B2 ;  /* 0x0000000000027941 */ /* 0x000fea0003800000 */
.L_x_17517:
        /* <DEDUP_REMOVED lines=44> */
.L_x_17516:
[----:B------:R-:W-:Y:S05]  /*39cc0*/  BSYNC B1 ;  /* 0x0000000000017941 */ /* 0x000fea0003800000 */
.L_x_17515:
        /* <DEDUP_REMOVED lines=10> */
.L_x_17511:
        /* <DEDUP_REMOVED lines=12> */
.L_x_17520:
[----:B------:R-:W-:Y:S02]  /*39e30*/  IMAD.MOV.U32 R38, RZ, RZ, R4 ;  /* 0x000000ffff267224 */ /* 0x000fe400078e0004 */
.L_x_17521:
[----:B------:R-:W-:Y:S05]  /*39e40*/  BSYNC B1 ;  /* 0x0000000000017941 */ /* 0x000fea0003800000 */
.L_x_17519:
        /* <DEDUP_REMOVED lines=16> */
.L_x_17525:
[----:B------:R-:W-:Y:S05]  /*39f50*/  BSYNC B2 ;  /* 0x0000000000027941 */ /* 0x000fea0003800000 */
.L_x_17524:
        /* <DEDUP_REMOVED lines=44> */
.L_x_17523:
[----:B------:R-:W-:Y:S05]  /*3a220*/  BSYNC B1 ;  /* 0x0000000000017941 */ /* 0x000fea0003800000 */
.L_x_17522:
[----:B------:R-:W0:Y:S02]  /*3a230*/  I2F.U32 R37, R38 ;  /* 0x0000002600257306 */ /* 0x000e240000201000 */
        /* <DEDUP_REMOVED lines=8> */
[----:B------:R-:W-:-:S05]  /*3a2c0*/  PRMT R37, RZ, 0x5410, R31 ;  /* 0x00005410ff257816 */ /* 0x000fca000000001f */
[----:B------:R-:W-:Y:S02]  /*3a2d0*/  FADD.FTZ R75, R37, R75 ;  /* 0x0000004b254b7221 */ /* 0x000fe40000010000 */
[----:B------:R-:W-:Y:S01]  /*3a2e0*/  IMAD.MOV.U32 R37, RZ, RZ, R36 ;  /* 0x000000ffff257224 */ /* 0x000fe200078e0024 */
[----:B------:R-:W-:Y:S05]  /*3a2f0*/  BRA `(.L_x_17527) ;  /* 0x0000056000007947 */ /* 0x000fea0003800000 */
.L_x_17526:
        /* <DEDUP_REMOVED lines=12> */
.L_x_17529:
[----:B------:R-:W-:Y:S02]  /*3a3c0*/  IMAD.MOV.U32 R16, RZ, RZ, R4 ;  /* 0x000000ffff107224 */ /* 0x000fe400078e0004 */
.L_x_17530:
[----:B------:R-:W-:Y:S05]  /*3a3d0*/  BSYNC B1 ;  /* 0x0000000000017941 */ /* 0x000fea0003800000 */
.L_x_17528:
        /* <DEDUP_REMOVED lines=16> */
.L_x_17534:
[----:B------:R-:W-:Y:S05]  /*3a4e0*/  BSYNC B2 ;  /* 0x0000000000027941 */ /* 0x000fea0003800000 */
.L_x_17533:
        /* <DEDUP_REMOVED lines=44> */
.L_x_17532:
[----:B------:R-:W-:Y:S05]  /*3a7b0*/  BSYNC B1 ;  /* 0x0000000000017941 */ /* 0x000fea0003800000 */
.L_x_17531:
        /* <DEDUP_REMOVED lines=10> */
.L_x_17527:
        /* <DEDUP_REMOVED lines=12> */
.L_x_17536:
[----:B------:R-:W-:Y:S02]  /*3a920*/  IMAD.MOV.U32 R38, RZ, RZ, R4 ;  /* 0x000000ffff267224 */ /* 0x000fe400078e0004 */
.L_x_17537:
[----:B------:R-:W-:Y:S05]  /*3a930*/  BSYNC B1 ;  /* 0x0000000000017941 */ /* 0x000fea0003800000 */
.L_x_17535:
        /* <DEDUP_REMOVED lines=16> */
.L_x_17541:
[----:B------:R-:W-:Y:S05]  /*3aa40*/  BSYNC B2 ;  /* 0x0000000000027941 */ /* 0x000fea0003800000 */
.L_x_17540:
[----:B------:R-:W-:Y:S01]  /*3aa50*/  LOP3.LUT R4, R0, UR9, R8, 0x96, !PT ;  /* 0x0000000900047c12 */ /* 0x000fe2000f8e9608 */
[----:B------:R-:W-:-:S04]  /*3aa60*/  IMAD.HI.U32 R2, R3, -0x326172a9, RZ ;  /* 0xcd9e8d5703027827 */ /* 0x000fc800078e00ff */
[----:B------:R-:W-:Y:S01]  /*3aa70*/  IMAD.WIDE.U32 R78, R4, -0x326172a9, RZ ;  /* 0xcd9e8d57044e7825 */ /* 0x000fe200078e00ff */
[----:B------:R-:W-:-:S03]  /*3aa80*/  LOP3.LUT R4, R2, UR8, R7, 0x96, !PT ;  /* 0x0000000802047c12 */ /* 0x000fc6000f8e9607 */
[----:B------:R-:W-:Y:S02]  /*3aa90*/  IMAD R0, R3, -0x326172a9, RZ ;  /* 0xcd9e8d5703007824 */ /* 0x000fe400078e02ff */
[----:B------:R-:W-:Y:S02]  /*3aaa0*/  IMAD R2, R5, -0x2daee0ad, RZ ;  /* 0xd2511f5305027824 */ /* 0x000fe400078e02ff */
        /* <DEDUP_REMOVED lines=38> */
.L_x_17539:
[----:B------:R-:W-:Y:S05]  /*3ad10*/  BSYNC B1 ;  /* 0x0000000000017941 */ /* 0x000fea0003800000 */
.L_x_17538:
        /* <DEDUP_REMOVED lines=14> */
.L_x_17542:
        /* <DEDUP_REMOVED lines=12> */
.L_x_17545:
[----:B------:R-:W-:Y:S02]  /*3aec0*/  IMAD.MOV.U32 R17, RZ, RZ, R4 ;  /* 0x000000ffff117224 */ /* 0x000fe400078e0004 */
.L_x_17546:
[----:B------:R-:W-:Y:S05]  /*3aed0*/  BSYNC B1 ;  /* 0x0000000000017941 */ /* 0x000fea0003800000 */
.L_x_17544:
        /* <DEDUP_REMOVED lines=19> */
.L_x_17550:
[----:B------:R-:W-:Y:S05]  /*3b010*/  BSYNC B2 ;  /* 0x0000000000027941 */ /* 0x000fea0003800000 */
.L_x_17549:
        /* <DEDUP_REMOVED lines=43> */
[----:B------:R-:W-:Y:S02]  /*3b2d0*/  LOP3.LUT R0, R37, UR28, R76, 0x96, !PT ;  /* 0x0000001c25007c12 */ /* 0x000fe4000f8e964c */
.L_x_17548:
[----:B------:R-:W-:Y:S05]  /*3b2e0*/  BSYNC B1 ;  /* 0x0000000000017941 */ /* 0x000fea0003800000 */
.L_x_17547:
        /* <DEDUP_REMOVED lines=10> */
.L_x_17543:
[----:B------:R-:W-:Y:S01]  /*3b390*/  IMAD.WIDE.U32 R76, R86, R124, c[0x0][0x188] ;  /* 0x00006200564c7625 */ /* 0x000fe200078e007c */
[----:B------:R-:W-:Y:S02]  /*3b3a0*/  F2FP.BF16.PACK_AB R39, R72, R75 ;  /* 0x0000004b4827723e */ /* 0x000fe400000010ff */
[----:B------:R-:W-:Y:S01]  /*3b3b0*/  F2FP.BF16.PACK_AB R38, R74, R71 ;  /* 0x000000474a26723e */ /* 0x000fe200000010ff */
[----:B------:R-:W-:Y:S01]  /*3b3c0*/  IMAD.MOV.U32 R79, RZ, RZ, 0x8 ;  /* 0x00000008ff4f7424 */ /* 0x000fe200078e00ff */
[----:B------:R-:W-:Y:S02]  /*3b3d0*/  F2FP.BF16.PACK_AB R37, R70, R69 ;  /* 0x000000454625723e */ /* 0x000fe400000010ff */
[----:B------:R-:W-:Y:S02]  /*3b3e0*/  F2FP.BF16.PACK_AB R36, R68, R67 ;  /* 0x000000434424723e */ /* 0x000fe400000010ff */
[----:B------:R-:W-:-:S02]  /*3b3f0*/  SEL R78, RZ, 0x1000000, P5 ;  /* 0x01000000ff4e7807 */ /* 0x000fc40002800000 */
[C---:B------:R-:W-:Y:S01]  /*3b400*/  LOP3.LUT P5, RZ, R9.reuse, 0x4, RZ, 0xc0, !PT ;  /* 0x0000000409ff7812 */ /* 0x040fe200078ac0ff */
[----:B------:R0:W-:Y:S01]  /*3b410*/  STG.E.128 [R76.64], R36 ;  /* 0x000000244c007986 */ /* 0x0001e2000c101d0a */
[C---:B------:R-:W-:Y:S02]  /*3b420*/  LOP3.LUT P6, RZ, R9.reuse, 0x8, RZ, 0xc0, !PT ;  /* 0x0000000809ff7812 */ /* 0x040fe400078cc0ff */
[C---:B------:R-:W-:Y:S02]  /*3b430*/  LOP3.LUT P0, RZ, R9.reuse, 0x20, RZ, 0xc0, !PT ;  /* 0x0000002009ff7812 */ /* 0x040fe4000780c0ff */
[----:B0-----:R-:W-:Y:S02]  /*3b440*/  SEL R36, RZ, 0x10000, P4 ;  /* 0x00010000ff247807 */ /* 0x001fe40002000000 */
[----:B------:R-:W-:Y:S02]  /*3b450*/  SEL R37, RZ, 0x100, P3 ;  /* 0x00000100ff257807 */ /* 0x000fe40001800000 */
[----:B------:R-:W-:-:S02]  /*3b460*/  LOP3.LUT P4, RZ, R9, 0x2, RZ, 0xc0, !PT ;  /* 0x0000000209ff7812 */ /* 0x000fc4000788c0ff */
[----:B------:R-:W-:Y:S02]  /*3b470*/  LOP3.LUT R36, R37, R78, R36, 0xfe, !PT ;  /* 0x0000004e25247212 */ /* 0x000fe400078efe24 */
[----:B------:R-:W-:Y:S02]  /*3b480*/  SEL R37, RZ, 0x1, P1 ;  /* 0x00000001ff257807 */ /* 0x000fe40000800000 */
[----:B------:R-:W-:-:S03]  /*3b490*/  SEL R38, RZ, 0x1, P4 ;  /* 0x00000001ff267807 */ /* 0x000fc60002000000 */
[----:B------:R-:W-:Y:S01]  /*3b4a0*/  IMAD.WIDE.U32 R76, R37, 0x1000000, RZ ;  /* 0x01000000254c7825 */ /* 0x000fe200078e00ff */
[----:B------:R-:W-:-:S03]  /*3b4b0*/  SEL R37, RZ, 0x1, P2 ;  /* 0x00000001ff257807 */ /* 0x000fc60001000000 */
[----:B------:R-:W-:Y:S01]  /*3b4c0*/  IMAD.WIDE.U32 R38, R38, 0x10000, RZ ;  /* 0x0001000026267825 */ /* 0x000fe200078e00ff */
[----:B------:R-:W-:Y:S02]  /*3b4d0*/  LOP3.LUT R77, R77, R36, R37, 0xfe, !PT ;  /* 0x000000244d4d7212 */ /* 0x000fe400078efe25 */
[----:B------:R-:W-:-:S05]  /*3b4e0*/  SEL R36, RZ, 0x1, P5 ;  /* 0x00000001ff247807 */ /* 0x000fca0002800000 */
        /* <DEDUP_REMOVED lines=14> */
[----:B------:R-:W-:Y:S02]  /*3b5d0*/  LOP3.LUT R37, R13, 0xff, RZ, 0xc0, !PT ;  /* 0x000000ff0d257812 */ /* 0x000fe400078ec0ff */
[----:B------:R-:W-:Y:S02]  /*3b5e0*/  LOP3.LUT R39, R36, 0xff00, R39, 0xf8, !PT ;  /* 0x0000ff0024277812 */ /* 0x000fe400078ef827 */
[----:B------:R-:W-:Y:S01]  /*3b5f0*/  LOP3.LUT R36, R11, 0xff, RZ, 0xc0, !PT ;  /* 0x000000ff0b247812 */ /* 0x000fe200078ec0ff */
[----:B------:R-:W-:Y:S01]  /*3b600*/  IMAD.WIDE.U32 R76, R37, 0x1000000, RZ ;  /* 0x01000000254c7825 */ /* 0x000fe200078e00ff */
[----:B------:R-:W-:-:S03]  /*3b610*/  LOP3.LUT R78, R39, 0xff, R14, 0xf8, !PT ;  /* 0x000000ff274e7812 */ /* 0x000fc600078ef80e */
        /* <DEDUP_REMOVED lines=8> */
.L_x_17551:
[----:B0-----:R-:W-:Y:S01]  /*3b6a0*/  FADD.FTZ R36, RZ, R62 ;  /* 0x0000003eff247221 */ /* 0x001fe20000010000 */
[----:B------:R-:W0:Y:S03]  /*3b6b0*/  S2R R37, SR_TID.X ;  /* 0x0000000000257919 */ /* 0x000e260000002100 */
[----:B------:R-:W-:-:S04]  /*3b6c0*/  FADD.FTZ R36, R36, R63 ;  /* 0x0000003f24247221 */ /* 0x000fc80000010000 */
[----:B------:R-:W-:-:S04]  /*3b6d0*/  FADD.FTZ R36, R36, R64 ;  /* 0x0000004024247221 */ /* 0x000fc80000010000 */
[----:B------:R-:W-:-:S04]  /*3b6e0*/  FADD.FTZ R36, R36, R65 ;  /* 0x0000004124247221 */ /* 0x000fc80000010000 */
[----:B------:R-:W-:-:S04]  /*3b6f0*/  FADD.FTZ R36, R36, R58 ;  /* 0x0000003a24247221 */ /* 0x000fc80000010000 */
[----:B------:R-:W-:-:S04]  /*3b700*/  FADD.FTZ R36, R36, R59 ;  /* 0x0000003b24247221 */ /* 0x000fc80000010000 */
[----:B------:R-:W-:Y:S01]  /*3b710*/  FADD.FTZ R36, R36, R60 ;  /* 0x0000003c24247221 */ /* 0x000fe20000010000 */
[----:B0-----:R-:W-:-:S03]  /*3b720*/  LOP3.LUT R37, R37, 0x1f, RZ, 0xc0, !PT ;  /* 0x0000001f25257812 */ /* 0x001fc600078ec0ff */
[----:B------:R-:W-:Y:S01]  /*3b730*/  FADD.FTZ R36, R36, R61 ;  /* 0x0000003d24247221 */ /* 0x000fe20000010000 */
        /* <DEDUP_REMOVED lines=75> */
.L_x_17556:
        /* <DEDUP_REMOVED lines=180> */
.L_x_17557:
[----:B------:R-:W-:Y:S04]  /*3c730*/  STL [R1+0x528], R7 ;  /* 0x0005280701007387 */ /* 0x000fe80000100800 */
[----:B------:R-:W-:Y:S04]  /*3c740*/  STL [R1+0x524], R6 ;  /* 0x0005240601007387 */ /* 0x000fe80000100800 */
[----:B------:R-:W-:Y:S04]  /*3c750*/  STL [R1+0x520], R5 ;  /* 0x0005200501007387 */ /* 0x000fe80000100800 */
[----:B------:R-:W-:Y:S04]  /*3c760*/  STL [R1+0x51c], R4 ;  /* 0x00051c0401007387 */ /* 0x000fe80000100800 */
[----:B------:R-:W-:Y:S04]  /*3c770*/  STL [R1+0x518], R3 ;  /* 0x0005180301007387 */ /* 0x000fe80000100800 */
[----:B------:R-:W-:Y:S04]  /*3c780*/  STL [R1+0x514], R2 ;  /* 0x0005140201007387 */ /* 0x000fe80000100800 */
[----:B------:R2:W-:Y:S04]  /*3c790*/  STL [R1+0x510], R0 ;  /* 0x0005100001007387 */ /* 0x0005e80000100800 */
[----:B--2---:R-:W2:Y:S01]  /*3c7a0*/  LDL.LU R0, [R1] ;  /* 0x0000000001007983 */ /* 0x004ea20000300800 */
[----:B------:R-:W-:Y:S01]  /*3c7b0*/  FMUL.FTZ R36, R39, R39 ;  /* 0x0000002727247220 */ /* 0x000fe20000410000 */
[----:B------:R-:W-:Y:S01]  /*3c7c0*/  ISETP.NE.AND P0, PT, RZ, UR4, PT ;  /* 0x00000004ff007c0c */ /* 0x000fe2000bf05270 */
[----:B-1----:R-:W-:Y:S01]  /*3c7d0*/  FADD.FTZ R37, R38, R76 ;  /* 0x0000004c26257221 */ /* 0x002fe20000010000 */
[----:B------:R-:W3:Y:S01]  /*3c7e0*/  LDL R78, [R1+0x2b4] ;  /* 0x0002b400014e7983 */ /* 0x000ee20000100800 */
[----:B------:R-:W-:Y:S01]  /*3c7f0*/  IMAD.MOV.U32 R38, RZ, RZ, c[0x0][0x1e0] ;  /* 0x00007800ff267624 */ /* 0x000fe200078e00ff */
[----:B------:R-:W-:Y:S01]  /*3c800*/  FSEL R36, R36, RZ, P0 ;  /* 0x000000ff24247208 */ /* 0x000fe20000000000 */
[----:B------:R-:W-:Y:S01]  /*3c810*/  IMAD.MOV.U32 R77, RZ, RZ, 0x4 ;  /* 0x00000004ff4d7424 */ /* 0x000fe200078e00ff */
[----:B------:R-:W4:Y:S01]  /*3c820*/  LDL R124, [R1+0x2b8] ;  /* 0x0002b800017c7983 */ /* 0x000f220000100800 */
[----:B------:R-:W-:-:S03]  /*3c830*/  FFMA.FTZ R37, R37, R38, c[0x0][0x228] ;  /* 0x00008a0025257623 */ /* 0x000fc60000010026 */
[----:B------:R-:W3:Y:S01]  /*3c840*/  LDL R108, [R1+0x28c] ;  /* 0x00028c00016c7983 */ /* 0x000ee20000100800 */
[----:B------:R-:W-:-:S03]  /*3c850*/  FADD.FTZ R36, R37, R36 ;  /* 0x0000002425247221 */ /* 0x000fc60000010000 */
[----:B------:R-:W3:Y:S01]  /*3c860*/  LDL R79, [R1+0x2bc] ;  /* 0x0002bc00014f7983 */ /* 0x000ee20000100800 */
[----:B0-----:R2:W0:Y:S03]  /*3c870*/  MUFU.RSQ R76, R36 ;  /* 0x00000024004c7308 */ /* 0x0014260000001400 */
[----:B------:R-:W3:Y:S04]  /*3c880*/  LDL R7, [R1+0x280] ;  /* 0x0002800001077983 */ /* 0x000ee80000100800 */
[----:B------:R-:W3:Y:S04]  /*3c890*/  LDL R2, [R1+0x290] ;  /* 0x0002900001027983 */ /* 0x000ee80000100800 */
[----:B------:R-:W3:Y:S04]  /*3c8a0*/  LDL R6, [R1+0x278] ;  /* 0x0002780001067983 */ /* 0x000ee80000100800 */
[----:B------:R-:W3:Y:S04]  /*3c8b0*/  LDL R5, [R1+0x298] ;  /* 0x0002980001057983 */ /* 0x000ee80000100800 */
[----:B------:R-:W3:Y:S04]  /*3c8c0*/  LDL R4, [R1+0x27c] ;  /* 0x00027c0001047983 */ /* 0x000ee80000100800 */
[----:B------:R-:W3:Y:S01]  /*3c8d0*/  LDL R3, [R1+0x29c] ;  /* 0x00029c0001037983 */ /* 0x000ee20000100800 */
[----:B--2---:R-:W-:-:S05]  /*3c8e0*/  @!P1 IMAD.WIDE R36, R0, R77, c[0x0][0x1a0] ;  /* 0x0000680000249625 */ /* 0x004fca00078e024d */
[----:B------:R1:W-:Y:S01]  /*3c8f0*/  @!P1 STG.E [R36.64], R39 ;  /* 0x0000002724009986 */ /* 0x0003e2000c10190a */
[C---:B------:R-:W-:Y:S02]  /*3c900*/  IMAD R38, R0.reuse, c[0x0][0x168], RZ ;  /* 0x00005a0000267a24 */ /* 0x040fe400078e02ff */
[----:B-1----:R-:W-:Y:S01]  /*3c910*/  @!P1 IMAD.WIDE R36, R0, R77, c[0x0][0x1a8] ;  /* 0x00006a0000249625 */ /* 0x002fe200078e024d */
[----:B------:R-:W-:-:S04]  /*3c920*/  FSEL R77, R39, RZ, !P0 ;  /* 0x000000ff274d7208 */ /* 0x000fc80004000000 */
[----:B0-----:R0:W-:Y:S01]  /*3c930*/  @!P1 STG.E [R36.64], R76 ;  /* 0x0000004c24009986 */ /* 0x0011e2000c10190a */
[C---:B------:R-:W-:Y:S02]  /*3c940*/  FADD.FTZ R39, -R77.reuse, R64 ;  /* 0x000000404d277221 */ /* 0x040fe40000010100 */
[C---:B------:R-:W-:Y:S02]  /*3c950*/  FADD.FTZ R64, -R77.reuse, R65 ;  /* 0x000000414d407221 */ /* 0x040fe40000010100 */
[----:B------:R-:W-:Y:S02]  /*3c960*/  FMUL.FTZ R65, R76, R39 ;  /* 0x000000274c417220 */ /* 0x000fe40000410000 */
[----:B------:R-:W3:Y:S01]  /*3c970*/  LDL R39, [R1+0x284] ;  /* 0x0002840001277983 */ /* 0x000ee20000100800 */
[----:B0-----:R-:W-:Y:S01]  /*3c980*/  FADD.FTZ R37, -R77, R63 ;  /* 0x0000003f4d257221 */ /* 0x001fe20000010100 */
[----:B------:R-:W-:-:S03]  /*3c990*/  SHF.R.S32.HI R36, RZ, 0x1f, R38 ;  /* 0x0000001fff247819 */ /* 0x000fc60000011426 */
[----:B------:R-:W-:Y:S01]  /*3c9a0*/  FMUL.FTZ R63, R76, R37 ;  /* 0x000000254c3f7220 */ /* 0x000fe20000410000 */
[----:B------:R-:W-:Y:S01]  /*3c9b0*/  LEA.HI R38, R36, R38, RZ, 0x3 ;  /* 0x0000002624267211 */ /* 0x000fe200078f18ff */
[C---:B------:R-:W-:Y:S01]  /*3c9c0*/  FADD.FTZ R36, -R77.reuse, R62 ;  /* 0x0000003e4d247221 */ /* 0x040fe20000010100 */
[----:B------:R-:W4:Y:S03]  /*3c9d0*/  LDL R37, [R1+0x288] ;  /* 0x0002880001257983 */ /* 0x000f260000100800 */
[C---:B------:R-:W-:Y:S02]  /*3c9e0*/  FMUL.FTZ R62, R76.reuse, R36 ;  /* 0x000000244c3e7220 */ /* 0x040fe40000410000 */
[----:B------:R-:W2:Y:S01]  /*3c9f0*/  LDL R36, [R1+0x2b0] ;  /* 0x0002b00001247983 */ /* 0x000ea20000100800 */
[----:B------:R-:W-:Y:S02]  /*3ca00*/  FMUL.FTZ R64, R76, R64 ;  /* 0x000000404c407220 */ /* 0x000fe40000410000 */
[----:B------:R-:W-:-:S02]  /*3ca10*/  FADD.FTZ R59, -R77, R59 ;  /* 0x0000003b4d3b7221 */ /* 0x000fc40000010100 */
[----:B---3--:R-:W-:Y:S02]  /*3ca20*/  FFMA.FTZ R78, R78, R63, R39 ;  /* 0x0000003f4e4e7223 */ /* 0x008fe40000010027 */
[----:B------:R-:W-:Y:S02]  /*3ca30*/  FFMA.FTZ R39, R79, R64, R108 ;  /* 0x000000404f277223 */ /* 0x000fe4000001006c */
[----:B----4-:R-:W-:-:S05]  /*3ca40*/  FFMA.FTZ R37, R124, R65, R37 ;  /* 0x000000417c257223 */ /* 0x010fca0000010025 */
[----:B------:R-:W-:Y:S01]  /*3ca50*/  F2FP.BF16.PACK_AB R37, R39, R37 ;  /* 0x000000252725723e */ /* 0x000fe200000010ff */
[----:B--2---:R-:W-:Y:S02]  /*3ca60*/  FFMA.FTZ R36, R36, R62, R7 ;  /* 0x0000003e24247223 */ /* 0x004fe40000010007 */
[C---:B------:R-:W-:Y:S01]  /*3ca70*/  FADD.FTZ R39, -R77.reuse, R58 ;  /* 0x0000003a4d277221 */ /* 0x040fe20000010100 */
[----:B------:R0:W5:Y:S01]  /*3ca80*/  LDL.LU R7, [R1+0x528] ;  /* 0x0005280001077983 */ /* 0x0001620000300800 */
[----:B------:R-:W-:-:S03]  /*3ca90*/  FADD.FTZ R58, -R77, R60 ;  /* 0x0000003c4d3a7221 */ /* 0x000fc60000010100 */
[----:B------:R-:W2:Y:S01]  /*3caa0*/  LDL R60, [R1+0x270] ;  /* 0x00027000013c7983 */ /* 0x000ea20000100800 */
[----:B------:R-:W-:Y:S01]  /*3cab0*/  F2FP.BF16.PACK_AB R36, R78, R36 ;  /* 0x000000244e24723e */ /* 0x000fe200000010ff */
[C---:B------:R-:W-:Y:S02]  /*3cac0*/  FMUL.FTZ R78, R76.reuse, R39 ;  /* 0x000000274c4e7220 */ /* 0x040fe40000410000 */
[----:B------:R-:W-:Y:S01]  /*3cad0*/  FMUL.FTZ R79, R76, R59 ;  /* 0x0000003b4c4f7220 */ /* 0x000fe20000410000 */
[----:B------:R-:W3:Y:S04]  /*3cae0*/  LDL R39, [R1+0x294] ;  /* 0x0002940001277983 */ /* 0x000ee80000100800 */
[----:B------:R-:W3:Y:S01]  /*3caf0*/  LDL R59, [R1+0x274] ;  /* 0x00027400013b7983 */ /* 0x000ee20000100800 */
[----:B------:R-:W-:-:S02]  /*3cb00*/  FADD.FTZ R61, -R77, R61 ;  /* 0x0000003d4d3d7221 */ /* 0x000fc40000010100 */
[C---:B------:R-:W-:Y:S02]  /*3cb10*/  FMUL.FTZ R108, R76.reuse, R58 ;  /* 0x0000003a4c6c7220 */ /* 0x040fe40000410000 */
[----:B------:R-:W-:Y:S02]  /*3cb20*/  FMUL.FTZ R124, R76, R61 ;  /* 0x0000003d4c7c7220 */ /* 0x000fe40000410000 */
[----:B--2---:R-:W-:Y:S02]  /*3cb30*/  FFMA.FTZ R60, R2, R78, R60 ;  /* 0x0000004e023c7223 */ /* 0x004fe4000001003c */
[----:B------:R-:W1:Y:S01]  /*3cb40*/  S2R R2, SR_TID.X ;  /* 0x0000000000027919 */ /* 0x000e620000002100 */
[----:B---3--:R-:W-:Y:S02]  /*3cb50*/  FFMA.FTZ R61, R39, R79, R59 ;  /* 0x0000004f273d7223 */ /* 0x008fe4000001003b */
[----:B------:R-:W-:Y:S02]  /*3cb60*/  FFMA.FTZ R39, R5, R108, R6 ;  /* 0x0000006c05277223 */ /* 0x000fe40000010006 */
[----:B------:R-:W-:Y:S01]  /*3cb70*/  FFMA.FTZ R59, R3, R124, R4 ;  /* 0x0000007c033b7223 */ /* 0x000fe20000010004 */
[----:B------:R-:W2:Y:S01]  /*3cb80*/  LDL R6, [R1+0x258] ;  /* 0x0002580001067983 */ /* 0x000ea20000100800 */
[----:B-1----:R-:W-:-:S03]  /*3cb90*/  LOP3.LUT R2, R2, 0x1f, RZ, 0xc0, !PT ;  /* 0x0000001f02027812 */ /* 0x002fc600078ec0ff */
[----:B------:R-:W3:Y:S01]  /*3cba0*/  LDL R5, [R1+0x260] ;  /* 0x0002600001057983 */ /* 0x000ee20000100800 */
[----:B------:R-:W-:-:S03]  /*3cbb0*/  LEA.HI.SX32 R58, R38, R2, 0x1d ;  /* 0x00000002263a7211 */ /* 0x000fc600078feaff */
[----:B------:R-:W4:Y:S01]  /*3cbc0*/  LDL R4, [R1+0x268] ;  /* 0x0002680001047983 */ /* 0x000f220000100800 */
[----:B------:R-:W-:Y:S01]  /*3cbd0*/  F2FP.BF16.PACK_AB R38, R61, R60 ;  /* 0x0000003c3d26723e */ /* 0x000fe200000010ff */
[----:B------:R-:W-:Y:S01]  /*3cbe0*/  IMAD.SHL.U32 R61, R58, 0x10, RZ ;  /* 0x000000103a3d7824 */ /* 0x000fe200078e00ff */
[----:B------:R-:W-:Y:S01]  /*3cbf0*/  SHF.R.U32.HI R60, RZ, 0x1c, R58 ;  /* 0x0000001cff3c7819 */ /* 0x000fe2000001163a */
[----:B------:R-:W2:Y:S03]  /*3cc00*/  LDL R3, [R1+0x26c] ;  /* 0x00026c0001037983 */ /* 0x000ea60000100800 */
[----:B------:R-:W-:Y:S01]  /*3cc10*/  IADD3 R58, P0, R61, c[0x0][0x208], RZ ;  /* 0x000082003d3a7a10 */ /* 0x000fe20007f1e0ff */
[----:B------:R-:W2:Y:S01]  /*3cc20*/  LDL R2, [R1+0x25c] ;  /* 0x00025c0001027983 */ /* 0x000ea20000100800 */
[----:B------:R-:W-:Y:S02]  /*3cc30*/  F2FP.BF16.PACK_AB R39, R59, R39 ;  /* 0x000000273b27723e */ /* 0x000fe400000010ff */
[----:B------:R-:W-:-:S05]  /*3cc40*/  IADD3.X R59, R60, c[0x0][0x20c], RZ, P0, !PT ;  /* 0x000083003c3b7a10 */ /* 0x000fca00007fe4ff */
        /* <DEDUP_REMOVED lines=10> */
[----:B------:R-:W2:Y:S01]  /*3ccf0*/  LDL R65, [R1+0x504] ;  /* 0x0005040001417983 */ /* 0x000ea20000100800 */
[----:B----4-:R-:W-:-:S03]  /*3cd00*/  FFMA.FTZ R39, R39, R108, R4 ;  /* 0x0000006c27277223 */ /* 0x010fc60000010004 */
[----:B------:R0:W5:Y:S04]  /*3cd10*/  LDL.LU R5, [R1+0x520] ;  /* 0x0005200001057983 */ /* 0x0001680000300800 */
[----:B------:R-:W2:Y:S04]  /*3cd20*/  LDL R78, [R1+0x254] ;  /* 0x00025400014e7983 */ /* 0x000ea80000100800 */
[----:B------:R0:W5:Y:S04]  /*3cd30*/  LDL.LU R4, [R1+0x51c] ;  /* 0x00051c0001047983 */ /* 0x0001680000300800 */
[----:B------:R-:W3:Y:S01]  /*3cd40*/  LDL R108, [R1+0x264] ;  /* 0x00026400016c7983 */ /* 0x000ee20000100800 */
[----:B------:R-:W-:-:S02]  /*3cd50*/  FFMA.FTZ R36, R36, R124, R3 ;  /* 0x0000007c24247223 */ /* 0x000fc40000010003 */
[----:B------:R-:W-:Y:S01]  /*3cd60*/  FFMA.FTZ R59, R59, R64, R2 ;  /* 0x000000403b3b7223 */ /* 0x000fe20000010002 */
[----:B------:R0:W5:Y:S04]  /*3cd70*/  LDL.LU R3, [R1+0x518] ;  /* 0x0005180001037983 */ /* 0x0001680000300800 */
[----:B------:R-:W4:Y:S01]  /*3cd80*/  LDL R124, [R1+0x244] ;  /* 0x00024400017c7983 */ /* 0x000f220000100800 */
[----:B---3--:R-:W-:-:S03]  /*3cd90*/  FFMA.FTZ R58, R58, R79, R108 ;  /* 0x0000004f3a3a7223 */ /* 0x008fc6000001006c */
[----:B------:R-:W3:Y:S04]  /*3cda0*/  LDL R79, [R1+0x500] ;  /* 0x00050000014f7983 */ /* 0x000ee80000100800 */
[----:B------:R-:W4:Y:S04]  /*3cdb0*/  LDL R108, [R1+0x4e4] ;  /* 0x0004e400016c7983 */ /* 0x000f280000100800 */
[----:B------:R0:W5:Y:S04]  /*3cdc0*/  LDL.LU R2, [R1+0x514] ;  /* 0x0005140001027983 */ /* 0x0001680000300800 */
[----:B------:R-:W3:Y:S01]  /*3cdd0*/  LDL R64, [R1+0x250] ;  /* 0x0002500001407983 */ /* 0x000ee20000100800 */
[----:B------:R-:W-:-:S02]  /*3cde0*/  F2FP.BF16.PACK_AB R39, R36, R39 ;  /* 0x000000272427723e */ /* 0x000fc400000010ff */
[----:B------:R-:W-:Y:S01]  /*3cdf0*/  F2FP.BF16.PACK_AB R37, R59, R37 ;  /* 0x000000253b25723e */ /* 0x000fe200000010ff */
[----:B--2---:R-:W-:Y:S02]  /*3ce00*/  FFMA.FTZ R59, R65, R63, R78 ;  /* 0x0000003f413b7223 */ /* 0x004fe4000001004e */
[----:B------:R-:W2:Y:S04]  /*3ce10*/  LDL R63, [R1+0x240] ;  /* 0x00024000013f7983 */ /* 0x000ea80000100800 */
[----:B------:R-:W2:Y:S04]  /*3ce20*/  LDL R78, [R1+0x4e8] ;  /* 0x0004e800014e7983 */ /* 0x000ea80000100800 */
[----:B------:R-:W2:Y:S01]  /*3ce30*/  LDL R65, [R1+0x24c] ;  /* 0x00024c0001417983 */ /* 0x000ea20000100800 */
[----:B------:R-:W-:-:S02]  /*3ce40*/  F2FP.BF16.PACK_AB R38, R58, R38 ;  /* 0x000000263a26723e */ /* 0x000fc400000010ff */
[----:B------:R-:W-:Y:S01]  /*3ce50*/  IADD3 R58, P0, R61, c[0x0][0x210], RZ ;  /* 0x000084003d3a7a10 */ /* 0x000fe20007f1e0ff */
[----:B---3--:R-:W-:Y:S02]  /*3ce60*/  FFMA.FTZ R36, R79, R62, R64 ;  /* 0x0000003e4f247223 */ /* 0x008fe40000010040 */
[----:B------:R-:W2:Y:S04]  /*3ce70*/  LDL R62, [R1+0x4e0] ;  /* 0x0004e000013e7983 */ /* 0x000ea80000100800 */
[----:B------:R-:W3:Y:S04]  /*3ce80*/  LDL R79, [R1+0x248] ;  /* 0x00024800014f7983 */ /* 0x000ee80000100800 */
[----:B------:R-:W3:Y:S01]  /*3ce90*/  LDL R64, [R1+0x4ec] ;  /* 0x0004ec0001407983 */ /* 0x000ee20000100800 */
[----:B------:R-:W-:-:S02]  /*3cea0*/  F2FP.BF16.PACK_AB R36, R59, R36 ;  /* 0x000000243b24723e */ /* 0x000fc400000010ff */
[----:B------:R-:W-:-:S05]  /*3ceb0*/  IADD3.X R59, R60, c[0x0][0x214], RZ, P0, !PT ;  /* 0x000085003c3b7a10 */ /* 0x000fca00007fe4ff */
[----:B------:R1:W-:Y:S02]  /*3cec0*/  STG.E.128 [R58.64], R36 ;  /* 0x000000243a007986 */ /* 0x0003e4000c101d0a */
[C---:B-1----:R-:W-:Y:S02]  /*3ced0*/  FADD.FTZ R36, -R77.reuse, R87 ;  /* 0x000000574d247221 */ /* 0x042fe40000010100 */
[C---:B------:R-:W-:Y:S01]  /*3cee0*/  FADD.FTZ R37, -R77.reuse, R85 ;  /* 0x000000554d257221 */ /* 0x040fe20000010100 */
[----:B------:R-:W3:Y:S01]  /*3cef0*/  LDL R87, [R1+0x23c] ;  /* 0x00023c0001577983 */ /* 0x000ee20000100800 */
[C---:B------:R-:W-:Y:S02]  /*3cf00*/  FMUL.FTZ R61, R76.reuse, R36 ;  /* 0x000000244c3d7220 */ /* 0x040fe40000410000 */
[----:B------:R-:W-:Y:S01]  /*3cf10*/  FMUL.FTZ R60, R76, R37 ;  /* 0x000000254c3c7220 */ /* 0x000fe20000410000 */
[----:B------:R-:W3:Y:S01]  /*3cf20*/  LDL R85, [R1+0x4dc] ;  /* 0x0004dc0001557983 */ /* 0x000ee20000100800 */
[----:B------:R-:W-:-:S02]  /*3cf30*/  FADD.FTZ R38, -R77, R84 ;  /* 0x000000544d267221 */ /* 0x000fc40000010100 */
[C---:B------:R-:W-:Y:S01]  /*3cf40*/  FADD.FTZ R39, -R77.reuse, R81 ;  /* 0x000000514d277221 */ /* 0x040fe20000010100 */
[----:B------:R-:W3:Y:S01]  /*3cf50*/  LDL R84, [R1+0x4b0] ;  /* 0x0004b00001547983 */ /* 0x000ee20000100800 */
[----:B----4-:R-:W-:Y:S02]  /*3cf60*/  FFMA.FTZ R37, R108, R60, R124 ;  /* 0x0000003c6c257223 */ /* 0x010fe4000001007c */
[C---:B------:R-:W-:Y:S01]  /*3cf70*/  FADD.FTZ R58, -R77.reuse, R55 ;  /* 0x000000374d3a7221 */ /* 0x040fe20000010100 */
[----:B------:R-:W4:Y:S04]  /*3cf80*/  LDL R124, [R1+0x238] ;  /* 0x00023800017c7983 */ /* 0x000f280000100800 */
[----:B------:R-:W4:Y:S01]  /*3cf90*/  LDL R108, [R1+0x4d8] ;  /* 0x0004d800016c7983 */ /* 0x000f220000100800 */
[----:B------:R-:W-:-:S03]  /*3cfa0*/  FADD.FTZ R59, -R77, R80 ;  /* 0x000000504d3b7221 */ /* 0x000fc60000010100 */
[----:B------:R-:W4:Y:S04]  /*3cfb0*/  LDL R81, [R1+0x224] ;  /* 0x0002240001517983 */ /* 0x000f280000100800 */
[----:B------:R-:W4:Y:S01]  /*3cfc0*/  LDL R80, [R1+0x218] ;  /* 0x0002180001507983 */ /* 0x000f220000100800 */
[----:B--2---:R-:W-:Y:S02]  /*3cfd0*/  FFMA.FTZ R36, R62, R61, R63 ;  /* 0x0000003d3e247223 */ /* 0x004fe4000001003f */
[C---:B------:R-:W-:Y:S02]  /*3cfe0*/  FMUL.FTZ R62, R76.reuse, R38 ;  /* 0x000000264c3e7220 */ /* 0x040fe40000410000 */
[----:B------:R-:W-:Y:S01]  /*3cff0*/  FMUL.FTZ R63, R76, R39 ;  /* 0x000000274c3f7220 */ /* 0x000fe20000410000 */
[----:B------:R-:W-:Y:S01]  /*3d000*/  F2FP.BF16.PACK_AB R36, R37, R36 ;  /* 0x000000242524723e */ /* 0x000fe200000010ff */
[----:B---3--:R-:W-:-:S02]  /*3d010*/  FFMA.FTZ R37, R78, R62, R79 ;  /* 0x0000003e4e257223 */ /* 0x008fc4000001004f */
[----:B------:R-:W-:Y:S01]  /*3d020*/  FFMA.FTZ R38, R64, R63, R65 ;  /* 0x0000003f40267223 */ /* 0x000fe20000010041 */
[----:B------:R-:W2:Y:S01]  /*3d030*/  LDL R78, [R1+0x234] ;  /* 0x00023400014e7983 */ /* 0x000ea20000100800 */
[----:B------:R-:W-:-:S03]  /*3d040*/  FADD.FTZ R39, -R77, R83 ;  /* 0x000000534d277221 */ /* 0x000fc60000010100 */
[----:B------:R-:W-:Y:S01]  /*3d050*/  F2FP.BF16.PACK_AB R37, R38, R37 ;  /* 0x000000252625723e */ /* 0x000fe200000010ff */
[C---:B------:R-:W-:Y:S01]  /*3d060*/  FMUL.FTZ R55, R76.reuse, R39 ;  /* 0x000000274c377220 */ /* 0x040fe20000410000 */
[----:B------:R-:W3:Y:S04]  /*3d070*/  LDL R38, [R1+0x4d0] ;  /* 0x0004d00001267983 */ /* 0x000ee80000100800 */
[----:B------:R-:W3:Y:S04]  /*3d080*/  LDL R39, [R1+0x230] ;  /* 0x0002300001277983 */ /* 0x000ee80000100800 */
[----:B------:R-:W2:Y:S01]  /*3d090*/  LDL R65, [R1+0x4d4] ;  /* 0x0004d40001417983 */ /* 0x000ea20000100800 */
[----:B------:R-:W-:-:S02]  /*3d0a0*/  FMUL.FTZ R64, R76, R58 ;  /* 0x0000003a4c407220 */ /* 0x000fc40000410000 */
[----:B------:R-:W-:Y:S01]  /*3d0b0*/  FADD.FTZ R58, -R77, R82 ;  /* 0x000000524d3a7221 */ /* 0x000fe20000010100 */
[----:B------:R-:W4:Y:S04]  /*3d0c0*/  LDL R83, [R1+0x220] ;  /* 0x0002200001537983 */ /* 0x000f280000100800 */
[----:B------:R-:W4:Y:S04]  /*3d0d0*/  LDL R79, [R1+0x4b4] ;  /* 0x0004b400014f7983 */ /* 0x000f280000100800 */
[----:B------:R-:W4:Y:S01]  /*3d0e0*/  LDL R82, [R1+0x4c8] ;  /* 0x0004c80001527983 */ /* 0x000f220000100800 */
[----:B---3--:R-:W-:-:S02]  /*3d0f0*/  FFMA.FTZ R38, R38, R55, R39 ;  /* 0x0000003726267223 */ /* 0x008fc40000010027 */
[----:B--2---:R-:W-:Y:S02]  /*3d100*/  FFMA.FTZ R39, R65, R64, R78 ;  /* 0x0000004041277223 */ /* 0x004fe4000001004e */
[C---:B------:R-:W-:Y:S02]  /*3d110*/  FMUL.FTZ R78, R76.reuse, R58 ;  /* 0x0000003a4c4e7220 */ /* 0x040fe40000410000 */
[----:B------:R-:W-:Y:S01]  /*3d120*/  FMUL.FTZ R65, R76, R59 ;  /* 0x0000003b4c417220 */ /* 0x000fe20000410000 */
[----:B------:R-:W-:Y:S01]  /*3d130*/  F2FP.BF16.PACK_AB R38, R39, R38 ;  /* 0x000000262726723e */ /* 0x000fe200000010ff */
[----:B----4-:R-:W-:Y:S02]  /*3d140*/  FFMA.FTZ R39, R108, R78, R124 ;  /* 0x0000004e6c277223 */ /* 0x010fe4000001007c */
[----:B------:R-:W-:Y:S01]  /*3d150*/  FFMA.FTZ R58, R85, R65, R87 ;  /* 0x00000041553a7223 */ /* 0x000fe20000010057 */
[----:B------:R-:W2:Y:S01]  /*3d160*/  LDL R108, [R1+0x4cc] ;  /* 0x0004cc00016c7983 */ /* 0x000ea20000100800 */
[----:B------:R-:W-:-:S03]  /*3d170*/  IMAD.MOV.U32 R124, RZ, RZ, 0x10 ;  /* 0x00000010ff7c7424 */ /* 0x000fc600078e00ff */
[----:B------:R-:W-:Y:S01]  /*3d180*/  F2FP.BF16.PACK_AB R39, R58, R39 ;  /* 0x000000273a27723e */ /* 0x000fe200000010ff */
[----:B------:R-:W-:Y:S01]  /*3d190*/  IMAD.WIDE.U32 R58, R101, R124, c[0x0][0x208] ;  /* 0x00008200653a7625 */ /* 0x000fe200078e007c */
[----:B------:R-:W3:Y:S04]  /*3d1a0*/  LDL R87, [R1+0x214] ;  /* 0x0002140001577983 */ /* 0x000ee80000100800 */
[----:B------:R1:W-:Y:S04]  /*3d1b0*/  STG.E.128 [R58.64], R36 ;  /* 0x000000243a007986 */ /* 0x0003e8000c101d0a */
[----:B------:R-:W4:Y:S04]  /*3d1c0*/  LDL R124, [R1+0x228] ;  /* 0x00022800017c7983 */ /* 0x000f280000100800 */
[----:B------:R-:W3:Y:S04]  /*3d1d0*/  LDL R85, [R1+0x4c4] ;  /* 0x0004c40001557983 */ /* 0x000ee80000100800 */
[----:B-1----:R-:W4:Y:S04]  /*3d1e0*/  LDL R39, [R1+0x4b8] ;  /* 0x0004b80001277983 */ /* 0x002f280000100800 */
[----:B------:R-:W2:Y:S04]  /*3d1f0*/  LDL R36, [R1+0x22c] ;  /* 0x00022c0001247983 */ /* 0x000ea80000100800 */
[----:B------:R-:W2:Y:S04]  /*3d200*/  LDL R37, [R1+0x4bc] ;  /* 0x0004bc0001257983 */ /* 0x000ea80000100800 */
[----:B------:R-:W3:Y:S04]  /*3d210*/  LDL R38, [R1+0x210] ;  /* 0x0002100001267983 */ /* 0x000ee80000100800 */
[----:B------:R-:W3:Y:S04]  /*3d220*/  LDL R58, [R1+0x4c0] ;  /* 0x0004c000013a7983 */ /* 0x000ee80000100800 */
[----:B------:R-:W3:Y:S01]  /*3d230*/  LDL R59, [R1+0x21c] ;  /* 0x00021c00013b7983 */ /* 0x000ee20000100800 */
[----:B----4-:R-:W-:-:S03]  /*3d240*/  FFMA.FTZ R39, R39, R78, R124 ;  /* 0x0000004e27277223 */ /* 0x010fc6000001007c */
[----:B------:R-:W4:Y:S01]  /*3d250*/  LDL R78, [R1+0x20c] ;  /* 0x00020c00014e7983 */ /* 0x000f220000100800 */
[----:B--2---:R-:W-:Y:S02]  /*3d260*/  FFMA.FTZ R36, R37, R65, R36 ;  /* 0x0000004125247223 */ /* 0x004fe40000010024 */
[----:B------:R-:W-:Y:S01]  /*3d270*/  FFMA.FTZ R37, R82, R62, R80 ;  /* 0x0000003e52257223 */ /* 0x000fe20000010050 */
[----:B------:R-:W4:Y:S02]  /*3d280*/  LDL R65, [R1+0x4ac] ;  /* 0x0004ac0001417983 */ /* 0x000f240000100800 */
[----:B------:R-:W-:Y:S02]  /*3d290*/  F2FP.BF16.PACK_AB R39, R36, R39 ;  /* 0x000000272427723e */ /* 0x000fe400000010ff */
[----:B------:R-:W2:Y:S01]  /*3d2a0*/  LDL R82, [R1+0x204] ;  /* 0x0002040001527983 */ /* 0x000ea20000100800 */
[----:B---3--:R-:W-:Y:S02]  /*3d2b0*/  FFMA.FTZ R36, R58, R61, R38 ;  /* 0x0000003d3a247223 */ /* 0x008fe40000010026 */
[----:B------:R-:W-:Y:S01]  /*3d2c0*/  FFMA.FTZ R38, R84, R55, R83 ;  /* 0x0000003754267223 */ /* 0x000fe20000010053 */
[----:B------:R-:W3:Y:S01]  /*3d2d0*/  LDL R80, [R1+0x208] ;  /* 0x0002080001507983 */ /* 0x000ee20000100800 */
[----:B------:R-:W-:-:S03]  /*3d2e0*/  FFMA.FTZ R55, R79, R64, R81 ;  /* 0x000000404f377223 */ /* 0x000fc60000010051 */
[----:B------:R-:W2:Y:S04]  /*3d2f0*/  LDL R84, [R1+0x200] ;  /* 0x0002000001547983 */ /* 0x000ea80000100800 */
[----:B------:R-:W2:Y:S04]  /*3d300*/  LDL R83, [R1+0x4a0] ;  /* 0x0004a00001537983 */ /* 0x000ea80000100800 */
[----:B------:R-:W3:Y:S04]  /*3d310*/  LDL R81, [R1+0x4a4] ;  /* 0x0004a40001517983 */ /* 0x000ee80000100800 */
[----:B------:R-:W3:Y:S01]  /*3d320*/  LDL R79, [R1+0x4a8] ;  /* 0x0004a800014f7983 */ /* 0x000ee20000100800 */
[----:B------:R-:W-:Y:S01]  /*3d330*/  HFMA2.MMA R124, -RZ, RZ, 0, 9.5367431640625e-07 ;  /* 0x00000010ff7c7435 */ /* 0x000fe200000001ff */
[----:B------:R-:W-:-:S02]  /*3d340*/  FFMA.FTZ R58, R108, R63, R59 ;  /* 0x0000003f6c3a7223 */ /* 0x000fc4000001003b */
[----:B------:R-:W-:Y:S01]  /*3d350*/  FFMA.FTZ R59, R85, R60, R87 ;  /* 0x0000003c553b7223 */ /* 0x000fe20000010057 */
[----:B------:R-:W-:Y:S01]  /*3d360*/  F2FP.BF16.PACK_AB R38, R55, R38 ;  /* 0x000000263726723e */ /* 0x000fe200000010ff */
[----:B------:R-:W3:Y:S01]  /*3d370*/  LDL R108, [R1+0x478] ;  /* 0x00047800016c7983 */ /* 0x000ee20000100800 */
[----:B------:R-:W-:Y:S02]  /*3d380*/  F2FP.BF16.PACK_AB R37, R58, R37 ;  /* 0x000000253a25723e */ /* 0x000fe400000010ff */
[----:B------:R-:W-:Y:S01]  /*3d390*/  F2FP.BF16.PACK_AB R36, R59, R36 ;  /* 0x000000243b24723e */ /* 0x000fe200000010ff */
[----:B------:R-:W3:Y:S01]  /*3d3a0*/  LDL R85, [R1+0x1e0] ;  /* 0x0001e00001557983 */ /* 0x000ee20000100800 */
[----:B------:R-:W-:-:S03]  /*3d3b0*/  IMAD.WIDE.U32 R58, R101, R124, c[0x0][0x210] ;  /* 0x00008400653a7625 */ /* 0x000fc600078e007c */
[----:B------:R-:W3:Y:S04]  /*3d3c0*/  LDL R101, [R1+0x1ec] ;  /* 0x0001ec0001657983 */ /* 0x000ee80000100800 */
[----:B------:R1:W-:Y:S04]  /*3d3d0*/  STG.E.128 [R58.64], R36 ;  /* 0x000000243a007986 */ /* 0x0003e8000c101d0a */
[----:B------:R-:W3:Y:S01]  /*3d3e0*/  LDL R87, [R1+0x488] ;  /* 0x0004880001577983 */ /* 0x000ee20000100800 */
[C---:B-1----:R-:W-:Y:S02]  /*3d3f0*/  FADD.FTZ R36, -R77.reuse, R94 ;  /* 0x0000005e4d247221 */ /* 0x042fe40000010100 */
[C---:B------:R-:W-:Y:S01]  /*3d400*/  FADD.FTZ R37, -R77.reuse, R92 ;  /* 0x0000005c4d257221 */ /* 0x040fe20000010100 */
[----:B------:R-:W3:Y:S01]  /*3d410*/  LDL R94, [R1+0x47c] ;  /* 0x00047c00015e7983 */ /* 0x000ee20000100800 */
[----:B------:R-:W-:-:S02]  /*3d420*/  FADD.FTZ R38, -R77, R91 ;  /* 0x0000005b4d267221 */ /* 0x000fc40000010100 */
[C---:B------:R-:W-:Y:S01]  /*3d430*/  FADD.FTZ R39, -R77.reuse, R88 ;  /* 0x000000584d277221 */ /* 0x040fe20000010100 */
[----:B------:R-:W3:Y:S01]  /*3d440*/  LDL R92, [R1+0x1d0] ;  /* 0x0001d000015c7983 */ /* 0x000ee20000100800 */
[C---:B------:R-:W-:Y:S02]  /*3d450*/  FMUL.FTZ R61, R76.reuse, R36 ;  /* 0x000000244c3d7220 */ /* 0x040fe40000410000 */
[C---:B------:R-:W-:Y:S01]  /*3d460*/  FMUL.FTZ R60, R76.reuse, R37 ;  /* 0x000000254c3c7220 */ /* 0x040fe20000410000 */
[----:B------:R-:W3:Y:S01]  /*3d470*/  LDL R91, [R1+0x480] ;  /* 0x00048000015b7983 */ /* 0x000ee20000100800 */
[C---:B------:R-:W-:Y:S02]  /*3d480*/  FMUL.FTZ R62, R76.reuse, R38 ;  /* 0x000000264c3e7220 */ /* 0x040fe40000410000 */
[----:B------:R-:W-:Y:S01]  /*3d490*/  FMUL.FTZ R55, R76, R39 ;  /* 0x000000274c377220 */ /* 0x000fe20000410000 */
[----:B------:R-:W3:Y:S01]  /*3d4a0*/  LDL R88, [R1+0x1d8] ;  /* 0x0001d80001587983 */ /* 0x000ee20000100800 */
[----:B------:R-:W-:-:S02]  /*3d4b0*/  FADD.FTZ R59, -R77, R44 ;  /* 0x0000002c4d3b7221 */ /* 0x000fc40000010100 */
[----:B----4-:R-:W-:Y:S02]  /*3d4c0*/  FFMA.FTZ R38, R65, R55, R78 ;  /* 0x0000003741267223 */ /* 0x010fe4000001004e */
[----:B------:R-:W4:Y:S01]  /*3d4d0*/  LDL R78, [R1+0x49c] ;  /* 0x00049c00014e7983 */ /* 0x000f220000100800 */
[----:B--2---:R-:W-:-:S03]  /*3d4e0*/  FFMA.FTZ R36, R83, R61, R84 ;  /* 0x0000003d53247223 */ /* 0x004fc60000010054 */
[----:B------:R-:W2:Y:S01]  /*3d4f0*/  LDL R83, [R1+0x1f8] ;  /* 0x0001f80001537983 */ /* 0x000ea20000100800 */
[----:B---3--:R-:W-:Y:S02]  /*3d500*/  FFMA.FTZ R39, R81, R60, R82 ;  /* 0x0000003c51277223 */ /* 0x008fe40000010052 */
[----:B------:R-:W-:Y:S01]  /*3d510*/  FADD.FTZ R58, -R77, R89 ;  /* 0x000000594d3a7221 */ /* 0x000fe20000010100 */
[----:B------:R-:W3:Y:S01]  /*3d520*/  LDL R84, [R1+0x470] ;  /* 0x0004700001547983 */ /* 0x000ee20000100800 */
[----:B------:R-:W-:Y:S01]  /*3d530*/  FFMA.FTZ R37, R79, R62, R80 ;  /* 0x0000003e4f257223 */ /* 0x000fe20000010050 */
[----:B------:R-:W-:Y:S01]  /*3d540*/  F2FP.BF16.PACK_AB R36, R39, R36 ;  /* 0x000000242724723e */ /* 0x000fe200000010ff */
[C---:B------:R-:W-:Y:S01]  /*3d550*/  FADD.FTZ R39, -R77.reuse, R90 ;  /* 0x0000005a4d277221 */ /* 0x040fe20000010100 */
[----:B------:R-:W2:Y:S02]  /*3d560*/  LDL R80, [R1+0x498] ;  /* 0x0004980001507983 */ /* 0x000ea40000100800 */
[----:B------:R-:W-:Y:S01]  /*3d570*/  F2FP.BF16.PACK_AB R37, R38, R37 ;  /* 0x000000252625723e */ /* 0x000fe200000010ff */
[----:B------:R-:W-:Y:S01]  /*3d580*/  FADD.FTZ R38, -R77, R93 ;  /* 0x0000005d4d267221 */ /* 0x000fe20000010100 */
[----:B------:R-:W4:Y:S01]  /*3d590*/  LDL R79, [R1+0x1fc] ;  /* 0x0001fc00014f7983 */ /* 0x000f220000100800 */
[----:B------:R-:W-:-:S02]  /*3d5a0*/  FMUL.FTZ R63, R76, R39 ;  /* 0x000000274c3f7220 */ /* 0x000fc40000410000 */
[C---:B------:R-:W-:Y:S01]  /*3d5b0*/  FMUL.FTZ R44, R76.reuse, R38 ;  /* 0x000000264c2c7220 */ /* 0x040fe20000410000 */
[----:B------:R-:W2:Y:S04]  /*3d5c0*/  LDL R39, [R1+0x1f0] ;  /* 0x0001f00001277983 */ /* 0x000ea80000100800 */
[----:B------:R-:W2:Y:S04]  /*3d5d0*/  LDL R38, [R1+0x490] ;  /* 0x0004900001267983 */ /* 0x000ea80000100800 */
[----:B------:R-:W3:Y:S04]  /*3d5e0*/  LDL R90, [R1+0x494] ;  /* 0x00049400015a7983 */ /* 0x000ee80000100800 */
[----:B------:R-:W3:Y:S04]  /*3d5f0*/  LDL R89, [R1+0x1f4] ;  /* 0x0001f40001597983 */ /* 0x000ee80000100800 */
[----:B------:R-:W3:Y:S04]  /*3d600*/  LDL R93, [R1+0x1e8] ;  /* 0x0001e800015d7983 */ /* 0x000ee80000100800 */
[----:B------:R-:W3:Y:S04]  /*3d610*/  LDL R82, [R1+0x1e4] ;  /* 0x0001e40001527983 */ /* 0x000ee80000100800 */
[----:B------:R-:W3:Y:S01]  /*3d620*/  LDL R81, [R1+0x474] ;  /* 0x0004740001517983 */ /* 0x000ee20000100800 */
[----:B------:R-:W-:-:S02]  /*3d630*/  FMUL.FTZ R65, R76, R58 ;  /* 0x0000003a4c417220 */ /* 0x000fc40000410000 */
[----:B------:R-:W-:-:S04]  /*3d640*/  FMUL.FTZ R64, R76, R59 ;  /* 0x0000003b4c407220 */ /* 0x000fc80000410000 */
[----:B----4-:R-:W-:Y:S02]  /*3d650*/  FFMA.FTZ R58, R78, R64, R79 ;  /* 0x000000404e3a7223 */ /* 0x010fe4000001004f */
[----:B------:R-:W4:Y:S04]  /*3d660*/  LDL R79, [R1+0x1d4] ;  /* 0x0001d400014f7983 */ /* 0x000f280000100800 */
[----:B------:R-:W4:Y:S01]  /*3d670*/  LDL R78, [R1+0x484] ;  /* 0x00048400014e7983 */ /* 0x000f220000100800 */
[----:B--2---:R-:W-:Y:S02]  /*3d680*/  FFMA.FTZ R38, R38, R44, R39 ;  /* 0x0000002c26267223 */ /* 0x004fe40000010027 */
[----:B------:R-:W-:Y:S02]  /*3d690*/  FFMA.FTZ R39, R80, R65, R83 ;  /* 0x0000004150277223 */ /* 0x000fe40000010053 */
[----:B------:R-:W2:Y:S04]  /*3d6a0*/  LDL R83, [R1+0x1dc] ;  /* 0x0001dc0001537983 */ /* 0x000ea80000100800 */
[----:B------:R-:W2:Y:S01]  /*3d6b0*/  LDL R80, [R1+0x48c] ;  /* 0x00048c0001507983 */ /* 0x000ea20000100800 */
[----:B---3--:R-:W-:Y:S01]  /*3d6c0*/  FFMA.FTZ R59, R90, R63, R89 ;  /* 0x0000003f5a3b7223 */ /* 0x008fe20000010059 */
[----:B------:R-:W-:-:S02]  /*3d6d0*/  F2FP.BF16.PACK_AB R39, R58, R39 ;  /* 0x000000273a27723e */ /* 0x000fc400000010ff */
[----:B------:R-:W3:Y:S02]  /*3d6e0*/  LDL R90, [R1+0x460] ;  /* 0x00046000015a7983 */ /* 0x000ee40000100800 */
[----:B------:R-:W-:Y:S01]  /*3d6f0*/  F2FP.BF16.PACK_AB R38, R59, R38 ;  /* 0x000000263b26723e */ /* 0x000fe200000010ff */
[----:B------:R-:W-:Y:S01]  /*3d700*/  IMAD.WIDE.U32 R58, R107, R124, c[0x0][0x208] ;  /* 0x000082006b3a7625 */ /* 0x000fe200078e007c */
[----:B------:R-:W3:Y:S04]  /*3d710*/  LDL R89, [R1+0x1c4] ;  /* 0x0001c40001597983 */ /* 0x000ee80000100800 */
[----:B------:R1:W-:Y:S02]  /*3d720*/  STG.E.128 [R58.64], R36 ;  /* 0x000000243a007986 */ /* 0x0003e4000c101d0a */
[----:B-1----:R-:W-:-:S02]  /*3d730*/  FFMA.FTZ R39, R108, R65, R93 ;  /* 0x000000416c277223 */ /* 0x002fc4000001005d */
[----:B------:R-:W-:Y:S01]  /*3d740*/  FFMA.FTZ R36, R94, R64, R101 ;  /* 0x000000405e247223 */ /* 0x000fe20000010065 */
[----:B------:R-:W3:Y:S01]  /*3d750*/  LDL R65, [R1+0x454] ;  /* 0x0004540001417983 */ /* 0x000ee20000100800 */
[----:B------:R-:W-:Y:S02]  /*3d760*/  FFMA.FTZ R38, R84, R44, R85 ;  /* 0x0000002c54267223 */ /* 0x000fe40000010055 */
[----:B------:R-:W-:Y:S01]  /*3d770*/  FFMA.FTZ R37, R87, R62, R88 ;  /* 0x0000003e57257223 */ /* 0x000fe20000010058 */
[----:B------:R-:W-:Y:S01]  /*3d780*/  F2FP.BF16.PACK_AB R39, R36, R39 ;  /* 0x000000272427723e */ /* 0x000fe200000010ff */
[----:B------:R-:W-:Y:S01]  /*3d790*/  FFMA.FTZ R36, R91, R61, R92 ;  /* 0x0000003d5b247223 */ /* 0x000fe2000001005c */
        /* <DEDUP_REMOVED lines=8> */
[----:B------:R-:W3:Y:S04]  /*3d820*/  LDL R63, [R1+0x458] ;  /* 0x00045800013f7983 */ /* 0x000ee80000100800 */
[----:B------:R-:W3:Y:S04]  /*3d830*/  LDL R62, [R1+0x1bc] ;  /* 0x0001bc00013e7983 */ /* 0x000ee80000100800 */
[----:B------:R-:W3:Y:S01]  /*3d840*/  LDL R61, [R1+0x45c] ;  /* 0x00045c00013d7983 */ /* 0x000ee20000100800 */
[----:B----4-:R-:W-:-:S03]  /*3d850*/  FFMA.FTZ R58, R78, R60, R79 ;  /* 0x0000003c4e3a7223 */ /* 0x010fc6000001004f */
[----:B------:R-:W4:Y:S04]  /*3d860*/  LDL R79, [R1+0x450] ;  /* 0x00045000014f7983 */ /* 0x000f280000100800 */
[----:B------:R-:W4:Y:S01]  /*3d870*/  LDL R78, [R1+0x1b4] ;  /* 0x0001b400014e7983 */ /* 0x000f220000100800 */
[----:B--2---:R-:W-:-:S03]  /*3d880*/  FFMA.FTZ R55, R80, R55, R83 ;  /* 0x0000003750377223 */ /* 0x004fc60000010053 */
[----:B------:R-:W2:Y:S01]  /*3d890*/  LDL R80, [R1+0x1b0] ;  /* 0x0001b00001507983 */ /* 0x000ea20000100800 */
[----:B------:R-:W-:Y:S01]  /*3d8a0*/  F2FP.BF16.PACK_AB R36, R58, R36 ;  /* 0x000000243a24723e */ /* 0x000fe200000010ff */
[----:B------:R-:W-:Y:S01]  /*3d8b0*/  IMAD.WIDE.U32 R58, R107, R124, c[0x0][0x210] ;  /* 0x000084006b3a7625 */ /* 0x000fe200078e007c */
[----:B------:R-:W-:Y:S02]  /*3d8c0*/  F2FP.BF16.PACK_AB R38, R44, R38 ;  /* 0x000000262c26723e */ /* 0x000fe400000010ff */
[----:B------:R-:W-:-:S05]  /*3d8d0*/  F2FP.BF16.PACK_AB R37, R55, R37 ;  /* 0x000000253725723e */ /* 0x000fca00000010ff */
[----:B------:R1:W-:Y:S01]  /*3d8e0*/  STG.E.128 [R58.64], R36 ;  /* 0x000000243a007986 */ /* 0x0003e2000c101d0a */
[C---:B------:R-:W-:Y:S02]  /*3d8f0*/  FADD.FTZ R44, -R77.reuse, R104 ;  /* 0x000000684d2c7221 */ /* 0x040fe40000010100 */
[C---:B------:R-:W-:Y:S02]  /*3d900*/  FADD.FTZ R55, -R77.reuse, R103 ;  /* 0x000000674d377221 */ /* 0x040fe40000010100 */
[C---:B-1----:R-:W-:Y:S02]  /*3d910*/  FADD.FTZ R36, -R77.reuse, R100 ;  /* 0x000000644d247221 */ /* 0x042fe40000010100 */
[C---:B------:R-:W-:Y:S02]  /*3d920*/  FADD.FTZ R37, -R77.reuse, R99 ;  /* 0x000000634d257221 */ /* 0x040fe40000010100 */
[C---:B------:R-:W-:Y:S02]  /*3d930*/  FADD.FTZ R38, -R77.reuse, R98 ;  /* 0x000000624d267221 */ /* 0x040fe40000010100 */
[----:B------:R-:W-:-:S02]  /*3d940*/  FADD.FTZ R39, -R77, R96 ;  /* 0x000000604d277221 */ /* 0x000fc40000010100 */
[C---:B------:R-:W-:Y:S02]  /*3d950*/  FMUL.FTZ R100, R76.reuse, R36 ;  /* 0x000000244c647220 */ /* 0x040fe40000410000 */
[C---:B------:R-:W-:Y:S02]  /*3d960*/  FMUL.FTZ R101, R76.reuse, R37 ;  /* 0x000000254c657220 */ /* 0x040fe40000410000 */
[C---:B------:R-:W-:Y:S02]  /*3d970*/  FMUL.FTZ R83, R76.reuse, R38 ;  /* 0x000000264c537220 */ /* 0x040fe40000410000 */
[----:B------:R-:W-:Y:S02]  /*3d980*/  FMUL.FTZ R84, R76, R39 ;  /* 0x000000274c547220 */ /* 0x000fe40000410000 */
[----:B---3--:R-:W-:Y:S02]  /*3d990*/  FFMA.FTZ R36, R90, R100, R91 ;  /* 0x000000645a247223 */ /* 0x008fe4000001005b */
[----:B------:R-:W-:-:S02]  /*3d9a0*/  FFMA.FTZ R37, R85, R83, R87 ;  /* 0x0000005355257223 */ /* 0x000fc40000010057 */
[----:B------:R-:W-:Y:S02]  /*3d9b0*/  FFMA.FTZ R38, R81, R84, R82 ;  /* 0x0000005451267223 */ /* 0x000fe40000010052 */
[----:B------:R-:W-:-:S03]  /*3d9c0*/  FFMA.FTZ R39, R88, R101, R89 ;  /* 0x0000006558277223 */ /* 0x000fc60000010059 */
[----:B------:R-:W-:Y:S01]  /*3d9d0*/  F2FP.BF16.PACK_AB R37, R38, R37 ;  /* 0x000000252625723e */ /* 0x000fe200000010ff */
[----:B------:R-:W-:Y:S01]  /*3d9e0*/  FADD.FTZ R38, -R77, R106 ;  /* 0x0000006a4d267221 */ /* 0x000fe20000010100 */
[----:B------:R-:W-:Y:S01]  /*3d9f0*/  F2FP.BF16.PACK_AB R36, R39, R36 ;  /* 0x000000242724723e */ /* 0x000fe200000010ff */
[----:B------:R-:W-:Y:S02]  /*3da00*/  FADD.FTZ R39, -R77, R105 ;  /* 0x000000694d277221 */ /* 0x000fe40000010100 */
[C---:B------:R-:W-:Y:S02]  /*3da10*/  FMUL.FTZ R103, R76.reuse, R38 ;  /* 0x000000264c677220 */ /* 0x040fe40000410000 */
[C---:B------:R-:W-:Y:S02]  /*3da20*/  FMUL.FTZ R94, R76.reuse, R39 ;  /* 0x000000274c5e7220 */ /* 0x040fe40000410000 */
[C---:B------:R-:W-:Y:S02]  /*3da30*/  FMUL.FTZ R104, R76.reuse, R44 ;  /* 0x0000002c4c687220 */ /* 0x040fe40000410000 */
[----:B------:R-:W-:-:S02]  /*3da40*/  FMUL.FTZ R105, R76, R55 ;  /* 0x000000374c697220 */ /* 0x000fc40000410000 */
[----:B------:R-:W-:Y:S02]  /*3da50*/  FFMA.FTZ R39, R63, R104, R64 ;  /* 0x000000683f277223 */ /* 0x000fe40000010040 */
[----:B------:R-:W-:Y:S02]  /*3da60*/  FFMA.FTZ R44, R61, R105, R62 ;  /* 0x000000693d2c7223 */ /* 0x000fe4000001003e */
[----:B------:R-:W-:-:S03]  /*3da70*/  IMAD.WIDE.U32 R58, R123, R124, c[0x0][0x208] ;  /* 0x000082007b3a7625 */ /* 0x000fc600078e007c */
[----:B------:R-:W-:Y:S01]  /*3da80*/  F2FP.BF16.PACK_AB R39, R44, R39 ;  /* 0x000000272c27723e */ /* 0x000fe200000010ff */
[C---:B------:R-:W-:Y:S02]  /*3da90*/  FADD.FTZ R64, -R77.reuse, R46 ;  /* 0x0000002e4d407221 */ /* 0x040fe40000010100 */
[C---:B------:R-:W-:Y:S01]  /*3daa0*/  FADD.FTZ R89, -R77.reuse, R68 ;  /* 0x000000444d597221 */ /* 0x040fe20000010100 */
[----:B------:R-:W3:Y:S01]  /*3dab0*/  LDL R46, [R1+0x444] ;  /* 0x00044400012e7983 */ /* 0x000ee20000100800 */
[C---:B------:R-:W-:Y:S02]  /*3dac0*/  FADD.FTZ R99, -R77.reuse, R19 ;  /* 0x000000134d637221 */ /* 0x040fe40000010100 */
[C---:B------:R-:W-:Y:S01]  /*3dad0*/  FADD.FTZ R19, -R77.reuse, R21 ;  /* 0x000000154d137221 */ /* 0x040fe20000010100 */
[----:B------:R-:W3:Y:S01]  /*3dae0*/  LDL R68, [R1+0x1ac] ;  /* 0x0001ac0001447983 */ /* 0x000ee20000100800 */
[C---:B------:R-:W-:Y:S02]  /*3daf0*/  FADD.FTZ R21, -R77.reuse, R24 ;  /* 0x000000184d157221 */ /* 0x040fe40000010100 */
[----:B------:R-:W-:Y:S01]  /*3db00*/  FADD.FTZ R92, -R77, R71 ;  /* 0x000000474d5c7221 */ /* 0x000fe20000010100 */
[----:B------:R-:W3:Y:S04]  /*3db10*/  LDL R24, [R1+0x448] ;  /* 0x0004480001187983 */ /* 0x000ee80000100800 */
[----:B------:R-:W3:Y:S01]  /*3db20*/  LDL R71, [R1+0x198] ;  /* 0x0001980001477983 */ /* 0x000ee20000100800 */
[----:B----4-:R-:W-:-:S02]  /*3db30*/  FFMA.FTZ R55, R65, R94, R78 ;  /* 0x0000005e41377223 */ /* 0x010fc4000001004e */
[----:B--2---:R-:W-:-:S05]  /*3db40*/  FFMA.FTZ R38, R79, R103, R80 ;  /* 0x000000674f267223 */ /* 0x004fca0000010050 */
[----:B------:R-:W-:Y:S01]  /*3db50*/  F2FP.BF16.PACK_AB R38, R55, R38 ;  /* 0x000000263726723e */ /* 0x000fe200000010ff */
[C---:B------:R-:W-:Y:S02]  /*3db60*/  FADD.FTZ R55, -R77.reuse, R27 ;  /* 0x0000001b4d377221 */ /* 0x040fe40000010100 */
[C---:B------:R-:W-:Y:S01]  /*3db70*/  FADD.FTZ R65, -R77.reuse, R47 ;  /* 0x0000002f4d417221 */ /* 0x040fe20000010100 */
[----:B------:R-:W2:Y:S04]  /*3db80*/  LDL R27, [R1+0x43c] ;  /* 0x00043c00011b7983 */ /* 0x000ea80000100800 */
[----:B------:R1:W-:Y:S04]  /*3db90*/  STG.E.128 [R58.64], R36 ;  /* 0x000000243a007986 */ /* 0x0003e8000c101d0a */
[----:B------:R-:W4:Y:S04]  /*3dba0*/  LDL R47, [R1+0x194] ;  /* 0x00019400012f7983 */ /* 0x000f280000100800 */
[----:B-1----:R-:W4:Y:S04]  /*3dbb0*/  LDL R37, [R1+0x19c] ;  /* 0x00019c0001257983 */ /* 0x002f280000100800 */
[----:B------:R-:W4:Y:S01]  /*3dbc0*/  LDL R39, [R1+0x44c] ;  /* 0x00044c0001277983 */ /* 0x000f220000100800 */
[----:B------:R-:W-:-:S02]  /*3dbd0*/  FADD.FTZ R82, -R77, R20 ;  /* 0x000000144d527221 */ /* 0x000fc40000010100 */
[C---:B------:R-:W-:Y:S01]  /*3dbe0*/  FADD.FTZ R108, -R77.reuse, R95 ;  /* 0x0000005f4d6c7221 */ /* 0x040fe20000010100 */
[----:B------:R-:W4:Y:S01]  /*3dbf0*/  LDL R38, [R1+0x434] ;  /* 0x0004340001267983 */ /* 0x000f220000100800 */
[C---:B------:R-:W-:Y:S02]  /*3dc00*/  FADD.FTZ R20, -R77.reuse, R25 ;  /* 0x000000194d147221 */ /* 0x040fe40000010100 */
[C---:B------:R-:W-:Y:S01]  /*3dc10*/  FADD.FTZ R91, -R77.reuse, R70 ;  /* 0x000000464d5b7221 */ /* 0x040fe20000010100 */
[----:B------:R-:W4:Y:S01]  /*3dc20*/  LDL R95, [R1+0x1a4] ;  /* 0x0001a400015f7983 */ /* 0x000f220000100800 */
[C---:B------:R-:W-:Y:S02]  /*3dc30*/  FADD.FTZ R58, -R77.reuse, R26 ;  /* 0x0000001a4d3a7221 */ /* 0x040fe40000010100 */
[C---:B------:R-:W-:Y:S01]  /*3dc40*/  FADD.FTZ R90, -R77.reuse, R69 ;  /* 0x000000454d5a7221 */ /* 0x040fe20000010100 */
[----:B------:R-:W4:Y:S04]  /*3dc50*/  LDL R25, [R1+0x430] ;  /* 0x0004300001197983 */ /* 0x000f280000100800 */
[----:B------:R-:W4:Y:S01]  /*3dc60*/  LDL R70, [R1+0x1a0] ;  /* 0x0001a00001467983 */ /* 0x000f220000100800 */
[----:B------:R-:W-:-:S03]  /*3dc70*/  FADD.FTZ R44, -R77, R18 ;  /* 0x000000124d2c7221 */ /* 0x000fc60000010100 */
[----:B------:R-:W4:Y:S01]  /*3dc80*/  LDL R26, [R1+0x438] ;  /* 0x00043800011a7983 */ /* 0x000f220000100800 */
[----:B------:R-:W-:-:S03]  /*3dc90*/  FADD.FTZ R62, -R77, R43 ;  /* 0x0000002b4d3e7221 */ /* 0x000fc60000010100 */
[----:B------:R-:W4:Y:S01]  /*3dca0*/  LDL R69, [R1+0x1a8] ;  /* 0x0001a80001457983 */ /* 0x000f220000100800 */
[C---:B------:R-:W-:Y:S02]  /*3dcb0*/  FADD.FTZ R63, -R77.reuse, R45 ;  /* 0x0000002d4d3f7221 */ /* 0x040fe40000010100 */
[C---:B------:R-:W-:Y:S01]  /*3dcc0*/  FADD.FTZ R107, -R77.reuse, R102 ;  /* 0x000000664d6b7221 */ /* 0x040fe20000010100 */
[----:B------:R-:W4:Y:S01]  /*3dcd0*/  LDL R43, [R1+0x420] ;  /* 0x00042000012b7983 */ /* 0x000f220000100800 */
[C---:B------:R-:W-:Y:S02]  /*3dce0*/  FADD.FTZ R18, -R77.reuse, R111 ;  /* 0x0000006f4d127221 */ /* 0x040fe40000010100 */
[C---:B------:R-:W-:Y:S01]  /*3dcf0*/  FADD.FTZ R59, -R77.reuse, R40 ;  /* 0x000000284d3b7221 */ /* 0x040fe20000010100 */
[----:B------:R-:W4:Y:S01]  /*3dd00*/  LDL R45, [R1+0x180] ;  /* 0x00018000012d7983 */ /* 0x000f220000100800 */
[C---:B------:R-:W-:Y:S02]  /*3dd10*/  FADD.FTZ R60, -R77.reuse, R41 ;  /* 0x000000294d3c7221 */ /* 0x040fe40000010100 */
[C---:B------:R-:W-:Y:S01]  /*3dd20*/  FADD.FTZ R61, -R77.reuse, R42 ;  /* 0x0000002a4d3d7221 */ /* 0x040fe20000010100 */
        /* <DEDUP_REMOVED lines=24> */
[----:B------:R-:W-:-:S02]  /*3deb0*/  FADD.FTZ R56, -R77, R56 ;  /* 0x000000384d387221 */ /* 0x000fc40000010100 */
[C---:B------:R-:W-:Y:S02]  /*3dec0*/  FADD.FTZ R57, -R77.reuse, R57 ;  /* 0x000000394d397221 */ /* 0x040fe40000010100 */
[C---:B------:R-:W-:Y:S02]  /*3ded0*/  FADD.FTZ R48, -R77.reuse, R48 ;  /* 0x000000304d307221 */ /* 0x040fe40000010100 */
[----:B------:R-:W-:Y:S02]  /*3dee0*/  FADD.FTZ R49, -R77, R49 ;  /* 0x000000314d317221 */ /* 0x000fe40000010100 */
[----:B---3--:R-:W-:Y:S02]  /*3def0*/  FFMA.FTZ R24, R24, R83, R71 ;  /* 0x0000005318187223 */ /* 0x008fe40000010047 */
[C---:B------:R-:W-:Y:S02]  /*3df00*/  FMUL.FTZ R71, R76.reuse, R18 ;  /* 0x000000124c477220 */ /* 0x040fe40000410000 */
[----:B------:R-:W-:-:S02]  /*3df10*/  FMUL.FTZ R18, R76, R88 ;  /* 0x000000584c127220 */ /* 0x000fc40000410000 */
[----:B------:R-:W3:Y:S01]  /*3df20*/  LDL R88, [R1+0x168] ;  /* 0x0001680001587983 */ /* 0x000ee20000100800 */
[C---:B------:R-:W-:Y:S02]  /*3df30*/  FADD.FTZ R79, -R77.reuse, R113 ;  /* 0x000000714d4f7221 */ /* 0x040fe40000010100 */
[----:B------:R-:W-:Y:S01]  /*3df40*/  FADD.FTZ R78, -R77, R112 ;  /* 0x000000704d4e7221 */ /* 0x000fe20000010100 */
[----:B------:R-:W3:Y:S04]  /*3df50*/  LDL R113, [R1+0x42c] ;  /* 0x00042c0001717983 */ /* 0x000ee80000100800 */
[----:B------:R-:W3:Y:S01]  /*3df60*/  LDL R112, [R1+0x18c] ;  /* 0x00018c0001707983 */ /* 0x000ee20000100800 */
[----:B--2---:R-:W-:Y:S02]  /*3df70*/  FFMA.FTZ R27, R27, R105, R68 ;  /* 0x000000691b1b7223 */ /* 0x004fe40000010044 */
[C---:B------:R-:W-:Y:S01]  /*3df80*/  FMUL.FTZ R68, R76.reuse, R80 ;  /* 0x000000504c447220 */ /* 0x040fe20000410000 */
[----:B------:R-:W2:Y:S01]  /*3df90*/  LDL R105, [R1+0x13c] ;  /* 0x00013c0001697983 */ /* 0x000ea20000100800 */
[----:B------:R-:W-:-:S02]  /*3dfa0*/  FMUL.FTZ R80, R76, R55 ;  /* 0x000000374c507220 */ /* 0x000fc40000410000 */
[C---:B------:R-:W-:Y:S02]  /*3dfb0*/  FMUL.FTZ R55, R76.reuse, R56 ;  /* 0x000000384c377220 */ /* 0x040fe40000410000 */
[C---:B------:R-:W-:Y:S02]  /*3dfc0*/  FMUL.FTZ R56, R76.reuse, R57 ;  /* 0x000000394c387220 */ /* 0x040fe40000410000 */
[C---:B------:R-:W-:Y:S02]  /*3dfd0*/  FMUL.FTZ R57, R76.reuse, R87 ;  /* 0x000000574c397220 */ /* 0x040fe40000410000 */
[----:B------:R-:W2:Y:S01]  /*3dfe0*/  LDL R87, [R1+0x3f8] ;  /* 0x0003f80001577983 */ /* 0x000ea20000100800 */
[----:B----4-:R-:W-:Y:S02]  /*3dff0*/  FFMA.FTZ R37, R39, R84, R37 ;  /* 0x0000005427257223 */ /* 0x010fe40000010025 */
[C---:B------:R-:W-:Y:S02]  /*3e000*/  FMUL.FTZ R84, R76.reuse, R98 ;  /* 0x000000624c547220 */ /* 0x040fe40000410000 */
[----:B------:R-:W-:-:S02]  /*3e010*/  FMUL.FTZ R98, R76, R36 ;  /* 0x000000244c627220 */ /* 0x000fc40000410000 */
[----:B------:R-:W-:Y:S02]  /*3e020*/  FFMA.FTZ R36, R46, R101, R47 ;  /* 0x000000652e247223 */ /* 0x000fe4000001002f */
[----:B------:R-:W-:Y:S02]  /*3e030*/  FMUL.FTZ R46, R76, R81 ;  /* 0x000000514c2e7220 */ /* 0x000fe40000410000 */
[C---:B------:R-:W-:Y:S02]  /*3e040*/  FADD.FTZ R93, -R77.reuse, R74 ;  /* 0x0000004a4d5d7221 */ /* 0x040fe40000010100 */
[----:B------:R-:W-:Y:S02]  /*3e050*/  FFMA.FTZ R38, R38, R94, R95 ;  /* 0x0000005e26267223 */ /* 0x000fe4000001005f */
[----:B------:R-:W-:Y:S02]  /*3e060*/  FADD.FTZ R22, -R77, R22 ;  /* 0x000000164d167221 */ /* 0x000fe40000010100 */
[----:B------:R-:W-:-:S02]  /*3e070*/  FFMA.FTZ R25, R25, R103, R70 ;  /* 0x0000006719197223 */ /* 0x000fc40000010046 */
[C---:B------:R-:W-:Y:S02]  /*3e080*/  FADD.FTZ R23, -R77.reuse, R23 ;  /* 0x000000174d177221 */ /* 0x040fe40000010100 */
[C---:B------:R-:W-:Y:S02]  /*3e090*/  FADD.FTZ R50, -R77.reuse, R50 ;  /* 0x000000324d327221 */ /* 0x040fe40000010100 */
[C---:B------:R-:W-:Y:S02]  /*3e0a0*/  FADD.FTZ R51, -R77.reuse, R51 ;  /* 0x000000334d337221 */ /* 0x040fe40000010100 */
[C---:B------:R-:W-:Y:S02]  /*3e0b0*/  FADD.FTZ R52, -R77.reuse, R52 ;  /* 0x000000344d347221 */ /* 0x040fe40000010100 */
[C---:B------:R-:W-:Y:S02]  /*3e0c0*/  FADD.FTZ R53, -R77.reuse, R53 ;  /* 0x000000354d357221 */ /* 0x040fe40000010100 */
[----:B------:R-:W-:-:S02]  /*3e0d0*/  FADD.FTZ R54, -R77, R54 ;  /* 0x000000364d367221 */ /* 0x000fc40000010100 */
[----:B------:R-:W-:Y:S02]  /*3e0e0*/  FFMA.FTZ R26, R26, R104, R69 ;  /* 0x000000681a1a7223 */ /* 0x000fe40000010045 */
[C---:B------:R-:W-:Y:S02]  /*3e0f0*/  FMUL.FTZ R85, R76.reuse, R85 ;  /* 0x000000554c557220 */ /* 0x040fe40000410000 */
[C---:B------:R-:W-:Y:S01]  /*3e100*/  FMUL.FTZ R96, R76.reuse, R96 ;  /* 0x000000604c607220 */ /* 0x040fe20000410000 */
[----:B------:R-:W-:Y:S01]  /*3e110*/  F2FP.BF16.PACK_AB R37, R37, R24 ;  /* 0x000000182525723e */ /* 0x000fe200000010ff */
[C---:B------:R-:W-:Y:S01]  /*3e120*/  FMUL.FTZ R47, R76.reuse, R82 ;  /* 0x000000524c2f7220 */ /* 0x040fe20000410000 */
[----:B------:R-:W4:Y:S01]  /*3e130*/  LDL R101, [R1+0x124] ;  /* 0x0001240001657983 */ /* 0x000f220000100800 */
[C---:B------:R-:W-:Y:S02]  /*3e140*/  FMUL.FTZ R81, R76.reuse, R58 ;  /* 0x0000003a4c517220 */ /* 0x040fe40000410000 */
[----:B------:R-:W-:-:S02]  /*3e150*/  FMUL.FTZ R82, R76, R59 ;  /* 0x0000003b4c527220 */ /* 0x000fc40000410000 */
[C---:B------:R-:W-:Y:S02]  /*3e160*/  FADD.FTZ R94, -R77.reuse, R75 ;  /* 0x0000004b4d5e7221 */ /* 0x040fe40000010100 */
[----:B------:R-:W-:Y:S02]  /*3e170*/  FADD.FTZ R95, -R77, R72 ;  /* 0x000000484d5f7221 */ /* 0x000fe40000010100 */
[----:B------:R-:W-:Y:S01]  /*3e180*/  FMUL.FTZ R74, R76, R107 ;  /* 0x0000006b4c4a7220 */ /* 0x000fe20000410000 */
[----:B------:R-:W-:Y:S01]  /*3e190*/  F2FP.BF16.PACK_AB R38, R38, R25 ;  /* 0x000000192626723e */ /* 0x000fe200000010ff */
[C---:B------:R-:W-:Y:S01]  /*3e1a0*/  FMUL.FTZ R58, R76.reuse, R60 ;  /* 0x0000003c4c3a7220 */ /* 0x040fe20000410000 */
[----:B------:R-:W-:Y:S01]  /*3e1b0*/  F2FP.BF16.PACK_AB R39, R27, R26 ;  /* 0x0000001a1b27723e */ /* 0x000fe200000010ff */
[C---:B------:R-:W-:Y:S01]  /*3e1c0*/  FMUL.FTZ R59, R76.reuse, R61 ;  /* 0x0000003d4c3b7220 */ /* 0x040fe20000410000 */
[----:B------:R-:W4:Y:S01]  /*3e1d0*/  LDL R107, [R1+0x134] ;  /* 0x00013400016b7983 */ /* 0x000f220000100800 */
[----:B------:R-:W-:-:S02]  /*3e1e0*/  FMUL.FTZ R60, R76, R62 ;  /* 0x0000003e4c3c7220 */ /* 0x000fc40000410000 */
[C---:B------:R-:W-:Y:S01]  /*3e1f0*/  FMUL.FTZ R61, R76.reuse, R63 ;  /* 0x0000003f4c3d7220 */ /* 0x040fe20000410000 */
[----:B------:R-:W4:Y:S01]  /*3e200*/  LDL R104, [R1+0x3dc] ;  /* 0x0003dc0001687983 */ /* 0x000f220000100800 */
[C---:B------:R-:W-:Y:S02]  /*3e210*/  FMUL.FTZ R62, R76.reuse, R64 ;  /* 0x000000404c3e7220 */ /* 0x040fe40000410000 */
[C---:B------:R-:W-:Y:S01]  /*3e220*/  FMUL.FTZ R63, R76.reuse, R65 ;  /* 0x000000414c3f7220 */ /* 0x040fe20000410000 */
[----:B------:R-:W4:Y:S01]  /*3e230*/  LDL R103, [R1+0x12c] ;  /* 0x00012c0001677983 */ /* 0x000f220000100800 */
[C---:B------:R-:W-:Y:S02]  /*3e240*/  FMUL.FTZ R64, R76.reuse, R48 ;  /* 0x000000304c407220 */ /* 0x040fe40000410000 */
[C---:B------:R-:W-:Y:S01]  /*3e250*/  FMUL.FTZ R65, R76.reuse, R49 ;  /* 0x000000314c417220 */ /* 0x040fe20000410000 */
[----:B------:R-:W4:Y:S04]  /*3e260*/  LDL R48, [R1+0x3fc] ;  /* 0x0003fc0001307983 */ /* 0x000f280000100800 */
[----:B------:R-:W4:Y:S01]  /*3e270*/  LDL R49, [R1+0x16c] ;  /* 0x00016c0001317983 */ /* 0x000f220000100800 */
[----:B------:R-:W-:-:S02]  /*3e280*/  FMUL.FTZ R75, R76, R108 ;  /* 0x0000006c4c4b7220 */ /* 0x000fc40000410000 */
[----:B------:R-:W-:Y:S01]  /*3e290*/  FMUL.FTZ R77, R76, R106 ;  /* 0x0000006a4c4d7220 */ /* 0x000fe20000410000 */
[----:B------:R-:W4:Y:S01]  /*3e2a0*/  LDL R108, [R1+0x3b8] ;  /* 0x0003b800016c7983 */ /* 0x000f220000100800 */
[----:B------:R-:W-:Y:S02]  /*3e2b0*/  FFMA.FTZ R43, R43, R74, R45 ;  /* 0x0000004a2b2b7223 */ /* 0x000fe4000001002d */
[----:B------:R-:W-:Y:S01]  /*3e2c0*/  FFMA.FTZ R45, R41, R75, R42 ;  /* 0x0000004b292d7223 */ /* 0x000fe2000001002a */
[----:B------:R-:W4:Y:S01]  /*3e2d0*/  LDL R106, [R1+0x3d4] ;  /* 0x0003d400016a7983 */ /* 0x000f220000100800 */
[----:B------:R-:W-:Y:S02]  /*3e2e0*/  FFMA.FTZ R25, R111, R77, R40 ;  /* 0x0000004d6f197223 */ /* 0x000fe40000010028 */
[----:B------:R-:W-:Y:S01]  /*3e2f0*/  FFMA.FTZ R41, R120, R85, R119 ;  /* 0x0000005578297223 */ /* 0x000fe20000010077 */
[----:B------:R-:W4:Y:S01]  /*3e300*/  LDL R111, [R1+0x138] ;  /* 0x00013800016f7983 */ /* 0x000f220000100800 */
[----:B------:R-:W-:-:S02]  /*3e310*/  FFMA.FTZ R26, R109, R84, R115 ;  /* 0x000000546d1a7223 */ /* 0x000fc40000010073 */
[----:B------:R-:W-:Y:S01]  /*3e320*/  FFMA.FTZ R27, R118, R96, R117 ;  /* 0x00000060761b7223 */ /* 0x000fe20000010075 */
[----:B------:R-:W4:Y:S01]  /*3e330*/  LDL R120, [R1+0x14c] ;  /* 0x00014c0001787983 */ /* 0x000f220000100800 */
[----:B------:R-:W-:Y:S02]  /*3e340*/  FFMA.FTZ R40, R116, R98, R110 ;  /* 0x0000006274287223 */ /* 0x000fe4000001006e */
[----:B------:R-:W-:Y:S01]  /*3e350*/  FFMA.FTZ R24, R66, R100, R67 ;  /* 0x0000006442187223 */ /* 0x000fe20000010043 */
[----:B------:R-:W-:Y:S01]  /*3e360*/  F2FP.BF16.PACK_AB R26, R41, R26 ;  /* 0x0000001a291a723e */ /* 0x000fe200000010ff */
[----:B------:R-:W-:Y:S01]  /*3e370*/  FMUL.FTZ R69, R76, R79 ;  /* 0x0000004f4c457220 */ /* 0x000fe20000410000 */
[----:B------:R-:W-:Y:S01]  /*3e380*/  F2FP.BF16.PACK_AB R27, R40, R27 ;  /* 0x0000001b281b723e */ /* 0x000fe200000010ff */
[----:B------:R-:W-:Y:S01]  /*3e390*/  IMAD.WIDE.U32 R40, R123, R124, c[0x0][0x210] ;  /* 0x000084007b287625 */ /* 0x000fe200078e007c */
[----:B------:R-:W-:Y:S01]  /*3e3a0*/  F2FP.BF16.PACK_AB R36, R36, R24 ;  /* 0x000000182424723e */ /* 0x000fe200000010ff */
[----:B------:R-:W4:Y:S01]  /*3e3b0*/  LDL R119, [R1+0x3ec] ;  /* 0x0003ec0001777983 */ /* 0x000f220000100800 */
[----:B------:R-:W-:Y:S01]  /*3e3c0*/  F2FP.BF16.PACK_AB R24, R45, R43 ;  /* 0x0000002b2d18723e */ /* 0x000fe200000010ff */
[----:B------:R-:W-:-:S02]  /*3e3d0*/  FMUL.FTZ R70, R76, R78 ;  /* 0x0000004e4c467220 */ /* 0x000fc40000410000 */
[----:B------:R1:W-:Y:S01]  /*3e3e0*/  STG.E.128 [R40.64], R36 ;  /* 0x0000002428007986 */ /* 0x0003e2000c101d0a */
[C---:B------:R-:W-:Y:S02]  /*3e3f0*/  FMUL.FTZ R66, R76.reuse, R19 ;  /* 0x000000134c427220 */ /* 0x040fe40000410000 */
[C---:B------:R-:W-:Y:S01]  /*3e400*/  FMUL.FTZ R67, R76.reuse, R22 ;  /* 0x000000164c437220 */ /* 0x040fe20000410000 */
[----:B------:R-:W4:Y:S01]  /*3e410*/  LDL R123, [R1+0x3e8] ;  /* 0x0003e800017b7983 */ /* 0x000f220000100800 */
[C---:B------:R-:W-:Y:S02]  /*3e420*/  FMUL.FTZ R78, R76.reuse, R20 ;  /* 0x000000144c4e7220 */ /* 0x040fe40000410000 */
[C---:B------:R-:W-:Y:S01]  /*3e430*/  FMUL.FTZ R79, R76.reuse, R21 ;  /* 0x000000154c4f7220 */ /* 0x040fe20000410000 */
[----:B------:R-:W4:Y:S01]  /*3e440*/  LDL R118, [R1+0x118] ;  /* 0x0001180001767983 */ /* 0x000f220000100800 */
[C---:B------:R-:W-:Y:S02]  /*3e450*/  FMUL.FTZ R45, R76.reuse, R99 ;  /* 0x000000634c2d7220 */ /* 0x040fe40000410000 */
[C---:B------:R-:W-:Y:S01]  /*3e460*/  FMUL.FTZ R19, R76.reuse, R89 ;  /* 0x000000594c137220 */ /* 0x040fe20000410000 */
[----:B------:R-:W4:Y:S01]  /*3e470*/  LDL R99, [R1+0x148] ;  /* 0x0001480001637983 */ /* 0x000f220000100800 */
[----:B------:R-:W-:-:S02]  /*3e480*/  FMUL.FTZ R20, R76, R90 ;  /* 0x0000005a4c147220 */ /* 0x000fc40000410000 */
[C---:B------:R-:W-:Y:S01]  /*3e490*/  FMUL.FTZ R21, R76.reuse, R91 ;  /* 0x0000005b4c157220 */ /* 0x040fe20000410000 */
[----:B------:R-:W4:Y:S01]  /*3e4a0*/  LDL R89, [R1+0x3e4] ;  /* 0x0003e40001597983 */ /* 0x000f220000100800 */
[----:B------:R-:W-:-:S03]  /*3e4b0*/  FMUL.FTZ R22, R76, R92 ;  /* 0x0000005c4c167220 */ /* 0x000fc60000410000 */
[----:B-1----:R-:W4:Y:S04]  /*3e4c0*/  LDL R36, [R1+0x150] ;  /* 0x0001500001247983 */ /* 0x002f280000100800 */
[----:B------:R-:W4:Y:S01]  /*3e4d0*/  LDL R37, [R1+0x400] ;  /* 0x0004000001257983 */ /* 0x000f220000100800 */
[----:B------:R-:W-:-:S03]  /*3e4e0*/  FMUL.FTZ R72, R76, R23 ;  /* 0x000000174c487220 */ /* 0x000fc60000410000 */
[----:B------:R-:W4:Y:S04]  /*3e4f0*/  LDL R38, [R1+0x154] ;  /* 0x0001540001267983 */ /* 0x000f280000100800 */
[----:B------:R-:W4:Y:S04]  /*3e500*/  LDL R39, [R1+0x404] ;  /* 0x0004040001277983 */ /* 0x000f280000100800 */
[----:B------:R-:W4:Y:S04]  /*3e510*/  LDL R40, [R1+0x158] ;  /* 0x0001580001287983 */ /* 0x000f280000100800 */
[----:B------:R-:W4:Y:S01]  /*3e520*/  LDL R41, [R1+0x408] ;  /* 0x0004080001297983 */ /* 0x000f220000100800 */
[----:B------:R-:W-:-:S03]  /*3e530*/  FMUL.FTZ R23, R76, R93 ;  /* 0x0000005d4c177220 */ /* 0x000fc60000410000 */
[----:B------:R-:W4:Y:S04]  /*3e540*/  LDL R90, [R1+0x144] ;  /* 0x00014400015a7983 */ /* 0x000f280000100800 */
[----:B------:R-:W4:Y:S04]  /*3e550*/  LDL R91, [R1+0x3e0] ;  /* 0x0003e000015b7983 */ /* 0x000f280000100800 */
[----:B------:R-:W4:Y:S01]  /*3e560*/  LDL R92, [R1+0x140] ;  /* 0x00014000015c7983 */ /* 0x000f220000100800 */
[----:B------:R-:W-:-:S03]  /*3e570*/  FMUL.FTZ R83, R76, R102 ;  /* 0x000000664c537220 */ /* 0x000fc60000410000 */
[----:B------:R-:W4:Y:S01]  /*3e580*/  LDL R93, [R1+0x3f4] ;  /* 0x0003f400015d7983 */ /* 0x000f220000100800 */
[C---:B------:R-:W-:Y:S02]  /*3e590*/  FMUL.FTZ R44, R76.reuse, R44 ;  /* 0x0000002c4c2c7220 */ /* 0x040fe40000410000 */
[C---:B------:R-:W-:Y:S01]  /*3e5a0*/  FMUL.FTZ R50, R76.reuse, R50 ;  /* 0x000000324c327220 */ /* 0x040fe20000410000 */
[----:B------:R-:W4:Y:S01]  /*3e5b0*/  LDL R117, [R1+0x3c8] ;  /* 0x0003c80001757983 */ /* 0x000f220000100800 */
[C---:B------:R-:W-:Y:S02]  /*3e5c0*/  FMUL.FTZ R51, R76.reuse, R51 ;  /* 0x000000334c337220 */ /* 0x040fe40000410000 */
[C---:B------:R-:W-:Y:S01]  /*3e5d0*/  FMUL.FTZ R52, R76.reuse, R52 ;  /* 0x000000344c347220 */ /* 0x040fe20000410000 */
[----:B------:R-:W4:Y:S01]  /*3e5e0*/  LDL R116, [R1+0x130] ;  /* 0x0001300001747983 */ /* 0x000f220000100800 */
[C---:B------:R-:W-:Y:S02]  /*3e5f0*/  FMUL.FTZ R53, R76.reuse, R53 ;  /* 0x000000354c357220 */ /* 0x040fe40000410000 */
[----:B------:R-:W-:Y:S01]  /*3e600*/  FMUL.FTZ R54, R76, R54 ;  /* 0x000000364c367220 */ /* 0x000fe20000410000 */
[----:B------:R-:W4:Y:S01]  /*3e610*/  LDL R115, [R1+0x3d0] ;  /* 0x0003d00001737983 */ /* 0x000f220000100800 */
[----:B---3--:R-:W-:-:S03]  /*3e620*/  FFMA.FTZ R42, R113, R83, R112 ;  /* 0x00000053712a7223 */ /* 0x008fc60000010070 */
[----:B------:R-:W3:Y:S04]  /*3e630*/  LDL R113, [R1+0x120] ;  /* 0x0001200001717983 */ /* 0x000ee80000100800 */
[----:B------:R-:W3:Y:S04]  /*3e640*/  LDL R112, [R1+0x3b0] ;  /* 0x0003b00001707983 */ /* 0x000ee80000100800 */
[----:B------:R-:W3:Y:S04]  /*3e650*/  LDL R102, [R1+0x3bc] ;  /* 0x0003bc0001667983 */ /* 0x000ee80000100800 */
[----:B------:R-:W3:Y:S04]  /*3e660*/  LDL R100, [R1+0x3b4] ;  /* 0x0003b40001647983 */ /* 0x000ee80000100800 */
[----:B------:R-:W3:Y:S04]  /*3e670*/  LDL R110, [R1+0x3d8] ;  /* 0x0003d800016e7983 */ /* 0x000ee80000100800 */
[----:B------:R-:W3:Y:S01]  /*3e680*/  LDL R109, [R1+0x128] ;  /* 0x00012800016d7983 */ /* 0x000ee20000100800 */
[----:B--2---:R-:W-:-:S03]  /*3e690*/  FFMA.FTZ R87, R87, R96, R88 ;  /* 0x0000006057577223 */ /* 0x004fc60000010058 */
[----:B------:R-:W2:Y:S01]  /*3e6a0*/  LDL R96, [R1+0x164] ;  /* 0x0001640001607983 */ /* 0x000ea20000100800 */
[----:B----4-:R-:W-:Y:S02]  /*3e6b0*/  FFMA.FTZ R88, R48, R98, R49 ;  /* 0x0000006230587223 */ /* 0x010fe40000010031 */
[C---:B------:R-:W-:Y:S01]  /*3e6c0*/  FMUL.FTZ R48, R76.reuse, R94 ;  /* 0x0000005e4c307220 */ /* 0x040fe20000410000 */
[----:B------:R-:W4:Y:S01]  /*3e6d0*/  LDL R98, [R1+0x3f0] ;  /* 0x0003f00001627983 */ /* 0x000f220000100800 */
[----:B------:R-:W-:-:S03]  /*3e6e0*/  FMUL.FTZ R49, R76, R95 ;  /* 0x0000005f4c317220 */ /* 0x000fc60000410000 */
[----:B------:R-:W4:Y:S04]  /*3e6f0*/  LDL R94, [R1+0x160] ;  /* 0x00016000015e7983 */ /* 0x000f280000100800 */
[----:B------:R-:W4:Y:S04]  /*3e700*/  LDL R76, [R1+0x15c] ;  /* 0x00015c00014c7983 */ /* 0x000f280000100800 */
[----:B------:R-:W4:Y:S01]  /*3e710*/  LDL R95, [R1+0x40c] ;  /* 0x00040c00015f7983 */ /* 0x000f220000100800 */
[----:B------:R-:W-:Y:S01]  /*3e720*/  F2FP.BF16.PACK_AB R25, R42, R25 ;  /* 0x000000192a19723e */ /* 0x000fe200000010ff */
[----:B------:R-:W-:-:S05]  /*3e730*/  IMAD.WIDE.U32 R42, R125, R124, c[0x0][0x208] ;  /* 0x000082007d2a7625 */ /* 0x000fca00078e007c */
[----:B------:R1:W-:Y:S02]  /*3e740*/  STG.E.128 [R42.64], R24 ;  /* 0x000000182a007986 */ /* 0x0003e4000c101d0a */
[----:B-1----:R-:W-:Y:S02]  /*3e750*/  FFMA.FTZ R24, R37, R74, R36 ;  /* 0x0000004a25187223 */ /* 0x002fe40000010024 */
[----:B------:R-:W-:Y:S01]  /*3e760*/  FFMA.FTZ R37, R123, R46, R99 ;  /* 0x0000002e7b257223 */ /* 0x000fe20000010063 */
[----:B------:R-:W4:Y:S04]  /*3e770*/  LDL R74, [R1+0x3c4] ;  /* 0x0003c400014a7983 */ /* 0x000f280000100800 */
[----:B------:R-:W4:Y:S01]  /*3e780*/  LDL R99, [R1+0x378] ;  /* 0x0003780001637983 */ /* 0x000f220000100800 */
[----:B------:R-:W-:-:S02]  /*3e790*/  FFMA.FTZ R36, R39, R75, R38 ;  /* 0x0000004b27247223 */ /* 0x000fc40000010026 */
[----:B------:R-:W-:Y:S01]  /*3e7a0*/  FFMA.FTZ R38, R119, R47, R120 ;  /* 0x0000002f77267223 */ /* 0x000fe20000010078 */
[----:B------:R-:W4:Y:S01]  /*3e7b0*/  LDL R75, [R1+0x39c] ;  /* 0x00039c00014b7983 */ /* 0x000f220000100800 */
[----:B------:R-:W-:Y:S01]  /*3e7c0*/  FFMA.FTZ R25, R41, R77, R40 ;  /* 0x0000004d29197223 */ /* 0x000fe20000010028 */
[----:B------:R-:W-:Y:S02]  /*3e7d0*/  F2FP.BF16.PACK_AB R24, R36, R24 ;  /* 0x000000182418723e */ /* 0x000fe400000010ff */
[----:B------:R-:W4:Y:S01]  /*3e7e0*/  LDL R77, [R1+0x398] ;  /* 0x00039800014d7983 */ /* 0x000f220000100800 */
[----:B------:R-:W-:Y:S01]  /*3e7f0*/  FFMA.FTZ R41, R89, R45, R90 ;  /* 0x0000002d59297223 */ /* 0x000fe2000001005a */
[----:B------:R-:W-:Y:S02]  /*3e800*/  F2FP.BF16.PACK_AB R37, R38, R37 ;  /* 0x000000252625723e */ /* 0x000fe400000010ff */
[----:B------:R-:W4:Y:S01]  /*3e810*/  LDL R90, [R1+0x388] ;  /* 0x00038800015a7983 */ /* 0x000f220000100800 */
[----:B------:R-:W-:-:S03]  /*3e820*/  F2FP.BF16.PACK_AB R27, R88, R87 ;  /* 0x00000057581b723e */ /* 0x000fc600000010ff */
[----:B------:R-:W4:Y:S01]  /*3e830*/  LDL R89, [R1+0xdc] ;  /* 0x0000dc0001597983 */ /* 0x000f220000100800 */
[----:B------:R-:W-:-:S03]  /*3e840*/  FFMA.FTZ R40, R91, R44, R92 ;  /* 0x0000002c5b287223 */ /* 0x000fc6000001005c */
[----:B------:R-:W4:Y:S02]  /*3e850*/  LDL R92, [R1+0x384] ;  /* 0x00038400015c7983 */ /* 0x000f240000100800 */
[----:B------:R-:W-:Y:S02]  /*3e860*/  F2FP.BF16.PACK_AB R36, R41, R40 ;  /* 0x000000282924723e */ /* 0x000fe400000010ff */
[----:B------:R-:W4:Y:S01]  /*3e870*/  LDL R91, [R1+0xd8] ;  /* 0x0000d800015b7983 */ /* 0x000f220000100800 */
[----:B------:R-:W-:-:S03]  /*3e880*/  FFMA.FTZ R41, R117, R46, R118 ;  /* 0x0000002e75297223 */ /* 0x000fc60000010076 */
[----:B------:R-:W4:Y:S01]  /*3e890*/  LDL R117, [R1+0x11c] ;  /* 0x00011c0001757983 */ /* 0x000f220000100800 */
[----:B------:R-:W-:-:S03]  /*3e8a0*/  FFMA.FTZ R38, R115, R68, R116 ;  /* 0x0000004473267223 */ /* 0x000fc60000010074 */
[----:B------:R-:W4:Y:S04]  /*3e8b0*/  LDL R88, [R1+0x38c] ;  /* 0x00038c0001587983 */ /* 0x000f280000100800 */
[----:B------:R-:W4:Y:S01]  /*3e8c0*/  LDL R116, [R1+0x3cc] ;  /* 0x0003cc0001747983 */ /* 0x000f220000100800 */
[----:B------:R-:W-:-:S03]  /*3e8d0*/  FFMA.FTZ R40, R104, R71, R105 ;  /* 0x0000004768287223 */ /* 0x000fc60000010069 */
[----:B------:R-:W4:Y:S01]  /*3e8e0*/  LDL R115, [R1+0x110] ;  /* 0x0001100001737983 */ /* 0x000f220000100800 */
[----:B---3--:R-:W-:-:S03]  /*3e8f0*/  FFMA.FTZ R46, R102, R71, R103 ;  /* 0x00000047662e7223 */ /* 0x008fc60000010067 */
[----:B------:R-:W3:Y:S04]  /*3e900*/  LDL R105, [R1+0xf0] ;  /* 0x0000f00001697983 */ /* 0x000ee80000100800 */
[----:B------:R-:W3:Y:S04]  /*3e910*/  LDL R104, [R1+0x390] ;  /* 0x0003900001687983 */ /* 0x000ee80000100800 */
[----:B------:R-:W3:Y:S01]  /*3e920*/  LDL R103, [R1+0xf4] ;  /* 0x0000f40001677983 */ /* 0x000ee20000100800 */
[----:B------:R-:W-:-:S03]  /*3e930*/  FFMA.FTZ R43, R108, R70, R109 ;  /* 0x000000466c2b7223 */ /* 0x000fc6000001006d */
[----:B------:R-:W3:Y:S04]  /*3e940*/  LDL R102, [R1+0x394] ;  /* 0x0003940001667983 */ /* 0x000ee80000100800 */
[----:B------:R-:W3:Y:S04]  /*3e950*/  LDL R109, [R1+0x104] ;  /* 0x00010400016d7983 */ /* 0x000ee80000100800 */
[----:B------:R-:W3:Y:S04]  /*3e960*/  LDL R71, [R1+0x3a4] ;  /* 0x0003a40001477983 */ /* 0x000ee80000100800 */
[----:B------:R-:W3:Y:S04]  /*3e970*/  LDL R108, [R1+0x108] ;  /* 0x00010800016c7983 */ /* 0x000ee80000100800 */
[----:B------:R-:W3:Y:S01]  /*3e980*/  LDL R87, [R1+0xe0] ;  /* 0x0000e00001577983 */ /* 0x000ee20000100800 */
[----:B--2---:R-:W-:-:S03]  /*3e990*/  FFMA.FTZ R42, R93, R85, R96 ;  /* 0x000000555d2a7223 */ /* 0x004fc60000010060 */
[----:B------:R-:W2:Y:S04]  /*3e9a0*/  LDL R96, [R1+0x37c] ;  /* 0x00037c0001607983 */ /* 0x000ea80000100800 */
[----:B------:R-:W2:Y:S04]  /*3e9b0*/  LDL R93, [R1+0xd4] ;  /* 0x0000d400015d7983 */ /* 0x000ea80000100800 */
[----:B------:R-:W2:Y:S01]  /*3e9c0*/  LDL R85, [R1+0x370] ;  /* 0x0003700001557983 */ /* 0x000ea20000100800 */
[----:B----4-:R-:W-:-:S03]  /*3e9d0*/  FFMA.FTZ R26, R98, R84, R94 ;  /* 0x00000054621a7223 */ /* 0x010fc6000001005e */
[----:B------:R-:W2:Y:S02]  /*3e9e0*/  LDL R98, [R1+0xec] ;  /* 0x0000ec0001627983 */ /* 0x000ea40000100800 */
[----:B------:R-:W-:Y:S01]  /*3e9f0*/  F2FP.BF16.PACK_AB R26, R42, R26 ;  /* 0x0000001a2a1a723e */ /* 0x000fe200000010ff */
[----:B------:R-:W-:Y:S01]  /*3ea00*/  FFMA.FTZ R39, R95, R83, R76 ;  /* 0x000000535f277223 */ /* 0x000fe2000001004c */
[----:B------:R-:W4:Y:S01]  /*3ea10*/  LDL R94, [R1+0x380] ;  /* 0x00038000015e7983 */ /* 0x000f220000100800 */
[----:B------:R-:W-:Y:S02]  /*3ea20*/  FFMA.FTZ R42, R112, R68, R113 ;  /* 0x00000044702a7223 */ /* 0x000fe40000010071 */
[----:B------:R-:W-:Y:S01]  /*3ea30*/  FFMA.FTZ R68, R106, R69, R107 ;  /* 0x000000456a447223 */ /* 0x000fe2000001006b */
[----:B------:R-:W-:Y:S01]  /*3ea40*/  F2FP.BF16.PACK_AB R25, R39, R25 ;  /* 0x000000192719723e */ /* 0x000fe200000010ff */
[----:B------:R-:W-:Y:S01]  /*3ea50*/  FFMA.FTZ R69, R100, R69, R101 ;  /* 0x0000004564457223 */ /* 0x000fe20000010065 */
[----:B------:R-:W2:Y:S01]  /*3ea60*/  LDL R113, [R1+0x3c0] ;  /* 0x0003c00001717983 */ /* 0x000ea20000100800 */
[----:B------:R-:W-:-:S03]  /*3ea70*/  FFMA.FTZ R39, R110, R70, R111 ;  /* 0x000000466e277223 */ /* 0x000fc6000001006f */
        /* <DEDUP_REMOVED lines=12> */
[----:B------:R-:W-:-:S02]  /*3eb40*/  F2FP.BF16.PACK_AB R38, R68, R38 ;  /* 0x000000264426723e */ /* 0x000fc400000010ff */
[----:B------:R-:W-:Y:S02]  /*3eb50*/  F2FP.BF16.PACK_AB R39, R40, R39 ;  /* 0x000000272827723e */ /* 0x000fe400000010ff */
[----:B------:R-:W-:Y:S02]  /*3eb60*/  F2FP.BF16.PACK_AB R43, R46, R43 ;  /* 0x0000002b2e2b723e */ /* 0x000fe400000010ff */
[----:B------:R-:W-:Y:S01]  /*3eb70*/  F2FP.BF16.PACK_AB R42, R69, R42 ;  /* 0x0000002a452a723e */ /* 0x000fe200000010ff */
[----:B------:R-:W-:-:S05]  /*3eb80*/  FFMA.FTZ R47, R116, R47, R117 ;  /* 0x0000002f742f7223 */ /* 0x000fca0000010075 */
[----:B------:R-:W-:Y:S01]  /*3eb90*/  F2FP.BF16.PACK_AB R41, R47, R41 ;  /* 0x000000292f29723e */ /* 0x000fe200000010ff */
[----:B---3--:R-:W-:Y:S02]  /*3eba0*/  FFMA.FTZ R46, R104, R79, R105 ;  /* 0x0000004f682e7223 */ /* 0x008fe40000010069 */
[----:B------:R-:W3:Y:S04]  /*3ebb0*/  LDL R105, [R1+0xcc] ;  /* 0x0000cc0001697983 */ /* 0x000ee80000100800 */
[----:B------:R-:W3:Y:S01]  /*3ebc0*/  LDL R104, [R1+0x98] ;  /* 0x0000980001687983 */ /* 0x000ee20000100800 */
[----:B------:R-:W-:-:S03]  /*3ebd0*/  FFMA.FTZ R69, R102, R80, R103 ;  /* 0x0000005066457223 */ /* 0x000fc60000010067 */
[----:B------:R-:W3:Y:S01]  /*3ebe0*/  LDL R102, [R1+0xb0] ;  /* 0x0000b00001667983 */ /* 0x000ee20000100800 */
[----:B------:R-:W-:Y:S01]  /*3ebf0*/  FFMA.FTZ R71, R71, R67, R109 ;  /* 0x0000004347477223 */ /* 0x000fe2000001006d */
[----:B------:R-:W-:Y:S02]  /*3ec00*/  F2FP.BF16.PACK_AB R46, R69, R46 ;  /* 0x0000002e452e723e */ /* 0x000fe400000010ff */
[----:B------:R-:W3:Y:S01]  /*3ec10*/  LDL R103, [R1+0x348] ;  /* 0x0003480001677983 */ /* 0x000ee20000100800 */
[----:B--2---:R-:W-:Y:S02]  /*3ec20*/  FFMA.FTZ R40, R113, R44, R115 ;  /* 0x0000002c71287223 */ /* 0x004fe40000010073 */
[----:B----4-:R-:W-:Y:S02]  /*3ec30*/  FFMA.FTZ R74, R74, R45, R112 ;  /* 0x0000002d4a4a7223 */ /* 0x010fe40000010070 */
[----:B------:R-:W-:Y:S02]  /*3ec40*/  FFMA.FTZ R47, R77, R81, R101 ;  /* 0x000000514d2f7223 */ /* 0x000fe40000010065 */
[----:B------:R-:W-:Y:S01]  /*3ec50*/  FFMA.FTZ R68, R75, R82, R76 ;  /* 0x000000524b447223 */ /* 0x000fe2000001004c */
[----:B------:R-:W-:Y:S01]  /*3ec60*/  F2FP.BF16.PACK_AB R40, R74, R40 ;  /* 0x000000284a28723e */ /* 0x000fe200000010ff */
[----:B------:R-:W-:-:S02]  /*3ec70*/  FFMA.FTZ R44, R110, R66, R111 ;  /* 0x000000426e2c7223 */ /* 0x000fc4000001006f */
[----:B------:R-:W-:Y:S01]  /*3ec80*/  FFMA.FTZ R45, R107, R72, R108 ;  /* 0x000000486b2d7223 */ /* 0x000fe2000001006c */
[----:B------:R-:W-:Y:S01]  /*3ec90*/  F2FP.BF16.PACK_AB R47, R68, R47 ;  /* 0x0000002f442f723e */ /* 0x000fe200000010ff */
[----:B------:R-:W-:Y:S01]  /*3eca0*/  IMAD.WIDE.U32 R68, R125, R124, c[0x0][0x210] ;  /* 0x000084007d447625 */ /* 0x000fe200078e007c */
[----:B------:R-:W-:Y:S01]  /*3ecb0*/  F2FP.BF16.PACK_AB R44, R71, R44 ;  /* 0x0000002c472c723e */ /* 0x000fe200000010ff */
[----:B------:R-:W2:Y:S02]  /*3ecc0*/  LDL R108, [R1+0xc0] ;  /* 0x0000c000016c7983 */ /* 0x000ea40000100800 */
[----:B------:R-:W-:Y:S02]  /*3ecd0*/  FFMA.FTZ R70, R70, R78, R106 ;  /* 0x0000004e46467223 */ /* 0x000fe4000001006a */
[----:B------:R-:W4:Y:S01]  /*3ece0*/  LDL R101, [R1+0x350] ;  /* 0x0003500001657983 */ /* 0x000f220000100800 */
[----:B------:R-:W-:Y:S02]  /*3ecf0*/  IMAD.WIDE.U32 R74, R122, R124, c[0x0][0x210] ;  /* 0x000084007a4a7625 */ /* 0x000fe400078e007c */
[----:B------:R-:W-:-:S02]  /*3ed00*/  F2FP.BF16.PACK_AB R45, R70, R45 ;  /* 0x0000002d462d723e */ /* 0x000fc400000010ff */
[----:B------:R-:W-:Y:S01]  /*3ed10*/  IMAD.WIDE.U32 R70, R122, R124, c[0x0][0x208] ;  /* 0x000082007a467625 */ /* 0x000fe200078e007c */
[----:B------:R-:W-:Y:S04]  /*3ed20*/  STG.E.128 [R68.64], R24 ;  /* 0x0000001844007986 */ /* 0x000fe8000c101d0a */
[----:B------:R1:W-:Y:S04]  /*3ed30*/  STG.E.128 [R70.64], R36 ;  /* 0x0000002446007986 */ /* 0x0003e8000c101d0a */
[----:B------:R0:W-:Y:S04]  /*3ed40*/  STG.E.128 [R74.64], R40 ;  /* 0x000000284a007986 */ /* 0x0001e8000c101d0a */
[----:B------:R-:W2:Y:S04]  /*3ed50*/  LDL R106, [R1+0xc8] ;  /* 0x0000c800016a7983 */ /* 0x000ea80000100800 */
[----:B------:R-:W2:Y:S01]  /*3ed60*/  LDL R107, [R1+0xc4] ;  /* 0x0000c400016b7983 */ /* 0x000ea20000100800 */
[----:B------:R-:W-:-:S02]  /*3ed70*/  FFMA.FTZ R81, R99, R81, R100 ;  /* 0x0000005163517223 */ /* 0x000fc40000010064 */
[----:B------:R-:W-:Y:S01]  /*3ed80*/  IMAD.WIDE.U32 R76, R121, R124, c[0x0][0x208] ;  /* 0x00008200794c7625 */ /* 0x000fe200078e007c */
[----:B------:R-:W2:Y:S04]  /*3ed90*/  LDL R100, [R1+0xa0] ;  /* 0x0000a00001647983 */ /* 0x000ea80000100800 */
[----:B-1----:R-:W2:Y:S04]  /*3eda0*/  LDL R37, [R1+0x368] ;  /* 0x0003680001257983 */ /* 0x002ea80000100800 */
[----:B------:R-:W3:Y:S04]  /*3edb0*/  LDL R38, [R1+0x36c] ;  /* 0x00036c0001267983 */ /* 0x000ee80000100800 */
[----:B0-----:R-:W4:Y:S04]  /*3edc0*/  LDL R40, [R1+0x360] ;  /* 0x0003600001287983 */ /* 0x001f280000100800 */
[----:B------:R-:W4:Y:S04]  /*3edd0*/  LDL R41, [R1+0x364] ;  /* 0x0003640001297983 */ /* 0x000f280000100800 */
[----:B------:R-:W4:Y:S01]  /*3ede0*/  LDL R99, [R1+0x330] ;  /* 0x0003300001637983 */ /* 0x000f220000100800 */
[----:B------:R-:W-:-:S02]  /*3edf0*/  FFMA.FTZ R82, R96, R82, R98 ;  /* 0x0000005260527223 */ /* 0x000fc40000010062 */
[----:B------:R-:W-:Y:S01]  /*3ee00*/  FFMA.FTZ R24, R94, R66, R95 ;  /* 0x000000425e187223 */ /* 0x000fe2000001005f */
[----:B------:R0:W-:Y:S01]  /*3ee10*/  STG.E.128 [R76.64], R44 ;  /* 0x0000002c4c007986 */ /* 0x0001e2000c101d0a */
[----:B------:R-:W-:Y:S02]  /*3ee20*/  FFMA.FTZ R36, R92, R67, R93 ;  /* 0x000000435c247223 */ /* 0x000fe4000001005d */
[----:B------:R-:W-:Y:S01]  /*3ee30*/  FFMA.FTZ R25, R90, R72, R91 ;  /* 0x000000485a197223 */ /* 0x000fe2000001005b */
[----:B------:R-:W4:Y:S04]  /*3ee40*/  LDL R98, [R1+0xb8] ;  /* 0x0000b80001627983 */ /* 0x000f280000100800 */
[----:B------:R-:W4:Y:S04]  /*3ee50*/  LDL R96, [R1+0x358] ;  /* 0x0003580001607983 */ /* 0x000f280000100800 */
[----:B------:R-:W4:Y:S04]  /*3ee60*/  LDL R95, [R1+0xa8] ;  /* 0x0000a800015f7983 */ /* 0x000f280000100800 */
[----:B------:R-:W4:Y:S04]  /*3ee70*/  LDL R43, [R1+0x338] ;  /* 0x00033800012b7983 */ /* 0x000f280000100800 */
[----:B------:R-:W4:Y:S04]  /*3ee80*/  LDL R93, [R1+0xbc] ;  /* 0x0000bc00015d7983 */ /* 0x000f280000100800 */
[----:B------:R-:W4:Y:S04]  /*3ee90*/  LDL R92, [R1+0x35c] ;  /* 0x00035c00015c7983 */ /* 0x000f280000100800 */
[----:B------:R-:W4:Y:S04]  /*3eea0*/  LDL R91, [R1+0xac] ;  /* 0x0000ac00015b7983 */ /* 0x000f280000100800 */
[----:B0-----:R-:W4:Y:S01]  /*3eeb0*/  LDL R44, [R1+0x33c] ;  /* 0x00033c00012c7983 */ /* 0x001f220000100800 */
[----:B------:R-:W-:Y:S01]  /*3eec0*/  F2FP.BF16.PACK_AB R27, R82, R81 ;  /* 0x00000051521b723e */ /* 0x000fe200000010ff */
[----:B------:R-:W-:-:S02]  /*3eed0*/  FFMA.FTZ R39, R88, R78, R89 ;  /* 0x0000004e58277223 */ /* 0x000fc40000010059 */
[----:B------:R-:W-:Y:S01]  /*3eee0*/  FFMA.FTZ R26, R85, R79, R87 ;  /* 0x0000004f551a7223 */ /* 0x000fe20000010057 */
[----:B------:R-:W4:Y:S01]  /*3eef0*/  LDL R94, [R1+0xb4] ;  /* 0x0000b400015e7983 */ /* 0x000f220000100800 */
        /* <DEDUP_REMOVED lines=27> */
[----:B------:R-:W-:Y:S01]  /*3f0b0*/  F2FP.BF16.PACK_AB R24, R36, R24 ;  /* 0x000000182418723e */ /* 0x000fe200000010ff */
[----:B------:R-:W4:Y:S01]  /*3f0c0*/  LDL R80, [R1+0x20] ;  /* 0x0000200001507983 */ /* 0x000f220000100800 */
[----:B------:R-:W-:Y:S01]  /*3f0d0*/  F2FP.BF16.PACK_AB R25, R39, R25 ;  /* 0x000000192719723e */ /* 0x000fe200000010ff */
[----:B--2---:R-:W-:Y:S02]  /*3f0e0*/  FFMA.FTZ R37, R37, R60, R106 ;  /* 0x0000003c25257223 */ /* 0x004fe4000001006a */
[----:B------:R-:W2:Y:S01]  /*3f0f0*/  LDL R106, [R1+0x6c] ;  /* 0x00006c00016a7983 */ /* 0x000ea20000100800 */
[----:B---3--:R-:W-:-:S03]  /*3f100*/  FFMA.FTZ R38, R38, R61, R105 ;  /* 0x0000003d26267223 */ /* 0x008fc60000010069 */
[----:B------:R-:W2:Y:S01]  /*3f110*/  LDL R105, [R1+0x2fc] ;  /* 0x0002fc0001697983 */ /* 0x000ea20000100800 */
[----:B----4-:R-:W-:-:S03]  /*3f120*/  FFMA.FTZ R40, R40, R58, R108 ;  /* 0x0000003a28287223 */ /* 0x010fc6000001006c */
[----:B------:R-:W3:Y:S01]  /*3f130*/  LDL R108, [R1+0x68] ;  /* 0x00006800016c7983 */ /* 0x000ee20000100800 */
[----:B------:R-:W-:-:S03]  /*3f140*/  FFMA.FTZ R41, R41, R59, R107 ;  /* 0x0000003b29297223 */ /* 0x000fc6000001006b */
[----:B------:R-:W3:Y:S01]  /*3f150*/  LDL R107, [R1+0x2f8] ;  /* 0x0002f800016b7983 */ /* 0x000ee20000100800 */
[----:B------:R-:W-:Y:S01]  /*3f160*/  F2FP.BF16.PACK_AB R37, R38, R37 ;  /* 0x000000252625723e */ /* 0x000fe200000010ff */
[----:B------:R-:W-:Y:S01]  /*3f170*/  FFMA.FTZ R38, R101, R62, R102 ;  /* 0x0000003e65267223 */ /* 0x000fe20000010066 */
[----:B------:R-:W-:Y:S01]  /*3f180*/  F2FP.BF16.PACK_AB R36, R41, R40 ;  /* 0x000000282924723e */ /* 0x000fe200000010ff */
[----:B------:R-:W-:Y:S01]  /*3f190*/  FFMA.FTZ R42, R99, R62, R100 ;  /* 0x0000003e632a7223 */ /* 0x000fe20000010064 */
[----:B------:R-:W4:Y:S01]  /*3f1a0*/  LDL R102, [R1+0x54] ;  /* 0x0000540001667983 */ /* 0x000f220000100800 */
[----:B------:R-:W-:-:S03]  /*3f1b0*/  FFMA.FTZ R41, R103, R60, R104 ;  /* 0x0000003c67297223 */ /* 0x000fc60000010068 */
[----:B------:R-:W4:Y:S04]  /*3f1c0*/  LDL R101, [R1+0x304] ;  /* 0x0003040001657983 */ /* 0x000f280000100800 */
[----:B------:R-:W4:Y:S04]  /*3f1d0*/  LDL R100, [R1+0x58] ;  /* 0x0000580001647983 */ /* 0x000f280000100800 */
[----:B------:R-:W4:Y:S04]  /*3f1e0*/  LDL R99, [R1+0x308] ;  /* 0x0003080001637983 */ /* 0x000f280000100800 */
[----:B------:R-:W4:Y:S04]  /*3f1f0*/  LDL R104, [R1+0x50] ;  /* 0x0000500001687983 */ /* 0x000f280000100800 */
[----:B------:R-:W4:Y:S01]  /*3f200*/  LDL R103, [R1+0x300] ;  /* 0x0003000001677983 */ /* 0x000f220000100800 */
[----:B------:R-:W-:-:S02]  /*3f210*/  FFMA.FTZ R39, R96, R64, R98 ;  /* 0x0000004060277223 */ /* 0x000fc40000010062 */
[----:B------:R-:W-:Y:S01]  /*3f220*/  FFMA.FTZ R43, R43, R64, R95 ;  /* 0x000000402b2b7223 */ /* 0x000fe2000001005f */
[----:B------:R-:W4:Y:S01]  /*3f230*/  LDL R98, [R1+0x5c] ;  /* 0x00005c0001627983 */ /* 0x000f220000100800 */
[----:B------:R-:W-:-:S03]  /*3f240*/  FFMA.FTZ R40, R92, R65, R93 ;  /* 0x000000415c287223 */ /* 0x000fc6000001005d */
[----:B------:R-:W4:Y:S01]  /*3f250*/  LDL R95, [R1+0x60] ;  /* 0x00006000015f7983 */ /* 0x000f220000100800 */
[----:B------:R-:W-:Y:S01]  /*3f260*/  FFMA.FTZ R44, R44, R65, R91 ;  /* 0x000000412c2c7223 */ /* 0x000fe2000001005b */
[----:B------:R-:W-:Y:S02]  /*3f270*/  F2FP.BF16.PACK_AB R39, R40, R39 ;  /* 0x000000272827723e */ /* 0x000fe400000010ff */
[----:B------:R-:W4:Y:S02]  /*3f280*/  LDL R93, [R1+0x64] ;  /* 0x00006400015d7983 */ /* 0x000f240000100800 */
[----:B------:R-:W-:Y:S02]  /*3f290*/  F2FP.BF16.PACK_AB R43, R44, R43 ;  /* 0x0000002b2c2b723e */ /* 0x000fe400000010ff */
[----:B------:R-:W4:Y:S01]  /*3f2a0*/  LDL R92, [R1+0x2f4] ;  /* 0x0002f400015c7983 */ /* 0x000f220000100800 */
[----:B------:R-:W-:-:S03]  /*3f2b0*/  FFMA.FTZ R47, R47, R63, R94 ;  /* 0x0000003f2f2f7223 */ /* 0x000fc6000001005e */
[----:B------:R-:W4:Y:S04]  /*3f2c0*/  LDL R91, [R1+0x40] ;  /* 0x00004000015b7983 */ /* 0x000f280000100800 */
[----:B------:R-:W4:Y:S01]  /*3f2d0*/  LDL R94, [R1+0x2f0] ;  /* 0x0002f000015e7983 */ /* 0x000f220000100800 */
[----:B------:R-:W-:-:S03]  /*3f2e0*/  FFMA.FTZ R45, R45, R63, R90 ;  /* 0x0000003f2d2d7223 */ /* 0x000fc6000001005a */
[----:B------:R-:W4:Y:S01]  /*3f2f0*/  LDL R96, [R1+0x30c] ;  /* 0x00030c0001607983 */ /* 0x000f220000100800 */
[----:B------:R-:W-:-:S03]  /*3f300*/  FFMA.FTZ R40, R87, R58, R88 ;  /* 0x0000003a57287223 */ /* 0x000fc60000010058 */
[----:B------:R-:W4:Y:S04]  /*3f310*/  LDL R90, [R1+0x2e0] ;  /* 0x0002e000015a7983 */ /* 0x000f280000100800 */
[----:B------:R-:W4:Y:S01]  /*3f320*/  LDL R87, [R1+0x48] ;  /* 0x0000480001577983 */ /* 0x000f220000100800 */
[----:B------:R-:W-:Y:S01]  /*3f330*/  FFMA.FTZ R62, R84, R59, R85 ;  /* 0x0000003b543e7223 */ /* 0x000fe20000010055 */
[----:B------:R-:W-:Y:S02]  /*3f340*/  F2FP.BF16.PACK_AB R42, R45, R42 ;  /* 0x0000002a2d2a723e */ /* 0x000fe400000010ff */
[----:B------:R-:W4:Y:S04]  /*3f350*/  LDL R85, [R1+0x2e8] ;  /* 0x0002e80001557983 */ /* 0x000f280000100800 */
[----:B------:R-:W4:Y:S01]  /*3f360*/  LDL R84, [R1+0x4c] ;  /* 0x00004c0001547983 */ /* 0x000f220000100800 */
[----:B------:R-:W-:-:S03]  /*3f370*/  FFMA.FTZ R44, R82, R50, R83 ;  /* 0x00000032522c7223 */ /* 0x000fc60000010053 */
[----:B------:R-:W4:Y:S04]  /*3f380*/  LDL R83, [R1+0x2ec] ;  /* 0x0002ec0001537983 */ /* 0x000f280000100800 */
[----:B------:R-:W4:Y:S01]  /*3f390*/  LDL R88, [R1+0x2e4] ;  /* 0x0002e40001587983 */ /* 0x000f220000100800 */
[----:B------:R-:W-:-:S03]  /*3f3a0*/  FFMA.FTZ R46, R46, R61, R89 ;  /* 0x0000003d2e2e7223 */ /* 0x000fc60000010059 */
[----:B------:R-:W4:Y:S01]  /*3f3b0*/  LDL R89, [R1+0x44] ;  /* 0x0000440001597983 */ /* 0x000f220000100800 */
[----:B------:R-:W-:-:S03]  /*3f3c0*/  F2FP.BF16.PACK_AB R38, R47, R38 ;  /* 0x000000262f26723e */ /* 0x000fc600000010ff */
[----:B------:R-:W4:Y:S01]  /*3f3d0*/  LDL R82, [R1+0x30] ;  /* 0x0000300001527983 */ /* 0x000f220000100800 */
[----:B------:R-:W-:-:S03]  /*3f3e0*/  FFMA.FTZ R61, R79, R51, R81 ;  /* 0x000000334f3d7223 */ /* 0x000fc60000010051 */
        /* <DEDUP_REMOVED lines=20> */
[----:B------:R-:W-:Y:S02]  /*3f530*/  F2FP.BF16.PACK_AB R46, R59, R46 ;  /* 0x0000002e3b2e723e */ /* 0x000fe400000010ff */
[----:B------:R-:W-:Y:S01]  /*3f540*/  F2FP.BF16.PACK_AB R47, R58, R47 ;  /* 0x0000002f3a2f723e */ /* 0x000fe200000010ff */
[----:B------:R-:W-:Y:S01]  /*3f550*/  IMAD.WIDE.U32 R58, R121, R124, c[0x0][0x210] ;  /* 0x00008400793a7625 */ /* 0x000fe200078e007c */
[----:B------:R-:W-:Y:S01]  /*3f560*/  F2FP.BF16.PACK_AB R44, R61, R44 ;  /* 0x0000002c3d2c723e */ /* 0x000fe200000010ff */
[----:B------:R-:W4:Y:S01]  /*3f570*/  LDL R79, [R1+0x2a0] ;  /* 0x0002a000014f7983 */ /* 0x000f220000100800 */
[----:B------:R-:W-:Y:S01]  /*3f580*/  F2FP.BF16.PACK_AB R45, R60, R45 ;  /* 0x0000002d3c2d723e */ /* 0x000fe200000010ff */
[----:B------:R-:W-:Y:S01]  /*3f590*/  IMAD.WIDE.U32 R60, R114, R124, c[0x0][0x208] ;  /* 0x00008200723c7625 */ /* 0x000fe200078e007c */
[----:B------:R-:W-:-:S03]  /*3f5a0*/  F2FP.BF16.PACK_AB R40, R62, R40 ;  /* 0x000000283e28723e */ /* 0x000fc600000010ff */
[-C--:B------:R-:W-:Y:S01]  /*3f5b0*/  IMAD.WIDE.U32 R62, R114, R124.reuse, c[0x0][0x210] ;  /* 0x00008400723e7625 */ /* 0x080fe200078e007c */
[----:B------:R-:W-:Y:S03]  /*3f5c0*/  STG.E.128 [R58.64], R24 ;  /* 0x000000183a007986 */ /* 0x000fe6000c101d0a */
[----:B------:R-:W-:Y:S01]  /*3f5d0*/  IMAD.WIDE.U32 R64, R97, R124, c[0x0][0x208] ;  /* 0x0000820061407625 */ /* 0x000fe200078e007c */
[----:B------:R-:W-:Y:S04]  /*3f5e0*/  STG.E.128 [R60.64], R36 ;  /* 0x000000243c007986 */ /* 0x000fe8000c101d0a */
[----:B------:R-:W-:Y:S04]  /*3f5f0*/  STG.E.128 [R62.64], R40 ;  /* 0x000000283e007986 */ /* 0x000fe8000c101d0a */
[----:B------:R0:W-:Y:S04]  /*3f600*/  STG.E.128 [R64.64], R44 ;  /* 0x0000002c40007986 */ /* 0x0001e8000c101d0a */
[----:B0-----:R-:W4:Y:S04]  /*3f610*/  LDL R47, [R1+0x2c0] ;  /* 0x0002c000012f7983 */ /* 0x001f280000100800 */
[----:B------:R-:W4:Y:S04]  /*3f620*/  LDL R46, [R1+0x14] ;  /* 0x00001400012e7983 */ /* 0x000f280000100800 */
[----:B------:R-:W4:Y:S01]  /*3f630*/  LDL R45, [R1+0x2c4] ;  /* 0x0002c400012d7983 */ /* 0x000f220000100800 */
[----:B------:R-:W-:-:S04]  /*3f640*/  IMAD.MOV.U32 R116, RZ, RZ, 0x4 ;  /* 0x00000004ff747424 */ /* 0x000fc800078e00ff */
[----:B------:R-:W-:Y:S02]  /*3f650*/  IMAD R0, R116, c[0x0][0x160], R0 ;  /* 0x0000580074007a24 */ /* 0x000fe400078e0200 */
[----:B--2---:R-:W-:Y:S02]  /*3f660*/  FFMA.FTZ R57, R105, R57, R106 ;  /* 0x0000003969397223 */ /* 0x004fe4000001006a */
[----:B---3--:R-:W-:-:S05]  /*3f670*/  FFMA.FTZ R56, R107, R56, R108 ;  /* 0x000000386b387223 */ /* 0x008fca000001006c */
[----:B------:R-:W-:Y:S02]  /*3f680*/  F2FP.BF16.PACK_AB R27, R57, R56 ;  /* 0x00000038391b723e */ /* 0x000fe400000010ff */
[----:B------:R-:W2:Y:S01]  /*3f690*/  LDL R57, [R1+0x18] ;  /* 0x0000180001397983 */ /* 0x000ea20000100800 */
[----:B----4-:R-:W-:-:S03]  /*3f6a0*/  FFMA.FTZ R36, R101, R51, R102 ;  /* 0x0000003365247223 */ /* 0x010fc60000010066 */
[----:B------:R-:W2:Y:S04]  /*3f6b0*/  LDL R56, [R1+0x2c8] ;  /* 0x0002c80001387983 */ /* 0x000ea80000100800 */
[----:B------:R-:W3:Y:S01]  /*3f6c0*/  LDL R51, [R1+0x2cc] ;  /* 0x0002cc0001337983 */ /* 0x000ee20000100800 */
[----:B------:R-:W-:-:S03]  /*3f6d0*/  FFMA.FTZ R25, R99, R52, R100 ;  /* 0x0000003463197223 */ /* 0x000fc60000010064 */
[----:B------:R-:W3:Y:S01]  /*3f6e0*/  LDL R52, [R1+0x1c] ;  /* 0x00001c0001347983 */ /* 0x000ee20000100800 */
[----:B------:R-:W-:-:S03]  /*3f6f0*/  FFMA.FTZ R24, R103, R50, R104 ;  /* 0x0000003267187223 */ /* 0x000fc60000010068 */
[----:B------:R-:W4:Y:S02]  /*3f700*/  LDL R50, [R1+0x10] ;  /* 0x0000100001327983 */ /* 0x000f240000100800 */
[----:B------:R-:W-:Y:S01]  /*3f710*/  F2FP.BF16.PACK_AB R24, R36, R24 ;  /* 0x000000182418723e */ /* 0x000fe200000010ff */
[----:B------:R-:W-:Y:S02]  /*3f720*/  FFMA.FTZ R42, R92, R55, R93 ;  /* 0x000000375c2a7223 */ /* 0x000fe4000001005d */
[----:B------:R-:W-:-:S05]  /*3f730*/  FFMA.FTZ R26, R94, R54, R95 ;  /* 0x000000365e1a7223 */ /* 0x000fca000001005f */
[----:B------:R-:W-:Y:S01]  /*3f740*/  F2FP.BF16.PACK_AB R26, R42, R26 ;  /* 0x0000001a2a1a723e */ /* 0x000fe200000010ff */
[----:B------:R-:W-:Y:S02]  /*3f750*/  FFMA.FTZ R39, R96, R53, R98 ;  /* 0x0000003560277223 */ /* 0x000fe40000010062 */
[----:B------:R-:W-:Y:S02]  /*3f760*/  FFMA.FTZ R40, R90, R18, R91 ;  /* 0x000000125a287223 */ /* 0x000fe4000001005b */
[----:B------:R-:W-:Y:S02]  /*3f770*/  FFMA.FTZ R37, R85, R20, R87 ;  /* 0x0000001455257223 */ /* 0x000fe40000010057 */
[----:B------:R-:W-:-:S05]  /*3f780*/  FFMA.FTZ R38, R83, R21, R84 ;  /* 0x0000001553267223 */ /* 0x000fca0000010054 */
[----:B------:R-:W-:Y:S01]  /*3f790*/  F2FP.BF16.PACK_AB R37, R38, R37 ;  /* 0x000000252625723e */ /* 0x000fe200000010ff */
[----:B------:R-:W-:Y:S02]  /*3f7a0*/  FFMA.FTZ R41, R88, R19, R89 ;  /* 0x0000001358297223 */ /* 0x000fe40000010059 */
[----:B------:R-:W-:-:S03]  /*3f7b0*/  FFMA.FTZ R38, R81, R22, R82 ;  /* 0x0000001651267223 */ /* 0x000fc60000010052 */
[----:B------:R-:W-:Y:S02]  /*3f7c0*/  F2FP.BF16.PACK_AB R36, R41, R40 ;  /* 0x000000282924723e */ /* 0x000fe400000010ff */
[----:B------:R-:W-:Y:S01]  /*3f7d0*/  F2FP.BF16.PACK_AB R25, R39, R25 ;  /* 0x000000192719723e */ /* 0x000fe200000010ff */
[----:B------:R-:W-:-:S05]  /*3f7e0*/  FFMA.FTZ R42, R77, R23, R78 ;  /* 0x000000174d2a7223 */ /* 0x000fca000001004e */
[----:B------:R-:W-:Y:S01]  /*3f7f0*/  F2FP.BF16.PACK_AB R38, R42, R38 ;  /* 0x000000262a26723e */ /* 0x000fe200000010ff */
[----:B------:R-:W-:Y:S02]  /*3f800*/  IMAD.SHL.U32 R42, R86, 0x10, RZ ;  /* 0x00000010562a7824 */ /* 0x000fe400078e00ff */
[-C--:B------:R-:W-:Y:S02]  /*3f810*/  FFMA.FTZ R40, R70, R48.reuse, R71 ;  /* 0x0000003046287223 */ /* 0x080fe40000010047 */
[-C--:B------:R-:W-:Y:S01]  /*3f820*/  FFMA.FTZ R43, R68, R49.reuse, R69 ;  /* 0x00000031442b7223 */ /* 0x080fe20000010045 */
[----:B------:R0:W-:Y:S01]  /*3f830*/  STL [R1], R0 ;  /* 0x0000000001007387 */ /* 0x0001e20000100800 */
[----:B------:R-:W-:Y:S02]  /*3f840*/  FFMA.FTZ R39, R75, R48, R76 ;  /* 0x000000304b277223 */ /* 0x000fe4000001004c */
[----:B------:R-:W-:Y:S02]  /*3f850*/  FFMA.FTZ R41, R72, R49, R74 ;  /* 0x0000003148297223 */ /* 0x000fe4000001004a */
[----:B------:R-:W-:Y:S01]  /*3f860*/  FFMA.FTZ R44, R66, R23, R67 ;  /* 0x00000017422c7223 */ /* 0x000fe20000010043 */
[----:B------:R-:W-:-:S02]  /*3f870*/  F2FP.BF16.PACK_AB R23, R43, R40 ;  /* 0x000000282b17723e */ /* 0x000fc400000010ff */
[----:B------:R-:W-:Y:S02]  /*3f880*/  SHF.R.U32.HI R43, RZ, 0x1c, R86 ;  /* 0x0000001cff2b7819 */ /* 0x000fe40000011656 */
[----:B------:R-:W-:Y:S02]  /*3f890*/  IADD3 R40, P0, R42, c[0x0][0x208], RZ ;  /* 0x000082002a287a10 */ /* 0x000fe40007f1e0ff */
[----:B------:R-:W-:Y:S02]  /*3f8a0*/  F2FP.BF16.PACK_AB R39, R41, R39 ;  /* 0x000000272927723e */ /* 0x000fe400000010ff */
[----:B------:R-:W-:Y:S02]  /*3f8b0*/  IADD3.X R41, R43, c[0x0][0x20c], RZ, P0, !PT ;  /* 0x000083002b297a10 */ /* 0x000fe400007fe4ff */
[----:B------:R-:W-:Y:S02]  /*3f8c0*/  ISETP.GE.AND P0, PT, R0, c[0x0][0x164], PT ;  /* 0x0000590000007a0c */ /* 0x000fe40003f06270 */
[----:B0-----:R0:W5:Y:S01]  /*3f8d0*/  LDL.LU R0, [R1+0x510] ;  /* 0x0005100001007983 */ /* 0x0011620000300800 */
[----:B------:R-:W-:Y:S01]  /*3f8e0*/  FFMA.FTZ R22, R79, R22, R80 ;  /* 0x000000164f167223 */ /* 0x000fe20000010050 */
[----:B------:R-:W-:-:S04]  /*3f8f0*/  IADD3 R42, P1, R42, c[0x0][0x210], RZ ;  /* 0x000084002a2a7a10 */ /* 0x000fc80007f3e0ff */
[----:B------:R-:W-:Y:S02]  /*3f900*/  F2FP.BF16.PACK_AB R22, R44, R22 ;  /* 0x000000162c16723e */ /* 0x000fe400000010ff */
[----:B------:R-:W-:Y:S01]  /*3f910*/  IADD3.X R43, R43, c[0x0][0x214], RZ, P1, !PT ;  /* 0x000085002b2b7a10 */ /* 0x000fe20000ffe4ff */
[----:B------:R-:W-:Y:S02]  /*3f920*/  FFMA.FTZ R45, R45, R19, R46 ;  /* 0x000000132d2d7223 */ /* 0x000fe4000001002e */
[----:B--2---:R-:W-:Y:S02]  /*3f930*/  FFMA.FTZ R20, R56, R20, R57 ;  /* 0x0000001438147223 */ /* 0x004fe40000010039 */
[----:B---3--:R-:W-:Y:S02]  /*3f940*/  FFMA.FTZ R21, R51, R21, R52 ;  /* 0x0000001533157223 */ /* 0x008fe40000010034 */
[----:B----4-:R-:W-:-:S03]  /*3f950*/  FFMA.FTZ R44, R47, R18, R50 ;  /* 0x000000122f2c7223 */ /* 0x010fc60000010032 */
[----:B------:R-:W-:Y:S01]  /*3f960*/  F2FP.BF16.PACK_AB R21, R21, R20 ;  /* 0x000000141515723e */ /* 0x000fe200000010ff */
[----:B------:R-:W-:Y:S01]  /*3f970*/  IMAD.WIDE.U32 R18, R97, R124, c[0x0][0x210] ;  /* 0x0000840061127625 */ /* 0x000fe200078e007c */
[----:B------:R-:W-:-:S04]  /*3f980*/  F2FP.BF16.PACK_AB R20, R45, R44 ;  /* 0x0000002c2d14723e */ /* 0x000fc800000010ff */
[----:B------:R0:W-:Y:S04]  /*3f990*/  STG.E.128 [R18.64], R24 ;  /* 0x0000001812007986 */ /* 0x0001e8000c101d0a */
[----:B------:R0:W-:Y:S04]  /*3f9a0*/  STG.E.128 [R40.64], R36 ;  /* 0x0000002428007986 */ /* 0x0001e8000c101d0a */
[----:B------:R0:W-:Y:S02]  /*3f9b0*/  STG.E.128 [R42.64], R20 ;  /* 0x000000142a007986 */ /* 0x0001e4000c101d0a */
[----:B0----5:R-:W-:Y:S01]  /*3f9c0*/  @P0 CALL.REL.NOINC `(.L_x_17554) ;  /* 0x0000001000000944 */ /* 0x021fe20003c00000 */
[----:B------:R-:W-:Y:S05]  /*3f9d0*/  BRA `(.L_x_17555) ;  /* 0xfffc26e000007947 */ /* 0x000fea000383ffff */
.L_x_17554:
[----:B------:R-:W-:Y:S05]  /*3f9e0*/  BSYNC B0 ;  /* 0x0000000000007941 */ /* 0x000fea0003800000 */
.L_x_16261:
[----:B------:R-:W-:Y:S05]  /*3f9f0*/  EXIT ;  /* 0x000000000000794d */ /* 0x000fea0003800000 */
.L_x_17552:
[----:B------:R-:W-:Y:S01]  /*3fa00*/  IMAD.MOV.U32 R76, RZ, RZ, R39 ;  /* 0x000000ffff4c7224 */ /* 0x000fe200078e0027 */
[----:B------:R-:W-:Y:S01]  /*3fa10*/  MOV R36, 0x3fa60 ;  /* 0x0003fa6000247802 */ /* 0x000fe20000000f00 */
[----:B------:R-:W-:-:S02]  /*3fa20*/  IMAD.MOV.U32 R38, RZ, RZ, 0x1 ;  /* 0x00000001ff267424 */ /* 0x000fc400078e00ff */
[----:B------:R-:W-:Y:S02]  /*3fa30*/  IMAD.MOV.U32 R77, RZ, RZ, 0x1f ;  /* 0x0000001fff4d7424 */ /* 0x000fe400078e00ff */
[----:B------:R-:W-:Y:S02]  /*3fa40*/  IMAD.MOV.U32 R37, RZ, RZ, -0x1 ;  /* 0xffffffffff257424 */ /* 0x000fe400078e00ff */
[----:B------:R-:W-:Y:S05]  /*3fa50*/  CALL.REL.NOINC `($__internal_21_$__cuda_sm70_shflsync_bfly_p) ;  /* 0x00000dc000007944 */ /* 0x000fea0003c00000 */
[----:B-1----:R-:W-:Y:S05]  /*3fa60*/  BRA `(.L_x_17556) ;  /* 0xffffc18000007947 */ /* 0x002fea000383ffff */
.L_x_17553:
[----:B------:R-:W-:Y:S01]  /*3fa70*/  IMAD.MOV.U32 R76, RZ, RZ, R39 ;  /* 0x000000ffff4c7224 */ /* 0x000fe200078e0027 */
[----:B------:R-:W-:Y:S01]  /*3fa80*/  MOV R37, 0xffffffff ;  /* 0xffffffff00257802 */ /* 0x000fe20000000f00 */
[----:B------:R-:W-:Y:S01]  /*3fa90*/  IMAD.MOV.U32 R38, RZ, RZ, 0x2 ;  /* 0x00000002ff267424 */ /* 0x000fe200078e00ff */
[----:B------:R-:W-:Y:S01]  /*3faa0*/  MOV R36, 0x3fad0 ;  /* 0x0003fad000247802 */ /* 0x000fe20000000f00 */
[----:B------:R-:W-:Y:S02]  /*3fab0*/  IMAD.MOV.U32 R77, RZ, RZ, 0x1f ;  /* 0x0000001fff4d7424 */ /* 0x000fe400078e00ff */
[----:B------:R-:W-:Y:S05]  /*3fac0*/  CALL.REL.NOINC `($__internal_21_$__cuda_sm70_shflsync_bfly_p) ;  /* 0x00000d5000007944 */ /* 0x000fea0003c00000 */
[----:B-1----:R-:W-:Y:S01]  /*3fad0*/  FADD.FTZ R39, R39, R38 ;  /* 0x0000002627277221 */ /* 0x002fe20000010000 */
[----:B------:R-:W-:Y:S01]  /*3fae0*/  MOV R36, 0x3fb40 ;  /* 0x0003fb4000247802 */ /* 0x000fe20000000f00 */
[----:B------:R-:W-:Y:S02]  /*3faf0*/  IMAD.MOV.U32 R38, RZ, RZ, 0x4 ;  /* 0x00000004ff267424 */ /* 0x000fe400078e00ff */
[----:B------:R-:W-:-:S02]  /*3fb00*/  IMAD.MOV.U32 R77, RZ, RZ, 0x1f ;  /* 0x0000001fff4d7424 */ /* 0x000fc400078e00ff */
[----:B------:R-:W-:Y:S02]  /*3fb10*/  IMAD.MOV.U32 R37, RZ, RZ, -0x1 ;  /* 0xffffffffff257424 */ /* 0x000fe400078e00ff */
[----:B------:R-:W-:Y:S02]  /*3fb20*/  IMAD.MOV.U32 R76, RZ, RZ, R39 ;  /* 0x000000ffff4c7224 */ /* 0x000fe400078e0027 */
[----:B------:R-:W-:Y:S05]  /*3fb30*/  CALL.REL.NOINC `($__internal_21_$__cuda_sm70_shflsync_bfly_p) ;  /* 0x00000ce000007944 */ /* 0x000fea0003c00000 */
[----:B-1----:R-:W-:Y:S01]  /*3fb40*/  FADD.FTZ R39, R39, R38 ;  /* 0x0000002627277221 */ /* 0x002fe20000010000 */
[----:B------:R-:W-:Y:S01]  /*3fb50*/  MOV R36, 0x3fbb0 ;  /* 0x0003fbb000247802 */ /* 0x000fe20000000f00 */
[----:B------:R-:W-:Y:S02]  /*3fb60*/  IMAD.MOV.U32 R38, RZ, RZ, 0x8 ;  /* 0x00000008ff267424 */ /* 0x000fe400078e00ff */
[----:B------:R-:W-:Y:S02]  /*3fb70*/  IMAD.MOV.U32 R77, RZ, RZ, 0x1f ;  /* 0x0000001fff4d7424 */ /* 0x000fe400078e00ff */
[----:B------:R-:W-:Y:S02]  /*3fb80*/  IMAD.MOV.U32 R37, RZ, RZ, -0x1 ;  /* 0xffffffffff257424 */ /* 0x000fe400078e00ff */
[----:B------:R-:W-:-:S02]  /*3fb90*/  IMAD.MOV.U32 R76, RZ, RZ, R39 ;  /* 0x000000ffff4c7224 */ /* 0x000fc400078e0027 */
[----:B------:R-:W-:Y:S05]  /*3fba0*/  CALL.REL.NOINC `($__internal_21_$__cuda_sm70_shflsync_bfly_p) ;  /* 0x00000c7000007944 */ /* 0x000fea0003c00000 */
[----:B-1----:R-:W-:Y:S01]  /*3fbb0*/  FADD.FTZ R39, R39, R38 ;  /* 0x0000002627277221 */ /* 0x002fe20000010000 */
[----:B------:R-:W-:Y:S01]  /*3fbc0*/  HFMA2.MMA R77, -RZ, RZ, 0, 1.847743988037109375e-06 ;  /* 0x0000001fff4d7435 */ /* 0x000fe200000001ff */
[----:B------:R-:W-:Y:S01]  /*3fbd0*/  IMAD.MOV.U32 R38, RZ, RZ, 0x10 ;  /* 0x00000010ff267424 */ /* 0x000fe200078e00ff */
[----:B------:R-:W-:Y:S01]  /*3fbe0*/  MOV R36, 0x3fc20 ;  /* 0x0003fc2000247802 */ /* 0x000fe20000000f00 */
[----:B------:R-:W-:-:S02]  /*3fbf0*/  IMAD.MOV.U32 R37, RZ, RZ, -0x1 ;  /* 0xffffffffff257424 */ /* 0x000fc400078e00ff */
[----:B------:R-:W-:Y:S02]  /*3fc00*/  IMAD.MOV.U32 R76, RZ, RZ, R39 ;  /* 0x000000ffff4c7224 */ /* 0x000fe400078e0027 */
[----:B------:R-:W-:Y:S05]  /*3fc10*/  CALL.REL.NOINC `($__internal_21_$__cuda_sm70_shflsync_bfly_p) ;  /* 0x00000c0000007944 */ /* 0x000fea0003c00000 */
[----:B-1----:R-:W-:Y:S02]  /*3fc20*/  FADD.FTZ R39, R39, R38 ;  /* 0x0000002627277221 */ /* 0x002fe40000010000 */
[----:B------:R-:W-:Y:S02]  /*3fc30*/  IMAD.MOV.U32 R38, RZ, RZ, 0x1 ;  /* 0x00000001ff267424 */ /* 0x000fe400078e00ff */
[----:B------:R-:W-:Y:S02]  /*3fc40*/  FMUL.FTZ R39, R39, c[0x0][0x1e0] ;  /* 0x0000780027277a20 */ /* 0x000fe40000410000 */
[----:B------:R-:W-:Y:S02]  /*3fc50*/  IMAD.MOV.U32 R77, RZ, RZ, 0x1f ;  /* 0x0000001fff4d7424 */ /* 0x000fe400078e00ff */
[C---:B------:R-:W-:Y:S02]  /*3fc60*/  FADD.FTZ R36, -R39.reuse, R62 ;  /* 0x0000003e27247221 */ /* 0x040fe40000010100 */
[----:B------:R-:W-:-:S02]  /*3fc70*/  FADD.FTZ R37, -R39, R63 ;  /* 0x0000003f27257221 */ /* 0x000fc40000010100 */
        /* <DEDUP_REMOVED lines=158> */
[----:B------:R-:W-:Y:S01]  /*40660*/  MOV R36, 0x40690 ;  /* 0x0004069000247802 */ /* 0x000fe20000000f00 */
[----:B------:R-:W-:Y:S02]  /*40670*/  IMAD.MOV.U32 R37, RZ, RZ, -0x1 ;  /* 0xffffffffff257424 */ /* 0x000fe400078e00ff */
[----:B------:R-:W-:Y:S05]  /*40680*/  CALL.REL.NOINC `($__internal_21_$__cuda_sm70_shflsync_bfly_p) ;  /* 0x0000019000007944 */ /* 0x000fea0003c00000 */
[----:B-1----:R-:W-:Y:S01]  /*40690*/  FADD.FTZ R76, R76, R38 ;  /* 0x000000264c4c7221 */ /* 0x002fe20000010000 */
[----:B------:R-:W-:Y:S01]  /*406a0*/  MOV R36, 0x406f0 ;  /* 0x000406f000247802 */ /* 0x000fe20000000f00 */
[----:B------:R-:W-:Y:S02]  /*406b0*/  IMAD.MOV.U32 R38, RZ, RZ, 0x2 ;  /* 0x00000002ff267424 */ /* 0x000fe400078e00ff */
[----:B------:R-:W-:Y:S02]  /*406c0*/  IMAD.MOV.U32 R77, RZ, RZ, 0x1f ;  /* 0x0000001fff4d7424 */ /* 0x000fe400078e00ff */
[----:B------:R-:W-:Y:S02]  /*406d0*/  IMAD.MOV.U32 R37, RZ, RZ, -0x1 ;  /* 0xffffffffff257424 */ /* 0x000fe400078e00ff */
[----:B------:R-:W-:Y:S05]  /*406e0*/  CALL.REL.NOINC `($__internal_21_$__cuda_sm70_shflsync_bfly_p) ;  /* 0x0000013000007944 */ /* 0x000fea0003c00000 */
[----:B-1----:R-:W-:Y:S01]  /*406f0*/  FADD.FTZ R76, R76, R38 ;  /* 0x000000264c4c7221 */ /* 0x002fe20000010000 */
[----:B------:R-:W-:Y:S01]  /*40700*/  MOV R77, 0x1f ;  /* 0x0000001f004d7802 */ /* 0x000fe20000000f00 */
[----:B------:R-:W-:Y:S01]  /*40710*/  IMAD.MOV.U32 R38, RZ, RZ, 0x4 ;  /* 0x00000004ff267424 */ /* 0x000fe200078e00ff */
[----:B------:R-:W-:Y:S01]  /*40720*/  MOV R36, 0x40750 ;  /* 0x0004075000247802 */ /* 0x000fe20000000f00 */
[----:B------:R-:W-:-:S02]  /*40730*/  IMAD.MOV.U32 R37, RZ, RZ, -0x1 ;  /* 0xffffffffff257424 */ /* 0x000fc400078e00ff */
[----:B------:R-:W-:Y:S05]  /*40740*/  CALL.REL.NOINC `($__internal_21_$__cuda_sm70_shflsync_bfly_p) ;  /* 0x000000d000007944 */ /* 0x000fea0003c00000 */
[----:B-1----:R-:W-:Y:S01]  /*40750*/  FADD.FTZ R76, R76, R38 ;  /* 0x000000264c4c7221 */ /* 0x002fe20000010000 */
[----:B------:R-:W-:Y:S01]  /*40760*/  MOV R36, 0x407b0 ;  /* 0x000407b000247802 */ /* 0x000fe20000000f00 */
[----:B------:R-:W-:-:S02]  /*40770*/  IMAD.MOV.U32 R38, RZ, RZ, 0x8 ;  /* 0x00000008ff267424 */ /* 0x000fc400078e00ff */
[----:B------:R-:W-:Y:S02]  /*40780*/  IMAD.MOV.U32 R77, RZ, RZ, 0x1f ;  /* 0x0000001fff4d7424 */ /* 0x000fe400078e00ff */
        /* <DEDUP_REMOVED lines=8> */
[----:B-1----:R-:W-:Y:S05]  /*40810*/  BRA `(.L_x_17557) ;  /* 0xffffbf1000007947 */ /* 0x002fea000383ffff */
        .weak           $__internal_21_$__cuda_sm70_shflsync_bfly_p
        .type           $__internal_21_$__cuda_sm70_shflsync_bfly_p,@function
        .size           $__internal_21_$__cuda_sm70_shflsync_bfly_p,(.L_x_65401 - $__internal_21_$__cuda_sm70_shflsync_bfly_p)
$__internal_21_$__cuda_sm70_shflsync_bfly_p:
[----:B------:R-:W-:Y:S04]  /*40820*/  WARPSYNC R37 ;  /* 0x0000002500007348 */ /* 0x000fe80003800000 */
[----:B------:R0:W1:Y:S02]  /*40830*/  SHFL.BFLY PT, R38, R76, R38, R77 ;  /* 0x0c0000264c267389 */ /* 0x00006400000e004d */
[----:B0-----:R-:W-:-:S04]  /*40840*/  IMAD.MOV.U32 R37, RZ, RZ, 0x0 ;  /* 0x00000000ff257424 */ /* 0x001fc800078e00ff */
[----:B------:R-:W-:Y:S05]  /*40850*/  RET.REL.NODEC R36 `(_ZN10layer_norm31ln_parallel_residual_fwd_kernelINS_13Kernel_traitsIf13__nv_bfloat16S2_S2_fjLj2560ELj1ELj4ELj1ELj16ENS_18Kernel_traits_baseILj2560EfS2_S2_S2_fjLj128EEEEELb1ELb0ELb1EEEvNS_9FwdParamsE) ;  /* 0xfffbf7a024007950 */ /* 0x000fea0003c3ffff */
.L_x_17558:
        /* <DEDUP_REMOVED lines=10> */
.L_x_65401:


//--------------------- .text._ZN10layer_norm31ln_parallel_residual_fwd_kernelINS_13Kernel_traitsIf13__nv_bfloat16S2_S2_fjLj2560ELj1ELj4ELj1ELj16ENS_18Kernel_traits_baseILj2560EfS2_S2_S2_fjLj128EEEEELb1ELb1ELb0EEEvNS_9FwdParamsE --------------------------
	.section	.text._ZN10layer_norm31ln_parallel_residual_fwd_kernelINS_13Kernel_traitsIf13__nv_bfloat16S2_S2_fjLj2560ELj1ELj4ELj1ELj16ENS_18Kernel_traits_baseILj2560EfS2_S2_S2_fjLj128EEEEELb1ELb1ELb0EEEvNS_9FwdParamsE,"ax",@progbits
	.sectioninfo	@"SHI_REGISTERS=255"
	.align	128
        .global         _ZN10layer_norm31ln_parallel_residual_fwd_kernelINS_13Kernel_traitsIf13__nv_bfloat16S2_S2_fjLj2560ELj1ELj4ELj1ELj16ENS_18Kernel_traits_baseILj2560EfS2_S2_S2_fjLj128EEEEELb1ELb1ELb0EEEvNS_9FwdParamsE
        .type           _ZN10layer_norm31ln_parallel_residual_fwd_kernelINS_13Kernel_traitsIf13__nv_bfloat16S2_S2_fjLj2560ELj1ELj4ELj1ELj16ENS_18Kernel_traits_baseILj2560EfS2_S2_S2_fjLj128EEEEELb1ELb1ELb0EEEvNS_9FwdParamsE,@function
        .size           _ZN10layer_norm31ln_parallel_residual_fwd_kernelINS_13Kernel_traitsIf13__nv_bfloat16S2_S2_fjLj2560ELj1ELj4ELj1ELj16ENS_18Kernel_traits_baseILj2560EfS2_S2_S2_fjLj128EEEEELb1ELb1ELb0EEEvNS_9FwdParamsE,(.L_x_65402 - _ZN10layer_norm31ln_parallel_residual_fwd_kernelINS_13Kernel_traitsIf13__nv_bfloat16S2_S2_fjLj2560ELj1ELj4ELj1ELj16ENS_18Kernel_traits_baseILj2560EfS2_S2_S2_fjLj128EEEEELb1ELb1ELb0EEEvNS_9FwdParamsE)
        .other          _ZN10layer_norm31ln_parallel_residual_fwd_kernelINS_13Kernel_traitsIf13__nv_bfloat16S2_S2_fjLj2560ELj1ELj4ELj1ELj16ENS_18Kernel_traits_baseILj2560EfS2_S2_S2_fjLj128EEEEELb1ELb1ELb0EEEvNS_9FwdParamsE,@"STO_CUDA_ENTRY STV_DEFAULT"
_ZN10layer_norm31ln_parallel_residual_fwd_kernelINS_13Kernel_traitsIf13__nv_bfloat16S2_S2_fjLj2560ELj1ELj4ELj1ELj16ENS_18Kernel_traits_baseILj2560EfS2_S2_S2_fjLj128EEEEELb1ELb1ELb0EEEvNS_9FwdParamsE:
.text._ZN10layer_norm31ln_parallel_residual_fwd_kernelINS_13Kernel_traitsIf13__nv_bfloat16S2_S2_fjLj2560ELj1ELj4ELj1ELj16ENS_18Kernel_traits_baseILj2560EfS2_S2_S2_fjLj128EEEEELb1ELb1ELb0EEEvNS_9FwdParamsE:
        /* <DEDUP_REMOVED lines=34> */
[----:B------:R-:W-:Y:S02]  /*0220*/  UIADD3 UR10, UR5, -0x4498517b, URZ ;  /* 0xbb67ae85050a7890 */ /* 0x000fe4000fffe03f */
[----:B------:R-:W-:-:S02]  /*0230*/  UIADD3 UR12, UR5, 0x76cf5d0a, URZ ;  /* 0x76cf5d0a050c7890 */ /* 0x000fc4000fffe03f */
[----:B------:R-:W-:Y:S01]  /*0240*/  IMAD.WIDE.U32 R8, R8, -0x326172a9, RZ ;  /* 0xcd9e8d5708087825 */ /* 0x000fe200078e00ff */
[----:B------:R-:W-:Y:S01]  /*0250*/  UIADD3 UR14, UR5, 0x32370b8f, URZ ;  /* 0x32370b8f050e7890 */ /* 0x000fe2000fffe03f */
[----:B------:R-:W-:Y:S01]  /*0260*/  LOP3.LUT R7, R3, UR10, R4, 0x96, !PT ;  /* 0x0000000a03077c12 */ /* 0x000fe2000f8e9604 */
[----:B------:R-:W-:Y:S02]  /*0270*/  UIADD3 UR15, UR4, 0x78dde6e4, URZ ;  /* 0x78dde6e4040f7890 */ /* 0x000fe4000fffe03f */
[----:B------:R-:W-:Y:S01]  /*0280*/  LOP3.LUT R4, R9, UR9, R6, 0x96, !PT ;  /* 0x0000000909047c12 */ /* 0x000fe2000f8e9606 */
[----:B------:R-:W-:Y:S01]  /*0290*/  UIADD3 UR16, UR5, -0x126145ec, URZ ;  /* 0xed9eba1405107890 */ /* 0x000fe2000fffe03f */
[----:B------:R-:W-:Y:S01]  /*02a0*/  IMAD.WIDE.U32 R6, R7, -0x326172a9, RZ ;  /* 0xcd9e8d5707067825 */ /* 0x000fe200078e00ff */
[----:B------:R-:W-:Y:S02]  /*02b0*/  UIADD3 UR17, UR4, 0x1715609d, URZ ;  /* 0x1715609d04117890 */ /* 0x000fe4000fffe03f */
[----:B------:R-:W-:Y:S01]  /*02c0*/  UIADD3 UR18, UR5, -0x56f99767, URZ ;  /* 0xa906689905127890 */ /* 0x000fe2000fffe03f */
[----:B------:R-:W-:Y:S01]  /*02d0*/  IMAD.WIDE.U32 R4, R4, -0x2daee0ad, RZ ;  /* 0xd2511f5304047825 */ /* 0x000fe200078e00ff */
[----:B------:R-:W-:Y:S01]  /*02e0*/  LOP3.LUT R3, R7, UR11, R8, 0x96, !PT ;  /* 0x0000000b07037c12 */ /* 0x000fe2000f8e9608 */
[----:B------:R-:W-:-:S02]  /*02f0*/  UIADD3 UR19, UR4, -0x4ab325aa, URZ ;  /* 0xb54cda5604137890 */ /* 0x000fc4000fffe03f */
[----:B------:R-:W-:Y:S01]  /*0300*/  UIADD3 UR20, UR5, 0x646e171e, URZ ;  /* 0x646e171e05147890 */ /* 0x000fe2000fffe03f */
[----:B------:R-:W-:Y:S01]  /*0310*/  LOP3.LUT R8, R5, UR12, R2, 0x96, !PT ;  /* 0x0000000c05087c12 */ /* 0x000fe2000f8e9602 */
[----:B------:R-:W-:Y:S01]  /*0320*/  IMAD.MOV.U32 R5, RZ, RZ, c[0x0][0x168] ;  /* 0x00005a00ff057624 */ /* 0x000fe200078e00ff */
[----:B------:R-:W-:Y:S01]  /*0330*/  UIADD3 UR21, UR4, 0x5384540f, URZ ;  /* 0x5384540f04157890 */ /* 0x000fe2000fffe03f */
[----:B------:R-:W-:Y:S01]  /*0340*/  IMAD.WIDE.U32 R2, R3, -0x2daee0ad, RZ ;  /* 0xd2511f5303027825 */ /* 0x000fe200078e00ff */
[----:B------:R-:W-:Y:S02]  /*0350*/  UIADD3 UR22, UR5, 0x1fd5c5a3, URZ ;  /* 0x1fd5c5a305167890 */ /* 0x000fe4000fffe03f */
[----:B------:R-:W-:Y:S01]  /*0360*/  SHF.R.S32.HI R5, RZ, 0x1f, R5 ;  /* 0x0000001fff057819 */ /* 0x000fe20000011405 */
[----:B------:R-:W-:Y:S01]  /*0370*/  IMAD.WIDE.U32 R8, R8, -0x326172a9, RZ ;  /* 0xcd9e8d5708087825 */ /* 0x000fe200078e00ff */
[----:B------:R-:W-:Y:S01]  /*0380*/  LOP3.LUT R7, R3, UR14, R4, 0x96, !PT ;  /* 0x0000000e03077c12 */ /* 0x000fe2000f8e9604 */
[----:B------:R-:W-:Y:S01]  /*0390*/  UIADD3 UR23, UR4, -0xe443238, URZ ;  /* 0xf1bbcdc804177890 */ /* 0x000fe2000fffe03f */
[----:B------:R-:W-:-:S02]  /*03a0*/  LEA.HI R28, R5, c[0x0][0x168], RZ, 0x3 ;  /* 0x00005a00051c7a11 */ /* 0x000fc400078f18ff */
[----:B------:R-:W-:Y:S02]  /*03b0*/  LOP3.LUT R3, R12, 0x1f, RZ, 0x3c, !PT ;  /* 0x0000001f0c037812 */ /* 0x000fe400078e3cff */
        /* <DEDUP_REMOVED lines=25> */
[----:B------:R-:W-:Y:S01]  /*0550*/  IMAD.MOV.U32 R3, RZ, RZ, 0x20 ;  /* 0x00000020ff037424 */ /* 0x000fe200078e00ff */
        /* <DEDUP_REMOVED lines=18> */
.L_x_17560:
[----:B------:R-:W-:Y:S05]  /*0680*/  BSYNC B0 ;  /* 0x0000000000007941 */ /* 0x000fea0003800000 */
.L_x_17559:
[----:B------:R-:W-:Y:S01]  /*0690*/  BSSY B0, `(.L_x_17561) ;  /* 0x0000015000007945 */ /* 0x000fe20003800000 */
[----:B------:R-:W-:Y:S05]  /*06a0*/  @!P5 BRA `(.L_x_17562) ;  /* 0x000001300000d947 */ /* 0x000fea0003800000 */
[----:B0-----:R-:W-:Y:S01]  /*06b0*/  IMAD.MOV.U32 R5, RZ, RZ, 0x20 ;  /* 0x00000020ff057424 */ /* 0x001fe200078e00ff */
[----:B------:R-:W-:Y:S01]  /*06c0*/  ISETP.NE.U32.AND P0, PT, RZ, c[0x0][0x218], PT ;  /* 0x00008600ff007a0c */ /* 0x000fe20003f05070 */
[----:B------:R-:W-:Y:S01]  /*06d0*/  CS2R R186, SRZ ;  /* 0x0000000000ba7805 */ /* 0x000fe2000001ff00 */
[----:B------:R-:W-:Y:S01]  /*06e0*/  CS2R R184, SRZ ;  /* 0x0000000000b87805 */ /* 0x000fe2000001ff00 */
[----:B------:R-:W-:Y:S01]  /*06f0*/  IMAD.WIDE.U32 R4, R12, R5, c[0x0][0x1b0] ;  /* 0x00006c000c047625 */ /* 0x000fe200078e0005 */
[----:B------:R-:W-:Y:S01]  /*0700*/  ISETP.NE.AND.EX P0, PT, RZ, c[0x0][0x21c], PT, P0 ;  /* 0x00008700ff007a0c */ /* 0x000fe20003f05300 */
[----:B------:R-:W-:Y:S01]  /*0710*/  CS2R R190, SRZ ;  /* 0x0000000000be7805 */ /* 0x000fe2000001ff00 */
[----:B------:R-:W-:-:S02]  /*0720*/  CS2R R188, SRZ ;  /* 0x0000000000bc7805 */ /* 0x000fc4000001ff00 */
[----:B------:R-:W2:Y:S04]  /*0730*/  LDG.E.128 R16, [R4.64+0x10] ;  /* 0x0000100604107981 */ /* 0x000ea8000c1e1d00 */
[----:B------:R-:W3:Y:S05]  /*0740*/  LDG.E.128 R20, [R4.64] ;  /* 0x0000000604147981 */ /* 0x000eea000c1e1d00 */
[----:B------:R-:W-:-:S04]  /*0750*/  @P0 LEA R2, P1, R12, c[0x0][0x218], 0x5 ;  /* 0x000086000c020a11 */ /* 0x000fc800078228ff */
[----:B------:R-:W-:-:S05]  /*0760*/  @P0 LEA.HI.X R3, R12, c[0x0][0x21c], RZ, 0x5, P1 ;  /* 0x000087000c030a11 */ /* 0x000fca00008f2cff */
[----:B------:R0:W5:Y:S04]  /*0770*/  @P0 LDG.E.128 R184, [R2.64] ;  /* 0x0000000602b80981 */ /* 0x000168000c1e1d00 */
[----:B------:R0:W5:Y:S01]  /*0780*/  @P0 LDG.E.128 R188, [R2.64+0x10] ;  /* 0x0000100602bc0981 */ /* 0x000162000c1e1d00 */
[----:B------:R-:W-:-:S03]  /*0790*/  IADD3 R12, R12, 0x20, RZ ;  /* 0x000000200c0c7810 */ /* 0x000fc60007ffe0ff */
[----:B--2---:R0:W-:Y:S04]  /*07a0*/  STL.64 [R1+0x10], R16 ;  /* 0x0000101001007387 */ /* 0x0041e80000100a00 */
[----:B------:R0:W-:Y:S04]  /*07b0*/  STL.64 [R1+0x18], R18 ;  /* 0x0000181201007387 */ /* 0x0001e80000100a00 */
[----:B---3--:R0:W-:Y:S04]  /*07c0*/  STL.64 [R1+0x20], R20 ;  /* 0x0000201401007387 */ /* 0x0081e80000100a00 */
[----:B------:R0:W-:Y:S02]  /*07d0*/  STL.64 [R1+0x28], R22 ;  /* 0x0000281601007387 */ /* 0x0001e40000100a00 */
.L_x_17562:
[----:B------:R-:W-:Y:S05]  /*07e0*/  BSYNC B0 ;  /* 0x0000000000007941 */ /* 0x000fea0003800000 */
.L_x_17561:
        /* <DEDUP_REMOVED lines=10> */
[----:B------:R-:W2:Y:S04]  /*0890*/  LDG.E.128 R16, [R4.64] ;  /* 0x0000000604107981 */ /* 0x000ea8000c1e1d00 */
[----:B------:R0:W5:Y:S05]  /*08a0*/  LDG.E.128 R248, [R4.64+0x10] ;  /* 0x0000100604f87981 */ /* 0x00016a000c1e1d00 */
[----:B------:R-:W-:-:S04]  /*08b0*/  @P0 LEA R2, P1, R12, c[0x0][0x218], 0x5 ;  /* 0x000086000c020a11 */ /* 0x000fc800078228ff */
[----:B------:R-:W-:-:S05]  /*08c0*/  @P0 LEA.HI.X R3, R12, c[0x0][0x21c], RZ, 0x5, P1 ;  /* 0x000087000c030a11 */ /* 0x000fca00008f2cff */
[----:B------:R0:W5:Y:S04]  /*08d0*/  @P0 LDG.E.128 R176, [R2.64] ;  /* 0x0000000602b00981 */ /* 0x000168000c1e1d00 */
[----:B------:R0:W5:Y:S01]  /*08e0*/  @P0 LDG.E.128 R180, [R2.64+0x10] ;  /* 0x0000100602b40981 */ /* 0x000162000c1e1d00 */
[----:B------:R-:W-:-:S03]  /*08f0*/  IADD3 R12, R12, 0x20, RZ ;  /* 0x000000200c0c7810 */ /* 0x000fc60007ffe0ff */
[----:B--2---:R0:W-:Y:S04]  /*0900*/  STL.64 [R1], R16 ;  /* 0x0000001001007387 */ /* 0x0041e80000100a00 */
[----:B------:R0:W-:Y:S02]  /*0910*/  STL.64 [R1+0x8], R18 ;  /* 0x0000081201007387 */ /* 0x0001e40000100a00 */
.L_x_17564:
[----:B------:R-:W-:Y:S05]  /*0920*/  BSYNC B0 ;  /* 0x0000000000007941 */ /* 0x000fea0003800000 */
.L_x_17563:
        /* <DEDUP_REMOVED lines=17> */
.L_x_17566:
[----:B------:R-:W-:Y:S05]  /*0a40*/  BSYNC B0 ;  /* 0x0000000000007941 */ /* 0x000fea0003800000 */
.L_x_17565:
        /* <DEDUP_REMOVED lines=17> */
.L_x_17568:
[----:B------:R-:W-:Y:S05]  /*0b60*/  BSYNC B0 ;  /* 0x0000000000007941 */ /* 0x000fea0003800000 */
.L_x_17567:
[----:B------:R-:W-:Y:S01]  /*0b70*/  ISETP.GE.U32.AND P0, PT, R28, 0xc0, PT ;  /* 0x000000c01c00780c */ /* 0x000fe20003f06070 */
[----:B------:R-:W-:Y:S01]  /*0b80*/  IMAD.WIDE.U32 R6, R7, -0x326172a9, RZ ;  /* 0xcd9e8d5707067825 */ /* 0x000fe200078e00ff */
[----:B------:R-:W-:Y:S01]  /*0b90*/  LOP3.LUT R27, R27, 0xfffffbff, RZ, 0xc0, !PT ;  /* 0xfffffbff1b1b7812 */ /* 0x000fe200078ec0ff */
[----:B------:R-:W-:Y:S01]  /*0ba0*/  UIADD3 UR24, UR5, -0x24c28bd8, URZ ;  /* 0xdb3d742805187890 */ /* 0x000fe2000fffe03f */
[----:B------:R-:W-:Y:S01]  /*0bb0*/  BSSY B0, `(.L_x_17569) ;  /* 0x0000017000007945 */ /* 0x000fe20003800000 */
[----:B0-----:R-:W-:Y:S01]  /*0bc0*/  IMAD.WIDE.U32 R4, R13, -0x2daee0ad, RZ ;  /* 0xd2511f530d047825 */ /* 0x001fe200078e00ff */
[----:B------:R-:W-:Y:S01]  /*0bd0*/  UIADD3 UR25, UR4, -0x700cb87f, URZ ;  /* 0x8ff3478104197890 */ /* 0x000fe2000fffe03f */
[----:B------:R-:W-:-:S02]  /*0be0*/  LOP3.LUT R10, R7, UR19, R10, 0x96, !PT ;  /* 0x00000013070a7c12 */ /* 0x000fc4000f8e960a */
[----:B------:R-:W-:Y:S02]  /*0bf0*/  SHF.R.U32.HI R26, RZ, 0x5, R26 ;  /* 0x00000005ff1a7819 */ /* 0x000fe4000001161a */
[----:B------:R-:W-:Y:S02]  /*0c00*/  LOP3.LUT R11, R5, UR20, R8, 0x96, !PT ;  /* 0x00000014050b7c12 */ /* 0x000fe4000f8e9608 */
[----:B------:R-:W-:Y:S01]  /*0c10*/  @P0 LOP3.LUT R27, R27, 0x400, RZ, 0xfc, !PT ;  /* 0x000004001b1b0812 */ /* 0x000fe200078efcff */
[----:B------:R-:W-:Y:S05]  /*0c20*/  @!P0 BRA `(.L_x_17570) ;  /* 0x000000f000008947 */ /* 0x000fea0003800000 */
[----:B------:R-:W-:Y:S01]  /*0c30*/  ISETP.NE.U32.AND P0, PT, RZ, c[0x0][0x218], PT ;  /* 0x00008600ff007a0c */ /* 0x000fe20003f05070 */
[----:B------:R-:W-:Y:S01]  /*0c40*/  IMAD.MOV.U32 R9, RZ, RZ, 0x20 ;  /* 0x00000020ff097424 */ /* 0x000fe200078e00ff */
        /* <DEDUP_REMOVED lines=13> */
.L_x_17570:
[----:B------:R-:W-:Y:S05]  /*0d20*/  BSYNC B0 ;  /* 0x0000000000007941 */ /* 0x000fea0003800000 */
.L_x_17569:
[----:B------:R-:W-:Y:S01]  /*0d30*/  ISETP.GE.U32.AND P0, PT, R28, 0xe0, PT ;  /* 0x000000e01c00780c */ /* 0x000fe20003f06070 */
[----:B0-----:R-:W-:Y:S01]  /*0d40*/  IMAD.WIDE.U32 R8, R10, -0x2daee0ad, RZ ;  /* 0xd2511f530a087825 */ /* 0x001fe200078e00ff */
        /* <DEDUP_REMOVED lines=24> */
.L_x_17572:
[----:B------:R-:W-:Y:S05]  /*0ed0*/  BSYNC B0 ;  /* 0x0000000000007941 */ /* 0x000fea0003800000 */
.L_x_17571:
        /* <DEDUP_REMOVED lines=20> */
.L_x_17574:
[----:B------:R-:W-:Y:S05]  /*1020*/  BSYNC B0 ;  /* 0x0000000000007941 */ /* 0x000fea0003800000 */
.L_x_17573:
[----:B------:R-:W-:Y:S01]  /*1030*/  ISETP.GE.U32.AND P0, PT, R28, 0x120, PT ;  /* 0x000001201c00780c */ /* 0x000fe20003f06070 */
[----:B------:R-:W-:Y:S01]  /*1040*/  BSSY B0, `(.L_x_17575) ;  /* 0x0000014000007945 */ /* 0x000fe20003800000 */
[----:B------:R-:W-:Y:S01]  /*1050*/  LOP3.LUT R27, R27, 0xffffff7f, RZ, 0xc0, !PT ;  /* 0xffffff7f1b1b7812 */ /* 0x000fe200078ec0ff */
[----:B------:R-:W-:-:S10]  /*1060*/  IMAD.HI.U32 R13, R25, -0x326172a9, RZ ;  /* 0xcd9e8d57190d7827 */ /* 0x000fd400078e00ff */
        /* <DEDUP_REMOVED lines=17> */
.L_x_17576:
[----:B------:R-:W-:Y:S05]  /*1180*/  BSYNC B0 ;  /* 0x0000000000007941 */ /* 0x000fea0003800000 */
.L_x_17575:
[----:B------:R-:W-:Y:S01]  /*1190*/  ISETP.GE.U32.AND P0, PT, R28, 0x140, PT ;  /* 0x000001401c00780c */ /* 0x000fe20003f06070 */
[----:B------:R-:W-:Y:S01]  /*11a0*/  BSSY B0, `(.L_x_17577) ;  /* 0x0000017000007945 */ /* 0x000fe20003800000 */
[----:B------:R-:W-:Y:S01]  /*11b0*/  LOP3.LUT R27, R27, 0xffffffbf, RZ, 0xc0, !PT ;  /* 0xffffffbf1b1b7812 */ /* 0x000fe200078ec0ff */
[----:B------:R-:W-:-:S10]  /*11c0*/  IMAD.HI.U32 R7, R6, -0x2daee0ad, RZ ;  /* 0xd2511f5306077827 */ /* 0x000fd400078e00ff */
[----:B------:R-:W-:Y:S01]  /*11d0*/  @P0 LOP3.LUT R27, R27, 0x40, RZ, 0xfc, !PT ;  /* 0x000000401b1b0812 */ /* 0x000fe200078efcff */
[----:B------:R-:W-:Y:S05]  /*11e0*/  @!P0 BRA `(.L_x_17578) ;  /* 0x0000012000008947 */ /* 0x000fea0003800000 */
[----:B0-----:R-:W-:Y:S01]  /*11f0*/  IMAD.MOV.U32 R3, RZ, RZ, 0x20 ;  /* 0x00000020ff037424 */ /* 0x001fe200078e00ff */
        /* <DEDUP_REMOVED lines=12> */
[----:B------:R0:W5:Y:S04]  /*12c0*/  @P0 LDG.E.128 R64, [R4.64+0x10] ;  /* 0x0000100604400981 */ /* 0x000168000c1e1d00 */
[----:B--2---:R0:W-:Y:S04]  /*12d0*/  STL.64 [R1+0x30], R16 ;  /* 0x0000301001007387 */ /* 0x0041e80000100a00 */
[----:B------:R0:W-:Y:S04]  /*12e0*/  STL.64 [R1+0x38], R18 ;  /* 0x0000381201007387 */ /* 0x0001e80000100a00 */
[----:B---3--:R0:W-:Y:S04]  /*12f0*/  STL.64 [R1+0x40], R20 ;  /* 0x0000401401007387 */ /* 0x0081e80000100a00 */
[----:B------:R0:W-:Y:S02]  /*1300*/  STL.64 [R1+0x48], R22 ;  /* 0x0000481601007387 */ /* 0x0001e40000100a00 */
.L_x_17578:
[----:B------:R-:W-:Y:S05]  /*1310*/  BSYNC B0 ;  /* 0x0000000000007941 */ /* 0x000fea0003800000 */
.L_x_17577:
[----:B------:R-:W-:Y:S02]  /*1320*/  ISETP.GE.AND P0, PT, R26, c[0x0][0x164], PT ;  /* 0x000059001a007a0c */ /* 0x000fe40003f06270 */
[----:B------:R-:W-:-:S02]  /*1330*/  LOP3.LUT R13, R13, UR23, R10, 0x96, !PT ;  /* 0x000000170d0d7c12 */ /* 0x000fc4000f8e960a */
[----:B------:R-:W-:-:S09]  /*1340*/  LOP3.LUT R7, R7, UR24, R8, 0x96, !PT ;  /* 0x0000001807077c12 */ /* 0x000fd2000f8e9608 */
[----:B------:R-:W-:Y:S05]  /*1350*/  @P0 EXIT ;  /* 0x000000000000094d */ /* 0x000fea0003800000 */
[----:B------:R-:W-:Y:S01]  /*1360*/  IMAD R25, R25, -0x326172a9, RZ ;  /* 0xcd9e8d5719197824 */ /* 0x000fe200078e02ff */
[----:B------:R-:W-:Y:S01]  /*1370*/  BSSY B0, `(.L_x_17579) ;  /* 0x0003b93000007945 */ /* 0x000fe20003800000 */
[----:B0-----:R-:W-:Y:S01]  /*1380*/  IMAD.HI.U32 R4, R7, -0x326172a9, RZ ;  /* 0xcd9e8d5707047827 */ /* 0x001fe200078e00ff */
[----:B------:R-:W-:Y:S01]  /*1390*/  LOP3.LUT R23, R0, 0x3, RZ, 0xc0, !PT ;  /* 0x0000000300177812 */ /* 0x000fe200078ec0ff */
[----:B------:R-:W-:Y:S02]  /*13a0*/  ULDC.U8 UR8, c[0x0][0x1f0] ;  /* 0x00007c0000087ab9 */ /* 0x000fe40000000000 */
[----:B------:R-:W-:Y:S01]  /*13b0*/  IMAD R21, R6, -0x2daee0ad, RZ ;  /* 0xd2511f5306157824 */ /* 0x000fe200078e02ff */
[----:B------:R-:W-:Y:S01]  /*13c0*/  LOP3.LUT R25, R4, UR25, R25, 0x96, !PT ;  /* 0x0000001904197c12 */ /* 0x000fe2000f8e9619 */
[----:B------:R-:W-:-:S04]  /*13d0*/  IMAD.HI.U32 R2, R13, -0x2daee0ad, RZ ;  /* 0xd2511f530d027827 */ /* 0x000fc800078e00ff */
[----:B------:R-:W-:Y:S01]  /*13e0*/  IMAD R24, R7, -0x326172a9, RZ ;  /* 0xcd9e8d5707187824 */ /* 0x000fe200078e02ff */
[----:B------:R-:W-:Y:S01]  /*13f0*/  LOP3.LUT R21, R2, UR26, R21, 0x96, !PT ;  /* 0x0000001a02157c12 */ /* 0x000fe2000f8e9615 */
[----:B------:R-:W-:Y:S02]  /*1400*/  IMAD R22, R13, -0x2daee0ad, RZ ;  /* 0xd2511f530d167824 */ /* 0x000fe400078e02ff */
[----:B------:R-:W-:Y:S02]  /*1410*/  IMAD.MOV.U32 R20, RZ, RZ, RZ ;  /* 0x000000ffff147224 */ /* 0x000fe400078e00ff */
.L_x_18912:
        /* <DEDUP_REMOVED lines=19> */
[----:B------:R-:W-:-:S13]  /*1550*/  ISETP.NE.AND.EX P0, PT, RZ, c[0x0][0x184], PT, P0 ;  /* 0x00006100ff007a0c */ /* 0x000fda0003f05300 */
[----:B------:R-:W-:-:S04]  /*1560*/  @P0 LEA R52, P1, R19, c[0x0][0x180], 0x4 ;  /* 0x0000600013340a11 */ /* 0x000fc800078220ff */
[----:B------:R-:W-:Y:S02]  /*1570*/  @P0 LEA.HI.X R53, R19, c[0x0][0x184], RZ, 0x4, P1 ;  /* 0x0000610013350a11 */ /* 0x000fe400008f24ff */
[----:B------:R-:W-:Y:S01]  /*1580*/  ISETP.NE.AND P1, PT, R23, 0x1, PT ;  /* 0x000000011700780c */ /* 0x000fe20003f25270 */
[----:B0-----:R-:W-:Y:S02]  /*1590*/  IMAD.MOV.U32 R32, RZ, RZ, 0x10 ;  /* 0x00000010ff207424 */ /* 0x001fe400078e00ff */
[----:B------:R0:W5:Y:S02]  /*15a0*/  @P0 LDG.E.128 R56, [R52.64] ;  /* 0x0000000634380981 */ /* 0x000164000c1e1d00 */
[----:B------:R-:W-:-:S05]  /*15b0*/  IMAD.WIDE.U32 R32, R19, R32, c[0x0][0x170] ;  /* 0x00005c0013207625 */ /* 0x000fca00078e0020 */
[----:B0-----:R0:W5:Y:S02]  /*15c0*/  LDG.E.128 R52, [R32.64] ;  /* 0x0000000620347981 */ /* 0x001164000c1e1d00 */
        /* <DEDUP_REMOVED lines=10> */
.L_x_17583:
[----:B------:R-:W-:Y:S02]  /*1670*/  IMAD.MOV.U32 R18, RZ, RZ, R24 ;  /* 0x000000ffff127224 */ /* 0x000fe400078e0018 */
.L_x_17584:
[----:B------:R-:W-:Y:S05]  /*1680*/  BSYNC B2 ;  /* 0x0000000000027941 */ /* 0x000fea0003800000 */
.L_x_17582:
        /* <DEDUP_REMOVED lines=16> */
.L_x_17588:
[----:B------:R-:W-:Y:S05]  /*1790*/  BSYNC B3 ;  /* 0x0000000000037941 */ /* 0x000fea0003800000 */
.L_x_17587:
        /* <DEDUP_REMOVED lines=42> */
.L_x_17586:
[----:B------:R-:W-:Y:S05]  /*1a40*/  BSYNC B2 ;  /* 0x0000000000027941 */ /* 0x000fea0003800000 */
.L_x_17585:
        /* <DEDUP_REMOVED lines=18> */
.L_x_17589:
        /* <DEDUP_REMOVED lines=12> */
.L_x_17592:
[----:B------:R-:W-:Y:S02]  /*1c30*/  IMAD.MOV.U32 R17, RZ, RZ, R24 ;  /* 0x000000ffff117224 */ /* 0x000fe400078e0018 */
.L_x_17593:
[----:B------:R-:W-:Y:S05]  /*1c40*/  BSYNC B2 ;  /* 0x0000000000027941 */ /* 0x000fea0003800000 */
.L_x_17591:
        /* <DEDUP_REMOVED lines=16> */
.L_x_17597:
[----:B------:R-:W-:Y:S05]  /*1d50*/  BSYNC B3 ;  /* 0x0000000000037941 */ /* 0x000fea0003800000 */
.L_x_17596:
        /* <DEDUP_REMOVED lines=42> */
.L_x_17595:
[----:B------:R-:W-:Y:S05]  /*2000*/  BSYNC B2 ;  /* 0x0000000000027941 */ /* 0x000fea0003800000 */
.L_x_17594:
        /* <DEDUP_REMOVED lines=10> */
.L_x_17590:
        /* <DEDUP_REMOVED lines=12> */
.L_x_17599:
[----:B------:R-:W-:Y:S02]  /*2170*/  IMAD.MOV.U32 R88, RZ, RZ, R24 ;  /* 0x000000ffff587224 */ /* 0x000fe400078e0018 */
.L_x_17600:
[----:B------:R-:W-:Y:S05]  /*2180*/  BSYNC B2 ;  /* 0x0000000000027941 */ /* 0x000fea0003800000 */
.L_x_17598:
        /* <DEDUP_REMOVED lines=16> */
.L_x_17604:
[----:B------:R-:W-:Y:S05]  /*2290*/  BSYNC B3 ;  /* 0x0000000000037941 */ /* 0x000fea0003800000 */
.L_x_17603:
        /* <DEDUP_REMOVED lines=42> */
.L_x_17602:
[----:B------:R-:W-:Y:S05]  /*2540*/  BSYNC B2 ;  /* 0x0000000000027941 */ /* 0x000fea0003800000 */
.L_x_17601:
        /* <DEDUP_REMOVED lines=15> */
.L_x_17605:
        /* <DEDUP_REMOVED lines=12> */
.L_x_17608:
[----:B------:R-:W-:Y:S02]  /*2700*/  IMAD.MOV.U32 R16, RZ, RZ, R24 ;  /* 0x000000ffff107224 */ /* 0x000fe400078e0018 */
.L_x_17609:
[----:B------:R-:W-:Y:S05]  /*2710*/  BSYNC B2 ;  /* 0x0000000000027941 */ /* 0x000fea0003800000 */
.L_x_17607:
        /* <DEDUP_REMOVED lines=16> */
.L_x_17613:
[----:B------:R-:W-:Y:S05]  /*2820*/  BSYNC B3 ;  /* 0x0000000000037941 */ /* 0x000fea0003800000 */
.L_x_17612:
        /* <DEDUP_REMOVED lines=42> */
.L_x_17611:
[----:B------:R-:W-:Y:S05]  /*2ad0*/  BSYNC B2 ;  /* 0x0000000000027941 */ /* 0x000fea0003800000 */
.L_x_17610:
        /* <DEDUP_REMOVED lines=10> */
.L_x_17606:
        /* <DEDUP_REMOVED lines=12> */
.L_x_17615:
[----:B------:R-:W-:Y:S02]  /*2c40*/  IMAD.MOV.U32 R33, RZ, RZ, R24 ;  /* 0x000000ffff217224 */ /* 0x000fe400078e0018 */
.L_x_17616:
[----:B------:R-:W-:Y:S05]  /*2c50*/  BSYNC B2 ;  /* 0x0000000000027941 */ /* 0x000fea0003800000 */
.L_x_17614:
        /* <DEDUP_REMOVED lines=16> */
.L_x_17620:
[----:B------:R-:W-:Y:S05]  /*2d60*/  BSYNC B3 ;  /* 0x0000000000037941 */ /* 0x000fea0003800000 */
.L_x_17619:
        /* <DEDUP_REMOVED lines=42> */
.L_x_17618:
[----:B------:R-:W-:Y:S05]  /*3010*/  BSYNC B2 ;  /* 0x0000000000027941 */ /* 0x000fea0003800000 */
.L_x_17617:
        /* <DEDUP_REMOVED lines=15> */
.L_x_17621:
        /* <DEDUP_REMOVED lines=12> */
.L_x_17624:
[----:B------:R-:W-:Y:S02]  /*31d0*/  IMAD.MOV.U32 R15, RZ, RZ, R24 ;  /* 0x000000ffff0f7224 */ /* 0x000fe400078e0018 */
.L_x_17625:
[----:B------:R-:W-:Y:S05]  /*31e0*/  BSYNC B2 ;  /* 0x0000000000027941 */ /* 0x000fea0003800000 */
.L_x_17623:
        /* <DEDUP_REMOVED lines=16> */
.L_x_17629:
[----:B------:R-:W-:Y:S05]  /*32f0*/  BSYNC B3 ;  /* 0x0000000000037941 */ /* 0x000fea0003800000 */
.L_x_17628:
        /* <DEDUP_REMOVED lines=42> */
.L_x_17627:
[----:B------:R-:W-:Y:S05]  /*35a0*/  BSYNC B2 ;  /* 0x0000000000027941 */ /* 0x000fea0003800000 */
.L_x_17626:
        /* <DEDUP_REMOVED lines=10> */
.L_x_17622:
        /* <DEDUP_REMOVED lines=12> */
.L_x_17631:
[----:B------:R-:W-:Y:S02]  /*3710*/  IMAD.MOV.U32 R52, RZ, RZ, R24 ;  /* 0x000000ffff347224 */ /* 0x000fe400078e0018 */
.L_x_17632:
[----:B------:R-:W-:Y:S05]  /*3720*/  BSYNC B2 ;  /* 0x0000000000027941 */ /* 0x000fea0003800000 */
.L_x_17630:
        /* <DEDUP_REMOVED lines=16> */
.L_x_17636:
[----:B------:R-:W-:Y:S05]  /*3830*/  BSYNC B3 ;  /* 0x0000000000037941 */ /* 0x000fea0003800000 */
.L_x_17635:
        /* <DEDUP_REMOVED lines=42> */
.L_x_17634:
[----:B------:R-:W-:Y:S05]  /*3ae0*/  BSYNC B2 ;  /* 0x0000000000027941 */ /* 0x000fea0003800000 */
.L_x_17633:
        /* <DEDUP_REMOVED lines=15> */
.L_x_17637:
        /* <DEDUP_REMOVED lines=12> */
.L_x_17640:
[----:B------:R-:W-:Y:S02]  /*3ca0*/  IMAD.MOV.U32 R14, RZ, RZ, R24 ;  /* 0x000000ffff0e7224 */ /* 0x000fe400078e0018 */
.L_x_17641:
[----:B------:R-:W-:Y:S05]  /*3cb0*/  BSYNC B2 ;  /* 0x0000000000027941 */ /* 0x000fea0003800000 */
.L_x_17639:
        /* <DEDUP_REMOVED lines=16> */
.L_x_17645:
[----:B------:R-:W-:Y:S05]  /*3dc0*/  BSYNC B3 ;  /* 0x0000000000037941 */ /* 0x000fea0003800000 */
.L_x_17644:
        /* <DEDUP_REMOVED lines=42> */
.L_x_17643:
[----:B------:R-:W-:Y:S05]  /*4070*/  BSYNC B2 ;  /* 0x0000000000027941 */ /* 0x000fea0003800000 */
.L_x_17642:
        /* <DEDUP_REMOVED lines=10> */
.L_x_17638:
        /* <DEDUP_REMOVED lines=12> */
.L_x_17647:
[----:B------:R-:W-:Y:S02]  /*41e0*/  IMAD.MOV.U32 R53, RZ, RZ, R24 ;  /* 0x000000ffff357224 */ /* 0x000fe400078e0018 */
.L_x_17648:
[----:B------:R-:W-:Y:S05]  /*41f0*/  BSYNC B2 ;  /* 0x0000000000027941 */ /* 0x000fea0003800000 */
.L_x_17646:
        /* <DEDUP_REMOVED lines=16> */
.L_x_17652:
[----:B------:R-:W-:Y:S05]  /*4300*/  BSYNC B3 ;  /* 0x0000000000037941 */ /* 0x000fea0003800000 */
.L_x_17651:
        /* <DEDUP_REMOVED lines=42> */
.L_x_17650:
[----:B------:R-:W-:Y:S05]  /*45b0*/  BSYNC B2 ;  /* 0x0000000000027941 */ /* 0x000fea0003800000 */
.L_x_17649:
        /* <DEDUP_REMOVED lines=13> */
.L_x_17653:
        /* <DEDUP_REMOVED lines=12> */
.L_x_17656:
[----:B------:R-:W-:Y:S02]  /*4750*/  IMAD.MOV.U32 R13, RZ, RZ, R24 ;  /* 0x000000ffff0d7224 */ /* 0x000fe400078e0018 */
.L_x_17657:
[----:B------:R-:W-:Y:S05]  /*4760*/  BSYNC B2 ;  /* 0x0000000000027941 */ /* 0x000fea0003800000 */
.L_x_17655:
        /* <DEDUP_REMOVED lines=16> */
.L_x_17661:
[----:B------:R-:W-:Y:S05]  /*4870*/  BSYNC B3 ;  /* 0x0000000000037941 */ /* 0x000fea0003800000 */
.L_x_17660:
        /* <DEDUP_REMOVED lines=42> */
.L_x_17659:
[----:B------:R-:W-:Y:S05]  /*4b20*/  BSYNC B2 ;  /* 0x0000000000027941 */ /* 0x000fea0003800000 */
.L_x_17658:
        /* <DEDUP_REMOVED lines=10> */
.L_x_17654:
        /* <DEDUP_REMOVED lines=12> */
.L_x_17663:
[----:B------:R-:W-:Y:S02]  /*4c90*/  IMAD.MOV.U32 R91, RZ, RZ, R24 ;  /* 0x000000ffff5b7224 */ /* 0x000fe400078e0018 */
.L_x_17664:
[----:B------:R-:W-:Y:S05]  /*4ca0*/  BSYNC B2 ;  /* 0x0000000000027941 */ /* 0x000fea0003800000 */
.L_x_17662:
        /* <DEDUP_REMOVED lines=16> */
.L_x_17668:
[----:B------:R-:W-:Y:S05]  /*4db0*/  BSYNC B3 ;  /* 0x0000000000037941 */ /* 0x000fea0003800000 */
.L_x_17667:
        /* <DEDUP_REMOVED lines=42> */
.L_x_17666:
[----:B------:R-:W-:Y:S05]  /*5060*/  BSYNC B2 ;  /* 0x0000000000027941 */ /* 0x000fea0003800000 */
.L_x_17665:
        /* <DEDUP_REMOVED lines=13> */
.L_x_17669:
        /* <DEDUP_REMOVED lines=12> */
.L_x_17672:
[----:B------:R-:W-:Y:S02]  /*5200*/  IMAD.MOV.U32 R12, RZ, RZ, R24 ;  /* 0x000000ffff0c7224 */ /* 0x000fe400078e0018 */
.L_x_17673:
[----:B------:R-:W-:Y:S05]  /*5210*/  BSYNC B2 ;  /* 0x0000000000027941 */ /* 0x000fea0003800000 */
.L_x_17671:
        /* <DEDUP_REMOVED lines=16> */
.L_x_17677:
[----:B------:R-:W-:Y:S05]  /*5320*/  BSYNC B3 ;  /* 0x0000000000037941 */ /* 0x000fea0003800000 */
.L_x_17676:
        /* <DEDUP_REMOVED lines=42> */
.L_x_17675:
[----:B------:R-:W-:Y:S05]  /*55d0*/  BSYNC B2 ;  /* 0x0000000000027941 */ /* 0x000fea0003800000 */
.L_x_17674:
        /* <DEDUP_REMOVED lines=10> */
.L_x_17670:
        /* <DEDUP_REMOVED lines=12> */
.L_x_17679:
[----:B------:R-:W-:Y:S02]  /*5740*/  IMAD.MOV.U32 R91, RZ, RZ, R24 ;  /* 0x000000ffff5b7224 */ /* 0x000fe400078e0018 */
.L_x_17680:
[----:B------:R-:W-:Y:S05]  /*5750*/  BSYNC B2 ;  /* 0x0000000000027941 */ /* 0x000fea0003800000 */
.L_x_17678:
        /* <DEDUP_REMOVED lines=16> */
.L_x_17684:
[----:B------:R-:W-:Y:S05]  /*5860*/  BSYNC B3 ;  /* 0x0000000000037941 */ /* 0x000fea0003800000 */
.L_x_17683:
        /* <DEDUP_REMOVED lines=42> */
.L_x_17682:
[----:B------:R-:W-:Y:S05]  /*5b10*/  BSYNC B2 ;  /* 0x0000000000027941 */ /* 0x000fea0003800000 */
.L_x_17681:
        /* <DEDUP_REMOVED lines=13> */
.L_x_17685:
        /* <DEDUP_REMOVED lines=12> */
.L_x_17688:
[----:B------:R-:W-:Y:S02]  /*5cb0*/  IMAD.MOV.U32 R11, RZ, RZ, R24 ;  /* 0x000000ffff0b7224 */ /* 0x000fe400078e0018 */
.L_x_17689:
[----:B------:R-:W-:Y:S05]  /*5cc0*/  BSYNC B2 ;  /* 0x0000000000027941 */ /* 0x000fea0003800000 */
.L_x_17687:
        /* <DEDUP_REMOVED lines=16> */
.L_x_17693:
[----:B------:R-:W-:Y:S05]  /*5dd0*/  BSYNC B3 ;  /* 0x0000000000037941 */ /* 0x000fea0003800000 */
.L_x_17692:
        /* <DEDUP_REMOVED lines=42> */
.L_x_17691:
[----:B------:R-:W-:Y:S05]  /*6080*/  BSYNC B2 ;  /* 0x0000000000027941 */ /* 0x000fea0003800000 */
.L_x_17690:
        /* <DEDUP_REMOVED lines=10> */
.L_x_17686:
        /* <DEDUP_REMOVED lines=12> */
.L_x_17695:
[----:B------:R-:W-:Y:S02]  /*61f0*/  IMAD.MOV.U32 R91, RZ, RZ, R24 ;  /* 0x000000ffff5b7224 */ /* 0x000fe400078e0018 */
.L_x_17696:
[----:B------:R-:W-:Y:S05]  /*6200*/  BSYNC B2 ;  /* 0x0000000000027941 */ /* 0x000fea0003800000 */
.L_x_17694:
        /* <DEDUP_REMOVED lines=16> */
.L_x_17700:
[----:B------:R-:W-:Y:S05]  /*6310*/  BSYNC B3 ;  /* 0x0000000000037941 */ /* 0x000fea0003800000 */
.L_x_17699:
        /* <DEDUP_REMOVED lines=42> */
.L_x_17698:
[----:B------:R-:W-:Y:S05]  /*65c0*/  BSYNC B2 ;  /* 0x0000000000027941 */ /* 0x000fea0003800000 */
.L_x_17697:
        /* <DEDUP_REMOVED lines=13> */
.L_x_17701:
        /* <DEDUP_REMOVED lines=12> */
.L_x_17704:
[----:B------:R-:W-:Y:S02]  /*6760*/  IMAD.MOV.U32 R10, RZ, RZ, R24 ;  /* 0x000000ffff0a7224 */ /* 0x000fe400078e0018 */
.L_x_17705:
[----:B------:R-:W-:Y:S05]  /*6770*/  BSYNC B2 ;  /* 0x0000000000027941 */ /* 0x000fea0003800000 */
.L_x_17703:
        /* <DEDUP_REMOVED lines=16> */
.L_x_17709:
[----:B------:R-:W-:Y:S05]  /*6880*/  BSYNC B3 ;  /* 0x0000000000037941 */ /* 0x000fea0003800000 */
.L_x_17708:
        /* <DEDUP_REMOVED lines=42> */
.L_x_17707:
[----:B------:R-:W-:Y:S05]  /*6b30*/  BSYNC B2 ;  /* 0x0000000000027941 */ /* 0x000fea0003800000 */
.L_x_17706:
        /* <DEDUP_REMOVED lines=10> */
.L_x_17702:
        /* <DEDUP_REMOVED lines=54> */
.L_x_17710:
[----:B------:R-:W-:Y:S02]  /*6f40*/  IADD3 R138, R19, 0x20, RZ ;  /* 0x00000020138a7810 */ /* 0x000fe40007ffe0ff */
.L_x_17581:
[----:B------:R-:W-:Y:S05]  /*6f50*/  BSYNC B1 ;  /* 0x0000000000017941 */ /* 0x000fea0003800000 */
.L_x_17580:
        /* <DEDUP_REMOVED lines=14> */
[C---:B------:R-:W-:Y:S02]  /*7040*/  @P0 LEA.HI.X R89, R138.reuse, c[0x0][0x184], RZ, 0x4, P1 ;  /* 0x000061008a590a11 */ /* 0x040fe400008f24ff */
[----:B------:R-:W-:Y:S01]  /*7050*/  ISETP.NE.AND P1, PT, R23, 0x1, PT ;  /* 0x000000011700780c */ /* 0x000fe20003f25270 */
[----:B-1----:R-:W-:Y:S02]  /*7060*/  IMAD.MOV.U32 R34, RZ, RZ, 0x10 ;  /* 0x00000010ff227424 */ /* 0x002fe400078e00ff */
        /* <DEDUP_REMOVED lines=13> */
.L_x_17714:
[----:B------:R-:W-:Y:S02]  /*7140*/  IMAD.MOV.U32 R9, RZ, RZ, R24 ;  /* 0x000000ffff097224 */ /* 0x000fe400078e0018 */
.L_x_17715:
[----:B------:R-:W-:Y:S05]  /*7150*/  BSYNC B2 ;  /* 0x0000000000027941 */ /* 0x000fea0003800000 */
.L_x_17713:
        /* <DEDUP_REMOVED lines=16> */
.L_x_17719:
[----:B------:R-:W-:Y:S05]  /*7260*/  BSYNC B3 ;  /* 0x0000000000037941 */ /* 0x000fea0003800000 */
.L_x_17718:
        /* <DEDUP_REMOVED lines=42> */
.L_x_17717:
[----:B------:R-:W-:Y:S05]  /*7510*/  BSYNC B2 ;  /* 0x0000000000027941 */ /* 0x000fea0003800000 */
.L_x_17716:
        /* <DEDUP_REMOVED lines=18> */
.L_x_17720:
        /* <DEDUP_REMOVED lines=12> */
.L_x_17723:
[----:B------:R-:W-:Y:S02]  /*7700*/  IMAD.MOV.U32 R17, RZ, RZ, R24 ;  /* 0x000000ffff117224 */ /* 0x000fe400078e0018 */
.L_x_17724:
[----:B------:R-:W-:Y:S05]  /*7710*/  BSYNC B2 ;  /* 0x0000000000027941 */ /* 0x000fea0003800000 */
.L_x_17722:
        /* <DEDUP_REMOVED lines=16> */
.L_x_17728:
[----:B------:R-:W-:Y:S05]  /*7820*/  BSYNC B3 ;  /* 0x0000000000037941 */ /* 0x000fea0003800000 */
.L_x_17727:
        /* <DEDUP_REMOVED lines=42> */
.L_x_17726:
[----:B------:R-:W-:Y:S05]  /*7ad0*/  BSYNC B2 ;  /* 0x0000000000027941 */ /* 0x000fea0003800000 */
.L_x_17725:
        /* <DEDUP_REMOVED lines=10> */
.L_x_17721:
        /* <DEDUP_REMOVED lines=12> */
.L_x_17730:
[----:B------:R-:W-:Y:S02]  /*7c40*/  IMAD.MOV.U32 R92, RZ, RZ, R24 ;  /* 0x000000ffff5c7224 */ /* 0x000fe400078e0018 */
.L_x_17731:
[----:B------:R-:W-:Y:S05]  /*7c50*/  BSYNC B2 ;  /* 0x0000000000027941 */ /* 0x000fea0003800000 */
.L_x_17729:
        /* <DEDUP_REMOVED lines=16> */
.L_x_17735:
[----:B------:R-:W-:Y:S05]  /*7d60*/  BSYNC B3 ;  /* 0x0000000000037941 */ /* 0x000fea0003800000 */
.L_x_17734:
        /* <DEDUP_REMOVED lines=42> */
.L_x_17733:
[----:B------:R-:W-:Y:S05]  /*8010*/  BSYNC B2 ;  /* 0x0000000000027941 */ /* 0x000fea0003800000 */
.L_x_17732:
        /* <DEDUP_REMOVED lines=15> */
.L_x_17736:
        /* <DEDUP_REMOVED lines=12> */
.L_x_17739:
[----:B------:R-:W-:Y:S02]  /*81d0*/  IMAD.MOV.U32 R16, RZ, RZ, R24 ;  /* 0x000000ffff107224 */ /* 0x000fe400078e0018 */
.L_x_17740:
[----:B------:R-:W-:Y:S05]  /*81e0*/  BSYNC B2 ;  /* 0x0000000000027941 */ /* 0x000fea0003800000 */
.L_x_17738:
        /* <DEDUP_REMOVED lines=16> */
.L_x_17744:
[----:B------:R-:W-:Y:S05]  /*82f0*/  BSYNC B3 ;  /* 0x0000000000037941 */ /* 0x000fea0003800000 */
.L_x_17743:
        /* <DEDUP_REMOVED lines=42> */
.L_x_17742:
[----:B------:R-:W-:Y:S05]  /*85a0*/  BSYNC B2 ;  /* 0x0000000000027941 */ /* 0x000fea0003800000 */
.L_x_17741:
        /* <DEDUP_REMOVED lines=10> */
.L_x_17737:
        /* <DEDUP_REMOVED lines=12> */
.L_x_17746:
[----:B------:R-:W-:Y:S02]  /*8710*/  IMAD.MOV.U32 R35, RZ, RZ, R24 ;  /* 0x000000ffff237224 */ /* 0x000fe400078e0018 */
.L_x_17747:
[----:B------:R-:W-:Y:S05]  /*8720*/  BSYNC B2 ;  /* 0x0000000000027941 */ /* 0x000fea0003800000 */
.L_x_17745:
        /* <DEDUP_REMOVED lines=16> */
.L_x_17751:
[----:B------:R-:W-:Y:S05]  /*8830*/  BSYNC B3 ;  /* 0x0000000000037941 */ /* 0x000fea0003800000 */
.L_x_17750:
        /* <DEDUP_REMOVED lines=42> */
.L_x_17749:
[----:B------:R-:W-:Y:S05]  /*8ae0*/  BSYNC B2 ;  /* 0x0000000000027941 */ /* 0x000fea0003800000 */
.L_x_17748:
        /* <DEDUP_REMOVED lines=15> */
.L_x_17752:
        /* <DEDUP_REMOVED lines=12> */
.L_x_17755:
[----:B------:R-:W-:Y:S02]  /*8ca0*/  IMAD.MOV.U32 R15, RZ, RZ, R24 ;  /* 0x000000ffff0f7224 */ /* 0x000fe400078e0018 */
.L_x_17756:
[----:B------:R-:W-:Y:S05]  /*8cb0*/  BSYNC B2 ;  /* 0x0000000000027941 */ /* 0x000fea0003800000 */
.L_x_17754:
        /* <DEDUP_REMOVED lines=16> */
.L_x_17760:
[----:B------:R-:W-:Y:S05]  /*8dc0*/  BSYNC B3 ;  /* 0x0000000000037941 */ /* 0x000fea0003800000 */
.L_x_17759:
        /* <DEDUP_REMOVED lines=42> */
.L_x_17758:
[----:B------:R-:W-:Y:S05]  /*9070*/  BSYNC B2 ;  /* 0x0000000000027941 */ /* 0x000fea0003800000 */
.L_x_17757:
        /* <DEDUP_REMOVED lines=10> */
.L_x_17753:
        /* <DEDUP_REMOVED lines=12> */
.L_x_17762:
[----:B------:R-:W-:Y:S02]  /*91e0*/  IMAD.MOV.U32 R88, RZ, RZ, R24 ;  /* 0x000000ffff587224 */ /* 0x000fe400078e0018 */
.L_x_17763:
[----:B------:R-:W-:Y:S05]  /*91f0*/  BSYNC B2 ;  /* 0x0000000000027941 */ /* 0x000fea0003800000 */
.L_x_17761:
        /* <DEDUP_REMOVED lines=16> */
.L_x_17767:
[----:B------:R-:W-:Y:S05]  /*9300*/  BSYNC B3 ;  /* 0x0000000000037941 */ /* 0x000fea0003800000 */
.L_x_17766:
        /* <DEDUP_REMOVED lines=42> */
.L_x_17765:
[----:B------:R-:W-:Y:S05]  /*95b0*/  BSYNC B2 ;  /* 0x0000000000027941 */ /* 0x000fea0003800000 */
.L_x_17764:
        /* <DEDUP_REMOVED lines=15> */
.L_x_17768:
        /* <DEDUP_REMOVED lines=12> */
.L_x_17771:
[----:B------:R-:W-:Y:S02]  /*9770*/  IMAD.MOV.U32 R14, RZ, RZ, R24 ;  /* 0x000000ffff0e7224 */ /* 0x000fe400078e0018 */
.L_x_17772:
[----:B------:R-:W-:Y:S05]  /*9780*/  BSYNC B2 ;  /* 0x0000000000027941 */ /* 0x000fea0003800000 */
.L_x_17770:
        /* <DEDUP_REMOVED lines=16> */
.L_x_17776:
[----:B------:R-:W-:Y:S05]  /*9890*/  BSYNC B3 ;  /* 0x0000000000037941 */ /* 0x000fea0003800000 */
.L_x_17775:
        /* <DEDUP_REMOVED lines=42> */
.L_x_17774:
[----:B------:R-:W-:Y:S05]  /*9b40*/  BSYNC B2 ;  /* 0x0000000000027941 */ /* 0x000fea0003800000 */
.L_x_17773:
        /* <DEDUP_REMOVED lines=10> */
.L_x_17769:
        /* <DEDUP_REMOVED lines=12> */
.L_x_17778:
[----:B------:R-:W-:Y:S02]  /*9cb0*/  IMAD.MOV.U32 R93, RZ, RZ, R24 ;  /* 0x000000ffff5d7224 */ /* 0x000fe400078e0018 */
.L_x_17779:
[----:B------:R-:W-:Y:S05]  /*9cc0*/  BSYNC B2 ;  /* 0x0000000000027941 */ /* 0x000fea0003800000 */
.L_x_17777:
        /* <DEDUP_REMOVED lines=16> */
.L_x_17783:
[----:B------:R-:W-:Y:S05]  /*9dd0*/  BSYNC B3 ;  /* 0x0000000000037941 */ /* 0x000fea0003800000 */
.L_x_17782:
        /* <DEDUP_REMOVED lines=42> */
.L_x_17781:
[----:B------:R-:W-:Y:S05]  /*a080*/  BSYNC B2 ;  /* 0x0000000000027941 */ /* 0x000fea0003800000 */
.L_x_17780:
        /* <DEDUP_REMOVED lines=13> */
.L_x_17784:
        /* <DEDUP_REMOVED lines=12> */
.L_x_17787:
[----:B------:R-:W-:Y:S02]  /*a220*/  IMAD.MOV.U32 R13, RZ, RZ, R24 ;  /* 0x000000ffff0d7224 */ /* 0x000fe400078e0018 */
.L_x_17788:
[----:B------:R-:W-:Y:S05]  /*a230*/  BSYNC B2 ;  /* 0x0000000000027941 */ /* 0x000fea0003800000 */
.L_x_17786:
        /* <DEDUP_REMOVED lines=16> */
.L_x_17792:
[----:B------:R-:W-:Y:S05]  /*a340*/  BSYNC B3 ;  /* 0x0000000000037941 */ /* 0x000fea0003800000 */
.L_x_17791:
        /* <DEDUP_REMOVED lines=42> */
.L_x_17790:
[----:B------:R-:W-:Y:S05]  /*a5f0*/  BSYNC B2 ;  /* 0x0000000000027941 */ /* 0x000fea0003800000 */
.L_x_17789:
        /* <DEDUP_REMOVED lines=10> */
.L_x_17785:
        /* <DEDUP_REMOVED lines=12> */
.L_x_17794:
[----:B------:R-:W-:Y:S02]  /*a760*/  IMAD.MOV.U32 R111, RZ, RZ, R24 ;  /* 0x000000ffff6f7224 */ /* 0x000fe400078e0018 */
.L_x_17795:
[----:B------:R-:W-:Y:S05]  /*a770*/  BSYNC B2 ;  /* 0x0000000000027941 */ /* 0x000fea0003800000 */
.L_x_17793:
        /* <DEDUP_REMOVED lines=16> */
.L_x_17799:
[----:B------:R-:W-:Y:S05]  /*a880*/  BSYNC B3 ;  /* 0x0000000000037941 */ /* 0x000fea0003800000 */
.L_x_17798:
        /* <DEDUP_REMOVED lines=42> */
.L_x_17797:
[----:B------:R-:W-:Y:S05]  /*ab30*/  BSYNC B2 ;  /* 0x0000000000027941 */ /* 0x000fea0003800000 */
.L_x_17796:
        /* <DEDUP_REMOVED lines=13> */
.L_x_17800:
        /* <DEDUP_REMOVED lines=12> */
.L_x_17803:
[----:B------:R-:W-:Y:S02]  /*acd0*/  IMAD.MOV.U32 R12, RZ, RZ, R24 ;  /* 0x000000ffff0c7224 */ /* 0x000fe400078e0018 */
.L_x_17804:
[----:B------:R-:W-:Y:S05]  /*ace0*/  BSYNC B2 ;  /* 0x0000000000027941 */ /* 0x000fea0003800000 */
.L_x_17802:
        /* <DEDUP_REMOVED lines=16> */
.L_x_17808:
[----:B------:R-:W-:Y:S05]  /*adf0*/  BSYNC B3 ;  /* 0x0000000000037941 */ /* 0x000fea0003800000 */
.L_x_17807:
        /* <DEDUP_REMOVED lines=42> */
.L_x_17806:
[----:B------:R-:W-:Y:S05]  /*b0a0*/  BSYNC B2 ;  /* 0x0000000000027941 */ /* 0x000fea0003800000 */
.L_x_17805:
        /* <DEDUP_REMOVED lines=10> */
.L_x_17801:
        /* <DEDUP_REMOVED lines=12> */
.L_x_17810:
[----:B------:R-:W-:Y:S02]  /*b210*/  IMAD.MOV.U32 R90, RZ, RZ, R24 ;  /* 0x000000ffff5a7224 */ /* 0x000fe400078e0018 */
.L_x_17811:
[----:B------:R-:W-:Y:S05]  /*b220*/  BSYNC B2 ;  /* 0x0000000000027941 */ /* 0x000fea0003800000 */
.L_x_17809:
        /* <DEDUP_REMOVED lines=16> */
.L_x_17815:
[----:B------:R-:W-:Y:S05]  /*b330*/  BSYNC B3 ;  /* 0x0000000000037941 */ /* 0x000fea0003800000 */
.L_x_17814:
        /* <DEDUP_REMOVED lines=42> */
.L_x_17813:
[----:B------:R-:W-:Y:S05]  /*b5e0*/  BSYNC B2 ;  /* 0x0000000000027941 */ /* 0x000fea0003800000 */
.L_x_17812:
        /* <DEDUP_REMOVED lines=13> */
.L_x_17816:
        /* <DEDUP_REMOVED lines=12> */
.L_x_17819:
[----:B------:R-:W-:Y:S02]  /*b780*/  IMAD.MOV.U32 R11, RZ, RZ, R24 ;  /* 0x000000ffff0b7224 */ /* 0x000fe400078e0018 */
.L_x_17820:
[----:B------:R-:W-:Y:S05]  /*b790*/  BSYNC B2 ;  /* 0x0000000000027941 */ /* 0x000fea0003800000 */
.L_x_17818:
        /* <DEDUP_REMOVED lines=16> */
.L_x_17824:
[----:B------:R-:W-:Y:S05]  /*b8a0*/  BSYNC B3 ;  /* 0x0000000000037941 */ /* 0x000fea0003800000 */
.L_x_17823:
        /* <DEDUP_REMOVED lines=42> */
.L_x_17822:
[----:B------:R-:W-:Y:S05]  /*bb50*/  BSYNC B2 ;  /* 0x0000000000027941 */ /* 0x000fea0003800000 */
.L_x_17821:
        /* <DEDUP_REMOVED lines=10> */
.L_x_17817:
        /* <DEDUP_REMOVED lines=12> */
.L_x_17826:
[----:B------:R-:W-:Y:S02]  /*bcc0*/  IMAD.MOV.U32 R90, RZ, RZ, R24 ;  /* 0x000000ffff5a7224 */ /* 0x000fe400078e0018 */
.L_x_17827:
[----:B------:R-:W-:Y:S05]  /*bcd0*/  BSYNC B2 ;  /* 0x0000000000027941 */ /* 0x000fea0003800000 */
.L_x_17825:
        /* <DEDUP_REMOVED lines=16> */
.L_x_17831:
[----:B------:R-:W-:Y:S05]  /*bde0*/  BSYNC B3 ;  /* 0x0000000000037941 */ /* 0x000fea0003800000 */
.L_x_17830:
        /* <DEDUP_REMOVED lines=42> */
.L_x_17829:
[----:B------:R-:W-:Y:S05]  /*c090*/  BSYNC B2 ;  /* 0x0000000000027941 */ /* 0x000fea0003800000 */
.L_x_17828:
        /* <DEDUP_REMOVED lines=13> */
.L_x_17832:
        /* <DEDUP_REMOVED lines=12> */
.L_x_17835:
[----:B------:R-:W-:Y:S02]  /*c230*/  IMAD.MOV.U32 R10, RZ, RZ, R24 ;  /* 0x000000ffff0a7224 */ /* 0x000fe400078e0018 */
.L_x_17836:
[----:B------:R-:W-:Y:S05]  /*c240*/  BSYNC B2 ;  /* 0x0000000000027941 */ /* 0x000fea0003800000 */
.L_x_17834:
        /* <DEDUP_REMOVED lines=16> */
.L_x_17840:
[----:B------:R-:W-:Y:S05]  /*c350*/  BSYNC B3 ;  /* 0x0000000000037941 */ /* 0x000fea0003800000 */
.L_x_17839:
        /* <DEDUP_REMOVED lines=42> */
.L_x_17838:
[----:B------:R-:W-:Y:S05]  /*c600*/  BSYNC B2 ;  /* 0x0000000000027941 */ /* 0x000fea0003800000 */
.L_x_17837:
        /* <DEDUP_REMOVED lines=10> */
.L_x_17833:
        /* <DEDUP_REMOVED lines=10> */
[----:B------:R-:W-:Y:S02]  /*c750*/  SEL R139, RZ, 0x1, P0 ;  /* 0x00000001ff8b7807 */ /* 0x000fe40000000000 */
[----:B------:R-:W-:Y:S02]  /*c760*/  LOP3.LUT P1, RZ, R27, 0x10, RZ, 0xc0, !PT ;  /* 0x000000101bff7812 */ /* 0x000fe4000782c0ff */
[----:B0-----:R-:W-:Y:S01]  /*c770*/  SEL R89, RZ, 0x10000, P4 ;  /* 0x00010000ff597807 */ /* 0x001fe20002000000 */
[----:B------:R-:W-:Y:S01]  /*c780*/  IMAD.WIDE.U32 R148, R139, 0x100, RZ ;  /* 0x000001008b947825 */ /* 0x000fe200078e00ff */
        /* <DEDUP_REMOVED lines=8> */
[----:B------:R-:W-:Y:S02]  /*c810*/  SHF.L.U64.HI R139, R138, 0x3, RZ ;  /* 0x000000038a8b7819 */ /* 0x000fe400000102ff */
[----:B------:R-:W-:Y:S02]  /*c820*/  LOP3.LUT R89, R89, R90, R91, 0xfe, !PT ;  /* 0x0000005a59597212 */ /* 0x000fe400078efe5b */
[----:B------:R-:W-:-:S05]  /*c830*/  SEL R90, RZ, 0x1, P5 ;  /* 0x00000001ff5a7807 */ /* 0x000fca0002800000 */
        /* <DEDUP_REMOVED lines=29> */
.L_x_17841:
[----:B------:R-:W-:Y:S02]  /*ca10*/  IADD3 R138, R138, 0x20, RZ ;  /* 0x000000208a8a7810 */ /* 0x000fe40007ffe0ff */
.L_x_17712:
[----:B------:R-:W-:Y:S05]  /*ca20*/  BSYNC B1 ;  /* 0x0000000000017941 */ /* 0x000fea0003800000 */
.L_x_17711:
        /* <DEDUP_REMOVED lines=30> */
.L_x_17845:
[----:B------:R-:W-:Y:S02]  /*cc10*/  IMAD.MOV.U32 R8, RZ, RZ, R24 ;  /* 0x000000ffff087224 */ /* 0x000fe400078e0018 */
.L_x_17846:
[----:B------:R-:W-:Y:S05]  /*cc20*/  BSYNC B2 ;  /* 0x0000000000027941 */ /* 0x000fea0003800000 */
.L_x_17844:
        /* <DEDUP_REMOVED lines=16> */
.L_x_17850:
[----:B------:R-:W-:Y:S05]  /*cd30*/  BSYNC B3 ;  /* 0x0000000000037941 */ /* 0x000fea0003800000 */
.L_x_17849:
        /* <DEDUP_REMOVED lines=42> */
.L_x_17848:
[----:B------:R-:W-:Y:S05]  /*cfe0*/  BSYNC B2 ;  /* 0x0000000000027941 */ /* 0x000fea0003800000 */
.L_x_17847:
        /* <DEDUP_REMOVED lines=18> */
.L_x_17851:
        /* <DEDUP_REMOVED lines=12> */
.L_x_17854:
[----:B------:R-:W-:Y:S02]  /*d1d0*/  IMAD.MOV.U32 R17, RZ, RZ, R24 ;  /* 0x000000ffff117224 */ /* 0x000fe400078e0018 */
.L_x_17855:
[----:B------:R-:W-:Y:S05]  /*d1e0*/  BSYNC B2 ;  /* 0x0000000000027941 */ /* 0x000fea0003800000 */
.L_x_17853:
        /* <DEDUP_REMOVED lines=16> */
.L_x_17859:
[----:B------:R-:W-:Y:S05]  /*d2f0*/  BSYNC B3 ;  /* 0x0000000000037941 */ /* 0x000fea0003800000 */
.L_x_17858:
        /* <DEDUP_REMOVED lines=42> */
.L_x_17857:
[----:B------:R-:W-:Y:S05]  /*d5a0*/  BSYNC B2 ;  /* 0x0000000000027941 */ /* 0x000fea0003800000 */
.L_x_17856:
        /* <DEDUP_REMOVED lines=10> */
.L_x_17852:
        /* <DEDUP_REMOVED lines=12> */
.L_x_17861:
[----:B------:R-:W-:Y:S02]  /*d710*/  IMAD.MOV.U32 R94, RZ, RZ, R24 ;  /* 0x000000ffff5e7224 */ /* 0x000fe400078e0018 */
.L_x_17862:
[----:B------:R-:W-:Y:S05]  /*d720*/  BSYNC B2 ;  /* 0x0000000000027941 */ /* 0x000fea0003800000 */
.L_x_17860:
        /* <DEDUP_REMOVED lines=16> */
.L_x_17866:
[----:B------:R-:W-:Y:S05]  /*d830*/  BSYNC B3 ;  /* 0x0000000000037941 */ /* 0x000fea0003800000 */
.L_x_17865:
        /* <DEDUP_REMOVED lines=42> */
.L_x_17864:
[----:B------:R-:W-:Y:S05]  /*dae0*/  BSYNC B2 ;  /* 0x0000000000027941 */ /* 0x000fea0003800000 */
.L_x_17863:
        /* <DEDUP_REMOVED lines=15> */
.L_x_17867:
        /* <DEDUP_REMOVED lines=12> */
.L_x_17870:
[----:B------:R-:W-:Y:S02]  /*dca0*/  IMAD.MOV.U32 R16, RZ, RZ, R24 ;  /* 0x000000ffff107224 */ /* 0x000fe400078e0018 */
.L_x_17871:
[----:B------:R-:W-:Y:S05]  /*dcb0*/  BSYNC B2 ;  /* 0x0000000000027941 */ /* 0x000fea0003800000 */
.L_x_17869:
        /* <DEDUP_REMOVED lines=16> */
.L_x_17875:
[----:B------:R-:W-:Y:S05]  /*ddc0*/  BSYNC B3 ;  /* 0x0000000000037941 */ /* 0x000fea0003800000 */
.L_x_17874:
        /* <DEDUP_REMOVED lines=42> */
.L_x_17873:
[----:B------:R-:W-:Y:S05]  /*e070*/  BSYNC B2 ;  /* 0x0000000000027941 */ /* 0x000fea0003800000 */
.L_x_17872:
        /* <DEDUP_REMOVED lines=10> */
.L_x_17868:
        /* <DEDUP_REMOVED lines=12> */
.L_x_17877:
[----:B------:R-:W-:Y:S02]  /*e1e0*/  IMAD.MOV.U32 R37, RZ, RZ, R24 ;  /* 0x000000ffff257224 */ /* 0x000fe400078e0018 */
.L_x_17878:
[----:B------:R-:W-:Y:S05]  /*e1f0*/  BSYNC B2 ;  /* 0x0000000000027941 */ /* 0x000fea0003800000 */
.L_x_17876:
        /* <DEDUP_REMOVED lines=16> */
.L_x_17882:
[----:B------:R-:W-:Y:S05]  /*e300*/  BSYNC B3 ;  /* 0x0000000000037941 */ /* 0x000fea0003800000 */
.L_x_17881:
        /* <DEDUP_REMOVED lines=42> */
.L_x_17880:
[----:B------:R-:W-:Y:S05]  /*e5b0*/  BSYNC B2 ;  /* 0x0000000000027941 */ /* 0x000fea0003800000 */
.L_x_17879:
        /* <DEDUP_REMOVED lines=15> */
.L_x_17883:
        /* <DEDUP_REMOVED lines=12> */
.L_x_17886:
[----:B------:R-:W-:Y:S02]  /*e770*/  IMAD.MOV.U32 R15, RZ, RZ, R24 ;  /* 0x000000ffff0f7224 */ /* 0x000fe400078e0018 */
.L_x_17887:
[----:B------:R-:W-:Y:S05]  /*e780*/  BSYNC B2 ;  /* 0x0000000000027941 */ /* 0x000fea0003800000 */
.L_x_17885:
        /* <DEDUP_REMOVED lines=16> */
.L_x_17891:
[----:B------:R-:W-:Y:S05]  /*e890*/  BSYNC B3 ;  /* 0x0000000000037941 */ /* 0x000fea0003800000 */
.L_x_17890:
        /* <DEDUP_REMOVED lines=42> */
.L_x_17889:
[----:B------:R-:W-:Y:S05]  /*eb40*/  BSYNC B2 ;  /* 0x0000000000027941 */ /* 0x000fea0003800000 */
.L_x_17888:
        /* <DEDUP_REMOVED lines=10> */
.L_x_17884:
        /* <DEDUP_REMOVED lines=12> */
.L_x_17893:
[----:B------:R-:W-:Y:S02]  /*ecb0*/  IMAD.MOV.U32 R88, RZ, RZ, R24 ;  /* 0x000000ffff587224 */ /* 0x000fe400078e0018 */
.L_x_17894:
[----:B------:R-:W-:Y:S05]  /*ecc0*/  BSYNC B2 ;  /* 0x0000000000027941 */ /* 0x000fea0003800000 */
.L_x_17892:
        /* <DEDUP_REMOVED lines=16> */
.L_x_17898:
[----:B------:R-:W-:Y:S05]  /*edd0*/  BSYNC B3 ;  /* 0x0000000000037941 */ /* 0x000fea0003800000 */
.L_x_17897:
        /* <DEDUP_REMOVED lines=42> */
.L_x_17896:
[----:B------:R-:W-:Y:S05]  /*f080*/  BSYNC B2 ;  /* 0x0000000000027941 */ /* 0x000fea0003800000 */
.L_x_17895:
        /* <DEDUP_REMOVED lines=15> */
.L_x_17899:
        /* <DEDUP_REMOVED lines=12> */
.L_x_17902:
[----:B------:R-:W-:Y:S02]  /*f240*/  IMAD.MOV.U32 R14, RZ, RZ, R24 ;  /* 0x000000ffff0e7224 */ /* 0x000fe400078e0018 */
.L_x_17903:
[----:B------:R-:W-:Y:S05]  /*f250*/  BSYNC B2 ;  /* 0x0000000000027941 */ /* 0x000fea0003800000 */
.L_x_17901:
        /* <DEDUP_REMOVED lines=16> */
.L_x_17907:
[----:B------:R-:W-:Y:S05]  /*f360*/  BSYNC B3 ;  /* 0x0000000000037941 */ /* 0x000fea0003800000 */
.L_x_17906:
        /* <DEDUP_REMOVED lines=42> */
.L_x_17905:
[----:B------:R-:W-:Y:S05]  /*f610*/  BSYNC B2 ;  /* 0x0000000000027941 */ /* 0x000fea0003800000 */
.L_x_17904:
        /* <DEDUP_REMOVED lines=10> */
.L_x_17900:
        /* <DEDUP_REMOVED lines=12> */
.L_x_17909:
[----:B------:R-:W-:Y:S02]  /*f780*/  IMAD.MOV.U32 R95, RZ, RZ, R24 ;  /* 0x000000ffff5f7224 */ /* 0x000fe400078e0018 */
.L_x_17910:
[----:B------:R-:W-:Y:S05]  /*f790*/  BSYNC B2 ;  /* 0x0000000000027941 */ /* 0x000fea0003800000 */
.L_x_17908:
        /* <DEDUP_REMOVED lines=16> */
.L_x_17914:
[----:B------:R-:W-:Y:S05]  /*f8a0*/  BSYNC B3 ;  /* 0x0000000000037941 */ /* 0x000fea0003800000 */
.L_x_17913:
        /* <DEDUP_REMOVED lines=42> */
.L_x_17912:
[----:B------:R-:W-:Y:S05]  /*fb50*/  BSYNC B2 ;  /* 0x0000000000027941 */ /* 0x000fea0003800000 */
.L_x_17911:
        /* <DEDUP_REMOVED lines=13> */
.L_x_17915:
        /* <DEDUP_REMOVED lines=12> */
.L_x_17918:
[----:B------:R-:W-:Y:S02]  /*fcf0*/  IMAD.MOV.U32 R13, RZ, RZ, R24 ;  /* 0x000000ffff0d7224 */ /* 0x000fe400078e0018 */
.L_x_17919:
[----:B------:R-:W-:Y:S05]  /*fd00*/  BSYNC B2 ;  /* 0x0000000000027941 */ /* 0x000fea0003800000 */
.L_x_17917:
        /* <DEDUP_REMOVED lines=16> */
.L_x_17923:
[----:B------:R-:W-:Y:S05]  /*fe10*/  BSYNC B3 ;  /* 0x0000000000037941 */ /* 0x000fea0003800000 */
.L_x_17922:
        /* <DEDUP_REMOVED lines=42> */
.L_x_17921:
[----:B------:R-:W-:Y:S05]  /*100c0*/  BSYNC B2 ;  /* 0x0000000000027941 */ /* 0x000fea0003800000 */
.L_x_17920:
        /* <DEDUP_REMOVED lines=10> */
.L_x_17916:
        /* <DEDUP_REMOVED lines=12> */
.L_x_17925:
[----:B------:R-:W-:Y:S02]  /*10230*/  IMAD.MOV.U32 R113, RZ, RZ, R24 ;  /* 0x000000ffff717224 */ /* 0x000fe400078e0018 */
.L_x_17926:
[----:B------:R-:W-:Y:S05]  /*10240*/  BSYNC B2 ;  /* 0x0000000000027941 */ /* 0x000fea0003800000 */
.L_x_17924:
        /* <DEDUP_REMOVED lines=16> */
.L_x_17930:
[----:B------:R-:W-:Y:S05]  /*10350*/  BSYNC B3 ;  /* 0x0000000000037941 */ /* 0x000fea0003800000 */
.L_x_17929:
        /* <DEDUP_REMOVED lines=42> */
.L_x_17928:
[----:B------:R-:W-:Y:S05]  /*10600*/  BSYNC B2 ;  /* 0x0000000000027941 */ /* 0x000fea0003800000 */
.L_x_17927:
        /* <DEDUP_REMOVED lines=13> */
.L_x_17931:
        /* <DEDUP_REMOVED lines=12> */
.L_x_17934:
[----:B------:R-:W-:Y:S02]  /*107a0*/  IMAD.MOV.U32 R12, RZ, RZ, R24 ;  /* 0x000000ffff0c7224 */ /* 0x000fe400078e0018 */
.L_x_17935:
[----:B------:R-:W-:Y:S05]  /*107b0*/  BSYNC B2 ;  /* 0x0000000000027941 */ /* 0x000fea0003800000 */
.L_x_17933:
        /* <DEDUP_REMOVED lines=16> */
.L_x_17939:
[----:B------:R-:W-:Y:S05]  /*108c0*/  BSYNC B3 ;  /* 0x0000000000037941 */ /* 0x000fea0003800000 */
.L_x_17938:
        /* <DEDUP_REMOVED lines=42> */
.L_x_17937:
[----:B------:R-:W-:Y:S05]  /*10b70*/  BSYNC B2 ;  /* 0x0000000000027941 */ /* 0x000fea0003800000 */
.L_x_17936:
        /* <DEDUP_REMOVED lines=10> */
.L_x_17932:
        /* <DEDUP_REMOVED lines=12> */
.L_x_17941:
[----:B------:R-:W-:Y:S02]  /*10ce0*/  IMAD.MOV.U32 R90, RZ, RZ, R24 ;  /* 0x000000ffff5a7224 */ /* 0x000fe400078e0018 */
.L_x_17942:
[----:B------:R-:W-:Y:S05]  /*10cf0*/  BSYNC B2 ;  /* 0x0000000000027941 */ /* 0x000fea0003800000 */
.L_x_17940:
        /* <DEDUP_REMOVED lines=16> */
.L_x_17946:
[----:B------:R-:W-:Y:S05]  /*10e00*/  BSYNC B3 ;  /* 0x0000000000037941 */ /* 0x000fea0003800000 */
.L_x_17945:
        /* <DEDUP_REMOVED lines=42> */
.L_x_17944:
[----:B------:R-:W-:Y:S05]  /*110b0*/  BSYNC B2 ;  /* 0x0000000000027941 */ /* 0x000fea0003800000 */
.L_x_17943:
        /* <DEDUP_REMOVED lines=13> */
.L_x_17947:
        /* <DEDUP_REMOVED lines=12> */
.L_x_17950:
[----:B------:R-:W-:Y:S02]  /*11250*/  IMAD.MOV.U32 R11, RZ, RZ, R24 ;  /* 0x000000ffff0b7224 */ /* 0x000fe400078e0018 */
.L_x_17951:
[----:B------:R-:W-:Y:S05]  /*11260*/  BSYNC B2 ;  /* 0x0000000000027941 */ /* 0x000fea0003800000 */
.L_x_17949:
        /* <DEDUP_REMOVED lines=16> */
.L_x_17955:
[----:B------:R-:W-:Y:S05]  /*11370*/  BSYNC B3 ;  /* 0x0000000000037941 */ /* 0x000fea0003800000 */
.L_x_17954:
        /* <DEDUP_REMOVED lines=42> */
.L_x_17953:
[----:B------:R-:W-:Y:S05]  /*11620*/  BSYNC B2 ;  /* 0x0000000000027941 */ /* 0x000fea0003800000 */
.L_x_17952:
        /* <DEDUP_REMOVED lines=10> */
.L_x_17948:
        /* <DEDUP_REMOVED lines=12> */
.L_x_17957:
[----:B------:R-:W-:Y:S02]  /*11790*/  IMAD.MOV.U32 R90, RZ, RZ, R24 ;  /* 0x000000ffff5a7224 */ /* 0x000fe400078e0018 */
.L_x_17958:
[----:B------:R-:W-:Y:S05]  /*117a0*/  BSYNC B2 ;  /* 0x0000000000027941 */ /* 0x000fea0003800000 */
.L_x_17956:
        /* <DEDUP_REMOVED lines=16> */
.L_x_17962:
[----:B------:R-:W-:Y:S05]  /*118b0*/  BSYNC B3 ;  /* 0x0000000000037941 */ /* 0x000fea0003800000 */
.L_x_17961:
        /* <DEDUP_REMOVED lines=42> */
.L_x_17960:
[----:B------:R-:W-:Y:S05]  /*11b60*/  BSYNC B2 ;  /* 0x0000000000027941 */ /* 0x000fea0003800000 */
.L_x_17959:
        /* <DEDUP_REMOVED lines=13> */
.L_x_17963:
        /* <DEDUP_REMOVED lines=12> */
.L_x_17966:
[----:B------:R-:W-:Y:S02]  /*11d00*/  IMAD.MOV.U32 R10, RZ, RZ, R24 ;  /* 0x000000ffff0a7224 */ /* 0x000fe400078e0018 */
.L_x_17967:
[----:B------:R-:W-:Y:S05]  /*11d10*/  BSYNC B2 ;  /* 0x0000000000027941 */ /* 0x000fea0003800000 */
.L_x_17965:
        /* <DEDUP_REMOVED lines=16> */
.L_x_17971:
[----:B------:R-:W-:Y:S05]  /*11e20*/  BSYNC B3 ;  /* 0x0000000000037941 */ /* 0x000fea0003800000 */
.L_x_17970:
        /* <DEDUP_REMOVED lines=42> */
.L_x_17969:
[----:B------:R-:W-:Y:S05]  /*120d0*/  BSYNC B2 ;  /* 0x0000000000027941 */ /* 0x000fea0003800000 */
.L_x_17968:
        /* <DEDUP_REMOVED lines=10> */
.L_x_17964:
        /* <DEDUP_REMOVED lines=54> */
.L_x_17972:
[----:B------:R-:W-:Y:S02]  /*124e0*/  IADD3 R138, R138, 0x20, RZ ;  /* 0x000000208a8a7810 */ /* 0x000fe40007ffe0ff */
.L_x_17843:
[----:B------:R-:W-:Y:S05]  /*124f0*/  BSYNC B1 ;  /* 0x0000000000017941 */ /* 0x000fea0003800000 */
.L_x_17842:
        /* <DEDUP_REMOVED lines=30> */
.L_x_17976:
[----:B------:R-:W-:Y:S02]  /*126e0*/  IMAD.MOV.U32 R7, RZ, RZ, R24 ;  /* 0x000000ffff077224 */ /* 0x000fe400078e0018 */
.L_x_17977:
[----:B------:R-:W-:Y:S05]  /*126f0*/  BSYNC B2 ;  /* 0x0000000000027941 */ /* 0x000fea0003800000 */
.L_x_17975:
        /* <DEDUP_REMOVED lines=16> */
.L_x_17981:
[----:B------:R-:W-:Y:S05]  /*12800*/  BSYNC B3 ;  /* 0x0000000000037941 */ /* 0x000fea0003800000 */
.L_x_17980:
        /* <DEDUP_REMOVED lines=42> */
.L_x_17979:
[----:B------:R-:W-:Y:S05]  /*12ab0*/  BSYNC B2 ;  /* 0x0000000000027941 */ /* 0x000fea0003800000 */
.L_x_17978:
        /* <DEDUP_REMOVED lines=18> */
.L_x_17982:
        /* <DEDUP_REMOVED lines=12> */
.L_x_17985:
[----:B------:R-:W-:Y:S02]  /*12ca0*/  IMAD.MOV.U32 R17, RZ, RZ, R24 ;  /* 0x000000ffff117224 */ /* 0x000fe400078e0018 */
.L_x_17986:
[----:B------:R-:W-:Y:S05]  /*12cb0*/  BSYNC B2 ;  /* 0x0000000000027941 */ /* 0x000fea0003800000 */
.L_x_17984:
        /* <DEDUP_REMOVED lines=16> */
.L_x_17990:
[----:B------:R-:W-:Y:S05]  /*12dc0*/  BSYNC B3 ;  /* 0x0000000000037941 */ /* 0x000fea0003800000 */
.L_x_17989:
        /* <DEDUP_REMOVED lines=42> */
.L_x_17988:
[----:B------:R-:W-:Y:S05]  /*13070*/  BSYNC B2 ;  /* 0x0000000000027941 */ /* 0x000fea0003800000 */
.L_x_17987:
        /* <DEDUP_REMOVED lines=10> */
.L_x_17983:
        /* <DEDUP_REMOVED lines=12> */
.L_x_17992:
[----:B------:R-:W-:Y:S02]  /*131e0*/  IMAD.MOV.U32 R96, RZ, RZ, R24 ;  /* 0x000000ffff607224 */ /* 0x000fe400078e0018 */
.L_x_17993:
[----:B------:R-:W-:Y:S05]  /*131f0*/  BSYNC B2 ;  /* 0x0000000000027941 */ /* 0x000fea0003800000 */
.L_x_17991:
        /* <DEDUP_REMOVED lines=16> */
.L_x_17997:
[----:B------:R-:W-:Y:S05]  /*13300*/  BSYNC B3 ;  /* 0x0000000000037941 */ /* 0x000fea0003800000 */
.L_x_17996:
        /* <DEDUP_REMOVED lines=42> */
.L_x_17995:
[----:B------:R-:W-:Y:S05]  /*135b0*/  BSYNC B2 ;  /* 0x0000000000027941 */ /* 0x000fea0003800000 */
.L_x_17994:
        /* <DEDUP_REMOVED lines=15> */
.L_x_17998:
        /* <DEDUP_REMOVED lines=12> */
.L_x_18001:
[----:B------:R-:W-:Y:S02]  /*13770*/  IMAD.MOV.U32 R16, RZ, RZ, R24 ;  /* 0x000000ffff107224 */ /* 0x000fe400078e0018 */
.L_x_18002:
[----:B------:R-:W-:Y:S05]  /*13780*/  BSYNC B2 ;  /* 0x0000000000027941 */ /* 0x000fea0003800000 */
.L_x_18000:
        /* <DEDUP_REMOVED lines=16> */
.L_x_18006:
[----:B------:R-:W-:Y:S05]  /*13890*/  BSYNC B3 ;  /* 0x0000000000037941 */ /* 0x000fea0003800000 */
.L_x_18005:
        /* <DEDUP_REMOVED lines=42> */
.L_x_18004:
[----:B------:R-:W-:Y:S05]  /*13b40*/  BSYNC B2 ;  /* 0x0000000000027941 */ /* 0x000fea0003800000 */
.L_x_18003:
        /* <DEDUP_REMOVED lines=10> */
.L_x_17999:
        /* <DEDUP_REMOVED lines=12> */
.L_x_18008:
[----:B------:R-:W-:Y:S02]  /*13cb0*/  IMAD.MOV.U32 R39, RZ, RZ, R24 ;  /* 0x000000ffff277224 */ /* 0x000fe400078e0018 */
.L_x_18009:
[----:B------:R-:W-:Y:S05]  /*13cc0*/  BSYNC B2 ;  /* 0x0000000000027941 */ /* 0x000fea0003800000 */
.L_x_18007:
        /* <DEDUP_REMOVED lines=16> */
.L_x_18013:
[----:B------:R-:W-:Y:S05]  /*13dd0*/  BSYNC B3 ;  /* 0x0000000000037941 */ /* 0x000fea0003800000 */
.L_x_18012:
        /* <DEDUP_REMOVED lines=42> */
.L_x_18011:
[----:B------:R-:W-:Y:S05]  /*14080*/  BSYNC B2 ;  /* 0x0000000000027941 */ /* 0x000fea0003800000 */
.L_x_18010:
        /* <DEDUP_REMOVED lines=15> */
.L_x_18014:
        /* <DEDUP_REMOVED lines=12> */
.L_x_18017:
[----:B------:R-:W-:Y:S02]  /*14240*/  IMAD.MOV.U32 R15, RZ, RZ, R24 ;  /* 0x000000ffff0f7224 */ /* 0x000fe400078e0018 */
.L_x_18018:
[----:B------:R-:W-:Y:S05]  /*14250*/  BSYNC B2 ;  /* 0x0000000000027941 */ /* 0x000fea0003800000 */
.L_x_18016:
        /* <DEDUP_REMOVED lines=16> */
.L_x_18022:
[----:B------:R-:W-:Y:S05]  /*14360*/  BSYNC B3 ;  /* 0x0000000000037941 */ /* 0x000fea0003800000 */
.L_x_18021:
        /* <DEDUP_REMOVED lines=42> */
.L_x_18020:
[----:B------:R-:W-:Y:S05]  /*14610*/  BSYNC B2 ;  /* 0x0000000000027941 */ /* 0x000fea0003800000 */
.L_x_18019:
        /* <DEDUP_REMOVED lines=10> */
.L_x_18015:
        /* <DEDUP_REMOVED lines=12> */
.L_x_18024:
[----:B------:R-:W-:Y:S02]  /*14780*/  IMAD.MOV.U32 R88, RZ, RZ, R24 ;  /* 0x000000ffff587224 */ /* 0x000fe400078e0018 */
.L_x_18025:
[----:B------:R-:W-:Y:S05]  /*14790*/  BSYNC B2 ;  /* 0x0000000000027941 */ /* 0x000fea0003800000 */
.L_x_18023:
        /* <DEDUP_REMOVED lines=16> */
.L_x_18029:
[----:B------:R-:W-:Y:S05]  /*148a0*/  BSYNC B3 ;  /* 0x0000000000037941 */ /* 0x000fea0003800000 */
.L_x_18028:
        /* <DEDUP_REMOVED lines=42> */
.L_x_18027:
[----:B------:R-:W-:Y:S05]  /*14b50*/  BSYNC B2 ;  /* 0x0000000000027941 */ /* 0x000fea0003800000 */
.L_x_18026:
        /* <DEDUP_REMOVED lines=15> */
.L_x_18030:
        /* <DEDUP_REMOVED lines=12> */
.L_x_18033:
[----:B------:R-:W-:Y:S02]  /*14d10*/  IMAD.MOV.U32 R14, RZ, RZ, R24 ;  /* 0x000000ffff0e7224 */ /* 0x000fe400078e0018 */
.L_x_18034:
[----:B------:R-:W-:Y:S05]  /*14d20*/  BSYNC B2 ;  /* 0x0000000000027941 */ /* 0x000fea0003800000 */
.L_x_18032:
        /* <DEDUP_REMOVED lines=16> */
.L_x_18038:
[----:B------:R-:W-:Y:S05]  /*14e30*/  BSYNC B3 ;  /* 0x0000000000037941 */ /* 0x000fea0003800000 */
.L_x_18037:
        /* <DEDUP_REMOVED lines=42> */
.L_x_18036:
[----:B------:R-:W-:Y:S05]  /*150e0*/  BSYNC B2 ;  /* 0x0000000000027941 */ /* 0x000fea0003800000 */
.L_x_18035:
        /* <DEDUP_REMOVED lines=10> */
.L_x_18031:
        /* <DEDUP_REMOVED lines=12> */
.L_x_18040:
[----:B------:R-:W-:Y:S02]  /*15250*/  IMAD.MOV.U32 R97, RZ, RZ, R24 ;  /* 0x000000ffff617224 */ /* 0x000fe400078e0018 */
.L_x_18041:
[----:B------:R-:W-:Y:S05]  /*15260*/  BSYNC B2 ;  /* 0x0000000000027941 */ /* 0x000fea0003800000 */
.L_x_18039:
        /* <DEDUP_REMOVED lines=16> */
.L_x_18045:
[----:B------:R-:W-:Y:S05]  /*15370*/  BSYNC B3 ;  /* 0x0000000000037941 */ /* 0x000fea0003800000 */
.L_x_18044:
        /* <DEDUP_REMOVED lines=42> */
.L_x_18043:
[----:B------:R-:W-:Y:S05]  /*15620*/  BSYNC B2 ;  /* 0x0000000000027941 */ /* 0x000fea0003800000 */
.L_x_18042:
        /* <DEDUP_REMOVED lines=13> */
.L_x_18046:
        /* <DEDUP_REMOVED lines=12> */
.L_x_18049:
[----:B------:R-:W-:Y:S02]  /*157c0*/  IMAD.MOV.U32 R13, RZ, RZ, R24 ;  /* 0x000000ffff0d7224 */ /* 0x000fe400078e0018 */
.L_x_18050:
[----:B------:R-:W-:Y:S05]  /*157d0*/  BSYNC B2 ;  /* 0x0000000000027941 */ /* 0x000fea0003800000 */
.L_x_18048:
        /* <DEDUP_REMOVED lines=16> */
.L_x_18054:
[----:B------:R-:W-:Y:S05]  /*158e0*/  BSYNC B3 ;  /* 0x0000000000037941 */ /* 0x000fea0003800000 */
.L_x_18053:
        /* <DEDUP_REMOVED lines=42> */
.L_x_18052:
[----:B------:R-:W-:Y:S05]  /*15b90*/  BSYNC B2 ;  /* 0x0000000000027941 */ /* 0x000fea0003800000 */
.L_x_18051:
        /* <DEDUP_REMOVED lines=10> */
.L_x_18047:
        /* <DEDUP_REMOVED lines=12> */
.L_x_18056:
[----:B------:R-:W-:Y:S02]  /*15d00*/  IMAD.MOV.U32 R115, RZ, RZ, R24 ;  /* 0x000000ffff737224 */ /* 0x000fe400078e0018 */
.L_x_18057:
[----:B------:R-:W-:Y:S05]  /*15d10*/  BSYNC B2 ;  /* 0x0000000000027941 */ /* 0x000fea0003800000 */
.L_x_18055:
        /* <DEDUP_REMOVED lines=16> */
.L_x_18061:
[----:B------:R-:W-:Y:S05]  /*15e20*/  BSYNC B3 ;  /* 0x0000000000037941 */ /* 0x000fea0003800000 */
.L_x_18060:
        /* <DEDUP_REMOVED lines=42> */
.L_x_18059:
[----:B------:R-:W-:Y:S05]  /*160d0*/  BSYNC B2 ;  /* 0x0000000000027941 */ /* 0x000fea0003800000 */
.L_x_18058:
        /* <DEDUP_REMOVED lines=13> */
.L_x_18062:
        /* <DEDUP_REMOVED lines=12> */
.L_x_18065:
[----:B------:R-:W-:Y:S02]  /*16270*/  IMAD.MOV.U32 R12, RZ, RZ, R24 ;  /* 0x000000ffff0c7224 */ /* 0x000fe400078e0018 */
.L_x_18066:
[----:B------:R-:W-:Y:S05]  /*16280*/  BSYNC B2 ;  /* 0x0000000000027941 */ /* 0x000fea0003800000 */
.L_x_18064:
        /* <DEDUP_REMOVED lines=16> */
.L_x_18070:
[----:B------:R-:W-:Y:S05]  /*16390*/  BSYNC B3 ;  /* 0x0000000000037941 */ /* 0x000fea0003800000 */
.L_x_18069:
        /* <DEDUP_REMOVED lines=42> */
.L_x_18068:
[----:B------:R-:W-:Y:S05]  /*16640*/  BSYNC B2 ;  /* 0x0000000000027941 */ /* 0x000fea0003800000 */
.L_x_18067:
        /* <DEDUP_REMOVED lines=10> */
.L_x_18063:
        /* <DEDUP_REMOVED lines=12> */
.L_x_18072:
[----:B------:R-:W-:Y:S02]  /*167b0*/  IMAD.MOV.U32 R90, RZ, RZ, R24 ;  /* 0x000000ffff5a7224 */ /* 0x000fe400078e0018 */
.L_x_18073:
[----:B------:R-:W-:Y:S05]  /*167c0*/  BSYNC B2 ;  /* 0x0000000000027941 */ /* 0x000fea0003800000 */
.L_x_18071:
        /* <DEDUP_REMOVED lines=16> */
.L_x_18077:
[----:B------:R-:W-:Y:S05]  /*168d0*/  BSYNC B3 ;  /* 0x0000000000037941 */ /* 0x000fea0003800000 */
.L_x_18076:
        /* <DEDUP_REMOVED lines=42> */
.L_x_18075:
[----:B------:R-:W-:Y:S05]  /*16b80*/  BSYNC B2 ;  /* 0x0000000000027941 */ /* 0x000fea0003800000 */
.L_x_18074:
        /* <DEDUP_REMOVED lines=13> */
.L_x_18078:
        /* <DEDUP_REMOVED lines=12> */
.L_x_18081:
[----:B------:R-:W-:Y:S02]  /*16d20*/  IMAD.MOV.U32 R11, RZ, RZ, R24 ;  /* 0x000000ffff0b7224 */ /* 0x000fe400078e0018 */
.L_x_18082:
[----:B------:R-:W-:Y:S05]  /*16d30*/  BSYNC B2 ;  /* 0x0000000000027941 */ /* 0x000fea0003800000 */
.L_x_18080:
        /* <DEDUP_REMOVED lines=16> */
.L_x_18086:
[----:B------:R-:W-:Y:S05]  /*16e40*/  BSYNC B3 ;  /* 0x0000000000037941 */ /* 0x000fea0003800000 */
.L_x_18085:
        /* <DEDUP_REMOVED lines=42> */
.L_x_18084:
[----:B------:R-:W-:Y:S05]  /*170f0*/  BSYNC B2 ;  /* 0x0000000000027941 */ /* 0x000fea0003800000 */
.L_x_18083:
        /* <DEDUP_REMOVED lines=10> */
.L_x_18079:
        /* <DEDUP_REMOVED lines=12> */
.L_x_18088:
[----:B------:R-:W-:Y:S02]  /*17260*/  IMAD.MOV.U32 R90, RZ, RZ, R24 ;  /* 0x000000ffff5a7224 */ /* 0x000fe400078e0018 */
.L_x_18089:
[----:B------:R-:W-:Y:S05]  /*17270*/  BSYNC B2 ;  /* 0x0000000000027941 */ /* 0x000fea0003800000 */
.L_x_18087:
        /* <DEDUP_REMOVED lines=16> */
.L_x_18093:
[----:B------:R-:W-:Y:S05]  /*17380*/  BSYNC B3 ;  /* 0x0000000000037941 */ /* 0x000fea0003800000 */
.L_x_18092:
        /* <DEDUP_REMOVED lines=42> */
.L_x_18091:
[----:B------:R-:W-:Y:S05]  /*17630*/  BSYNC B2 ;  /* 0x0000000000027941 */ /* 0x000fea0003800000 */
.L_x_18090:
        /* <DEDUP_REMOVED lines=13> */
.L_x_18094:
        /* <DEDUP_REMOVED lines=12> */
.L_x_18097:
[----:B------:R-:W-:Y:S02]  /*177d0*/  IMAD.MOV.U32 R10, RZ, RZ, R24 ;  /* 0x000000ffff0a7224 */ /* 0x000fe400078e0018 */
.L_x_18098:
[----:B------:R-:W-:Y:S05]  /*177e0*/  BSYNC B2 ;  /* 0x0000000000027941 */ /* 0x000fea0003800000 */
.L_x_18096:
        /* <DEDUP_REMOVED lines=16> */
.L_x_18102:
[----:B------:R-:W-:Y:S05]  /*178f0*/  BSYNC B3 ;  /* 0x0000000000037941 */ /* 0x000fea0003800000 */
.L_x_18101:
        /* <DEDUP_REMOVED lines=42> */
.L_x_18100:
[----:B------:R-:W-:Y:S05]  /*17ba0*/  BSYNC B2 ;  /* 0x0000000000027941 */ /* 0x000fea0003800000 */
.L_x_18099:
        /* <DEDUP_REMOVED lines=10> */
.L_x_18095:
        /* <DEDUP_REMOVED lines=54> */
.L_x_18103:
[----:B------:R-:W-:Y:S02]  /*17fb0*/  IADD3 R138, R138, 0x20, RZ ;  /* 0x000000208a8a7810 */ /* 0x000fe40007ffe0ff */
.L_x_17974:
[----:B------:R-:W-:Y:S05]  /*17fc0*/  BSYNC B1 ;  /* 0x0000000000017941 */ /* 0x000fea0003800000 */
.L_x_17973:
        /* <DEDUP_REMOVED lines=30> */
.L_x_18107:
[----:B------:R-:W-:Y:S02]  /*181b0*/  IMAD.MOV.U32 R6, RZ, RZ, R24 ;  /* 0x000000ffff067224 */ /* 0x000fe400078e0018 */
.L_x_18108:
[----:B------:R-:W-:Y:S05]  /*181c0*/  BSYNC B2 ;  /* 0x0000000000027941 */ /* 0x000fea0003800000 */
.L_x_18106:
        /* <DEDUP_REMOVED lines=16> */
.L_x_18112:
[----:B------:R-:W-:Y:S05]  /*182d0*/  BSYNC B3 ;  /* 0x0000000000037941 */ /* 0x000fea0003800000 */
.L_x_18111:
        /* <DEDUP_REMOVED lines=42> */
.L_x_18110:
[----:B------:R-:W-:Y:S05]  /*18580*/  BSYNC B2 ;  /* 0x0000000000027941 */ /* 0x000fea0003800000 */
.L_x_18109:
        /* <DEDUP_REMOVED lines=18> */
.L_x_18113:
        /* <DEDUP_REMOVED lines=12> */
.L_x_18116:
[----:B------:R-:W-:Y:S02]  /*18770*/  IMAD.MOV.U32 R17, RZ, RZ, R24 ;  /* 0x000000ffff117224 */ /* 0x000fe400078e0018 */
.L_x_18117:
[----:B------:R-:W-:Y:S05]  /*18780*/  BSYNC B2 ;  /* 0x0000000000027941 */ /* 0x000fea0003800000 */
.L_x_18115:
        /* <DEDUP_REMOVED lines=16> */
.L_x_18121:
[----:B------:R-:W-:Y:S05]  /*18890*/  BSYNC B3 ;  /* 0x0000000000037941 */ /* 0x000fea0003800000 */
.L_x_18120:
        /* <DEDUP_REMOVED lines=42> */
.L_x_18119:
[----:B------:R-:W-:Y:S05]  /*18b40*/  BSYNC B2 ;  /* 0x0000000000027941 */ /* 0x000fea0003800000 */
.L_x_18118:
        /* <DEDUP_REMOVED lines=10> */
.L_x_18114:
        /* <DEDUP_REMOVED lines=12> */
.L_x_18123:
[----:B------:R-:W-:Y:S02]  /*18cb0*/  IMAD.MOV.U32 R98, RZ, RZ, R24 ;  /* 0x000000ffff627224 */ /* 0x000fe400078e0018 */
.L_x_18124:
[----:B------:R-:W-:Y:S05]  /*18cc0*/  BSYNC B2 ;  /* 0x0000000000027941 */ /* 0x000fea0003800000 */
.L_x_18122:
        /* <DEDUP_REMOVED lines=16> */
.L_x_18128:
[----:B------:R-:W-:Y:S05]  /*18dd0*/  BSYNC B3 ;  /* 0x0000000000037941 */ /* 0x000fea0003800000 */
.L_x_18127:
        /* <DEDUP_REMOVED lines=42> */
.L_x_18126:
[----:B------:R-:W-:Y:S05]  /*19080*/  BSYNC B2 ;  /* 0x0000000000027941 */ /* 0x000fea0003800000 */
.L_x_18125:
        /* <DEDUP_REMOVED lines=15> */
.L_x_18129:
        /* <DEDUP_REMOVED lines=12> */
.L_x_18132:
[----:B------:R-:W-:Y:S02]  /*19240*/  IMAD.MOV.U32 R16, RZ, RZ, R24 ;  /* 0x000000ffff107224 */ /* 0x000fe400078e0018 */
.L_x_18133:
[----:B------:R-:W-:Y:S05]  /*19250*/  BSYNC B2 ;  /* 0x0000000000027941 */ /* 0x000fea0003800000 */
.L_x_18131:
        /* <DEDUP_REMOVED lines=16> */
.L_x_18137:
[----:B------:R-:W-:Y:S05]  /*19360*/  BSYNC B3 ;  /* 0x0000000000037941 */ /* 0x000fea0003800000 */
.L_x_18136:
        /* <DEDUP_REMOVED lines=42> */
.L_x_18135:
[----:B------:R-:W-:Y:S05]  /*19610*/  BSYNC B2 ;  /* 0x0000000000027941 */ /* 0x000fea0003800000 */
.L_x_18134:
        /* <DEDUP_REMOVED lines=10> */
.L_x_18130:
        /* <DEDUP_REMOVED lines=12> */
.L_x_18139:
[----:B------:R-:W-:Y:S02]  /*19780*/  IMAD.MOV.U32 R41, RZ, RZ, R24 ;  /* 0x000000ffff297224 */ /* 0x000fe400078e0018 */
.L_x_18140:
[----:B------:R-:W-:Y:S05]  /*19790*/  BSYNC B2 ;  /* 0x0000000000027941 */ /* 0x000fea0003800000 */
.L_x_18138:
        /* <DEDUP_REMOVED lines=16> */
.L_x_18144:
[----:B------:R-:W-:Y:S05]  /*198a0*/  BSYNC B3 ;  /* 0x0000000000037941 */ /* 0x000fea0003800000 */
.L_x_18143:
        /* <DEDUP_REMOVED lines=42> */
.L_x_18142:
[----:B------:R-:W-:Y:S05]  /*19b50*/  BSYNC B2 ;  /* 0x0000000000027941 */ /* 0x000fea0003800000 */
.L_x_18141:
        /* <DEDUP_REMOVED lines=15> */
.L_x_18145:
        /* <DEDUP_REMOVED lines=12> */
.L_x_18148:
[----:B------:R-:W-:Y:S02]  /*19d10*/  IMAD.MOV.U32 R15, RZ, RZ, R24 ;  /* 0x000000ffff0f7224 */ /* 0x000fe400078e0018 */
.L_x_18149:
[----:B------:R-:W-:Y:S05]  /*19d20*/  BSYNC B2 ;  /* 0x0000000000027941 */ /* 0x000fea0003800000 */
.L_x_18147:
        /* <DEDUP_REMOVED lines=16> */
.L_x_18153:
[----:B------:R-:W-:Y:S05]  /*19e30*/  BSYNC B3 ;  /* 0x0000000000037941 */ /* 0x000fea0003800000 */
.L_x_18152:
        /* <DEDUP_REMOVED lines=42> */
.L_x_18151:
[----:B------:R-:W-:Y:S05]  /*1a0e0*/  BSYNC B2 ;  /* 0x0000000000027941 */ /* 0x000fea0003800000 */
.L_x_18150:
        /* <DEDUP_REMOVED lines=10> */
.L_x_18146:
        /* <DEDUP_REMOVED lines=12> */
.L_x_18155:
[----:B------:R-:W-:Y:S02]  /*1a250*/  IMAD.MOV.U32 R88, RZ, RZ, R24 ;  /* 0x000000ffff587224 */ /* 0x000fe400078e0018 */
.L_x_18156:
[----:B------:R-:W-:Y:S05]  /*1a260*/  BSYNC B2 ;  /* 0x0000000000027941 */ /* 0x000fea0003800000 */
.L_x_18154:
        /* <DEDUP_REMOVED lines=16> */
.L_x_18160:
[----:B------:R-:W-:Y:S05]  /*1a370*/  BSYNC B3 ;  /* 0x0000000000037941 */ /* 0x000fea0003800000 */
.L_x_18159:
        /* <DEDUP_REMOVED lines=42> */
.L_x_18158:
[----:B------:R-:W-:Y:S05]  /*1a620*/  BSYNC B2 ;  /* 0x0000000000027941 */ /* 0x000fea0003800000 */
.L_x_18157:
        /* <DEDUP_REMOVED lines=15> */
.L_x_18161:
        /* <DEDUP_REMOVED lines=12> */
.L_x_18164:
[----:B------:R-:W-:Y:S02]  /*1a7e0*/  IMAD.MOV.U32 R14, RZ, RZ, R24 ;  /* 0x000000ffff0e7224 */ /* 0x000fe400078e0018 */
.L_x_18165:
[----:B------:R-:W-:Y:S05]  /*1a7f0*/  BSYNC B2 ;  /* 0x0000000000027941 */ /* 0x000fea0003800000 */
.L_x_18163:
        /* <DEDUP_REMOVED lines=16> */
.L_x_18169:
[----:B------:R-:W-:Y:S05]  /*1a900*/  BSYNC B3 ;  /* 0x0000000000037941 */ /* 0x000fea0003800000 */
.L_x_18168:
        /* <DEDUP_REMOVED lines=42> */
.L_x_18167:
[----:B------:R-:W-:Y:S05]  /*1abb0*/  BSYNC B2 ;  /* 0x0000000000027941 */ /* 0x000fea0003800000 */
.L_x_18166:
        /* <DEDUP_REMOVED lines=10> */
.L_x_18162:
        /* <DEDUP_REMOVED lines=12> */
.L_x_18171:
[----:B------:R-:W-:Y:S02]  /*1ad20*/  IMAD.MOV.U32 R99, RZ, RZ, R24 ;  /* 0x000000ffff637224 */ /* 0x000fe400078e0018 */
.L_x_18172:
[----:B------:R-:W-:Y:S05]  /*1ad30*/  BSYNC B2 ;  /* 0x0000000000027941 */ /* 0x000fea0003800000 */
.L_x_18170:
        /* <DEDUP_REMOVED lines=16> */
.L_x_18176:
[----:B------:R-:W-:Y:S05]  /*1ae40*/  BSYNC B3 ;  /* 0x0000000000037941 */ /* 0x000fea0003800000 */
.L_x_18175:
        /* <DEDUP_REMOVED lines=42> */
.L_x_18174:
[----:B------:R-:W-:Y:S05]  /*1b0f0*/  BSYNC B2 ;  /* 0x0000000000027941 */ /* 0x000fea0003800000 */
.L_x_18173:
        /* <DEDUP_REMOVED lines=13> */
.L_x_18177:
        /* <DEDUP_REMOVED lines=12> */
.L_x_18180:
[----:B------:R-:W-:Y:S02]  /*1b290*/  IMAD.MOV.U32 R13, RZ, RZ, R24 ;  /* 0x000000ffff0d7224 */ /* 0x000fe400078e0018 */
.L_x_18181:
[----:B------:R-:W-:Y:S05]  /*1b2a0*/  BSYNC B2 ;  /* 0x0000000000027941 */ /* 0x000fea0003800000 */
.L_x_18179:
        /* <DEDUP_REMOVED lines=16> */
.L_x_18185:
[----:B------:R-:W-:Y:S05]  /*1b3b0*/  BSYNC B3 ;  /* 0x0000000000037941 */ /* 0x000fea0003800000 */
.L_x_18184:
        /* <DEDUP_REMOVED lines=42> */
.L_x_18183:
[----:B------:R-:W-:Y:S05]  /*1b660*/  BSYNC B2 ;  /* 0x0000000000027941 */ /* 0x000fea0003800000 */
.L_x_18182:
        /* <DEDUP_REMOVED lines=10> */
.L_x_18178:
        /* <DEDUP_REMOVED lines=12> */
.L_x_18187:
[----:B------:R-:W-:Y:S02]  /*1b7d0*/  IMAD.MOV.U32 R117, RZ, RZ, R24 ;  /* 0x000000ffff757224 */ /* 0x000fe400078e0018 */
.L_x_18188:
[----:B------:R-:W-:Y:S05]  /*1b7e0*/  BSYNC B2 ;  /* 0x0000000000027941 */ /* 0x000fea0003800000 */
.L_x_18186:
        /* <DEDUP_REMOVED lines=16> */
.L_x_18192:
[----:B------:R-:W-:Y:S05]  /*1b8f0*/  BSYNC B3 ;  /* 0x0000000000037941 */ /* 0x000fea0003800000 */
.L_x_18191:
        /* <DEDUP_REMOVED lines=42> */
.L_x_18190:
[----:B------:R-:W-:Y:S05]  /*1bba0*/  BSYNC B2 ;  /* 0x0000000000027941 */ /* 0x000fea0003800000 */
.L_x_18189:
        /* <DEDUP_REMOVED lines=13> */
.L_x_18193:
        /* <DEDUP_REMOVED lines=12> */
.L_x_18196:
[----:B------:R-:W-:Y:S02]  /*1bd40*/  IMAD.MOV.U32 R12, RZ, RZ, R24 ;  /* 0x000000ffff0c7224 */ /* 0x000fe400078e0018 */
.L_x_18197:
[----:B------:R-:W-:Y:S05]  /*1bd50*/  BSYNC B2 ;  /* 0x0000000000027941 */ /* 0x000fea0003800000 */
.L_x_18195:
        /* <DEDUP_REMOVED lines=16> */
.L_x_18201:
[----:B------:R-:W-:Y:S05]  /*1be60*/  BSYNC B3 ;  /* 0x0000000000037941 */ /* 0x000fea0003800000 */
.L_x_18200:
        /* <DEDUP_REMOVED lines=42> */
.L_x_18199:
[----:B------:R-:W-:Y:S05]  /*1c110*/  BSYNC B2 ;  /* 0x0000000000027941 */ /* 0x000fea0003800000 */
.L_x_18198:
        /* <DEDUP_REMOVED lines=10> */
.L_x_18194:
        /* <DEDUP_REMOVED lines=12> */
.L_x_18203:
[----:B------:R-:W-:Y:S02]  /*1c280*/  IMAD.MOV.U32 R90, RZ, RZ, R24 ;  /* 0x000000ffff5a7224 */ /* 0x000fe400078e0018 */
.L_x_18204:
[----:B------:R-:W-:Y:S05]  /*1c290*/  BSYNC B2 ;  /* 0x0000000000027941 */ /* 0x000fea0003800000 */
.L_x_18202:
        /* <DEDUP_REMOVED lines=16> */
.L_x_18208:
[----:B------:R-:W-:Y:S05]  /*1c3a0*/  BSYNC B3 ;  /* 0x0000000000037941 */ /* 0x000fea0003800000 */
.L_x_18207:
        /* <DEDUP_REMOVED lines=42> */
.L_x_18206:
[----:B------:R-:W-:Y:S05]  /*1c650*/  BSYNC B2 ;  /* 0x0000000000027941 */ /* 0x000fea0003800000 */
.L_x_18205:
        /* <DEDUP_REMOVED lines=13> */
.L_x_18209:
        /* <DEDUP_REMOVED lines=12> */
.L_x_18212:
[----:B------:R-:W-:Y:S02]  /*1c7f0*/  IMAD.MOV.U32 R11, RZ, RZ, R24 ;  /* 0x000000ffff0b7224 */ /* 0x000fe400078e0018 */
.L_x_18213:
[----:B------:R-:W-:Y:S05]  /*1c800*/  BSYNC B2 ;  /* 0x0000000000027941 */ /* 0x000fea0003800000 */
.L_x_18211:
        /* <DEDUP_REMOVED lines=16> */
.L_x_18217:
[----:B------:R-:W-:Y:S05]  /*1c910*/  BSYNC B3 ;  /* 0x0000000000037941 */ /* 0x000fea0003800000 */
.L_x_18216:
        /* <DEDUP_REMOVED lines=42> */
.L_x_18215:
[----:B------:R-:W-:Y:S05]  /*1cbc0*/  BSYNC B2 ;  /* 0x0000000000027941 */ /* 0x000fea0003800000 */
.L_x_18214:
        /* <DEDUP_REMOVED lines=10> */
.L_x_18210:
        /* <DEDUP_REMOVED lines=12> */
.L_x_18219:
[----:B------:R-:W-:Y:S02]  /*1cd30*/  IMAD.MOV.U32 R90, RZ, RZ, R24 ;  /* 0x000000ffff5a7224 */ /* 0x000fe400078e0018 */
.L_x_18220:
[----:B------:R-:W-:Y:S05]  /*1cd40*/  BSYNC B2 ;  /* 0x0000000000027941 */ /* 0x000fea0003800000 */
.L_x_18218:
        /* <DEDUP_REMOVED lines=16> */
.L_x_18224:
[----:B------:R-:W-:Y:S05]  /*1ce50*/  BSYNC B3 ;  /* 0x0000000000037941 */ /* 0x000fea0003800000 */
.L_x_18223:
        /* <DEDUP_REMOVED lines=42> */
.L_x_18222:
[----:B------:R-:W-:Y:S05]  /*1d100*/  BSYNC B2 ;  /* 0x0000000000027941 */ /* 0x000fea0003800000 */
.L_x_18221:
        /* <DEDUP_REMOVED lines=13> */
.L_x_18225:
        /* <DEDUP_REMOVED lines=12> */
.L_x_18228:
[----:B------:R-:W-:Y:S02]  /*1d2a0*/  IMAD.MOV.U32 R10, RZ, RZ, R24 ;  /* 0x000000ffff0a7224 */ /* 0x000fe400078e0018 */
.L_x_18229:
[----:B------:R-:W-:Y:S05]  /*1d2b0*/  BSYNC B2 ;  /* 0x0000000000027941 */ /* 0x000fea0003800000 */
.L_x_18227:
        /* <DEDUP_REMOVED lines=16> */
.L_x_18233:
[----:B------:R-:W-:Y:S05]  /*1d3c0*/  BSYNC B3 ;  /* 0x0000000000037941 */ /* 0x000fea0003800000 */
.L_x_18232:
        /* <DEDUP_REMOVED lines=42> */
.L_x_18231:
[----:B------:R-:W-:Y:S05]  /*1d670*/  BSYNC B2 ;  /* 0x0000000000027941 */ /* 0x000fea0003800000 */
.L_x_18230:
        /* <DEDUP_REMOVED lines=10> */
.L_x_18226:
        /* <DEDUP_REMOVED lines=54> */
.L_x_18234:
[----:B------:R-:W-:Y:S02]  /*1da80*/  IADD3 R138, R138, 0x20, RZ ;  /* 0x000000208a8a7810 */ /* 0x000fe40007ffe0ff */
.L_x_18105:
[----:B------:R-:W-:Y:S05]  /*1da90*/  BSYNC B1 ;  /* 0x0000000000017941 */ /* 0x000fea0003800000 */
.L_x_18104:
        /* <DEDUP_REMOVED lines=30> */
.L_x_18238:
[----:B------:R-:W-:Y:S02]  /*1dc80*/  IMAD.MOV.U32 R5, RZ, RZ, R24 ;  /* 0x000000ffff057224 */ /* 0x000fe400078e0018 */
.L_x_18239:
[----:B------:R-:W-:Y:S05]  /*1dc90*/  BSYNC B2 ;  /* 0x0000000000027941 */ /* 0x000fea0003800000 */
.L_x_18237:
        /* <DEDUP_REMOVED lines=16> */
.L_x_18243:
[----:B------:R-:W-:Y:S05]  /*1dda0*/  BSYNC B3 ;  /* 0x0000000000037941 */ /* 0x000fea0003800000 */
.L_x_18242:
        /* <DEDUP_REMOVED lines=42> */
.L_x_18241:
[----:B------:R-:W-:Y:S05]  /*1e050*/  BSYNC B2 ;  /* 0x0000000000027941 */ /* 0x000fea0003800000 */
.L_x_18240:
        /* <DEDUP_REMOVED lines=18> */
.L_x_18244:
        /* <DEDUP_REMOVED lines=12> */
.L_x_18247:
[----:B------:R-:W-:Y:S02]  /*1e240*/  IMAD.MOV.U32 R17, RZ, RZ, R24 ;  /* 0x000000ffff117224 */ /* 0x000fe400078e0018 */
.L_x_18248:
[----:B------:R-:W-:Y:S05]  /*1e250*/  BSYNC B2 ;  /* 0x0000000000027941 */ /* 0x000fea0003800000 */
.L_x_18246:
        /* <DEDUP_REMOVED lines=16> */
.L_x_18252:
[----:B------:R-:W-:Y:S05]  /*1e360*/  BSYNC B3 ;  /* 0x0000000000037941 */ /* 0x000fea0003800000 */
.L_x_18251:
        /* <DEDUP_REMOVED lines=42> */
.L_x_18250:
[----:B------:R-:W-:Y:S05]  /*1e610*/  BSYNC B2 ;  /* 0x0000000000027941 */ /* 0x000fea0003800000 */
.L_x_18249:
        /* <DEDUP_REMOVED lines=10> */
.L_x_18245:
        /* <DEDUP_REMOVED lines=12> */
.L_x_18254:
[----:B------:R-:W-:Y:S02]  /*1e780*/  IMAD.MOV.U32 R100, RZ, RZ, R24 ;  /* 0x000000ffff647224 */ /* 0x000fe400078e0018 */
.L_x_18255:
[----:B------:R-:W-:Y:S05]  /*1e790*/  BSYNC B2 ;  /* 0x0000000000027941 */ /* 0x000fea0003800000 */
.L_x_18253:
        /* <DEDUP_REMOVED lines=16> */
.L_x_18259:
[----:B------:R-:W-:Y:S05]  /*1e8a0*/  BSYNC B3 ;  /* 0x0000000000037941 */ /* 0x000fea0003800000 */
.L_x_18258:
        /* <DEDUP_REMOVED lines=42> */
.L_x_18257:
[----:B------:R-:W-:Y:S05]  /*1eb50*/  BSYNC B2 ;  /* 0x0000000000027941 */ /* 0x000fea0003800000 */
.L_x_18256:
        /* <DEDUP_REMOVED lines=15> */
.L_x_18260:
        /* <DEDUP_REMOVED lines=12> */
.L_x_18263:
[----:B------:R-:W-:Y:S02]  /*1ed10*/  IMAD.MOV.U32 R16, RZ, RZ, R24 ;  /* 0x000000ffff107224 */ /* 0x000fe400078e0018 */
.L_x_18264:
[----:B------:R-:W-:Y:S05]  /*1ed20*/  BSYNC B2 ;  /* 0x0000000000027941 */ /* 0x000fea0003800000 */
.L_x_18262:
        /* <DEDUP_REMOVED lines=16> */
.L_x_18268:
[----:B------:R-:W-:Y:S05]  /*1ee30*/  BSYNC B3 ;  /* 0x0000000000037941 */ /* 0x000fea0003800000 */
.L_x_18267:
        /* <DEDUP_REMOVED lines=42> */
.L_x_18266:
[----:B------:R-:W-:Y:S05]  /*1f0e0*/  BSYNC B2 ;  /* 0x0000000000027941 */ /* 0x000fea0003800000 */
.L_x_18265:
        /* <DEDUP_REMOVED lines=10> */
.L_x_18261:
        /* <DEDUP_REMOVED lines=12> */
.L_x_18270:
[----:B------:R-:W-:Y:S02]  /*1f250*/  IMAD.MOV.U32 R43, RZ, RZ, R24 ;  /* 0x000000ffff2b7224 */ /* 0x000fe400078e0018 */
.L_x_18271:
[----:B------:R-:W-:Y:S05]  /*1f260*/  BSYNC B2 ;  /* 0x0000000000027941 */ /* 0x000fea0003800000 */
.L_x_18269:
        /* <DEDUP_REMOVED lines=16> */
.L_x_18275:
[----:B------:R-:W-:Y:S05]  /*1f370*/  BSYNC B3 ;  /* 0x0000000000037941 */ /* 0x000fea0003800000 */
.L_x_18274:
        /* <DEDUP_REMOVED lines=42> */
.L_x_18273:
[----:B------:R-:W-:Y:S05]  /*1f620*/  BSYNC B2 ;  /* 0x0000000000027941 */ /* 0x000fea0003800000 */
.L_x_18272:
        /* <DEDUP_REMOVED lines=15> */
.L_x_18276:
        /* <DEDUP_REMOVED lines=12> */
.L_x_18279:
[----:B------:R-:W-:Y:S02]  /*1f7e0*/  IMAD.MOV.U32 R15, RZ, RZ, R24 ;  /* 0x000000ffff0f7224 */ /* 0x000fe400078e0018 */
.L_x_18280:
[----:B------:R-:W-:Y:S05]  /*1f7f0*/  BSYNC B2 ;  /* 0x0000000000027941 */ /* 0x000fea0003800000 */
.L_x_18278:
        /* <DEDUP_REMOVED lines=16> */
.L_x_18284:
[----:B------:R-:W-:Y:S05]  /*1f900*/  BSYNC B3 ;  /* 0x0000000000037941 */ /* 0x000fea0003800000 */
.L_x_18283:
        /* <DEDUP_REMOVED lines=42> */
.L_x_18282:
[----:B------:R-:W-:Y:S05]  /*1fbb0*/  BSYNC B2 ;  /* 0x0000000000027941 */ /* 0x000fea0003800000 */
.L_x_18281:
        /* <DEDUP_REMOVED lines=10> */
.L_x_18277:
        /* <DEDUP_REMOVED lines=12> */
.L_x_18286:
[----:B------:R-:W-:Y:S02]  /*1fd20*/  IMAD.MOV.U32 R88, RZ, RZ, R24 ;  /* 0x000000ffff587224 */ /* 0x000fe400078e0018 */
.L_x_18287:
[----:B------:R-:W-:Y:S05]  /*1fd30*/  BSYNC B2 ;  /* 0x0000000000027941 */ /* 0x000fea0003800000 */
.L_x_18285:
        /* <DEDUP_REMOVED lines=16> */
.L_x_18291:
[----:B------:R-:W-:Y:S05]  /*1fe40*/  BSYNC B3 ;  /* 0x0000000000037941 */ /* 0x000fea0003800000 */
.L_x_18290:
        /* <DEDUP_REMOVED lines=42> */
.L_x_18289:
[----:B------:R-:W-:Y:S05]  /*200f0*/  BSYNC B2 ;  /* 0x0000000000027941 */ /* 0x000fea0003800000 */
.L_x_18288:
        /* <DEDUP_REMOVED lines=15> */
.L_x_18292:
        /* <DEDUP_REMOVED lines=12> */
.L_x_18295:
[----:B------:R-:W-:Y:S02]  /*202b0*/  IMAD.MOV.U32 R14, RZ, RZ, R24 ;  /* 0x000000ffff0e7224 */ /* 0x000fe400078e0018 */
.L_x_18296:
[----:B------:R-:W-:Y:S05]  /*202c0*/  BSYNC B2 ;  /* 0x0000000000027941 */ /* 0x000fea0003800000 */
.L_x_18294:
        /* <DEDUP_REMOVED lines=16> */
.L_x_18300:
[----:B------:R-:W-:Y:S05]  /*203d0*/  BSYNC B3 ;  /* 0x0000000000037941 */ /* 0x000fea0003800000 */
.L_x_18299:
        /* <DEDUP_REMOVED lines=42> */
.L_x_18298:
[----:B------:R-:W-:Y:S05]  /*20680*/  BSYNC B2 ;  /* 0x0000000000027941 */ /* 0x000fea0003800000 */
.L_x_18297:
        /* <DEDUP_REMOVED lines=10> */
.L_x_18293:
        /* <DEDUP_REMOVED lines=12> */
.L_x_18302:
[----:B------:R-:W-:Y:S02]  /*207f0*/  IMAD.MOV.U32 R101, RZ, RZ, R24 ;  /* 0x000000ffff657224 */ /* 0x000fe400078e0018 */
.L_x_18303:
[----:B------:R-:W-:Y:S05]  /*20800*/  BSYNC B2 ;  /* 0x0000000000027941 */ /* 0x000fea0003800000 */
.L_x_18301:
        /* <DEDUP_REMOVED lines=16> */
.L_x_18307:
[----:B------:R-:W-:Y:S05]  /*20910*/  BSYNC B3 ;  /* 0x0000000000037941 */ /* 0x000fea0003800000 */
.L_x_18306:
        /* <DEDUP_REMOVED lines=42> */
.L_x_18305:
[----:B------:R-:W-:Y:S05]  /*20bc0*/  BSYNC B2 ;  /* 0x0000000000027941 */ /* 0x000fea0003800000 */
.L_x_18304:
        /* <DEDUP_REMOVED lines=13> */
.L_x_18308:
        /* <DEDUP_REMOVED lines=12> */
.L_x_18311:
[----:B------:R-:W-:Y:S02]  /*20d60*/  IMAD.MOV.U32 R13, RZ, RZ, R24 ;  /* 0x000000ffff0d7224 */ /* 0x000fe400078e0018 */
.L_x_18312:
[----:B------:R-:W-:Y:S05]  /*20d70*/  BSYNC B2 ;  /* 0x0000000000027941 */ /* 0x000fea0003800000 */
.L_x_18310:
        /* <DEDUP_REMOVED lines=16> */
.L_x_18316:
[----:B------:R-:W-:Y:S05]  /*20e80*/  BSYNC B3 ;  /* 0x0000000000037941 */ /* 0x000fea0003800000 */
.L_x_18315:
        /* <DEDUP_REMOVED lines=42> */
.L_x_18314:
[----:B------:R-:W-:Y:S05]  /*21130*/  BSYNC B2 ;  /* 0x0000000000027941 */ /* 0x000fea0003800000 */
.L_x_18313:
        /* <DEDUP_REMOVED lines=10> */
.L_x_18309:
        /* <DEDUP_REMOVED lines=12> */
.L_x_18318:
[----:B------:R-:W-:Y:S02]  /*212a0*/  IMAD.MOV.U32 R119, RZ, RZ, R24 ;  /* 0x000000ffff777224 */ /* 0x000fe400078e0018 */
.L_x_18319:
[----:B------:R-:W-:Y:S05]  /*212b0*/  BSYNC B2 ;  /* 0x0000000000027941 */ /* 0x000fea0003800000 */
.L_x_18317:
        /* <DEDUP_REMOVED lines=16> */
.L_x_18323:
[----:B------:R-:W-:Y:S05]  /*213c0*/  BSYNC B3 ;  /* 0x0000000000037941 */ /* 0x000fea0003800000 */
.L_x_18322:
        /* <DEDUP_REMOVED lines=42> */
.L_x_18321:
[----:B------:R-:W-:Y:S05]  /*21670*/  BSYNC B2 ;  /* 0x0000000000027941 */ /* 0x000fea0003800000 */
.L_x_18320:
        /* <DEDUP_REMOVED lines=13> */
.L_x_18324:
        /* <DEDUP_REMOVED lines=12> */
.L_x_18327:
[----:B------:R-:W-:Y:S02]  /*21810*/  IMAD.MOV.U32 R12, RZ, RZ, R24 ;  /* 0x000000ffff0c7224 */ /* 0x000fe400078e0018 */
.L_x_18328:
[----:B------:R-:W-:Y:S05]  /*21820*/  BSYNC B2 ;  /* 0x0000000000027941 */ /* 0x000fea0003800000 */
.L_x_18326:
        /* <DEDUP_REMOVED lines=16> */
.L_x_18332:
[----:B------:R-:W-:Y:S05]  /*21930*/  BSYNC B3 ;  /* 0x0000000000037941 */ /* 0x000fea0003800000 */
.L_x_18331:
        /* <DEDUP_REMOVED lines=42> */
.L_x_18330:
[----:B------:R-:W-:Y:S05]  /*21be0*/  BSYNC B2 ;  /* 0x0000000000027941 */ /* 0x000fea0003800000 */
.L_x_18329:
        /* <DEDUP_REMOVED lines=10> */
.L_x_18325:
        /* <DEDUP_REMOVED lines=12> */
.L_x_18334:
[----:B------:R-:W-:Y:S02]  /*21d50*/  IMAD.MOV.U32 R90, RZ, RZ, R24 ;  /* 0x000000ffff5a7224 */ /* 0x000fe400078e0018 */
.L_x_18335:
[----:B------:R-:W-:Y:S05]  /*21d60*/  BSYNC B2 ;  /* 0x0000000000027941 */ /* 0x000fea0003800000 */
.L_x_18333:
        /* <DEDUP_REMOVED lines=16> */
.L_x_18339:
[----:B------:R-:W-:Y:S05]  /*21e70*/  BSYNC B3 ;  /* 0x0000000000037941 */ /* 0x000fea0003800000 */
.L_x_18338:
        /* <DEDUP_REMOVED lines=42> */
.L_x_18337:
[----:B------:R-:W-:Y:S05]  /*22120*/  BSYNC B2 ;  /* 0x0000000000027941 */ /* 0x000fea0003800000 */
.L_x_18336:
        /* <DEDUP_REMOVED lines=13> */
.L_x_18340:
        /* <DEDUP_REMOVED lines=12> */
.L_x_18343:
[----:B------:R-:W-:Y:S02]  /*222c0*/  IMAD.MOV.U32 R11, RZ, RZ, R24 ;  /* 0x000000ffff0b7224 */ /* 0x000fe400078e0018 */
.L_x_18344:
[----:B------:R-:W-:Y:S05]  /*222d0*/  BSYNC B2 ;  /* 0x0000000000027941 */ /* 0x000fea0003800000 */
.L_x_18342:
        /* <DEDUP_REMOVED lines=16> */
.L_x_18348:
[----:B------:R-:W-:Y:S05]  /*223e0*/  BSYNC B3 ;  /* 0x0000000000037941 */ /* 0x000fea0003800000 */
.L_x_18347:
        /* <DEDUP_REMOVED lines=42> */
.L_x_18346:
[----:B------:R-:W-:Y:S05]  /*22690*/  BSYNC B2 ;  /* 0x0000000000027941 */ /* 0x000fea0003800000 */
.L_x_18345:
        /* <DEDUP_REMOVED lines=10> */
.L_x_18341:
        /* <DEDUP_REMOVED lines=12> */
.L_x_18350:
[----:B------:R-:W-:Y:S02]  /*22800*/  IMAD.MOV.U32 R90, RZ, RZ, R24 ;  /* 0x000000ffff5a7224 */ /* 0x000fe400078e0018 */
.L_x_18351:
[----:B------:R-:W-:Y:S05]  /*22810*/  BSYNC B2 ;  /* 0x0000000000027941 */ /* 0x000fea0003800000 */
.L_x_18349:
        /* <DEDUP_REMOVED lines=16> */
.L_x_18355:
[----:B------:R-:W-:Y:S05]  /*22920*/  BSYNC B3 ;  /* 0x0000000000037941 */ /* 0x000fea0003800000 */
.L_x_18354:
        /* <DEDUP_REMOVED lines=42> */
.L_x_18353:
[----:B------:R-:W-:Y:S05]  /*22bd0*/  BSYNC B2 ;  /* 0x0000000000027941 */ /* 0x000fea0003800000 */
.L_x_18352:
        /* <DEDUP_REMOVED lines=13> */
.L_x_18356:
        /* <DEDUP_REMOVED lines=12> */
.L_x_18359:
[----:B------:R-:W-:Y:S02]  /*22d70*/  IMAD.MOV.U32 R10, RZ, RZ, R24 ;  /* 0x000000ffff0a7224 */ /* 0x000fe400078e0018 */
.L_x_18360:
[----:B------:R-:W-:Y:S05]  /*22d80*/  BSYNC B2 ;  /* 0x0000000000027941 */ /* 0x000fea0003800000 */
.L_x_18358:
        /* <DEDUP_REMOVED lines=16> */
.L_x_18364:
[----:B------:R-:W-:Y:S05]  /*22e90*/  BSYNC B3 ;  /* 0x0000000000037941 */ /* 0x000fea0003800000 */
.L_x_18363:
        /* <DEDUP_REMOVED lines=42> */
.L_x_18362:
[----:B------:R-:W-:Y:S05]  /*23140*/  BSYNC B2 ;  /* 0x0000000000027941 */ /* 0x000fea0003800000 */
.L_x_18361:
        /* <DEDUP_REMOVED lines=10> */
.L_x_18357:
        /* <DEDUP_REMOVED lines=54> */
.L_x_18365:
[----:B------:R-:W-:Y:S02]  /*23550*/  IADD3 R138, R138, 0x20, RZ ;  /* 0x000000208a8a7810 */ /* 0x000fe40007ffe0ff */
.L_x_18236:
[----:B------:R-:W-:Y:S05]  /*23560*/  BSYNC B1 ;  /* 0x0000000000017941 */ /* 0x000fea0003800000 */
.L_x_18235:
        /* <DEDUP_REMOVED lines=30> */
.L_x_18369:
[----:B------:R-:W-:Y:S02]  /*23750*/  IMAD.MOV.U32 R4, RZ, RZ, R24 ;  /* 0x000000ffff047224 */ /* 0x000fe400078e0018 */
.L_x_18370:
[----:B------:R-:W-:Y:S05]  /*23760*/  BSYNC B2 ;  /* 0x0000000000027941 */ /* 0x000fea0003800000 */
.L_x_18368:
        /* <DEDUP_REMOVED lines=16> */
.L_x_18374:
[----:B------:R-:W-:Y:S05]  /*23870*/  BSYNC B3 ;  /* 0x0000000000037941 */ /* 0x000fea0003800000 */
.L_x_18373:
        /* <DEDUP_REMOVED lines=42> */
.L_x_18372:
[----:B------:R-:W-:Y:S05]  /*23b20*/  BSYNC B2 ;  /* 0x0000000000027941 */ /* 0x000fea0003800000 */
.L_x_18371:
        /* <DEDUP_REMOVED lines=18> */
.L_x_18375:
        /* <DEDUP_REMOVED lines=12> */
.L_x_18378:
[----:B------:R-:W-:Y:S02]  /*23d10*/  IMAD.MOV.U32 R17, RZ, RZ, R24 ;  /* 0x000000ffff117224 */ /* 0x000fe400078e0018 */
.L_x_18379:
[----:B------:R-:W-:Y:S05]  /*23d20*/  BSYNC B2 ;  /* 0x0000000000027941 */ /* 0x000fea0003800000 */
.L_x_18377:
        /* <DEDUP_REMOVED lines=16> */
.L_x_18383:
[----:B------:R-:W-:Y:S05]  /*23e30*/  BSYNC B3 ;  /* 0x0000000000037941 */ /* 0x000fea0003800000 */
.L_x_18382:
        /* <DEDUP_REMOVED lines=42> */
.L_x_18381:
[----:B------:R-:W-:Y:S05]  /*240e0*/  BSYNC B2 ;  /* 0x0000000000027941 */ /* 0x000fea0003800000 */
.L_x_18380:
        /* <DEDUP_REMOVED lines=10> */
.L_x_18376:
        /* <DEDUP_REMOVED lines=12> */
.L_x_18385:
[----:B------:R-:W-:Y:S02]  /*24250*/  IMAD.MOV.U32 R102, RZ, RZ, R24 ;  /* 0x000000ffff667224 */ /* 0x000fe400078e0018 */
.L_x_18386:
[----:B------:R-:W-:Y:S05]  /*24260*/  BSYNC B2 ;  /* 0x0000000000027941 */ /* 0x000fea0003800000 */
.L_x_18384:
        /* <DEDUP_REMOVED lines=16> */
.L_x_18390:
[----:B------:R-:W-:Y:S05]  /*24370*/  BSYNC B3 ;  /* 0x0000000000037941 */ /* 0x000fea0003800000 */
.L_x_18389:
        /* <DEDUP_REMOVED lines=42> */
.L_x_18388:
[----:B------:R-:W-:Y:S05]  /*24620*/  BSYNC B2 ;  /* 0x0000000000027941 */ /* 0x000fea0003800000 */
.L_x_18387:
        /* <DEDUP_REMOVED lines=15> */
.L_x_18391:
        /* <DEDUP_REMOVED lines=12> */
.L_x_18394:
[----:B------:R-:W-:Y:S02]  /*247e0*/  IMAD.MOV.U32 R16, RZ, RZ, R24 ;  /* 0x000000ffff107224 */ /* 0x000fe400078e0018 */
.L_x_18395:
[----:B------:R-:W-:Y:S05]  /*247f0*/  BSYNC B2 ;  /* 0x0000000000027941 */ /* 0x000fea0003800000 */
.L_x_18393:
        /* <DEDUP_REMOVED lines=16> */
.L_x_18399:
[----:B------:R-:W-:Y:S05]  /*24900*/  BSYNC B3 ;  /* 0x0000000000037941 */ /* 0x000fea0003800000 */
.L_x_18398:
        /* <DEDUP_REMOVED lines=42> */
.L_x_18397:
[----:B------:R-:W-:Y:S05]  /*24bb0*/  BSYNC B2 ;  /* 0x0000000000027941 */ /* 0x000fea0003800000 */
.L_x_18396:
        /* <DEDUP_REMOVED lines=10> */
.L_x_18392:
        /* <DEDUP_REMOVED lines=12> */
.L_x_18401:
[----:B------:R-:W-:Y:S02]  /*24d20*/  IMAD.MOV.U32 R45, RZ, RZ, R24 ;  /* 0x000000ffff2d7224 */ /* 0x000fe400078e0018 */
.L_x_18402:
[----:B------:R-:W-:Y:S05]  /*24d30*/  BSYNC B2 ;  /* 0x0000000000027941 */ /* 0x000fea0003800000 */
.L_x_18400:
        /* <DEDUP_REMOVED lines=16> */
.L_x_18406:
[----:B------:R-:W-:Y:S05]  /*24e40*/  BSYNC B3 ;  /* 0x0000000000037941 */ /* 0x000fea0003800000 */
.L_x_18405:
        /* <DEDUP_REMOVED lines=42> */
.L_x_18404:
[----:B------:R-:W-:Y:S05]  /*250f0*/  BSYNC B2 ;  /* 0x0000000000027941 */ /* 0x000fea0003800000 */
.L_x_18403:
        /* <DEDUP_REMOVED lines=15> */
.L_x_18407:
        /* <DEDUP_REMOVED lines=12> */
.L_x_18410:
[----:B------:R-:W-:Y:S02]  /*252b0*/  IMAD.MOV.U32 R15, RZ, RZ, R24 ;  /* 0x000000ffff0f7224 */ /* 0x000fe400078e0018 */
.L_x_18411:
[----:B------:R-:W-:Y:S05]  /*252c0*/  BSYNC B2 ;  /* 0x0000000000027941 */ /* 0x000fea0003800000 */
.L_x_18409:
        /* <DEDUP_REMOVED lines=16> */
.L_x_18415:
[----:B------:R-:W-:Y:S05]  /*253d0*/  BSYNC B3 ;  /* 0x0000000000037941 */ /* 0x000fea0003800000 */
.L_x_18414:
        /* <DEDUP_REMOVED lines=42> */
.L_x_18413:
[----:B------:R-:W-:Y:S05]  /*25680*/  BSYNC B2 ;  /* 0x0000000000027941 */ /* 0x000fea0003800000 */
.L_x_18412:
        /* <DEDUP_REMOVED lines=10> */
.L_x_18408:
        /* <DEDUP_REMOVED lines=12> */
.L_x_18417:
[----:B------:R-:W-:Y:S02]  /*257f0*/  IMAD.MOV.U32 R88, RZ, RZ, R24 ;  /* 0x000000ffff587224 */ /* 0x000fe400078e0018 */
.L_x_18418:
[----:B------:R-:W-:Y:S05]  /*25800*/  BSYNC B2 ;  /* 0x0000000000027941 */ /* 0x000fea0003800000 */
.L_x_18416:
        /* <DEDUP_REMOVED lines=16> */
.L_x_18422:
[----:B------:R-:W-:Y:S05]  /*25910*/  BSYNC B3 ;  /* 0x0000000000037941 */ /* 0x000fea0003800000 */
.L_x_18421:
        /* <DEDUP_REMOVED lines=42> */
.L_x_18420:
[----:B------:R-:W-:Y:S05]  /*25bc0*/  BSYNC B2 ;  /* 0x0000000000027941 */ /* 0x000fea0003800000 */
.L_x_18419:
        /* <DEDUP_REMOVED lines=15> */
.L_x_18423:
        /* <DEDUP_REMOVED lines=12> */
.L_x_18426:
[----:B------:R-:W-:Y:S02]  /*25d80*/  IMAD.MOV.U32 R14, RZ, RZ, R24 ;  /* 0x000000ffff0e7224 */ /* 0x000fe400078e0018 */
.L_x_18427:
[----:B------:R-:W-:Y:S05]  /*25d90*/  BSYNC B2 ;  /* 0x0000000000027941 */ /* 0x000fea0003800000 */
.L_x_18425:
        /* <DEDUP_REMOVED lines=16> */
.L_x_18431:
[----:B------:R-:W-:Y:S05]  /*25ea0*/  BSYNC B3 ;  /* 0x0000000000037941 */ /* 0x000fea0003800000 */
.L_x_18430:
        /* <DEDUP_REMOVED lines=42> */
.L_x_18429:
[----:B------:R-:W-:Y:S05]  /*26150*/  BSYNC B2 ;  /* 0x0000000000027941 */ /* 0x000fea0003800000 */
.L_x_18428:
        /* <DEDUP_REMOVED lines=10> */
.L_x_18424:
        /* <DEDUP_REMOVED lines=12> */
.L_x_18433:
[----:B------:R-:W-:Y:S02]  /*262c0*/  IMAD.MOV.U32 R103, RZ, RZ, R24 ;  /* 0x000000ffff677224 */ /* 0x000fe400078e0018 */
.L_x_18434:
[----:B------:R-:W-:Y:S05]  /*262d0*/  BSYNC B2 ;  /* 0x0000000000027941 */ /* 0x000fea0003800000 */
.L_x_18432:
        /* <DEDUP_REMOVED lines=16> */
.L_x_18438:
[----:B------:R-:W-:Y:S05]  /*263e0*/  BSYNC B3 ;  /* 0x0000000000037941 */ /* 0x000fea0003800000 */
.L_x_18437:
        /* <DEDUP_REMOVED lines=42> */
.L_x_18436:
[----:B------:R-:W-:Y:S05]  /*26690*/  BSYNC B2 ;  /* 0x0000000000027941 */ /* 0x000fea0003800000 */
.L_x_18435:
        /* <DEDUP_REMOVED lines=13> */
.L_x_18439:
        /* <DEDUP_REMOVED lines=12> */
.L_x_18442:
[----:B------:R-:W-:Y:S02]  /*26830*/  IMAD.MOV.U32 R13, RZ, RZ, R24 ;  /* 0x000000ffff0d7224 */ /* 0x000fe400078e0018 */
.L_x_18443:
[----:B------:R-:W-:Y:S05]  /*26840*/  BSYNC B2 ;  /* 0x0000000000027941 */ /* 0x000fea0003800000 */
.L_x_18441:
        /* <DEDUP_REMOVED lines=16> */
.L_x_18447:
[----:B------:R-:W-:Y:S05]  /*26950*/  BSYNC B3 ;  /* 0x0000000000037941 */ /* 0x000fea0003800000 */
.L_x_18446:
        /* <DEDUP_REMOVED lines=42> */
.L_x_18445:
[----:B------:R-:W-:Y:S05]  /*26c00*/  BSYNC B2 ;  /* 0x0000000000027941 */ /* 0x000fea0003800000 */
.L_x_18444:
        /* <DEDUP_REMOVED lines=10> */
.L_x_18440:
        /* <DEDUP_REMOVED lines=12> */
.L_x_18449:
[----:B------:R-:W-:Y:S02]  /*26d70*/  IMAD.MOV.U32 R121, RZ, RZ, R24 ;  /* 0x000000ffff797224 */ /* 0x000fe400078e0018 */
.L_x_18450:
[----:B------:R-:W-:Y:S05]  /*26d80*/  BSYNC B2 ;  /* 0x0000000000027941 */ /* 0x000fea0003800000 */
.L_x_18448:
        /* <DEDUP_REMOVED lines=16> */
.L_x_18454:
[----:B------:R-:W-:Y:S05]  /*26e90*/  BSYNC B3 ;  /* 0x0000000000037941 */ /* 0x000fea0003800000 */
.L_x_18453:
        /* <DEDUP_REMOVED lines=42> */
.L_x_18452:
[----:B------:R-:W-:Y:S05]  /*27140*/  BSYNC B2 ;  /* 0x0000000000027941 */ /* 0x000fea0003800000 */
.L_x_18451:
        /* <DEDUP_REMOVED lines=13> */
.L_x_18455:
        /* <DEDUP_REMOVED lines=12> */
.L_x_18458:
[----:B------:R-:W-:Y:S02]  /*272e0*/  IMAD.MOV.U32 R12, RZ, RZ, R24 ;  /* 0x000000ffff0c7224 */ /* 0x000fe400078e0018 */
.L_x_18459:
[----:B------:R-:W-:Y:S05]  /*272f0*/  BSYNC B2 ;  /* 0x0000000000027941 */ /* 0x000fea0003800000 */
.L_x_18457:
        /* <DEDUP_REMOVED lines=16> */
.L_x_18463:
[----:B------:R-:W-:Y:S05]  /*27400*/  BSYNC B3 ;  /* 0x0000000000037941 */ /* 0x000fea0003800000 */
.L_x_18462:
        /* <DEDUP_REMOVED lines=42> */
.L_x_18461:
[----:B------:R-:W-:Y:S05]  /*276b0*/  BSYNC B2 ;  /* 0x0000000000027941 */ /* 0x000fea0003800000 */
.L_x_18460:
        /* <DEDUP_REMOVED lines=10> */
.L_x_18456:
        /* <DEDUP_REMOVED lines=12> */
.L_x_18465:
[----:B------:R-:W-:Y:S02]  /*27820*/  IMAD.MOV.U32 R90, RZ, RZ, R24 ;  /* 0x000000ffff5a7224 */ /* 0x000fe400078e0018 */
.L_x_18466:
[----:B------:R-:W-:Y:S05]  /*27830*/  BSYNC B2 ;  /* 0x0000000000027941 */ /* 0x000fea0003800000 */
.L_x_18464:
        /* <DEDUP_REMOVED lines=16> */
.L_x_18470:
[----:B------:R-:W-:Y:S05]  /*27940*/  BSYNC B3 ;  /* 0x0000000000037941 */ /* 0x000fea0003800000 */
.L_x_18469:
        /* <DEDUP_REMOVED lines=42> */
.L_x_18468:
[----:B------:R-:W-:Y:S05]  /*27bf0*/  BSYNC B2 ;  /* 0x0000000000027941 */ /* 0x000fea0003800000 */
.L_x_18467:
        /* <DEDUP_REMOVED lines=13> */
.L_x_18471:
        /* <DEDUP_REMOVED lines=12> */
.L_x_18474:
[----:B------:R-:W-:Y:S02]  /*27d90*/  IMAD.MOV.U32 R11, RZ, RZ, R24 ;  /* 0x000000ffff0b7224 */ /* 0x000fe400078e0018 */
.L_x_18475:
[----:B------:R-:W-:Y:S05]  /*27da0*/  BSYNC B2 ;  /* 0x0000000000027941 */ /* 0x000fea0003800000 */
.L_x_18473:
        /* <DEDUP_REMOVED lines=16> */
.L_x_18479:
[----:B------:R-:W-:Y:S05]  /*27eb0*/  BSYNC B3 ;  /* 0x0000000000037941 */ /* 0x000fea0003800000 */
.L_x_18478:
        /* <DEDUP_REMOVED lines=42> */
.L_x_18477:
[----:B------:R-:W-:Y:S05]  /*28160*/  BSYNC B2 ;  /* 0x0000000000027941 */ /* 0x000fea0003800000 */
.L_x_18476:
        /* <DEDUP_REMOVED lines=10> */
.L_x_18472:
        /* <DEDUP_REMOVED lines=12> */
.L_x_18481:
[----:B------:R-:W-:Y:S02]  /*282d0*/  IMAD.MOV.U32 R90, RZ, RZ, R24 ;  /* 0x000000ffff5a7224 */ /* 0x000fe400078e0018 */
.L_x_18482:
[----:B------:R-:W-:Y:S05]  /*282e0*/  BSYNC B2 ;  /* 0x0000000000027941 */ /* 0x000fea0003800000 */
.L_x_18480:
        /* <DEDUP_REMOVED lines=16> */
.L_x_18486:
[----:B------:R-:W-:Y:S05]  /*283f0*/  BSYNC B3 ;  /* 0x0000000000037941 */ /* 0x000fea0003800000 */
.L_x_18485:
        /* <DEDUP_REMOVED lines=42> */
.L_x_18484:
[----:B------:R-:W-:Y:S05]  /*286a0*/  BSYNC B2 ;  /* 0x0000000000027941 */ /* 0x000fea0003800000 */
.L_x_18483:
        /* <DEDUP_REMOVED lines=13> */
.L_x_18487:
        /* <DEDUP_REMOVED lines=12> */
.L_x_18490:
[----:B------:R-:W-:Y:S02]  /*28840*/  IMAD.MOV.U32 R10, RZ, RZ, R24 ;  /* 0x000000ffff0a7224 */ /* 0x000fe400078e0018 */
.L_x_18491:
[----:B------:R-:W-:Y:S05]  /*28850*/  BSYNC B2 ;  /* 0x0000000000027941 */ /* 0x000fea0003800000 */
.L_x_18489:
        /* <DEDUP_REMOVED lines=16> */
.L_x_18495:
[----:B------:R-:W-:Y:S05]  /*28960*/  BSYNC B3 ;  /* 0x0000000000037941 */ /* 0x000fea0003800000 */
.L_x_18494:
        /* <DEDUP_REMOVED lines=42> */
.L_x_18493:
[----:B------:R-:W-:Y:S05]  /*28c10*/  BSYNC B2 ;  /* 0x0000000000027941 */ /* 0x000fea0003800000 */
.L_x_18492:
        /* <DEDUP_REMOVED lines=10> */
.L_x_18488:
        /* <DEDUP_REMOVED lines=54> */
.L_x_18496:
[----:B------:R-:W-:Y:S02]  /*29020*/  IADD3 R138, R138, 0x20, RZ ;  /* 0x000000208a8a7810 */ /* 0x000fe40007ffe0ff */
.L_x_18367:
[----:B------:R-:W-:Y:S05]  /*29030*/  BSYNC B1 ;  /* 0x0000000000017941 */ /* 0x000fea0003800000 */
.L_x_18366:
        /* <DEDUP_REMOVED lines=30> */
.L_x_18500:
[----:B------:R-:W-:Y:S02]  /*29220*/  IMAD.MOV.U32 R3, RZ, RZ, R24 ;  /* 0x000000ffff037224 */ /* 0x000fe400078e0018 */
.L_x_18501:
[----:B------:R-:W-:Y:S05]  /*29230*/  BSYNC B2 ;  /* 0x0000000000027941 */ /* 0x000fea0003800000 */
.L_x_18499:
        /* <DEDUP_REMOVED lines=16> */
.L_x_18505:
[----:B------:R-:W-:Y:S05]  /*29340*/  BSYNC B3 ;  /* 0x0000000000037941 */ /* 0x000fea0003800000 */
.L_x_18504:
        /* <DEDUP_REMOVED lines=42> */
.L_x_18503:
[----:B------:R-:W-:Y:S05]  /*295f0*/  BSYNC B2 ;  /* 0x0000000000027941 */ /* 0x000fea0003800000 */
.L_x_18502:
        /* <DEDUP_REMOVED lines=18> */
.L_x_18506:
        /* <DEDUP_REMOVED lines=12> */
.L_x_18509:
[----:B------:R-:W-:Y:S02]  /*297e0*/  IMAD.MOV.U32 R17, RZ, RZ, R24 ;  /* 0x000000ffff117224 */ /* 0x000fe400078e0018 */
.L_x_18510:
[----:B------:R-:W-:Y:S05]  /*297f0*/  BSYNC B2 ;  /* 0x0000000000027941 */ /* 0x000fea0003800000 */
.L_x_18508:
        /* <DEDUP_REMOVED lines=16> */
.L_x_18514:
[----:B------:R-:W-:Y:S05]  /*29900*/  BSYNC B3 ;  /* 0x0000000000037941 */ /* 0x000fea0003800000 */
.L_x_18513:
        /* <DEDUP_REMOVED lines=42> */
.L_x_18512:
[----:B------:R-:W-:Y:S05]  /*29bb0*/  BSYNC B2 ;  /* 0x0000000000027941 */ /* 0x000fea0003800000 */
.L_x_18511:
        /* <DEDUP_REMOVED lines=10> */
.L_x_18507:
        /* <DEDUP_REMOVED lines=12> */
.L_x_18516:
[----:B------:R-:W-:Y:S02]  /*29d20*/  IMAD.MOV.U32 R104, RZ, RZ, R24 ;  /* 0x000000ffff687224 */ /* 0x000fe400078e0018 */
.L_x_18517:
[----:B------:R-:W-:Y:S05]  /*29d30*/  BSYNC B2 ;  /* 0x0000000000027941 */ /* 0x000fea0003800000 */
.L_x_18515:
        /* <DEDUP_REMOVED lines=16> */
.L_x_18521:
[----:B------:R-:W-:Y:S05]  /*29e40*/  BSYNC B3 ;  /* 0x0000000000037941 */ /* 0x000fea0003800000 */
.L_x_18520:
        /* <DEDUP_REMOVED lines=42> */
.L_x_18519:
[----:B------:R-:W-:Y:S05]  /*2a0f0*/  BSYNC B2 ;  /* 0x0000000000027941 */ /* 0x000fea0003800000 */
.L_x_18518:
        /* <DEDUP_REMOVED lines=15> */
.L_x_18522:
        /* <DEDUP_REMOVED lines=12> */
.L_x_18525:
[----:B------:R-:W-:Y:S02]  /*2a2b0*/  IMAD.MOV.U32 R16, RZ, RZ, R24 ;  /* 0x000000ffff107224 */ /* 0x000fe400078e0018 */
.L_x_18526:
[----:B------:R-:W-:Y:S05]  /*2a2c0*/  BSYNC B2 ;  /* 0x0000000000027941 */ /* 0x000fea0003800000 */
.L_x_18524:
        /* <DEDUP_REMOVED lines=16> */
.L_x_18530:
[----:B------:R-:W-:Y:S05]  /*2a3d0*/  BSYNC B3 ;  /* 0x0000000000037941 */ /* 0x000fea0003800000 */
.L_x_18529:
        /* <DEDUP_REMOVED lines=42> */
.L_x_18528:
[----:B------:R-:W-:Y:S05]  /*2a680*/  BSYNC B2 ;  /* 0x0000000000027941 */ /* 0x000fea0003800000 */
.L_x_18527:
        /* <DEDUP_REMOVED lines=10> */
.L_x_18523:
        /* <DEDUP_REMOVED lines=12> */
.L_x_18532:
[----:B------:R-:W-:Y:S02]  /*2a7f0*/  IMAD.MOV.U32 R47, RZ, RZ, R24 ;  /* 0x000000ffff2f7224 */ /* 0x000fe400078e0018 */
.L_x_18533:
[----:B------:R-:W-:Y:S05]  /*2a800*/  BSYNC B2 ;  /* 0x0000000000027941 */ /* 0x000fea0003800000 */
.L_x_18531:
        /* <DEDUP_REMOVED lines=16> */
.L_x_18537:
[----:B------:R-:W-:Y:S05]  /*2a910*/  BSYNC B3 ;  /* 0x0000000000037941 */ /* 0x000fea0003800000 */
.L_x_18536:
        /* <DEDUP_REMOVED lines=42> */
.L_x_18535:
[----:B------:R-:W-:Y:S05]  /*2abc0*/  BSYNC B2 ;  /* 0x0000000000027941 */ /* 0x000fea0003800000 */
.L_x_18534:
        /* <DEDUP_REMOVED lines=15> */
.L_x_18538:
        /* <DEDUP_REMOVED lines=12> */
.L_x_18541:
[----:B------:R-:W-:Y:S02]  /*2ad80*/  IMAD.MOV.U32 R15, RZ, RZ, R24 ;  /* 0x000000ffff0f7224 */ /* 0x000fe400078e0018 */
.L_x_18542:
[----:B------:R-:W-:Y:S05]  /*2ad90*/  BSYNC B2 ;  /* 0x0000000000027941 */ /* 0x000fea0003800000 */
.L_x_18540:
        /* <DEDUP_REMOVED lines=16> */
.L_x_18546:
[----:B------:R-:W-:Y:S05]  /*2aea0*/  BSYNC B3 ;  /* 0x0000000000037941 */ /* 0x000fea0003800000 */
.L_x_18545:
        /* <DEDUP_REMOVED lines=42> */
.L_x_18544:
[----:B------:R-:W-:Y:S05]  /*2b150*/  BSYNC B2 ;  /* 0x0000000000027941 */ /* 0x000fea0003800000 */
.L_x_18543:
        /* <DEDUP_REMOVED lines=10> */
.L_x_18539:
        /* <DEDUP_REMOVED lines=12> */
.L_x_18548:
[----:B------:R-:W-:Y:S02]  /*2b2c0*/  IMAD.MOV.U32 R88, RZ, RZ, R24 ;  /* 0x000000ffff587224 */ /* 0x000fe400078e0018 */
.L_x_18549:
[----:B------:R-:W-:Y:S05]  /*2b2d0*/  BSYNC B2 ;  /* 0x0000000000027941 */ /* 0x000fea0003800000 */
.L_x_18547:
        /* <DEDUP_REMOVED lines=16> */
.L_x_18553:
[----:B------:R-:W-:Y:S05]  /*2b3e0*/  BSYNC B3 ;  /* 0x0000000000037941 */ /* 0x000fea0003800000 */
.L_x_18552:
        /* <DEDUP_REMOVED lines=42> */
.L_x_18551:
[----:B------:R-:W-:Y:S05]  /*2b690*/  BSYNC B2 ;  /* 0x0000000000027941 */ /* 0x000fea0003800000 */
.L_x_18550:
        /* <DEDUP_REMOVED lines=15> */
.L_x_18554:
        /* <DEDUP_REMOVED lines=12> */
.L_x_18557:
[----:B------:R-:W-:Y:S02]  /*2b850*/  IMAD.MOV.U32 R14, RZ, RZ, R24 ;  /* 0x000000ffff0e7224 */ /* 0x000fe400078e0018 */
.L_x_18558:
[----:B------:R-:W-:Y:S05]  /*2b860*/  BSYNC B2 ;  /* 0x0000000000027941 */ /* 0x000fea0003800000 */
.L_x_18556:
        /* <DEDUP_REMOVED lines=16> */
.L_x_18562:
[----:B------:R-:W-:Y:S05]  /*2b970*/  BSYNC B3 ;  /* 0x0000000000037941 */ /* 0x000fea0003800000 */
.L_x_18561:
        /* <DEDUP_REMOVED lines=42> */
.L_x_18560:
[----:B------:R-:W-:Y:S05]  /*2bc20*/  BSYNC B2 ;  /* 0x0000000000027941 */ /* 0x000fea0003800000 */
.L_x_18559:
        /* <DEDUP_REMOVED lines=10> */
.L_x_18555:
        /* <DEDUP_REMOVED lines=12> */
.L_x_18564:
[----:B------:R-:W-:Y:S02]  /*2bd90*/  IMAD.MOV.U32 R105, RZ, RZ, R24 ;  /* 0x000000ffff697224 */ /* 0x000fe400078e0018 */
.L_x_18565:
[----:B------:R-:W-:Y:S05]  /*2bda0*/  BSYNC B2 ;  /* 0x0000000000027941 */ /* 0x000fea0003800000 */
.L_x_18563:
        /* <DEDUP_REMOVED lines=16> */
.L_x_18569:
[----:B------:R-:W-:Y:S05]  /*2beb0*/  BSYNC B3 ;  /* 0x0000000000037941 */ /* 0x000fea0003800000 */
.L_x_18568:
        /* <DEDUP_REMOVED lines=42> */
.L_x_18567:
[----:B------:R-:W-:Y:S05]  /*2c160*/  BSYNC B2 ;  /* 0x0000000000027941 */ /* 0x000fea0003800000 */
.L_x_18566:
        /* <DEDUP_REMOVED lines=13> */
.L_x_18570:
        /* <DEDUP_REMOVED lines=12> */
.L_x_18573:
[----:B------:R-:W-:Y:S02]  /*2c300*/  IMAD.MOV.U32 R13, RZ, RZ, R24 ;  /* 0x000000ffff0d7224 */ /* 0x000fe400078e0018 */
.L_x_18574:
[----:B------:R-:W-:Y:S05]  /*2c310*/  BSYNC B2 ;  /* 0x0000000000027941 */ /* 0x000fea0003800000 */
.L_x_18572:
        /* <DEDUP_REMOVED lines=16> */
.L_x_18578:
[----:B------:R-:W-:Y:S05]  /*2c420*/  BSYNC B3 ;  /* 0x0000000000037941 */ /* 0x000fea0003800000 */
.L_x_18577:
        /* <DEDUP_REMOVED lines=42> */
.L_x_18576:
[----:B------:R-:W-:Y:S05]  /*2c6d0*/  BSYNC B2 ;  /* 0x0000000000027941 */ /* 0x000fea0003800000 */
.L_x_18575:
        /* <DEDUP_REMOVED lines=10> */
.L_x_18571:
        /* <DEDUP_REMOVED lines=12> */
.L_x_18580:
[----:B------:R-:W-:Y:S02]  /*2c840*/  IMAD.MOV.U32 R123, RZ, RZ, R24 ;  /* 0x000000ffff7b7224 */ /* 0x000fe400078e0018 */
.L_x_18581:
[----:B------:R-:W-:Y:S05]  /*2c850*/  BSYNC B2 ;  /* 0x0000000000027941 */ /* 0x000fea0003800000 */
.L_x_18579:
        /* <DEDUP_REMOVED lines=16> */
.L_x_18585:
[----:B------:R-:W-:Y:S05]  /*2c960*/  BSYNC B3 ;  /* 0x0000000000037941 */ /* 0x000fea0003800000 */
.L_x_18584:
        /* <DEDUP_REMOVED lines=42> */
.L_x_18583:
[----:B------:R-:W-:Y:S05]  /*2cc10*/  BSYNC B2 ;  /* 0x0000000000027941 */ /* 0x000fea0003800000 */
.L_x_18582:
        /* <DEDUP_REMOVED lines=13> */
.L_x_18586:
        /* <DEDUP_REMOVED lines=12> */
.L_x_18589:
[----:B------:R-:W-:Y:S02]  /*2cdb0*/  IMAD.MOV.U32 R12, RZ, RZ, R24 ;  /* 0x000000ffff0c7224 */ /* 0x000fe400078e0018 */
.L_x_18590:
[----:B------:R-:W-:Y:S05]  /*2cdc0*/  BSYNC B2 ;  /* 0x0000000000027941 */ /* 0x000fea0003800000 */
.L_x_18588:
        /* <DEDUP_REMOVED lines=16> */
.L_x_18594:
[----:B------:R-:W-:Y:S05]  /*2ced0*/  BSYNC B3 ;  /* 0x0000000000037941 */ /* 0x000fea0003800000 */
.L_x_18593:
        /* <DEDUP_REMOVED lines=42> */
.L_x_18592:
[----:B------:R-:W-:Y:S05]  /*2d180*/  BSYNC B2 ;  /* 0x0000000000027941 */ /* 0x000fea0003800000 */
.L_x_18591:
        /* <DEDUP_REMOVED lines=10> */
.L_x_18587:
        /* <DEDUP_REMOVED lines=12> */
.L_x_18596:
[----:B------:R-:W-:Y:S02]  /*2d2f0*/  IMAD.MOV.U32 R90, RZ, RZ, R24 ;  /* 0x000000ffff5a7224 */ /* 0x000fe400078e0018 */
.L_x_18597:
[----:B------:R-:W-:Y:S05]  /*2d300*/  BSYNC B2 ;  /* 0x0000000000027941 */ /* 0x000fea0003800000 */
.L_x_18595:
        /* <DEDUP_REMOVED lines=16> */
.L_x_18601:
[----:B------:R-:W-:Y:S05]  /*2d410*/  BSYNC B3 ;  /* 0x0000000000037941 */ /* 0x000fea0003800000 */
.L_x_18600:
        /* <DEDUP_REMOVED lines=42> */
.L_x_18599:
[----:B------:R-:W-:Y:S05]  /*2d6c0*/  BSYNC B2 ;  /* 0x0000000000027941 */ /* 0x000fea0003800000 */
.L_x_18598:
        /* <DEDUP_REMOVED lines=13> */
.L_x_18602:
        /* <DEDUP_REMOVED lines=12> */
.L_x_18605:
[----:B------:R-:W-:Y:S02]  /*2d860*/  IMAD.MOV.U32 R11, RZ, RZ, R24 ;  /* 0x000000ffff0b7224 */ /* 0x000fe400078e0018 */
.L_x_18606:
[----:B------:R-:W-:Y:S05]  /*2d870*/  BSYNC B2 ;  /* 0x0000000000027941 */ /* 0x000fea0003800000 */
.L_x_18604:
        /* <DEDUP_REMOVED lines=16> */
.L_x_18610:
[----:B------:R-:W-:Y:S05]  /*2d980*/  BSYNC B3 ;  /* 0x0000000000037941 */ /* 0x000fea0003800000 */
.L_x_18609:
        /* <DEDUP_REMOVED lines=42> */
.L_x_18608:
[----:B------:R-:W-:Y:S05]  /*2dc30*/  BSYNC B2 ;  /* 0x0000000000027941 */ /* 0x000fea0003800000 */
.L_x_18607:
        /* <DEDUP_REMOVED lines=10> */
.L_x_18603:
        /* <DEDUP_REMOVED lines=12> */
.L_x_18612:
[----:B------:R-:W-:Y:S02]  /*2dda0*/  IMAD.MOV.U32 R90, RZ, RZ, R24 ;  /* 0x000000ffff5a7224 */ /* 0x000fe400078e0018 */
.L_x_18613:
[----:B------:R-:W-:Y:S05]  /*2ddb0*/  BSYNC B2 ;  /* 0x0000000000027941 */ /* 0x000fea0003800000 */
.L_x_18611:
        /* <DEDUP_REMOVED lines=16> */
.L_x_18617:
[----:B------:R-:W-:Y:S05]  /*2dec0*/  BSYNC B3 ;  /* 0x0000000000037941 */ /* 0x000fea0003800000 */
.L_x_18616:
        /* <DEDUP_REMOVED lines=42> */
.L_x_18615:
[----:B------:R-:W-:Y:S05]  /*2e170*/  BSYNC B2 ;  /* 0x0000000000027941 */ /* 0x000fea0003800000 */
.L_x_18614:
        /* <DEDUP_REMOVED lines=13> */
.L_x_18618:
        /* <DEDUP_REMOVED lines=12> */
.L_x_18621:
[----:B------:R-:W-:Y:S02]  /*2e310*/  IMAD.MOV.U32 R10, RZ, RZ, R24 ;  /* 0x000000ffff0a7224 */ /* 0x000fe400078e0018 */
.L_x_18622:
[----:B------:R-:W-:Y:S05]  /*2e320*/  BSYNC B2 ;  /* 0x0000000000027941 */ /* 0x000fea0003800000 */
.L_x_18620:
        /* <DEDUP_REMOVED lines=16> */
.L_x_18626:
[----:B------:R-:W-:Y:S05]  /*2e430*/  BSYNC B3 ;  /* 0x0000000000037941 */ /* 0x000fea0003800000 */
.L_x_18625:
        /* <DEDUP_REMOVED lines=42> */
.L_x_18624:
[----:B------:R-:W-:Y:S05]  /*2e6e0*/  BSYNC B2 ;  /* 0x0000000000027941 */ /* 0x000fea0003800000 */
.L_x_18623:
        /* <DEDUP_REMOVED lines=10> */
.L_x_18619:
        /* <DEDUP_REMOVED lines=54> */
.L_x_18627:
[----:B------:R-:W-:Y:S02]  /*2eaf0*/  IADD3 R138, R138, 0x20, RZ ;  /* 0x000000208a8a7810 */ /* 0x000fe40007ffe0ff */
.L_x_18498:
[----:B------:R-:W-:Y:S05]  /*2eb00*/  BSYNC B1 ;  /* 0x0000000000017941 */ /* 0x000fea0003800000 */
.L_x_18497:
        /* <DEDUP_REMOVED lines=30> */
.L_x_18631:
[----:B------:R-:W-:Y:S02]  /*2ecf0*/  IMAD.MOV.U32 R2, RZ, RZ, R24 ;  /* 0x000000ffff027224 */ /* 0x000fe400078e0018 */
.L_x_18632:
[----:B------:R-:W-:Y:S05]  /*2ed00*/  BSYNC B2 ;  /* 0x0000000000027941 */ /* 0x000fea0003800000 */
.L_x_18630:
        /* <DEDUP_REMOVED lines=16> */
.L_x_18636:
[----:B------:R-:W-:Y:S05]  /*2ee10*/  BSYNC B3 ;  /* 0x0000000000037941 */ /* 0x000fea0003800000 */
.L_x_18635:
        /* <DEDUP_REMOVED lines=42> */
.L_x_18634:
[----:B------:R-:W-:Y:S05]  /*2f0c0*/  BSYNC B2 ;  /* 0x0000000000027941 */ /* 0x000fea0003800000 */
.L_x_18633:
        /* <DEDUP_REMOVED lines=18> */
.L_x_18637:
        /* <DEDUP_REMOVED lines=12> */
.L_x_18640:
[----:B------:R-:W-:Y:S02]  /*2f2b0*/  IMAD.MOV.U32 R17, RZ, RZ, R24 ;  /* 0x000000ffff117224 */ /* 0x000fe400078e0018 */
.L_x_18641:
[----:B------:R-:W-:Y:S05]  /*2f2c0*/  BSYNC B2 ;  /* 0x0000000000027941 */ /* 0x000fea0003800000 */
.L_x_18639:
        /* <DEDUP_REMOVED lines=16> */
.L_x_18645:
[----:B------:R-:W-:Y:S05]  /*2f3d0*/  BSYNC B3 ;  /* 0x0000000000037941 */ /* 0x000fea0003800000 */
.L_x_18644:
        /* <DEDUP_REMOVED lines=42> */
.L_x_18643:
[----:B------:R-:W-:Y:S05]  /*2f680*/  BSYNC B2 ;  /* 0x0000000000027941 */ /* 0x000fea0003800000 */
.L_x_18642:
        /* <DEDUP_REMOVED lines=10> */
.L_x_18638:
        /* <DEDUP_REMOVED lines=12> */
.L_x_18647:
[----:B------:R-:W-:Y:S02]  /*2f7f0*/  IMAD.MOV.U32 R106, RZ, RZ, R24 ;  /* 0x000000ffff6a7224 */ /* 0x000fe400078e0018 */
.L_x_18648:
[----:B------:R-:W-:Y:S05]  /*2f800*/  BSYNC B2 ;  /* 0x0000000000027941 */ /* 0x000fea0003800000 */
.L_x_18646:
        /* <DEDUP_REMOVED lines=16> */
.L_x_18652:
[----:B------:R-:W-:Y:S05]  /*2f910*/  BSYNC B3 ;  /* 0x0000000000037941 */ /* 0x000fea0003800000 */
.L_x_18651:
        /* <DEDUP_REMOVED lines=42> */
.L_x_18650:
[----:B------:R-:W-:Y:S05]  /*2fbc0*/  BSYNC B2 ;  /* 0x0000000000027941 */ /* 0x000fea0003800000 */
.L_x_18649:
        /* <DEDUP_REMOVED lines=15> */
.L_x_18653:
        /* <DEDUP_REMOVED lines=12> */
.L_x_18656:
[----:B------:R-:W-:Y:S02]  /*2fd80*/  IMAD.MOV.U32 R16, RZ, RZ, R24 ;  /* 0x000000ffff107224 */ /* 0x000fe400078e0018 */
.L_x_18657:
[----:B------:R-:W-:Y:S05]  /*2fd90*/  BSYNC B2 ;  /* 0x0000000000027941 */ /* 0x000fea0003800000 */
.L_x_18655:
        /* <DEDUP_REMOVED lines=16> */
.L_x_18661:
[----:B------:R-:W-:Y:S05]  /*2fea0*/  BSYNC B3 ;  /* 0x0000000000037941 */ /* 0x000fea0003800000 */
.L_x_18660:
        /* <DEDUP_REMOVED lines=42> */
.L_x_18659:
[----:B------:R-:W-:Y:S05]  /*30150*/  BSYNC B2 ;  /* 0x0000000000027941 */ /* 0x000fea0003800000 */
.L_x_18658:
        /* <DEDUP_REMOVED lines=10> */
.L_x_18654:
        /* <DEDUP_REMOVED lines=12> */
.L_x_18663:
[----:B------:R-:W-:Y:S02]  /*302c0*/  IMAD.MOV.U32 R49, RZ, RZ, R24 ;  /* 0x000000ffff317224 */ /* 0x000fe400078e0018 */
.L_x_18664:
[----:B------:R-:W-:Y:S05]  /*302d0*/  BSYNC B2 ;  /* 0x0000000000027941 */ /* 0x000fea0003800000 */
.L_x_18662:
        /* <DEDUP_REMOVED lines=16> */
.L_x_18668:
[----:B------:R-:W-:Y:S05]  /*303e0*/  BSYNC B3 ;  /* 0x0000000000037941 */ /* 0x000fea0003800000 */
.L_x_18667:
        /* <DEDUP_REMOVED lines=42> */
.L_x_18666:
[----:B------:R-:W-:Y:S05]  /*30690*/  BSYNC B2 ;  /* 0x0000000000027941 */ /* 0x000fea0003800000 */
.L_x_18665:
        /* <DEDUP_REMOVED lines=15> */
.L_x_18669:
        /* <DEDUP_REMOVED lines=12> */
.L_x_18672:
[----:B------:R-:W-:Y:S02]  /*30850*/  IMAD.MOV.U32 R15, RZ, RZ, R24 ;  /* 0x000000ffff0f7224 */ /* 0x000fe400078e0018 */
.L_x_18673:
[----:B------:R-:W-:Y:S05]  /*30860*/  BSYNC B2 ;  /* 0x0000000000027941 */ /* 0x000fea0003800000 */
.L_x_18671:
        /* <DEDUP_REMOVED lines=16> */
.L_x_18677:
[----:B------:R-:W-:Y:S05]  /*30970*/  BSYNC B3 ;  /* 0x0000000000037941 */ /* 0x000fea0003800000 */
.L_x_18676:
        /* <DEDUP_REMOVED lines=42> */
.L_x_18675:
[----:B------:R-:W-:Y:S05]  /*30c20*/  BSYNC B2 ;  /* 0x0000000000027941 */ /* 0x000fea0003800000 */
.L_x_18674:
        /* <DEDUP_REMOVED lines=10> */
.L_x_18670:
        /* <DEDUP_REMOVED lines=12> */
.L_x_18679:
[----:B------:R-:W-:Y:S02]  /*30d90*/  IMAD.MOV.U32 R88, RZ, RZ, R24 ;  /* 0x000000ffff587224 */ /* 0x000fe400078e0018 */
.L_x_18680:
[----:B------:R-:W-:Y:S05]  /*30da0*/  BSYNC B2 ;  /* 0x0000000000027941 */ /* 0x000fea0003800000 */
.L_x_18678:
        /* <DEDUP_REMOVED lines=16> */
.L_x_18684:
[----:B------:R-:W-:Y:S05]  /*30eb0*/  BSYNC B3 ;  /* 0x0000000000037941 */ /* 0x000fea0003800000 */
.L_x_18683:
        /* <DEDUP_REMOVED lines=42> */
.L_x_18682:
[----:B------:R-:W-:Y:S05]  /*31160*/  BSYNC B2 ;  /* 0x0000000000027941 */ /* 0x000fea0003800000 */
.L_x_18681:
        /* <DEDUP_REMOVED lines=15> */
.L_x_18685:
        /* <DEDUP_REMOVED lines=12> */
.L_x_18688:
[----:B------:R-:W-:Y:S02]  /*31320*/  IMAD.MOV.U32 R14, RZ, RZ, R24 ;  /* 0x000000ffff0e7224 */ /* 0x000fe400078e0018 */
.L_x_18689:
[----:B------:R-:W-:Y:S05]  /*31330*/  BSYNC B2 ;  /* 0x0000000000027941 */ /* 0x000fea0003800000 */
.L_x_18687:
        /* <DEDUP_REMOVED lines=16> */
.L_x_18693:
[----:B------:R-:W-:Y:S05]  /*31440*/  BSYNC B3 ;  /* 0x0000000000037941 */ /* 0x000fea0003800000 */
.L_x_18692:
        /* <DEDUP_REMOVED lines=42> */
.L_x_18691:
[----:B------:R-:W-:Y:S05]  /*316f0*/  BSYNC B2 ;  /* 0x0000000000027941 */ /* 0x000fea0003800000 */
.L_x_18690:
        /* <DEDUP_REMOVED lines=10> */
.L_x_18686:
        /* <DEDUP_REMOVED lines=12> */
.L_x_18695:
[----:B------:R-:W-:Y:S02]  /*31860*/  IMAD.MOV.U32 R107, RZ, RZ, R24 ;  /* 0x000000ffff6b7224 */ /* 0x000fe400078e0018 */
.L_x_18696:
[----:B------:R-:W-:Y:S05]  /*31870*/  BSYNC B2 ;  /* 0x0000000000027941 */ /* 0x000fea0003800000 */
.L_x_18694:
        /* <DEDUP_REMOVED lines=16> */
.L_x_18700:
[----:B------:R-:W-:Y:S05]  /*31980*/  BSYNC B3 ;  /* 0x0000000000037941 */ /* 0x000fea0003800000 */
.L_x_18699:
        /* <DEDUP_REMOVED lines=42> */
.L_x_18698:
[----:B------:R-:W-:Y:S05]  /*31c30*/  BSYNC B2 ;  /* 0x0000000000027941 */ /* 0x000fea0003800000 */
.L_x_18697:
        /* <DEDUP_REMOVED lines=13> */
.L_x_18701:
        /* <DEDUP_REMOVED lines=12> */
.L_x_18704:
[----:B------:R-:W-:Y:S02]  /*31dd0*/  IMAD.MOV.U32 R13, RZ, RZ, R24 ;  /* 0x000000ffff0d7224 */ /* 0x000fe400078e0018 */
.L_x_18705:
[----:B------:R-:W-:Y:S05]  /*31de0*/  BSYNC B2 ;  /* 0x0000000000027941 */ /* 0x000fea0003800000 */
.L_x_18703:
        /* <DEDUP_REMOVED lines=16> */
.L_x_18709:
[----:B------:R-:W-:Y:S05]  /*31ef0*/  BSYNC B3 ;  /* 0x0000000000037941 */ /* 0x000fea0003800000 */
.L_x_18708:
        /* <DEDUP_REMOVED lines=42> */
.L_x_18707:
[----:B------:R-:W-:Y:S05]  /*321a0*/  BSYNC B2 ;  /* 0x0000000000027941 */ /* 0x000fea0003800000 */
.L_x_18706:
        /* <DEDUP_REMOVED lines=10> */
.L_x_18702:
        /* <DEDUP_REMOVED lines=12> */
.L_x_18711:
[----:B------:R-:W-:Y:S02]  /*32310*/  IMAD.MOV.U32 R125, RZ, RZ, R24 ;  /* 0x000000ffff7d7224 */ /* 0x000fe400078e0018 */
.L_x_18712:
[----:B------:R-:W-:Y:S05]  /*32320*/  BSYNC B2 ;  /* 0x0000000000027941 */ /* 0x000fea0003800000 */
.L_x_18710:
        /* <DEDUP_REMOVED lines=16> */
.L_x_18716:
[----:B------:R-:W-:Y:S05]  /*32430*/  BSYNC B3 ;  /* 0x0000000000037941 */ /* 0x000fea0003800000 */
.L_x_18715:
        /* <DEDUP_REMOVED lines=42> */
.L_x_18714:
[----:B------:R-:W-:Y:S05]  /*326e0*/  BSYNC B2 ;  /* 0x0000000000027941 */ /* 0x000fea0003800000 */
.L_x_18713:
        /* <DEDUP_REMOVED lines=13> */
.L_x_18717:
        /* <DEDUP_REMOVED lines=12> */
.L_x_18720:
[----:B------:R-:W-:Y:S02]  /*32880*/  IMAD.MOV.U32 R12, RZ, RZ, R24 ;  /* 0x000000ffff0c7224 */ /* 0x000fe400078e0018 */
.L_x_18721:
[----:B------:R-:W-:Y:S05]  /*32890*/  BSYNC B2 ;  /* 0x0000000000027941 */ /* 0x000fea0003800000 */
.L_x_18719:
        /* <DEDUP_REMOVED lines=16> */
.L_x_18725:
[----:B------:R-:W-:Y:S05]  /*329a0*/  BSYNC B3 ;  /* 0x0000000000037941 */ /* 0x000fea0003800000 */
.L_x_18724:
        /* <DEDUP_REMOVED lines=42> */
.L_x_18723:
[----:B------:R-:W-:Y:S05]  /*32c50*/  BSYNC B2 ;  /* 0x0000000000027941 */ /* 0x000fea0003800000 */
.L_x_18722:
        /* <DEDUP_REMOVED lines=10> */
.L_x_18718:
        /* <DEDUP_REMOVED lines=12> */
.L_x_18727:
[----:B------:R-:W-:Y:S02]  /*32dc0*/  IMAD.MOV.U32 R90, RZ, RZ, R24 ;  /* 0x000000ffff5a7224 */ /* 0x000fe400078e0018 */
.L_x_18728:
[----:B------:R-:W-:Y:S05]  /*32dd0*/  BSYNC B2 ;  /* 0x0000000000027941 */ /* 0x000fea0003800000 */
.L_x_18726:
        /* <DEDUP_REMOVED lines=16> */
.L_x_18732:
[----:B------:R-:W-:Y:S05]  /*32ee0*/  BSYNC B3 ;  /* 0x0000000000037941 */ /* 0x000fea0003800000 */
.L_x_18731:
        /* <DEDUP_REMOVED lines=42> */
.L_x_18730:
[----:B------:R-:W-:Y:S05]  /*33190*/  BSYNC B2 ;  /* 0x0000000000027941 */ /* 0x000fea0003800000 */
.L_x_18729:
        /* <DEDUP_REMOVED lines=13> */
.L_x_18733:
        /* <DEDUP_REMOVED lines=12> */
.L_x_18736:
[----:B------:R-:W-:Y:S02]  /*33330*/  IMAD.MOV.U32 R11, RZ, RZ, R24 ;  /* 0x000000ffff0b7224 */ /* 0x000fe400078e0018 */
.L_x_18737:
[----:B------:R-:W-:Y:S05]  /*33340*/  BSYNC B2 ;  /* 0x0000000000027941 */ /* 0x000fea0003800000 */
.L_x_18735:
        /* <DEDUP_REMOVED lines=16> */
.L_x_18741:
[----:B------:R-:W-:Y:S05]  /*33450*/  BSYNC B3 ;  /* 0x0000000000037941 */ /* 0x000fea0003800000 */
.L_x_18740:
        /* <DEDUP_REMOVED lines=42> */
.L_x_18739:
[----:B------:R-:W-:Y:S05]  /*33700*/  BSYNC B2 ;  /* 0x0000000000027941 */ /* 0x000fea0003800000 */
.L_x_18738:
        /* <DEDUP_REMOVED lines=10> */
.L_x_18734:
        /* <DEDUP_REMOVED lines=12> */
.L_x_18743:
[----:B------:R-:W-:Y:S02]  /*33870*/  IMAD.MOV.U32 R90, RZ, RZ, R24 ;  /* 0x000000ffff5a7224 */ /* 0x000fe400078e0018 */
.L_x_18744:
[----:B------:R-:W-:Y:S05]  /*33880*/  BSYNC B2 ;  /* 0x0000000000027941 */ /* 0x000fea0003800000 */
.L_x_18742:
        /* <DEDUP_REMOVED lines=16> */
.L_x_18748:
[----:B------:R-:W-:Y:S05]  /*33990*/  BSYNC B3 ;  /* 0x0000000000037941 */ /* 0x000fea0003800000 */
.L_x_18747:
        /* <DEDUP_REMOVED lines=42> */
.L_x_18746:
[----:B------:R-:W-:Y:S05]  /*33c40*/  BSYNC B2 ;  /* 0x0000000000027941 */ /* 0x000fea0003800000 */
.L_x_18745:
        /* <DEDUP_REMOVED lines=13> */
.L_x_18749:
        /* <DEDUP_REMOVED lines=12> */
.L_x_18752:
[----:B------:R-:W-:Y:S02]  /*33de0*/  IMAD.MOV.U32 R10, RZ, RZ, R24 ;  /* 0x000000ffff0a7224 */ /* 0x000fe400078e0018 */
.L_x_18753:
[----:B------:R-:W-:Y:S05]  /*33df0*/  BSYNC B2 ;  /* 0x0000000000027941 */ /* 0x000fea0003800000 */
.L_x_18751:
        /* <DEDUP_REMOVED lines=16> */
.L_x_18757:
[----:B------:R-:W-:Y:S05]  /*33f00*/  BSYNC B3 ;  /* 0x0000000000037941 */ /* 0x000fea0003800000 */
.L_x_18756:
        /* <DEDUP_REMOVED lines=42> */
.L_x_18755:
[----:B------:R-:W-:Y:S05]  /*341b0*/  BSYNC B2 ;  /* 0x0000000000027941 */ /* 0x000fea0003800000 */
.L_x_18754:
        /* <DEDUP_REMOVED lines=10> */
.L_x_18750:
        /* <DEDUP_REMOVED lines=54> */
.L_x_18758:
[----:B------:R-:W-:Y:S02]  /*345c0*/  IADD3 R138, R138, 0x20, RZ ;  /* 0x000000208a8a7810 */ /* 0x000fe40007ffe0ff */
.L_x_18629:
[----:B------:R-:W-:Y:S05]  /*345d0*/  BSYNC B1 ;  /* 0x0000000000017941 */ /* 0x000fea0003800000 */
.L_x_18628:
        /* <DEDUP_REMOVED lines=30> */
.L_x_18762:
[----:B------:R-:W-:Y:S02]  /*347c0*/  IMAD.MOV.U32 R0, RZ, RZ, R24 ;  /* 0x000000ffff007224 */ /* 0x000fe400078e0018 */
.L_x_18763:
[----:B------:R-:W-:Y:S05]  /*347d0*/  BSYNC B2 ;  /* 0x0000000000027941 */ /* 0x000fea0003800000 */
.L_x_18761:
        /* <DEDUP_REMOVED lines=16> */
.L_x_18767:
[----:B------:R-:W-:Y:S05]  /*348e0*/  BSYNC B3 ;  /* 0x0000000000037941 */ /* 0x000fea0003800000 */
.L_x_18766:
        /* <DEDUP_REMOVED lines=42> */
.L_x_18765:
[----:B------:R-:W-:Y:S05]  /*34b90*/  BSYNC B2 ;  /* 0x0000000000027941 */ /* 0x000fea0003800000 */
.L_x_18764:
        /* <DEDUP_REMOVED lines=18> */
.L_x_18768:
        /* <DEDUP_REMOVED lines=12> */
.L_x_18771:
[----:B------:R-:W-:Y:S02]  /*34d80*/  IMAD.MOV.U32 R17, RZ, RZ, R24 ;  /* 0x000000ffff117224 */ /* 0x000fe400078e0018 */
.L_x_18772:
[----:B------:R-:W-:Y:S05]  /*34d90*/  BSYNC B2 ;  /* 0x0000000000027941 */ /* 0x000fea0003800000 */
.L_x_18770:
        /* <DEDUP_REMOVED lines=16> */
.L_x_18776:
[----:B------:R-:W-:Y:S05]  /*34ea0*/  BSYNC B3 ;  /* 0x0000000000037941 */ /* 0x000fea0003800000 */
.L_x_18775:
        /* <DEDUP_REMOVED lines=42> */
.L_x_18774:
[----:B------:R-:W-:Y:S05]  /*35150*/  BSYNC B2 ;  /* 0x0000000000027941 */ /* 0x000fea0003800000 */
.L_x_18773:
        /* <DEDUP_REMOVED lines=10> */
.L_x_18769:
        /* <DEDUP_REMOVED lines=12> */
.L_x_18778:
[----:B------:R-:W-:Y:S02]  /*352c0*/  IMAD.MOV.U32 R108, RZ, RZ, R24 ;  /* 0x000000ffff6c7224 */ /* 0x000fe400078e0018 */
.L_x_18779:
[----:B------:R-:W-:Y:S05]  /*352d0*/  BSYNC B2 ;  /* 0x0000000000027941 */ /* 0x000fea0003800000 */
.L_x_18777:
        /* <DEDUP_REMOVED lines=16> */
.L_x_18783:
[----:B------:R-:W-:Y:S05]  /*353e0*/  BSYNC B3 ;  /* 0x0000000000037941 */ /* 0x000fea0003800000 */
.L_x_18782:
        /* <DEDUP_REMOVED lines=42> */
.L_x_18781:
[----:B------:R-:W-:Y:S05]  /*35690*/  BSYNC B2 ;  /* 0x0000000000027941 */ /* 0x000fea0003800000 */
.L_x_18780:
        /* <DEDUP_REMOVED lines=15> */
.L_x_18784:
        /* <DEDUP_REMOVED lines=12> */
.L_x_18787:
[----:B------:R-:W-:Y:S02]  /*35850*/  IMAD.MOV.U32 R16, RZ, RZ, R24 ;  /* 0x000000ffff107224 */ /* 0x000fe400078e0018 */
.L_x_18788:
[----:B------:R-:W-:Y:S05]  /*35860*/  BSYNC B2 ;  /* 0x0000000000027941 */ /* 0x000fea0003800000 */
.L_x_18786:
        /* <DEDUP_REMOVED lines=16> */
.L_x_18792:
[----:B------:R-:W-:Y:S05]  /*35970*/  BSYNC B3 ;  /* 0x0000000000037941 */ /* 0x000fea0003800000 */
.L_x_18791:
        /* <DEDUP_REMOVED lines=42> */
.L_x_18790:
[----:B------:R-:W-:Y:S05]  /*35c20*/  BSYNC B2 ;  /* 0x0000000000027941 */ /* 0x000fea0003800000 */
.L_x_18789:
        /* <DEDUP_REMOVED lines=10> */
.L_x_18785:
        /* <DEDUP_REMOVED lines=12> */
.L_x_18794:
[----:B------:R-:W-:Y:S02]  /*35d90*/  IMAD.MOV.U32 R51, RZ, RZ, R24 ;  /* 0x000000ffff337224 */ /* 0x000fe400078e0018 */
.L_x_18795:
[----:B------:R-:W-:Y:S05]  /*35da0*/  BSYNC B2 ;  /* 0x0000000000027941 */ /* 0x000fea0003800000 */
.L_x_18793:
        /* <DEDUP_REMOVED lines=16> */
.L_x_18799:
[----:B------:R-:W-:Y:S05]  /*35eb0*/  BSYNC B3 ;  /* 0x0000000000037941 */ /* 0x000fea0003800000 */
.L_x_18798:
        /* <DEDUP_REMOVED lines=42> */
.L_x_18797:
[----:B------:R-:W-:Y:S05]  /*36160*/  BSYNC B2 ;  /* 0x0000000000027941 */ /* 0x000fea0003800000 */
.L_x_18796:
        /* <DEDUP_REMOVED lines=15> */
.L_x_18800:
        /* <DEDUP_REMOVED lines=12> */
.L_x_18803:
[----:B------:R-:W-:Y:S02]  /*36320*/  IMAD.MOV.U32 R15, RZ, RZ, R24 ;  /* 0x000000ffff0f7224 */ /* 0x000fe400078e0018 */
.L_x_18804:
[----:B------:R-:W-:Y:S05]  /*36330*/  BSYNC B2 ;  /* 0x0000000000027941 */ /* 0x000fea0003800000 */
.L_x_18802:
        /* <DEDUP_REMOVED lines=16> */
.L_x_18808:
[----:B------:R-:W-:Y:S05]  /*36440*/  BSYNC B3 ;  /* 0x0000000000037941 */ /* 0x000fea0003800000 */
.L_x_18807:
        /* <DEDUP_REMOVED lines=42> */
.L_x_18806:
[----:B------:R-:W-:Y:S05]  /*366f0*/  BSYNC B2 ;  /* 0x0000000000027941 */ /* 0x000fea0003800000 */
.L_x_18805:
        /* <DEDUP_REMOVED lines=10> */
.L_x_18801:
        /* <DEDUP_REMOVED lines=12> */
.L_x_18810:
[----:B------:R-:W-:Y:S02]  /*36860*/  IMAD.MOV.U32 R88, RZ, RZ, R24 ;  /* 0x000000ffff587224 */ /* 0x000fe400078e0018 */
.L_x_18811:
[----:B------:R-:W-:Y:S05]  /*36870*/  BSYNC B2 ;  /* 0x0000000000027941 */ /* 0x000fea0003800000 */
.L_x_18809:
        /* <DEDUP_REMOVED lines=16> */
.L_x_18815:
[----:B------:R-:W-:Y:S05]  /*36980*/  BSYNC B3 ;  /* 0x0000000000037941 */ /* 0x000fea0003800000 */
.L_x_18814:
        /* <DEDUP_REMOVED lines=42> */
.L_x_18813:
[----:B------:R-:W-:Y:S05]  /*36c30*/  BSYNC B2 ;  /* 0x0000000000027941 */ /* 0x000fea0003800000 */
.L_x_18812:
        /* <DEDUP_REMOVED lines=15> */
.L_x_18816:
        /* <DEDUP_REMOVED lines=12> */
.L_x_18819:
[----:B------:R-:W-:Y:S02]  /*36df0*/  IMAD.MOV.U32 R14, RZ, RZ, R24 ;  /* 0x000000ffff0e7224 */ /* 0x000fe400078e0018 */
.L_x_18820:
[----:B------:R-:W-:Y:S05]  /*36e00*/  BSYNC B2 ;  /* 0x0000000000027941 */ /* 0x000fea0003800000 */
.L_x_18818:
        /* <DEDUP_REMOVED lines=16> */
.L_x_18824:
[----:B------:R-:W-:Y:S05]  /*36f10*/  BSYNC B3 ;  /* 0x0000000000037941 */ /* 0x000fea0003800000 */
.L_x_18823:
        /* <DEDUP_REMOVED lines=42> */
.L_x_18822:
[----:B------:R-:W-:Y:S05]  /*371c0*/  BSYNC B2 ;  /* 0x0000000000027941 */ /* 0x000fea0003800000 */
.L_x_18821:
        /* <DEDUP_REMOVED lines=10> */
.L_x_18817:
        /* <DEDUP_REMOVED lines=12> */
.L_x_18826:
[----:B------:R-:W-:Y:S02]  /*37330*/  IMAD.MOV.U32 R109, RZ, RZ, R24 ;  /* 0x000000ffff6d7224 */ /* 0x000fe400078e0018 */
.L_x_18827:
[----:B------:R-:W-:Y:S05]  /*37340*/  BSYNC B2 ;  /* 0x0000000000027941 */ /* 0x000fea0003800000 */
.L_x_18825:
        /* <DEDUP_REMOVED lines=16> */
.L_x_18831:
[----:B------:R-:W-:Y:S05]  /*37450*/  BSYNC B3 ;  /* 0x0000000000037941 */ /* 0x000fea0003800000 */
.L_x_18830:
        /* <DEDUP_REMOVED lines=42> */
.L_x_18829:
[----:B------:R-:W-:Y:S05]  /*37700*/  BSYNC B2 ;  /* 0x0000000000027941 */ /* 0x000fea0003800000 */
.L_x_18828:
        /* <DEDUP_REMOVED lines=13> */
.L_x_18832:
        /* <DEDUP_REMOVED lines=12> */
.L_x_18835:
[----:B------:R-:W-:Y:S02]  /*378a0*/  IMAD.MOV.U32 R13, RZ, RZ, R24 ;  /* 0x000000ffff0d7224 */ /* 0x000fe400078e0018 */
.L_x_18836:
[----:B------:R-:W-:Y:S05]  /*378b0*/  BSYNC B2 ;  /* 0x0000000000027941 */ /* 0x000fea0003800000 */
.L_x_18834:
        /* <DEDUP_REMOVED lines=16> */
.L_x_18840:
[----:B------:R-:W-:Y:S05]  /*379c0*/  BSYNC B3 ;  /* 0x0000000000037941 */ /* 0x000fea0003800000 */
.L_x_18839:
        /* <DEDUP_REMOVED lines=42> */
.L_x_18838:
[----:B------:R-:W-:Y:S05]  /*37c70*/  BSYNC B2 ;  /* 0x0000000000027941 */ /* 0x000fea0003800000 */
.L_x_18837:
        /* <DEDUP_REMOVED lines=10> */
.L_x_18833:
        /* <DEDUP_REMOVED lines=12> */
.L_x_18842:
[----:B------:R-:W-:Y:S02]  /*37de0*/  IMAD.MOV.U32 R127, RZ, RZ, R24 ;  /* 0x000000ffff7f7224 */ /* 0x000fe400078e0018 */
.L_x_18843:
[----:B------:R-:W-:Y:S05]  /*37df0*/  BSYNC B2 ;  /* 0x0000000000027941 */ /* 0x000fea0003800000 */
.L_x_18841:
        /* <DEDUP_REMOVED lines=16> */
.L_x_18847:
[----:B------:R-:W-:Y:S05]  /*37f00*/  BSYNC B3 ;  /* 0x0000000000037941 */ /* 0x000fea0003800000 */
.L_x_18846:
        /* <DEDUP_REMOVED lines=42> */
.L_x_18845:
[----:B------:R-:W-:Y:S05]  /*381b0*/  BSYNC B2 ;  /* 0x0000000000027941 */ /* 0x000fea0003800000 */
.L_x_18844:
        /* <DEDUP_REMOVED lines=13> */
.L_x_18848:
        /* <DEDUP_REMOVED lines=12> */
.L_x_18851:
[----:B------:R-:W-:Y:S02]  /*38350*/  IMAD.MOV.U32 R12, RZ, RZ, R24 ;  /* 0x000000ffff0c7224 */ /* 0x000fe400078e0018 */
.L_x_18852:
[----:B------:R-:W-:Y:S05]  /*38360*/  BSYNC B2 ;  /* 0x0000000000027941 */ /* 0x000fea0003800000 */
.L_x_18850:
        /* <DEDUP_REMOVED lines=16> */
.L_x_18856:
[----:B------:R-:W-:Y:S05]  /*38470*/  BSYNC B3 ;  /* 0x0000000000037941 */ /* 0x000fea0003800000 */
.L_x_18855:
        /* <DEDUP_REMOVED lines=42> */
.L_x_18854:
[----:B------:R-:W-:Y:S05]  /*38720*/  BSYNC B2 ;  /* 0x0000000000027941 */ /* 0x000fea0003800000 */
.L_x_18853:
        /* <DEDUP_REMOVED lines=10> */
.L_x_18849:
        /* <DEDUP_REMOVED lines=12> */
.L_x_18858:
[----:B------:R-:W-:Y:S02]  /*38890*/  IMAD.MOV.U32 R90, RZ, RZ, R24 ;  /* 0x000000ffff5a7224 */ /* 0x000fe400078e0018 */
.L_x_18859:
[----:B------:R-:W-:Y:S05]  /*388a0*/  BSYNC B2 ;  /* 0x0000000000027941 */ /* 0x000fea0003800000 */
.L_x_18857:
        /* <DEDUP_REMOVED lines=16> */
.L_x_18863:
[----:B------:R-:W-:Y:S05]  /*389b0*/  BSYNC B3 ;  /* 0x0000000000037941 */ /* 0x000fea0003800000 */
.L_x_18862:
        /* <DEDUP_REMOVED lines=42> */
.L_x_18861:
[----:B------:R-:W-:Y:S05]  /*38c60*/  BSYNC B2 ;  /* 0x0000000000027941 */ /* 0x000fea0003800000 */
.L_x_18860:
        /* <DEDUP_REMOVED lines=13> */
.L_x_18864:
        /* <DEDUP_REMOVED lines=12> */
.L_x_18867:
[----:B------:R-:W-:Y:S02]  /*38e00*/  IMAD.MOV.U32 R11, RZ, RZ, R24 ;  /* 0x000000ffff0b7224 */ /* 0x000fe400078e0018 */
.L_x_18868:
[----:B------:R-:W-:Y:S05]  /*38e10*/  BSYNC B2 ;  /* 0x0000000000027941 */ /* 0x000fea0003800000 */
.L_x_18866:
        /* <DEDUP_REMOVED lines=16> */
.L_x_18872:
[----:B------:R-:W-:Y:S05]  /*38f20*/  BSYNC B3 ;  /* 0x0000000000037941 */ /* 0x000fea0003800000 */
.L_x_18871:
        /* <DEDUP_REMOVED lines=42> */
.L_x_18870:
[----:B------:R-:W-:Y:S05]  /*391d0*/  BSYNC B2 ;  /* 0x0000000000027941 */ /* 0x000fea0003800000 */
.L_x_18869:
        /* <DEDUP_REMOVED lines=10> */
.L_x_18865:
        /* <DEDUP_REMOVED lines=12> */
.L_x_18874:
[----:B------:R-:W-:Y:S02]  /*39340*/  IMAD.MOV.U32 R90, RZ, RZ, R24 ;  /* 0x000000ffff5a7224 */ /* 0x000fe400078e0018 */
.L_x_18875:
[----:B------:R-:W-:Y:S05]  /*39350*/  BSYNC B2 ;  /* 0x0000000000027941 */ /* 0x000fea0003800000 */
.L_x_18873:
        /* <DEDUP_REMOVED lines=16> */
.L_x_18879:
[----:B------:R-:W-:Y:S05]  /*39460*/  BSYNC B3 ;  /* 0x0000000000037941 */ /* 0x000fea0003800000 */
.L_x_18878:
        /* <DEDUP_REMOVED lines=42> */
.L_x_18877:
[----:B------:R-:W-:Y:S05]  /*39710*/  BSYNC B2 ;  /* 0x0000000000027941 */ /* 0x000fea0003800000 */
.L_x_18876:
        /* <DEDUP_REMOVED lines=13> */
.L_x_18880:
        /* <DEDUP_REMOVED lines=12> */
.L_x_18883:
[----:B------:R-:W-:Y:S02]  /*398b0*/  IMAD.MOV.U32 R10, RZ, RZ, R24 ;  /* 0x000000ffff0a7224 */ /* 0x000fe400078e0018 */
.L_x_18884:
[----:B------:R-:W-:Y:S05]  /*398c0*/  BSYNC B2 ;  /* 0x0000000000027941 */ /* 0x000fea0003800000 */
.L_x_18882:
        /* <DEDUP_REMOVED lines=16> */
.L_x_18888:
[----:B------:R-:W-:Y:S05]  /*399d0*/  BSYNC B3 ;  /* 0x0000000000037941 */ /* 0x000fea0003800000 */
.L_x_18887:
        /* <DEDUP_REMOVED lines=42> */
.L_x_18886:
[----:B------:R-:W-:Y:S05]  /*39c80*/  BSYNC B2 ;  /* 0x0000000000027941 */ /* 0x000fea0003800000 */
.L_x_18885:
        /* <DEDUP_REMOVED lines=10> */
.L_x_18881:
[C---:B------:R-:W-:Y:S02]  /*39d30*/  LEA R148, P0, R138.reuse, c[0x0][0x188], 0x4 ;  /* 0x000062008a947a11 */ /* 0x040fe400078020ff */
        /* <DEDUP_REMOVED lines=19> */
[----:B------:R-:W-:-:S04]  /*39e70*/  LOP3.LUT P5, RZ, R27, 0x2, RZ, 0xc0, !PT ;  /* 0x000000021bff7812 */ /* 0x000fc800078ac0ff */
[----:B------:R-:W-:Y:S02]  /*39e80*/  LOP3.LUT R89, R89, R90, R91, 0xfe, !PT ;  /* 0x0000005a59597212 */ /* 0x000fe400078efe5b */
[----:B------:R-:W-:-:S05]  /*39e90*/  SEL R90, RZ, 0x1, P5 ;  /* 0x00000001ff5a7807 */ /* 0x000fca0002800000 */
[----:B------:R-:W-:-:S05]  /*39ea0*/  IMAD.WIDE.U32 R90, R90, 0x10000, RZ ;  /* 0x000100005a5a7825 */ /* 0x000fca00078e00ff */
[----:B------:R-:W-:Y:S01]  /*39eb0*/  LOP3.LUT R91, R149, R89, R91, 0xfe, !PT ;  /* 0x00000059955b7212 */ /* 0x000fe200078efe5b */
[----:B------:R-:W-:Y:S01]  /*39ec0*/  IMAD.SHL.U32 R149, R138, 0x8, RZ ;  /* 0x000000088a957824 */ /* 0x000fe200078e00ff */
[----:B------:R-:W-:Y:S02]  /*39ed0*/  LOP3.LUT R88, R148, R88, R90, 0xfe, !PT ;  /* 0x0000005894587212 */ /* 0x000fe400078efe5a */
[----:B------:R-:W-:Y:S02]  /*39ee0*/  SEL R89, RZ, 0x1, P6 ;  /* 0x00000001ff597807 */ /* 0x000fe40003000000 */
[----:B------:R-:W-:Y:S02]  /*39ef0*/  SHF.R.U32.HI R148, RZ, 0x1d, R138 ;  /* 0x0000001dff947819 */ /* 0x000fe4000001168a */
        /* <DEDUP_REMOVED lines=25> */
.L_x_18760:
[----:B------:R-:W-:Y:S05]  /*3a090*/  BSYNC B1 ;  /* 0x0000000000017941 */ /* 0x000fea0003800000 */
.L_x_18759:
[----:B0-----:R-:W-:Y:S01]  /*3a0a0*/  FADD.FTZ R88, RZ, R18 ;  /* 0x00000012ff587221 */ /* 0x001fe20000010000 */
[C---:B------:R-:W-:Y:S02]  /*3a0b0*/  LOP3.LUT P0, RZ, R27.reuse, 0x20, RZ, 0xc0, !PT ;  /* 0x000000201bff7812 */ /* 0x040fe4000780c0ff */
[----:B------:R-:W-:Y:S01]  /*3a0c0*/  LOP3.LUT R27, R27, 0xfffffffb, RZ, 0xc0, !PT ;  /* 0xfffffffb1b1b7812 */ /* 0x000fe200078ec0ff */
[----:B------:R-:W-:Y:S01]  /*3a0d0*/  FADD.FTZ R88, R32, R88 ;  /* 0x0000005820587221 */ /* 0x000fe20000010000 */
[C---:B------:R-:W-:Y:S02]  /*3a0e0*/  ISETP.GT.U32.AND P1, PT, R28.reuse, 0xbf, PT ;  /* 0x000000bf1c00780c */ /* 0x040fe40003f24070 */
[C---:B------:R-:W-:Y:S01]  /*3a0f0*/  ISETP.GT.U32.AND P2, PT, R28.reuse, 0xdf, PT ;  /* 0x000000df1c00780c */ /* 0x040fe20003f44070 */
        /* <DEDUP_REMOVED lines=94> */
.L_x_18913:
        /* <DEDUP_REMOVED lines=191> */
.L_x_18914:
[----:B------:R-:W-:Y:S01]  /*3b2d0*/  @!P6 IMAD.MOV.U32 R88, RZ, RZ, 0x4 ;  /* 0x00000004ff58e424 */ /* 0x000fe200078e00ff */
[----:B------:R-:W-:Y:S01]  /*3b2e0*/  ISETP.NE.AND P0, PT, RZ, UR8, PT ;  /* 0x00000008ff007c0c */ /* 0x000fe2000bf05270 */
[----:B-1----:R-:W-:Y:S01]  /*3b2f0*/  FADD.FTZ R90, R90, R138 ;  /* 0x0000008a5a5a7221 */ /* 0x002fe20000010000 */
[----:B------:R-:W-:Y:S01]  /*3b300*/  LOP3.LUT P1, RZ, R27, 0x20, RZ, 0xc0, !PT ;  /* 0x000000201bff7812 */ /* 0x000fe2000782c0ff */
[----:B------:R-:W-:Y:S01]  /*3b310*/  @!P6 IMAD.WIDE R88, R26, R88, c[0x0][0x1a0] ;  /* 0x000068001a58e625 */ /* 0x000fe200078e0258 */
[----:B------:R-:W-:Y:S01]  /*3b320*/  BSSY B1, `(.L_x_18891) ;  /* 0x0000037000017945 */ /* 0x000fe20003800000 */
[----:B------:R-:W-:-:S03]  /*3b330*/  FSEL R149, R91, RZ, !P0 ;  /* 0x000000ff5b957208 */ /* 0x000fc60004000000 */
        /* <DEDUP_REMOVED lines=11> */
[----:B------:R2:W-:Y:S04]  /*3b3f0*/  STL [R1+0x70], R0 ;  /* 0x0000700001007387 */ /* 0x0005e80000100800 */
[----:B------:R-:W3:Y:S04]  /*3b400*/  LDL R90, [R1+0x64] ;  /* 0x00006400015a7983 */ /* 0x000ee80000100800 */
[----:B------:R-:W4:Y:S04]  /*3b410*/  LDL R91, [R1+0x68] ;  /* 0x00006800015b7983 */ /* 0x000f280000100800 */
[----:B--2---:R-:W2:Y:S04]  /*3b420*/  LDL R0, [R1+0x60] ;  /* 0x0000600001007983 */ /* 0x004ea80000100800 */
[----:B0-----:R-:W4:Y:S04]  /*3b430*/  LDL R138, [R1+0x6c] ;  /* 0x00006c00018a7983 */ /* 0x001f280000100800 */
[----:B------:R-:W4:Y:S04]  /*3b440*/  LDL R252, [R1+0x50] ;  /* 0x0000500001fc7983 */ /* 0x000f280000100800 */
[----:B------:R-:W4:Y:S04]  /*3b450*/  LDL R151, [R1+0x54] ;  /* 0x0000540001977983 */ /* 0x000f280000100800 */
[----:B------:R-:W4:Y:S04]  /*3b460*/  LDL R150, [R1+0x58] ;  /* 0x0000580001967983 */ /* 0x000f280000100800 */
[----:B------:R-:W4:Y:S01]  /*3b470*/  LDL R139, [R1+0x5c] ;  /* 0x00005c00018b7983 */ /* 0x000f220000100800 */
[----:B-1----:R-:W-:-:S04]  /*3b480*/  FADD.FTZ R89, R18, -R149 ;  /* 0x8000009512597221 */ /* 0x002fc80000010000 */
[----:B------:R-:W-:Y:S02]  /*3b490*/  FMUL.FTZ R89, R148, R89 ;  /* 0x0000005994597220 */ /* 0x000fe40000410000 */
[----:B------:R-:W-:-:S04]  /*3b4a0*/  FADD.FTZ R88, R32, -R149 ;  /* 0x8000009520587221 */ /* 0x000fc80000010000 */
[----:B------:R-:W-:Y:S02]  /*3b4b0*/  FMUL.FTZ R88, R148, R88 ;  /* 0x0000005894587220 */ /* 0x000fe40000410000 */
[----:B--2--5:R-:W-:Y:S02]  /*3b4c0*/  FFMA.FTZ R89, R0, R89, R192 ;  /* 0x0000005900597223 */ /* 0x024fe400000100c0 */
[----:B------:R0:W5:Y:S01]  /*3b4d0*/  LDL.LU R0, [R1+0x70] ;  /* 0x0000700001007983 */ /* 0x0001620000300800 */
        /* <DEDUP_REMOVED lines=27> */
.L_x_18892:
[----:B------:R-:W-:Y:S05]  /*3b690*/  BSYNC B1 ;  /* 0x0000000000017941 */ /* 0x000fea0003800000 */
.L_x_18891:
[----:B------:R-:W-:Y:S01]  /*3b6a0*/  LOP3.LUT P0, RZ, R27, 0x4000, RZ, 0xc0, !PT ;  /* 0x000040001bff7812 */ /* 0x000fe2000780c0ff */
[----:B------:R-:W-:-:S12]  /*3b6b0*/  BSSY B1, `(.L_x_18893) ;  /* 0x000002c000017945 */ /* 0x000fd80003800000 */
[----:B------:R-:W-:Y:S05]  /*3b6c0*/  @!P0 BRA `(.L_x_18894) ;  /* 0x000002a000008947 */ /* 0x000fea0003800000 */
[----:B-----5:R2:W-:Y:S04]  /*3b6d0*/  STL [R1+0x70], R0 ;  /* 0x0000700001007387 */ /* 0x0205e80000100800 */
[----:B0-----:R-:W3:Y:S04]  /*3b6e0*/  LDL R90, [R1+0x24] ;  /* 0x00002400015a7983 */ /* 0x001ee80000100800 */
[----:B------:R-:W4:Y:S04]  /*3b6f0*/  LDL R252, [R1+0x28] ;  /* 0x0000280001fc7983 */ /* 0x000f280000100800 */
[----:B--2---:R-:W2:Y:S04]  /*3b700*/  LDL R0, [R1+0x20] ;  /* 0x0000200001007983 */ /* 0x004ea80000100800 */
[----:B------:R-:W4:Y:S04]  /*3b710*/  LDL R91, [R1+0x2c] ;  /* 0x00002c00015b7983 */ /* 0x000f280000100800 */
        /* <DEDUP_REMOVED lines=8> */
[----:B--2---:R-:W-:Y:S02]  /*3b7a0*/  FFMA.FTZ R89, R0, R89, R184 ;  /* 0x0000005900597223 */ /* 0x004fe400000100b8 */
        /* <DEDUP_REMOVED lines=28> */
.L_x_18894:
[----:B------:R-:W-:Y:S05]  /*3b970*/  BSYNC B1 ;  /* 0x0000000000017941 */ /* 0x000fea0003800000 */
.L_x_18893:
[----:B------:R-:W-:Y:S01]  /*3b980*/  LOP3.LUT P0, RZ, R27, 0x2000, RZ, 0xc0, !PT ;  /* 0x000020001bff7812 */ /* 0x000fe2000780c0ff */
[----:B------:R-:W-:-:S12]  /*3b990*/  BSSY B1, `(.L_x_18895) ;  /* 0x0000026000017945 */ /* 0x000fd80003800000 */
[----:B------:R-:W-:Y:S05]  /*3b9a0*/  @!P0 BRA `(.L_x_18896) ;  /* 0x0000024000008947 */ /* 0x000fea0003800000 */
[----:B0-----:R-:W2:Y:S04]  /*3b9b0*/  LDL R139, [R1] ;  /* 0x00000000018b7983 */ /* 0x001ea80000100800 */
[----:B------:R-:W3:Y:S04]  /*3b9c0*/  LDL R90, [R1+0x4] ;  /* 0x00000400015a7983 */ /* 0x000ee80000100800 */
        /* <DEDUP_REMOVED lines=15> */
[----:B------:R-:W-:-:S02]  /*3bac0*/  FADD.FTZ R91, R95, -R149 ;  /* 0x800000955f5b7221 */ /* 0x000fc40000010000 */
[--C-:B------:R-:W-:Y:S01]  /*3bad0*/  FADD.FTZ R138, R130, -R149.reuse ;  /* 0x80000095828a7221 */ /* 0x100fe20000010000 */
[----:B------:R-:W-:Y:S01]  /*3bae0*/  F2FP.BF16.PACK_AB R89, R89, R90 ;  /* 0x0000005a5959723e */ /* 0x000fe200000010ff */
[----:B------:R-:W-:Y:S02]  /*3baf0*/  FADD.FTZ R90, R113, -R149 ;  /* 0x80000095715a7221 */ /* 0x000fe40000010000 */
[C---:B------:R-:W-:Y:S02]  /*3bb00*/  FMUL.FTZ R91, R148.reuse, R91 ;  /* 0x0000005b945b7220 */ /* 0x040fe40000410000 */
[----:B------:R-:W-:Y:S02]  /*3bb10*/  FMUL.FTZ R90, R148, R90 ;  /* 0x0000005a945a7220 */ /* 0x000fe40000410000 */
[----:B------:R-:W-:Y:S02]  /*3bb20*/  FFMA.FTZ R91, R248, R91, R180 ;  /* 0x0000005bf85b7223 */ /* 0x000fe400000100b4 */
[----:B------:R-:W-:-:S02]  /*3bb30*/  FFMA.FTZ R90, R249, R90, R181 ;  /* 0x0000005af95a7223 */ /* 0x000fc400000100b5 */
[----:B------:R-:W-:-:S03]  /*3bb40*/  FMUL.FTZ R138, R148, R138 ;  /* 0x0000008a948a7220 */ /* 0x000fc60000410000 */
[----:B------:R-:W-:Y:S01]  /*3bb50*/  F2FP.BF16.PACK_AB R90, R90, R91 ;  /* 0x0000005b5a5a723e */ /* 0x000fe200000010ff */
[----:B------:R-:W-:Y:S02]  /*3bb60*/  FADD.FTZ R91, R114, -R149 ;  /* 0x80000095725b7221 */ /* 0x000fe40000010000 */
[----:B------:R-:W-:Y:S02]  /*3bb70*/  FFMA.FTZ R138, R251, R138, R183 ;  /* 0x0000008afb8a7223 */ /* 0x000fe400000100b7 */
[----:B------:R-:W-:-:S04]  /*3bb80*/  FMUL.FTZ R91, R148, R91 ;  /* 0x0000005b945b7220 */ /* 0x000fc80000410000 */
[----:B------:R-:W-:-:S05]  /*3bb90*/  FFMA.FTZ R91, R250, R91, R182 ;  /* 0x0000005bfa5b7223 */ /* 0x000fca00000100b6 */
[----:B------:R-:W-:Y:S01]  /*3bba0*/  F2FP.BF16.PACK_AB R91, R138, R91 ;  /* 0x0000005b8a5b723e */ /* 0x000fe200000010ff */
[----:B------:R-:W-:-:S04]  /*3bbb0*/  IMAD.MOV.U32 R138, RZ, RZ, 0x10 ;  /* 0x00000010ff8a7424 */ /* 0x000fc800078e00ff */
[C---:B------:R-:W-:Y:S01]  /*3bbc0*/  IMAD.WIDE.U32 R138, R19.reuse, R138, c[0x0][0x208] ;  /* 0x00008200138a7625 */ /* 0x040fe200078e008a */
[----:B------:R-:W-:-:S04]  /*3bbd0*/  IADD3 R19, R19, 0x20, RZ ;  /* 0x0000002013137810 */ /* 0x000fc80007ffe0ff */
[----:B------:R0:W-:Y:S03]  /*3bbe0*/  STG.E.128 [R138.64], R88 ;  /* 0x000000588a007986 */ /* 0x0001e6000c101d06 */
.L_x_18896:
[----:B------:R-:W-:Y:S05]  /*3bbf0*/  BSYNC B1 ;  /* 0x0000000000017941 */ /* 0x000fea0003800000 */
.L_x_18895:
[----:B------:R-:W-:Y:S01]  /*3bc00*/  LOP3.LUT P0, RZ, R27, 0x1000, RZ, 0xc0, !PT ;  /* 0x000010001bff7812 */ /* 0x000fe2000780c0ff */
        /* <DEDUP_REMOVED lines=34> */
.L_x_18898:
[----:B------:R-:W-:Y:S05]  /*3be30*/  BSYNC B1 ;  /* 0x0000000000017941 */ /* 0x000fea0003800000 */
.L_x_18897:
        /* <DEDUP_REMOVED lines=35> */
.L_x_18900:
[----:B------:R-:W-:Y:S05]  /*3c070*/  BSYNC B1 ;  /* 0x0000000000017941 */ /* 0x000fea0003800000 */
.L_x_18899:
        /* <DEDUP_REMOVED lines=35> */
.L_x_18902:
[----:B------:R-:W-:Y:S05]  /*3c2b0*/  BSYNC B1 ;  /* 0x0000000000017941 */ /* 0x000fea0003800000 */
.L_x_18901:
        /* <DEDUP_REMOVED lines=35> */
.L_x_18904:
[----:B------:R-:W-:Y:S05]  /*3c4f0*/  BSYNC B1 ;  /* 0x0000000000017941 */ /* 0x000fea0003800000 */
.L_x_18903:
        /* <DEDUP_REMOVED lines=35> */
.L_x_18906:
[----:B------:R-:W-:Y:S05]  /*3c730*/  BSYNC B1 ;  /* 0x0000000000017941 */ /* 0x000fea0003800000 */
.L_x_18905:
        /* <DEDUP_REMOVED lines=35> */
.L_x_18908:
[----:B------:R-:W-:Y:S05]  /*3c970*/  BSYNC B1 ;  /* 0x0000000000017941 */ /* 0x000fea0003800000 */
.L_x_18907:
[----:B------:R-:W-:Y:S01]  /*3c980*/  LOP3.LUT P0, RZ, R27, 0x40, RZ, 0xc0, !PT ;  /* 0x000000401bff7812 */ /* 0x000fe2000780c0ff */
[----:B------:R-:W-:-:S12]  /*3c990*/  BSSY B1, `(.L_x_18909) ;  /* 0x000002b000017945 */ /* 0x000fd80003800000 */
[----:B------:R-:W-:Y:S05]  /*3c9a0*/  @!P0 BRA `(.L_x_18910) ;  /* 0x0000029000008947 */ /* 0x000fea0003800000 */
[----:B------:R2:W-:Y:S04]  /*3c9b0*/  STL [R1+0x70], R2 ;  /* 0x0000700201007387 */ /* 0x0005e80000100800 */
        /* <DEDUP_REMOVED lines=8> */
[----:B-1---5:R-:W-:-:S04]  /*3ca40*/  FADD.FTZ R89, R0, -R149 ;  /* 0x8000009500597221 */ /* 0x022fc80000010000 */
        /* <DEDUP_REMOVED lines=31> */
.L_x_18910:
[----:B------:R-:W-:Y:S05]  /*3cc40*/  BSYNC B1 ;  /* 0x0000000000017941 */ /* 0x000fea0003800000 */
.L_x_18909:
[----:B------:R-:W-:-:S04]  /*3cc50*/  IMAD.MOV.U32 R19, RZ, RZ, 0x4 ;  /* 0x00000004ff137424 */ /* 0x000fc800078e00ff */
[----:B------:R-:W-:-:S05]  /*3cc60*/  IMAD R26, R19, c[0x0][0x160], R26 ;  /* 0x00005800131a7a24 */ /* 0x000fca00078e021a */
[----:B------:R-:W-:-:S13]  /*3cc70*/  ISETP.GE.AND P0, PT, R26, c[0x0][0x164], PT ;  /* 0x000059001a007a0c */ /* 0x000fda0003f06270 */
[----:B01---5:R-:W-:Y:S01]  /*3cc80*/  @P0 CALL.REL.NOINC `(.L_x_18911) ;  /* 0x0000001000000944 */ /* 0x023fe20003c00000 */
[----:B------:R-:W-:Y:S05]  /*3cc90*/  BRA `(.L_x_18912) ;  /* 0xfffc478000007947 */ /* 0x000fea000383ffff */
.L_x_18911:
[----:B------:R-:W-:Y:S05]  /*3cca0*/  BSYNC B0 ;  /* 0x0000000000007941 */ /* 0x000fea0003800000 */
.L_x_17579:
[----:B------:R-:W-:Y:S05]  /*3ccb0*/  EXIT ;  /* 0x000000000000794d */ /* 0x000fea0003800000 */
.L_x_18889:
[----:B------:R-:W-:Y:S01]  /*3ccc0*/  IMAD.MOV.U32 R138, RZ, RZ, R91 ;  /* 0x000000ffff8a7224 */ /* 0x000fe200078e005b */
[----:B------:R-:W-:Y:S01]  /*3ccd0*/  MOV R88, 0x3cd20 ;  /* 0x0003cd2000587802 */ /* 0x000fe20000000f00 */
[----:B------:R-:W-:Y:S02]  /*3cce0*/  IMAD.MOV.U32 R90, RZ, RZ, 0x1 ;  /* 0x00000001ff5a7424 */ /* 0x000fe400078e00ff */
[----:B------:R-:W-:Y:S02]  /*3ccf0*/  IMAD.MOV.U32 R139, RZ, RZ, 0x1f ;  /* 0x0000001fff8b7424 */ /* 0x000fe400078e00ff */
[----:B------:R-:W-:Y:S02]  /*3cd00*/  IMAD.MOV.U32 R89, RZ, RZ, -0x1 ;  /* 0xffffffffff597424 */ /* 0x000fe400078e00ff */
[----:B-----5:R-:W-:Y:S05]  /*3cd10*/  CALL.REL.NOINC `($__internal_22_$__cuda_sm70_shflsync_bfly_p) ;  /* 0x00000e7000007944 */ /* 0x020fea0003c00000 */
[----:B-1----:R-:W-:Y:S05]  /*3cd20*/  BRA `(.L_x_18913) ;  /* 0xffffd9b000007947 */ /* 0x002fea000383ffff */
.L_x_18890:
[----:B------:R-:W-:Y:S01]  /*3cd30*/  IMAD.MOV.U32 R138, RZ, RZ, R91 ;  /* 0x000000ffff8a7224 */ /* 0x000fe200078e005b */
[----:B------:R-:W-:Y:S01]  /*3cd40*/  MOV R88, 0x3cd90 ;  /* 0x0003cd9000587802 */ /* 0x000fe20000000f00 */
[----:B------:R-:W-:Y:S02]  /*3cd50*/  IMAD.MOV.U32 R90, RZ, RZ, 0x2 ;  /* 0x00000002ff5a7424 */ /* 0x000fe400078e00ff */
[----:B------:R-:W-:-:S02]  /*3cd60*/  IMAD.MOV.U32 R139, RZ, RZ, 0x1f ;  /* 0x0000001fff8b7424 */ /* 0x000fc400078e00ff */
[----:B------:R-:W-:Y:S02]  /*3cd70*/  IMAD.MOV.U32 R89, RZ, RZ, -0x1 ;  /* 0xffffffffff597424 */ /* 0x000fe400078e00ff */
[----:B-----5:R-:W-:Y:S05]  /*3cd80*/  CALL.REL.NOINC `($__internal_22_$__cuda_sm70_shflsync_bfly_p) ;  /* 0x00000e0000007944 */ /* 0x020fea0003c00000 */
[----:B-1----:R-:W-:Y:S01]  /*3cd90*/  FADD.FTZ R91, R91, R90 ;  /* 0x0000005a5b5b7221 */ /* 0x002fe20000010000 */
[----:B------:R-:W-:Y:S01]  /*3cda0*/  MOV R88, 0x3ce00 ;  /* 0x0003ce0000587802 */ /* 0x000fe20000000f00 */
[----:B------:R-:W-:Y:S02]  /*3cdb0*/  IMAD.MOV.U32 R90, RZ, RZ, 0x4 ;  /* 0x00000004ff5a7424 */ /* 0x000fe400078e00ff */
[----:B------:R-:W-:Y:S02]  /*3cdc0*/  IMAD.MOV.U32 R139, RZ, RZ, 0x1f ;  /* 0x0000001fff8b7424 */ /* 0x000fe400078e00ff */
[----:B------:R-:W-:Y:S02]  /*3cdd0*/  IMAD.MOV.U32 R89, RZ, RZ, -0x1 ;  /* 0xffffffffff597424 */ /* 0x000fe400078e00ff */
[----:B------:R-:W-:Y:S02]  /*3cde0*/  IMAD.MOV.U32 R138, RZ, RZ, R91 ;  /* 0x000000ffff8a7224 */ /* 0x000fe400078e005b */
[----:B------:R-:W-:Y:S05]  /*3cdf0*/  CALL.REL.NOINC `($__internal_22_$__cuda_sm70_shflsync_bfly_p) ;  /* 0x00000d9000007944 */ /* 0x000fea0003c00000 */
[----:B-1----:R-:W-:Y:S01]  /*3ce00*/  FADD.FTZ R91, R91, R90 ;  /* 0x0000005a5b5b7221 */ /* 0x002fe20000010000 */
[----:B------:R-:W-:Y:S01]  /*3ce10*/  MOV R88, 0x3ce70 ;  /* 0x0003ce7000587802 */ /* 0x000fe20000000f00 */
[----:B------:R-:W-:-:S02]  /*3ce20*/  IMAD.MOV.U32 R90, RZ, RZ, 0x8 ;  /* 0x00000008ff5a7424 */ /* 0x000fc400078e00ff */
[----:B------:R-:W-:Y:S02]  /*3ce30*/  IMAD.MOV.U32 R139, RZ, RZ, 0x1f ;  /* 0x0000001fff8b7424 */ /* 0x000fe400078e00ff */
[----:B------:R-:W-:Y:S02]  /*3ce40*/  IMAD.MOV.U32 R89, RZ, RZ, -0x1 ;  /* 0xffffffffff597424 */ /* 0x000fe400078e00ff */
[----:B------:R-:W-:Y:S02]  /*3ce50*/  IMAD.MOV.U32 R138, RZ, RZ, R91 ;  /* 0x000000ffff8a7224 */ /* 0x000fe400078e005b */
[----:B------:R-:W-:Y:S05]  /*3ce60*/  CALL.REL.NOINC `($__internal_22_$__cuda_sm70_shflsync_bfly_p) ;  /* 0x00000d2000007944 */ /* 0x000fea0003c00000 */
[----:B-1----:R-:W-:Y:S01]  /*3ce70*/  FADD.FTZ R91, R91, R90 ;  /* 0x0000005a5b5b7221 */ /* 0x002fe20000010000 */
[----:B------:R-:W-:Y:S01]  /*3ce80*/  MOV R88, 0x3cee0 ;  /* 0x0003cee000587802 */ /* 0x000fe20000000f00 */
[----:B------:R-:W-:Y:S02]  /*3ce90*/  IMAD.MOV.U32 R90, RZ, RZ, 0x10 ;  /* 0x00000010ff5a7424 */ /* 0x000fe400078e00ff */
[----:B------:R-:W-:Y:S02]  /*3cea0*/  IMAD.MOV.U32 R139, RZ, RZ, 0x1f ;  /* 0x0000001fff8b7424 */ /* 0x000fe400078e00ff */
[----:B------:R-:W-:-:S02]  /*3ceb0*/  IMAD.MOV.U32 R89, RZ, RZ, -0x1 ;  /* 0xffffffffff597424 */ /* 0x000fc400078e00ff */
[----:B------:R-:W-:Y:S02]  /*3cec0*/  IMAD.MOV.U32 R138, RZ, RZ, R91 ;  /* 0x000000ffff8a7224 */ /* 0x000fe400078e005b */
[----:B------:R-:W-:Y:S05]  /*3ced0*/  CALL.REL.NOINC `($__internal_22_$__cuda_sm70_shflsync_bfly_p) ;  /* 0x00000cb000007944 */ /* 0x000fea0003c00000 */
        /* <DEDUP_REMOVED lines=177> */
[----:B------:R-:W-:Y:S05]  /*3d9f0*/  CALL.REL.NOINC `($__internal_22_$__cuda_sm70_shflsync_bfly_p) ;  /* 0x0000019000007944 */ /* 0x000fea0003c00000 */
[----:B-1----:R-:W-:Y:S01]  /*3da00*/  FADD.FTZ R138, R138, R90 ;  /* 0x0000005a8a8a7221 */ /* 0x002fe20000010000 */
[----:B------:R-:W-:Y:S01]  /*3da10*/  MOV R88, 0x3da60 ;  /* 0x0003da6000587802 */ /* 0x000fe20000000f00 */
[----:B------:R-:W-:Y:S02]  /*3da20*/  IMAD.MOV.U32 R90, RZ, RZ, 0x2 ;  /* 0x00000002ff5a7424 */ /* 0x000fe400078e00ff */
[----:B------:R-:W-:Y:S02]  /*3da30*/  IMAD.MOV.U32 R139, RZ, RZ, 0x1f ;  /* 0x0000001fff8b7424 */ /* 0x000fe400078e00ff */
[----:B------:R-:W-:Y:S02]  /*3da40*/  IMAD.MOV.U32 R89, RZ, RZ, -0x1 ;  /* 0xffffffffff597424 */ /* 0x000fe400078e00ff */
[----:B------:R-:W-:Y:S05]  /*3da50*/  CALL.REL.NOINC `($__internal_22_$__cuda_sm70_shflsync_bfly_p) ;  /* 0x0000013000007944 */ /* 0x000fea0003c00000 */
[----:B-1----:R-:W-:Y:S01]  /*3da60*/  FADD.FTZ R138, R138, R90 ;  /* 0x0000005a8a8a7221 */ /* 0x002fe20000010000 */
[----:B------:R-:W-:Y:S01]  /*3da70*/  MOV R88, 0x3dac0 ;  /* 0x0003dac000587802 */ /* 0x000fe20000000f00 */
[----:B------:R-:W-:-:S02]  /*3da80*/  IMAD.MOV.U32 R90, RZ, RZ, 0x4 ;  /* 0x00000004ff5a7424 */ /* 0x000fc400078e00ff */
[----:B------:R-:W-:Y:S02]  /*3da90*/  IMAD.MOV.U32 R139, RZ, RZ, 0x1f ;  /* 0x0000001fff8b7424 */ /* 0x000fe400078e00ff */
        /* <DEDUP_REMOVED lines=14> */
[----:B-1----:R-:W-:Y:S05]  /*3db80*/  BRA `(.L_x_18914) ;  /* 0xffffd74000007947 */ /* 0x002fea000383ffff */
        .weak           $__internal_22_$__cuda_sm70_shflsync_bfly_p
        .type           $__internal_22_$__cuda_sm70_shflsync_bfly_p,@function
        .size           $__internal_22_$__cuda_sm70_shflsync_bfly_p,(.L_x_65402 - $__internal_22_$__cuda_sm70_shflsync_bfly_p)
$__internal_22_$__cuda_sm70_shflsync_bfly_p:
[----:B------:R-:W-:Y:S04]  /*3db90*/  WARPSYNC R89 ;  /* 0x0000005900007348 */ /* 0x000fe80003800000 */
[----:B------:R0:W1:Y:S02]  /*3dba0*/  SHFL.BFLY PT, R90, R138, R90, R139 ;  /* 0x0c00005a8a5a7389 */ /* 0x00006400000e008b */
[----:B0-----:R-:W-:-:S04]  /*3dbb0*/  IMAD.MOV.U32 R89, RZ, RZ, 0x0 ;  /* 0x00000000ff597424 */ /* 0x001fc800078e00ff */
[----:B------:R-:W-:Y:S05]  /*3dbc0*/  RET.REL.NODEC R88 `(_ZN10layer_norm31ln_parallel_residual_fwd_kernelINS_13Kernel_traitsIf13__nv_bfloat16S2_S2_fjLj2560ELj1ELj4ELj1ELj16ENS_18Kernel_traits_baseILj2560EfS2_S2_S2_fjLj128EEEEELb1ELb1ELb0EEEvNS_9FwdParamsE) ;  /* 0xfffc243058007950 */ /* 0x000fea0003c3ffff */
.L_x_18915:
        /* <DEDUP_REMOVED lines=11> */
.L_x_65402:


//--------------------- .text._ZN10layer_norm31ln_parallel_residual_fwd_kernelINS_13Kernel_traitsIf13__nv_bfloat16S2_S2_fjLj2560ELj1ELj4ELj1ELj16ENS_18Kernel_traits_baseILj2560EfS2_S2_S2_fjLj128EEEEELb1ELb1ELb1EEEvNS_9FwdParamsE --------------------------
	.section	.text._ZN10layer_norm31ln_parallel_residual_fwd_kernelINS_13Kernel_traitsIf13__nv_bfloat16S2_S2_fjLj2560ELj1ELj4ELj1ELj16ENS_18Kernel_traits_baseILj2560EfS2_S2_S2_fjLj128EEEEELb1ELb1ELb1EEEvNS_9FwdParamsE,"ax",@progbits
	.sectioninfo	@"SHI_REGISTERS=255"
	.align	128
        .global         _ZN10layer_norm31ln_parallel_residual_fwd_kernelINS_13Kernel_traitsIf13__nv_bfloat16S2_S2_fjLj2560ELj1ELj4ELj1ELj16ENS_18Kernel_traits_baseILj2560EfS2_S2_S2_fjLj128EEEEELb1ELb1ELb1EEEvNS_9FwdParamsE
        .type           _ZN10layer_norm31ln_parallel_residual_fwd_kernelINS_13Kernel_traitsIf13__nv_bfloat16S2_S2_fjLj2560ELj1ELj4ELj1ELj16ENS_18Kernel_traits_baseILj2560EfS2_S2_S2_fjLj128EEEEELb1ELb1ELb1EEEvNS_9FwdParamsE,@function
        .size           _ZN10layer_norm31ln_parallel_residual_fwd_kernelINS_13Kernel_traitsIf13__nv_bfloat16S2_S2_fjLj2560ELj1ELj4ELj1ELj16ENS_18Kernel_traits_baseILj2560EfS2_S2_S2_fjLj128EEEEELb1ELb1ELb1EEEvNS_9FwdParamsE,(.L_x_65403 - _ZN10layer_norm31ln_parallel_residual_fwd_kernelINS_13Kernel_traitsIf13__nv_bfloat16S2_S2_fjLj2560ELj1ELj4ELj1ELj16ENS_18Kernel_traits_baseILj2560EfS2_S2_S2_fjLj128EEEEELb1ELb1ELb1EEEvNS_9FwdParamsE)
        .other          _ZN10layer_norm31ln_parallel_residual_fwd_kernelINS_13Kernel_traitsIf13__nv_bfloat16S2_S2_fjLj2560ELj1ELj4ELj1ELj16ENS_18Kernel_traits_baseILj2560EfS2_S2_S2_fjLj128EEEEELb1ELb1ELb1EEEvNS_9FwdParamsE,@"STO_CUDA_ENTRY STV_DEFAULT"
_ZN10layer_norm31ln_parallel_residual_fwd_kernelINS_13Kernel_traitsIf13__nv_bfloat16S2_S2_fjLj2560ELj1ELj4ELj1ELj16ENS_18Kernel_traits_baseILj2560EfS2_S2_S2_fjLj128EEEEELb1ELb1ELb1EEEvNS_9FwdParamsE:
.text._ZN10layer_norm31ln_parallel_residual_fwd_kernelINS_13Kernel_traitsIf13__nv_bfloat16S2_S2_fjLj2560ELj1ELj4ELj1ELj16ENS_18Kernel_traits_baseILj2560EfS2_S2_S2_fjLj128EEEEELb1ELb1ELb1EEEvNS_9FwdParamsE:
        /* <DEDUP_REMOVED lines=14> */
[----:B------:R-:W-:Y:S01]  /*00e0*/  CS2R R196, SRZ ;  /* 0x0000000000c47805 */ /* 0x000fe2000001ff00 */
[----:B------:R-:W-:Y:S01]  /*00f0*/  CS2R R198, SRZ ;  /* 0x0000000000c67805 */ /* 0x000fe2000001ff00 */
[----:B------:R-:W-:Y:S01]  /*0100*/  CS2R R192, SRZ ;  /* 0x0000000000c07805 */ /* 0x000fe2000001ff00 */
[----:B------:R-:W0:Y:S01]  /*0110*/  S2R R11, SR_TID.X ;  /* 0x00000000000b7919 */ /* 0x000e220000002100 */
[----:B------:R-:W-:Y:S01]  /*0120*/  CS2R R194, SRZ ;  /* 0x0000000000c27805 */ /* 0x000fe2000001ff00 */
[----:B------:R-:W-:Y:S01]  /*0130*/  CS2R R200, SRZ ;  /* 0x0000000000c87805 */ /* 0x000fe2000001ff00 */
[----:B------:R-:W-:Y:S01]  /*0140*/  CS2R R202, SRZ ;  /* 0x0000000000ca7805 */ /* 0x000fe2000001ff00 */
[----:B------:R-:W0:Y:S01]  /*0150*/  S2R R12, SR_CTAID.X ;  /* 0x00000000000c7919 */ /* 0x000e220000002500 */
        /* <DEDUP_REMOVED lines=23> */
[----:B0-----:R-:W-:Y:S01]  /*02d0*/  IMAD R10, R12, c[0x0][0x0], R11 ;  /* 0x000000000c0a7a24 */ /* 0x001fe200078e020b */
[----:B------:R-:W-:Y:S01]  /*02e0*/  CS2R R82, SRZ ;  /* 0x0000000000527805 */ /* 0x000fe2000001ff00 */
[----:B------:R-:W-:Y:S01]  /*02f0*/  CS2R R76, SRZ ;  /* 0x00000000004c7805 */ /* 0x000fe2000001ff00 */
[----:B------:R-:W-:Y:S01]  /*0300*/  CS2R R78, SRZ ;  /* 0x00000000004e7805 */ /* 0x000fe2000001ff00 */
[----:B------:R-:W-:Y:S01]  /*0310*/  IMAD.WIDE.U32 R6, R10, -0x326172a9, RZ ;  /* 0xcd9e8d570a067825 */ /* 0x000fe200078e00ff */
        /* <DEDUP_REMOVED lines=8> */
[----:B--2---:R-:W0:Y:S08]  /*03a0*/  @P0 R2UR UR4, R2 ;  /* 0x00000000020403c2 */ /* 0x004e3000000e0000 */
[----:B------:R1:W2:Y:S01]  /*03b0*/  @P0 R2UR UR5, R3 ;  /* 0x00000000030503c2 */ /* 0x0002a200000e0000 */
[----:B---3--:R-:W-:-:S05]  /*03c0*/  @P0 IADD3 R155, P1, R4, c[0x0][0x240], RZ ;  /* 0x00009000049b0a10 */ /* 0x008fca0007f3e0ff */
[----:B------:R-:W-:Y:S01]  /*03d0*/  @P0 IMAD.X R0, RZ, RZ, R5, P1 ;  /* 0x000000ffff000224 */ /* 0x000fe200008e0605 */
[----:B------:R-:W-:-:S04]  /*03e0*/  ISETP.NE.U32.AND P0, PT, RZ, c[0x0][0x218], PT ;  /* 0x00008600ff007a0c */ /* 0x000fc80003f05070 */
[--C-:B------:R-:W-:Y:S02]  /*03f0*/  SHF.R.U64 R14, R155, 0x2, R0.reuse ;  /* 0x000000029b0e7819 */ /* 0x100fe40000001200 */
[----:B------:R-:W-:Y:S02]  /*0400*/  SHF.R.U32.HI R13, RZ, 0x2, R0 ;  /* 0x00000002ff0d7819 */ /* 0x000fe40000011600 */
[----:B------:R-:W-:Y:S01]  /*0410*/  ISETP.NE.AND.EX P0, PT, RZ, c[0x0][0x21c], PT, P0 ;  /* 0x00008700ff007a0c */ /* 0x000fe20003f05300 */
        /* <DEDUP_REMOVED lines=8> */
[----:B------:R-:W-:Y:S01]  /*04a0*/  SHF.R.U32.HI R0, RZ, 0x5, R11 ;  /* 0x00000005ff007819 */ /* 0x000fe2000001160b */
[----:B------:R-:W-:-:S02]  /*04b0*/  UIADD3 UR12, UR5, 0x76cf5d0a, URZ ;  /* 0x76cf5d0a050c7890 */ /* 0x000fc4000fffe03f */
[----:B------:R-:W-:Y:S01]  /*04c0*/  IMAD.WIDE.U32 R8, R8, -0x326172a9, RZ ;  /* 0xcd9e8d5708087825 */ /* 0x000fe200078e00ff */
[----:B------:R-:W-:Y:S01]  /*04d0*/  UIADD3 UR14, UR5, 0x32370b8f, URZ ;  /* 0x32370b8f050e7890 */ /* 0x000fe2000fffe03f */
[----:B------:R-:W-:Y:S01]  /*04e0*/  LOP3.LUT R7, R3, UR10, R4, 0x96, !PT ;  /* 0x0000000a03077c12 */ /* 0x000fe2000f8e9604 */
[----:B------:R-:W-:Y:S01]  /*04f0*/  UIADD3 UR15, UR4, 0x78dde6e4, URZ ;  /* 0x78dde6e4040f7890 */ /* 0x000fe2000fffe03f */
[----:B------:R-:W-:Y:S01]  /*0500*/  IMAD R0, R12, 0x4, R0 ;  /* 0x000000040c007824 */ /* 0x000fe200078e0200 */
[----:B------:R-:W-:Y:S01]  /*0510*/  LOP3.LUT R4, R9, UR9, R6, 0x96, !PT ;  /* 0x0000000909047c12 */ /* 0x000fe2000f8e9606 */
[----:B------:R-:W-:Y:S01]  /*0520*/  UIADD3 UR16, UR5, -0x126145ec, URZ ;  /* 0xed9eba1405107890 */ /* 0x000fe2000fffe03f */
[----:B------:R-:W-:Y:S01]  /*0530*/  IMAD.WIDE.U32 R6, R7, -0x326172a9, RZ ;  /* 0xcd9e8d5707067825 */ /* 0x000fe200078e00ff */
[----:B------:R-:W-:Y:S02]  /*0540*/  UIADD3 UR18, UR5, -0x56f99767, URZ ;  /* 0xa906689905127890 */ /* 0x000fe4000fffe03f */
[----:B------:R-:W-:Y:S01]  /*0550*/  UIADD3 UR17, UR4, 0x1715609d, URZ ;  /* 0x1715609d04117890 */ /* 0x000fe2000fffe03f */
[----:B------:R-:W-:Y:S01]  /*0560*/  IMAD.WIDE.U32 R4, R4, -0x2daee0ad, RZ ;  /* 0xd2511f5304047825 */ /* 0x000fe200078e00ff */
[----:B------:R-:W-:Y:S01]  /*0570*/  LOP3.LUT R3, R7, UR11, R8, 0x96, !PT ;  /* 0x0000000b07037c12 */ /* 0x000fe2000f8e9608 */
[----:B------:R-:W-:-:S02]  /*0580*/  UIADD3 UR19, UR4, -0x4ab325aa, URZ ;  /* 0xb54cda5604137890 */ /* 0x000fc4000fffe03f */
[----:B------:R-:W-:Y:S01]  /*0590*/  UIADD3 UR20, UR5, 0x646e171e, URZ ;  /* 0x646e171e05147890 */ /* 0x000fe2000fffe03f */
[----:B------:R-:W-:Y:S01]  /*05a0*/  LOP3.LUT R8, R5, UR12, R2, 0x96, !PT ;  /* 0x0000000c05087c12 */ /* 0x000fe2000f8e9602 */
[----:B------:R-:W-:Y:S01]  /*05b0*/  IMAD.WIDE.U32 R2, R3, -0x2daee0ad, RZ ;  /* 0xd2511f5303027825 */ /* 0x000fe200078e00ff */
[----:B------:R-:W-:Y:S02]  /*05c0*/  UIADD3 UR21, UR4, 0x5384540f, URZ ;  /* 0x5384540f04157890 */ /* 0x000fe4000fffe03f */
[----:B------:R-:W-:Y:S01]  /*05d0*/  UIADD3 UR22, UR5, 0x1fd5c5a3, URZ ;  /* 0x1fd5c5a305167890 */ /* 0x000fe2000fffe03f */
[----:B------:R-:W-:Y:S01]  /*05e0*/  IMAD.WIDE.U32 R8, R8, -0x326172a9, RZ ;  /* 0xcd9e8d5708087825 */ /* 0x000fe200078e00ff */
[----:B------:R-:W-:Y:S01]  /*05f0*/  LOP3.LUT R7, R3, UR14, R4, 0x96, !PT ;  /* 0x0000000e03077c12 */ /* 0x000fe2000f8e9604 */
[----:B------:R-:W-:Y:S02]  /*0600*/  UIADD3 UR24, UR5, -0x24c28bd8, URZ ;  /* 0xdb3d742805187890 */ /* 0x000fe4000fffe03f */
[----:B------:R-:W-:Y:S01]  /*0610*/  UIADD3 UR23, UR4, -0xe443238, URZ ;  /* 0xf1bbcdc804177890 */ /* 0x000fe2000fffe03f */
        /* <DEDUP_REMOVED lines=17> */
[----:B------:R-:W-:-:S04]  /*0730*/  IMAD.HI.U32 R5, R148, -0x326172a9, RZ ;  /* 0xcd9e8d5794057827 */ /* 0x000fc800078e00ff */
[----:B------:R-:W-:Y:S01]  /*0740*/  IMAD.HI.U32 R3, R6, -0x2daee0ad, RZ ;  /* 0xd2511f5306037827 */ /* 0x000fe200078e00ff */
[----:B------:R-:W-:-:S04]  /*0750*/  LOP3.LUT R8, R5, UR23, R8, 0x96, !PT ;  /* 0x0000001705087c12 */ /* 0x000fc8000f8e9608 */
[----:B------:R-:W-:Y:S01]  /*0760*/  LOP3.LUT R154, R3, UR24, R2, 0x96, !PT ;  /* 0x00000018039a7c12 */ /* 0x000fe2000f8e9602 */
[----:B------:R-:W-:-:S05]  /*0770*/  IMAD.SHL.U32 R2, R11, 0x20, RZ ;  /* 0x000000200b027824 */ /* 0x000fca00078e00ff */
[----:B------:R-:W-:-:S04]  /*0780*/  LOP3.LUT R4, R2, 0x3e0, RZ, 0xc0, !PT ;  /* 0x000003e002047812 */ /* 0x000fc800078ec0ff */
[C---:B------:R-:W-:Y:S02]  /*0790*/  IADD3 R2, P1, R4.reuse, c[0x0][0x218], RZ ;  /* 0x0000860004027a10 */ /* 0x040fe40007f3e0ff */
[----:B------:R-:W-:-:S03]  /*07a0*/  IADD3 R4, P2, R4, c[0x0][0x1b0], RZ ;  /* 0x00006c0004047a10 */ /* 0x000fc60007f5e0ff */
[----:B------:R-:W-:Y:S01]  /*07b0*/  IMAD.X R3, RZ, RZ, c[0x0][0x21c], P1 ;  /* 0x00008700ff037624 */ /* 0x000fe200008e06ff */
[----:B------:R-:W-:Y:S01]  /*07c0*/  ISETP.GE.AND P1, PT, R0, c[0x0][0x164], PT ;  /* 0x0000590000007a0c */ /* 0x000fe20003f26270 */
[----:B------:R-:W-:-:S03]  /*07d0*/  IMAD.X R5, RZ, RZ, c[0x0][0x1b4], P2 ;  /* 0x00006d00ff057624 */ /* 0x000fc600010e06ff */
        /* <DEDUP_REMOVED lines=21> */
[----:B------:R1:W2:Y:S04]  /*0930*/  LDG.E.128 R48, [R4.64] ;  /* 0x0000000604307981 */ /* 0x0002a8000c1e1d00 */
[----:B------:R1:W3:Y:S04]  /*0940*/  LDG.E.128 R44, [R4.64+0x10] ;  /* 0x00001006042c7981 */ /* 0x0002e8000c1e1d00 */
[----:B------:R1:W4:Y:S04]  /*0950*/  LDG.E.128 R40, [R4.64+0x400] ;  /* 0x0004000604287981 */ /* 0x000328000c1e1d00 */
[----:B------:R1:W4:Y:S04]  /*0960*/  LDG.E.128 R36, [R4.64+0x410] ;  /* 0x0004100604247981 */ /* 0x000328000c1e1d00 */
[----:B------:R1:W4:Y:S04]  /*0970*/  LDG.E.128 R32, [R4.64+0x800] ;  /* 0x0008000604207981 */ /* 0x000328000c1e1d00 */
[----:B------:R1:W4:Y:S04]  /*0980*/  LDG.E.128 R28, [R4.64+0x810] ;  /* 0x00081006041c7981 */ /* 0x000328000c1e1d00 */
[----:B------:R1:W4:Y:S04]  /*0990*/  LDG.E.128 R16, [R4.64+0x1000] ;  /* 0x0010000604107981 */ /* 0x000328000c1e1d00 */
[----:B------:R1:W4:Y:S04]  /*09a0*/  LDG.E.128 R24, [R4.64+0xc00] ;  /* 0x000c000604187981 */ /* 0x000328000c1e1d00 */
[----:B------:R1:W4:Y:S01]  /*09b0*/  LDG.E.128 R20, [R4.64+0xc10] ;  /* 0x000c100604147981 */ /* 0x000322000c1e1d00 */
[----:B------:R-:W-:Y:S01]  /*09c0*/  UIADD3 UR25, UR4, -0x700cb87f, URZ ;  /* 0x8ff3478104197890 */ /* 0x000fe2000fffe03f */
[----:B------:R-:W-:Y:S01]  /*09d0*/  IMAD R149, R6, -0x2daee0ad, RZ ;  /* 0xd2511f5306957824 */ /* 0x000fe200078e02ff */
[----:B------:R-:W-:Y:S01]  /*09e0*/  UIADD3 UR26, UR5, -0x695add53, URZ ;  /* 0x96a522ad051a7890 */ /* 0x000fe2000fffe03f */
[----:B------:R-:W-:Y:S01]  /*09f0*/  IMAD R148, R148, -0x326172a9, RZ ;  /* 0xcd9e8d5794947824 */ /* 0x000fe200078e02ff */
[----:B------:R1:W5:Y:S01]  /*0a00*/  LDG.E.128 R248, [R4.64+0x1010] ;  /* 0x0010100604f87981 */ /* 0x000362000c1e1d00 */
[----:B0-----:R-:W-:-:S03]  /*0a10*/  IMAD.HI.U32 R3, R154, -0x326172a9, RZ ;  /* 0xcd9e8d579a037827 */ /* 0x001fc600078e00ff */
[----:B------:R1:W5:Y:S01]  /*0a20*/  LDG.E.128 R240, [R4.64+0x1400] ;  /* 0x0014000604f07981 */ /* 0x000362000c1e1d00 */
[----:B------:R-:W-:Y:S01]  /*0a30*/  IMAD.HI.U32 R2, R8, -0x2daee0ad, RZ ;  /* 0xd2511f5308027827 */ /* 0x000fe200078e00ff */
[----:B------:R-:W-:Y:S02]  /*0a40*/  BSSY B0, `(.L_x_18916) ;  /* 0x0003bc1000007945 */ /* 0x000fe40003800000 */
[----:B------:R1:W5:Y:S01]  /*0a50*/  LDG.E.128 R236, [R4.64+0x1410] ;  /* 0x0014100604ec7981 */ /* 0x000362000c1e1d00 */
[----:B------:R-:W-:-:S03]  /*0a60*/  LOP3.LUT R148, R3, UR25, R148, 0x96, !PT ;  /* 0x0000001903947c12 */ /* 0x000fc6000f8e9694 */
[----:B------:R1:W5:Y:S01]  /*0a70*/  LDG.E.128 R232, [R4.64+0x1800] ;  /* 0x0018000604e87981 */ /* 0x000362000c1e1d00 */
[----:B------:R-:W-:-:S03]  /*0a80*/  LOP3.LUT R149, R2, UR26, R149, 0x96, !PT ;  /* 0x0000001a02957c12 */ /* 0x000fc6000f8e9695 */
[----:B------:R1:W5:Y:S01]  /*0a90*/  LDG.E.128 R228, [R4.64+0x1810] ;  /* 0x0018100604e47981 */ /* 0x000362000c1e1d00 */
[----:B------:R-:W-:-:S03]  /*0aa0*/  IMAD.MOV.U32 R2, RZ, RZ, R10 ;  /* 0x000000ffff027224 */ /* 0x000fc600078e000a */
[----:B------:R1:W5:Y:S01]  /*0ab0*/  LDG.E.128 R224, [R4.64+0x1c00] ;  /* 0x001c000604e07981 */ /* 0x000362000c1e1d00 */
[----:B------:R-:W-:-:S03]  /*0ac0*/  IMAD.MOV.U32 R3, RZ, RZ, R14 ;  /* 0x000000ffff037224 */ /* 0x000fc600078e000e */
[----:B------:R1:W5:Y:S01]  /*0ad0*/  LDG.E.128 R220, [R4.64+0x1c10] ;  /* 0x001c100604dc7981 */ /* 0x000362000c1e1d00 */
[----:B------:R-:W-:-:S03]  /*0ae0*/  LOP3.LUT R155, R155, 0x3, RZ, 0xc0, !PT ;  /* 0x000000039b9b7812 */ /* 0x000fc600078ec0ff */
[----:B------:R1:W5:Y:S01]  /*0af0*/  LDG.E.128 R216, [R4.64+0x2000] ;  /* 0x0020000604d87981 */ /* 0x000362000c1e1d00 */
[----:B------:R-:W-:-:S03]  /*0b00*/  IMAD R154, R154, -0x326172a9, RZ ;  /* 0xcd9e8d579a9a7824 */ /* 0x000fc600078e02ff */
[----:B------:R1:W5:Y:S01]  /*0b10*/  LDG.E.128 R212, [R4.64+0x2010] ;  /* 0x0020100604d47981 */ /* 0x000362000c1e1d00 */
[----:B------:R-:W-:-:S03]  /*0b20*/  IMAD R152, R8, -0x2daee0ad, RZ ;  /* 0xd2511f5308987824 */ /* 0x000fc600078e02ff */
[----:B------:R1:W5:Y:S04]  /*0b30*/  LDG.E.128 R208, [R4.64+0x2400] ;  /* 0x0024000604d07981 */ /* 0x000368000c1e1d00 */
[----:B------:R1:W5:Y:S01]  /*0b40*/  LDG.E.128 R204, [R4.64+0x2410] ;  /* 0x0024100604cc7981 */ /* 0x000362000c1e1d00 */
[----:B------:R-:W-:Y:S01]  /*0b50*/  ULDC.U8 UR8, c[0x0][0x1f0] ;  /* 0x00007c0000087ab9 */ /* 0x000fe20000000000 */
[----:B-1----:R-:W-:Y:S01]  /*0b60*/  HFMA2.MMA R5, -RZ, RZ, 0, 0 ;  /* 0x00000000ff057435 */ /* 0x002fe200000001ff */
[----:B------:R-:W-:Y:S01]  /*0b70*/  IMAD.MOV.U32 R4, RZ, RZ, R13 ;  /* 0x000000ffff047224 */ /* 0x000fe200078e000d */
[----:B--2---:R0:W-:Y:S04]  /*0b80*/  STL.64 [R1+0x80], R48 ;  /* 0x0000803001007387 */ /* 0x0041e80000100a00 */
        /* <DEDUP_REMOVED lines=8> */
[----:B------:R0:W-:Y:S04]  /*0c10*/  STL.64 [R1+0x48], R34 ;  /* 0x0000482201007387 */ /* 0x0001e80000100a00 */
[----:B------:R0:W-:Y:S04]  /*0c20*/  STL.64 [R1+0x30], R28 ;  /* 0x0000301c01007387 */ /* 0x0001e80000100a00 */
[----:B------:R0:W-:Y:S04]  /*0c30*/  STL.64 [R1+0x38], R30 ;  /* 0x0000381e01007387 */ /* 0x0001e80000100a00 */
[----:B------:R0:W-:Y:S04]  /*0c40*/  STL.64 [R1], R16 ;  /* 0x0000001001007387 */ /* 0x0001e80000100a00 */
[----:B------:R0:W-:Y:S04]  /*0c50*/  STL.64 [R1+0x20], R24 ;  /* 0x0000201801007387 */ /* 0x0001e80000100a00 */
[----:B------:R0:W-:Y:S04]  /*0c60*/  STL.64 [R1+0x28], R26 ;  /* 0x0000281a01007387 */ /* 0x0001e80000100a00 */
[----:B------:R0:W-:Y:S04]  /*0c70*/  STL.64 [R1+0x8], R18 ;  /* 0x0000081201007387 */ /* 0x0001e80000100a00 */
[----:B------:R0:W-:Y:S04]  /*0c80*/  STL.64 [R1+0x10], R20 ;  /* 0x0000101401007387 */ /* 0x0001e80000100a00 */
[----:B------:R0:W-:Y:S02]  /*0c90*/  STL.64 [R1+0x18], R22 ;  /* 0x0000181601007387 */ /* 0x0001e40000100a00 */
.L_x_20210:
[----:B------:R-:W1:Y:S01]  /*0ca0*/  S2R R246, SR_TID.X ;  /* 0x0000000000f67919 */ /* 0x000e620000002100 */
[----:B------:R-:W-:Y:S01]  /*0cb0*/  ISETP.NE.U32.AND P0, PT, RZ, c[0x0][0x178], PT ;  /* 0x00005e00ff007a0c */ /* 0x000fe20003f05070 */
[----:B------:R-:W-:Y:S01]  /*0cc0*/  IMAD R15, R0, c[0x0][0x168], RZ ;  /* 0x00005a00000f7a24 */ /* 0x000fe200078e02ff */
[----:B------:R-:W-:Y:S01]  /*0cd0*/  ISETP.NE.U32.AND P1, PT, RZ, c[0x0][0x180], PT ;  /* 0x00006000ff007a0c */ /* 0x000fe20003f25070 */
[----:B------:R-:W-:Y:S01]  /*0ce0*/  IMAD.MOV.U32 R244, RZ, RZ, 0x10 ;  /* 0x00000010fff47424 */ /* 0x000fe200078e00ff */
[----:B------:R-:W-:-:S02]  /*0cf0*/  ISETP.NE.AND.EX P3, PT, RZ, c[0x0][0x17c], PT, P0 ;  /* 0x00005f00ff007a0c */ /* 0x000fc40003f65300 */
[----:B------:R-:W-:Y:S02]  /*0d00*/  ISETP.NE.AND.EX P0, PT, RZ, c[0x0][0x184], PT, P1 ;  /* 0x00006100ff007a0c */ /* 0x000fe40003f05310 */
[----:B0-----:R-:W-:Y:S02]  /*0d10*/  SHF.R.S32.HI R16, RZ, 0x1f, R15 ;  /* 0x0000001fff107819 */ /* 0x001fe4000001140f */
[----:B------:R-:W-:Y:S02]  /*0d20*/  LOP3.LUT R6, R6, 0xffffffdf, RZ, 0xc0, !PT ;  /* 0xffffffdf06067812 */ /* 0x000fe400078ec0ff */
[----:B------:R-:W-:Y:S01]  /*0d30*/  LEA.HI R15, R16, R15, RZ, 0x3 ;  /* 0x0000000f100f7211 */ /* 0x000fe200078f18ff */
[----:B------:R-:W-:Y:S01]  /*0d40*/  BSSY B1, `(.L_x_18917) ;  /* 0x0000018000017945 */ /* 0x000fe20003800000 */
[----:B------:R-:W-:-:S03]  /*0d50*/  IADD3 R24, R155, 0x1, RZ ;  /* 0x000000019b187810 */ /* 0x000fc60007ffe0ff */
[----:B------:R-:W-:Y:S02]  /*0d60*/  @P3 LOP3.LUT R6, R6, 0x20, RZ, 0xfc, !PT ;  /* 0x0000002006063812 */ /* 0x000fe400078efcff */
[----:B-1----:R-:W-:-:S04]  /*0d70*/  LOP3.LUT R246, R246, 0x1f, RZ, 0xc0, !PT ;  /* 0x0000001ff6f67812 */ /* 0x002fc800078ec0ff */
        /* <DEDUP_REMOVED lines=19> */
.L_x_18918:
[----:B0-----:R-:W-:Y:S02]  /*0eb0*/  IMAD.MOV.U32 R15, RZ, RZ, R154 ;  /* 0x000000ffff0f7224 */ /* 0x001fe400078e009a */
.L_x_18919:
[----:B------:R-:W-:Y:S05]  /*0ec0*/  BSYNC B1 ;  /* 0x0000000000017941 */ /* 0x000fea0003800000 */
.L_x_18917:
        /* <DEDUP_REMOVED lines=16> */
.L_x_18923:
[----:B------:R-:W-:Y:S05]  /*0fd0*/  BSYNC B2 ;  /* 0x0000000000027941 */ /* 0x000fea0003800000 */
.L_x_18922:
        /* <DEDUP_REMOVED lines=41> */
[----:B------:R-:W-:Y:S02]  /*1270*/  IMAD.MOV.U32 R24, RZ, RZ, RZ ;  /* 0x000000ffff187224 */ /* 0x000fe400078e00ff */
.L_x_18921:
[----:B------:R-:W-:Y:S05]  /*1280*/  BSYNC B1 ;  /* 0x0000000000017941 */ /* 0x000fea0003800000 */
.L_x_18920:
[----:B------:R0:W1:Y:S01]  /*1290*/  I2F.U32 R20, R15 ;  /* 0x0000000f00147306 */ /* 0x0000620000201000 */
[----:B------:R-:W-:Y:S01]  /*12a0*/  ISETP.NE.U32.AND P1, PT, RZ, c[0x0][0x178], PT ;  /* 0x00005e00ff007a0c */ /* 0x000fe20003f25070 */
[----:B------:R-:W-:Y:S01]  /*12b0*/  IMAD.MOV.U32 R103, RZ, RZ, 0x2f800000 ;  /* 0x2f800000ff677424 */ /* 0x000fe200078e00ff */
[----:B------:R-:W-:Y:S02]  /*12c0*/  LOP3.LUT R6, R6, 0xffffffef, RZ, 0xc0, !PT ;  /* 0xffffffef06067812 */ /* 0x000fe400078ec0ff */
[----:B------:R-:W-:Y:S02]  /*12d0*/  ISETP.NE.AND.EX P6, PT, RZ, c[0x0][0x17c], PT, P1 ;  /* 0x00005f00ff007a0c */ /* 0x000fe40003fc5310 */
[----:B0----5:R-:W-:-:S05]  /*12e0*/  PRMT R15, RZ, 0x5410, R16 ;  /* 0x00005410ff0f7816 */ /* 0x021fca0000000010 */
[----:B------:R-:W-:Y:S02]  /*12f0*/  FMUL.FTZ R48, R15, c[0x0][0x1e8] ;  /* 0x00007a000f307a20 */ /* 0x000fe40000410000 */
[----:B-1----:R-:W-:-:S04]  /*1300*/  FFMA.FTZ R20, R20, R103, 1.1641532182693481445e-10 ;  /* 0x2f00000014147423 */ /* 0x002fc80000010067 */
        /* <DEDUP_REMOVED lines=11> */
.L_x_18924:
        /* <DEDUP_REMOVED lines=12> */
.L_x_18927:
[----:B------:R-:W-:Y:S02]  /*1480*/  MOV R15, R154 ;  /* 0x0000009a000f7202 */ /* 0x000fe40000000f00 */
.L_x_18928:
[----:B------:R-:W-:Y:S05]  /*1490*/  BSYNC B1 ;  /* 0x0000000000017941 */ /* 0x000fea0003800000 */
.L_x_18926:
        /* <DEDUP_REMOVED lines=16> */
.L_x_18932:
[----:B------:R-:W-:Y:S05]  /*15a0*/  BSYNC B2 ;  /* 0x0000000000027941 */ /* 0x000fea0003800000 */
.L_x_18931:
        /* <DEDUP_REMOVED lines=41> */
[----:B------:R-:W-:Y:S02]  /*1840*/  LOP3.LUT R149, R153, UR26, R24, 0x96, !PT ;  /* 0x0000001a99957c12 */ /* 0x000fe4000f8e9618 */
.L_x_18930:
[----:B------:R-:W-:Y:S05]  /*1850*/  BSYNC B1 ;  /* 0x0000000000017941 */ /* 0x000fea0003800000 */
.L_x_18929:
        /* <DEDUP_REMOVED lines=10> */
.L_x_18925:
        /* <DEDUP_REMOVED lines=12> */
.L_x_18934:
[----:B------:R-:W-:Y:S02]  /*19c0*/  IMAD.MOV.U32 R15, RZ, RZ, R154 ;  /* 0x000000ffff0f7224 */ /* 0x000fe400078e009a */
.L_x_18935:
[----:B------:R-:W-:Y:S05]  /*19d0*/  BSYNC B1 ;  /* 0x0000000000017941 */ /* 0x000fea0003800000 */
.L_x_18933:
        /* <DEDUP_REMOVED lines=16> */
.L_x_18939:
[----:B------:R-:W-:Y:S05]  /*1ae0*/  BSYNC B2 ;  /* 0x0000000000027941 */ /* 0x000fea0003800000 */
.L_x_18938:
        /* <DEDUP_REMOVED lines=42> */
.L_x_18937:
[----:B------:R-:W-:Y:S05]  /*1d90*/  BSYNC B1 ;  /* 0x0000000000017941 */ /* 0x000fea0003800000 */
.L_x_18936:
        /* <DEDUP_REMOVED lines=14> */
.L_x_18940:
        /* <DEDUP_REMOVED lines=12> */
.L_x_18943:
[----:B------:R-:W-:Y:S02]  /*1f40*/  IMAD.MOV.U32 R15, RZ, RZ, R154 ;  /* 0x000000ffff0f7224 */ /* 0x000fe400078e009a */
.L_x_18944:
[----:B------:R-:W-:Y:S05]  /*1f50*/  BSYNC B1 ;  /* 0x0000000000017941 */ /* 0x000fea0003800000 */
.L_x_18942:
        /* <DEDUP_REMOVED lines=16> */
.L_x_18948:
[----:B------:R-:W-:Y:S05]  /*2060*/  BSYNC B2 ;  /* 0x0000000000027941 */ /* 0x000fea0003800000 */
.L_x_18947:
        /* <DEDUP_REMOVED lines=42> */
.L_x_18946:
[----:B------:R-:W-:Y:S05]  /*2310*/  BSYNC B1 ;  /* 0x0000000000017941 */ /* 0x000fea0003800000 */
.L_x_18945:
        /* <DEDUP_REMOVED lines=10> */
.L_x_18941:
        /* <DEDUP_REMOVED lines=12> */
.L_x_18950:
[----:B------:R-:W-:Y:S02]  /*2480*/  IMAD.MOV.U32 R15, RZ, RZ, R154 ;  /* 0x000000ffff0f7224 */ /* 0x000fe400078e009a */
.L_x_18951:
[----:B------:R-:W-:Y:S05]  /*2490*/  BSYNC B1 ;  /* 0x0000000000017941 */ /* 0x000fea0003800000 */
.L_x_18949:
        /* <DEDUP_REMOVED lines=16> */
.L_x_18955:
[----:B------:R-:W-:Y:S05]  /*25a0*/  BSYNC B2 ;  /* 0x0000000000027941 */ /* 0x000fea0003800000 */
.L_x_18954:
        /* <DEDUP_REMOVED lines=42> */
.L_x_18953:
[----:B------:R-:W-:Y:S05]  /*2850*/  BSYNC B1 ;  /* 0x0000000000017941 */ /* 0x000fea0003800000 */
.L_x_18952:
        /* <DEDUP_REMOVED lines=14> */
.L_x_18956:
        /* <DEDUP_REMOVED lines=12> */
.L_x_18959:
[----:B------:R-:W-:Y:S02]  /*2a00*/  IMAD.MOV.U32 R15, RZ, RZ, R154 ;  /* 0x000000ffff0f7224 */ /* 0x000fe400078e009a */
.L_x_18960:
[----:B------:R-:W-:Y:S05]  /*2a10*/  BSYNC B1 ;  /* 0x0000000000017941 */ /* 0x000fea0003800000 */
.L_x_18958:
        /* <DEDUP_REMOVED lines=16> */
.L_x_18964:
[----:B------:R-:W-:Y:S05]  /*2b20*/  BSYNC B2 ;  /* 0x0000000000027941 */ /* 0x000fea0003800000 */
.L_x_18963:
        /* <DEDUP_REMOVED lines=42> */
.L_x_18962:
[----:B------:R-:W-:Y:S05]  /*2dd0*/  BSYNC B1 ;  /* 0x0000000000017941 */ /* 0x000fea0003800000 */
.L_x_18961:
        /* <DEDUP_REMOVED lines=10> */
.L_x_18957:
        /* <DEDUP_REMOVED lines=12> */
.L_x_18966:
[----:B------:R-:W-:Y:S02]  /*2f40*/  IMAD.MOV.U32 R15, RZ, RZ, R154 ;  /* 0x000000ffff0f7224 */ /* 0x000fe400078e009a */
.L_x_18967:
[----:B------:R-:W-:Y:S05]  /*2f50*/  BSYNC B1 ;  /* 0x0000000000017941 */ /* 0x000fea0003800000 */
.L_x_18965:
        /* <DEDUP_REMOVED lines=16> */
.L_x_18971:
[----:B------:R-:W-:Y:S05]  /*3060*/  BSYNC B2 ;  /* 0x0000000000027941 */ /* 0x000fea0003800000 */
.L_x_18970:
        /* <DEDUP_REMOVED lines=33> */
[----:B------:R-:W-:Y:S01]  /*3280*/  IMAD.WIDE.U32 R24, R25, -0x2daee0ad, RZ ;  /* 0xd2511f5319187825 */ /* 0x000fe200078e00ff */
[----:B------:R-:W-:-:S03]  /*3290*/  HFMA2.MMA R21, -RZ, RZ, 0, 0 ;  /* 0x00000000ff157435 */ /* 0x000fc600000001ff */
[----:B------:R-:W-:Y:S01]  /*32a0*/  IMAD.WIDE.U32 R148, R148, -0x326172a9, RZ ;  /* 0xcd9e8d5794947825 */ /* 0x000fe200078e00ff */
[----:B------:R-:W-:-:S04]  /*32b0*/  LOP3.LUT R154, R25, UR24, R20, 0x96, !PT ;  /* 0x00000018199a7c12 */ /* 0x000fc8000f8e9614 */
[----:B------:R-:W-:Y:S01]  /*32c0*/  LOP3.LUT R152, R149, UR23, R22, 0x96, !PT ;  /* 0x0000001795987c12 */ /* 0x000fe2000f8e9616 */
[----:B------:R-:W-:-:S04]  /*32d0*/  IMAD.WIDE.U32 R154, R154, -0x326172a9, RZ ;  /* 0xcd9e8d579a9a7825 */ /* 0x000fc800078e00ff */
[----:B------:R-:W-:Y:S01]  /*32e0*/  IMAD.WIDE.U32 R152, R152, -0x2daee0ad, RZ ;  /* 0xd2511f5398987825 */ /* 0x000fe200078e00ff */
[----:B------:R-:W-:-:S04]  /*32f0*/  LOP3.LUT R148, R155, UR25, R148, 0x96, !PT ;  /* 0x000000199b947c12 */ /* 0x000fc8000f8e9694 */
[----:B------:R-:W-:Y:S02]  /*3300*/  LOP3.LUT R149, R153, UR26, R24, 0x96, !PT ;  /* 0x0000001a99957c12 */ /* 0x000fe4000f8e9618 */
.L_x_18969:
[----:B------:R-:W-:Y:S05]  /*3310*/  BSYNC B1 ;  /* 0x0000000000017941 */ /* 0x000fea0003800000 */
.L_x_18968:
        /* <DEDUP_REMOVED lines=13> */
.L_x_18972:
        /* <DEDUP_REMOVED lines=12> */
.L_x_18975:
[----:B------:R-:W-:Y:S02]  /*34b0*/  IMAD.MOV.U32 R15, RZ, RZ, R154 ;  /* 0x000000ffff0f7224 */ /* 0x000fe400078e009a */
.L_x_18976:
[----:B------:R-:W-:Y:S05]  /*34c0*/  BSYNC B1 ;  /* 0x0000000000017941 */ /* 0x000fea0003800000 */
.L_x_18974:
        /* <DEDUP_REMOVED lines=16> */
.L_x_18980:
[----:B------:R-:W-:Y:S05]  /*35d0*/  BSYNC B2 ;  /* 0x0000000000027941 */ /* 0x000fea0003800000 */
.L_x_18979:
        /* <DEDUP_REMOVED lines=41> */
[----:B------:R-:W-:Y:S02]  /*3870*/  LOP3.LUT R149, R153, UR26, R24, 0x96, !PT ;  /* 0x0000001a99957c12 */ /* 0x000fe4000f8e9618 */
.L_x_18978:
[----:B------:R-:W-:Y:S05]  /*3880*/  BSYNC B1 ;  /* 0x0000000000017941 */ /* 0x000fea0003800000 */
.L_x_18977:
        /* <DEDUP_REMOVED lines=10> */
.L_x_18973:
        /* <DEDUP_REMOVED lines=12> */
.L_x_18982:
[----:B------:R-:W-:Y:S02]  /*39f0*/  IMAD.MOV.U32 R15, RZ, RZ, R154 ;  /* 0x000000ffff0f7224 */ /* 0x000fe400078e009a */
.L_x_18983:
[----:B------:R-:W-:Y:S05]  /*3a00*/  BSYNC B1 ;  /* 0x0000000000017941 */ /* 0x000fea0003800000 */
.L_x_18981:
        /* <DEDUP_REMOVED lines=16> */
.L_x_18987:
[----:B------:R-:W-:Y:S05]  /*3b10*/  BSYNC B2 ;  /* 0x0000000000027941 */ /* 0x000fea0003800000 */
.L_x_18986:
        /* <DEDUP_REMOVED lines=42> */
.L_x_18985:
[----:B------:R-:W-:Y:S05]  /*3dc0*/  BSYNC B1 ;  /* 0x0000000000017941 */ /* 0x000fea0003800000 */
.L_x_18984:
[----:B------:R0:W1:Y:S02]  /*3dd0*/  I2F.U32 R22, R15 ;  /* 0x0000000f00167306 */ /* 0x0000640000201000 */
[----:B0-----:R-:W-:-:S05]  /*3de0*/  PRMT R15, RZ, 0x5410, R18 ;  /* 0x00005410ff0f7816 */ /* 0x001fca0000000012 */
[----:B------:R-:W-:Y:S02]  /*3df0*/  FMUL.FTZ R96, R15, c[0x0][0x1e8] ;  /* 0x00007a000f607a20 */ /* 0x000fe40000410000 */
[----:B-1----:R-:W-:-:S05]  /*3e00*/  FFMA.FTZ R22, R22, R103, 1.1641532182693481445e-10 ;  /* 0x2f00000016167423 */ /* 0x002fca0000010067 */
        /* <DEDUP_REMOVED lines=9> */
.L_x_18988:
        /* <DEDUP_REMOVED lines=12> */
.L_x_18991:
[----:B------:R-:W-:Y:S02]  /*3f60*/  IMAD.MOV.U32 R15, RZ, RZ, R154 ;  /* 0x000000ffff0f7224 */ /* 0x000fe400078e009a */
.L_x_18992:
[----:B------:R-:W-:Y:S05]  /*3f70*/  BSYNC B1 ;  /* 0x0000000000017941 */ /* 0x000fea0003800000 */
.L_x_18990:
        /* <DEDUP_REMOVED lines=16> */
.L_x_18996:
[----:B------:R-:W-:Y:S05]  /*4080*/  BSYNC B2 ;  /* 0x0000000000027941 */ /* 0x000fea0003800000 */
.L_x_18995:
        /* <DEDUP_REMOVED lines=42> */
.L_x_18994:
[----:B------:R-:W-:Y:S05]  /*4330*/  BSYNC B1 ;  /* 0x0000000000017941 */ /* 0x000fea0003800000 */
.L_x_18993:
        /* <DEDUP_REMOVED lines=10> */
.L_x_18989:
        /* <DEDUP_REMOVED lines=12> */
.L_x_18998:
[----:B------:R-:W-:Y:S02]  /*44a0*/  MOV R15, R154 ;  /* 0x0000009a000f7202 */ /* 0x000fe40000000f00 */
.L_x_18999:
[----:B------:R-:W-:Y:S05]  /*44b0*/  BSYNC B1 ;  /* 0x0000000000017941 */ /* 0x000fea0003800000 */
.L_x_18997:
        /* <DEDUP_REMOVED lines=16> */
.L_x_19003:
[----:B------:R-:W-:Y:S05]  /*45c0*/  BSYNC B2 ;  /* 0x0000000000027941 */ /* 0x000fea0003800000 */
.L_x_19002:
        /* <DEDUP_REMOVED lines=42> */
.L_x_19001:
[----:B------:R-:W-:Y:S05]  /*4870*/  BSYNC B1 ;  /* 0x0000000000017941 */ /* 0x000fea0003800000 */
.L_x_19000:
        /* <DEDUP_REMOVED lines=13> */
.L_x_19004:
        /* <DEDUP_REMOVED lines=12> */
.L_x_19007:
[----:B------:R-:W-:Y:S02]  /*4a10*/  IMAD.MOV.U32 R15, RZ, RZ, R154 ;  /* 0x000000ffff0f7224 */ /* 0x000fe400078e009a */
.L_x_19008:
[----:B------:R-:W-:Y:S05]  /*4a20*/  BSYNC B1 ;  /* 0x0000000000017941 */ /* 0x000fea0003800000 */
.L_x_19006:
        /* <DEDUP_REMOVED lines=16> */
.L_x_19012:
[----:B------:R-:W-:Y:S05]  /*4b30*/  BSYNC B2 ;  /* 0x0000000000027941 */ /* 0x000fea0003800000 */
.L_x_19011:
        /* <DEDUP_REMOVED lines=42> */
.L_x_19010:
[----:B------:R-:W-:Y:S05]  /*4de0*/  BSYNC B1 ;  /* 0x0000000000017941 */ /* 0x000fea0003800000 */
.L_x_19009:
        /* <DEDUP_REMOVED lines=10> */
.L_x_19005:
        /* <DEDUP_REMOVED lines=12> */
.L_x_19014:
[----:B------:R-:W-:Y:S02]  /*4f50*/  IMAD.MOV.U32 R15, RZ, RZ, R154 ;  /* 0x000000ffff0f7224 */ /* 0x000fe400078e009a */
.L_x_19015:
[----:B------:R-:W-:Y:S05]  /*4f60*/  BSYNC B1 ;  /* 0x0000000000017941 */ /* 0x000fea0003800000 */
.L_x_19013:
        /* <DEDUP_REMOVED lines=16> */
.L_x_19019:
[----:B------:R-:W-:Y:S05]  /*5070*/  BSYNC B2 ;  /* 0x0000000000027941 */ /* 0x000fea0003800000 */
.L_x_19018:
        /* <DEDUP_REMOVED lines=42> */
.L_x_19017:
[----:B------:R-:W-:Y:S05]  /*5320*/  BSYNC B1 ;  /* 0x0000000000017941 */ /* 0x000fea0003800000 */
.L_x_19016:
        /* <DEDUP_REMOVED lines=13> */
.L_x_19020:
        /* <DEDUP_REMOVED lines=12> */
.L_x_19023:
[----:B------:R-:W-:Y:S02]  /*54c0*/  IMAD.MOV.U32 R15, RZ, RZ, R154 ;  /* 0x000000ffff0f7224 */ /* 0x000fe400078e009a */
.L_x_19024:
[----:B------:R-:W-:Y:S05]  /*54d0*/  BSYNC B1 ;  /* 0x0000000000017941 */ /* 0x000fea0003800000 */
.L_x_19022:
        /* <DEDUP_REMOVED lines=16> */
.L_x_19028:
[----:B------:R-:W-:Y:S05]  /*55e0*/  BSYNC B2 ;  /* 0x0000000000027941 */ /* 0x000fea0003800000 */
.L_x_19027:
        /* <DEDUP_REMOVED lines=42> */
.L_x_19026:
[----:B------:R-:W-:Y:S05]  /*5890*/  BSYNC B1 ;  /* 0x0000000000017941 */ /* 0x000fea0003800000 */
.L_x_19025:
        /* <DEDUP_REMOVED lines=10> */
.L_x_19021:
        /* <DEDUP_REMOVED lines=12> */
.L_x_19030:
[----:B------:R-:W-:Y:S02]  /*5a00*/  IMAD.MOV.U32 R15, RZ, RZ, R154 ;  /* 0x000000ffff0f7224 */ /* 0x000fe400078e009a */
.L_x_19031:
[----:B------:R-:W-:Y:S05]  /*5a10*/  BSYNC B1 ;  /* 0x0000000000017941 */ /* 0x000fea0003800000 */
.L_x_19029:
        /* <DEDUP_REMOVED lines=16> */
.L_x_19035:
[----:B------:R-:W-:Y:S05]  /*5b20*/  BSYNC B2 ;  /* 0x0000000000027941 */ /* 0x000fea0003800000 */
.L_x_19034:
        /* <DEDUP_REMOVED lines=42> */
.L_x_19033:
[----:B------:R-:W-:Y:S05]  /*5dd0*/  BSYNC B1 ;  /* 0x0000000000017941 */ /* 0x000fea0003800000 */
.L_x_19032:
        /* <DEDUP_REMOVED lines=14> */
.L_x_19036:
        /* <DEDUP_REMOVED lines=12> */
.L_x_19039:
[----:B------:R-:W-:Y:S02]  /*5f80*/  IMAD.MOV.U32 R15, RZ, RZ, R154 ;  /* 0x000000ffff0f7224 */ /* 0x000fe400078e009a */
.L_x_19040:
[----:B------:R-:W-:Y:S05]  /*5f90*/  BSYNC B1 ;  /* 0x0000000000017941 */ /* 0x000fea0003800000 */
.L_x_19038:
        /* <DEDUP_REMOVED lines=18> */
.L_x_19044:
[----:B------:R-:W-:Y:S05]  /*60c0*/  BSYNC B2 ;  /* 0x0000000000027941 */ /* 0x000fea0003800000 */
.L_x_19043:
        /* <DEDUP_REMOVED lines=42> */
.L_x_19042:
[----:B------:R-:W-:Y:S05]  /*6370*/  BSYNC B1 ;  /* 0x0000000000017941 */ /* 0x000fea0003800000 */
.L_x_19041:
        /* <DEDUP_REMOVED lines=10> */
.L_x_19037:
        /* <DEDUP_REMOVED lines=10> */
[----:B------:R-:W-:Y:S02]  /*64c0*/  ISETP.NE.AND P5, PT, R29, RZ, PT ;  /* 0x000000ff1d00720c */ /* 0x000fe40003fa5270 */
[----:B------:R-:W-:Y:S01]  /*64d0*/  SEL R33, RZ, 0x1, P2 ;  /* 0x00000001ff217807 */ /* 0x000fe20001000000 */
[----:B------:R-:W-:Y:S01]  /*64e0*/  IMAD.WIDE.U32 R20, R20, 0x10000, RZ ;  /* 0x0001000014147825 */ /* 0x000fe200078e00ff */
[----:B------:R-:W-:-:S02]  /*64f0*/  LEA R30, P1, R142, c[0x0][0x188], 0x4 ;  /* 0x000062008e1e7a11 */ /* 0x000fc400078220ff */
[----:B------:R-:W-:Y:S01]  /*6500*/  LOP3.LUT R33, R17, R15, R33, 0xfe, !PT ;  /* 0x0000000f11217212 */ /* 0x000fe200078efe21 */
[----:B------:R-:W-:Y:S01]  /*6510*/  IMAD.WIDE.U32 R22, R22, 0x100, RZ ;  /* 0x0000010016167825 */ /* 0x000fe200078e00ff */
[C---:B------:R-:W-:Y:S02]  /*6520*/  LEA.HI.X R31, R142.reuse, c[0x0][0x18c], RZ, 0x4, P1 ;  /* 0x000063008e1f7a11 */ /* 0x040fe400008f24ff */
[----:B------:R-:W-:Y:S01]  /*6530*/  SEL R25, RZ, 0x1, P5 ;  /* 0x00000001ff197807 */ /* 0x000fe20002800000 */
[----:B------:R-:W-:Y:S01]  /*6540*/  IMAD.SHL.U32 R29, R142, 0x8, RZ ;  /* 0x000000088e1d7824 */ /* 0x000fe200078e00ff */
        /* <DEDUP_REMOVED lines=25> */
[----:B------:R-:W-:Y:S02]  /*66e0*/  LOP3.LUT R22, R8, 0xff, RZ, 0xc0, !PT ;  /* 0x000000ff08167812 */ /* 0x000fe400078ec0ff */
[----:B------:R-:W-:Y:S01]  /*66f0*/  LOP3.LUT R18, R17, 0xff00, R18, 0xf8, !PT ;  /* 0x0000ff0011127812 */ /* 0x000fe200078ef812 */
[----:B------:R-:W-:-:S03]  /*6700*/  IMAD.WIDE.U32 R16, R16, 0x1000000, RZ ;  /* 0x0100000010107825 */ /* 0x000fc600078e00ff */
[----:B------:R-:W-:Y:S01]  /*6710*/  LOP3.LUT R19, R18, 0xff, R11, 0xf8, !PT ;  /* 0x000000ff12137812 */ /* 0x000fe200078ef80b */
[----:B------:R-:W-:Y:S01]  /*6720*/  IMAD.WIDE.U32 R30, R30, 0x10000, RZ ;  /* 0x000100001e1e7825 */ /* 0x000fe200078e00ff */
[----:B------:R-:W-:-:S03]  /*6730*/  IADD3 R18, P1, R29, c[0x0][0x198], RZ ;  /* 0x000066001d127a10 */ /* 0x000fc60007f3e0ff */
[----:B------:R-:W-:Y:S01]  /*6740*/  IMAD.WIDE.U32 R22, R22, 0x100, RZ ;  /* 0x0000010016167825 */ /* 0x000fe200078e00ff */
[----:B------:R-:W-:Y:S02]  /*6750*/  LOP3.LUT R17, R31, R19, R17, 0xfe, !PT ;  /* 0x000000131f117212 */ /* 0x000fe400078efe11 */
[----:B------:R-:W-:Y:S02]  /*6760*/  IADD3.X R19, R34, c[0x0][0x19c], RZ, P1, !PT ;  /* 0x0000670022137a10 */ /* 0x000fe40000ffe4ff */
[----:B------:R-:W-:Y:S02]  /*6770*/  LOP3.LUT R16, R22, R16, R30, 0xfe, !PT ;  /* 0x0000001016107212 */ /* 0x000fe400078efe1e */
[----:B------:R-:W-:Y:S02]  /*6780*/  LOP3.LUT R17, R17, R23, RZ, 0xfc, !PT ;  /* 0x0000001711117212 */ /* 0x000fe400078efcff */
[----:B------:R-:W-:-:S05]  /*6790*/  LOP3.LUT R16, R16, 0xff, R7, 0xf8, !PT ;  /* 0x000000ff10107812 */ /* 0x000fca00078ef807 */
[----:B------:R0:W-:Y:S02]  /*67a0*/  STG.E.64 [R18.64], R16 ;  /* 0x0000001012007986 */ /* 0x0001e4000c101b06 */
.L_x_19045:
[----:B------:R1:W5:Y:S04]  /*67b0*/  @P6 LDG.E.128 R56, [R24.64] ;  /* 0x0000000618386981 */ /* 0x000368000c1e1d00 */
[----:B------:R1:W5:Y:S04]  /*67c0*/  @P0 LDG.E.128 R52, [R26.64] ;  /* 0x000000061a340981 */ /* 0x000368000c1e1d00 */
[----:B0-----:R-:W5:Y:S01]  /*67d0*/  LDG.E.128 R20, [R20.64] ;  /* 0x0000000614147981 */ /* 0x001f62000c1e1d00 */
        /* <DEDUP_REMOVED lines=12> */
.L_x_19047:
[----:B-1----:R-:W-:Y:S02]  /*68a0*/  IMAD.MOV.U32 R17, RZ, RZ, R154 ;  /* 0x000000ffff117224 */ /* 0x002fe400078e009a */
.L_x_19048:
[----:B------:R-:W-:Y:S05]  /*68b0*/  BSYNC B1 ;  /* 0x0000000000017941 */ /* 0x000fea0003800000 */
.L_x_19046:
        /* <DEDUP_REMOVED lines=16> */
.L_x_19052:
[----:B------:R-:W-:Y:S05]  /*69c0*/  BSYNC B2 ;  /* 0x0000000000027941 */ /* 0x000fea0003800000 */
.L_x_19051:
        /* <DEDUP_REMOVED lines=42> */
.L_x_19050:
[----:B------:R-:W-:Y:S05]  /*6c70*/  BSYNC B1 ;  /* 0x0000000000017941 */ /* 0x000fea0003800000 */
.L_x_19049:
        /* <DEDUP_REMOVED lines=15> */
.L_x_19053:
        /* <DEDUP_REMOVED lines=12> */
.L_x_19056:
[----:B------:R-:W-:Y:S02]  /*6e30*/  IMAD.MOV.U32 R17, RZ, RZ, R154 ;  /* 0x000000ffff117224 */ /* 0x000fe400078e009a */
.L_x_19057:
[----:B------:R-:W-:Y:S05]  /*6e40*/  BSYNC B1 ;  /* 0x0000000000017941 */ /* 0x000fea0003800000 */
.L_x_19055:
        /* <DEDUP_REMOVED lines=16> */
.L_x_19061:
[----:B------:R-:W-:Y:S05]  /*6f50*/  BSYNC B2 ;  /* 0x0000000000027941 */ /* 0x000fea0003800000 */
.L_x_19060:
        /* <DEDUP_REMOVED lines=42> */
.L_x_19059:
[----:B------:R-:W-:Y:S05]  /*7200*/  BSYNC B1 ;  /* 0x0000000000017941 */ /* 0x000fea0003800000 */
.L_x_19058:
        /* <DEDUP_REMOVED lines=10> */
.L_x_19054:
        /* <DEDUP_REMOVED lines=12> */
.L_x_19063:
[----:B------:R-:W-:Y:S02]  /*7370*/  IMAD.MOV.U32 R18, RZ, RZ, R154 ;  /* 0x000000ffff127224 */ /* 0x000fe400078e009a */
.L_x_19064:
[----:B------:R-:W-:Y:S05]  /*7380*/  BSYNC B1 ;  /* 0x0000000000017941 */ /* 0x000fea0003800000 */
.L_x_19062:
        /* <DEDUP_REMOVED lines=16> */
.L_x_19068:
[----:B------:R-:W-:Y:S05]  /*7490*/  BSYNC B2 ;  /* 0x0000000000027941 */ /* 0x000fea0003800000 */
.L_x_19067:
        /* <DEDUP_REMOVED lines=42> */
.L_x_19066:
[----:B------:R-:W-:Y:S05]  /*7740*/  BSYNC B1 ;  /* 0x0000000000017941 */ /* 0x000fea0003800000 */
.L_x_19065:
        /* <DEDUP_REMOVED lines=14> */
.L_x_19069:
        /* <DEDUP_REMOVED lines=12> */
.L_x_19072:
[----:B------:R-:W-:Y:S02]  /*78f0*/  IMAD.MOV.U32 R20, RZ, RZ, R154 ;  /* 0x000000ffff147224 */ /* 0x000fe400078e009a */
.L_x_19073:
[----:B------:R-:W-:Y:S05]  /*7900*/  BSYNC B1 ;  /* 0x0000000000017941 */ /* 0x000fea0003800000 */
.L_x_19071:
        /* <DEDUP_REMOVED lines=16> */
.L_x_19077:
[----:B------:R-:W-:Y:S05]  /*7a10*/  BSYNC B2 ;  /* 0x0000000000027941 */ /* 0x000fea0003800000 */
.L_x_19076:
        /* <DEDUP_REMOVED lines=41> */
[----:B------:R-:W-:Y:S02]  /*7cb0*/  LOP3.LUT R149, R153, UR26, R24, 0x96, !PT ;  /* 0x0000001a99957c12 */ /* 0x000fe4000f8e9618 */
.L_x_19075:
[----:B------:R-:W-:Y:S05]  /*7cc0*/  BSYNC B1 ;  /* 0x0000000000017941 */ /* 0x000fea0003800000 */
.L_x_19074:
        /* <DEDUP_REMOVED lines=10> */
.L_x_19070:
        /* <DEDUP_REMOVED lines=12> */
.L_x_19079:
[----:B------:R-:W-:Y:S02]  /*7e30*/  IMAD.MOV.U32 R20, RZ, RZ, R154 ;  /* 0x000000ffff147224 */ /* 0x000fe400078e009a */
.L_x_19080:
[----:B------:R-:W-:Y:S05]  /*7e40*/  BSYNC B1 ;  /* 0x0000000000017941 */ /* 0x000fea0003800000 */
.L_x_19078:
        /* <DEDUP_REMOVED lines=16> */
.L_x_19084:
[----:B------:R-:W-:Y:S05]  /*7f50*/  BSYNC B2 ;  /* 0x0000000000027941 */ /* 0x000fea0003800000 */
.L_x_19083:
        /* <DEDUP_REMOVED lines=41> */
[----:B------:R-:W-:Y:S02]  /*81f0*/  LOP3.LUT R149, R153, UR26, R18, 0x96, !PT ;  /* 0x0000001a99957c12 */ /* 0x000fe4000f8e9612 */
.L_x_19082:
[----:B------:R-:W-:Y:S05]  /*8200*/  BSYNC B1 ;  /* 0x0000000000017941 */ /* 0x000fea0003800000 */
.L_x_19081:
        /* <DEDUP_REMOVED lines=14> */
.L_x_19085:
        /* <DEDUP_REMOVED lines=12> */
.L_x_19088:
[----:B------:R-:W-:Y:S02]  /*83b0*/  IMAD.MOV.U32 R19, RZ, RZ, R154 ;  /* 0x000000ffff137224 */ /* 0x000fe400078e009a */
.L_x_19089:
[----:B------:R-:W-:Y:S05]  /*83c0*/  BSYNC B1 ;  /* 0x0000000000017941 */ /* 0x000fea0003800000 */
.L_x_19087:
        /* <DEDUP_REMOVED lines=16> */
.L_x_19093:
[----:B------:R-:W-:Y:S05]  /*84d0*/  BSYNC B2 ;  /* 0x0000000000027941 */ /* 0x000fea0003800000 */
.L_x_19092:
        /* <DEDUP_REMOVED lines=42> */
.L_x_19091:
[----:B------:R-:W-:Y:S05]  /*8780*/  BSYNC B1 ;  /* 0x0000000000017941 */ /* 0x000fea0003800000 */
.L_x_19090:
        /* <DEDUP_REMOVED lines=10> */
.L_x_19086:
        /* <DEDUP_REMOVED lines=12> */
.L_x_19095:
[----:B------:R-:W-:Y:S02]  /*88f0*/  IMAD.MOV.U32 R20, RZ, RZ, R154 ;  /* 0x000000ffff147224 */ /* 0x000fe400078e009a */
.L_x_19096:
[----:B------:R-:W-:Y:S05]  /*8900*/  BSYNC B1 ;  /* 0x0000000000017941 */ /* 0x000fea0003800000 */
.L_x_19094:
        /* <DEDUP_REMOVED lines=16> */
.L_x_19100:
[----:B------:R-:W-:Y:S05]  /*8a10*/  BSYNC B2 ;  /* 0x0000000000027941 */ /* 0x000fea0003800000 */
.L_x_19099:
        /* <DEDUP_REMOVED lines=42> */
.L_x_19098:
[----:B------:R-:W-:Y:S05]  /*8cc0*/  BSYNC B1 ;  /* 0x0000000000017941 */ /* 0x000fea0003800000 */
.L_x_19097:
        /* <DEDUP_REMOVED lines=13> */
.L_x_19101:
        /* <DEDUP_REMOVED lines=12> */
.L_x_19104:
[----:B------:R-:W-:Y:S02]  /*8e60*/  IMAD.MOV.U32 R24, RZ, RZ, R154 ;  /* 0x000000ffff187224 */ /* 0x000fe400078e009a */
.L_x_19105:
[----:B------:R-:W-:Y:S05]  /*8e70*/  BSYNC B1 ;  /* 0x0000000000017941 */ /* 0x000fea0003800000 */
.L_x_19103:
        /* <DEDUP_REMOVED lines=16> */
.L_x_19109:
[----:B------:R-:W-:Y:S05]  /*8f80*/  BSYNC B2 ;  /* 0x0000000000027941 */ /* 0x000fea0003800000 */
.L_x_19108:
        /* <DEDUP_REMOVED lines=42> */
.L_x_19107:
[----:B------:R-:W-:Y:S05]  /*9230*/  BSYNC B1 ;  /* 0x0000000000017941 */ /* 0x000fea0003800000 */
.L_x_19106:
        /* <DEDUP_REMOVED lines=10> */
.L_x_19102:
        /* <DEDUP_REMOVED lines=12> */
.L_x_19111:
[----:B------:R-:W-:Y:S02]  /*93a0*/  MOV R30, R154 ;  /* 0x0000009a001e7202 */ /* 0x000fe40000000f00 */
.L_x_19112:
[----:B------:R-:W-:Y:S05]  /*93b0*/  BSYNC B1 ;  /* 0x0000000000017941 */ /* 0x000fea0003800000 */
.L_x_19110:
        /* <DEDUP_REMOVED lines=16> */
.L_x_19116:
[----:B------:R-:W-:Y:S05]  /*94c0*/  BSYNC B2 ;  /* 0x0000000000027941 */ /* 0x000fea0003800000 */
.L_x_19115:
        /* <DEDUP_REMOVED lines=42> */
.L_x_19114:
[----:B------:R-:W-:Y:S05]  /*9770*/  BSYNC B1 ;  /* 0x0000000000017941 */ /* 0x000fea0003800000 */
.L_x_19113:
        /* <DEDUP_REMOVED lines=13> */
.L_x_19117:
        /* <DEDUP_REMOVED lines=12> */
.L_x_19120:
[----:B------:R-:W-:Y:S02]  /*9910*/  IMAD.MOV.U32 R21, RZ, RZ, R154 ;  /* 0x000000ffff157224 */ /* 0x000fe400078e009a */
.L_x_19121:
[----:B------:R-:W-:Y:S05]  /*9920*/  BSYNC B1 ;  /* 0x0000000000017941 */ /* 0x000fea0003800000 */
.L_x_19119:
        /* <DEDUP_REMOVED lines=16> */
.L_x_19125:
[----:B------:R-:W-:Y:S05]  /*9a30*/  BSYNC B2 ;  /* 0x0000000000027941 */ /* 0x000fea0003800000 */
.L_x_19124:
        /* <DEDUP_REMOVED lines=42> */
.L_x_19123:
[----:B------:R-:W-:Y:S05]  /*9ce0*/  BSYNC B1 ;  /* 0x0000000000017941 */ /* 0x000fea0003800000 */
.L_x_19122:
        /* <DEDUP_REMOVED lines=10> */
.L_x_19118:
        /* <DEDUP_REMOVED lines=12> */
.L_x_19127:
[----:B------:R-:W-:Y:S02]  /*9e50*/  IMAD.MOV.U32 R35, RZ, RZ, R154 ;  /* 0x000000ffff237224 */ /* 0x000fe400078e009a */
.L_x_19128:
[----:B------:R-:W-:Y:S05]  /*9e60*/  BSYNC B1 ;  /* 0x0000000000017941 */ /* 0x000fea0003800000 */
.L_x_19126:
        /* <DEDUP_REMOVED lines=16> */
.L_x_19132:
[----:B------:R-:W-:Y:S05]  /*9f70*/  BSYNC B2 ;  /* 0x0000000000027941 */ /* 0x000fea0003800000 */
.L_x_19131:
        /* <DEDUP_REMOVED lines=42> */
.L_x_19130:
[----:B------:R-:W-:Y:S05]  /*a220*/  BSYNC B1 ;  /* 0x0000000000017941 */ /* 0x000fea0003800000 */
.L_x_19129:
        /* <DEDUP_REMOVED lines=13> */
.L_x_19133:
        /* <DEDUP_REMOVED lines=12> */
.L_x_19136:
[----:B------:R-:W-:Y:S02]  /*a3c0*/  IMAD.MOV.U32 R22, RZ, RZ, R154 ;  /* 0x000000ffff167224 */ /* 0x000fe400078e009a */
.L_x_19137:
[----:B------:R-:W-:Y:S05]  /*a3d0*/  BSYNC B1 ;  /* 0x0000000000017941 */ /* 0x000fea0003800000 */
.L_x_19135:
        /* <DEDUP_REMOVED lines=16> */
.L_x_19141:
[----:B------:R-:W-:Y:S05]  /*a4e0*/  BSYNC B2 ;  /* 0x0000000000027941 */ /* 0x000fea0003800000 */
.L_x_19140:
        /* <DEDUP_REMOVED lines=35> */
[----:B------:R-:W-:Y:S01]  /*a720*/  LOP3.LUT R154, R25, UR24, R36, 0x96, !PT ;  /* 0x00000018199a7c12 */ /* 0x000fe2000f8e9624 */
[----:B------:R-:W-:-:S03]  /*a730*/  HFMA2.MMA R25, -RZ, RZ, 0, 0 ;  /* 0x00000000ff197435 */ /* 0x000fc600000001ff */
[----:B------:R-:W-:Y:S01]  /*a740*/  LOP3.LUT R152, R149, UR23, R26, 0x96, !PT ;  /* 0x0000001795987c12 */ /* 0x000fe2000f8e961a */
[----:B------:R-:W-:-:S04]  /*a750*/  IMAD.WIDE.U32 R154, R154, -0x326172a9, RZ ;  /* 0xcd9e8d579a9a7825 */ /* 0x000fc800078e00ff */
[----:B------:R-:W-:Y:S01]  /*a760*/  IMAD.WIDE.U32 R152, R152, -0x2daee0ad, RZ ;  /* 0xd2511f5398987825 */ /* 0x000fe200078e00ff */
[----:B------:R-:W-:-:S04]  /*a770*/  LOP3.LUT R148, R155, UR25, R148, 0x96, !PT ;  /* 0x000000199b947c12 */ /* 0x000fc8000f8e9694 */
[----:B------:R-:W-:Y:S02]  /*a780*/  LOP3.LUT R149, R153, UR26, R24, 0x96, !PT ;  /* 0x0000001a99957c12 */ /* 0x000fe4000f8e9618 */
.L_x_19139:
[----:B------:R-:W-:Y:S05]  /*a790*/  BSYNC B1 ;  /* 0x0000000000017941 */ /* 0x000fea0003800000 */
.L_x_19138:
        /* <DEDUP_REMOVED lines=10> */
.L_x_19134:
        /* <DEDUP_REMOVED lines=12> */
.L_x_19143:
[----:B------:R-:W-:Y:S02]  /*a900*/  IMAD.MOV.U32 R35, RZ, RZ, R154 ;  /* 0x000000ffff237224 */ /* 0x000fe400078e009a */
.L_x_19144:
[----:B------:R-:W-:Y:S05]  /*a910*/  BSYNC B1 ;  /* 0x0000000000017941 */ /* 0x000fea0003800000 */
.L_x_19142:
        /* <DEDUP_REMOVED lines=16> */
.L_x_19148:
[----:B------:R-:W-:Y:S05]  /*aa20*/  BSYNC B2 ;  /* 0x0000000000027941 */ /* 0x000fea0003800000 */
.L_x_19147:
        /* <DEDUP_REMOVED lines=42> */
.L_x_19146:
[----:B------:R-:W-:Y:S05]  /*acd0*/  BSYNC B1 ;  /* 0x0000000000017941 */ /* 0x000fea0003800000 */
.L_x_19145:
        /* <DEDUP_REMOVED lines=13> */
.L_x_19149:
        /* <DEDUP_REMOVED lines=12> */
.L_x_19152:
[----:B------:R-:W-:Y:S02]  /*ae70*/  IMAD.MOV.U32 R35, RZ, RZ, R154 ;  /* 0x000000ffff237224 */ /* 0x000fe400078e009a */
.L_x_19153:
[----:B------:R-:W-:Y:S05]  /*ae80*/  BSYNC B1 ;  /* 0x0000000000017941 */ /* 0x000fea0003800000 */
.L_x_19151:
        /* <DEDUP_REMOVED lines=16> */
.L_x_19157:
[----:B------:R-:W-:Y:S05]  /*af90*/  BSYNC B2 ;  /* 0x0000000000027941 */ /* 0x000fea0003800000 */
.L_x_19156:
        /* <DEDUP_REMOVED lines=42> */
.L_x_19155:
[----:B------:R-:W-:Y:S05]  /*b240*/  BSYNC B1 ;  /* 0x0000000000017941 */ /* 0x000fea0003800000 */
.L_x_19154:
        /* <DEDUP_REMOVED lines=10> */
.L_x_19150:
        /* <DEDUP_REMOVED lines=12> */
.L_x_19159:
[----:B------:R-:W-:Y:S02]  /*b3b0*/  IMAD.MOV.U32 R35, RZ, RZ, R154 ;  /* 0x000000ffff237224 */ /* 0x000fe400078e009a */
.L_x_19160:
[----:B------:R-:W-:Y:S05]  /*b3c0*/  BSYNC B1 ;  /* 0x0000000000017941 */ /* 0x000fea0003800000 */
.L_x_19158:
        /* <DEDUP_REMOVED lines=16> */
.L_x_19164:
[----:B------:R-:W-:Y:S05]  /*b4d0*/  BSYNC B2 ;  /* 0x0000000000027941 */ /* 0x000fea0003800000 */
.L_x_19163:
        /* <DEDUP_REMOVED lines=42> */
.L_x_19162:
[----:B------:R-:W-:Y:S05]  /*b780*/  BSYNC B1 ;  /* 0x0000000000017941 */ /* 0x000fea0003800000 */
.L_x_19161:
        /* <DEDUP_REMOVED lines=14> */
.L_x_19165:
        /* <DEDUP_REMOVED lines=12> */
.L_x_19168:
[----:B------:R-:W-:Y:S02]  /*b930*/  MOV R35, R154 ;  /* 0x0000009a00237202 */ /* 0x000fe40000000f00 */
.L_x_19169:
[----:B------:R-:W-:Y:S05]  /*b940*/  BSYNC B1 ;  /* 0x0000000000017941 */ /* 0x000fea0003800000 */
.L_x_19167:
        /* <DEDUP_REMOVED lines=18> */
.L_x_19173:
[----:B------:R-:W-:Y:S05]  /*ba70*/  BSYNC B2 ;  /* 0x0000000000027941 */ /* 0x000fea0003800000 */
.L_x_19172:
        /* <DEDUP_REMOVED lines=42> */
.L_x_19171:
[----:B------:R-:W-:Y:S05]  /*bd20*/  BSYNC B1 ;  /* 0x0000000000017941 */ /* 0x000fea0003800000 */
.L_x_19170:
        /* <DEDUP_REMOVED lines=10> */
.L_x_19166:
[----:B------:R-:W-:Y:S01]  /*bdd0*/  SEL R26, RZ, 0x1000000, P5 ;  /* 0x01000000ff1a7807 */ /* 0x000fe20002800000 */
[----:B------:R-:W-:Y:S01]  /*bde0*/  IMAD.MOV.U32 R245, RZ, RZ, 0x8 ;  /* 0x00000008fff57424 */ /* 0x000fe200078e00ff */
[----:B------:R-:W-:Y:S02]  /*bdf0*/  ISETP.NE.AND P5, PT, R34, RZ, PT ;  /* 0x000000ff2200720c */ /* 0x000fe40003fa5270 */
[----:B------:R-:W-:Y:S02]  /*be00*/  SEL R34, RZ, 0x1, P1 ;  /* 0x00000001ff227807 */ /* 0x000fe40000800000 */
[----:B------:R-:W-:Y:S02]  /*be10*/  SEL R24, RZ, 0x10000, P4 ;  /* 0x00010000ff187807 */ /* 0x000fe40002000000 */
[----:B------:R-:W-:Y:S01]  /*be20*/  SEL R25, RZ, 0x100, P3 ;  /* 0x00000100ff197807 */ /* 0x000fe20001800000 */
[----:B------:R-:W-:Y:S01]  /*be30*/  IMAD.WIDE.U32 R34, R34, 0x1000000, RZ ;  /* 0x0100000022227825 */ /* 0x000fe200078e00ff */
[----:B------:R-:W-:-:S02]  /*be40*/  ISETP.NE.AND P4, PT, R32, RZ, PT ;  /* 0x000000ff2000720c */ /* 0x000fc40003f85270 */
[----:B------:R-:W-:Y:S02]  /*be50*/  ISETP.NE.AND P3, PT, R33, RZ, PT ;  /* 0x000000ff2100720c */ /* 0x000fe40003f65270 */
[----:B------:R-:W-:Y:S01]  /*be60*/  LOP3.LUT R25, R25, R26, R24, 0xfe, !PT ;  /* 0x0000001a19197212 */ /* 0x000fe200078efe18 */
[----:B------:R-:W-:Y:S01]  /*be70*/  IMAD.WIDE.U32 R26, R15, R244, c[0x0][0x188] ;  /* 0x000062000f1a7625 */ /* 0x000fe200078e00f4 */
[----:B------:R-:W-:Y:S02]  /*be80*/  SEL R37, RZ, 0x1, P2 ;  /* 0x00000001ff257807 */ /* 0x000fe40001000000 */
[----:B------:R-:W-:Y:S02]  /*be90*/  SEL R24, RZ, 0x1, P3 ;  /* 0x00000001ff187807 */ /* 0x000fe40001800000 */
[----:B------:R-:W-:Y:S02]  /*bea0*/  SEL R32, RZ, 0x1, P4 ;  /* 0x00000001ff207807 */ /* 0x000fe40002000000 */
[----:B------:R-:W-:Y:S01]  /*beb0*/  LOP3.LUT R37, R35, R25, R37, 0xfe, !PT ;  /* 0x0000001923257212 */ /* 0x000fe200078efe25 */
[----:B------:R-:W-:Y:S01]  /*bec0*/  IMAD.WIDE.U32 R24, R24, 0x10000, RZ ;  /* 0x0001000018187825 */ /* 0x000fe200078e00ff */
[----:B------:R-:W-:-:S02]  /*bed0*/  SEL R35, RZ, 0x1, P5 ;  /* 0x00000001ff237807 */ /* 0x000fc40002800000 */
[----:B------:R-:W-:Y:S01]  /*bee0*/  F2FP.BF16.PACK_AB R31, R23, R22 ;  /* 0x00000016171f723e */ /* 0x000fe200000010ff */
[----:B------:R-:W-:Y:S01]  /*bef0*/  IMAD.WIDE.U32 R32, R32, 0x100, RZ ;  /* 0x0000010020207825 */ /* 0x000fe200078e00ff */
[----:B------:R-:W-:Y:S02]  /*bf00*/  F2FP.BF16.PACK_AB R30, R21, R20 ;  /* 0x00000014151e723e */ /* 0x000fe400000010ff */
[----:B------:R-:W-:Y:S02]  /*bf10*/  F2FP.BF16.PACK_AB R29, R19, R18 ;  /* 0x00000012131d723e */ /* 0x000fe400000010ff */
[----:B------:R-:W-:Y:S02]  /*bf20*/  LOP3.LUT R34, R32, R34, R24, 0xfe, !PT ;  /* 0x0000002220227212 */ /* 0x000fe400078efe18 */
[----:B------:R-:W-:Y:S02]  /*bf30*/  F2FP.BF16.PACK_AB R28, R17, R16 ;  /* 0x00000010111c723e */ /* 0x000fe400000010ff */
[----:B------:R-:W-:Y:S01]  /*bf40*/  LOP3.LUT R32, R34, R35, RZ, 0xfc, !PT ;  /* 0x0000002322207212 */ /* 0x000fe200078efcff */
[----:B------:R-:W-:Y:S01]  /*bf50*/  IMAD.WIDE.U32 R34, R15, R245, c[0x0][0x190] ;  /* 0x000064000f227625 */ /* 0x000fe200078e00f5 */
[----:B------:R-:W-:Y:S01]  /*bf60*/  LOP3.LUT R33, R33, R37, R25, 0xfe, !PT ;  /* 0x0000002521217212 */ /* 0x000fe200078efe19 */
[----:B------:R0:W-:Y:S01]  /*bf70*/  STG.E.128 [R26.64], R28 ;  /* 0x0000001c1a007986 */ /* 0x0001e2000c101d06 */
[----:B------:R-:W-:-:S02]  /*bf80*/  LOP3.LUT P6, RZ, R6, 0x20, RZ, 0xc0, !PT ;  /* 0x0000002006ff7812 */ /* 0x000fc400078cc0ff */
[----:B------:R-:W-:Y:S01]  /*bf90*/  IADD3 R24, R142, 0x40, RZ ;  /* 0x000000408e187810 */ /* 0x000fe20007ffe0ff */
[----:B------:R1:W-:Y:S10]  /*bfa0*/  STG.E.64 [R34.64], R32 ;  /* 0x0000002022007986 */ /* 0x0003f4000c101b06 */
[----:B0-----:R-:W-:-:S04]  /*bfb0*/  @P6 IMAD.WIDE.U32 R26, R24, R244, c[0x0][0x178] ;  /* 0x00005e00181a6625 */ /* 0x001fc800078e00f4 */
[----:B------:R-:W-:-:S04]  /*bfc0*/  @P0 IMAD.WIDE.U32 R28, R24, R244, c[0x0][0x180] ;  /* 0x00006000181c0625 */ /* 0x000fc800078e00f4 */
[----:B------:R-:W-:Y:S01]  /*bfd0*/  IMAD.WIDE.U32 R30, R24, R244, c[0x0][0x170] ;  /* 0x00005c00181e7625 */ /* 0x000fe200078e00f4 */
[----:B------:R-:W-:Y:S05]  /*bfe0*/  @!P6 BRA `(.L_x_19174) ;  /* 0x000001300000e947 */ /* 0x000fea0003800000 */
[----:B-1----:R-:W-:Y:S01]  /*bff0*/  IMAD.U32 R32, R13, 0x10000, RZ ;  /* 0x000100000d207824 */ /* 0x002fe200078e00ff */
        /* <DEDUP_REMOVED lines=18> */
.L_x_19174:
[----:B-1----:R1:W5:Y:S04]  /*c120*/  @P6 LDG.E.128 R56, [R26.64] ;  /* 0x000000061a386981 */ /* 0x002368000c1e1d00 */
        /* <DEDUP_REMOVED lines=14> */
.L_x_19176:
[----:B-1----:R-:W-:Y:S02]  /*c210*/  IMAD.MOV.U32 R39, RZ, RZ, R154 ;  /* 0x000000ffff277224 */ /* 0x002fe400078e009a */
.L_x_19177:
[----:B------:R-:W-:Y:S05]  /*c220*/  BSYNC B1 ;  /* 0x0000000000017941 */ /* 0x000fea0003800000 */
.L_x_19175:
        /* <DEDUP_REMOVED lines=16> */
.L_x_19181:
[----:B------:R-:W-:Y:S05]  /*c330*/  BSYNC B2 ;  /* 0x0000000000027941 */ /* 0x000fea0003800000 */
.L_x_19180:
        /* <DEDUP_REMOVED lines=42> */
.L_x_19179:
[----:B------:R-:W-:Y:S05]  /*c5e0*/  BSYNC B1 ;  /* 0x0000000000017941 */ /* 0x000fea0003800000 */
.L_x_19178:
        /* <DEDUP_REMOVED lines=15> */
.L_x_19182:
        /* <DEDUP_REMOVED lines=12> */
.L_x_19185:
[----:B------:R-:W-:Y:S02]  /*c7a0*/  IMAD.MOV.U32 R37, RZ, RZ, R154 ;  /* 0x000000ffff257224 */ /* 0x000fe400078e009a */
.L_x_19186:
[----:B------:R-:W-:Y:S05]  /*c7b0*/  BSYNC B1 ;  /* 0x0000000000017941 */ /* 0x000fea0003800000 */
.L_x_19184:
        /* <DEDUP_REMOVED lines=16> */
.L_x_19190:
[----:B------:R-:W-:Y:S05]  /*c8c0*/  BSYNC B2 ;  /* 0x0000000000027941 */ /* 0x000fea0003800000 */
.L_x_19189:
        /* <DEDUP_REMOVED lines=42> */
.L_x_19188:
[----:B------:R-:W-:Y:S05]  /*cb70*/  BSYNC B1 ;  /* 0x0000000000017941 */ /* 0x000fea0003800000 */
.L_x_19187:
        /* <DEDUP_REMOVED lines=10> */
.L_x_19183:
        /* <DEDUP_REMOVED lines=12> */
.L_x_19192:
[----:B------:R-:W-:Y:S02]  /*cce0*/  IMAD.MOV.U32 R37, RZ, RZ, R154 ;  /* 0x000000ffff257224 */ /* 0x000fe400078e009a */
.L_x_19193:
[----:B------:R-:W-:Y:S05]  /*ccf0*/  BSYNC B1 ;  /* 0x0000000000017941 */ /* 0x000fea0003800000 */
.L_x_19191:
        /* <DEDUP_REMOVED lines=16> */
.L_x_19197:
[----:B------:R-:W-:Y:S05]  /*ce00*/  BSYNC B2 ;  /* 0x0000000000027941 */ /* 0x000fea0003800000 */
.L_x_19196:
        /* <DEDUP_REMOVED lines=44> */
.L_x_19195:
[----:B------:R-:W-:Y:S05]  /*d0d0*/  BSYNC B1 ;  /* 0x0000000000017941 */ /* 0x000fea0003800000 */
.L_x_19194:
        /* <DEDUP_REMOVED lines=14> */
.L_x_19198:
        /* <DEDUP_REMOVED lines=12> */
.L_x_19201:
[----:B------:R-:W-:Y:S02]  /*d280*/  IMAD.MOV.U32 R27, RZ, RZ, R154 ;  /* 0x000000ffff1b7224 */ /* 0x000fe400078e009a */
.L_x_19202:
[----:B------:R-:W-:Y:S05]  /*d290*/  BSYNC B1 ;  /* 0x0000000000017941 */ /* 0x000fea0003800000 */
.L_x_19200:
        /* <DEDUP_REMOVED lines=16> */
.L_x_19206:
[----:B------:R-:W-:Y:S05]  /*d3a0*/  BSYNC B2 ;  /* 0x0000000000027941 */ /* 0x000fea0003800000 */
.L_x_19205:
        /* <DEDUP_REMOVED lines=44> */
.L_x_19204:
[----:B------:R-:W-:Y:S05]  /*d670*/  BSYNC B1 ;  /* 0x0000000000017941 */ /* 0x000fea0003800000 */
.L_x_19203:
        /* <DEDUP_REMOVED lines=10> */
.L_x_19199:
        /* <DEDUP_REMOVED lines=12> */
.L_x_19208:
[----:B------:R-:W-:Y:S02]  /*d7e0*/  IMAD.MOV.U32 R27, RZ, RZ, R154 ;  /* 0x000000ffff1b7224 */ /* 0x000fe400078e009a */
.L_x_19209:
[----:B------:R-:W-:Y:S05]  /*d7f0*/  BSYNC B1 ;  /* 0x0000000000017941 */ /* 0x000fea0003800000 */
.L_x_19207:
        /* <DEDUP_REMOVED lines=16> */
.L_x_19213:
[----:B------:R-:W-:Y:S05]  /*d900*/  BSYNC B2 ;  /* 0x0000000000027941 */ /* 0x000fea0003800000 */
.L_x_19212:
        /* <DEDUP_REMOVED lines=44> */
.L_x_19211:
[----:B------:R-:W-:Y:S05]  /*dbd0*/  BSYNC B1 ;  /* 0x0000000000017941 */ /* 0x000fea0003800000 */
.L_x_19210:
        /* <DEDUP_REMOVED lines=14> */
.L_x_19214:
        /* <DEDUP_REMOVED lines=12> */
.L_x_19217:
[----:B------:R-:W-:Y:S02]  /*dd80*/  IMAD.MOV.U32 R9, RZ, RZ, R154 ;  /* 0x000000ffff097224 */ /* 0x000fe400078e009a */
.L_x_19218:
[----:B------:R-:W-:Y:S05]  /*dd90*/  BSYNC B1 ;  /* 0x0000000000017941 */ /* 0x000fea0003800000 */
.L_x_19216:
        /* <DEDUP_REMOVED lines=16> */
.L_x_19222:
[----:B------:R-:W-:Y:S05]  /*dea0*/  BSYNC B2 ;  /* 0x0000000000027941 */ /* 0x000fea0003800000 */
.L_x_19221:
        /* <DEDUP_REMOVED lines=44> */
.L_x_19220:
[----:B------:R-:W-:Y:S05]  /*e170*/  BSYNC B1 ;  /* 0x0000000000017941 */ /* 0x000fea0003800000 */
.L_x_19219:
        /* <DEDUP_REMOVED lines=8> */
[----:B------:R-:W-:Y:S02]  /*e200*/  @P0 PRMT R30, RZ, 0x5410, R53 ;  /* 0x00005410ff1e0816 */ /* 0x000fe40000000035 */
[----:B------:R-:W-:-:S03]  /*e210*/  PRMT R9, R28, 0x7610, R9 ;  /* 0x000076101c097816 */ /* 0x000fc60000000009 */
[----:B------:R-:W-:Y:S02]  /*e220*/  @P0 FADD.FTZ R27, R30, R27 ;  /* 0x0000001b1e1b0221 */ /* 0x000fe40000010000 */
.L_x_19215:
        /* <DEDUP_REMOVED lines=12> */
.L_x_19224:
[----:B------:R-:W-:Y:S02]  /*e2f0*/  IMAD.MOV.U32 R32, RZ, RZ, R154 ;  /* 0x000000ffff207224 */ /* 0x000fe400078e009a */
.L_x_19225:
[----:B------:R-:W-:Y:S05]  /*e300*/  BSYNC B1 ;  /* 0x0000000000017941 */ /* 0x000fea0003800000 */
.L_x_19223:
        /* <DEDUP_REMOVED lines=16> */
.L_x_19229:
[----:B------:R-:W-:Y:S05]  /*e410*/  BSYNC B2 ;  /* 0x0000000000027941 */ /* 0x000fea0003800000 */
.L_x_19228:
        /* <DEDUP_REMOVED lines=44> */
.L_x_19227:
[----:B------:R-:W-:Y:S05]  /*e6e0*/  BSYNC B1 ;  /* 0x0000000000017941 */ /* 0x000fea0003800000 */
.L_x_19226:
        /* <DEDUP_REMOVED lines=13> */
.L_x_19230:
        /* <DEDUP_REMOVED lines=12> */
.L_x_19233:
[----:B------:R-:W-:Y:S02]  /*e880*/  IMAD.MOV.U32 R10, RZ, RZ, R154 ;  /* 0x000000ffff0a7224 */ /* 0x000fe400078e009a */
.L_x_19234:
[----:B------:R-:W-:Y:S05]  /*e890*/  BSYNC B1 ;  /* 0x0000000000017941 */ /* 0x000fea0003800000 */
.L_x_19232:
        /* <DEDUP_REMOVED lines=16> */
.L_x_19238:
[----:B------:R-:W-:Y:S05]  /*e9a0*/  BSYNC B2 ;  /* 0x0000000000027941 */ /* 0x000fea0003800000 */
.L_x_19237:
        /* <DEDUP_REMOVED lines=44> */
.L_x_19236:
[----:B------:R-:W-:Y:S05]  /*ec70*/  BSYNC B1 ;  /* 0x0000000000017941 */ /* 0x000fea0003800000 */
.L_x_19235:
[----:B------:R-:W0:Y:S02]  /*ec80*/  I2F.U32 R10, R10 ;  /* 0x0000000a000a7306 */ /* 0x000e240000201000 */
[----:B0-----:R-:W-:Y:S01]  /*ec90*/  FFMA.FTZ R29, R10, R103, 1.1641532182693481445e-10 ;  /* 0x2f0000000a1d7423 */ /* 0x001fe20000010067 */
[----:B------:R-:W-:-:S04]  /*eca0*/  PRMT R10, RZ, 0x7610, R57 ;  /* 0x00007610ff0a7816 */ /* 0x000fc80000000039 */
[----:B------:R-:W-:Y:S01]  /*ecb0*/  FSETP.GTU.FTZ.AND P2, PT, R29, c[0x0][0x1e4], PT ;  /* 0x000079001d007a0b */ /* 0x000fe20003f5c000 */
[----:B------:R-:W-:-:S03]  /*ecc0*/  FMUL.FTZ R33, R10, c[0x0][0x1e8] ;  /* 0x00007a000a217a20 */ /* 0x000fc60000410000 */
[----:B------:R-:W-:Y:S02]  /*ecd0*/  SEL R29, RZ, 0x1, P2 ;  /* 0x00000001ff1d7807 */ /* 0x000fe40001000000 */
[----:B------:R-:W-:Y:S02]  /*ece0*/  FSEL R33, R33, RZ, !P2 ;  /* 0x000000ff21217208 */ /* 0x000fe40005000000 */
[----:B------:R-:W-:-:S03]  /*ecf0*/  PRMT R10, R29, 0x7610, R10 ;  /* 0x000076101d0a7816 */ /* 0x000fc6000000000a */
[----:B------:R-:W-:Y:S01]  /*ed00*/  FADD.FTZ R28, R28, R33 ;  /* 0x000000211c1c7221 */ /* 0x000fe20000010000 */
[----:B------:R-:W-:-:S05]  /*ed10*/  @P0 PRMT R33, RZ, 0x7610, R53 ;  /* 0x00007610ff210816 */ /* 0x000fca0000000035 */
[----:B------:R-:W-:Y:S02]  /*ed20*/  @P0 FADD.FTZ R28, R33, R28 ;  /* 0x0000001c211c0221 */ /* 0x000fe40000010000 */
.L_x_19231:
        /* <DEDUP_REMOVED lines=12> */
.L_x_19240:
[----:B------:R-:W-:Y:S02]  /*edf0*/  IMAD.MOV.U32 R29, RZ, RZ, R154 ;  /* 0x000000ffff1d7224 */ /* 0x000fe400078e009a */
.L_x_19241:
[----:B------:R-:W-:Y:S05]  /*ee00*/  BSYNC B1 ;  /* 0x0000000000017941 */ /* 0x000fea0003800000 */
.L_x_19239:
        /* <DEDUP_REMOVED lines=16> */
.L_x_19245:
[----:B------:R-:W-:Y:S05]  /*ef10*/  BSYNC B2 ;  /* 0x0000000000027941 */ /* 0x000fea0003800000 */
.L_x_19244:
        /* <DEDUP_REMOVED lines=44> */
.L_x_19243:
[----:B------:R-:W-:Y:S05]  /*f1e0*/  BSYNC B1 ;  /* 0x0000000000017941 */ /* 0x000fea0003800000 */
.L_x_19242:
        /* <DEDUP_REMOVED lines=13> */
.L_x_19246:
        /* <DEDUP_REMOVED lines=12> */
.L_x_19249:
[----:B------:R-:W-:Y:S02]  /*f380*/  IMAD.MOV.U32 R11, RZ, RZ, R154 ;  /* 0x000000ffff0b7224 */ /* 0x000fe400078e009a */
.L_x_19250:
[----:B------:R-:W-:Y:S05]  /*f390*/  BSYNC B1 ;  /* 0x0000000000017941 */ /* 0x000fea0003800000 */
.L_x_19248:
        /* <DEDUP_REMOVED lines=16> */
.L_x_19254:
[----:B------:R-:W-:Y:S05]  /*f4a0*/  BSYNC B2 ;  /* 0x0000000000027941 */ /* 0x000fea0003800000 */
.L_x_19253:
        /* <DEDUP_REMOVED lines=44> */
.L_x_19252:
[----:B------:R-:W-:Y:S05]  /*f770*/  BSYNC B1 ;  /* 0x0000000000017941 */ /* 0x000fea0003800000 */
.L_x_19251:
        /* <DEDUP_REMOVED lines=11> */
.L_x_19247:
        /* <DEDUP_REMOVED lines=12> */
.L_x_19256:
[----:B------:R-:W-:Y:S02]  /*f8f0*/  IMAD.MOV.U32 R39, RZ, RZ, R154 ;  /* 0x000000ffff277224 */ /* 0x000fe400078e009a */
.L_x_19257:
[----:B------:R-:W-:Y:S05]  /*f900*/  BSYNC B1 ;  /* 0x0000000000017941 */ /* 0x000fea0003800000 */
.L_x_19255:
        /* <DEDUP_REMOVED lines=16> */
.L_x_19261:
[----:B------:R-:W-:Y:S05]  /*fa10*/  BSYNC B2 ;  /* 0x0000000000027941 */ /* 0x000fea0003800000 */
.L_x_19260:
        /* <DEDUP_REMOVED lines=44> */
.L_x_19259:
[----:B------:R-:W-:Y:S05]  /*fce0*/  BSYNC B1 ;  /* 0x0000000000017941 */ /* 0x000fea0003800000 */
.L_x_19258:
        /* <DEDUP_REMOVED lines=13> */
.L_x_19262:
        /* <DEDUP_REMOVED lines=12> */
.L_x_19265:
[----:B------:R-:W-:Y:S02]  /*fe80*/  MOV R12, R154 ;  /* 0x0000009a000c7202 */ /* 0x000fe40000000f00 */
.L_x_19266:
[----:B------:R-:W-:Y:S05]  /*fe90*/  BSYNC B1 ;  /* 0x0000000000017941 */ /* 0x000fea0003800000 */
.L_x_19264:
        /* <DEDUP_REMOVED lines=16> */
.L_x_19270:
[----:B------:R-:W-:Y:S05]  /*ffa0*/  BSYNC B2 ;  /* 0x0000000000027941 */ /* 0x000fea0003800000 */
.L_x_19269:
        /* <DEDUP_REMOVED lines=44> */
.L_x_19268:
[----:B------:R-:W-:Y:S05]  /*10270*/  BSYNC B1 ;  /* 0x0000000000017941 */ /* 0x000fea0003800000 */
.L_x_19267:
        /* <DEDUP_REMOVED lines=11> */
.L_x_19263:
        /* <DEDUP_REMOVED lines=12> */
.L_x_19272:
[----:B------:R-:W-:Y:S02]  /*103f0*/  IMAD.MOV.U32 R31, RZ, RZ, R154 ;  /* 0x000000ffff1f7224 */ /* 0x000fe400078e009a */
.L_x_19273:
[----:B------:R-:W-:Y:S05]  /*10400*/  BSYNC B1 ;  /* 0x0000000000017941 */ /* 0x000fea0003800000 */
.L_x_19271:
        /* <DEDUP_REMOVED lines=16> */
.L_x_19277:
[----:B------:R-:W-:Y:S05]  /*10510*/  BSYNC B2 ;  /* 0x0000000000027941 */ /* 0x000fea0003800000 */
.L_x_19276:
        /* <DEDUP_REMOVED lines=44> */
.L_x_19275:
[----:B------:R-:W-:Y:S05]  /*107e0*/  BSYNC B1 ;  /* 0x0000000000017941 */ /* 0x000fea0003800000 */
.L_x_19274:
        /* <DEDUP_REMOVED lines=13> */
.L_x_19278:
        /* <DEDUP_REMOVED lines=12> */
.L_x_19281:
[----:B------:R-:W-:Y:S02]  /*10980*/  IMAD.MOV.U32 R13, RZ, RZ, R154 ;  /* 0x000000ffff0d7224 */ /* 0x000fe400078e009a */
.L_x_19282:
[----:B------:R-:W-:Y:S05]  /*10990*/  BSYNC B1 ;  /* 0x0000000000017941 */ /* 0x000fea0003800000 */
.L_x_19280:
        /* <DEDUP_REMOVED lines=16> */
.L_x_19286:
[----:B------:R-:W-:Y:S05]  /*10aa0*/  BSYNC B2 ;  /* 0x0000000000027941 */ /* 0x000fea0003800000 */
.L_x_19285:
        /* <DEDUP_REMOVED lines=44> */
.L_x_19284:
[----:B------:R-:W-:Y:S05]  /*10d70*/  BSYNC B1 ;  /* 0x0000000000017941 */ /* 0x000fea0003800000 */
.L_x_19283:
        /* <DEDUP_REMOVED lines=11> */
.L_x_19279:
        /* <DEDUP_REMOVED lines=12> */
.L_x_19288:
[----:B------:R-:W-:Y:S02]  /*10ef0*/  MOV R34, R154 ;  /* 0x0000009a00227202 */ /* 0x000fe40000000f00 */
.L_x_19289:
[----:B------:R-:W-:Y:S05]  /*10f00*/  BSYNC B1 ;  /* 0x0000000000017941 */ /* 0x000fea0003800000 */
.L_x_19287:
        /* <DEDUP_REMOVED lines=16> */
.L_x_19293:
[----:B------:R-:W-:Y:S05]  /*11010*/  BSYNC B2 ;  /* 0x0000000000027941 */ /* 0x000fea0003800000 */
.L_x_19292:
        /* <DEDUP_REMOVED lines=44> */
.L_x_19291:
[----:B------:R-:W-:Y:S05]  /*112e0*/  BSYNC B1 ;  /* 0x0000000000017941 */ /* 0x000fea0003800000 */
.L_x_19290:
        /* <DEDUP_REMOVED lines=14> */
.L_x_19294:
        /* <DEDUP_REMOVED lines=12> */
.L_x_19297:
[----:B------:R-:W-:Y:S02]  /*11490*/  IMAD.MOV.U32 R14, RZ, RZ, R154 ;  /* 0x000000ffff0e7224 */ /* 0x000fe400078e009a */
.L_x_19298:
[----:B------:R-:W-:Y:S05]  /*114a0*/  BSYNC B1 ;  /* 0x0000000000017941 */ /* 0x000fea0003800000 */
.L_x_19296:
        /* <DEDUP_REMOVED lines=18> */
.L_x_19302:
[----:B------:R-:W-:Y:S05]  /*115d0*/  BSYNC B2 ;  /* 0x0000000000027941 */ /* 0x000fea0003800000 */
.L_x_19301:
        /* <DEDUP_REMOVED lines=44> */
.L_x_19300:
[----:B------:R-:W-:Y:S05]  /*118a0*/  BSYNC B1 ;  /* 0x0000000000017941 */ /* 0x000fea0003800000 */
.L_x_19299:
        /* <DEDUP_REMOVED lines=11> */
.L_x_19295:
[----:B------:R-:W-:Y:S02]  /*11960*/  SEL R34, RZ, 0x10000, P4 ;  /* 0x00010000ff227807 */ /* 0x000fe40002000000 */
        /* <DEDUP_REMOVED lines=15> */
[----:B------:R-:W-:Y:S01]  /*11a60*/  IMAD.WIDE.U32 R34, R24, R244, c[0x0][0x188] ;  /* 0x0000620018227625 */ /* 0x000fe200078e00f4 */
[----:B------:R-:W-:Y:S02]  /*11a70*/  LOP3.LUT R44, R42, R44, R40, 0xfe, !PT ;  /* 0x0000002c2a2c7212 */ /* 0x000fe400078efe28 */
[----:B------:R-:W-:Y:S02]  /*11a80*/  F2FP.BF16.PACK_AB R39, R32, R31 ;  /* 0x0000001f2027723e */ /* 0x000fe400000010ff */
[----:B------:R-:W-:Y:S02]  /*11a90*/  F2FP.BF16.PACK_AB R38, R30, R29 ;  /* 0x0000001d1e26723e */ /* 0x000fe400000010ff */
[----:B------:R-:W-:Y:S02]  /*11aa0*/  F2FP.BF16.PACK_AB R37, R28, R27 ;  /* 0x0000001b1c25723e */ /* 0x000fe400000010ff */
[----:B------:R-:W-:-:S02]  /*11ab0*/  F2FP.BF16.PACK_AB R36, R26, R25 ;  /* 0x000000191a24723e */ /* 0x000fc400000010ff */
[----:B------:R-:W-:Y:S01]  /*11ac0*/  LOP3.LUT R41, R43, R93, R41, 0xfe, !PT ;  /* 0x0000005d2b297212 */ /* 0x000fe200078efe29 */
[----:B------:R-:W-:Y:S01]  /*11ad0*/  IMAD.WIDE.U32 R42, R24, R245, c[0x0][0x190] ;  /* 0x00006400182a7625 */ /* 0x000fe200078e00f5 */
[----:B------:R-:W-:Y:S01]  /*11ae0*/  LOP3.LUT R40, R44, R45, RZ, 0xfc, !PT ;  /* 0x0000002d2c287212 */ /* 0x000fe200078efcff */
[----:B------:R0:W-:Y:S01]  /*11af0*/  STG.E.128 [R34.64], R36 ;  /* 0x0000002422007986 */ /* 0x0001e2000c101d06 */
[----:B------:R-:W-:Y:S02]  /*11b00*/  LOP3.LUT P6, RZ, R6, 0x20, RZ, 0xc0, !PT ;  /* 0x0000002006ff7812 */ /* 0x000fe400078cc0ff */
        /* <DEDUP_REMOVED lines=25> */
.L_x_19303:
        /* <DEDUP_REMOVED lines=15> */
.L_x_19305:
[----:B-1----:R-:W-:Y:S02]  /*11d90*/  IMAD.MOV.U32 R46, RZ, RZ, R154 ;  /* 0x000000ffff2e7224 */ /* 0x002fe400078e009a */
.L_x_19306:
[----:B------:R-:W-:Y:S05]  /*11da0*/  BSYNC B1 ;  /* 0x0000000000017941 */ /* 0x000fea0003800000 */
.L_x_19304:
        /* <DEDUP_REMOVED lines=16> */
.L_x_19310:
[----:B------:R-:W-:Y:S05]  /*11eb0*/  BSYNC B2 ;  /* 0x0000000000027941 */ /* 0x000fea0003800000 */
.L_x_19309:
        /* <DEDUP_REMOVED lines=44> */
.L_x_19308:
[----:B------:R-:W-:Y:S05]  /*12180*/  BSYNC B1 ;  /* 0x0000000000017941 */ /* 0x000fea0003800000 */
.L_x_19307:
        /* <DEDUP_REMOVED lines=15> */
.L_x_19311:
        /* <DEDUP_REMOVED lines=12> */
.L_x_19314:
[----:B------:R-:W-:Y:S02]  /*12340*/  IMAD.MOV.U32 R7, RZ, RZ, R154 ;  /* 0x000000ffff077224 */ /* 0x000fe400078e009a */
.L_x_19315:
[----:B------:R-:W-:Y:S05]  /*12350*/  BSYNC B1 ;  /* 0x0000000000017941 */ /* 0x000fea0003800000 */
.L_x_19313:
        /* <DEDUP_REMOVED lines=16> */
.L_x_19319:
[----:B------:R-:W-:Y:S05]  /*12460*/  BSYNC B2 ;  /* 0x0000000000027941 */ /* 0x000fea0003800000 */
.L_x_19318:
        /* <DEDUP_REMOVED lines=44> */
.L_x_19317:
[----:B------:R-:W-:Y:S05]  /*12730*/  BSYNC B1 ;  /* 0x0000000000017941 */ /* 0x000fea0003800000 */
.L_x_19316:
        /* <DEDUP_REMOVED lines=11> */
.L_x_19312:
        /* <DEDUP_REMOVED lines=12> */
.L_x_19321:
[----:B------:R-:W-:Y:S02]  /*128b0*/  IMAD.MOV.U32 R35, RZ, RZ, R154 ;  /* 0x000000ffff237224 */ /* 0x000fe400078e009a */
.L_x_19322:
[----:B------:R-:W-:Y:S05]  /*128c0*/  BSYNC B1 ;  /* 0x0000000000017941 */ /* 0x000fea0003800000 */
.L_x_19320:
        /* <DEDUP_REMOVED lines=16> */
.L_x_19326:
[----:B------:R-:W-:Y:S05]  /*129d0*/  BSYNC B2 ;  /* 0x0000000000027941 */ /* 0x000fea0003800000 */
.L_x_19325:
        /* <DEDUP_REMOVED lines=44> */
.L_x_19324:
[----:B------:R-:W-:Y:S05]  /*12ca0*/  BSYNC B1 ;  /* 0x0000000000017941 */ /* 0x000fea0003800000 */
.L_x_19323:
        /* <DEDUP_REMOVED lines=14> */
.L_x_19327:
        /* <DEDUP_REMOVED lines=12> */
.L_x_19330:
[----:B------:R-:W-:Y:S02]  /*12e50*/  IMAD.MOV.U32 R8, RZ, RZ, R154 ;  /* 0x000000ffff087224 */ /* 0x000fe400078e009a */
.L_x_19331:
[----:B------:R-:W-:Y:S05]  /*12e60*/  BSYNC B1 ;  /* 0x0000000000017941 */ /* 0x000fea0003800000 */
.L_x_19329:
        /* <DEDUP_REMOVED lines=16> */
.L_x_19335:
[----:B------:R-:W-:Y:S05]  /*12f70*/  BSYNC B2 ;  /* 0x0000000000027941 */ /* 0x000fea0003800000 */
.L_x_19334:
        /* <DEDUP_REMOVED lines=44> */
.L_x_19333:
[----:B------:R-:W-:Y:S05]  /*13240*/  BSYNC B1 ;  /* 0x0000000000017941 */ /* 0x000fea0003800000 */
.L_x_19332:
        /* <DEDUP_REMOVED lines=11> */
.L_x_19328:
        /* <DEDUP_REMOVED lines=12> */
.L_x_19337:
[----:B------:R-:W-:Y:S02]  /*133c0*/  IMAD.MOV.U32 R40, RZ, RZ, R154 ;  /* 0x000000ffff287224 */ /* 0x000fe400078e009a */
.L_x_19338:
[----:B------:R-:W-:Y:S05]  /*133d0*/  BSYNC B1 ;  /* 0x0000000000017941 */ /* 0x000fea0003800000 */
.L_x_19336:
        /* <DEDUP_REMOVED lines=16> */
.L_x_19342:
[----:B------:R-:W-:Y:S05]  /*134e0*/  BSYNC B2 ;  /* 0x0000000000027941 */ /* 0x000fea0003800000 */
.L_x_19341:
        /* <DEDUP_REMOVED lines=44> */
.L_x_19340:
[----:B------:R-:W-:Y:S05]  /*137b0*/  BSYNC B1 ;  /* 0x0000000000017941 */ /* 0x000fea0003800000 */
.L_x_19339:
        /* <DEDUP_REMOVED lines=14> */
.L_x_19343:
        /* <DEDUP_REMOVED lines=12> */
.L_x_19346:
[----:B------:R-:W-:Y:S02]  /*13960*/  IMAD.MOV.U32 R9, RZ, RZ, R154 ;  /* 0x000000ffff097224 */ /* 0x000fe400078e009a */
.L_x_19347:
[----:B------:R-:W-:Y:S05]  /*13970*/  BSYNC B1 ;  /* 0x0000000000017941 */ /* 0x000fea0003800000 */
.L_x_19345:
        /* <DEDUP_REMOVED lines=16> */
.L_x_19351:
[----:B------:R-:W-:Y:S05]  /*13a80*/  BSYNC B2 ;  /* 0x0000000000027941 */ /* 0x000fea0003800000 */
.L_x_19350:
        /* <DEDUP_REMOVED lines=44> */
.L_x_19349:
[----:B------:R-:W-:Y:S05]  /*13d50*/  BSYNC B1 ;  /* 0x0000000000017941 */ /* 0x000fea0003800000 */
.L_x_19348:
        /* <DEDUP_REMOVED lines=11> */
.L_x_19344:
        /* <DEDUP_REMOVED lines=12> */
.L_x_19353:
[----:B------:R-:W-:Y:S02]  /*13ed0*/  IMAD.MOV.U32 R37, RZ, RZ, R154 ;  /* 0x000000ffff257224 */ /* 0x000fe400078e009a */
.L_x_19354:
[----:B------:R-:W-:Y:S05]  /*13ee0*/  BSYNC B1 ;  /* 0x0000000000017941 */ /* 0x000fea0003800000 */
.L_x_19352:
        /* <DEDUP_REMOVED lines=16> */
.L_x_19358:
[----:B------:R-:W-:Y:S05]  /*13ff0*/  BSYNC B2 ;  /* 0x0000000000027941 */ /* 0x000fea0003800000 */
.L_x_19357:
        /* <DEDUP_REMOVED lines=44> */
.L_x_19356:
[----:B------:R-:W-:Y:S05]  /*142c0*/  BSYNC B1 ;  /* 0x0000000000017941 */ /* 0x000fea0003800000 */
.L_x_19355:
        /* <DEDUP_REMOVED lines=13> */
.L_x_19359:
        /* <DEDUP_REMOVED lines=12> */
.L_x_19362:
[----:B------:R-:W-:Y:S02]  /*14460*/  IMAD.MOV.U32 R10, RZ, RZ, R154 ;  /* 0x000000ffff0a7224 */ /* 0x000fe400078e009a */
.L_x_19363:
[----:B------:R-:W-:Y:S05]  /*14470*/  BSYNC B1 ;  /* 0x0000000000017941 */ /* 0x000fea0003800000 */
.L_x_19361:
        /* <DEDUP_REMOVED lines=16> */
.L_x_19367:
[----:B------:R-:W-:Y:S05]  /*14580*/  BSYNC B2 ;  /* 0x0000000000027941 */ /* 0x000fea0003800000 */
.L_x_19366:
        /* <DEDUP_REMOVED lines=44> */
.L_x_19365:
[----:B------:R-:W-:Y:S05]  /*14850*/  BSYNC B1 ;  /* 0x0000000000017941 */ /* 0x000fea0003800000 */
.L_x_19364:
        /* <DEDUP_REMOVED lines=11> */
.L_x_19360:
        /* <DEDUP_REMOVED lines=12> */
.L_x_19369:
[----:B------:R-:W-:Y:S02]  /*149d0*/  IMAD.MOV.U32 R94, RZ, RZ, R154 ;  /* 0x000000ffff5e7224 */ /* 0x000fe400078e009a */
.L_x_19370:
[----:B------:R-:W-:Y:S05]  /*149e0*/  BSYNC B1 ;  /* 0x0000000000017941 */ /* 0x000fea0003800000 */
.L_x_19368:
        /* <DEDUP_REMOVED lines=16> */
.L_x_19374:
[----:B------:R-:W-:Y:S05]  /*14af0*/  BSYNC B2 ;  /* 0x0000000000027941 */ /* 0x000fea0003800000 */
.L_x_19373:
        /* <DEDUP_REMOVED lines=44> */
.L_x_19372:
[----:B------:R-:W-:Y:S05]  /*14dc0*/  BSYNC B1 ;  /* 0x0000000000017941 */ /* 0x000fea0003800000 */
.L_x_19371:
        /* <DEDUP_REMOVED lines=13> */
.L_x_19375:
        /* <DEDUP_REMOVED lines=12> */
.L_x_19378:
[----:B------:R-:W-:Y:S02]  /*14f60*/  IMAD.MOV.U32 R11, RZ, RZ, R154 ;  /* 0x000000ffff0b7224 */ /* 0x000fe400078e009a */
.L_x_19379:
[----:B------:R-:W-:Y:S05]  /*14f70*/  BSYNC B1 ;  /* 0x0000000000017941 */ /* 0x000fea0003800000 */
.L_x_19377:
        /* <DEDUP_REMOVED lines=16> */
.L_x_19383:
[----:B------:R-:W-:Y:S05]  /*15080*/  BSYNC B2 ;  /* 0x0000000000027941 */ /* 0x000fea0003800000 */
.L_x_19382:
        /* <DEDUP_REMOVED lines=44> */
.L_x_19381:
[----:B------:R-:W-:Y:S05]  /*15350*/  BSYNC B1 ;  /* 0x0000000000017941 */ /* 0x000fea0003800000 */
.L_x_19380:
        /* <DEDUP_REMOVED lines=11> */
.L_x_19376:
        /* <DEDUP_REMOVED lines=12> */
.L_x_19385:
[----:B------:R-:W-:Y:S02]  /*154d0*/  IMAD.MOV.U32 R39, RZ, RZ, R154 ;  /* 0x000000ffff277224 */ /* 0x000fe400078e009a */
.L_x_19386:
[----:B------:R-:W-:Y:S05]  /*154e0*/  BSYNC B1 ;  /* 0x0000000000017941 */ /* 0x000fea0003800000 */
.L_x_19384:
        /* <DEDUP_REMOVED lines=16> */
.L_x_19390:
[----:B------:R-:W-:Y:S05]  /*155f0*/  BSYNC B2 ;  /* 0x0000000000027941 */ /* 0x000fea0003800000 */
.L_x_19389:
        /* <DEDUP_REMOVED lines=44> */
.L_x_19388:
[----:B------:R-:W-:Y:S05]  /*158c0*/  BSYNC B1 ;  /* 0x0000000000017941 */ /* 0x000fea0003800000 */
.L_x_19387:
        /* <DEDUP_REMOVED lines=13> */
.L_x_19391:
        /* <DEDUP_REMOVED lines=12> */
.L_x_19394:
[----:B------:R-:W-:Y:S02]  /*15a60*/  IMAD.MOV.U32 R12, RZ, RZ, R154 ;  /* 0x000000ffff0c7224 */ /* 0x000fe400078e009a */
.L_x_19395:
[----:B------:R-:W-:Y:S05]  /*15a70*/  BSYNC B1 ;  /* 0x0000000000017941 */ /* 0x000fea0003800000 */
.L_x_19393:
        /* <DEDUP_REMOVED lines=16> */
.L_x_19399:
[----:B------:R-:W-:Y:S05]  /*15b80*/  BSYNC B2 ;  /* 0x0000000000027941 */ /* 0x000fea0003800000 */
.L_x_19398:
        /* <DEDUP_REMOVED lines=44> */
.L_x_19397:
[----:B------:R-:W-:Y:S05]  /*15e50*/  BSYNC B1 ;  /* 0x0000000000017941 */ /* 0x000fea0003800000 */
.L_x_19396:
        /* <DEDUP_REMOVED lines=11> */
.L_x_19392:
        /* <DEDUP_REMOVED lines=12> */
.L_x_19401:
[----:B------:R-:W-:Y:S02]  /*15fd0*/  IMAD.MOV.U32 R42, RZ, RZ, R154 ;  /* 0x000000ffff2a7224 */ /* 0x000fe400078e009a */
.L_x_19402:
[----:B------:R-:W-:Y:S05]  /*15fe0*/  BSYNC B1 ;  /* 0x0000000000017941 */ /* 0x000fea0003800000 */
.L_x_19400:
        /* <DEDUP_REMOVED lines=16> */
.L_x_19406:
[----:B------:R-:W-:Y:S05]  /*160f0*/  BSYNC B2 ;  /* 0x0000000000027941 */ /* 0x000fea0003800000 */
.L_x_19405:
        /* <DEDUP_REMOVED lines=44> */
.L_x_19404:
[----:B------:R-:W-:Y:S05]  /*163c0*/  BSYNC B1 ;  /* 0x0000000000017941 */ /* 0x000fea0003800000 */
.L_x_19403:
        /* <DEDUP_REMOVED lines=13> */
.L_x_19407:
        /* <DEDUP_REMOVED lines=12> */
.L_x_19410:
[----:B------:R-:W-:Y:S02]  /*16560*/  IMAD.MOV.U32 R13, RZ, RZ, R154 ;  /* 0x000000ffff0d7224 */ /* 0x000fe400078e009a */
.L_x_19411:
[----:B------:R-:W-:Y:S05]  /*16570*/  BSYNC B1 ;  /* 0x0000000000017941 */ /* 0x000fea0003800000 */
.L_x_19409:
        /* <DEDUP_REMOVED lines=16> */
.L_x_19415:
[----:B------:R-:W-:Y:S05]  /*16680*/  BSYNC B2 ;  /* 0x0000000000027941 */ /* 0x000fea0003800000 */
.L_x_19414:
        /* <DEDUP_REMOVED lines=44> */
.L_x_19413:
[----:B------:R-:W-:Y:S05]  /*16950*/  BSYNC B1 ;  /* 0x0000000000017941 */ /* 0x000fea0003800000 */
.L_x_19412:
        /* <DEDUP_REMOVED lines=11> */
.L_x_19408:
        /* <DEDUP_REMOVED lines=12> */
.L_x_19417:
[----:B------:R-:W-:Y:S02]  /*16ad0*/  IMAD.MOV.U32 R41, RZ, RZ, R154 ;  /* 0x000000ffff297224 */ /* 0x000fe400078e009a */
.L_x_19418:
[----:B------:R-:W-:Y:S05]  /*16ae0*/  BSYNC B1 ;  /* 0x0000000000017941 */ /* 0x000fea0003800000 */
.L_x_19416:
        /* <DEDUP_REMOVED lines=16> */
.L_x_19422:
[----:B------:R-:W-:Y:S05]  /*16bf0*/  BSYNC B2 ;  /* 0x0000000000027941 */ /* 0x000fea0003800000 */
.L_x_19421:
        /* <DEDUP_REMOVED lines=44> */
.L_x_19420:
[----:B------:R-:W-:Y:S05]  /*16ec0*/  BSYNC B1 ;  /* 0x0000000000017941 */ /* 0x000fea0003800000 */
.L_x_19419:
        /* <DEDUP_REMOVED lines=14> */
.L_x_19423:
        /* <DEDUP_REMOVED lines=12> */
.L_x_19426:
[----:B------:R-:W-:Y:S02]  /*17070*/  IMAD.MOV.U32 R14, RZ, RZ, R154 ;  /* 0x000000ffff0e7224 */ /* 0x000fe400078e009a */
.L_x_19427:
[----:B------:R-:W-:Y:S05]  /*17080*/  BSYNC B1 ;  /* 0x0000000000017941 */ /* 0x000fea0003800000 */
.L_x_19425:
        /* <DEDUP_REMOVED lines=18> */
.L_x_19431:
[----:B------:R-:W-:Y:S05]  /*171b0*/  BSYNC B2 ;  /* 0x0000000000027941 */ /* 0x000fea0003800000 */
.L_x_19430:
        /* <DEDUP_REMOVED lines=44> */
.L_x_19429:
[----:B------:R-:W-:Y:S05]  /*17480*/  BSYNC B1 ;  /* 0x0000000000017941 */ /* 0x000fea0003800000 */
.L_x_19428:
        /* <DEDUP_REMOVED lines=11> */
.L_x_19424:
[----:B------:R-:W-:Y:S01]  /*17540*/  SEL R95, RZ, 0x10000, P4 ;  /* 0x00010000ff5f7807 */ /* 0x000fe20002000000 */
[----:B------:R-:W-:Y:S01]  /*17550*/  IMAD.WIDE.U32 R42, R33, R244, c[0x0][0x188] ;  /* 0x00006200212a7625 */ /* 0x000fe200078e00f4 */
[----:B------:R-:W-:Y:S02]  /*17560*/  SEL R98, RZ, 0x100, P3 ;  /* 0x00000100ff627807 */ /* 0x000fe40001800000 */
[----:B------:R-:W-:Y:S02]  /*17570*/  ISETP.NE.AND P4, PT, R45, RZ, PT ;  /* 0x000000ff2d00720c */ /* 0x000fe40003f85270 */
[----:B------:R-:W-:Y:S02]  /*17580*/  ISETP.NE.AND P3, PT, R102, RZ, PT ;  /* 0x000000ff6600720c */ /* 0x000fe40003f65270 */
[----:B------:R-:W-:Y:S02]  /*17590*/  SEL R99, RZ, 0x1000000, P5 ;  /* 0x01000000ff637807 */ /* 0x000fe40002800000 */
[----:B------:R-:W-:-:S02]  /*175a0*/  ISETP.NE.AND P5, PT, R44, RZ, PT ;  /* 0x000000ff2c00720c */ /* 0x000fc40003fa5270 */
[----:B------:R-:W-:Y:S02]  /*175b0*/  F2FP.BF16.PACK_AB R47, R41, R40 ;  /* 0x00000028292f723e */ /* 0x000fe400000010ff */
[----:B------:R-:W-:Y:S02]  /*175c0*/  F2FP.BF16.PACK_AB R46, R39, R38 ;  /* 0x00000026272e723e */ /* 0x000fe400000010ff */
[----:B------:R-:W-:Y:S02]  /*175d0*/  F2FP.BF16.PACK_AB R45, R37, R36 ;  /* 0x00000024252d723e */ /* 0x000fe400000010ff */
[----:B------:R-:W-:Y:S02]  /*175e0*/  F2FP.BF16.PACK_AB R44, R35, R34 ;  /* 0x00000022232c723e */ /* 0x000fe400000010ff */
[----:B------:R-:W-:Y:S02]  /*175f0*/  SEL R92, RZ, 0x1, P1 ;  /* 0x00000001ff5c7807 */ /* 0x000fe40000800000 */
[----:B------:R-:W-:Y:S01]  /*17600*/  SEL R93, RZ, 0x1, P3 ;  /* 0x00000001ff5d7807 */ /* 0x000fe20001800000 */
[----:B------:R0:W-:Y:S01]  /*17610*/  STG.E.128 [R42.64], R44 ;  /* 0x0000002c2a007986 */ /* 0x0001e2000c101d06 */
[----:B------:R-:W-:-:S02]  /*17620*/  SEL R94, RZ, 0x1, P4 ;  /* 0x00000001ff5e7807 */ /* 0x000fc40002000000 */
[----:B------:R-:W-:Y:S02]  /*17630*/  LOP3.LUT P6, RZ, R6, 0x20, RZ, 0xc0, !PT ;  /* 0x0000002006ff7812 */ /* 0x000fe400078cc0ff */
[----:B------:R-:W-:Y:S02]  /*17640*/  LOP3.LUT R98, R98, R99, R95, 0xfe, !PT ;  /* 0x0000006362627212 */ /* 0x000fe400078efe5f */
[----:B------:R-:W-:Y:S01]  /*17650*/  SEL R95, RZ, 0x1, P2 ;  /* 0x00000001ff5f7807 */ /* 0x000fe20001000000 */
[----:B0-----:R-:W-:-:S04]  /*17660*/  IMAD.WIDE.U32 R42, R92, 0x1000000, RZ ;  /* 0x010000005c2a7825 */ /* 0x001fc800078e00ff */
[----:B------:R-:W-:Y:S01]  /*17670*/  IMAD.WIDE.U32 R46, R93, 0x10000, RZ ;  /* 0x000100005d2e7825 */ /* 0x000fe200078e00ff */
[----:B------:R-:W-:Y:S02]  /*17680*/  SEL R93, RZ, 0x1, P5 ;  /* 0x00000001ff5d7807 */ /* 0x000fe40002800000 */
[----:B------:R-:W-:Y:S01]  /*17690*/  LOP3.LUT R95, R43, R98, R95, 0xfe, !PT ;  /* 0x000000622b5f7212 */ /* 0x000fe200078efe5f */
[----:B------:R-:W-:-:S05]  /*176a0*/  IMAD.WIDE.U32 R44, R94, 0x100, RZ ;  /* 0x000001005e2c7825 */ /* 0x000fca00078e00ff */
[----:B------:R-:W-:Y:S02]  /*176b0*/  LOP3.LUT R92, R44, R42, R46, 0xfe, !PT ;  /* 0x0000002a2c5c7212 */ /* 0x000fe400078efe2e */
[----:B------:R-:W-:Y:S02]  /*176c0*/  LOP3.LUT R47, R45, R95, R47, 0xfe, !PT ;  /* 0x0000005f2d2f7212 */ /* 0x000fe400078efe2f */
[----:B------:R-:W-:Y:S01]  /*176d0*/  LOP3.LUT R46, R92, R93, RZ, 0xfc, !PT ;  /* 0x0000005d5c2e7212 */ /* 0x000fe200078efcff */
[----:B------:R-:W-:Y:S01]  /*176e0*/  IMAD.WIDE.U32 R92, R33, R245, c[0x0][0x190] ;  /* 0x00006400215c7625 */ /* 0x000fe200078e00f5 */
[----:B------:R-:W-:-:S04]  /*176f0*/  IADD3 R42, R142, 0x80, RZ ;  /* 0x000000808e2a7810 */ /* 0x000fc80007ffe0ff */
[----:B------:R0:W-:Y:S01]  /*17700*/  STG.E.64 [R92.64], R46 ;  /* 0x0000002e5c007986 */ /* 0x0001e2000c101b06 */
[----:B------:R-:W-:-:S04]  /*17710*/  @P6 IMAD.WIDE.U32 R44, R42, R244, c[0x0][0x178] ;  /* 0x00005e002a2c6625 */ /* 0x000fc800078e00f4 */
[----:B0-----:R-:W-:-:S04]  /*17720*/  @P0 IMAD.WIDE.U32 R46, R42, R244, c[0x0][0x180] ;  /* 0x000060002a2e0625 */ /* 0x001fc800078e00f4 */
[----:B------:R-:W-:Y:S01]  /*17730*/  IMAD.WIDE.U32 R92, R42, R244, c[0x0][0x170] ;  /* 0x00005c002a5c7625 */ /* 0x000fe200078e00f4 */
[----:B------:R-:W-:Y:S05]  /*17740*/  @!P6 BRA `(.L_x_19432) ;  /* 0x000001300000e947 */ /* 0x000fea0003800000 */
[----:B------:R-:W-:Y:S01]  /*17750*/  IMAD.U32 R43, R13, 0x10000, RZ ;  /* 0x000100000d2b7824 */ /* 0x000fe200078e00ff */
[----:B------:R-:W-:Y:S02]  /*17760*/  LOP3.LUT R95, R10, 0xff, RZ, 0xc0, !PT ;  /* 0x000000ff0a5f7812 */ /* 0x000fe400078ec0ff */
[----:B------:R-:W-:Y:S02]  /*17770*/  LOP3.LUT R98, R9, 0xff, RZ, 0xc0, !PT ;  /* 0x000000ff09627812 */ /* 0x000fe400078ec0ff */
[----:B------:R-:W-:Y:S02]  /*17780*/  LOP3.LUT R94, R43, 0xff0000, RZ, 0xc0, !PT ;  /* 0x00ff00002b5e7812 */ /* 0x000fe400078ec0ff */
[----:B------:R-:W-:Y:S01]  /*17790*/  LOP3.LUT R43, R14, 0xffff, RZ, 0xc0, !PT ;  /* 0x0000ffff0e2b7812 */ /* 0x000fe200078ec0ff */
[----:B------:R-:W-:Y:S01]  /*177a0*/  IMAD.WIDE.U32 R98, R98, 0x10000, RZ ;  /* 0x0001000062627825 */ /* 0x000fe200078e00ff */
[----:B------:R-:W-:-:S02]  /*177b0*/  LOP3.LUT R104, R8, 0xff, RZ, 0xc0, !PT ;  /* 0x000000ff08687812 */ /* 0x000fc400078ec0ff */
[----:B------:R-:W-:Y:S02]  /*177c0*/  PRMT R43, R94, 0x4210, R43 ;  /* 0x000042105e2b7816 */ /* 0x000fe4000000002b */
[----:B------:R-:W-:Y:S01]  /*177d0*/  PRMT R94, R12, 0x7104, RZ ;  /* 0x000071040c5e7816 */ /* 0x000fe200000000ff */
[----:B------:R-:W-:-:S03]  /*177e0*/  IMAD.WIDE.U32 R104, R104, 0x100, RZ ;  /* 0x0000010068687825 */ /* 0x000fc600078e00ff */
[----:B------:R-:W-:-:S04]  /*177f0*/  LOP3.LUT R94, R43, 0xff00, R94, 0xf8, !PT ;  /* 0x0000ff002b5e7812 */ /* 0x000fc800078ef85e */
[----:B------:R-:W-:Y:S01]  /*17800*/  LOP3.LUT R43, R94, 0xff, R11, 0xf8, !PT ;  /* 0x000000ff5e2b7812 */ /* 0x000fe200078ef80b */
[----:B------:R-:W-:-:S05]  /*17810*/  IMAD.WIDE.U32 R94, R95, 0x1000000, RZ ;  /* 0x010000005f5e7825 */ /* 0x000fca00078e00ff */
[----:B------:R-:W-:Y:S02]  /*17820*/  LOP3.LUT R43, R99, R43, R95, 0xfe, !PT ;  /* 0x0000002b632b7212 */ /* 0x000fe400078efe5f */
[----:B------:R-:W-:Y:S01]  /*17830*/  LOP3.LUT R94, R104, R94, R98, 0xfe, !PT ;  /* 0x0000005e685e7212 */ /* 0x000fe200078efe62 */
[----:B------:R-:W-:Y:S01]  /*17840*/  IMAD.WIDE.U32 R98, R33, R245, c[0x0][0x198] ;  /* 0x0000660021627625 */ /* 0x000fe200078e00f5 */
[----:B------:R-:W-:Y:S02]  /*17850*/  LOP3.LUT R95, R43, R105, RZ, 0xfc, !PT ;  /* 0x000000692b5f7212 */ /* 0x000fe400078efcff */
[----:B------:R-:W-:-:S05]  /*17860*/  LOP3.LUT R94, R94, 0xff, R7, 0xf8, !PT ;  /* 0x000000ff5e5e7812 */ /* 0x000fca00078ef807 */
[----:B------:R0:W-:Y:S02]  /*17870*/  STG.E.64 [R98.64], R94 ;  /* 0x0000005e62007986 */ /* 0x0001e4000c101b06 */
.L_x_19432:
        /* <DEDUP_REMOVED lines=15> */
.L_x_19434:
[----:B-1----:R-:W-:Y:S02]  /*17970*/  IMAD.MOV.U32 R43, RZ, RZ, R154 ;  /* 0x000000ffff2b7224 */ /* 0x002fe400078e009a */
.L_x_19435:
[----:B------:R-:W-:Y:S05]  /*17980*/  BSYNC B1 ;  /* 0x0000000000017941 */ /* 0x000fea0003800000 */
.L_x_19433:
        /* <DEDUP_REMOVED lines=16> */
.L_x_19439:
[----:B------:R-:W-:Y:S05]  /*17a90*/  BSYNC B2 ;  /* 0x0000000000027941 */ /* 0x000fea0003800000 */
.L_x_19438:
        /* <DEDUP_REMOVED lines=44> */
.L_x_19437:
[----:B------:R-:W-:Y:S05]  /*17d60*/  BSYNC B1 ;  /* 0x0000000000017941 */ /* 0x000fea0003800000 */
.L_x_19436:
        /* <DEDUP_REMOVED lines=16> */
.L_x_19440:
        /* <DEDUP_REMOVED lines=12> */
.L_x_19443:
[----:B------:R-:W-:Y:S02]  /*17f30*/  IMAD.MOV.U32 R7, RZ, RZ, R154 ;  /* 0x000000ffff077224 */ /* 0x000fe400078e009a */
.L_x_19444:
[----:B------:R-:W-:Y:S05]  /*17f40*/  BSYNC B1 ;  /* 0x0000000000017941 */ /* 0x000fea0003800000 */
.L_x_19442:
        /* <DEDUP_REMOVED lines=16> */
.L_x_19448:
[----:B------:R-:W-:Y:S05]  /*18050*/  BSYNC B2 ;  /* 0x0000000000027941 */ /* 0x000fea0003800000 */
.L_x_19447:
        /* <DEDUP_REMOVED lines=44> */
.L_x_19446:
[----:B------:R-:W-:Y:S05]  /*18320*/  BSYNC B1 ;  /* 0x0000000000017941 */ /* 0x000fea0003800000 */
.L_x_19445:
        /* <DEDUP_REMOVED lines=11> */
.L_x_19441:
        /* <DEDUP_REMOVED lines=12> */
.L_x_19450:
[----:B------:R-:W-:Y:S02]  /*184a0*/  IMAD.MOV.U32 R102, RZ, RZ, R154 ;  /* 0x000000ffff667224 */ /* 0x000fe400078e009a */
.L_x_19451:
[----:B------:R-:W-:Y:S05]  /*184b0*/  BSYNC B1 ;  /* 0x0000000000017941 */ /* 0x000fea0003800000 */
.L_x_19449:
        /* <DEDUP_REMOVED lines=16> */
.L_x_19455:
[----:B------:R-:W-:Y:S05]  /*185c0*/  BSYNC B2 ;  /* 0x0000000000027941 */ /* 0x000fea0003800000 */
.L_x_19454:
        /* <DEDUP_REMOVED lines=44> */
.L_x_19453:
[----:B------:R-:W-:Y:S05]  /*18890*/  BSYNC B1 ;  /* 0x0000000000017941 */ /* 0x000fea0003800000 */
.L_x_19452:
        /* <DEDUP_REMOVED lines=15> */
.L_x_19456:
        /* <DEDUP_REMOVED lines=12> */
.L_x_19459:
[----:B------:R-:W-:Y:S02]  /*18a50*/  IMAD.MOV.U32 R8, RZ, RZ, R154 ;  /* 0x000000ffff087224 */ /* 0x000fe400078e009a */
.L_x_19460:
[----:B------:R-:W-:Y:S05]  /*18a60*/  BSYNC B1 ;  /* 0x0000000000017941 */ /* 0x000fea0003800000 */
.L_x_19458:
        /* <DEDUP_REMOVED lines=16> */
.L_x_19464:
[----:B------:R-:W-:Y:S05]  /*18b70*/  BSYNC B2 ;  /* 0x0000000000027941 */ /* 0x000fea0003800000 */
.L_x_19463:
        /* <DEDUP_REMOVED lines=44> */
.L_x_19462:
[----:B------:R-:W-:Y:S05]  /*18e40*/  BSYNC B1 ;  /* 0x0000000000017941 */ /* 0x000fea0003800000 */
.L_x_19461:
        /* <DEDUP_REMOVED lines=11> */
.L_x_19457:
        /* <DEDUP_REMOVED lines=12> */
.L_x_19466:
[----:B------:R-:W-:Y:S02]  /*18fc0*/  IMAD.MOV.U32 R45, RZ, RZ, R154 ;  /* 0x000000ffff2d7224 */ /* 0x000fe400078e009a */
.L_x_19467:
[----:B------:R-:W-:Y:S05]  /*18fd0*/  BSYNC B1 ;  /* 0x0000000000017941 */ /* 0x000fea0003800000 */
.L_x_19465:
        /* <DEDUP_REMOVED lines=16> */
.L_x_19471:
[----:B------:R-:W-:Y:S05]  /*190e0*/  BSYNC B2 ;  /* 0x0000000000027941 */ /* 0x000fea0003800000 */
.L_x_19470:
        /* <DEDUP_REMOVED lines=44> */
.L_x_19469:
[----:B------:R-:W-:Y:S05]  /*193b0*/  BSYNC B1 ;  /* 0x0000000000017941 */ /* 0x000fea0003800000 */
.L_x_19468:
[----:B------:R0:W1:Y:S01]  /*193c0*/  I2F.U32 R46, R45 ;  /* 0x0000002d002e7306 */ /* 0x0000620000201000 */
[----:B------:R-:W-:Y:S02]  /*193d0*/  LOP3.LUT R6, R6, 0xfffffffd, RZ, 0xc0, !PT ;  /* 0xfffffffd06067812 */ /* 0x000fe400078ec0ff */
[----:B0-----:R-:W-:Y:S01]  /*193e0*/  PRMT R45, RZ, 0x5410, R93 ;  /* 0x00005410ff2d7816 */ /* 0x001fe2000000005d */
        /* <DEDUP_REMOVED lines=12> */
.L_x_19472:
        /* <DEDUP_REMOVED lines=12> */
.L_x_19475:
[----:B------:R-:W-:Y:S02]  /*19570*/  MOV R9, R154 ;  /* 0x0000009a00097202 */ /* 0x000fe40000000f00 */
.L_x_19476:
[----:B------:R-:W-:Y:S05]  /*19580*/  BSYNC B1 ;  /* 0x0000000000017941 */ /* 0x000fea0003800000 */
.L_x_19474:
        /* <DEDUP_REMOVED lines=16> */
.L_x_19480:
[----:B------:R-:W-:Y:S05]  /*19690*/  BSYNC B2 ;  /* 0x0000000000027941 */ /* 0x000fea0003800000 */
.L_x_19479:
        /* <DEDUP_REMOVED lines=44> */
.L_x_19478:
[----:B------:R-:W-:Y:S05]  /*19960*/  BSYNC B1 ;  /* 0x0000000000017941 */ /* 0x000fea0003800000 */
.L_x_19477:
[----:B------:R0:W1:Y:S02]  /*19970*/  I2F.U32 R92, R9 ;  /* 0x00000009005c7306 */ /* 0x0000640000201000 */
[----:B0-----:R-:W-:Y:S01]  /*19980*/  PRMT R9, RZ, 0x5410, R57 ;  /* 0x00005410ff097816 */ /* 0x001fe20000000039 */
[----:B-1----:R-:W-:-:S05]  /*19990*/  FFMA.FTZ R92, R92, R103, 1.1641532182693481445e-10 ;  /* 0x2f0000005c5c7423 */ /* 0x002fca0000010067 */
        /* <DEDUP_REMOVED lines=8> */
.L_x_19473:
        /* <DEDUP_REMOVED lines=12> */
.L_x_19482:
[----:B------:R-:W-:Y:S02]  /*19ae0*/  IMAD.MOV.U32 R92, RZ, RZ, R154 ;  /* 0x000000ffff5c7224 */ /* 0x000fe400078e009a */
.L_x_19483:
[----:B------:R-:W-:Y:S05]  /*19af0*/  BSYNC B1 ;  /* 0x0000000000017941 */ /* 0x000fea0003800000 */
.L_x_19481:
        /* <DEDUP_REMOVED lines=16> */
.L_x_19487:
[----:B------:R-:W-:Y:S05]  /*19c00*/  BSYNC B2 ;  /* 0x0000000000027941 */ /* 0x000fea0003800000 */
.L_x_19486:
[----:B------:R-:W-:Y:S01]  /*19c10*/  LOP3.LUT R46, R46, UR5, R5, 0x96, !PT ;  /* 0x000000052e2e7c12 */ /* 0x000fe2000f8e9605 */
[----:B------:R-:W-:-:S04]  /*19c20*/  IMAD.HI.U32 R99, R2, -0x326172a9, RZ ;  /* 0xcd9e8d5702637827 */ /* 0x000fc800078e00ff */
[----:B------:R-:W-:Y:S01]  /*19c30*/  IMAD R105, R2, -0x326172a9, RZ ;  /* 0xcd9e8d5702697824 */ /* 0x000fe200078e02ff */
[----:B------:R-:W-:Y:S01]  /*19c40*/  LOP3.LUT R99, R99, UR4, R4, 0x96, !PT ;  /* 0x0000000463637c12 */ /* 0x000fe2000f8e9604 */
[----:B------:R-:W-:-:S05]  /*19c50*/  IMAD.WIDE.U32 R46, R46, -0x326172a9, RZ ;  /* 0xcd9e8d572e2e7825 */ /* 0x000fca00078e00ff */
[----:B------:R-:W-:Y:S01]  /*19c60*/  LOP3.LUT R98, R47, UR9, R105, 0x96, !PT ;  /* 0x000000092f627c12 */ /* 0x000fe2000f8e9669 */
[----:B------:R-:W-:Y:S02]  /*19c70*/  IMAD R47, R3, -0x2daee0ad, RZ ;  /* 0xd2511f53032f7824 */ /* 0x000fe400078e02ff */
        /* <DEDUP_REMOVED lines=36> */
[----:B------:R-:W-:-:S06]  /*19ec0*/  HFMA2.MMA R47, -RZ, RZ, 0, 0 ;  /* 0x00000000ff2f7435 */ /* 0x000fcc00000001ff */
.L_x_19485:
[----:B------:R-:W-:Y:S05]  /*19ed0*/  BSYNC B1 ;  /* 0x0000000000017941 */ /* 0x000fea0003800000 */
.L_x_19484:
        /* <DEDUP_REMOVED lines=13> */
.L_x_19488:
        /* <DEDUP_REMOVED lines=12> */
.L_x_19491:
[----:B------:R-:W-:Y:S02]  /*1a070*/  IMAD.MOV.U32 R10, RZ, RZ, R154 ;  /* 0x000000ffff0a7224 */ /* 0x000fe400078e009a */
.L_x_19492:
[----:B------:R-:W-:Y:S05]  /*1a080*/  BSYNC B1 ;  /* 0x0000000000017941 */ /* 0x000fea0003800000 */
.L_x_19490:
        /* <DEDUP_REMOVED lines=16> */
.L_x_19496:
[----:B------:R-:W-:Y:S05]  /*1a190*/  BSYNC B2 ;  /* 0x0000000000027941 */ /* 0x000fea0003800000 */
.L_x_19495:
        /* <DEDUP_REMOVED lines=44> */
.L_x_19494:
[----:B------:R-:W-:Y:S05]  /*1a460*/  BSYNC B1 ;  /* 0x0000000000017941 */ /* 0x000fea0003800000 */
.L_x_19493:
        /* <DEDUP_REMOVED lines=11> */
.L_x_19489:
        /* <DEDUP_REMOVED lines=12> */
.L_x_19498:
[----:B------:R-:W-:Y:S02]  /*1a5e0*/  MOV R47, R154 ;  /* 0x0000009a002f7202 */ /* 0x000fe40000000f00 */
.L_x_19499:
[----:B------:R-:W-:Y:S05]  /*1a5f0*/  BSYNC B1 ;  /* 0x0000000000017941 */ /* 0x000fea0003800000 */
.L_x_19497:
        /* <DEDUP_REMOVED lines=16> */
.L_x_19503:
[----:B------:R-:W-:Y:S05]  /*1a700*/  BSYNC B2 ;  /* 0x0000000000027941 */ /* 0x000fea0003800000 */
.L_x_19502:
        /* <DEDUP_REMOVED lines=44> */
.L_x_19501:
[----:B------:R-:W-:Y:S05]  /*1a9d0*/  BSYNC B1 ;  /* 0x0000000000017941 */ /* 0x000fea0003800000 */
.L_x_19500:
        /* <DEDUP_REMOVED lines=13> */
.L_x_19504:
        /* <DEDUP_REMOVED lines=12> */
.L_x_19507:
[----:B------:R-:W-:Y:S02]  /*1ab70*/  IMAD.MOV.U32 R11, RZ, RZ, R154 ;  /* 0x000000ffff0b7224 */ /* 0x000fe400078e009a */
.L_x_19508:
[----:B------:R-:W-:Y:S05]  /*1ab80*/  BSYNC B1 ;  /* 0x0000000000017941 */ /* 0x000fea0003800000 */
.L_x_19506:
        /* <DEDUP_REMOVED lines=16> */
.L_x_19512:
[----:B------:R-:W-:Y:S05]  /*1ac90*/  BSYNC B2 ;  /* 0x0000000000027941 */ /* 0x000fea0003800000 */
.L_x_19511:
        /* <DEDUP_REMOVED lines=44> */
.L_x_19510:
[----:B------:R-:W-:Y:S05]  /*1af60*/  BSYNC B1 ;  /* 0x0000000000017941 */ /* 0x000fea0003800000 */
.L_x_19509:
        /* <DEDUP_REMOVED lines=11> */
.L_x_19505:
        /* <DEDUP_REMOVED lines=12> */
.L_x_19514:
[----:B------:R-:W-:Y:S02]  /*1b0e0*/  IMAD.MOV.U32 R102, RZ, RZ, R154 ;  /* 0x000000ffff667224 */ /* 0x000fe400078e009a */
.L_x_19515:
[----:B------:R-:W-:Y:S05]  /*1b0f0*/  BSYNC B1 ;  /* 0x0000000000017941 */ /* 0x000fea0003800000 */
.L_x_19513:
        /* <DEDUP_REMOVED lines=16> */
.L_x_19519:
[----:B------:R-:W-:Y:S05]  /*1b200*/  BSYNC B2 ;  /* 0x0000000000027941 */ /* 0x000fea0003800000 */
.L_x_19518:
        /* <DEDUP_REMOVED lines=44> */
.L_x_19517:
[----:B------:R-:W-:Y:S05]  /*1b4d0*/  BSYNC B1 ;  /* 0x0000000000017941 */ /* 0x000fea0003800000 */
.L_x_19516:
        /* <DEDUP_REMOVED lines=13> */
.L_x_19520:
        /* <DEDUP_REMOVED lines=12> */
.L_x_19523:
[----:B------:R-:W-:Y:S02]  /*1b670*/  IMAD.MOV.U32 R12, RZ, RZ, R154 ;  /* 0x000000ffff0c7224 */ /* 0x000fe400078e009a */
.L_x_19524:
[----:B------:R-:W-:Y:S05]  /*1b680*/  BSYNC B1 ;  /* 0x0000000000017941 */ /* 0x000fea0003800000 */
.L_x_19522:
        /* <DEDUP_REMOVED lines=16> */
.L_x_19528:
[----:B------:R-:W-:Y:S05]  /*1b790*/  BSYNC B2 ;  /* 0x0000000000027941 */ /* 0x000fea0003800000 */
.L_x_19527:
        /* <DEDUP_REMOVED lines=44> */
.L_x_19526:
[----:B------:R-:W-:Y:S05]  /*1ba60*/  BSYNC B1 ;  /* 0x0000000000017941 */ /* 0x000fea0003800000 */
.L_x_19525:
        /* <DEDUP_REMOVED lines=11> */
.L_x_19521:
        /* <DEDUP_REMOVED lines=12> */
.L_x_19530:
[----:B------:R-:W-:Y:S02]  /*1bbe0*/  IMAD.MOV.U32 R94, RZ, RZ, R154 ;  /* 0x000000ffff5e7224 */ /* 0x000fe400078e009a */
.L_x_19531:
[----:B------:R-:W-:Y:S05]  /*1bbf0*/  BSYNC B1 ;  /* 0x0000000000017941 */ /* 0x000fea0003800000 */
.L_x_19529:
        /* <DEDUP_REMOVED lines=16> */
.L_x_19535:
[----:B------:R-:W-:Y:S05]  /*1bd00*/  BSYNC B2 ;  /* 0x0000000000027941 */ /* 0x000fea0003800000 */
.L_x_19534:
        /* <DEDUP_REMOVED lines=44> */
.L_x_19533:
[----:B------:R-:W-:Y:S05]  /*1bfd0*/  BSYNC B1 ;  /* 0x0000000000017941 */ /* 0x000fea0003800000 */
.L_x_19532:
        /* <DEDUP_REMOVED lines=13> */
.L_x_19536:
        /* <DEDUP_REMOVED lines=12> */
.L_x_19539:
[----:B------:R-:W-:Y:S02]  /*1c170*/  IMAD.MOV.U32 R13, RZ, RZ, R154 ;  /* 0x000000ffff0d7224 */ /* 0x000fe400078e009a */
.L_x_19540:
[----:B------:R-:W-:Y:S05]  /*1c180*/  BSYNC B1 ;  /* 0x0000000000017941 */ /* 0x000fea0003800000 */
.L_x_19538:
        /* <DEDUP_REMOVED lines=16> */
.L_x_19544:
[----:B------:R-:W-:Y:S05]  /*1c290*/  BSYNC B2 ;  /* 0x0000000000027941 */ /* 0x000fea0003800000 */
.L_x_19543:
        /* <DEDUP_REMOVED lines=44> */
.L_x_19542:
[----:B------:R-:W-:Y:S05]  /*1c560*/  BSYNC B1 ;  /* 0x0000000000017941 */ /* 0x000fea0003800000 */
.L_x_19541:
        /* <DEDUP_REMOVED lines=11> */
.L_x_19537:
        /* <DEDUP_REMOVED lines=12> */
.L_x_19546:
[----:B------:R-:W-:Y:S02]  /*1c6e0*/  IMAD.MOV.U32 R94, RZ, RZ, R154 ;  /* 0x000000ffff5e7224 */ /* 0x000fe400078e009a */
.L_x_19547:
[----:B------:R-:W-:Y:S05]  /*1c6f0*/  BSYNC B1 ;  /* 0x0000000000017941 */ /* 0x000fea0003800000 */
.L_x_19545:
        /* <DEDUP_REMOVED lines=16> */
.L_x_19551:
[----:B------:R-:W-:Y:S05]  /*1c800*/  BSYNC B2 ;  /* 0x0000000000027941 */ /* 0x000fea0003800000 */
.L_x_19550:
        /* <DEDUP_REMOVED lines=44> */
.L_x_19549:
[----:B------:R-:W-:Y:S05]  /*1cad0*/  BSYNC B1 ;  /* 0x0000000000017941 */ /* 0x000fea0003800000 */
.L_x_19548:
        /* <DEDUP_REMOVED lines=14> */
.L_x_19552:
        /* <DEDUP_REMOVED lines=12> */
.L_x_19555:
[----:B------:R-:W-:Y:S02]  /*1cc80*/  IMAD.MOV.U32 R14, RZ, RZ, R154 ;  /* 0x000000ffff0e7224 */ /* 0x000fe400078e009a */
.L_x_19556:
[----:B------:R-:W-:Y:S05]  /*1cc90*/  BSYNC B1 ;  /* 0x0000000000017941 */ /* 0x000fea0003800000 */
.L_x_19554:
        /* <DEDUP_REMOVED lines=18> */
.L_x_19560:
[----:B------:R-:W-:Y:S05]  /*1cdc0*/  BSYNC B2 ;  /* 0x0000000000027941 */ /* 0x000fea0003800000 */
.L_x_19559:
[----:B------:R-:W-:Y:S01]  /*1cdd0*/  LOP3.LUT R92, R92, UR5, R5, 0x96, !PT ;  /* 0x000000055c5c7c12 */ /* 0x000fe2000f8e9605 */
[----:B------:R-:W-:-:S04]  /*1cde0*/  IMAD.HI.U32 R95, R2, -0x326172a9, RZ ;  /* 0xcd9e8d57025f7827 */ /* 0x000fc800078e00ff */
[----:B------:R-:W-:Y:S01]  /*1cdf0*/  IMAD R105, R2, -0x326172a9, RZ ;  /* 0xcd9e8d5702697824 */ /* 0x000fe200078e02ff */
[----:B------:R-:W-:Y:S01]  /*1ce00*/  LOP3.LUT R95, R95, UR4, R4, 0x96, !PT ;  /* 0x000000045f5f7c12 */ /* 0x000fe2000f8e9604 */
[----:B------:R-:W-:-:S04]  /*1ce10*/  IMAD.WIDE.U32 R92, R92, -0x326172a9, RZ ;  /* 0xcd9e8d575c5c7825 */ /* 0x000fc800078e00ff */
[----:B------:R-:W-:Y:S01]  /*1ce20*/  IMAD.MOV.U32 R110, RZ, RZ, RZ ;  /* 0x000000ffff6e7224 */ /* 0x000fe200078e00ff */
        /* <DEDUP_REMOVED lines=38> */
.L_x_19558:
[----:B------:R-:W-:Y:S05]  /*1d090*/  BSYNC B1 ;  /* 0x0000000000017941 */ /* 0x000fea0003800000 */
.L_x_19557:
        /* <DEDUP_REMOVED lines=10> */
[----:B------:R-:W-:-:S05]  /*1d140*/  @P0 FADD.FTZ R102, R93, R102 ;  /* 0x000000665d660221 */ /* 0x000fca0000010000 */
.L_x_19553:
[----:B------:R-:W-:Y:S01]  /*1d150*/  F2FP.BF16.PACK_AB R95, R102, R99 ;  /* 0x00000063665f723e */ /* 0x000fe200000010ff */
[----:B------:R-:W-:Y:S01]  /*1d160*/  IMAD.WIDE.U32 R104, R42, R244, c[0x0][0x188] ;  /* 0x000062002a687625 */ /* 0x000fe200078e00f4 */
[----:B------:R-:W-:Y:S02]  /*1d170*/  F2FP.BF16.PACK_AB R94, R98, R47 ;  /* 0x0000002f625e723e */ /* 0x000fe400000010ff */
[----:B------:R-:W-:Y:S02]  /*1d180*/  F2FP.BF16.PACK_AB R93, R46, R45 ;  /* 0x0000002d2e5d723e */ /* 0x000fe400000010ff */
[----:B------:R-:W-:Y:S02]  /*1d190*/  F2FP.BF16.PACK_AB R92, R44, R43 ;  /* 0x0000002b2c5c723e */ /* 0x000fe400000010ff */
[----:B------:R-:W-:Y:S02]  /*1d1a0*/  SEL R106, RZ, 0x1, P1 ;  /* 0x00000001ff6a7807 */ /* 0x000fe40000800000 */
[----:B------:R-:W-:Y:S01]  /*1d1b0*/  SEL R109, RZ, 0x1000000, P5 ;  /* 0x01000000ff6d7807 */ /* 0x000fe20002800000 */
[----:B------:R0:W-:Y:S01]  /*1d1c0*/  STG.E.128 [R104.64], R92 ;  /* 0x0000005c68007986 */ /* 0x0001e2000c101d06 */
[----:B------:R-:W-:-:S02]  /*1d1d0*/  SEL R108, RZ, 0x10000, P4 ;  /* 0x00010000ff6c7807 */ /* 0x000fc40002000000 */
[----:B------:R-:W-:Y:S02]  /*1d1e0*/  SEL R107, RZ, 0x100, P3 ;  /* 0x00000100ff6b7807 */ /* 0x000fe40001800000 */
[C---:B------:R-:W-:Y:S02]  /*1d1f0*/  LOP3.LUT P4, RZ, R6.reuse, 0x4, RZ, 0xc0, !PT ;  /* 0x0000000406ff7812 */ /* 0x040fe4000788c0ff */
[----:B------:R-:W-:Y:S02]  /*1d200*/  LOP3.LUT R107, R107, R109, R108, 0xfe, !PT ;  /* 0x0000006d6b6b7212 */ /* 0x000fe400078efe6c */
[----:B------:R-:W-:Y:S02]  /*1d210*/  SEL R109, RZ, 0x1, P2 ;  /* 0x00000001ff6d7807 */ /* 0x000fe40001000000 */
[C---:B------:R-:W-:Y:S02]  /*1d220*/  LOP3.LUT P3, RZ, R6.reuse, 0x2, RZ, 0xc0, !PT ;  /* 0x0000000206ff7812 */ /* 0x040fe4000786c0ff */
[----:B------:R-:W-:-:S02]  /*1d230*/  LOP3.LUT P6, RZ, R6, 0x20, RZ, 0xc0, !PT ;  /* 0x0000002006ff7812 */ /* 0x000fc400078cc0ff */
[----:B------:R-:W-:Y:S01]  /*1d240*/  LOP3.LUT P5, RZ, R6, 0x8, RZ, 0xc0, !PT ;  /* 0x0000000806ff7812 */ /* 0x000fe200078ac0ff */
[----:B0-----:R-:W-:Y:S01]  /*1d250*/  IMAD.WIDE.U32 R92, R106, 0x1000000, RZ ;  /* 0x010000006a5c7825 */ /* 0x001fe200078e00ff */
[----:B------:R-:W-:-:S04]  /*1d260*/  SEL R106, RZ, 0x1, P3 ;  /* 0x00000001ff6a7807 */ /* 0x000fc80001800000 */
[----:B------:R-:W-:Y:S01]  /*1d270*/  LOP3.LUT R109, R93, R107, R109, 0xfe, !PT ;  /* 0x0000006b5d6d7212 */ /* 0x000fe200078efe6d */
[----:B------:R-:W-:Y:S01]  /*1d280*/  IMAD.WIDE.U32 R94, R106, 0x10000, RZ ;  /* 0x000100006a5e7825 */ /* 0x000fe200078e00ff */
[----:B------:R-:W-:Y:S02]  /*1d290*/  SEL R107, RZ, 0x1, P4 ;  /* 0x00000001ff6b7807 */ /* 0x000fe40002000000 */
[----:B------:R-:W-:-:S03]  /*1d2a0*/  SEL R93, RZ, 0x1, P5 ;  /* 0x00000001ff5d7807 */ /* 0x000fc60002800000 */
[----:B------:R-:W-:-:S05]  /*1d2b0*/  IMAD.WIDE.U32 R104, R107, 0x100, RZ ;  /* 0x000001006b687825 */ /* 0x000fca00078e00ff */
[----:B------:R-:W-:Y:S02]  /*1d2c0*/  LOP3.LUT R106, R104, R92, R94, 0xfe, !PT ;  /* 0x0000005c686a7212 */ /* 0x000fe400078efe5e */
[----:B------:R-:W-:Y:S02]  /*1d2d0*/  LOP3.LUT R95, R105, R109, R95, 0xfe, !PT ;  /* 0x0000006d695f7212 */ /* 0x000fe400078efe5f */
[----:B------:R-:W-:Y:S01]  /*1d2e0*/  LOP3.LUT R94, R106, R93, RZ, 0xfc, !PT ;  /* 0x0000005d6a5e7212 */ /* 0x000fe200078efcff */
[----:B------:R-:W-:Y:S01]  /*1d2f0*/  IMAD.WIDE.U32 R92, R42, R245, c[0x0][0x190] ;  /* 0x000064002a5c7625 */ /* 0x000fe200078e00f5 */
[----:B------:R-:W-:-:S04]  /*1d300*/  IADD3 R104, R142, 0xa0, RZ ;  /* 0x000000a08e687810 */ /* 0x000fc80007ffe0ff */
[----:B------:R0:W-:Y:S02]  /*1d310*/  STG.E.64 [R92.64], R94 ;  /* 0x0000005e5c007986 */ /* 0x0001e4000c101b06 */
[----:B0-----:R-:W-:Y:S01]  /*1d320*/  @P6 IMAD.WIDE.U32 R92, R104, R244, c[0x0][0x178] ;  /* 0x00005e00685c6625 */ /* 0x001fe200078e00f4 */
        /* <DEDUP_REMOVED lines=20> */
.L_x_19561:
[----:B------:R1:W5:Y:S02]  /*1d470*/  @P6 LDG.E.128 R56, [R92.64] ;  /* 0x000000065c386981 */ /* 0x000364000c1e1d00 */
[----:B-1----:R-:W-:-:S05]  /*1d480*/  @P0 IMAD.WIDE.U32 R92, R104, R244, c[0x0][0x180] ;  /* 0x00006000685c0625 */ /* 0x002fca00078e00f4 */
[----:B------:R1:W5:Y:S02]  /*1d490*/  @P0 LDG.E.128 R52, [R92.64] ;  /* 0x000000065c340981 */ /* 0x000364000c1e1d00 */
[----:B-1----:R-:W-:-:S06]  /*1d4a0*/  IMAD.WIDE.U32 R92, R104, R244, c[0x0][0x170] ;  /* 0x00005c00685c7625 */ /* 0x002fcc00078e00f4 */
[----:B0-----:R-:W5:Y:S01]  /*1d4b0*/  LDG.E.128 R92, [R92.64] ;  /* 0x000000065c5c7981 */ /* 0x001f62000c1e1d00 */
        /* <DEDUP_REMOVED lines=12> */
.L_x_19563:
[----:B------:R-:W-:Y:S02]  /*1d580*/  IMAD.MOV.U32 R105, RZ, RZ, R154 ;  /* 0x000000ffff697224 */ /* 0x000fe400078e009a */
.L_x_19564:
[----:B------:R-:W-:Y:S05]  /*1d590*/  BSYNC B1 ;  /* 0x0000000000017941 */ /* 0x000fea0003800000 */
.L_x_19562:
        /* <DEDUP_REMOVED lines=16> */
.L_x_19568:
[----:B------:R-:W-:Y:S05]  /*1d6a0*/  BSYNC B2 ;  /* 0x0000000000027941 */ /* 0x000fea0003800000 */
.L_x_19567:
        /* <DEDUP_REMOVED lines=44> */
.L_x_19566:
[----:B------:R-:W-:Y:S05]  /*1d970*/  BSYNC B1 ;  /* 0x0000000000017941 */ /* 0x000fea0003800000 */
.L_x_19565:
        /* <DEDUP_REMOVED lines=16> */
.L_x_19569:
        /* <DEDUP_REMOVED lines=12> */
.L_x_19572:
[----:B------:R-:W-:Y:S02]  /*1db40*/  IMAD.MOV.U32 R7, RZ, RZ, R154 ;  /* 0x000000ffff077224 */ /* 0x000fe400078e009a */
.L_x_19573:
[----:B------:R-:W-:Y:S05]  /*1db50*/  BSYNC B1 ;  /* 0x0000000000017941 */ /* 0x000fea0003800000 */
.L_x_19571:
        /* <DEDUP_REMOVED lines=16> */
.L_x_19577:
[----:B------:R-:W-:Y:S05]  /*1dc60*/  BSYNC B2 ;  /* 0x0000000000027941 */ /* 0x000fea0003800000 */
.L_x_19576:
        /* <DEDUP_REMOVED lines=44> */
.L_x_19575:
[----:B------:R-:W-:Y:S05]  /*1df30*/  BSYNC B1 ;  /* 0x0000000000017941 */ /* 0x000fea0003800000 */
.L_x_19574:
        /* <DEDUP_REMOVED lines=11> */
.L_x_19570:
        /* <DEDUP_REMOVED lines=12> */
.L_x_19579:
[----:B------:R-:W-:Y:S02]  /*1e0b0*/  IMAD.MOV.U32 R112, RZ, RZ, R154 ;  /* 0x000000ffff707224 */ /* 0x000fe400078e009a */
.L_x_19580:
[----:B------:R-:W-:Y:S05]  /*1e0c0*/  BSYNC B1 ;  /* 0x0000000000017941 */ /* 0x000fea0003800000 */
.L_x_19578:
        /* <DEDUP_REMOVED lines=16> */
.L_x_19584:
[----:B------:R-:W-:Y:S05]  /*1e1d0*/  BSYNC B2 ;  /* 0x0000000000027941 */ /* 0x000fea0003800000 */
.L_x_19583:
        /* <DEDUP_REMOVED lines=44> */
.L_x_19582:
[----:B------:R-:W-:Y:S05]  /*1e4a0*/  BSYNC B1 ;  /* 0x0000000000017941 */ /* 0x000fea0003800000 */
.L_x_19581:
        /* <DEDUP_REMOVED lines=15> */
.L_x_19585:
        /* <DEDUP_REMOVED lines=12> */
.L_x_19588:
[----:B------:R-:W-:Y:S02]  /*1e660*/  IMAD.MOV.U32 R8, RZ, RZ, R154 ;  /* 0x000000ffff087224 */ /* 0x000fe400078e009a */
.L_x_19589:
[----:B------:R-:W-:Y:S05]  /*1e670*/  BSYNC B1 ;  /* 0x0000000000017941 */ /* 0x000fea0003800000 */
.L_x_19587:
        /* <DEDUP_REMOVED lines=16> */
.L_x_19593:
[----:B------:R-:W-:Y:S05]  /*1e780*/  BSYNC B2 ;  /* 0x0000000000027941 */ /* 0x000fea0003800000 */
.L_x_19592:
        /* <DEDUP_REMOVED lines=44> */
.L_x_19591:
[----:B------:R-:W-:Y:S05]  /*1ea50*/  BSYNC B1 ;  /* 0x0000000000017941 */ /* 0x000fea0003800000 */
.L_x_19590:
[----:B------:R-:W0:Y:S02]  /*1ea60*/  I2F.U32 R8, R8 ;  /* 0x0000000800087306 */ /* 0x000e240000201000 */
[----:B0-----:R-:W-:Y:S01]  /*1ea70*/  FFMA.FTZ R92, R8, R103, 1.1641532182693481445e-10 ;  /* 0x2f000000085c7423 */ /* 0x001fe20000010067 */
[----:B------:R-:W-:-:S04]  /*1ea80*/  PRMT R8, RZ, 0x7610, R56 ;  /* 0x00007610ff087816 */ /* 0x000fc80000000038 */
[----:B------:R-:W-:Y:S01]  /*1ea90*/  FSETP.GTU.FTZ.AND P1, PT, R92, c[0x0][0x1e4], PT ;  /* 0x000079005c007a0b */ /* 0x000fe20003f3c000 */
[----:B------:R-:W-:Y:S01]  /*1eaa0*/  FMUL.FTZ R92, R8, c[0x0][0x1e8] ;  /* 0x00007a00085c7a20 */ /* 0x000fe20000410000 */
[----:B------:R-:W-:-:S04]  /*1eab0*/  @P0 PRMT R8, RZ, 0x7610, R52 ;  /* 0x00007610ff080816 */ /* 0x000fc80000000034 */
[----:B------:R-:W-:-:S05]  /*1eac0*/  FSEL R92, R92, RZ, !P1 ;  /* 0x000000ff5c5c7208 */ /* 0x000fca0004800000 */
[----:B------:R-:W-:Y:S01]  /*1ead0*/  FADD.FTZ R107, R107, R92 ;  /* 0x0000005c6b6b7221 */ /* 0x000fe20000010000 */
[----:B------:R-:W-:-:S03]  /*1eae0*/  SEL R92, RZ, 0x1, P1 ;  /* 0x00000001ff5c7807 */ /* 0x000fc60000800000 */
[----:B------:R-:W-:Y:S01]  /*1eaf0*/  @P0 FADD.FTZ R107, R8, R107 ;  /* 0x0000006b086b0221 */ /* 0x000fe20000010000 */
[----:B------:R-:W-:Y:S02]  /*1eb00*/  PRMT R8, R92, 0x7610, R8 ;  /* 0x000076105c087816 */ /* 0x000fe40000000008 */
.L_x_19586:
        /* <DEDUP_REMOVED lines=12> */
.L_x_19595:
[----:B------:R-:W-:Y:S02]  /*1ebd0*/  IMAD.MOV.U32 R92, RZ, RZ, R154 ;  /* 0x000000ffff5c7224 */ /* 0x000fe400078e009a */
.L_x_19596:
[----:B------:R-:W-:Y:S05]  /*1ebe0*/  BSYNC B1 ;  /* 0x0000000000017941 */ /* 0x000fea0003800000 */
.L_x_19594:
        /* <DEDUP_REMOVED lines=16> */
.L_x_19600:
[----:B------:R-:W-:Y:S05]  /*1ecf0*/  BSYNC B2 ;  /* 0x0000000000027941 */ /* 0x000fea0003800000 */
.L_x_19599:
        /* <DEDUP_REMOVED lines=44> */
.L_x_19598:
[----:B------:R-:W-:Y:S05]  /*1efc0*/  BSYNC B1 ;  /* 0x0000000000017941 */ /* 0x000fea0003800000 */
.L_x_19597:
[----:B------:R-:W0:Y:S01]  /*1efd0*/  I2F.U32 R92, R92 ;  /* 0x0000005c005c7306 */ /* 0x000e220000201000 */
[----:B------:R-:W-:Y:S01]  /*1efe0*/  LOP3.LUT R6, R6, 0xfffffffd, RZ, 0xc0, !PT ;  /* 0xfffffffd06067812 */ /* 0x000fe200078ec0ff */
[----:B0-----:R-:W-:Y:S01]  /*1eff0*/  FFMA.FTZ R106, R92, R103, 1.1641532182693481445e-10 ;  /* 0x2f0000005c6a7423 */ /* 0x001fe20000010067 */
[----:B------:R-:W-:-:S04]  /*1f000*/  PRMT R92, RZ, 0x5410, R93 ;  /* 0x00005410ff5c7816 */ /* 0x000fc8000000005d */
        /* <DEDUP_REMOVED lines=11> */
.L_x_19601:
        /* <DEDUP_REMOVED lines=12> */
.L_x_19604:
[----:B------:R-:W-:Y:S02]  /*1f180*/  IMAD.MOV.U32 R9, RZ, RZ, R154 ;  /* 0x000000ffff097224 */ /* 0x000fe400078e009a */
.L_x_19605:
[----:B------:R-:W-:Y:S05]  /*1f190*/  BSYNC B1 ;  /* 0x0000000000017941 */ /* 0x000fea0003800000 */
.L_x_19603:
        /* <DEDUP_REMOVED lines=16> */
.L_x_19609:
[----:B------:R-:W-:Y:S05]  /*1f2a0*/  BSYNC B2 ;  /* 0x0000000000027941 */ /* 0x000fea0003800000 */
.L_x_19608:
        /* <DEDUP_REMOVED lines=44> */
.L_x_19607:
[----:B------:R-:W-:Y:S05]  /*1f570*/  BSYNC B1 ;  /* 0x0000000000017941 */ /* 0x000fea0003800000 */
.L_x_19606:
        /* <DEDUP_REMOVED lines=9> */
[----:B------:R-:W-:Y:S01]  /*1f610*/  @P0 FADD.FTZ R106, R9, R106 ;  /* 0x0000006a096a0221 */ /* 0x000fe20000010000 */
[----:B------:R-:W-:Y:S02]  /*1f620*/  PRMT R9, R92, 0x7610, R9 ;  /* 0x000076105c097816 */ /* 0x000fe40000000009 */
.L_x_19602:
        /* <DEDUP_REMOVED lines=12> */
.L_x_19611:
[----:B------:R-:W-:Y:S02]  /*1f6f0*/  IMAD.MOV.U32 R92, RZ, RZ, R154 ;  /* 0x000000ffff5c7224 */ /* 0x000fe400078e009a */
.L_x_19612:
[----:B------:R-:W-:Y:S05]  /*1f700*/  BSYNC B1 ;  /* 0x0000000000017941 */ /* 0x000fea0003800000 */
.L_x_19610:
        /* <DEDUP_REMOVED lines=16> */
.L_x_19616:
[----:B------:R-:W-:Y:S05]  /*1f810*/  BSYNC B2 ;  /* 0x0000000000027941 */ /* 0x000fea0003800000 */
.L_x_19615:
        /* <DEDUP_REMOVED lines=44> */
.L_x_19614:
[----:B------:R-:W-:Y:S05]  /*1fae0*/  BSYNC B1 ;  /* 0x0000000000017941 */ /* 0x000fea0003800000 */
.L_x_19613:
        /* <DEDUP_REMOVED lines=13> */
.L_x_19617:
        /* <DEDUP_REMOVED lines=12> */
.L_x_19620:
[----:B------:R-:W-:Y:S02]  /*1fc80*/  IMAD.MOV.U32 R10, RZ, RZ, R154 ;  /* 0x000000ffff0a7224 */ /* 0x000fe400078e009a */
.L_x_19621:
[----:B------:R-:W-:Y:S05]  /*1fc90*/  BSYNC B1 ;  /* 0x0000000000017941 */ /* 0x000fea0003800000 */
.L_x_19619:
        /* <DEDUP_REMOVED lines=16> */
.L_x_19625:
[----:B------:R-:W-:Y:S05]  /*1fda0*/  BSYNC B2 ;  /* 0x0000000000027941 */ /* 0x000fea0003800000 */
.L_x_19624:
        /* <DEDUP_REMOVED lines=44> */
.L_x_19623:
[----:B------:R-:W-:Y:S05]  /*20070*/  BSYNC B1 ;  /* 0x0000000000017941 */ /* 0x000fea0003800000 */
.L_x_19622:
        /* <DEDUP_REMOVED lines=11> */
.L_x_19618:
        /* <DEDUP_REMOVED lines=12> */
.L_x_19627:
[----:B------:R-:W-:Y:S02]  /*201f0*/  IMAD.MOV.U32 R109, RZ, RZ, R154 ;  /* 0x000000ffff6d7224 */ /* 0x000fe400078e009a */
.L_x_19628:
[----:B------:R-:W-:Y:S05]  /*20200*/  BSYNC B1 ;  /* 0x0000000000017941 */ /* 0x000fea0003800000 */
.L_x_19626:
        /* <DEDUP_REMOVED lines=16> */
.L_x_19632:
[----:B------:R-:W-:Y:S05]  /*20310*/  BSYNC B2 ;  /* 0x0000000000027941 */ /* 0x000fea0003800000 */
.L_x_19631:
        /* <DEDUP_REMOVED lines=44> */
.L_x_19630:
[----:B------:R-:W-:Y:S05]  /*205e0*/  BSYNC B1 ;  /* 0x0000000000017941 */ /* 0x000fea0003800000 */
.L_x_19629:
        /* <DEDUP_REMOVED lines=13> */
.L_x_19633:
        /* <DEDUP_REMOVED lines=12> */
.L_x_19636:
[----:B------:R-:W-:Y:S02]  /*20780*/  IMAD.MOV.U32 R11, RZ, RZ, R154 ;  /* 0x000000ffff0b7224 */ /* 0x000fe400078e009a */
.L_x_19637:
[----:B------:R-:W-:Y:S05]  /*20790*/  BSYNC B1 ;  /* 0x0000000000017941 */ /* 0x000fea0003800000 */
.L_x_19635:
        /* <DEDUP_REMOVED lines=16> */
.L_x_19641:
[----:B------:R-:W-:Y:S05]  /*208a0*/  BSYNC B2 ;  /* 0x0000000000027941 */ /* 0x000fea0003800000 */
.L_x_19640:
        /* <DEDUP_REMOVED lines=44> */
.L_x_19639:
[----:B------:R-:W-:Y:S05]  /*20b70*/  BSYNC B1 ;  /* 0x0000000000017941 */ /* 0x000fea0003800000 */
.L_x_19638:
        /* <DEDUP_REMOVED lines=11> */
.L_x_19634:
        /* <DEDUP_REMOVED lines=12> */
.L_x_19643:
[----:B------:R-:W-:Y:S02]  /*20cf0*/  IMAD.MOV.U32 R114, RZ, RZ, R154 ;  /* 0x000000ffff727224 */ /* 0x000fe400078e009a */
.L_x_19644:
[----:B------:R-:W-:Y:S05]  /*20d00*/  BSYNC B1 ;  /* 0x0000000000017941 */ /* 0x000fea0003800000 */
.L_x_19642:
        /* <DEDUP_REMOVED lines=16> */
.L_x_19648:
[----:B------:R-:W-:Y:S05]  /*20e10*/  BSYNC B2 ;  /* 0x0000000000027941 */ /* 0x000fea0003800000 */
.L_x_19647:
        /* <DEDUP_REMOVED lines=44> */
.L_x_19646:
[----:B------:R-:W-:Y:S05]  /*210e0*/  BSYNC B1 ;  /* 0x0000000000017941 */ /* 0x000fea0003800000 */
.L_x_19645:
        /* <DEDUP_REMOVED lines=13> */
.L_x_19649:
        /* <DEDUP_REMOVED lines=12> */
.L_x_19652:
[----:B------:R-:W-:Y:S02]  /*21280*/  IMAD.MOV.U32 R12, RZ, RZ, R154 ;  /* 0x000000ffff0c7224 */ /* 0x000fe400078e009a */
.L_x_19653:
[----:B------:R-:W-:Y:S05]  /*21290*/  BSYNC B1 ;  /* 0x0000000000017941 */ /* 0x000fea0003800000 */
.L_x_19651:
        /* <DEDUP_REMOVED lines=16> */
.L_x_19657:
[----:B------:R-:W-:Y:S05]  /*213a0*/  BSYNC B2 ;  /* 0x0000000000027941 */ /* 0x000fea0003800000 */
.L_x_19656:
        /* <DEDUP_REMOVED lines=44> */
.L_x_19655:
[----:B------:R-:W-:Y:S05]  /*21670*/  BSYNC B1 ;  /* 0x0000000000017941 */ /* 0x000fea0003800000 */
.L_x_19654:
        /* <DEDUP_REMOVED lines=11> */
.L_x_19650:
        /* <DEDUP_REMOVED lines=12> */
.L_x_19659:
[----:B------:R-:W-:Y:S02]  /*217f0*/  IMAD.MOV.U32 R94, RZ, RZ, R154 ;  /* 0x000000ffff5e7224 */ /* 0x000fe400078e009a */
.L_x_19660:
[----:B------:R-:W-:Y:S05]  /*21800*/  BSYNC B1 ;  /* 0x0000000000017941 */ /* 0x000fea0003800000 */
.L_x_19658:
        /* <DEDUP_REMOVED lines=16> */
.L_x_19664:
[----:B------:R-:W-:Y:S05]  /*21910*/  BSYNC B2 ;  /* 0x0000000000027941 */ /* 0x000fea0003800000 */
.L_x_19663:
        /* <DEDUP_REMOVED lines=44> */
.L_x_19662:
[----:B------:R-:W-:Y:S05]  /*21be0*/  BSYNC B1 ;  /* 0x0000000000017941 */ /* 0x000fea0003800000 */
.L_x_19661:
        /* <DEDUP_REMOVED lines=13> */
.L_x_19665:
        /* <DEDUP_REMOVED lines=12> */
.L_x_19668:
[----:B------:R-:W-:Y:S02]  /*21d80*/  IMAD.MOV.U32 R13, RZ, RZ, R154 ;  /* 0x000000ffff0d7224 */ /* 0x000fe400078e009a */
.L_x_19669:
[----:B------:R-:W-:Y:S05]  /*21d90*/  BSYNC B1 ;  /* 0x0000000000017941 */ /* 0x000fea0003800000 */
.L_x_19667:
        /* <DEDUP_REMOVED lines=16> */
.L_x_19673:
[----:B------:R-:W-:Y:S05]  /*21ea0*/  BSYNC B2 ;  /* 0x0000000000027941 */ /* 0x000fea0003800000 */
.L_x_19672:
        /* <DEDUP_REMOVED lines=44> */
.L_x_19671:
[----:B------:R-:W-:Y:S05]  /*22170*/  BSYNC B1 ;  /* 0x0000000000017941 */ /* 0x000fea0003800000 */
.L_x_19670:
        /* <DEDUP_REMOVED lines=11> */
.L_x_19666:
        /* <DEDUP_REMOVED lines=12> */
.L_x_19675:
[----:B------:R-:W-:Y:S02]  /*222f0*/  IMAD.MOV.U32 R94, RZ, RZ, R154 ;  /* 0x000000ffff5e7224 */ /* 0x000fe400078e009a */
.L_x_19676:
[----:B------:R-:W-:Y:S05]  /*22300*/  BSYNC B1 ;  /* 0x0000000000017941 */ /* 0x000fea0003800000 */
.L_x_19674:
        /* <DEDUP_REMOVED lines=16> */
.L_x_19680:
[----:B------:R-:W-:Y:S05]  /*22410*/  BSYNC B2 ;  /* 0x0000000000027941 */ /* 0x000fea0003800000 */
.L_x_19679:
        /* <DEDUP_REMOVED lines=44> */
.L_x_19678:
[----:B------:R-:W-:Y:S05]  /*226e0*/  BSYNC B1 ;  /* 0x0000000000017941 */ /* 0x000fea0003800000 */
.L_x_19677:
        /* <DEDUP_REMOVED lines=14> */
.L_x_19681:
        /* <DEDUP_REMOVED lines=12> */
.L_x_19684:
[----:B------:R-:W-:Y:S02]  /*22890*/  IMAD.MOV.U32 R14, RZ, RZ, R154 ;  /* 0x000000ffff0e7224 */ /* 0x000fe400078e009a */
.L_x_19685:
[----:B------:R-:W-:Y:S05]  /*228a0*/  BSYNC B1 ;  /* 0x0000000000017941 */ /* 0x000fea0003800000 */
.L_x_19683:
        /* <DEDUP_REMOVED lines=18> */
.L_x_19689:
[----:B------:R-:W-:Y:S05]  /*229d0*/  BSYNC B2 ;  /* 0x0000000000027941 */ /* 0x000fea0003800000 */
.L_x_19688:
        /* <DEDUP_REMOVED lines=44> */
.L_x_19687:
[----:B------:R-:W-:Y:S05]  /*22ca0*/  BSYNC B1 ;  /* 0x0000000000017941 */ /* 0x000fea0003800000 */
.L_x_19686:
        /* <DEDUP_REMOVED lines=11> */
.L_x_19682:
        /* <DEDUP_REMOVED lines=10> */
[----:B------:R-:W-:Y:S02]  /*22e00*/  LOP3.LUT P4, RZ, R6, 0x4, RZ, 0xc0, !PT ;  /* 0x0000000406ff7812 */ /* 0x000fe4000788c0ff */
        /* <DEDUP_REMOVED lines=9> */
[----:B------:R-:W-:-:S05]  /*22ea0*/  SEL R113, RZ, 0x1, P3 ;  /* 0x00000001ff717807 */ /* 0x000fca0001800000 */
        /* <DEDUP_REMOVED lines=27> */
.L_x_19690:
        /* <DEDUP_REMOVED lines=19> */
.L_x_19692:
[----:B------:R-:W-:Y:S02]  /*23190*/  IMAD.MOV.U32 R120, RZ, RZ, R154 ;  /* 0x000000ffff787224 */ /* 0x000fe400078e009a */
.L_x_19693:
[----:B------:R-:W-:Y:S05]  /*231a0*/  BSYNC B1 ;  /* 0x0000000000017941 */ /* 0x000fea0003800000 */
.L_x_19691:
        /* <DEDUP_REMOVED lines=16> */
.L_x_19697:
[----:B------:R-:W-:Y:S05]  /*232b0*/  BSYNC B2 ;  /* 0x0000000000027941 */ /* 0x000fea0003800000 */
.L_x_19696:
        /* <DEDUP_REMOVED lines=44> */
.L_x_19695:
[----:B------:R-:W-:Y:S05]  /*23580*/  BSYNC B1 ;  /* 0x0000000000017941 */ /* 0x000fea0003800000 */
.L_x_19694:
        /* <DEDUP_REMOVED lines=16> */
.L_x_19698:
        /* <DEDUP_REMOVED lines=12> */
.L_x_19701:
[----:B------:R-:W-:Y:S02]  /*23750*/  IMAD.MOV.U32 R7, RZ, RZ, R154 ;  /* 0x000000ffff077224 */ /* 0x000fe400078e009a */
.L_x_19702:
[----:B------:R-:W-:Y:S05]  /*23760*/  BSYNC B1 ;  /* 0x0000000000017941 */ /* 0x000fea0003800000 */
.L_x_19700:
        /* <DEDUP_REMOVED lines=16> */
.L_x_19706:
[----:B------:R-:W-:Y:S05]  /*23870*/  BSYNC B2 ;  /* 0x0000000000027941 */ /* 0x000fea0003800000 */
.L_x_19705:
        /* <DEDUP_REMOVED lines=44> */
.L_x_19704:
[----:B------:R-:W-:Y:S05]  /*23b40*/  BSYNC B1 ;  /* 0x0000000000017941 */ /* 0x000fea0003800000 */
.L_x_19703:
        /* <DEDUP_REMOVED lines=9> */
[----:B------:R-:W-:Y:S01]  /*23be0*/  @P0 FADD.FTZ R114, R7, R114 ;  /* 0x0000007207720221 */ /* 0x000fe20000010000 */
[----:B------:R-:W-:Y:S02]  /*23bf0*/  PRMT R7, R115, 0x7610, R7 ;  /* 0x0000761073077816 */ /* 0x000fe40000000007 */
.L_x_19699:
        /* <DEDUP_REMOVED lines=12> */
.L_x_19708:
[----:B------:R-:W-:Y:S02]  /*23cc0*/  MOV R115, R154 ;  /* 0x0000009a00737202 */ /* 0x000fe40000000f00 */
.L_x_19709:
[----:B------:R-:W-:Y:S05]  /*23cd0*/  BSYNC B1 ;  /* 0x0000000000017941 */ /* 0x000fea0003800000 */
.L_x_19707:
        /* <DEDUP_REMOVED lines=16> */
.L_x_19713:
[----:B------:R-:W-:Y:S05]  /*23de0*/  BSYNC B2 ;  /* 0x0000000000027941 */ /* 0x000fea0003800000 */
.L_x_19712:
        /* <DEDUP_REMOVED lines=44> */
.L_x_19711:
[----:B------:R-:W-:Y:S05]  /*240b0*/  BSYNC B1 ;  /* 0x0000000000017941 */ /* 0x000fea0003800000 */
.L_x_19710:
        /* <DEDUP_REMOVED lines=15> */
.L_x_19714:
        /* <DEDUP_REMOVED lines=12> */
.L_x_19717:
[----:B------:R-:W-:Y:S02]  /*24270*/  IMAD.MOV.U32 R8, RZ, RZ, R154 ;  /* 0x000000ffff087224 */ /* 0x000fe400078e009a */
.L_x_19718:
[----:B------:R-:W-:Y:S05]  /*24280*/  BSYNC B1 ;  /* 0x0000000000017941 */ /* 0x000fea0003800000 */
.L_x_19716:
        /* <DEDUP_REMOVED lines=16> */
.L_x_19722:
[----:B------:R-:W-:Y:S05]  /*24390*/  BSYNC B2 ;  /* 0x0000000000027941 */ /* 0x000fea0003800000 */
.L_x_19721:
        /* <DEDUP_REMOVED lines=44> */
.L_x_19720:
[----:B------:R-:W-:Y:S05]  /*24660*/  BSYNC B1 ;  /* 0x0000000000017941 */ /* 0x000fea0003800000 */
.L_x_19719:
        /* <DEDUP_REMOVED lines=11> */
.L_x_19715:
        /* <DEDUP_REMOVED lines=12> */
.L_x_19724:
[----:B------:R-:W-:Y:S02]  /*247e0*/  IMAD.MOV.U32 R92, RZ, RZ, R154 ;  /* 0x000000ffff5c7224 */ /* 0x000fe400078e009a */
.L_x_19725:
[----:B------:R-:W-:Y:S05]  /*247f0*/  BSYNC B1 ;  /* 0x0000000000017941 */ /* 0x000fea0003800000 */
.L_x_19723:
        /* <DEDUP_REMOVED lines=16> */
.L_x_19729:
[----:B------:R-:W-:Y:S05]  /*24900*/  BSYNC B2 ;  /* 0x0000000000027941 */ /* 0x000fea0003800000 */
.L_x_19728:
        /* <DEDUP_REMOVED lines=44> */
.L_x_19727:
[----:B------:R-:W-:Y:S05]  /*24bd0*/  BSYNC B1 ;  /* 0x0000000000017941 */ /* 0x000fea0003800000 */
.L_x_19726:
        /* <DEDUP_REMOVED lines=15> */
.L_x_19730:
        /* <DEDUP_REMOVED lines=12> */
.L_x_19733:
[----:B------:R-:W-:Y:S02]  /*24d90*/  IMAD.MOV.U32 R9, RZ, RZ, R154 ;  /* 0x000000ffff097224 */ /* 0x000fe400078e009a */
.L_x_19734:
[----:B------:R-:W-:Y:S05]  /*24da0*/  BSYNC B1 ;  /* 0x0000000000017941 */ /* 0x000fea0003800000 */
.L_x_19732:
        /* <DEDUP_REMOVED lines=16> */
.L_x_19738:
[----:B------:R-:W-:Y:S05]  /*24eb0*/  BSYNC B2 ;  /* 0x0000000000027941 */ /* 0x000fea0003800000 */
.L_x_19737:
        /* <DEDUP_REMOVED lines=44> */
.L_x_19736:
[----:B------:R-:W-:Y:S05]  /*25180*/  BSYNC B1 ;  /* 0x0000000000017941 */ /* 0x000fea0003800000 */
.L_x_19735:
        /* <DEDUP_REMOVED lines=11> */
.L_x_19731:
        /* <DEDUP_REMOVED lines=12> */
.L_x_19740:
[----:B------:R-:W-:Y:S02]  /*25300*/  IMAD.MOV.U32 R92, RZ, RZ, R154 ;  /* 0x000000ffff5c7224 */ /* 0x000fe400078e009a */
.L_x_19741:
[----:B------:R-:W-:Y:S05]  /*25310*/  BSYNC B1 ;  /* 0x0000000000017941 */ /* 0x000fea0003800000 */
.L_x_19739:
        /* <DEDUP_REMOVED lines=16> */
.L_x_19745:
[----:B------:R-:W-:Y:S05]  /*25420*/  BSYNC B2 ;  /* 0x0000000000027941 */ /* 0x000fea0003800000 */
.L_x_19744:
        /* <DEDUP_REMOVED lines=44> */
.L_x_19743:
[----:B------:R-:W-:Y:S05]  /*256f0*/  BSYNC B1 ;  /* 0x0000000000017941 */ /* 0x000fea0003800000 */
.L_x_19742:
        /* <DEDUP_REMOVED lines=13> */
.L_x_19746:
        /* <DEDUP_REMOVED lines=12> */
.L_x_19749:
[----:B------:R-:W-:Y:S02]  /*25890*/  IMAD.MOV.U32 R10, RZ, RZ, R154 ;  /* 0x000000ffff0a7224 */ /* 0x000fe400078e009a */
.L_x_19750:
[----:B------:R-:W-:Y:S05]  /*258a0*/  BSYNC B1 ;  /* 0x0000000000017941 */ /* 0x000fea0003800000 */
.L_x_19748:
        /* <DEDUP_REMOVED lines=16> */
.L_x_19754:
[----:B------:R-:W-:Y:S05]  /*259b0*/  BSYNC B2 ;  /* 0x0000000000027941 */ /* 0x000fea0003800000 */
.L_x_19753:
        /* <DEDUP_REMOVED lines=44> */
.L_x_19752:
[----:B------:R-:W-:Y:S05]  /*25c80*/  BSYNC B1 ;  /* 0x0000000000017941 */ /* 0x000fea0003800000 */
.L_x_19751:
        /* <DEDUP_REMOVED lines=11> */
.L_x_19747:
        /* <DEDUP_REMOVED lines=12> */
.L_x_19756:
[----:B------:R-:W-:Y:S02]  /*25e00*/  IMAD.MOV.U32 R122, RZ, RZ, R154 ;  /* 0x000000ffff7a7224 */ /* 0x000fe400078e009a */
.L_x_19757:
[----:B------:R-:W-:Y:S05]  /*25e10*/  BSYNC B1 ;  /* 0x0000000000017941 */ /* 0x000fea0003800000 */
.L_x_19755:
        /* <DEDUP_REMOVED lines=16> */
.L_x_19761:
[----:B------:R-:W-:Y:S05]  /*25f20*/  BSYNC B2 ;  /* 0x0000000000027941 */ /* 0x000fea0003800000 */
.L_x_19760:
        /* <DEDUP_REMOVED lines=44> */
.L_x_19759:
[----:B------:R-:W-:Y:S05]  /*261f0*/  BSYNC B1 ;  /* 0x0000000000017941 */ /* 0x000fea0003800000 */
.L_x_19758:
        /* <DEDUP_REMOVED lines=13> */
.L_x_19762:
        /* <DEDUP_REMOVED lines=12> */
.L_x_19765:
[----:B------:R-:W-:Y:S02]  /*26390*/  IMAD.MOV.U32 R11, RZ, RZ, R154 ;  /* 0x000000ffff0b7224 */ /* 0x000fe400078e009a */
.L_x_19766:
[----:B------:R-:W-:Y:S05]  /*263a0*/  BSYNC B1 ;  /* 0x0000000000017941 */ /* 0x000fea0003800000 */
.L_x_19764:
        /* <DEDUP_REMOVED lines=16> */
.L_x_19770:
[----:B------:R-:W-:Y:S05]  /*264b0*/  BSYNC B2 ;  /* 0x0000000000027941 */ /* 0x000fea0003800000 */
.L_x_19769:
        /* <DEDUP_REMOVED lines=44> */
.L_x_19768:
[----:B------:R-:W-:Y:S05]  /*26780*/  BSYNC B1 ;  /* 0x0000000000017941 */ /* 0x000fea0003800000 */
.L_x_19767:
        /* <DEDUP_REMOVED lines=10> */
.L_x_19763:
        /* <DEDUP_REMOVED lines=12> */
.L_x_19772:
[----:B------:R-:W-:Y:S02]  /*268f0*/  IMAD.MOV.U32 R119, RZ, RZ, R154 ;  /* 0x000000ffff777224 */ /* 0x000fe400078e009a */
.L_x_19773:
[----:B------:R-:W-:Y:S05]  /*26900*/  BSYNC B1 ;  /* 0x0000000000017941 */ /* 0x000fea0003800000 */
.L_x_19771:
        /* <DEDUP_REMOVED lines=16> */
.L_x_19777:
[----:B------:R-:W-:Y:S05]  /*26a10*/  BSYNC B2 ;  /* 0x0000000000027941 */ /* 0x000fea0003800000 */
.L_x_19776:
        /* <DEDUP_REMOVED lines=44> */
.L_x_19775:
[----:B------:R-:W-:Y:S05]  /*26ce0*/  BSYNC B1 ;  /* 0x0000000000017941 */ /* 0x000fea0003800000 */
.L_x_19774:
        /* <DEDUP_REMOVED lines=13> */
.L_x_19778:
        /* <DEDUP_REMOVED lines=12> */
.L_x_19781:
[----:B------:R-:W-:Y:S02]  /*26e80*/  IMAD.MOV.U32 R12, RZ, RZ, R154 ;  /* 0x000000ffff0c7224 */ /* 0x000fe400078e009a */
.L_x_19782:
[----:B------:R-:W-:Y:S05]  /*26e90*/  BSYNC B1 ;  /* 0x0000000000017941 */ /* 0x000fea0003800000 */
.L_x_19780:
        /* <DEDUP_REMOVED lines=16> */
.L_x_19786:
[----:B------:R-:W-:Y:S05]  /*26fa0*/  BSYNC B2 ;  /* 0x0000000000027941 */ /* 0x000fea0003800000 */
.L_x_19785:
        /* <DEDUP_REMOVED lines=44> */
.L_x_19784:
[----:B------:R-:W-:Y:S05]  /*27270*/  BSYNC B1 ;  /* 0x0000000000017941 */ /* 0x000fea0003800000 */
.L_x_19783:
        /* <DEDUP_REMOVED lines=10> */
.L_x_19779:
        /* <DEDUP_REMOVED lines=12> */
.L_x_19788:
[----:B------:R-:W-:Y:S02]  /*273e0*/  IMAD.MOV.U32 R94, RZ, RZ, R154 ;  /* 0x000000ffff5e7224 */ /* 0x000fe400078e009a */
.L_x_19789:
[----:B------:R-:W-:Y:S05]  /*273f0*/  BSYNC B1 ;  /* 0x0000000000017941 */ /* 0x000fea0003800000 */
.L_x_19787:
        /* <DEDUP_REMOVED lines=16> */
.L_x_19793:
[----:B------:R-:W-:Y:S05]  /*27500*/  BSYNC B2 ;  /* 0x0000000000027941 */ /* 0x000fea0003800000 */
.L_x_19792:
        /* <DEDUP_REMOVED lines=44> */
.L_x_19791:
[----:B------:R-:W-:Y:S05]  /*277d0*/  BSYNC B1 ;  /* 0x0000000000017941 */ /* 0x000fea0003800000 */
.L_x_19790:
        /* <DEDUP_REMOVED lines=13> */
.L_x_19794:
        /* <DEDUP_REMOVED lines=12> */
.L_x_19797:
[----:B------:R-:W-:Y:S02]  /*27970*/  IMAD.MOV.U32 R13, RZ, RZ, R154 ;  /* 0x000000ffff0d7224 */ /* 0x000fe400078e009a */
.L_x_19798:
[----:B------:R-:W-:Y:S05]  /*27980*/  BSYNC B1 ;  /* 0x0000000000017941 */ /* 0x000fea0003800000 */
.L_x_19796:
        /* <DEDUP_REMOVED lines=16> */
.L_x_19802:
[----:B------:R-:W-:Y:S05]  /*27a90*/  BSYNC B2 ;  /* 0x0000000000027941 */ /* 0x000fea0003800000 */
.L_x_19801:
        /* <DEDUP_REMOVED lines=44> */
.L_x_19800:
[----:B------:R-:W-:Y:S05]  /*27d60*/  BSYNC B1 ;  /* 0x0000000000017941 */ /* 0x000fea0003800000 */
.L_x_19799:
        /* <DEDUP_REMOVED lines=10> */
.L_x_19795:
        /* <DEDUP_REMOVED lines=12> */
.L_x_19804:
[----:B------:R-:W-:Y:S02]  /*27ed0*/  IMAD.MOV.U32 R94, RZ, RZ, R154 ;  /* 0x000000ffff5e7224 */ /* 0x000fe400078e009a */
.L_x_19805:
[----:B------:R-:W-:Y:S05]  /*27ee0*/  BSYNC B1 ;  /* 0x0000000000017941 */ /* 0x000fea0003800000 */
.L_x_19803:
        /* <DEDUP_REMOVED lines=16> */
.L_x_19809:
[----:B------:R-:W-:Y:S05]  /*27ff0*/  BSYNC B2 ;  /* 0x0000000000027941 */ /* 0x000fea0003800000 */
.L_x_19808:
        /* <DEDUP_REMOVED lines=44> */
.L_x_19807:
[----:B------:R-:W-:Y:S05]  /*282c0*/  BSYNC B1 ;  /* 0x0000000000017941 */ /* 0x000fea0003800000 */
.L_x_19806:
        /* <DEDUP_REMOVED lines=14> */
.L_x_19810:
        /* <DEDUP_REMOVED lines=12> */
.L_x_19813:
[----:B------:R-:W-:Y:S02]  /*28470*/  MOV R14, R154 ;  /* 0x0000009a000e7202 */ /* 0x000fe40000000f00 */
.L_x_19814:
[----:B------:R-:W-:Y:S05]  /*28480*/  BSYNC B1 ;  /* 0x0000000000017941 */ /* 0x000fea0003800000 */
.L_x_19812:
        /* <DEDUP_REMOVED lines=19> */
.L_x_19818:
[----:B------:R-:W-:Y:S05]  /*285c0*/  BSYNC B2 ;  /* 0x0000000000027941 */ /* 0x000fea0003800000 */
.L_x_19817:
        /* <DEDUP_REMOVED lines=44> */
.L_x_19816:
[----:B------:R-:W-:Y:S05]  /*28890*/  BSYNC B1 ;  /* 0x0000000000017941 */ /* 0x000fea0003800000 */
.L_x_19815:
        /* <DEDUP_REMOVED lines=10> */
.L_x_19811:
        /* <DEDUP_REMOVED lines=48> */
.L_x_19819:
        /* <DEDUP_REMOVED lines=19> */
.L_x_19821:
[----:B------:R-:W-:Y:S02]  /*28d70*/  IMAD.MOV.U32 R123, RZ, RZ, R154 ;  /* 0x000000ffff7b7224 */ /* 0x000fe400078e009a */
.L_x_19822:
[----:B------:R-:W-:Y:S05]  /*28d80*/  BSYNC B1 ;  /* 0x0000000000017941 */ /* 0x000fea0003800000 */
.L_x_19820:
        /* <DEDUP_REMOVED lines=16> */
.L_x_19826:
[----:B------:R-:W-:Y:S05]  /*28e90*/  BSYNC B2 ;  /* 0x0000000000027941 */ /* 0x000fea0003800000 */
.L_x_19825:
[----:B------:R-:W-:Y:S01]  /*28ea0*/  LOP3.LUT R124, R124, UR5, R5, 0x96, !PT ;  /* 0x000000057c7c7c12 */ /* 0x000fe2000f8e9605 */
[----:B------:R-:W-:-:S04]  /*28eb0*/  IMAD.HI.U32 R126, R2, -0x326172a9, RZ ;  /* 0xcd9e8d57027e7827 */ /* 0x000fc800078e00ff */
        /* <DEDUP_REMOVED lines=42> */
.L_x_19824:
[----:B------:R-:W-:Y:S05]  /*29160*/  BSYNC B1 ;  /* 0x0000000000017941 */ /* 0x000fea0003800000 */
.L_x_19823:
        /* <DEDUP_REMOVED lines=16> */
.L_x_19827:
        /* <DEDUP_REMOVED lines=12> */
.L_x_19830:
[----:B------:R-:W-:Y:S02]  /*29330*/  IMAD.MOV.U32 R7, RZ, RZ, R154 ;  /* 0x000000ffff077224 */ /* 0x000fe400078e009a */
.L_x_19831:
[----:B------:R-:W-:Y:S05]  /*29340*/  BSYNC B1 ;  /* 0x0000000000017941 */ /* 0x000fea0003800000 */
.L_x_19829:
        /* <DEDUP_REMOVED lines=16> */
.L_x_19835:
[----:B------:R-:W-:Y:S05]  /*29450*/  BSYNC B2 ;  /* 0x0000000000027941 */ /* 0x000fea0003800000 */
.L_x_19834:
        /* <DEDUP_REMOVED lines=44> */
.L_x_19833:
[----:B------:R-:W-:Y:S05]  /*29720*/  BSYNC B1 ;  /* 0x0000000000017941 */ /* 0x000fea0003800000 */
.L_x_19832:
        /* <DEDUP_REMOVED lines=10> */
.L_x_19828:
        /* <DEDUP_REMOVED lines=12> */
.L_x_19837:
[----:B------:R-:W-:Y:S02]  /*29890*/  IMAD.MOV.U32 R130, RZ, RZ, R154 ;  /* 0x000000ffff827224 */ /* 0x000fe400078e009a */
.L_x_19838:
[----:B------:R-:W-:Y:S05]  /*298a0*/  BSYNC B1 ;  /* 0x0000000000017941 */ /* 0x000fea0003800000 */
.L_x_19836:
        /* <DEDUP_REMOVED lines=16> */
.L_x_19842:
[----:B------:R-:W-:Y:S05]  /*299b0*/  BSYNC B2 ;  /* 0x0000000000027941 */ /* 0x000fea0003800000 */
.L_x_19841:
        /* <DEDUP_REMOVED lines=44> */
.L_x_19840:
[----:B------:R-:W-:Y:S05]  /*29c80*/  BSYNC B1 ;  /* 0x0000000000017941 */ /* 0x000fea0003800000 */
.L_x_19839:
        /* <DEDUP_REMOVED lines=15> */
.L_x_19843:
        /* <DEDUP_REMOVED lines=12> */
.L_x_19846:
[----:B------:R-:W-:Y:S02]  /*29e40*/  IMAD.MOV.U32 R8, RZ, RZ, R154 ;  /* 0x000000ffff087224 */ /* 0x000fe400078e009a */
.L_x_19847:
[----:B------:R-:W-:Y:S05]  /*29e50*/  BSYNC B1 ;  /* 0x0000000000017941 */ /* 0x000fea0003800000 */
.L_x_19845:
        /* <DEDUP_REMOVED lines=16> */
.L_x_19851:
[----:B------:R-:W-:Y:S05]  /*29f60*/  BSYNC B2 ;  /* 0x0000000000027941 */ /* 0x000fea0003800000 */
.L_x_19850:
        /* <DEDUP_REMOVED lines=44> */
.L_x_19849:
[----:B------:R-:W-:Y:S05]  /*2a230*/  BSYNC B1 ;  /* 0x0000000000017941 */ /* 0x000fea0003800000 */
.L_x_19848:
        /* <DEDUP_REMOVED lines=10> */
.L_x_19844:
        /* <DEDUP_REMOVED lines=12> */
.L_x_19853:
[----:B------:R-:W-:Y:S02]  /*2a3a0*/  IMAD.MOV.U32 R92, RZ, RZ, R154 ;  /* 0x000000ffff5c7224 */ /* 0x000fe400078e009a */
.L_x_19854:
[----:B------:R-:W-:Y:S05]  /*2a3b0*/  BSYNC B1 ;  /* 0x0000000000017941 */ /* 0x000fea0003800000 */
.L_x_19852:
        /* <DEDUP_REMOVED lines=16> */
.L_x_19858:
[----:B------:R-:W-:Y:S05]  /*2a4c0*/  BSYNC B2 ;  /* 0x0000000000027941 */ /* 0x000fea0003800000 */
.L_x_19857:
        /* <DEDUP_REMOVED lines=44> */
.L_x_19856:
[----:B------:R-:W-:Y:S05]  /*2a790*/  BSYNC B1 ;  /* 0x0000000000017941 */ /* 0x000fea0003800000 */
.L_x_19855:
        /* <DEDUP_REMOVED lines=15> */
.L_x_19859:
        /* <DEDUP_REMOVED lines=12> */
.L_x_19862:
[----:B------:R-:W-:Y:S02]  /*2a950*/  IMAD.MOV.U32 R9, RZ, RZ, R154 ;  /* 0x000000ffff097224 */ /* 0x000fe400078e009a */
.L_x_19863:
[----:B------:R-:W-:Y:S05]  /*2a960*/  BSYNC B1 ;  /* 0x0000000000017941 */ /* 0x000fea0003800000 */
.L_x_19861:
        /* <DEDUP_REMOVED lines=16> */
.L_x_19867:
[----:B------:R-:W-:Y:S05]  /*2aa70*/  BSYNC B2 ;  /* 0x0000000000027941 */ /* 0x000fea0003800000 */
.L_x_19866:
        /* <DEDUP_REMOVED lines=44> */
.L_x_19865:
[----:B------:R-:W-:Y:S05]  /*2ad40*/  BSYNC B1 ;  /* 0x0000000000017941 */ /* 0x000fea0003800000 */
.L_x_19864:
        /* <DEDUP_REMOVED lines=10> */
.L_x_19860:
        /* <DEDUP_REMOVED lines=12> */
.L_x_19869:
[----:B------:R-:W-:Y:S02]  /*2aeb0*/  IMAD.MOV.U32 R92, RZ, RZ, R154 ;  /* 0x000000ffff5c7224 */ /* 0x000fe400078e009a */
.L_x_19870:
[----:B------:R-:W-:Y:S05]  /*2aec0*/  BSYNC B1 ;  /* 0x0000000000017941 */ /* 0x000fea0003800000 */
.L_x_19868:
        /* <DEDUP_REMOVED lines=16> */
.L_x_19874:
[----:B------:R-:W-:Y:S05]  /*2afd0*/  BSYNC B2 ;  /* 0x0000000000027941 */ /* 0x000fea0003800000 */
.L_x_19873:
        /* <DEDUP_REMOVED lines=44> */
.L_x_19872:
[----:B------:R-:W-:Y:S05]  /*2b2a0*/  BSYNC B1 ;  /* 0x0000000000017941 */ /* 0x000fea0003800000 */
.L_x_19871:
        /* <DEDUP_REMOVED lines=13> */
.L_x_19875:
        /* <DEDUP_REMOVED lines=12> */
.L_x_19878:
[----:B------:R-:W-:Y:S02]  /*2b440*/  IMAD.MOV.U32 R10, RZ, RZ, R154 ;  /* 0x000000ffff0a7224 */ /* 0x000fe400078e009a */
.L_x_19879:
[----:B------:R-:W-:Y:S05]  /*2b450*/  BSYNC B1 ;  /* 0x0000000000017941 */ /* 0x000fea0003800000 */
.L_x_19877:
        /* <DEDUP_REMOVED lines=16> */
.L_x_19883:
[----:B------:R-:W-:Y:S05]  /*2b560*/  BSYNC B2 ;  /* 0x0000000000027941 */ /* 0x000fea0003800000 */
.L_x_19882:
        /* <DEDUP_REMOVED lines=44> */
.L_x_19881:
[----:B------:R-:W-:Y:S05]  /*2b830*/  BSYNC B1 ;  /* 0x0000000000017941 */ /* 0x000fea0003800000 */
.L_x_19880:
        /* <DEDUP_REMOVED lines=10> */
.L_x_19876:
        /* <DEDUP_REMOVED lines=12> */
.L_x_19885:
[----:B------:R-:W-:Y:S02]  /*2b9a0*/  IMAD.MOV.U32 R127, RZ, RZ, R154 ;  /* 0x000000ffff7f7224 */ /* 0x000fe400078e009a */
.L_x_19886:
[----:B------:R-:W-:Y:S05]  /*2b9b0*/  BSYNC B1 ;  /* 0x0000000000017941 */ /* 0x000fea0003800000 */
.L_x_19884:
        /* <DEDUP_REMOVED lines=16> */
.L_x_19890:
[----:B------:R-:W-:Y:S05]  /*2bac0*/  BSYNC B2 ;  /* 0x0000000000027941 */ /* 0x000fea0003800000 */
.L_x_19889:
        /* <DEDUP_REMOVED lines=44> */
.L_x_19888:
[----:B------:R-:W-:Y:S05]  /*2bd90*/  BSYNC B1 ;  /* 0x0000000000017941 */ /* 0x000fea0003800000 */
.L_x_19887:
        /* <DEDUP_REMOVED lines=13> */
.L_x_19891:
        /* <DEDUP_REMOVED lines=12> */
.L_x_19894:
[----:B------:R-:W-:Y:S02]  /*2bf30*/  IMAD.MOV.U32 R11, RZ, RZ, R154 ;  /* 0x000000ffff0b7224 */ /* 0x000fe400078e009a */
.L_x_19895:
[----:B------:R-:W-:Y:S05]  /*2bf40*/  BSYNC B1 ;  /* 0x0000000000017941 */ /* 0x000fea0003800000 */
.L_x_19893:
        /* <DEDUP_REMOVED lines=16> */
.L_x_19899:
[----:B------:R-:W-:Y:S05]  /*2c050*/  BSYNC B2 ;  /* 0x0000000000027941 */ /* 0x000fea0003800000 */
.L_x_19898:
        /* <DEDUP_REMOVED lines=44> */
.L_x_19897:
[----:B------:R-:W-:Y:S05]  /*2c320*/  BSYNC B1 ;  /* 0x0000000000017941 */ /* 0x000fea0003800000 */
.L_x_19896:
        /* <DEDUP_REMOVED lines=10> */
.L_x_19892:
        /* <DEDUP_REMOVED lines=12> */
.L_x_19901:
[----:B------:R-:W-:Y:S02]  /*2c490*/  IMAD.MOV.U32 R132, RZ, RZ, R154 ;  /* 0x000000ffff847224 */ /* 0x000fe400078e009a */
.L_x_19902:
[----:B------:R-:W-:Y:S05]  /*2c4a0*/  BSYNC B1 ;  /* 0x0000000000017941 */ /* 0x000fea0003800000 */
.L_x_19900:
        /* <DEDUP_REMOVED lines=16> */
.L_x_19906:
[----:B------:R-:W-:Y:S05]  /*2c5b0*/  BSYNC B2 ;  /* 0x0000000000027941 */ /* 0x000fea0003800000 */
.L_x_19905:
        /* <DEDUP_REMOVED lines=44> */
.L_x_19904:
[----:B------:R-:W-:Y:S05]  /*2c880*/  BSYNC B1 ;  /* 0x0000000000017941 */ /* 0x000fea0003800000 */
.L_x_19903:
        /* <DEDUP_REMOVED lines=13> */
.L_x_19907:
        /* <DEDUP_REMOVED lines=12> */
.L_x_19910:
[----:B------:R-:W-:Y:S02]  /*2ca20*/  IMAD.MOV.U32 R12, RZ, RZ, R154 ;  /* 0x000000ffff0c7224 */ /* 0x000fe400078e009a */
.L_x_19911:
[----:B------:R-:W-:Y:S05]  /*2ca30*/  BSYNC B1 ;  /* 0x0000000000017941 */ /* 0x000fea0003800000 */
.L_x_19909:
        /* <DEDUP_REMOVED lines=16> */
.L_x_19915:
[----:B------:R-:W-:Y:S05]  /*2cb40*/  BSYNC B2 ;  /* 0x0000000000027941 */ /* 0x000fea0003800000 */
.L_x_19914:
        /* <DEDUP_REMOVED lines=44> */
.L_x_19913:
[----:B------:R-:W-:Y:S05]  /*2ce10*/  BSYNC B1 ;  /* 0x0000000000017941 */ /* 0x000fea0003800000 */
.L_x_19912:
        /* <DEDUP_REMOVED lines=10> */
.L_x_19908:
        /* <DEDUP_REMOVED lines=12> */
.L_x_19917:
[----:B------:R-:W-:Y:S02]  /*2cf80*/  IMAD.MOV.U32 R94, RZ, RZ, R154 ;  /* 0x000000ffff5e7224 */ /* 0x000fe400078e009a */
.L_x_19918:
[----:B------:R-:W-:Y:S05]  /*2cf90*/  BSYNC B1 ;  /* 0x0000000000017941 */ /* 0x000fea0003800000 */
.L_x_19916:
        /* <DEDUP_REMOVED lines=16> */
.L_x_19922:
[----:B------:R-:W-:Y:S05]  /*2d0a0*/  BSYNC B2 ;  /* 0x0000000000027941 */ /* 0x000fea0003800000 */
.L_x_19921:
        /* <DEDUP_REMOVED lines=44> */
.L_x_19920:
[----:B------:R-:W-:Y:S05]  /*2d370*/  BSYNC B1 ;  /* 0x0000000000017941 */ /* 0x000fea0003800000 */
.L_x_19919:
        /* <DEDUP_REMOVED lines=13> */
.L_x_19923:
        /* <DEDUP_REMOVED lines=12> */
.L_x_19926:
[----:B------:R-:W-:Y:S02]  /*2d510*/  IMAD.MOV.U32 R13, RZ, RZ, R154 ;  /* 0x000000ffff0d7224 */ /* 0x000fe400078e009a */
.L_x_19927:
[----:B------:R-:W-:Y:S05]  /*2d520*/  BSYNC B1 ;  /* 0x0000000000017941 */ /* 0x000fea0003800000 */
.L_x_19925:
        /* <DEDUP_REMOVED lines=16> */
.L_x_19931:
[----:B------:R-:W-:Y:S05]  /*2d630*/  BSYNC B2 ;  /* 0x0000000000027941 */ /* 0x000fea0003800000 */
.L_x_19930:
        /* <DEDUP_REMOVED lines=44> */
.L_x_19929:
[----:B------:R-:W-:Y:S05]  /*2d900*/  BSYNC B1 ;  /* 0x0000000000017941 */ /* 0x000fea0003800000 */
.L_x_19928:
        /* <DEDUP_REMOVED lines=10> */
.L_x_19924:
        /* <DEDUP_REMOVED lines=12> */
.L_x_19933:
[----:B------:R-:W-:Y:S02]  /*2da70*/  IMAD.MOV.U32 R94, RZ, RZ, R154 ;  /* 0x000000ffff5e7224 */ /* 0x000fe400078e009a */
.L_x_19934:
[----:B------:R-:W-:Y:S05]  /*2da80*/  BSYNC B1 ;  /* 0x0000000000017941 */ /* 0x000fea0003800000 */
.L_x_19932:
        /* <DEDUP_REMOVED lines=16> */
.L_x_19938:
[----:B------:R-:W-:Y:S05]  /*2db90*/  BSYNC B2 ;  /* 0x0000000000027941 */ /* 0x000fea0003800000 */
.L_x_19937:
        /* <DEDUP_REMOVED lines=44> */
.L_x_19936:
[----:B------:R-:W-:Y:S05]  /*2de60*/  BSYNC B1 ;  /* 0x0000000000017941 */ /* 0x000fea0003800000 */
.L_x_19935:
        /* <DEDUP_REMOVED lines=14> */
.L_x_19939:
        /* <DEDUP_REMOVED lines=12> */
.L_x_19942:
[----:B------:R-:W-:Y:S02]  /*2e010*/  IMAD.MOV.U32 R14, RZ, RZ, R154 ;  /* 0x000000ffff0e7224 */ /* 0x000fe400078e009a */
.L_x_19943:
[----:B------:R-:W-:Y:S05]  /*2e020*/  BSYNC B1 ;  /* 0x0000000000017941 */ /* 0x000fea0003800000 */
.L_x_19941:
        /* <DEDUP_REMOVED lines=19> */
.L_x_19947:
[----:B------:R-:W-:Y:S05]  /*2e160*/  BSYNC B2 ;  /* 0x0000000000027941 */ /* 0x000fea0003800000 */
.L_x_19946:
        /* <DEDUP_REMOVED lines=44> */
.L_x_19945:
[----:B------:R-:W-:Y:S05]  /*2e430*/  BSYNC B1 ;  /* 0x0000000000017941 */ /* 0x000fea0003800000 */
.L_x_19944:
        /* <DEDUP_REMOVED lines=10> */
.L_x_19940:
        /* <DEDUP_REMOVED lines=48> */
.L_x_19948:
        /* <DEDUP_REMOVED lines=19> */
.L_x_19950:
[----:B------:R-:W-:Y:S02]  /*2e910*/  IMAD.MOV.U32 R138, RZ, RZ, R154 ;  /* 0x000000ffff8a7224 */ /* 0x000fe400078e009a */
.L_x_19951:
[----:B------:R-:W-:Y:S05]  /*2e920*/  BSYNC B1 ;  /* 0x0000000000017941 */ /* 0x000fea0003800000 */
.L_x_19949:
        /* <DEDUP_REMOVED lines=16> */
.L_x_19955:
[----:B------:R-:W-:Y:S05]  /*2ea30*/  BSYNC B2 ;  /* 0x0000000000027941 */ /* 0x000fea0003800000 */
.L_x_19954:
        /* <DEDUP_REMOVED lines=44> */
.L_x_19953:
[----:B------:R-:W-:Y:S05]  /*2ed00*/  BSYNC B1 ;  /* 0x0000000000017941 */ /* 0x000fea0003800000 */
.L_x_19952:
        /* <DEDUP_REMOVED lines=16> */
.L_x_19956:
        /* <DEDUP_REMOVED lines=12> */
.L_x_19959:
[----:B------:R-:W-:Y:S02]  /*2eed0*/  IMAD.MOV.U32 R7, RZ, RZ, R154 ;  /* 0x000000ffff077224 */ /* 0x000fe400078e009a */
.L_x_19960:
[----:B------:R-:W-:Y:S05]  /*2eee0*/  BSYNC B1 ;  /* 0x0000000000017941 */ /* 0x000fea0003800000 */
.L_x_19958:
        /* <DEDUP_REMOVED lines=16> */
.L_x_19964:
[----:B------:R-:W-:Y:S05]  /*2eff0*/  BSYNC B2 ;  /* 0x0000000000027941 */ /* 0x000fea0003800000 */
.L_x_19963:
        /* <DEDUP_REMOVED lines=44> */
.L_x_19962:
[----:B------:R-:W-:Y:S05]  /*2f2c0*/  BSYNC B1 ;  /* 0x0000000000017941 */ /* 0x000fea0003800000 */
.L_x_19961:
        /* <DEDUP_REMOVED lines=10> */
.L_x_19957:
        /* <DEDUP_REMOVED lines=12> */
.L_x_19966:
[----:B------:R-:W-:Y:S02]  /*2f430*/  IMAD.MOV.U32 R133, RZ, RZ, R154 ;  /* 0x000000ffff857224 */ /* 0x000fe400078e009a */
.L_x_19967:
[----:B------:R-:W-:Y:S05]  /*2f440*/  BSYNC B1 ;  /* 0x0000000000017941 */ /* 0x000fea0003800000 */
.L_x_19965:
        /* <DEDUP_REMOVED lines=16> */
.L_x_19971:
[----:B------:R-:W-:Y:S05]  /*2f550*/  BSYNC B2 ;  /* 0x0000000000027941 */ /* 0x000fea0003800000 */
.L_x_19970:
        /* <DEDUP_REMOVED lines=44> */
.L_x_19969:
[----:B------:R-:W-:Y:S05]  /*2f820*/  BSYNC B1 ;  /* 0x0000000000017941 */ /* 0x000fea0003800000 */
.L_x_19968:
        /* <DEDUP_REMOVED lines=15> */
.L_x_19972:
        /* <DEDUP_REMOVED lines=12> */
.L_x_19975:
[----:B------:R-:W-:Y:S02]  /*2f9e0*/  IMAD.MOV.U32 R8, RZ, RZ, R154 ;  /* 0x000000ffff087224 */ /* 0x000fe400078e009a */
.L_x_19976:
[----:B------:R-:W-:Y:S05]  /*2f9f0*/  BSYNC B1 ;  /* 0x0000000000017941 */ /* 0x000fea0003800000 */
.L_x_19974:
        /* <DEDUP_REMOVED lines=16> */
.L_x_19980:
[----:B------:R-:W-:Y:S05]  /*2fb00*/  BSYNC B2 ;  /* 0x0000000000027941 */ /* 0x000fea0003800000 */
.L_x_19979:
        /* <DEDUP_REMOVED lines=44> */
.L_x_19978:
[----:B------:R-:W-:Y:S05]  /*2fdd0*/  BSYNC B1 ;  /* 0x0000000000017941 */ /* 0x000fea0003800000 */
.L_x_19977:
        /* <DEDUP_REMOVED lines=10> */
.L_x_19973:
        /* <DEDUP_REMOVED lines=12> */
.L_x_19982:
[----:B------:R-:W-:Y:S02]  /*2ff40*/  IMAD.MOV.U32 R92, RZ, RZ, R154 ;  /* 0x000000ffff5c7224 */ /* 0x000fe400078e009a */
.L_x_19983:
[----:B------:R-:W-:Y:S05]  /*2ff50*/  BSYNC B1 ;  /* 0x0000000000017941 */ /* 0x000fea0003800000 */
.L_x_19981:
        /* <DEDUP_REMOVED lines=16> */
.L_x_19987:
[----:B------:R-:W-:Y:S05]  /*30060*/  BSYNC B2 ;  /* 0x0000000000027941 */ /* 0x000fea0003800000 */
.L_x_19986:
        /* <DEDUP_REMOVED lines=44> */
.L_x_19985:
[----:B------:R-:W-:Y:S05]  /*30330*/  BSYNC B1 ;  /* 0x0000000000017941 */ /* 0x000fea0003800000 */
.L_x_19984:
        /* <DEDUP_REMOVED lines=15> */
.L_x_19988:
        /* <DEDUP_REMOVED lines=12> */
.L_x_19991:
[----:B------:R-:W-:Y:S02]  /*304f0*/  IMAD.MOV.U32 R9, RZ, RZ, R154 ;  /* 0x000000ffff097224 */ /* 0x000fe400078e009a */
.L_x_19992:
[----:B------:R-:W-:Y:S05]  /*30500*/  BSYNC B1 ;  /* 0x0000000000017941 */ /* 0x000fea0003800000 */
.L_x_19990:
        /* <DEDUP_REMOVED lines=16> */
.L_x_19996:
[----:B------:R-:W-:Y:S05]  /*30610*/  BSYNC B2 ;  /* 0x0000000000027941 */ /* 0x000fea0003800000 */
.L_x_19995:
        /* <DEDUP_REMOVED lines=44> */
.L_x_19994:
[----:B------:R-:W-:Y:S05]  /*308e0*/  BSYNC B1 ;  /* 0x0000000000017941 */ /* 0x000fea0003800000 */
.L_x_19993:
        /* <DEDUP_REMOVED lines=10> */
.L_x_19989:
        /* <DEDUP_REMOVED lines=12> */
.L_x_19998:
[----:B------:R-:W-:Y:S02]  /*30a50*/  IMAD.MOV.U32 R92, RZ, RZ, R154 ;  /* 0x000000ffff5c7224 */ /* 0x000fe400078e009a */
.L_x_19999:
[----:B------:R-:W-:Y:S05]  /*30a60*/  BSYNC B1 ;  /* 0x0000000000017941 */ /* 0x000fea0003800000 */
.L_x_19997:
        /* <DEDUP_REMOVED lines=16> */
.L_x_20003:
[----:B------:R-:W-:Y:S05]  /*30b70*/  BSYNC B2 ;  /* 0x0000000000027941 */ /* 0x000fea0003800000 */
.L_x_20002:
        /* <DEDUP_REMOVED lines=44> */
.L_x_20001:
[----:B------:R-:W-:Y:S05]  /*30e40*/  BSYNC B1 ;  /* 0x0000000000017941 */ /* 0x000fea0003800000 */
.L_x_20000:
        /* <DEDUP_REMOVED lines=13> */
.L_x_20004:
        /* <DEDUP_REMOVED lines=12> */
.L_x_20007:
[----:B------:R-:W-:Y:S02]  /*30fe0*/  IMAD.MOV.U32 R10, RZ, RZ, R154 ;  /* 0x000000ffff0a7224 */ /* 0x000fe400078e009a */
.L_x_20008:
[----:B------:R-:W-:Y:S05]  /*30ff0*/  BSYNC B1 ;  /* 0x0000000000017941 */ /* 0x000fea0003800000 */
.L_x_20006:
        /* <DEDUP_REMOVED lines=16> */
.L_x_20012:
[----:B------:R-:W-:Y:S05]  /*31100*/  BSYNC B2 ;  /* 0x0000000000027941 */ /* 0x000fea0003800000 */
.L_x_20011:
        /* <DEDUP_REMOVED lines=44> */
.L_x_20010:
[----:B------:R-:W-:Y:S05]  /*313d0*/  BSYNC B1 ;  /* 0x0000000000017941 */ /* 0x000fea0003800000 */
.L_x_20009:
        /* <DEDUP_REMOVED lines=10> */
.L_x_20005:
        /* <DEDUP_REMOVED lines=12> */
.L_x_20014:
[----:B------:R-:W-:Y:S02]  /*31540*/  IMAD.MOV.U32 R140, RZ, RZ, R154 ;  /* 0x000000ffff8c7224 */ /* 0x000fe400078e009a */
.L_x_20015:
[----:B------:R-:W-:Y:S05]  /*31550*/  BSYNC B1 ;  /* 0x0000000000017941 */ /* 0x000fea0003800000 */
.L_x_20013:
        /* <DEDUP_REMOVED lines=16> */
.L_x_20019:
[----:B------:R-:W-:Y:S05]  /*31660*/  BSYNC B2 ;  /* 0x0000000000027941 */ /* 0x000fea0003800000 */
.L_x_20018:
        /* <DEDUP_REMOVED lines=44> */
.L_x_20017:
[----:B------:R-:W-:Y:S05]  /*31930*/  BSYNC B1 ;  /* 0x0000000000017941 */ /* 0x000fea0003800000 */
.L_x_20016:
        /* <DEDUP_REMOVED lines=13> */
.L_x_20020:
        /* <DEDUP_REMOVED lines=12> */
.L_x_20023:
[----:B------:R-:W-:Y:S02]  /*31ad0*/  MOV R11, R154 ;  /* 0x0000009a000b7202 */ /* 0x000fe40000000f00 */
.L_x_20024:
[----:B------:R-:W-:Y:S05]  /*31ae0*/  BSYNC B1 ;  /* 0x0000000000017941 */ /* 0x000fea0003800000 */
.L_x_20022:
        /* <DEDUP_REMOVED lines=16> */
.L_x_20028:
[----:B------:R-:W-:Y:S05]  /*31bf0*/  BSYNC B2 ;  /* 0x0000000000027941 */ /* 0x000fea0003800000 */
.L_x_20027:
        /* <DEDUP_REMOVED lines=44> */
.L_x_20026:
[----:B------:R-:W-:Y:S05]  /*31ec0*/  BSYNC B1 ;  /* 0x0000000000017941 */ /* 0x000fea0003800000 */
.L_x_20025:
        /* <DEDUP_REMOVED lines=10> */
.L_x_20021:
        /* <DEDUP_REMOVED lines=12> */
.L_x_20030:
[----:B------:R-:W-:Y:S02]  /*32030*/  IMAD.MOV.U32 R137, RZ, RZ, R154 ;  /* 0x000000ffff897224 */ /* 0x000fe400078e009a */
.L_x_20031:
[----:B------:R-:W-:Y:S05]  /*32040*/  BSYNC B1 ;  /* 0x0000000000017941 */ /* 0x000fea0003800000 */
.L_x_20029:
        /* <DEDUP_REMOVED lines=16> */
.L_x_20035:
[----:B------:R-:W-:Y:S05]  /*32150*/  BSYNC B2 ;  /* 0x0000000000027941 */ /* 0x000fea0003800000 */
.L_x_20034:
        /* <DEDUP_REMOVED lines=44> */
.L_x_20033:
[----:B------:R-:W-:Y:S05]  /*32420*/  BSYNC B1 ;  /* 0x0000000000017941 */ /* 0x000fea0003800000 */
.L_x_20032:
        /* <DEDUP_REMOVED lines=13> */
.L_x_20036:
        /* <DEDUP_REMOVED lines=12> */
.L_x_20039:
[----:B------:R-:W-:Y:S02]  /*325c0*/  IMAD.MOV.U32 R12, RZ, RZ, R154 ;  /* 0x000000ffff0c7224 */ /* 0x000fe400078e009a */
.L_x_20040:
[----:B------:R-:W-:Y:S05]  /*325d0*/  BSYNC B1 ;  /* 0x0000000000017941 */ /* 0x000fea0003800000 */
.L_x_20038:
        /* <DEDUP_REMOVED lines=16> */
.L_x_20044:
[----:B------:R-:W-:Y:S05]  /*326e0*/  BSYNC B2 ;  /* 0x0000000000027941 */ /* 0x000fea0003800000 */
.L_x_20043:
        /* <DEDUP_REMOVED lines=44> */
.L_x_20042:
[----:B------:R-:W-:Y:S05]  /*329b0*/  BSYNC B1 ;  /* 0x0000000000017941 */ /* 0x000fea0003800000 */
.L_x_20041:
        /* <DEDUP_REMOVED lines=10> */
.L_x_20037:
        /* <DEDUP_REMOVED lines=12> */
.L_x_20046:
[----:B------:R-:W-:Y:S02]  /*32b20*/  MOV R94, R154 ;  /* 0x0000009a005e7202 */ /* 0x000fe40000000f00 */
.L_x_20047:
[----:B------:R-:W-:Y:S05]  /*32b30*/  BSYNC B1 ;  /* 0x0000000000017941 */ /* 0x000fea0003800000 */
.L_x_20045:
        /* <DEDUP_REMOVED lines=16> */
.L_x_20051:
[----:B------:R-:W-:Y:S05]  /*32c40*/  BSYNC B2 ;  /* 0x0000000000027941 */ /* 0x000fea0003800000 */
.L_x_20050:
        /* <DEDUP_REMOVED lines=44> */
.L_x_20049:
[----:B------:R-:W-:Y:S05]  /*32f10*/  BSYNC B1 ;  /* 0x0000000000017941 */ /* 0x000fea0003800000 */
.L_x_20048:
        /* <DEDUP_REMOVED lines=13> */
.L_x_20052:
        /* <DEDUP_REMOVED lines=12> */
.L_x_20055:
[----:B------:R-:W-:Y:S02]  /*330b0*/  IMAD.MOV.U32 R13, RZ, RZ, R154 ;  /* 0x000000ffff0d7224 */ /* 0x000fe400078e009a */
.L_x_20056:
[----:B------:R-:W-:Y:S05]  /*330c0*/  BSYNC B1 ;  /* 0x0000000000017941 */ /* 0x000fea0003800000 */
.L_x_20054:
        /* <DEDUP_REMOVED lines=16> */
.L_x_20060:
[----:B------:R-:W-:Y:S05]  /*331d0*/  BSYNC B2 ;  /* 0x0000000000027941 */ /* 0x000fea0003800000 */
.L_x_20059:
        /* <DEDUP_REMOVED lines=44> */
.L_x_20058:
[----:B------:R-:W-:Y:S05]  /*334a0*/  BSYNC B1 ;  /* 0x0000000000017941 */ /* 0x000fea0003800000 */
.L_x_20057:
        /* <DEDUP_REMOVED lines=10> */
.L_x_20053:
        /* <DEDUP_REMOVED lines=12> */
.L_x_20062:
[----:B------:R-:W-:Y:S02]  /*33610*/  IMAD.MOV.U32 R94, RZ, RZ, R154 ;  /* 0x000000ffff5e7224 */ /* 0x000fe400078e009a */
.L_x_20063:
[----:B------:R-:W-:Y:S05]  /*33620*/  BSYNC B1 ;  /* 0x0000000000017941 */ /* 0x000fea0003800000 */
.L_x_20061:
        /* <DEDUP_REMOVED lines=16> */
.L_x_20067:
[----:B------:R-:W-:Y:S05]  /*33730*/  BSYNC B2 ;  /* 0x0000000000027941 */ /* 0x000fea0003800000 */
.L_x_20066:
        /* <DEDUP_REMOVED lines=44> */
.L_x_20065:
[----:B------:R-:W-:Y:S05]  /*33a00*/  BSYNC B1 ;  /* 0x0000000000017941 */ /* 0x000fea0003800000 */
.L_x_20064:
        /* <DEDUP_REMOVED lines=14> */
.L_x_20068:
        /* <DEDUP_REMOVED lines=12> */
.L_x_20071:
[----:B------:R-:W-:Y:S02]  /*33bb0*/  IMAD.MOV.U32 R14, RZ, RZ, R154 ;  /* 0x000000ffff0e7224 */ /* 0x000fe400078e009a */
.L_x_20072:
[----:B------:R-:W-:Y:S05]  /*33bc0*/  BSYNC B1 ;  /* 0x0000000000017941 */ /* 0x000fea0003800000 */
.L_x_20070:
        /* <DEDUP_REMOVED lines=19> */
.L_x_20076:
[----:B------:R-:W-:Y:S05]  /*33d00*/  BSYNC B2 ;  /* 0x0000000000027941 */ /* 0x000fea0003800000 */
.L_x_20075:
        /* <DEDUP_REMOVED lines=44> */
.L_x_20074:
[----:B------:R-:W-:Y:S05]  /*33fd0*/  BSYNC B1 ;  /* 0x0000000000017941 */ /* 0x000fea0003800000 */
.L_x_20073:
        /* <DEDUP_REMOVED lines=10> */
.L_x_20069:
        /* <DEDUP_REMOVED lines=24> */
[----:B------:R-:W-:Y:S02]  /*34200*/  SEL R93, RZ, 0x1, P5 ;  /* 0x00000001ff5d7807 */ /* 0x000fe40002800000 */
[----:B------:R-:W-:Y:S02]  /*34210*/  IADD3 R140, R142, 0x120, RZ ;  /* 0x000001208e8c7810 */ /* 0x000fe40007ffe0ff */
        /* <DEDUP_REMOVED lines=23> */
.L_x_20077:
        /* <DEDUP_REMOVED lines=18> */
.L_x_20079:
[----:B------:R-:W-:Y:S02]  /*344b0*/  MOV R141, R154 ;  /* 0x0000009a008d7202 */ /* 0x000fe40000000f00 */
.L_x_20080:
[----:B------:R-:W-:Y:S05]  /*344c0*/  BSYNC B1 ;  /* 0x0000000000017941 */ /* 0x000fea0003800000 */
.L_x_20078:
        /* <DEDUP_REMOVED lines=16> */
.L_x_20084:
[----:B------:R-:W-:Y:S05]  /*345d0*/  BSYNC B2 ;  /* 0x0000000000027941 */ /* 0x000fea0003800000 */
.L_x_20083:
        /* <DEDUP_REMOVED lines=44> */
.L_x_20082:
[----:B------:R-:W-:Y:S05]  /*348a0*/  BSYNC B1 ;  /* 0x0000000000017941 */ /* 0x000fea0003800000 */
.L_x_20081:
        /* <DEDUP_REMOVED lines=16> */
.L_x_20085:
        /* <DEDUP_REMOVED lines=12> */
.L_x_20088:
[----:B------:R-:W-:Y:S02]  /*34a70*/  IMAD.MOV.U32 R7, RZ, RZ, R154 ;  /* 0x000000ffff077224 */ /* 0x000fe400078e009a */
.L_x_20089:
[----:B------:R-:W-:Y:S05]  /*34a80*/  BSYNC B1 ;  /* 0x0000000000017941 */ /* 0x000fea0003800000 */
.L_x_20087:
        /* <DEDUP_REMOVED lines=16> */
.L_x_20093:
[----:B------:R-:W-:Y:S05]  /*34b90*/  BSYNC B2 ;  /* 0x0000000000027941 */ /* 0x000fea0003800000 */
.L_x_20092:
        /* <DEDUP_REMOVED lines=44> */
.L_x_20091:
[----:B------:R-:W-:Y:S05]  /*34e60*/  BSYNC B1 ;  /* 0x0000000000017941 */ /* 0x000fea0003800000 */
.L_x_20090:
        /* <DEDUP_REMOVED lines=10> */
.L_x_20086:
        /* <DEDUP_REMOVED lines=12> */
.L_x_20095:
[----:B------:R-:W-:Y:S02]  /*34fd0*/  IMAD.MOV.U32 R150, RZ, RZ, R154 ;  /* 0x000000ffff967224 */ /* 0x000fe400078e009a */
.L_x_20096:
[----:B------:R-:W-:Y:S05]  /*34fe0*/  BSYNC B1 ;  /* 0x0000000000017941 */ /* 0x000fea0003800000 */
.L_x_20094:
        /* <DEDUP_REMOVED lines=16> */
.L_x_20100:
[----:B------:R-:W-:Y:S05]  /*350f0*/  BSYNC B2 ;  /* 0x0000000000027941 */ /* 0x000fea0003800000 */
.L_x_20099:
        /* <DEDUP_REMOVED lines=44> */
.L_x_20098:
[----:B------:R-:W-:Y:S05]  /*353c0*/  BSYNC B1 ;  /* 0x0000000000017941 */ /* 0x000fea0003800000 */
.L_x_20097:
        /* <DEDUP_REMOVED lines=15> */
.L_x_20101:
        /* <DEDUP_REMOVED lines=12> */
.L_x_20104:
[----:B------:R-:W-:Y:S02]  /*35580*/  IMAD.MOV.U32 R8, RZ, RZ, R154 ;  /* 0x000000ffff087224 */ /* 0x000fe400078e009a */
.L_x_20105:
[----:B------:R-:W-:Y:S05]  /*35590*/  BSYNC B1 ;  /* 0x0000000000017941 */ /* 0x000fea0003800000 */
.L_x_20103:
        /* <DEDUP_REMOVED lines=16> */
.L_x_20109:
[----:B------:R-:W-:Y:S05]  /*356a0*/  BSYNC B2 ;  /* 0x0000000000027941 */ /* 0x000fea0003800000 */
.L_x_20108:
        /* <DEDUP_REMOVED lines=44> */
.L_x_20107:
[----:B------:R-:W-:Y:S05]  /*35970*/  BSYNC B1 ;  /* 0x0000000000017941 */ /* 0x000fea0003800000 */
.L_x_20106:
        /* <DEDUP_REMOVED lines=10> */
.L_x_20102:
        /* <DEDUP_REMOVED lines=12> */
.L_x_20111:
[----:B------:R-:W-:Y:S02]  /*35ae0*/  IMAD.MOV.U32 R92, RZ, RZ, R154 ;  /* 0x000000ffff5c7224 */ /* 0x000fe400078e009a */
.L_x_20112:
[----:B------:R-:W-:Y:S05]  /*35af0*/  BSYNC B1 ;  /* 0x0000000000017941 */ /* 0x000fea0003800000 */
.L_x_20110:
        /* <DEDUP_REMOVED lines=16> */
.L_x_20116:
[----:B------:R-:W-:Y:S05]  /*35c00*/  BSYNC B2 ;  /* 0x0000000000027941 */ /* 0x000fea0003800000 */
.L_x_20115:
        /* <DEDUP_REMOVED lines=44> */
.L_x_20114:
[----:B------:R-:W-:Y:S05]  /*35ed0*/  BSYNC B1 ;  /* 0x0000000000017941 */ /* 0x000fea0003800000 */
.L_x_20113:
        /* <DEDUP_REMOVED lines=15> */
.L_x_20117:
        /* <DEDUP_REMOVED lines=12> */
.L_x_20120:
[----:B------:R-:W-:Y:S02]  /*36090*/  IMAD.MOV.U32 R9, RZ, RZ, R154 ;  /* 0x000000ffff097224 */ /* 0x000fe400078e009a */
.L_x_20121:
[----:B------:R-:W-:Y:S05]  /*360a0*/  BSYNC B1 ;  /* 0x0000000000017941 */ /* 0x000fea0003800000 */
.L_x_20119:
        /* <DEDUP_REMOVED lines=16> */
.L_x_20125:
[----:B------:R-:W-:Y:S05]  /*361b0*/  BSYNC B2 ;  /* 0x0000000000027941 */ /* 0x000fea0003800000 */
.L_x_20124:
        /* <DEDUP_REMOVED lines=44> */
.L_x_20123:
[----:B------:R-:W-:Y:S05]  /*36480*/  BSYNC B1 ;  /* 0x0000000000017941 */ /* 0x000fea0003800000 */
.L_x_20122:
        /* <DEDUP_REMOVED lines=10> */
.L_x_20118:
        /* <DEDUP_REMOVED lines=12> */
.L_x_20127:
[----:B------:R-:W-:Y:S02]  /*365f0*/  IMAD.MOV.U32 R92, RZ, RZ, R154 ;  /* 0x000000ffff5c7224 */ /* 0x000fe400078e009a */
.L_x_20128:
[----:B------:R-:W-:Y:S05]  /*36600*/  BSYNC B1 ;  /* 0x0000000000017941 */ /* 0x000fea0003800000 */
.L_x_20126:
        /* <DEDUP_REMOVED lines=16> */
.L_x_20132:
[----:B------:R-:W-:Y:S05]  /*36710*/  BSYNC B2 ;  /* 0x0000000000027941 */ /* 0x000fea0003800000 */
.L_x_20131:
        /* <DEDUP_REMOVED lines=44> */
.L_x_20130:
[----:B------:R-:W-:Y:S05]  /*369e0*/  BSYNC B1 ;  /* 0x0000000000017941 */ /* 0x000fea0003800000 */
.L_x_20129:
        /* <DEDUP_REMOVED lines=13> */
.L_x_20133:
        /* <DEDUP_REMOVED lines=12> */
.L_x_20136:
[----:B------:R-:W-:Y:S02]  /*36b80*/  IMAD.MOV.U32 R10, RZ, RZ, R154 ;  /* 0x000000ffff0a7224 */ /* 0x000fe400078e009a */
.L_x_20137:
[----:B------:R-:W-:Y:S05]  /*36b90*/  BSYNC B1 ;  /* 0x0000000000017941 */ /* 0x000fea0003800000 */
.L_x_20135:
        /* <DEDUP_REMOVED lines=16> */
.L_x_20141:
[----:B------:R-:W-:Y:S05]  /*36ca0*/  BSYNC B2 ;  /* 0x0000000000027941 */ /* 0x000fea0003800000 */
.L_x_20140:
        /* <DEDUP_REMOVED lines=44> */
.L_x_20139:
[----:B------:R-:W-:Y:S05]  /*36f70*/  BSYNC B1 ;  /* 0x0000000000017941 */ /* 0x000fea0003800000 */
.L_x_20138:
        /* <DEDUP_REMOVED lines=10> */
.L_x_20134:
        /* <DEDUP_REMOVED lines=12> */
.L_x_20143:
[----:B------:R-:W-:Y:S02]  /*370e0*/  IMAD.MOV.U32 R145, RZ, RZ, R154 ;  /* 0x000000ffff917224 */ /* 0x000fe400078e009a */
.L_x_20144:
[----:B------:R-:W-:Y:S05]  /*370f0*/  BSYNC B1 ;  /* 0x0000000000017941 */ /* 0x000fea0003800000 */
.L_x_20142:
        /* <DEDUP_REMOVED lines=16> */
.L_x_20148:
[----:B------:R-:W-:Y:S05]  /*37200*/  BSYNC B2 ;  /* 0x0000000000027941 */ /* 0x000fea0003800000 */
.L_x_20147:
        /* <DEDUP_REMOVED lines=44> */
.L_x_20146:
[----:B------:R-:W-:Y:S05]  /*374d0*/  BSYNC B1 ;  /* 0x0000000000017941 */ /* 0x000fea0003800000 */
.L_x_20145:
        /* <DEDUP_REMOVED lines=13> */
.L_x_20149:
        /* <DEDUP_REMOVED lines=12> */
.L_x_20152:
[----:B------:R-:W-:Y:S02]  /*37670*/  IMAD.MOV.U32 R11, RZ, RZ, R154 ;  /* 0x000000ffff0b7224 */ /* 0x000fe400078e009a */
.L_x_20153:
[----:B------:R-:W-:Y:S05]  /*37680*/  BSYNC B1 ;  /* 0x0000000000017941 */ /* 0x000fea0003800000 */
.L_x_20151:
        /* <DEDUP_REMOVED lines=16> */
.L_x_20157:
[----:B------:R-:W-:Y:S05]  /*37790*/  BSYNC B2 ;  /* 0x0000000000027941 */ /* 0x000fea0003800000 */
.L_x_20156:
        /* <DEDUP_REMOVED lines=44> */
.L_x_20155:
[----:B------:R-:W-:Y:S05]  /*37a60*/  BSYNC B1 ;  /* 0x0000000000017941 */ /* 0x000fea0003800000 */
.L_x_20154:
        /* <DEDUP_REMOVED lines=10> */
.L_x_20150:
        /* <DEDUP_REMOVED lines=12> */
.L_x_20159:
[----:B------:R-:W-:Y:S02]  /*37bd0*/  IMAD.MOV.U32 R150, RZ, RZ, R154 ;  /* 0x000000ffff967224 */ /* 0x000fe400078e009a */
.L_x_20160:
[----:B------:R-:W-:Y:S05]  /*37be0*/  BSYNC B1 ;  /* 0x0000000000017941 */ /* 0x000fea0003800000 */
.L_x_20158:
        /* <DEDUP_REMOVED lines=16> */
.L_x_20164:
[----:B------:R-:W-:Y:S05]  /*37cf0*/  BSYNC B2 ;  /* 0x0000000000027941 */ /* 0x000fea0003800000 */
.L_x_20163:
        /* <DEDUP_REMOVED lines=44> */
.L_x_20162:
[----:B------:R-:W-:Y:S05]  /*37fc0*/  BSYNC B1 ;  /* 0x0000000000017941 */ /* 0x000fea0003800000 */
.L_x_20161:
        /* <DEDUP_REMOVED lines=13> */
.L_x_20165:
        /* <DEDUP_REMOVED lines=12> */
.L_x_20168:
[----:B------:R-:W-:Y:S02]  /*38160*/  IMAD.MOV.U32 R12, RZ, RZ, R154 ;  /* 0x000000ffff0c7224 */ /* 0x000fe400078e009a */
.L_x_20169:
[----:B------:R-:W-:Y:S05]  /*38170*/  BSYNC B1 ;  /* 0x0000000000017941 */ /* 0x000fea0003800000 */
.L_x_20167:
        /* <DEDUP_REMOVED lines=16> */
.L_x_20173:
[----:B------:R-:W-:Y:S05]  /*38280*/  BSYNC B2 ;  /* 0x0000000000027941 */ /* 0x000fea0003800000 */
.L_x_20172:
        /* <DEDUP_REMOVED lines=44> */
.L_x_20171:
[----:B------:R-:W-:Y:S05]  /*38550*/  BSYNC B1 ;  /* 0x0000000000017941 */ /* 0x000fea0003800000 */
.L_x_20170:
        /* <DEDUP_REMOVED lines=10> */
.L_x_20166:
        /* <DEDUP_REMOVED lines=12> */
.L_x_20175:
[----:B------:R-:W-:Y:S02]  /*386c0*/  IMAD.MOV.U32 R94, RZ, RZ, R154 ;  /* 0x000000ffff5e7224 */ /* 0x000fe400078e009a */
.L_x_20176:
[----:B------:R-:W-:Y:S05]  /*386d0*/  BSYNC B1 ;  /* 0x0000000000017941 */ /* 0x000fea0003800000 */
.L_x_20174:
        /* <DEDUP_REMOVED lines=16> */
.L_x_20180:
[----:B------:R-:W-:Y:S05]  /*387e0*/  BSYNC B2 ;  /* 0x0000000000027941 */ /* 0x000fea0003800000 */
.L_x_20179:
        /* <DEDUP_REMOVED lines=44> */
.L_x_20178:
[----:B------:R-:W-:Y:S05]  /*38ab0*/  BSYNC B1 ;  /* 0x0000000000017941 */ /* 0x000fea0003800000 */
.L_x_20177:
        /* <DEDUP_REMOVED lines=13> */
.L_x_20181:
        /* <DEDUP_REMOVED lines=12> */
.L_x_20184:
[----:B------:R-:W-:Y:S02]  /*38c50*/  IMAD.MOV.U32 R13, RZ, RZ, R154 ;  /* 0x000000ffff0d7224 */ /* 0x000fe400078e009a */
.L_x_20185:
[----:B------:R-:W-:Y:S05]  /*38c60*/  BSYNC B1 ;  /* 0x0000000000017941 */ /* 0x000fea0003800000 */
.L_x_20183:
        /* <DEDUP_REMOVED lines=16> */
.L_x_20189:
[----:B------:R-:W-:Y:S05]  /*38d70*/  BSYNC B2 ;  /* 0x0000000000027941 */ /* 0x000fea0003800000 */
.L_x_20188:
        /* <DEDUP_REMOVED lines=44> */
.L_x_20187:
[----:B------:R-:W-:Y:S05]  /*39040*/  BSYNC B1 ;  /* 0x0000000000017941 */ /* 0x000fea0003800000 */
.L_x_20186:
        /* <DEDUP_REMOVED lines=10> */
.L_x_20182:
        /* <DEDUP_REMOVED lines=12> */
.L_x_20191:
[----:B------:R-:W-:Y:S02]  /*391b0*/  IMAD.MOV.U32 R94, RZ, RZ, R154 ;  /* 0x000000ffff5e7224 */ /* 0x000fe400078e009a */
.L_x_20192:
[----:B------:R-:W-:Y:S05]  /*391c0*/  BSYNC B1 ;  /* 0x0000000000017941 */ /* 0x000fea0003800000 */
.L_x_20190:
        /* <DEDUP_REMOVED lines=16> */
.L_x_20196:
[----:B------:R-:W-:Y:S05]  /*392d0*/  BSYNC B2 ;  /* 0x0000000000027941 */ /* 0x000fea0003800000 */
.L_x_20195:
        /* <DEDUP_REMOVED lines=44> */
.L_x_20194:
[----:B------:R-:W-:Y:S05]  /*395a0*/  BSYNC B1 ;  /* 0x0000000000017941 */ /* 0x000fea0003800000 */
.L_x_20193:
        /* <DEDUP_REMOVED lines=14> */
.L_x_20197:
        /* <DEDUP_REMOVED lines=12> */
.L_x_20200:
[----:B------:R-:W-:Y:S02]  /*39750*/  IMAD.MOV.U32 R14, RZ, RZ, R154 ;  /* 0x000000ffff0e7224 */ /* 0x000fe400078e009a */
.L_x_20201:
[----:B------:R-:W-:Y:S05]  /*39760*/  BSYNC B1 ;  /* 0x0000000000017941 */ /* 0x000fea0003800000 */
.L_x_20199:
        /* <DEDUP_REMOVED lines=19> */
.L_x_20205:
[----:B------:R-:W-:Y:S05]  /*398a0*/  BSYNC B2 ;  /* 0x0000000000027941 */ /* 0x000fea0003800000 */
.L_x_20204:
        /* <DEDUP_REMOVED lines=44> */
.L_x_20203:
[----:B------:R-:W-:Y:S05]  /*39b70*/  BSYNC B1 ;  /* 0x0000000000017941 */ /* 0x000fea0003800000 */
.L_x_20202:
        /* <DEDUP_REMOVED lines=10> */
.L_x_20198:
[----:B------:R-:W-:Y:S01]  /*39c20*/  IMAD.WIDE.U32 R146, R140, R244, c[0x0][0x188] ;  /* 0x000062008c927625 */ /* 0x000fe200078e00f4 */
[----:B------:R-:W-:Y:S02]  /*39c30*/  F2FP.BF16.PACK_AB R95, R153, R151 ;  /* 0x00000097995f723e */ /* 0x000fe400000010ff */
[----:B------:R-:W-:Y:S02]  /*39c40*/  F2FP.BF16.PACK_AB R94, R150, R145 ;  /* 0x00000091965e723e */ /* 0x000fe400000010ff */
[----:B------:R-:W-:Y:S02]  /*39c50*/  F2FP.BF16.PACK_AB R93, R144, R143 ;  /* 0x0000008f905d723e */ /* 0x000fe400000010ff */
[----:B------:R-:W-:Y:S02]  /*39c60*/  F2FP.BF16.PACK_AB R92, R142, R141 ;  /* 0x0000008d8e5c723e */ /* 0x000fe400000010ff */
[----:B------:R-:W-:-:S02]  /*39c70*/  LOP3.LUT P6, RZ, R6, 0x4, RZ, 0xc0, !PT ;  /* 0x0000000406ff7812 */ /* 0x000fc400078cc0ff */
[----:B------:R-:W-:Y:S01]  /*39c80*/  LOP3.LUT P0, RZ, R6, 0x8, RZ, 0xc0, !PT ;  /* 0x0000000806ff7812 */ /* 0x000fe2000780c0ff */
[----:B------:R0:W-:Y:S01]  /*39c90*/  STG.E.128 [R146.64], R92 ;  /* 0x0000005c92007986 */ /* 0x0001e2000c101d06 */
[----:B------:R-:W-:Y:S02]  /*39ca0*/  SEL R103, RZ, 0x1, P6 ;  /* 0x00000001ff677807 */ /* 0x000fe40003000000 */
[----:B0-----:R-:W-:-:S03]  /*39cb0*/  SEL R94, RZ, 0x1000000, P5 ;  /* 0x01000000ff5e7807 */ /* 0x001fc60002800000 */
[----:B------:R-:W-:Y:S01]  /*39cc0*/  IMAD.WIDE.U32 R146, R103, 0x100, RZ ;  /* 0x0000010067927825 */ /* 0x000fe200078e00ff */
[----:B------:R-:W-:Y:S02]  /*39cd0*/  SEL R92, RZ, 0x10000, P4 ;  /* 0x00010000ff5c7807 */ /* 0x000fe40002000000 */
[----:B------:R-:W-:Y:S02]  /*39ce0*/  SEL R93, RZ, 0x100, P3 ;  /* 0x00000100ff5d7807 */ /* 0x000fe40001800000 */
[----:B------:R-:W-:Y:S02]  /*39cf0*/  SEL R95, RZ, 0x1, P2 ;  /* 0x00000001ff5f7807 */ /* 0x000fe40001000000 */
[----:B------:R-:W-:Y:S02]  /*39d00*/  LOP3.LUT R94, R93, R94, R92, 0xfe, !PT ;  /* 0x0000005e5d5e7212 */ /* 0x000fe400078efe5c */
[----:B------:R-:W-:Y:S02]  /*39d10*/  SEL R92, RZ, 0x1, P1 ;  /* 0x00000001ff5c7807 */ /* 0x000fe40000800000 */
[----:B------:R-:W-:-:S02]  /*39d20*/  LOP3.LUT P5, RZ, R6, 0x2, RZ, 0xc0, !PT ;  /* 0x0000000206ff7812 */ /* 0x000fc400078ac0ff */
[----:B------:R-:W-:Y:S01]  /*39d30*/  ISETP.NE.AND P1, PT, R246, RZ, PT ;  /* 0x000000fff600720c */ /* 0x000fe20003f25270 */
[----:B------:R-:W-:-:S05]  /*39d40*/  IMAD.WIDE.U32 R92, R92, 0x1000000, RZ ;  /* 0x010000005c5c7825 */ /* 0x000fca00078e00ff */
[----:B------:R-:W-:Y:S02]  /*39d50*/  LOP3.LUT R93, R93, R94, R95, 0xfe, !PT ;  /* 0x0000005e5d5d7212 */ /* 0x000fe400078efe5f */
[----:B------:R-:W-:-:S05]  /*39d60*/  SEL R94, RZ, 0x1, P5 ;  /* 0x00000001ff5e7807 */ /* 0x000fca0002800000 */
[----:B------:R-:W-:-:S05]  /*39d70*/  IMAD.WIDE.U32 R94, R94, 0x10000, RZ ;  /* 0x000100005e5e7825 */ /* 0x000fca00078e00ff */
[----:B------:R-:W-:Y:S02]  /*39d80*/  LOP3.LUT R95, R147, R93, R95, 0xfe, !PT ;  /* 0x0000005d935f7212 */ /* 0x000fe400078efe5f */
[----:B------:R-:W-:Y:S02]  /*39d90*/  LOP3.LUT R92, R146, R92, R94, 0xfe, !PT ;  /* 0x0000005c925c7212 */ /* 0x000fe400078efe5e */
[----:B------:R-:W-:Y:S02]  /*39da0*/  SEL R93, RZ, 0x1, P0 ;  /* 0x00000001ff5d7807 */ /* 0x000fe40000000000 */
[----:B------:R-:W-:Y:S02]  /*39db0*/  LOP3.LUT P0, RZ, R6, 0x20, RZ, 0xc0, !PT ;  /* 0x0000002006ff7812 */ /* 0x000fe4000780c0ff */
[----:B------:R-:W-:Y:S01]  /*39dc0*/  LOP3.LUT R94, R92, R93, RZ, 0xfc, !PT ;  /* 0x0000005d5c5e7212 */ /* 0x000fe200078efcff */
[----:B------:R-:W-:-:S05]  /*39dd0*/  IMAD.WIDE.U32 R92, R140, R245, c[0x0][0x190] ;  /* 0x000064008c5c7625 */ /* 0x000fca00078e00f5 */
[----:B------:R0:W-:Y:S02]  /*39de0*/  STG.E.64 [R92.64], R94 ;  /* 0x0000005e5c007986 */ /* 0x0001e4000c101b06 */
        /* <DEDUP_REMOVED lines=98> */
.L_x_20206:
[----:B0-----:R-:W-:-:S04]  /*3a410*/  FADD.FTZ R95, R103, R151 ;  /* 0x00000097675f7221 */ /* 0x001fc80000010000 */
[----:B------:R-:W-:Y:S01]  /*3a420*/  FADD.FTZ R95, R95, R153 ;  /* 0x000000995f5f7221 */ /* 0x000fe20000010000 */
[----:B------:R-:W-:Y:S05]  /*3a430*/  BRA.DIV ~URZ, `(.L_x_20207) ;  /* 0x000022327f007947 */ /* 0x000fea000b800000 */
[----:B------:R0:W1:Y:S02]  /*3a440*/  SHFL.BFLY PT, R94, R95, 0x1, 0x1f ;  /* 0x0c201f005f5e7f89 */ /* 0x00006400000e0000 */
.L_x_20211:
        /* <DEDUP_REMOVED lines=180> */
.L_x_20212:
[----:B-1----:R-:W-:Y:S01]  /*3af90*/  FADD.FTZ R92, R94, R95 ;  /* 0x0000005f5e5c7221 */ /* 0x002fe20000010000 */
[----:B------:R-:W2:Y:S01]  /*3afa0*/  LDL R247, [R1+0x70] ;  /* 0x0000700001f77983 */ /* 0x000ea20000100800 */
[----:B------:R-:W-:Y:S01]  /*3afb0*/  IMAD.MOV.U32 R93, RZ, RZ, c[0x0][0x1e0] ;  /* 0x00007800ff5d7624 */ /* 0x000fe200078e00ff */
[----:B------:R-:W-:Y:S02]  /*3afc0*/  ISETP.NE.AND P0, PT, RZ, UR8, PT ;  /* 0x00000008ff007c0c */ /* 0x000fe4000bf05270 */
[----:B0-----:R-:W3:Y:S01]  /*3afd0*/  LDL R95, [R1+0x7c] ;  /* 0x00007c00015f7983 */ /* 0x001ee20000100800 */
[----:B------:R-:W-:Y:S02]  /*3afe0*/  FFMA.FTZ R92, R92, R93, c[0x0][0x228] ;  /* 0x00008a005c5c7623 */ /* 0x000fe4000001005d */
[C---:B------:R-:W-:Y:S01]  /*3aff0*/  FMUL.FTZ R93, R244.reuse, R244 ;  /* 0x000000f4f45d7220 */ /* 0x040fe20000410000 */
[----:B------:R-:W4:Y:S04]  /*3b000*/  LDL R246, [R1+0x74] ;  /* 0x0000740001f67983 */ /* 0x000f280000100800 */
[----:B------:R-:W-:Y:S01]  /*3b010*/  FSEL R93, R93, RZ, P0 ;  /* 0x000000ff5d5d7208 */ /* 0x000fe20000000000 */
[----:B------:R-:W5:Y:S01]  /*3b020*/  LDL R252, [R1+0x88] ;  /* 0x0000880001fc7983 */ /* 0x000f620000100800 */
[----:B------:R-:W-:-:S03]  /*3b030*/  FSEL R146, R244, RZ, !P0 ;  /* 0x000000fff4927208 */ /* 0x000fc60004000000 */
[----:B------:R-:W-:Y:S01]  /*3b040*/  FADD.FTZ R92, R92, R93 ;  /* 0x0000005d5c5c7221 */ /* 0x000fe20000010000 */
[----:B------:R-:W2:Y:S03]  /*3b050*/  LDL R245, [R1+0x8c] ;  /* 0x00008c0001f57983 */ /* 0x000ea60000100800 */
[----:B------:R0:W1:Y:S01]  /*3b060*/  MUFU.RSQ R103, R92 ;  /* 0x0000005c00677308 */ /* 0x0000620000001400 */
[----:B------:R-:W2:Y:S04]  /*3b070*/  LDL R147, [R1+0x84] ;  /* 0x0000840001937983 */ /* 0x000ea80000100800 */
[----:B------:R-:W2:Y:S01]  /*3b080*/  LDL R94, [R1+0x80] ;  /* 0x00008000015e7983 */ /* 0x000ea20000100800 */
[----:B0-----:R-:W-:-:S03]  /*3b090*/  FADD.FTZ R92, -R146, R100 ;  /* 0x00000064925c7221 */ /* 0x001fc60000010100 */
[----:B------:R-:W2:Y:S01]  /*3b0a0*/  LDL R100, [R1+0x78] ;  /* 0x0000780001647983 */ /* 0x000ea20000100800 */
[C---:B------:R-:W-:Y:S02]  /*3b0b0*/  FADD.FTZ R93, -R146.reuse, R101 ;  /* 0x00000065925d7221 */ /* 0x040fe40000010100 */
[C---:B-1----:R-:W-:Y:S02]  /*3b0c0*/  FMUL.FTZ R92, R103.reuse, R92 ;  /* 0x0000005c675c7220 */ /* 0x042fe40000410000 */
[C---:B------:R-:W-:Y:S02]  /*3b0d0*/  FMUL.FTZ R93, R103.reuse, R93 ;  /* 0x0000005d675d7220 */ /* 0x040fe40000410000 */
[C---:B------:R-:W-:Y:S02]  /*3b0e0*/  FADD.FTZ R50, -R146.reuse, R50 ;  /* 0x0000003292327221 */ /* 0x040fe40000010100 */
[----:B------:R-:W-:Y:S02]  /*3b0f0*/  FADD.FTZ R51, -R146, R51 ;  /* 0x0000003392337221 */ /* 0x000fe40000010100 */
[----:B------:R-:W-:-:S02]  /*3b100*/  FMUL.FTZ R50, R103, R50 ;  /* 0x0000003267327220 */ /* 0x000fc40000410000 */
[C---:B------:R-:W-:Y:S02]  /*3b110*/  FMUL.FTZ R51, R103.reuse, R51 ;  /* 0x0000003367337220 */ /* 0x040fe40000410000 */
[C---:B------:R-:W-:Y:S02]  /*3b120*/  FADD.FTZ R48, -R146.reuse, R48 ;  /* 0x0000003092307221 */ /* 0x040fe40000010100 */
[----:B------:R-:W-:Y:S02]  /*3b130*/  FADD.FTZ R49, -R146, R49 ;  /* 0x0000003192317221 */ /* 0x000fe40000010100 */
[C---:B------:R-:W-:Y:S02]  /*3b140*/  FMUL.FTZ R48, R103.reuse, R48 ;  /* 0x0000003067307220 */ /* 0x040fe40000410000 */
[----:B------:R-:W-:Y:S02]  /*3b150*/  FMUL.FTZ R49, R103, R49 ;  /* 0x0000003167317220 */ /* 0x000fe40000410000 */
[----:B---3--:R-:W-:-:S02]  /*3b160*/  FFMA.FTZ R93, R95, R93, R195 ;  /* 0x0000005d5f5d7223 */ /* 0x008fc400000100c3 */
[----:B-----5:R-:W-:Y:S02]  /*3b170*/  FFMA.FTZ R50, R252, R50, R198 ;  /* 0x00000032fc327223 */ /* 0x020fe400000100c6 */
[----:B------:R-:W3:Y:S01]  /*3b180*/  LDL R252, [R1+0x50] ;  /* 0x0000500001fc7983 */ /* 0x000ee20000100800 */
[----:B--2---:R-:W-:-:S05]  /*3b190*/  FFMA.FTZ R92, R100, R92, R194 ;  /* 0x0000005c645c7223 */ /* 0x004fca00000100c2 */
[----:B------:R-:W-:Y:S01]  /*3b1a0*/  F2FP.BF16.PACK_AB R95, R93, R92 ;  /* 0x0000005c5d5f723e */ /* 0x000fe200000010ff */
[C---:B------:R-:W-:Y:S02]  /*3b1b0*/  FADD.FTZ R92, -R146.reuse, R96 ;  /* 0x00000060925c7221 */ /* 0x040fe40000010100 */
[----:B------:R-:W-:Y:S02]  /*3b1c0*/  FADD.FTZ R93, -R146, R97 ;  /* 0x00000061925d7221 */ /* 0x000fe40000010100 */
[C---:B------:R-:W-:Y:S02]  /*3b1d0*/  FMUL.FTZ R92, R103.reuse, R92 ;  /* 0x0000005c675c7220 */ /* 0x040fe40000410000 */
[----:B------:R-:W-:Y:S02]  /*3b1e0*/  FMUL.FTZ R93, R103, R93 ;  /* 0x0000005d675d7220 */ /* 0x000fe40000410000 */
[----:B------:R-:W-:Y:S02]  /*3b1f0*/  FFMA.FTZ R92, R247, R92, R192 ;  /* 0x0000005cf75c7223 */ /* 0x000fe400000100c0 */
[----:B----4-:R-:W-:Y:S01]  /*3b200*/  FFMA.FTZ R93, R246, R93, R193 ;  /* 0x0000005df65d7223 */ /* 0x010fe200000100c1 */
[----:B------:R-:W2:Y:S01]  /*3b210*/  LDL R247, [R1+0x58] ;  /* 0x0000580001f77983 */ /* 0x000ea20000100800 */
[----:B------:R-:W-:-:S03]  /*3b220*/  FFMA.FTZ R51, R245, R51, R199 ;  /* 0x00000033f5337223 */ /* 0x000fc600000100c7 */
[----:B------:R-:W4:Y:S04]  /*3b230*/  LDL R246, [R1+0x5c] ;  /* 0x00005c0001f67983 */ /* 0x000f280000100800 */
[----:B------:R-:W4:Y:S01]  /*3b240*/  LDL R245, [R1+0x54] ;  /* 0x0000540001f57983 */ /* 0x000f220000100800 */
[----:B------:R-:W-:Y:S02]  /*3b250*/  FFMA.FTZ R48, R94, R48, R196 ;  /* 0x000000305e307223 */ /* 0x000fe400000100c4 */
[----:B------:R-:W-:Y:S02]  /*3b260*/  FFMA.FTZ R49, R147, R49, R197 ;  /* 0x0000003193317223 */ /* 0x000fe400000100c5 */
[----:B------:R-:W-:Y:S01]  /*3b270*/  IMAD.MOV.U32 R147, RZ, RZ, 0x4 ;  /* 0x00000004ff937424 */ /* 0x000fe200078e00ff */
[----:B------:R-:W-:-:S02]  /*3b280*/  F2FP.BF16.PACK_AB R94, R93, R92 ;  /* 0x0000005c5d5e723e */ /* 0x000fc400000010ff */
[----:B------:R-:W-:Y:S01]  /*3b290*/  F2FP.BF16.PACK_AB R92, R49, R48 ;  /* 0x00000030315c723e */ /* 0x000fe200000010ff */
[----:B------:R-:W-:-:S05]  /*3b2a0*/  @!P1 IMAD.WIDE R48, R0, R147, c[0x0][0x1a0] ;  /* 0x0000680000309625 */ /* 0x000fca00078e0293 */
[----:B------:R0:W-:Y:S02]  /*3b2b0*/  @!P1 STG.E [R48.64], R244 ;  /* 0x000000f430009986 */ /* 0x0001e4000c101906 */
[----:B0-----:R-:W-:Y:S01]  /*3b2c0*/  @!P1 IMAD.WIDE R48, R0, R147, c[0x0][0x1a8] ;  /* 0x00006a0000309625 */ /* 0x001fe200078e0293 */
[----:B------:R-:W-:Y:S01]  /*3b2d0*/  F2FP.BF16.PACK_AB R93, R51, R50 ;  /* 0x00000032335d723e */ /* 0x000fe200000010ff */
[----:B------:R-:W4:Y:S04]  /*3b2e0*/  LDL R147, [R1+0x60] ;  /* 0x0000600001937983 */ /* 0x000f280000100800 */
[----:B------:R0:W-:Y:S01]  /*3b2f0*/  @!P1 STG.E [R48.64], R103 ;  /* 0x0000006730009986 */ /* 0x0001e2000c101906 */
[C---:B------:R-:W-:Y:S02]  /*3b300*/  FADD.FTZ R41, -R146.reuse, R41 ;  /* 0x0000002992297221 */ /* 0x040fe40000010100 */
[----:B------:R-:W-:Y:S01]  /*3b310*/  FADD.FTZ R45, -R146, R45 ;  /* 0x0000002d922d7221 */ /* 0x000fe20000010100 */
[----:B------:R-:W4:Y:S01]  /*3b320*/  LDL R244, [R1+0x10] ;  /* 0x0000100001f47983 */ /* 0x000f220000100800 */
[----:B0-----:R-:W-:-:S05]  /*3b330*/  IMAD R48, R0, c[0x0][0x168], RZ ;  /* 0x00005a0000307a24 */ /* 0x001fca00078e02ff */
[----:B------:R-:W-:-:S04]  /*3b340*/  SHF.R.S32.HI R49, RZ, 0x1f, R48 ;  /* 0x0000001fff317819 */ /* 0x000fc80000011430 */
[----:B------:R-:W-:Y:S02]  /*3b350*/  LEA.HI R49, R49, R48, RZ, 0x3 ;  /* 0x0000003031317211 */ /* 0x000fe400078f18ff */
[----:B------:R-:W0:Y:S01]  /*3b360*/  S2R R48, SR_TID.X ;  /* 0x0000000000307919 */ /* 0x000e220000002100 */
[C---:B------:R-:W-:Y:S02]  /*3b370*/  FADD.FTZ R51, -R146.reuse, R105 ;  /* 0x0000006992337221 */ /* 0x040fe40000010100 */
[----:B------:R-:W-:Y:S01]  /*3b380*/  FADD.FTZ R22, -R146, R22 ;  /* 0x0000001692167221 */ /* 0x000fe20000010100 */
[----:B0-----:R-:W-:-:S04]  /*3b390*/  LOP3.LUT R48, R48, 0x1f, RZ, 0xc0, !PT ;  /* 0x0000001f30307812 */ /* 0x001fc800078ec0ff */
[----:B------:R-:W-:-:S04]  /*3b3a0*/  LEA.HI.SX32 R49, R49, R48, 0x1d ;  /* 0x0000003031317211 */ /* 0x000fc800078feaff */
[----:B------:R-:W-:-:S04]  /*3b3b0*/  LEA R48, P0, R49, c[0x0][0x208], 0x4 ;  /* 0x0000820031307a11 */ /* 0x000fc800078020ff */
        /* <DEDUP_REMOVED lines=10> */
[C---:B0-----:R-:W-:Y:S02]  /*3b460*/  FADD.FTZ R49, -R146.reuse, R99 ;  /* 0x0000006392317221 */ /* 0x041fe40000010100 */
[C---:B------:R-:W-:Y:S02]  /*3b470*/  FADD.FTZ R99, -R146.reuse, R114 ;  /* 0x0000007292637221 */ /* 0x040fe40000010100 */
[C---:B------:R-:W-:Y:S02]  /*3b480*/  FADD.FTZ R114, -R146.reuse, R127 ;  /* 0x0000007f92727221 */ /* 0x040fe40000010100 */
[C---:B------:R-:W-:Y:S02]  /*3b490*/  FADD.FTZ R127, -R146.reuse, R141 ;  /* 0x0000008d927f7221 */ /* 0x040fe40000010100 */
[----:B------:R-:W-:-:S02]  /*3b4a0*/  FADD.FTZ R95, -R146, R109 ;  /* 0x0000006d925f7221 */ /* 0x000fc40000010100 */
[C---:B------:R-:W-:Y:S02]  /*3b4b0*/  FMUL.FTZ R141, R103.reuse, R41 ;  /* 0x00000029678d7220 */ /* 0x040fe40000410000 */
[C---:B------:R-:W-:Y:S02]  /*3b4c0*/  FADD.FTZ R109, -R146.reuse, R123 ;  /* 0x0000007b926d7221 */ /* 0x040fe40000010100 */
[C---:B------:R-:W-:Y:S02]  /*3b4d0*/  FADD.FTZ R110, -R146.reuse, R124 ;  /* 0x0000007c926e7221 */ /* 0x040fe40000010100 */
[----:B------:R-:W-:Y:S02]  /*3b4e0*/  FMUL.FTZ R41, R103, R45 ;  /* 0x0000002d67297220 */ /* 0x000fe40000410000 */
[C---:B------:R-:W-:Y:S02]  /*3b4f0*/  FADD.FTZ R20, -R146.reuse, R20 ;  /* 0x0000001492147221 */ /* 0x040fe40000010100 */
[----:B------:R-:W-:-:S02]  /*3b500*/  FADD.FTZ R25, -R146, R25 ;  /* 0x0000001992197221 */ /* 0x000fc40000010100 */
[C---:B------:R-:W-:Y:S02]  /*3b510*/  FADD.FTZ R32, -R146.reuse, R32 ;  /* 0x0000002092207221 */ /* 0x040fe40000010100 */
[C---:B------:R-:W-:Y:S02]  /*3b520*/  FADD.FTZ R97, -R146.reuse, R111 ;  /* 0x0000006f92617221 */ /* 0x040fe40000010100 */
[C---:B------:R-:W-:Y:S02]  /*3b530*/  FADD.FTZ R101, -R146.reuse, R116 ;  /* 0x0000007492657221 */ /* 0x040fe40000010100 */
[C---:B------:R-:W-:Y:S02]  /*3b540*/  FADD.FTZ R115, -R146.reuse, R128 ;  /* 0x0000008092737221 */ /* 0x040fe40000010100 */
[----:B------:R-:W-:Y:S02]  /*3b550*/  FADD.FTZ R124, -R146, R137 ;  /* 0x00000089927c7221 */ /* 0x000fe40000010100 */
[----:B------:R-:W-:-:S02]  /*3b560*/  FMUL.FTZ R45, R103, R51 ;  /* 0x00000033672d7220 */ /* 0x000fc40000410000 */
[C---:B------:R-:W-:Y:S02]  /*3b570*/  FADD.FTZ R28, -R146.reuse, R28 ;  /* 0x0000001c921c7221 */ /* 0x040fe40000010100 */
[C---:B------:R-:W-:Y:S02]  /*3b580*/  FADD.FTZ R36, -R146.reuse, R36 ;  /* 0x0000002492247221 */ /* 0x040fe40000010100 */
[C---:B------:R-:W-:Y:S02]  /*3b590*/  FADD.FTZ R111, -R146.reuse, R125 ;  /* 0x0000007d926f7221 */ /* 0x040fe40000010100 */
[----:B------:R-:W-:Y:S02]  /*3b5a0*/  FADD.FTZ R116, -R146, R129 ;  /* 0x0000008192747221 */ /* 0x000fe40000010100 */
[C---:B------:R-:W-:Y:S02]  /*3b5b0*/  FMUL.FTZ R137, R103.reuse, R22 ;  /* 0x0000001667897220 */ /* 0x040fe40000410000 */
[----:B------:R-:W-:-:S02]  /*3b5c0*/  FMUL.FTZ R51, R103, R96 ;  /* 0x0000006067337220 */ /* 0x000fc40000410000 */
[C---:B------:R-:W-:Y:S02]  /*3b5d0*/  FADD.FTZ R30, -R146.reuse, R30 ;  /* 0x0000001e921e7221 */ /* 0x040fe40000010100 */
[C---:B------:R-:W-:Y:S02]  /*3b5e0*/  FADD.FTZ R31, -R146.reuse, R31 ;  /* 0x0000001f921f7221 */ /* 0x040fe40000010100 */
[C---:B------:R-:W-:Y:S02]  /*3b5f0*/  FADD.FTZ R43, -R146.reuse, R43 ;  /* 0x0000002b922b7221 */ /* 0x040fe40000010100 */
[C---:B------:R-:W-:Y:S02]  /*3b600*/  FADD.FTZ R48, -R146.reuse, R98 ;  /* 0x0000006292307221 */ /* 0x040fe40000010100 */
[C---:B------:R-:W-:Y:S02]  /*3b610*/  FADD.FTZ R123, -R146.reuse, R136 ;  /* 0x00000088927b7221 */ /* 0x040fe40000010100 */
[----:B------:R-:W-:-:S02]  /*3b620*/  FADD.FTZ R125, -R146, R138 ;  /* 0x0000008a927d7221 */ /* 0x000fc40000010100 */
[C---:B------:R-:W-:Y:S02]  /*3b630*/  FMUL.FTZ R22, R103.reuse, R26 ;  /* 0x0000001a67167220 */ /* 0x040fe40000410000 */
[----:B------:R-:W-:Y:S02]  /*3b640*/  FMUL.FTZ R96, R103, R102 ;  /* 0x0000006667607220 */ /* 0x000fe40000410000 */
[C---:B------:R-:W-:Y:S02]  /*3b650*/  FADD.FTZ R46, -R146.reuse, R46 ;  /* 0x0000002e922e7221 */ /* 0x040fe40000010100 */
[C---:B------:R-:W-:Y:S02]  /*3b660*/  FADD.FTZ R94, -R146.reuse, R108 ;  /* 0x0000006c925e7221 */ /* 0x040fe40000010100 */
[C---:B------:R-:W-:Y:S02]  /*3b670*/  FADD.FTZ R98, -R146.reuse, R112 ;  /* 0x0000007092627221 */ /* 0x040fe40000010100 */
[----:B------:R-:W-:-:S02]  /*3b680*/  FADD.FTZ R129, -R146, R143 ;  /* 0x0000008f92817221 */ /* 0x000fc40000010100 */
[C---:B------:R-:W-:Y:S02]  /*3b690*/  FMUL.FTZ R136, R103.reuse, R21 ;  /* 0x0000001567887220 */ /* 0x040fe40000410000 */
[C---:B------:R-:W-:Y:S02]  /*3b6a0*/  FMUL.FTZ R138, R103.reuse, R23 ;  /* 0x00000017678a7220 */ /* 0x040fe40000410000 */
[C---:B------:R-:W-:Y:S02]  /*3b6b0*/  FMUL.FTZ R26, R103.reuse, R29 ;  /* 0x0000001d671a7220 */ /* 0x040fe40000410000 */
[----:B------:R-:W-:Y:S02]  /*3b6c0*/  FMUL.FTZ R102, R103, R109 ;  /* 0x0000006d67667220 */ /* 0x000fe40000410000 */
        /* <DEDUP_REMOVED lines=8> */
[C---:B------:R-:W-:Y:S02]  /*3b750*/  FADD.FTZ R126, -R146.reuse, R139 ;  /* 0x0000008b927e7221 */ /* 0x040fe40000010100 */
[C---:B------:R-:W-:Y:S02]  /*3b760*/  FADD.FTZ R128, -R146.reuse, R142 ;  /* 0x0000008e92807221 */ /* 0x040fe40000010100 */
[C---:B------:R-:W-:Y:S02]  /*3b770*/  FMUL.FTZ R25, R103.reuse, R28 ;  /* 0x0000001c67197220 */ /* 0x040fe40000410000 */
[C---:B------:R-:W-:Y:S02]  /*3b780*/  FMUL.FTZ R32, R103.reuse, R36 ;  /* 0x0000002467207220 */ /* 0x040fe40000410000 */
[----:B------:R-:W-:Y:S02]  /*3b790*/  FMUL.FTZ R115, R103, R116 ;  /* 0x0000007467737220 */ /* 0x000fe40000410000 */
[----:B------:R-:W-:-:S02]  /*3b7a0*/  FADD.FTZ R105, -R146, R118 ;  /* 0x0000007692697221 */ /* 0x000fc40000010100 */
[----:B------:R-:W-:Y:S02]  /*3b7b0*/  FADD.FTZ R106, -R146, R119 ;  /* 0x00000077926a7221 */ /* 0x000fe40000010100 */
[C---:B------:R-:W-:Y:S02]  /*3b7c0*/  FMUL.FTZ R139, R103.reuse, R30 ;  /* 0x0000001e678b7220 */ /* 0x040fe40000410000 */
[C---:B------:R-:W-:Y:S02]  /*3b7d0*/  FMUL.FTZ R28, R103.reuse, R31 ;  /* 0x0000001f671c7220 */ /* 0x040fe40000410000 */
[C---:B------:R-:W-:Y:S02]  /*3b7e0*/  FMUL.FTZ R36, R103.reuse, R43 ;  /* 0x0000002b67247220 */ /* 0x040fe40000410000 */
[C---:B------:R-:W-:Y:S02]  /*3b7f0*/  FMUL.FTZ R142, R103.reuse, R49 ;  /* 0x00000031678e7220 */ /* 0x040fe40000410000 */
[----:B------:R-:W-:-:S02]  /*3b800*/  FMUL.FTZ R116, R103, R123 ;  /* 0x0000007b67747220 */ /* 0x000fc40000410000 */
[C---:B------:R-:W-:Y:S02]  /*3b810*/  FADD.FTZ R118, -R146.reuse, R132 ;  /* 0x0000008492767221 */ /* 0x040fe40000010100 */
[C---:B------:R-:W-:Y:S02]  /*3b820*/  FADD.FTZ R121, -R146.reuse, R135 ;  /* 0x0000008792797221 */ /* 0x040fe40000010100 */
[C---:B------:R-:W-:Y:S02]  /*3b830*/  FMUL.FTZ R43, R103.reuse, R46 ;  /* 0x0000002e672b7220 */ /* 0x040fe40000410000 */
[C---:B------:R-:W-:Y:S02]  /*3b840*/  FMUL.FTZ R49, R103.reuse, R94 ;  /* 0x0000005e67317220 */ /* 0x040fe40000410000 */
[----:B------:R-:W-:Y:S02]  /*3b850*/  FMUL.FTZ R123, R103, R129 ;  /* 0x00000081677b7220 */ /* 0x000fe40000410000 */
[----:B------:R-:W-:-:S02]  /*3b860*/  FADD.FTZ R117, -R146, R130 ;  /* 0x0000008292757221 */ /* 0x000fc40000010100 */
[C---:B------:R-:W-:Y:S02]  /*3b870*/  FADD.FTZ R119, -R146.reuse, R133 ;  /* 0x0000008592777221 */ /* 0x040fe40000010100 */
[C---:B------:R-:W-:Y:S02]  /*3b880*/  FADD.FTZ R132, -R146.reuse, R145 ;  /* 0x0000009192847221 */ /* 0x040fe40000010100 */
[C---:B------:R-:W-:Y:S01]  /*3b890*/  FMUL.FTZ R46, R103.reuse, R92 ;  /* 0x0000005c672e7220 */ /* 0x040fe20000410000 */
[----:B------:R-:W5:Y:S01]  /*3b8a0*/  LDL R145, [R1+0x20] ;  /* 0x0000200001917983 */ /* 0x000f620000100800 */
[C---:B------:R-:W-:Y:S02]  /*3b8b0*/  FMUL.FTZ R94, R103.reuse, R101 ;  /* 0x00000065675e7220 */ /* 0x040fe40000410000 */
[----:B------:R-:W-:Y:S02]  /*3b8c0*/  FADD.FTZ R130, -R146, R144 ;  /* 0x0000009092827221 */ /* 0x000fe40000010100 */
[C---:B------:R-:W-:Y:S01]  /*3b8d0*/  FMUL.FTZ R92, R103.reuse, R99 ;  /* 0x00000063675c7220 */ /* 0x040fe20000410000 */
[----:B------:R-:W5:Y:S01]  /*3b8e0*/  LDL R144, [R1+0x24] ;  /* 0x0000240001907983 */ /* 0x000f620000100800 */
[----:B------:R-:W-:-:S02]  /*3b8f0*/  FMUL.FTZ R101, R103, R108 ;  /* 0x0000006c67657220 */ /* 0x000fc40000410000 */
[----:B---3--:R-:W-:Y:S02]  /*3b900*/  FFMA.FTZ R20, R252, R20, R188 ;  /* 0x00000014fc147223 */ /* 0x008fe400000100bc */
        /* <DEDUP_REMOVED lines=10> */
[----:B------:R-:W3:Y:S04]  /*3b9b0*/  LDL R132, [R1+0x68] ;  /* 0x0000680001847983 */ /* 0x000ee80000100800 */
[----:B------:R-:W5:Y:S01]  /*3b9c0*/  LDL R130, [R1+0x6c] ;  /* 0x00006c0001827983 */ /* 0x000f620000100800 */
[----:B--2---:R-:W-:-:S02]  /*3b9d0*/  FFMA.FTZ R31, R247, R137, R190 ;  /* 0x00000089f71f7223 */ /* 0x004fc400000100be */
[----:B----4-:R-:W-:Y:S01]  /*3b9e0*/  FFMA.FTZ R30, R246, R138, R191 ;  /* 0x0000008af61e7223 */ /* 0x010fe200000100bf */
[----:B------:R-:W2:Y:S01]  /*3b9f0*/  LDL R247, [R1+0x4c] ;  /* 0x00004c0001f77983 */ /* 0x000ea20000100800 */
[----:B------:R-:W-:-:S03]  /*3ba00*/  FFMA.FTZ R129, R245, R136, R189 ;  /* 0x00000088f5817223 */ /* 0x000fc600000100bd */
[----:B------:R-:W-:Y:S01]  /*3ba10*/  F2FP.BF16.PACK_AB R31, R30, R31 ;  /* 0x0000001f1e1f723e */ /* 0x000fe200000010ff */
[----:B------:R-:W-:Y:S01]  /*3ba20*/  FADD.FTZ R27, -R146, R27 ;  /* 0x0000001b921b7221 */ /* 0x000fe20000010100 */
[----:B------:R-:W4:Y:S01]  /*3ba30*/  LDL R136, [R1+0x30] ;  /* 0x0000300001887983 */ /* 0x000f220000100800 */
[----:B------:R-:W-:-:S03]  /*3ba40*/  F2FP.BF16.PACK_AB R30, R129, R20 ;  /* 0x00000014811e723e */ /* 0x000fc600000010ff */
[----:B------:R-:W2:Y:S01]  /*3ba50*/  LDL R20, [R1+0x64] ;  /* 0x0000640001147983 */ /* 0x000ea20000100800 */
[C---:B------:R-:W-:Y:S02]  /*3ba60*/  FADD.FTZ R34, -R146.reuse, R34 ;  /* 0x0000002292227221 */ /* 0x040fe40000010100 */
[C---:B------:R-:W-:Y:S01]  /*3ba70*/  FADD.FTZ R37, -R146.reuse, R37 ;  /* 0x0000002592257221 */ /* 0x040fe20000010100 */
[----:B------:R-:W4:Y:S01]  /*3ba80*/  LDL R129, [R1+0x38] ;  /* 0x0000380001817983 */ /* 0x000f220000100800 */
[C---:B------:R-:W-:Y:S02]  /*3ba90*/  FADD.FTZ R44, -R146.reuse, R44 ;  /* 0x0000002c922c7221 */ /* 0x040fe40000010100 */
[C---:B------:R-:W-:Y:S01]  /*3baa0*/  FMUL.FTZ R23, R103.reuse, R27 ;  /* 0x0000001b67177220 */ /* 0x040fe20000410000 */
[----:B------:R-:W4:Y:S01]  /*3bab0*/  LDL R246, [R1+0x44] ;  /* 0x0000440001f67983 */ /* 0x000f220000100800 */
[C---:B------:R-:W-:Y:S02]  /*3bac0*/  FMUL.FTZ R27, R103.reuse, R34 ;  /* 0x00000022671b7220 */ /* 0x040fe40000410000 */
[----:B------:R-:W-:Y:S01]  /*3bad0*/  FMUL.FTZ R34, R103, R37 ;  /* 0x0000002567227220 */ /* 0x000fe20000410000 */
[----:B------:R-:W4:Y:S01]  /*3bae0*/  LDL R245, [R1+0x28] ;  /* 0x0000280001f57983 */ /* 0x000f220000100800 */
[----:B------:R-:W-:-:S02]  /*3baf0*/  FADD.FTZ R107, -R146, R120 ;  /* 0x00000078926b7221 */ /* 0x000fc40000010100 */
[C---:B------:R-:W-:Y:S01]  /*3bb00*/  FMUL.FTZ R37, R103.reuse, R44 ;  /* 0x0000002c67257220 */ /* 0x040fe20000410000 */
[----:B------:R-:W4:Y:S01]  /*3bb10*/  LDL R138, [R1] ;  /* 0x00000000018a7983 */ /* 0x000f220000100800 */
[C---:B------:R-:W-:Y:S02]  /*3bb20*/  FMUL.FTZ R44, R103.reuse, R48 ;  /* 0x00000030672c7220 */ /* 0x040fe40000410000 */
[C---:B------:R-:W-:Y:S01]  /*3bb30*/  FMUL.FTZ R143, R103.reuse, R50 ;  /* 0x00000032678f7220 */ /* 0x040fe20000410000 */
[----:B------:R-:W4:Y:S01]  /*3bb40*/  LDL R137, [R1+0x8] ;  /* 0x0000080001897983 */ /* 0x000f220000100800 */
[----:B------:R-:W-:Y:S02]  /*3bb50*/  FADD.FTZ R120, -R146, R134 ;  /* 0x0000008692787221 */ /* 0x000fe40000010100 */
[C---:B------:R-:W-:Y:S02]  /*3bb60*/  FMUL.FTZ R48, R103.reuse, R93 ;  /* 0x0000005d67307220 */ /* 0x040fe40000410000 */
[----:B------:R-:W-:-:S02]  /*3bb70*/  FMUL.FTZ R50, R103, R95 ;  /* 0x0000005f67327220 */ /* 0x000fc40000410000 */
[C---:B------:R-:W-:Y:S02]  /*3bb80*/  FMUL.FTZ R95, R103.reuse, R97 ;  /* 0x00000061675f7220 */ /* 0x040fe40000410000 */
        /* <DEDUP_REMOVED lines=12> */
[----:B------:R-:W4:Y:S01]  /*3bc50*/  LDL R150, [R1+0x14] ;  /* 0x0000140001967983 */ /* 0x000f220000100800 */
[----:B------:R-:W-:Y:S02]  /*3bc60*/  FADD.FTZ R135, -R146, R153 ;  /* 0x0000009992877221 */ /* 0x000fe40000010100 */
        /* <DEDUP_REMOVED lines=24> */
[C---:B------:R-:W-:Y:S01]  /*3bdf0*/  FMUL.FTZ R128, R103.reuse, R134 ;  /* 0x0000008667807220 */ /* 0x040fe20000410000 */
[----:B------:R-:W4:Y:S01]  /*3be00*/  LDL R133, [R1+0x48] ;  /* 0x0000480001857983 */ /* 0x000f220000100800 */
[----:B------:R-:W-:-:S03]  /*3be10*/  FMUL.FTZ R103, R103, R135 ;  /* 0x0000008767677220 */ /* 0x000fc60000410000 */
[----:B------:R-:W4:Y:S04]  /*3be20*/  LDL R135, [R1+0x3c] ;  /* 0x00003c0001877983 */ /* 0x000f280000100800 */
[----:B------:R-:W4:Y:S01]  /*3be30*/  LDL R134, [R1+0x40] ;  /* 0x0000400001867983 */ /* 0x000f220000100800 */
[----:B---3--:R-:W-:-:S03]  /*3be40*/  FFMA.FTZ R18, R132, R18, R202 ;  /* 0x0000001284127223 */ /* 0x008fc600000100ca */
[----:B------:R-:W3:Y:S01]  /*3be50*/  LDL R132, [R1+0xc] ;  /* 0x00000c0001847983 */ /* 0x000ee20000100800 */
[----:B--2---:R-:W-:Y:S02]  /*3be60*/  FFMA.FTZ R17, R20, R17, R201 ;  /* 0x0000001114117223 */ /* 0x004fe400000100c9 */
[----:B-----5:R-:W-:Y:S02]  /*3be70*/  FFMA.FTZ R20, R130, R19, R203 ;  /* 0x0000001382147223 */ /* 0x020fe400000100cb */
[----:B------:R-:W2:Y:S01]  /*3be80*/  LDL R130, [R1+0x4] ;  /* 0x0000040001827983 */ /* 0x000ea20000100800 */
[----:B------:R-:W-:Y:S02]  /*3be90*/  FFMA.FTZ R16, R147, R16, R200 ;  /* 0x0000001093107223 */ /* 0x000fe400000100c8 */
[----:B----4-:R-:W-:Y:S02]  /*3bea0*/  FFMA.FTZ R19, R129, R28, R178 ;  /* 0x0000001c81137223 */ /* 0x010fe400000100b2 */
[----:B------:R-:W-:Y:S01]  /*3beb0*/  FFMA.FTZ R22, R246, R22, R181 ;  /* 0x00000016f6167223 */ /* 0x000fe200000100b5 */
[----:B------:R-:W-:Y:S01]  /*3bec0*/  F2FP.BF16.PACK_AB R28, R17, R16 ;  /* 0x00000010111c723e */ /* 0x000fe200000010ff */
        /* <DEDUP_REMOVED lines=14> */
[----:B------:R-:W-:-:S04]  /*3bfb0*/  IMAD.MOV.U32 R147, RZ, RZ, 0x4 ;  /* 0x00000004ff937424 */ /* 0x000fc800078e00ff */
[----:B------:R-:W-:Y:S02]  /*3bfc0*/  IMAD R0, R147, c[0x0][0x160], R0 ;  /* 0x0000580093007a24 */ /* 0x000fe400078e0200 */
[----:B------:R-:W-:Y:S02]  /*3bfd0*/  FFMA.FTZ R17, R133, R23, R182 ;  /* 0x0000001785117223 */ /* 0x000fe400000100b6 */
[----:B------:R-:W-:Y:S01]  /*3bfe0*/  FFMA.FTZ R129, R135, R29, R179 ;  /* 0x0000001d87817223 */ /* 0x000fe200000100b3 */
[----:B------:R-:W-:Y:S01]  /*3bff0*/  F2FP.BF16.PACK_AB R29, R20, R18 ;  /* 0x00000012141d723e */ /* 0x000fe200000010ff */
[----:B------:R-:W-:Y:S02]  /*3c000*/  FFMA.FTZ R18, R136, R26, R176 ;  /* 0x0000001a88127223 */ /* 0x000fe400000100b0 */
[----:B------:R-:W-:Y:S02]  /*3c010*/  FFMA.FTZ R16, R134, R21, R180 ;  /* 0x0000001586107223 */ /* 0x000fe400000100b4 */
[----:B------:R-:W-:-:S02]  /*3c020*/  FFMA.FTZ R20, R252, R139, R177 ;  /* 0x0000008bfc147223 */ /* 0x000fc400000100b1 */
[----:B------:R-:W-:Y:S01]  /*3c030*/  FFMA.FTZ R21, R247, R25, R183 ;  /* 0x00000019f7157223 */ /* 0x000fe200000100b7 */
[----:B------:R-:W-:Y:S01]  /*3c040*/  F2FP.BF16.PACK_AB R16, R22, R16 ;  /* 0x000000101610723e */ /* 0x000fe200000010ff */
[----:B------:R-:W-:Y:S01]  /*3c050*/  FFMA.FTZ R22, R244, R38, R172 ;  /* 0x00000026f4167223 */ /* 0x000fe200000100ac */
[----:B------:R-:W-:Y:S01]  /*3c060*/  F2FP.BF16.PACK_AB R18, R20, R18 ;  /* 0x000000121412723e */ /* 0x000fe200000010ff */
        /* <DEDUP_REMOVED lines=23> */
[----:B------:R-:W-:Y:S02]  /*3c1e0*/  FFMA.FTZ R32, R238, R95, R158 ;  /* 0x0000005fee207223 */ /* 0x000fe4000001009e */
[----:B------:R-:W-:Y:S01]  /*3c1f0*/  FFMA.FTZ R34, R239, R98, R159 ;  /* 0x00000062ef227223 */ /* 0x000fe2000001009f */
[----:B------:R-:W-:Y:S02]  /*3c200*/  F2FP.BF16.PACK_AB R46, R35, R27 ;  /* 0x0000001b232e723e */ /* 0x000fe400000010ff */
[----:B------:R-:W-:Y:S02]  /*3c210*/  F2FP.BF16.PACK_AB R19, R129, R19 ;  /* 0x000000138113723e */ /* 0x000fe400000010ff */
[----:B------:R-:W-:Y:S01]  /*3c220*/  F2FP.BF16.PACK_AB R47, R34, R32 ;  /* 0x00000020222f723e */ /* 0x000fe200000010ff */
[----:B---3--:R-:W-:Y:S02]  /*3c230*/  FFMA.FTZ R36, R132, R43, R167 ;  /* 0x0000002b84247223 */ /* 0x008fe400000100a7 */
[----:B------:R-:W-:-:S04]  /*3c240*/  IMAD.MOV.U32 R43, RZ, RZ, 0x10 ;  /* 0x00000010ff2b7424 */ /* 0x000fc800078e00ff */
[----:B------:R-:W-:-:S04]  /*3c250*/  IMAD.WIDE.U32 R32, R33, R43, c[0x0][0x208] ;  /* 0x0000820021207625 */ /* 0x000fc800078e002b */
[----:B--2---:R-:W-:Y:S01]  /*3c260*/  FFMA.FTZ R40, R130, R37, R165 ;  /* 0x0000002582287223 */ /* 0x004fe200000100a5 */
[----:B------:R-:W-:Y:S01]  /*3c270*/  F2FP.BF16.PACK_AB R37, R36, R26 ;  /* 0x0000001a2425723e */ /* 0x000fe200000010ff */
[----:B------:R-:W-:-:S03]  /*3c280*/  FFMA.FTZ R26, R242, R48, R170 ;  /* 0x00000030f21a7223 */ /* 0x000fc600000100aa */
[----:B------:R-:W-:Y:S01]  /*3c290*/  F2FP.BF16.PACK_AB R36, R40, R25 ;  /* 0x000000192824723e */ /* 0x000fe200000010ff */
[----:B------:R-:W-:Y:S02]  /*3c2a0*/  FFMA.FTZ R40, R243, R49, R171 ;  /* 0x00000031f3287223 */ /* 0x000fe400000100ab */
[----:B------:R-:W-:-:S03]  /*3c2b0*/  FFMA.FTZ R25, R240, R45, R168 ;  /* 0x0000002df0197223 */ /* 0x000fc600000100a8 */
[----:B------:R-:W-:Y:S01]  /*3c2c0*/  F2FP.BF16.PACK_AB R45, R40, R26 ;  /* 0x0000001a282d723e */ /* 0x000fe200000010ff */
[----:B------:R-:W-:Y:S01]  /*3c2d0*/  IMAD.WIDE.U32 R26, R15, R43, c[0x0][0x208] ;  /* 0x000082000f1a7625 */ /* 0x000fe200078e002b */
[----:B------:R-:W-:-:S03]  /*3c2e0*/  F2FP.BF16.PACK_AB R44, R41, R25 ;  /* 0x00000019292c723e */ /* 0x000fc600000010ff */
[-C--:B------:R-:W-:Y:S01]  /*3c2f0*/  IMAD.WIDE.U32 R24, R24, R43.reuse, c[0x0][0x208] ;  /* 0x0000820018187625 */ /* 0x080fe200078e002b */
[----:B------:R0:W-:Y:S04]  /*3c300*/  STG.E.128 [R26.64], R28 ;  /* 0x0000001c1a007986 */ /* 0x0001e8000c101d06 */
[----:B------:R1:W-:Y:S04]  /*3c310*/  STG.E.128 [R24.64], R16 ;  /* 0x0000001018007986 */ /* 0x0003e8000c101d06 */
[----:B------:R2:W-:Y:S01]  /*3c320*/  STG.E.128 [R32.64], R20 ;  /* 0x0000001420007986 */ /* 0x0005e2000c101d06 */
[----:B------:R-:W-:-:S04]  /*3c330*/  IMAD.WIDE.U32 R34, R42, R43, c[0x0][0x208] ;  /* 0x000082002a227625 */ /* 0x000fc800078e002b */
[----:B0-----:R-:W-:Y:S02]  /*3c340*/  FFMA.FTZ R26, R229, R99, R85 ;  /* 0x00000063e51a7223 */ /* 0x001fe40000010055 */
[----:B------:R-:W-:Y:S02]  /*3c350*/  FFMA.FTZ R31, R206, R128, R62 ;  /* 0x00000080ce1f7223 */ /* 0x000fe4000001003e */
[----:B-1----:R-:W-:Y:S02]  /*3c360*/  FFMA.FTZ R24, R227, R107, R83 ;  /* 0x0000006be3187223 */ /* 0x002fe40000010053 */
[----:B------:R-:W-:Y:S02]  /*3c370*/  FFMA.FTZ R28, R207, R103, R63 ;  /* 0x00000067cf1c7223 */ /* 0x000fe4000001003f */
[----:B--2---:R-:W-:Y:S02]  /*3c380*/  FFMA.FTZ R23, R222, R115, R78 ;  /* 0x00000073de177223 */ /* 0x004fe4000001004e */
[----:B------:R-:W-:-:S02]  /*3c390*/  FFMA.FTZ R20, R223, R117, R79 ;  /* 0x00000075df147223 */ /* 0x000fc4000001004f */
[----:B------:R-:W-:Y:S01]  /*3c3a0*/  FFMA.FTZ R21, R226, R106, R82 ;  /* 0x0000006ae2157223 */ /* 0x000fe20000010052 */
[----:B------:R-:W-:Y:S01]  /*3c3b0*/  F2FP.BF16.PACK_AB R18, R26, R97 ;  /* 0x000000611a12723e */ /* 0x000fe200000010ff */
[----:B------:R-:W-:Y:S01]  /*3c3c0*/  FFMA.FTZ R17, R235, R96, R91 ;  /* 0x00000060eb117223 */ /* 0x000fe2000001005b */
[----:B------:R-:W-:Y:S01]  /*3c3d0*/  F2FP.BF16.PACK_AB R23, R20, R23 ;  /* 0x000000171417723e */ /* 0x000fe200000010ff */
[----:B------:R-:W-:Y:S01]  /*3c3e0*/  FFMA.FTZ R20, R224, R102, R80 ;  /* 0x00000066e0147223 */ /* 0x000fe20000010050 */
[----:B------:R-:W-:Y:S01]  /*3c3f0*/  F2FP.BF16.PACK_AB R21, R24, R21 ;  /* 0x000000151815723e */ /* 0x000fe200000010ff */
[----:B------:R-:W-:Y:S01]  /*3c400*/  FFMA.FTZ R22, R220, R108, R76 ;  /* 0x0000006cdc167223 */ /* 0x000fe2000001004c */
[----:B------:R-:W-:Y:S01]  /*3c410*/  F2FP.BF16.PACK_AB R31, R28, R31 ;  /* 0x0000001f1c1f723e */ /* 0x000fe200000010ff */
[----:B------:R-:W-:Y:S01]  /*3c420*/  FFMA.FTZ R26, R212, R116, R68 ;  /* 0x00000074d41a7223 */ /* 0x000fe20000010044 */
[----:B------:R0:W-:Y:S01]  /*3c430*/  STG.E.128 [R34.64], R36 ;  /* 0x0000002422007986 */ /* 0x0001e2000c101d06 */
[----:B------:R-:W-:-:S02]  /*3c440*/  FFMA.FTZ R27, R214, R121, R70 ;  /* 0x00000079d61b7223 */ /* 0x000fc40000010046 */
[----:B------:R-:W-:Y:S02]  /*3c450*/  FFMA.FTZ R24, R216, R110, R72 ;  /* 0x0000006ed8187223 */ /* 0x000fe40000010048 */
[----:B------:R-:W-:Y:S02]  /*3c460*/  FFMA.FTZ R25, R218, R112, R74 ;  /* 0x00000070da197223 */ /* 0x000fe4000001004a */
[----:B------:R-:W-:Y:S02]  /*3c470*/  FFMA.FTZ R29, R210, R123, R66 ;  /* 0x0000007bd21d7223 */ /* 0x000fe40000010042 */
[----:B------:R-:W-:Y:S02]  /*3c480*/  FFMA.FTZ R30, R204, R125, R60 ;  /* 0x0000007dcc1e7223 */ /* 0x000fe4000001003c */
[----:B------:R-:W-:Y:S02]  /*3c490*/  FFMA.FTZ R28, R208, R118, R64 ;  /* 0x00000076d01c7223 */ /* 0x000fe40000010040 */
[----:B------:R-:W-:Y:S01]  /*3c4a0*/  FFMA.FTZ R15, R209, R120, R65 ;  /* 0x00000078d10f7223 */ /* 0x000fe20000010041 */
[----:B------:R-:W-:Y:S01]  /*3c4b0*/  F2FP.BF16.PACK_AB R19, R101, R100 ;  /* 0x000000646513723e */ /* 0x000fe200000010ff */
[----:B------:R-:W-:Y:S01]  /*3c4c0*/  IMAD.WIDE.U32 R40, R104, R43, c[0x0][0x208] ;  /* 0x0000820068287625 */ /* 0x000fe200078e002b */
[----:B------:R-:W-:-:S02]  /*3c4d0*/  F2FP.BF16.PACK_AB R17, R17, R94 ;  /* 0x0000005e1111723e */ /* 0x000fc400000010ff */
[----:B0-----:R-:W-:Y:S01]  /*3c4e0*/  LEA R36, P0, R140, c[0x0][0x208], 0x4 ;  /* 0x000082008c247a11 */ /* 0x001fe200078020ff */
[-C--:B------:R-:W-:Y:S01]  /*3c4f0*/  IMAD.WIDE.U32 R32, R113, R43.reuse, c[0x0][0x208] ;  /* 0x0000820071207625 */ /* 0x080fe200078e002b */
[----:B------:R-:W-:Y:S02]  /*3c500*/  F2FP.BF16.PACK_AB R16, R93, R92 ;  /* 0x0000005c5d10723e */ /* 0x000fe400000010ff */
[----:B------:R-:W-:Y:S01]  /*3c510*/  F2FP.BF16.PACK_AB R22, R109, R22 ;  /* 0x000000166d16723e */ /* 0x000fe200000010ff */
[----:B------:R-:W-:Y:S01]  /*3c520*/  IMAD.WIDE.U32 R122, R122, R43, c[0x0][0x208] ;  /* 0x000082007a7a7625 */ /* 0x000fe200078e002b */
[----:B------:R-:W-:Y:S02]  /*3c530*/  F2FP.BF16.PACK_AB R20, R105, R20 ;  /* 0x000000146914723e */ /* 0x000fe400000010ff */
[----:B------:R-:W-:Y:S01]  /*3c540*/  F2FP.BF16.PACK_AB R27, R126, R27 ;  /* 0x0000001b7e1b723e */ /* 0x000fe200000010ff */
[----:B------:R-:W-:Y:S01]  /*3c550*/  IMAD.WIDE.U32 R34, R131, R43, c[0x0][0x208] ;  /* 0x0000820083227625 */ /* 0x000fe200078e002b */
[----:B------:R-:W-:-:S02]  /*3c560*/  F2FP.BF16.PACK_AB R26, R119, R26 ;  /* 0x0000001a771a723e */ /* 0x000fc400000010ff */
[----:B------:R-:W-:Y:S02]  /*3c570*/  F2FP.BF16.PACK_AB R25, R114, R25 ;  /* 0x000000197219723e */ /* 0x000fe400000010ff */
[----:B------:R-:W-:Y:S01]  /*3c580*/  F2FP.BF16.PACK_AB R24, R111, R24 ;  /* 0x000000186f18723e */ /* 0x000fe200000010ff */
[----:B------:R0:W-:Y:S01]  /*3c590*/  STG.E.128 [R40.64], R44 ;  /* 0x0000002c28007986 */ /* 0x0001e2000c101d06 */
[----:B------:R-:W-:Y:S02]  /*3c5a0*/  F2FP.BF16.PACK_AB R30, R127, R30 ;  /* 0x0000001e7f1e723e */ /* 0x000fe400000010ff */
[----:B------:R-:W-:Y:S02]  /*3c5b0*/  F2FP.BF16.PACK_AB R29, R124, R29 ;  /* 0x0000001d7c1d723e */ /* 0x000fe400000010ff */
[----:B------:R-:W-:Y:S02]  /*3c5c0*/  LEA.HI.X R37, R140, c[0x0][0x20c], RZ, 0x4, P0 ;  /* 0x000083008c257a11 */ /* 0x000fe400000f24ff */
[----:B------:R-:W-:Y:S01]  /*3c5d0*/  F2FP.BF16.PACK_AB R28, R15, R28 ;  /* 0x0000001c0f1c723e */ /* 0x000fe200000010ff */
[----:B------:R0:W-:Y:S04]  /*3c5e0*/  STG.E.128 [R32.64], R16 ;  /* 0x0000001020007986 */ /* 0x0001e8000c101d06 */
[----:B------:R0:W-:Y:S04]  /*3c5f0*/  STG.E.128 [R122.64], R20 ;  /* 0x000000147a007986 */ /* 0x0001e8000c101d06 */
[----:B------:R0:W-:Y:S04]  /*3c600*/  STG.E.128 [R34.64], R24 ;  /* 0x0000001822007986 */ /* 0x0001e8000c101d06 */
[----:B------:R0:W-:Y:S01]  /*3c610*/  STG.E.128 [R36.64], R28 ;  /* 0x0000001c24007986 */ /* 0x0001e2000c101d06 */
[----:B------:R-:W-:-:S13]  /*3c620*/  ISETP.GE.AND P0, PT, R0, c[0x0][0x164], PT ;  /* 0x0000590000007a0c */ /* 0x000fda0003f06270 */
[----:B0-----:R-:W-:Y:S01]  /*3c630*/  @P0 CALL.REL.NOINC `(.L_x_20209) ;  /* 0x0000001000000944 */ /* 0x001fe20003c00000 */
[----:B------:R-:W-:Y:S05]  /*3c640*/  BRA `(.L_x_20210) ;  /* 0xfffc465000007947 */ /* 0x000fea000383ffff */
.L_x_20209:
[----:B------:R-:W-:Y:S05]  /*3c650*/  BSYNC B0 ;  /* 0x0000000000007941 */ /* 0x000fea0003800000 */
.L_x_18916:
[----:B------:R-:W-:Y:S05]  /*3c660*/  EXIT ;  /* 0x000000000000794d */ /* 0x000fea0003800000 */
.L_x_20207:
[----:B------:R-:W-:Y:S01]  /*3c670*/  IMAD.MOV.U32 R94, RZ, RZ, 0x1 ;  /* 0x00000001ff5e7424 */ /* 0x000fe200078e00ff */
[----:B------:R-:W-:Y:S01]  /*3c680*/  MOV R93, 0xffffffff ;  /* 0xffffffff005d7802 */ /* 0x000fe20000000f00 */
[----:B------:R-:W-:Y:S01]  /*3c690*/  IMAD.MOV.U32 R103, RZ, RZ, 0x1f ;  /* 0x0000001fff677424 */ /* 0x000fe200078e00ff */
[----:B------:R-:W-:Y:S02]  /*3c6a0*/  MOV R92, 0x3c6c0 ;  /* 0x0003c6c0005c7802 */ /* 0x000fe40000000f00 */
[----:B------:R-:W-:Y:S05]  /*3c6b0*/  CALL.REL.NOINC `($__internal_23_$__cuda_sm70_shflsync_bfly_p) ;  /* 0x00000d8000007944 */ /* 0x000fea0003c00000 */
[----:B-1----:R-:W-:Y:S05]  /*3c6c0*/  BRA `(.L_x_20211) ;  /* 0xffffdd8000007947 */ /* 0x002fea000383ffff */
.L_x_20208:
[----:B------:R-:W-:Y:S01]  /*3c6d0*/  IMAD.MOV.U32 R94, RZ, RZ, 0x2 ;  /* 0x00000002ff5e7424 */ /* 0x000fe200078e00ff */
[----:B------:R-:W-:Y:S01]  /*3c6e0*/  MOV R92, 0x3c720 ;  /* 0x0003c720005c7802 */ /* 0x000fe20000000f00 */
[----:B------:R-:W-:Y:S02]  /*3c6f0*/  IMAD.MOV.U32 R103, RZ, RZ, 0x1f ;  /* 0x0000001fff677424 */ /* 0x000fe400078e00ff */
[----:B------:R-:W-:Y:S02]  /*3c700*/  IMAD.MOV.U32 R93, RZ, RZ, -0x1 ;  /* 0xffffffffff5d7424 */ /* 0x000fe400078e00ff */
[----:B------:R-:W-:Y:S05]  /*3c710*/  CALL.REL.NOINC `($__internal_23_$__cuda_sm70_shflsync_bfly_p) ;  /* 0x00000d2000007944 */ /* 0x000fea0003c00000 */
[----:B-1----:R-:W-:Y:S01]  /*3c720*/  FADD.FTZ R95, R95, R94 ;  /* 0x0000005e5f5f7221 */ /* 0x002fe20000010000 */
[----:B------:R-:W-:Y:S01]  /*3c730*/  MOV R92, 0x3c780 ;  /* 0x0003c780005c7802 */ /* 0x000fe20000000f00 */
[----:B------:R-:W-:Y:S02]  /*3c740*/  IMAD.MOV.U32 R94, RZ, RZ, 0x4 ;  /* 0x00000004ff5e7424 */ /* 0x000fe400078e00ff */
[----:B------:R-:W-:-:S02]  /*3c750*/  IMAD.MOV.U32 R103, RZ, RZ, 0x1f ;  /* 0x0000001fff677424 */ /* 0x000fc400078e00ff */
[----:B------:R-:W-:Y:S02]  /*3c760*/  IMAD.MOV.U32 R93, RZ, RZ, -0x1 ;  /* 0xffffffffff5d7424 */ /* 0x000fe400078e00ff */
[----:B------:R-:W-:Y:S05]  /*3c770*/  CALL.REL.NOINC `($__internal_23_$__cuda_sm70_shflsync_bfly_p) ;  /* 0x00000cc000007944 */ /* 0x000fea0003c00000 */
[----:B-1----:R-:W-:Y:S01]  /*3c780*/  FADD.FTZ R95, R95, R94 ;  /* 0x0000005e5f5f7221 */ /* 0x002fe20000010000 */
[----:B------:R-:W-:Y:S01]  /*3c790*/  MOV R92, 0x3c7e0 ;  /* 0x0003c7e0005c7802 */ /* 0x000fe20000000f00 */
[----:B------:R-:W-:Y:S02]  /*3c7a0*/  IMAD.MOV.U32 R94, RZ, RZ, 0x8 ;  /* 0x00000008ff5e7424 */ /* 0x000fe400078e00ff */
        /* <DEDUP_REMOVED lines=9> */
[----:B-1----:R-:W-:Y:S02]  /*3c840*/  FADD.FTZ R94, R95, R94 ;  /* 0x0000005e5f5e7221 */ /* 0x002fe40000010000 */
[----:B------:R-:W-:Y:S02]  /*3c850*/  IMAD.MOV.U32 R103, RZ, RZ, 0x1f ;  /* 0x0000001fff677424 */ /* 0x000fe400078e00ff */
[----:B------:R-:W-:Y:S02]  /*3c860*/  FMUL.FTZ R244, R94, c[0x0][0x1e0] ;  /* 0x000078005ef47a20 */ /* 0x000fe40000410000 */
[----:B------:R-:W-:Y:S02]  /*3c870*/  IMAD.MOV.U32 R94, RZ, RZ, 0x1 ;  /* 0x00000001ff5e7424 */ /* 0x000fe400078e00ff */
[C---:B------:R-:W-:Y:S02]  /*3c880*/  FADD.FTZ R92, -R244.reuse, R48 ;  /* 0x00000030f45c7221 */ /* 0x040fe40000010100 */
[----:B------:R-:W-:-:S02]  /*3c890*/  FADD.FTZ R93, -R244, R49 ;  /* 0x00000031f45d7221 */ /* 0x000fc40000010100 */
        /* <DEDUP_REMOVED lines=185> */
[----:B-1----:R-:W-:Y:S05]  /*3d430*/  BRA `(.L_x_20212) ;  /* 0xffffdb5000007947 */ /* 0x002fea000383ffff */
        .weak           $__internal_23_$__cuda_sm70_shflsync_bfly_p
        .type           $__internal_23_$__cuda_sm70_shflsync_bfly_p,@function
        .size           $__internal_23_$__cuda_sm70_shflsync_bfly_p,(.L_x_65403 - $__internal_23_$__cuda_sm70_shflsync_bfly_p)
$__internal_23_$__cuda_sm70_shflsync_bfly_p:
[----:B------:R-:W-:Y:S04]  /*3d440*/  WARPSYNC R93 ;  /* 0x0000005d00007348 */ /* 0x000fe80003800000 */
[----:B------:R0:W1:Y:S02]  /*3d450*/  SHFL.BFLY PT, R94, R95, R94, R103 ;  /* 0x0c00005e5f5e7389 */ /* 0x00006400000e0067 */
[----:B0-----:R-:W-:-:S04]  /*3d460*/  IMAD.MOV.U32 R93, RZ, RZ, 0x0 ;  /* 0x00000000ff5d7424 */ /* 0x001fc800078e00ff */
[----:B------:R-:W-:Y:S05]  /*3d470*/  RET.REL.NODEC R92 `(_ZN10layer_norm31ln_parallel_residual_fwd_kernelINS_13Kernel_traitsIf13__nv_bfloat16S2_S2_fjLj2560ELj1ELj4ELj1ELj16ENS_18Kernel_traits_baseILj2560EfS2_S2_S2_fjLj128EEEEELb1ELb1ELb1EEEvNS_9FwdParamsE) ;  /* 0xfffc2b805c007950 */ /* 0x000fea0003c3ffff */
.L_x_20213:
        /* <DEDUP_REMOVED lines=16> */
.L_x_65403:


//--------------------- .text._ZN10layer_norm31ln_parallel_residual_fwd_kernelINS_13Kernel_traitsI13__nv_bfloat16S2_fS2_fjLj2560ELj1ELj4ELj1ELj16ENS_18Kernel_traits_baseILj2560ES2_S2_fS2_fjLj128EEEEELb0ELb0ELb0EEEvNS_9FwdParamsE --------------------------
	.section	.text._ZN10layer_norm31ln_parallel_residual_fwd_kernelINS_13Kernel_traitsI13__nv_bfloat16S2_fS2_fjLj2560ELj1ELj4ELj1ELj16ENS_18Kernel_traits_baseILj2560ES2_S2_fS2_fjLj128EEEEELb0ELb0ELb0EEEvNS_9FwdParamsE,"ax",@progbits
	.sectioninfo	@"SHI_REGISTERS=168"
	.align	128
        .global         _ZN10layer_norm31ln_parallel_residual_fwd_kernelINS_13Kernel_traitsI13__nv_bfloat16S2_fS2_fjLj2560ELj1ELj4ELj1ELj16ENS_18Kernel_traits_baseILj2560ES2_S2_fS2_fjLj128EEEEELb0ELb0ELb0EEEvNS_9FwdParamsE
        .type           _ZN10layer_norm31ln_parallel_residual_fwd_kernelINS_13Kernel_traitsI13__nv_bfloat16S2_fS2_fjLj2560ELj1ELj4ELj1ELj16ENS_18Kernel_traits_baseILj2560ES2_S2_fS2_fjLj128EEEEELb0ELb0ELb0EEEvNS_9FwdParamsE,@function
        .size           _ZN10layer_norm31ln_parallel_residual_fwd_kernelINS_13Kernel_traitsI13__nv_bfloat16S2_fS2_fjLj2560ELj1ELj4ELj1ELj16ENS_18Kernel_traits_baseILj2560ES2_S2_fS2_fjLj128EEEEELb0ELb0ELb0EEEvNS_9FwdParamsE,(.L_x_65404 - _ZN10layer_norm31ln_parallel_residual_fwd_kernelINS_13Kernel_traitsI13__nv_bfloat16S2_fS2_fjLj2560ELj1ELj4ELj1ELj16ENS_18Kernel_traits_baseILj2560ES2_S2_fS2_fjLj128EEEEELb0ELb0ELb0EEEvNS_9FwdParamsE)
        .other          _ZN10layer_norm31ln_parallel_residual_fwd_kernelINS_13Kernel_traitsI13__nv_bfloat16S2_fS2_fjLj2560ELj1ELj4ELj1ELj16ENS_18Kernel_traits_baseILj2560ES2_S2_fS2_fjLj128EEEEELb0ELb0ELb0EEEvNS_9FwdParamsE,@"STO_CUDA_ENTRY STV_DEFAULT"
_ZN10layer_norm31ln_parallel_residual_fwd_kernelINS_13Kernel_traitsI13__nv_bfloat16S2_fS2_fjLj2560ELj1ELj4ELj1ELj16ENS_18Kernel_traits_baseILj2560ES2_S2_fS2_fjLj128EEEEELb0ELb0ELb0EEEvNS_9FwdParamsE:
.text._ZN10layer_norm31ln_parallel_residual_fwd_kernelINS_13Kernel_traitsI13__nv_bfloat16S2_fS2_fjLj2560ELj1ELj4ELj1ELj16ENS_18Kernel_traits_baseILj2560ES2_S2_fS2_fjLj128EEEEELb0ELb0ELb0EEEvNS_9FwdParamsE:
        /* <DEDUP_REMOVED lines=34> */
[C---:B------:R-:W-:Y:S01]  /*0220*/  IMAD.WIDE.U32 R56, R3.reuse, R56, c[0x0][0x1b0] ;  /* 0x00006c0003387625 */ /* 0x040fe200078e0038 */
        /* <DEDUP_REMOVED lines=11> */
.L_x_20215:
[----:B-1----:R-:W-:Y:S05]  /*02e0*/  BSYNC B0 ;  /* 0x0000000000007941 */ /* 0x002fea0003800000 */
.L_x_20214:
        /* <DEDUP_REMOVED lines=9> */
[C---:B------:R-:W-:Y:S02]  /*0380*/  @P1 LEA.HI.X R51, R3.reuse, c[0x0][0x21c], RZ, 0x4, P3 ;  /* 0x0000870003331a11 */ /* 0x040fe400018f24ff */
        /* <DEDUP_REMOVED lines=15> */
.L_x_20217:
[----:B------:R-:W-:Y:S05]  /*0480*/  BSYNC B0 ;  /* 0x0000000000007941 */ /* 0x000fea0003800000 */
.L_x_20216:
        /* <DEDUP_REMOVED lines=25> */
.L_x_20219:
[----:B------:R-:W-:Y:S05]  /*0620*/  BSYNC B0 ;  /* 0x0000000000007941 */ /* 0x000fea0003800000 */
.L_x_20218:
        /* <DEDUP_REMOVED lines=10> */
[C---:B------:R-:W-:Y:S02]  /*06d0*/  @P2 IADD3 R14, P3, R4.reuse, c[0x0][0x220], RZ ;  /* 0x00008800040e2a10 */ /* 0x040fe40007f7e0ff */
        /* <DEDUP_REMOVED lines=14> */
.L_x_20221:
[----:B------:R-:W-:Y:S05]  /*07c0*/  BSYNC B0 ;  /* 0x0000000000007941 */ /* 0x000fea0003800000 */
.L_x_20220:
        /* <DEDUP_REMOVED lines=28> */
.L_x_20223:
[----:B0-----:R-:W-:Y:S05]  /*0990*/  BSYNC B0 ;  /* 0x0000000000007941 */ /* 0x001fea0003800000 */
.L_x_20222:
        /* <DEDUP_REMOVED lines=28> */
.L_x_20225:
[----:B0-----:R-:W-:Y:S05]  /*0b60*/  BSYNC B0 ;  /* 0x0000000000007941 */ /* 0x001fea0003800000 */
.L_x_20224:
[----:B------:R-:W-:Y:S01]  /*0b70*/  ISETP.GE.U32.AND P1, PT, R2, 0xe0, PT ;  /* 0x000000e00200780c */ /* 0x000fe20003f26070 */
[----:B------:R-:W-:Y:S01]  /*0b80*/  BSSY B0, `(.L_x_20226) ;  /* 0x000001d000007945 */ /* 0x000fe20003800000 */
[----:B------:R-:W-:-:S02]  /*0b90*/  SHF.R.U32.HI R101, RZ, 0x5, R100 ;  /* 0x00000005ff657819 */ /* 0x000fc40000011664 */
[----:B------:R-:W-:Y:S02]  /*0ba0*/  LOP3.LUT R0, R0, 0xffffff7f, RZ, 0xc0, !PT ;  /* 0xffffff7f00007812 */ /* 0x000fe400078ec0ff */
[----:B------:R-:W-:-:S07]  /*0bb0*/  LEA R164, R164, R101, 0x2 ;  /* 0x00000065a4a47211 */ /* 0x000fce00078e10ff */
        /* <DEDUP_REMOVED lines=25> */
.L_x_20227:
[----:B-1----:R-:W-:Y:S05]  /*0d50*/  BSYNC B0 ;  /* 0x0000000000007941 */ /* 0x002fea0003800000 */
.L_x_20226:
        /* <DEDUP_REMOVED lines=28> */
.L_x_20229:
[----:B-1----:R-:W-:Y:S05]  /*0f20*/  BSYNC B0 ;  /* 0x0000000000007941 */ /* 0x002fea0003800000 */
.L_x_20228:
        /* <DEDUP_REMOVED lines=28> */
.L_x_20231:
[----:B-1----:R-:W-:Y:S05]  /*10f0*/  BSYNC B0 ;  /* 0x0000000000007941 */ /* 0x002fea0003800000 */
.L_x_20230:
        /* <DEDUP_REMOVED lines=20> */
[----:B------:R-:W5:Y:S01]  /*1240*/  @P2 LDG.E.128 R152, [R152.64] ;  /* 0x0000000498982981 */ /* 0x000f62000c1e1d00 */
[----:B0-----:R-:W-:-:S06]  /*1250*/  IMAD.WIDE.U32 R156, R3, R158, c[0x0][0x1b0] ;  /* 0x00006c00039c7625 */ /* 0x001fcc00078e009e */
[----:B------:R-:W5:Y:S01]  /*1260*/  LDG.E.128 R156, [R156.64] ;  /* 0x000000049c9c7981 */ /* 0x000f62000c1e1d00 */
[----:B------:R-:W-:Y:S01]  /*1270*/  @!P1 CS2R R148, SRZ ;  /* 0x0000000000949805 */ /* 0x000fe2000001ff00 */
[----:B------:R-:W-:Y:S01]  /*1280*/  @!P1 CS2R R150, SRZ ;  /* 0x0000000000969805 */ /* 0x000fe2000001ff00 */
[----:B------:R-:W-:Y:S01]  /*1290*/  @!P2 CS2R R152, SRZ ;  /* 0x000000000098a805 */ /* 0x000fe2000001ff00 */
[----:B------:R-:W-:Y:S02]  /*12a0*/  @!P2 CS2R R154, SRZ ;  /* 0x00000000009aa805 */ /* 0x000fe4000001ff00 */
.L_x_20233:
[----:B------:R-:W-:Y:S05]  /*12b0*/  BSYNC B0 ;  /* 0x0000000000007941 */ /* 0x000fea0003800000 */
.L_x_20232:
[----:B------:R-:W-:-:S13]  /*12c0*/  ISETP.GE.AND P1, PT, R164, c[0x0][0x164], PT ;  /* 0x00005900a4007a0c */ /* 0x000fda0003f26270 */
[----:B------:R-:W-:Y:S05]  /*12d0*/  @P1 EXIT ;  /* 0x000000000000194d */ /* 0x000fea0003800000 */
[--C-:B-----5:R-:W-:Y:S01]  /*12e0*/  PRMT R3, RZ, 0x5410, R56.reuse ;  /* 0x00005410ff037816 */ /* 0x120fe20000000038 */
[----:B------:R-:W-:Y:S01]  /*12f0*/  ULDC.U8 UR6, c[0x0][0x1f0] ;  /* 0x00007c0000067ab9 */ /* 0x000fe20000000000 */
[----:B------:R-:W-:Y:S02]  /*1300*/  PRMT R56, RZ, 0x7610, R56 ;  /* 0x00007610ff387816 */ /* 0x000fe40000000038 */
[--C-:B------:R-:W-:Y:S01]  /*1310*/  PRMT R165, RZ, 0x5410, R57.reuse ;  /* 0x00005410ffa57816 */ /* 0x100fe20000000039 */
[----:B------:R0:W-:Y:S04]  /*1320*/  STL [R1+0x420], R3 ;  /* 0x0004200301007387 */ /* 0x0001e80000100800 */
[----:B------:R1:W-:Y:S04]  /*1330*/  STL [R1+0x41c], R56 ;  /* 0x00041c3801007387 */ /* 0x0003e80000100800 */
[----:B------:R-:W-:Y:S01]  /*1340*/  STL [R1+0x418], R165 ;  /* 0x000418a501007387 */ /* 0x000fe20000100800 */
[----:B0-----:R-:W-:-:S02]  /*1350*/  PRMT R3, RZ, 0x7610, R57 ;  /* 0x00007610ff037816 */ /* 0x001fc40000000039 */
        /* <DEDUP_REMOVED lines=24> */
[----:B-1----:R-:W-:-:S03]  /*14e0*/  PRMT R56, RZ, 0x5410, R52 ;  /* 0x00005410ff387816 */ /* 0x002fc60000000034 */
[----:B------:R0:W-:Y:S01]  /*14f0*/  STL [R1+0x3e0], R3 ;  /* 0x0003e00301007387 */ /* 0x0001e20000100800 */
[----:B------:R-:W-:-:S03]  /*1500*/  PRMT R52, RZ, 0x7610, R52 ;  /* 0x00007610ff347816 */ /* 0x000fc60000000034 */
[----:B------:R-:W-:Y:S04]  /*1510*/  STL [R1+0x3e4], R56 ;  /* 0x0003e43801007387 */ /* 0x000fe80000100800 */
[----:B------:R1:W-:Y:S01]  /*1520*/  STL [R1+0x3dc], R52 ;  /* 0x0003dc3401007387 */ /* 0x0003e20000100800 */
[--C-:B0-----:R-:W-:Y:S02]  /*1530*/  PRMT R3, RZ, 0x5410, R53.reuse ;  /* 0x00005410ff037816 */ /* 0x101fe40000000035 */
        /* <DEDUP_REMOVED lines=27> */
[----:B------:R-:W-:Y:S04]  /*16f0*/  STL [R1+0x3a4], R53 ;  /* 0x0003a43501007387 */ /* 0x000fe80000100800 */
[----:B------:R-:W-:Y:S01]  /*1700*/  STL [R1+0x3a0], R52 ;  /* 0x0003a03401007387 */ /* 0x000fe20000100800 */
[----:B0-----:R-:W-:Y:S02]  /*1710*/  PRMT R3, RZ, 0x7610, R40 ;  /* 0x00007610ff037816 */ /* 0x001fe40000000028 */
[--C-:B------:R-:W-:Y:S02]  /*1720*/  PRMT R40, RZ, 0x5410, R41.reuse ;  /* 0x00005410ff287816 */ /* 0x100fe40000000029 */
[----:B------:R-:W-:Y:S01]  /*1730*/  PRMT R41, RZ, 0x7610, R41 ;  /* 0x00007610ff297816 */ /* 0x000fe20000000029 */
        /* <DEDUP_REMOVED lines=26> */
[----:B------:R-:W-:Y:S01]  /*18e0*/  STL [R1+0x360], R41 ;  /* 0x0003602901007387 */ /* 0x000fe20000100800 */
[--C-:B0-----:R-:W-:Y:S02]  /*18f0*/  PRMT R3, RZ, 0x5410, R36.reuse ;  /* 0x00005410ff037816 */ /* 0x101fe40000000024 */
[----:B-1----:R-:W-:-:S03]  /*1900*/  PRMT R40, RZ, 0x7610, R36 ;  /* 0x00007610ff287816 */ /* 0x002fc60000000024 */
[----:B------:R0:W-:Y:S01]  /*1910*/  STL [R1+0x364], R3 ;  /* 0x0003640301007387 */ /* 0x0001e20000100800 */
[----:B------:R-:W-:-:S03]  /*1920*/  PRMT R36, RZ, 0x5410, R37 ;  /* 0x00005410ff247816 */ /* 0x000fc60000000025 */
        /* <DEDUP_REMOVED lines=30> */
[----:B------:R-:W-:Y:S01]  /*1b10*/  STL [R1+0x320], R37 ;  /* 0x0003202501007387 */ /* 0x000fe20000100800 */
[----:B------:R-:W-:-:S03]  /*1b20*/  PRMT R24, RZ, 0x7610, R25 ;  /* 0x00007610ff187816 */ /* 0x000fc60000000019 */
[----:B------:R-:W-:Y:S01]  /*1b30*/  STL [R1+0x31c], R36 ;  /* 0x00031c2401007387 */ /* 0x000fe20000100800 */
[----:B0-----:R-:W-:Y:S02]  /*1b40*/  PRMT R3, RZ, 0x5410, R25 ;  /* 0x00005410ff037816 */ /* 0x001fe40000000019 */
[----:B------:R-:W-:-:S03]  /*1b50*/  PRMT R25, RZ, 0x5410, R26 ;  /* 0x00005410ff197816 */ /* 0x000fc6000000001a */
        /* <DEDUP_REMOVED lines=30> */
[----:B------:R0:W-:Y:S01]  /*1d40*/  STL [R1+0x2dc], R3 ;  /* 0x0002dc0301007387 */ /* 0x0001e20000100800 */
[----:B------:R-:W-:-:S03]  /*1d50*/  PRMT R21, RZ, 0x7610, R22 ;  /* 0x00007610ff157816 */ /* 0x000fc60000000016 */
        /* <DEDUP_REMOVED lines=23> */
[----:B------:R-:W-:Y:S04]  /*1ed0*/  STL [R1+0x2a8], R21 ;  /* 0x0002a81501007387 */ /* 0x000fe80000100800 */
[----:B------:R1:W-:Y:S01]  /*1ee0*/  STL [R1+0x2a4], R20 ;  /* 0x0002a41401007387 */ /* 0x0003e20000100800 */
[--C-:B0-----:R-:W-:Y:S02]  /*1ef0*/  PRMT R3, RZ, 0x5410, R8.reuse ;  /* 0x00005410ff037816 */ /* 0x101fe40000000008 */
[----:B------:R-:W-:-:S03]  /*1f00*/  PRMT R8, RZ, 0x7610, R8 ;  /* 0x00007610ff087816 */ /* 0x000fc60000000008 */
[----:B------:R0:W-:Y:S01]  /*1f10*/  STL [R1+0x2a0], R3 ;  /* 0x0002a00301007387 */ /* 0x0001e20000100800 */
[----:B-1----:R-:W-:-:S03]  /*1f20*/  PRMT R20, RZ, 0x5410, R9 ;  /* 0x00005410ff147816 */ /* 0x002fc60000000009 */
        /* <DEDUP_REMOVED lines=41> */
[--C-:B------:R-:W-:Y:S02]  /*21c0*/  PRMT R6, RZ, 0x5410, R154.reuse ;  /* 0x00005410ff067816 */ /* 0x100fe4000000009a */
        /* <DEDUP_REMOVED lines=121> */
[----:B0-----:R-:W-:Y:S02]  /*2960*/  PRMT R3, RZ, 0x7610, R96 ;  /* 0x00007610ff037816 */ /* 0x001fe40000000060 */
[----:B-1----:R-:W-:-:S03]  /*2970*/  PRMT R5, RZ, 0x5410, R97 ;  /* 0x00005410ff057816 */ /* 0x002fc60000000061 */
        /* <DEDUP_REMOVED lines=202> */
[----:B------:R-:W-:-:S03]  /*3620*/  PRMT R141, RZ, 0x7610, R133 ;  /* 0x00007610ff8d7816 */ /* 0x000fc60000000085 */
[----:B------:R2:W-:Y:S01]  /*3630*/  STL [R1+0x14], R5 ;  /* 0x0000140501007387 */ /* 0x0005e20000100800 */
        /* <DEDUP_REMOVED lines=8> */
[----:B------:R2:W-:Y:S01]  /*36c0*/  STL [R1+0x8], R5 ;  /* 0x0000080501007387 */ /* 0x0005e20000100800 */
[----:B0-----:R-:W-:Y:S02]  /*36d0*/  PRMT R4, RZ, 0x7610, R143 ;  /* 0x00007610ff047816 */ /* 0x001fe4000000008f */
[----:B------:R-:W-:-:S02]  /*36e0*/  PRMT R143, RZ, 0x7610, R132 ;  /* 0x00007610ff8f7816 */ /* 0x000fc40000000084 */
[----:B-1----:R-:W-:Y:S01]  /*36f0*/  PRMT R3, RZ, 0x5410, R132 ;  /* 0x00005410ff037816 */ /* 0x002fe20000000084 */
[----:B------:R0:W-:Y:S01]  /*3700*/  STL [R1], R4 ;  /* 0x0000000401007387 */ /* 0x0001e20000100800 */
[--C-:B------:R-:W-:Y:S02]  /*3710*/  PRMT R132, RZ, 0x5410, R144.reuse ;  /* 0x00005410ff847816 */ /* 0x100fe40000000090 */
[--C-:B--2---:R-:W-:Y:S01]  /*3720*/  PRMT R5, RZ, 0x5410, R153.reuse ;  /* 0x00005410ff057816 */ /* 0x104fe20000000099 */
[----:B------:R1:W-:Y:S01]  /*3730*/  STL [R1+0x4], R3 ;  /* 0x0000040301007387 */ /* 0x0003e20000100800 */
[----:B------:R-:W-:Y:S02]  /*3740*/  PRMT R144, RZ, 0x7610, R144 ;  /* 0x00007610ff907816 */ /* 0x000fe40000000090 */
[----:B------:R-:W-:Y:S02]  /*3750*/  PRMT R153, RZ, 0x7610, R153 ;  /* 0x00007610ff997816 */ /* 0x000fe40000000099 */
[----:B0-----:R-:W-:-:S02]  /*3760*/  MOV R4, R164 ;  /* 0x000000a400047202 */ /* 0x001fc40000000f00 */
[--C-:B-1----:R-:W-:Y:S02]  /*3770*/  PRMT R3, RZ, 0x5410, R152.reuse ;  /* 0x00005410ff037816 */ /* 0x102fe40000000098 */
[----:B------:R-:W-:Y:S02]  /*3780*/  PRMT R152, RZ, 0x7610, R152 ;  /* 0x00007610ff987816 */ /* 0x000fe40000000098 */
.L_x_20437:
        /* <DEDUP_REMOVED lines=19> */
[----:B------:R-:W2:Y:S03]  /*38c0*/  LDG.E.128 R28, [R28.64] ;  /* 0x000000041c1c7981 */ /* 0x000ea6000c1e1d00 */
[----:B------:R-:W-:-:S05]  /*38d0*/  @P1 LEA.HI.X R9, R10, c[0x0][0x184], RZ, 0x5, P2 ;  /* 0x000061000a091a11 */ /* 0x000fca00010f2cff */
[----:B------:R0:W5:Y:S04]  /*38e0*/  @P1 LDG.E.128 R16, [R8.64] ;  /* 0x0000000408101981 */ /* 0x000168000c1e1d00 */
[----:B------:R0:W5:Y:S01]  /*38f0*/  @P1 LDG.E.128 R20, [R8.64+0x10] ;  /* 0x0000100408141981 */ /* 0x000162000c1e1d00 */
[----:B------:R-:W-:-:S04]  /*3900*/  ISETP.NE.U32.AND P2, PT, RZ, c[0x0][0x178], PT ;  /* 0x00005e00ff007a0c */ /* 0x000fc80003f45070 */
[----:B------:R-:W-:Y:S02]  /*3910*/  ISETP.NE.AND.EX P2, PT, RZ, c[0x0][0x17c], PT, P2 ;  /* 0x00005f00ff007a0c */ /* 0x000fe40003f45320 */
[----:B--2---:R-:W-:-:S11]  /*3920*/  PRMT R24, RZ, 0x5410, R28 ;  /* 0x00005410ff187816 */ /* 0x004fd6000000001c */
[----:B------:R-:W-:Y:S05]  /*3930*/  @P2 BRA `(.L_x_20236) ;  /* 0x0000003000002947 */ /* 0x000fea0003800000 */
[----:B0-----:R-:W-:Y:S05]  /*3940*/  @!P1 BRA `(.L_x_20237) ;  /* 0x0000005000009947 */ /* 0x001fea0003800000 */
[----:B-----5:R-:W-:Y:S01]  /*3950*/  FADD.FTZ R24, R16, R24 ;  /* 0x0000001810187221 */ /* 0x020fe20000010000 */
[----:B------:R-:W-:Y:S05]  /*3960*/  BRA `(.L_x_20237) ;  /* 0x0000003000007947 */ /* 0x000fea0003800000 */
.L_x_20236:
[----:B0----5:R-:W-:-:S05]  /*3970*/  PRMT R8, RZ, 0x5410, R12 ;  /* 0x00005410ff087816 */ /* 0x021fca000000000c */
[----:B------:R-:W-:-:S04]  /*3980*/  FADD.FTZ R24, R8, R24 ;  /* 0x0000001808187221 */ /* 0x000fc80000010000 */
[----:B------:R-:W-:Y:S02]  /*3990*/  @P1 FADD.FTZ R24, R16, R24 ;  /* 0x0000001810181221 */ /* 0x000fe40000010000 */
.L_x_20237:
[----:B------:R-:W-:Y:S01]  /*39a0*/  PRMT R25, RZ, 0x7610, R28 ;  /* 0x00007610ff197816 */ /* 0x000fe2000000001c */
[----:B------:R-:W-:Y:S05]  /*39b0*/  @P2 BRA `(.L_x_20238) ;  /* 0x0000003000002947 */ /* 0x000fea0003800000 */
[----:B------:R-:W-:Y:S05]  /*39c0*/  @!P1 BRA `(.L_x_20239) ;  /* 0x0000005000009947 */ /* 0x000fea0003800000 */
[----:B-----5:R-:W-:Y:S01]  /*39d0*/  FADD.FTZ R25, R17, R25 ;  /* 0x0000001911197221 */ /* 0x020fe20000010000 */
[----:B------:R-:W-:Y:S05]  /*39e0*/  BRA `(.L_x_20239) ;  /* 0x0000003000007947 */ /* 0x000fea0003800000 */
.L_x_20238:
[----:B-----5:R-:W-:-:S05]  /*39f0*/  PRMT R8, RZ, 0x7610, R12 ;  /* 0x00007610ff087816 */ /* 0x020fca000000000c */
[----:B------:R-:W-:-:S04]  /*3a00*/  FADD.FTZ R25, R8, R25 ;  /* 0x0000001908197221 */ /* 0x000fc80000010000 */
[----:B------:R-:W-:Y:S02]  /*3a10*/  @P1 FADD.FTZ R25, R17, R25 ;  /* 0x0000001911191221 */ /* 0x000fe40000010000 */
.L_x_20239:
[----:B------:R-:W-:Y:S01]  /*3a20*/  PRMT R26, RZ, 0x5410, R29 ;  /* 0x00005410ff1a7816 */ /* 0x000fe2000000001d */
[----:B------:R-:W-:Y:S05]  /*3a30*/  @P2 BRA `(.L_x_20240) ;  /* 0x0000003000002947 */ /* 0x000fea0003800000 */
[----:B------:R-:W-:Y:S05]  /*3a40*/  @!P1 BRA `(.L_x_20241) ;  /* 0x0000005000009947 */ /* 0x000fea0003800000 */
[----:B-----5:R-:W-:Y:S01]  /*3a50*/  FADD.FTZ R26, R18, R26 ;  /* 0x0000001a121a7221 */ /* 0x020fe20000010000 */
[----:B------:R-:W-:Y:S05]  /*3a60*/  BRA `(.L_x_20241) ;  /* 0x0000003000007947 */ /* 0x000fea0003800000 */
.L_x_20240:
[----:B-----5:R-:W-:-:S05]  /*3a70*/  PRMT R8, RZ, 0x5410, R13 ;  /* 0x00005410ff087816 */ /* 0x020fca000000000d */
[----:B------:R-:W-:-:S04]  /*3a80*/  FADD.FTZ R26, R8, R26 ;  /* 0x0000001a081a7221 */ /* 0x000fc80000010000 */
[----:B------:R-:W-:Y:S02]  /*3a90*/  @P1 FADD.FTZ R26, R18, R26 ;  /* 0x0000001a121a1221 */ /* 0x000fe40000010000 */
.L_x_20241:
[----:B------:R-:W-:Y:S01]  /*3aa0*/  PRMT R27, RZ, 0x7610, R29 ;  /* 0x00007610ff1b7816 */ /* 0x000fe2000000001d */
[----:B------:R-:W-:Y:S05]  /*3ab0*/  @P2 BRA `(.L_x_20242) ;  /* 0x0000003000002947 */ /* 0x000fea0003800000 */
[----:B------:R-:W-:Y:S05]  /*3ac0*/  @!P1 BRA `(.L_x_20243) ;  /* 0x0000005000009947 */ /* 0x000fea0003800000 */
[----:B-----5:R-:W-:Y:S01]  /*3ad0*/  FADD.FTZ R27, R19, R27 ;  /* 0x0000001b131b7221 */ /* 0x020fe20000010000 */
[----:B------:R-:W-:Y:S05]  /*3ae0*/  BRA `(.L_x_20243) ;  /* 0x0000003000007947 */ /* 0x000fea0003800000 */
.L_x_20242:
[----:B-----5:R-:W-:-:S05]  /*3af0*/  PRMT R8, RZ, 0x7610, R13 ;  /* 0x00007610ff087816 */ /* 0x020fca000000000d */
[----:B------:R-:W-:-:S04]  /*3b00*/  FADD.FTZ R27, R8, R27 ;  /* 0x0000001b081b7221 */ /* 0x000fc80000010000 */
[----:B------:R-:W-:Y:S02]  /*3b10*/  @P1 FADD.FTZ R27, R19, R27 ;  /* 0x0000001b131b1221 */ /* 0x000fe40000010000 */
.L_x_20243:
[----:B------:R-:W-:Y:S01]  /*3b20*/  PRMT R28, RZ, 0x5410, R30 ;  /* 0x00005410ff1c7816 */ /* 0x000fe2000000001e */
[----:B------:R-:W-:Y:S05]  /*3b30*/  @P2 BRA `(.L_x_20244) ;  /* 0x0000003000002947 */ /* 0x000fea0003800000 */
[----:B------:R-:W-:Y:S05]  /*3b40*/  @!P1 BRA `(.L_x_20245) ;  /* 0x0000005000009947 */ /* 0x000fea0003800000 */
[----:B-----5:R-:W-:Y:S01]  /*3b50*/  FADD.FTZ R28, R20, R28 ;  /* 0x0000001c141c7221 */ /* 0x020fe20000010000 */
[----:B------:R-:W-:Y:S05]  /*3b60*/  BRA `(.L_x_20245) ;  /* 0x0000003000007947 */ /* 0x000fea0003800000 */
.L_x_20244:
[----:B-----5:R-:W-:-:S05]  /*3b70*/  PRMT R8, RZ, 0x5410, R14 ;  /* 0x00005410ff087816 */ /* 0x020fca000000000e */
[----:B------:R-:W-:-:S04]  /*3b80*/  FADD.FTZ R28, R8, R28 ;  /* 0x0000001c081c7221 */ /* 0x000fc80000010000 */
[----:B------:R-:W-:Y:S02]  /*3b90*/  @P1 FADD.FTZ R28, R20, R28 ;  /* 0x0000001c141c1221 */ /* 0x000fe40000010000 */
.L_x_20245:
[----:B------:R-:W-:Y:S01]  /*3ba0*/  PRMT R29, RZ, 0x7610, R30 ;  /* 0x00007610ff1d7816 */ /* 0x000fe2000000001e */
[----:B------:R-:W-:Y:S05]  /*3bb0*/  @P2 BRA `(.L_x_20246) ;  /* 0x0000003000002947 */ /* 0x000fea0003800000 */
[----:B------:R-:W-:Y:S05]  /*3bc0*/  @!P1 BRA `(.L_x_20247) ;  /* 0x0000005000009947 */ /* 0x000fea0003800000 */
[----:B-----5:R-:W-:Y:S01]  /*3bd0*/  FADD.FTZ R29, R21, R29 ;  /* 0x0000001d151d7221 */ /* 0x020fe20000010000 */
[----:B------:R-:W-:Y:S05]  /*3be0*/  BRA `(.L_x_20247) ;  /* 0x0000003000007947 */ /* 0x000fea0003800000 */
.L_x_20246:
[----:B-----5:R-:W-:-:S05]  /*3bf0*/  PRMT R8, RZ, 0x7610, R14 ;  /* 0x00007610ff087816 */ /* 0x020fca000000000e */
[----:B------:R-:W-:-:S04]  /*3c00*/  FADD.FTZ R29, R8, R29 ;  /* 0x0000001d081d7221 */ /* 0x000fc80000010000 */
[----:B------:R-:W-:Y:S02]  /*3c10*/  @P1 FADD.FTZ R29, R21, R29 ;  /* 0x0000001d151d1221 */ /* 0x000fe40000010000 */
.L_x_20247:
[----:B------:R-:W-:Y:S01]  /*3c20*/  PRMT R30, RZ, 0x5410, R31 ;  /* 0x00005410ff1e7816 */ /* 0x000fe2000000001f */
[----:B------:R-:W-:Y:S05]  /*3c30*/  @P2 BRA `(.L_x_20248) ;  /* 0x0000003000002947 */ /* 0x000fea0003800000 */
[----:B------:R-:W-:Y:S05]  /*3c40*/  @!P1 BRA `(.L_x_20249) ;  /* 0x0000005000009947 */ /* 0x000fea0003800000 */
[----:B-----5:R-:W-:Y:S01]  /*3c50*/  FADD.FTZ R30, R22, R30 ;  /* 0x0000001e161e7221 */ /* 0x020fe20000010000 */
[----:B------:R-:W-:Y:S05]  /*3c60*/  BRA `(.L_x_20249) ;  /* 0x0000003000007947 */ /* 0x000fea0003800000 */
.L_x_20248:
[----:B-----5:R-:W-:-:S05]  /*3c70*/  PRMT R8, RZ, 0x5410, R15 ;  /* 0x00005410ff087816 */ /* 0x020fca000000000f */
[----:B------:R-:W-:-:S04]  /*3c80*/  FADD.FTZ R30, R8, R30 ;  /* 0x0000001e081e7221 */ /* 0x000fc80000010000 */
[----:B------:R-:W-:Y:S02]  /*3c90*/  @P1 FADD.FTZ R30, R22, R30 ;  /* 0x0000001e161e1221 */ /* 0x000fe40000010000 */
.L_x_20249:
[----:B------:R-:W-:Y:S01]  /*3ca0*/  PRMT R31, RZ, 0x7610, R31 ;  /* 0x00007610ff1f7816 */ /* 0x000fe2000000001f */
[----:B------:R-:W-:Y:S05]  /*3cb0*/  @P2 BRA `(.L_x_20250) ;  /* 0x0000003000002947 */ /* 0x000fea0003800000 */
[----:B------:R-:W-:Y:S05]  /*3cc0*/  @!P1 BRA `(.L_x_20251) ;  /* 0x0000005000009947 */ /* 0x000fea0003800000 */
[----:B-----5:R-:W-:Y:S01]  /*3cd0*/  FADD.FTZ R31, R23, R31 ;  /* 0x0000001f171f7221 */ /* 0x020fe20000010000 */
[----:B------:R-:W-:Y:S05]  /*3ce0*/  BRA `(.L_x_20251) ;  /* 0x0000003000007947 */ /* 0x000fea0003800000 */
.L_x_20250:
[----:B-----5:R-:W-:-:S05]  /*3cf0*/  PRMT R8, RZ, 0x7610, R15 ;  /* 0x00007610ff087816 */ /* 0x020fca000000000f */
[----:B------:R-:W-:-:S04]  /*3d00*/  FADD.FTZ R31, R8, R31 ;  /* 0x0000001f081f7221 */ /* 0x000fc80000010000 */
[----:B------:R-:W-:Y:S02]  /*3d10*/  @P1 FADD.FTZ R31, R23, R31 ;  /* 0x0000001f171f1221 */ /* 0x000fe40000010000 */
.L_x_20251:
[----:B------:R-:W-:-:S04]  /*3d20*/  LEA R8, P1, R10, c[0x0][0x188], 0x5 ;  /* 0x000062000a087a11 */ /* 0x000fc800078228ff */
[----:B------:R-:W-:-:S05]  /*3d30*/  LEA.HI.X R9, R10, c[0x0][0x18c], RZ, 0x5, P1 ;  /* 0x000063000a097a11 */ /* 0x000fca00008f2cff */
[----:B------:R-:W-:Y:S04]  /*3d40*/  STG.E.128 [R8.64], R24 ;  /* 0x0000001808007986 */ /* 0x000fe8000c101d04 */
[----:B------:R0:W-:Y:S02]  /*3d50*/  STG.E.128 [R8.64+0x10], R28 ;  /* 0x0000101c08007986 */ /* 0x0001e4000c101d04 */
[----:B0-----:R-:W-:Y:S02]  /*3d60*/  IADD3 R8, R10, 0x20, RZ ;  /* 0x000000200a087810 */ /* 0x001fe40007ffe0ff */
.L_x_20235:
[----:B------:R-:W-:Y:S05]  /*3d70*/  BSYNC B0 ;  /* 0x0000000000007941 */ /* 0x000fea0003800000 */
.L_x_20234:
[----:B------:R-:W-:Y:S01]  /*3d80*/  ISETP.GE.U32.AND P1, PT, R2, 0x40, PT ;  /* 0x000000400200780c */ /* 0x000fe20003f26070 */
[----:B------:R-:W-:-:S12]  /*3d90*/  BSSY B0, `(.L_x_20252) ;  /* 0x0000057000007945 */ /* 0x000fd80003800000 */
[----:B------:R-:W-:Y:S05]  /*3da0*/  @!P1 BRA `(.L_x_20253) ;  /* 0x0000055000009947 */ /* 0x000fea0003800000 */
[----:B------:R-:W-:Y:S02]  /*3db0*/  MOV R36, 0x10 ;  /* 0x0000001000247802 */ /* 0x000fe40000000f00 */
        /* <DEDUP_REMOVED lines=13> */
[----:B------:R-:W-:-:S03]  /*3e90*/  ISETP.NE.AND.EX P2, PT, RZ, c[0x0][0x17c], PT, P2 ;  /* 0x00005f00ff007a0c */ /* 0x000fc60003f45320 */
[----:B------:R2:W5:Y:S02]  /*3ea0*/  @P1 LDG.E.128 R20, [R32.64+0x10] ;  /* 0x0000100420141981 */ /* 0x000564000c1e1d00 */
[----:B--2---:R-:W-:-:S08]  /*3eb0*/  PRMT R32, RZ, 0x5410, R36 ;  /* 0x00005410ff207816 */ /* 0x004fd00000000024 */
[----:B------:R-:W-:Y:S05]  /*3ec0*/  @P2 BRA `(.L_x_20254) ;  /* 0x0000003000002947 */ /* 0x000fea0003800000 */
[----:B------:R-:W-:Y:S05]  /*3ed0*/  @!P1 BRA `(.L_x_20255) ;  /* 0x0000005000009947 */ /* 0x000fea0003800000 */
[----:B-----5:R-:W-:Y:S01]  /*3ee0*/  FADD.FTZ R32, R16, R32 ;  /* 0x0000002010207221 */ /* 0x020fe20000010000 */
[----:B------:R-:W-:Y:S05]  /*3ef0*/  BRA `(.L_x_20255) ;  /* 0x0000003000007947 */ /* 0x000fea0003800000 */
.L_x_20254:
[----:B-----5:R-:W-:-:S05]  /*3f00*/  PRMT R9, RZ, 0x5410, R12 ;  /* 0x00005410ff097816 */ /* 0x020fca000000000c */
[----:B------:R-:W-:-:S04]  /*3f10*/  FADD.FTZ R32, R9, R32 ;  /* 0x0000002009207221 */ /* 0x000fc80000010000 */
[----:B------:R-:W-:Y:S02]  /*3f20*/  @P1 FADD.FTZ R32, R16, R32 ;  /* 0x0000002010201221 */ /* 0x000fe40000010000 */
.L_x_20255:
[----:B------:R-:W-:Y:S01]  /*3f30*/  PRMT R33, RZ, 0x7610, R36 ;  /* 0x00007610ff217816 */ /* 0x000fe20000000024 */
[----:B------:R-:W-:Y:S05]  /*3f40*/  @P2 BRA `(.L_x_20256) ;  /* 0x0000003000002947 */ /* 0x000fea0003800000 */
[----:B------:R-:W-:Y:S05]  /*3f50*/  @!P1 BRA `(.L_x_20257) ;  /* 0x0000005000009947 */ /* 0x000fea0003800000 */
[----:B-----5:R-:W-:Y:S01]  /*3f60*/  FADD.FTZ R33, R17, R33 ;  /* 0x0000002111217221 */ /* 0x020fe20000010000 */
[----:B------:R-:W-:Y:S05]  /*3f70*/  BRA `(.L_x_20257) ;  /* 0x0000003000007947 */ /* 0x000fea0003800000 */
.L_x_20256:
[----:B-----5:R-:W-:-:S05]  /*3f80*/  PRMT R9, RZ, 0x7610, R12 ;  /* 0x00007610ff097816 */ /* 0x020fca000000000c */
[----:B------:R-:W-:-:S04]  /*3f90*/  FADD.FTZ R33, R9, R33 ;  /* 0x0000002109217221 */ /* 0x000fc80000010000 */
[----:B------:R-:W-:Y:S02]  /*3fa0*/  @P1 FADD.FTZ R33, R17, R33 ;  /* 0x0000002111211221 */ /* 0x000fe40000010000 */
.L_x_20257:
[----:B------:R-:W-:Y:S01]  /*3fb0*/  PRMT R34, RZ, 0x5410, R37 ;  /* 0x00005410ff227816 */ /* 0x000fe20000000025 */
[----:B------:R-:W-:Y:S05]  /*3fc0*/  @P2 BRA `(.L_x_20258) ;  /* 0x0000003000002947 */ /* 0x000fea0003800000 */
[----:B------:R-:W-:Y:S05]  /*3fd0*/  @!P1 BRA `(.L_x_20259) ;  /* 0x0000005000009947 */ /* 0x000fea0003800000 */
[----:B-----5:R-:W-:Y:S01]  /*3fe0*/  FADD.FTZ R34, R18, R34 ;  /* 0x0000002212227221 */ /* 0x020fe20000010000 */
[----:B------:R-:W-:Y:S05]  /*3ff0*/  BRA `(.L_x_20259) ;  /* 0x0000003000007947 */ /* 0x000fea0003800000 */
.L_x_20258:
[----:B-----5:R-:W-:-:S05]  /*4000*/  PRMT R9, RZ, 0x5410, R13 ;  /* 0x00005410ff097816 */ /* 0x020fca000000000d */
[----:B------:R-:W-:-:S04]  /*4010*/  FADD.FTZ R34, R9, R34 ;  /* 0x0000002209227221 */ /* 0x000fc80000010000 */
[----:B------:R-:W-:Y:S02]  /*4020*/  @P1 FADD.FTZ R34, R18, R34 ;  /* 0x0000002212221221 */ /* 0x000fe40000010000 */
.L_x_20259:
[----:B------:R-:W-:Y:S01]  /*4030*/  PRMT R35, RZ, 0x7610, R37 ;  /* 0x00007610ff237816 */ /* 0x000fe20000000025 */
[----:B------:R-:W-:Y:S05]  /*4040*/  @P2 BRA `(.L_x_20260) ;  /* 0x0000003000002947 */ /* 0x000fea0003800000 */
[----:B------:R-:W-:Y:S05]  /*4050*/  @!P1 BRA `(.L_x_20261) ;  /* 0x0000005000009947 */ /* 0x000fea0003800000 */
[----:B-----5:R-:W-:Y:S01]  /*4060*/  FADD.FTZ R35, R19, R35 ;  /* 0x0000002313237221 */ /* 0x020fe20000010000 */
[----:B------:R-:W-:Y:S05]  /*4070*/  BRA `(.L_x_20261) ;  /* 0x0000003000007947 */ /* 0x000fea0003800000 */
.L_x_20260:
[----:B-----5:R-:W-:-:S05]  /*4080*/  PRMT R9, RZ, 0x7610, R13 ;  /* 0x00007610ff097816 */ /* 0x020fca000000000d */
[----:B------:R-:W-:-:S04]  /*4090*/  FADD.FTZ R35, R9, R35 ;  /* 0x0000002309237221 */ /* 0x000fc80000010000 */
[----:B------:R-:W-:Y:S02]  /*40a0*/  @P1 FADD.FTZ R35, R19, R35 ;  /* 0x0000002313231221 */ /* 0x000fe40000010000 */
.L_x_20261:
[----:B------:R-:W-:Y:S01]  /*40b0*/  PRMT R36, RZ, 0x5410, R38 ;  /* 0x00005410ff247816 */ /* 0x000fe20000000026 */
[----:B------:R-:W-:Y:S05]  /*40c0*/  @P2 BRA `(.L_x_20262) ;  /* 0x0000003000002947 */ /* 0x000fea0003800000 */
[----:B------:R-:W-:Y:S05]  /*40d0*/  @!P1 BRA `(.L_x_20263) ;  /* 0x0000005000009947 */ /* 0x000fea0003800000 */
[----:B-----5:R-:W-:Y:S01]  /*40e0*/  FADD.FTZ R36, R20, R36 ;  /* 0x0000002414247221 */ /* 0x020fe20000010000 */
[----:B------:R-:W-:Y:S05]  /*40f0*/  BRA `(.L_x_20263) ;  /* 0x0000003000007947 */ /* 0x000fea0003800000 */
.L_x_20262:
[----:B-----5:R-:W-:-:S05]  /*4100*/  PRMT R9, RZ, 0x5410, R14 ;  /* 0x00005410ff097816 */ /* 0x020fca000000000e */
[----:B------:R-:W-:-:S04]  /*4110*/  FADD.FTZ R36, R9, R36 ;  /* 0x0000002409247221 */ /* 0x000fc80000010000 */
[----:B------:R-:W-:Y:S02]  /*4120*/  @P1 FADD.FTZ R36, R20, R36 ;  /* 0x0000002414241221 */ /* 0x000fe40000010000 */
.L_x_20263:
[----:B------:R-:W-:Y:S01]  /*4130*/  PRMT R37, RZ, 0x7610, R38 ;  /* 0x00007610ff257816 */ /* 0x000fe20000000026 */
[----:B------:R-:W-:Y:S05]  /*4140*/  @P2 BRA `(.L_x_20264) ;  /* 0x0000003000002947 */ /* 0x000fea0003800000 */
[----:B------:R-:W-:Y:S05]  /*4150*/  @!P1 BRA `(.L_x_20265) ;  /* 0x0000005000009947 */ /* 0x000fea0003800000 */
[----:B-----5:R-:W-:Y:S01]  /*4160*/  FADD.FTZ R37, R21, R37 ;  /* 0x0000002515257221 */ /* 0x020fe20000010000 */
[----:B------:R-:W-:Y:S05]  /*4170*/  BRA `(.L_x_20265) ;  /* 0x0000003000007947 */ /* 0x000fea0003800000 */
.L_x_20264:
[----:B-----5:R-:W-:-:S05]  /*4180*/  PRMT R9, RZ, 0x7610, R14 ;  /* 0x00007610ff097816 */ /* 0x020fca000000000e */
[----:B------:R-:W-:-:S04]  /*4190*/  FADD.FTZ R37, R9, R37 ;  /* 0x0000002509257221 */ /* 0x000fc80000010000 */
[----:B------:R-:W-:Y:S02]  /*41a0*/  @P1 FADD.FTZ R37, R21, R37 ;  /* 0x0000002515251221 */ /* 0x000fe40000010000 */
.L_x_20265:
[----:B------:R-:W-:Y:S01]  /*41b0*/  PRMT R38, RZ, 0x5410, R39 ;  /* 0x00005410ff267816 */ /* 0x000fe20000000027 */
[----:B------:R-:W-:Y:S05]  /*41c0*/  @P2 BRA `(.L_x_20266) ;  /* 0x0000003000002947 */ /* 0x000fea0003800000 */
[----:B------:R-:W-:Y:S05]  /*41d0*/  @!P1 BRA `(.L_x_20267) ;  /* 0x0000005000009947 */ /* 0x000fea0003800000 */
[----:B-----5:R-:W-:Y:S01]  /*41e0*/  FADD.FTZ R38, R22, R38 ;  /* 0x0000002616267221 */ /* 0x020fe20000010000 */
[----:B------:R-:W-:Y:S05]  /*41f0*/  BRA `(.L_x_20267) ;  /* 0x0000003000007947 */ /* 0x000fea0003800000 */
.L_x_20266:
[----:B-----5:R-:W-:-:S05]  /*4200*/  PRMT R9, RZ, 0x5410, R15 ;  /* 0x00005410ff097816 */ /* 0x020fca000000000f */
[----:B------:R-:W-:-:S04]  /*4210*/  FADD.FTZ R38, R9, R38 ;  /* 0x0000002609267221 */ /* 0x000fc80000010000 */
[----:B------:R-:W-:Y:S02]  /*4220*/  @P1 FADD.FTZ R38, R22, R38 ;  /* 0x0000002616261221 */ /* 0x000fe40000010000 */
.L_x_20267:
[----:B------:R-:W-:Y:S01]  /*4230*/  PRMT R39, RZ, 0x7610, R39 ;  /* 0x00007610ff277816 */ /* 0x000fe20000000027 */
[----:B------:R-:W-:Y:S05]  /*4240*/  @P2 BRA `(.L_x_20268) ;  /* 0x0000003000002947 */ /* 0x000fea0003800000 */
[----:B------:R-:W-:Y:S05]  /*4250*/  @!P1 BRA `(.L_x_20269) ;  /* 0x0000005000009947 */ /* 0x000fea0003800000 */
[----:B-----5:R-:W-:Y:S01]  /*4260*/  FADD.FTZ R39, R23, R39 ;  /* 0x0000002717277221 */ /* 0x020fe20000010000 */
[----:B------:R-:W-:Y:S05]  /*4270*/  BRA `(.L_x_20269) ;  /* 0x0000003000007947 */ /* 0x000fea0003800000 */
.L_x_20268:
[----:B-----5:R-:W-:-:S05]  /*4280*/  PRMT R9, RZ, 0x7610, R15 ;  /* 0x00007610ff097816 */ /* 0x020fca000000000f */
[----:B------:R-:W-:-:S04]  /*4290*/  FADD.FTZ R39, R9, R39 ;  /* 0x0000002709277221 */ /* 0x000fc80000010000 */
[----:B------:R-:W-:Y:S02]  /*42a0*/  @P1 FADD.FTZ R39, R23, R39 ;  /* 0x0000002717271221 */ /* 0x000fe40000010000 */
.L_x_20269:
[----:B------:R-:W-:-:S04]  /*42b0*/  LEA R104, P1, R8, c[0x0][0x188], 0x5 ;  /* 0x0000620008687a11 */ /* 0x000fc800078228ff */
[C---:B------:R-:W-:Y:S02]  /*42c0*/  LEA.HI.X R105, R8.reuse, c[0x0][0x18c], RZ, 0x5, P1 ;  /* 0x0000630008697a11 */ /* 0x040fe400008f2cff */
[----:B------:R-:W-:-:S03]  /*42d0*/  IADD3 R8, R8, 0x20, RZ ;  /* 0x0000002008087810 */ /* 0x000fc60007ffe0ff */
[----:B------:R0:W-:Y:S04]  /*42e0*/  STG.E.128 [R104.64], R32 ;  /* 0x0000002068007986 */ /* 0x0001e8000c101d04 */
[----:B------:R0:W-:Y:S02]  /*42f0*/  STG.E.128 [R104.64+0x10], R36 ;  /* 0x0000102468007986 */ /* 0x0001e4000c101d04 */
.L_x_20253:
[----:B------:R-:W-:Y:S05]  /*4300*/  BSYNC B0 ;  /* 0x0000000000007941 */ /* 0x000fea0003800000 */
.L_x_20252:
[----:B------:R-:W-:Y:S01]  /*4310*/  ISETP.GE.U32.AND P1, PT, R2, 0x60, PT ;  /* 0x000000600200780c */ /* 0x000fe20003f26070 */
[----:B------:R-:W-:-:S12]  /*4320*/  BSSY B0, `(.L_x_20270) ;  /* 0x0000057000007945 */ /* 0x000fd80003800000 */
        /* <DEDUP_REMOVED lines=11> */
[----:B-1----:R-:W-:-:S04]  /*43e0*/  @P1 LEA R40, P2, R8, c[0x0][0x180], 0x5 ;  /* 0x0000600008281a11 */ /* 0x002fc800078428ff */
        /* <DEDUP_REMOVED lines=10> */
.L_x_20272:
[----:B-----5:R-:W-:-:S05]  /*4490*/  PRMT R9, RZ, 0x5410, R12 ;  /* 0x00005410ff097816 */ /* 0x020fca000000000c */
[----:B------:R-:W-:-:S04]  /*44a0*/  FADD.FTZ R40, R9, R40 ;  /* 0x0000002809287221 */ /* 0x000fc80000010000 */
[----:B------:R-:W-:Y:S02]  /*44b0*/  @P1 FADD.FTZ R40, R16, R40 ;  /* 0x0000002810281221 */ /* 0x000fe40000010000 */
.L_x_20273:
[----:B------:R-:W-:Y:S01]  /*44c0*/  PRMT R41, RZ, 0x7610, R44 ;  /* 0x00007610ff297816 */ /* 0x000fe2000000002c */
[----:B------:R-:W-:Y:S05]  /*44d0*/  @P2 BRA `(.L_x_20274) ;  /* 0x0000003000002947 */ /* 0x000fea0003800000 */
[----:B------:R-:W-:Y:S05]  /*44e0*/  @!P1 BRA `(.L_x_20275) ;  /* 0x0000005000009947 */ /* 0x000fea0003800000 */
[----:B-----5:R-:W-:Y:S01]  /*44f0*/  FADD.FTZ R41, R17, R41 ;  /* 0x0000002911297221 */ /* 0x020fe20000010000 */
[----:B------:R-:W-:Y:S05]  /*4500*/  BRA `(.L_x_20275) ;  /* 0x0000003000007947 */ /* 0x000fea0003800000 */
.L_x_20274:
[----:B-----5:R-:W-:-:S05]  /*4510*/  PRMT R9, RZ, 0x7610, R12 ;  /* 0x00007610ff097816 */ /* 0x020fca000000000c */
[----:B------:R-:W-:-:S04]  /*4520*/  FADD.FTZ R41, R9, R41 ;  /* 0x0000002909297221 */ /* 0x000fc80000010000 */
[----:B------:R-:W-:Y:S02]  /*4530*/  @P1 FADD.FTZ R41, R17, R41 ;  /* 0x0000002911291221 */ /* 0x000fe40000010000 */
.L_x_20275:
[----:B------:R-:W-:Y:S01]  /*4540*/  PRMT R42, RZ, 0x5410, R45 ;  /* 0x00005410ff2a7816 */ /* 0x000fe2000000002d */
[----:B------:R-:W-:Y:S05]  /*4550*/  @P2 BRA `(.L_x_20276) ;  /* 0x0000003000002947 */ /* 0x000fea0003800000 */
[----:B------:R-:W-:Y:S05]  /*4560*/  @!P1 BRA `(.L_x_20277) ;  /* 0x0000005000009947 */ /* 0x000fea0003800000 */
[----:B-----5:R-:W-:Y:S01]  /*4570*/  FADD.FTZ R42, R18, R42 ;  /* 0x0000002a122a7221 */ /* 0x020fe20000010000 */
[----:B------:R-:W-:Y:S05]  /*4580*/  BRA `(.L_x_20277) ;  /* 0x0000003000007947 */ /* 0x000fea0003800000 */
.L_x_20276:
[----:B-----5:R-:W-:-:S05]  /*4590*/  PRMT R9, RZ, 0x5410, R13 ;  /* 0x00005410ff097816 */ /* 0x020fca000000000d */
[----:B------:R-:W-:-:S04]  /*45a0*/  FADD.FTZ R42, R9, R42 ;  /* 0x0000002a092a7221 */ /* 0x000fc80000010000 */
[----:B------:R-:W-:Y:S02]  /*45b0*/  @P1 FADD.FTZ R42, R18, R42 ;  /* 0x0000002a122a1221 */ /* 0x000fe40000010000 */
.L_x_20277:
[----:B------:R-:W-:Y:S01]  /*45c0*/  PRMT R43, RZ, 0x7610, R45 ;  /* 0x00007610ff2b7816 */ /* 0x000fe2000000002d */
[----:B------:R-:W-:Y:S05]  /*45d0*/  @P2 BRA `(.L_x_20278) ;  /* 0x0000003000002947 */ /* 0x000fea0003800000 */
[----:B------:R-:W-:Y:S05]  /*45e0*/  @!P1 BRA `(.L_x_20279) ;  /* 0x0000005000009947 */ /* 0x000fea0003800000 */
[----:B-----5:R-:W-:Y:S01]  /*45f0*/  FADD.FTZ R43, R19, R43 ;  /* 0x0000002b132b7221 */ /* 0x020fe20000010000 */
[----:B------:R-:W-:Y:S05]  /*4600*/  BRA `(.L_x_20279) ;  /* 0x0000003000007947 */ /* 0x000fea0003800000 */
.L_x_20278:
[----:B-----5:R-:W-:-:S05]  /*4610*/  PRMT R9, RZ, 0x7610, R13 ;  /* 0x00007610ff097816 */ /* 0x020fca000000000d */
[----:B------:R-:W-:-:S04]  /*4620*/  FADD.FTZ R43, R9, R43 ;  /* 0x0000002b092b7221 */ /* 0x000fc80000010000 */
[----:B------:R-:W-:Y:S02]  /*4630*/  @P1 FADD.FTZ R43, R19, R43 ;  /* 0x0000002b132b1221 */ /* 0x000fe40000010000 */
.L_x_20279:
[----:B------:R-:W-:Y:S01]  /*4640*/  PRMT R44, RZ, 0x5410, R46 ;  /* 0x00005410ff2c7816 */ /* 0x000fe2000000002e */
[----:B------:R-:W-:Y:S05]  /*4650*/  @P2 BRA `(.L_x_20280) ;  /* 0x0000003000002947 */ /* 0x000fea0003800000 */
[----:B------:R-:W-:Y:S05]  /*4660*/  @!P1 BRA `(.L_x_20281) ;  /* 0x0000005000009947 */ /* 0x000fea0003800000 */
[----:B-----5:R-:W-:Y:S01]  /*4670*/  FADD.FTZ R44, R20, R44 ;  /* 0x0000002c142c7221 */ /* 0x020fe20000010000 */
[----:B------:R-:W-:Y:S05]  /*4680*/  BRA `(.L_x_20281) ;  /* 0x0000003000007947 */ /* 0x000fea0003800000 */
.L_x_20280:
[----:B-----5:R-:W-:-:S05]  /*4690*/  PRMT R9, RZ, 0x5410, R14 ;  /* 0x00005410ff097816 */ /* 0x020fca000000000e */
[----:B------:R-:W-:-:S04]  /*46a0*/  FADD.FTZ R44, R9, R44 ;  /* 0x0000002c092c7221 */ /* 0x000fc80000010000 */
[----:B------:R-:W-:Y:S02]  /*46b0*/  @P1 FADD.FTZ R44, R20, R44 ;  /* 0x0000002c142c1221 */ /* 0x000fe40000010000 */
.L_x_20281:
[----:B------:R-:W-:Y:S01]  /*46c0*/  PRMT R45, RZ, 0x7610, R46 ;  /* 0x00007610ff2d7816 */ /* 0x000fe2000000002e */
[----:B------:R-:W-:Y:S05]  /*46d0*/  @P2 BRA `(.L_x_20282) ;  /* 0x0000003000002947 */ /* 0x000fea0003800000 */
[----:B------:R-:W-:Y:S05]  /*46e0*/  @!P1 BRA `(.L_x_20283) ;  /* 0x0000005000009947 */ /* 0x000fea0003800000 */
[----:B-----5:R-:W-:Y:S01]  /*46f0*/  FADD.FTZ R45, R21, R45 ;  /* 0x0000002d152d7221 */ /* 0x020fe20000010000 */
[----:B------:R-:W-:Y:S05]  /*4700*/  BRA `(.L_x_20283) ;  /* 0x0000003000007947 */ /* 0x000fea0003800000 */
.L_x_20282:
[----:B-----5:R-:W-:-:S05]  /*4710*/  PRMT R9, RZ, 0x7610, R14 ;  /* 0x00007610ff097816 */ /* 0x020fca000000000e */
[----:B------:R-:W-:-:S04]  /*4720*/  FADD.FTZ R45, R9, R45 ;  /* 0x0000002d092d7221 */ /* 0x000fc80000010000 */
[----:B------:R-:W-:Y:S02]  /*4730*/  @P1 FADD.FTZ R45, R21, R45 ;  /* 0x0000002d152d1221 */ /* 0x000fe40000010000 */
.L_x_20283:
[----:B------:R-:W-:Y:S01]  /*4740*/  PRMT R46, RZ, 0x5410, R47 ;  /* 0x00005410ff2e7816 */ /* 0x000fe2000000002f */
[----:B------:R-:W-:Y:S05]  /*4750*/  @P2 BRA `(.L_x_20284) ;  /* 0x0000003000002947 */ /* 0x000fea0003800000 */
[----:B------:R-:W-:Y:S05]  /*4760*/  @!P1 BRA `(.L_x_20285) ;  /* 0x0000005000009947 */ /* 0x000fea0003800000 */
[----:B-----5:R-:W-:Y:S01]  /*4770*/  FADD.FTZ R46, R22, R46 ;  /* 0x0000002e162e7221 */ /* 0x020fe20000010000 */
[----:B------:R-:W-:Y:S05]  /*4780*/  BRA `(.L_x_20285) ;  /* 0x0000003000007947 */ /* 0x000fea0003800000 */
.L_x_20284:
[----:B-----5:R-:W-:-:S05]  /*4790*/  PRMT R9, RZ, 0x5410, R15 ;  /* 0x00005410ff097816 */ /* 0x020fca000000000f */
[----:B------:R-:W-:-:S04]  /*47a0*/  FADD.FTZ R46, R9, R46 ;  /* 0x0000002e092e7221 */ /* 0x000fc80000010000 */
[----:B------:R-:W-:Y:S02]  /*47b0*/  @P1 FADD.FTZ R46, R22, R46 ;  /* 0x0000002e162e1221 */ /* 0x000fe40000010000 */
.L_x_20285:
[----:B------:R-:W-:Y:S01]  /*47c0*/  PRMT R47, RZ, 0x7610, R47 ;  /* 0x00007610ff2f7816 */ /* 0x000fe2000000002f */
[----:B------:R-:W-:Y:S05]  /*47d0*/  @P2 BRA `(.L_x_20286) ;  /* 0x0000003000002947 */ /* 0x000fea0003800000 */
[----:B------:R-:W-:Y:S05]  /*47e0*/  @!P1 BRA `(.L_x_20287) ;  /* 0x0000005000009947 */ /* 0x000fea0003800000 */
[----:B-----5:R-:W-:Y:S01]  /*47f0*/  FADD.FTZ R47, R23, R47 ;  /* 0x0000002f172f7221 */ /* 0x020fe20000010000 */
[----:B------:R-:W-:Y:S05]  /*4800*/  BRA `(.L_x_20287) ;  /* 0x0000003000007947 */ /* 0x000fea0003800000 */
.L_x_20286:
[----:B-----5:R-:W-:-:S05]  /*4810*/  PRMT R9, RZ, 0x7610, R15 ;  /* 0x00007610ff097816 */ /* 0x020fca000000000f */
[----:B------:R-:W-:-:S04]  /*4820*/  FADD.FTZ R47, R9, R47 ;  /* 0x0000002f092f7221 */ /* 0x000fc80000010000 */
[----:B------:R-:W-:Y:S02]  /*4830*/  @P1 FADD.FTZ R47, R23, R47 ;  /* 0x0000002f172f1221 */ /* 0x000fe40000010000 */
.L_x_20287:
[----:B0-----:R-:W-:-:S04]  /*4840*/  LEA R104, P1, R8, c[0x0][0x188], 0x5 ;  /* 0x0000620008687a11 */ /* 0x001fc800078228ff */
[C---:B------:R-:W-:Y:S02]  /*4850*/  LEA.HI.X R105, R8.reuse, c[0x0][0x18c], RZ, 0x5, P1 ;  /* 0x0000630008697a11 */ /* 0x040fe400008f2cff */
[----:B------:R-:W-:-:S03]  /*4860*/  IADD3 R8, R8, 0x20, RZ ;  /* 0x0000002008087810 */ /* 0x000fc60007ffe0ff */
[----:B------:R0:W-:Y:S04]  /*4870*/  STG.E.128 [R104.64], R40 ;  /* 0x0000002868007986 */ /* 0x0001e8000c101d04 */
[----:B------:R0:W-:Y:S02]  /*4880*/  STG.E.128 [R104.64+0x10], R44 ;  /* 0x0000102c68007986 */ /* 0x0001e4000c101d04 */
.L_x_20271:
[----:B------:R-:W-:Y:S05]  /*4890*/  BSYNC B0 ;  /* 0x0000000000007941 */ /* 0x000fea0003800000 */
.L_x_20270:
        /* <DEDUP_REMOVED lines=24> */
.L_x_20290:
[----:B-----5:R-:W-:-:S05]  /*4a20*/  PRMT R9, RZ, 0x5410, R12 ;  /* 0x00005410ff097816 */ /* 0x020fca000000000c */
[----:B------:R-:W-:-:S04]  /*4a30*/  FADD.FTZ R48, R9, R48 ;  /* 0x0000003009307221 */ /* 0x000fc80000010000 */
[----:B------:R-:W-:Y:S02]  /*4a40*/  @P1 FADD.FTZ R48, R16, R48 ;  /* 0x0000003010301221 */ /* 0x000fe40000010000 */
.L_x_20291:
[----:B------:R-:W-:Y:S01]  /*4a50*/  PRMT R49, RZ, 0x7610, R52 ;  /* 0x00007610ff317816 */ /* 0x000fe20000000034 */
[----:B------:R-:W-:Y:S05]  /*4a60*/  @P2 BRA `(.L_x_20292) ;  /* 0x0000003000002947 */ /* 0x000fea0003800000 */
[----:B------:R-:W-:Y:S05]  /*4a70*/  @!P1 BRA `(.L_x_20293) ;  /* 0x0000005000009947 */ /* 0x000fea0003800000 */
[----:B-----5:R-:W-:Y:S01]  /*4a80*/  FADD.FTZ R49, R17, R49 ;  /* 0x0000003111317221 */ /* 0x020fe20000010000 */
[----:B------:R-:W-:Y:S05]  /*4a90*/  BRA `(.L_x_20293) ;  /* 0x0000003000007947 */ /* 0x000fea0003800000 */
.L_x_20292:
[----:B-----5:R-:W-:-:S05]  /*4aa0*/  PRMT R9, RZ, 0x7610, R12 ;  /* 0x00007610ff097816 */ /* 0x020fca000000000c */
[----:B------:R-:W-:-:S04]  /*4ab0*/  FADD.FTZ R49, R9, R49 ;  /* 0x0000003109317221 */ /* 0x000fc80000010000 */
[----:B------:R-:W-:Y:S02]  /*4ac0*/  @P1 FADD.FTZ R49, R17, R49 ;  /* 0x0000003111311221 */ /* 0x000fe40000010000 */
.L_x_20293:
[----:B------:R-:W-:Y:S01]  /*4ad0*/  PRMT R50, RZ, 0x5410, R53 ;  /* 0x00005410ff327816 */ /* 0x000fe20000000035 */
[----:B------:R-:W-:Y:S05]  /*4ae0*/  @P2 BRA `(.L_x_20294) ;  /* 0x0000003000002947 */ /* 0x000fea0003800000 */
[----:B------:R-:W-:Y:S05]  /*4af0*/  @!P1 BRA `(.L_x_20295) ;  /* 0x0000005000009947 */ /* 0x000fea0003800000 */
[----:B-----5:R-:W-:Y:S01]  /*4b00*/  FADD.FTZ R50, R18, R50 ;  /* 0x0000003212327221 */ /* 0x020fe20000010000 */
[----:B------:R-:W-:Y:S05]  /*4b10*/  BRA `(.L_x_20295) ;  /* 0x0000003000007947 */ /* 0x000fea0003800000 */
.L_x_20294:
[----:B-----5:R-:W-:-:S05]  /*4b20*/  PRMT R9, RZ, 0x5410, R13 ;  /* 0x00005410ff097816 */ /* 0x020fca000000000d */
[----:B------:R-:W-:-:S04]  /*4b30*/  FADD.FTZ R50, R9, R50 ;  /* 0x0000003209327221 */ /* 0x000fc80000010000 */
[----:B------:R-:W-:Y:S02]  /*4b40*/  @P1 FADD.FTZ R50, R18, R50 ;  /* 0x0000003212321221 */ /* 0x000fe40000010000 */
.L_x_20295:
[----:B------:R-:W-:Y:S01]  /*4b50*/  PRMT R51, RZ, 0x7610, R53 ;  /* 0x00007610ff337816 */ /* 0x000fe20000000035 */
[----:B------:R-:W-:Y:S05]  /*4b60*/  @P2 BRA `(.L_x_20296) ;  /* 0x0000003000002947 */ /* 0x000fea0003800000 */
[----:B------:R-:W-:Y:S05]  /*4b70*/  @!P1 BRA `(.L_x_20297) ;  /* 0x0000005000009947 */ /* 0x000fea0003800000 */
[----:B-----5:R-:W-:Y:S01]  /*4b80*/  FADD.FTZ R51, R19, R51 ;  /* 0x0000003313337221 */ /* 0x020fe20000010000 */
[----:B------:R-:W-:Y:S05]  /*4b90*/  BRA `(.L_x_20297) ;  /* 0x0000003000007947 */ /* 0x000fea0003800000 */
.L_x_20296:
[----:B-----5:R-:W-:-:S05]  /*4ba0*/  PRMT R9, RZ, 0x7610, R13 ;  /* 0x00007610ff097816 */ /* 0x020fca000000000d */
[----:B------:R-:W-:-:S04]  /*4bb0*/  FADD.FTZ R51, R9, R51 ;  /* 0x0000003309337221 */ /* 0x000fc80000010000 */
[----:B------:R-:W-:Y:S02]  /*4bc0*/  @P1 FADD.FTZ R51, R19, R51 ;  /* 0x0000003313331221 */ /* 0x000fe40000010000 */
.L_x_20297:
[----:B------:R-:W-:Y:S01]  /*4bd0*/  PRMT R52, RZ, 0x5410, R54 ;  /* 0x00005410ff347816 */ /* 0x000fe20000000036 */
[----:B------:R-:W-:Y:S05]  /*4be0*/  @P2 BRA `(.L_x_20298) ;  /* 0x0000003000002947 */ /* 0x000fea0003800000 */
[----:B------:R-:W-:Y:S05]  /*4bf0*/  @!P1 BRA `(.L_x_20299) ;  /* 0x0000005000009947 */ /* 0x000fea0003800000 */
[----:B-----5:R-:W-:Y:S01]  /*4c00*/  FADD.FTZ R52, R20, R52 ;  /* 0x0000003414347221 */ /* 0x020fe20000010000 */
[----:B------:R-:W-:Y:S05]  /*4c10*/  BRA `(.L_x_20299) ;  /* 0x0000003000007947 */ /* 0x000fea0003800000 */
.L_x_20298:
[----:B-----5:R-:W-:-:S05]  /*4c20*/  PRMT R9, RZ, 0x5410, R14 ;  /* 0x00005410ff097816 */ /* 0x020fca000000000e */
[----:B------:R-:W-:-:S04]  /*4c30*/  FADD.FTZ R52, R9, R52 ;  /* 0x0000003409347221 */ /* 0x000fc80000010000 */
[----:B------:R-:W-:Y:S02]  /*4c40*/  @P1 FADD.FTZ R52, R20, R52 ;  /* 0x0000003414341221 */ /* 0x000fe40000010000 */
.L_x_20299:
[----:B------:R-:W-:Y:S01]  /*4c50*/  PRMT R53, RZ, 0x7610, R54 ;  /* 0x00007610ff357816 */ /* 0x000fe20000000036 */
[----:B------:R-:W-:Y:S05]  /*4c60*/  @P2 BRA `(.L_x_20300) ;  /* 0x0000003000002947 */ /* 0x000fea0003800000 */
[----:B------:R-:W-:Y:S05]  /*4c70*/  @!P1 BRA `(.L_x_20301) ;  /* 0x0000005000009947 */ /* 0x000fea0003800000 */
[----:B-----5:R-:W-:Y:S01]  /*4c80*/  FADD.FTZ R53, R21, R53 ;  /* 0x0000003515357221 */ /* 0x020fe20000010000 */
[----:B------:R-:W-:Y:S05]  /*4c90*/  BRA `(.L_x_20301) ;  /* 0x0000003000007947 */ /* 0x000fea0003800000 */
.L_x_20300:
[----:B-----5:R-:W-:-:S05]  /*4ca0*/  PRMT R9, RZ, 0x7610, R14 ;  /* 0x00007610ff097816 */ /* 0x020fca000000000e */
[----:B------:R-:W-:-:S04]  /*4cb0*/  FADD.FTZ R53, R9, R53 ;  /* 0x0000003509357221 */ /* 0x000fc80000010000 */
[----:B------:R-:W-:Y:S02]  /*4cc0*/  @P1 FADD.FTZ R53, R21, R53 ;  /* 0x0000003515351221 */ /* 0x000fe40000010000 */
.L_x_20301:
[----:B------:R-:W-:Y:S01]  /*4cd0*/  PRMT R54, RZ, 0x5410, R55 ;  /* 0x00005410ff367816 */ /* 0x000fe20000000037 */
[----:B------:R-:W-:Y:S05]  /*4ce0*/  @P2 BRA `(.L_x_20302) ;  /* 0x0000003000002947 */ /* 0x000fea0003800000 */
[----:B------:R-:W-:Y:S05]  /*4cf0*/  @!P1 BRA `(.L_x_20303) ;  /* 0x0000005000009947 */ /* 0x000fea0003800000 */
[----:B-----5:R-:W-:Y:S01]  /*4d00*/  FADD.FTZ R54, R22, R54 ;  /* 0x0000003616367221 */ /* 0x020fe20000010000 */
[----:B------:R-:W-:Y:S05]  /*4d10*/  BRA `(.L_x_20303) ;  /* 0x0000003000007947 */ /* 0x000fea0003800000 */
.L_x_20302:
[----:B-----5:R-:W-:-:S05]  /*4d20*/  PRMT R9, RZ, 0x5410, R15 ;  /* 0x00005410ff097816 */ /* 0x020fca000000000f */
[----:B------:R-:W-:-:S04]  /*4d30*/  FADD.FTZ R54, R9, R54 ;  /* 0x0000003609367221 */ /* 0x000fc80000010000 */
[----:B------:R-:W-:Y:S02]  /*4d40*/  @P1 FADD.FTZ R54, R22, R54 ;  /* 0x0000003616361221 */ /* 0x000fe40000010000 */
.L_x_20303:
[----:B------:R-:W-:Y:S01]  /*4d50*/  PRMT R55, RZ, 0x7610, R55 ;  /* 0x00007610ff377816 */ /* 0x000fe20000000037 */
[----:B------:R-:W-:Y:S05]  /*4d60*/  @P2 BRA `(.L_x_20304) ;  /* 0x0000003000002947 */ /* 0x000fea0003800000 */
[----:B------:R-:W-:Y:S05]  /*4d70*/  @!P1 BRA `(.L_x_20305) ;  /* 0x0000005000009947 */ /* 0x000fea0003800000 */
[----:B-----5:R-:W-:Y:S01]  /*4d80*/  FADD.FTZ R55, R23, R55 ;  /* 0x0000003717377221 */ /* 0x020fe20000010000 */
[----:B------:R-:W-:Y:S05]  /*4d90*/  BRA `(.L_x_20305) ;  /* 0x0000003000007947 */ /* 0x000fea0003800000 */
.L_x_20304:
[----:B-----5:R-:W-:-:S05]  /*4da0*/  PRMT R9, RZ, 0x7610, R15 ;  /* 0x00007610ff097816 */ /* 0x020fca000000000f */
[----:B------:R-:W-:-:S04]  /*4db0*/  FADD.FTZ R55, R9, R55 ;  /* 0x0000003709377221 */ /* 0x000fc80000010000 */
[----:B------:R-:W-:Y:S02]  /*4dc0*/  @P1 FADD.FTZ R55, R23, R55 ;  /* 0x0000003717371221 */ /* 0x000fe40000010000 */
.L_x_20305:
[----:B0-----:R-:W-:-:S04]  /*4dd0*/  LEA R104, P1, R8, c[0x0][0x188], 0x5 ;  /* 0x0000620008687a11 */ /* 0x001fc800078228ff */
[C---:B------:R-:W-:Y:S02]  /*4de0*/  LEA.HI.X R105, R8.reuse, c[0x0][0x18c], RZ, 0x5, P1 ;  /* 0x0000630008697a11 */ /* 0x040fe400008f2cff */
[----:B------:R-:W-:-:S03]  /*4df0*/  IADD3 R8, R8, 0x20, RZ ;  /* 0x0000002008087810 */ /* 0x000fc60007ffe0ff */
[----:B------:R0:W-:Y:S04]  /*4e00*/  STG.E.128 [R104.64], R48 ;  /* 0x0000003068007986 */ /* 0x0001e8000c101d04 */
[----:B------:R0:W-:Y:S02]  /*4e10*/  STG.E.128 [R104.64+0x10], R52 ;  /* 0x0000103468007986 */ /* 0x0001e4000c101d04 */
.L_x_20289:
[----:B------:R-:W-:Y:S05]  /*4e20*/  BSYNC B0 ;  /* 0x0000000000007941 */ /* 0x000fea0003800000 */
.L_x_20288:
        /* <DEDUP_REMOVED lines=24> */
.L_x_20308:
[----:B-----5:R-:W-:-:S05]  /*4fb0*/  PRMT R9, RZ, 0x5410, R12 ;  /* 0x00005410ff097816 */ /* 0x020fca000000000c */
[----:B------:R-:W-:-:S04]  /*4fc0*/  FADD.FTZ R56, R9, R56 ;  /* 0x0000003809387221 */ /* 0x000fc80000010000 */
[----:B------:R-:W-:Y:S02]  /*4fd0*/  @P1 FADD.FTZ R56, R16, R56 ;  /* 0x0000003810381221 */ /* 0x000fe40000010000 */
.L_x_20309:
[----:B------:R-:W-:Y:S01]  /*4fe0*/  PRMT R57, RZ, 0x7610, R60 ;  /* 0x00007610ff397816 */ /* 0x000fe2000000003c */
[----:B------:R-:W-:Y:S05]  /*4ff0*/  @P2 BRA `(.L_x_20310) ;  /* 0x0000003000002947 */ /* 0x000fea0003800000 */
[----:B------:R-:W-:Y:S05]  /*5000*/  @!P1 BRA `(.L_x_20311) ;  /* 0x0000005000009947 */ /* 0x000fea0003800000 */
[----:B-----5:R-:W-:Y:S01]  /*5010*/  FADD.FTZ R57, R17, R57 ;  /* 0x0000003911397221 */ /* 0x020fe20000010000 */
[----:B------:R-:W-:Y:S05]  /*5020*/  BRA `(.L_x_20311) ;  /* 0x0000003000007947 */ /* 0x000fea0003800000 */
.L_x_20310:
[----:B-----5:R-:W-:-:S05]  /*5030*/  PRMT R9, RZ, 0x7610, R12 ;  /* 0x00007610ff097816 */ /* 0x020fca000000000c */
[----:B------:R-:W-:-:S04]  /*5040*/  FADD.FTZ R57, R9, R57 ;  /* 0x0000003909397221 */ /* 0x000fc80000010000 */
[----:B------:R-:W-:Y:S02]  /*5050*/  @P1 FADD.FTZ R57, R17, R57 ;  /* 0x0000003911391221 */ /* 0x000fe40000010000 */
.L_x_20311:
[----:B------:R-:W-:Y:S01]  /*5060*/  PRMT R58, RZ, 0x5410, R61 ;  /* 0x00005410ff3a7816 */ /* 0x000fe2000000003d */
[----:B------:R-:W-:Y:S05]  /*5070*/  @P2 BRA `(.L_x_20312) ;  /* 0x0000003000002947 */ /* 0x000fea0003800000 */
[----:B------:R-:W-:Y:S05]  /*5080*/  @!P1 BRA `(.L_x_20313) ;  /* 0x0000005000009947 */ /* 0x000fea0003800000 */
[----:B-----5:R-:W-:Y:S01]  /*5090*/  FADD.FTZ R58, R18, R58 ;  /* 0x0000003a123a7221 */ /* 0x020fe20000010000 */
[----:B------:R-:W-:Y:S05]  /*50a0*/  BRA `(.L_x_20313) ;  /* 0x0000003000007947 */ /* 0x000fea0003800000 */
.L_x_20312:
[----:B-----5:R-:W-:-:S05]  /*50b0*/  PRMT R9, RZ, 0x5410, R13 ;  /* 0x00005410ff097816 */ /* 0x020fca000000000d */
[----:B------:R-:W-:-:S04]  /*50c0*/  FADD.FTZ R58, R9, R58 ;  /* 0x0000003a093a7221 */ /* 0x000fc80000010000 */
[----:B------:R-:W-:Y:S02]  /*50d0*/  @P1 FADD.FTZ R58, R18, R58 ;  /* 0x0000003a123a1221 */ /* 0x000fe40000010000 */
.L_x_20313:
[----:B------:R-:W-:Y:S01]  /*50e0*/  PRMT R59, RZ, 0x7610, R61 ;  /* 0x00007610ff3b7816 */ /* 0x000fe2000000003d */
[----:B------:R-:W-:Y:S05]  /*50f0*/  @P2 BRA `(.L_x_20314) ;  /* 0x0000003000002947 */ /* 0x000fea0003800000 */
[----:B------:R-:W-:Y:S05]  /*5100*/  @!P1 BRA `(.L_x_20315) ;  /* 0x0000005000009947 */ /* 0x000fea0003800000 */
[----:B-----5:R-:W-:Y:S01]  /*5110*/  FADD.FTZ R59, R19, R59 ;  /* 0x0000003b133b7221 */ /* 0x020fe20000010000 */
[----:B------:R-:W-:Y:S05]  /*5120*/  BRA `(.L_x_20315) ;  /* 0x0000003000007947 */ /* 0x000fea0003800000 */
.L_x_20314:
[----:B-----5:R-:W-:-:S05]  /*5130*/  PRMT R9, RZ, 0x7610, R13 ;  /* 0x00007610ff097816 */ /* 0x020fca000000000d */
[----:B------:R-:W-:-:S04]  /*5140*/  FADD.FTZ R59, R9, R59 ;  /* 0x0000003b093b7221 */ /* 0x000fc80000010000 */
[----:B------:R-:W-:Y:S02]  /*5150*/  @P1 FADD.FTZ R59, R19, R59 ;  /* 0x0000003b133b1221 */ /* 0x000fe40000010000 */
.L_x_20315:
[----:B------:R-:W-:Y:S01]  /*5160*/  PRMT R60, RZ, 0x5410, R62 ;  /* 0x00005410ff3c7816 */ /* 0x000fe2000000003e */
[----:B------:R-:W-:Y:S05]  /*5170*/  @P2 BRA `(.L_x_20316) ;  /* 0x0000003000002947 */ /* 0x000fea0003800000 */
[----:B------:R-:W-:Y:S05]  /*5180*/  @!P1 BRA `(.L_x_20317) ;  /* 0x0000005000009947 */ /* 0x000fea0003800000 */
[----:B-----5:R-:W-:Y:S01]  /*5190*/  FADD.FTZ R60, R20, R60 ;  /* 0x0000003c143c7221 */ /* 0x020fe20000010000 */
[----:B------:R-:W-:Y:S05]  /*51a0*/  BRA `(.L_x_20317) ;  /* 0x0000003000007947 */ /* 0x000fea0003800000 */
.L_x_20316:
[----:B-----5:R-:W-:-:S05]  /*51b0*/  PRMT R9, RZ, 0x5410, R14 ;  /* 0x00005410ff097816 */ /* 0x020fca000000000e */
[----:B------:R-:W-:-:S04]  /*51c0*/  FADD.FTZ R60, R9, R60 ;  /* 0x0000003c093c7221 */ /* 0x000fc80000010000 */
[----:B------:R-:W-:Y:S02]  /*51d0*/  @P1 FADD.FTZ R60, R20, R60 ;  /* 0x0000003c143c1221 */ /* 0x000fe40000010000 */
.L_x_20317:
[----:B------:R-:W-:Y:S01]  /*51e0*/  PRMT R61, RZ, 0x7610, R62 ;  /* 0x00007610ff3d7816 */ /* 0x000fe2000000003e */
[----:B------:R-:W-:Y:S05]  /*51f0*/  @P2 BRA `(.L_x_20318) ;  /* 0x0000003000002947 */ /* 0x000fea0003800000 */
[----:B------:R-:W-:Y:S05]  /*5200*/  @!P1 BRA `(.L_x_20319) ;  /* 0x0000005000009947 */ /* 0x000fea0003800000 */
[----:B-----5:R-:W-:Y:S01]  /*5210*/  FADD.FTZ R61, R21, R61 ;  /* 0x0000003d153d7221 */ /* 0x020fe20000010000 */
[----:B------:R-:W-:Y:S05]  /*5220*/  BRA `(.L_x_20319) ;  /* 0x0000003000007947 */ /* 0x000fea0003800000 */
.L_x_20318:
[----:B-----5:R-:W-:-:S05]  /*5230*/  PRMT R9, RZ, 0x7610, R14 ;  /* 0x00007610ff097816 */ /* 0x020fca000000000e */
[----:B------:R-:W-:-:S04]  /*5240*/  FADD.FTZ R61, R9, R61 ;  /* 0x0000003d093d7221 */ /* 0x000fc80000010000 */
[----:B------:R-:W-:Y:S02]  /*5250*/  @P1 FADD.FTZ R61, R21, R61 ;  /* 0x0000003d153d1221 */ /* 0x000fe40000010000 */
.L_x_20319:
[----:B------:R-:W-:Y:S01]  /*5260*/  PRMT R62, RZ, 0x5410, R63 ;  /* 0x00005410ff3e7816 */ /* 0x000fe2000000003f */
[----:B------:R-:W-:Y:S05]  /*5270*/  @P2 BRA `(.L_x_20320) ;  /* 0x0000003000002947 */ /* 0x000fea0003800000 */
[----:B------:R-:W-:Y:S05]  /*5280*/  @!P1 BRA `(.L_x_20321) ;  /* 0x0000005000009947 */ /* 0x000fea0003800000 */
[----:B-----5:R-:W-:Y:S01]  /*5290*/  FADD.FTZ R62, R22, R62 ;  /* 0x0000003e163e7221 */ /* 0x020fe20000010000 */
[----:B------:R-:W-:Y:S05]  /*52a0*/  BRA `(.L_x_20321) ;  /* 0x0000003000007947 */ /* 0x000fea0003800000 */
.L_x_20320:
[----:B-----5:R-:W-:-:S05]  /*52b0*/  PRMT R9, RZ, 0x5410, R15 ;  /* 0x00005410ff097816 */ /* 0x020fca000000000f */
[----:B------:R-:W-:-:S04]  /*52c0*/  FADD.FTZ R62, R9, R62 ;  /* 0x0000003e093e7221 */ /* 0x000fc80000010000 */
[----:B------:R-:W-:Y:S02]  /*52d0*/  @P1 FADD.FTZ R62, R22, R62 ;  /* 0x0000003e163e1221 */ /* 0x000fe40000010000 */
.L_x_20321:
[----:B------:R-:W-:Y:S01]  /*52e0*/  PRMT R63, RZ, 0x7610, R63 ;  /* 0x00007610ff3f7816 */ /* 0x000fe2000000003f */
[----:B------:R-:W-:Y:S05]  /*52f0*/  @P2 BRA `(.L_x_20322) ;  /* 0x0000003000002947 */ /* 0x000fea0003800000 */
[----:B------:R-:W-:Y:S05]  /*5300*/  @!P1 BRA `(.L_x_20323) ;  /* 0x0000005000009947 */ /* 0x000fea0003800000 */
[----:B-----5:R-:W-:Y:S01]  /*5310*/  FADD.FTZ R63, R23, R63 ;  /* 0x0000003f173f7221 */ /* 0x020fe20000010000 */
[----:B------:R-:W-:Y:S05]  /*5320*/  BRA `(.L_x_20323) ;  /* 0x0000003000007947 */ /* 0x000fea0003800000 */
.L_x_20322:
[----:B-----5:R-:W-:-:S05]  /*5330*/  PRMT R9, RZ, 0x7610, R15 ;  /* 0x00007610ff097816 */ /* 0x020fca000000000f */
[----:B------:R-:W-:-:S04]  /*5340*/  FADD.FTZ R63, R9, R63 ;  /* 0x0000003f093f7221 */ /* 0x000fc80000010000 */
[----:B------:R-:W-:Y:S02]  /*5350*/  @P1 FADD.FTZ R63, R23, R63 ;  /* 0x0000003f173f1221 */ /* 0x000fe40000010000 */
.L_x_20323:
[----:B0-----:R-:W-:-:S04]  /*5360*/  LEA R104, P1, R8, c[0x0][0x188], 0x5 ;  /* 0x0000620008687a11 */ /* 0x001fc800078228ff */
[C---:B------:R-:W-:Y:S02]  /*5370*/  LEA.HI.X R105, R8.reuse, c[0x0][0x18c], RZ, 0x5, P1 ;  /* 0x0000630008697a11 */ /* 0x040fe400008f2cff */
[----:B------:R-:W-:-:S03]  /*5380*/  IADD3 R8, R8, 0x20, RZ ;  /* 0x0000002008087810 */ /* 0x000fc60007ffe0ff */
[----:B------:R0:W-:Y:S04]  /*5390*/  STG.E.128 [R104.64], R56 ;  /* 0x0000003868007986 */ /* 0x0001e8000c101d04 */
[----:B------:R0:W-:Y:S02]  /*53a0*/  STG.E.128 [R104.64+0x10], R60 ;  /* 0x0000103c68007986 */ /* 0x0001e4000c101d04 */
.L_x_20307:
[----:B------:R-:W-:Y:S05]  /*53b0*/  BSYNC B0 ;  /* 0x0000000000007941 */ /* 0x000fea0003800000 */
.L_x_20306:
        /* <DEDUP_REMOVED lines=24> */
.L_x_20326:
[----:B-----5:R-:W-:-:S05]  /*5540*/  PRMT R9, RZ, 0x5410, R12 ;  /* 0x00005410ff097816 */ /* 0x020fca000000000c */
[----:B------:R-:W-:-:S04]  /*5550*/  FADD.FTZ R64, R9, R64 ;  /* 0x0000004009407221 */ /* 0x000fc80000010000 */
[----:B------:R-:W-:Y:S02]  /*5560*/  @P1 FADD.FTZ R64, R16, R64 ;  /* 0x0000004010401221 */ /* 0x000fe40000010000 */
.L_x_20327:
[----:B------:R-:W-:Y:S01]  /*5570*/  PRMT R65, RZ, 0x7610, R68 ;  /* 0x00007610ff417816 */ /* 0x000fe20000000044 */
[----:B------:R-:W-:Y:S05]  /*5580*/  @P2 BRA `(.L_x_20328) ;  /* 0x0000003000002947 */ /* 0x000fea0003800000 */
[----:B------:R-:W-:Y:S05]  /*5590*/  @!P1 BRA `(.L_x_20329) ;  /* 0x0000005000009947 */ /* 0x000fea0003800000 */
[----:B-----5:R-:W-:Y:S01]  /*55a0*/  FADD.FTZ R65, R17, R65 ;  /* 0x0000004111417221 */ /* 0x020fe20000010000 */
[----:B------:R-:W-:Y:S05]  /*55b0*/  BRA `(.L_x_20329) ;  /* 0x0000003000007947 */ /* 0x000fea0003800000 */
.L_x_20328:
[----:B-----5:R-:W-:-:S05]  /*55c0*/  PRMT R9, RZ, 0x7610, R12 ;  /* 0x00007610ff097816 */ /* 0x020fca000000000c */
[----:B------:R-:W-:-:S04]  /*55d0*/  FADD.FTZ R65, R9, R65 ;  /* 0x0000004109417221 */ /* 0x000fc80000010000 */
[----:B------:R-:W-:Y:S02]  /*55e0*/  @P1 FADD.FTZ R65, R17, R65 ;  /* 0x0000004111411221 */ /* 0x000fe40000010000 */
.L_x_20329:
[----:B------:R-:W-:Y:S01]  /*55f0*/  PRMT R66, RZ, 0x5410, R69 ;  /* 0x00005410ff427816 */ /* 0x000fe20000000045 */
[----:B------:R-:W-:Y:S05]  /*5600*/  @P2 BRA `(.L_x_20330) ;  /* 0x0000003000002947 */ /* 0x000fea0003800000 */
[----:B------:R-:W-:Y:S05]  /*5610*/  @!P1 BRA `(.L_x_20331) ;  /* 0x0000005000009947 */ /* 0x000fea0003800000 */
[----:B-----5:R-:W-:Y:S01]  /*5620*/  FADD.FTZ R66, R18, R66 ;  /* 0x0000004212427221 */ /* 0x020fe20000010000 */
[----:B------:R-:W-:Y:S05]  /*5630*/  BRA `(.L_x_20331) ;  /* 0x0000003000007947 */ /* 0x000fea0003800000 */
.L_x_20330:
[----:B-----5:R-:W-:-:S05]  /*5640*/  PRMT R9, RZ, 0x5410, R13 ;  /* 0x00005410ff097816 */ /* 0x020fca000000000d */
[----:B------:R-:W-:-:S04]  /*5650*/  FADD.FTZ R66, R9, R66 ;  /* 0x0000004209427221 */ /* 0x000fc80000010000 */
[----:B------:R-:W-:Y:S02]  /*5660*/  @P1 FADD.FTZ R66, R18, R66 ;  /* 0x0000004212421221 */ /* 0x000fe40000010000 */
.L_x_20331:
[----:B------:R-:W-:Y:S01]  /*5670*/  PRMT R67, RZ, 0x7610, R69 ;  /* 0x00007610ff437816 */ /* 0x000fe20000000045 */
[----:B------:R-:W-:Y:S05]  /*5680*/  @P2 BRA `(.L_x_20332) ;  /* 0x0000003000002947 */ /* 0x000fea0003800000 */
[----:B------:R-:W-:Y:S05]  /*5690*/  @!P1 BRA `(.L_x_20333) ;  /* 0x0000005000009947 */ /* 0x000fea0003800000 */
[----:B-----5:R-:W-:Y:S01]  /*56a0*/  FADD.FTZ R67, R19, R67 ;  /* 0x0000004313437221 */ /* 0x020fe20000010000 */
[----:B------:R-:W-:Y:S05]  /*56b0*/  BRA `(.L_x_20333) ;  /* 0x0000003000007947 */ /* 0x000fea0003800000 */
.L_x_20332:
[----:B-----5:R-:W-:-:S05]  /*56c0*/  PRMT R9, RZ, 0x7610, R13 ;  /* 0x00007610ff097816 */ /* 0x020fca000000000d */
[----:B------:R-:W-:-:S04]  /*56d0*/  FADD.FTZ R67, R9, R67 ;  /* 0x0000004309437221 */ /* 0x000fc80000010000 */
[----:B------:R-:W-:Y:S02]  /*56e0*/  @P1 FADD.FTZ R67, R19, R67 ;  /* 0x0000004313431221 */ /* 0x000fe40000010000 */
.L_x_20333:
[----:B------:R-:W-:Y:S01]  /*56f0*/  PRMT R68, RZ, 0x5410, R70 ;  /* 0x00005410ff447816 */ /* 0x000fe20000000046 */
[----:B------:R-:W-:Y:S05]  /*5700*/  @P2 BRA `(.L_x_20334) ;  /* 0x0000003000002947 */ /* 0x000fea0003800000 */
[----:B------:R-:W-:Y:S05]  /*5710*/  @!P1 BRA `(.L_x_20335) ;  /* 0x0000005000009947 */ /* 0x000fea0003800000 */
[----:B-----5:R-:W-:Y:S01]  /*5720*/  FADD.FTZ R68, R20, R68 ;  /* 0x0000004414447221 */ /* 0x020fe20000010000 */
[----:B------:R-:W-:Y:S05]  /*5730*/  BRA `(.L_x_20335) ;  /* 0x0000003000007947 */ /* 0x000fea0003800000 */
.L_x_20334:
[----:B-----5:R-:W-:-:S05]  /*5740*/  PRMT R9, RZ, 0x5410, R14 ;  /* 0x00005410ff097816 */ /* 0x020fca000000000e */
[----:B------:R-:W-:-:S04]  /*5750*/  FADD.FTZ R68, R9, R68 ;  /* 0x0000004409447221 */ /* 0x000fc80000010000 */
[----:B------:R-:W-:Y:S02]  /*5760*/  @P1 FADD.FTZ R68, R20, R68 ;  /* 0x0000004414441221 */ /* 0x000fe40000010000 */
.L_x_20335:
[----:B------:R-:W-:Y:S01]  /*5770*/  PRMT R69, RZ, 0x7610, R70 ;  /* 0x00007610ff457816 */ /* 0x000fe20000000046 */
[----:B------:R-:W-:Y:S05]  /*5780*/  @P2 BRA `(.L_x_20336) ;  /* 0x0000003000002947 */ /* 0x000fea0003800000 */
[----:B------:R-:W-:Y:S05]  /*5790*/  @!P1 BRA `(.L_x_20337) ;  /* 0x0000005000009947 */ /* 0x000fea0003800000 */
[----:B-----5:R-:W-:Y:S01]  /*57a0*/  FADD.FTZ R69, R21, R69 ;  /* 0x0000004515457221 */ /* 0x020fe20000010000 */
[----:B------:R-:W-:Y:S05]  /*57b0*/  BRA `(.L_x_20337) ;  /* 0x0000003000007947 */ /* 0x000fea0003800000 */
.L_x_20336:
[----:B-----5:R-:W-:-:S05]  /*57c0*/  PRMT R9, RZ, 0x7610, R14 ;  /* 0x00007610ff097816 */ /* 0x020fca000000000e */
[----:B------:R-:W-:-:S04]  /*57d0*/  FADD.FTZ R69, R9, R69 ;  /* 0x0000004509457221 */ /* 0x000fc80000010000 */
[----:B------:R-:W-:Y:S02]  /*57e0*/  @P1 FADD.FTZ R69, R21, R69 ;  /* 0x0000004515451221 */ /* 0x000fe40000010000 */
.L_x_20337:
[----:B------:R-:W-:Y:S01]  /*57f0*/  PRMT R70, RZ, 0x5410, R71 ;  /* 0x00005410ff467816 */ /* 0x000fe20000000047 */
[----:B------:R-:W-:Y:S05]  /*5800*/  @P2 BRA `(.L_x_20338) ;  /* 0x0000003000002947 */ /* 0x000fea0003800000 */
[----:B------:R-:W-:Y:S05]  /*5810*/  @!P1 BRA `(.L_x_20339) ;  /* 0x0000005000009947 */ /* 0x000fea0003800000 */
[----:B-----5:R-:W-:Y:S01]  /*5820*/  FADD.FTZ R70, R22, R70 ;  /* 0x0000004616467221 */ /* 0x020fe20000010000 */
[----:B------:R-:W-:Y:S05]  /*5830*/  BRA `(.L_x_20339) ;  /* 0x0000003000007947 */ /* 0x000fea0003800000 */
.L_x_20338:
[----:B-----5:R-:W-:-:S05]  /*5840*/  PRMT R9, RZ, 0x5410, R15 ;  /* 0x00005410ff097816 */ /* 0x020fca000000000f */
[----:B------:R-:W-:-:S04]  /*5850*/  FADD.FTZ R70, R9, R70 ;  /* 0x0000004609467221 */ /* 0x000fc80000010000 */
[----:B------:R-:W-:Y:S02]  /*5860*/  @P1 FADD.FTZ R70, R22, R70 ;  /* 0x0000004616461221 */ /* 0x000fe40000010000 */
.L_x_20339:
[----:B------:R-:W-:Y:S01]  /*5870*/  PRMT R71, RZ, 0x7610, R71 ;  /* 0x00007610ff477816 */ /* 0x000fe20000000047 */
[----:B------:R-:W-:Y:S05]  /*5880*/  @P2 BRA `(.L_x_20340) ;  /* 0x0000003000002947 */ /* 0x000fea0003800000 */
[----:B------:R-:W-:Y:S05]  /*5890*/  @!P1 BRA `(.L_x_20341) ;  /* 0x0000005000009947 */ /* 0x000fea0003800000 */
[----:B-----5:R-:W-:Y:S01]  /*58a0*/  FADD.FTZ R71, R23, R71 ;  /* 0x0000004717477221 */ /* 0x020fe20000010000 */
[----:B------:R-:W-:Y:S05]  /*58b0*/  BRA `(.L_x_20341) ;  /* 0x0000003000007947 */ /* 0x000fea0003800000 */
.L_x_20340:
[----:B-----5:R-:W-:-:S05]  /*58c0*/  PRMT R9, RZ, 0x7610, R15 ;  /* 0x00007610ff097816 */ /* 0x020fca000000000f */
[----:B------:R-:W-:-:S04]  /*58d0*/  FADD.FTZ R71, R9, R71 ;  /* 0x0000004709477221 */ /* 0x000fc80000010000 */
[----:B------:R-:W-:Y:S02]  /*58e0*/  @P1 FADD.FTZ R71, R23, R71 ;  /* 0x0000004717471221 */ /* 0x000fe40000010000 */
.L_x_20341:
[----:B0-----:R-:W-:-:S04]  /*58f0*/  LEA R104, P1, R8, c[0x0][0x188], 0x5 ;  /* 0x0000620008687a11 */ /* 0x001fc800078228ff */
[C---:B------:R-:W-:Y:S02]  /*5900*/  LEA.HI.X R105, R8.reuse, c[0x0][0x18c], RZ, 0x5, P1 ;  /* 0x0000630008697a11 */ /* 0x040fe400008f2cff */
[----:B------:R-:W-:-:S03]  /*5910*/  IADD3 R8, R8, 0x20, RZ ;  /* 0x0000002008087810 */ /* 0x000fc60007ffe0ff */
[----:B------:R0:W-:Y:S04]  /*5920*/  STG.E.128 [R104.64], R64 ;  /* 0x0000004068007986 */ /* 0x0001e8000c101d04 */
[----:B------:R0:W-:Y:S02]  /*5930*/  STG.E.128 [R104.64+0x10], R68 ;  /* 0x0000104468007986 */ /* 0x0001e4000c101d04 */
.L_x_20325:
[----:B------:R-:W-:Y:S05]  /*5940*/  BSYNC B0 ;  /* 0x0000000000007941 */ /* 0x000fea0003800000 */
.L_x_20324:
        /* <DEDUP_REMOVED lines=24> */
.L_x_20344:
[----:B-----5:R-:W-:-:S05]  /*5ad0*/  PRMT R9, RZ, 0x5410, R12 ;  /* 0x00005410ff097816 */ /* 0x020fca000000000c */
[----:B------:R-:W-:-:S04]  /*5ae0*/  FADD.FTZ R72, R9, R72 ;  /* 0x0000004809487221 */ /* 0x000fc80000010000 */
[----:B------:R-:W-:Y:S02]  /*5af0*/  @P1 FADD.FTZ R72, R16, R72 ;  /* 0x0000004810481221 */ /* 0x000fe40000010000 */
.L_x_20345:
[----:B------:R-:W-:Y:S01]  /*5b00*/  PRMT R73, RZ, 0x7610, R76 ;  /* 0x00007610ff497816 */ /* 0x000fe2000000004c */
[----:B------:R-:W-:Y:S05]  /*5b10*/  @P2 BRA `(.L_x_20346) ;  /* 0x0000003000002947 */ /* 0x000fea0003800000 */
[----:B------:R-:W-:Y:S05]  /*5b20*/  @!P1 BRA `(.L_x_20347) ;  /* 0x0000005000009947 */ /* 0x000fea0003800000 */
[----:B-----5:R-:W-:Y:S01]  /*5b30*/  FADD.FTZ R73, R17, R73 ;  /* 0x0000004911497221 */ /* 0x020fe20000010000 */
[----:B------:R-:W-:Y:S05]  /*5b40*/  BRA `(.L_x_20347) ;  /* 0x0000003000007947 */ /* 0x000fea0003800000 */
.L_x_20346:
[----:B-----5:R-:W-:-:S05]  /*5b50*/  PRMT R9, RZ, 0x7610, R12 ;  /* 0x00007610ff097816 */ /* 0x020fca000000000c */
[----:B------:R-:W-:-:S04]  /*5b60*/  FADD.FTZ R73, R9, R73 ;  /* 0x0000004909497221 */ /* 0x000fc80000010000 */
[----:B------:R-:W-:Y:S02]  /*5b70*/  @P1 FADD.FTZ R73, R17, R73 ;  /* 0x0000004911491221 */ /* 0x000fe40000010000 */
.L_x_20347:
[----:B------:R-:W-:Y:S01]  /*5b80*/  PRMT R74, RZ, 0x5410, R77 ;  /* 0x00005410ff4a7816 */ /* 0x000fe2000000004d */
[----:B------:R-:W-:Y:S05]  /*5b90*/  @P2 BRA `(.L_x_20348) ;  /* 0x0000003000002947 */ /* 0x000fea0003800000 */
[----:B------:R-:W-:Y:S05]  /*5ba0*/  @!P1 BRA `(.L_x_20349) ;  /* 0x0000005000009947 */ /* 0x000fea0003800000 */
[----:B-----5:R-:W-:Y:S01]  /*5bb0*/  FADD.FTZ R74, R18, R74 ;  /* 0x0000004a124a7221 */ /* 0x020fe20000010000 */
[----:B------:R-:W-:Y:S05]  /*5bc0*/  BRA `(.L_x_20349) ;  /* 0x0000003000007947 */ /* 0x000fea0003800000 */
.L_x_20348:
[----:B-----5:R-:W-:-:S05]  /*5bd0*/  PRMT R9, RZ, 0x5410, R13 ;  /* 0x00005410ff097816 */ /* 0x020fca000000000d */
[----:B------:R-:W-:-:S04]  /*5be0*/  FADD.FTZ R74, R9, R74 ;  /* 0x0000004a094a7221 */ /* 0x000fc80000010000 */
[----:B------:R-:W-:Y:S02]  /*5bf0*/  @P1 FADD.FTZ R74, R18, R74 ;  /* 0x0000004a124a1221 */ /* 0x000fe40000010000 */
.L_x_20349:
[----:B------:R-:W-:Y:S01]  /*5c00*/  PRMT R75, RZ, 0x7610, R77 ;  /* 0x00007610ff4b7816 */ /* 0x000fe2000000004d */
[----:B------:R-:W-:Y:S05]  /*5c10*/  @P2 BRA `(.L_x_20350) ;  /* 0x0000003000002947 */ /* 0x000fea0003800000 */
[----:B------:R-:W-:Y:S05]  /*5c20*/  @!P1 BRA `(.L_x_20351) ;  /* 0x0000005000009947 */ /* 0x000fea0003800000 */
[----:B-----5:R-:W-:Y:S01]  /*5c30*/  FADD.FTZ R75, R19, R75 ;  /* 0x0000004b134b7221 */ /* 0x020fe20000010000 */
[----:B------:R-:W-:Y:S05]  /*5c40*/  BRA `(.L_x_20351) ;  /* 0x0000003000007947 */ /* 0x000fea0003800000 */
.L_x_20350:
[----:B-----5:R-:W-:-:S05]  /*5c50*/  PRMT R9, RZ, 0x7610, R13 ;  /* 0x00007610ff097816 */ /* 0x020fca000000000d */
[----:B------:R-:W-:-:S04]  /*5c60*/  FADD.FTZ R75, R9, R75 ;  /* 0x0000004b094b7221 */ /* 0x000fc80000010000 */
[----:B------:R-:W-:Y:S02]  /*5c70*/  @P1 FADD.FTZ R75, R19, R75 ;  /* 0x0000004b134b1221 */ /* 0x000fe40000010000 */
.L_x_20351:
[----:B------:R-:W-:Y:S01]  /*5c80*/  PRMT R76, RZ, 0x5410, R78 ;  /* 0x00005410ff4c7816 */ /* 0x000fe2000000004e */
[----:B------:R-:W-:Y:S05]  /*5c90*/  @P2 BRA `(.L_x_20352) ;  /* 0x0000003000002947 */ /* 0x000fea0003800000 */
[----:B------:R-:W-:Y:S05]  /*5ca0*/  @!P1 BRA `(.L_x_20353) ;  /* 0x0000005000009947 */ /* 0x000fea0003800000 */
[----:B-----5:R-:W-:Y:S01]  /*5cb0*/  FADD.FTZ R76, R20, R76 ;  /* 0x0000004c144c7221 */ /* 0x020fe20000010000 */
[----:B------:R-:W-:Y:S05]  /*5cc0*/  BRA `(.L_x_20353) ;  /* 0x0000003000007947 */ /* 0x000fea0003800000 */
.L_x_20352:
[----:B-----5:R-:W-:-:S05]  /*5cd0*/  PRMT R9, RZ, 0x5410, R14 ;  /* 0x00005410ff097816 */ /* 0x020fca000000000e */
[----:B------:R-:W-:-:S04]  /*5ce0*/  FADD.FTZ R76, R9, R76 ;  /* 0x0000004c094c7221 */ /* 0x000fc80000010000 */
[----:B------:R-:W-:Y:S02]  /*5cf0*/  @P1 FADD.FTZ R76, R20, R76 ;  /* 0x0000004c144c1221 */ /* 0x000fe40000010000 */
.L_x_20353:
[----:B------:R-:W-:Y:S01]  /*5d00*/  PRMT R77, RZ, 0x7610, R78 ;  /* 0x00007610ff4d7816 */ /* 0x000fe2000000004e */
[----:B------:R-:W-:Y:S05]  /*5d10*/  @P2 BRA `(.L_x_20354) ;  /* 0x0000003000002947 */ /* 0x000fea0003800000 */
[----:B------:R-:W-:Y:S05]  /*5d20*/  @!P1 BRA `(.L_x_20355) ;  /* 0x0000005000009947 */ /* 0x000fea0003800000 */
[----:B-----5:R-:W-:Y:S01]  /*5d30*/  FADD.FTZ R77, R21, R77 ;  /* 0x0000004d154d7221 */ /* 0x020fe20000010000 */
[----:B------:R-:W-:Y:S05]  /*5d40*/  BRA `(.L_x_20355) ;  /* 0x0000003000007947 */ /* 0x000fea0003800000 */
.L_x_20354:
[----:B-----5:R-:W-:-:S05]  /*5d50*/  PRMT R9, RZ, 0x7610, R14 ;  /* 0x00007610ff097816 */ /* 0x020fca000000000e */
[----:B------:R-:W-:-:S04]  /*5d60*/  FADD.FTZ R77, R9, R77 ;  /* 0x0000004d094d7221 */ /* 0x000fc80000010000 */
[----:B------:R-:W-:Y:S02]  /*5d70*/  @P1 FADD.FTZ R77, R21, R77 ;  /* 0x0000004d154d1221 */ /* 0x000fe40000010000 */
.L_x_20355:
[----:B------:R-:W-:Y:S01]  /*5d80*/  PRMT R78, RZ, 0x5410, R79 ;  /* 0x00005410ff4e7816 */ /* 0x000fe2000000004f */
[----:B------:R-:W-:Y:S05]  /*5d90*/  @P2 BRA `(.L_x_20356) ;  /* 0x0000003000002947 */ /* 0x000fea0003800000 */
[----:B------:R-:W-:Y:S05]  /*5da0*/  @!P1 BRA `(.L_x_20357) ;  /* 0x0000005000009947 */ /* 0x000fea0003800000 */
[----:B-----5:R-:W-:Y:S01]  /*5db0*/  FADD.FTZ R78, R22, R78 ;  /* 0x0000004e164e7221 */ /* 0x020fe20000010000 */
[----:B------:R-:W-:Y:S05]  /*5dc0*/  BRA `(.L_x_20357) ;  /* 0x0000003000007947 */ /* 0x000fea0003800000 */
.L_x_20356:
[----:B-----5:R-:W-:-:S05]  /*5dd0*/  PRMT R9, RZ, 0x5410, R15 ;  /* 0x00005410ff097816 */ /* 0x020fca000000000f */
[----:B------:R-:W-:-:S04]  /*5de0*/  FADD.FTZ R78, R9, R78 ;  /* 0x0000004e094e7221 */ /* 0x000fc80000010000 */
[----:B------:R-:W-:Y:S02]  /*5df0*/  @P1 FADD.FTZ R78, R22, R78 ;  /* 0x0000004e164e1221 */ /* 0x000fe40000010000 */
.L_x_20357:
[----:B------:R-:W-:Y:S01]  /*5e00*/  PRMT R79, RZ, 0x7610, R79 ;  /* 0x00007610ff4f7816 */ /* 0x000fe2000000004f */
[----:B------:R-:W-:Y:S05]  /*5e10*/  @P2 BRA `(.L_x_20358) ;  /* 0x0000003000002947 */ /* 0x000fea0003800000 */
[----:B------:R-:W-:Y:S05]  /*5e20*/  @!P1 BRA `(.L_x_20359) ;  /* 0x0000005000009947 */ /* 0x000fea0003800000 */
[----:B-----5:R-:W-:Y:S01]  /*5e30*/  FADD.FTZ R79, R23, R79 ;  /* 0x0000004f174f7221 */ /* 0x020fe20000010000 */
[----:B------:R-:W-:Y:S05]  /*5e40*/  BRA `(.L_x_20359) ;  /* 0x0000003000007947 */ /* 0x000fea0003800000 */
.L_x_20358:
[----:B-----5:R-:W-:-:S05]  /*5e50*/  PRMT R9, RZ, 0x7610, R15 ;  /* 0x00007610ff097816 */ /* 0x020fca000000000f */
[----:B------:R-:W-:-:S04]  /*5e60*/  FADD.FTZ R79, R9, R79 ;  /* 0x0000004f094f7221 */ /* 0x000fc80000010000 */
[----:B------:R-:W-:Y:S02]  /*5e70*/  @P1 FADD.FTZ R79, R23, R79 ;  /* 0x0000004f174f1221 */ /* 0x000fe40000010000 */
.L_x_20359:
[----:B0-----:R-:W-:-:S04]  /*5e80*/  LEA R104, P1, R8, c[0x0][0x188], 0x5 ;  /* 0x0000620008687a11 */ /* 0x001fc800078228ff */
[C---:B------:R-:W-:Y:S02]  /*5e90*/  LEA.HI.X R105, R8.reuse, c[0x0][0x18c], RZ, 0x5, P1 ;  /* 0x0000630008697a11 */ /* 0x040fe400008f2cff */
[----:B------:R-:W-:-:S03]  /*5ea0*/  IADD3 R8, R8, 0x20, RZ ;  /* 0x0000002008087810 */ /* 0x000fc60007ffe0ff */
[----:B------:R0:W-:Y:S04]  /*5eb0*/  STG.E.128 [R104.64], R72 ;  /* 0x0000004868007986 */ /* 0x0001e8000c101d04 */
[----:B------:R0:W-:Y:S02]  /*5ec0*/  STG.E.128 [R104.64+0x10], R76 ;  /* 0x0000104c68007986 */ /* 0x0001e4000c101d04 */
.L_x_20343:
[----:B------:R-:W-:Y:S05]  /*5ed0*/  BSYNC B0 ;  /* 0x0000000000007941 */ /* 0x000fea0003800000 */
.L_x_20342:
        /* <DEDUP_REMOVED lines=24> */
.L_x_20362:
[----:B-----5:R-:W-:-:S05]  /*6060*/  PRMT R9, RZ, 0x5410, R12 ;  /* 0x00005410ff097816 */ /* 0x020fca000000000c */
[----:B------:R-:W-:-:S04]  /*6070*/  FADD.FTZ R80, R9, R80 ;  /* 0x0000005009507221 */ /* 0x000fc80000010000 */
[----:B------:R-:W-:Y:S02]  /*6080*/  @P1 FADD.FTZ R80, R16, R80 ;  /* 0x0000005010501221 */ /* 0x000fe40000010000 */
.L_x_20363:
[----:B------:R-:W-:Y:S01]  /*6090*/  PRMT R81, RZ, 0x7610, R84 ;  /* 0x00007610ff517816 */ /* 0x000fe20000000054 */
[----:B------:R-:W-:Y:S05]  /*60a0*/  @P2 BRA `(.L_x_20364) ;  /* 0x0000003000002947 */ /* 0x000fea0003800000 */
[----:B------:R-:W-:Y:S05]  /*60b0*/  @!P1 BRA `(.L_x_20365) ;  /* 0x0000005000009947 */ /* 0x000fea0003800000 */
[----:B-----5:R-:W-:Y:S01]  /*60c0*/  FADD.FTZ R81, R17, R81 ;  /* 0x0000005111517221 */ /* 0x020fe20000010000 */
[----:B------:R-:W-:Y:S05]  /*60d0*/  BRA `(.L_x_20365) ;  /* 0x0000003000007947 */ /* 0x000fea0003800000 */
.L_x_20364:
[----:B-----5:R-:W-:-:S05]  /*60e0*/  PRMT R9, RZ, 0x7610, R12 ;  /* 0x00007610ff097816 */ /* 0x020fca000000000c */
[----:B------:R-:W-:-:S04]  /*60f0*/  FADD.FTZ R81, R9, R81 ;  /* 0x0000005109517221 */ /* 0x000fc80000010000 */
[----:B------:R-:W-:Y:S02]  /*6100*/  @P1 FADD.FTZ R81, R17, R81 ;  /* 0x0000005111511221 */ /* 0x000fe40000010000 */
.L_x_20365:
[----:B------:R-:W-:Y:S01]  /*6110*/  PRMT R82, RZ, 0x5410, R85 ;  /* 0x00005410ff527816 */ /* 0x000fe20000000055 */
[----:B------:R-:W-:Y:S05]  /*6120*/  @P2 BRA `(.L_x_20366) ;  /* 0x0000003000002947 */ /* 0x000fea0003800000 */
[----:B------:R-:W-:Y:S05]  /*6130*/  @!P1 BRA `(.L_x_20367) ;  /* 0x0000005000009947 */ /* 0x000fea0003800000 */
[----:B-----5:R-:W-:Y:S01]  /*6140*/  FADD.FTZ R82, R18, R82 ;  /* 0x0000005212527221 */ /* 0x020fe20000010000 */
[----:B------:R-:W-:Y:S05]  /*6150*/  BRA `(.L_x_20367) ;  /* 0x0000003000007947 */ /* 0x000fea0003800000 */
.L_x_20366:
[----:B-----5:R-:W-:-:S05]  /*6160*/  PRMT R9, RZ, 0x5410, R13 ;  /* 0x00005410ff097816 */ /* 0x020fca000000000d */
[----:B------:R-:W-:-:S04]  /*6170*/  FADD.FTZ R82, R9, R82 ;  /* 0x0000005209527221 */ /* 0x000fc80000010000 */
[----:B------:R-:W-:Y:S02]  /*6180*/  @P1 FADD.FTZ R82, R18, R82 ;  /* 0x0000005212521221 */ /* 0x000fe40000010000 */
.L_x_20367:
[----:B------:R-:W-:Y:S01]  /*6190*/  PRMT R83, RZ, 0x7610, R85 ;  /* 0x00007610ff537816 */ /* 0x000fe20000000055 */
[----:B------:R-:W-:Y:S05]  /*61a0*/  @P2 BRA `(.L_x_20368) ;  /* 0x0000003000002947 */ /* 0x000fea0003800000 */
[----:B------:R-:W-:Y:S05]  /*61b0*/  @!P1 BRA `(.L_x_20369) ;  /* 0x0000005000009947 */ /* 0x000fea0003800000 */
[----:B-----5:R-:W-:Y:S01]  /*61c0*/  FADD.FTZ R83, R19, R83 ;  /* 0x0000005313537221 */ /* 0x020fe20000010000 */
[----:B------:R-:W-:Y:S05]  /*61d0*/  BRA `(.L_x_20369) ;  /* 0x0000003000007947 */ /* 0x000fea0003800000 */
.L_x_20368:
[----:B-----5:R-:W-:-:S05]  /*61e0*/  PRMT R9, RZ, 0x7610, R13 ;  /* 0x00007610ff097816 */ /* 0x020fca000000000d */
[----:B------:R-:W-:-:S04]  /*61f0*/  FADD.FTZ R83, R9, R83 ;  /* 0x0000005309537221 */ /* 0x000fc80000010000 */
[----:B------:R-:W-:Y:S02]  /*6200*/  @P1 FADD.FTZ R83, R19, R83 ;  /* 0x0000005313531221 */ /* 0x000fe40000010000 */
.L_x_20369:
[----:B------:R-:W-:Y:S01]  /*6210*/  PRMT R84, RZ, 0x5410, R86 ;  /* 0x00005410ff547816 */ /* 0x000fe20000000056 */
[----:B------:R-:W-:Y:S05]  /*6220*/  @P2 BRA `(.L_x_20370) ;  /* 0x0000003000002947 */ /* 0x000fea0003800000 */
[----:B------:R-:W-:Y:S05]  /*6230*/  @!P1 BRA `(.L_x_20371) ;  /* 0x0000005000009947 */ /* 0x000fea0003800000 */
[----:B-----5:R-:W-:Y:S01]  /*6240*/  FADD.FTZ R84, R20, R84 ;  /* 0x0000005414547221 */ /* 0x020fe20000010000 */
[----:B------:R-:W-:Y:S05]  /*6250*/  BRA `(.L_x_20371) ;  /* 0x0000003000007947 */ /* 0x000fea0003800000 */
.L_x_20370:
[----:B-----5:R-:W-:-:S05]  /*6260*/  PRMT R9, RZ, 0x5410, R14 ;  /* 0x00005410ff097816 */ /* 0x020fca000000000e */
[----:B------:R-:W-:-:S04]  /*6270*/  FADD.FTZ R84, R9, R84 ;  /* 0x0000005409547221 */ /* 0x000fc80000010000 */
[----:B------:R-:W-:Y:S02]  /*6280*/  @P1 FADD.FTZ R84, R20, R84 ;  /* 0x0000005414541221 */ /* 0x000fe40000010000 */
.L_x_20371:
[----:B------:R-:W-:Y:S01]  /*6290*/  PRMT R85, RZ, 0x7610, R86 ;  /* 0x00007610ff557816 */ /* 0x000fe20000000056 */
[----:B------:R-:W-:Y:S05]  /*62a0*/  @P2 BRA `(.L_x_20372) ;  /* 0x0000003000002947 */ /* 0x000fea0003800000 */
[----:B------:R-:W-:Y:S05]  /*62b0*/  @!P1 BRA `(.L_x_20373) ;  /* 0x0000005000009947 */ /* 0x000fea0003800000 */
[----:B-----5:R-:W-:Y:S01]  /*62c0*/  FADD.FTZ R85, R21, R85 ;  /* 0x0000005515557221 */ /* 0x020fe20000010000 */
[----:B------:R-:W-:Y:S05]  /*62d0*/  BRA `(.L_x_20373) ;  /* 0x0000003000007947 */ /* 0x000fea0003800000 */
.L_x_20372:
[----:B-----5:R-:W-:-:S05]  /*62e0*/  PRMT R9, RZ, 0x7610, R14 ;  /* 0x00007610ff097816 */ /* 0x020fca000000000e */
[----:B------:R-:W-:-:S04]  /*62f0*/  FADD.FTZ R85, R9, R85 ;  /* 0x0000005509557221 */ /* 0x000fc80000010000 */
[----:B------:R-:W-:Y:S02]  /*6300*/  @P1 FADD.FTZ R85, R21, R85 ;  /* 0x0000005515551221 */ /* 0x000fe40000010000 */
.L_x_20373:
[----:B------:R-:W-:Y:S01]  /*6310*/  PRMT R86, RZ, 0x5410, R87 ;  /* 0x00005410ff567816 */ /* 0x000fe20000000057 */
[----:B------:R-:W-:Y:S05]  /*6320*/  @P2 BRA `(.L_x_20374) ;  /* 0x0000003000002947 */ /* 0x000fea0003800000 */
[----:B------:R-:W-:Y:S05]  /*6330*/  @!P1 BRA `(.L_x_20375) ;  /* 0x0000005000009947 */ /* 0x000fea0003800000 */
[----:B-----5:R-:W-:Y:S01]  /*6340*/  FADD.FTZ R86, R22, R86 ;  /* 0x0000005616567221 */ /* 0x020fe20000010000 */
[----:B------:R-:W-:Y:S05]  /*6350*/  BRA `(.L_x_20375) ;  /* 0x0000003000007947 */ /* 0x000fea0003800000 */
.L_x_20374:
[----:B-----5:R-:W-:-:S05]  /*6360*/  PRMT R9, RZ, 0x5410, R15 ;  /* 0x00005410ff097816 */ /* 0x020fca000000000f */
[----:B------:R-:W-:-:S04]  /*6370*/  FADD.FTZ R86, R9, R86 ;  /* 0x0000005609567221 */ /* 0x000fc80000010000 */
[----:B------:R-:W-:Y:S02]  /*6380*/  @P1 FADD.FTZ R86, R22, R86 ;  /* 0x0000005616561221 */ /* 0x000fe40000010000 */
.L_x_20375:
[----:B------:R-:W-:Y:S01]  /*6390*/  PRMT R87, RZ, 0x7610, R87 ;  /* 0x00007610ff577816 */ /* 0x000fe20000000057 */
[----:B------:R-:W-:Y:S05]  /*63a0*/  @P2 BRA `(.L_x_20376) ;  /* 0x0000003000002947 */ /* 0x000fea0003800000 */
[----:B------:R-:W-:Y:S05]  /*63b0*/  @!P1 BRA `(.L_x_20377) ;  /* 0x0000005000009947 */ /* 0x000fea0003800000 */
[----:B-----5:R-:W-:Y:S01]  /*63c0*/  FADD.FTZ R87, R23, R87 ;  /* 0x0000005717577221 */ /* 0x020fe20000010000 */
[----:B------:R-:W-:Y:S05]  /*63d0*/  BRA `(.L_x_20377) ;  /* 0x0000003000007947 */ /* 0x000fea0003800000 */
.L_x_20376:
[----:B-----5:R-:W-:-:S05]  /*63e0*/  PRMT R9, RZ, 0x7610, R15 ;  /* 0x00007610ff097816 */ /* 0x020fca000000000f */
[----:B------:R-:W-:-:S04]  /*63f0*/  FADD.FTZ R87, R9, R87 ;  /* 0x0000005709577221 */ /* 0x000fc80000010000 */
[----:B------:R-:W-:Y:S02]  /*6400*/  @P1 FADD.FTZ R87, R23, R87 ;  /* 0x0000005717571221 */ /* 0x000fe40000010000 */
.L_x_20377:
[----:B0-----:R-:W-:-:S04]  /*6410*/  LEA R104, P1, R8, c[0x0][0x188], 0x5 ;  /* 0x0000620008687a11 */ /* 0x001fc800078228ff */
[C---:B------:R-:W-:Y:S02]  /*6420*/  LEA.HI.X R105, R8.reuse, c[0x0][0x18c], RZ, 0x5, P1 ;  /* 0x0000630008697a11 */ /* 0x040fe400008f2cff */
[----:B------:R-:W-:-:S03]  /*6430*/  IADD3 R8, R8, 0x20, RZ ;  /* 0x0000002008087810 */ /* 0x000fc60007ffe0ff */
[----:B------:R0:W-:Y:S04]  /*6440*/  STG.E.128 [R104.64], R80 ;  /* 0x0000005068007986 */ /* 0x0001e8000c101d04 */
[----:B------:R0:W-:Y:S02]  /*6450*/  STG.E.128 [R104.64+0x10], R84 ;  /* 0x0000105468007986 */ /* 0x0001e4000c101d04 */
.L_x_20361:
[----:B------:R-:W-:Y:S05]  /*6460*/  BSYNC B0 ;  /* 0x0000000000007941 */ /* 0x000fea0003800000 */
.L_x_20360:
        /* <DEDUP_REMOVED lines=24> */
.L_x_20380:
[----:B-----5:R-:W-:-:S05]  /*65f0*/  PRMT R9, RZ, 0x5410, R12 ;  /* 0x00005410ff097816 */ /* 0x020fca000000000c */
[----:B------:R-:W-:-:S04]  /*6600*/  FADD.FTZ R88, R9, R88 ;  /* 0x0000005809587221 */ /* 0x000fc80000010000 */
[----:B------:R-:W-:Y:S02]  /*6610*/  @P1 FADD.FTZ R88, R16, R88 ;  /* 0x0000005810581221 */ /* 0x000fe40000010000 */
.L_x_20381:
[----:B------:R-:W-:Y:S01]  /*6620*/  PRMT R89, RZ, 0x7610, R92 ;  /* 0x00007610ff597816 */ /* 0x000fe2000000005c */
[----:B------:R-:W-:Y:S05]  /*6630*/  @P2 BRA `(.L_x_20382) ;  /* 0x0000003000002947 */ /* 0x000fea0003800000 */
[----:B------:R-:W-:Y:S05]  /*6640*/  @!P1 BRA `(.L_x_20383) ;  /* 0x0000005000009947 */ /* 0x000fea0003800000 */
[----:B-----5:R-:W-:Y:S01]  /*6650*/  FADD.FTZ R89, R17, R89 ;  /* 0x0000005911597221 */ /* 0x020fe20000010000 */
[----:B------:R-:W-:Y:S05]  /*6660*/  BRA `(.L_x_20383) ;  /* 0x0000003000007947 */ /* 0x000fea0003800000 */
.L_x_20382:
[----:B-----5:R-:W-:-:S05]  /*6670*/  PRMT R9, RZ, 0x7610, R12 ;  /* 0x00007610ff097816 */ /* 0x020fca000000000c */
[----:B------:R-:W-:-:S04]  /*6680*/  FADD.FTZ R89, R9, R89 ;  /* 0x0000005909597221 */ /* 0x000fc80000010000 */
[----:B------:R-:W-:Y:S02]  /*6690*/  @P1 FADD.FTZ R89, R17, R89 ;  /* 0x0000005911591221 */ /* 0x000fe40000010000 */
.L_x_20383:
[----:B------:R-:W-:Y:S01]  /*66a0*/  PRMT R90, RZ, 0x5410, R93 ;  /* 0x00005410ff5a7816 */ /* 0x000fe2000000005d */
[----:B------:R-:W-:Y:S05]  /*66b0*/  @P2 BRA `(.L_x_20384) ;  /* 0x0000003000002947 */ /* 0x000fea0003800000 */
[----:B------:R-:W-:Y:S05]  /*66c0*/  @!P1 BRA `(.L_x_20385) ;  /* 0x0000005000009947 */ /* 0x000fea0003800000 */
[----:B-----5:R-:W-:Y:S01]  /*66d0*/  FADD.FTZ R90, R18, R90 ;  /* 0x0000005a125a7221 */ /* 0x020fe20000010000 */
[----:B------:R-:W-:Y:S05]  /*66e0*/  BRA `(.L_x_20385) ;  /* 0x0000003000007947 */ /* 0x000fea0003800000 */
.L_x_20384:
[----:B-----5:R-:W-:-:S05]  /*66f0*/  PRMT R9, RZ, 0x5410, R13 ;  /* 0x00005410ff097816 */ /* 0x020fca000000000d */
[----:B------:R-:W-:-:S04]  /*6700*/  FADD.FTZ R90, R9, R90 ;  /* 0x0000005a095a7221 */ /* 0x000fc80000010000 */
[----:B------:R-:W-:Y:S02]  /*6710*/  @P1 FADD.FTZ R90, R18, R90 ;  /* 0x0000005a125a1221 */ /* 0x000fe40000010000 */
.L_x_20385:
[----:B------:R-:W-:Y:S01]  /*6720*/  PRMT R91, RZ, 0x7610, R93 ;  /* 0x00007610ff5b7816 */ /* 0x000fe2000000005d */
[----:B------:R-:W-:Y:S05]  /*6730*/  @P2 BRA `(.L_x_20386) ;  /* 0x0000003000002947 */ /* 0x000fea0003800000 */
[----:B------:R-:W-:Y:S05]  /*6740*/  @!P1 BRA `(.L_x_20387) ;  /* 0x0000005000009947 */ /* 0x000fea0003800000 */
[----:B-----5:R-:W-:Y:S01]  /*6750*/  FADD.FTZ R91, R19, R91 ;  /* 0x0000005b135b7221 */ /* 0x020fe20000010000 */
[----:B------:R-:W-:Y:S05]  /*6760*/  BRA `(.L_x_20387) ;  /* 0x0000003000007947 */ /* 0x000fea0003800000 */
.L_x_20386:
[----:B-----5:R-:W-:-:S05]  /*6770*/  PRMT R9, RZ, 0x7610, R13 ;  /* 0x00007610ff097816 */ /* 0x020fca000000000d */
[----:B------:R-:W-:-:S04]  /*6780*/  FADD.FTZ R91, R9, R91 ;  /* 0x0000005b095b7221 */ /* 0x000fc80000010000 */
[----:B------:R-:W-:Y:S02]  /*6790*/  @P1 FADD.FTZ R91, R19, R91 ;  /* 0x0000005b135b1221 */ /* 0x000fe40000010000 */
.L_x_20387:
[----:B------:R-:W-:Y:S01]  /*67a0*/  PRMT R92, RZ, 0x5410, R94 ;  /* 0x00005410ff5c7816 */ /* 0x000fe2000000005e */
[----:B------:R-:W-:Y:S05]  /*67b0*/  @P2 BRA `(.L_x_20388) ;  /* 0x0000003000002947 */ /* 0x000fea0003800000 */
[----:B------:R-:W-:Y:S05]  /*67c0*/  @!P1 BRA `(.L_x_20389) ;  /* 0x0000005000009947 */ /* 0x000fea0003800000 */
[----:B-----5:R-:W-:Y:S01]  /*67d0*/  FADD.FTZ R92, R20, R92 ;  /* 0x0000005c145c7221 */ /* 0x020fe20000010000 */
[----:B------:R-:W-:Y:S05]  /*67e0*/  BRA `(.L_x_20389) ;  /* 0x0000003000007947 */ /* 0x000fea0003800000 */
.L_x_20388:
[----:B-----5:R-:W-:-:S05]  /*67f0*/  PRMT R9, RZ, 0x5410, R14 ;  /* 0x00005410ff097816 */ /* 0x020fca000000000e */
[----:B------:R-:W-:-:S04]  /*6800*/  FADD.FTZ R92, R9, R92 ;  /* 0x0000005c095c7221 */ /* 0x000fc80000010000 */
[----:B------:R-:W-:Y:S02]  /*6810*/  @P1 FADD.FTZ R92, R20, R92 ;  /* 0x0000005c145c1221 */ /* 0x000fe40000010000 */
.L_x_20389:
[----:B------:R-:W-:Y:S01]  /*6820*/  PRMT R93, RZ, 0x7610, R94 ;  /* 0x00007610ff5d7816 */ /* 0x000fe2000000005e */
[----:B------:R-:W-:Y:S05]  /*6830*/  @P2 BRA `(.L_x_20390) ;  /* 0x0000003000002947 */ /* 0x000fea0003800000 */
[----:B------:R-:W-:Y:S05]  /*6840*/  @!P1 BRA `(.L_x_20391) ;  /* 0x0000005000009947 */ /* 0x000fea0003800000 */
[----:B-----5:R-:W-:Y:S01]  /*6850*/  FADD.FTZ R93, R21, R93 ;  /* 0x0000005d155d7221 */ /* 0x020fe20000010000 */
[----:B------:R-:W-:Y:S05]  /*6860*/  BRA `(.L_x_20391) ;  /* 0x0000003000007947 */ /* 0x000fea0003800000 */
.L_x_20390:
[----:B-----5:R-:W-:-:S05]  /*6870*/  PRMT R9, RZ, 0x7610, R14 ;  /* 0x00007610ff097816 */ /* 0x020fca000000000e */
[----:B------:R-:W-:-:S04]  /*6880*/  FADD.FTZ R93, R9, R93 ;  /* 0x0000005d095d7221 */ /* 0x000fc80000010000 */
[----:B------:R-:W-:Y:S02]  /*6890*/  @P1 FADD.FTZ R93, R21, R93 ;  /* 0x0000005d155d1221 */ /* 0x000fe40000010000 */
.L_x_20391:
[----:B------:R-:W-:Y:S01]  /*68a0*/  PRMT R94, RZ, 0x5410, R95 ;  /* 0x00005410ff5e7816 */ /* 0x000fe2000000005f */
[----:B------:R-:W-:Y:S05]  /*68b0*/  @P2 BRA `(.L_x_20392) ;  /* 0x0000003000002947 */ /* 0x000fea0003800000 */
[----:B------:R-:W-:Y:S05]  /*68c0*/  @!P1 BRA `(.L_x_20393) ;  /* 0x0000005000009947 */ /* 0x000fea0003800000 */
[----:B-----5:R-:W-:Y:S01]  /*68d0*/  FADD.FTZ R94, R22, R94 ;  /* 0x0000005e165e7221 */ /* 0x020fe20000010000 */
[----:B------:R-:W-:Y:S05]  /*68e0*/  BRA `(.L_x_20393) ;  /* 0x0000003000007947 */ /* 0x000fea0003800000 */
.L_x_20392:
[----:B-----5:R-:W-:-:S05]  /*68f0*/  PRMT R9, RZ, 0x5410, R15 ;  /* 0x00005410ff097816 */ /* 0x020fca000000000f */
[----:B------:R-:W-:-:S04]  /*6900*/  FADD.FTZ R94, R9, R94 ;  /* 0x0000005e095e7221 */ /* 0x000fc80000010000 */
[----:B------:R-:W-:Y:S02]  /*6910*/  @P1 FADD.FTZ R94, R22, R94 ;  /* 0x0000005e165e1221 */ /* 0x000fe40000010000 */
.L_x_20393:
[----:B------:R-:W-:Y:S01]  /*6920*/  PRMT R95, RZ, 0x7610, R95 ;  /* 0x00007610ff5f7816 */ /* 0x000fe2000000005f */
[----:B------:R-:W-:Y:S05]  /*6930*/  @P2 BRA `(.L_x_20394) ;  /* 0x0000003000002947 */ /* 0x000fea0003800000 */
[----:B------:R-:W-:Y:S05]  /*6940*/  @!P1 BRA `(.L_x_20395) ;  /* 0x0000005000009947 */ /* 0x000fea0003800000 */
[----:B-----5:R-:W-:Y:S01]  /*6950*/  FADD.FTZ R95, R23, R95 ;  /* 0x0000005f175f7221 */ /* 0x020fe20000010000 */
[----:B------:R-:W-:Y:S05]  /*6960*/  BRA `(.L_x_20395) ;  /* 0x0000003000007947 */ /* 0x000fea0003800000 */
.L_x_20394:
[----:B-----5:R-:W-:-:S05]  /*6970*/  PRMT R9, RZ, 0x7610, R15 ;  /* 0x00007610ff097816 */ /* 0x020fca000000000f */
[----:B------:R-:W-:-:S04]  /*6980*/  FADD.FTZ R95, R9, R95 ;  /* 0x0000005f095f7221 */ /* 0x000fc80000010000 */
[----:B------:R-:W-:Y:S02]  /*6990*/  @P1 FADD.FTZ R95, R23, R95 ;  /* 0x0000005f175f1221 */ /* 0x000fe40000010000 */
.L_x_20395:
[----:B0-----:R-:W-:-:S04]  /*69a0*/  LEA R104, P1, R8, c[0x0][0x188], 0x5 ;  /* 0x0000620008687a11 */ /* 0x001fc800078228ff */
[C---:B------:R-:W-:Y:S02]  /*69b0*/  LEA.HI.X R105, R8.reuse, c[0x0][0x18c], RZ, 0x5, P1 ;  /* 0x0000630008697a11 */ /* 0x040fe400008f2cff */
[----:B------:R-:W-:-:S03]  /*69c0*/  IADD3 R8, R8, 0x20, RZ ;  /* 0x0000002008087810 */ /* 0x000fc60007ffe0ff */
[----:B------:R0:W-:Y:S04]  /*69d0*/  STG.E.128 [R104.64], R88 ;  /* 0x0000005868007986 */ /* 0x0001e8000c101d04 */
[----:B------:R0:W-:Y:S02]  /*69e0*/  STG.E.128 [R104.64+0x10], R92 ;  /* 0x0000105c68007986 */ /* 0x0001e4000c101d04 */
.L_x_20379:
[----:B------:R-:W-:Y:S05]  /*69f0*/  BSYNC B0 ;  /* 0x0000000000007941 */ /* 0x000fea0003800000 */
.L_x_20378:
        /* <DEDUP_REMOVED lines=24> */
.L_x_20398:
[----:B-----5:R-:W-:-:S05]  /*6b80*/  PRMT R9, RZ, 0x5410, R12 ;  /* 0x00005410ff097816 */ /* 0x020fca000000000c */
[----:B------:R-:W-:-:S04]  /*6b90*/  FADD.FTZ R96, R9, R96 ;  /* 0x0000006009607221 */ /* 0x000fc80000010000 */
[----:B------:R-:W-:Y:S02]  /*6ba0*/  @P1 FADD.FTZ R96, R16, R96 ;  /* 0x0000006010601221 */ /* 0x000fe40000010000 */
.L_x_20399:
[----:B------:R-:W-:Y:S01]  /*6bb0*/  PRMT R97, RZ, 0x7610, R100 ;  /* 0x00007610ff617816 */ /* 0x000fe20000000064 */
[----:B------:R-:W-:Y:S05]  /*6bc0*/  @P2 BRA `(.L_x_20400) ;  /* 0x0000003000002947 */ /* 0x000fea0003800000 */
[----:B------:R-:W-:Y:S05]  /*6bd0*/  @!P1 BRA `(.L_x_20401) ;  /* 0x0000005000009947 */ /* 0x000fea0003800000 */
[----:B-----5:R-:W-:Y:S01]  /*6be0*/  FADD.FTZ R97, R17, R97 ;  /* 0x0000006111617221 */ /* 0x020fe20000010000 */
[----:B------:R-:W-:Y:S05]  /*6bf0*/  BRA `(.L_x_20401) ;  /* 0x0000003000007947 */ /* 0x000fea0003800000 */
.L_x_20400:
[----:B-----5:R-:W-:-:S05]  /*6c00*/  PRMT R9, RZ, 0x7610, R12 ;  /* 0x00007610ff097816 */ /* 0x020fca000000000c */
[----:B------:R-:W-:-:S04]  /*6c10*/  FADD.FTZ R97, R9, R97 ;  /* 0x0000006109617221 */ /* 0x000fc80000010000 */
[----:B------:R-:W-:Y:S02]  /*6c20*/  @P1 FADD.FTZ R97, R17, R97 ;  /* 0x0000006111611221 */ /* 0x000fe40000010000 */
.L_x_20401:
[----:B------:R-:W-:Y:S01]  /*6c30*/  PRMT R98, RZ, 0x5410, R101 ;  /* 0x00005410ff627816 */ /* 0x000fe20000000065 */
[----:B------:R-:W-:Y:S05]  /*6c40*/  @P2 BRA `(.L_x_20402) ;  /* 0x0000003000002947 */ /* 0x000fea0003800000 */
[----:B------:R-:W-:Y:S05]  /*6c50*/  @!P1 BRA `(.L_x_20403) ;  /* 0x0000005000009947 */ /* 0x000fea0003800000 */
[----:B-----5:R-:W-:Y:S01]  /*6c60*/  FADD.FTZ R98, R18, R98 ;  /* 0x0000006212627221 */ /* 0x020fe20000010000 */
[----:B------:R-:W-:Y:S05]  /*6c70*/  BRA `(.L_x_20403) ;  /* 0x0000003000007947 */ /* 0x000fea0003800000 */
.L_x_20402:
[----:B-----5:R-:W-:-:S05]  /*6c80*/  PRMT R9, RZ, 0x5410, R13 ;  /* 0x00005410ff097816 */ /* 0x020fca000000000d */
[----:B------:R-:W-:-:S04]  /*6c90*/  FADD.FTZ R98, R9, R98 ;  /* 0x0000006209627221 */ /* 0x000fc80000010000 */
[----:B------:R-:W-:Y:S02]  /*6ca0*/  @P1 FADD.FTZ R98, R18, R98 ;  /* 0x0000006212621221 */ /* 0x000fe40000010000 */
.L_x_20403:
[----:B------:R-:W-:Y:S01]  /*6cb0*/  PRMT R99, RZ, 0x7610, R101 ;  /* 0x00007610ff637816 */ /* 0x000fe20000000065 */
[----:B------:R-:W-:Y:S05]  /*6cc0*/  @P2 BRA `(.L_x_20404) ;  /* 0x0000003000002947 */ /* 0x000fea0003800000 */
[----:B------:R-:W-:Y:S05]  /*6cd0*/  @!P1 BRA `(.L_x_20405) ;  /* 0x0000005000009947 */ /* 0x000fea0003800000 */
[----:B-----5:R-:W-:Y:S01]  /*6ce0*/  FADD.FTZ R99, R19, R99 ;  /* 0x0000006313637221 */ /* 0x020fe20000010000 */
[----:B------:R-:W-:Y:S05]  /*6cf0*/  BRA `(.L_x_20405) ;  /* 0x0000003000007947 */ /* 0x000fea0003800000 */
.L_x_20404:
[----:B-----5:R-:W-:-:S05]  /*6d00*/  PRMT R9, RZ, 0x7610, R13 ;  /* 0x00007610ff097816 */ /* 0x020fca000000000d */
[----:B------:R-:W-:-:S04]  /*6d10*/  FADD.FTZ R99, R9, R99 ;  /* 0x0000006309637221 */ /* 0x000fc80000010000 */
[----:B------:R-:W-:Y:S02]  /*6d20*/  @P1 FADD.FTZ R99, R19, R99 ;  /* 0x0000006313631221 */ /* 0x000fe40000010000 */
.L_x_20405:
[----:B------:R-:W-:Y:S01]  /*6d30*/  PRMT R100, RZ, 0x5410, R102 ;  /* 0x00005410ff647816 */ /* 0x000fe20000000066 */
[----:B------:R-:W-:Y:S05]  /*6d40*/  @P2 BRA `(.L_x_20406) ;  /* 0x0000003000002947 */ /* 0x000fea0003800000 */
[----:B------:R-:W-:Y:S05]  /*6d50*/  @!P1 BRA `(.L_x_20407) ;  /* 0x0000005000009947 */ /* 0x000fea0003800000 */
[----:B-----5:R-:W-:Y:S01]  /*6d60*/  FADD.FTZ R100, R20, R100 ;  /* 0x0000006414647221 */ /* 0x020fe20000010000 */
[----:B------:R-:W-:Y:S05]  /*6d70*/  BRA `(.L_x_20407) ;  /* 0x0000003000007947 */ /* 0x000fea0003800000 */
.L_x_20406:
[----:B-----5:R-:W-:-:S05]  /*6d80*/  PRMT R9, RZ, 0x5410, R14 ;  /* 0x00005410ff097816 */ /* 0x020fca000000000e */
[----:B------:R-:W-:-:S04]  /*6d90*/  FADD.FTZ R100, R9, R100 ;  /* 0x0000006409647221 */ /* 0x000fc80000010000 */
[----:B------:R-:W-:Y:S02]  /*6da0*/  @P1 FADD.FTZ R100, R20, R100 ;  /* 0x0000006414641221 */ /* 0x000fe40000010000 */
.L_x_20407:
[----:B------:R-:W-:Y:S01]  /*6db0*/  PRMT R101, RZ, 0x7610, R102 ;  /* 0x00007610ff657816 */ /* 0x000fe20000000066 */
[----:B------:R-:W-:Y:S05]  /*6dc0*/  @P2 BRA `(.L_x_20408) ;  /* 0x0000003000002947 */ /* 0x000fea0003800000 */
[----:B------:R-:W-:Y:S05]  /*6dd0*/  @!P1 BRA `(.L_x_20409) ;  /* 0x0000005000009947 */ /* 0x000fea0003800000 */
[----:B-----5:R-:W-:Y:S01]  /*6de0*/  FADD.FTZ R101, R21, R101 ;  /* 0x0000006515657221 */ /* 0x020fe20000010000 */
[----:B------:R-:W-:Y:S05]  /*6df0*/  BRA `(.L_x_20409) ;  /* 0x0000003000007947 */ /* 0x000fea0003800000 */
.L_x_20408:
[----:B-----5:R-:W-:-:S05]  /*6e00*/  PRMT R9, RZ, 0x7610, R14 ;  /* 0x00007610ff097816 */ /* 0x020fca000000000e */
[----:B------:R-:W-:-:S04]  /*6e10*/  FADD.FTZ R101, R9, R101 ;  /* 0x0000006509657221 */ /* 0x000fc80000010000 */
[----:B------:R-:W-:Y:S02]  /*6e20*/  @P1 FADD.FTZ R101, R21, R101 ;  /* 0x0000006515651221 */ /* 0x000fe40000010000 */
.L_x_20409:
[----:B------:R-:W-:Y:S01]  /*6e30*/  PRMT R102, RZ, 0x5410, R103 ;  /* 0x00005410ff667816 */ /* 0x000fe20000000067 */
[----:B------:R-:W-:Y:S05]  /*6e40*/  @P2 BRA `(.L_x_20410) ;  /* 0x0000003000002947 */ /* 0x000fea0003800000 */
[----:B------:R-:W-:Y:S05]  /*6e50*/  @!P1 BRA `(.L_x_20411) ;  /* 0x0000005000009947 */ /* 0x000fea0003800000 */
[----:B-----5:R-:W-:Y:S01]  /*6e60*/  FADD.FTZ R102, R22, R102 ;  /* 0x0000006616667221 */ /* 0x020fe20000010000 */
[----:B------:R-:W-:Y:S05]  /*6e70*/  BRA `(.L_x_20411) ;  /* 0x0000003000007947 */ /* 0x000fea0003800000 */
.L_x_20410:
[----:B-----5:R-:W-:-:S05]  /*6e80*/  PRMT R9, RZ, 0x5410, R15 ;  /* 0x00005410ff097816 */ /* 0x020fca000000000f */
[----:B------:R-:W-:-:S04]  /*6e90*/  FADD.FTZ R102, R9, R102 ;  /* 0x0000006609667221 */ /* 0x000fc80000010000 */
[----:B------:R-:W-:Y:S02]  /*6ea0*/  @P1 FADD.FTZ R102, R22, R102 ;  /* 0x0000006616661221 */ /* 0x000fe40000010000 */
.L_x_20411:
[----:B------:R-:W-:Y:S01]  /*6eb0*/  PRMT R103, RZ, 0x7610, R103 ;  /* 0x00007610ff677816 */ /* 0x000fe20000000067 */
[----:B------:R-:W-:Y:S05]  /*6ec0*/  @P2 BRA `(.L_x_20412) ;  /* 0x0000003000002947 */ /* 0x000fea0003800000 */
[----:B------:R-:W-:Y:S05]  /*6ed0*/  @!P1 BRA `(.L_x_20413) ;  /* 0x0000005000009947 */ /* 0x000fea0003800000 */
[----:B-----5:R-:W-:Y:S01]  /*6ee0*/  FADD.FTZ R103, R23, R103 ;  /* 0x0000006717677221 */ /* 0x020fe20000010000 */
[----:B------:R-:W-:Y:S05]  /*6ef0*/  BRA `(.L_x_20413) ;  /* 0x0000003000007947 */ /* 0x000fea0003800000 */
.L_x_20412:
[----:B-----5:R-:W-:-:S05]  /*6f00*/  PRMT R9, RZ, 0x7610, R15 ;  /* 0x00007610ff097816 */ /* 0x020fca000000000f */
[----:B------:R-:W-:-:S04]  /*6f10*/  FADD.FTZ R103, R9, R103 ;  /* 0x0000006709677221 */ /* 0x000fc80000010000 */
[----:B------:R-:W-:Y:S02]  /*6f20*/  @P1 FADD.FTZ R103, R23, R103 ;  /* 0x0000006717671221 */ /* 0x000fe40000010000 */
.L_x_20413:
[----:B0-----:R-:W-:-:S04]  /*6f30*/  LEA R104, P1, R8, c[0x0][0x188], 0x5 ;  /* 0x0000620008687a11 */ /* 0x001fc800078228ff */
[----:B------:R-:W-:-:S05]  /*6f40*/  LEA.HI.X R105, R8, c[0x0][0x18c], RZ, 0x5, P1 ;  /* 0x0000630008697a11 */ /* 0x000fca00008f2cff */
[----:B------:R0:W-:Y:S04]  /*6f50*/  STG.E.128 [R104.64], R96 ;  /* 0x0000006068007986 */ /* 0x0001e8000c101d04 */
[----:B------:R0:W-:Y:S02]  /*6f60*/  STG.E.128 [R104.64+0x10], R100 ;  /* 0x0000106468007986 */ /* 0x0001e4000c101d04 */
.L_x_20397:
[----:B------:R-:W-:Y:S05]  /*6f70*/  BSYNC B0 ;  /* 0x0000000000007941 */ /* 0x000fea0003800000 */
.L_x_20396:
[----:B------:R-:W-:Y:S01]  /*6f80*/  FADD.FTZ R8, RZ, R24 ;  /* 0x00000018ff087221 */ /* 0x000fe20000010000 */
[----:B------:R-:W-:Y:S02]  /*6f90*/  ISETP.GT.U32.AND P1, PT, R2, 0x3f, PT ;  /* 0x0000003f0200780c */ /* 0x000fe40003f24070 */
[----:B------:R-:W-:Y:S01]  /*6fa0*/  LOP3.LUT R0, R0, 0xfffffff7, RZ, 0xc0, !PT ;  /* 0xfffffff700007812 */ /* 0x000fe200078ec0ff */
[----:B------:R-:W-:Y:S01]  /*6fb0*/  FADD.FTZ R8, R25, R8 ;  /* 0x0000000819087221 */ /* 0x000fe20000010000 */
[C---:B------:R-:W-:Y:S02]  /*6fc0*/  ISETP.GT.U32.AND P2, PT, R2.reuse, 0xdf, PT ;  /* 0x000000df0200780c */ /* 0x040fe40003f44070 */
[----:B------:R-:W-:Y:S01]  /*6fd0*/  ISETP.GT.U32.AND P3, PT, R2, 0xff, PT ;  /* 0x000000ff0200780c */ /* 0x000fe20003f64070 */
[----:B------:R-:W-:Y:S01]  /*6fe0*/  FADD.FTZ R8, R26, R8 ;  /* 0x000000081a087221 */ /* 0x000fe20000010000 */
[----:B------:R-:W-:-:S02]  /*6ff0*/  ISETP.GT.U32.AND P4, PT, R2, 0x11f, PT ;  /* 0x0000011f0200780c */ /* 0x000fc40003f84070 */
[----:B------:R-:W-:Y:S01]  /*7000*/  ISETP.GT.U32.AND P5, PT, R2, 0x13f, PT ;  /* 0x0000013f0200780c */ /* 0x000fe20003fa4070 */
[----:B------:R-:W-:Y:S01]  /*7010*/  FADD.FTZ R8, R27, R8 ;  /* 0x000000081b087221 */ /* 0x000fe20000010000 */
[----:B------:R-:W-:Y:S02]  /*7020*/  ISETP.NE.AND P6, PT, R106, RZ, PT ;  /* 0x000000ff6a00720c */ /* 0x000fe40003fc5270 */
[----:B------:R-:W-:Y:S01]  /*7030*/  @P1 LOP3.LUT R0, R0, 0x8, RZ, 0xfc, !PT ;  /* 0x0000000800001812 */ /* 0x000fe200078efcff */
[----:B------:R-:W-:-:S03]  /*7040*/  FADD.FTZ R8, R28, R8 ;  /* 0x000000081c087221 */ /* 0x000fc60000010000 */
[----:B------:R-:W-:Y:S01]  /*7050*/  LOP3.LUT R0, R0, 0xfffffffb, RZ, 0xc0, !PT ;  /* 0xfffffffb00007812 */ /* 0x000fe200078ec0ff */
        /* <DEDUP_REMOVED lines=86> */
[----:B------:R1:W2:Y:S02]  /*75c0*/  SHFL.BFLY PT, R8, R9, 0x1, 0x1f ;  /* 0x0c201f0009087f89 */ /* 0x0002a400000e0000 */
.L_x_20438:
[----:B-12---:R-:W-:Y:S01]  /*75d0*/  FADD.FTZ R9, R9, R8 ;  /* 0x0000000809097221 */ /* 0x006fe20000010000 */
[----:B------:R-:W-:Y:S05]  /*75e0*/  BRA.DIV ~URZ, `(.L_x_20415) ;  /* 0x000046b27f007947 */ /* 0x000fea000b800000 */
[----:B------:R-:W1:Y:S01]  /*75f0*/  SHFL.BFLY PT, R8, R9, 0x2, 0x1f ;  /* 0x0c401f0009087f89 */ /* 0x000e6200000e0000 */
[----:B------:R-:W-:-:S04]  /*7600*/  LOP3.LUT R0, R0, 0xffffdfff, RZ, 0xc0, !PT ;  /* 0xffffdfff00007812 */ /* 0x000fc800078ec0ff */
[----:B------:R-:W-:Y:S02]  /*7610*/  @P6 LOP3.LUT R0, R0, 0x2000, RZ, 0xfc, !PT ;  /* 0x0000200000006812 */ /* 0x000fe400078efcff */
[----:B------:R-:W-:Y:S01]  /*7620*/  ISETP.GT.U32.AND P6, PT, R2, 0x3f, PT ;  /* 0x0000003f0200780c */ /* 0x000fe20003fc4070 */
[----:B-1----:R-:W-:-:S05]  /*7630*/  FADD.FTZ R8, R9, R8 ;  /* 0x0000000809087221 */ /* 0x002fca0000010000 */
[----:B------:R-:W1:Y:S02]  /*7640*/  SHFL.BFLY PT, R9, R8, 0x4, 0x1f ;  /* 0x0c801f0008097f89 */ /* 0x000e6400000e0000 */
[----:B-1----:R-:W-:-:S05]  /*7650*/  FADD.FTZ R9, R8, R9 ;  /* 0x0000000908097221 */ /* 0x002fca0000010000 */
[----:B------:R-:W1:Y:S02]  /*7660*/  SHFL.BFLY PT, R8, R9, 0x8, 0x1f ;  /* 0x0d001f0009087f89 */ /* 0x000e6400000e0000 */
[----:B-1----:R-:W-:-:S05]  /*7670*/  FADD.FTZ R8, R9, R8 ;  /* 0x0000000809087221 */ /* 0x002fca0000010000 */
[----:B------:R-:W1:Y:S02]  /*7680*/  SHFL.BFLY PT, R9, R8, 0x10, 0x1f ;  /* 0x0e001f0008097f89 */ /* 0x000e6400000e0000 */
[----:B-1----:R-:W-:-:S04]  /*7690*/  FADD.FTZ R9, R8, R9 ;  /* 0x0000000908097221 */ /* 0x002fc80000010000 */
[----:B------:R-:W-:-:S04]  /*76a0*/  FMUL.FTZ R9, R9, c[0x0][0x1e0] ;  /* 0x0000780009097a20 */ /* 0x000fc80000410000 */
[--C-:B------:R-:W-:Y:S02]  /*76b0*/  FADD.FTZ R8, R24, -R9.reuse ;  /* 0x8000000918087221 */ /* 0x100fe40000010000 */
[--C-:B0-----:R-:W-:Y:S02]  /*76c0*/  FADD.FTZ R104, R25, -R9.reuse ;  /* 0x8000000919687221 */ /* 0x101fe40000010000 */
        /* <DEDUP_REMOVED lines=172> */
.L_x_20439:
[----:B01----:R-:W-:Y:S01]  /*8190*/  FADD.FTZ R106, R8, R106 ;  /* 0x0000006a086a7221 */ /* 0x003fe20000010000 */
[----:B------:R-:W-:Y:S01]  /*81a0*/  MOV R8, c[0x0][0x1e0] ;  /* 0x0000780000087a02 */ /* 0x000fe20000000f00 */
[----:B------:R-:W-:Y:S01]  /*81b0*/  BSSY B0, `(.L_x_20416) ;  /* 0x000006f000007945 */ /* 0x000fe20003800000 */
[----:B------:R-:W-:Y:S02]  /*81c0*/  ISETP.NE.AND P1, PT, RZ, UR6, PT ;  /* 0x00000006ff007c0c */ /* 0x000fe4000bf25270 */
[----:B------:R-:W-:Y:S01]  /*81d0*/  @!P6 MOV R104, 0x4 ;  /* 0x000000040068e802 */ /* 0x000fe20000000f00 */
[----:B------:R-:W-:Y:S02]  /*81e0*/  FFMA.FTZ R106, R106, R8, c[0x0][0x228] ;  /* 0x00008a006a6a7623 */ /* 0x000fe40000010008 */
[----:B------:R-:W-:Y:S02]  /*81f0*/  FMUL.FTZ R8, R9, R9 ;  /* 0x0000000909087220 */ /* 0x000fe40000410000 */
[----:B------:R-:W-:-:S03]  /*8200*/  @!P6 IMAD.WIDE R104, R4, R104, c[0x0][0x1a0] ;  /* 0x000068000468e625 */ /* 0x000fc600078e0268 */
[----:B------:R-:W-:Y:S02]  /*8210*/  FSEL R8, R8, RZ, P1 ;  /* 0x000000ff08087208 */ /* 0x000fe40000800000 */
[----:B------:R0:W-:Y:S03]  /*8220*/  @!P6 STG.E [R104.64], R9 ;  /* 0x000000096800e986 */ /* 0x0001e6000c101904 */
[----:B------:R-:W-:-:S06]  /*8230*/  FADD.FTZ R8, R106, R8 ;  /* 0x000000086a087221 */ /* 0x000fcc0000010000 */
[----:B------:R-:W1:Y:S01]  /*8240*/  MUFU.RSQ R8, R8 ;  /* 0x0000000800087308 */ /* 0x000e620000001400 */
        /* <DEDUP_REMOVED lines=9> */
[----:B------:R-:W4:Y:S01]  /*82e0*/  LDL R109, [R1+0x3dc] ;  /* 0x0003dc00016d7983 */ /* 0x000f220000100800 */
[----:B------:R-:W-:-:S03]  /*82f0*/  FSEL R107, R9, RZ, !P1 ;  /* 0x000000ff096b7208 */ /* 0x000fc60004800000 */
[----:B------:R-:W4:Y:S02]  /*8300*/  LDL R164, [R1+0x3c4] ;  /* 0x0003c40001a47983 */ /* 0x000f240000100800 */
[--C-:B------:R-:W-:Y:S02]  /*8310*/  FADD.FTZ R108, R24, -R107.reuse ;  /* 0x8000006b186c7221 */ /* 0x100fe40000010000 */
[----:B0-----:R-:W-:Y:S01]  /*8320*/  FADD.FTZ R105, R25, -R107 ;  /* 0x8000006b19697221 */ /* 0x001fe20000010000 */
        /* <DEDUP_REMOVED lines=28> */
[----:B------:R-:W2:Y:S04]  /*84f0*/  LDL R106, [R1+0x3f8] ;  /* 0x0003f800016a7983 */ /* 0x000ea80000100800 */
[----:B------:R-:W3:Y:S01]  /*8500*/  LDL R110, [R1+0x414] ;  /* 0x00041400016e7983 */ /* 0x000ee20000100800 */
[--C-:B------:R-:W-:Y:S02]  /*8510*/  FADD.FTZ R109, R26, -R107.reuse ;  /* 0x8000006b1a6d7221 */ /* 0x100fe40000010000 */
[----:B------:R-:W-:Y:S02]  /*8520*/  FFMA.FTZ R108, R121, R108, R164 ;  /* 0x0000006c796c7223 */ /* 0x000fe400000100a4 */
[----:B------:R-:W-:Y:S01]  /*8530*/  FADD.FTZ R121, R27, -R107 ;  /* 0x8000006b1b797221 */ /* 0x000fe20000010000 */
[----:B------:R-:W4:Y:S01]  /*8540*/  LDL R164, [R1+0x3cc] ;  /* 0x0003cc0001a47983 */ /* 0x000f220000100800 */
[----:B------:R-:W-:-:S02]  /*8550*/  FMUL.FTZ R109, R8, R109 ;  /* 0x0000006d086d7220 */ /* 0x000fc40000410000 */
[----:B------:R-:W-:Y:S01]  /*8560*/  FMUL.FTZ R121, R8, R121 ;  /* 0x0000007908797220 */ /* 0x000fe20000410000 */
[----:B------:R-:W-:Y:S01]  /*8570*/  F2FP.BF16.PACK_AB R108, R105, R108 ;  /* 0x0000006c696c723e */ /* 0x000fe200000010ff */
[----:B--2---:R-:W-:Y:S02]  /*8580*/  FFMA.FTZ R105, R165, R109, R106 ;  /* 0x0000006da5697223 */ /* 0x004fe4000001006a */
        /* <DEDUP_REMOVED lines=13> */
[----:B----4-:R-:W-:-:S03]  /*8660*/  FFMA.FTZ R111, R164, R111, R0 ;  /* 0x0000006fa46f7223 */ /* 0x010fc60000010000 */
        /* <DEDUP_REMOVED lines=14> */
[----:B------:R-:W3:Y:S04]  /*8750*/  LDL R120, [R1+0x408] ;  /* 0x0004080001787983 */ /* 0x000ee80000100800 */
[----:B------:R-:W3:Y:S04]  /*8760*/  LDL R107, [R1+0x3e8] ;  /* 0x0003e800016b7983 */ /* 0x000ee80000100800 */
[----:B------:R-:W2:Y:S01]  /*8770*/  LDL R121, [R1+0x3e0] ;  /* 0x0003e00001797983 */ /* 0x000ea20000100800 */
[----:B------:R-:W-:-:S02]  /*8780*/  FMUL.FTZ R111, R8, R111 ;  /* 0x0000006f086f7220 */ /* 0x000fc40000410000 */
[----:B------:R-:W-:Y:S02]  /*8790*/  FMUL.FTZ R164, R8, R164 ;  /* 0x000000a408a47220 */ /* 0x000fe40000410000 */
[----:B---3--:R-:W-:Y:S02]  /*87a0*/  FFMA.FTZ R107, R120, R111, R107 ;  /* 0x0000006f786b7223 */ /* 0x008fe4000001006b */
[----:B--2---:R-:W-:Y:S01]  /*87b0*/  FFMA.FTZ R120, R165, R164, R121 ;  /* 0x000000a4a5787223 */ /* 0x004fe20000010079 */
[----:B------:R-:W-:-:S04]  /*87c0*/  HFMA2.MMA R165, -RZ, RZ, 0, 9.5367431640625e-07 ;  /* 0x00000010ffa57435 */ /* 0x000fc800000001ff */
[----:B------:R-:W-:-:S06]  /*87d0*/  F2FP.BF16.PACK_AB R107, R120, R107 ;  /* 0x0000006b786b723e */ /* 0x000fcc00000010ff */
        /* <DEDUP_REMOVED lines=12> */
.L_x_20417:
[----:B------:R-:W-:Y:S05]  /*88a0*/  BSYNC B0 ;  /* 0x0000000000007941 */ /* 0x000fea0003800000 */
.L_x_20416:
[----:B-----5:R-:W-:Y:S01]  /*88b0*/  ISETP.GE.U32.AND P2, PT, R2, 0x40, PT ;  /* 0x000000400200780c */ /* 0x020fe20003f46070 */
        /* <DEDUP_REMOVED lines=24> */
[----:B------:R-:W4:Y:S04]  /*8a40*/  LDL R165, [R1+0x398] ;  /* 0x0003980001a57983 */ /* 0x000f280000100800 */
        /* <DEDUP_REMOVED lines=60> */
[----:B------:R-:W-:-:S04]  /*8e10*/  MOV R165, 0x10 ;  /* 0x0000001000a57802 */ /* 0x000fc80000000f00 */
        /* <DEDUP_REMOVED lines=13> */
.L_x_20419:
[----:B------:R-:W-:Y:S05]  /*8ef0*/  BSYNC B0 ;  /* 0x0000000000007941 */ /* 0x000fea0003800000 */
.L_x_20418:
        /* <DEDUP_REMOVED lines=100> */
.L_x_20421:
[----:B------:R-:W-:Y:S05]  /*9540*/  BSYNC B0 ;  /* 0x0000000000007941 */ /* 0x000fea0003800000 */
.L_x_20420:
        /* <DEDUP_REMOVED lines=100> */
.L_x_20423:
[----:B------:R-:W-:Y:S05]  /*9b90*/  BSYNC B0 ;  /* 0x0000000000007941 */ /* 0x000fea0003800000 */
.L_x_20422:
        /* <DEDUP_REMOVED lines=100> */
.L_x_20425:
[----:B------:R-:W-:Y:S05]  /*a1e0*/  BSYNC B0 ;  /* 0x0000000000007941 */ /* 0x000fea0003800000 */
.L_x_20424:
        /* <DEDUP_REMOVED lines=100> */
.L_x_20427:
[----:B------:R-:W-:Y:S05]  /*a830*/  BSYNC B0 ;  /* 0x0000000000007941 */ /* 0x000fea0003800000 */
.L_x_20426:
        /* <DEDUP_REMOVED lines=100> */
.L_x_20429:
[----:B------:R-:W-:Y:S05]  /*ae80*/  BSYNC B0 ;  /* 0x0000000000007941 */ /* 0x000fea0003800000 */
.L_x_20428:
        /* <DEDUP_REMOVED lines=100> */
.L_x_20431:
[----:B------:R-:W-:Y:S05]  /*b4d0*/  BSYNC B0 ;  /* 0x0000000000007941 */ /* 0x000fea0003800000 */
.L_x_20430:
[----:B-----5:R-:W-:Y:S01]  /*b4e0*/  ISETP.GE.U32.AND P2, PT, R2, 0x120, PT ;  /* 0x000001200200780c */ /* 0x020fe20003f46070 */
[----:B------:R-:W-:-:S12]  /*b4f0*/  BSSY B0, `(.L_x_20432) ;  /* 0x000003a000007945 */ /* 0x000fd80003800000 */
[----:B------:R-:W-:Y:S05]  /*b500*/  @!P2 BRA `(.L_x_20433) ;  /* 0x000003800000a947 */ /* 0x000fea0003800000 */
[----:B0-----:R-:W2:Y:S04]  /*b510*/  LDL R109, [R1+0x4] ;  /* 0x00000400016d7983 */ /* 0x001ea80000100800 */
[----:B------:R-:W2:Y:S04]  /*b520*/  LDL R104, [R1+0x20] ;  /* 0x0000200001687983 */ /* 0x000ea80000100800 */
[----:B------:R-:W3:Y:S04]  /*b530*/  LDL R106, [R1+0x1c] ;  /* 0x00001c00016a7983 */ /* 0x000ee80000100800 */
[----:B------:R-:W4:Y:S04]  /*b540*/  LDL R111, [R1+0x18] ;  /* 0x00001800016f7983 */ /* 0x000f280000100800 */
[----:B------:R-:W5:Y:S01]  /*b550*/  LDL R110, [R1+0x14] ;  /* 0x00001400016e7983 */ /* 0x000f620000100800 */
[----:B------:R-:W-:-:S03]  /*b560*/  FSEL R107, R9, RZ, !P1 ;  /* 0x000000ff096b7208 */ /* 0x000fc60004800000 */
[----:B------:R-:W4:Y:S02]  /*b570*/  LDL R164, [R1+0x10] ;  /* 0x0000100001a47983 */ /* 0x000f240000100800 */
[--C-:B------:R-:W-:Y:S02]  /*b580*/  FADD.FTZ R108, R88, -R107.reuse ;  /* 0x8000006b586c7221 */ /* 0x100fe40000010000 */
[--C-:B------:R-:W-:Y:S01]  /*b590*/  FADD.FTZ R105, R89, -R107.reuse ;  /* 0x8000006b59697221 */ /* 0x100fe20000010000 */
[----:B------:R-:W4:Y:S01]  /*b5a0*/  LDL R120, [R1+0xc] ;  /* 0x00000c0001787983 */ /* 0x000f220000100800 */
[C---:B------:R-:W-:Y:S02]  /*b5b0*/  FMUL.FTZ R108, R8.reuse, R108 ;  /* 0x0000006c086c7220 */ /* 0x040fe40000410000 */
[----:B------:R-:W-:Y:S01]  /*b5c0*/  FMUL.FTZ R105, R8, R105 ;  /* 0x0000006908697220 */ /* 0x000fe20000410000 */
[----:B------:R-:W4:Y:S01]  /*b5d0*/  LDL R165, [R1] ;  /* 0x0000000001a57983 */ /* 0x000f220000100800 */
[----:B------:R-:W-:-:S04]  /*b5e0*/  FADD.FTZ R121, R91, -R107 ;  /* 0x8000006b5b797221 */ /* 0x000fc80000010000 */
[----:B------:R-:W-:Y:S02]  /*b5f0*/  FMUL.FTZ R121, R8, R121 ;  /* 0x0000007908797220 */ /* 0x000fe40000410000 */
[-C--:B--2---:R-:W-:Y:S02]  /*b600*/  FFMA.FTZ R104, R104, R108.reuse, R109 ;  /* 0x0000006c68687223 */ /* 0x084fe4000001006d */
[----:B------:R-:W-:Y:S02]  /*b610*/  FADD.FTZ R109, R90, -R107 ;  /* 0x8000006b5a6d7221 */ /* 0x000fe40000010000 */
[-C--:B---3--:R-:W-:Y:S02]  /*b620*/  FFMA.FTZ R106, R106, R105.reuse, R143 ;  /* 0x000000696a6a7223 */ /* 0x088fe4000001008f */
[----:B------:R-:W-:Y:S02]  /*b630*/  FFMA.FTZ R108, R132, R108, R128 ;  /* 0x0000006c846c7223 */ /* 0x000fe40000010080 */
[----:B------:R-:W-:-:S02]  /*b640*/  FFMA.FTZ R105, R144, R105, R136 ;  /* 0x0000006990697223 */ /* 0x000fc40000010088 */
[----:B------:R-:W-:Y:S01]  /*b650*/  FMUL.FTZ R109, R8, R109 ;  /* 0x0000006d086d7220 */ /* 0x000fe20000410000 */
[----:B------:R-:W-:Y:S01]  /*b660*/  F2FP.BF16.PACK_AB R104, R106, R104 ;  /* 0x000000686a68723e */ /* 0x000fe200000010ff */
[----:B-----5:R-:W-:Y:S01]  /*b670*/  FFMA.FTZ R106, R110, R121, R141 ;  /* 0x000000796e6a7223 */ /* 0x020fe2000001008d */
[----:B------:R-:W-:Y:S01]  /*b680*/  F2FP.BF16.PACK_AB R108, R105, R108 ;  /* 0x0000006c696c723e */ /* 0x000fe200000010ff */
[-C--:B----4-:R-:W-:Y:S02]  /*b690*/  FFMA.FTZ R105, R111, R109.reuse, R142 ;  /* 0x0000006d6f697223 */ /* 0x090fe4000001008e */
        /* <DEDUP_REMOVED lines=15> */
[----:B------:R-:W-:Y:S02]  /*b790*/  FMUL.FTZ R164, R8, R164 ;  /* 0x000000a408a47220 */ /* 0x000fe40000410000 */
[----:B------:R-:W-:Y:S01]  /*b7a0*/  FADD.FTZ R111, R94, -R107 ;  /* 0x8000006b5e6f7221 */ /* 0x000fe20000010000 */
[----:B------:R-:W-:Y:S01]  /*b7b0*/  F2FP.BF16.PACK_AB R106, R120, R106 ;  /* 0x0000006a786a723e */ /* 0x000fe200000010ff */
[-C--:B------:R-:W-:Y:S01]  /*b7c0*/  FFMA.FTZ R120, R165, R164.reuse, R135 ;  /* 0x000000a4a5787223 */ /* 0x080fe20000010087 */
[----:B------:R-:W-:Y:S01]  /*b7d0*/  HFMA2.MMA R165, -RZ, RZ, 0, 9.5367431640625e-07 ;  /* 0x00000010ffa57435 */ /* 0x000fe200000001ff */
[----:B------:R-:W-:Y:S02]  /*b7e0*/  FMUL.FTZ R111, R8, R111 ;  /* 0x0000006f086f7220 */ /* 0x000fe40000410000 */
[----:B------:R-:W-:Y:S02]  /*b7f0*/  FFMA.FTZ R164, R147, R164, R139 ;  /* 0x000000a493a47223 */ /* 0x000fe4000001008b */
[----:B--2---:R-:W-:-:S02]  /*b800*/  FFMA.FTZ R107, R121, R111, R133 ;  /* 0x0000006f796b7223 */ /* 0x004fc40000010085 */
        /* <DEDUP_REMOVED lines=8> */
.L_x_20433:
[----:B------:R-:W-:Y:S05]  /*b890*/  BSYNC B0 ;  /* 0x0000000000007941 */ /* 0x000fea0003800000 */
.L_x_20432:
        /* <DEDUP_REMOVED lines=26> */
[----:B------:R-:W-:Y:S02]  /*ba40*/  FFMA.FTZ R9, R157, R108, R149 ;  /* 0x0000006c9d097223 */ /* 0x000fe40000010095 */
[----:B------:R-:W-:Y:S01]  /*ba50*/  FFMA.FTZ R107, R119, R164, R115 ;  /* 0x000000a4776b7223 */ /* 0x000fe20000010073 */
[----:B------:R-:W-:Y:S01]  /*ba60*/  F2FP.BF16.PACK_AB R106, R8, R106 ;  /* 0x0000006a086a723e */ /* 0x000fe200000010ff */
[----:B------:R-:W-:Y:S01]  /*ba70*/  FFMA.FTZ R8, R159, R165, R151 ;  /* 0x000000a59f087223 */ /* 0x000fe20000010097 */
[----:B------:R-:W-:Y:S01]  /*ba80*/  F2FP.BF16.PACK_AB R105, R9, R105 ;  /* 0x000000690969723e */ /* 0x000fe200000010ff */
[----:B------:R-:W-:Y:S01]  /*ba90*/  FFMA.FTZ R165, R163, R165, R155 ;  /* 0x000000a5a3a57223 */ /* 0x000fe2000001009b */
[----:B------:R-:W-:Y:S01]  /*baa0*/  MOV R9, 0x10 ;  /* 0x0000001000097802 */ /* 0x000fe20000000f00 */
[----:B------:R-:W-:Y:S01]  /*bab0*/  FFMA.FTZ R121, R162, R121, R154 ;  /* 0x00000079a2797223 */ /* 0x000fe2000001009a */
[----:B------:R-:W-:Y:S01]  /*bac0*/  F2FP.BF16.PACK_AB R107, R8, R107 ;  /* 0x0000006b086b723e */ /* 0x000fe200000010ff */
[----:B------:R-:W-:-:S02]  /*bad0*/  FFMA.FTZ R108, R161, R108, R153 ;  /* 0x0000006ca16c7223 */ /* 0x000fc40000010099 */
[----:B------:R-:W-:-:S04]  /*bae0*/  IMAD.WIDE.U32 R8, R10, R9, c[0x0][0x208] ;  /* 0x000082000a087625 */ /* 0x000fc800078e0009 */
[----:B------:R-:W-:Y:S01]  /*baf0*/  FFMA.FTZ R109, R160, R109, R152 ;  /* 0x0000006da06d7223 */ /* 0x000fe20000010098 */
[----:B------:R0:W-:Y:S02]  /*bb00*/  STG.E.128 [R8.64], R104 ;  /* 0x0000006808007986 */ /* 0x0001e4000c101d04 */
[----:B0-----:R-:W-:Y:S01]  /*bb10*/  HFMA2.MMA R9, -RZ, RZ, 0, 9.5367431640625e-07 ;  /* 0x00000010ff097435 */ /* 0x001fe200000001ff */
[----:B------:R-:W-:Y:S02]  /*bb20*/  FFMA.FTZ R107, R11, R164, R7 ;  /* 0x000000a40b6b7223 */ /* 0x000fe40000010007 */
[----:B------:R-:W-:Y:S02]  /*bb30*/  FFMA.FTZ R104, R114, R110, R3 ;  /* 0x0000006e72687223 */ /* 0x000fe40000010003 */
[----:B------:R-:W-:Y:S01]  /*bb40*/  FFMA.FTZ R105, R113, R111, R5 ;  /* 0x0000006f71697223 */ /* 0x000fe20000010005 */
[----:B------:R-:W-:Y:S01]  /*bb50*/  F2FP.BF16.PACK_AB R107, R165, R107 ;  /* 0x0000006ba56b723e */ /* 0x000fe200000010ff */
[----:B------:R-:W-:Y:S01]  /*bb60*/  FFMA.FTZ R106, R112, R120, R6 ;  /* 0x00000078706a7223 */ /* 0x000fe20000010006 */
[----:B------:R-:W-:-:S02]  /*bb70*/  F2FP.BF16.PACK_AB R104, R109, R104 ;  /* 0x000000686d68723e */ /* 0x000fc400000010ff */
[----:B------:R-:W-:Y:S01]  /*bb80*/  F2FP.BF16.PACK_AB R105, R108, R105 ;  /* 0x000000696c69723e */ /* 0x000fe200000010ff */
[----:B------:R-:W-:Y:S01]  /*bb90*/  IMAD.WIDE.U32 R8, R10, R9, c[0x0][0x210] ;  /* 0x000084000a087625 */ /* 0x000fe200078e0009 */
[----:B------:R-:W-:-:S05]  /*bba0*/  F2FP.BF16.PACK_AB R106, R121, R106 ;  /* 0x0000006a796a723e */ /* 0x000fca00000010ff */
[----:B------:R0:W-:Y:S02]  /*bbb0*/  STG.E.128 [R8.64], R104 ;  /* 0x0000006808007986 */ /* 0x0001e4000c101d04 */
.L_x_20435:
[----:B------:R-:W-:Y:S05]  /*bbc0*/  BSYNC B0 ;  /* 0x0000000000007941 */ /* 0x000fea0003800000 */
.L_x_20434:
[----:B0-----:R-:W-:-:S05]  /*bbd0*/  MOV R8, 0x4 ;  /* 0x0000000400087802 */ /* 0x001fca0000000f00 */
[----:B------:R-:W-:-:S05]  /*bbe0*/  IMAD R4, R8, c[0x0][0x160], R4 ;  /* 0x0000580008047a24 */ /* 0x000fca00078e0204 */
[----:B------:R-:W-:-:S13]  /*bbf0*/  ISETP.GE.AND P1, PT, R4, c[0x0][0x164], PT ;  /* 0x0000590004007a0c */ /* 0x000fda0003f26270 */
[----:B------:R-:W-:Y:S01]  /*bc00*/  @P1 CALL.REL.NOINC `(.L_x_20436) ;  /* 0x0000001000001944 */ /* 0x000fe20003c00000 */
[----:B------:R-:W-:Y:S05]  /*bc10*/  BRA `(.L_x_20437) ;  /* 0xffff7b7000007947 */ /* 0x000fea000383ffff */
.L_x_20436:
[----:B------:R-:W-:Y:S05]  /*bc20*/  EXIT ;  /* 0x000000000000794d */ /* 0x000fea0003800000 */
.L_x_20414:
[----:B------:R-:W-:Y:S01]  /*bc30*/  HFMA2.MMA R8, -RZ, RZ, 0, 5.9604644775390625e-08 ;  /* 0x00000001ff087435 */ /* 0x000fe200000001ff */
[----:B------:R-:W-:Y:S02]  /*bc40*/  MOV R106, R9 ;  /* 0x00000009006a7202 */ /* 0x000fe40000000f00 */
[----:B------:R-:W-:Y:S02]  /*bc50*/  MOV R107, 0x1f ;  /* 0x0000001f006b7802 */ /* 0x000fe40000000f00 */
[----:B0-----:R-:W-:Y:S02]  /*bc60*/  MOV R105, 0xffffffff ;  /* 0xffffffff00697802 */ /* 0x001fe40000000f00 */
[----:B------:R-:W-:Y:S02]  /*bc70*/  MOV R104, 0xbc90 ;  /* 0x0000bc9000687802 */ /* 0x000fe40000000f00 */
[----:B-----5:R-:W-:Y:S05]  /*bc80*/  CALL.REL.NOINC `($__internal_24_$__cuda_sm70_shflsync_bfly_p) ;  /* 0x00000e4000007944 */ /* 0x020fea0003c00000 */
[----:B-1----:R-:W-:Y:S05]  /*bc90*/  BRA `(.L_x_20438) ;  /* 0xffffb93000007947 */ /* 0x002fea000383ffff */
.L_x_20415:
[----:B------:R-:W-:Y:S01]  /*bca0*/  HFMA2.MMA R8, -RZ, RZ, 0, 1.1920928955078125e-07 ;  /* 0x00000002ff087435 */ /* 0x000fe200000001ff */
[----:B------:R-:W-:Y:S02]  /*bcb0*/  MOV R106, R9 ;  /* 0x00000009006a7202 */ /* 0x000fe40000000f00 */
[----:B------:R-:W-:-:S02]  /*bcc0*/  MOV R107, 0x1f ;  /* 0x0000001f006b7802 */ /* 0x000fc40000000f00 */
[----:B0-----:R-:W-:Y:S02]  /*bcd0*/  MOV R105, 0xffffffff ;  /* 0xffffffff00697802 */ /* 0x001fe40000000f00 */
[----:B------:R-:W-:Y:S02]  /*bce0*/  MOV R104, 0xbd00 ;  /* 0x0000bd0000687802 */ /* 0x000fe40000000f00 */
[----:B-----5:R-:W-:Y:S05]  /*bcf0*/  CALL.REL.NOINC `($__internal_24_$__cuda_sm70_shflsync_bfly_p) ;  /* 0x00000dd000007944 */ /* 0x020fea0003c00000 */
[----:B-1----:R-:W-:Y:S01]  /*bd00*/  FADD.FTZ R9, R9, R8 ;  /* 0x0000000809097221 */ /* 0x002fe20000010000 */
[----:B------:R-:W-:Y:S01]  /*bd10*/  HFMA2.MMA R8, -RZ, RZ, 0, 2.384185791015625e-07 ;  /* 0x00000004ff087435 */ /* 0x000fe200000001ff */
[----:B------:R-:W-:Y:S02]  /*bd20*/  MOV R107, 0x1f ;  /* 0x0000001f006b7802 */ /* 0x000fe40000000f00 */
[----:B------:R-:W-:Y:S02]  /*bd30*/  MOV R105, 0xffffffff ;  /* 0xffffffff00697802 */ /* 0x000fe40000000f00 */
[----:B------:R-:W-:Y:S02]  /*bd40*/  MOV R106, R9 ;  /* 0x00000009006a7202 */ /* 0x000fe40000000f00 */
[----:B------:R-:W-:-:S02]  /*bd50*/  MOV R104, 0xbd70 ;  /* 0x0000bd7000687802 */ /* 0x000fc40000000f00 */
[----:B------:R-:W-:Y:S05]  /*bd60*/  CALL.REL.NOINC `($__internal_24_$__cuda_sm70_shflsync_bfly_p) ;  /* 0x00000d6000007944 */ /* 0x000fea0003c00000 */
[----:B-1----:R-:W-:Y:S01]  /*bd70*/  FADD.FTZ R9, R9, R8 ;  /* 0x0000000809097221 */ /* 0x002fe20000010000 */
[----:B------:R-:W-:Y:S01]  /*bd80*/  HFMA2.MMA R8, -RZ, RZ, 0, 4.76837158203125e-07 ;  /* 0x00000008ff087435 */ /* 0x000fe200000001ff */
[----:B------:R-:W-:-:S02]  /*bd90*/  MOV R107, 0x1f ;  /* 0x0000001f006b7802 */ /* 0x000fc40000000f00 */
[----:B------:R-:W-:Y:S02]  /*bda0*/  MOV R105, 0xffffffff ;  /* 0xffffffff00697802 */ /* 0x000fe40000000f00 */
[----:B------:R-:W-:Y:S02]  /*bdb0*/  MOV R106, R9 ;  /* 0x00000009006a7202 */ /* 0x000fe40000000f00 */
[----:B------:R-:W-:Y:S02]  /*bdc0*/  MOV R104, 0xbde0 ;  /* 0x0000bde000687802 */ /* 0x000fe40000000f00 */
[----:B------:R-:W-:Y:S05]  /*bdd0*/  CALL.REL.NOINC `($__internal_24_$__cuda_sm70_shflsync_bfly_p) ;  /* 0x00000cf000007944 */ /* 0x000fea0003c00000 */
[----:B-1----:R-:W-:Y:S01]  /*bde0*/  FADD.FTZ R9, R9, R8 ;  /* 0x0000000809097221 */ /* 0x002fe20000010000 */
[----:B------:R-:W-:Y:S01]  /*bdf0*/  HFMA2.MMA R8, -RZ, RZ, 0, 9.5367431640625e-07 ;  /* 0x00000010ff087435 */ /* 0x000fe200000001ff */
[----:B------:R-:W-:Y:S02]  /*be00*/  MOV R107, 0x1f ;  /* 0x0000001f006b7802 */ /* 0x000fe40000000f00 */
[----:B------:R-:W-:Y:S02]  /*be10*/  MOV R105, 0xffffffff ;  /* 0xffffffff00697802 */ /* 0x000fe40000000f00 */
[----:B------:R-:W-:-:S02]  /*be20*/  MOV R106, R9 ;  /* 0x00000009006a7202 */ /* 0x000fc40000000f00 */
[----:B------:R-:W-:Y:S02]  /*be30*/  MOV R104, 0xbe50 ;  /* 0x0000be5000687802 */ /* 0x000fe40000000f00 */
[----:B------:R-:W-:Y:S05]  /*be40*/  CALL.REL.NOINC `($__internal_24_$__cuda_sm70_shflsync_bfly_p) ;  /* 0x00000c8000007944 */ /* 0x000fea0003c00000 */
[----:B-1----:R-:W-:Y:S01]  /*be50*/  FADD.FTZ R9, R9, R8 ;  /* 0x0000000809097221 */ /* 0x002fe20000010000 */
[----:B------:R-:W-:Y:S02]  /*be60*/  LOP3.LUT R0, R0, 0xffffdfff, RZ, 0xc0, !PT ;  /* 0xffffdfff00007812 */ /* 0x000fe400078ec0ff */
[----:B------:R-:W-:Y:S01]  /*be70*/  MOV R107, 0x1f ;  /* 0x0000001f006b7802 */ /* 0x000fe20000000f00 */
[----:B------:R-:W-:Y:S01]  /*be80*/  FMUL.FTZ R9, R9, c[0x0][0x1e0] ;  /* 0x0000780009097a20 */ /* 0x000fe20000410000 */
[----:B------:R-:W-:Y:S02]  /*be90*/  @P6 LOP3.LUT R0, R0, 0x2000, RZ, 0xfc, !PT ;  /* 0x0000200000006812 */ /* 0x000fe400078efcff */
[----:B------:R-:W-:Y:S01]  /*bea0*/  ISETP.GT.U32.AND P6, PT, R2, 0x3f, PT ;  /* 0x0000003f0200780c */ /* 0x000fe20003fc4070 */
[--C-:B------:R-:W-:Y:S01]  /*beb0*/  FADD.FTZ R8, R24, -R9.reuse ;  /* 0x8000000918087221 */ /* 0x100fe20000010000 */
[----:B------:R-:W-:Y:S01]  /*bec0*/  MOV R105, 0xffffffff ;  /* 0xffffffff00697802 */ /* 0x000fe20000000f00 */
        /* <DEDUP_REMOVED lines=164> */
[----:B------:R-:W-:Y:S01]  /*c910*/  HFMA2.MMA R8, -RZ, RZ, 0, 5.9604644775390625e-08 ;  /* 0x00000001ff087435 */ /* 0x000fe200000001ff */
[----:B------:R-:W-:-:S05]  /*c920*/  MOV R104, 0xc940 ;  /* 0x0000c94000687802 */ /* 0x000fca0000000f00 */
[----:B------:R-:W-:Y:S05]  /*c930*/  CALL.REL.NOINC `($__internal_24_$__cuda_sm70_shflsync_bfly_p) ;  /* 0x0000019000007944 */ /* 0x000fea0003c00000 */
[----:B-1----:R-:W-:Y:S01]  /*c940*/  FADD.FTZ R106, R106, R8 ;  /* 0x000000086a6a7221 */ /* 0x002fe20000010000 */
[----:B------:R-:W-:Y:S01]  /*c950*/  HFMA2.MMA R8, -RZ, RZ, 0, 1.1920928955078125e-07 ;  /* 0x00000002ff087435 */ /* 0x000fe200000001ff */
[----:B------:R-:W-:Y:S02]  /*c960*/  MOV R107, 0x1f ;  /* 0x0000001f006b7802 */ /* 0x000fe40000000f00 */
[----:B------:R-:W-:Y:S02]  /*c970*/  MOV R105, 0xffffffff ;  /* 0xffffffff00697802 */ /* 0x000fe40000000f00 */
[----:B------:R-:W-:Y:S02]  /*c980*/  MOV R104, 0xc9a0 ;  /* 0x0000c9a000687802 */ /* 0x000fe40000000f00 */
[----:B------:R-:W-:Y:S05]  /*c990*/  CALL.REL.NOINC `($__internal_24_$__cuda_sm70_shflsync_bfly_p) ;  /* 0x0000013000007944 */ /* 0x000fea0003c00000 */
[----:B-1----:R-:W-:Y:S01]  /*c9a0*/  FADD.FTZ R106, R106, R8 ;  /* 0x000000086a6a7221 */ /* 0x002fe20000010000 */
[----:B------:R-:W-:Y:S01]  /*c9b0*/  HFMA2.MMA R8, -RZ, RZ, 0, 2.384185791015625e-07 ;  /* 0x00000004ff087435 */ /* 0x000fe200000001ff */
[----:B------:R-:W-:-:S02]  /*c9c0*/  MOV R107, 0x1f ;  /* 0x0000001f006b7802 */ /* 0x000fc40000000f00 */
[----:B------:R-:W-:Y:S02]  /*c9d0*/  MOV R105, 0xffffffff ;  /* 0xffffffff00697802 */ /* 0x000fe40000000f00 */
[----:B------:R-:W-:Y:S02]  /*c9e0*/  MOV R104, 0xca00 ;  /* 0x0000ca0000687802 */ /* 0x000fe40000000f00 */
[----:B------:R-:W-:Y:S05]  /*c9f0*/  CALL.REL.NOINC `($__internal_24_$__cuda_sm70_shflsync_bfly_p) ;  /* 0x000000d000007944 */ /* 0x000fea0003c00000 */
[----:B-1----:R-:W-:Y:S01]  /*ca00*/  FADD.FTZ R106, R106, R8 ;  /* 0x000000086a6a7221 */ /* 0x002fe20000010000 */
[----:B------:R-:W-:Y:S01]  /*ca10*/  HFMA2.MMA R8, -RZ, RZ, 0, 4.76837158203125e-07 ;  /* 0x00000008ff087435 */ /* 0x000fe200000001ff */
[----:B------:R-:W-:Y:S02]  /*ca20*/  MOV R107, 0x1f ;  /* 0x0000001f006b7802 */ /* 0x000fe40000000f00 */
[----:B------:R-:W-:Y:S02]  /*ca30*/  MOV R105, 0xffffffff ;  /* 0xffffffff00697802 */ /* 0x000fe40000000f00 */
[----:B------:R-:W-:Y:S02]  /*ca40*/  MOV R104, 0xca60 ;  /* 0x0000ca6000687802 */ /* 0x000fe40000000f00 */
[----:B------:R-:W-:Y:S05]  /*ca50*/  CALL.REL.NOINC `($__internal_24_$__cuda_sm70_shflsync_bfly_p) ;  /* 0x0000007000007944 */ /* 0x000fea0003c00000 */
[----:B-1----:R-:W-:Y:S01]  /*ca60*/  FADD.FTZ R106, R106, R8 ;  /* 0x000000086a6a7221 */ /* 0x002fe20000010000 */
[----:B------:R-:W-:Y:S01]  /*ca70*/  HFMA2.MMA R8, -RZ, RZ, 0, 9.5367431640625e-07 ;  /* 0x00000010ff087435 */ /* 0x000fe200000001ff */
[----:B------:R-:W-:-:S02]  /*ca80*/  MOV R107, 0x1f ;  /* 0x0000001f006b7802 */ /* 0x000fc40000000f00 */
[----:B------:R-:W-:Y:S02]  /*ca90*/  MOV R105, 0xffffffff ;  /* 0xffffffff00697802 */ /* 0x000fe40000000f00 */
[----:B------:R-:W-:Y:S02]  /*caa0*/  MOV R104, 0xcac0 ;  /* 0x0000cac000687802 */ /* 0x000fe40000000f00 */
[----:B------:R-:W-:Y:S05]  /*cab0*/  CALL.REL.NOINC `($__internal_24_$__cuda_sm70_shflsync_bfly_p) ;  /* 0x0000001000007944 */ /* 0x000fea0003c00000 */
[----:B-1----:R-:W-:Y:S05]  /*cac0*/  BRA `(.L_x_20439) ;  /* 0xffffb6c000007947 */ /* 0x002fea000383ffff */
        .weak           $__internal_24_$__cuda_sm70_shflsync_bfly_p
        .type           $__internal_24_$__cuda_sm70_shflsync_bfly_p,@function
        .size           $__internal_24_$__cuda_sm70_shflsync_bfly_p,(.L_x_65404 - $__internal_24_$__cuda_sm70_shflsync_bfly_p)
$__internal_24_$__cuda_sm70_shflsync_bfly_p:
[----:B------:R-:W-:Y:S04]  /*cad0*/  WARPSYNC R105 ;  /* 0x0000006900007348 */ /* 0x000fe80003800000 */
[----:B------:R0:W1:Y:S02]  /*cae0*/  SHFL.BFLY PT, R8, R106, R8, R107 ;  /* 0x0c0000086a087389 */ /* 0x00006400000e006b */
[----:B0-----:R-:W-:-:S06]  /*caf0*/  HFMA2.MMA R105, -RZ, RZ, 0, 0 ;  /* 0x00000000ff697435 */ /* 0x001fcc00000001ff */
[----:B------:R-:W-:Y:S05]  /*cb00*/  RET.REL.NODEC R104 `(_ZN10layer_norm31ln_parallel_residual_fwd_kernelINS_13Kernel_traitsI13__nv_bfloat16S2_fS2_fjLj2560ELj1ELj4ELj1ELj16ENS_18Kernel_traits_baseILj2560ES2_S2_fS2_fjLj128EEEEELb0ELb0ELb0EEEvNS_9FwdParamsE) ;  /* 0xffff34f068007950 */ /* 0x000fea0003c3ffff */
.L_x_20440:
        /* <DEDUP_REMOVED lines=15> */
.L_x_65404:


//--------------------- .text._ZN10layer_norm31ln_parallel_residual_fwd_kernelINS_13Kernel_traitsI13__nv_bfloat16S2_fS2_fjLj2560ELj1ELj4ELj1ELj16ENS_18Kernel_traits_baseILj2560ES2_S2_fS2_fjLj128EEEEELb0ELb0ELb1EEEvNS_9FwdParamsE --------------------------
	.section	.text._ZN10layer_norm31ln_parallel_residual_fwd_kernelINS_13Kernel_traitsI13__nv_bfloat16S2_fS2_fjLj2560ELj1ELj4ELj1ELj16ENS_18Kernel_traits_baseILj2560ES2_S2_fS2_fjLj128EEEEELb0ELb0ELb1EEEvNS_9FwdParamsE,"ax",@progbits
	.sectioninfo	@"SHI_REGISTERS=255"
	.align	128
        .global         _ZN10layer_norm31ln_parallel_residual_fwd_kernelINS_13Kernel_traitsI13__nv_bfloat16S2_fS2_fjLj2560ELj1ELj4ELj1ELj16ENS_18Kernel_traits_baseILj2560ES2_S2_fS2_fjLj128EEEEELb0ELb0ELb1EEEvNS_9FwdParamsE
        .type           _ZN10layer_norm31ln_parallel_residual_fwd_kernelINS_13Kernel_traitsI13__nv_bfloat16S2_fS2_fjLj2560ELj1ELj4ELj1ELj16ENS_18Kernel_traits_baseILj2560ES2_S2_fS2_fjLj128EEEEELb0ELb0ELb1EEEvNS_9FwdParamsE,@function
        .size           _ZN10layer_norm31ln_parallel_residual_fwd_kernelINS_13Kernel_traitsI13__nv_bfloat16S2_fS2_fjLj2560ELj1ELj4ELj1ELj16ENS_18Kernel_traits_baseILj2560ES2_S2_fS2_fjLj128EEEEELb0ELb0ELb1EEEvNS_9FwdParamsE,(.L_x_65405 - _ZN10layer_norm31ln_parallel_residual_fwd_kernelINS_13Kernel_traitsI13__nv_bfloat16S2_fS2_fjLj2560ELj1ELj4ELj1ELj16ENS_18Kernel_traits_baseILj2560ES2_S2_fS2_fjLj128EEEEELb0ELb0ELb1EEEvNS_9FwdParamsE)
        .other          _ZN10layer_norm31ln_parallel_residual_fwd_kernelINS_13Kernel_traitsI13__nv_bfloat16S2_fS2_fjLj2560ELj1ELj4ELj1ELj16ENS_18Kernel_traits_baseILj2560ES2_S2_fS2_fjLj128EEEEELb0ELb0ELb1EEEvNS_9FwdParamsE,@"STO_CUDA_ENTRY STV_DEFAULT"
_ZN10layer_norm31ln_parallel_residual_fwd_kernelINS_13Kernel_traitsI13__nv_bfloat16S2_fS2_fjLj2560ELj1ELj4ELj1ELj16ENS_18Kernel_traits_baseILj2560ES2_S2_fS2_fjLj128EEEEELb0ELb0ELb1EEEvNS_9FwdParamsE:
.text._ZN10layer_norm31ln_parallel_residual_fwd_kernelINS_13Kernel_traitsI13__nv_bfloat16S2_fS2_fjLj2560ELj1ELj4ELj1ELj16ENS_18Kernel_traits_baseILj2560ES2_S2_fS2_fjLj128EEEEELb0ELb0ELb1EEEvNS_9FwdParamsE:
[----:B------:R-:W-:Y:S02]  /*0000*/  MOV R1, c[0x0][0x28] ;  /* 0x00000a0000017a02 */ /* 0x000fe40000000f00 */
[----:B------:R-:W0:Y:S01]  /*0010*/  S2R R2, SR_TID.X ;  /* 0x0000000000027919 */ /* 0x000e220000002100 */
[----:B------:R-:W-:Y:S01]  /*0020*/  ISETP.NE.U32.AND P0, PT, RZ, c[0x0][0x218], PT ;  /* 0x00008600ff007a0c */ /* 0x000fe20003f05070 */
[----:B------:R-:W-:Y:S01]  /*0030*/  HFMA2.MMA R117, -RZ, RZ, 0, 9.5367431640625e-07 ;  /* 0x00000010ff757435 */ /* 0x000fe200000001ff */
[----:B------:R-:W-:Y:S01]  /*0040*/  ISETP.NE.U32.AND P1, PT, RZ, c[0x0][0x220], PT ;  /* 0x00008800ff007a0c */ /* 0x000fe20003f25070 */
[----:B------:R-:W-:Y:S01]  /*0050*/  ULDC.64 UR4, c[0x0][0x118] ;  /* 0x0000460000047ab9 */ /* 0x000fe20000000a00 */
[----:B------:R-:W-:Y:S02]  /*0060*/  ISETP.NE.AND.EX P0, PT, RZ, c[0x0][0x21c], PT, P0 ;  /* 0x00008700ff007a0c */ /* 0x000fe40003f05300 */
[----:B------:R-:W-:Y:S01]  /*0070*/  ISETP.NE.AND.EX P1, PT, RZ, c[0x0][0x224], PT, P1 ;  /* 0x00008900ff007a0c */ /* 0x000fe20003f25310 */
[----:B------:R-:W1:Y:S01]  /*0080*/  S2R R3, SR_CTAID.X ;  /* 0x0000000000037919 */ /* 0x000e620000002500 */
[----:B------:R-:W-:Y:S02]  /*0090*/  IADD3 R1, R1, -0x1a0, RZ ;  /* 0xfffffe6001017810 */ /* 0x000fe40007ffe0ff */
[----:B0-----:R-:W-:-:S07]  /*00a0*/  LOP3.LUT R8, R2, 0x1f, RZ, 0xc0, !PT ;  /* 0x0000001f02087812 */ /* 0x001fce00078ec0ff */
[C---:B------:R-:W-:Y:S02]  /*00b0*/  @P0 LEA R64, P2, R8.reuse, c[0x0][0x218], 0x4 ;  /* 0x0000860008400a11 */ /* 0x040fe400078420ff */
[C---:B------:R-:W-:Y:S02]  /*00c0*/  SHF.L.U32 R176, R8.reuse, 0x4, RZ ;  /* 0x0000000408b07819 */ /* 0x040fe400000006ff */
[----:B------:R-:W-:Y:S02]  /*00d0*/  LOP3.LUT R172, R8, 0x20, RZ, 0xfc, !PT ;  /* 0x0000002008ac7812 */ /* 0x000fe400078efcff */
[----:B------:R-:W-:Y:S02]  /*00e0*/  @P0 IADD3.X R65, RZ, c[0x0][0x21c], RZ, P2, !PT ;  /* 0x00008700ff410a10 */ /* 0x000fe400017fe4ff */
[----:B------:R-:W-:Y:S02]  /*00f0*/  @P1 IADD3 R60, P2, R176, c[0x0][0x220], RZ ;  /* 0x00008800b03c1a10 */ /* 0x000fe40007f5e0ff */
[----:B------:R-:W-:-:S02]  /*0100*/  SHF.L.U32 R168, R172, 0x4, RZ ;  /* 0x00000004aca87819 */ /* 0x000fc400000006ff */
[----:B------:R-:W-:Y:S01]  /*0110*/  LOP3.LUT R164, R8, 0x40, RZ, 0xfc, !PT ;  /* 0x0000004008a47812 */ /* 0x000fe200078efcff */
[----:B------:R-:W5:Y:S01]  /*0120*/  @P0 LDG.E.128 R64, [R64.64] ;  /* 0x0000000440400981 */ /* 0x000f62000c1e1d00 */
[----:B------:R-:W-:Y:S02]  /*0130*/  @P1 IADD3.X R61, RZ, c[0x0][0x224], RZ, P2, !PT ;  /* 0x00008900ff3d1a10 */ /* 0x000fe400017fe4ff */
[----:B------:R-:W-:Y:S02]  /*0140*/  SHF.R.U32.HI R4, RZ, 0x1c, R172 ;  /* 0x0000001cff047819 */ /* 0x000fe400000116ac */
[----:B------:R-:W-:Y:S02]  /*0150*/  @P1 IADD3 R52, P2, R168, c[0x0][0x220], RZ ;  /* 0x00008800a8341a10 */ /* 0x000fe40007f5e0ff */
[----:B------:R-:W-:Y:S01]  /*0160*/  SHF.L.U32 R160, R164, 0x4, RZ ;  /* 0x00000004a4a07819 */ /* 0x000fe200000006ff */
[----:B------:R-:W5:Y:S01]  /*0170*/  @P1 LDG.E.128 R60, [R60.64] ;  /* 0x000000043c3c1981 */ /* 0x000f62000c1e1d00 */
[----:B------:R-:W-:-:S02]  /*0180*/  LOP3.LUT R156, R8, 0x60, RZ, 0xfc, !PT ;  /* 0x00000060089c7812 */ /* 0x000fc400078efcff */
[----:B------:R-:W-:Y:S02]  /*0190*/  @P1 IADD3.X R53, R4, c[0x0][0x224], RZ, P2, !PT ;  /* 0x0000890004351a10 */ /* 0x000fe400017fe4ff */
[----:B------:R-:W-:Y:S02]  /*01a0*/  SHF.R.U32.HI R5, RZ, 0x1c, R164 ;  /* 0x0000001cff057819 */ /* 0x000fe400000116a4 */
[----:B------:R-:W-:Y:S02]  /*01b0*/  @P1 IADD3 R44, P2, R160, c[0x0][0x220], RZ ;  /* 0x00008800a02c1a10 */ /* 0x000fe40007f5e0ff */
[----:B------:R-:W-:Y:S01]  /*01c0*/  SHF.L.U32 R152, R156, 0x4, RZ ;  /* 0x000000049c987819 */ /* 0x000fe200000006ff */
[----:B------:R-:W5:Y:S01]  /*01d0*/  @P1 LDG.E.128 R52, [R52.64] ;  /* 0x0000000434341981 */ /* 0x000f62000c1e1d00 */
[C---:B------:R-:W-:Y:S02]  /*01e0*/  LOP3.LUT R148, R8.reuse, 0x80, RZ, 0xfc, !PT ;  /* 0x0000008008947812 */ /* 0x040fe400078efcff */
[----:B------:R-:W-:-:S02]  /*01f0*/  LOP3.LUT R132, R8, 0xc0, RZ, 0xfc, !PT ;  /* 0x000000c008847812 */ /* 0x000fc400078efcff */
[----:B------:R-:W-:Y:S02]  /*0200*/  @P1 IADD3.X R45, R5, c[0x0][0x224], RZ, P2, !PT ;  /* 0x00008900052d1a10 */ /* 0x000fe400017fe4ff */
[----:B------:R-:W-:Y:S02]  /*0210*/  SHF.R.U32.HI R6, RZ, 0x1c, R156 ;  /* 0x0000001cff067819 */ /* 0x000fe4000001169c */
[----:B------:R-:W-:Y:S02]  /*0220*/  @P1 IADD3 R36, P2, R152, c[0x0][0x220], RZ ;  /* 0x0000880098241a10 */ /* 0x000fe40007f5e0ff */
[----:B------:R-:W-:Y:S01]  /*0230*/  SHF.L.U32 R144, R148, 0x4, RZ ;  /* 0x0000000494907819 */ /* 0x000fe200000006ff */
[----:B------:R-:W5:Y:S01]  /*0240*/  @P1 LDG.E.128 R44, [R44.64] ;  /* 0x000000042c2c1981 */ /* 0x000f62000c1e1d00 */
[----:B------:R-:W-:Y:S02]  /*0250*/  @P0 LEA R244, P5, R132, c[0x0][0x218], 0x4 ;  /* 0x0000860084f40a11 */ /* 0x000fe400078a20ff */
[----:B------:R-:W-:-:S02]  /*0260*/  LOP3.LUT R140, R8, 0xa0, RZ, 0xfc, !PT ;  /* 0x000000a0088c7812 */ /* 0x000fc400078efcff */
[----:B------:R-:W-:Y:S02]  /*0270*/  @P1 IADD3.X R37, R6, c[0x0][0x224], RZ, P2, !PT ;  /* 0x0000890006251a10 */ /* 0x000fe400017fe4ff */
[----:B------:R-:W-:Y:S02]  /*0280*/  SHF.R.U32.HI R7, RZ, 0x1c, R148 ;  /* 0x0000001cff077819 */ /* 0x000fe40000011694 */
[----:B------:R-:W-:Y:S02]  /*0290*/  @P1 IADD3 R28, P2, R144, c[0x0][0x220], RZ ;  /* 0x00008800901c1a10 */ /* 0x000fe40007f5e0ff */
[----:B------:R-:W-:Y:S01]  /*02a0*/  IADD3 R168, P6, R168, c[0x0][0x1b8], RZ ;  /* 0x00006e00a8a87a10 */ /* 0x000fe20007fde0ff */
[----:B------:R-:W5:Y:S01]  /*02b0*/  @P1 LDG.E.128 R36, [R36.64] ;  /* 0x0000000424241981 */ /* 0x000f62000c1e1d00 */
[----:B------:R-:W-:Y:S02]  /*02c0*/  @P0 LEA.HI.X R245, R132, c[0x0][0x21c], RZ, 0x4, P5 ;  /* 0x0000870084f50a11 */ /* 0x000fe400028f24ff */
[----:B------:R-:W-:-:S02]  /*02d0*/  SHF.R.U32.HI R0, RZ, 0x5, R2 ;  /* 0x00000005ff007819 */ /* 0x000fc40000011602 */
[----:B------:R-:W-:Y:S02]  /*02e0*/  SHF.L.U32 R136, R140, 0x4, RZ ;  /* 0x000000048c887819 */ /* 0x000fe400000006ff */
[----:B------:R-:W-:Y:S01]  /*02f0*/  IADD3 R152, P5, R152, c[0x0][0x1b8], RZ ;  /* 0x00006e0098987a10 */ /* 0x000fe20007fbe0ff */
[----:B------:R-:W5:Y:S01]  /*0300*/  @P0 LDG.E.128 R244, [R244.64] ;  /* 0x00000004f4f40981 */ /* 0x000f62000c1e1d00 */
[----:B------:R-:W-:Y:S02]  /*0310*/  @P1 IADD3.X R29, R7, c[0x0][0x224], RZ, P2, !PT ;  /* 0x00008900071d1a10 */ /* 0x000fe400017fe4ff */
[----:B------:R-:W-:Y:S02]  /*0320*/  IADD3.X R169, R4, c[0x0][0x1bc], RZ, P6, !PT ;  /* 0x00006f0004a97a10 */ /* 0x000fe400037fe4ff */
[----:B-1----:R-:W-:Y:S02]  /*0330*/  LEA R0, R3, R0, 0x2 ;  /* 0x0000000003007211 */ /* 0x002fe400078e10ff */
[----:B------:R-:W-:Y:S01]  /*0340*/  @P1 IADD3 R12, P2, R136, c[0x0][0x220], RZ ;  /* 0x00008800880c1a10 */ /* 0x000fe20007f5e0ff */
[----:B------:R-:W5:Y:S01]  /*0350*/  @P1 LDG.E.128 R28, [R28.64] ;  /* 0x000000041c1c1981 */ /* 0x000f62000c1e1d00 */
[----:B------:R-:W-:-:S02]  /*0360*/  IADD3 R160, P6, R160, c[0x0][0x1b8], RZ ;  /* 0x00006e00a0a07a10 */ /* 0x000fc40007fde0ff */
[----:B------:R-:W-:Y:S02]  /*0370*/  IADD3.X R153, R6, c[0x0][0x1bc], RZ, P5, !PT ;  /* 0x00006f0006997a10 */ /* 0x000fe40002ffe4ff */
[----:B------:R-:W-:Y:S02]  /*0380*/  @P0 LEA R56, P3, R172, c[0x0][0x218], 0x4 ;  /* 0x00008600ac380a11 */ /* 0x000fe400078620ff */
[----:B------:R-:W-:Y:S02]  /*0390*/  SHF.R.U32.HI R3, RZ, 0x1c, R140 ;  /* 0x0000001cff037819 */ /* 0x000fe4000001168c */
[----:B------:R-:W-:Y:S02]  /*03a0*/  IADD3 R136, P5, R136, c[0x0][0x1b8], RZ ;  /* 0x00006e0088887a10 */ /* 0x000fe40007fbe0ff */
[----:B------:R-:W-:Y:S02]  /*03b0*/  LOP3.LUT R124, R8, 0xe0, RZ, 0xfc, !PT ;  /* 0x000000e0087c7812 */ /* 0x000fe400078efcff */
[----:B------:R-:W-:-:S02]  /*03c0*/  IADD3.X R161, R5, c[0x0][0x1bc], RZ, P6, !PT ;  /* 0x00006f0005a17a10 */ /* 0x000fc400037fe4ff */
[----:B------:R-:W-:Y:S02]  /*03d0*/  @P0 LEA.HI.X R57, R172, c[0x0][0x21c], RZ, 0x4, P3 ;  /* 0x00008700ac390a11 */ /* 0x000fe400018f24ff */
[----:B------:R-:W-:Y:S02]  /*03e0*/  IADD3 R144, P6, R144, c[0x0][0x1b8], RZ ;  /* 0x00006e0090907a10 */ /* 0x000fe40007fde0ff */
[----:B------:R-:W-:Y:S02]  /*03f0*/  IADD3.X R137, R3, c[0x0][0x1bc], RZ, P5, !PT ;  /* 0x00006f0003897a10 */ /* 0x000fe40002ffe4ff */
[----:B------:R-:W-:Y:S01]  /*0400*/  @P0 LEA R48, P3, R164, c[0x0][0x218], 0x4 ;  /* 0x00008600a4300a11 */ /* 0x000fe200078620ff */
[----:B------:R-:W5:Y:S01]  /*0410*/  @P0 LDG.E.128 R56, [R56.64] ;  /* 0x0000000438380981 */ /* 0x000f62000c1e1d00 */
[----:B------:R-:W-:Y:S02]  /*0420*/  SHF.L.U32 R2, R2, 0x4, RZ ;  /* 0x0000000402027819 */ /* 0x000fe400000006ff */
[----:B------:R-:W-:-:S02]  /*0430*/  SHF.L.U32 R128, R132, 0x4, RZ ;  /* 0x0000000484807819 */ /* 0x000fc400000006ff */
[----:B------:R-:W-:Y:S02]  /*0440*/  @P0 LEA R216, P5, R124, c[0x0][0x218], 0x4 ;  /* 0x000086007cd80a11 */ /* 0x000fe400078a20ff */
[----:B------:R-:W-:Y:S02]  /*0450*/  IADD3.X R145, R7, c[0x0][0x1bc], RZ, P6, !PT ;  /* 0x00006f0007917a10 */ /* 0x000fe400037fe4ff */
[----:B------:R-:W-:Y:S02]  /*0460*/  @P0 LEA.HI.X R49, R164, c[0x0][0x21c], RZ, 0x4, P3 ;  /* 0x00008700a4310a11 */ /* 0x000fe400018f24ff */
[----:B------:R-:W-:Y:S02]  /*0470*/  LOP3.LUT R180, R2, 0x1f0, RZ, 0xc0, !PT ;  /* 0x000001f002b47812 */ /* 0x000fe400078ec0ff */
[----:B------:R-:W-:Y:S02]  /*0480*/  SHF.R.U32.HI R5, RZ, 0x1c, R132 ;  /* 0x0000001cff057819 */ /* 0x000fe40000011684 */
[----:B------:R-:W-:Y:S01]  /*0490*/  @P1 IADD3 R232, P6, R128, c[0x0][0x220], RZ ;  /* 0x0000880080e81a10 */ /* 0x000fe20007fde0ff */
[----:B------:R-:W5:Y:S01]  /*04a0*/  @P0 LDG.E.128 R48, [R48.64] ;  /* 0x0000000430300981 */ /* 0x000f62000c1e1d00 */
[----:B------:R-:W-:-:S02]  /*04b0*/  @P0 LEA.HI.X R217, R124, c[0x0][0x21c], RZ, 0x4, P5 ;  /* 0x000087007cd90a11 */ /* 0x000fc400028f24ff */
[----:B------:R-:W-:Y:S02]  /*04c0*/  LOP3.LUT R104, R8, 0x120, RZ, 0xfc, !PT ;  /* 0x0000012008687812 */ /* 0x000fe400078efcff */
[----:B------:R-:W-:Y:S02]  /*04d0*/  @P0 LEA R40, P3, R156, c[0x0][0x218], 0x4 ;  /* 0x000086009c280a11 */ /* 0x000fe400078620ff */
[----:B------:R-:W-:Y:S01]  /*04e0*/  LOP3.LUT R2, R8, 0x100, RZ, 0xfc, !PT ;  /* 0x0000010008027812 */ /* 0x000fe200078efcff */
[----:B------:R-:W-:Y:S01]  /*04f0*/  @P0 IMAD.WIDE.U32 R16, R104, R117, c[0x0][0x218] ;  /* 0x0000860068100625 */ /* 0x000fe200078e0075 */
[----:B------:R-:W-:Y:S01]  /*0500*/  IADD3 R128, P5, R128, c[0x0][0x1b8], RZ ;  /* 0x00006e0080807a10 */ /* 0x000fe20007fbe0ff */
[----:B------:R-:W5:Y:S01]  /*0510*/  @P0 LDG.E.128 R216, [R216.64] ;  /* 0x00000004d8d80981 */ /* 0x000f62000c1e1d00 */
[----:B------:R-:W-:Y:S02]  /*0520*/  SHF.L.U32 R8, R124, 0x4, RZ ;  /* 0x000000047c087819 */ /* 0x000fe400000006ff */
[----:B------:R-:W-:-:S02]  /*0530*/  @P1 IADD3.X R233, R5, c[0x0][0x224], RZ, P6, !PT ;  /* 0x0000890005e91a10 */ /* 0x000fc400037fe4ff */
[----:B------:R-:W-:Y:S02]  /*0540*/  @P1 IADD3.X R13, R3, c[0x0][0x224], RZ, P2, !PT ;  /* 0x00008900030d1a10 */ /* 0x000fe400017fe4ff */
[----:B------:R-:W-:Y:S01]  /*0550*/  IADD3 R180, P4, R180, c[0x0][0x1b0], RZ ;  /* 0x00006c00b4b47a10 */ /* 0x000fe20007f9e0ff */
[----:B------:R-:W-:Y:S01]  /*0560*/  @P1 IMAD.WIDE.U32 R68, R104, R117, c[0x0][0x220] ;  /* 0x0000880068441625 */ /* 0x000fe200078e0075 */
[----:B------:R-:W-:Y:S01]  /*0570*/  @P0 LEA.HI.X R41, R156, c[0x0][0x21c], RZ, 0x4, P3 ;  /* 0x000087009c290a11 */ /* 0x000fe200018f24ff */
[----:B------:R-:W5:Y:S01]  /*0580*/  @P0 LDG.E.128 R16, [R16.64] ;  /* 0x0000000410100981 */ /* 0x000f62000c1e1d00 */
[----:B------:R-:W-:Y:S02]  /*0590*/  @P0 LEA R4, P6, R2, c[0x0][0x218], 0x4 ;  /* 0x0000860002040a11 */ /* 0x000fe400078c20ff */
[----:B------:R-:W-:Y:S01]  /*05a0*/  IADD3.X R129, R5, c[0x0][0x1bc], RZ, P5, !PT ;  /* 0x00006f0005817a10 */ /* 0x000fe20002ffe4ff */
[----:B------:R-:W5:Y:S01]  /*05b0*/  @P1 LDG.E.128 R68, [R68.64] ;  /* 0x0000000444441981 */ /* 0x000f62000c1e1d00 */
[----:B------:R-:W-:-:S02]  /*05c0*/  @P0 LEA R32, P3, R148, c[0x0][0x218], 0x4 ;  /* 0x0000860094200a11 */ /* 0x000fc400078620ff */
[----:B------:R-:W-:Y:S01]  /*05d0*/  SHF.R.U32.HI R3, RZ, 0x1c, R124 ;  /* 0x0000001cff037819 */ /* 0x000fe2000001167c */
[----:B------:R-:W5:Y:S01]  /*05e0*/  @P0 LDG.E.128 R40, [R40.64] ;  /* 0x0000000428280981 */ /* 0x000f62000c1e1d00 */
[----:B------:R-:W-:Y:S02]  /*05f0*/  SHF.L.U32 R20, R2, 0x4, RZ ;  /* 0x0000000402147819 */ /* 0x000fe400000006ff */
[----:B------:R-:W-:Y:S01]  /*0600*/  IADD3 R120, P5, R8, c[0x0][0x1b8], RZ ;  /* 0x00006e0008787a10 */ /* 0x000fe20007fbe0ff */
[----:B------:R-:W5:Y:S01]  /*0610*/  @P1 LDG.E.128 R12, [R12.64] ;  /* 0x000000040c0c1981 */ /* 0x000f62000c1e1d00 */
[----:B------:R-:W-:Y:S02]  /*0620*/  @P0 LEA.HI.X R5, R2, c[0x0][0x21c], RZ, 0x4, P6 ;  /* 0x0000870002050a11 */ /* 0x000fe400030f24ff */
[----:B------:R-:W-:Y:S01]  /*0630*/  @P0 LEA.HI.X R33, R148, c[0x0][0x21c], RZ, 0x4, P3 ;  /* 0x0000870094210a11 */ /* 0x000fe200018f24ff */
[----:B------:R-:W5:Y:S01]  /*0640*/  @P1 LDG.E.128 R232, [R232.64] ;  /* 0x00000004e8e81981 */ /* 0x000f62000c1e1d00 */
[----:B------:R-:W-:-:S02]  /*0650*/  IADD3.X R121, R3, c[0x0][0x1bc], RZ, P5, !PT ;  /* 0x00006f0003797a10 */ /* 0x000fc40002ffe4ff */
[----:B------:R-:W-:Y:S02]  /*0660*/  IADD3 R112, P6, R20, c[0x0][0x1b8], RZ ;  /* 0x00006e0014707a10 */ /* 0x000fe40007fde0ff */
[----:B------:R-:W-:Y:S01]  /*0670*/  IADD3.X R181, RZ, c[0x0][0x1b4], RZ, P4, !PT ;  /* 0x00006d00ffb57a10 */ /* 0x000fe200027fe4ff */
[----:B------:R-:W5:Y:S01]  /*0680*/  @P0 LDG.E.128 R32, [R32.64] ;  /* 0x0000000420200981 */ /* 0x000f62000c1e1d00 */
[----:B------:R-:W-:Y:S02]  /*0690*/  @P0 LEA R24, P3, R140, c[0x0][0x218], 0x4 ;  /* 0x000086008c180a11 */ /* 0x000fe400078620ff */
[----:B------:R-:W-:Y:S02]  /*06a0*/  SHF.R.U32.HI R6, RZ, 0x1c, R2 ;  /* 0x0000001cff067819 */ /* 0x000fe40000011602 */
[----:B------:R-:W-:Y:S02]  /*06b0*/  @P1 IADD3 R8, P5, R8, c[0x0][0x220], RZ ;  /* 0x0000880008081a10 */ /* 0x000fe40007fbe0ff */
[----:B------:R-:W-:-:S02]  /*06c0*/  @P1 IADD3 R20, P4, R20, c[0x0][0x220], RZ ;  /* 0x0000880014141a10 */ /* 0x000fc40007f9e0ff */
[----:B------:R-:W-:Y:S02]  /*06d0*/  @P0 LEA.HI.X R25, R140, c[0x0][0x21c], RZ, 0x4, P3 ;  /* 0x000087008c190a11 */ /* 0x000fe400018f24ff */
[----:B------:R-:W-:Y:S02]  /*06e0*/  @P1 IADD3.X R9, R3, c[0x0][0x224], RZ, P5, !PT ;  /* 0x0000890003091a10 */ /* 0x000fe40002ffe4ff */
[C---:B------:R-:W-:Y:S02]  /*06f0*/  @P1 IADD3.X R21, R6.reuse, c[0x0][0x224], RZ, P4, !PT ;  /* 0x0000890006151a10 */ /* 0x040fe400027fe4ff */
[----:B------:R-:W-:Y:S01]  /*0700*/  IADD3.X R113, R6, c[0x0][0x1bc], RZ, P6, !PT ;  /* 0x00006f0006717a10 */ /* 0x000fe200037fe4ff */
[----:B------:R-:W5:Y:S04]  /*0710*/  @P0 LDG.E.128 R24, [R24.64] ;  /* 0x0000000418180981 */ /* 0x000f68000c1e1d00 */
[----:B------:R-:W5:Y:S04]  /*0720*/  @P1 LDG.E.128 R8, [R8.64] ;  /* 0x0000000408081981 */ /* 0x000f68000c1e1d00 */
[----:B------:R-:W5:Y:S04]  /*0730*/  @P0 LDG.E.128 R4, [R4.64] ;  /* 0x0000000404040981 */ /* 0x000f68000c1e1d00 */
[----:B------:R-:W5:Y:S01]  /*0740*/  @P1 LDG.E.128 R20, [R20.64] ;  /* 0x0000000414141981 */ /* 0x000f62000c1e1d00 */
[----:B------:R-:W-:-:S02]  /*0750*/  ISETP.GE.AND P2, PT, R0, c[0x0][0x164], PT ;  /* 0x0000590000007a0c */ /* 0x000fc40003f46270 */
[----:B------:R-:W-:Y:S01]  /*0760*/  IADD3 R176, P3, R176, c[0x0][0x1b8], RZ ;  /* 0x00006e00b0b07a10 */ /* 0x000fe20007f7e0ff */
[----:B------:R-:W-:-:S03]  /*0770*/  IMAD.WIDE.U32 R108, R104, R117, c[0x0][0x1b0] ;  /* 0x00006c00686c7625 */ /* 0x000fc600078e0075 */
[----:B------:R-:W-:Y:S01]  /*0780*/  IADD3.X R177, RZ, c[0x0][0x1bc], RZ, P3, !PT ;  /* 0x00006f00ffb17a10 */ /* 0x000fe20001ffe4ff */
        /* <DEDUP_REMOVED lines=64> */
[----:B------:R-:W-:Y:S01]  /*0b90*/  STL [R1+0x164], R64 ;  /* 0x0001644001007387 */ /* 0x000fe20000100800 */
[----:B------:R-:W-:Y:S01]  /*0ba0*/  @!P1 CS2R R14, SRZ ;  /* 0x00000000000e9805 */ /* 0x000fe2000001ff00 */
[--C-:B0-----:R-:W-:Y:S01]  /*0bb0*/  PRMT R3, RZ, 0x5410, R67.reuse ;  /* 0x00005410ff037816 */ /* 0x101fe20000000043 */
[----:B------:R-:W-:Y:S01]  /*0bc0*/  @!P0 CS2R R244, SRZ ;  /* 0x0000000000f48805 */ /* 0x000fe2000001ff00 */
[----:B------:R-:W-:Y:S01]  /*0bd0*/  @!P1 CS2R R232, SRZ ;  /* 0x0000000000e89805 */ /* 0x000fe2000001ff00 */
[----:B------:R-:W-:Y:S01]  /*0be0*/  @!P0 CS2R R246, SRZ ;  /* 0x0000000000f68805 */ /* 0x000fe2000001ff00 */
[----:B-1----:R-:W-:Y:S01]  /*0bf0*/  PRMT R2, RZ, 0x7610, R67 ;  /* 0x00007610ff027816 */ /* 0x002fe20000000043 */
        /* <DEDUP_REMOVED lines=8> */
[----:B------:R-:W-:Y:S01]  /*0c80*/  @!P1 CS2R R8, SRZ ;  /* 0x0000000000089805 */ /* 0x000fe2000001ff00 */
[----:B------:R-:W-:Y:S01]  /*0c90*/  @!P0 CS2R R4, SRZ ;  /* 0x0000000000048805 */ /* 0x000fe2000001ff00 */
[--C-:B0-----:R-:W-:Y:S01]  /*0ca0*/  PRMT R3, RZ, 0x5410, R60.reuse ;  /* 0x00005410ff037816 */ /* 0x101fe2000000003c */
[----:B------:R-:W-:Y:S01]  /*0cb0*/  @!P0 CS2R R6, SRZ ;  /* 0x0000000000068805 */ /* 0x000fe2000001ff00 */
[----:B------:R-:W-:Y:S01]  /*0cc0*/  @!P1 CS2R R68, SRZ ;  /* 0x0000000000449805 */ /* 0x000fe2000001ff00 */
[----:B------:R-:W-:Y:S01]  /*0cd0*/  @!P1 CS2R R70, SRZ ;  /* 0x0000000000469805 */ /* 0x000fe2000001ff00 */
[----:B-1----:R-:W-:Y:S01]  /*0ce0*/  PRMT R2, RZ, 0x7610, R60 ;  /* 0x00007610ff027816 */ /* 0x002fe2000000003c */
[----:B------:R0:W-:Y:S01]  /*0cf0*/  STL [R1+0x188], R3 ;  /* 0x0001880301007387 */ /* 0x0001e20000100800 */
[----:B------:R-:W-:Y:S01]  /*0d00*/  PRMT R60, RZ, 0x5410, R61 ;  /* 0x00005410ff3c7816 */ /* 0x000fe2000000003d */
[----:B------:R-:W-:Y:S01]  /*0d10*/  @!P1 CS2R R20, SRZ ;  /* 0x0000000000149805 */ /* 0x000fe2000001ff00 */
[----:B------:R-:W-:Y:S01]  /*0d20*/  @!P1 CS2R R22, SRZ ;  /* 0x0000000000169805 */ /* 0x000fe2000001ff00 */
        /* <DEDUP_REMOVED lines=14> */
[----:B------:R-:W-:Y:S01]  /*0e10*/  STL [R1+0x160], R60 ;  /* 0x0001603c01007387 */ /* 0x000fe20000100800 */
[----:B------:R-:W-:Y:S02]  /*0e20*/  PRMT R239, RZ, 0x7610, R234 ;  /* 0x00007610ffef7816 */ /* 0x000fe400000000ea */
[----:B0-----:R-:W-:Y:S02]  /*0e30*/  PRMT R3, RZ, 0x5410, R63 ;  /* 0x00005410ff037816 */ /* 0x001fe4000000003f */
[----:B------:R-:W-:-:S02]  /*0e40*/  PRMT R230, RZ, 0x5410, R217 ;  /* 0x00005410ffe67816 */ /* 0x000fc400000000d9 */
[----:B-1----:R-:W-:Y:S01]  /*0e50*/  PRMT R2, RZ, 0x7610, R63 ;  /* 0x00007610ff027816 */ /* 0x002fe2000000003f */
[----:B------:R0:W-:Y:S01]  /*0e60*/  STL [R1+0x158], R3 ;  /* 0x0001580301007387 */ /* 0x0001e20000100800 */
[----:B------:R-:W-:Y:S02]  /*0e70*/  PRMT R228, RZ, 0x7610, R217 ;  /* 0x00007610ffe47816 */ /* 0x000fe400000000d9 */
[--C-:B------:R-:W-:Y:S01]  /*0e80*/  PRMT R225, RZ, 0x5410, R10.reuse ;  /* 0x00005410ffe17816 */ /* 0x100fe2000000000a */
[----:B------:R1:W-:Y:S01]  /*0e90*/  STL [R1+0x150], R2 ;  /* 0x0001500201007387 */ /* 0x0003e20000100800 */
[----:B------:R-:W-:Y:S02]  /*0ea0*/  PRMT R223, RZ, 0x7610, R10 ;  /* 0x00007610ffdf7816 */ /* 0x000fe4000000000a */
[--C-:B------:R-:W-:Y:S02]  /*0eb0*/  PRMT R220, RZ, 0x5410, R11.reuse ;  /* 0x00005410ffdc7816 */ /* 0x100fe4000000000b */
[----:B------:R-:W-:-:S02]  /*0ec0*/  PRMT R218, RZ, 0x7610, R11 ;  /* 0x00007610ffda7816 */ /* 0x000fc4000000000b */
[----:B0-----:R-:W-:Y:S02]  /*0ed0*/  PRMT R3, RZ, 0x5410, R56 ;  /* 0x00005410ff037816 */ /* 0x001fe40000000038 */
[----:B------:R-:W-:Y:S02]  /*0ee0*/  PRMT R203, RZ, 0x5410, R16 ;  /* 0x00005410ffcb7816 */ /* 0x000fe40000000010 */
[----:B-1----:R-:W-:Y:S01]  /*0ef0*/  PRMT R2, RZ, 0x7610, R56 ;  /* 0x00007610ff027816 */ /* 0x002fe20000000038 */
[----:B------:R0:W-:Y:S01]  /*0f00*/  STL [R1+0x14c], R3 ;  /* 0x00014c0301007387 */ /* 0x0001e20000100800 */
[----:B------:R-:W-:Y:S02]  /*0f10*/  PRMT R56, RZ, 0x5410, R57 ;  /* 0x00005410ff387816 */ /* 0x000fe40000000039 */
        /* <DEDUP_REMOVED lines=14> */
[----:B------:R-:W-:Y:S01]  /*1000*/  PRMT R252, RZ, 0x5410, R245 ;  /* 0x00005410fffc7816 */ /* 0x000fe200000000f5 */
        /* <DEDUP_REMOVED lines=39> */
[----:B------:R-:W-:Y:S01]  /*1280*/  PRMT R245, RZ, 0x7610, R245 ;  /* 0x00007610fff57816 */ /* 0x000fe200000000f5 */
[----:B------:R1:W-:Y:S01]  /*1290*/  STL [R1+0x110], R2 ;  /* 0x0001100201007387 */ /* 0x0003e20000100800 */
[--C-:B------:R-:W-:Y:S02]  /*12a0*/  PRMT R238, RZ, 0x5410, R247.reuse ;  /* 0x00005410ffee7816 */ /* 0x100fe400000000f7 */
[----:B------:R-:W-:Y:S02]  /*12b0*/  PRMT R236, RZ, 0x7610, R247 ;  /* 0x00007610ffec7816 */ /* 0x000fe400000000f7 */
[----:B------:R-:W-:-:S02]  /*12c0*/  PRMT R235, RZ, 0x7610, R235 ;  /* 0x00007610ffeb7816 */ /* 0x000fc400000000eb */
[--C-:B0-----:R-:W-:Y:S02]  /*12d0*/  PRMT R3, RZ, 0x5410, R48.reuse ;  /* 0x00005410ff037816 */ /* 0x101fe40000000030 */
[----:B------:R-:W-:Y:S02]  /*12e0*/  PRMT R219, RZ, 0x7610, R219 ;  /* 0x00007610ffdb7816 */ /* 0x000fe400000000db */
[----:B-1----:R-:W-:Y:S01]  /*12f0*/  PRMT R2, RZ, 0x7610, R48 ;  /* 0x00007610ff027816 */ /* 0x002fe20000000030 */
[----:B------:R0:W-:Y:S01]  /*1300*/  STL [R1+0x10c], R3 ;  /* 0x00010c0301007387 */ /* 0x0001e20000100800 */
[----:B------:R-:W-:Y:S02]  /*1310*/  PRMT R48, RZ, 0x5410, R49 ;  /* 0x00005410ff307816 */ /* 0x000fe40000000031 */
[----:B------:R-:W-:Y:S01]  /*1320*/  MOV R9, R0 ;  /* 0x0000000000097202 */ /* 0x000fe20000000f00 */
[----:B------:R1:W-:Y:S01]  /*1330*/  STL [R1+0x104], R2 ;  /* 0x0001040201007387 */ /* 0x0003e20000100800 */
[----:B------:R-:W-:-:S02]  /*1340*/  PRMT R214, RZ, 0x7610, R20 ;  /* 0x00007610ffd67816 */ /* 0x000fc40000000014 */
[--C-:B------:R-:W-:Y:S01]  /*1350*/  PRMT R8, RZ, 0x5410, R21.reuse ;  /* 0x00005410ff087816 */ /* 0x100fe20000000015 */
[----:B------:R2:W-:Y:S01]  /*1360*/  STL [R1+0xfc], R48 ;  /* 0x0000fc3001007387 */ /* 0x0005e20000100800 */
[----:B------:R-:W-:Y:S02]  /*1370*/  PRMT R7, RZ, 0x7610, R21 ;  /* 0x00007610ff077816 */ /* 0x000fe40000000015 */
[----:B0-----:R-:W-:Y:S02]  /*1380*/  PRMT R3, RZ, 0x7610, R49 ;  /* 0x00007610ff037816 */ /* 0x001fe40000000031 */
[----:B------:R-:W-:Y:S02]  /*1390*/  PRMT R4, RZ, 0x5410, R23 ;  /* 0x00005410ff047816 */ /* 0x000fe40000000017 */
[--C-:B-1----:R-:W-:Y:S01]  /*13a0*/  PRMT R2, RZ, 0x5410, R50.reuse ;  /* 0x00005410ff027816 */ /* 0x102fe20000000032 */
[----:B------:R0:W-:Y:S01]  /*13b0*/  STL [R1+0xf4], R3 ;  /* 0x0000f40301007387 */ /* 0x0001e20000100800 */
[----:B--2---:R-:W-:-:S03]  /*13c0*/  PRMT R48, RZ, 0x7610, R50 ;  /* 0x00007610ff307816 */ /* 0x004fc60000000032 */
[----:B------:R1:W-:Y:S04]  /*13d0*/  STL [R1+0xec], R2 ;  /* 0x0000ec0201007387 */ /* 0x0003e80000100800 */
[----:B------:R-:W-:Y:S01]  /*13e0*/  STL [R1+0xe4], R48 ;  /* 0x0000e43001007387 */ /* 0x000fe20000100800 */
[--C-:B0-----:R-:W-:Y:S02]  /*13f0*/  PRMT R3, RZ, 0x5410, R51.reuse ;  /* 0x00005410ff037816 */ /* 0x101fe40000000033 */
[----:B-1----:R-:W-:-:S03]  /*1400*/  PRMT R2, RZ, 0x7610, R51 ;  /* 0x00007610ff027816 */ /* 0x002fc60000000033 */
[----:B------:R0:W-:Y:S04]  /*1410*/  STL [R1+0xdc], R3 ;  /* 0x0000dc0301007387 */ /* 0x0001e80000100800 */
[----:B------:R1:W-:Y:S01]  /*1420*/  STL [R1+0xd4], R2 ;  /* 0x0000d40201007387 */ /* 0x0003e20000100800 */
[--C-:B0-----:R-:W-:Y:S02]  /*1430*/  PRMT R3, RZ, 0x5410, R44.reuse ;  /* 0x00005410ff037816 */ /* 0x101fe4000000002c */
[----:B-1----:R-:W-:-:S03]  /*1440*/  PRMT R2, RZ, 0x7610, R44 ;  /* 0x00007610ff027816 */ /* 0x002fc6000000002c */
[----:B------:R0:W-:Y:S01]  /*1450*/  STL [R1+0x108], R3 ;  /* 0x0001080301007387 */ /* 0x0001e20000100800 */
[----:B------:R-:W-:-:S03]  /*1460*/  PRMT R44, RZ, 0x5410, R45 ;  /* 0x00005410ff2c7816 */ /* 0x000fc6000000002d */
        /* <DEDUP_REMOVED lines=113> */
[----:B------:R-:W-:Y:S02]  /*1b80*/  PRMT R5, RZ, 0x7610, R22 ;  /* 0x00007610ff057816 */ /* 0x000fe40000000016 */
[--C-:B0-----:R-:W-:Y:S02]  /*1b90*/  PRMT R3, RZ, 0x5410, R244.reuse ;  /* 0x00005410ff037816 */ /* 0x101fe400000000f4 */
[----:B-1----:R-:W-:-:S03]  /*1ba0*/  PRMT R2, RZ, 0x7610, R244 ;  /* 0x00007610ff027816 */ /* 0x002fc600000000f4 */
[----:B------:R0:W-:Y:S04]  /*1bb0*/  STL [R1+0xc], R3 ;  /* 0x00000c0301007387 */ /* 0x0001e80000100800 */
[----:B------:R1:W-:Y:S01]  /*1bc0*/  STL [R1+0x4], R2 ;  /* 0x0000040201007387 */ /* 0x0003e20000100800 */
[--C-:B0-----:R-:W-:Y:S02]  /*1bd0*/  PRMT R3, RZ, 0x5410, R232.reuse ;  /* 0x00005410ff037816 */ /* 0x101fe400000000e8 */
[----:B-1----:R-:W-:-:S03]  /*1be0*/  PRMT R2, RZ, 0x7610, R232 ;  /* 0x00007610ff027816 */ /* 0x002fc600000000e8 */
[----:B------:R0:W-:Y:S01]  /*1bf0*/  STL [R1+0x8], R3 ;  /* 0x0000080301007387 */ /* 0x0001e20000100800 */
[----:B------:R-:W-:Y:S02]  /*1c00*/  PRMT R232, RZ, 0x7610, R216 ;  /* 0x00007610ffe87816 */ /* 0x000fe400000000d8 */
[----:B------:R-:W-:Y:S01]  /*1c10*/  PRMT R216, RZ, 0x5410, R20 ;  /* 0x00005410ffd87816 */ /* 0x000fe20000000014 */
[----:B------:R1:W-:Y:S01]  /*1c20*/  STL [R1], R2 ;  /* 0x0000000201007387 */ /* 0x0003e20000100800 */
[----:B0-----:R-:W-:-:S03]  /*1c30*/  PRMT R3, RZ, 0x7610, R23 ;  /* 0x00007610ff037816 */ /* 0x001fc60000000017 */
.L_x_20604:
[----:B------:R-:W0:Y:S01]  /*1c40*/  S2R R222, SR_TID.X ;  /* 0x0000000000de7919 */ /* 0x000e220000002100 */
[----:B------:R-:W-:Y:S01]  /*1c50*/  ISETP.NE.U32.AND P0, PT, RZ, c[0x0][0x178], PT ;  /* 0x00005e00ff007a0c */ /* 0x000fe20003f05070 */
[----:B------:R-:W-:Y:S01]  /*1c60*/  IMAD R0, R9, c[0x0][0x168], RZ ;  /* 0x00005a0009007a24 */ /* 0x000fe200078e02ff */
[----:B------:R-:W-:Y:S02]  /*1c70*/  ISETP.NE.U32.AND P2, PT, RZ, c[0x0][0x180], PT ;  /* 0x00006000ff007a0c */ /* 0x000fe40003f45070 */
[----:B------:R-:W-:-:S02]  /*1c80*/  ISETP.NE.AND.EX P0, PT, RZ, c[0x0][0x17c], PT, P0 ;  /* 0x00005f00ff007a0c */ /* 0x000fc40003f05300 */
[----:B-1----:R-:W-:Y:S02]  /*1c90*/  SHF.R.S32.HI R2, RZ, 0x1f, R0 ;  /* 0x0000001fff027819 */ /* 0x002fe40000011400 */
        /* <DEDUP_REMOVED lines=21> */
.L_x_20441:
[----:B0----5:R-:W-:-:S05]  /*1df0*/  PRMT R0, RZ, 0x5410, R100 ;  /* 0x00005410ff007816 */ /* 0x021fca0000000064 */
[----:B------:R-:W-:-:S04]  /*1e00*/  FADD.FTZ R88, R88, R0 ;  /* 0x0000000058587221 */ /* 0x000fc80000010000 */
[----:B------:R-:W-:Y:S02]  /*1e10*/  @P2 FADD.FTZ R88, R96, R88 ;  /* 0x0000005860582221 */ /* 0x000fe40000010000 */
.L_x_20442:
[----:B------:R-:W-:Y:S01]  /*1e20*/  PRMT R89, RZ, 0x7610, R84 ;  /* 0x00007610ff597816 */ /* 0x000fe20000000054 */
[----:B------:R-:W-:Y:S05]  /*1e30*/  @P1 BRA `(.L_x_20443) ;  /* 0x0000003000001947 */ /* 0x000fea0003800000 */
[----:B------:R-:W-:Y:S05]  /*1e40*/  @!P2 BRA `(.L_x_20444) ;  /* 0x000000500000a947 */ /* 0x000fea0003800000 */
[----:B-----5:R-:W-:Y:S01]  /*1e50*/  FADD.FTZ R89, R97, R89 ;  /* 0x0000005961597221 */ /* 0x020fe20000010000 */
[----:B------:R-:W-:Y:S05]  /*1e60*/  BRA `(.L_x_20444) ;  /* 0x0000003000007947 */ /* 0x000fea0003800000 */
.L_x_20443:
[----:B-----5:R-:W-:-:S05]  /*1e70*/  PRMT R0, RZ, 0x7610, R100 ;  /* 0x00007610ff007816 */ /* 0x020fca0000000064 */
[----:B------:R-:W-:-:S04]  /*1e80*/  FADD.FTZ R89, R89, R0 ;  /* 0x0000000059597221 */ /* 0x000fc80000010000 */
[----:B------:R-:W-:Y:S02]  /*1e90*/  @P2 FADD.FTZ R89, R97, R89 ;  /* 0x0000005961592221 */ /* 0x000fe40000010000 */
.L_x_20444:
[----:B------:R-:W-:Y:S01]  /*1ea0*/  PRMT R90, RZ, 0x5410, R85 ;  /* 0x00005410ff5a7816 */ /* 0x000fe20000000055 */
[----:B------:R-:W-:Y:S05]  /*1eb0*/  @P1 BRA `(.L_x_20445) ;  /* 0x0000003000001947 */ /* 0x000fea0003800000 */
[----:B------:R-:W-:Y:S05]  /*1ec0*/  @!P2 BRA `(.L_x_20446) ;  /* 0x000000500000a947 */ /* 0x000fea0003800000 */
[----:B-----5:R-:W-:Y:S01]  /*1ed0*/  FADD.FTZ R90, R98, R90 ;  /* 0x0000005a625a7221 */ /* 0x020fe20000010000 */
[----:B------:R-:W-:Y:S05]  /*1ee0*/  BRA `(.L_x_20446) ;  /* 0x0000003000007947 */ /* 0x000fea0003800000 */
.L_x_20445:
[----:B-----5:R-:W-:-:S05]  /*1ef0*/  PRMT R0, RZ, 0x5410, R101 ;  /* 0x00005410ff007816 */ /* 0x020fca0000000065 */
[----:B------:R-:W-:-:S04]  /*1f00*/  FADD.FTZ R90, R90, R0 ;  /* 0x000000005a5a7221 */ /* 0x000fc80000010000 */
[----:B------:R-:W-:Y:S02]  /*1f10*/  @P2 FADD.FTZ R90, R98, R90 ;  /* 0x0000005a625a2221 */ /* 0x000fe40000010000 */
.L_x_20446:
[----:B------:R-:W-:Y:S01]  /*1f20*/  PRMT R91, RZ, 0x7610, R85 ;  /* 0x00007610ff5b7816 */ /* 0x000fe20000000055 */
[----:B------:R-:W-:Y:S05]  /*1f30*/  @P1 BRA `(.L_x_20447) ;  /* 0x0000003000001947 */ /* 0x000fea0003800000 */
[----:B------:R-:W-:Y:S05]  /*1f40*/  @!P2 BRA `(.L_x_20448) ;  /* 0x000000500000a947 */ /* 0x000fea0003800000 */
[----:B-----5:R-:W-:Y:S01]  /*1f50*/  FADD.FTZ R91, R99, R91 ;  /* 0x0000005b635b7221 */ /* 0x020fe20000010000 */
[----:B------:R-:W-:Y:S05]  /*1f60*/  BRA `(.L_x_20448) ;  /* 0x0000003000007947 */ /* 0x000fea0003800000 */
.L_x_20447:
[----:B-----5:R-:W-:-:S05]  /*1f70*/  PRMT R0, RZ, 0x7610, R101 ;  /* 0x00007610ff007816 */ /* 0x020fca0000000065 */
[----:B------:R-:W-:-:S04]  /*1f80*/  FADD.FTZ R91, R91, R0 ;  /* 0x000000005b5b7221 */ /* 0x000fc80000010000 */
[----:B------:R-:W-:Y:S02]  /*1f90*/  @P2 FADD.FTZ R91, R99, R91 ;  /* 0x0000005b635b2221 */ /* 0x000fe40000010000 */
.L_x_20448:
[----:B------:R-:W-:Y:S01]  /*1fa0*/  PRMT R84, RZ, 0x5410, R86 ;  /* 0x00005410ff547816 */ /* 0x000fe20000000056 */
[----:B------:R-:W-:Y:S05]  /*1fb0*/  @P1 BRA `(.L_x_20449) ;  /* 0x0000003000001947 */ /* 0x000fea0003800000 */
[----:B------:R-:W-:Y:S05]  /*1fc0*/  @!P2 BRA `(.L_x_20450) ;  /* 0x000000500000a947 */ /* 0x000fea0003800000 */
[----:B-----5:R-:W-:Y:S01]  /*1fd0*/  FADD.FTZ R84, R92, R84 ;  /* 0x000000545c547221 */ /* 0x020fe20000010000 */
[----:B------:R-:W-:Y:S05]  /*1fe0*/  BRA `(.L_x_20450) ;  /* 0x0000003000007947 */ /* 0x000fea0003800000 */
.L_x_20449:
[----:B-----5:R-:W-:-:S05]  /*1ff0*/  PRMT R0, RZ, 0x5410, R102 ;  /* 0x00005410ff007816 */ /* 0x020fca0000000066 */
[----:B------:R-:W-:-:S04]  /*2000*/  FADD.FTZ R84, R84, R0 ;  /* 0x0000000054547221 */ /* 0x000fc80000010000 */
[----:B------:R-:W-:Y:S02]  /*2010*/  @P2 FADD.FTZ R84, R92, R84 ;  /* 0x000000545c542221 */ /* 0x000fe40000010000 */
.L_x_20450:
[----:B------:R-:W-:Y:S01]  /*2020*/  PRMT R85, RZ, 0x7610, R86 ;  /* 0x00007610ff557816 */ /* 0x000fe20000000056 */
[----:B------:R-:W-:Y:S05]  /*2030*/  @P1 BRA `(.L_x_20451) ;  /* 0x0000003000001947 */ /* 0x000fea0003800000 */
[----:B------:R-:W-:Y:S05]  /*2040*/  @!P2 BRA `(.L_x_20452) ;  /* 0x000000500000a947 */ /* 0x000fea0003800000 */
[----:B-----5:R-:W-:Y:S01]  /*2050*/  FADD.FTZ R85, R93, R85 ;  /* 0x000000555d557221 */ /* 0x020fe20000010000 */
[----:B------:R-:W-:Y:S05]  /*2060*/  BRA `(.L_x_20452) ;  /* 0x0000003000007947 */ /* 0x000fea0003800000 */
.L_x_20451:
[----:B-----5:R-:W-:-:S05]  /*2070*/  PRMT R0, RZ, 0x7610, R102 ;  /* 0x00007610ff007816 */ /* 0x020fca0000000066 */
[----:B------:R-:W-:-:S04]  /*2080*/  FADD.FTZ R85, R85, R0 ;  /* 0x0000000055557221 */ /* 0x000fc80000010000 */
[----:B------:R-:W-:Y:S02]  /*2090*/  @P2 FADD.FTZ R85, R93, R85 ;  /* 0x000000555d552221 */ /* 0x000fe40000010000 */
.L_x_20452:
[----:B------:R-:W-:Y:S01]  /*20a0*/  PRMT R86, RZ, 0x5410, R87 ;  /* 0x00005410ff567816 */ /* 0x000fe20000000057 */
[----:B------:R-:W-:Y:S05]  /*20b0*/  @P1 BRA `(.L_x_20453) ;  /* 0x0000003000001947 */ /* 0x000fea0003800000 */
[----:B------:R-:W-:Y:S05]  /*20c0*/  @!P2 BRA `(.L_x_20454) ;  /* 0x000000500000a947 */ /* 0x000fea0003800000 */
[----:B-----5:R-:W-:Y:S01]  /*20d0*/  FADD.FTZ R86, R94, R86 ;  /* 0x000000565e567221 */ /* 0x020fe20000010000 */
[----:B------:R-:W-:Y:S05]  /*20e0*/  BRA `(.L_x_20454) ;  /* 0x0000003000007947 */ /* 0x000fea0003800000 */
.L_x_20453:
[----:B-----5:R-:W-:-:S05]  /*20f0*/  PRMT R0, RZ, 0x5410, R103 ;  /* 0x00005410ff007816 */ /* 0x020fca0000000067 */
[----:B------:R-:W-:-:S04]  /*2100*/  FADD.FTZ R86, R86, R0 ;  /* 0x0000000056567221 */ /* 0x000fc80000010000 */
[----:B------:R-:W-:Y:S02]  /*2110*/  @P2 FADD.FTZ R86, R94, R86 ;  /* 0x000000565e562221 */ /* 0x000fe40000010000 */
.L_x_20454:
[----:B------:R-:W-:Y:S01]  /*2120*/  PRMT R87, RZ, 0x7610, R87 ;  /* 0x00007610ff577816 */ /* 0x000fe20000000057 */
[----:B------:R-:W-:Y:S05]  /*2130*/  @P1 BRA `(.L_x_20455) ;  /* 0x0000003000001947 */ /* 0x000fea0003800000 */
[----:B------:R-:W-:Y:S05]  /*2140*/  @!P2 BRA `(.L_x_20456) ;  /* 0x000000500000a947 */ /* 0x000fea0003800000 */
[----:B-----5:R-:W-:Y:S01]  /*2150*/  FADD.FTZ R87, R95, R87 ;  /* 0x000000575f577221 */ /* 0x020fe20000010000 */
[----:B------:R-:W-:Y:S05]  /*2160*/  BRA `(.L_x_20456) ;  /* 0x0000003000007947 */ /* 0x000fea0003800000 */
.L_x_20455:
[----:B-----5:R-:W-:-:S05]  /*2170*/  PRMT R0, RZ, 0x7610, R103 ;  /* 0x00007610ff007816 */ /* 0x020fca0000000067 */
[----:B------:R-:W-:-:S04]  /*2180*/  FADD.FTZ R87, R87, R0 ;  /* 0x0000000057577221 */ /* 0x000fc80000010000 */
[----:B------:R-:W-:Y:S02]  /*2190*/  @P2 FADD.FTZ R87, R95, R87 ;  /* 0x000000575f572221 */ /* 0x000fe40000010000 */
.L_x_20456:
[C---:B------:R-:W-:Y:S02]  /*21a0*/  LEA R20, P3, R209.reuse, c[0x0][0x188], 0x5 ;  /* 0x00006200d1147a11 */ /* 0x040fe400078628ff */
[C---:B------:R-:W-:Y:S02]  /*21b0*/  IADD3 R204, R209.reuse, 0x20, RZ ;  /* 0x00000020d1cc7810 */ /* 0x040fe40007ffe0ff */
[----:B------:R-:W-:-:S05]  /*21c0*/  LEA.HI.X R21, R209, c[0x0][0x18c], RZ, 0x5, P3 ;  /* 0x00006300d1157a11 */ /* 0x000fca00018f2cff */
[----:B------:R-:W-:Y:S04]  /*21d0*/  STG.E.128 [R20.64], R88 ;  /* 0x0000005814007986 */ /* 0x000fe8000c101d04 */
[----:B------:R0:W-:Y:S01]  /*21e0*/  STG.E.128 [R20.64+0x10], R84 ;  /* 0x0000105414007986 */ /* 0x0001e2000c101d04 */
[----:B------:R-:W-:-:S06]  /*21f0*/  IMAD.WIDE.U32 R76, R204, R188, c[0x0][0x170] ;  /* 0x00005c00cc4c7625 */ /* 0x000fcc00078e00bc */
[----:B------:R-:W2:Y:S01]  /*2200*/  LDG.E.128 R76, [R76.64] ;  /* 0x000000044c4c7981 */ /* 0x000ea2000c1e1d00 */
[----:B0-----:R-:W-:-:S05]  /*2210*/  @P2 MOV R20, 0x20 ;  /* 0x0000002000142802 */ /* 0x001fca0000000f00 */
[----:B------:R-:W-:-:S05]  /*2220*/  @P2 IMAD.WIDE.U32 R20, R204, R20, c[0x0][0x180] ;  /* 0x00006000cc142625 */ /* 0x000fca00078e0014 */
[----:B-----5:R0:W5:Y:S04]  /*2230*/  @P2 LDG.E.128 R96, [R20.64] ;  /* 0x0000000414602981 */ /* 0x020168000c1e1d00 */
[----:B------:R0:W5:Y:S02]  /*2240*/  @P2 LDG.E.128 R92, [R20.64+0x10] ;  /* 0x00001004145c2981 */ /* 0x000164000c1e1d00 */
[----:B0-----:R-:W-:-:S05]  /*2250*/  @P0 IMAD.WIDE.U32 R20, R204, R188, c[0x0][0x178] ;  /* 0x00005e00cc140625 */ /* 0x001fca00078e00bc */
[----:B------:R0:W5:Y:S01]  /*2260*/  @P0 LDG.E.128 R100, [R20.64] ;  /* 0x0000000414640981 */ /* 0x000162000c1e1d00 */
[----:B--2---:R-:W-:Y:S01]  /*2270*/  PRMT R80, RZ, 0x5410, R76 ;  /* 0x00005410ff507816 */ /* 0x004fe2000000004c */
[----:B------:R-:W-:Y:S05]  /*2280*/  @P1 BRA `(.L_x_20457) ;  /* 0x0000003000001947 */ /* 0x000fea0003800000 */
[----:B0-----:R-:W-:Y:S05]  /*2290*/  @!P2 BRA `(.L_x_20458) ;  /* 0x000000500000a947 */ /* 0x001fea0003800000 */
[----:B-----5:R-:W-:Y:S01]  /*22a0*/  FADD.FTZ R80, R96, R80 ;  /* 0x0000005060507221 */ /* 0x020fe20000010000 */
[----:B------:R-:W-:Y:S05]  /*22b0*/  BRA `(.L_x_20458) ;  /* 0x0000003000007947 */ /* 0x000fea0003800000 */
.L_x_20457:
[----:B0----5:R-:W-:-:S05]  /*22c0*/  PRMT R0, RZ, 0x5410, R100 ;  /* 0x00005410ff007816 */ /* 0x021fca0000000064 */
[----:B------:R-:W-:-:S04]  /*22d0*/  FADD.FTZ R80, R0, R80 ;  /* 0x0000005000507221 */ /* 0x000fc80000010000 */
[----:B------:R-:W-:Y:S02]  /*22e0*/  @P2 FADD.FTZ R80, R96, R80 ;  /* 0x0000005060502221 */ /* 0x000fe40000010000 */
.L_x_20458:
[----:B------:R-:W-:Y:S01]  /*22f0*/  PRMT R81, RZ, 0x7610, R76 ;  /* 0x00007610ff517816 */ /* 0x000fe2000000004c */
[----:B------:R-:W-:Y:S05]  /*2300*/  @P1 BRA `(.L_x_20459) ;  /* 0x0000003000001947 */ /* 0x000fea0003800000 */
[----:B------:R-:W-:Y:S05]  /*2310*/  @!P2 BRA `(.L_x_20460) ;  /* 0x000000500000a947 */ /* 0x000fea0003800000 */
[----:B-----5:R-:W-:Y:S01]  /*2320*/  FADD.FTZ R81, R97, R81 ;  /* 0x0000005161517221 */ /* 0x020fe20000010000 */
[----:B------:R-:W-:Y:S05]  /*2330*/  BRA `(.L_x_20460) ;  /* 0x0000003000007947 */ /* 0x000fea0003800000 */
.L_x_20459:
[----:B-----5:R-:W-:-:S05]  /*2340*/  PRMT R0, RZ, 0x7610, R100 ;  /* 0x00007610ff007816 */ /* 0x020fca0000000064 */
[----:B------:R-:W-:-:S04]  /*2350*/  FADD.FTZ R81, R0, R81 ;  /* 0x0000005100517221 */ /* 0x000fc80000010000 */
[----:B------:R-:W-:Y:S02]  /*2360*/  @P2 FADD.FTZ R81, R97, R81 ;  /* 0x0000005161512221 */ /* 0x000fe40000010000 */
.L_x_20460:
[----:B------:R-:W-:Y:S01]  /*2370*/  PRMT R82, RZ, 0x5410, R77 ;  /* 0x00005410ff527816 */ /* 0x000fe2000000004d */
[----:B------:R-:W-:Y:S05]  /*2380*/  @P1 BRA `(.L_x_20461) ;  /* 0x0000003000001947 */ /* 0x000fea0003800000 */
[----:B------:R-:W-:Y:S05]  /*2390*/  @!P2 BRA `(.L_x_20462) ;  /* 0x000000500000a947 */ /* 0x000fea0003800000 */
[----:B-----5:R-:W-:Y:S01]  /*23a0*/  FADD.FTZ R82, R98, R82 ;  /* 0x0000005262527221 */ /* 0x020fe20000010000 */
[----:B------:R-:W-:Y:S05]  /*23b0*/  BRA `(.L_x_20462) ;  /* 0x0000003000007947 */ /* 0x000fea0003800000 */
.L_x_20461:
[----:B-----5:R-:W-:-:S05]  /*23c0*/  PRMT R0, RZ, 0x5410, R101 ;  /* 0x00005410ff007816 */ /* 0x020fca0000000065 */
[----:B------:R-:W-:-:S04]  /*23d0*/  FADD.FTZ R82, R0, R82 ;  /* 0x0000005200527221 */ /* 0x000fc80000010000 */
[----:B------:R-:W-:Y:S02]  /*23e0*/  @P2 FADD.FTZ R82, R98, R82 ;  /* 0x0000005262522221 */ /* 0x000fe40000010000 */
.L_x_20462:
[----:B------:R-:W-:Y:S01]  /*23f0*/  PRMT R83, RZ, 0x7610, R77 ;  /* 0x00007610ff537816 */ /* 0x000fe2000000004d */
[----:B------:R-:W-:Y:S05]  /*2400*/  @P1 BRA `(.L_x_20463) ;  /* 0x0000003000001947 */ /* 0x000fea0003800000 */
[----:B------:R-:W-:Y:S05]  /*2410*/  @!P2 BRA `(.L_x_20464) ;  /* 0x000000500000a947 */ /* 0x000fea0003800000 */
[----:B-----5:R-:W-:Y:S01]  /*2420*/  FADD.FTZ R83, R99, R83 ;  /* 0x0000005363537221 */ /* 0x020fe20000010000 */
[----:B------:R-:W-:Y:S05]  /*2430*/  BRA `(.L_x_20464) ;  /* 0x0000003000007947 */ /* 0x000fea0003800000 */
.L_x_20463:
[----:B-----5:R-:W-:-:S05]  /*2440*/  PRMT R0, RZ, 0x7610, R101 ;  /* 0x00007610ff007816 */ /* 0x020fca0000000065 */
[----:B------:R-:W-:-:S04]  /*2450*/  FADD.FTZ R83, R0, R83 ;  /* 0x0000005300537221 */ /* 0x000fc80000010000 */
[----:B------:R-:W-:Y:S02]  /*2460*/  @P2 FADD.FTZ R83, R99, R83 ;  /* 0x0000005363532221 */ /* 0x000fe40000010000 */
.L_x_20464:
[----:B------:R-:W-:Y:S01]  /*2470*/  PRMT R76, RZ, 0x5410, R78 ;  /* 0x00005410ff4c7816 */ /* 0x000fe2000000004e */
[----:B------:R-:W-:Y:S05]  /*2480*/  @P1 BRA `(.L_x_20465) ;  /* 0x0000003000001947 */ /* 0x000fea0003800000 */
[----:B------:R-:W-:Y:S05]  /*2490*/  @!P2 BRA `(.L_x_20466) ;  /* 0x000000500000a947 */ /* 0x000fea0003800000 */
[----:B-----5:R-:W-:Y:S01]  /*24a0*/  FADD.FTZ R76, R92, R76 ;  /* 0x0000004c5c4c7221 */ /* 0x020fe20000010000 */
[----:B------:R-:W-:Y:S05]  /*24b0*/  BRA `(.L_x_20466) ;  /* 0x0000003000007947 */ /* 0x000fea0003800000 */
.L_x_20465:
[----:B-----5:R-:W-:-:S05]  /*24c0*/  PRMT R0, RZ, 0x5410, R102 ;  /* 0x00005410ff007816 */ /* 0x020fca0000000066 */
[----:B------:R-:W-:-:S04]  /*24d0*/  FADD.FTZ R76, R0, R76 ;  /* 0x0000004c004c7221 */ /* 0x000fc80000010000 */
[----:B------:R-:W-:Y:S02]  /*24e0*/  @P2 FADD.FTZ R76, R92, R76 ;  /* 0x0000004c5c4c2221 */ /* 0x000fe40000010000 */
.L_x_20466:
[----:B------:R-:W-:Y:S01]  /*24f0*/  PRMT R77, RZ, 0x7610, R78 ;  /* 0x00007610ff4d7816 */ /* 0x000fe2000000004e */
[----:B------:R-:W-:Y:S05]  /*2500*/  @P1 BRA `(.L_x_20467) ;  /* 0x0000003000001947 */ /* 0x000fea0003800000 */
[----:B------:R-:W-:Y:S05]  /*2510*/  @!P2 BRA `(.L_x_20468) ;  /* 0x000000500000a947 */ /* 0x000fea0003800000 */
[----:B-----5:R-:W-:Y:S01]  /*2520*/  FADD.FTZ R77, R93, R77 ;  /* 0x0000004d5d4d7221 */ /* 0x020fe20000010000 */
[----:B------:R-:W-:Y:S05]  /*2530*/  BRA `(.L_x_20468) ;  /* 0x0000003000007947 */ /* 0x000fea0003800000 */
.L_x_20467:
[----:B-----5:R-:W-:-:S05]  /*2540*/  PRMT R0, RZ, 0x7610, R102 ;  /* 0x00007610ff007816 */ /* 0x020fca0000000066 */
[----:B------:R-:W-:-:S04]  /*2550*/  FADD.FTZ R77, R0, R77 ;  /* 0x0000004d004d7221 */ /* 0x000fc80000010000 */
[----:B------:R-:W-:Y:S02]  /*2560*/  @P2 FADD.FTZ R77, R93, R77 ;  /* 0x0000004d5d4d2221 */ /* 0x000fe40000010000 */
.L_x_20468:
[----:B------:R-:W-:Y:S01]  /*2570*/  PRMT R78, RZ, 0x5410, R79 ;  /* 0x00005410ff4e7816 */ /* 0x000fe2000000004f */
[----:B------:R-:W-:Y:S05]  /*2580*/  @P1 BRA `(.L_x_20469) ;  /* 0x0000003000001947 */ /* 0x000fea0003800000 */
[----:B------:R-:W-:Y:S05]  /*2590*/  @!P2 BRA `(.L_x_20470) ;  /* 0x000000500000a947 */ /* 0x000fea0003800000 */
[----:B-----5:R-:W-:Y:S01]  /*25a0*/  FADD.FTZ R78, R94, R78 ;  /* 0x0000004e5e4e7221 */ /* 0x020fe20000010000 */
[----:B------:R-:W-:Y:S05]  /*25b0*/  BRA `(.L_x_20470) ;  /* 0x0000003000007947 */ /* 0x000fea0003800000 */
.L_x_20469:
[----:B-----5:R-:W-:-:S05]  /*25c0*/  PRMT R0, RZ, 0x5410, R103 ;  /* 0x00005410ff007816 */ /* 0x020fca0000000067 */
[----:B------:R-:W-:-:S04]  /*25d0*/  FADD.FTZ R78, R0, R78 ;  /* 0x0000004e004e7221 */ /* 0x000fc80000010000 */
[----:B------:R-:W-:Y:S02]  /*25e0*/  @P2 FADD.FTZ R78, R94, R78 ;  /* 0x0000004e5e4e2221 */ /* 0x000fe40000010000 */
.L_x_20470:
[----:B------:R-:W-:Y:S01]  /*25f0*/  PRMT R79, RZ, 0x7610, R79 ;  /* 0x00007610ff4f7816 */ /* 0x000fe2000000004f */
[----:B------:R-:W-:Y:S05]  /*2600*/  @P1 BRA `(.L_x_20471) ;  /* 0x0000003000001947 */ /* 0x000fea0003800000 */
[----:B------:R-:W-:Y:S05]  /*2610*/  @!P2 BRA `(.L_x_20472) ;  /* 0x000000500000a947 */ /* 0x000fea0003800000 */
[----:B-----5:R-:W-:Y:S01]  /*2620*/  FADD.FTZ R79, R95, R79 ;  /* 0x0000004f5f4f7221 */ /* 0x020fe20000010000 */
[----:B------:R-:W-:Y:S05]  /*2630*/  BRA `(.L_x_20472) ;  /* 0x0000003000007947 */ /* 0x000fea0003800000 */
.L_x_20471:
[----:B-----5:R-:W-:-:S05]  /*2640*/  PRMT R0, RZ, 0x7610, R103 ;  /* 0x00007610ff007816 */ /* 0x020fca0000000067 */
[----:B------:R-:W-:-:S04]  /*2650*/  FADD.FTZ R79, R0, R79 ;  /* 0x0000004f004f7221 */ /* 0x000fc80000010000 */
[----:B------:R-:W-:Y:S02]  /*2660*/  @P2 FADD.FTZ R79, R95, R79 ;  /* 0x0000004f5f4f2221 */ /* 0x000fe40000010000 */
.L_x_20472:
[----:B------:R-:W-:Y:S01]  /*2670*/  HFMA2.MMA R212, -RZ, RZ, 0, 1.9073486328125e-06 ;  /* 0x00000020ffd47435 */ /* 0x000fe200000001ff */
[----:B------:R-:W-:-:S09]  /*2680*/  IADD3 R2, R209, 0x40, RZ ;  /* 0x00000040d1027810 */ /* 0x000fd20007ffe0ff */
[----:B------:R-:W-:-:S05]  /*2690*/  IMAD.WIDE.U32 R20, R204, R212, c[0x0][0x188] ;  /* 0x00006200cc147625 */ /* 0x000fca00078e00d4 */
[----:B------:R-:W-:Y:S01]  /*26a0*/  STG.E.128 [R20.64], R80 ;  /* 0x0000005014007986 */ /* 0x000fe2000c101d04 */
[----:B------:R-:W-:-:S03]  /*26b0*/  IMAD.WIDE.U32 R68, R2, R188, c[0x0][0x170] ;  /* 0x00005c0002447625 */ /* 0x000fc600078e00bc */
[----:B------:R0:W-:Y:S04]  /*26c0*/  STG.E.128 [R20.64+0x10], R76 ;  /* 0x0000104c14007986 */ /* 0x0001e8000c101d04 */
[----:B------:R-:W2:Y:S01]  /*26d0*/  LDG.E.128 R68, [R68.64] ;  /* 0x0000000444447981 */ /* 0x000ea2000c1e1d00 */
[----:B0-----:R-:W-:-:S05]  /*26e0*/  @P2 IMAD.WIDE.U32 R20, R2, R212, c[0x0][0x180] ;  /* 0x0000600002142625 */ /* 0x001fca00078e00d4 */
        /* <DEDUP_REMOVED lines=9> */
.L_x_20473:
[----:B0----5:R-:W-:-:S05]  /*2780*/  PRMT R0, RZ, 0x5410, R100 ;  /* 0x00005410ff007816 */ /* 0x021fca0000000064 */
[----:B------:R-:W-:-:S04]  /*2790*/  FADD.FTZ R72, R0, R72 ;  /* 0x0000004800487221 */ /* 0x000fc80000010000 */
[----:B------:R-:W-:Y:S02]  /*27a0*/  @P2 FADD.FTZ R72, R96, R72 ;  /* 0x0000004860482221 */ /* 0x000fe40000010000 */
.L_x_20474:
[----:B------:R-:W-:Y:S01]  /*27b0*/  PRMT R73, RZ, 0x7610, R68 ;  /* 0x00007610ff497816 */ /* 0x000fe20000000044 */
[----:B------:R-:W-:Y:S05]  /*27c0*/  @P1 BRA `(.L_x_20475) ;  /* 0x0000003000001947 */ /* 0x000fea0003800000 */
[----:B------:R-:W-:Y:S05]  /*27d0*/  @!P2 BRA `(.L_x_20476) ;  /* 0x000000500000a947 */ /* 0x000fea0003800000 */
[----:B-----5:R-:W-:Y:S01]  /*27e0*/  FADD.FTZ R73, R97, R73 ;  /* 0x0000004961497221 */ /* 0x020fe20000010000 */
[----:B------:R-:W-:Y:S05]  /*27f0*/  BRA `(.L_x_20476) ;  /* 0x0000003000007947 */ /* 0x000fea0003800000 */
.L_x_20475:
[----:B-----5:R-:W-:-:S05]  /*2800*/  PRMT R0, RZ, 0x7610, R100 ;  /* 0x00007610ff007816 */ /* 0x020fca0000000064 */
[----:B------:R-:W-:-:S04]  /*2810*/  FADD.FTZ R73, R0, R73 ;  /* 0x0000004900497221 */ /* 0x000fc80000010000 */
[----:B------:R-:W-:Y:S02]  /*2820*/  @P2 FADD.FTZ R73, R97, R73 ;  /* 0x0000004961492221 */ /* 0x000fe40000010000 */
.L_x_20476:
[----:B------:R-:W-:Y:S01]  /*2830*/  PRMT R74, RZ, 0x5410, R69 ;  /* 0x00005410ff4a7816 */ /* 0x000fe20000000045 */
[----:B------:R-:W-:Y:S05]  /*2840*/  @P1 BRA `(.L_x_20477) ;  /* 0x0000003000001947 */ /* 0x000fea0003800000 */
[----:B------:R-:W-:Y:S05]  /*2850*/  @!P2 BRA `(.L_x_20478) ;  /* 0x000000500000a947 */ /* 0x000fea0003800000 */
[----:B-----5:R-:W-:Y:S01]  /*2860*/  FADD.FTZ R74, R98, R74 ;  /* 0x0000004a624a7221 */ /* 0x020fe20000010000 */
[----:B------:R-:W-:Y:S05]  /*2870*/  BRA `(.L_x_20478) ;  /* 0x0000003000007947 */ /* 0x000fea0003800000 */
.L_x_20477:
[----:B-----5:R-:W-:-:S05]  /*2880*/  PRMT R0, RZ, 0x5410, R101 ;  /* 0x00005410ff007816 */ /* 0x020fca0000000065 */
[----:B------:R-:W-:-:S04]  /*2890*/  FADD.FTZ R74, R0, R74 ;  /* 0x0000004a004a7221 */ /* 0x000fc80000010000 */
[----:B------:R-:W-:Y:S02]  /*28a0*/  @P2 FADD.FTZ R74, R98, R74 ;  /* 0x0000004a624a2221 */ /* 0x000fe40000010000 */
.L_x_20478:
[----:B------:R-:W-:Y:S01]  /*28b0*/  PRMT R75, RZ, 0x7610, R69 ;  /* 0x00007610ff4b7816 */ /* 0x000fe20000000045 */
[----:B------:R-:W-:Y:S05]  /*28c0*/  @P1 BRA `(.L_x_20479) ;  /* 0x0000003000001947 */ /* 0x000fea0003800000 */
[----:B------:R-:W-:Y:S05]  /*28d0*/  @!P2 BRA `(.L_x_20480) ;  /* 0x000000500000a947 */ /* 0x000fea0003800000 */
[----:B-----5:R-:W-:Y:S01]  /*28e0*/  FADD.FTZ R75, R99, R75 ;  /* 0x0000004b634b7221 */ /* 0x020fe20000010000 */
[----:B------:R-:W-:Y:S05]  /*28f0*/  BRA `(.L_x_20480) ;  /* 0x0000003000007947 */ /* 0x000fea0003800000 */
.L_x_20479:
[----:B-----5:R-:W-:-:S05]  /*2900*/  PRMT R0, RZ, 0x7610, R101 ;  /* 0x00007610ff007816 */ /* 0x020fca0000000065 */
[----:B------:R-:W-:-:S04]  /*2910*/  FADD.FTZ R75, R0, R75 ;  /* 0x0000004b004b7221 */ /* 0x000fc80000010000 */
[----:B------:R-:W-:Y:S02]  /*2920*/  @P2 FADD.FTZ R75, R99, R75 ;  /* 0x0000004b634b2221 */ /* 0x000fe40000010000 */
.L_x_20480:
[----:B------:R-:W-:Y:S01]  /*2930*/  PRMT R68, RZ, 0x5410, R70 ;  /* 0x00005410ff447816 */ /* 0x000fe20000000046 */
[----:B------:R-:W-:Y:S05]  /*2940*/  @P1 BRA `(.L_x_20481) ;  /* 0x0000003000001947 */ /* 0x000fea0003800000 */
[----:B------:R-:W-:Y:S05]  /*2950*/  @!P2 BRA `(.L_x_20482) ;  /* 0x000000500000a947 */ /* 0x000fea0003800000 */
[----:B-----5:R-:W-:Y:S01]  /*2960*/  FADD.FTZ R68, R92, R68 ;  /* 0x000000445c447221 */ /* 0x020fe20000010000 */
[----:B------:R-:W-:Y:S05]  /*2970*/  BRA `(.L_x_20482) ;  /* 0x0000003000007947 */ /* 0x000fea0003800000 */
.L_x_20481:
[----:B-----5:R-:W-:-:S05]  /*2980*/  PRMT R0, RZ, 0x5410, R102 ;  /* 0x00005410ff007816 */ /* 0x020fca0000000066 */
[----:B------:R-:W-:-:S04]  /*2990*/  FADD.FTZ R68, R0, R68 ;  /* 0x0000004400447221 */ /* 0x000fc80000010000 */
[----:B------:R-:W-:Y:S02]  /*29a0*/  @P2 FADD.FTZ R68, R92, R68 ;  /* 0x000000445c442221 */ /* 0x000fe40000010000 */
.L_x_20482:
[----:B------:R-:W-:Y:S01]  /*29b0*/  PRMT R69, RZ, 0x7610, R70 ;  /* 0x00007610ff457816 */ /* 0x000fe20000000046 */
[----:B------:R-:W-:Y:S05]  /*29c0*/  @P1 BRA `(.L_x_20483) ;  /* 0x0000003000001947 */ /* 0x000fea0003800000 */
[----:B------:R-:W-:Y:S05]  /*29d0*/  @!P2 BRA `(.L_x_20484) ;  /* 0x000000500000a947 */ /* 0x000fea0003800000 */
[----:B-----5:R-:W-:Y:S01]  /*29e0*/  FADD.FTZ R69, R93, R69 ;  /* 0x000000455d457221 */ /* 0x020fe20000010000 */
[----:B------:R-:W-:Y:S05]  /*29f0*/  BRA `(.L_x_20484) ;  /* 0x0000003000007947 */ /* 0x000fea0003800000 */
.L_x_20483:
[----:B-----5:R-:W-:-:S05]  /*2a00*/  PRMT R0, RZ, 0x7610, R102 ;  /* 0x00007610ff007816 */ /* 0x020fca0000000066 */
[----:B------:R-:W-:-:S04]  /*2a10*/  FADD.FTZ R69, R0, R69 ;  /* 0x0000004500457221 */ /* 0x000fc80000010000 */
[----:B------:R-:W-:Y:S02]  /*2a20*/  @P2 FADD.FTZ R69, R93, R69 ;  /* 0x000000455d452221 */ /* 0x000fe40000010000 */
.L_x_20484:
[----:B------:R-:W-:Y:S01]  /*2a30*/  PRMT R70, RZ, 0x5410, R71 ;  /* 0x00005410ff467816 */ /* 0x000fe20000000047 */
[----:B------:R-:W-:Y:S05]  /*2a40*/  @P1 BRA `(.L_x_20485) ;  /* 0x0000003000001947 */ /* 0x000fea0003800000 */
[----:B------:R-:W-:Y:S05]  /*2a50*/  @!P2 BRA `(.L_x_20486) ;  /* 0x000000500000a947 */ /* 0x000fea0003800000 */
[----:B-----5:R-:W-:Y:S01]  /*2a60*/  FADD.FTZ R70, R94, R70 ;  /* 0x000000465e467221 */ /* 0x020fe20000010000 */
[----:B------:R-:W-:Y:S05]  /*2a70*/  BRA `(.L_x_20486) ;  /* 0x0000003000007947 */ /* 0x000fea0003800000 */
.L_x_20485:
[----:B-----5:R-:W-:-:S05]  /*2a80*/  PRMT R0, RZ, 0x5410, R103 ;  /* 0x00005410ff007816 */ /* 0x020fca0000000067 */
[----:B------:R-:W-:-:S04]  /*2a90*/  FADD.FTZ R70, R0, R70 ;  /* 0x0000004600467221 */ /* 0x000fc80000010000 */
[----:B------:R-:W-:Y:S02]  /*2aa0*/  @P2 FADD.FTZ R70, R94, R70 ;  /* 0x000000465e462221 */ /* 0x000fe40000010000 */
.L_x_20486:
[----:B------:R-:W-:Y:S01]  /*2ab0*/  PRMT R71, RZ, 0x7610, R71 ;  /* 0x00007610ff477816 */ /* 0x000fe20000000047 */
[----:B------:R-:W-:Y:S05]  /*2ac0*/  @P1 BRA `(.L_x_20487) ;  /* 0x0000003000001947 */ /* 0x000fea0003800000 */
[----:B------:R-:W-:Y:S05]  /*2ad0*/  @!P2 BRA `(.L_x_20488) ;  /* 0x000000500000a947 */ /* 0x000fea0003800000 */
[----:B-----5:R-:W-:Y:S01]  /*2ae0*/  FADD.FTZ R71, R95, R71 ;  /* 0x000000475f477221 */ /* 0x020fe20000010000 */
[----:B------:R-:W-:Y:S05]  /*2af0*/  BRA `(.L_x_20488) ;  /* 0x0000003000007947 */ /* 0x000fea0003800000 */
.L_x_20487:
[----:B-----5:R-:W-:-:S05]  /*2b00*/  PRMT R0, RZ, 0x7610, R103 ;  /* 0x00007610ff007816 */ /* 0x020fca0000000067 */
[----:B------:R-:W-:-:S04]  /*2b10*/  FADD.FTZ R71, R0, R71 ;  /* 0x0000004700477221 */ /* 0x000fc80000010000 */
[----:B------:R-:W-:Y:S02]  /*2b20*/  @P2 FADD.FTZ R71, R95, R71 ;  /* 0x000000475f472221 */ /* 0x000fe40000010000 */
.L_x_20488:
[----:B------:R-:W-:Y:S01]  /*2b30*/  IMAD.WIDE.U32 R20, R2, R212, c[0x0][0x188] ;  /* 0x0000620002147625 */ /* 0x000fe200078e00d4 */
[----:B------:R-:W-:-:S04]  /*2b40*/  IADD3 R0, R209, 0x60, RZ ;  /* 0x00000060d1007810 */ /* 0x000fc80007ffe0ff */
        /* <DEDUP_REMOVED lines=14> */
.L_x_20489:
[----:B0----5:R-:W-:-:S05]  /*2c30*/  PRMT R20, RZ, 0x5410, R100 ;  /* 0x00005410ff147816 */ /* 0x021fca0000000064 */
[----:B------:R-:W-:-:S04]  /*2c40*/  FADD.FTZ R64, R20, R64 ;  /* 0x0000004014407221 */ /* 0x000fc80000010000 */
[----:B------:R-:W-:Y:S02]  /*2c50*/  @P2 FADD.FTZ R64, R96, R64 ;  /* 0x0000004060402221 */ /* 0x000fe40000010000 */
.L_x_20490:
[----:B------:R-:W-:Y:S01]  /*2c60*/  PRMT R65, RZ, 0x7610, R60 ;  /* 0x00007610ff417816 */ /* 0x000fe2000000003c */
[----:B------:R-:W-:Y:S05]  /*2c70*/  @P1 BRA `(.L_x_20491) ;  /* 0x0000003000001947 */ /* 0x000fea0003800000 */
[----:B------:R-:W-:Y:S05]  /*2c80*/  @!P2 BRA `(.L_x_20492) ;  /* 0x000000500000a947 */ /* 0x000fea0003800000 */
[----:B-----5:R-:W-:Y:S01]  /*2c90*/  FADD.FTZ R65, R97, R65 ;  /* 0x0000004161417221 */ /* 0x020fe20000010000 */
[----:B------:R-:W-:Y:S05]  /*2ca0*/  BRA `(.L_x_20492) ;  /* 0x0000003000007947 */ /* 0x000fea0003800000 */
.L_x_20491:
[----:B-----5:R-:W-:-:S05]  /*2cb0*/  PRMT R20, RZ, 0x7610, R100 ;  /* 0x00007610ff147816 */ /* 0x020fca0000000064 */
[----:B------:R-:W-:-:S04]  /*2cc0*/  FADD.FTZ R65, R20, R65 ;  /* 0x0000004114417221 */ /* 0x000fc80000010000 */
[----:B------:R-:W-:Y:S02]  /*2cd0*/  @P2 FADD.FTZ R65, R97, R65 ;  /* 0x0000004161412221 */ /* 0x000fe40000010000 */
.L_x_20492:
[----:B------:R-:W-:Y:S01]  /*2ce0*/  PRMT R66, RZ, 0x5410, R61 ;  /* 0x00005410ff427816 */ /* 0x000fe2000000003d */
[----:B------:R-:W-:Y:S05]  /*2cf0*/  @P1 BRA `(.L_x_20493) ;  /* 0x0000003000001947 */ /* 0x000fea0003800000 */
[----:B------:R-:W-:Y:S05]  /*2d00*/  @!P2 BRA `(.L_x_20494) ;  /* 0x000000500000a947 */ /* 0x000fea0003800000 */
[----:B-----5:R-:W-:Y:S01]  /*2d10*/  FADD.FTZ R66, R98, R66 ;  /* 0x0000004262427221 */ /* 0x020fe20000010000 */
[----:B------:R-:W-:Y:S05]  /*2d20*/  BRA `(.L_x_20494) ;  /* 0x0000003000007947 */ /* 0x000fea0003800000 */
.L_x_20493:
[----:B-----5:R-:W-:-:S05]  /*2d30*/  PRMT R20, RZ, 0x5410, R101 ;  /* 0x00005410ff147816 */ /* 0x020fca0000000065 */
[----:B------:R-:W-:-:S04]  /*2d40*/  FADD.FTZ R66, R20, R66 ;  /* 0x0000004214427221 */ /* 0x000fc80000010000 */
[----:B------:R-:W-:Y:S02]  /*2d50*/  @P2 FADD.FTZ R66, R98, R66 ;  /* 0x0000004262422221 */ /* 0x000fe40000010000 */
.L_x_20494:
[----:B------:R-:W-:Y:S01]  /*2d60*/  PRMT R67, RZ, 0x7610, R61 ;  /* 0x00007610ff437816 */ /* 0x000fe2000000003d */
[----:B------:R-:W-:Y:S05]  /*2d70*/  @P1 BRA `(.L_x_20495) ;  /* 0x0000003000001947 */ /* 0x000fea0003800000 */
[----:B------:R-:W-:Y:S05]  /*2d80*/  @!P2 BRA `(.L_x_20496) ;  /* 0x000000500000a947 */ /* 0x000fea0003800000 */
[----:B-----5:R-:W-:Y:S01]  /*2d90*/  FADD.FTZ R67, R99, R67 ;  /* 0x0000004363437221 */ /* 0x020fe20000010000 */
[----:B------:R-:W-:Y:S05]  /*2da0*/  BRA `(.L_x_20496) ;  /* 0x0000003000007947 */ /* 0x000fea0003800000 */
.L_x_20495:
[----:B-----5:R-:W-:-:S05]  /*2db0*/  PRMT R20, RZ, 0x7610, R101 ;  /* 0x00007610ff147816 */ /* 0x020fca0000000065 */
[----:B------:R-:W-:-:S04]  /*2dc0*/  FADD.FTZ R67, R20, R67 ;  /* 0x0000004314437221 */ /* 0x000fc80000010000 */
[----:B------:R-:W-:Y:S02]  /*2dd0*/  @P2 FADD.FTZ R67, R99, R67 ;  /* 0x0000004363432221 */ /* 0x000fe40000010000 */
.L_x_20496:
[----:B------:R-:W-:Y:S01]  /*2de0*/  PRMT R60, RZ, 0x5410, R62 ;  /* 0x00005410ff3c7816 */ /* 0x000fe2000000003e */
[----:B------:R-:W-:Y:S05]  /*2df0*/  @P1 BRA `(.L_x_20497) ;  /* 0x0000003000001947 */ /* 0x000fea0003800000 */
[----:B------:R-:W-:Y:S05]  /*2e00*/  @!P2 BRA `(.L_x_20498) ;  /* 0x000000500000a947 */ /* 0x000fea0003800000 */
[----:B-----5:R-:W-:Y:S01]  /*2e10*/  FADD.FTZ R60, R92, R60 ;  /* 0x0000003c5c3c7221 */ /* 0x020fe20000010000 */
[----:B------:R-:W-:Y:S05]  /*2e20*/  BRA `(.L_x_20498) ;  /* 0x0000003000007947 */ /* 0x000fea0003800000 */
.L_x_20497:
[----:B-----5:R-:W-:-:S05]  /*2e30*/  PRMT R20, RZ, 0x5410, R102 ;  /* 0x00005410ff147816 */ /* 0x020fca0000000066 */
[----:B------:R-:W-:-:S04]  /*2e40*/  FADD.FTZ R60, R20, R60 ;  /* 0x0000003c143c7221 */ /* 0x000fc80000010000 */
[----:B------:R-:W-:Y:S02]  /*2e50*/  @P2 FADD.FTZ R60, R92, R60 ;  /* 0x0000003c5c3c2221 */ /* 0x000fe40000010000 */
.L_x_20498:
[----:B------:R-:W-:Y:S01]  /*2e60*/  PRMT R61, RZ, 0x7610, R62 ;  /* 0x00007610ff3d7816 */ /* 0x000fe2000000003e */
[----:B------:R-:W-:Y:S05]  /*2e70*/  @P1 BRA `(.L_x_20499) ;  /* 0x0000003000001947 */ /* 0x000fea0003800000 */
[----:B------:R-:W-:Y:S05]  /*2e80*/  @!P2 BRA `(.L_x_20500) ;  /* 0x000000500000a947 */ /* 0x000fea0003800000 */
[----:B-----5:R-:W-:Y:S01]  /*2e90*/  FADD.FTZ R61, R93, R61 ;  /* 0x0000003d5d3d7221 */ /* 0x020fe20000010000 */
[----:B------:R-:W-:Y:S05]  /*2ea0*/  BRA `(.L_x_20500) ;  /* 0x0000003000007947 */ /* 0x000fea0003800000 */
.L_x_20499:
[----:B-----5:R-:W-:-:S05]  /*2eb0*/  PRMT R20, RZ, 0x7610, R102 ;  /* 0x00007610ff147816 */ /* 0x020fca0000000066 */
[----:B------:R-:W-:-:S04]  /*2ec0*/  FADD.FTZ R61, R20, R61 ;  /* 0x0000003d143d7221 */ /* 0x000fc80000010000 */
[----:B------:R-:W-:Y:S02]  /*2ed0*/  @P2 FADD.FTZ R61, R93, R61 ;  /* 0x0000003d5d3d2221 */ /* 0x000fe40000010000 */
.L_x_20500:
[----:B------:R-:W-:Y:S01]  /*2ee0*/  PRMT R62, RZ, 0x5410, R63 ;  /* 0x00005410ff3e7816 */ /* 0x000fe2000000003f */
[----:B------:R-:W-:Y:S05]  /*2ef0*/  @P1 BRA `(.L_x_20501) ;  /* 0x0000003000001947 */ /* 0x000fea0003800000 */
[----:B------:R-:W-:Y:S05]  /*2f00*/  @!P2 BRA `(.L_x_20502) ;  /* 0x000000500000a947 */ /* 0x000fea0003800000 */
[----:B-----5:R-:W-:Y:S01]  /*2f10*/  FADD.FTZ R62, R94, R62 ;  /* 0x0000003e5e3e7221 */ /* 0x020fe20000010000 */
[----:B------:R-:W-:Y:S05]  /*2f20*/  BRA `(.L_x_20502) ;  /* 0x0000003000007947 */ /* 0x000fea0003800000 */
.L_x_20501:
[----:B-----5:R-:W-:-:S05]  /*2f30*/  PRMT R20, RZ, 0x5410, R103 ;  /* 0x00005410ff147816 */ /* 0x020fca0000000067 */
[----:B------:R-:W-:-:S04]  /*2f40*/  FADD.FTZ R62, R20, R62 ;  /* 0x0000003e143e7221 */ /* 0x000fc80000010000 */
[----:B------:R-:W-:Y:S02]  /*2f50*/  @P2 FADD.FTZ R62, R94, R62 ;  /* 0x0000003e5e3e2221 */ /* 0x000fe40000010000 */
.L_x_20502:
[----:B------:R-:W-:Y:S01]  /*2f60*/  PRMT R63, RZ, 0x7610, R63 ;  /* 0x00007610ff3f7816 */ /* 0x000fe2000000003f */
[----:B------:R-:W-:Y:S05]  /*2f70*/  @P1 BRA `(.L_x_20503) ;  /* 0x0000003000001947 */ /* 0x000fea0003800000 */
[----:B------:R-:W-:Y:S05]  /*2f80*/  @!P2 BRA `(.L_x_20504) ;  /* 0x000000500000a947 */ /* 0x000fea0003800000 */
[----:B-----5:R-:W-:Y:S01]  /*2f90*/  FADD.FTZ R63, R95, R63 ;  /* 0x0000003f5f3f7221 */ /* 0x020fe20000010000 */
[----:B------:R-:W-:Y:S05]  /*2fa0*/  BRA `(.L_x_20504) ;  /* 0x0000003000007947 */ /* 0x000fea0003800000 */
.L_x_20503:
[----:B-----5:R-:W-:-:S05]  /*2fb0*/  PRMT R20, RZ, 0x7610, R103 ;  /* 0x00007610ff147816 */ /* 0x020fca0000000067 */
[----:B------:R-:W-:-:S04]  /*2fc0*/  FADD.FTZ R63, R20, R63 ;  /* 0x0000003f143f7221 */ /* 0x000fc80000010000 */
[----:B------:R-:W-:Y:S02]  /*2fd0*/  @P2 FADD.FTZ R63, R95, R63 ;  /* 0x0000003f5f3f2221 */ /* 0x000fe40000010000 */
.L_x_20504:
        /* <DEDUP_REMOVED lines=16> */
.L_x_20505:
[----:B0----5:R-:W-:-:S05]  /*30e0*/  PRMT R20, RZ, 0x5410, R100 ;  /* 0x00005410ff147816 */ /* 0x021fca0000000064 */
[----:B------:R-:W-:-:S04]  /*30f0*/  FADD.FTZ R56, R20, R56 ;  /* 0x0000003814387221 */ /* 0x000fc80000010000 */
[----:B------:R-:W-:Y:S02]  /*3100*/  @P2 FADD.FTZ R56, R96, R56 ;  /* 0x0000003860382221 */ /* 0x000fe40000010000 */
.L_x_20506:
[----:B------:R-:W-:Y:S01]  /*3110*/  PRMT R57, RZ, 0x7610, R52 ;  /* 0x00007610ff397816 */ /* 0x000fe20000000034 */
[----:B------:R-:W-:Y:S05]  /*3120*/  @P1 BRA `(.L_x_20507) ;  /* 0x0000003000001947 */ /* 0x000fea0003800000 */
[----:B------:R-:W-:Y:S05]  /*3130*/  @!P2 BRA `(.L_x_20508) ;  /* 0x000000500000a947 */ /* 0x000fea0003800000 */
[----:B-----5:R-:W-:Y:S01]  /*3140*/  FADD.FTZ R57, R97, R57 ;  /* 0x0000003961397221 */ /* 0x020fe20000010000 */
[----:B------:R-:W-:Y:S05]  /*3150*/  BRA `(.L_x_20508) ;  /* 0x0000003000007947 */ /* 0x000fea0003800000 */
.L_x_20507:
[----:B-----5:R-:W-:-:S05]  /*3160*/  PRMT R20, RZ, 0x7610, R100 ;  /* 0x00007610ff147816 */ /* 0x020fca0000000064 */
[----:B------:R-:W-:-:S04]  /*3170*/  FADD.FTZ R57, R20, R57 ;  /* 0x0000003914397221 */ /* 0x000fc80000010000 */
[----:B------:R-:W-:Y:S02]  /*3180*/  @P2 FADD.FTZ R57, R97, R57 ;  /* 0x0000003961392221 */ /* 0x000fe40000010000 */
.L_x_20508:
[----:B------:R-:W-:Y:S01]  /*3190*/  PRMT R58, RZ, 0x5410, R53 ;  /* 0x00005410ff3a7816 */ /* 0x000fe20000000035 */
[----:B------:R-:W-:Y:S05]  /*31a0*/  @P1 BRA `(.L_x_20509) ;  /* 0x0000003000001947 */ /* 0x000fea0003800000 */
[----:B------:R-:W-:Y:S05]  /*31b0*/  @!P2 BRA `(.L_x_20510) ;  /* 0x000000500000a947 */ /* 0x000fea0003800000 */
[----:B-----5:R-:W-:Y:S01]  /*31c0*/  FADD.FTZ R58, R98, R58 ;  /* 0x0000003a623a7221 */ /* 0x020fe20000010000 */
[----:B------:R-:W-:Y:S05]  /*31d0*/  BRA `(.L_x_20510) ;  /* 0x0000003000007947 */ /* 0x000fea0003800000 */
.L_x_20509:
[----:B-----5:R-:W-:-:S05]  /*31e0*/  PRMT R20, RZ, 0x5410, R101 ;  /* 0x00005410ff147816 */ /* 0x020fca0000000065 */
[----:B------:R-:W-:-:S04]  /*31f0*/  FADD.FTZ R58, R20, R58 ;  /* 0x0000003a143a7221 */ /* 0x000fc80000010000 */
[----:B------:R-:W-:Y:S02]  /*3200*/  @P2 FADD.FTZ R58, R98, R58 ;  /* 0x0000003a623a2221 */ /* 0x000fe40000010000 */
.L_x_20510:
[----:B------:R-:W-:Y:S01]  /*3210*/  PRMT R59, RZ, 0x7610, R53 ;  /* 0x00007610ff3b7816 */ /* 0x000fe20000000035 */
[----:B------:R-:W-:Y:S05]  /*3220*/  @P1 BRA `(.L_x_20511) ;  /* 0x0000003000001947 */ /* 0x000fea0003800000 */
[----:B------:R-:W-:Y:S05]  /*3230*/  @!P2 BRA `(.L_x_20512) ;  /* 0x000000500000a947 */ /* 0x000fea0003800000 */
[----:B-----5:R-:W-:Y:S01]  /*3240*/  FADD.FTZ R59, R99, R59 ;  /* 0x0000003b633b7221 */ /* 0x020fe20000010000 */
[----:B------:R-:W-:Y:S05]  /*3250*/  BRA `(.L_x_20512) ;  /* 0x0000003000007947 */ /* 0x000fea0003800000 */
.L_x_20511:
[----:B-----5:R-:W-:-:S05]  /*3260*/  PRMT R20, RZ, 0x7610, R101 ;  /* 0x00007610ff147816 */ /* 0x020fca0000000065 */
[----:B------:R-:W-:-:S04]  /*3270*/  FADD.FTZ R59, R20, R59 ;  /* 0x0000003b143b7221 */ /* 0x000fc80000010000 */
[----:B------:R-:W-:Y:S02]  /*3280*/  @P2 FADD.FTZ R59, R99, R59 ;  /* 0x0000003b633b2221 */ /* 0x000fe40000010000 */
.L_x_20512:
[----:B------:R-:W-:Y:S01]  /*3290*/  PRMT R52, RZ, 0x5410, R54 ;  /* 0x00005410ff347816 */ /* 0x000fe20000000036 */
[----:B------:R-:W-:Y:S05]  /*32a0*/  @P1 BRA `(.L_x_20513) ;  /* 0x0000003000001947 */ /* 0x000fea0003800000 */
[----:B------:R-:W-:Y:S05]  /*32b0*/  @!P2 BRA `(.L_x_20514) ;  /* 0x000000500000a947 */ /* 0x000fea0003800000 */
[----:B-----5:R-:W-:Y:S01]  /*32c0*/  FADD.FTZ R52, R92, R52 ;  /* 0x000000345c347221 */ /* 0x020fe20000010000 */
[----:B------:R-:W-:Y:S05]  /*32d0*/  BRA `(.L_x_20514) ;  /* 0x0000003000007947 */ /* 0x000fea0003800000 */
.L_x_20513:
[----:B-----5:R-:W-:-:S05]  /*32e0*/  PRMT R20, RZ, 0x5410, R102 ;  /* 0x00005410ff147816 */ /* 0x020fca0000000066 */
[----:B------:R-:W-:-:S04]  /*32f0*/  FADD.FTZ R52, R20, R52 ;  /* 0x0000003414347221 */ /* 0x000fc80000010000 */
[----:B------:R-:W-:Y:S02]  /*3300*/  @P2 FADD.FTZ R52, R92, R52 ;  /* 0x000000345c342221 */ /* 0x000fe40000010000 */
.L_x_20514:
[----:B------:R-:W-:Y:S01]  /*3310*/  PRMT R53, RZ, 0x7610, R54 ;  /* 0x00007610ff357816 */ /* 0x000fe20000000036 */
[----:B------:R-:W-:Y:S05]  /*3320*/  @P1 BRA `(.L_x_20515) ;  /* 0x0000003000001947 */ /* 0x000fea0003800000 */
[----:B------:R-:W-:Y:S05]  /*3330*/  @!P2 BRA `(.L_x_20516) ;  /* 0x000000500000a947 */ /* 0x000fea0003800000 */
[----:B-----5:R-:W-:Y:S01]  /*3340*/  FADD.FTZ R53, R93, R53 ;  /* 0x000000355d357221 */ /* 0x020fe20000010000 */
[----:B------:R-:W-:Y:S05]  /*3350*/  BRA `(.L_x_20516) ;  /* 0x0000003000007947 */ /* 0x000fea0003800000 */
.L_x_20515:
[----:B-----5:R-:W-:-:S05]  /*3360*/  PRMT R20, RZ, 0x7610, R102 ;  /* 0x00007610ff147816 */ /* 0x020fca0000000066 */
[----:B------:R-:W-:-:S04]  /*3370*/  FADD.FTZ R53, R20, R53 ;  /* 0x0000003514357221 */ /* 0x000fc80000010000 */
[----:B------:R-:W-:Y:S02]  /*3380*/  @P2 FADD.FTZ R53, R93, R53 ;  /* 0x000000355d352221 */ /* 0x000fe40000010000 */
.L_x_20516:
[----:B------:R-:W-:Y:S01]  /*3390*/  PRMT R54, RZ, 0x5410, R55 ;  /* 0x00005410ff367816 */ /* 0x000fe20000000037 */
[----:B------:R-:W-:Y:S05]  /*33a0*/  @P1 BRA `(.L_x_20517) ;  /* 0x0000003000001947 */ /* 0x000fea0003800000 */
[----:B------:R-:W-:Y:S05]  /*33b0*/  @!P2 BRA `(.L_x_20518) ;  /* 0x000000500000a947 */ /* 0x000fea0003800000 */
[----:B-----5:R-:W-:Y:S01]  /*33c0*/  FADD.FTZ R54, R94, R54 ;  /* 0x000000365e367221 */ /* 0x020fe20000010000 */
[----:B------:R-:W-:Y:S05]  /*33d0*/  BRA `(.L_x_20518) ;  /* 0x0000003000007947 */ /* 0x000fea0003800000 */
.L_x_20517:
[----:B-----5:R-:W-:-:S05]  /*33e0*/  PRMT R20, RZ, 0x5410, R103 ;  /* 0x00005410ff147816 */ /* 0x020fca0000000067 */
[----:B------:R-:W-:-:S04]  /*33f0*/  FADD.FTZ R54, R20, R54 ;  /* 0x0000003614367221 */ /* 0x000fc80000010000 */
[----:B------:R-:W-:Y:S02]  /*3400*/  @P2 FADD.FTZ R54, R94, R54 ;  /* 0x000000365e362221 */ /* 0x000fe40000010000 */
.L_x_20518:
[----:B------:R-:W-:Y:S01]  /*3410*/  PRMT R55, RZ, 0x7610, R55 ;  /* 0x00007610ff377816 */ /* 0x000fe20000000037 */
[----:B------:R-:W-:Y:S05]  /*3420*/  @P1 BRA `(.L_x_20519) ;  /* 0x0000003000001947 */ /* 0x000fea0003800000 */
[----:B------:R-:W-:Y:S05]  /*3430*/  @!P2 BRA `(.L_x_20520) ;  /* 0x000000500000a947 */ /* 0x000fea0003800000 */
[----:B-----5:R-:W-:Y:S01]  /*3440*/  FADD.FTZ R55, R95, R55 ;  /* 0x000000375f377221 */ /* 0x020fe20000010000 */
[----:B------:R-:W-:Y:S05]  /*3450*/  BRA `(.L_x_20520) ;  /* 0x0000003000007947 */ /* 0x000fea0003800000 */
.L_x_20519:
[----:B-----5:R-:W-:-:S05]  /*3460*/  PRMT R20, RZ, 0x7610, R103 ;  /* 0x00007610ff147816 */ /* 0x020fca0000000067 */
[----:B------:R-:W-:-:S04]  /*3470*/  FADD.FTZ R55, R20, R55 ;  /* 0x0000003714377221 */ /* 0x000fc80000010000 */
[----:B------:R-:W-:Y:S02]  /*3480*/  @P2 FADD.FTZ R55, R95, R55 ;  /* 0x000000375f372221 */ /* 0x000fe40000010000 */
.L_x_20520:
        /* <DEDUP_REMOVED lines=16> */
.L_x_20521:
[----:B0----5:R-:W-:-:S05]  /*3590*/  PRMT R20, RZ, 0x5410, R100 ;  /* 0x00005410ff147816 */ /* 0x021fca0000000064 */
[----:B------:R-:W-:-:S04]  /*35a0*/  FADD.FTZ R48, R20, R48 ;  /* 0x0000003014307221 */ /* 0x000fc80000010000 */
[----:B------:R-:W-:Y:S02]  /*35b0*/  @P2 FADD.FTZ R48, R96, R48 ;  /* 0x0000003060302221 */ /* 0x000fe40000010000 */
.L_x_20522:
[----:B------:R-:W-:Y:S01]  /*35c0*/  PRMT R49, RZ, 0x7610, R44 ;  /* 0x00007610ff317816 */ /* 0x000fe2000000002c */
[----:B------:R-:W-:Y:S05]  /*35d0*/  @P1 BRA `(.L_x_20523) ;  /* 0x0000003000001947 */ /* 0x000fea0003800000 */
[----:B------:R-:W-:Y:S05]  /*35e0*/  @!P2 BRA `(.L_x_20524) ;  /* 0x000000500000a947 */ /* 0x000fea0003800000 */
[----:B-----5:R-:W-:Y:S01]  /*35f0*/  FADD.FTZ R49, R97, R49 ;  /* 0x0000003161317221 */ /* 0x020fe20000010000 */
[----:B------:R-:W-:Y:S05]  /*3600*/  BRA `(.L_x_20524) ;  /* 0x0000003000007947 */ /* 0x000fea0003800000 */
.L_x_20523:
[----:B-----5:R-:W-:-:S05]  /*3610*/  PRMT R20, RZ, 0x7610, R100 ;  /* 0x00007610ff147816 */ /* 0x020fca0000000064 */
[----:B------:R-:W-:-:S04]  /*3620*/  FADD.FTZ R49, R20, R49 ;  /* 0x0000003114317221 */ /* 0x000fc80000010000 */
[----:B------:R-:W-:Y:S02]  /*3630*/  @P2 FADD.FTZ R49, R97, R49 ;  /* 0x0000003161312221 */ /* 0x000fe40000010000 */
.L_x_20524:
[----:B------:R-:W-:Y:S01]  /*3640*/  PRMT R50, RZ, 0x5410, R45 ;  /* 0x00005410ff327816 */ /* 0x000fe2000000002d */
[----:B------:R-:W-:Y:S05]  /*3650*/  @P1 BRA `(.L_x_20525) ;  /* 0x0000003000001947 */ /* 0x000fea0003800000 */
[----:B------:R-:W-:Y:S05]  /*3660*/  @!P2 BRA `(.L_x_20526) ;  /* 0x000000500000a947 */ /* 0x000fea0003800000 */
[----:B-----5:R-:W-:Y:S01]  /*3670*/  FADD.FTZ R50, R98, R50 ;  /* 0x0000003262327221 */ /* 0x020fe20000010000 */
[----:B------:R-:W-:Y:S05]  /*3680*/  BRA `(.L_x_20526) ;  /* 0x0000003000007947 */ /* 0x000fea0003800000 */
.L_x_20525:
[----:B-----5:R-:W-:-:S05]  /*3690*/  PRMT R20, RZ, 0x5410, R101 ;  /* 0x00005410ff147816 */ /* 0x020fca0000000065 */
[----:B------:R-:W-:-:S04]  /*36a0*/  FADD.FTZ R50, R20, R50 ;  /* 0x0000003214327221 */ /* 0x000fc80000010000 */
[----:B------:R-:W-:Y:S02]  /*36b0*/  @P2 FADD.FTZ R50, R98, R50 ;  /* 0x0000003262322221 */ /* 0x000fe40000010000 */
.L_x_20526:
[----:B------:R-:W-:Y:S01]  /*36c0*/  PRMT R51, RZ, 0x7610, R45 ;  /* 0x00007610ff337816 */ /* 0x000fe2000000002d */
[----:B------:R-:W-:Y:S05]  /*36d0*/  @P1 BRA `(.L_x_20527) ;  /* 0x0000003000001947 */ /* 0x000fea0003800000 */
[----:B------:R-:W-:Y:S05]  /*36e0*/  @!P2 BRA `(.L_x_20528) ;  /* 0x000000500000a947 */ /* 0x000fea0003800000 */
[----:B-----5:R-:W-:Y:S01]  /*36f0*/  FADD.FTZ R51, R99, R51 ;  /* 0x0000003363337221 */ /* 0x020fe20000010000 */
[----:B------:R-:W-:Y:S05]  /*3700*/  BRA `(.L_x_20528) ;  /* 0x0000003000007947 */ /* 0x000fea0003800000 */
.L_x_20527:
[----:B-----5:R-:W-:-:S05]  /*3710*/  PRMT R20, RZ, 0x7610, R101 ;  /* 0x00007610ff147816 */ /* 0x020fca0000000065 */
[----:B------:R-:W-:-:S04]  /*3720*/  FADD.FTZ R51, R20, R51 ;  /* 0x0000003314337221 */ /* 0x000fc80000010000 */
[----:B------:R-:W-:Y:S02]  /*3730*/  @P2 FADD.FTZ R51, R99, R51 ;  /* 0x0000003363332221 */ /* 0x000fe40000010000 */
.L_x_20528:
[----:B------:R-:W-:Y:S01]  /*3740*/  PRMT R44, RZ, 0x5410, R46 ;  /* 0x00005410ff2c7816 */ /* 0x000fe2000000002e */
[----:B------:R-:W-:Y:S05]  /*3750*/  @P1 BRA `(.L_x_20529) ;  /* 0x0000003000001947 */ /* 0x000fea0003800000 */
[----:B------:R-:W-:Y:S05]  /*3760*/  @!P2 BRA `(.L_x_20530) ;  /* 0x000000500000a947 */ /* 0x000fea0003800000 */
[----:B-----5:R-:W-:Y:S01]  /*3770*/  FADD.FTZ R44, R92, R44 ;  /* 0x0000002c5c2c7221 */ /* 0x020fe20000010000 */
[----:B------:R-:W-:Y:S05]  /*3780*/  BRA `(.L_x_20530) ;  /* 0x0000003000007947 */ /* 0x000fea0003800000 */
.L_x_20529:
[----:B-----5:R-:W-:-:S05]  /*3790*/  PRMT R20, RZ, 0x5410, R102 ;  /* 0x00005410ff147816 */ /* 0x020fca0000000066 */
[----:B------:R-:W-:-:S04]  /*37a0*/  FADD.FTZ R44, R20, R44 ;  /* 0x0000002c142c7221 */ /* 0x000fc80000010000 */
[----:B------:R-:W-:Y:S02]  /*37b0*/  @P2 FADD.FTZ R44, R92, R44 ;  /* 0x0000002c5c2c2221 */ /* 0x000fe40000010000 */
.L_x_20530:
[----:B------:R-:W-:Y:S01]  /*37c0*/  PRMT R45, RZ, 0x7610, R46 ;  /* 0x00007610ff2d7816 */ /* 0x000fe2000000002e */
[----:B------:R-:W-:Y:S05]  /*37d0*/  @P1 BRA `(.L_x_20531) ;  /* 0x0000003000001947 */ /* 0x000fea0003800000 */
[----:B------:R-:W-:Y:S05]  /*37e0*/  @!P2 BRA `(.L_x_20532) ;  /* 0x000000500000a947 */ /* 0x000fea0003800000 */
[----:B-----5:R-:W-:Y:S01]  /*37f0*/  FADD.FTZ R45, R93, R45 ;  /* 0x0000002d5d2d7221 */ /* 0x020fe20000010000 */
[----:B------:R-:W-:Y:S05]  /*3800*/  BRA `(.L_x_20532) ;  /* 0x0000003000007947 */ /* 0x000fea0003800000 */
.L_x_20531:
[----:B-----5:R-:W-:-:S05]  /*3810*/  PRMT R20, RZ, 0x7610, R102 ;  /* 0x00007610ff147816 */ /* 0x020fca0000000066 */
[----:B------:R-:W-:-:S04]  /*3820*/  FADD.FTZ R45, R20, R45 ;  /* 0x0000002d142d7221 */ /* 0x000fc80000010000 */
[----:B------:R-:W-:Y:S02]  /*3830*/  @P2 FADD.FTZ R45, R93, R45 ;  /* 0x0000002d5d2d2221 */ /* 0x000fe40000010000 */
.L_x_20532:
[----:B------:R-:W-:Y:S01]  /*3840*/  PRMT R46, RZ, 0x5410, R47 ;  /* 0x00005410ff2e7816 */ /* 0x000fe2000000002f */
[----:B------:R-:W-:Y:S05]  /*3850*/  @P1 BRA `(.L_x_20533) ;  /* 0x0000003000001947 */ /* 0x000fea0003800000 */
[----:B------:R-:W-:Y:S05]  /*3860*/  @!P2 BRA `(.L_x_20534) ;  /* 0x000000500000a947 */ /* 0x000fea0003800000 */
[----:B-----5:R-:W-:Y:S01]  /*3870*/  FADD.FTZ R46, R94, R46 ;  /* 0x0000002e5e2e7221 */ /* 0x020fe20000010000 */
[----:B------:R-:W-:Y:S05]  /*3880*/  BRA `(.L_x_20534) ;  /* 0x0000003000007947 */ /* 0x000fea0003800000 */
.L_x_20533:
[----:B-----5:R-:W-:-:S05]  /*3890*/  PRMT R20, RZ, 0x5410, R103 ;  /* 0x00005410ff147816 */ /* 0x020fca0000000067 */
[----:B------:R-:W-:-:S04]  /*38a0*/  FADD.FTZ R46, R20, R46 ;  /* 0x0000002e142e7221 */ /* 0x000fc80000010000 */
[----:B------:R-:W-:Y:S02]  /*38b0*/  @P2 FADD.FTZ R46, R94, R46 ;  /* 0x0000002e5e2e2221 */ /* 0x000fe40000010000 */
.L_x_20534:
[----:B------:R-:W-:Y:S01]  /*38c0*/  PRMT R47, RZ, 0x7610, R47 ;  /* 0x00007610ff2f7816 */ /* 0x000fe2000000002f */
[----:B------:R-:W-:Y:S05]  /*38d0*/  @P1 BRA `(.L_x_20535) ;  /* 0x0000003000001947 */ /* 0x000fea0003800000 */
[----:B------:R-:W-:Y:S05]  /*38e0*/  @!P2 BRA `(.L_x_20536) ;  /* 0x000000500000a947 */ /* 0x000fea0003800000 */
[----:B-----5:R-:W-:Y:S01]  /*38f0*/  FADD.FTZ R47, R95, R47 ;  /* 0x0000002f5f2f7221 */ /* 0x020fe20000010000 */
[----:B------:R-:W-:Y:S05]  /*3900*/  BRA `(.L_x_20536) ;  /* 0x0000003000007947 */ /* 0x000fea0003800000 */
.L_x_20535:
[----:B-----5:R-:W-:-:S05]  /*3910*/  PRMT R20, RZ, 0x7610, R103 ;  /* 0x00007610ff147816 */ /* 0x020fca0000000067 */
[----:B------:R-:W-:-:S04]  /*3920*/  FADD.FTZ R47, R20, R47 ;  /* 0x0000002f142f7221 */ /* 0x000fc80000010000 */
[----:B------:R-:W-:Y:S02]  /*3930*/  @P2 FADD.FTZ R47, R95, R47 ;  /* 0x0000002f5f2f2221 */ /* 0x000fe40000010000 */
.L_x_20536:
        /* <DEDUP_REMOVED lines=16> */
.L_x_20537:
[----:B0----5:R-:W-:-:S05]  /*3a40*/  PRMT R20, RZ, 0x5410, R100 ;  /* 0x00005410ff147816 */ /* 0x021fca0000000064 */
[----:B------:R-:W-:-:S04]  /*3a50*/  FADD.FTZ R40, R20, R40 ;  /* 0x0000002814287221 */ /* 0x000fc80000010000 */
[----:B------:R-:W-:Y:S02]  /*3a60*/  @P2 FADD.FTZ R40, R96, R40 ;  /* 0x0000002860282221 */ /* 0x000fe40000010000 */
.L_x_20538:
[----:B------:R-:W-:Y:S01]  /*3a70*/  PRMT R41, RZ, 0x7610, R36 ;  /* 0x00007610ff297816 */ /* 0x000fe20000000024 */
[----:B------:R-:W-:Y:S05]  /*3a80*/  @P1 BRA `(.L_x_20539) ;  /* 0x0000003000001947 */ /* 0x000fea0003800000 */
[----:B------:R-:W-:Y:S05]  /*3a90*/  @!P2 BRA `(.L_x_20540) ;  /* 0x000000500000a947 */ /* 0x000fea0003800000 */
[----:B-----5:R-:W-:Y:S01]  /*3aa0*/  FADD.FTZ R41, R97, R41 ;  /* 0x0000002961297221 */ /* 0x020fe20000010000 */
[----:B------:R-:W-:Y:S05]  /*3ab0*/  BRA `(.L_x_20540) ;  /* 0x0000003000007947 */ /* 0x000fea0003800000 */
.L_x_20539:
[----:B-----5:R-:W-:-:S05]  /*3ac0*/  PRMT R20, RZ, 0x7610, R100 ;  /* 0x00007610ff147816 */ /* 0x020fca0000000064 */
[----:B------:R-:W-:-:S04]  /*3ad0*/  FADD.FTZ R41, R20, R41 ;  /* 0x0000002914297221 */ /* 0x000fc80000010000 */
[----:B------:R-:W-:Y:S02]  /*3ae0*/  @P2 FADD.FTZ R41, R97, R41 ;  /* 0x0000002961292221 */ /* 0x000fe40000010000 */
.L_x_20540:
[----:B------:R-:W-:Y:S01]  /*3af0*/  PRMT R42, RZ, 0x5410, R37 ;  /* 0x00005410ff2a7816 */ /* 0x000fe20000000025 */
[----:B------:R-:W-:Y:S05]  /*3b00*/  @P1 BRA `(.L_x_20541) ;  /* 0x0000003000001947 */ /* 0x000fea0003800000 */
[----:B------:R-:W-:Y:S05]  /*3b10*/  @!P2 BRA `(.L_x_20542) ;  /* 0x000000500000a947 */ /* 0x000fea0003800000 */
[----:B-----5:R-:W-:Y:S01]  /*3b20*/  FADD.FTZ R42, R98, R42 ;  /* 0x0000002a622a7221 */ /* 0x020fe20000010000 */
[----:B------:R-:W-:Y:S05]  /*3b30*/  BRA `(.L_x_20542) ;  /* 0x0000003000007947 */ /* 0x000fea0003800000 */
.L_x_20541:
[----:B-----5:R-:W-:-:S05]  /*3b40*/  PRMT R20, RZ, 0x5410, R101 ;  /* 0x00005410ff147816 */ /* 0x020fca0000000065 */
[----:B------:R-:W-:-:S04]  /*3b50*/  FADD.FTZ R42, R20, R42 ;  /* 0x0000002a142a7221 */ /* 0x000fc80000010000 */
[----:B------:R-:W-:Y:S02]  /*3b60*/  @P2 FADD.FTZ R42, R98, R42 ;  /* 0x0000002a622a2221 */ /* 0x000fe40000010000 */
.L_x_20542:
[----:B------:R-:W-:Y:S01]  /*3b70*/  PRMT R43, RZ, 0x7610, R37 ;  /* 0x00007610ff2b7816 */ /* 0x000fe20000000025 */
[----:B------:R-:W-:Y:S05]  /*3b80*/  @P1 BRA `(.L_x_20543) ;  /* 0x0000003000001947 */ /* 0x000fea0003800000 */
[----:B------:R-:W-:Y:S05]  /*3b90*/  @!P2 BRA `(.L_x_20544) ;  /* 0x000000500000a947 */ /* 0x000fea0003800000 */
[----:B-----5:R-:W-:Y:S01]  /*3ba0*/  FADD.FTZ R43, R99, R43 ;  /* 0x0000002b632b7221 */ /* 0x020fe20000010000 */
[----:B------:R-:W-:Y:S05]  /*3bb0*/  BRA `(.L_x_20544) ;  /* 0x0000003000007947 */ /* 0x000fea0003800000 */
.L_x_20543:
[----:B-----5:R-:W-:-:S05]  /*3bc0*/  PRMT R20, RZ, 0x7610, R101 ;  /* 0x00007610ff147816 */ /* 0x020fca0000000065 */
[----:B------:R-:W-:-:S04]  /*3bd0*/  FADD.FTZ R43, R20, R43 ;  /* 0x0000002b142b7221 */ /* 0x000fc80000010000 */
[----:B------:R-:W-:Y:S02]  /*3be0*/  @P2 FADD.FTZ R43, R99, R43 ;  /* 0x0000002b632b2221 */ /* 0x000fe40000010000 */
.L_x_20544:
[----:B------:R-:W-:Y:S01]  /*3bf0*/  PRMT R36, RZ, 0x5410, R38 ;  /* 0x00005410ff247816 */ /* 0x000fe20000000026 */
[----:B------:R-:W-:Y:S05]  /*3c00*/  @P1 BRA `(.L_x_20545) ;  /* 0x0000003000001947 */ /* 0x000fea0003800000 */
[----:B------:R-:W-:Y:S05]  /*3c10*/  @!P2 BRA `(.L_x_20546) ;  /* 0x000000500000a947 */ /* 0x000fea0003800000 */
[----:B-----5:R-:W-:Y:S01]  /*3c20*/  FADD.FTZ R36, R92, R36 ;  /* 0x000000245c247221 */ /* 0x020fe20000010000 */
[----:B------:R-:W-:Y:S05]  /*3c30*/  BRA `(.L_x_20546) ;  /* 0x0000003000007947 */ /* 0x000fea0003800000 */
.L_x_20545:
[----:B-----5:R-:W-:-:S05]  /*3c40*/  PRMT R20, RZ, 0x5410, R102 ;  /* 0x00005410ff147816 */ /* 0x020fca0000000066 */
[----:B------:R-:W-:-:S04]  /*3c50*/  FADD.FTZ R36, R20, R36 ;  /* 0x0000002414247221 */ /* 0x000fc80000010000 */
[----:B------:R-:W-:Y:S02]  /*3c60*/  @P2 FADD.FTZ R36, R92, R36 ;  /* 0x000000245c242221 */ /* 0x000fe40000010000 */
.L_x_20546:
[----:B------:R-:W-:Y:S01]  /*3c70*/  PRMT R37, RZ, 0x7610, R38 ;  /* 0x00007610ff257816 */ /* 0x000fe20000000026 */
[----:B------:R-:W-:Y:S05]  /*3c80*/  @P1 BRA `(.L_x_20547) ;  /* 0x0000003000001947 */ /* 0x000fea0003800000 */
[----:B------:R-:W-:Y:S05]  /*3c90*/  @!P2 BRA `(.L_x_20548) ;  /* 0x000000500000a947 */ /* 0x000fea0003800000 */
[----:B-----5:R-:W-:Y:S01]  /*3ca0*/  FADD.FTZ R37, R93, R37 ;  /* 0x000000255d257221 */ /* 0x020fe20000010000 */
[----:B------:R-:W-:Y:S05]  /*3cb0*/  BRA `(.L_x_20548) ;  /* 0x0000003000007947 */ /* 0x000fea0003800000 */
.L_x_20547:
[----:B-----5:R-:W-:-:S05]  /*3cc0*/  PRMT R20, RZ, 0x7610, R102 ;  /* 0x00007610ff147816 */ /* 0x020fca0000000066 */
[----:B------:R-:W-:-:S04]  /*3cd0*/  FADD.FTZ R37, R20, R37 ;  /* 0x0000002514257221 */ /* 0x000fc80000010000 */
[----:B------:R-:W-:Y:S02]  /*3ce0*/  @P2 FADD.FTZ R37, R93, R37 ;  /* 0x000000255d252221 */ /* 0x000fe40000010000 */
.L_x_20548:
[----:B------:R-:W-:Y:S01]  /*3cf0*/  PRMT R38, RZ, 0x5410, R39 ;  /* 0x00005410ff267816 */ /* 0x000fe20000000027 */
[----:B------:R-:W-:Y:S05]  /*3d00*/  @P1 BRA `(.L_x_20549) ;  /* 0x0000003000001947 */ /* 0x000fea0003800000 */
[----:B------:R-:W-:Y:S05]  /*3d10*/  @!P2 BRA `(.L_x_20550) ;  /* 0x000000500000a947 */ /* 0x000fea0003800000 */
[----:B-----5:R-:W-:Y:S01]  /*3d20*/  FADD.FTZ R38, R94, R38 ;  /* 0x000000265e267221 */ /* 0x020fe20000010000 */
[----:B------:R-:W-:Y:S05]  /*3d30*/  BRA `(.L_x_20550) ;  /* 0x0000003000007947 */ /* 0x000fea0003800000 */
.L_x_20549:
[----:B-----5:R-:W-:-:S05]  /*3d40*/  PRMT R20, RZ, 0x5410, R103 ;  /* 0x00005410ff147816 */ /* 0x020fca0000000067 */
[----:B------:R-:W-:-:S04]  /*3d50*/  FADD.FTZ R38, R20, R38 ;  /* 0x0000002614267221 */ /* 0x000fc80000010000 */
[----:B------:R-:W-:Y:S02]  /*3d60*/  @P2 FADD.FTZ R38, R94, R38 ;  /* 0x000000265e262221 */ /* 0x000fe40000010000 */
.L_x_20550:
[----:B------:R-:W-:Y:S01]  /*3d70*/  PRMT R39, RZ, 0x7610, R39 ;  /* 0x00007610ff277816 */ /* 0x000fe20000000027 */
[----:B------:R-:W-:Y:S05]  /*3d80*/  @P1 BRA `(.L_x_20551) ;  /* 0x0000003000001947 */ /* 0x000fea0003800000 */
[----:B------:R-:W-:Y:S05]  /*3d90*/  @!P2 BRA `(.L_x_20552) ;  /* 0x000000500000a947 */ /* 0x000fea0003800000 */
[----:B-----5:R-:W-:Y:S01]  /*3da0*/  FADD.FTZ R39, R95, R39 ;  /* 0x000000275f277221 */ /* 0x020fe20000010000 */
[----:B------:R-:W-:Y:S05]  /*3db0*/  BRA `(.L_x_20552) ;  /* 0x0000003000007947 */ /* 0x000fea0003800000 */
.L_x_20551:
[----:B-----5:R-:W-:-:S05]  /*3dc0*/  PRMT R20, RZ, 0x7610, R103 ;  /* 0x00007610ff147816 */ /* 0x020fca0000000067 */
[----:B------:R-:W-:-:S04]  /*3dd0*/  FADD.FTZ R39, R20, R39 ;  /* 0x0000002714277221 */ /* 0x000fc80000010000 */
[----:B------:R-:W-:Y:S02]  /*3de0*/  @P2 FADD.FTZ R39, R95, R39 ;  /* 0x000000275f272221 */ /* 0x000fe40000010000 */
.L_x_20552:
        /* <DEDUP_REMOVED lines=16> */
.L_x_20553:
[----:B0----5:R-:W-:-:S05]  /*3ef0*/  PRMT R20, RZ, 0x5410, R100 ;  /* 0x00005410ff147816 */ /* 0x021fca0000000064 */
[----:B------:R-:W-:-:S04]  /*3f00*/  FADD.FTZ R32, R20, R32 ;  /* 0x0000002014207221 */ /* 0x000fc80000010000 */
[----:B------:R-:W-:Y:S02]  /*3f10*/  @P2 FADD.FTZ R32, R96, R32 ;  /* 0x0000002060202221 */ /* 0x000fe40000010000 */
.L_x_20554:
[----:B------:R-:W-:Y:S01]  /*3f20*/  PRMT R33, RZ, 0x7610, R28 ;  /* 0x00007610ff217816 */ /* 0x000fe2000000001c */
[----:B------:R-:W-:Y:S05]  /*3f30*/  @P1 BRA `(.L_x_20555) ;  /* 0x0000003000001947 */ /* 0x000fea0003800000 */
[----:B------:R-:W-:Y:S05]  /*3f40*/  @!P2 BRA `(.L_x_20556) ;  /* 0x000000500000a947 */ /* 0x000fea0003800000 */
[----:B-----5:R-:W-:Y:S01]  /*3f50*/  FADD.FTZ R33, R97, R33 ;  /* 0x0000002161217221 */ /* 0x020fe20000010000 */
[----:B------:R-:W-:Y:S05]  /*3f60*/  BRA `(.L_x_20556) ;  /* 0x0000003000007947 */ /* 0x000fea0003800000 */
.L_x_20555:
[----:B-----5:R-:W-:-:S05]  /*3f70*/  PRMT R20, RZ, 0x7610, R100 ;  /* 0x00007610ff147816 */ /* 0x020fca0000000064 */
[----:B------:R-:W-:-:S04]  /*3f80*/  FADD.FTZ R33, R20, R33 ;  /* 0x0000002114217221 */ /* 0x000fc80000010000 */
[----:B------:R-:W-:Y:S02]  /*3f90*/  @P2 FADD.FTZ R33, R97, R33 ;  /* 0x0000002161212221 */ /* 0x000fe40000010000 */
.L_x_20556:
[----:B------:R-:W-:Y:S01]  /*3fa0*/  PRMT R34, RZ, 0x5410, R29 ;  /* 0x00005410ff227816 */ /* 0x000fe2000000001d */
[----:B------:R-:W-:Y:S05]  /*3fb0*/  @P1 BRA `(.L_x_20557) ;  /* 0x0000003000001947 */ /* 0x000fea0003800000 */
[----:B------:R-:W-:Y:S05]  /*3fc0*/  @!P2 BRA `(.L_x_20558) ;  /* 0x000000500000a947 */ /* 0x000fea0003800000 */
[----:B-----5:R-:W-:Y:S01]  /*3fd0*/  FADD.FTZ R34, R98, R34 ;  /* 0x0000002262227221 */ /* 0x020fe20000010000 */
[----:B------:R-:W-:Y:S05]  /*3fe0*/  BRA `(.L_x_20558) ;  /* 0x0000003000007947 */ /* 0x000fea0003800000 */
.L_x_20557:
[----:B-----5:R-:W-:-:S05]  /*3ff0*/  PRMT R20, RZ, 0x5410, R101 ;  /* 0x00005410ff147816 */ /* 0x020fca0000000065 */
[----:B------:R-:W-:-:S04]  /*4000*/  FADD.FTZ R34, R20, R34 ;  /* 0x0000002214227221 */ /* 0x000fc80000010000 */
[----:B------:R-:W-:Y:S02]  /*4010*/  @P2 FADD.FTZ R34, R98, R34 ;  /* 0x0000002262222221 */ /* 0x000fe40000010000 */
.L_x_20558:
[----:B------:R-:W-:Y:S01]  /*4020*/  PRMT R35, RZ, 0x7610, R29 ;  /* 0x00007610ff237816 */ /* 0x000fe2000000001d */
[----:B------:R-:W-:Y:S05]  /*4030*/  @P1 BRA `(.L_x_20559) ;  /* 0x0000003000001947 */ /* 0x000fea0003800000 */
[----:B------:R-:W-:Y:S05]  /*4040*/  @!P2 BRA `(.L_x_20560) ;  /* 0x000000500000a947 */ /* 0x000fea0003800000 */
[----:B-----5:R-:W-:Y:S01]  /*4050*/  FADD.FTZ R35, R99, R35 ;  /* 0x0000002363237221 */ /* 0x020fe20000010000 */
[----:B------:R-:W-:Y:S05]  /*4060*/  BRA `(.L_x_20560) ;  /* 0x0000003000007947 */ /* 0x000fea0003800000 */
.L_x_20559:
[----:B-----5:R-:W-:-:S05]  /*4070*/  PRMT R20, RZ, 0x7610, R101 ;  /* 0x00007610ff147816 */ /* 0x020fca0000000065 */
[----:B------:R-:W-:-:S04]  /*4080*/  FADD.FTZ R35, R20, R35 ;  /* 0x0000002314237221 */ /* 0x000fc80000010000 */
[----:B------:R-:W-:Y:S02]  /*4090*/  @P2 FADD.FTZ R35, R99, R35 ;  /* 0x0000002363232221 */ /* 0x000fe40000010000 */
.L_x_20560:
[----:B------:R-:W-:Y:S01]  /*40a0*/  PRMT R28, RZ, 0x5410, R30 ;  /* 0x00005410ff1c7816 */ /* 0x000fe2000000001e */
[----:B------:R-:W-:Y:S05]  /*40b0*/  @P1 BRA `(.L_x_20561) ;  /* 0x0000003000001947 */ /* 0x000fea0003800000 */
[----:B------:R-:W-:Y:S05]  /*40c0*/  @!P2 BRA `(.L_x_20562) ;  /* 0x000000500000a947 */ /* 0x000fea0003800000 */
[----:B-----5:R-:W-:Y:S01]  /*40d0*/  FADD.FTZ R28, R92, R28 ;  /* 0x0000001c5c1c7221 */ /* 0x020fe20000010000 */
[----:B------:R-:W-:Y:S05]  /*40e0*/  BRA `(.L_x_20562) ;  /* 0x0000003000007947 */ /* 0x000fea0003800000 */
.L_x_20561:
[----:B-----5:R-:W-:-:S05]  /*40f0*/  PRMT R20, RZ, 0x5410, R102 ;  /* 0x00005410ff147816 */ /* 0x020fca0000000066 */
[----:B------:R-:W-:-:S04]  /*4100*/  FADD.FTZ R28, R20, R28 ;  /* 0x0000001c141c7221 */ /* 0x000fc80000010000 */
[----:B------:R-:W-:Y:S02]  /*4110*/  @P2 FADD.FTZ R28, R92, R28 ;  /* 0x0000001c5c1c2221 */ /* 0x000fe40000010000 */
.L_x_20562:
[----:B------:R-:W-:Y:S01]  /*4120*/  PRMT R29, RZ, 0x7610, R30 ;  /* 0x00007610ff1d7816 */ /* 0x000fe2000000001e */
[----:B------:R-:W-:Y:S05]  /*4130*/  @P1 BRA `(.L_x_20563) ;  /* 0x0000003000001947 */ /* 0x000fea0003800000 */
[----:B------:R-:W-:Y:S05]  /*4140*/  @!P2 BRA `(.L_x_20564) ;  /* 0x000000500000a947 */ /* 0x000fea0003800000 */
[----:B-----5:R-:W-:Y:S01]  /*4150*/  FADD.FTZ R29, R93, R29 ;  /* 0x0000001d5d1d7221 */ /* 0x020fe20000010000 */
[----:B------:R-:W-:Y:S05]  /*4160*/  BRA `(.L_x_20564) ;  /* 0x0000003000007947 */ /* 0x000fea0003800000 */
.L_x_20563:
[----:B-----5:R-:W-:-:S05]  /*4170*/  PRMT R20, RZ, 0x7610, R102 ;  /* 0x00007610ff147816 */ /* 0x020fca0000000066 */
[----:B------:R-:W-:-:S04]  /*4180*/  FADD.FTZ R29, R20, R29 ;  /* 0x0000001d141d7221 */ /* 0x000fc80000010000 */
[----:B------:R-:W-:Y:S02]  /*4190*/  @P2 FADD.FTZ R29, R93, R29 ;  /* 0x0000001d5d1d2221 */ /* 0x000fe40000010000 */
.L_x_20564:
[----:B------:R-:W-:Y:S01]  /*41a0*/  PRMT R30, RZ, 0x5410, R31 ;  /* 0x00005410ff1e7816 */ /* 0x000fe2000000001f */
[----:B------:R-:W-:Y:S05]  /*41b0*/  @P1 BRA `(.L_x_20565) ;  /* 0x0000003000001947 */ /* 0x000fea0003800000 */
[----:B------:R-:W-:Y:S05]  /*41c0*/  @!P2 BRA `(.L_x_20566) ;  /* 0x000000500000a947 */ /* 0x000fea0003800000 */
[----:B-----5:R-:W-:Y:S01]  /*41d0*/  FADD.FTZ R30, R94, R30 ;  /* 0x0000001e5e1e7221 */ /* 0x020fe20000010000 */
[----:B------:R-:W-:Y:S05]  /*41e0*/  BRA `(.L_x_20566) ;  /* 0x0000003000007947 */ /* 0x000fea0003800000 */
.L_x_20565:
[----:B-----5:R-:W-:-:S05]  /*41f0*/  PRMT R20, RZ, 0x5410, R103 ;  /* 0x00005410ff147816 */ /* 0x020fca0000000067 */
[----:B------:R-:W-:-:S04]  /*4200*/  FADD.FTZ R30, R20, R30 ;  /* 0x0000001e141e7221 */ /* 0x000fc80000010000 */
[----:B------:R-:W-:Y:S02]  /*4210*/  @P2 FADD.FTZ R30, R94, R30 ;  /* 0x0000001e5e1e2221 */ /* 0x000fe40000010000 */
.L_x_20566:
[----:B------:R-:W-:Y:S01]  /*4220*/  PRMT R31, RZ, 0x7610, R31 ;  /* 0x00007610ff1f7816 */ /* 0x000fe2000000001f */
[----:B------:R-:W-:Y:S05]  /*4230*/  @P1 BRA `(.L_x_20567) ;  /* 0x0000003000001947 */ /* 0x000fea0003800000 */
[----:B------:R-:W-:Y:S05]  /*4240*/  @!P2 BRA `(.L_x_20568) ;  /* 0x000000500000a947 */ /* 0x000fea0003800000 */
[----:B-----5:R-:W-:Y:S01]  /*4250*/  FADD.FTZ R31, R95, R31 ;  /* 0x0000001f5f1f7221 */ /* 0x020fe20000010000 */
[----:B------:R-:W-:Y:S05]  /*4260*/  BRA `(.L_x_20568) ;  /* 0x0000003000007947 */ /* 0x000fea0003800000 */
.L_x_20567:
[----:B-----5:R-:W-:-:S05]  /*4270*/  PRMT R20, RZ, 0x7610, R103 ;  /* 0x00007610ff147816 */ /* 0x020fca0000000067 */
[----:B------:R-:W-:-:S04]  /*4280*/  FADD.FTZ R31, R20, R31 ;  /* 0x0000001f141f7221 */ /* 0x000fc80000010000 */
[----:B------:R-:W-:Y:S02]  /*4290*/  @P2 FADD.FTZ R31, R95, R31 ;  /* 0x0000001f5f1f2221 */ /* 0x000fe40000010000 */
.L_x_20568:
[----:B------:R-:W-:Y:S01]  /*42a0*/  IADD3 R210, R209, 0x100, RZ ;  /* 0x00000100d1d27810 */ /* 0x000fe20007ffe0ff */
[----:B------:R-:W-:-:S04]  /*42b0*/  IMAD.WIDE.U32 R24, R208, R212, c[0x0][0x188] ;  /* 0x00006200d0187625 */ /* 0x000fc800078e00d4 */
[C---:B------:R-:W-:Y:S01]  /*42c0*/  @P2 IMAD.WIDE.U32 R20, R210.reuse, R212, c[0x0][0x180] ;  /* 0x00006000d2142625 */ /* 0x040fe200078e00d4 */
[----:B------:R-:W-:Y:S04]  /*42d0*/  STG.E.128 [R24.64], R32 ;  /* 0x0000002018007986 */ /* 0x000fe8000c101d04 */
[----:B------:R0:W-:Y:S04]  /*42e0*/  STG.E.128 [R24.64+0x10], R28 ;  /* 0x0000101c18007986 */ /* 0x0001e8000c101d04 */
[----:B-----5:R1:W5:Y:S04]  /*42f0*/  @P2 LDG.E.128 R96, [R20.64] ;  /* 0x0000000414602981 */ /* 0x020368000c1e1d00 */
[----:B------:R1:W5:Y:S02]  /*4300*/  @P2 LDG.E.128 R92, [R20.64+0x10] ;  /* 0x00001004145c2981 */ /* 0x000364000c1e1d00 */
[----:B-1----:R-:W-:-:S05]  /*4310*/  @P0 IMAD.WIDE.U32 R20, R210, R188, c[0x0][0x178] ;  /* 0x00005e00d2140625 */ /* 0x002fca00078e00bc */
[----:B------:R1:W5:Y:S02]  /*4320*/  @P0 LDG.E.128 R100, [R20.64] ;  /* 0x0000000414640981 */ /* 0x000364000c1e1d00 */
[----:B-1----:R-:W-:-:S06]  /*4330*/  IMAD.WIDE.U32 R20, R210, R188, c[0x0][0x170] ;  /* 0x00005c00d2147625 */ /* 0x002fcc00078e00bc */
[----:B------:R-:W0:Y:S02]  /*4340*/  LDG.E.128 R20, [R20.64] ;  /* 0x0000000414147981 */ /* 0x000e24000c1e1d00 */
[----:B0-----:R-:W-:Y:S01]  /*4350*/  PRMT R24, RZ, 0x5410, R20 ;  /* 0x00005410ff187816 */ /* 0x001fe20000000014 */
[----:B------:R-:W-:Y:S05]  /*4360*/  @P1 BRA `(.L_x_20569) ;  /* 0x0000003000001947 */ /* 0x000fea0003800000 */
[----:B------:R-:W-:Y:S05]  /*4370*/  @!P2 BRA `(.L_x_20570) ;  /* 0x000000500000a947 */ /* 0x000fea0003800000 */
[----:B-----5:R-:W-:Y:S01]  /*4380*/  FADD.FTZ R24, R96, R24 ;  /* 0x0000001860187221 */ /* 0x020fe20000010000 */
[----:B------:R-:W-:Y:S05]  /*4390*/  BRA `(.L_x_20570) ;  /* 0x0000003000007947 */ /* 0x000fea0003800000 */
.L_x_20569:
[----:B-----5:R-:W-:-:S05]  /*43a0*/  PRMT R25, RZ, 0x5410, R100 ;  /* 0x00005410ff197816 */ /* 0x020fca0000000064 */
[----:B------:R-:W-:-:S04]  /*43b0*/  FADD.FTZ R24, R25, R24 ;  /* 0x0000001819187221 */ /* 0x000fc80000010000 */
[----:B------:R-:W-:Y:S02]  /*43c0*/  @P2 FADD.FTZ R24, R96, R24 ;  /* 0x0000001860182221 */ /* 0x000fe40000010000 */
.L_x_20570:
[----:B------:R-:W-:Y:S01]  /*43d0*/  PRMT R25, RZ, 0x7610, R20 ;  /* 0x00007610ff197816 */ /* 0x000fe20000000014 */
[----:B------:R-:W-:Y:S05]  /*43e0*/  @P1 BRA `(.L_x_20571) ;  /* 0x0000003000001947 */ /* 0x000fea0003800000 */
[----:B------:R-:W-:Y:S05]  /*43f0*/  @!P2 BRA `(.L_x_20572) ;  /* 0x000000500000a947 */ /* 0x000fea0003800000 */
[----:B-----5:R-:W-:Y:S01]  /*4400*/  FADD.FTZ R25, R97, R25 ;  /* 0x0000001961197221 */ /* 0x020fe20000010000 */
[----:B------:R-:W-:Y:S05]  /*4410*/  BRA `(.L_x_20572) ;  /* 0x0000003000007947 */ /* 0x000fea0003800000 */
.L_x_20571:
[----:B-----5:R-:W-:-:S05]  /*4420*/  PRMT R20, RZ, 0x7610, R100 ;  /* 0x00007610ff147816 */ /* 0x020fca0000000064 */
[----:B------:R-:W-:-:S04]  /*4430*/  FADD.FTZ R25, R20, R25 ;  /* 0x0000001914197221 */ /* 0x000fc80000010000 */
[----:B------:R-:W-:Y:S02]  /*4440*/  @P2 FADD.FTZ R25, R97, R25 ;  /* 0x0000001961192221 */ /* 0x000fe40000010000 */
.L_x_20572:
[----:B------:R-:W-:Y:S01]  /*4450*/  PRMT R26, RZ, 0x5410, R21 ;  /* 0x00005410ff1a7816 */ /* 0x000fe20000000015 */
[----:B------:R-:W-:Y:S05]  /*4460*/  @P1 BRA `(.L_x_20573) ;  /* 0x0000003000001947 */ /* 0x000fea0003800000 */
[----:B------:R-:W-:Y:S05]  /*4470*/  @!P2 BRA `(.L_x_20574) ;  /* 0x000000500000a947 */ /* 0x000fea0003800000 */
[----:B-----5:R-:W-:Y:S01]  /*4480*/  FADD.FTZ R26, R98, R26 ;  /* 0x0000001a621a7221 */ /* 0x020fe20000010000 */
[----:B------:R-:W-:Y:S05]  /*4490*/  BRA `(.L_x_20574) ;  /* 0x0000003000007947 */ /* 0x000fea0003800000 */
.L_x_20573:
[----:B-----5:R-:W-:-:S05]  /*44a0*/  PRMT R20, RZ, 0x5410, R101 ;  /* 0x00005410ff147816 */ /* 0x020fca0000000065 */
[----:B------:R-:W-:-:S04]  /*44b0*/  FADD.FTZ R26, R20, R26 ;  /* 0x0000001a141a7221 */ /* 0x000fc80000010000 */
[----:B------:R-:W-:Y:S02]  /*44c0*/  @P2 FADD.FTZ R26, R98, R26 ;  /* 0x0000001a621a2221 */ /* 0x000fe40000010000 */
.L_x_20574:
[----:B------:R-:W-:Y:S01]  /*44d0*/  PRMT R27, RZ, 0x7610, R21 ;  /* 0x00007610ff1b7816 */ /* 0x000fe20000000015 */
[----:B------:R-:W-:Y:S05]  /*44e0*/  @P1 BRA `(.L_x_20575) ;  /* 0x0000003000001947 */ /* 0x000fea0003800000 */
[----:B------:R-:W-:Y:S05]  /*44f0*/  @!P2 BRA `(.L_x_20576) ;  /* 0x000000500000a947 */ /* 0x000fea0003800000 */
[----:B-----5:R-:W-:Y:S01]  /*4500*/  FADD.FTZ R27, R99, R27 ;  /* 0x0000001b631b7221 */ /* 0x020fe20000010000 */
[----:B------:R-:W-:Y:S05]  /*4510*/  BRA `(.L_x_20576) ;  /* 0x0000003000007947 */ /* 0x000fea0003800000 */
.L_x_20575:
[----:B-----5:R-:W-:-:S05]  /*4520*/  PRMT R20, RZ, 0x7610, R101 ;  /* 0x00007610ff147816 */ /* 0x020fca0000000065 */
[----:B------:R-:W-:-:S04]  /*4530*/  FADD.FTZ R27, R20, R27 ;  /* 0x0000001b141b7221 */ /* 0x000fc80000010000 */
[----:B------:R-:W-:Y:S02]  /*4540*/  @P2 FADD.FTZ R27, R99, R27 ;  /* 0x0000001b631b2221 */ /* 0x000fe40000010000 */
.L_x_20576:
[----:B------:R-:W-:Y:S01]  /*4550*/  PRMT R20, RZ, 0x5410, R22 ;  /* 0x00005410ff147816 */ /* 0x000fe20000000016 */
[----:B------:R-:W-:Y:S05]  /*4560*/  @P1 BRA `(.L_x_20577) ;  /* 0x0000003000001947 */ /* 0x000fea0003800000 */
[----:B------:R-:W-:Y:S05]  /*4570*/  @!P2 BRA `(.L_x_20578) ;  /* 0x000000500000a947 */ /* 0x000fea0003800000 */
[----:B-----5:R-:W-:Y:S01]  /*4580*/  FADD.FTZ R20, R92, R20 ;  /* 0x000000145c147221 */ /* 0x020fe20000010000 */
[----:B------:R-:W-:Y:S05]  /*4590*/  BRA `(.L_x_20578) ;  /* 0x0000003000007947 */ /* 0x000fea0003800000 */
.L_x_20577:
[----:B-----5:R-:W-:-:S05]  /*45a0*/  PRMT R21, RZ, 0x5410, R102 ;  /* 0x00005410ff157816 */ /* 0x020fca0000000066 */
[----:B------:R-:W-:-:S04]  /*45b0*/  FADD.FTZ R20, R21, R20 ;  /* 0x0000001415147221 */ /* 0x000fc80000010000 */
[----:B------:R-:W-:Y:S02]  /*45c0*/  @P2 FADD.FTZ R20, R92, R20 ;  /* 0x000000145c142221 */ /* 0x000fe40000010000 */
.L_x_20578:
[----:B------:R-:W-:Y:S01]  /*45d0*/  PRMT R21, RZ, 0x7610, R22 ;  /* 0x00007610ff157816 */ /* 0x000fe20000000016 */
[----:B------:R-:W-:Y:S05]  /*45e0*/  @P1 BRA `(.L_x_20579) ;  /* 0x0000003000001947 */ /* 0x000fea0003800000 */
[----:B------:R-:W-:Y:S05]  /*45f0*/  @!P2 BRA `(.L_x_20580) ;  /* 0x000000500000a947 */ /* 0x000fea0003800000 */
[----:B-----5:R-:W-:Y:S01]  /*4600*/  FADD.FTZ R21, R93, R21 ;  /* 0x000000155d157221 */ /* 0x020fe20000010000 */
[----:B------:R-:W-:Y:S05]  /*4610*/  BRA `(.L_x_20580) ;  /* 0x0000003000007947 */ /* 0x000fea0003800000 */
.L_x_20579:
[----:B-----5:R-:W-:-:S05]  /*4620*/  PRMT R22, RZ, 0x7610, R102 ;  /* 0x00007610ff167816 */ /* 0x020fca0000000066 */
[----:B------:R-:W-:-:S04]  /*4630*/  FADD.FTZ R21, R22, R21 ;  /* 0x0000001516157221 */ /* 0x000fc80000010000 */
[----:B------:R-:W-:Y:S02]  /*4640*/  @P2 FADD.FTZ R21, R93, R21 ;  /* 0x000000155d152221 */ /* 0x000fe40000010000 */
.L_x_20580:
[----:B------:R-:W-:Y:S01]  /*4650*/  PRMT R22, RZ, 0x5410, R23 ;  /* 0x00005410ff167816 */ /* 0x000fe20000000017 */
[----:B------:R-:W-:Y:S05]  /*4660*/  @P1 BRA `(.L_x_20581) ;  /* 0x0000003000001947 */ /* 0x000fea0003800000 */
[----:B------:R-:W-:Y:S05]  /*4670*/  @!P2 BRA `(.L_x_20582) ;  /* 0x000000500000a947 */ /* 0x000fea0003800000 */
[----:B-----5:R-:W-:Y:S01]  /*4680*/  FADD.FTZ R22, R94, R22 ;  /* 0x000000165e167221 */ /* 0x020fe20000010000 */
[----:B------:R-:W-:Y:S05]  /*4690*/  BRA `(.L_x_20582) ;  /* 0x0000003000007947 */ /* 0x000fea0003800000 */
.L_x_20581:
[----:B-----5:R-:W-:-:S05]  /*46a0*/  PRMT R184, RZ, 0x5410, R103 ;  /* 0x00005410ffb87816 */ /* 0x020fca0000000067 */
[----:B------:R-:W-:-:S04]  /*46b0*/  FADD.FTZ R22, R184, R22 ;  /* 0x00000016b8167221 */ /* 0x000fc80000010000 */
[----:B------:R-:W-:Y:S02]  /*46c0*/  @P2 FADD.FTZ R22, R94, R22 ;  /* 0x000000165e162221 */ /* 0x000fe40000010000 */
.L_x_20582:
[----:B------:R-:W-:Y:S01]  /*46d0*/  PRMT R23, RZ, 0x7610, R23 ;  /* 0x00007610ff177816 */ /* 0x000fe20000000017 */
[----:B------:R-:W-:Y:S05]  /*46e0*/  @P1 BRA `(.L_x_20583) ;  /* 0x0000003000001947 */ /* 0x000fea0003800000 */
[----:B------:R-:W-:Y:S05]  /*46f0*/  @!P2 BRA `(.L_x_20584) ;  /* 0x000000500000a947 */ /* 0x000fea0003800000 */
[----:B-----5:R-:W-:Y:S01]  /*4700*/  FADD.FTZ R23, R95, R23 ;  /* 0x000000175f177221 */ /* 0x020fe20000010000 */
[----:B------:R-:W-:Y:S05]  /*4710*/  BRA `(.L_x_20584) ;  /* 0x0000003000007947 */ /* 0x000fea0003800000 */
.L_x_20583:
[----:B-----5:R-:W-:-:S05]  /*4720*/  PRMT R184, RZ, 0x7610, R103 ;  /* 0x00007610ffb87816 */ /* 0x020fca0000000067 */
[----:B------:R-:W-:-:S04]  /*4730*/  FADD.FTZ R23, R184, R23 ;  /* 0x00000017b8177221 */ /* 0x000fc80000010000 */
[----:B------:R-:W-:Y:S02]  /*4740*/  @P2 FADD.FTZ R23, R95, R23 ;  /* 0x000000175f172221 */ /* 0x000fe40000010000 */
.L_x_20584:
[----:B------:R-:W-:Y:S01]  /*4750*/  IMAD.WIDE.U32 R184, R210, R212, c[0x0][0x188] ;  /* 0x00006200d2b87625 */ /* 0x000fe200078e00d4 */
[----:B------:R-:W-:-:S04]  /*4760*/  IADD3 R211, R209, 0x120, RZ ;  /* 0x00000120d1d37810 */ /* 0x000fc80007ffe0ff */
[----:B------:R-:W-:Y:S04]  /*4770*/  STG.E.128 [R184.64], R24 ;  /* 0x00000018b8007986 */ /* 0x000fe8000c101d04 */
[----:B------:R0:W-:Y:S02]  /*4780*/  STG.E.128 [R184.64+0x10], R20 ;  /* 0x00001014b8007986 */ /* 0x0001e4000c101d04 */
[----:B0-----:R-:W-:-:S05]  /*4790*/  @P2 IMAD.WIDE.U32 R184, R211, R212, c[0x0][0x180] ;  /* 0x00006000d3b82625 */ /* 0x001fca00078e00d4 */
[----:B-----5:R0:W5:Y:S04]  /*47a0*/  @P2 LDG.E.128 R96, [R184.64] ;  /* 0x00000004b8602981 */ /* 0x020168000c1e1d00 */
[----:B------:R0:W5:Y:S02]  /*47b0*/  @P2 LDG.E.128 R92, [R184.64+0x10] ;  /* 0x00001004b85c2981 */ /* 0x000164000c1e1d00 */
[----:B0-----:R-:W-:-:S04]  /*47c0*/  @P0 IMAD.WIDE.U32 R184, R211, R188, c[0x0][0x178] ;  /* 0x00005e00d3b80625 */ /* 0x001fc800078e00bc */
[----:B------:R-:W-:Y:S01]  /*47d0*/  IMAD.WIDE.U32 R188, R211, R188, c[0x0][0x170] ;  /* 0x00005c00d3bc7625 */ /* 0x000fe200078e00bc */
[----:B------:R0:W5:Y:S05]  /*47e0*/  @P0 LDG.E.128 R100, [R184.64] ;  /* 0x00000004b8640981 */ /* 0x00016a000c1e1d00 */
[----:B------:R-:W0:Y:S02]  /*47f0*/  LDG.E.128 R188, [R188.64] ;  /* 0x00000004bcbc7981 */ /* 0x000e24000c1e1d00 */
[----:B0-----:R-:W-:Y:S01]  /*4800*/  PRMT R184, RZ, 0x5410, R188 ;  /* 0x00005410ffb87816 */ /* 0x001fe200000000bc */
[----:B------:R-:W-:Y:S05]  /*4810*/  @P1 BRA `(.L_x_20585) ;  /* 0x0000003000001947 */ /* 0x000fea0003800000 */
[----:B------:R-:W-:Y:S05]  /*4820*/  @!P2 BRA `(.L_x_20586) ;  /* 0x000000500000a947 */ /* 0x000fea0003800000 */
[----:B-----5:R-:W-:Y:S01]  /*4830*/  FADD.FTZ R184, R96, R184 ;  /* 0x000000b860b87221 */ /* 0x020fe20000010000 */
[----:B------:R-:W-:Y:S05]  /*4840*/  BRA `(.L_x_20586) ;  /* 0x0000003000007947 */ /* 0x000fea0003800000 */
.L_x_20585:
[----:B-----5:R-:W-:-:S05]  /*4850*/  PRMT R185, RZ, 0x5410, R100 ;  /* 0x00005410ffb97816 */ /* 0x020fca0000000064 */
[----:B------:R-:W-:-:S04]  /*4860*/  FADD.FTZ R184, R185, R184 ;  /* 0x000000b8b9b87221 */ /* 0x000fc80000010000 */
[----:B------:R-:W-:Y:S02]  /*4870*/  @P2 FADD.FTZ R184, R96, R184 ;  /* 0x000000b860b82221 */ /* 0x000fe40000010000 */
.L_x_20586:
[----:B------:R-:W-:Y:S01]  /*4880*/  PRMT R185, RZ, 0x7610, R188 ;  /* 0x00007610ffb97816 */ /* 0x000fe200000000bc */
[----:B------:R-:W-:Y:S05]  /*4890*/  @P1 BRA `(.L_x_20587) ;  /* 0x0000003000001947 */ /* 0x000fea0003800000 */
[----:B------:R-:W-:Y:S05]  /*48a0*/  @!P2 BRA `(.L_x_20588) ;  /* 0x000000500000a947 */ /* 0x000fea0003800000 */
[----:B-----5:R-:W-:Y:S01]  /*48b0*/  FADD.FTZ R185, R97, R185 ;  /* 0x000000b961b97221 */ /* 0x020fe20000010000 */
[----:B------:R-:W-:Y:S05]  /*48c0*/  BRA `(.L_x_20588) ;  /* 0x0000003000007947 */ /* 0x000fea0003800000 */
.L_x_20587:
[----:B-----5:R-:W-:-:S05]  /*48d0*/  PRMT R186, RZ, 0x7610, R100 ;  /* 0x00007610ffba7816 */ /* 0x020fca0000000064 */
[----:B------:R-:W-:-:S04]  /*48e0*/  FADD.FTZ R185, R186, R185 ;  /* 0x000000b9bab97221 */ /* 0x000fc80000010000 */
[----:B------:R-:W-:Y:S02]  /*48f0*/  @P2 FADD.FTZ R185, R97, R185 ;  /* 0x000000b961b92221 */ /* 0x000fe40000010000 */
.L_x_20588:
[----:B------:R-:W-:Y:S01]  /*4900*/  PRMT R186, RZ, 0x5410, R189 ;  /* 0x00005410ffba7816 */ /* 0x000fe200000000bd */
[----:B------:R-:W-:Y:S05]  /*4910*/  @P1 BRA `(.L_x_20589) ;  /* 0x0000003000001947 */ /* 0x000fea0003800000 */
[----:B------:R-:W-:Y:S05]  /*4920*/  @!P2 BRA `(.L_x_20590) ;  /* 0x000000500000a947 */ /* 0x000fea0003800000 */
[----:B-----5:R-:W-:Y:S01]  /*4930*/  FADD.FTZ R186, R98, R186 ;  /* 0x000000ba62ba7221 */ /* 0x020fe20000010000 */
[----:B------:R-:W-:Y:S05]  /*4940*/  BRA `(.L_x_20590) ;  /* 0x0000003000007947 */ /* 0x000fea0003800000 */
.L_x_20589:
[----:B-----5:R-:W-:-:S05]  /*4950*/  PRMT R187, RZ, 0x5410, R101 ;  /* 0x00005410ffbb7816 */ /* 0x020fca0000000065 */
[----:B------:R-:W-:-:S04]  /*4960*/  FADD.FTZ R186, R187, R186 ;  /* 0x000000babbba7221 */ /* 0x000fc80000010000 */
[----:B------:R-:W-:Y:S02]  /*4970*/  @P2 FADD.FTZ R186, R98, R186 ;  /* 0x000000ba62ba2221 */ /* 0x000fe40000010000 */
.L_x_20590:
[----:B------:R-:W-:Y:S01]  /*4980*/  PRMT R187, RZ, 0x7610, R189 ;  /* 0x00007610ffbb7816 */ /* 0x000fe200000000bd */
[----:B------:R-:W-:Y:S05]  /*4990*/  @P1 BRA `(.L_x_20591) ;  /* 0x0000003000001947 */ /* 0x000fea0003800000 */
[----:B------:R-:W-:Y:S05]  /*49a0*/  @!P2 BRA `(.L_x_20592) ;  /* 0x000000500000a947 */ /* 0x000fea0003800000 */
[----:B-----5:R-:W-:Y:S01]  /*49b0*/  FADD.FTZ R187, R99, R187 ;  /* 0x000000bb63bb7221 */ /* 0x020fe20000010000 */
[----:B------:R-:W-:Y:S05]  /*49c0*/  BRA `(.L_x_20592) ;  /* 0x0000003000007947 */ /* 0x000fea0003800000 */
.L_x_20591:
[----:B-----5:R-:W-:-:S05]  /*49d0*/  PRMT R188, RZ, 0x7610, R101 ;  /* 0x00007610ffbc7816 */ /* 0x020fca0000000065 */
[----:B------:R-:W-:-:S04]  /*49e0*/  FADD.FTZ R187, R188, R187 ;  /* 0x000000bbbcbb7221 */ /* 0x000fc80000010000 */
[----:B------:R-:W-:Y:S02]  /*49f0*/  @P2 FADD.FTZ R187, R99, R187 ;  /* 0x000000bb63bb2221 */ /* 0x000fe40000010000 */
.L_x_20592:
[----:B------:R-:W-:Y:S01]  /*4a00*/  PRMT R188, RZ, 0x5410, R190 ;  /* 0x00005410ffbc7816 */ /* 0x000fe200000000be */
[----:B------:R-:W-:Y:S05]  /*4a10*/  @P1 BRA `(.L_x_20593) ;  /* 0x0000003000001947 */ /* 0x000fea0003800000 */
[----:B------:R-:W-:Y:S05]  /*4a20*/  @!P2 BRA `(.L_x_20594) ;  /* 0x000000500000a947 */ /* 0x000fea0003800000 */
[----:B-----5:R-:W-:Y:S01]  /*4a30*/  FADD.FTZ R188, R92, R188 ;  /* 0x000000bc5cbc7221 */ /* 0x020fe20000010000 */
[----:B------:R-:W-:Y:S05]  /*4a40*/  BRA `(.L_x_20594) ;  /* 0x0000003000007947 */ /* 0x000fea0003800000 */
.L_x_20593:
[----:B-----5:R-:W-:-:S05]  /*4a50*/  PRMT R189, RZ, 0x5410, R102 ;  /* 0x00005410ffbd7816 */ /* 0x020fca0000000066 */
[----:B------:R-:W-:-:S04]  /*4a60*/  FADD.FTZ R188, R189, R188 ;  /* 0x000000bcbdbc7221 */ /* 0x000fc80000010000 */
[----:B------:R-:W-:Y:S02]  /*4a70*/  @P2 FADD.FTZ R188, R92, R188 ;  /* 0x000000bc5cbc2221 */ /* 0x000fe40000010000 */
.L_x_20594:
[----:B------:R-:W-:Y:S01]  /*4a80*/  PRMT R189, RZ, 0x7610, R190 ;  /* 0x00007610ffbd7816 */ /* 0x000fe200000000be */
[----:B------:R-:W-:Y:S05]  /*4a90*/  @P1 BRA `(.L_x_20595) ;  /* 0x0000003000001947 */ /* 0x000fea0003800000 */
[----:B------:R-:W-:Y:S05]  /*4aa0*/  @!P2 BRA `(.L_x_20596) ;  /* 0x000000500000a947 */ /* 0x000fea0003800000 */
[----:B-----5:R-:W-:Y:S01]  /*4ab0*/  FADD.FTZ R189, R93, R189 ;  /* 0x000000bd5dbd7221 */ /* 0x020fe20000010000 */
[----:B------:R-:W-:Y:S05]  /*4ac0*/  BRA `(.L_x_20596) ;  /* 0x0000003000007947 */ /* 0x000fea0003800000 */
.L_x_20595:
[----:B-----5:R-:W-:-:S05]  /*4ad0*/  PRMT R190, RZ, 0x7610, R102 ;  /* 0x00007610ffbe7816 */ /* 0x020fca0000000066 */
[----:B------:R-:W-:-:S04]  /*4ae0*/  FADD.FTZ R189, R190, R189 ;  /* 0x000000bdbebd7221 */ /* 0x000fc80000010000 */
[----:B------:R-:W-:Y:S02]  /*4af0*/  @P2 FADD.FTZ R189, R93, R189 ;  /* 0x000000bd5dbd2221 */ /* 0x000fe40000010000 */
.L_x_20596:
[----:B------:R-:W-:Y:S01]  /*4b00*/  PRMT R190, RZ, 0x5410, R191 ;  /* 0x00005410ffbe7816 */ /* 0x000fe200000000bf */
[----:B------:R-:W-:Y:S05]  /*4b10*/  @P1 BRA `(.L_x_20597) ;  /* 0x0000003000001947 */ /* 0x000fea0003800000 */
[----:B------:R-:W-:Y:S05]  /*4b20*/  @!P2 BRA `(.L_x_20598) ;  /* 0x000000500000a947 */ /* 0x000fea0003800000 */
[----:B-----5:R-:W-:Y:S01]  /*4b30*/  FADD.FTZ R190, R94, R190 ;  /* 0x000000be5ebe7221 */ /* 0x020fe20000010000 */
[----:B------:R-:W-:Y:S05]  /*4b40*/  BRA `(.L_x_20598) ;  /* 0x0000003000007947 */ /* 0x000fea0003800000 */
.L_x_20597:
[----:B-----5:R-:W-:-:S05]  /*4b50*/  PRMT R213, RZ, 0x5410, R103 ;  /* 0x00005410ffd57816 */ /* 0x020fca0000000067 */
[----:B------:R-:W-:-:S04]  /*4b60*/  FADD.FTZ R190, R213, R190 ;  /* 0x000000bed5be7221 */ /* 0x000fc80000010000 */
[----:B------:R-:W-:Y:S02]  /*4b70*/  @P2 FADD.FTZ R190, R94, R190 ;  /* 0x000000be5ebe2221 */ /* 0x000fe40000010000 */
.L_x_20598:
[----:B------:R-:W-:Y:S01]  /*4b80*/  PRMT R191, RZ, 0x7610, R191 ;  /* 0x00007610ffbf7816 */ /* 0x000fe200000000bf */
[----:B------:R-:W-:Y:S05]  /*4b90*/  @P1 BRA `(.L_x_20599) ;  /* 0x0000003000001947 */ /* 0x000fea0003800000 */
[----:B------:R-:W-:Y:S05]  /*4ba0*/  @!P2 BRA `(.L_x_20600) ;  /* 0x000000500000a947 */ /* 0x000fea0003800000 */
[----:B-----5:R-:W-:Y:S01]  /*4bb0*/  FADD.FTZ R191, R95, R191 ;  /* 0x000000bf5fbf7221 */ /* 0x020fe20000010000 */
[----:B------:R-:W-:Y:S05]  /*4bc0*/  BRA `(.L_x_20600) ;  /* 0x0000003000007947 */ /* 0x000fea0003800000 */
.L_x_20599:
[----:B-----5:R-:W-:-:S05]  /*4bd0*/  PRMT R213, RZ, 0x7610, R103 ;  /* 0x00007610ffd57816 */ /* 0x020fca0000000067 */
[----:B------:R-:W-:-:S04]  /*4be0*/  FADD.FTZ R191, R213, R191 ;  /* 0x000000bfd5bf7221 */ /* 0x000fc80000010000 */
[----:B------:R-:W-:Y:S02]  /*4bf0*/  @P2 FADD.FTZ R191, R95, R191 ;  /* 0x000000bf5fbf2221 */ /* 0x000fe40000010000 */
.L_x_20600:
[----:B------:R-:W-:Y:S01]  /*4c00*/  IMAD.WIDE.U32 R212, R211, R212, c[0x0][0x188] ;  /* 0x00006200d3d47625 */ /* 0x000fe200078e00d4 */
[----:B------:R-:W-:-:S04]  /*4c10*/  ISETP.NE.AND P1, PT, R222, RZ, PT ;  /* 0x000000ffde00720c */ /* 0x000fc80003f25270 */
[----:B------:R-:W-:Y:S04]  /*4c20*/  STG.E.128 [R212.64], R184 ;  /* 0x000000b8d4007986 */ /* 0x000fe8000c101d04 */
[----:B------:R0:W-:Y:S02]  /*4c30*/  STG.E.128 [R212.64+0x10], R188 ;  /* 0x000010bcd4007986 */ /* 0x0001e4000c101d04 */
        /* <DEDUP_REMOVED lines=82> */
.L_x_20605:
        /* <DEDUP_REMOVED lines=180> */
.L_x_20606:
[----:B------:R-:W2:Y:S04]  /*5ca0*/  LDL R248, [R1+0x18c] ;  /* 0x00018c0001f87983 */ /* 0x000ea80000100800 */
[----:B------:R-:W3:Y:S01]  /*5cb0*/  LDL R250, [R1+0x184] ;  /* 0x0001840001fa7983 */ /* 0x000ee20000100800 */
[----:B------:R-:W-:Y:S01]  /*5cc0*/  ULDC.U8 UR6, c[0x0][0x1f0] ;  /* 0x00007c0000067ab9 */ /* 0x000fe20000000000 */
[----:B-1----:R-:W-:Y:S01]  /*5cd0*/  FADD.FTZ R213, R222, R244 ;  /* 0x000000f4ded57221 */ /* 0x002fe20000010000 */
[----:B------:R-:W-:Y:S01]  /*5ce0*/  ISETP.NE.AND P0, PT, RZ, UR6, PT ;  /* 0x00000006ff007c0c */ /* 0x000fe2000bf05270 */
[----:B-----5:R1:W-:Y:S01]  /*5cf0*/  STL [R1+0x198], R94 ;  /* 0x0001985e01007387 */ /* 0x0203e20000100800 */
[----:B------:R-:W-:Y:S01]  /*5d00*/  FMUL.FTZ R212, R247, R247 ;  /* 0x000000f7f7d47220 */ /* 0x000fe20000410000 */
[----:B------:R-:W-:Y:S01]  /*5d10*/  MOV R222, c[0x0][0x1e0] ;  /* 0x0000780000de7a02 */ /* 0x000fe20000000f00 */
[----:B------:R-:W-:Y:S01]  /*5d20*/  HFMA2.MMA R249, -RZ, RZ, 0, 2.384185791015625e-07 ;  /* 0x00000004fff97435 */ /* 0x000fe200000001ff */
[----:B------:R4:W-:Y:S02]  /*5d30*/  STL [R1+0x194], R93 ;  /* 0x0001945d01007387 */ /* 0x0009e40000100800 */
[----:B------:R-:W-:Y:S01]  /*5d40*/  FSEL R212, R212, RZ, P0 ;  /* 0x000000ffd4d47208 */ /* 0x000fe20000000000 */
[----:B------:R-:W-:Y:S01]  /*5d50*/  FFMA.FTZ R213, R213, R222, c[0x0][0x228] ;  /* 0x00008a00d5d57623 */ /* 0x000fe200000100de */
[----:B------:R0:W-:Y:S03]  /*5d60*/  STL [R1+0x190], R92 ;  /* 0x0001905c01007387 */ /* 0x0001e60000100800 */
[----:B------:R-:W-:Y:S01]  /*5d70*/  FADD.FTZ R212, R213, R212 ;  /* 0x000000d4d5d47221 */ /* 0x000fe20000010000 */
[----:B-1----:R-:W3:Y:S03]  /*5d80*/  LDL R94, [R1+0x164] ;  /* 0x00016400015e7983 */ /* 0x002ee60000100800 */
[----:B------:R1:W1:Y:S01]  /*5d90*/  MUFU.RSQ R222, R212 ;  /* 0x000000d400de7308 */ /* 0x0002620000001400 */
[----:B----4-:R-:W4:Y:S04]  /*5da0*/  LDL R93, [R1+0x15c] ;  /* 0x00015c00015d7983 */ /* 0x010f280000100800 */
[----:B0-----:R-:W4:Y:S01]  /*5db0*/  LDL R92, [R1+0x180] ;  /* 0x00018000015c7983 */ /* 0x001f220000100800 */
[----:B-1----:R-:W-:-:S05]  /*5dc0*/  @!P1 IMAD.WIDE R212, R9, R249, c[0x0][0x1a0] ;  /* 0x0000680009d49625 */ /* 0x002fca00078e02f9 */
[----:B------:R0:W-:Y:S02]  /*5dd0*/  @!P1 STG.E [R212.64], R247 ;  /* 0x000000f7d4009986 */ /* 0x0001e4000c101904 */
[----:B0-----:R-:W-:Y:S02]  /*5de0*/  FSEL R212, R247, RZ, !P0 ;  /* 0x000000fff7d47208 */ /* 0x001fe40004000000 */
[----:B------:R-:W-:-:S03]  /*5df0*/  PRMT R247, RZ, 0x5410, R180 ;  /* 0x00005410fff77816 */ /* 0x000fc600000000b4 */
[C---:B------:R-:W-:Y:S02]  /*5e00*/  FADD.FTZ R213, -R212.reuse, R88 ;  /* 0x00000058d4d57221 */ /* 0x040fe40000010100 */
[----:B------:R-:W-:Y:S02]  /*5e10*/  FADD.FTZ R244, -R212, R89 ;  /* 0x00000059d4f47221 */ /* 0x000fe40000010100 */
[C---:B------:R-:W-:Y:S02]  /*5e20*/  FMUL.FTZ R213, R222.reuse, R213 ;  /* 0x000000d5ded57220 */ /* 0x040fe40000410000 */
[----:B------:R-:W-:Y:S02]  /*5e30*/  FMUL.FTZ R244, R222, R244 ;  /* 0x000000f4def47220 */ /* 0x000fe40000410000 */
[----:B------:R-:W-:Y:S02]  /*5e40*/  @!P1 IMAD.WIDE R88, R9, R249, c[0x0][0x1a8] ;  /* 0x00006a0009589625 */ /* 0x000fe400078e02f9 */
[----:B------:R-:W4:Y:S04]  /*5e50*/  LDL R249, [R1+0x178] ;  /* 0x0001780001f97983 */ /* 0x000f280000100800 */
[----:B------:R0:W-:Y:S01]  /*5e60*/  @!P1 STG.E [R88.64], R222 ;  /* 0x000000de58009986 */ /* 0x0001e2000c101904 */
[----:B------:R-:W-:Y:S01]  /*5e70*/  FADD.FTZ R251, -R212, R85 ;  /* 0x00000055d4fb7221 */ /* 0x000fe20000010100 */
[----:B------:R-:W-:Y:S01]  /*5e80*/  PRMT R85, RZ, 0x5410, R181 ;  /* 0x00005410ff557816 */ /* 0x000fe200000000b5 */
[----:B--2---:R-:W-:Y:S01]  /*5e90*/  FFMA.FTZ R247, R213, R247, R248 ;  /* 0x000000f7d5f77223 */ /* 0x004fe200000100f8 */
[----:B------:R-:W-:-:S05]  /*5ea0*/  PRMT R248, RZ, 0x7610, R180 ;  /* 0x00007610fff87816 */ /* 0x000fca00000000b4 */
[----:B---3--:R-:W-:-:S05]  /*5eb0*/  FFMA.FTZ R248, R244, R248, R250 ;  /* 0x000000f8f4f87223 */ /* 0x008fca00000100fa */
[----:B0-----:R-:W-:Y:S01]  /*5ec0*/  F2FP.BF16.PACK_AB R88, R248, R247 ;  /* 0x000000f7f858723e */ /* 0x001fe200000010ff */
[----:B------:R-:W-:Y:S02]  /*5ed0*/  FADD.FTZ R247, -R212, R90 ;  /* 0x0000005ad4f77221 */ /* 0x000fe40000010100 */
[----:B------:R-:W2:Y:S02]  /*5ee0*/  LDL R90, [R1+0x17c] ;  /* 0x00017c00015a7983 */ /* 0x000ea40000100800 */
[----:B------:R-:W-:-:S04]  /*5ef0*/  FMUL.FTZ R247, R222, R247 ;  /* 0x000000f7def77220 */ /* 0x000fc80000410000 */
[----:B----4-:R-:W-:Y:S02]  /*5f00*/  FFMA.FTZ R85, R247, R85, R92 ;  /* 0x00000055f7557223 */ /* 0x010fe4000001005c */
[----:B------:R-:W3:Y:S01]  /*5f10*/  LDL R92, [R1+0x154] ;  /* 0x00015400015c7983 */ /* 0x000ee20000100800 */
[C---:B------:R-:W-:Y:S01]  /*5f20*/  FADD.FTZ R248, -R212.reuse, R91 ;  /* 0x0000005bd4f87221 */ /* 0x040fe20000010100 */
[----:B------:R-:W-:Y:S01]  /*5f30*/  PRMT R89, RZ, 0x7610, R181 ;  /* 0x00007610ff597816 */ /* 0x000fe200000000b5 */
[----:B------:R-:W-:Y:S02]  /*5f40*/  FADD.FTZ R250, -R212, R84 ;  /* 0x00000054d4fa7221 */ /* 0x000fe40000010100 */
[C---:B------:R-:W-:Y:S01]  /*5f50*/  FMUL.FTZ R248, R222.reuse, R248 ;  /* 0x000000f8def87220 */ /* 0x040fe20000410000 */
[----:B------:R-:W-:Y:S01]  /*5f60*/  PRMT R84, RZ, 0x7610, R182 ;  /* 0x00007610ff547816 */ /* 0x000fe200000000b6 */
[C---:B------:R-:W-:Y:S02]  /*5f70*/  FMUL.FTZ R250, R222.reuse, R250 ;  /* 0x000000fadefa7220 */ /* 0x040fe40000410000 */
[----:B------:R-:W-:-:S04]  /*5f80*/  FMUL.FTZ R251, R222, R251 ;  /* 0x000000fbdefb7220 */ /* 0x000fc80000410000 */
[----:B------:R-:W-:Y:S02]  /*5f90*/  FFMA.FTZ R84, R251, R84, R94 ;  /* 0x00000054fb547223 */ /* 0x000fe4000001005e */
[C---:B------:R-:W-:Y:S02]  /*5fa0*/  FADD.FTZ R86, -R212.reuse, R86 ;  /* 0x00000056d4567221 */ /* 0x040fe40000010100 */
[----:B------:R-:W-:Y:S01]  /*5fb0*/  FADD.FTZ R87, -R212, R87 ;  /* 0x00000057d4577221 */ /* 0x000fe20000010100 */
[----:B------:R-:W-:Y:S01]  /*5fc0*/  PRMT R91, RZ, 0x5410, R183 ;  /* 0x00005410ff5b7816 */ /* 0x000fe200000000b7 */
[C---:B------:R-:W-:Y:S01]  /*5fd0*/  FMUL.FTZ R86, R222.reuse, R86 ;  /* 0x00000056de567220 */ /* 0x040fe20000410000 */
[----:B------:R-:W4:Y:S01]  /*5fe0*/  LDL R94, [R1+0x158] ;  /* 0x00015800015e7983 */ /* 0x000f220000100800 */
[----:B------:R-:W-:Y:S02]  /*5ff0*/  FMUL.FTZ R87, R222, R87 ;  /* 0x00000057de577220 */ /* 0x000fe40000410000 */
[----:B------:R-:W-:-:S02]  /*6000*/  FFMA.FTZ R91, R86, R91, R93 ;  /* 0x0000005b565b7223 */ /* 0x000fc4000001005d */
[----:B------:R-:W4:Y:S01]  /*6010*/  LDL R93, [R1+0x150] ;  /* 0x00015000015d7983 */ /* 0x000f220000100800 */
[----:B--2---:R-:W-:Y:S01]  /*6020*/  FFMA.FTZ R89, R248, R89, R90 ;  /* 0x00000059f8597223 */ /* 0x004fe2000001005a */
[----:B------:R-:W-:-:S05]  /*6030*/  PRMT R90, RZ, 0x5410, R182 ;  /* 0x00005410ff5a7816 */ /* 0x000fca00000000b6 */
[----:B------:R-:W-:-:S05]  /*6040*/  FFMA.FTZ R90, R250, R90, R249 ;  /* 0x0000005afa5a7223 */ /* 0x000fca00000100f9 */
[----:B------:R-:W-:Y:S02]  /*6050*/  F2FP.BF16.PACK_AB R90, R84, R90 ;  /* 0x0000005a545a723e */ /* 0x000fe400000010ff */
[----:B------:R-:W-:Y:S02]  /*6060*/  PRMT R84, RZ, 0x7610, R183 ;  /* 0x00007610ff547816 */ /* 0x000fe400000000b7 */
[----:B------:R-:W-:-:S03]  /*6070*/  SHF.L.U32 R249, R209, 0x4, RZ ;  /* 0x00000004d1f97819 */ /* 0x000fc600000006ff */
[----:B---3--:R-:W-:Y:S01]  /*6080*/  FFMA.FTZ R84, R87, R84, R92 ;  /* 0x0000005457547223 */ /* 0x008fe2000001005c */
[----:B------:R-:W-:Y:S01]  /*6090*/  SHF.R.U32.HI R209, RZ, 0x1c, R209 ;  /* 0x0000001cffd17819 */ /* 0x000fe200000116d1 */
[----:B------:R-:W2:Y:S03]  /*60a0*/  LDL R92, [R1+0x168] ;  /* 0x00016800015c7983 */ /* 0x000ea60000100800 */
[----:B------:R-:W-:Y:S02]  /*60b0*/  F2FP.BF16.PACK_AB R91, R84, R91 ;  /* 0x0000005b545b723e */ /* 0x000fe400000010ff */
[----:B------:R-:W-:Y:S02]  /*60c0*/  IADD3 R84, P0, R249, c[0x0][0x208], RZ ;  /* 0x00008200f9547a10 */ /* 0x000fe40007f1e0ff */
[----:B------:R-:W-:Y:S02]  /*60d0*/  F2FP.BF16.PACK_AB R89, R89, R85 ;  /* 0x000000555959723e */ /* 0x000fe400000010ff */
[----:B------:R-:W-:-:S05]  /*60e0*/  IADD3.X R85, R209, c[0x0][0x20c], RZ, P0, !PT ;  /* 0x00008300d1557a10 */ /* 0x000fca00007fe4ff */
[----:B------:R0:W-:Y:S04]  /*60f0*/  STG.E.128 [R84.64], R88 ;  /* 0x0000005854007986 */ /* 0x0001e8000c101d04 */
[----:B0-----:R-:W3:Y:S04]  /*6100*/  LDL R85, [R1+0x160] ;  /* 0x0001600001557983 */ /* 0x001ee80000100800 */
[----:B------:R-:W3:Y:S04]  /*6110*/  LDL R88, [R1+0x170] ;  /* 0x0001700001587983 */ /* 0x000ee80000100800 */
[----:B------:R-:W3:Y:S01]  /*6120*/  LDL R91, [R1+0x174] ;  /* 0x00017400015b7983 */ /* 0x000ee20000100800 */
[----:B------:R-:W-:-:S03]  /*6130*/  PRMT R84, RZ, 0x5410, R179 ;  /* 0x00005410ff547816 */ /* 0x000fc600000000b3 */
[----:B------:R-:W3:Y:S02]  /*6140*/  LDL R89, [R1+0x16c] ;  /* 0x00016c0001597983 */ /* 0x000ee40000100800 */
[----:B----4-:R-:W-:Y:S01]  /*6150*/  FFMA.FTZ R86, R86, R84, R94 ;  /* 0x0000005456567223 */ /* 0x010fe2000001005e */
[----:B------:R-:W-:Y:S01]  /*6160*/  PRMT R84, RZ, 0x7610, R179 ;  /* 0x00007610ff547816 */ /* 0x000fe200000000b3 */
[----:B------:R-:W4:Y:S04]  /*6170*/  LDL R90, [R1+0x188] ;  /* 0x00018800015a7983 */ /* 0x000f280000100800 */
[----:B------:R-:W-:Y:S01]  /*6180*/  FFMA.FTZ R87, R87, R84, R93 ;  /* 0x0000005457577223 */ /* 0x000fe2000001005d */
[----:B------:R-:W-:Y:S01]  /*6190*/  PRMT R84, RZ, 0x5410, R178 ;  /* 0x00005410ff547816 */ /* 0x000fe200000000b2 */
[----:B------:R0:W5:Y:S04]  /*61a0*/  LDL.LU R94, [R1+0x198] ;  /* 0x00019800015e7983 */ /* 0x0001680000300800 */
[----:B------:R0:W5:Y:S01]  /*61b0*/  LDL.LU R93, [R1+0x194] ;  /* 0x00019400015d7983 */ /* 0x0001620000300800 */
[----:B--2---:R-:W-:Y:S01]  /*61c0*/  FFMA.FTZ R250, R250, R84, R92 ;  /* 0x00000054fafa7223 */ /* 0x004fe2000001005c */
[----:B------:R-:W-:-:S02]  /*61d0*/  PRMT R84, RZ, 0x7610, R178 ;  /* 0x00007610ff547816 */ /* 0x000fc400000000b2 */
[----:B------:R0:W5:Y:S03]  /*61e0*/  LDL.LU R92, [R1+0x190] ;  /* 0x00019000015c7983 */ /* 0x0001660000300800 */
[----:B---3--:R-:W-:Y:S01]  /*61f0*/  FFMA.FTZ R84, R251, R84, R85 ;  /* 0x00000054fb547223 */ /* 0x008fe20000010055 */
[----:B------:R-:W-:Y:S01]  /*6200*/  PRMT R85, RZ, 0x5410, R177 ;  /* 0x00005410ff557816 */ /* 0x000fe200000000b1 */
[----:B------:R-:W2:Y:S04]  /*6210*/  LDL R251, [R1+0x134] ;  /* 0x0001340001fb7983 */ /* 0x000ea80000100800 */
[----:B------:R-:W-:Y:S01]  /*6220*/  FFMA.FTZ R85, R247, R85, R88 ;  /* 0x00000055f7557223 */ /* 0x000fe20000010058 */
[----:B------:R-:W-:Y:S01]  /*6230*/  PRMT R88, RZ, 0x7610, R176 ;  /* 0x00007610ff587816 */ /* 0x000fe200000000b0 */
[----:B------:R-:W3:Y:S04]  /*6240*/  LDL R247, [R1+0x124] ;  /* 0x0001240001f77983 */ /* 0x000ee80000100800 */
[----:B------:R-:W-:-:S02]  /*6250*/  FFMA.FTZ R244, R244, R88, R91 ;  /* 0x00000058f4f47223 */ /* 0x000fc4000001005b */
[----:B------:R-:W2:Y:S01]  /*6260*/  LDL R91, [R1+0x14c] ;  /* 0x00014c00015b7983 */ /* 0x000ea20000100800 */
[----:B------:R-:W-:Y:S02]  /*6270*/  F2FP.BF16.PACK_AB R87, R87, R86 ;  /* 0x000000565757723e */ /* 0x000fe400000010ff */
[----:B------:R-:W-:Y:S02]  /*6280*/  F2FP.BF16.PACK_AB R86, R84, R250 ;  /* 0x000000fa5456723e */ /* 0x000fe400000010ff */
[----:B------:R-:W-:Y:S01]  /*6290*/  PRMT R84, RZ, 0x7610, R177 ;  /* 0x00007610ff547816 */ /* 0x000fe200000000b1 */
[----:B------:R-:W3:Y:S04]  /*62a0*/  LDL R250, [R1+0x12c] ;  /* 0x00012c0001fa7983 */ /* 0x000ee80000100800 */
[----:B------:R-:W-:Y:S01]  /*62b0*/  FFMA.FTZ R248, R248, R84, R89 ;  /* 0x00000054f8f87223 */ /* 0x000fe20000010059 */
[----:B------:R-:W-:-:S05]  /*62c0*/  PRMT R84, RZ, 0x5410, R176 ;  /* 0x00005410ff547816 */ /* 0x000fca00000000b0 */
[----:B----4-:R-:W-:Y:S02]  /*62d0*/  FFMA.FTZ R84, R213, R84, R90 ;  /* 0x00000054d5547223 */ /* 0x010fe4000001005a */
[----:B------:R-:W4:Y:S01]  /*62e0*/  LDL R90, [R1+0x144] ;  /* 0x00014400015a7983 */ /* 0x000f220000100800 */
[----:B------:R-:W-:Y:S02]  /*62f0*/  IADD3 R88, P0, R249, c[0x0][0x210], RZ ;  /* 0x00008400f9587a10 */ /* 0x000fe40007f1e0ff */
[----:B------:R-:W-:Y:S01]  /*6300*/  F2FP.BF16.PACK_AB R85, R248, R85 ;  /* 0x00000055f855723e */ /* 0x000fe200000010ff */
[----:B------:R-:W3:Y:S01]  /*6310*/  LDL R213, [R1+0x11c] ;  /* 0x00011c0001d57983 */ /* 0x000ee20000100800 */
[----:B------:R-:W-:Y:S02]  /*6320*/  F2FP.BF16.PACK_AB R84, R244, R84 ;  /* 0x00000054f454723e */ /* 0x000fe400000010ff */
[----:B------:R-:W-:Y:S01]  /*6330*/  IADD3.X R89, R209, c[0x0][0x214], RZ, P0, !PT ;  /* 0x00008500d1597a10 */ /* 0x000fe200007fe4ff */
[----:B------:R-:W3:Y:S04]  /*6340*/  LDL R248, [R1+0x140] ;  /* 0x0001400001f87983 */ /* 0x000ee80000100800 */
[----:B------:R1:W-:Y:S01]  /*6350*/  STG.E.128 [R88.64], R84 ;  /* 0x0000005458007986 */ /* 0x0003e2000c101d04 */
[----:B------:R-:W-:-:S02]  /*6360*/  FADD.FTZ R82, -R212, R82 ;  /* 0x00000052d4527221 */ /* 0x000fc40000010100 */
[C---:B------:R-:W-:Y:S01]  /*6370*/  FADD.FTZ R76, -R212.reuse, R76 ;  /* 0x0000004cd44c7221 */ /* 0x040fe20000010100 */
[----:B------:R-:W3:Y:S04]  /*6380*/  LDL R249, [R1+0x128] ;  /* 0x0001280001f97983 */ /* 0x000ee80000100800 */
[----:B------:R-:W3:Y:S04]  /*6390*/  LDL R244, [R1+0x130] ;  /* 0x0001300001f47983 */ /* 0x000ee80000100800 */
[----:B------:R-:W3:Y:S01]  /*63a0*/  LDL R209, [R1+0x148] ;  /* 0x0001480001d17983 */ /* 0x000ee20000100800 */
[----:B-1----:R-:W-:Y:S01]  /*63b0*/  FADD.FTZ R84, -R212, R80 ;  /* 0x00000050d4547221 */ /* 0x002fe20000010100 */
[----:B------:R-:W-:-:S03]  /*63c0*/  PRMT R80, RZ, 0x5410, R172 ;  /* 0x00005410ff507816 */ /* 0x000fc600000000ac */
[----:B------:R-:W-:-:S04]  /*63d0*/  FMUL.FTZ R84, R222, R84 ;  /* 0x00000054de547220 */ /* 0x000fc80000410000 */
[----:B--2---:R-:W-:Y:S02]  /*63e0*/  FFMA.FTZ R80, R84, R80, R91 ;  /* 0x0000005054507223 */ /* 0x004fe4000001005b */
[----:B------:R-:W2:Y:S01]  /*63f0*/  LDL R91, [R1+0x114] ;  /* 0x00011400015b7983 */ /* 0x000ea20000100800 */
[----:B------:R-:W-:Y:S01]  /*6400*/  FADD.FTZ R85, -R212, R81 ;  /* 0x00000051d4557221 */ /* 0x000fe20000010100 */
[----:B------:R-:W-:-:S03]  /*6410*/  PRMT R81, RZ, 0x7610, R172 ;  /* 0x00007610ff517816 */ /* 0x000fc600000000ac */
[----:B------:R-:W-:Y:S02]  /*6420*/  FMUL.FTZ R85, R222, R85 ;  /* 0x00000055de557220 */ /* 0x000fe40000410000 */
[----:B------:R-:W-:Y:S02]  /*6430*/  FADD.FTZ R86, -R212, R83 ;  /* 0x00000053d4567221 */ /* 0x000fe40000010100 */
[----:B----4-:R-:W-:Y:S02]  /*6440*/  FFMA.FTZ R81, R85, R81, R90 ;  /* 0x0000005155517223 */ /* 0x010fe4000001005a */
[----:B------:R-:W-:-:S03]  /*6450*/  FMUL.FTZ R86, R222, R86 ;  /* 0x00000056de567220 */ /* 0x000fc60000410000 */
[----:B------:R-:W-:Y:S02]  /*6460*/  F2FP.BF16.PACK_AB R80, R81, R80 ;  /* 0x000000505150723e */ /* 0x000fe400000010ff */
[----:B------:R-:W-:Y:S01]  /*6470*/  PRMT R81, RZ, 0x7610, R173 ;  /* 0x00007610ff517816 */ /* 0x000fe200000000ad */
[----:B------:R-:W-:Y:S02]  /*6480*/  FADD.FTZ R88, -R212, R79 ;  /* 0x0000004fd4587221 */ /* 0x000fe40000010100 */
[----:B------:R-:W-:Y:S01]  /*6490*/  FMUL.FTZ R79, R222, R82 ;  /* 0x00000052de4f7220 */ /* 0x000fe20000410000 */
[----:B------:R-:W-:Y:S01]  /*64a0*/  PRMT R82, RZ, 0x5410, R174 ;  /* 0x00005410ff527816 */ /* 0x000fe200000000ae */
[----:B------:R-:W-:Y:S02]  /*64b0*/  FFMA.FTZ R81, R86, R81, R251 ;  /* 0x0000005156517223 */ /* 0x000fe400000100fb */
[----:B------:R-:W-:Y:S01]  /*64c0*/  FADD.FTZ R89, -R212, R78 ;  /* 0x0000004ed4597221 */ /* 0x000fe20000010100 */
[----:B------:R-:W4:Y:S01]  /*64d0*/  LDL R251, [R1+0x118] ;  /* 0x0001180001fb7983 */ /* 0x000f220000100800 */
[----:B------:R-:W-:Y:S01]  /*64e0*/  FMUL.FTZ R78, R222, R76 ;  /* 0x0000004cde4e7220 */ /* 0x000fe20000410000 */
[----:B------:R-:W-:-:S03]  /*64f0*/  PRMT R90, RZ, 0x5410, R173 ;  /* 0x00005410ff5a7816 */ /* 0x000fc600000000ad */
[----:B---3--:R-:W-:Y:S02]  /*6500*/  FFMA.FTZ R82, R78, R82, R250 ;  /* 0x000000524e527223 */ /* 0x008fe400000100fa */
[----:B------:R-:W3:Y:S01]  /*6510*/  LDL R250, [R1+0x110] ;  /* 0x0001100001fa7983 */ /* 0x000ee20000100800 */
[----:B------:R-:W-:Y:S01]  /*6520*/  FFMA.FTZ R90, R79, R90, R248 ;  /* 0x0000005a4f5a7223 */ /* 0x000fe200000100f8 */
[----:B------:R-:W-:Y:S01]  /*6530*/  PRMT R76, RZ, 0x7610, R175 ;  /* 0x00007610ff4c7816 */ /* 0x000fe200000000af */
[----:B------:R-:W-:Y:S01]  /*6540*/  FADD.FTZ R87, -R212, R77 ;  /* 0x0000004dd4577221 */ /* 0x000fe20000010100 */
[----:B------:R-:W3:Y:S01]  /*6550*/  LDL R248, [R1+0x138] ;  /* 0x0001380001f87983 */ /* 0x000ee20000100800 */
[C---:B------:R-:W-:Y:S01]  /*6560*/  FMUL.FTZ R88, R222.reuse, R88 ;  /* 0x00000058de587220 */ /* 0x040fe20000410000 */
[----:B------:R-:W-:Y:S01]  /*6570*/  PRMT R77, RZ, 0x7610, R174 ;  /* 0x00007610ff4d7816 */ /* 0x000fe200000000ae */
[----:B------:R-:W-:-:S04]  /*6580*/  FMUL.FTZ R87, R222, R87 ;  /* 0x00000057de577220 */ /* 0x000fc80000410000 */
[----:B------:R-:W-:Y:S02]  /*6590*/  FFMA.FTZ R77, R87, R77, R247 ;  /* 0x0000004d574d7223 */ /* 0x000fe400000100f7 */
[----:B------:R-:W3:Y:S01]  /*65a0*/  LDL R247, [R1+0x120] ;  /* 0x0001200001f77983 */ /* 0x000ee20000100800 */
[----:B--2---:R-:W-:-:S03]  /*65b0*/  FFMA.FTZ R76, R88, R76, R91 ;  /* 0x0000004c584c7223 */ /* 0x004fc6000001005b */
[----:B------:R-:W2:Y:S01]  /*65c0*/  LDL R91, [R1+0x13c] ;  /* 0x00013c00015b7983 */ /* 0x000ea20000100800 */
[----:B------:R-:W-:Y:S01]  /*65d0*/  PRMT R83, RZ, 0x5410, R175 ;  /* 0x00005410ff537816 */ /* 0x000fe200000000af */
[----:B------:R-:W-:-:S04]  /*65e0*/  FMUL.FTZ R89, R222, R89 ;  /* 0x00000059de597220 */ /* 0x000fc80000410000 */
[----:B------:R-:W-:Y:S01]  /*65f0*/  FFMA.FTZ R83, R89, R83, R213 ;  /* 0x0000005359537223 */ /* 0x000fe200000100d5 */
[----:B------:R-:W-:Y:S02]  /*6600*/  MOV R213, 0x10 ;  /* 0x0000001000d57802 */ /* 0x000fe40000000f00 */
[----:B------:R-:W-:Y:S02]  /*6610*/  F2FP.BF16.PACK_AB R82, R77, R82 ;  /* 0x000000524d52723e */ /* 0x000fe400000010ff */
[----:B------:R-:W-:Y:S01]  /*6620*/  F2FP.BF16.PACK_AB R83, R76, R83 ;  /* 0x000000534c53723e */ /* 0x000fe200000010ff */
[----:B------:R-:W-:Y:S01]  /*6630*/  IMAD.WIDE.U32 R76, R204, R213, c[0x0][0x208] ;  /* 0x00008200cc4c7625 */ /* 0x000fe200078e00d5 */
[----:B------:R-:W-:Y:S02]  /*6640*/  F2FP.BF16.PACK_AB R81, R81, R90 ;  /* 0x0000005a5151723e */ /* 0x000fe400000010ff */
[----:B------:R-:W2:Y:S04]  /*6650*/  LDL R90, [R1+0xe4] ;  /* 0x0000e400015a7983 */ /* 0x000ea80000100800 */
[----:B------:R1:W-:Y:S02]  /*6660*/  STG.E.128 [R76.64], R80 ;  /* 0x000000504c007986 */ /* 0x0003e4000c101d04 */
[----:B-1----:R-:W-:-:S02]  /*6670*/  PRMT R76, RZ, 0x5410, R171 ;  /* 0x00005410ff4c7816 */ /* 0x002fc400000000ab */
[----:B------:R-:W2:Y:S03]  /*6680*/  LDL R82, [R1+0x104] ;  /* 0x0001040001527983 */ /* 0x000ea60000100800 */
[----:B----4-:R-:W-:Y:S01]  /*6690*/  FFMA.FTZ R89, R89, R76, R251 ;  /* 0x0000004c59597223 */ /* 0x010fe200000100fb */
[----:B------:R-:W-:Y:S01]  /*66a0*/  PRMT R76, RZ, 0x7610, R171 ;  /* 0x00007610ff4c7816 */ /* 0x000fe200000000ab */
[----:B------:R-:W4:Y:S01]  /*66b0*/  LDL R83, [R1+0xd4] ;  /* 0x0000d40001537983 */ /* 0x000f220000100800 */
[----:B------:R-:W-:-:S03]  /*66c0*/  PRMT R77, RZ, 0x5410, R169 ;  /* 0x00005410ff4d7816 */ /* 0x000fc600000000a9 */
[----:B---3--:R-:W-:Y:S01]  /*66d0*/  FFMA.FTZ R88, R88, R76, R250 ;  /* 0x0000004c58587223 */ /* 0x008fe200000100fa */
[----:B------:R-:W-:Y:S01]  /*66e0*/  PRMT R76, RZ, 0x5410, R170 ;  /* 0x00005410ff4c7816 */ /* 0x000fe200000000aa */
[----:B------:R-:W-:Y:S01]  /*66f0*/  FFMA.FTZ R77, R79, R77, R248 ;  /* 0x0000004d4f4d7223 */ /* 0x000fe200000100f8 */
[----:B------:R-:W-:-:S03]  /*6700*/  PRMT R79, RZ, 0x7610, R168 ;  /* 0x00007610ff4f7816 */ /* 0x000fc600000000a8 */
[----:B------:R-:W-:Y:S01]  /*6710*/  FFMA.FTZ R78, R78, R76, R249 ;  /* 0x0000004c4e4e7223 */ /* 0x000fe200000100f9 */
[----:B------:R-:W-:-:S05]  /*6720*/  PRMT R76, RZ, 0x7610, R170 ;  /* 0x00007610ff4c7816 */ /* 0x000fca00000000aa */
[----:B------:R-:W-:Y:S01]  /*6730*/  FFMA.FTZ R87, R87, R76, R247 ;  /* 0x0000004c57577223 */ /* 0x000fe200000100f7 */
[----:B------:R-:W-:Y:S01]  /*6740*/  PRMT R76, RZ, 0x7610, R169 ;  /* 0x00007610ff4c7816 */ /* 0x000fe200000000a9 */
[----:B------:R-:W3:Y:S04]  /*6750*/  LDL R247, [R1+0x10c] ;  /* 0x00010c0001f77983 */ /* 0x000ee80000100800 */
[----:B------:R-:W-:Y:S02]  /*6760*/  FFMA.FTZ R86, R86, R76, R244 ;  /* 0x0000004c56567223 */ /* 0x000fe400000100f4 */
[----:B------:R-:W3:Y:S01]  /*6770*/  LDL R244, [R1+0xfc] ;  /* 0x0000fc0001f47983 */ /* 0x000ee20000100800 */
[----:B--2---:R-:W-:-:S03]  /*6780*/  FFMA.FTZ R85, R85, R79, R91 ;  /* 0x0000004f55557223 */ /* 0x004fc6000001005b */
[----:B------:R-:W2:Y:S01]  /*6790*/  LDL R91, [R1+0xec] ;  /* 0x0000ec00015b7983 */ /* 0x000ea20000100800 */
[----:B------:R-:W-:-:S05]  /*67a0*/  PRMT R76, RZ, 0x5410, R168 ;  /* 0x00005410ff4c7816 */ /* 0x000fca00000000a8 */
[----:B------:R-:W-:Y:S02]  /*67b0*/  FFMA.FTZ R76, R84, R76, R209 ;  /* 0x0000004c544c7223 */ /* 0x000fe400000100d1 */
[----:B------:R-:W2:Y:S04]  /*67c0*/  LDL R84, [R1+0xdc] ;  /* 0x0000dc0001547983 */ /* 0x000ea80000100800 */
[----:B------:R-:W2:Y:S01]  /*67d0*/  LDL R209, [R1+0xf4] ;  /* 0x0000f40001d17983 */ /* 0x000ea20000100800 */
[----:B------:R-:W-:Y:S01]  /*67e0*/  F2FP.BF16.PACK_AB R79, R88, R89 ;  /* 0x00000059584f723e */ /* 0x000fe200000010ff */
[----:B------:R-:W-:Y:S01]  /*67f0*/  IMAD.WIDE.U32 R80, R204, R213, c[0x0][0x210] ;  /* 0x00008400cc507625 */ /* 0x000fe200078e00d5 */
[----:B------:R-:W-:Y:S01]  /*6800*/  F2FP.BF16.PACK_AB R78, R87, R78 ;  /* 0x0000004e574e723e */ /* 0x000fe200000010ff */
[----:B------:R-:W2:Y:S01]  /*6810*/  LDL R88, [R1+0xd0] ;  /* 0x0000d00001587983 */ /* 0x000ea20000100800 */
[----:B------:R-:W-:-:S02]  /*6820*/  F2FP.BF16.PACK_AB R77, R86, R77 ;  /* 0x0000004d564d723e */ /* 0x000fc400000010ff */
[----:B------:R-:W-:Y:S01]  /*6830*/  F2FP.BF16.PACK_AB R76, R85, R76 ;  /* 0x0000004c554c723e */ /* 0x000fe200000010ff */
[C---:B------:R-:W-:Y:S01]  /*6840*/  FADD.FTZ R74, -R212.reuse, R74 ;  /* 0x0000004ad44a7221 */ /* 0x040fe20000010100 */
[----:B------:R-:W2:Y:S04]  /*6850*/  LDL R86, [R1+0x108] ;  /* 0x0001080001567983 */ /* 0x000ea80000100800 */
[----:B------:R1:W-:Y:S04]  /*6860*/  STG.E.128 [R80.64], R76 ;  /* 0x0000004c50007986 */ /* 0x0003e8000c101d04 */
[----:B------:R-:W2:Y:S04]  /*6870*/  LDL R87, [R1+0xe8] ;  /* 0x0000e80001577983 */ /* 0x000ea80000100800 */
[----:B------:R-:W2:Y:S04]  /*6880*/  LDL R89, [R1+0x9c] ;  /* 0x00009c0001597983 */ /* 0x000ea80000100800 */
[----:B------:R-:W2:Y:S01]  /*6890*/  LDL R85, [R1+0x94] ;  /* 0x0000940001557983 */ /* 0x000ea20000100800 */
[----:B------:R-:W-:-:S02]  /*68a0*/  FADD.FTZ R70, -R212, R70 ;  /* 0x00000046d4467221 */ /* 0x000fc40000010100 */
[C---:B------:R-:W-:Y:S01]  /*68b0*/  FADD.FTZ R20, -R212.reuse, R20 ;  /* 0x00000014d4147221 */ /* 0x040fe20000010100 */
[----:B------:R-:W2:Y:S01]  /*68c0*/  LDL R204, [R1+0xf8] ;  /* 0x0000f80001cc7983 */ /* 0x000ea20000100800 */
[C---:B-1----:R-:W-:Y:S02]  /*68d0*/  FADD.FTZ R78, -R212.reuse, R68 ;  /* 0x00000044d44e7221 */ /* 0x042fe40000010100 */
[----:B------:R-:W-:Y:S02]  /*68e0*/  FADD.FTZ R80, -R212, R71 ;  /* 0x00000047d4507221 */ /* 0x000fe40000010100 */
[----:B------:R-:W-:Y:S01]  /*68f0*/  FMUL.FTZ R71, R222, R74 ;  /* 0x0000004ade477220 */ /* 0x000fe20000410000 */
[----:B------:R-:W-:Y:S01]  /*6900*/  PRMT R74, RZ, 0x5410, R166 ;  /* 0x00005410ff4a7816 */ /* 0x000fe200000000a6 */
[----:B------:R-:W-:Y:S02]  /*6910*/  FADD.FTZ R77, -R212, R73 ;  /* 0x00000049d44d7221 */ /* 0x000fe40000010100 */
[C---:B------:R-:W-:Y:S01]  /*6920*/  FMUL.FTZ R78, R222.reuse, R78 ;  /* 0x0000004ede4e7220 */ /* 0x040fe20000410000 */
[----:B------:R-:W-:Y:S01]  /*6930*/  PRMT R73, RZ, 0x7610, R164 ;  /* 0x00007610ff497816 */ /* 0x000fe200000000a4 */
[----:B------:R-:W-:-:S02]  /*6940*/  FMUL.FTZ R77, R222, R77 ;  /* 0x0000004dde4d7220 */ /* 0x000fc40000410000 */
[----:B------:R-:W-:Y:S01]  /*6950*/  FADD.FTZ R79, -R212, R69 ;  /* 0x00000045d44f7221 */ /* 0x000fe20000010100 */
[----:B------:R-:W-:Y:S01]  /*6960*/  PRMT R69, RZ, 0x7610, R166 ;  /* 0x00007610ff457816 */ /* 0x000fe200000000a6 */
[----:B------:R-:W-:Y:S01]  /*6970*/  FFMA.FTZ R73, R77, R73, R82 ;  /* 0x000000494d497223 */ /* 0x000fe20000010052 */
[----:B------:R-:W-:Y:S01]  /*6980*/  PRMT R82, RZ, 0x5410, R165 ;  /* 0x00005410ff527816 */ /* 0x000fe200000000a5 */
[C---:B------:R-:W-:Y:S01]  /*6990*/  FMUL.FTZ R79, R222.reuse, R79 ;  /* 0x0000004fde4f7220 */ /* 0x040fe20000410000 */
[----:B------:R-:W-:Y:S01]  /*69a0*/  PRMT R68, RZ, 0x7610, R167 ;  /* 0x00007610ff447816 */ /* 0x000fe200000000a7 */
[----:B------:R-:W-:Y:S02]  /*69b0*/  FMUL.FTZ R80, R222, R80 ;  /* 0x00000050de507220 */ /* 0x000fe40000410000 */
[----:B------:R-:W-:Y:S02]  /*69c0*/  FFMA.FTZ R69, R79, R69, R90 ;  /* 0x000000454f457223 */ /* 0x000fe4000001005a */
[----:B------:R-:W2:Y:S01]  /*69d0*/  LDL R90, [R1+0x100] ;  /* 0x00010000015a7983 */ /* 0x000ea20000100800 */
[----:B---3--:R-:W-:-:S03]  /*69e0*/  FFMA.FTZ R82, R71, R82, R244 ;  /* 0x0000005247527223 */ /* 0x008fc600000100f4 */
[----:B------:R-:W3:Y:S01]  /*69f0*/  LDL R244, [R1+0xd8] ;  /* 0x0000d80001f47983 */ /* 0x000ee20000100800 */
[----:B----4-:R-:W-:-:S03]  /*6a00*/  FFMA.FTZ R68, R80, R68, R83 ;  /* 0x0000004450447223 */ /* 0x010fc60000010053 */
[----:B------:R-:W4:Y:S01]  /*6a10*/  LDL R83, [R1+0x98] ;  /* 0x0000980001537983 */ /* 0x000f220000100800 */
[----:B--2---:R-:W-:-:S03]  /*6a20*/  FFMA.FTZ R74, R78, R74, R91 ;  /* 0x0000004a4e4a7223 */ /* 0x004fc6000001005b */
[----:B------:R-:W2:Y:S01]  /*6a30*/  LDL R91, [R1+0xf0] ;  /* 0x0000f000015b7983 */ /* 0x000ea20000100800 */
[----:B------:R-:W-:Y:S01]  /*6a40*/  FADD.FTZ R76, -R212, R72 ;  /* 0x00000048d44c7221 */ /* 0x000fe20000010100 */
[----:B------:R-:W-:-:S03]  /*6a50*/  PRMT R72, RZ, 0x5410, R164 ;  /* 0x00005410ff487816 */ /* 0x000fc600000000a4 */
[----:B------:R-:W-:-:S04]  /*6a60*/  FMUL.FTZ R76, R222, R76 ;  /* 0x0000004cde4c7220 */ /* 0x000fc80000410000 */
[----:B------:R-:W-:Y:S02]  /*6a70*/  FFMA.FTZ R72, R76, R72, R247 ;  /* 0x000000484c487223 */ /* 0x000fe400000100f7 */
[----:B------:R-:W-:Y:S01]  /*6a80*/  FADD.FTZ R81, -R212, R75 ;  /* 0x0000004bd4517221 */ /* 0x000fe20000010100 */
[----:B------:R-:W-:Y:S01]  /*6a90*/  PRMT R75, RZ, 0x5410, R167 ;  /* 0x00005410ff4b7816 */ /* 0x000fe200000000a7 */
[C---:B------:R-:W-:Y:S01]  /*6aa0*/  FMUL.FTZ R70, R222.reuse, R70 ;  /* 0x00000046de467220 */ /* 0x040fe20000410000 */
[----:B------:R-:W-:Y:S01]  /*6ab0*/  F2FP.BF16.PACK_AB R72, R73, R72 ;  /* 0x000000484948723e */ /* 0x000fe200000010ff */
[----:B------:R-:W-:Y:S01]  /*6ac0*/  FMUL.FTZ R81, R222, R81 ;  /* 0x00000051de517220 */ /* 0x000fe20000410000 */
[----:B------:R-:W-:Y:S01]  /*6ad0*/  PRMT R73, RZ, 0x7610, R165 ;  /* 0x00007610ff497816 */ /* 0x000fe200000000a5 */
[----:B------:R-:W-:Y:S01]  /*6ae0*/  FFMA.FTZ R75, R70, R75, R84 ;  /* 0x0000004b464b7223 */ /* 0x000fe20000010054 */
[----:B------:R-:W-:Y:S01]  /*6af0*/  F2FP.BF16.PACK_AB R74, R69, R74 ;  /* 0x0000004a454a723e */ /* 0x000fe200000010ff */
[----:B------:R-:W2:Y:S02]  /*6b00*/  LDL R84, [R1+0x90] ;  /* 0x0000900001547983 */ /* 0x000ea40000100800 */
[----:B------:R-:W-:Y:S01]  /*6b10*/  FFMA.FTZ R73, R81, R73, R209 ;  /* 0x0000004951497223 */ /* 0x000fe200000100d1 */
[----:B------:R-:W-:Y:S01]  /*6b20*/  F2FP.BF16.PACK_AB R75, R68, R75 ;  /* 0x0000004b444b723e */ /* 0x000fe200000010ff */
[----:B------:R-:W-:Y:S01]  /*6b30*/  IMAD.WIDE.U32 R68, R2, R213, c[0x0][0x208] ;  /* 0x0000820002447625 */ /* 0x000fe200078e00d5 */
[----:B------:R-:W2:Y:S02]  /*6b40*/  LDL R209, [R1+0xe0] ;  /* 0x0000e00001d17983 */ /* 0x000ea40000100800 */
[----:B------:R-:W-:Y:S01]  /*6b50*/  F2FP.BF16.PACK_AB R73, R73, R82 ;  /* 0x000000524949723e */ /* 0x000fe200000010ff */
[C---:B------:R-:W-:Y:S01]  /*6b60*/  FADD.FTZ R28, -R212.reuse, R28 ;  /* 0x0000001cd41c7221 */ /* 0x040fe20000010100 */
[----:B------:R-:W2:Y:S04]  /*6b70*/  LDL R82, [R1+0xbc] ;  /* 0x0000bc0001527983 */ /* 0x000ea80000100800 */
[----:B------:R1:W-:Y:S01]  /*6b80*/  STG.E.128 [R68.64], R72 ;  /* 0x0000004844007986 */ /* 0x0003e2000c101d04 */
[----:B------:R-:W-:-:S02]  /*6b90*/  FADD.FTZ R22, -R212, R22 ;  /* 0x00000016d4167221 */ /* 0x000fc40000010100 */
[C---:B------:R-:W-:Y:S02]  /*6ba0*/  FADD.FTZ R25, -R212.reuse, R25 ;  /* 0x00000019d4197221 */ /* 0x040fe40000010100 */
[----:B------:R-:W-:Y:S02]  /*6bb0*/  FADD.FTZ R23, -R212, R23 ;  /* 0x00000017d4177221 */ /* 0x000fe40000010100 */
[----:B-1----:R-:W-:Y:S01]  /*6bc0*/  FMUL.FTZ R72, R222, R20 ;  /* 0x00000014de487220 */ /* 0x002fe20000410000 */
[----:B------:R-:W-:-:S05]  /*6bd0*/  PRMT R20, RZ, 0x7610, R163 ;  /* 0x00007610ff147816 */ /* 0x000fca00000000a3 */
[----:B------:R-:W-:Y:S01]  /*6be0*/  FFMA.FTZ R80, R80, R20, R88 ;  /* 0x0000001450507223 */ /* 0x000fe20000010058 */
[----:B------:R-:W-:Y:S01]  /*6bf0*/  PRMT R20, RZ, 0x7610, R161 ;  /* 0x00007610ff147816 */ /* 0x000fe200000000a1 */
[C---:B------:R-:W-:Y:S01]  /*6c00*/  FMUL.FTZ R69, R222.reuse, R28 ;  /* 0x0000001cde457220 */ /* 0x040fe20000410000 */
[----:B------:R-:W2:Y:S01]  /*6c10*/  LDL R88, [R1+0xac] ;  /* 0x0000ac0001587983 */ /* 0x000ea20000100800 */
[C---:B------:R-:W-:Y:S01]  /*6c20*/  FMUL.FTZ R74, R222.reuse, R22 ;  /* 0x00000016de4a7220 */ /* 0x040fe20000410000 */
[----:B------:R-:W-:Y:S01]  /*6c30*/  PRMT R22, RZ, 0x5410, R162 ;  /* 0x00005410ff167816 */ /* 0x000fe200000000a2 */
[C---:B------:R-:W-:Y:S01]  /*6c40*/  FMUL.FTZ R28, R222.reuse, R25 ;  /* 0x00000019de1c7220 */ /* 0x040fe20000410000 */
[----:B------:R-:W-:Y:S01]  /*6c50*/  PRMT R25, RZ, 0x7610, R160 ;  /* 0x00007610ff197816 */ /* 0x000fe200000000a0 */
[----:B------:R-:W-:Y:S01]  /*6c60*/  FMUL.FTZ R75, R222, R23 ;  /* 0x00000017de4b7220 */ /* 0x000fe20000410000 */
[----:B------:R-:W-:Y:S01]  /*6c70*/  PRMT R23, RZ, 0x5410, R163 ;  /* 0x00005410ff177816 */ /* 0x000fe200000000a3 */
[----:B------:R-:W-:-:S02]  /*6c80*/  FADD.FTZ R62, -R212, R62 ;  /* 0x0000003ed43e7221 */ /* 0x000fc40000010100 */
[----:B------:R-:W-:Y:S02]  /*6c90*/  FFMA.FTZ R22, R78, R22, R87 ;  /* 0x000000164e167223 */ /* 0x000fe40000010057 */
[----:B---3--:R-:W-:Y:S01]  /*6ca0*/  FFMA.FTZ R23, R70, R23, R244 ;  /* 0x0000001746177223 */ /* 0x008fe200000100f4 */
[----:B------:R-:W3:Y:S01]  /*6cb0*/  LDL R87, [R1+0xa8] ;  /* 0x0000a80001577983 */ /* 0x000ee20000100800 */
[----:B------:R-:W-:Y:S01]  /*6cc0*/  FFMA.FTZ R25, R77, R25, R90 ;  /* 0x000000194d197223 */ /* 0x000fe2000001005a */
[----:B------:R-:W-:Y:S01]  /*6cd0*/  PRMT R77, RZ, 0x5410, R159 ;  /* 0x00005410ff4d7816 */ /* 0x000fe2000000009f */
[----:B------:R-:W-:Y:S01]  /*6ce0*/  FMUL.FTZ R62, R222, R62 ;  /* 0x0000003ede3e7220 */ /* 0x000fe20000410000 */
[----:B------:R-:W-:Y:S01]  /*6cf0*/  PRMT R70, RZ, 0x5410, R155 ;  /* 0x00005410ff467816 */ /* 0x000fe2000000009b */
[----:B------:R-:W-:Y:S01]  /*6d00*/  FADD.FTZ R63, -R212, R63 ;  /* 0x0000003fd43f7221 */ /* 0x000fe20000010100 */
[----:B------:R-:W3:Y:S01]  /*6d10*/  LDL R90, [R1+0xb4] ;  /* 0x0000b400015a7983 */ /* 0x000ee20000100800 */
[----:B------:R-:W-:-:S02]  /*6d20*/  FFMA.FTZ R77, R62, R77, R89 ;  /* 0x0000004d3e4d7223 */ /* 0x000fc40000010059 */
[----:B----4-:R-:W-:Y:S01]  /*6d30*/  FFMA.FTZ R70, R62, R70, R83 ;  /* 0x000000463e467223 */ /* 0x010fe20000010053 */
[----:B------:R-:W-:Y:S01]  /*6d40*/  PRMT R62, RZ, 0x7610, R159 ;  /* 0x00007610ff3e7816 */ /* 0x000fe2000000009f */
[----:B------:R-:W4:Y:S01]  /*6d50*/  LDL R83, [R1+0xb8] ;  /* 0x0000b80001537983 */ /* 0x000f220000100800 */
[----:B------:R-:W-:Y:S02]  /*6d60*/  FMUL.FTZ R63, R222, R63 ;  /* 0x0000003fde3f7220 */ /* 0x000fe40000410000 */
[----:B------:R-:W-:Y:S01]  /*6d70*/  FADD.FTZ R29, -R212, R29 ;  /* 0x0000001dd41d7221 */ /* 0x000fe20000010100 */
[----:B------:R-:W4:Y:S01]  /*6d80*/  LDL R89, [R1+0xb0] ;  /* 0x0000b00001597983 */ /* 0x000f220000100800 */
[----:B------:R-:W-:-:S03]  /*6d90*/  FFMA.FTZ R62, R63, R62, R85 ;  /* 0x0000003e3f3e7223 */ /* 0x000fc60000010055 */
[----:B------:R-:W4:Y:S01]  /*6da0*/  LDL R85, [R1+0xcc] ;  /* 0x0000cc0001557983 */ /* 0x000f220000100800 */
[----:B--2---:R-:W-:Y:S01]  /*6db0*/  FFMA.FTZ R81, R81, R20, R91 ;  /* 0x0000001451517223 */ /* 0x004fe2000001005b */
[----:B------:R-:W-:Y:S01]  /*6dc0*/  PRMT R20, RZ, 0x5410, R160 ;  /* 0x00005410ff147816 */ /* 0x000fe200000000a0 */
[C---:B------:R-:W-:Y:S02]  /*6dd0*/  FADD.FTZ R24, -R212.reuse, R24 ;  /* 0x00000018d4187221 */ /* 0x040fe40000010100 */
[C---:B------:R-:W-:Y:S02]  /*6de0*/  FADD.FTZ R21, -R212.reuse, R21 ;  /* 0x00000015d4157221 */ /* 0x040fe40000010100 */
[----:B------:R-:W-:Y:S01]  /*6df0*/  FADD.FTZ R60, -R212, R60 ;  /* 0x0000003cd43c7221 */ /* 0x000fe20000010100 */
[----:B------:R-:W-:Y:S01]  /*6e00*/  PRMT R78, RZ, 0x5410, R158 ;  /* 0x00005410ff4e7816 */ /* 0x000fe2000000009e */
[----:B------:R-:W-:Y:S01]  /*6e10*/  FFMA.FTZ R20, R76, R20, R86 ;  /* 0x000000144c147223 */ /* 0x000fe20000010056 */
[----:B------:R-:W-:Y:S01]  /*6e20*/  F2FP.BF16.PACK_AB R23, R80, R23 ;  /* 0x000000175017723e */ /* 0x000fe200000010ff */
[----:B------:R-:W2:Y:S04]  /*6e30*/  LDL R86, [R1+0xa4] ;  /* 0x0000a40001567983 */ /* 0x000ea80000100800 */
[----:B------:R-:W4:Y:S01]  /*6e40*/  LDL R76, [R1+0xa0] ;  /* 0x0000a000014c7983 */ /* 0x000f220000100800 */
[----:B------:R-:W-:-:S02]  /*6e50*/  FMUL.FTZ R68, R222, R29 ;  /* 0x0000001dde447220 */ /* 0x000fc40000410000 */
[C---:B------:R-:W-:Y:S01]  /*6e60*/  FMUL.FTZ R29, R222.reuse, R24 ;  /* 0x00000018de1d7220 */ /* 0x040fe20000410000 */
[----:B------:R-:W-:Y:S01]  /*6e70*/  PRMT R24, RZ, 0x7610, R162 ;  /* 0x00007610ff187816 */ /* 0x000fe200000000a2 */
[----:B------:R-:W-:Y:S01]  /*6e80*/  FMUL.FTZ R73, R222, R21 ;  /* 0x00000015de497220 */ /* 0x000fe20000410000 */
[----:B------:R-:W-:Y:S01]  /*6e90*/  PRMT R21, RZ, 0x5410, R161 ;  /* 0x00005410ff157816 */ /* 0x000fe200000000a1 */
[----:B------:R-:W-:Y:S01]  /*6ea0*/  FADD.FTZ R61, -R212, R61 ;  /* 0x0000003dd43d7221 */ /* 0x000fe20000010100 */
[----:B------:R-:W-:Y:S01]  /*6eb0*/  F2FP.BF16.PACK_AB R20, R25, R20 ;  /* 0x000000141914723e */ /* 0x000fe200000010ff */
[----:B------:R-:W-:Y:S01]  /*6ec0*/  FMUL.FTZ R60, R222, R60 ;  /* 0x0000003cde3c7220 */ /* 0x000fe20000410000 */
[----:B------:R-:W4:Y:S01]  /*6ed0*/  LDL R80, [R1+0x5c] ;  /* 0x00005c0001507983 */ /* 0x000f220000100800 */
[----:B------:R-:W-:Y:S01]  /*6ee0*/  FFMA.FTZ R24, R79, R24, R209 ;  /* 0x000000184f187223 */ /* 0x000fe200000100d1 */
[----:B------:R-:W-:Y:S01]  /*6ef0*/  PRMT R79, RZ, 0x7610, R155 ;  /* 0x00007610ff4f7816 */ /* 0x000fe2000000009b */
[----:B------:R-:W-:Y:S01]  /*6f00*/  FFMA.FTZ R21, R71, R21, R204 ;  /* 0x0000001547157223 */ /* 0x000fe200000100cc */
[----:B------:R-:W4:Y:S03]  /*6f10*/  LDL R91, [R1+0x7c] ;  /* 0x00007c00015b7983 */ /* 0x000f260000100800 */
[----:B------:R-:W-:Y:S01]  /*6f20*/  FFMA.FTZ R79, R63, R79, R84 ;  /* 0x0000004f3f4f7223 */ /* 0x000fe20000010054 */
[----:B------:R-:W-:Y:S01]  /*6f30*/  F2FP.BF16.PACK_AB R22, R24, R22 ;  /* 0x000000161816723e */ /* 0x000fe200000010ff */
[----:B------:R-:W4:Y:S01]  /*6f40*/  LDL R84, [R1+0xc8] ;  /* 0x0000c80001547983 */ /* 0x000f220000100800 */
[----:B------:R-:W-:Y:S01]  /*6f50*/  IMAD.WIDE.U32 R24, R2, R213, c[0x0][0x210] ;  /* 0x0000840002187625 */ /* 0x000fe200078e00d5 */
[----:B------:R-:W-:-:S02]  /*6f60*/  F2FP.BF16.PACK_AB R21, R81, R21 ;  /* 0x000000155115723e */ /* 0x000fc400000010ff */
[----:B------:R-:W4:Y:S01]  /*6f70*/  LDL R71, [R1+0x58] ;  /* 0x0000580001477983 */ /* 0x000f220000100800 */
[----:B------:R-:W-:Y:S01]  /*6f80*/  PRMT R2, RZ, 0x7610, R158 ;  /* 0x00007610ff027816 */ /* 0x000fe2000000009e */
[----:B------:R-:W-:Y:S01]  /*6f90*/  FMUL.FTZ R61, R222, R61 ;  /* 0x0000003dde3d7220 */ /* 0x000fe20000410000 */
[----:B------:R-:W-:Y:S01]  /*6fa0*/  PRMT R81, RZ, 0x7610, R154 ;  /* 0x00007610ff517816 */ /* 0x000fe2000000009a */
[----:B------:R-:W-:Y:S01]  /*6fb0*/  FADD.FTZ R66, -R212, R66 ;  /* 0x00000042d4427221 */ /* 0x000fe20000010100 */
[----:B------:R-:W-:Y:S01]  /*6fc0*/  PRMT R63, RZ, 0x5410, R154 ;  /* 0x00005410ff3f7816 */ /* 0x000fe2000000009a */
[----:B------:R1:W-:Y:S02]  /*6fd0*/  STG.E.128 [R24.64], R20 ;  /* 0x0000001418007986 */ /* 0x0003e4000c101d04 */
[----:B------:R-:W-:Y:S02]  /*6fe0*/  FMUL.FTZ R66, R222, R66 ;  /* 0x00000042de427220 */ /* 0x000fe40000410000 */
[----:B------:R-:W-:Y:S01]  /*6ff0*/  FADD.FTZ R64, -R212, R64 ;  /* 0x00000040d4407221 */ /* 0x000fe20000010100 */
[----:B------:R-:W4:Y:S01]  /*7000*/  LDL R204, [R1+0x3c] ;  /* 0x00003c0001cc7983 */ /* 0x000f220000100800 */
[----:B------:R-:W-:-:S03]  /*7010*/  FFMA.FTZ R78, R60, R78, R88 ;  /* 0x0000004e3c4e7223 */ /* 0x000fc60000010058 */
[----:B------:R-:W4:Y:S01]  /*7020*/  LDL R88, [R1+0xc4] ;  /* 0x0000c40001587983 */ /* 0x000f220000100800 */
[----:B-1----:R-:W-:Y:S02]  /*7030*/  PRMT R21, RZ, 0x5410, R157 ;  /* 0x00005410ff157816 */ /* 0x002fe4000000009d */
[----:B------:R-:W-:Y:S01]  /*7040*/  PRMT R20, RZ, 0x5410, R153 ;  /* 0x00005410ff147816 */ /* 0x000fe20000000099 */
[----:B------:R-:W4:Y:S01]  /*7050*/  LDL R25, [R1+0x68] ;  /* 0x0000680001197983 */ /* 0x000f220000100800 */
[----:B---3--:R-:W-:-:S03]  /*7060*/  FFMA.FTZ R63, R60, R63, R87 ;  /* 0x0000003f3c3f7223 */ /* 0x008fc60000010057 */
[----:B------:R-:W3:Y:S01]  /*7070*/  LDL R87, [R1+0xc0] ;  /* 0x0000c00001577983 */ /* 0x000ee20000100800 */
[----:B------:R-:W-:-:S03]  /*7080*/  FFMA.FTZ R21, R66, R21, R82 ;  /* 0x0000001542157223 */ /* 0x000fc60000010052 */
[----:B------:R-:W3:Y:S01]  /*7090*/  LDL R82, [R1+0x6c] ;  /* 0x00006c0001527983 */ /* 0x000ee20000100800 */
[----:B------:R-:W-:Y:S02]  /*70a0*/  FMUL.FTZ R64, R222, R64 ;  /* 0x00000040de407220 */ /* 0x000fe40000410000 */
[C---:B--2---:R-:W-:Y:S02]  /*70b0*/  FFMA.FTZ R2, R61.reuse, R2, R86 ;  /* 0x000000023d027223 */ /* 0x044fe40000010056 */
[----:B----4-:R-:W-:Y:S01]  /*70c0*/  FFMA.FTZ R81, R61, R81, R76 ;  /* 0x000000513d517223 */ /* 0x010fe2000001004c */
[----:B------:R-:W2:Y:S04]  /*70d0*/  LDL R86, [R1+0x54] ;  /* 0x0000540001567983 */ /* 0x000ea80000100800 */
[----:B------:R-:W4:Y:S01]  /*70e0*/  LDL R76, [R1+0x50] ;  /* 0x00005000014c7983 */ /* 0x000f220000100800 */
[----:B------:R-:W-:Y:S01]  /*70f0*/  FFMA.FTZ R66, R66, R20, R83 ;  /* 0x0000001442427223 */ /* 0x000fe20000010053 */
[----:B------:R-:W-:Y:S01]  /*7100*/  PRMT R20, RZ, 0x5410, R156 ;  /* 0x00005410ff147816 */ /* 0x000fe2000000009c */
[C---:B------:R-:W-:Y:S01]  /*7110*/  FADD.FTZ R67, -R212.reuse, R67 ;  /* 0x00000043d4437221 */ /* 0x040fe20000010100 */
[----:B------:R-:W-:Y:S01]  /*7120*/  PRMT R22, RZ, 0x7610, R157 ;  /* 0x00007610ff167816 */ /* 0x000fe2000000009d */
[----:B------:R-:W-:Y:S01]  /*7130*/  FADD.FTZ R54, -R212, R54 ;  /* 0x00000036d4367221 */ /* 0x000fe20000010100 */
[----:B------:R-:W-:Y:S01]  /*7140*/  PRMT R23, RZ, 0x5410, R152 ;  /* 0x00005410ff177816 */ /* 0x000fe20000000098 */
[----:B------:R-:W-:Y:S01]  /*7150*/  FFMA.FTZ R20, R64, R20, R85 ;  /* 0x0000001440147223 */ /* 0x000fe20000010055 */
[----:B------:R-:W-:Y:S01]  /*7160*/  PRMT R24, RZ, 0x5410, R147 ;  /* 0x00005410ff187816 */ /* 0x000fe20000000093 */
[----:B------:R-:W4:Y:S01]  /*7170*/  LDL R85, [R1+0x64] ;  /* 0x0000640001557983 */ /* 0x000f220000100800 */
[----:B------:R-:W-:Y:S01]  /*7180*/  PRMT R83, RZ, 0x7610, R153 ;  /* 0x00007610ff537816 */ /* 0x000fe20000000099 */
[----:B------:R-:W-:-:S02]  /*7190*/  FMUL.FTZ R67, R222, R67 ;  /* 0x00000043de437220 */ /* 0x000fc40000410000 */
[----:B------:R-:W-:Y:S01]  /*71a0*/  FADD.FTZ R65, -R212, R65 ;  /* 0x00000041d4417221 */ /* 0x000fe20000010100 */
[----:B------:R-:W4:Y:S01]  /*71b0*/  LDL R60, [R1+0x60] ;  /* 0x00006000013c7983 */ /* 0x000f220000100800 */
[C---:B------:R-:W-:Y:S02]  /*71c0*/  FFMA.FTZ R22, R67.reuse, R22, R90 ;  /* 0x0000001643167223 */ /* 0x040fe4000001005a */
[----:B------:R-:W-:Y:S01]  /*71d0*/  FFMA.FTZ R83, R67, R83, R89 ;  /* 0x0000005343537223 */ /* 0x000fe20000010059 */
[----:B------:R-:W-:Y:S01]  /*71e0*/  PRMT R67, RZ, 0x5410, R151 ;  /* 0x00005410ff437816 */ /* 0x000fe20000000097 */
[----:B------:R-:W-:Y:S01]  /*71f0*/  FMUL.FTZ R54, R222, R54 ;  /* 0x00000036de367220 */ /* 0x000fe20000410000 */
[----:B------:R-:W4:Y:S01]  /*7200*/  LDL R61, [R1+0x70] ;  /* 0x00007000013d7983 */ /* 0x000f220000100800 */
[----:B------:R-:W-:Y:S01]  /*7210*/  FFMA.FTZ R64, R64, R23, R84 ;  /* 0x0000001740407223 */ /* 0x000fe20000010054 */
[----:B------:R-:W-:Y:S01]  /*7220*/  PRMT R23, RZ, 0x7610, R156 ;  /* 0x00007610ff177816 */ /* 0x000fe2000000009c */
[----:B------:R-:W-:Y:S01]  /*7230*/  FADD.FTZ R55, -R212, R55 ;  /* 0x00000037d4377221 */ /* 0x000fe20000010100 */
[----:B------:R-:W4:Y:S01]  /*7240*/  LDL R90, [R1+0x8c] ;  /* 0x00008c00015a7983 */ /* 0x000f220000100800 */
[----:B------:R-:W-:-:S02]  /*7250*/  FMUL.FTZ R65, R222, R65 ;  /* 0x00000041de417220 */ /* 0x000fc40000410000 */
[C---:B------:R-:W-:Y:S01]  /*7260*/  FFMA.FTZ R67, R54.reuse, R67, R80 ;  /* 0x0000004336437223 */ /* 0x040fe20000010050 */
[----:B------:R-:W4:Y:S01]  /*7270*/  LDL R89, [R1+0x84] ;  /* 0x0000840001597983 */ /* 0x000f220000100800 */
[----:B------:R-:W-:Y:S01]  /*7280*/  FFMA.FTZ R54, R54, R24, R71 ;  /* 0x0000001836367223 */ /* 0x000fe20000010047 */
[----:B------:R-:W-:Y:S01]  /*7290*/  PRMT R71, RZ, 0x7610, R151 ;  /* 0x00007610ff477816 */ /* 0x000fe20000000097 */
[----:B------:R-:W-:Y:S01]  /*72a0*/  FMUL.FTZ R55, R222, R55 ;  /* 0x00000037de377220 */ /* 0x000fe20000410000 */
[----:B------:R-:W-:Y:S01]  /*72b0*/  PRMT R24, RZ, 0x7610, R147 ;  /* 0x00007610ff187816 */ /* 0x000fe20000000093 */
[----:B------:R-:W4:Y:S01]  /*72c0*/  LDL R80, [R1+0x78] ;  /* 0x0000780001507983 */ /* 0x000f220000100800 */
[----:B------:R-:W-:Y:S01]  /*72d0*/  PRMT R84, RZ, 0x7610, R152 ;  /* 0x00007610ff547816 */ /* 0x000fe20000000098 */
[----:B------:R-:W-:Y:S02]  /*72e0*/  FADD.FTZ R52, -R212, R52 ;  /* 0x00000034d4347221 */ /* 0x000fe40000010100 */
[----:B------:R-:W-:-:S02]  /*72f0*/  FFMA.FTZ R23, R65, R23, R88 ;  /* 0x0000001741177223 */ /* 0x000fc40000010058 */
[----:B------:R-:W-:Y:S01]  /*7300*/  FMUL.FTZ R52, R222, R52 ;  /* 0x00000034de347220 */ /* 0x000fe20000410000 */
[----:B------:R-:W4:Y:S02]  /*7310*/  LDL R88, [R1+0x80] ;  /* 0x0000800001587983 */ /* 0x000f240000100800 */
[----:B------:R-:W-:Y:S02]  /*7320*/  F2FP.BF16.PACK_AB R20, R23, R20 ;  /* 0x000000141714723e */ /* 0x000fe400000010ff */
[----:B------:R-:W-:Y:S01]  /*7330*/  PRMT R23, RZ, 0x5410, R146 ;  /* 0x00005410ff177816 */ /* 0x000fe20000000092 */
[----:B---3--:R-:W-:Y:S02]  /*7340*/  FFMA.FTZ R84, R65, R84, R87 ;  /* 0x0000005441547223 */ /* 0x008fe40000010057 */
[----:B------:R-:W3:Y:S01]  /*7350*/  LDL R65, [R1+0x74] ;  /* 0x0000740001417983 */ /* 0x000ee20000100800 */
[----:B------:R-:W-:-:S03]  /*7360*/  FADD.FTZ R53, -R212, R53 ;  /* 0x00000035d4357221 */ /* 0x000fc60000010100 */
[----:B------:R-:W3:Y:S01]  /*7370*/  LDL R87, [R1+0x1c] ;  /* 0x00001c0001577983 */ /* 0x000ee20000100800 */
[----:B------:R-:W-:Y:S02]  /*7380*/  FMUL.FTZ R53, R222, R53 ;  /* 0x00000035de357220 */ /* 0x000fe40000410000 */
[C---:B--2---:R-:W-:Y:S02]  /*7390*/  FFMA.FTZ R71, R55.reuse, R71, R86 ;  /* 0x0000004737477223 */ /* 0x044fe40000010056 */
[----:B------:R-:W2:Y:S01]  /*73a0*/  LDL R86, [R1+0x18] ;  /* 0x0000180001567983 */ /* 0x000ea20000100800 */
[----:B----4-:R-:W-:Y:S01]  /*73b0*/  FFMA.FTZ R55, R55, R24, R76 ;  /* 0x0000001837377223 */ /* 0x010fe2000001004c */
[----:B------:R-:W-:-:S05]  /*73c0*/  PRMT R76, RZ, 0x5410, R150 ;  /* 0x00005410ff4c7816 */ /* 0x000fca0000000096 */
[C---:B------:R-:W-:Y:S02]  /*73d0*/  FFMA.FTZ R76, R52.reuse, R76, R82 ;  /* 0x0000004c344c7223 */ /* 0x040fe40000010052 */
[----:B------:R-:W-:Y:S01]  /*73e0*/  FFMA.FTZ R52, R52, R23, R25 ;  /* 0x0000001734347223 */ /* 0x000fe20000010019 */
[----:B------:R-:W-:Y:S01]  /*73f0*/  F2FP.BF16.PACK_AB R23, R62, R77 ;  /* 0x0000004d3e17723e */ /* 0x000fe200000010ff */
[----:B------:R-:W4:Y:S01]  /*7400*/  LDL R82, [R1+0x88] ;  /* 0x0000880001527983 */ /* 0x000f220000100800 */
[----:B------:R-:W-:-:S05]  /*7410*/  PRMT R77, RZ, 0x7610, R150 ;  /* 0x00007610ff4d7816 */ /* 0x000fca0000000096 */
[----:B------:R-:W-:Y:S02]  /*7420*/  FFMA.FTZ R77, R53, R77, R85 ;  /* 0x0000004d354d7223 */ /* 0x000fe40000010055 */
[----:B------:R-:W2:Y:S01]  /*7430*/  LDL R85, [R1+0x14] ;  /* 0x0000140001557983 */ /* 0x000ea20000100800 */
[----:B------:R-:W-:Y:S02]  /*7440*/  F2FP.BF16.PACK_AB R21, R22, R21 ;  /* 0x000000151615723e */ /* 0x000fe400000010ff */
[----:B------:R-:W-:Y:S02]  /*7450*/  F2FP.BF16.PACK_AB R22, R2, R78 ;  /* 0x0000004e0216723e */ /* 0x000fe400000010ff */
[----:B------:R-:W-:Y:S01]  /*7460*/  PRMT R2, RZ, 0x7610, R146 ;  /* 0x00007610ff027816 */ /* 0x000fe20000000092 */
[----:B------:R-:W-:Y:S02]  /*7470*/  FADD.FTZ R58, -R212, R58 ;  /* 0x0000003ad43a7221 */ /* 0x000fe40000010100 */
[----:B------:R-:W-:-:S04]  /*7480*/  IMAD.WIDE.U32 R24, R0, R213, c[0x0][0x208] ;  /* 0x0000820000187625 */ /* 0x000fc800078e00d5 */
[----:B------:R-:W-:Y:S01]  /*7490*/  FFMA.FTZ R53, R53, R2, R60 ;  /* 0x0000000235357223 */ /* 0x000fe2000001003c */
[----:B------:R-:W-:Y:S01]  /*74a0*/  PRMT R60, RZ, 0x5410, R145 ;  /* 0x00005410ff3c7816 */ /* 0x000fe20000000091 */
[----:B------:R-:W-:Y:S02]  /*74b0*/  FMUL.FTZ R58, R222, R58 ;  /* 0x0000003ade3a7220 */ /* 0x000fe40000410000 */
[----:B------:R-:W-:Y:S01]  /*74c0*/  FADD.FTZ R59, -R212, R59 ;  /* 0x0000003bd43b7221 */ /* 0x000fe20000010100 */
[----:B------:R1:W-:Y:S01]  /*74d0*/  STG.E.128 [R24.64], R20 ;  /* 0x0000001418007986 */ /* 0x0003e2000c101d04 */
[----:B------:R-:W-:Y:S01]  /*74e0*/  FFMA.FTZ R60, R58, R60, R80 ;  /* 0x0000003c3a3c7223 */ /* 0x000fe20000010050 */
[----:B------:R-:W-:Y:S01]  /*74f0*/  PRMT R80, RZ, 0x7610, R149 ;  /* 0x00007610ff507816 */ /* 0x000fe20000000095 */
[----:B------:R-:W-:Y:S01]  /*7500*/  FMUL.FTZ R59, R222, R59 ;  /* 0x0000003bde3b7220 */ /* 0x000fe20000410000 */
[----:B------:R-:W-:Y:S01]  /*7510*/  PRMT R2, RZ, 0x7610, R145 ;  /* 0x00007610ff027816 */ /* 0x000fe20000000091 */
[----:B------:R-:W-:-:S02]  /*7520*/  FADD.FTZ R56, -R212, R56 ;  /* 0x00000038d4387221 */ /* 0x000fc40000010100 */
[----:B------:R-:W-:Y:S02]  /*7530*/  FADD.FTZ R46, -R212, R46 ;  /* 0x0000002ed42e7221 */ /* 0x000fe40000010100 */
[----:B------:R-:W-:Y:S01]  /*7540*/  FMUL.FTZ R56, R222, R56 ;  /* 0x00000038de387220 */ /* 0x000fe20000410000 */
[----:B-1----:R-:W2:Y:S01]  /*7550*/  LDL R23, [R1+0x10] ;  /* 0x0000100001177983 */ /* 0x002ea20000100800 */
[----:B---3--:R-:W-:-:S03]  /*7560*/  FFMA.FTZ R80, R59, R80, R65 ;  /* 0x000000503b507223 */ /* 0x008fc60000010041 */
[----:B------:R-:W3:Y:S01]  /*7570*/  LDL R25, [R1+0x2c] ;  /* 0x00002c0001197983 */ /* 0x000ee20000100800 */
[----:B------:R-:W-:Y:S01]  /*7580*/  FFMA.FTZ R59, R59, R2, R61 ;  /* 0x000000023b3b7223 */ /* 0x000fe2000001003d */
[----:B------:R-:W-:Y:S02]  /*7590*/  PRMT R65, RZ, 0x5410, R148 ;  /* 0x00005410ff417816 */ /* 0x000fe40000000094 */
[----:B------:R-:W3:Y:S01]  /*75a0*/  LDL R22, [R1+0x28] ;  /* 0x0000280001167983 */ /* 0x000ee20000100800 */
[----:B------:R-:W-:Y:S01]  /*75b0*/  PRMT R61, RZ, 0x5410, R144 ;  /* 0x00005410ff3d7816 */ /* 0x000fe20000000090 */
[----:B------:R-:W-:Y:S02]  /*75c0*/  FADD.FTZ R47, -R212, R47 ;  /* 0x0000002fd42f7221 */ /* 0x000fe40000010100 */
[----:B------:R-:W3:Y:S01]  /*75d0*/  LDL R24, [R1+0x24] ;  /* 0x0000240001187983 */ /* 0x000ee20000100800 */
[----:B------:R-:W-:Y:S01]  /*75e0*/  FFMA.FTZ R65, R56, R65, R90 ;  /* 0x0000004138417223 */ /* 0x000fe2000001005a */
[----:B------:R-:W-:-:S02]  /*75f0*/  PRMT R2, RZ, 0x5410, R143 ;  /* 0x00005410ff027816 */ /* 0x000fc4000000008f */
[----:B------:R-:W3:Y:S01]  /*7600*/  LDL R21, [R1+0x20] ;  /* 0x0000200001157983 */ /* 0x000ee20000100800 */
[C---:B------:R-:W-:Y:S02]  /*7610*/  FMUL.FTZ R46, R222.reuse, R46 ;  /* 0x0000002ede2e7220 */ /* 0x040fe40000410000 */
[----:B------:R-:W-:Y:S01]  /*7620*/  FMUL.FTZ R47, R222, R47 ;  /* 0x0000002fde2f7220 */ /* 0x000fe20000410000 */
[----:B------:R-:W-:Y:S01]  /*7630*/  PRMT R20, RZ, 0x5410, R139 ;  /* 0x00005410ff147816 */ /* 0x000fe2000000008b */
[----:B------:R-:W-:Y:S01]  /*7640*/  FFMA.FTZ R2, R46, R2, R87 ;  /* 0x000000022e027223 */ /* 0x000fe20000010057 */
[----:B------:R-:W-:Y:S01]  /*7650*/  PRMT R78, RZ, 0x5410, R149 ;  /* 0x00005410ff4e7816 */ /* 0x000fe20000000095 */
[----:B------:R-:W3:Y:S01]  /*7660*/  LDL R87, [R1+0x48] ;  /* 0x0000480001577983 */ /* 0x000ee20000100800 */
[----:B------:R-:W-:-:S03]  /*7670*/  FADD.FTZ R57, -R212, R57 ;  /* 0x00000039d4397221 */ /* 0x000fc60000010100 */
[----:B------:R-:W-:Y:S01]  /*7680*/  FFMA.FTZ R78, R58, R78, R91 ;  /* 0x0000004e3a4e7223 */ /* 0x000fe2000001005b */
[----:B------:R-:W3:Y:S01]  /*7690*/  LDL R90, [R1+0x34] ;  /* 0x00003400015a7983 */ /* 0x000ee20000100800 */
[----:B------:R-:W-:-:S03]  /*76a0*/  FMUL.FTZ R57, R222, R57 ;  /* 0x00000039de397220 */ /* 0x000fc60000410000 */
[----:B------:R-:W3:Y:S01]  /*76b0*/  LDL R91, [R1+0x38] ;  /* 0x00003800015b7983 */ /* 0x000ee20000100800 */
[----:B----4-:R-:W-:Y:S01]  /*76c0*/  FFMA.FTZ R61, R56, R61, R82 ;  /* 0x0000003d383d7223 */ /* 0x010fe20000010052 */
[----:B------:R-:W-:-:S05]  /*76d0*/  PRMT R56, RZ, 0x7610, R143 ;  /* 0x00007610ff387816 */ /* 0x000fca000000008f */
[----:B--2---:R-:W-:Y:S02]  /*76e0*/  FFMA.FTZ R56, R47, R56, R85 ;  /* 0x000000382f387223 */ /* 0x004fe40000010055 */
[----:B------:R-:W2:Y:S01]  /*76f0*/  LDL R85, [R1+0x40] ;  /* 0x0000400001557983 */ /* 0x000ea20000100800 */
[----:B------:R-:W-:-:S03]  /*7700*/  FFMA.FTZ R46, R46, R20, R86 ;  /* 0x000000142e2e7223 */ /* 0x000fc60000010056 */
[----:B------:R-:W4:Y:S01]  /*7710*/  LDL R86, [R1+0x44] ;  /* 0x0000440001567983 */ /* 0x000f220000100800 */
[----:B------:R-:W-:Y:S02]  /*7720*/  PRMT R82, RZ, 0x7610, R148 ;  /* 0x00007610ff527816 */ /* 0x000fe40000000094 */
[----:B------:R-:W-:-:S03]  /*7730*/  PRMT R62, RZ, 0x7610, R144 ;  /* 0x00007610ff3e7816 */ /* 0x000fc60000000090 */
[C---:B------:R-:W-:Y:S02]  /*7740*/  FFMA.FTZ R82, R57.reuse, R82, R89 ;  /* 0x0000005239527223 */ /* 0x040fe40000010059 */
[----:B------:R-:W4:Y:S01]  /*7750*/  LDL R89, [R1+0x30] ;  /* 0x0000300001597983 */ /* 0x000f220000100800 */
[----:B------:R-:W-:-:S03]  /*7760*/  FFMA.FTZ R62, R57, R62, R88 ;  /* 0x0000003e393e7223 */ /* 0x000fc60000010058 */
[----:B------:R-:W4:Y:S01]  /*7770*/  LDL R88, [R1+0x4c] ;  /* 0x00004c0001587983 */ /* 0x000f220000100800 */
[----:B------:R-:W-:Y:S01]  /*7780*/  PRMT R20, RZ, 0x7610, R139 ;  /* 0x00007610ff147816 */ /* 0x000fe2000000008b */
[C---:B------:R-:W-:Y:S01]  /*7790*/  FADD.FTZ R44, -R212.reuse, R44 ;  /* 0x0000002cd42c7221 */ /* 0x040fe20000010100 */
[--C-:B------:R-:W-:Y:S01]  /*77a0*/  PRMT R57, RZ, 0x5410, R142.reuse ;  /* 0x00005410ff397816 */ /* 0x100fe2000000008e */
[----:B------:R-:W-:Y:S02]  /*77b0*/  FADD.FTZ R45, -R212, R45 ;  /* 0x0000002dd42d7221 */ /* 0x000fe40000010100 */
[C---:B------:R-:W-:Y:S01]  /*77c0*/  FMUL.FTZ R44, R222.reuse, R44 ;  /* 0x0000002cde2c7220 */ /* 0x040fe20000410000 */
[----:B------:R-:W-:Y:S01]  /*77d0*/  PRMT R58, RZ, 0x7610, R142 ;  /* 0x00007610ff3a7816 */ /* 0x000fe2000000008e */
[----:B------:R-:W-:Y:S02]  /*77e0*/  FMUL.FTZ R45, R222, R45 ;  /* 0x0000002dde2d7220 */ /* 0x000fe40000410000 */
[----:B------:R-:W-:Y:S01]  /*77f0*/  FFMA.FTZ R47, R47, R20, R23 ;  /* 0x000000142f2f7223 */ /* 0x000fe20000010017 */
[----:B------:R-:W-:Y:S01]  /*7800*/  PRMT R20, RZ, 0x5410, R138 ;  /* 0x00005410ff147816 */ /* 0x000fe2000000008a */
[----:B---3--:R-:W-:-:S04]  /*7810*/  FFMA.FTZ R57, R44, R57, R25 ;  /* 0x000000392c397223 */ /* 0x008fc80000010019 */
[----:B------:R-:W-:Y:S01]  /*7820*/  FFMA.FTZ R44, R44, R20, R22 ;  /* 0x000000142c2c7223 */ /* 0x000fe20000010016 */
[----:B------:R-:W-:Y:S01]  /*7830*/  PRMT R20, RZ, 0x7610, R138 ;  /* 0x00007610ff147816 */ /* 0x000fe2000000008a */
[C---:B------:R-:W-:Y:S02]  /*7840*/  FADD.FTZ R48, -R212.reuse, R48 ;  /* 0x00000030d4307221 */ /* 0x040fe40000010100 */
[----:B------:R-:W-:Y:S02]  /*7850*/  FADD.FTZ R49, -R212, R49 ;  /* 0x00000031d4317221 */ /* 0x000fe40000010100 */
[C---:B------:R-:W-:Y:S02]  /*7860*/  FFMA.FTZ R58, R45.reuse, R58, R24 ;  /* 0x0000003a2d3a7223 */ /* 0x040fe40000010018 */
[----:B------:R-:W-:Y:S01]  /*7870*/  FFMA.FTZ R45, R45, R20, R21 ;  /* 0x000000142d2d7223 */ /* 0x000fe20000010015 */
[----:B------:R-:W-:Y:S02]  /*7880*/  F2FP.BF16.PACK_AB R21, R83, R66 ;  /* 0x000000425315723e */ /* 0x000fe400000010ff */
[----:B------:R-:W-:Y:S01]  /*7890*/  F2FP.BF16.PACK_AB R20, R84, R64 ;  /* 0x000000405414723e */ /* 0x000fe200000010ff */
[C---:B------:R-:W-:Y:S01]  /*78a0*/  FMUL.FTZ R48, R222.reuse, R48 ;  /* 0x00000030de307220 */ /* 0x040fe20000410000 */
[--C-:B------:R-:W-:Y:S01]  /*78b0*/  PRMT R64, RZ, 0x5410, R136.reuse ;  /* 0x00005410ff407816 */ /* 0x100fe20000000088 */
[----:B------:R-:W-:Y:S01]  /*78c0*/  FMUL.FTZ R49, R222, R49 ;  /* 0x00000031de317220 */ /* 0x000fe20000410000 */
[----:B------:R-:W-:Y:S01]  /*78d0*/  PRMT R66, RZ, 0x7610, R136 ;  /* 0x00007610ff427816 */ /* 0x000fe20000000088 */
[----:B------:R-:W3:Y:S02]  /*78e0*/  LDL R83, [R1] ;  /* 0x0000000001537983 */ /* 0x000ee40000100800 */
[----:B------:R-:W-:Y:S01]  /*78f0*/  FFMA.FTZ R64, R48, R64, R87 ;  /* 0x0000004030407223 */ /* 0x000fe20000010057 */
[----:B------:R-:W-:Y:S01]  /*7900*/  F2FP.BF16.PACK_AB R22, R81, R63 ;  /* 0x0000003f5116723e */ /* 0x000fe200000010ff */
[----:B------:R-:W3:Y:S01]  /*7910*/  LDL R87, [R1+0xc] ;  /* 0x00000c0001577983 */ /* 0x000ee20000100800 */
[----:B------:R-:W-:Y:S01]  /*7920*/  PRMT R81, RZ, 0x7610, R140 ;  /* 0x00007610ff517816 */ /* 0x000fe2000000008c */
[----:B------:R-:W-:Y:S01]  /*7930*/  FADD.FTZ R50, -R212, R50 ;  /* 0x00000032d4327221 */ /* 0x000fe20000010100 */
[----:B------:R-:W-:Y:S01]  /*7940*/  PRMT R63, RZ, 0x5410, R141 ;  /* 0x00005410ff3f7816 */ /* 0x000fe2000000008d */
[----:B------:R-:W-:Y:S01]  /*7950*/  IMAD.WIDE.U32 R24, R0, R213, c[0x0][0x210] ;  /* 0x0000840000187625 */ /* 0x000fe200078e00d5 */
[----:B------:R-:W-:-:S03]  /*7960*/  PRMT R0, RZ, 0x5410, R137 ;  /* 0x00005410ff007816 */ /* 0x000fc60000000089 */
[----:B------:R-:W-:Y:S02]  /*7970*/  FMUL.FTZ R50, R222, R50 ;  /* 0x00000032de327220 */ /* 0x000fe40000410000 */
[----:B------:R-:W-:Y:S01]  /*7980*/  FADD.FTZ R51, -R212, R51 ;  /* 0x00000033d4337221 */ /* 0x000fe20000010100 */
[----:B------:R-:W-:Y:S01]  /*7990*/  F2FP.BF16.PACK_AB R23, R79, R70 ;  /* 0x000000464f17723e */ /* 0x000fe200000010ff */
[C---:B------:R-:W-:Y:S01]  /*79a0*/  FFMA.FTZ R63, R50.reuse, R63, R204 ;  /* 0x0000003f323f7223 */ /* 0x040fe200000100cc */
[----:B------:R-:W-:Y:S01]  /*79b0*/  PRMT R70, RZ, 0x7610, R141 ;  /* 0x00007610ff467816 */ /* 0x000fe2000000008d */
[----:B------:R-:W-:Y:S01]  /*79c0*/  FFMA.FTZ R50, R50, R0, R91 ;  /* 0x0000000032327223 */ /* 0x000fe2000001005b */
[----:B------:R-:W-:Y:S01]  /*79d0*/  PRMT R0, RZ, 0x7610, R137 ;  /* 0x00007610ff007816 */ /* 0x000fe20000000089 */
[----:B------:R-:W-:Y:S02]  /*79e0*/  FMUL.FTZ R51, R222, R51 ;  /* 0x00000033de337220 */ /* 0x000fe40000410000 */
[----:B--2---:R-:W-:-:S02]  /*79f0*/  FFMA.FTZ R66, R49, R66, R85 ;  /* 0x0000004231427223 */ /* 0x004fc40000010055 */
[----:B------:R-:W2:Y:S01]  /*7a00*/  LDL R85, [R1+0x8] ;  /* 0x0000080001557983 */ /* 0x000ea20000100800 */
[----:B----4-:R-:W-:-:S03]  /*7a10*/  FFMA.FTZ R81, R49, R81, R86 ;  /* 0x0000005131517223 */ /* 0x010fc60000010056 */
[----:B------:R-:W4:Y:S01]  /*7a20*/  LDL R86, [R1+0x4] ;  /* 0x0000040001567983 */ /* 0x000f220000100800 */
[----:B------:R-:W-:Y:S02]  /*7a30*/  FADD.FTZ R38, -R212, R38 ;  /* 0x00000026d4267221 */ /* 0x000fe40000010100 */
[C---:B------:R-:W-:Y:S01]  /*7a40*/  FFMA.FTZ R70, R51.reuse, R70, R90 ;  /* 0x0000004633467223 */ /* 0x040fe2000001005a */
[----:B------:R1:W-:Y:S01]  /*7a50*/  STG.E.128 [R24.64], R20 ;  /* 0x0000001418007986 */ /* 0x0003e2000c101d04 */
[----:B------:R-:W-:Y:S01]  /*7a60*/  PRMT R79, RZ, 0x5410, R140 ;  /* 0x00005410ff4f7816 */ /* 0x000fe2000000008c */
[----:B------:R-:W-:Y:S01]  /*7a70*/  FFMA.FTZ R51, R51, R0, R89 ;  /* 0x0000000033337223 */ /* 0x000fe20000010059 */
[----:B------:R-:W-:Y:S01]  /*7a80*/  PRMT R0, RZ, 0x5410, R135 ;  /* 0x00005410ff007816 */ /* 0x000fe20000000087 */
[----:B------:R-:W-:Y:S02]  /*7a90*/  FMUL.FTZ R38, R222, R38 ;  /* 0x00000026de267220 */ /* 0x000fe40000410000 */
[----:B------:R-:W-:-:S02]  /*7aa0*/  FADD.FTZ R39, -R212, R39 ;  /* 0x00000027d4277221 */ /* 0x000fc40000010100 */
[----:B------:R-:W-:Y:S01]  /*7ab0*/  FFMA.FTZ R79, R48, R79, R88 ;  /* 0x0000004f304f7223 */ /* 0x000fe20000010058 */
[----:B------:R-:W-:Y:S01]  /*7ac0*/  PRMT R48, RZ, 0x7610, R135 ;  /* 0x00007610ff307816 */ /* 0x000fe20000000087 */
[----:B------:R-:W-:Y:S02]  /*7ad0*/  FFMA.FTZ R0, R38, R0, R238 ;  /* 0x0000000026007223 */ /* 0x000fe400000100ee */
[----:B------:R-:W-:Y:S01]  /*7ae0*/  FMUL.FTZ R39, R222, R39 ;  /* 0x00000027de277220 */ /* 0x000fe20000410000 */
[----:B-1----:R-:W-:Y:S01]  /*7af0*/  PRMT R20, RZ, 0x5410, R131 ;  /* 0x00005410ff147816 */ /* 0x002fe20000000083 */
[----:B------:R-:W-:-:S04]  /*7b00*/  FADD.FTZ R36, -R212, R36 ;  /* 0x00000024d4247221 */ /* 0x000fc80000010100 */
[----:B------:R-:W-:Y:S01]  /*7b10*/  FFMA.FTZ R38, R38, R20, R237 ;  /* 0x0000001426267223 */ /* 0x000fe200000100ed */
[----:B------:R-:W-:Y:S01]  /*7b20*/  PRMT R20, RZ, 0x7610, R131 ;  /* 0x00007610ff147816 */ /* 0x000fe20000000083 */
[C---:B------:R-:W-:Y:S01]  /*7b30*/  FFMA.FTZ R48, R39.reuse, R48, R236 ;  /* 0x0000003027307223 */ /* 0x040fe200000100ec */
[----:B------:R-:W-:Y:S01]  /*7b40*/  PRMT R49, RZ, 0x5410, R134 ;  /* 0x00005410ff317816 */ /* 0x000fe20000000086 */
[----:B------:R-:W-:Y:S02]  /*7b50*/  FMUL.FTZ R36, R222, R36 ;  /* 0x00000024de247220 */ /* 0x000fe40000410000 */
[----:B------:R-:W-:Y:S01]  /*7b60*/  FFMA.FTZ R39, R39, R20, R235 ;  /* 0x0000001427277223 */ /* 0x000fe200000100eb */
[----:B------:R-:W-:Y:S01]  /*7b70*/  PRMT R20, RZ, 0x5410, R130 ;  /* 0x00005410ff147816 */ /* 0x000fe20000000082 */
[----:B------:R-:W-:Y:S02]  /*7b80*/  FADD.FTZ R37, -R212, R37 ;  /* 0x00000025d4257221 */ /* 0x000fe40000010100 */
[----:B------:R-:W-:-:S02]  /*7b90*/  FFMA.FTZ R49, R36, R49, R242 ;  /* 0x0000003124317223 */ /* 0x000fc400000100f2 */
[----:B------:R-:W-:Y:S01]  /*7ba0*/  FFMA.FTZ R36, R36, R20, R241 ;  /* 0x0000001424247223 */ /* 0x000fe200000100f1 */
[----:B------:R-:W-:Y:S01]  /*7bb0*/  F2FP.BF16.PACK_AB R20, R82, R65 ;  /* 0x000000415214723e */ /* 0x000fe200000010ff */
[----:B------:R-:W-:Y:S01]  /*7bc0*/  FMUL.FTZ R37, R222, R37 ;  /* 0x00000025de257220 */ /* 0x000fe20000410000 */
[----:B------:R-:W-:Y:S02]  /*7bd0*/  PRMT R65, RZ, 0x7610, R134 ;  /* 0x00007610ff417816 */ /* 0x000fe40000000086 */
[----:B------:R-:W-:Y:S01]  /*7be0*/  PRMT R21, RZ, 0x7610, R130 ;  /* 0x00007610ff157816 */ /* 0x000fe20000000082 */
[----:B------:R-:W-:Y:S01]  /*7bf0*/  IMAD.WIDE.U32 R24, R205, R213, c[0x0][0x208] ;  /* 0x00008200cd187625 */ /* 0x000fe200078e00d5 */
[----:B------:R-:W-:-:S03]  /*7c00*/  F2FP.BF16.PACK_AB R22, R77, R76 ;  /* 0x0000004c4d16723e */ /* 0x000fc600000010ff */
[----:B------:R-:W-:Y:S01]  /*7c10*/  FFMA.FTZ R65, R37, R65, R240 ;  /* 0x0000004125417223 */ /* 0x000fe200000100f0 */
[----:B------:R-:W-:Y:S01]  /*7c20*/  F2FP.BF16.PACK_AB R23, R71, R67 ;  /* 0x000000434717723e */ /* 0x000fe200000010ff */
[----:B------:R-:W-:Y:S01]  /*7c30*/  FFMA.FTZ R37, R37, R21, R239 ;  /* 0x0000001525257223 */ /* 0x000fe200000100ef */
[----:B------:R-:W-:Y:S02]  /*7c40*/  F2FP.BF16.PACK_AB R21, R80, R78 ;  /* 0x0000004e5015723e */ /* 0x000fe400000010ff */
[----:B------:R-:W-:-:S03]  /*7c50*/  PRMT R78, RZ, 0x5410, R126 ;  /* 0x00005410ff4e7816 */ /* 0x000fc6000000007e */
[----:B------:R1:W-:Y:S02]  /*7c60*/  STG.E.128 [R24.64], R20 ;  /* 0x0000001418007986 */ /* 0x0003e4000c101d04 */
[----:B------:R-:W-:Y:S01]  /*7c70*/  FFMA.FTZ R78, R69, R78, R226 ;  /* 0x0000004e454e7223 */ /* 0x000fe200000100e2 */
[----:B-1----:R-:W-:Y:S02]  /*7c80*/  PRMT R20, RZ, 0x5410, R122 ;  /* 0x00005410ff147816 */ /* 0x002fe4000000007a */
[----:B------:R-:W-:Y:S02]  /*7c90*/  F2FP.BF16.PACK_AB R23, R55, R54 ;  /* 0x000000363717723e */ /* 0x000fe400000010ff */
[----:B------:R-:W-:Y:S01]  /*7ca0*/  PRMT R54, RZ, 0x7610, R126 ;  /* 0x00007610ff367816 */ /* 0x000fe2000000007e */
[----:B------:R-:W-:Y:S01]  /*7cb0*/  FFMA.FTZ R69, R69, R20, R225 ;  /* 0x0000001445457223 */ /* 0x000fe200000100e1 */
[----:B------:R-:W-:Y:S01]  /*7cc0*/  PRMT R20, RZ, 0x7610, R122 ;  /* 0x00007610ff147816 */ /* 0x000fe2000000007a */
[----:B------:R-:W-:Y:S01]  /*7cd0*/  IMAD.WIDE.U32 R24, R205, R213, c[0x0][0x210] ;  /* 0x00008400cd187625 */ /* 0x000fe200078e00d5 */
[----:B------:R-:W-:-:S03]  /*7ce0*/  F2FP.BF16.PACK_AB R22, R53, R52 ;  /* 0x000000343516723e */ /* 0x000fc600000010ff */
[C---:B------:R-:W-:Y:S01]  /*7cf0*/  FFMA.FTZ R54, R68.reuse, R54, R224 ;  /* 0x0000003644367223 */ /* 0x040fe200000100e0 */
[----:B------:R-:W-:Y:S01]  /*7d00*/  F2FP.BF16.PACK_AB R21, R59, R60 ;  /* 0x0000003c3b15723e */ /* 0x000fe200000010ff */
[----:B------:R-:W-:Y:S01]  /*7d10*/  FFMA.FTZ R68, R68, R20, R223 ;  /* 0x0000001444447223 */ /* 0x000fe200000100df */
[----:B------:R-:W-:Y:S01]  /*7d20*/  F2FP.BF16.PACK_AB R20, R62, R61 ;  /* 0x0000003d3e14723e */ /* 0x000fe200000010ff */
[----:B------:R-:W-:-:S04]  /*7d30*/  FADD.FTZ R190, -R212, R190 ;  /* 0x000000bed4be7221 */ /* 0x000fc80000010100 */
[----:B------:R1:W-:Y:S01]  /*7d40*/  STG.E.128 [R24.64], R20 ;  /* 0x0000001418007986 */ /* 0x0003e2000c101d04 */
[----:B------:R-:W-:Y:S02]  /*7d50*/  FMUL.FTZ R190, R222, R190 ;  /* 0x000000bedebe7220 */ /* 0x000fe40000410000 */
[C---:B------:R-:W-:Y:S01]  /*7d60*/  FADD.FTZ R191, -R212.reuse, R191 ;  /* 0x000000bfd4bf7221 */ /* 0x040fe20000010100 */
[--C-:B------:R-:W-:Y:S01]  /*7d70*/  PRMT R89, RZ, 0x7610, R111.reuse ;  /* 0x00007610ff597816 */ /* 0x100fe2000000006f */
[----:B------:R-:W-:Y:S02]  /*7d80*/  FADD.FTZ R188, -R212, R188 ;  /* 0x000000bcd4bc7221 */ /* 0x000fe40000010100 */
[----:B------:R-:W-:Y:S01]  /*7d90*/  FMUL.FTZ R191, R222, R191 ;  /* 0x000000bfdebf7220 */ /* 0x000fe20000410000 */
[----:B-1----:R-:W-:Y:S02]  /*7da0*/  F2FP.BF16.PACK_AB R23, R56, R2 ;  /* 0x000000023817723e */ /* 0x002fe400000010ff */
[----:B------:R-:W-:-:S02]  /*7db0*/  PRMT R2, RZ, 0x5410, R111 ;  /* 0x00005410ff027816 */ /* 0x000fc4000000006f */
[----:B------:R-:W-:-:S03]  /*7dc0*/  PRMT R24, RZ, 0x5410, R107 ;  /* 0x00005410ff187816 */ /* 0x000fc6000000006b */
[C---:B------:R-:W-:Y:S02]  /*7dd0*/  FFMA.FTZ R2, R190.reuse, R2, R197 ;  /* 0x00000002be027223 */ /* 0x040fe400000100c5 */
[----:B------:R-:W-:Y:S01]  /*7de0*/  FFMA.FTZ R190, R190, R24, R17 ;  /* 0x00000018bebe7223 */ /* 0x000fe20000010011 */
[----:B------:R-:W-:Y:S01]  /*7df0*/  PRMT R24, RZ, 0x7610, R107 ;  /* 0x00007610ff187816 */ /* 0x000fe2000000006b */
[C---:B------:R-:W-:Y:S01]  /*7e00*/  FFMA.FTZ R89, R191.reuse, R89, R196 ;  /* 0x00000059bf597223 */ /* 0x040fe200000100c4 */
[----:B------:R-:W-:Y:S01]  /*7e10*/  PRMT R91, RZ, 0x5410, R110 ;  /* 0x00005410ff5b7816 */ /* 0x000fe2000000006e */
[----:B------:R-:W-:Y:S02]  /*7e20*/  FMUL.FTZ R188, R222, R188 ;  /* 0x000000bcdebc7220 */ /* 0x000fe40000410000 */
[----:B------:R-:W-:Y:S01]  /*7e30*/  FFMA.FTZ R191, R191, R24, R16 ;  /* 0x00000018bfbf7223 */ /* 0x000fe20000010010 */
[----:B------:R-:W-:Y:S01]  /*7e40*/  PRMT R24, RZ, 0x5410, R106 ;  /* 0x00005410ff187816 */ /* 0x000fe2000000006a */
[----:B------:R-:W-:Y:S01]  /*7e50*/  FADD.FTZ R40, -R212, R40 ;  /* 0x00000028d4287221 */ /* 0x000fe20000010100 */
[----:B------:R-:W-:Y:S01]  /*7e60*/  F2FP.BF16.PACK_AB R22, R58, R57 ;  /* 0x000000393a16723e */ /* 0x000fe200000010ff */
[C---:B------:R-:W-:Y:S01]  /*7e70*/  FADD.FTZ R42, -R212.reuse, R42 ;  /* 0x0000002ad42a7221 */ /* 0x040fe20000010100 */
[----:B------:R-:W-:Y:S01]  /*7e80*/  PRMT R55, RZ, 0x5410, R119 ;  /* 0x00005410ff377816 */ /* 0x000fe20000000077 */
[----:B------:R-:W-:Y:S01]  /*7e90*/  FADD.FTZ R43, -R212, R43 ;  /* 0x0000002bd42b7221 */ /* 0x000fe20000010100 */
[----:B------:R-:W-:-:S02]  /*7ea0*/  PRMT R90, RZ, 0x5410, R116 ;  /* 0x00005410ff5a7816 */ /* 0x000fc40000000074 */
[----:B------:R-:W-:Y:S01]  /*7eb0*/  PRMT R58, RZ, 0x5410, R112 ;  /* 0x00005410ff3a7816 */ /* 0x000fe20000000070 */
[----:B------:R-:W-:Y:S01]  /*7ec0*/  FADD.FTZ R186, -R212, R186 ;  /* 0x000000bad4ba7221 */ /* 0x000fe20000010100 */
[----:B------:R-:W-:Y:S01]  /*7ed0*/  PRMT R20, RZ, 0x5410, R115 ;  /* 0x00005410ff147816 */ /* 0x000fe20000000073 */
[----:B------:R-:W-:Y:S01]  /*7ee0*/  FFMA.FTZ R91, R188, R91, R199 ;  /* 0x0000005bbc5b7223 */ /* 0x000fe200000100c7 */
[--C-:B------:R-:W-:Y:S01]  /*7ef0*/  PRMT R67, RZ, 0x5410, R133.reuse ;  /* 0x00005410ff437816 */ /* 0x100fe20000000085 */
[C---:B------:R-:W-:Y:S01]  /*7f00*/  FMUL.FTZ R40, R222.reuse, R40 ;  /* 0x00000028de287220 */ /* 0x040fe20000410000 */
[----:B------:R-:W-:Y:S01]  /*7f10*/  PRMT R82, RZ, 0x7610, R133 ;  /* 0x00007610ff527816 */ /* 0x000fe20000000085 */
[C---:B------:R-:W-:Y:S01]  /*7f20*/  FMUL.FTZ R42, R222.reuse, R42 ;  /* 0x0000002ade2a7220 */ /* 0x040fe20000410000 */
[----:B------:R-:W-:Y:S01]  /*7f30*/  PRMT R76, RZ, 0x7610, R129 ;  /* 0x00007610ff4c7816 */ /* 0x000fe20000000081 */
[----:B------:R-:W-:Y:S01]  /*7f40*/  FMUL.FTZ R43, R222, R43 ;  /* 0x0000002bde2b7220 */ /* 0x000fe20000410000 */
[----:B------:R-:W-:Y:S01]  /*7f50*/  PRMT R84, RZ, 0x5410, R132 ;  /* 0x00005410ff547816 */ /* 0x000fe20000000084 */
[----:B------:R-:W-:Y:S01]  /*7f60*/  FFMA.FTZ R188, R188, R24, R19 ;  /* 0x00000018bcbc7223 */ /* 0x000fe20000010013 */
[----:B------:R-:W-:Y:S01]  /*7f70*/  PRMT R77, RZ, 0x5410, R128 ;  /* 0x00005410ff4d7816 */ /* 0x000fe20000000080 */
[----:B------:R-:W-:Y:S01]  /*7f80*/  FADD.FTZ R30, -R212, R30 ;  /* 0x0000001ed41e7221 */ /* 0x000fe20000010100 */
[----:B------:R-:W-:Y:S01]  /*7f90*/  F2FP.BF16.PACK_AB R24, R66, R64 ;  /* 0x000000404218723e */ /* 0x000fe200000010ff */
[----:B------:R-:W-:Y:S01]  /*7fa0*/  FFMA.FTZ R55, R74, R55, R11 ;  /* 0x000000374a377223 */ /* 0x000fe2000001000b */
[----:B------:R-:W-:Y:S01]  /*7fb0*/  PRMT R66, RZ, 0x5410, R109 ;  /* 0x00005410ff427816 */ /* 0x000fe2000000006d */
[C---:B------:R-:W-:Y:S01]  /*7fc0*/  FFMA.FTZ R90, R29.reuse, R90, R217 ;  /* 0x0000005a1d5a7223 */ /* 0x040fe200000100d9 */
[----:B------:R-:W-:Y:S01]  /*7fd0*/  PRMT R59, RZ, 0x7610, R119 ;  /* 0x00007610ff3b7816 */ /* 0x000fe20000000077 */
[----:B------:R-:W-:Y:S01]  /*7fe0*/  FFMA.FTZ R58, R29, R58, R216 ;  /* 0x0000003a1d3a7223 */ /* 0x000fe200000100d8 */
[----:B------:R-:W-:Y:S01]  /*7ff0*/  PRMT R29, RZ, 0x5410, R105 ;  /* 0x00005410ff1d7816 */ /* 0x000fe20000000069 */
[----:B------:R-:W-:-:S02]  /*8000*/  FMUL.FTZ R186, R222, R186 ;  /* 0x000000badeba7220 */ /* 0x000fc40000410000 */
[----:B------:R-:W-:Y:S01]  /*8010*/  FFMA.FTZ R74, R74, R20, R4 ;  /* 0x000000144a4a7223 */ /* 0x000fe20000010004 */
[----:B------:R-:W-:Y:S01]  /*8020*/  PRMT R20, RZ, 0x7610, R115 ;  /* 0x00007610ff147816 */ /* 0x000fe20000000073 */
[----:B------:R-:W-:Y:S02]  /*8030*/  FADD.FTZ R41, -R212, R41 ;  /* 0x00000029d4297221 */ /* 0x000fe40000010100 */
[----:B------:R-:W-:Y:S02]  /*8040*/  FFMA.FTZ R67, R42, R67, R252 ;  /* 0x000000432a437223 */ /* 0x000fe400000100fc */
[C---:B------:R-:W-:Y:S02]  /*8050*/  FFMA.FTZ R82, R43.reuse, R82, R245 ;  /* 0x000000522b527223 */ /* 0x040fe400000100f5 */
[----:B------:R-:W-:Y:S01]  /*8060*/  FFMA.FTZ R76, R43, R76, R243 ;  /* 0x0000004c2b4c7223 */ /* 0x000fe200000100f3 */
[----:B------:R-:W-:Y:S01]  /*8070*/  PRMT R43, RZ, 0x5410, R123 ;  /* 0x00005410ff2b7816 */ /* 0x000fe2000000007b */
[----:B---3--:R-:W-:Y:S01]  /*8080*/  FFMA.FTZ R84, R40, R84, R87 ;  /* 0x0000005428547223 */ /* 0x008fe20000010057 */
[----:B------:R-:W-:Y:S01]  /*8090*/  PRMT R71, RZ, 0x5410, R129 ;  /* 0x00005410ff477816 */ /* 0x000fe20000000081 */
[----:B------:R-:W-:Y:S01]  /*80a0*/  FMUL.FTZ R30, R222, R30 ;  /* 0x0000001ede1e7220 */ /* 0x000fe20000410000 */
[----:B------:R-:W-:Y:S01]  /*80b0*/  PRMT R80, RZ, 0x7610, R128 ;  /* 0x00007610ff507816 */ /* 0x000fe20000000080 */
[----:B------:R-:W-:-:S02]  /*80c0*/  FADD.FTZ R187, -R212, R187 ;  /* 0x000000bbd4bb7221 */ /* 0x000fc40000010100 */
[----:B------:R-:W-:Y:S01]  /*80d0*/  FFMA.FTZ R66, R186, R66, R201 ;  /* 0x00000042ba427223 */ /* 0x000fe200000100c9 */
[----:B------:R-:W-:Y:S01]  /*80e0*/  PRMT R60, RZ, 0x5410, R118 ;  /* 0x00005410ff3c7816 */ /* 0x000fe20000000076 */
[----:B------:R-:W-:Y:S02]  /*80f0*/  FMUL.FTZ R41, R222, R41 ;  /* 0x00000029de297220 */ /* 0x000fe40000410000 */
[C---:B------:R-:W-:Y:S02]  /*8100*/  FFMA.FTZ R59, R75.reuse, R59, R10 ;  /* 0x0000003b4b3b7223 */ /* 0x040fe4000001000a */
[----:B------:R-:W-:Y:S01]  /*8110*/  FFMA.FTZ R186, R186, R29, R193 ;  /* 0x0000001dbaba7223 */ /* 0x000fe200000100c1 */
[----:B------:R-:W-:Y:S01]  /*8120*/  F2FP.BF16.PACK_AB R29, R82, R67 ;  /* 0x00000043521d723e */ /* 0x000fe200000010ff */
[----:B------:R-:W-:Y:S01]  /*8130*/  FFMA.FTZ R75, R75, R20, R3 ;  /* 0x000000144b4b7223 */ /* 0x000fe20000010003 */
[----:B------:R-:W-:Y:S01]  /*8140*/  PRMT R20, RZ, 0x5410, R114 ;  /* 0x00005410ff147816 */ /* 0x000fe20000000072 */
[----:B------:R-:W-:Y:S01]  /*8150*/  FADD.FTZ R31, -R212, R31 ;  /* 0x0000001fd41f7221 */ /* 0x000fe20000010100 */
[----:B------:R-:W-:Y:S01]  /*8160*/  PRMT R67, RZ, 0x7610, R109 ;  /* 0x00007610ff437816 */ /* 0x000fe2000000006d */
[----:B------:R-:W-:-:S02]  /*8170*/  FFMA.FTZ R43, R30, R43, R220 ;  /* 0x0000002b1e2b7223 */ /* 0x000fc400000100dc */
[----:B------:R-:W-:Y:S02]  /*8180*/  FMUL.FTZ R187, R222, R187 ;  /* 0x000000bbdebb7220 */ /* 0x000fe40000410000 */
[----:B------:R-:W-:Y:S01]  /*8190*/  FFMA.FTZ R42, R42, R71, R246 ;  /* 0x000000472a2a7223 */ /* 0x000fe200000100f6 */
[----:B------:R-:W-:Y:S01]  /*81a0*/  PRMT R71, RZ, 0x7610, R127 ;  /* 0x00007610ff477816 */ /* 0x000fe2000000007f */
[----:B------:R-:W-:Y:S01]  /*81b0*/  FFMA.FTZ R80, R41, R80, R83 ;  /* 0x0000005029507223 */ /* 0x000fe20000010053 */
[----:B------:R-:W-:Y:S01]  /*81c0*/  PRMT R62, RZ, 0x7610, R118 ;  /* 0x00007610ff3e7816 */ /* 0x000fe20000000076 */
[----:B------:R-:W-:Y:S02]  /*81d0*/  FMUL.FTZ R31, R222, R31 ;  /* 0x0000001fde1f7220 */ /* 0x000fe40000410000 */
[----:B------:R-:W-:Y:S02]  /*81e0*/  FFMA.FTZ R60, R72, R60, R13 ;  /* 0x0000003c483c7223 */ /* 0x000fe4000001000d */
[----:B------:R-:W-:-:S02]  /*81f0*/  FADD.FTZ R184, -R212, R184 ;  /* 0x000000b8d4b87221 */ /* 0x000fc40000010100 */
[----:B------:R-:W-:Y:S01]  /*8200*/  FFMA.FTZ R72, R72, R20, R6 ;  /* 0x0000001448487223 */ /* 0x000fe20000010006 */
[----:B------:R-:W-:Y:S01]  /*8210*/  PRMT R20, RZ, 0x7610, R114 ;  /* 0x00007610ff147816 */ /* 0x000fe20000000072 */
[----:B------:R-:W-:Y:S02]  /*8220*/  FFMA.FTZ R67, R187, R67, R200 ;  /* 0x00000043bb437223 */ /* 0x000fe400000100c8 */
[----:B------:R-:W-:Y:S02]  /*8230*/  FADD.FTZ R32, -R212, R32 ;  /* 0x00000020d4207221 */ /* 0x000fe40000010100 */
[----:B------:R-:W-:Y:S01]  /*8240*/  FFMA.FTZ R71, R31, R71, R219 ;  /* 0x000000471f477223 */ /* 0x000fe200000100db */
[----:B------:R-:W-:Y:S01]  /*8250*/  PRMT R204, RZ, 0x7610, R116 ;  /* 0x00007610ffcc7816 */ /* 0x000fe20000000074 */
[----:B------:R-:W-:Y:S01]  /*8260*/  FMUL.FTZ R184, R222, R184 ;  /* 0x000000b8deb87220 */ /* 0x000fe20000410000 */
[----:B------:R-:W-:Y:S01]  /*8270*/  PRMT R88, RZ, 0x7610, R112 ;  /* 0x00007610ff587816 */ /* 0x000fe20000000070 */
[C---:B------:R-:W-:Y:S01]  /*8280*/  FADD.FTZ R26, -R212.reuse, R26 ;  /* 0x0000001ad41a7221 */ /* 0x040fe20000010100 */
[----:B------:R-:W-:Y:S01]  /*8290*/  PRMT R205, RZ, 0x5410, R124 ;  /* 0x00005410ffcd7816 */ /* 0x000fe2000000007c */
[----:B------:R-:W-:Y:S01]  /*82a0*/  FFMA.FTZ R62, R73, R62, R12 ;  /* 0x0000003e493e7223 */ /* 0x000fe2000001000c */
[----:B------:R-:W-:Y:S01]  /*82b0*/  PRMT R61, RZ, 0x5410, R120 ;  /* 0x00005410ff3d7816 */ /* 0x000fe20000000078 */
[----:B------:R-:W-:-:S02]  /*82c0*/  FADD.FTZ R33, -R212, R33 ;  /* 0x00000021d4217221 */ /* 0x000fc40000010100 */
[C---:B------:R-:W-:Y:S02]  /*82d0*/  FADD.FTZ R34, -R212.reuse, R34 ;  /* 0x00000022d4227221 */ /* 0x040fe40000010100 */
[C---:B------:R-:W-:Y:S02]  /*82e0*/  FADD.FTZ R35, -R212.reuse, R35 ;  /* 0x00000023d4237221 */ /* 0x040fe40000010100 */
[----:B------:R-:W-:Y:S01]  /*82f0*/  FFMA.FTZ R73, R73, R20, R5 ;  /* 0x0000001449497223 */ /* 0x000fe20000010005 */
[----:B------:R-:W-:Y:S01]  /*8300*/  F2FP.BF16.PACK_AB R20, R81, R79 ;  /* 0x0000004f5114723e */ /* 0x000fe200000010ff */
[C---:B------:R-:W-:Y:S01]  /*8310*/  FADD.FTZ R27, -R212.reuse, R27 ;  /* 0x0000001bd41b7221 */ /* 0x040fe20000010100 */
[----:B------:R-:W-:Y:S01]  /*8320*/  PRMT R81, RZ, 0x5410, R117 ;  /* 0x00005410ff517816 */ /* 0x000fe20000000075 */
[----:B------:R-:W-:Y:S01]  /*8330*/  FADD.FTZ R189, -R212, R189 ;  /* 0x000000bdd4bd7221 */ /* 0x000fe20000010100 */
[----:B------:R-:W-:Y:S01]  /*8340*/  PRMT R79, RZ, 0x5410, R113 ;  /* 0x00005410ff4f7816 */ /* 0x000fe20000000071 */
[----:B------:R-:W-:Y:S01]  /*8350*/  FMUL.FTZ R32, R222, R32 ;  /* 0x00000020de207220 */ /* 0x000fe20000410000 */
[----:B------:R-:W-:Y:S01]  /*8360*/  PRMT R87, RZ, 0x7610, R125 ;  /* 0x00007610ff577816 */ /* 0x000fe2000000007d */
[----:B------:R-:W-:Y:S01]  /*8370*/  FADD.FTZ R185, -R212, R185 ;  /* 0x000000b9d4b97221 */ /* 0x000fe20000010100 */
[----:B------:R-:W-:Y:S01]  /*8380*/  PRMT R209, RZ, 0x7610, R124 ;  /* 0x00007610ffd17816 */ /* 0x000fe2000000007c */
[----:B------:R-:W-:Y:S01]  /*8390*/  FMUL.FTZ R26, R222, R26 ;  /* 0x0000001ade1a7220 */ /* 0x000fe20000410000 */
[----:B------:R-:W-:Y:S01]  /*83a0*/  F2FP.BF16.PACK_AB R21, R70, R63 ;  /* 0x0000003f4615723e */ /* 0x000fe200000010ff */
        /* <DEDUP_REMOVED lines=8> */
[----:B------:R-:W-:Y:S01]  /*8430*/  PRMT R28, RZ, 0x7610, R106 ;  /* 0x00007610ff1c7816 */ /* 0x000fe2000000006a */
[C---:B------:R-:W-:Y:S01]  /*8440*/  FMUL.FTZ R27, R222.reuse, R27 ;  /* 0x0000001bde1b7220 */ /* 0x040fe20000410000 */
[--C-:B------:R-:W-:Y:S01]  /*8450*/  PRMT R52, RZ, 0x5410, R121.reuse ;  /* 0x00005410ff347816 */ /* 0x100fe20000000079 */
[----:B------:R-:W-:Y:S01]  /*8460*/  FMUL.FTZ R189, R222, R189 ;  /* 0x000000bddebd7220 */ /* 0x000fe20000410000 */
[----:B------:R-:W-:Y:S01]  /*8470*/  PRMT R53, RZ, 0x7610, R121 ;  /* 0x00007610ff357816 */ /* 0x000fe20000000079 */
[C---:B------:R-:W-:Y:S01]  /*8480*/  FFMA.FTZ R205, R32.reuse, R205, R234 ;  /* 0x000000cd20cd7223 */ /* 0x040fe200000100ea */
[----:B------:R-:W-:Y:S01]  /*8490*/  PRMT R83, RZ, 0x7610, R120 ;  /* 0x00007610ff537816 */ /* 0x000fe20000000078 */
[----:B------:R-:W-:Y:S01]  /*84a0*/  FFMA.FTZ R61, R32, R61, R233 ;  /* 0x0000003d203d7223 */ /* 0x000fe200000100e9 */
[----:B------:R-:W-:Y:S01]  /*84b0*/  PRMT R32, RZ, 0x7610, R104 ;  /* 0x00007610ff207816 */ /* 0x000fe20000000068 */
[----:B------:R-:W-:-:S02]  /*84c0*/  FMUL.FTZ R185, R222, R185 ;  /* 0x000000b9deb97220 */ /* 0x000fc40000410000 */
[C---:B------:R-:W-:Y:S02]  /*84d0*/  FFMA.FTZ R81, R26.reuse, R81, R15 ;  /* 0x000000511a517223 */ /* 0x040fe4000001000f */
[----:B------:R-:W-:Y:S01]  /*84e0*/  FFMA.FTZ R79, R26, R79, R8 ;  /* 0x0000004f1a4f7223 */ /* 0x000fe20000010008 */
[----:B------:R-:W-:Y:S01]  /*84f0*/  F2FP.BF16.PACK_AB R26, R45, R44 ;  /* 0x0000002c2d1a723e */ /* 0x000fe200000010ff */
[----:B------:R-:W-:Y:S02]  /*8500*/  FFMA.FTZ R87, R35, R87, R228 ;  /* 0x0000005723577223 */ /* 0x000fe400000100e4 */
[----:B------:R-:W-:Y:S01]  /*8510*/  FFMA.FTZ R209, R33, R209, R232 ;  /* 0x000000d121d17223 */ /* 0x000fe200000100e8 */
[----:B------:R-:W-:Y:S01]  /*8520*/  F2FP.BF16.PACK_AB R25, R51, R50 ;  /* 0x000000323319723e */ /* 0x000fe200000010ff */
[C---:B------:R-:W-:Y:S02]  /*8530*/  FFMA.FTZ R70, R27.reuse, R70, R14 ;  /* 0x000000461b467223 */ /* 0x040fe4000001000e */
[----:B------:R-:W-:Y:S01]  /*8540*/  FFMA.FTZ R63, R27, R63, R7 ;  /* 0x0000003f1b3f7223 */ /* 0x000fe20000010007 */
[----:B------:R-:W-:Y:S01]  /*8550*/  F2FP.BF16.PACK_AB R27, R47, R46 ;  /* 0x0000002e2f1b723e */ /* 0x000fe200000010ff */
[----:B------:R-:W-:-:S02]  /*8560*/  FFMA.FTZ R64, R189, R64, R198 ;  /* 0x00000040bd407223 */ /* 0x000fc400000100c6 */
[----:B------:R-:W-:-:S04]  /*8570*/  IMAD.WIDE.U32 R44, R206, R213, c[0x0][0x208] ;  /* 0x00008200ce2c7625 */ /* 0x000fc800078e00d5 */
[----:B--2---:R-:W-:Y:S01]  /*8580*/  FFMA.FTZ R77, R40, R77, R85 ;  /* 0x0000004d284d7223 */ /* 0x004fe20000010055 */
[----:B------:R-:W-:Y:S02]  /*8590*/  PRMT R40, RZ, 0x5410, R127 ;  /* 0x00005410ff287816 */ /* 0x000fe4000000007f */
[----:B------:R-:W-:-:S03]  /*85a0*/  PRMT R85, RZ, 0x7610, R132 ;  /* 0x00007610ff557816 */ /* 0x000fc60000000084 */
[----:B------:R-:W-:Y:S01]  /*85b0*/  FFMA.FTZ R40, R30, R40, R221 ;  /* 0x000000281e287223 */ /* 0x000fe200000100dd */
[----:B------:R-:W-:Y:S01]  /*85c0*/  PRMT R30, RZ, 0x7610, R105 ;  /* 0x00007610ff1e7816 */ /* 0x000fe20000000069 */
[----:B----4-:R-:W-:Y:S01]  /*85d0*/  FFMA.FTZ R85, R41, R85, R86 ;  /* 0x0000005529557223 */ /* 0x010fe20000010056 */
[----:B------:R-:W-:-:S03]  /*85e0*/  PRMT R41, RZ, 0x7610, R123 ;  /* 0x00007610ff297816 */ /* 0x000fc6000000007b */
[----:B------:R-:W-:Y:S01]  /*85f0*/  FFMA.FTZ R187, R187, R30, R192 ;  /* 0x0000001ebbbb7223 */ /* 0x000fe200000100c0 */
[----:B------:R-:W-:Y:S01]  /*8600*/  F2FP.BF16.PACK_AB R30, R65, R49 ;  /* 0x00000031411e723e */ /* 0x000fe200000010ff */
[----:B------:R-:W-:Y:S01]  /*8610*/  FFMA.FTZ R41, R31, R41, R218 ;  /* 0x000000291f297223 */ /* 0x000fe200000100da */
[----:B------:R-:W-:Y:S02]  /*8620*/  PRMT R65, RZ, 0x5410, R108 ;  /* 0x00005410ff417816 */ /* 0x000fe4000000006c */
[----:B------:R-:W-:Y:S02]  /*8630*/  PRMT R31, RZ, 0x5410, R104 ;  /* 0x00005410ff1f7816 */ /* 0x000fe40000000068 */
[----:B------:R-:W-:Y:S01]  /*8640*/  PRMT R86, RZ, 0x5410, R125 ;  /* 0x00005410ff567816 */ /* 0x000fe2000000007d */
[C---:B------:R-:W-:Y:S02]  /*8650*/  FFMA.FTZ R65, R184.reuse, R65, R203 ;  /* 0x00000041b8417223 */ /* 0x040fe400000100cb */
[----:B------:R-:W-:Y:S01]  /*8660*/  FFMA.FTZ R184, R184, R31, R195 ;  /* 0x0000001fb8b87223 */ /* 0x000fe200000100c3 */
[----:B------:R-:W-:-:S02]  /*8670*/  F2FP.BF16.PACK_AB R31, R48, R0 ;  /* 0x00000000301f723e */ /* 0x000fc400000010ff */
[----:B------:R-:W-:Y:S01]  /*8680*/  PRMT R0, RZ, 0x7610, R108 ;  /* 0x00007610ff007816 */ /* 0x000fe2000000006c */
[----:B------:R-:W-:Y:S02]  /*8690*/  FFMA.FTZ R86, R34, R86, R230 ;  /* 0x0000005622567223 */ /* 0x000fe400000100e6 */
[----:B------:R-:W-:Y:S01]  /*86a0*/  FFMA.FTZ R189, R189, R28, R18 ;  /* 0x0000001cbdbd7223 */ /* 0x000fe20000010012 */
[----:B------:R-:W-:Y:S01]  /*86b0*/  F2FP.BF16.PACK_AB R28, R85, R84 ;  /* 0x00000054551c723e */ /* 0x000fe200000010ff */
[----:B------:R-:W-:Y:S02]  /*86c0*/  FFMA.FTZ R0, R185, R0, R202 ;  /* 0x00000000b9007223 */ /* 0x000fe400000100ca */
[----:B------:R-:W-:Y:S01]  /*86d0*/  IMAD.WIDE.U32 R48, R206, R213, c[0x0][0x210] ;  /* 0x00008400ce307625 */ /* 0x000fe200078e00d5 */
[----:B------:R1:W-:Y:S03]  /*86e0*/  STG.E.128 [R44.64], R20 ;  /* 0x000000142c007986 */ /* 0x0003e6000c101d04 */
        /* <DEDUP_REMOVED lines=11> */
[-C--:B------:R-:W-:Y:S01]  /*87a0*/  IMAD.WIDE.U32 R50, R207, R213.reuse, c[0x0][0x210] ;  /* 0x00008400cf327625 */ /* 0x080fe200078e00d5 */
[----:B------:R-:W-:Y:S02]  /*87b0*/  F2FP.BF16.PACK_AB R38, R54, R78 ;  /* 0x0000004e3626723e */ /* 0x000fe400000010ff */
[----:B------:R-:W-:Y:S01]  /*87c0*/  F2FP.BF16.PACK_AB R39, R71, R40 ;  /* 0x000000284727723e */ /* 0x000fe200000010ff */
[----:B------:R-:W-:Y:S01]  /*87d0*/  IMAD.WIDE.U32 R56, R208, R213, c[0x0][0x208] ;  /* 0x00008200d0387625 */ /* 0x000fe200078e00d5 */
[----:B------:R-:W-:Y:S01]  /*87e0*/  STG.E.128 [R48.64], R24 ;  /* 0x0000001830007986 */ /* 0x000fe2000c101d04 */
[----:B------:R-:W-:Y:S01]  /*87f0*/  F2FP.BF16.PACK_AB R43, R41, R43 ;  /* 0x0000002b292b723e */ /* 0x000fe200000010ff */
[----:B------:R-:W-:Y:S01]  /*8800*/  HFMA2.MMA R251, -RZ, RZ, 0, 2.384185791015625e-07 ;  /* 0x00000004fffb7435 */ /* 0x000fe200000001ff */
[----:B------:R-:W-:Y:S01]  /*8810*/  F2FP.BF16.PACK_AB R42, R68, R69 ;  /* 0x00000045442a723e */ /* 0x000fe200000010ff */
[----:B------:R2:W-:Y:S01]  /*8820*/  STG.E.128 [R46.64], R28 ;  /* 0x0000001c2e007986 */ /* 0x0005e2000c101d04 */
[----:B------:R-:W-:Y:S01]  /*8830*/  F2FP.BF16.PACK_AB R41, R53, R52 ;  /* 0x000000343529723e */ /* 0x000fe200000010ff */
[----:B------:R-:W-:Y:S01]  /*8840*/  IMAD.WIDE.U32 R208, R208, R213, c[0x0][0x210] ;  /* 0x00008400d0d07625 */ /* 0x000fe200078e00d5 */
[----:B------:R-:W-:Y:S01]  /*8850*/  F2FP.BF16.PACK_AB R40, R83, R61 ;  /* 0x0000003d5328723e */ /* 0x000fe200000010ff */
[----:B------:R3:W-:Y:S01]  /*8860*/  STG.E.128 [R50.64], R32 ;  /* 0x0000002032007986 */ /* 0x0007e2000c101d04 */
[----:B-1----:R-:W-:-:S02]  /*8870*/  F2FP.BF16.PACK_AB R44, R204, R90 ;  /* 0x0000005acc2c723e */ /* 0x002fc400000010ff */
[----:B------:R-:W-:Y:S01]  /*8880*/  F2FP.BF16.PACK_AB R45, R70, R81 ;  /* 0x00000051462d723e */ /* 0x000fe200000010ff */
[----:B------:R1:W-:Y:S01]  /*8890*/  STG.E.128 [R56.64], R36 ;  /* 0x0000002438007986 */ /* 0x0003e2000c101d04 */
[----:B------:R-:W-:Y:S02]  /*88a0*/  F2FP.BF16.PACK_AB R23, R75, R74 ;  /* 0x0000004a4b17723e */ /* 0x000fe400000010ff */
[----:B------:R-:W-:Y:S02]  /*88b0*/  F2FP.BF16.PACK_AB R22, R73, R72 ;  /* 0x000000484916723e */ /* 0x000fe400000010ff */
[----:B------:R-:W-:Y:S02]  /*88c0*/  F2FP.BF16.PACK_AB R21, R63, R79 ;  /* 0x0000004f3f15723e */ /* 0x000fe400000010ff */
[----:B------:R-:W-:Y:S02]  /*88d0*/  F2FP.BF16.PACK_AB R20, R88, R58 ;  /* 0x0000003a5814723e */ /* 0x000fe400000010ff */
[----:B--2---:R-:W-:-:S02]  /*88e0*/  F2FP.BF16.PACK_AB R46, R62, R60 ;  /* 0x0000003c3e2e723e */ /* 0x004fc400000010ff */
[----:B------:R-:W-:Y:S01]  /*88f0*/  F2FP.BF16.PACK_AB R47, R59, R55 ;  /* 0x000000373b2f723e */ /* 0x000fe200000010ff */
[----:B---3--:R-:W-:Y:S01]  /*8900*/  IMAD.WIDE.U32 R32, R210, R213, c[0x0][0x208] ;  /* 0x00008200d2207625 */ /* 0x008fe200078e00d5 */
[----:B------:R-:W-:Y:S02]  /*8910*/  F2FP.BF16.PACK_AB R24, R0, R65 ;  /* 0x000000410018723e */ /* 0x000fe400000010ff */
[----:B------:R-:W-:Y:S01]  /*8920*/  F2FP.BF16.PACK_AB R25, R67, R66 ;  /* 0x000000424319723e */ /* 0x000fe200000010ff */
[----:B-1----:R-:W-:Y:S01]  /*8930*/  IMAD.WIDE.U32 R36, R210, R213, c[0x0][0x210] ;  /* 0x00008400d2247625 */ /* 0x002fe200078e00d5 */
[----:B------:R-:W-:Y:S02]  /*8940*/  F2FP.BF16.PACK_AB R26, R64, R91 ;  /* 0x0000005b401a723e */ /* 0x000fe400000010ff */
[----:B------:R-:W-:Y:S01]  /*8950*/  F2FP.BF16.PACK_AB R27, R89, R2 ;  /* 0x00000002591b723e */ /* 0x000fe200000010ff */
[-C--:B------:R-:W-:Y:S01]  /*8960*/  IMAD.WIDE.U32 R34, R211, R213.reuse, c[0x0][0x208] ;  /* 0x00008200d3227625 */ /* 0x080fe200078e00d5 */
[----:B------:R-:W-:Y:S01]  /*8970*/  F2FP.BF16.PACK_AB R31, R191, R190 ;  /* 0x000000bebf1f723e */ /* 0x000fe200000010ff */
[----:B------:R0:W-:Y:S01]  /*8980*/  STG.E.128 [R208.64], R40 ;  /* 0x00000028d0007986 */ /* 0x0001e2000c101d04 */
[----:B------:R-:W-:Y:S01]  /*8990*/  F2FP.BF16.PACK_AB R30, R189, R188 ;  /* 0x000000bcbd1e723e */ /* 0x000fe200000010ff */
[----:B------:R-:W-:Y:S01]  /*89a0*/  IMAD.WIDE.U32 R38, R211, R213, c[0x0][0x210] ;  /* 0x00008400d3267625 */ /* 0x000fe200078e00d5 */
[----:B------:R-:W-:-:S02]  /*89b0*/  F2FP.BF16.PACK_AB R29, R187, R186 ;  /* 0x000000babb1d723e */ /* 0x000fc400000010ff */
        /* <DEDUP_REMOVED lines=9> */
.L_x_20603:
[----:B------:R-:W-:Y:S05]  /*8a50*/  EXIT ;  /* 0x000000000000794d */ /* 0x000fea0003800000 */
.L_x_20601:
[----:B------:R-:W-:Y:S01]  /*8a60*/  HFMA2.MMA R249, -RZ, RZ, 0, 1.847743988037109375e-06 ;  /* 0x0000001ffff97435 */ /* 0x000fe200000001ff */
[----:B------:R-:W-:Y:S02]  /*8a70*/  MOV R222, 0x1 ;  /* 0x0000000100de7802 */ /* 0x000fe40000000f00 */
[----:B------:R-:W-:Y:S02]  /*8a80*/  MOV R213, 0xffffffff ;  /* 0xffffffff00d57802 */ /* 0x000fe40000000f00 */
[----:B------:R-:W-:Y:S02]  /*8a90*/  MOV R212, 0x8ab0 ;  /* 0x00008ab000d47802 */ /* 0x000fe40000000f00 */
[----:B-----5:R-:W-:Y:S05]  /*8aa0*/  CALL.REL.NOINC `($__internal_25_$__cuda_sm70_shflsync_bfly_p) ;  /* 0x00000d8000007944 */ /* 0x020fea0003c00000 */
[----:B-1----:R-:W-:Y:S05]  /*8ab0*/  BRA `(.L_x_20605) ;  /* 0xffffc6a000007947 */ /* 0x002fea000383ffff */
.L_x_20602:
[----:B------:R-:W-:Y:S01]  /*8ac0*/  HFMA2.MMA R222, -RZ, RZ, 0, 1.1920928955078125e-07 ;  /* 0x00000002ffde7435 */ /* 0x000fe200000001ff */
[----:B------:R-:W-:Y:S02]  /*8ad0*/  MOV R249, 0x1f ;  /* 0x0000001f00f97802 */ /* 0x000fe40000000f00 */
[----:B------:R-:W-:Y:S02]  /*8ae0*/  MOV R213, 0xffffffff ;  /* 0xffffffff00d57802 */ /* 0x000fe40000000f00 */
[----:B------:R-:W-:-:S02]  /*8af0*/  MOV R212, 0x8b10 ;  /* 0x00008b1000d47802 */ /* 0x000fc40000000f00 */
[----:B-----5:R-:W-:Y:S05]  /*8b00*/  CALL.REL.NOINC `($__internal_25_$__cuda_sm70_shflsync_bfly_p) ;  /* 0x00000d2000007944 */ /* 0x020fea0003c00000 */
[----:B-1----:R-:W-:Y:S01]  /*8b10*/  FADD.FTZ R244, R244, R222 ;  /* 0x000000def4f47221 */ /* 0x002fe20000010000 */
[----:B------:R-:W-:Y:S01]  /*8b20*/  HFMA2.MMA R222, -RZ, RZ, 0, 2.384185791015625e-07 ;  /* 0x00000004ffde7435 */ /* 0x000fe200000001ff */
[----:B------:R-:W-:-:S02]  /*8b30*/  MOV R249, 0x1f ;  /* 0x0000001f00f97802 */ /* 0x000fc40000000f00 */
[----:B------:R-:W-:Y:S02]  /*8b40*/  MOV R213, 0xffffffff ;  /* 0xffffffff00d57802 */ /* 0x000fe40000000f00 */
[----:B------:R-:W-:Y:S02]  /*8b50*/  MOV R212, 0x8b70 ;  /* 0x00008b7000d47802 */ /* 0x000fe40000000f00 */
[----:B------:R-:W-:Y:S05]  /*8b60*/  CALL.REL.NOINC `($__internal_25_$__cuda_sm70_shflsync_bfly_p) ;  /* 0x00000cc000007944 */ /* 0x000fea0003c00000 */
[----:B-1----:R-:W-:Y:S01]  /*8b70*/  FADD.FTZ R244, R244, R222 ;  /* 0x000000def4f47221 */ /* 0x002fe20000010000 */
[----:B------:R-:W-:Y:S01]  /*8b80*/  HFMA2.MMA R222, -RZ, RZ, 0, 4.76837158203125e-07 ;  /* 0x00000008ffde7435 */ /* 0x000fe200000001ff */
[----:B------:R-:W-:Y:S02]  /*8b90*/  MOV R249, 0x1f ;  /* 0x0000001f00f97802 */ /* 0x000fe40000000f00 */
[----:B------:R-:W-:Y:S02]  /*8ba0*/  MOV R213, 0xffffffff ;  /* 0xffffffff00d57802 */ /* 0x000fe40000000f00 */
[----:B------:R-:W-:Y:S02]  /*8bb0*/  MOV R212, 0x8bd0 ;  /* 0x00008bd000d47802 */ /* 0x000fe40000000f00 */
[----:B------:R-:W-:Y:S05]  /*8bc0*/  CALL.REL.NOINC `($__internal_25_$__cuda_sm70_shflsync_bfly_p) ;  /* 0x00000c6000007944 */ /* 0x000fea0003c00000 */
[----:B-1----:R-:W-:Y:S01]  /*8bd0*/  FADD.FTZ R244, R244, R222 ;  /* 0x000000def4f47221 */ /* 0x002fe20000010000 */
[----:B------:R-:W-:Y:S01]  /*8be0*/  HFMA2.MMA R222, -RZ, RZ, 0, 9.5367431640625e-07 ;  /* 0x00000010ffde7435 */ /* 0x000fe200000001ff */
[----:B------:R-:W-:-:S02]  /*8bf0*/  MOV R249, 0x1f ;  /* 0x0000001f00f97802 */ /* 0x000fc40000000f00 */
[----:B------:R-:W-:Y:S02]  /*8c00*/  MOV R213, 0xffffffff ;  /* 0xffffffff00d57802 */ /* 0x000fe40000000f00 */
[----:B------:R-:W-:Y:S02]  /*8c10*/  MOV R212, 0x8c30 ;  /* 0x00008c3000d47802 */ /* 0x000fe40000000f00 */
[----:B------:R-:W-:Y:S05]  /*8c20*/  CALL.REL.NOINC `($__internal_25_$__cuda_sm70_shflsync_bfly_p) ;  /* 0x00000c0000007944 */ /* 0x000fea0003c00000 */
[----:B-1----:R-:W-:Y:S01]  /*8c30*/  FADD.FTZ R222, R244, R222 ;  /* 0x000000def4de7221 */ /* 0x002fe20000010000 */
[----:B------:R-:W-:-:S03]  /*8c40*/  MOV R249, 0x1f ;  /* 0x0000001f00f97802 */ /* 0x000fc60000000f00 */
[----:B------:R-:W-:Y:S01]  /*8c50*/  FMUL.FTZ R247, R222, c[0x0][0x1e0] ;  /* 0x00007800def77a20 */ /* 0x000fe20000410000 */
[----:B------:R-:W-:-:S03]  /*8c60*/  HFMA2.MMA R222, -RZ, RZ, 0, 5.9604644775390625e-08 ;  /* 0x00000001ffde7435 */ /* 0x000fc600000001ff */
[C---:B------:R-:W-:Y:S02]  /*8c70*/  FADD.FTZ R212, -R247.reuse, R88 ;  /* 0x00000058f7d47221 */ /* 0x040fe40000010100 */
        /* <DEDUP_REMOVED lines=161> */
[----:B------:R-:W-:Y:S05]  /*9690*/  CALL.REL.NOINC `($__internal_25_$__cuda_sm70_shflsync_bfly_p) ;  /* 0x0000019000007944 */ /* 0x000fea0003c00000 */
[----:B-1----:R-:W-:Y:S01]  /*96a0*/  FADD.FTZ R244, R244, R222 ;  /* 0x000000def4f47221 */ /* 0x002fe20000010000 */
[----:B------:R-:W-:Y:S01]  /*96b0*/  HFMA2.MMA R222, -RZ, RZ, 0, 1.1920928955078125e-07 ;  /* 0x00000002ffde7435 */ /* 0x000fe200000001ff */
[----:B------:R-:W-:Y:S02]  /*96c0*/  MOV R249, 0x1f ;  /* 0x0000001f00f97802 */ /* 0x000fe40000000f00 */
[----:B------:R-:W-:Y:S02]  /*96d0*/  MOV R213, 0xffffffff ;  /* 0xffffffff00d57802 */ /* 0x000fe40000000f00 */
[----:B------:R-:W-:Y:S02]  /*96e0*/  MOV R212, 0x9700 ;  /* 0x0000970000d47802 */ /* 0x000fe40000000f00 */
[----:B------:R-:W-:Y:S05]  /*96f0*/  CALL.REL.NOINC `($__internal_25_$__cuda_sm70_shflsync_bfly_p) ;  /* 0x0000013000007944 */ /* 0x000fea0003c00000 */
[----:B-1----:R-:W-:Y:S01]  /*9700*/  FADD.FTZ R244, R244, R222 ;  /* 0x000000def4f47221 */ /* 0x002fe20000010000 */
[----:B------:R-:W-:Y:S01]  /*9710*/  HFMA2.MMA R222, -RZ, RZ, 0, 2.384185791015625e-07 ;  /* 0x00000004ffde7435 */ /* 0x000fe200000001ff */
[----:B------:R-:W-:Y:S02]  /*9720*/  MOV R249, 0x1f ;  /* 0x0000001f00f97802 */ /* 0x000fe40000000f00 */
[----:B------:R-:W-:-:S02]  /*9730*/  MOV R213, 0xffffffff ;  /* 0xffffffff00d57802 */ /* 0x000fc40000000f00 */
        /* <DEDUP_REMOVED lines=10> */
[----:B------:R-:W-:Y:S02]  /*97e0*/  MOV R249, 0x1f ;  /* 0x0000001f00f97802 */ /* 0x000fe40000000f00 */
[----:B------:R-:W-:-:S02]  /*97f0*/  MOV R213, 0xffffffff ;  /* 0xffffffff00d57802 */ /* 0x000fc40000000f00 */
[----:B------:R-:W-:Y:S02]  /*9800*/  MOV R212, 0x9820 ;  /* 0x0000982000d47802 */ /* 0x000fe40000000f00 */
[----:B------:R-:W-:Y:S05]  /*9810*/  CALL.REL.NOINC `($__internal_25_$__cuda_sm70_shflsync_bfly_p) ;  /* 0x0000001000007944 */ /* 0x000fea0003c00000 */
[----:B-1----:R-:W-:Y:S05]  /*9820*/  BRA `(.L_x_20606) ;  /* 0xffffc47000007947 */ /* 0x002fea000383ffff */
        .weak           $__internal_25_$__cuda_sm70_shflsync_bfly_p
        .type           $__internal_25_$__cuda_sm70_shflsync_bfly_p,@function
        .size           $__internal_25_$__cuda_sm70_shflsync_bfly_p,(.L_x_65405 - $__internal_25_$__cuda_sm70_shflsync_bfly_p)
$__internal_25_$__cuda_sm70_shflsync_bfly_p:
[----:B------:R-:W-:Y:S04]  /*9830*/  WARPSYNC R213 ;  /* 0x000000d500007348 */ /* 0x000fe80003800000 */
[----:B------:R0:W1:Y:S02]  /*9840*/  SHFL.BFLY PT, R222, R244, R222, R249 ;  /* 0x0c0000def4de7389 */ /* 0x00006400000e00f9 */
[----:B0-----:R-:W-:-:S06]  /*9850*/  HFMA2.MMA R213, -RZ, RZ, 0, 0 ;  /* 0x00000000ffd57435 */ /* 0x001fcc00000001ff */
[----:B------:R-:W-:Y:S05]  /*9860*/  RET.REL.NODEC R212 `(_ZN10layer_norm31ln_parallel_residual_fwd_kernelINS_13Kernel_traitsI13__nv_bfloat16S2_fS2_fjLj2560ELj1ELj4ELj1ELj16ENS_18Kernel_traits_baseILj2560ES2_S2_fS2_fjLj128EEEEELb0ELb0ELb1EEEvNS_9FwdParamsE) ;  /* 0xffff6790d4007950 */ /* 0x000fea0003c3ffff */
.L_x_20607:
        /* <DEDUP_REMOVED lines=9> */
.L_x_65405:


//--------------------- .text._ZN10layer_norm31ln_parallel_residual_fwd_kernelINS_13Kernel_traitsI13__nv_bfloat16S2_fS2_fjLj2560ELj1ELj4ELj1ELj16ENS_18Kernel_traits_baseILj2560ES2_S2_fS2_fjLj128EEEEELb0ELb1ELb0EEEvNS_9FwdParamsE --------------------------
	.section	.text._ZN10layer_norm31ln_parallel_residual_fwd_kernelINS_13Kernel_traitsI13__nv_bfloat16S2_fS2_fjLj2560ELj1ELj4ELj1ELj16ENS_18Kernel_traits_baseILj2560ES2_S2_fS2_fjLj128EEEEELb0ELb1ELb0EEEvNS_9FwdParamsE,"ax",@progbits
	.sectioninfo	@"SHI_REGISTERS=255"
	.align	128
        .global         _ZN10layer_norm31ln_parallel_residual_fwd_kernelINS_13Kernel_traitsI13__nv_bfloat16S2_fS2_fjLj2560ELj1ELj4ELj1ELj16ENS_18Kernel_traits_baseILj2560ES2_S2_fS2_fjLj128EEEEELb0ELb1ELb0EEEvNS_9FwdParamsE
        .type           _ZN10layer_norm31ln_parallel_residual_fwd_kernelINS_13Kernel_traitsI13__nv_bfloat16S2_fS2_fjLj2560ELj1ELj4ELj1ELj16ENS_18Kernel_traits_baseILj2560ES2_S2_fS2_fjLj128EEEEELb0ELb1ELb0EEEvNS_9FwdParamsE,@function
        .size           _ZN10layer_norm31ln_parallel_residual_fwd_kernelINS_13Kernel_traitsI13__nv_bfloat16S2_fS2_fjLj2560ELj1ELj4ELj1ELj16ENS_18Kernel_traits_baseILj2560ES2_S2_fS2_fjLj128EEEEELb0ELb1ELb0EEEvNS_9FwdParamsE,(.L_x_65406 - _ZN10layer_norm31ln_parallel_residual_fwd_kernelINS_13Kernel_traitsI13__nv_bfloat16S2_fS2_fjLj2560ELj1ELj4ELj1ELj16ENS_18Kernel_traits_baseILj2560ES2_S2_fS2_fjLj128EEEEELb0ELb1ELb0EEEvNS_9FwdParamsE)
        .other          _ZN10layer_norm31ln_parallel_residual_fwd_kernelINS_13Kernel_traitsI13__nv_bfloat16S2_fS2_fjLj2560ELj1ELj4ELj1ELj16ENS_18Kernel_traits_baseILj2560ES2_S2_fS2_fjLj128EEEEELb0ELb1ELb0EEEvNS_9FwdParamsE,@"STO_CUDA_ENTRY STV_DEFAULT"
_ZN10layer_norm31ln_parallel_residual_fwd_kernelINS_13Kernel_traitsI13__nv_bfloat16S2_fS2_fjLj2560ELj1ELj4ELj1ELj16ENS_18Kernel_traits_baseILj2560ES2_S2_fS2_fjLj128EEEEELb0ELb1ELb0EEEvNS_9FwdParamsE:
.text._ZN10layer_norm31ln_parallel_residual_fwd_kernelINS_13Kernel_traitsI13__nv_bfloat16S2_fS2_fjLj2560ELj1ELj4ELj1ELj16ENS_18Kernel_traits_baseILj2560ES2_S2_fS2_fjLj128EEEEELb0ELb1ELb0EEEvNS_9FwdParamsE:
        /* <DEDUP_REMOVED lines=15> */
[C---:B------:R-:W-:Y:S02]  /*00f0*/  ISETP.GE.U32.AND P4, PT, R155.reuse, 0x80, PT ;  /* 0x000000809b00780c */ /* 0x040fe40003f86070 */
[C---:B------:R-:W-:Y:S02]  /*0100*/  LOP3.LUT P0, RZ, R155.reuse, 0xffffffe0, RZ, 0xc0, !PT ;  /* 0xffffffe09bff7812 */ /* 0x040fe4000780c0ff */
        /* <DEDUP_REMOVED lines=12> */
[----:B------:R-:W-:-:S04]  /*01d0*/  @P1 LEA R4, P2, R40, c[0x0][0x218], 0x4 ;  /* 0x0000860028041a11 */ /* 0x000fc800078420ff */
[C---:B------:R-:W-:Y:S01]  /*01e0*/  @P1 LEA.HI.X R5, R40.reuse, c[0x0][0x21c], RZ, 0x4, P2 ;  /* 0x0000870028051a11 */ /* 0x040fe200010f24ff */
[----:B------:R-:W-:-:S04]  /*01f0*/  IMAD.WIDE.U32 R2, R40, R3, c[0x0][0x1b0] ;  /* 0x00006c0028027625 */ /* 0x000fc800078e0003 */
[----:B------:R0:W5:Y:S04]  /*0200*/  @P1 LDG.E.128 R56, [R4.64] ;  /* 0x0000000404381981 */ /* 0x000168000c1e1d00 */
[----:B------:R0:W5:Y:S01]  /*0210*/  LDG.E.128 R60, [R2.64] ;  /* 0x00000004023c7981 */ /* 0x000162000c1e1d00 */
[----:B------:R-:W-:Y:S01]  /*0220*/  LOP3.LUT R40, R40, 0x20, RZ, 0xfc, !PT ;  /* 0x0000002028287812 */ /* 0x000fe200078efcff */
[----:B------:R-:W-:Y:S01]  /*0230*/  @!P1 CS2R R56, SRZ ;  /* 0x0000000000389805 */ /* 0x000fe2000001ff00 */
[----:B------:R-:W-:Y:S02]  /*0240*/  @!P1 CS2R R58, SRZ ;  /* 0x00000000003a9805 */ /* 0x000fe4000001ff00 */
.L_x_20609:
[----:B01----:R-:W-:Y:S05]  /*0250*/  BSYNC B0 ;  /* 0x0000000000007941 */ /* 0x003fea0003800000 */
.L_x_20608:
        /* <DEDUP_REMOVED lines=13> */
.L_x_20611:
[----:B0-----:R-:W-:Y:S05]  /*0330*/  BSYNC B0 ;  /* 0x0000000000007941 */ /* 0x001fea0003800000 */
.L_x_20610:
        /* <DEDUP_REMOVED lines=13> */
.L_x_20613:
[----:B0-----:R-:W-:Y:S05]  /*0410*/  BSYNC B0 ;  /* 0x0000000000007941 */ /* 0x001fea0003800000 */
.L_x_20612:
        /* <DEDUP_REMOVED lines=13> */
.L_x_20615:
[----:B0-----:R-:W-:Y:S05]  /*04f0*/  BSYNC B0 ;  /* 0x0000000000007941 */ /* 0x001fea0003800000 */
.L_x_20614:
        /* <DEDUP_REMOVED lines=13> */
.L_x_20617:
[----:B0-----:R-:W-:Y:S05]  /*05d0*/  BSYNC B0 ;  /* 0x0000000000007941 */ /* 0x001fea0003800000 */
.L_x_20616:
        /* <DEDUP_REMOVED lines=16> */
.L_x_20619:
[----:B0-----:R-:W-:Y:S05]  /*06e0*/  BSYNC B0 ;  /* 0x0000000000007941 */ /* 0x001fea0003800000 */
.L_x_20618:
[----:B------:R-:W-:Y:S01]  /*06f0*/  ISETP.GE.U32.AND P1, PT, R155, 0xe0, PT ;  /* 0x000000e09b00780c */ /* 0x000fe20003f26070 */
[----:B------:R-:W-:Y:S01]  /*0700*/  BSSY B0, `(.L_x_20620) ;  /* 0x0000011000007945 */ /* 0x000fe20003800000 */
[----:B------:R-:W-:Y:S02]  /*0710*/  SHF.R.U32.HI R165, RZ, 0x5, R165 ;  /* 0x00000005ffa57819 */ /* 0x000fe400000116a5 */
[----:B------:R-:W-:Y:S02]  /*0720*/  LOP3.LUT R154, R154, 0xffffff7f, RZ, 0xc0, !PT ;  /* 0xffffff7f9a9a7812 */ /* 0x000fe400078ec0ff */
[----:B------:R-:W-:-:S07]  /*0730*/  LEA R165, R6, R165, 0x2 ;  /* 0x000000a506a57211 */ /* 0x000fce00078e10ff */
        /* <DEDUP_REMOVED lines=13> */
.L_x_20621:
[----:B0-----:R-:W-:Y:S05]  /*0810*/  BSYNC B0 ;  /* 0x0000000000007941 */ /* 0x001fea0003800000 */
.L_x_20620:
        /* <DEDUP_REMOVED lines=16> */
.L_x_20623:
[----:B0-----:R-:W-:Y:S05]  /*0920*/  BSYNC B0 ;  /* 0x0000000000007941 */ /* 0x001fea0003800000 */
.L_x_20622:
        /* <DEDUP_REMOVED lines=16> */
.L_x_20625:
[----:B0-----:R-:W-:Y:S05]  /*0a30*/  BSYNC B0 ;  /* 0x0000000000007941 */ /* 0x001fea0003800000 */
.L_x_20624:
        /* <DEDUP_REMOVED lines=8> */
[----:B------:R-:W-:-:S04]  /*0ac0*/  @P1 LEA R2, P2, R40, c[0x0][0x218], 0x4 ;  /* 0x0000860028021a11 */ /* 0x000fc800078420ff */
[C---:B------:R-:W-:Y:S01]  /*0ad0*/  @P1 LEA.HI.X R3, R40.reuse, c[0x0][0x21c], RZ, 0x4, P2 ;  /* 0x0000870028031a11 */ /* 0x040fe200010f24ff */
[----:B------:R-:W-:-:S04]  /*0ae0*/  IMAD.WIDE.U32 R40, R40, R41, c[0x0][0x1b0] ;  /* 0x00006c0028287625 */ /* 0x000fc800078e0029 */
[----:B------:R0:W5:Y:S04]  /*0af0*/  @P1 LDG.E.128 R44, [R2.64] ;  /* 0x00000004022c1981 */ /* 0x000168000c1e1d00 */
[----:B------:R-:W5:Y:S01]  /*0b00*/  LDG.E.128 R40, [R40.64] ;  /* 0x0000000428287981 */ /* 0x000f62000c1e1d00 */
[----:B------:R-:W-:Y:S01]  /*0b10*/  @!P1 CS2R R44, SRZ ;  /* 0x00000000002c9805 */ /* 0x000fe2000001ff00 */
[----:B------:R-:W-:Y:S02]  /*0b20*/  @!P1 CS2R R46, SRZ ;  /* 0x00000000002e9805 */ /* 0x000fe4000001ff00 */
.L_x_20627:
[----:B0-----:R-:W-:Y:S05]  /*0b30*/  BSYNC B0 ;  /* 0x0000000000007941 */ /* 0x001fea0003800000 */
.L_x_20626:
[----:B------:R-:W-:-:S13]  /*0b40*/  ISETP.GE.AND P1, PT, R165, c[0x0][0x164], PT ;  /* 0x00005900a5007a0c */ /* 0x000fda0003f26270 */
[----:B------:R-:W-:Y:S05]  /*0b50*/  @P1 EXIT ;  /* 0x000000000000194d */ /* 0x000fea0003800000 */
        /* <DEDUP_REMOVED lines=40> */
[----:B------:R1:W-:Y:S01]  /*0de0*/  STL [R1+0x14], R3 ;  /* 0x0000140301007387 */ /* 0x0003e20000100800 */
[----:B------:R-:W-:-:S02]  /*0df0*/  PRMT R205, RZ, 0x7610, R34 ;  /* 0x00007610ffcd7816 */ /* 0x000fc40000000022 */
[--C-:B------:R-:W-:Y:S01]  /*0e00*/  PRMT R203, RZ, 0x5410, R35.reuse ;  /* 0x00005410ffcb7816 */ /* 0x100fe20000000023 */
[----:B------:R2:W-:Y:S01]  /*0e10*/  STL [R1+0xc], R2 ;  /* 0x00000c0201007387 */ /* 0x0005e20000100800 */
        /* <DEDUP_REMOVED lines=67> */
[----:B------:R-:W-:Y:S02]  /*1250*/  PRMT R208, RZ, 0x5410, R206 ;  /* 0x00005410ffd07816 */ /* 0x000fe400000000ce */
[--C-:B------:R-:W-:Y:S02]  /*1260*/  PRMT R193, RZ, 0x5410, R181.reuse ;  /* 0x00005410ffc17816 */ /* 0x100fe400000000b5 */
[----:B------:R-:W-:Y:S02]  /*1270*/  PRMT R191, RZ, 0x7610, R181 ;  /* 0x00007610ffbf7816 */ /* 0x000fe400000000b5 */
        /* <DEDUP_REMOVED lines=42> */
[--C-:B-1----:R-:W-:Y:S02]  /*1520*/  PRMT R3, RZ, 0x5410, R51.reuse ;  /* 0x00005410ff037816 */ /* 0x102fe40000000033 */
[----:B--2---:R-:W-:-:S02]  /*1530*/  PRMT R2, RZ, 0x7610, R51 ;  /* 0x00007610ff027816 */ /* 0x004fc40000000033 */
        /* <DEDUP_REMOVED lines=16> */
.L_x_20831:
        /* <DEDUP_REMOVED lines=30> */
.L_x_20630:
[----:B-----5:R-:W-:-:S05]  /*1820*/  PRMT R53, RZ, 0x5410, R40 ;  /* 0x00005410ff357816 */ /* 0x020fca0000000028 */
[----:B------:R-:W-:-:S04]  /*1830*/  FADD.FTZ R52, R53, R52 ;  /* 0x0000003435347221 */ /* 0x000fc80000010000 */
[----:B------:R-:W-:Y:S02]  /*1840*/  @P1 FADD.FTZ R52, R44, R52 ;  /* 0x000000342c341221 */ /* 0x000fe40000010000 */
.L_x_20631:
[----:B------:R-:W-:Y:S01]  /*1850*/  PRMT R53, RZ, 0x7610, R56 ;  /* 0x00007610ff357816 */ /* 0x000fe20000000038 */
[----:B------:R-:W-:Y:S05]  /*1860*/  @P2 BRA `(.L_x_20632) ;  /* 0x0000003000002947 */ /* 0x000fea0003800000 */
[----:B------:R-:W-:Y:S05]  /*1870*/  @!P1 BRA `(.L_x_20633) ;  /* 0x0000005000009947 */ /* 0x000fea0003800000 */
[----:B-----5:R-:W-:Y:S01]  /*1880*/  FADD.FTZ R53, R45, R53 ;  /* 0x000000352d357221 */ /* 0x020fe20000010000 */
[----:B------:R-:W-:Y:S05]  /*1890*/  BRA `(.L_x_20633) ;  /* 0x0000003000007947 */ /* 0x000fea0003800000 */
.L_x_20632:
[----:B-----5:R-:W-:-:S05]  /*18a0*/  PRMT R54, RZ, 0x7610, R40 ;  /* 0x00007610ff367816 */ /* 0x020fca0000000028 */
[----:B------:R-:W-:-:S04]  /*18b0*/  FADD.FTZ R53, R54, R53 ;  /* 0x0000003536357221 */ /* 0x000fc80000010000 */
[----:B------:R-:W-:Y:S02]  /*18c0*/  @P1 FADD.FTZ R53, R45, R53 ;  /* 0x000000352d351221 */ /* 0x000fe40000010000 */
.L_x_20633:
[----:B------:R-:W-:Y:S01]  /*18d0*/  PRMT R54, RZ, 0x5410, R57 ;  /* 0x00005410ff367816 */ /* 0x000fe20000000039 */
[----:B------:R-:W-:Y:S05]  /*18e0*/  @P2 BRA `(.L_x_20634) ;  /* 0x0000003000002947 */ /* 0x000fea0003800000 */
[----:B------:R-:W-:Y:S05]  /*18f0*/  @!P1 BRA `(.L_x_20635) ;  /* 0x0000005000009947 */ /* 0x000fea0003800000 */
[----:B-----5:R-:W-:Y:S01]  /*1900*/  FADD.FTZ R54, R46, R54 ;  /* 0x000000362e367221 */ /* 0x020fe20000010000 */
[----:B------:R-:W-:Y:S05]  /*1910*/  BRA `(.L_x_20635) ;  /* 0x0000003000007947 */ /* 0x000fea0003800000 */
.L_x_20634:
[----:B-----5:R-:W-:-:S05]  /*1920*/  PRMT R55, RZ, 0x5410, R41 ;  /* 0x00005410ff377816 */ /* 0x020fca0000000029 */
[----:B------:R-:W-:-:S04]  /*1930*/  FADD.FTZ R54, R55, R54 ;  /* 0x0000003637367221 */ /* 0x000fc80000010000 */
[----:B------:R-:W-:Y:S02]  /*1940*/  @P1 FADD.FTZ R54, R46, R54 ;  /* 0x000000362e361221 */ /* 0x000fe40000010000 */
.L_x_20635:
[----:B------:R-:W-:Y:S01]  /*1950*/  PRMT R55, RZ, 0x7610, R57 ;  /* 0x00007610ff377816 */ /* 0x000fe20000000039 */
[----:B------:R-:W-:Y:S05]  /*1960*/  @P2 BRA `(.L_x_20636) ;  /* 0x0000003000002947 */ /* 0x000fea0003800000 */
[----:B------:R-:W-:Y:S05]  /*1970*/  @!P1 BRA `(.L_x_20637) ;  /* 0x0000005000009947 */ /* 0x000fea0003800000 */
[----:B-----5:R-:W-:Y:S01]  /*1980*/  FADD.FTZ R55, R47, R55 ;  /* 0x000000372f377221 */ /* 0x020fe20000010000 */
[----:B------:R-:W-:Y:S05]  /*1990*/  BRA `(.L_x_20637) ;  /* 0x0000003000007947 */ /* 0x000fea0003800000 */
.L_x_20636:
[----:B-----5:R-:W-:-:S05]  /*19a0*/  PRMT R56, RZ, 0x7610, R41 ;  /* 0x00007610ff387816 */ /* 0x020fca0000000029 */
[----:B------:R-:W-:-:S04]  /*19b0*/  FADD.FTZ R55, R56, R55 ;  /* 0x0000003738377221 */ /* 0x000fc80000010000 */
[----:B------:R-:W-:Y:S02]  /*19c0*/  @P1 FADD.FTZ R55, R47, R55 ;  /* 0x000000372f371221 */ /* 0x000fe40000010000 */
.L_x_20637:
[----:B------:R-:W-:Y:S01]  /*19d0*/  PRMT R56, RZ, 0x5410, R58 ;  /* 0x00005410ff387816 */ /* 0x000fe2000000003a */
[----:B------:R-:W-:Y:S05]  /*19e0*/  @P2 BRA `(.L_x_20638) ;  /* 0x0000003000002947 */ /* 0x000fea0003800000 */
[----:B------:R-:W-:Y:S05]  /*19f0*/  @!P1 BRA `(.L_x_20639) ;  /* 0x0000005000009947 */ /* 0x000fea0003800000 */
[----:B-----5:R-:W-:Y:S01]  /*1a00*/  FADD.FTZ R56, R48, R56 ;  /* 0x0000003830387221 */ /* 0x020fe20000010000 */
[----:B------:R-:W-:Y:S05]  /*1a10*/  BRA `(.L_x_20639) ;  /* 0x0000003000007947 */ /* 0x000fea0003800000 */
.L_x_20638:
[----:B-----5:R-:W-:-:S05]  /*1a20*/  PRMT R57, RZ, 0x5410, R42 ;  /* 0x00005410ff397816 */ /* 0x020fca000000002a */
[----:B------:R-:W-:-:S04]  /*1a30*/  FADD.FTZ R56, R57, R56 ;  /* 0x0000003839387221 */ /* 0x000fc80000010000 */
[----:B------:R-:W-:Y:S02]  /*1a40*/  @P1 FADD.FTZ R56, R48, R56 ;  /* 0x0000003830381221 */ /* 0x000fe40000010000 */
.L_x_20639:
[----:B------:R-:W-:Y:S01]  /*1a50*/  PRMT R57, RZ, 0x7610, R58 ;  /* 0x00007610ff397816 */ /* 0x000fe2000000003a */
[----:B------:R-:W-:Y:S05]  /*1a60*/  @P2 BRA `(.L_x_20640) ;  /* 0x0000003000002947 */ /* 0x000fea0003800000 */
[----:B------:R-:W-:Y:S05]  /*1a70*/  @!P1 BRA `(.L_x_20641) ;  /* 0x0000005000009947 */ /* 0x000fea0003800000 */
[----:B-----5:R-:W-:Y:S01]  /*1a80*/  FADD.FTZ R57, R49, R57 ;  /* 0x0000003931397221 */ /* 0x020fe20000010000 */
[----:B------:R-:W-:Y:S05]  /*1a90*/  BRA `(.L_x_20641) ;  /* 0x0000003000007947 */ /* 0x000fea0003800000 */
.L_x_20640:
[----:B-----5:R-:W-:-:S05]  /*1aa0*/  PRMT R58, RZ, 0x7610, R42 ;  /* 0x00007610ff3a7816 */ /* 0x020fca000000002a */
[----:B------:R-:W-:-:S04]  /*1ab0*/  FADD.FTZ R57, R58, R57 ;  /* 0x000000393a397221 */ /* 0x000fc80000010000 */
[----:B------:R-:W-:Y:S02]  /*1ac0*/  @P1 FADD.FTZ R57, R49, R57 ;  /* 0x0000003931391221 */ /* 0x000fe40000010000 */
.L_x_20641:
[----:B------:R-:W-:Y:S01]  /*1ad0*/  PRMT R58, RZ, 0x5410, R59 ;  /* 0x00005410ff3a7816 */ /* 0x000fe2000000003b */
[----:B------:R-:W-:Y:S05]  /*1ae0*/  @P2 BRA `(.L_x_20642) ;  /* 0x0000003000002947 */ /* 0x000fea0003800000 */
[----:B------:R-:W-:Y:S05]  /*1af0*/  @!P1 BRA `(.L_x_20643) ;  /* 0x0000005000009947 */ /* 0x000fea0003800000 */
[----:B-----5:R-:W-:Y:S01]  /*1b00*/  FADD.FTZ R58, R50, R58 ;  /* 0x0000003a323a7221 */ /* 0x020fe20000010000 */
[----:B------:R-:W-:Y:S05]  /*1b10*/  BRA `(.L_x_20643) ;  /* 0x0000003000007947 */ /* 0x000fea0003800000 */
.L_x_20642:
[----:B-----5:R-:W-:-:S05]  /*1b20*/  PRMT R132, RZ, 0x5410, R43 ;  /* 0x00005410ff847816 */ /* 0x020fca000000002b */
[----:B------:R-:W-:-:S04]  /*1b30*/  FADD.FTZ R58, R132, R58 ;  /* 0x0000003a843a7221 */ /* 0x000fc80000010000 */
[----:B------:R-:W-:Y:S02]  /*1b40*/  @P1 FADD.FTZ R58, R50, R58 ;  /* 0x0000003a323a1221 */ /* 0x000fe40000010000 */
.L_x_20643:
[----:B------:R-:W-:Y:S01]  /*1b50*/  PRMT R59, RZ, 0x7610, R59 ;  /* 0x00007610ff3b7816 */ /* 0x000fe2000000003b */
[----:B------:R-:W-:Y:S05]  /*1b60*/  @P2 BRA `(.L_x_20644) ;  /* 0x0000003000002947 */ /* 0x000fea0003800000 */
[----:B------:R-:W-:Y:S05]  /*1b70*/  @!P1 BRA `(.L_x_20645) ;  /* 0x0000005000009947 */ /* 0x000fea0003800000 */
[----:B-----5:R-:W-:Y:S01]  /*1b80*/  FADD.FTZ R59, R51, R59 ;  /* 0x0000003b333b7221 */ /* 0x020fe20000010000 */
[----:B------:R-:W-:Y:S05]  /*1b90*/  BRA `(.L_x_20645) ;  /* 0x0000003000007947 */ /* 0x000fea0003800000 */
.L_x_20644:
[----:B-----5:R-:W-:-:S05]  /*1ba0*/  PRMT R132, RZ, 0x7610, R43 ;  /* 0x00007610ff847816 */ /* 0x020fca000000002b */
[----:B------:R-:W-:-:S04]  /*1bb0*/  FADD.FTZ R59, R132, R59 ;  /* 0x0000003b843b7221 */ /* 0x000fc80000010000 */
[----:B------:R-:W-:Y:S02]  /*1bc0*/  @P1 FADD.FTZ R59, R51, R59 ;  /* 0x0000003b333b1221 */ /* 0x000fe40000010000 */
.L_x_20645:
[C---:B------:R-:W-:Y:S02]  /*1bd0*/  LEA R132, P1, R172.reuse, c[0x0][0x188], 0x5 ;  /* 0x00006200ac847a11 */ /* 0x040fe400078228ff */
[C---:B------:R-:W-:Y:S02]  /*1be0*/  IADD3 R134, R172.reuse, 0x20, RZ ;  /* 0x00000020ac867810 */ /* 0x040fe40007ffe0ff */
[----:B------:R-:W-:-:S05]  /*1bf0*/  LEA.HI.X R133, R172, c[0x0][0x18c], RZ, 0x5, P1 ;  /* 0x00006300ac857a11 */ /* 0x000fca00008f2cff */
[----:B------:R0:W-:Y:S04]  /*1c00*/  STG.E.128 [R132.64], R52 ;  /* 0x0000003484007986 */ /* 0x0001e8000c101d04 */
[----:B------:R0:W-:Y:S02]  /*1c10*/  STG.E.128 [R132.64+0x10], R56 ;  /* 0x0000103884007986 */ /* 0x0001e4000c101d04 */
.L_x_20629:
[----:B------:R-:W-:Y:S05]  /*1c20*/  BSYNC B0 ;  /* 0x0000000000007941 */ /* 0x000fea0003800000 */
.L_x_20628:
        /* <DEDUP_REMOVED lines=24> */
.L_x_20648:
[----:B-----5:R-:W-:-:S05]  /*1db0*/  PRMT R61, RZ, 0x5410, R40 ;  /* 0x00005410ff3d7816 */ /* 0x020fca0000000028 */
[----:B------:R-:W-:-:S04]  /*1dc0*/  FADD.FTZ R60, R61, R60 ;  /* 0x0000003c3d3c7221 */ /* 0x000fc80000010000 */
[----:B------:R-:W-:Y:S02]  /*1dd0*/  @P1 FADD.FTZ R60, R44, R60 ;  /* 0x0000003c2c3c1221 */ /* 0x000fe40000010000 */
.L_x_20649:
[----:B------:R-:W-:Y:S01]  /*1de0*/  PRMT R61, RZ, 0x7610, R64 ;  /* 0x00007610ff3d7816 */ /* 0x000fe20000000040 */
[----:B------:R-:W-:Y:S05]  /*1df0*/  @P2 BRA `(.L_x_20650) ;  /* 0x0000003000002947 */ /* 0x000fea0003800000 */
[----:B------:R-:W-:Y:S05]  /*1e00*/  @!P1 BRA `(.L_x_20651) ;  /* 0x0000005000009947 */ /* 0x000fea0003800000 */
[----:B-----5:R-:W-:Y:S01]  /*1e10*/  FADD.FTZ R61, R45, R61 ;  /* 0x0000003d2d3d7221 */ /* 0x020fe20000010000 */
[----:B------:R-:W-:Y:S05]  /*1e20*/  BRA `(.L_x_20651) ;  /* 0x0000003000007947 */ /* 0x000fea0003800000 */
.L_x_20650:
[----:B-----5:R-:W-:-:S05]  /*1e30*/  PRMT R62, RZ, 0x7610, R40 ;  /* 0x00007610ff3e7816 */ /* 0x020fca0000000028 */
[----:B------:R-:W-:-:S04]  /*1e40*/  FADD.FTZ R61, R62, R61 ;  /* 0x0000003d3e3d7221 */ /* 0x000fc80000010000 */
[----:B------:R-:W-:Y:S02]  /*1e50*/  @P1 FADD.FTZ R61, R45, R61 ;  /* 0x0000003d2d3d1221 */ /* 0x000fe40000010000 */
.L_x_20651:
[----:B------:R-:W-:Y:S01]  /*1e60*/  PRMT R62, RZ, 0x5410, R65 ;  /* 0x00005410ff3e7816 */ /* 0x000fe20000000041 */
[----:B------:R-:W-:Y:S05]  /*1e70*/  @P2 BRA `(.L_x_20652) ;  /* 0x0000003000002947 */ /* 0x000fea0003800000 */
[----:B------:R-:W-:Y:S05]  /*1e80*/  @!P1 BRA `(.L_x_20653) ;  /* 0x0000005000009947 */ /* 0x000fea0003800000 */
[----:B-----5:R-:W-:Y:S01]  /*1e90*/  FADD.FTZ R62, R46, R62 ;  /* 0x0000003e2e3e7221 */ /* 0x020fe20000010000 */
[----:B------:R-:W-:Y:S05]  /*1ea0*/  BRA `(.L_x_20653) ;  /* 0x0000003000007947 */ /* 0x000fea0003800000 */
.L_x_20652:
[----:B-----5:R-:W-:-:S05]  /*1eb0*/  PRMT R63, RZ, 0x5410, R41 ;  /* 0x00005410ff3f7816 */ /* 0x020fca0000000029 */
[----:B------:R-:W-:-:S04]  /*1ec0*/  FADD.FTZ R62, R63, R62 ;  /* 0x0000003e3f3e7221 */ /* 0x000fc80000010000 */
[----:B------:R-:W-:Y:S02]  /*1ed0*/  @P1 FADD.FTZ R62, R46, R62 ;  /* 0x0000003e2e3e1221 */ /* 0x000fe40000010000 */
.L_x_20653:
[----:B------:R-:W-:Y:S01]  /*1ee0*/  PRMT R63, RZ, 0x7610, R65 ;  /* 0x00007610ff3f7816 */ /* 0x000fe20000000041 */
[----:B------:R-:W-:Y:S05]  /*1ef0*/  @P2 BRA `(.L_x_20654) ;  /* 0x0000003000002947 */ /* 0x000fea0003800000 */
[----:B------:R-:W-:Y:S05]  /*1f00*/  @!P1 BRA `(.L_x_20655) ;  /* 0x0000005000009947 */ /* 0x000fea0003800000 */
[----:B-----5:R-:W-:Y:S01]  /*1f10*/  FADD.FTZ R63, R47, R63 ;  /* 0x0000003f2f3f7221 */ /* 0x020fe20000010000 */
[----:B------:R-:W-:Y:S05]  /*1f20*/  BRA `(.L_x_20655) ;  /* 0x0000003000007947 */ /* 0x000fea0003800000 */
.L_x_20654:
[----:B-----5:R-:W-:-:S05]  /*1f30*/  PRMT R64, RZ, 0x7610, R41 ;  /* 0x00007610ff407816 */ /* 0x020fca0000000029 */
[----:B------:R-:W-:-:S04]  /*1f40*/  FADD.FTZ R63, R64, R63 ;  /* 0x0000003f403f7221 */ /* 0x000fc80000010000 */
[----:B------:R-:W-:Y:S02]  /*1f50*/  @P1 FADD.FTZ R63, R47, R63 ;  /* 0x0000003f2f3f1221 */ /* 0x000fe40000010000 */
.L_x_20655:
[----:B------:R-:W-:Y:S01]  /*1f60*/  PRMT R64, RZ, 0x5410, R66 ;  /* 0x00005410ff407816 */ /* 0x000fe20000000042 */
[----:B------:R-:W-:Y:S05]  /*1f70*/  @P2 BRA `(.L_x_20656) ;  /* 0x0000003000002947 */ /* 0x000fea0003800000 */
[----:B------:R-:W-:Y:S05]  /*1f80*/  @!P1 BRA `(.L_x_20657) ;  /* 0x0000005000009947 */ /* 0x000fea0003800000 */
[----:B-----5:R-:W-:Y:S01]  /*1f90*/  FADD.FTZ R64, R48, R64 ;  /* 0x0000004030407221 */ /* 0x020fe20000010000 */
[----:B------:R-:W-:Y:S05]  /*1fa0*/  BRA `(.L_x_20657) ;  /* 0x0000003000007947 */ /* 0x000fea0003800000 */
.L_x_20656:
[----:B-----5:R-:W-:-:S05]  /*1fb0*/  PRMT R65, RZ, 0x5410, R42 ;  /* 0x00005410ff417816 */ /* 0x020fca000000002a */
[----:B------:R-:W-:-:S04]  /*1fc0*/  FADD.FTZ R64, R65, R64 ;  /* 0x0000004041407221 */ /* 0x000fc80000010000 */
[----:B------:R-:W-:Y:S02]  /*1fd0*/  @P1 FADD.FTZ R64, R48, R64 ;  /* 0x0000004030401221 */ /* 0x000fe40000010000 */
.L_x_20657:
[----:B------:R-:W-:Y:S01]  /*1fe0*/  PRMT R65, RZ, 0x7610, R66 ;  /* 0x00007610ff417816 */ /* 0x000fe20000000042 */
[----:B------:R-:W-:Y:S05]  /*1ff0*/  @P2 BRA `(.L_x_20658) ;  /* 0x0000003000002947 */ /* 0x000fea0003800000 */
[----:B------:R-:W-:Y:S05]  /*2000*/  @!P1 BRA `(.L_x_20659) ;  /* 0x0000005000009947 */ /* 0x000fea0003800000 */
[----:B-----5:R-:W-:Y:S01]  /*2010*/  FADD.FTZ R65, R49, R65 ;  /* 0x0000004131417221 */ /* 0x020fe20000010000 */
[----:B------:R-:W-:Y:S05]  /*2020*/  BRA `(.L_x_20659) ;  /* 0x0000003000007947 */ /* 0x000fea0003800000 */
.L_x_20658:
[----:B-----5:R-:W-:-:S05]  /*2030*/  PRMT R66, RZ, 0x7610, R42 ;  /* 0x00007610ff427816 */ /* 0x020fca000000002a */
[----:B------:R-:W-:-:S04]  /*2040*/  FADD.FTZ R65, R66, R65 ;  /* 0x0000004142417221 */ /* 0x000fc80000010000 */
[----:B------:R-:W-:Y:S02]  /*2050*/  @P1 FADD.FTZ R65, R49, R65 ;  /* 0x0000004131411221 */ /* 0x000fe40000010000 */
.L_x_20659:
[----:B------:R-:W-:Y:S01]  /*2060*/  PRMT R66, RZ, 0x5410, R67 ;  /* 0x00005410ff427816 */ /* 0x000fe20000000043 */
[----:B------:R-:W-:Y:S05]  /*2070*/  @P2 BRA `(.L_x_20660) ;  /* 0x0000003000002947 */ /* 0x000fea0003800000 */
[----:B------:R-:W-:Y:S05]  /*2080*/  @!P1 BRA `(.L_x_20661) ;  /* 0x0000005000009947 */ /* 0x000fea0003800000 */
[----:B-----5:R-:W-:Y:S01]  /*2090*/  FADD.FTZ R66, R50, R66 ;  /* 0x0000004232427221 */ /* 0x020fe20000010000 */
[----:B------:R-:W-:Y:S05]  /*20a0*/  BRA `(.L_x_20661) ;  /* 0x0000003000007947 */ /* 0x000fea0003800000 */
.L_x_20660:
[----:B0----5:R-:W-:-:S05]  /*20b0*/  PRMT R132, RZ, 0x5410, R43 ;  /* 0x00005410ff847816 */ /* 0x021fca000000002b */
[----:B------:R-:W-:-:S04]  /*20c0*/  FADD.FTZ R66, R132, R66 ;  /* 0x0000004284427221 */ /* 0x000fc80000010000 */
[----:B------:R-:W-:Y:S02]  /*20d0*/  @P1 FADD.FTZ R66, R50, R66 ;  /* 0x0000004232421221 */ /* 0x000fe40000010000 */
.L_x_20661:
[----:B------:R-:W-:Y:S01]  /*20e0*/  PRMT R67, RZ, 0x7610, R67 ;  /* 0x00007610ff437816 */ /* 0x000fe20000000043 */
[----:B------:R-:W-:Y:S05]  /*20f0*/  @P2 BRA `(.L_x_20662) ;  /* 0x0000003000002947 */ /* 0x000fea0003800000 */
[----:B------:R-:W-:Y:S05]  /*2100*/  @!P1 BRA `(.L_x_20663) ;  /* 0x0000005000009947 */ /* 0x000fea0003800000 */
[----:B-----5:R-:W-:Y:S01]  /*2110*/  FADD.FTZ R67, R51, R67 ;  /* 0x0000004333437221 */ /* 0x020fe20000010000 */
[----:B------:R-:W-:Y:S05]  /*2120*/  BRA `(.L_x_20663) ;  /* 0x0000003000007947 */ /* 0x000fea0003800000 */
.L_x_20662:
[----:B0----5:R-:W-:-:S05]  /*2130*/  PRMT R132, RZ, 0x7610, R43 ;  /* 0x00007610ff847816 */ /* 0x021fca000000002b */
[----:B------:R-:W-:-:S04]  /*2140*/  FADD.FTZ R67, R132, R67 ;  /* 0x0000004384437221 */ /* 0x000fc80000010000 */
[----:B------:R-:W-:Y:S02]  /*2150*/  @P1 FADD.FTZ R67, R51, R67 ;  /* 0x0000004333431221 */ /* 0x000fe40000010000 */
.L_x_20663:
[----:B0-----:R-:W-:-:S04]  /*2160*/  LEA R132, P1, R134, c[0x0][0x188], 0x5 ;  /* 0x0000620086847a11 */ /* 0x001fc800078228ff */
[C---:B------:R-:W-:Y:S02]  /*2170*/  LEA.HI.X R133, R134.reuse, c[0x0][0x18c], RZ, 0x5, P1 ;  /* 0x0000630086857a11 */ /* 0x040fe400008f2cff */
[----:B------:R-:W-:-:S03]  /*2180*/  IADD3 R134, R134, 0x20, RZ ;  /* 0x0000002086867810 */ /* 0x000fc60007ffe0ff */
[----:B------:R0:W-:Y:S04]  /*2190*/  STG.E.128 [R132.64], R60 ;  /* 0x0000003c84007986 */ /* 0x0001e8000c101d04 */
[----:B------:R0:W-:Y:S02]  /*21a0*/  STG.E.128 [R132.64+0x10], R64 ;  /* 0x0000104084007986 */ /* 0x0001e4000c101d04 */
.L_x_20647:
[----:B------:R-:W-:Y:S05]  /*21b0*/  BSYNC B0 ;  /* 0x0000000000007941 */ /* 0x000fea0003800000 */
.L_x_20646:
        /* <DEDUP_REMOVED lines=24> */
.L_x_20666:
[----:B-----5:R-:W-:-:S05]  /*2340*/  PRMT R69, RZ, 0x5410, R40 ;  /* 0x00005410ff457816 */ /* 0x020fca0000000028 */
[----:B------:R-:W-:-:S04]  /*2350*/  FADD.FTZ R68, R69, R68 ;  /* 0x0000004445447221 */ /* 0x000fc80000010000 */
[----:B------:R-:W-:Y:S02]  /*2360*/  @P1 FADD.FTZ R68, R44, R68 ;  /* 0x000000442c441221 */ /* 0x000fe40000010000 */
.L_x_20667:
[----:B------:R-:W-:Y:S01]  /*2370*/  PRMT R69, RZ, 0x7610, R72 ;  /* 0x00007610ff457816 */ /* 0x000fe20000000048 */
[----:B------:R-:W-:Y:S05]  /*2380*/  @P2 BRA `(.L_x_20668) ;  /* 0x0000003000002947 */ /* 0x000fea0003800000 */
[----:B------:R-:W-:Y:S05]  /*2390*/  @!P1 BRA `(.L_x_20669) ;  /* 0x0000005000009947 */ /* 0x000fea0003800000 */
[----:B-----5:R-:W-:Y:S01]  /*23a0*/  FADD.FTZ R69, R45, R69 ;  /* 0x000000452d457221 */ /* 0x020fe20000010000 */
[----:B------:R-:W-:Y:S05]  /*23b0*/  BRA `(.L_x_20669) ;  /* 0x0000003000007947 */ /* 0x000fea0003800000 */
.L_x_20668:
[----:B-----5:R-:W-:-:S05]  /*23c0*/  PRMT R70, RZ, 0x7610, R40 ;  /* 0x00007610ff467816 */ /* 0x020fca0000000028 */
[----:B------:R-:W-:-:S04]  /*23d0*/  FADD.FTZ R69, R70, R69 ;  /* 0x0000004546457221 */ /* 0x000fc80000010000 */
[----:B------:R-:W-:Y:S02]  /*23e0*/  @P1 FADD.FTZ R69, R45, R69 ;  /* 0x000000452d451221 */ /* 0x000fe40000010000 */
.L_x_20669:
[----:B------:R-:W-:Y:S01]  /*23f0*/  PRMT R70, RZ, 0x5410, R73 ;  /* 0x00005410ff467816 */ /* 0x000fe20000000049 */
[----:B------:R-:W-:Y:S05]  /*2400*/  @P2 BRA `(.L_x_20670) ;  /* 0x0000003000002947 */ /* 0x000fea0003800000 */
[----:B------:R-:W-:Y:S05]  /*2410*/  @!P1 BRA `(.L_x_20671) ;  /* 0x0000005000009947 */ /* 0x000fea0003800000 */
[----:B-----5:R-:W-:Y:S01]  /*2420*/  FADD.FTZ R70, R46, R70 ;  /* 0x000000462e467221 */ /* 0x020fe20000010000 */
[----:B------:R-:W-:Y:S05]  /*2430*/  BRA `(.L_x_20671) ;  /* 0x0000003000007947 */ /* 0x000fea0003800000 */
.L_x_20670:
[----:B-----5:R-:W-:-:S05]  /*2440*/  PRMT R71, RZ, 0x5410, R41 ;  /* 0x00005410ff477816 */ /* 0x020fca0000000029 */
[----:B------:R-:W-:-:S04]  /*2450*/  FADD.FTZ R70, R71, R70 ;  /* 0x0000004647467221 */ /* 0x000fc80000010000 */
[----:B------:R-:W-:Y:S02]  /*2460*/  @P1 FADD.FTZ R70, R46, R70 ;  /* 0x000000462e461221 */ /* 0x000fe40000010000 */
.L_x_20671:
[----:B------:R-:W-:Y:S01]  /*2470*/  PRMT R71, RZ, 0x7610, R73 ;  /* 0x00007610ff477816 */ /* 0x000fe20000000049 */
[----:B------:R-:W-:Y:S05]  /*2480*/  @P2 BRA `(.L_x_20672) ;  /* 0x0000003000002947 */ /* 0x000fea0003800000 */
[----:B------:R-:W-:Y:S05]  /*2490*/  @!P1 BRA `(.L_x_20673) ;  /* 0x0000005000009947 */ /* 0x000fea0003800000 */
[----:B-----5:R-:W-:Y:S01]  /*24a0*/  FADD.FTZ R71, R47, R71 ;  /* 0x000000472f477221 */ /* 0x020fe20000010000 */
[----:B------:R-:W-:Y:S05]  /*24b0*/  BRA `(.L_x_20673) ;  /* 0x0000003000007947 */ /* 0x000fea0003800000 */
.L_x_20672:
[----:B-----5:R-:W-:-:S05]  /*24c0*/  PRMT R72, RZ, 0x7610, R41 ;  /* 0x00007610ff487816 */ /* 0x020fca0000000029 */
[----:B------:R-:W-:-:S04]  /*24d0*/  FADD.FTZ R71, R72, R71 ;  /* 0x0000004748477221 */ /* 0x000fc80000010000 */
[----:B------:R-:W-:Y:S02]  /*24e0*/  @P1 FADD.FTZ R71, R47, R71 ;  /* 0x000000472f471221 */ /* 0x000fe40000010000 */
.L_x_20673:
[----:B------:R-:W-:Y:S01]  /*24f0*/  PRMT R72, RZ, 0x5410, R74 ;  /* 0x00005410ff487816 */ /* 0x000fe2000000004a */
[----:B------:R-:W-:Y:S05]  /*2500*/  @P2 BRA `(.L_x_20674) ;  /* 0x0000003000002947 */ /* 0x000fea0003800000 */
[----:B------:R-:W-:Y:S05]  /*2510*/  @!P1 BRA `(.L_x_20675) ;  /* 0x0000005000009947 */ /* 0x000fea0003800000 */
[----:B-----5:R-:W-:Y:S01]  /*2520*/  FADD.FTZ R72, R48, R72 ;  /* 0x0000004830487221 */ /* 0x020fe20000010000 */
[----:B------:R-:W-:Y:S05]  /*2530*/  BRA `(.L_x_20675) ;  /* 0x0000003000007947 */ /* 0x000fea0003800000 */
.L_x_20674:
[----:B-----5:R-:W-:-:S05]  /*2540*/  PRMT R73, RZ, 0x5410, R42 ;  /* 0x00005410ff497816 */ /* 0x020fca000000002a */
[----:B------:R-:W-:-:S04]  /*2550*/  FADD.FTZ R72, R73, R72 ;  /* 0x0000004849487221 */ /* 0x000fc80000010000 */
[----:B------:R-:W-:Y:S02]  /*2560*/  @P1 FADD.FTZ R72, R48, R72 ;  /* 0x0000004830481221 */ /* 0x000fe40000010000 */
.L_x_20675:
[----:B------:R-:W-:Y:S01]  /*2570*/  PRMT R73, RZ, 0x7610, R74 ;  /* 0x00007610ff497816 */ /* 0x000fe2000000004a */
[----:B------:R-:W-:Y:S05]  /*2580*/  @P2 BRA `(.L_x_20676) ;  /* 0x0000003000002947 */ /* 0x000fea0003800000 */
[----:B------:R-:W-:Y:S05]  /*2590*/  @!P1 BRA `(.L_x_20677) ;  /* 0x0000005000009947 */ /* 0x000fea0003800000 */
[----:B-----5:R-:W-:Y:S01]  /*25a0*/  FADD.FTZ R73, R49, R73 ;  /* 0x0000004931497221 */ /* 0x020fe20000010000 */
[----:B------:R-:W-:Y:S05]  /*25b0*/  BRA `(.L_x_20677) ;  /* 0x0000003000007947 */ /* 0x000fea0003800000 */
.L_x_20676:
[----:B-----5:R-:W-:-:S05]  /*25c0*/  PRMT R74, RZ, 0x7610, R42 ;  /* 0x00007610ff4a7816 */ /* 0x020fca000000002a */
[----:B------:R-:W-:-:S04]  /*25d0*/  FADD.FTZ R73, R74, R73 ;  /* 0x000000494a497221 */ /* 0x000fc80000010000 */
[----:B------:R-:W-:Y:S02]  /*25e0*/  @P1 FADD.FTZ R73, R49, R73 ;  /* 0x0000004931491221 */ /* 0x000fe40000010000 */
.L_x_20677:
[----:B------:R-:W-:Y:S01]  /*25f0*/  PRMT R74, RZ, 0x5410, R75 ;  /* 0x00005410ff4a7816 */ /* 0x000fe2000000004b */
[----:B------:R-:W-:Y:S05]  /*2600*/  @P2 BRA `(.L_x_20678) ;  /* 0x0000003000002947 */ /* 0x000fea0003800000 */
[----:B------:R-:W-:Y:S05]  /*2610*/  @!P1 BRA `(.L_x_20679) ;  /* 0x0000005000009947 */ /* 0x000fea0003800000 */
[----:B-----5:R-:W-:Y:S01]  /*2620*/  FADD.FTZ R74, R50, R74 ;  /* 0x0000004a324a7221 */ /* 0x020fe20000010000 */
[----:B------:R-:W-:Y:S05]  /*2630*/  BRA `(.L_x_20679) ;  /* 0x0000003000007947 */ /* 0x000fea0003800000 */
.L_x_20678:
[----:B0----5:R-:W-:-:S05]  /*2640*/  PRMT R132, RZ, 0x5410, R43 ;  /* 0x00005410ff847816 */ /* 0x021fca000000002b */
[----:B------:R-:W-:-:S04]  /*2650*/  FADD.FTZ R74, R132, R74 ;  /* 0x0000004a844a7221 */ /* 0x000fc80000010000 */
[----:B------:R-:W-:Y:S02]  /*2660*/  @P1 FADD.FTZ R74, R50, R74 ;  /* 0x0000004a324a1221 */ /* 0x000fe40000010000 */
.L_x_20679:
[----:B------:R-:W-:Y:S01]  /*2670*/  PRMT R75, RZ, 0x7610, R75 ;  /* 0x00007610ff4b7816 */ /* 0x000fe2000000004b */
[----:B------:R-:W-:Y:S05]  /*2680*/  @P2 BRA `(.L_x_20680) ;  /* 0x0000003000002947 */ /* 0x000fea0003800000 */
[----:B------:R-:W-:Y:S05]  /*2690*/  @!P1 BRA `(.L_x_20681) ;  /* 0x0000005000009947 */ /* 0x000fea0003800000 */
[----:B-----5:R-:W-:Y:S01]  /*26a0*/  FADD.FTZ R75, R51, R75 ;  /* 0x0000004b334b7221 */ /* 0x020fe20000010000 */
[----:B------:R-:W-:Y:S05]  /*26b0*/  BRA `(.L_x_20681) ;  /* 0x0000003000007947 */ /* 0x000fea0003800000 */
.L_x_20680:
[----:B0----5:R-:W-:-:S05]  /*26c0*/  PRMT R132, RZ, 0x7610, R43 ;  /* 0x00007610ff847816 */ /* 0x021fca000000002b */
[----:B------:R-:W-:-:S04]  /*26d0*/  FADD.FTZ R75, R132, R75 ;  /* 0x0000004b844b7221 */ /* 0x000fc80000010000 */
[----:B------:R-:W-:Y:S02]  /*26e0*/  @P1 FADD.FTZ R75, R51, R75 ;  /* 0x0000004b334b1221 */ /* 0x000fe40000010000 */
.L_x_20681:
[----:B0-----:R-:W-:-:S04]  /*26f0*/  LEA R132, P1, R134, c[0x0][0x188], 0x5 ;  /* 0x0000620086847a11 */ /* 0x001fc800078228ff */
[C---:B------:R-:W-:Y:S02]  /*2700*/  LEA.HI.X R133, R134.reuse, c[0x0][0x18c], RZ, 0x5, P1 ;  /* 0x0000630086857a11 */ /* 0x040fe400008f2cff */
[----:B------:R-:W-:-:S03]  /*2710*/  IADD3 R134, R134, 0x20, RZ ;  /* 0x0000002086867810 */ /* 0x000fc60007ffe0ff */
[----:B------:R0:W-:Y:S04]  /*2720*/  STG.E.128 [R132.64], R68 ;  /* 0x0000004484007986 */ /* 0x0001e8000c101d04 */
[----:B------:R0:W-:Y:S02]  /*2730*/  STG.E.128 [R132.64+0x10], R72 ;  /* 0x0000104884007986 */ /* 0x0001e4000c101d04 */
.L_x_20665:
[----:B------:R-:W-:Y:S05]  /*2740*/  BSYNC B0 ;  /* 0x0000000000007941 */ /* 0x000fea0003800000 */
.L_x_20664:
        /* <DEDUP_REMOVED lines=24> */
.L_x_20684:
[----:B-----5:R-:W-:-:S05]  /*28d0*/  PRMT R77, RZ, 0x5410, R40 ;  /* 0x00005410ff4d7816 */ /* 0x020fca0000000028 */
[----:B------:R-:W-:-:S04]  /*28e0*/  FADD.FTZ R76, R77, R76 ;  /* 0x0000004c4d4c7221 */ /* 0x000fc80000010000 */
[----:B------:R-:W-:Y:S02]  /*28f0*/  @P1 FADD.FTZ R76, R44, R76 ;  /* 0x0000004c2c4c1221 */ /* 0x000fe40000010000 */
.L_x_20685:
[----:B------:R-:W-:Y:S01]  /*2900*/  PRMT R77, RZ, 0x7610, R80 ;  /* 0x00007610ff4d7816 */ /* 0x000fe20000000050 */
[----:B------:R-:W-:Y:S05]  /*2910*/  @P2 BRA `(.L_x_20686) ;  /* 0x0000003000002947 */ /* 0x000fea0003800000 */
[----:B------:R-:W-:Y:S05]  /*2920*/  @!P1 BRA `(.L_x_20687) ;  /* 0x0000005000009947 */ /* 0x000fea0003800000 */
[----:B-----5:R-:W-:Y:S01]  /*2930*/  FADD.FTZ R77, R45, R77 ;  /* 0x0000004d2d4d7221 */ /* 0x020fe20000010000 */
[----:B------:R-:W-:Y:S05]  /*2940*/  BRA `(.L_x_20687) ;  /* 0x0000003000007947 */ /* 0x000fea0003800000 */
.L_x_20686:
[----:B-----5:R-:W-:-:S05]  /*2950*/  PRMT R78, RZ, 0x7610, R40 ;  /* 0x00007610ff4e7816 */ /* 0x020fca0000000028 */
[----:B------:R-:W-:-:S04]  /*2960*/  FADD.FTZ R77, R78, R77 ;  /* 0x0000004d4e4d7221 */ /* 0x000fc80000010000 */
[----:B------:R-:W-:Y:S02]  /*2970*/  @P1 FADD.FTZ R77, R45, R77 ;  /* 0x0000004d2d4d1221 */ /* 0x000fe40000010000 */
.L_x_20687:
[----:B------:R-:W-:Y:S01]  /*2980*/  PRMT R78, RZ, 0x5410, R81 ;  /* 0x00005410ff4e7816 */ /* 0x000fe20000000051 */
[----:B------:R-:W-:Y:S05]  /*2990*/  @P2 BRA `(.L_x_20688) ;  /* 0x0000003000002947 */ /* 0x000fea0003800000 */
[----:B------:R-:W-:Y:S05]  /*29a0*/  @!P1 BRA `(.L_x_20689) ;  /* 0x0000005000009947 */ /* 0x000fea0003800000 */
[----:B-----5:R-:W-:Y:S01]  /*29b0*/  FADD.FTZ R78, R46, R78 ;  /* 0x0000004e2e4e7221 */ /* 0x020fe20000010000 */
[----:B------:R-:W-:Y:S05]  /*29c0*/  BRA `(.L_x_20689) ;  /* 0x0000003000007947 */ /* 0x000fea0003800000 */
.L_x_20688:
[----:B-----5:R-:W-:-:S05]  /*29d0*/  PRMT R79, RZ, 0x5410, R41 ;  /* 0x00005410ff4f7816 */ /* 0x020fca0000000029 */
[----:B------:R-:W-:-:S04]  /*29e0*/  FADD.FTZ R78, R79, R78 ;  /* 0x0000004e4f4e7221 */ /* 0x000fc80000010000 */
[----:B------:R-:W-:Y:S02]  /*29f0*/  @P1 FADD.FTZ R78, R46, R78 ;  /* 0x0000004e2e4e1221 */ /* 0x000fe40000010000 */
.L_x_20689:
[----:B------:R-:W-:Y:S01]  /*2a00*/  PRMT R79, RZ, 0x7610, R81 ;  /* 0x00007610ff4f7816 */ /* 0x000fe20000000051 */
[----:B------:R-:W-:Y:S05]  /*2a10*/  @P2 BRA `(.L_x_20690) ;  /* 0x0000003000002947 */ /* 0x000fea0003800000 */
[----:B------:R-:W-:Y:S05]  /*2a20*/  @!P1 BRA `(.L_x_20691) ;  /* 0x0000005000009947 */ /* 0x000fea0003800000 */
[----:B-----5:R-:W-:Y:S01]  /*2a30*/  FADD.FTZ R79, R47, R79 ;  /* 0x0000004f2f4f7221 */ /* 0x020fe20000010000 */
[----:B------:R-:W-:Y:S05]  /*2a40*/  BRA `(.L_x_20691) ;  /* 0x0000003000007947 */ /* 0x000fea0003800000 */
.L_x_20690:
[----:B-----5:R-:W-:-:S05]  /*2a50*/  PRMT R80, RZ, 0x7610, R41 ;  /* 0x00007610ff507816 */ /* 0x020fca0000000029 */
[----:B------:R-:W-:-:S04]  /*2a60*/  FADD.FTZ R79, R80, R79 ;  /* 0x0000004f504f7221 */ /* 0x000fc80000010000 */
[----:B------:R-:W-:Y:S02]  /*2a70*/  @P1 FADD.FTZ R79, R47, R79 ;  /* 0x0000004f2f4f1221 */ /* 0x000fe40000010000 */
.L_x_20691:
[----:B------:R-:W-:Y:S01]  /*2a80*/  PRMT R80, RZ, 0x5410, R82 ;  /* 0x00005410ff507816 */ /* 0x000fe20000000052 */
[----:B------:R-:W-:Y:S05]  /*2a90*/  @P2 BRA `(.L_x_20692) ;  /* 0x0000003000002947 */ /* 0x000fea0003800000 */
[----:B------:R-:W-:Y:S05]  /*2aa0*/  @!P1 BRA `(.L_x_20693) ;  /* 0x0000005000009947 */ /* 0x000fea0003800000 */
[----:B-----5:R-:W-:Y:S01]  /*2ab0*/  FADD.FTZ R80, R48, R80 ;  /* 0x0000005030507221 */ /* 0x020fe20000010000 */
[----:B------:R-:W-:Y:S05]  /*2ac0*/  BRA `(.L_x_20693) ;  /* 0x0000003000007947 */ /* 0x000fea0003800000 */
.L_x_20692:
[----:B-----5:R-:W-:-:S05]  /*2ad0*/  PRMT R81, RZ, 0x5410, R42 ;  /* 0x00005410ff517816 */ /* 0x020fca000000002a */
[----:B------:R-:W-:-:S04]  /*2ae0*/  FADD.FTZ R80, R81, R80 ;  /* 0x0000005051507221 */ /* 0x000fc80000010000 */
[----:B------:R-:W-:Y:S02]  /*2af0*/  @P1 FADD.FTZ R80, R48, R80 ;  /* 0x0000005030501221 */ /* 0x000fe40000010000 */
.L_x_20693:
[----:B------:R-:W-:Y:S01]  /*2b00*/  PRMT R81, RZ, 0x7610, R82 ;  /* 0x00007610ff517816 */ /* 0x000fe20000000052 */
[----:B------:R-:W-:Y:S05]  /*2b10*/  @P2 BRA `(.L_x_20694) ;  /* 0x0000003000002947 */ /* 0x000fea0003800000 */
[----:B------:R-:W-:Y:S05]  /*2b20*/  @!P1 BRA `(.L_x_20695) ;  /* 0x0000005000009947 */ /* 0x000fea0003800000 */
[----:B-----5:R-:W-:Y:S01]  /*2b30*/  FADD.FTZ R81, R49, R81 ;  /* 0x0000005131517221 */ /* 0x020fe20000010000 */
[----:B------:R-:W-:Y:S05]  /*2b40*/  BRA `(.L_x_20695) ;  /* 0x0000003000007947 */ /* 0x000fea0003800000 */
.L_x_20694:
[----:B-----5:R-:W-:-:S05]  /*2b50*/  PRMT R82, RZ, 0x7610, R42 ;  /* 0x00007610ff527816 */ /* 0x020fca000000002a */
[----:B------:R-:W-:-:S04]  /*2b60*/  FADD.FTZ R81, R82, R81 ;  /* 0x0000005152517221 */ /* 0x000fc80000010000 */
[----:B------:R-:W-:Y:S02]  /*2b70*/  @P1 FADD.FTZ R81, R49, R81 ;  /* 0x0000005131511221 */ /* 0x000fe40000010000 */
.L_x_20695:
[----:B------:R-:W-:Y:S01]  /*2b80*/  PRMT R82, RZ, 0x5410, R83 ;  /* 0x00005410ff527816 */ /* 0x000fe20000000053 */
[----:B------:R-:W-:Y:S05]  /*2b90*/  @P2 BRA `(.L_x_20696) ;  /* 0x0000003000002947 */ /* 0x000fea0003800000 */
[----:B------:R-:W-:Y:S05]  /*2ba0*/  @!P1 BRA `(.L_x_20697) ;  /* 0x0000005000009947 */ /* 0x000fea0003800000 */
[----:B-----5:R-:W-:Y:S01]  /*2bb0*/  FADD.FTZ R82, R50, R82 ;  /* 0x0000005232527221 */ /* 0x020fe20000010000 */
[----:B------:R-:W-:Y:S05]  /*2bc0*/  BRA `(.L_x_20697) ;  /* 0x0000003000007947 */ /* 0x000fea0003800000 */
.L_x_20696:
[----:B0----5:R-:W-:-:S05]  /*2bd0*/  PRMT R132, RZ, 0x5410, R43 ;  /* 0x00005410ff847816 */ /* 0x021fca000000002b */
[----:B------:R-:W-:-:S04]  /*2be0*/  FADD.FTZ R82, R132, R82 ;  /* 0x0000005284527221 */ /* 0x000fc80000010000 */
[----:B------:R-:W-:Y:S02]  /*2bf0*/  @P1 FADD.FTZ R82, R50, R82 ;  /* 0x0000005232521221 */ /* 0x000fe40000010000 */
.L_x_20697:
[----:B------:R-:W-:Y:S01]  /*2c00*/  PRMT R83, RZ, 0x7610, R83 ;  /* 0x00007610ff537816 */ /* 0x000fe20000000053 */
[----:B------:R-:W-:Y:S05]  /*2c10*/  @P2 BRA `(.L_x_20698) ;  /* 0x0000003000002947 */ /* 0x000fea0003800000 */
[----:B------:R-:W-:Y:S05]  /*2c20*/  @!P1 BRA `(.L_x_20699) ;  /* 0x0000005000009947 */ /* 0x000fea0003800000 */
[----:B-----5:R-:W-:Y:S01]  /*2c30*/  FADD.FTZ R83, R51, R83 ;  /* 0x0000005333537221 */ /* 0x020fe20000010000 */
[----:B------:R-:W-:Y:S05]  /*2c40*/  BRA `(.L_x_20699) ;  /* 0x0000003000007947 */ /* 0x000fea0003800000 */
.L_x_20698:
[----:B0----5:R-:W-:-:S05]  /*2c50*/  PRMT R132, RZ, 0x7610, R43 ;  /* 0x00007610ff847816 */ /* 0x021fca000000002b */
[----:B------:R-:W-:-:S04]  /*2c60*/  FADD.FTZ R83, R132, R83 ;  /* 0x0000005384537221 */ /* 0x000fc80000010000 */
[----:B------:R-:W-:Y:S02]  /*2c70*/  @P1 FADD.FTZ R83, R51, R83 ;  /* 0x0000005333531221 */ /* 0x000fe40000010000 */
.L_x_20699:
[----:B0-----:R-:W-:-:S04]  /*2c80*/  LEA R132, P1, R134, c[0x0][0x188], 0x5 ;  /* 0x0000620086847a11 */ /* 0x001fc800078228ff */
[C---:B------:R-:W-:Y:S02]  /*2c90*/  LEA.HI.X R133, R134.reuse, c[0x0][0x18c], RZ, 0x5, P1 ;  /* 0x0000630086857a11 */ /* 0x040fe400008f2cff */
[----:B------:R-:W-:-:S03]  /*2ca0*/  IADD3 R134, R134, 0x20, RZ ;  /* 0x0000002086867810 */ /* 0x000fc60007ffe0ff */
[----:B------:R0:W-:Y:S04]  /*2cb0*/  STG.E.128 [R132.64], R76 ;  /* 0x0000004c84007986 */ /* 0x0001e8000c101d04 */
[----:B------:R0:W-:Y:S02]  /*2cc0*/  STG.E.128 [R132.64+0x10], R80 ;  /* 0x0000105084007986 */ /* 0x0001e4000c101d04 */
.L_x_20683:
[----:B------:R-:W-:Y:S05]  /*2cd0*/  BSYNC B0 ;  /* 0x0000000000007941 */ /* 0x000fea0003800000 */
.L_x_20682:
        /* <DEDUP_REMOVED lines=24> */
.L_x_20702:
[----:B-----5:R-:W-:-:S05]  /*2e60*/  PRMT R85, RZ, 0x5410, R40 ;  /* 0x00005410ff557816 */ /* 0x020fca0000000028 */
[----:B------:R-:W-:-:S04]  /*2e70*/  FADD.FTZ R84, R85, R84 ;  /* 0x0000005455547221 */ /* 0x000fc80000010000 */
[----:B------:R-:W-:Y:S02]  /*2e80*/  @P1 FADD.FTZ R84, R44, R84 ;  /* 0x000000542c541221 */ /* 0x000fe40000010000 */
.L_x_20703:
[----:B------:R-:W-:Y:S01]  /*2e90*/  PRMT R85, RZ, 0x7610, R88 ;  /* 0x00007610ff557816 */ /* 0x000fe20000000058 */
[----:B------:R-:W-:Y:S05]  /*2ea0*/  @P2 BRA `(.L_x_20704) ;  /* 0x0000003000002947 */ /* 0x000fea0003800000 */
[----:B------:R-:W-:Y:S05]  /*2eb0*/  @!P1 BRA `(.L_x_20705) ;  /* 0x0000005000009947 */ /* 0x000fea0003800000 */
[----:B-----5:R-:W-:Y:S01]  /*2ec0*/  FADD.FTZ R85, R45, R85 ;  /* 0x000000552d557221 */ /* 0x020fe20000010000 */
[----:B------:R-:W-:Y:S05]  /*2ed0*/  BRA `(.L_x_20705) ;  /* 0x0000003000007947 */ /* 0x000fea0003800000 */
.L_x_20704:
[----:B-----5:R-:W-:-:S05]  /*2ee0*/  PRMT R86, RZ, 0x7610, R40 ;  /* 0x00007610ff567816 */ /* 0x020fca0000000028 */
[----:B------:R-:W-:-:S04]  /*2ef0*/  FADD.FTZ R85, R86, R85 ;  /* 0x0000005556557221 */ /* 0x000fc80000010000 */
[----:B------:R-:W-:Y:S02]  /*2f00*/  @P1 FADD.FTZ R85, R45, R85 ;  /* 0x000000552d551221 */ /* 0x000fe40000010000 */
.L_x_20705:
[----:B------:R-:W-:Y:S01]  /*2f10*/  PRMT R86, RZ, 0x5410, R89 ;  /* 0x00005410ff567816 */ /* 0x000fe20000000059 */
[----:B------:R-:W-:Y:S05]  /*2f20*/  @P2 BRA `(.L_x_20706) ;  /* 0x0000003000002947 */ /* 0x000fea0003800000 */
[----:B------:R-:W-:Y:S05]  /*2f30*/  @!P1 BRA `(.L_x_20707) ;  /* 0x0000005000009947 */ /* 0x000fea0003800000 */
[----:B-----5:R-:W-:Y:S01]  /*2f40*/  FADD.FTZ R86, R46, R86 ;  /* 0x000000562e567221 */ /* 0x020fe20000010000 */
[----:B------:R-:W-:Y:S05]  /*2f50*/  BRA `(.L_x_20707) ;  /* 0x0000003000007947 */ /* 0x000fea0003800000 */
.L_x_20706:
[----:B-----5:R-:W-:-:S05]  /*2f60*/  PRMT R87, RZ, 0x5410, R41 ;  /* 0x00005410ff577816 */ /* 0x020fca0000000029 */
[----:B------:R-:W-:-:S04]  /*2f70*/  FADD.FTZ R86, R87, R86 ;  /* 0x0000005657567221 */ /* 0x000fc80000010000 */
[----:B------:R-:W-:Y:S02]  /*2f80*/  @P1 FADD.FTZ R86, R46, R86 ;  /* 0x000000562e561221 */ /* 0x000fe40000010000 */
.L_x_20707:
[----:B------:R-:W-:Y:S01]  /*2f90*/  PRMT R87, RZ, 0x7610, R89 ;  /* 0x00007610ff577816 */ /* 0x000fe20000000059 */
[----:B------:R-:W-:Y:S05]  /*2fa0*/  @P2 BRA `(.L_x_20708) ;  /* 0x0000003000002947 */ /* 0x000fea0003800000 */
[----:B------:R-:W-:Y:S05]  /*2fb0*/  @!P1 BRA `(.L_x_20709) ;  /* 0x0000005000009947 */ /* 0x000fea0003800000 */
[----:B-----5:R-:W-:Y:S01]  /*2fc0*/  FADD.FTZ R87, R47, R87 ;  /* 0x000000572f577221 */ /* 0x020fe20000010000 */
[----:B------:R-:W-:Y:S05]  /*2fd0*/  BRA `(.L_x_20709) ;  /* 0x0000003000007947 */ /* 0x000fea0003800000 */
.L_x_20708:
[----:B-----5:R-:W-:-:S05]  /*2fe0*/  PRMT R88, RZ, 0x7610, R41 ;  /* 0x00007610ff587816 */ /* 0x020fca0000000029 */
[----:B------:R-:W-:-:S04]  /*2ff0*/  FADD.FTZ R87, R88, R87 ;  /* 0x0000005758577221 */ /* 0x000fc80000010000 */
[----:B------:R-:W-:Y:S02]  /*3000*/  @P1 FADD.FTZ R87, R47, R87 ;  /* 0x000000572f571221 */ /* 0x000fe40000010000 */
.L_x_20709:
[----:B------:R-:W-:Y:S01]  /*3010*/  PRMT R88, RZ, 0x5410, R90 ;  /* 0x00005410ff587816 */ /* 0x000fe2000000005a */
[----:B------:R-:W-:Y:S05]  /*3020*/  @P2 BRA `(.L_x_20710) ;  /* 0x0000003000002947 */ /* 0x000fea0003800000 */
[----:B------:R-:W-:Y:S05]  /*3030*/  @!P1 BRA `(.L_x_20711) ;  /* 0x0000005000009947 */ /* 0x000fea0003800000 */
[----:B-----5:R-:W-:Y:S01]  /*3040*/  FADD.FTZ R88, R48, R88 ;  /* 0x0000005830587221 */ /* 0x020fe20000010000 */
[----:B------:R-:W-:Y:S05]  /*3050*/  BRA `(.L_x_20711) ;  /* 0x0000003000007947 */ /* 0x000fea0003800000 */
.L_x_20710:
[----:B-----5:R-:W-:-:S05]  /*3060*/  PRMT R89, RZ, 0x5410, R42 ;  /* 0x00005410ff597816 */ /* 0x020fca000000002a */
[----:B------:R-:W-:-:S04]  /*3070*/  FADD.FTZ R88, R89, R88 ;  /* 0x0000005859587221 */ /* 0x000fc80000010000 */
[----:B------:R-:W-:Y:S02]  /*3080*/  @P1 FADD.FTZ R88, R48, R88 ;  /* 0x0000005830581221 */ /* 0x000fe40000010000 */
.L_x_20711:
[----:B------:R-:W-:Y:S01]  /*3090*/  PRMT R89, RZ, 0x7610, R90 ;  /* 0x00007610ff597816 */ /* 0x000fe2000000005a */
[----:B------:R-:W-:Y:S05]  /*30a0*/  @P2 BRA `(.L_x_20712) ;  /* 0x0000003000002947 */ /* 0x000fea0003800000 */
[----:B------:R-:W-:Y:S05]  /*30b0*/  @!P1 BRA `(.L_x_20713) ;  /* 0x0000005000009947 */ /* 0x000fea0003800000 */
[----:B-----5:R-:W-:Y:S01]  /*30c0*/  FADD.FTZ R89, R49, R89 ;  /* 0x0000005931597221 */ /* 0x020fe20000010000 */
[----:B------:R-:W-:Y:S05]  /*30d0*/  BRA `(.L_x_20713) ;  /* 0x0000003000007947 */ /* 0x000fea0003800000 */
.L_x_20712:
[----:B-----5:R-:W-:-:S05]  /*30e0*/  PRMT R90, RZ, 0x7610, R42 ;  /* 0x00007610ff5a7816 */ /* 0x020fca000000002a */
[----:B------:R-:W-:-:S04]  /*30f0*/  FADD.FTZ R89, R90, R89 ;  /* 0x000000595a597221 */ /* 0x000fc80000010000 */
[----:B------:R-:W-:Y:S02]  /*3100*/  @P1 FADD.FTZ R89, R49, R89 ;  /* 0x0000005931591221 */ /* 0x000fe40000010000 */
.L_x_20713:
[----:B------:R-:W-:Y:S01]  /*3110*/  PRMT R90, RZ, 0x5410, R91 ;  /* 0x00005410ff5a7816 */ /* 0x000fe2000000005b */
[----:B------:R-:W-:Y:S05]  /*3120*/  @P2 BRA `(.L_x_20714) ;  /* 0x0000003000002947 */ /* 0x000fea0003800000 */
[----:B------:R-:W-:Y:S05]  /*3130*/  @!P1 BRA `(.L_x_20715) ;  /* 0x0000005000009947 */ /* 0x000fea0003800000 */
[----:B-----5:R-:W-:Y:S01]  /*3140*/  FADD.FTZ R90, R50, R90 ;  /* 0x0000005a325a7221 */ /* 0x020fe20000010000 */
[----:B------:R-:W-:Y:S05]  /*3150*/  BRA `(.L_x_20715) ;  /* 0x0000003000007947 */ /* 0x000fea0003800000 */
.L_x_20714:
[----:B0----5:R-:W-:-:S05]  /*3160*/  PRMT R132, RZ, 0x5410, R43 ;  /* 0x00005410ff847816 */ /* 0x021fca000000002b */
[----:B------:R-:W-:-:S04]  /*3170*/  FADD.FTZ R90, R132, R90 ;  /* 0x0000005a845a7221 */ /* 0x000fc80000010000 */
[----:B------:R-:W-:Y:S02]  /*3180*/  @P1 FADD.FTZ R90, R50, R90 ;  /* 0x0000005a325a1221 */ /* 0x000fe40000010000 */
.L_x_20715:
[----:B------:R-:W-:Y:S01]  /*3190*/  PRMT R91, RZ, 0x7610, R91 ;  /* 0x00007610ff5b7816 */ /* 0x000fe2000000005b */
[----:B------:R-:W-:Y:S05]  /*31a0*/  @P2 BRA `(.L_x_20716) ;  /* 0x0000003000002947 */ /* 0x000fea0003800000 */
[----:B------:R-:W-:Y:S05]  /*31b0*/  @!P1 BRA `(.L_x_20717) ;  /* 0x0000005000009947 */ /* 0x000fea0003800000 */
[----:B-----5:R-:W-:Y:S01]  /*31c0*/  FADD.FTZ R91, R51, R91 ;  /* 0x0000005b335b7221 */ /* 0x020fe20000010000 */
[----:B------:R-:W-:Y:S05]  /*31d0*/  BRA `(.L_x_20717) ;  /* 0x0000003000007947 */ /* 0x000fea0003800000 */
.L_x_20716:
[----:B0----5:R-:W-:-:S05]  /*31e0*/  PRMT R132, RZ, 0x7610, R43 ;  /* 0x00007610ff847816 */ /* 0x021fca000000002b */
[----:B------:R-:W-:-:S04]  /*31f0*/  FADD.FTZ R91, R132, R91 ;  /* 0x0000005b845b7221 */ /* 0x000fc80000010000 */
[----:B------:R-:W-:Y:S02]  /*3200*/  @P1 FADD.FTZ R91, R51, R91 ;  /* 0x0000005b335b1221 */ /* 0x000fe40000010000 */
.L_x_20717:
[----:B0-----:R-:W-:-:S04]  /*3210*/  LEA R132, P1, R134, c[0x0][0x188], 0x5 ;  /* 0x0000620086847a11 */ /* 0x001fc800078228ff */
[C---:B------:R-:W-:Y:S02]  /*3220*/  LEA.HI.X R133, R134.reuse, c[0x0][0x18c], RZ, 0x5, P1 ;  /* 0x0000630086857a11 */ /* 0x040fe400008f2cff */
[----:B------:R-:W-:-:S03]  /*3230*/  IADD3 R134, R134, 0x20, RZ ;  /* 0x0000002086867810 */ /* 0x000fc60007ffe0ff */
[----:B------:R0:W-:Y:S04]  /*3240*/  STG.E.128 [R132.64], R84 ;  /* 0x0000005484007986 */ /* 0x0001e8000c101d04 */
[----:B------:R0:W-:Y:S02]  /*3250*/  STG.E.128 [R132.64+0x10], R88 ;  /* 0x0000105884007986 */ /* 0x0001e4000c101d04 */
.L_x_20701:
[----:B------:R-:W-:Y:S05]  /*3260*/  BSYNC B0 ;  /* 0x0000000000007941 */ /* 0x000fea0003800000 */
.L_x_20700:
        /* <DEDUP_REMOVED lines=24> */
.L_x_20720:
[----:B-----5:R-:W-:-:S05]  /*33f0*/  PRMT R93, RZ, 0x5410, R40 ;  /* 0x00005410ff5d7816 */ /* 0x020fca0000000028 */
[----:B------:R-:W-:-:S04]  /*3400*/  FADD.FTZ R92, R93, R92 ;  /* 0x0000005c5d5c7221 */ /* 0x000fc80000010000 */
[----:B------:R-:W-:Y:S02]  /*3410*/  @P1 FADD.FTZ R92, R44, R92 ;  /* 0x0000005c2c5c1221 */ /* 0x000fe40000010000 */
.L_x_20721:
[----:B------:R-:W-:Y:S01]  /*3420*/  PRMT R93, RZ, 0x7610, R96 ;  /* 0x00007610ff5d7816 */ /* 0x000fe20000000060 */
[----:B------:R-:W-:Y:S05]  /*3430*/  @P2 BRA `(.L_x_20722) ;  /* 0x0000003000002947 */ /* 0x000fea0003800000 */
[----:B------:R-:W-:Y:S05]  /*3440*/  @!P1 BRA `(.L_x_20723) ;  /* 0x0000005000009947 */ /* 0x000fea0003800000 */
[----:B-----5:R-:W-:Y:S01]  /*3450*/  FADD.FTZ R93, R45, R93 ;  /* 0x0000005d2d5d7221 */ /* 0x020fe20000010000 */
[----:B------:R-:W-:Y:S05]  /*3460*/  BRA `(.L_x_20723) ;  /* 0x0000003000007947 */ /* 0x000fea0003800000 */
.L_x_20722:
[----:B-----5:R-:W-:-:S05]  /*3470*/  PRMT R94, RZ, 0x7610, R40 ;  /* 0x00007610ff5e7816 */ /* 0x020fca0000000028 */
[----:B------:R-:W-:-:S04]  /*3480*/  FADD.FTZ R93, R94, R93 ;  /* 0x0000005d5e5d7221 */ /* 0x000fc80000010000 */
[----:B------:R-:W-:Y:S02]  /*3490*/  @P1 FADD.FTZ R93, R45, R93 ;  /* 0x0000005d2d5d1221 */ /* 0x000fe40000010000 */
.L_x_20723:
[----:B------:R-:W-:Y:S01]  /*34a0*/  PRMT R94, RZ, 0x5410, R97 ;  /* 0x00005410ff5e7816 */ /* 0x000fe20000000061 */
[----:B------:R-:W-:Y:S05]  /*34b0*/  @P2 BRA `(.L_x_20724) ;  /* 0x0000003000002947 */ /* 0x000fea0003800000 */
[----:B------:R-:W-:Y:S05]  /*34c0*/  @!P1 BRA `(.L_x_20725) ;  /* 0x0000005000009947 */ /* 0x000fea0003800000 */
[----:B-----5:R-:W-:Y:S01]  /*34d0*/  FADD.FTZ R94, R46, R94 ;  /* 0x0000005e2e5e7221 */ /* 0x020fe20000010000 */
[----:B------:R-:W-:Y:S05]  /*34e0*/  BRA `(.L_x_20725) ;  /* 0x0000003000007947 */ /* 0x000fea0003800000 */
.L_x_20724:
[----:B-----5:R-:W-:-:S05]  /*34f0*/  PRMT R95, RZ, 0x5410, R41 ;  /* 0x00005410ff5f7816 */ /* 0x020fca0000000029 */
[----:B------:R-:W-:-:S04]  /*3500*/  FADD.FTZ R94, R95, R94 ;  /* 0x0000005e5f5e7221 */ /* 0x000fc80000010000 */
[----:B------:R-:W-:Y:S02]  /*3510*/  @P1 FADD.FTZ R94, R46, R94 ;  /* 0x0000005e2e5e1221 */ /* 0x000fe40000010000 */
.L_x_20725:
[----:B------:R-:W-:Y:S01]  /*3520*/  PRMT R95, RZ, 0x7610, R97 ;  /* 0x00007610ff5f7816 */ /* 0x000fe20000000061 */
[----:B------:R-:W-:Y:S05]  /*3530*/  @P2 BRA `(.L_x_20726) ;  /* 0x0000003000002947 */ /* 0x000fea0003800000 */
[----:B------:R-:W-:Y:S05]  /*3540*/  @!P1 BRA `(.L_x_20727) ;  /* 0x0000005000009947 */ /* 0x000fea0003800000 */
[----:B-----5:R-:W-:Y:S01]  /*3550*/  FADD.FTZ R95, R47, R95 ;  /* 0x0000005f2f5f7221 */ /* 0x020fe20000010000 */
[----:B------:R-:W-:Y:S05]  /*3560*/  BRA `(.L_x_20727) ;  /* 0x0000003000007947 */ /* 0x000fea0003800000 */
.L_x_20726:
[----:B-----5:R-:W-:-:S05]  /*3570*/  PRMT R96, RZ, 0x7610, R41 ;  /* 0x00007610ff607816 */ /* 0x020fca0000000029 */
[----:B------:R-:W-:-:S04]  /*3580*/  FADD.FTZ R95, R96, R95 ;  /* 0x0000005f605f7221 */ /* 0x000fc80000010000 */
[----:B------:R-:W-:Y:S02]  /*3590*/  @P1 FADD.FTZ R95, R47, R95 ;  /* 0x0000005f2f5f1221 */ /* 0x000fe40000010000 */
.L_x_20727:
[----:B------:R-:W-:Y:S01]  /*35a0*/  PRMT R96, RZ, 0x5410, R98 ;  /* 0x00005410ff607816 */ /* 0x000fe20000000062 */
[----:B------:R-:W-:Y:S05]  /*35b0*/  @P2 BRA `(.L_x_20728) ;  /* 0x0000003000002947 */ /* 0x000fea0003800000 */
[----:B------:R-:W-:Y:S05]  /*35c0*/  @!P1 BRA `(.L_x_20729) ;  /* 0x0000005000009947 */ /* 0x000fea0003800000 */
[----:B-----5:R-:W-:Y:S01]  /*35d0*/  FADD.FTZ R96, R48, R96 ;  /* 0x0000006030607221 */ /* 0x020fe20000010000 */
[----:B------:R-:W-:Y:S05]  /*35e0*/  BRA `(.L_x_20729) ;  /* 0x0000003000007947 */ /* 0x000fea0003800000 */
.L_x_20728:
[----:B-----5:R-:W-:-:S05]  /*35f0*/  PRMT R97, RZ, 0x5410, R42 ;  /* 0x00005410ff617816 */ /* 0x020fca000000002a */
[----:B------:R-:W-:-:S04]  /*3600*/  FADD.FTZ R96, R97, R96 ;  /* 0x0000006061607221 */ /* 0x000fc80000010000 */
[----:B------:R-:W-:Y:S02]  /*3610*/  @P1 FADD.FTZ R96, R48, R96 ;  /* 0x0000006030601221 */ /* 0x000fe40000010000 */
.L_x_20729:
[----:B------:R-:W-:Y:S01]  /*3620*/  PRMT R97, RZ, 0x7610, R98 ;  /* 0x00007610ff617816 */ /* 0x000fe20000000062 */
[----:B------:R-:W-:Y:S05]  /*3630*/  @P2 BRA `(.L_x_20730) ;  /* 0x0000003000002947 */ /* 0x000fea0003800000 */
[----:B------:R-:W-:Y:S05]  /*3640*/  @!P1 BRA `(.L_x_20731) ;  /* 0x0000005000009947 */ /* 0x000fea0003800000 */
[----:B-----5:R-:W-:Y:S01]  /*3650*/  FADD.FTZ R97, R49, R97 ;  /* 0x0000006131617221 */ /* 0x020fe20000010000 */
[----:B------:R-:W-:Y:S05]  /*3660*/  BRA `(.L_x_20731) ;  /* 0x0000003000007947 */ /* 0x000fea0003800000 */
.L_x_20730:
[----:B-----5:R-:W-:-:S05]  /*3670*/  PRMT R98, RZ, 0x7610, R42 ;  /* 0x00007610ff627816 */ /* 0x020fca000000002a */
[----:B------:R-:W-:-:S04]  /*3680*/  FADD.FTZ R97, R98, R97 ;  /* 0x0000006162617221 */ /* 0x000fc80000010000 */
[----:B------:R-:W-:Y:S02]  /*3690*/  @P1 FADD.FTZ R97, R49, R97 ;  /* 0x0000006131611221 */ /* 0x000fe40000010000 */
.L_x_20731:
[----:B------:R-:W-:Y:S01]  /*36a0*/  PRMT R98, RZ, 0x5410, R99 ;  /* 0x00005410ff627816 */ /* 0x000fe20000000063 */
[----:B------:R-:W-:Y:S05]  /*36b0*/  @P2 BRA `(.L_x_20732) ;  /* 0x0000003000002947 */ /* 0x000fea0003800000 */
[----:B------:R-:W-:Y:S05]  /*36c0*/  @!P1 BRA `(.L_x_20733) ;  /* 0x0000005000009947 */ /* 0x000fea0003800000 */
[----:B-----5:R-:W-:Y:S01]  /*36d0*/  FADD.FTZ R98, R50, R98 ;  /* 0x0000006232627221 */ /* 0x020fe20000010000 */
[----:B------:R-:W-:Y:S05]  /*36e0*/  BRA `(.L_x_20733) ;  /* 0x0000003000007947 */ /* 0x000fea0003800000 */
.L_x_20732:
[----:B0----5:R-:W-:-:S05]  /*36f0*/  PRMT R132, RZ, 0x5410, R43 ;  /* 0x00005410ff847816 */ /* 0x021fca000000002b */
[----:B------:R-:W-:-:S04]  /*3700*/  FADD.FTZ R98, R132, R98 ;  /* 0x0000006284627221 */ /* 0x000fc80000010000 */
[----:B------:R-:W-:Y:S02]  /*3710*/  @P1 FADD.FTZ R98, R50, R98 ;  /* 0x0000006232621221 */ /* 0x000fe40000010000 */
.L_x_20733:
[----:B------:R-:W-:Y:S01]  /*3720*/  PRMT R99, RZ, 0x7610, R99 ;  /* 0x00007610ff637816 */ /* 0x000fe20000000063 */
[----:B------:R-:W-:Y:S05]  /*3730*/  @P2 BRA `(.L_x_20734) ;  /* 0x0000003000002947 */ /* 0x000fea0003800000 */
[----:B------:R-:W-:Y:S05]  /*3740*/  @!P1 BRA `(.L_x_20735) ;  /* 0x0000005000009947 */ /* 0x000fea0003800000 */
[----:B-----5:R-:W-:Y:S01]  /*3750*/  FADD.FTZ R99, R51, R99 ;  /* 0x0000006333637221 */ /* 0x020fe20000010000 */
[----:B------:R-:W-:Y:S05]  /*3760*/  BRA `(.L_x_20735) ;  /* 0x0000003000007947 */ /* 0x000fea0003800000 */
.L_x_20734:
[----:B0----5:R-:W-:-:S05]  /*3770*/  PRMT R132, RZ, 0x7610, R43 ;  /* 0x00007610ff847816 */ /* 0x021fca000000002b */
[----:B------:R-:W-:-:S04]  /*3780*/  FADD.FTZ R99, R132, R99 ;  /* 0x0000006384637221 */ /* 0x000fc80000010000 */
[----:B------:R-:W-:Y:S02]  /*3790*/  @P1 FADD.FTZ R99, R51, R99 ;  /* 0x0000006333631221 */ /* 0x000fe40000010000 */
.L_x_20735:
[----:B0-----:R-:W-:-:S04]  /*37a0*/  LEA R132, P1, R134, c[0x0][0x188], 0x5 ;  /* 0x0000620086847a11 */ /* 0x001fc800078228ff */
[C---:B------:R-:W-:Y:S02]  /*37b0*/  LEA.HI.X R133, R134.reuse, c[0x0][0x18c], RZ, 0x5, P1 ;  /* 0x0000630086857a11 */ /* 0x040fe400008f2cff */
[----:B------:R-:W-:-:S03]  /*37c0*/  IADD3 R134, R134, 0x20, RZ ;  /* 0x0000002086867810 */ /* 0x000fc60007ffe0ff */
[----:B------:R0:W-:Y:S04]  /*37d0*/  STG.E.128 [R132.64], R92 ;  /* 0x0000005c84007986 */ /* 0x0001e8000c101d04 */
[----:B------:R0:W-:Y:S02]  /*37e0*/  STG.E.128 [R132.64+0x10], R96 ;  /* 0x0000106084007986 */ /* 0x0001e4000c101d04 */
.L_x_20719:
[----:B------:R-:W-:Y:S05]  /*37f0*/  BSYNC B0 ;  /* 0x0000000000007941 */ /* 0x000fea0003800000 */
.L_x_20718:
        /* <DEDUP_REMOVED lines=24> */
.L_x_20738:
[----:B-----5:R-:W-:-:S05]  /*3980*/  PRMT R101, RZ, 0x5410, R40 ;  /* 0x00005410ff657816 */ /* 0x020fca0000000028 */
[----:B------:R-:W-:-:S04]  /*3990*/  FADD.FTZ R100, R101, R100 ;  /* 0x0000006465647221 */ /* 0x000fc80000010000 */
[----:B------:R-:W-:Y:S02]  /*39a0*/  @P1 FADD.FTZ R100, R44, R100 ;  /* 0x000000642c641221 */ /* 0x000fe40000010000 */
.L_x_20739:
[----:B------:R-:W-:Y:S01]  /*39b0*/  PRMT R101, RZ, 0x7610, R104 ;  /* 0x00007610ff657816 */ /* 0x000fe20000000068 */
[----:B------:R-:W-:Y:S05]  /*39c0*/  @P2 BRA `(.L_x_20740) ;  /* 0x0000003000002947 */ /* 0x000fea0003800000 */
[----:B------:R-:W-:Y:S05]  /*39d0*/  @!P1 BRA `(.L_x_20741) ;  /* 0x0000005000009947 */ /* 0x000fea0003800000 */
[----:B-----5:R-:W-:Y:S01]  /*39e0*/  FADD.FTZ R101, R45, R101 ;  /* 0x000000652d657221 */ /* 0x020fe20000010000 */
[----:B------:R-:W-:Y:S05]  /*39f0*/  BRA `(.L_x_20741) ;  /* 0x0000003000007947 */ /* 0x000fea0003800000 */
.L_x_20740:
[----:B-----5:R-:W-:-:S05]  /*3a00*/  PRMT R102, RZ, 0x7610, R40 ;  /* 0x00007610ff667816 */ /* 0x020fca0000000028 */
[----:B------:R-:W-:-:S04]  /*3a10*/  FADD.FTZ R101, R102, R101 ;  /* 0x0000006566657221 */ /* 0x000fc80000010000 */
[----:B------:R-:W-:Y:S02]  /*3a20*/  @P1 FADD.FTZ R101, R45, R101 ;  /* 0x000000652d651221 */ /* 0x000fe40000010000 */
.L_x_20741:
[----:B------:R-:W-:Y:S01]  /*3a30*/  PRMT R102, RZ, 0x5410, R105 ;  /* 0x00005410ff667816 */ /* 0x000fe20000000069 */
[----:B------:R-:W-:Y:S05]  /*3a40*/  @P2 BRA `(.L_x_20742) ;  /* 0x0000003000002947 */ /* 0x000fea0003800000 */
[----:B------:R-:W-:Y:S05]  /*3a50*/  @!P1 BRA `(.L_x_20743) ;  /* 0x0000005000009947 */ /* 0x000fea0003800000 */
[----:B-----5:R-:W-:Y:S01]  /*3a60*/  FADD.FTZ R102, R46, R102 ;  /* 0x000000662e667221 */ /* 0x020fe20000010000 */
[----:B------:R-:W-:Y:S05]  /*3a70*/  BRA `(.L_x_20743) ;  /* 0x0000003000007947 */ /* 0x000fea0003800000 */
.L_x_20742:
[----:B-----5:R-:W-:-:S05]  /*3a80*/  PRMT R103, RZ, 0x5410, R41 ;  /* 0x00005410ff677816 */ /* 0x020fca0000000029 */
[----:B------:R-:W-:-:S04]  /*3a90*/  FADD.FTZ R102, R103, R102 ;  /* 0x0000006667667221 */ /* 0x000fc80000010000 */
[----:B------:R-:W-:Y:S02]  /*3aa0*/  @P1 FADD.FTZ R102, R46, R102 ;  /* 0x000000662e661221 */ /* 0x000fe40000010000 */
.L_x_20743:
[----:B------:R-:W-:Y:S01]  /*3ab0*/  PRMT R103, RZ, 0x7610, R105 ;  /* 0x00007610ff677816 */ /* 0x000fe20000000069 */
[----:B------:R-:W-:Y:S05]  /*3ac0*/  @P2 BRA `(.L_x_20744) ;  /* 0x0000003000002947 */ /* 0x000fea0003800000 */
[----:B------:R-:W-:Y:S05]  /*3ad0*/  @!P1 BRA `(.L_x_20745) ;  /* 0x0000005000009947 */ /* 0x000fea0003800000 */
[----:B-----5:R-:W-:Y:S01]  /*3ae0*/  FADD.FTZ R103, R47, R103 ;  /* 0x000000672f677221 */ /* 0x020fe20000010000 */
[----:B------:R-:W-:Y:S05]  /*3af0*/  BRA `(.L_x_20745) ;  /* 0x0000003000007947 */ /* 0x000fea0003800000 */
.L_x_20744:
[----:B-----5:R-:W-:-:S05]  /*3b00*/  PRMT R104, RZ, 0x7610, R41 ;  /* 0x00007610ff687816 */ /* 0x020fca0000000029 */
[----:B------:R-:W-:-:S04]  /*3b10*/  FADD.FTZ R103, R104, R103 ;  /* 0x0000006768677221 */ /* 0x000fc80000010000 */
[----:B------:R-:W-:Y:S02]  /*3b20*/  @P1 FADD.FTZ R103, R47, R103 ;  /* 0x000000672f671221 */ /* 0x000fe40000010000 */
.L_x_20745:
[----:B------:R-:W-:Y:S01]  /*3b30*/  PRMT R104, RZ, 0x5410, R106 ;  /* 0x00005410ff687816 */ /* 0x000fe2000000006a */
[----:B------:R-:W-:Y:S05]  /*3b40*/  @P2 BRA `(.L_x_20746) ;  /* 0x0000003000002947 */ /* 0x000fea0003800000 */
[----:B------:R-:W-:Y:S05]  /*3b50*/  @!P1 BRA `(.L_x_20747) ;  /* 0x0000005000009947 */ /* 0x000fea0003800000 */
[----:B-----5:R-:W-:Y:S01]  /*3b60*/  FADD.FTZ R104, R48, R104 ;  /* 0x0000006830687221 */ /* 0x020fe20000010000 */
[----:B------:R-:W-:Y:S05]  /*3b70*/  BRA `(.L_x_20747) ;  /* 0x0000003000007947 */ /* 0x000fea0003800000 */
.L_x_20746:
[----:B-----5:R-:W-:-:S05]  /*3b80*/  PRMT R105, RZ, 0x5410, R42 ;  /* 0x00005410ff697816 */ /* 0x020fca000000002a */
[----:B------:R-:W-:-:S04]  /*3b90*/  FADD.FTZ R104, R105, R104 ;  /* 0x0000006869687221 */ /* 0x000fc80000010000 */
[----:B------:R-:W-:Y:S02]  /*3ba0*/  @P1 FADD.FTZ R104, R48, R104 ;  /* 0x0000006830681221 */ /* 0x000fe40000010000 */
.L_x_20747:
[----:B------:R-:W-:Y:S01]  /*3bb0*/  PRMT R105, RZ, 0x7610, R106 ;  /* 0x00007610ff697816 */ /* 0x000fe2000000006a */
[----:B------:R-:W-:Y:S05]  /*3bc0*/  @P2 BRA `(.L_x_20748) ;  /* 0x0000003000002947 */ /* 0x000fea0003800000 */
[----:B------:R-:W-:Y:S05]  /*3bd0*/  @!P1 BRA `(.L_x_20749) ;  /* 0x0000005000009947 */ /* 0x000fea0003800000 */
[----:B-----5:R-:W-:Y:S01]  /*3be0*/  FADD.FTZ R105, R49, R105 ;  /* 0x0000006931697221 */ /* 0x020fe20000010000 */
[----:B------:R-:W-:Y:S05]  /*3bf0*/  BRA `(.L_x_20749) ;  /* 0x0000003000007947 */ /* 0x000fea0003800000 */
.L_x_20748:
[----:B-----5:R-:W-:-:S05]  /*3c00*/  PRMT R106, RZ, 0x7610, R42 ;  /* 0x00007610ff6a7816 */ /* 0x020fca000000002a */
[----:B------:R-:W-:-:S04]  /*3c10*/  FADD.FTZ R105, R106, R105 ;  /* 0x000000696a697221 */ /* 0x000fc80000010000 */
[----:B------:R-:W-:Y:S02]  /*3c20*/  @P1 FADD.FTZ R105, R49, R105 ;  /* 0x0000006931691221 */ /* 0x000fe40000010000 */
.L_x_20749:
[----:B------:R-:W-:Y:S01]  /*3c30*/  PRMT R106, RZ, 0x5410, R107 ;  /* 0x00005410ff6a7816 */ /* 0x000fe2000000006b */
[----:B------:R-:W-:Y:S05]  /*3c40*/  @P2 BRA `(.L_x_20750) ;  /* 0x0000003000002947 */ /* 0x000fea0003800000 */
[----:B------:R-:W-:Y:S05]  /*3c50*/  @!P1 BRA `(.L_x_20751) ;  /* 0x0000005000009947 */ /* 0x000fea0003800000 */
[----:B-----5:R-:W-:Y:S01]  /*3c60*/  FADD.FTZ R106, R50, R106 ;  /* 0x0000006a326a7221 */ /* 0x020fe20000010000 */
[----:B------:R-:W-:Y:S05]  /*3c70*/  BRA `(.L_x_20751) ;  /* 0x0000003000007947 */ /* 0x000fea0003800000 */
.L_x_20750:
[----:B0----5:R-:W-:-:S05]  /*3c80*/  PRMT R132, RZ, 0x5410, R43 ;  /* 0x00005410ff847816 */ /* 0x021fca000000002b */
[----:B------:R-:W-:-:S04]  /*3c90*/  FADD.FTZ R106, R132, R106 ;  /* 0x0000006a846a7221 */ /* 0x000fc80000010000 */
[----:B------:R-:W-:Y:S02]  /*3ca0*/  @P1 FADD.FTZ R106, R50, R106 ;  /* 0x0000006a326a1221 */ /* 0x000fe40000010000 */
.L_x_20751:
[----:B------:R-:W-:Y:S01]  /*3cb0*/  PRMT R107, RZ, 0x7610, R107 ;  /* 0x00007610ff6b7816 */ /* 0x000fe2000000006b */
[----:B------:R-:W-:Y:S05]  /*3cc0*/  @P2 BRA `(.L_x_20752) ;  /* 0x0000003000002947 */ /* 0x000fea0003800000 */
[----:B------:R-:W-:Y:S05]  /*3cd0*/  @!P1 BRA `(.L_x_20753) ;  /* 0x0000005000009947 */ /* 0x000fea0003800000 */
[----:B-----5:R-:W-:Y:S01]  /*3ce0*/  FADD.FTZ R107, R51, R107 ;  /* 0x0000006b336b7221 */ /* 0x020fe20000010000 */
[----:B------:R-:W-:Y:S05]  /*3cf0*/  BRA `(.L_x_20753) ;  /* 0x0000003000007947 */ /* 0x000fea0003800000 */
.L_x_20752:
[----:B0----5:R-:W-:-:S05]  /*3d00*/  PRMT R132, RZ, 0x7610, R43 ;  /* 0x00007610ff847816 */ /* 0x021fca000000002b */
[----:B------:R-:W-:-:S04]  /*3d10*/  FADD.FTZ R107, R132, R107 ;  /* 0x0000006b846b7221 */ /* 0x000fc80000010000 */
[----:B------:R-:W-:Y:S02]  /*3d20*/  @P1 FADD.FTZ R107, R51, R107 ;  /* 0x0000006b336b1221 */ /* 0x000fe40000010000 */
.L_x_20753:
[----:B0-----:R-:W-:-:S04]  /*3d30*/  LEA R132, P1, R134, c[0x0][0x188], 0x5 ;  /* 0x0000620086847a11 */ /* 0x001fc800078228ff */
[C---:B------:R-:W-:Y:S02]  /*3d40*/  LEA.HI.X R133, R134.reuse, c[0x0][0x18c], RZ, 0x5, P1 ;  /* 0x0000630086857a11 */ /* 0x040fe400008f2cff */
[----:B------:R-:W-:-:S03]  /*3d50*/  IADD3 R134, R134, 0x20, RZ ;  /* 0x0000002086867810 */ /* 0x000fc60007ffe0ff */
[----:B------:R0:W-:Y:S04]  /*3d60*/  STG.E.128 [R132.64], R100 ;  /* 0x0000006484007986 */ /* 0x0001e8000c101d04 */
[----:B------:R0:W-:Y:S02]  /*3d70*/  STG.E.128 [R132.64+0x10], R104 ;  /* 0x0000106884007986 */ /* 0x0001e4000c101d04 */
.L_x_20737:
[----:B------:R-:W-:Y:S05]  /*3d80*/  BSYNC B0 ;  /* 0x0000000000007941 */ /* 0x000fea0003800000 */
.L_x_20736:
        /* <DEDUP_REMOVED lines=24> */
.L_x_20756:
[----:B-----5:R-:W-:-:S05]  /*3f10*/  PRMT R109, RZ, 0x5410, R40 ;  /* 0x00005410ff6d7816 */ /* 0x020fca0000000028 */
[----:B------:R-:W-:-:S04]  /*3f20*/  FADD.FTZ R108, R109, R108 ;  /* 0x0000006c6d6c7221 */ /* 0x000fc80000010000 */
[----:B------:R-:W-:Y:S02]  /*3f30*/  @P1 FADD.FTZ R108, R44, R108 ;  /* 0x0000006c2c6c1221 */ /* 0x000fe40000010000 */
.L_x_20757:
[----:B------:R-:W-:Y:S01]  /*3f40*/  PRMT R109, RZ, 0x7610, R112 ;  /* 0x00007610ff6d7816 */ /* 0x000fe20000000070 */
[----:B------:R-:W-:Y:S05]  /*3f50*/  @P2 BRA `(.L_x_20758) ;  /* 0x0000003000002947 */ /* 0x000fea0003800000 */
[----:B------:R-:W-:Y:S05]  /*3f60*/  @!P1 BRA `(.L_x_20759) ;  /* 0x0000005000009947 */ /* 0x000fea0003800000 */
[----:B-----5:R-:W-:Y:S01]  /*3f70*/  FADD.FTZ R109, R45, R109 ;  /* 0x0000006d2d6d7221 */ /* 0x020fe20000010000 */
[----:B------:R-:W-:Y:S05]  /*3f80*/  BRA `(.L_x_20759) ;  /* 0x0000003000007947 */ /* 0x000fea0003800000 */
.L_x_20758:
[----:B-----5:R-:W-:-:S05]  /*3f90*/  PRMT R110, RZ, 0x7610, R40 ;  /* 0x00007610ff6e7816 */ /* 0x020fca0000000028 */
[----:B------:R-:W-:-:S04]  /*3fa0*/  FADD.FTZ R109, R110, R109 ;  /* 0x0000006d6e6d7221 */ /* 0x000fc80000010000 */
[----:B------:R-:W-:Y:S02]  /*3fb0*/  @P1 FADD.FTZ R109, R45, R109 ;  /* 0x0000006d2d6d1221 */ /* 0x000fe40000010000 */
.L_x_20759:
[----:B------:R-:W-:Y:S01]  /*3fc0*/  PRMT R110, RZ, 0x5410, R113 ;  /* 0x00005410ff6e7816 */ /* 0x000fe20000000071 */
[----:B------:R-:W-:Y:S05]  /*3fd0*/  @P2 BRA `(.L_x_20760) ;  /* 0x0000003000002947 */ /* 0x000fea0003800000 */
[----:B------:R-:W-:Y:S05]  /*3fe0*/  @!P1 BRA `(.L_x_20761) ;  /* 0x0000005000009947 */ /* 0x000fea0003800000 */
[----:B-----5:R-:W-:Y:S01]  /*3ff0*/  FADD.FTZ R110, R46, R110 ;  /* 0x0000006e2e6e7221 */ /* 0x020fe20000010000 */
[----:B------:R-:W-:Y:S05]  /*4000*/  BRA `(.L_x_20761) ;  /* 0x0000003000007947 */ /* 0x000fea0003800000 */
.L_x_20760:
[----:B-----5:R-:W-:-:S05]  /*4010*/  PRMT R111, RZ, 0x5410, R41 ;  /* 0x00005410ff6f7816 */ /* 0x020fca0000000029 */
[----:B------:R-:W-:-:S04]  /*4020*/  FADD.FTZ R110, R111, R110 ;  /* 0x0000006e6f6e7221 */ /* 0x000fc80000010000 */
[----:B------:R-:W-:Y:S02]  /*4030*/  @P1 FADD.FTZ R110, R46, R110 ;  /* 0x0000006e2e6e1221 */ /* 0x000fe40000010000 */
.L_x_20761:
[----:B------:R-:W-:Y:S01]  /*4040*/  PRMT R111, RZ, 0x7610, R113 ;  /* 0x00007610ff6f7816 */ /* 0x000fe20000000071 */
[----:B------:R-:W-:Y:S05]  /*4050*/  @P2 BRA `(.L_x_20762) ;  /* 0x0000003000002947 */ /* 0x000fea0003800000 */
[----:B------:R-:W-:Y:S05]  /*4060*/  @!P1 BRA `(.L_x_20763) ;  /* 0x0000005000009947 */ /* 0x000fea0003800000 */
[----:B-----5:R-:W-:Y:S01]  /*4070*/  FADD.FTZ R111, R47, R111 ;  /* 0x0000006f2f6f7221 */ /* 0x020fe20000010000 */
[----:B------:R-:W-:Y:S05]  /*4080*/  BRA `(.L_x_20763) ;  /* 0x0000003000007947 */ /* 0x000fea0003800000 */
.L_x_20762:
[----:B-----5:R-:W-:-:S05]  /*4090*/  PRMT R112, RZ, 0x7610, R41 ;  /* 0x00007610ff707816 */ /* 0x020fca0000000029 */
[----:B------:R-:W-:-:S04]  /*40a0*/  FADD.FTZ R111, R112, R111 ;  /* 0x0000006f706f7221 */ /* 0x000fc80000010000 */
[----:B------:R-:W-:Y:S02]  /*40b0*/  @P1 FADD.FTZ R111, R47, R111 ;  /* 0x0000006f2f6f1221 */ /* 0x000fe40000010000 */
.L_x_20763:
[----:B------:R-:W-:Y:S01]  /*40c0*/  PRMT R112, RZ, 0x5410, R114 ;  /* 0x00005410ff707816 */ /* 0x000fe20000000072 */
[----:B------:R-:W-:Y:S05]  /*40d0*/  @P2 BRA `(.L_x_20764) ;  /* 0x0000003000002947 */ /* 0x000fea0003800000 */
[----:B------:R-:W-:Y:S05]  /*40e0*/  @!P1 BRA `(.L_x_20765) ;  /* 0x0000005000009947 */ /* 0x000fea0003800000 */
[----:B-----5:R-:W-:Y:S01]  /*40f0*/  FADD.FTZ R112, R48, R112 ;  /* 0x0000007030707221 */ /* 0x020fe20000010000 */
[----:B------:R-:W-:Y:S05]  /*4100*/  BRA `(.L_x_20765) ;  /* 0x0000003000007947 */ /* 0x000fea0003800000 */
.L_x_20764:
[----:B-----5:R-:W-:-:S05]  /*4110*/  PRMT R113, RZ, 0x5410, R42 ;  /* 0x00005410ff717816 */ /* 0x020fca000000002a */
[----:B------:R-:W-:-:S04]  /*4120*/  FADD.FTZ R112, R113, R112 ;  /* 0x0000007071707221 */ /* 0x000fc80000010000 */
[----:B------:R-:W-:Y:S02]  /*4130*/  @P1 FADD.FTZ R112, R48, R112 ;  /* 0x0000007030701221 */ /* 0x000fe40000010000 */
.L_x_20765:
[----:B------:R-:W-:Y:S01]  /*4140*/  PRMT R113, RZ, 0x7610, R114 ;  /* 0x00007610ff717816 */ /* 0x000fe20000000072 */
[----:B------:R-:W-:Y:S05]  /*4150*/  @P2 BRA `(.L_x_20766) ;  /* 0x0000003000002947 */ /* 0x000fea0003800000 */
[----:B------:R-:W-:Y:S05]  /*4160*/  @!P1 BRA `(.L_x_20767) ;  /* 0x0000005000009947 */ /* 0x000fea0003800000 */
[----:B-----5:R-:W-:Y:S01]  /*4170*/  FADD.FTZ R113, R49, R113 ;  /* 0x0000007131717221 */ /* 0x020fe20000010000 */
[----:B------:R-:W-:Y:S05]  /*4180*/  BRA `(.L_x_20767) ;  /* 0x0000003000007947 */ /* 0x000fea0003800000 */
.L_x_20766:
[----:B-----5:R-:W-:-:S05]  /*4190*/  PRMT R114, RZ, 0x7610, R42 ;  /* 0x00007610ff727816 */ /* 0x020fca000000002a */
[----:B------:R-:W-:-:S04]  /*41a0*/  FADD.FTZ R113, R114, R113 ;  /* 0x0000007172717221 */ /* 0x000fc80000010000 */
[----:B------:R-:W-:Y:S02]  /*41b0*/  @P1 FADD.FTZ R113, R49, R113 ;  /* 0x0000007131711221 */ /* 0x000fe40000010000 */
.L_x_20767:
[----:B------:R-:W-:Y:S01]  /*41c0*/  PRMT R114, RZ, 0x5410, R115 ;  /* 0x00005410ff727816 */ /* 0x000fe20000000073 */
[----:B------:R-:W-:Y:S05]  /*41d0*/  @P2 BRA `(.L_x_20768) ;  /* 0x0000003000002947 */ /* 0x000fea0003800000 */
[----:B------:R-:W-:Y:S05]  /*41e0*/  @!P1 BRA `(.L_x_20769) ;  /* 0x0000005000009947 */ /* 0x000fea0003800000 */
[----:B-----5:R-:W-:Y:S01]  /*41f0*/  FADD.FTZ R114, R50, R114 ;  /* 0x0000007232727221 */ /* 0x020fe20000010000 */
[----:B------:R-:W-:Y:S05]  /*4200*/  BRA `(.L_x_20769) ;  /* 0x0000003000007947 */ /* 0x000fea0003800000 */
.L_x_20768:
[----:B0----5:R-:W-:-:S05]  /*4210*/  PRMT R132, RZ, 0x5410, R43 ;  /* 0x00005410ff847816 */ /* 0x021fca000000002b */
[----:B------:R-:W-:-:S04]  /*4220*/  FADD.FTZ R114, R132, R114 ;  /* 0x0000007284727221 */ /* 0x000fc80000010000 */
[----:B------:R-:W-:Y:S02]  /*4230*/  @P1 FADD.FTZ R114, R50, R114 ;  /* 0x0000007232721221 */ /* 0x000fe40000010000 */
.L_x_20769:
[----:B------:R-:W-:Y:S01]  /*4240*/  PRMT R115, RZ, 0x7610, R115 ;  /* 0x00007610ff737816 */ /* 0x000fe20000000073 */
[----:B------:R-:W-:Y:S05]  /*4250*/  @P2 BRA `(.L_x_20770) ;  /* 0x0000003000002947 */ /* 0x000fea0003800000 */
[----:B------:R-:W-:Y:S05]  /*4260*/  @!P1 BRA `(.L_x_20771) ;  /* 0x0000005000009947 */ /* 0x000fea0003800000 */
[----:B-----5:R-:W-:Y:S01]  /*4270*/  FADD.FTZ R115, R51, R115 ;  /* 0x0000007333737221 */ /* 0x020fe20000010000 */
[----:B------:R-:W-:Y:S05]  /*4280*/  BRA `(.L_x_20771) ;  /* 0x0000003000007947 */ /* 0x000fea0003800000 */
.L_x_20770:
[----:B0----5:R-:W-:-:S05]  /*4290*/  PRMT R132, RZ, 0x7610, R43 ;  /* 0x00007610ff847816 */ /* 0x021fca000000002b */
[----:B------:R-:W-:-:S04]  /*42a0*/  FADD.FTZ R115, R132, R115 ;  /* 0x0000007384737221 */ /* 0x000fc80000010000 */
[----:B------:R-:W-:Y:S02]  /*42b0*/  @P1 FADD.FTZ R115, R51, R115 ;  /* 0x0000007333731221 */ /* 0x000fe40000010000 */
.L_x_20771:
[----:B0-----:R-:W-:-:S04]  /*42c0*/  LEA R132, P1, R134, c[0x0][0x188], 0x5 ;  /* 0x0000620086847a11 */ /* 0x001fc800078228ff */
[C---:B------:R-:W-:Y:S02]  /*42d0*/  LEA.HI.X R133, R134.reuse, c[0x0][0x18c], RZ, 0x5, P1 ;  /* 0x0000630086857a11 */ /* 0x040fe400008f2cff */
[----:B------:R-:W-:-:S03]  /*42e0*/  IADD3 R134, R134, 0x20, RZ ;  /* 0x0000002086867810 */ /* 0x000fc60007ffe0ff */
[----:B------:R0:W-:Y:S04]  /*42f0*/  STG.E.128 [R132.64], R108 ;  /* 0x0000006c84007986 */ /* 0x0001e8000c101d04 */
[----:B------:R0:W-:Y:S02]  /*4300*/  STG.E.128 [R132.64+0x10], R112 ;  /* 0x0000107084007986 */ /* 0x0001e4000c101d04 */
.L_x_20755:
[----:B------:R-:W-:Y:S05]  /*4310*/  BSYNC B0 ;  /* 0x0000000000007941 */ /* 0x000fea0003800000 */
.L_x_20754:
        /* <DEDUP_REMOVED lines=24> */
.L_x_20774:
[----:B-----5:R-:W-:-:S05]  /*44a0*/  PRMT R117, RZ, 0x5410, R40 ;  /* 0x00005410ff757816 */ /* 0x020fca0000000028 */
[----:B------:R-:W-:-:S04]  /*44b0*/  FADD.FTZ R116, R117, R116 ;  /* 0x0000007475747221 */ /* 0x000fc80000010000 */
[----:B------:R-:W-:Y:S02]  /*44c0*/  @P1 FADD.FTZ R116, R44, R116 ;  /* 0x000000742c741221 */ /* 0x000fe40000010000 */
.L_x_20775:
[----:B------:R-:W-:Y:S01]  /*44d0*/  PRMT R117, RZ, 0x7610, R120 ;  /* 0x00007610ff757816 */ /* 0x000fe20000000078 */
[----:B------:R-:W-:Y:S05]  /*44e0*/  @P2 BRA `(.L_x_20776) ;  /* 0x0000003000002947 */ /* 0x000fea0003800000 */
[----:B------:R-:W-:Y:S05]  /*44f0*/  @!P1 BRA `(.L_x_20777) ;  /* 0x0000005000009947 */ /* 0x000fea0003800000 */
[----:B-----5:R-:W-:Y:S01]  /*4500*/  FADD.FTZ R117, R45, R117 ;  /* 0x000000752d757221 */ /* 0x020fe20000010000 */
[----:B------:R-:W-:Y:S05]  /*4510*/  BRA `(.L_x_20777) ;  /* 0x0000003000007947 */ /* 0x000fea0003800000 */
.L_x_20776:
[----:B-----5:R-:W-:-:S05]  /*4520*/  PRMT R118, RZ, 0x7610, R40 ;  /* 0x00007610ff767816 */ /* 0x020fca0000000028 */
[----:B------:R-:W-:-:S04]  /*4530*/  FADD.FTZ R117, R118, R117 ;  /* 0x0000007576757221 */ /* 0x000fc80000010000 */
[----:B------:R-:W-:Y:S02]  /*4540*/  @P1 FADD.FTZ R117, R45, R117 ;  /* 0x000000752d751221 */ /* 0x000fe40000010000 */
.L_x_20777:
[----:B------:R-:W-:Y:S01]  /*4550*/  PRMT R118, RZ, 0x5410, R121 ;  /* 0x00005410ff767816 */ /* 0x000fe20000000079 */
[----:B------:R-:W-:Y:S05]  /*4560*/  @P2 BRA `(.L_x_20778) ;  /* 0x0000003000002947 */ /* 0x000fea0003800000 */
[----:B------:R-:W-:Y:S05]  /*4570*/  @!P1 BRA `(.L_x_20779) ;  /* 0x0000005000009947 */ /* 0x000fea0003800000 */
[----:B-----5:R-:W-:Y:S01]  /*4580*/  FADD.FTZ R118, R46, R118 ;  /* 0x000000762e767221 */ /* 0x020fe20000010000 */
[----:B------:R-:W-:Y:S05]  /*4590*/  BRA `(.L_x_20779) ;  /* 0x0000003000007947 */ /* 0x000fea0003800000 */
.L_x_20778:
[----:B-----5:R-:W-:-:S05]  /*45a0*/  PRMT R119, RZ, 0x5410, R41 ;  /* 0x00005410ff777816 */ /* 0x020fca0000000029 */
[----:B------:R-:W-:-:S04]  /*45b0*/  FADD.FTZ R118, R119, R118 ;  /* 0x0000007677767221 */ /* 0x000fc80000010000 */
[----:B------:R-:W-:Y:S02]  /*45c0*/  @P1 FADD.FTZ R118, R46, R118 ;  /* 0x000000762e761221 */ /* 0x000fe40000010000 */
.L_x_20779:
[----:B------:R-:W-:Y:S01]  /*45d0*/  PRMT R119, RZ, 0x7610, R121 ;  /* 0x00007610ff777816 */ /* 0x000fe20000000079 */
[----:B------:R-:W-:Y:S05]  /*45e0*/  @P2 BRA `(.L_x_20780) ;  /* 0x0000003000002947 */ /* 0x000fea0003800000 */
[----:B------:R-:W-:Y:S05]  /*45f0*/  @!P1 BRA `(.L_x_20781) ;  /* 0x0000005000009947 */ /* 0x000fea0003800000 */
[----:B-----5:R-:W-:Y:S01]  /*4600*/  FADD.FTZ R119, R47, R119 ;  /* 0x000000772f777221 */ /* 0x020fe20000010000 */
[----:B------:R-:W-:Y:S05]  /*4610*/  BRA `(.L_x_20781) ;  /* 0x0000003000007947 */ /* 0x000fea0003800000 */
.L_x_20780:
[----:B-----5:R-:W-:-:S05]  /*4620*/  PRMT R120, RZ, 0x7610, R41 ;  /* 0x00007610ff787816 */ /* 0x020fca0000000029 */
[----:B------:R-:W-:-:S04]  /*4630*/  FADD.FTZ R119, R120, R119 ;  /* 0x0000007778777221 */ /* 0x000fc80000010000 */
[----:B------:R-:W-:Y:S02]  /*4640*/  @P1 FADD.FTZ R119, R47, R119 ;  /* 0x000000772f771221 */ /* 0x000fe40000010000 */
.L_x_20781:
[----:B------:R-:W-:Y:S01]  /*4650*/  PRMT R120, RZ, 0x5410, R122 ;  /* 0x00005410ff787816 */ /* 0x000fe2000000007a */
[----:B------:R-:W-:Y:S05]  /*4660*/  @P2 BRA `(.L_x_20782) ;  /* 0x0000003000002947 */ /* 0x000fea0003800000 */
[----:B------:R-:W-:Y:S05]  /*4670*/  @!P1 BRA `(.L_x_20783) ;  /* 0x0000005000009947 */ /* 0x000fea0003800000 */
[----:B-----5:R-:W-:Y:S01]  /*4680*/  FADD.FTZ R120, R48, R120 ;  /* 0x0000007830787221 */ /* 0x020fe20000010000 */
[----:B------:R-:W-:Y:S05]  /*4690*/  BRA `(.L_x_20783) ;  /* 0x0000003000007947 */ /* 0x000fea0003800000 */
.L_x_20782:
[----:B-----5:R-:W-:-:S05]  /*46a0*/  PRMT R121, RZ, 0x5410, R42 ;  /* 0x00005410ff797816 */ /* 0x020fca000000002a */
[----:B------:R-:W-:-:S04]  /*46b0*/  FADD.FTZ R120, R121, R120 ;  /* 0x0000007879787221 */ /* 0x000fc80000010000 */
[----:B------:R-:W-:Y:S02]  /*46c0*/  @P1 FADD.FTZ R120, R48, R120 ;  /* 0x0000007830781221 */ /* 0x000fe40000010000 */
.L_x_20783:
[----:B------:R-:W-:Y:S01]  /*46d0*/  PRMT R121, RZ, 0x7610, R122 ;  /* 0x00007610ff797816 */ /* 0x000fe2000000007a */
[----:B------:R-:W-:Y:S05]  /*46e0*/  @P2 BRA `(.L_x_20784) ;  /* 0x0000003000002947 */ /* 0x000fea0003800000 */
[----:B------:R-:W-:Y:S05]  /*46f0*/  @!P1 BRA `(.L_x_20785) ;  /* 0x0000005000009947 */ /* 0x000fea0003800000 */
[----:B-----5:R-:W-:Y:S01]  /*4700*/  FADD.FTZ R121, R49, R121 ;  /* 0x0000007931797221 */ /* 0x020fe20000010000 */
[----:B------:R-:W-:Y:S05]  /*4710*/  BRA `(.L_x_20785) ;  /* 0x0000003000007947 */ /* 0x000fea0003800000 */
.L_x_20784:
[----:B-----5:R-:W-:-:S05]  /*4720*/  PRMT R122, RZ, 0x7610, R42 ;  /* 0x00007610ff7a7816 */ /* 0x020fca000000002a */
[----:B------:R-:W-:-:S04]  /*4730*/  FADD.FTZ R121, R122, R121 ;  /* 0x000000797a797221 */ /* 0x000fc80000010000 */
[----:B------:R-:W-:Y:S02]  /*4740*/  @P1 FADD.FTZ R121, R49, R121 ;  /* 0x0000007931791221 */ /* 0x000fe40000010000 */
.L_x_20785:
[----:B------:R-:W-:Y:S01]  /*4750*/  PRMT R122, RZ, 0x5410, R123 ;  /* 0x00005410ff7a7816 */ /* 0x000fe2000000007b */
[----:B------:R-:W-:Y:S05]  /*4760*/  @P2 BRA `(.L_x_20786) ;  /* 0x0000003000002947 */ /* 0x000fea0003800000 */
[----:B------:R-:W-:Y:S05]  /*4770*/  @!P1 BRA `(.L_x_20787) ;  /* 0x0000005000009947 */ /* 0x000fea0003800000 */
[----:B-----5:R-:W-:Y:S01]  /*4780*/  FADD.FTZ R122, R50, R122 ;  /* 0x0000007a327a7221 */ /* 0x020fe20000010000 */
[----:B------:R-:W-:Y:S05]  /*4790*/  BRA `(.L_x_20787) ;  /* 0x0000003000007947 */ /* 0x000fea0003800000 */
.L_x_20786:
[----:B0----5:R-:W-:-:S05]  /*47a0*/  PRMT R132, RZ, 0x5410, R43 ;  /* 0x00005410ff847816 */ /* 0x021fca000000002b */
[----:B------:R-:W-:-:S04]  /*47b0*/  FADD.FTZ R122, R132, R122 ;  /* 0x0000007a847a7221 */ /* 0x000fc80000010000 */
[----:B------:R-:W-:Y:S02]  /*47c0*/  @P1 FADD.FTZ R122, R50, R122 ;  /* 0x0000007a327a1221 */ /* 0x000fe40000010000 */
.L_x_20787:
[----:B------:R-:W-:Y:S01]  /*47d0*/  PRMT R123, RZ, 0x7610, R123 ;  /* 0x00007610ff7b7816 */ /* 0x000fe2000000007b */
[----:B------:R-:W-:Y:S05]  /*47e0*/  @P2 BRA `(.L_x_20788) ;  /* 0x0000003000002947 */ /* 0x000fea0003800000 */
[----:B------:R-:W-:Y:S05]  /*47f0*/  @!P1 BRA `(.L_x_20789) ;  /* 0x0000005000009947 */ /* 0x000fea0003800000 */
[----:B-----5:R-:W-:Y:S01]  /*4800*/  FADD.FTZ R123, R51, R123 ;  /* 0x0000007b337b7221 */ /* 0x020fe20000010000 */
[----:B------:R-:W-:Y:S05]  /*4810*/  BRA `(.L_x_20789) ;  /* 0x0000003000007947 */ /* 0x000fea0003800000 */
.L_x_20788:
[----:B0----5:R-:W-:-:S05]  /*4820*/  PRMT R132, RZ, 0x7610, R43 ;  /* 0x00007610ff847816 */ /* 0x021fca000000002b */
[----:B------:R-:W-:-:S04]  /*4830*/  FADD.FTZ R123, R132, R123 ;  /* 0x0000007b847b7221 */ /* 0x000fc80000010000 */
[----:B------:R-:W-:Y:S02]  /*4840*/  @P1 FADD.FTZ R123, R51, R123 ;  /* 0x0000007b337b1221 */ /* 0x000fe40000010000 */
.L_x_20789:
[----:B0-----:R-:W-:-:S04]  /*4850*/  LEA R132, P1, R134, c[0x0][0x188], 0x5 ;  /* 0x0000620086847a11 */ /* 0x001fc800078228ff */
[C---:B------:R-:W-:Y:S02]  /*4860*/  LEA.HI.X R133, R134.reuse, c[0x0][0x18c], RZ, 0x5, P1 ;  /* 0x0000630086857a11 */ /* 0x040fe400008f2cff */
[----:B------:R-:W-:-:S03]  /*4870*/  IADD3 R134, R134, 0x20, RZ ;  /* 0x0000002086867810 */ /* 0x000fc60007ffe0ff */
[----:B------:R0:W-:Y:S04]  /*4880*/  STG.E.128 [R132.64], R116 ;  /* 0x0000007484007986 */ /* 0x0001e8000c101d04 */
[----:B------:R0:W-:Y:S02]  /*4890*/  STG.E.128 [R132.64+0x10], R120 ;  /* 0x0000107884007986 */ /* 0x0001e4000c101d04 */
.L_x_20773:
[----:B------:R-:W-:Y:S05]  /*48a0*/  BSYNC B0 ;  /* 0x0000000000007941 */ /* 0x000fea0003800000 */
.L_x_20772:
        /* <DEDUP_REMOVED lines=24> */
.L_x_20792:
[----:B-----5:R-:W-:-:S05]  /*4a30*/  PRMT R125, RZ, 0x5410, R40 ;  /* 0x00005410ff7d7816 */ /* 0x020fca0000000028 */
[----:B------:R-:W-:-:S04]  /*4a40*/  FADD.FTZ R124, R125, R124 ;  /* 0x0000007c7d7c7221 */ /* 0x000fc80000010000 */
[----:B------:R-:W-:Y:S02]  /*4a50*/  @P1 FADD.FTZ R124, R44, R124 ;  /* 0x0000007c2c7c1221 */ /* 0x000fe40000010000 */
.L_x_20793:
[----:B------:R-:W-:Y:S01]  /*4a60*/  PRMT R125, RZ, 0x7610, R128 ;  /* 0x00007610ff7d7816 */ /* 0x000fe20000000080 */
[----:B------:R-:W-:Y:S05]  /*4a70*/  @P2 BRA `(.L_x_20794) ;  /* 0x0000003000002947 */ /* 0x000fea0003800000 */
[----:B------:R-:W-:Y:S05]  /*4a80*/  @!P1 BRA `(.L_x_20795) ;  /* 0x0000005000009947 */ /* 0x000fea0003800000 */
[----:B-----5:R-:W-:Y:S01]  /*4a90*/  FADD.FTZ R125, R45, R125 ;  /* 0x0000007d2d7d7221 */ /* 0x020fe20000010000 */
[----:B------:R-:W-:Y:S05]  /*4aa0*/  BRA `(.L_x_20795) ;  /* 0x0000003000007947 */ /* 0x000fea0003800000 */
.L_x_20794:
[----:B-----5:R-:W-:-:S05]  /*4ab0*/  PRMT R126, RZ, 0x7610, R40 ;  /* 0x00007610ff7e7816 */ /* 0x020fca0000000028 */
[----:B------:R-:W-:-:S04]  /*4ac0*/  FADD.FTZ R125, R126, R125 ;  /* 0x0000007d7e7d7221 */ /* 0x000fc80000010000 */
[----:B------:R-:W-:Y:S02]  /*4ad0*/  @P1 FADD.FTZ R125, R45, R125 ;  /* 0x0000007d2d7d1221 */ /* 0x000fe40000010000 */
.L_x_20795:
[----:B------:R-:W-:Y:S01]  /*4ae0*/  PRMT R126, RZ, 0x5410, R129 ;  /* 0x00005410ff7e7816 */ /* 0x000fe20000000081 */
[----:B------:R-:W-:Y:S05]  /*4af0*/  @P2 BRA `(.L_x_20796) ;  /* 0x0000003000002947 */ /* 0x000fea0003800000 */
[----:B------:R-:W-:Y:S05]  /*4b00*/  @!P1 BRA `(.L_x_20797) ;  /* 0x0000005000009947 */ /* 0x000fea0003800000 */
[----:B-----5:R-:W-:Y:S01]  /*4b10*/  FADD.FTZ R126, R46, R126 ;  /* 0x0000007e2e7e7221 */ /* 0x020fe20000010000 */
[----:B------:R-:W-:Y:S05]  /*4b20*/  BRA `(.L_x_20797) ;  /* 0x0000003000007947 */ /* 0x000fea0003800000 */
.L_x_20796:
[----:B-----5:R-:W-:-:S05]  /*4b30*/  PRMT R127, RZ, 0x5410, R41 ;  /* 0x00005410ff7f7816 */ /* 0x020fca0000000029 */
[----:B------:R-:W-:-:S04]  /*4b40*/  FADD.FTZ R126, R127, R126 ;  /* 0x0000007e7f7e7221 */ /* 0x000fc80000010000 */
[----:B------:R-:W-:Y:S02]  /*4b50*/  @P1 FADD.FTZ R126, R46, R126 ;  /* 0x0000007e2e7e1221 */ /* 0x000fe40000010000 */
.L_x_20797:
[----:B------:R-:W-:Y:S01]  /*4b60*/  PRMT R127, RZ, 0x7610, R129 ;  /* 0x00007610ff7f7816 */ /* 0x000fe20000000081 */
[----:B------:R-:W-:Y:S05]  /*4b70*/  @P2 BRA `(.L_x_20798) ;  /* 0x0000003000002947 */ /* 0x000fea0003800000 */
[----:B------:R-:W-:Y:S05]  /*4b80*/  @!P1 BRA `(.L_x_20799) ;  /* 0x0000005000009947 */ /* 0x000fea0003800000 */
[----:B-----5:R-:W-:Y:S01]  /*4b90*/  FADD.FTZ R127, R47, R127 ;  /* 0x0000007f2f7f7221 */ /* 0x020fe20000010000 */
[----:B------:R-:W-:Y:S05]  /*4ba0*/  BRA `(.L_x_20799) ;  /* 0x0000003000007947 */ /* 0x000fea0003800000 */
.L_x_20798:
[----:B-----5:R-:W-:-:S05]  /*4bb0*/  PRMT R128, RZ, 0x7610, R41 ;  /* 0x00007610ff807816 */ /* 0x020fca0000000029 */
[----:B------:R-:W-:-:S04]  /*4bc0*/  FADD.FTZ R127, R128, R127 ;  /* 0x0000007f807f7221 */ /* 0x000fc80000010000 */
[----:B------:R-:W-:Y:S02]  /*4bd0*/  @P1 FADD.FTZ R127, R47, R127 ;  /* 0x0000007f2f7f1221 */ /* 0x000fe40000010000 */
.L_x_20799:
[----:B------:R-:W-:Y:S01]  /*4be0*/  PRMT R128, RZ, 0x5410, R130 ;  /* 0x00005410ff807816 */ /* 0x000fe20000000082 */
[----:B------:R-:W-:Y:S05]  /*4bf0*/  @P2 BRA `(.L_x_20800) ;  /* 0x0000003000002947 */ /* 0x000fea0003800000 */
[----:B------:R-:W-:Y:S05]  /*4c00*/  @!P1 BRA `(.L_x_20801) ;  /* 0x0000005000009947 */ /* 0x000fea0003800000 */
[----:B-----5:R-:W-:Y:S01]  /*4c10*/  FADD.FTZ R128, R48, R128 ;  /* 0x0000008030807221 */ /* 0x020fe20000010000 */
[----:B------:R-:W-:Y:S05]  /*4c20*/  BRA `(.L_x_20801) ;  /* 0x0000003000007947 */ /* 0x000fea0003800000 */
.L_x_20800:
[----:B-----5:R-:W-:-:S05]  /*4c30*/  PRMT R129, RZ, 0x5410, R42 ;  /* 0x00005410ff817816 */ /* 0x020fca000000002a */
[----:B------:R-:W-:-:S04]  /*4c40*/  FADD.FTZ R128, R129, R128 ;  /* 0x0000008081807221 */ /* 0x000fc80000010000 */
[----:B------:R-:W-:Y:S02]  /*4c50*/  @P1 FADD.FTZ R128, R48, R128 ;  /* 0x0000008030801221 */ /* 0x000fe40000010000 */
.L_x_20801:
[----:B------:R-:W-:Y:S01]  /*4c60*/  PRMT R129, RZ, 0x7610, R130 ;  /* 0x00007610ff817816 */ /* 0x000fe20000000082 */
[----:B------:R-:W-:Y:S05]  /*4c70*/  @P2 BRA `(.L_x_20802) ;  /* 0x0000003000002947 */ /* 0x000fea0003800000 */
[----:B------:R-:W-:Y:S05]  /*4c80*/  @!P1 BRA `(.L_x_20803) ;  /* 0x0000005000009947 */ /* 0x000fea0003800000 */
[----:B-----5:R-:W-:Y:S01]  /*4c90*/  FADD.FTZ R129, R49, R129 ;  /* 0x0000008131817221 */ /* 0x020fe20000010000 */
[----:B------:R-:W-:Y:S05]  /*4ca0*/  BRA `(.L_x_20803) ;  /* 0x0000003000007947 */ /* 0x000fea0003800000 */
.L_x_20802:
[----:B-----5:R-:W-:-:S05]  /*4cb0*/  PRMT R130, RZ, 0x7610, R42 ;  /* 0x00007610ff827816 */ /* 0x020fca000000002a */
[----:B------:R-:W-:-:S04]  /*4cc0*/  FADD.FTZ R129, R130, R129 ;  /* 0x0000008182817221 */ /* 0x000fc80000010000 */
[----:B------:R-:W-:Y:S02]  /*4cd0*/  @P1 FADD.FTZ R129, R49, R129 ;  /* 0x0000008131811221 */ /* 0x000fe40000010000 */
.L_x_20803:
[----:B------:R-:W-:Y:S01]  /*4ce0*/  PRMT R130, RZ, 0x5410, R131 ;  /* 0x00005410ff827816 */ /* 0x000fe20000000083 */
[----:B------:R-:W-:Y:S05]  /*4cf0*/  @P2 BRA `(.L_x_20804) ;  /* 0x0000003000002947 */ /* 0x000fea0003800000 */
[----:B------:R-:W-:Y:S05]  /*4d00*/  @!P1 BRA `(.L_x_20805) ;  /* 0x0000005000009947 */ /* 0x000fea0003800000 */
[----:B-----5:R-:W-:Y:S01]  /*4d10*/  FADD.FTZ R130, R50, R130 ;  /* 0x0000008232827221 */ /* 0x020fe20000010000 */
[----:B------:R-:W-:Y:S05]  /*4d20*/  BRA `(.L_x_20805) ;  /* 0x0000003000007947 */ /* 0x000fea0003800000 */
.L_x_20804:
[----:B0----5:R-:W-:-:S05]  /*4d30*/  PRMT R132, RZ, 0x5410, R43 ;  /* 0x00005410ff847816 */ /* 0x021fca000000002b */
[----:B------:R-:W-:-:S04]  /*4d40*/  FADD.FTZ R130, R132, R130 ;  /* 0x0000008284827221 */ /* 0x000fc80000010000 */
[----:B------:R-:W-:Y:S02]  /*4d50*/  @P1 FADD.FTZ R130, R50, R130 ;  /* 0x0000008232821221 */ /* 0x000fe40000010000 */
.L_x_20805:
[----:B------:R-:W-:Y:S01]  /*4d60*/  PRMT R131, RZ, 0x7610, R131 ;  /* 0x00007610ff837816 */ /* 0x000fe20000000083 */
[----:B------:R-:W-:Y:S05]  /*4d70*/  @P2 BRA `(.L_x_20806) ;  /* 0x0000003000002947 */ /* 0x000fea0003800000 */
[----:B------:R-:W-:Y:S05]  /*4d80*/  @!P1 BRA `(.L_x_20807) ;  /* 0x0000005000009947 */ /* 0x000fea0003800000 */
[----:B-----5:R-:W-:Y:S01]  /*4d90*/  FADD.FTZ R131, R51, R131 ;  /* 0x0000008333837221 */ /* 0x020fe20000010000 */
[----:B------:R-:W-:Y:S05]  /*4da0*/  BRA `(.L_x_20807) ;  /* 0x0000003000007947 */ /* 0x000fea0003800000 */
.L_x_20806:
[----:B0----5:R-:W-:-:S05]  /*4db0*/  PRMT R132, RZ, 0x7610, R43 ;  /* 0x00007610ff847816 */ /* 0x021fca000000002b */
[----:B------:R-:W-:-:S04]  /*4dc0*/  FADD.FTZ R131, R132, R131 ;  /* 0x0000008384837221 */ /* 0x000fc80000010000 */
[----:B------:R-:W-:Y:S02]  /*4dd0*/  @P1 FADD.FTZ R131, R51, R131 ;  /* 0x0000008333831221 */ /* 0x000fe40000010000 */
.L_x_20807:
[----:B0-----:R-:W-:-:S04]  /*4de0*/  LEA R132, P1, R134, c[0x0][0x188], 0x5 ;  /* 0x0000620086847a11 */ /* 0x001fc800078228ff */
[----:B------:R-:W-:-:S05]  /*4df0*/  LEA.HI.X R133, R134, c[0x0][0x18c], RZ, 0x5, P1 ;  /* 0x0000630086857a11 */ /* 0x000fca00008f2cff */
[----:B------:R0:W-:Y:S04]  /*4e00*/  STG.E.128 [R132.64], R124 ;  /* 0x0000007c84007986 */ /* 0x0001e8000c101d04 */
[----:B------:R0:W-:Y:S02]  /*4e10*/  STG.E.128 [R132.64+0x10], R128 ;  /* 0x0000108084007986 */ /* 0x0001e4000c101d04 */
.L_x_20791:
[----:B------:R-:W-:Y:S05]  /*4e20*/  BSYNC B0 ;  /* 0x0000000000007941 */ /* 0x000fea0003800000 */
.L_x_20790:
[----:B0-----:R-:W-:Y:S01]  /*4e30*/  FADD.FTZ R132, RZ, R52 ;  /* 0x00000034ff847221 */ /* 0x001fe20000010000 */
[----:B------:R-:W-:Y:S02]  /*4e40*/  ISETP.GT.U32.AND P1, PT, R155, 0x3f, PT ;  /* 0x0000003f9b00780c */ /* 0x000fe40003f24070 */
[----:B------:R-:W-:Y:S01]  /*4e50*/  LOP3.LUT R154, R154, 0xfffffff7, RZ, 0xc0, !PT ;  /* 0xfffffff79a9a7812 */ /* 0x000fe200078ec0ff */
[----:B------:R-:W-:Y:S01]  /*4e60*/  FADD.FTZ R132, R53, R132 ;  /* 0x0000008435847221 */ /* 0x000fe20000010000 */
[C---:B------:R-:W-:Y:S02]  /*4e70*/  ISETP.GT.U32.AND P2, PT, R155.reuse, 0xdf, PT ;  /* 0x000000df9b00780c */ /* 0x040fe40003f44070 */
[C---:B------:R-:W-:Y:S01]  /*4e80*/  ISETP.GT.U32.AND P3, PT, R155.reuse, 0xff, PT ;  /* 0x000000ff9b00780c */ /* 0x040fe20003f64070 */
        /* <DEDUP_REMOVED lines=95> */
.L_x_20832:
        /* <DEDUP_REMOVED lines=188> */
.L_x_20833:
        /* <DEDUP_REMOVED lines=74> */
[----:B------:R-:W-:-:S10]  /*64e0*/  HFMA2.MMA R174, -RZ, RZ, 0, 9.5367431640625e-07 ;  /* 0x00000010ffae7435 */ /* 0x000fd400000001ff */
[----:B------:R-:W-:-:S05]  /*64f0*/  IMAD.WIDE.U32 R174, R172, R174, c[0x0][0x208] ;  /* 0x00008200acae7625 */ /* 0x000fca00078e00ae */
[----:B------:R0:W-:Y:S01]  /*6500*/  STG.E.128 [R174.64], R132 ;  /* 0x00000084ae007986 */ /* 0x0001e2000c101d04 */
[----:B------:R-:W-:-:S03]  /*6510*/  IADD3 R172, R172, 0x20, RZ ;  /* 0x00000020acac7810 */ /* 0x000fc60007ffe0ff */
.L_x_20811:
[----:B------:R-:W-:Y:S05]  /*6520*/  BSYNC B0 ;  /* 0x0000000000007941 */ /* 0x000fea0003800000 */
.L_x_20810:
        /* <DEDUP_REMOVED lines=31> */
[----:B------:R-:W-:Y:S02]  /*6720*/  F2FP.BF16.PACK_AB R135, R174, R135 ;  /* 0x00000087ae87723e */ /* 0x000fe400000010ff */
[----:B------:R-:W-:-:S05]  /*6730*/  MOV R174, 0x10 ;  /* 0x0000001000ae7802 */ /* 0x000fca0000000f00 */
[C---:B------:R-:W-:Y:S01]  /*6740*/  IMAD.WIDE.U32 R174, R172.reuse, R174, c[0x0][0x208] ;  /* 0x00008200acae7625 */ /* 0x040fe200078e00ae */
[----:B------:R-:W-:-:S04]  /*6750*/  IADD3 R172, R172, 0x20, RZ ;  /* 0x00000020acac7810 */ /* 0x000fc80007ffe0ff */
[----:B------:R0:W-:Y:S03]  /*6760*/  STG.E.128 [R174.64], R132 ;  /* 0x00000084ae007986 */ /* 0x0001e6000c101d04 */
.L_x_20813:
[----:B------:R-:W-:Y:S05]  /*6770*/  BSYNC B0 ;  /* 0x0000000000007941 */ /* 0x000fea0003800000 */
.L_x_20812:
        /* <DEDUP_REMOVED lines=32> */
[----:B------:R-:W-:-:S10]  /*6980*/  HFMA2.MMA R174, -RZ, RZ, 0, 9.5367431640625e-07 ;  /* 0x00000010ffae7435 */ /* 0x000fd400000001ff */
[C---:B------:R-:W-:Y:S01]  /*6990*/  IMAD.WIDE.U32 R174, R172.reuse, R174, c[0x0][0x208] ;  /* 0x00008200acae7625 */ /* 0x040fe200078e00ae */
[----:B------:R-:W-:-:S04]  /*69a0*/  IADD3 R172, R172, 0x20, RZ ;  /* 0x00000020acac7810 */ /* 0x000fc80007ffe0ff */
[----:B------:R0:W-:Y:S03]  /*69b0*/  STG.E.128 [R174.64], R132 ;  /* 0x00000084ae007986 */ /* 0x0001e6000c101d04 */
.L_x_20815:
[----:B------:R-:W-:Y:S05]  /*69c0*/  BSYNC B0 ;  /* 0x0000000000007941 */ /* 0x000fea0003800000 */
.L_x_20814:
        /* <DEDUP_REMOVED lines=36> */
.L_x_20817:
[----:B------:R-:W-:Y:S05]  /*6c10*/  BSYNC B0 ;  /* 0x0000000000007941 */ /* 0x000fea0003800000 */
.L_x_20816:
        /* <DEDUP_REMOVED lines=36> */
.L_x_20819:
[----:B------:R-:W-:Y:S05]  /*6e60*/  BSYNC B0 ;  /* 0x0000000000007941 */ /* 0x000fea0003800000 */
.L_x_20818:
        /* <DEDUP_REMOVED lines=36> */
.L_x_20821:
[----:B------:R-:W-:Y:S05]  /*70b0*/  BSYNC B0 ;  /* 0x0000000000007941 */ /* 0x000fea0003800000 */
.L_x_20820:
        /* <DEDUP_REMOVED lines=36> */
.L_x_20823:
[----:B------:R-:W-:Y:S05]  /*7300*/  BSYNC B0 ;  /* 0x0000000000007941 */ /* 0x000fea0003800000 */
.L_x_20822:
        /* <DEDUP_REMOVED lines=36> */
.L_x_20825:
[----:B------:R-:W-:Y:S05]  /*7550*/  BSYNC B0 ;  /* 0x0000000000007941 */ /* 0x000fea0003800000 */
.L_x_20824:
        /* <DEDUP_REMOVED lines=9> */
[----:B-----5:R-:W-:-:S02]  /*75f0*/  FFMA.FTZ R133, R16, R133, R8 ;  /* 0x0000008510857223 */ /* 0x020fc40000010008 */
        /* <DEDUP_REMOVED lines=26> */
.L_x_20827:
[----:B------:R-:W-:Y:S05]  /*77a0*/  BSYNC B0 ;  /* 0x0000000000007941 */ /* 0x000fea0003800000 */
.L_x_20826:
        /* <DEDUP_REMOVED lines=25> */
[----:B-----5:R-:W-:Y:S01]  /*7940*/  FFMA.FTZ R132, R0, R132, R163 ;  /* 0x0000008400847223 */ /* 0x020fe200000100a3 */
[----:B------:R-:W-:Y:S01]  /*7950*/  MOV R174, 0x10 ;  /* 0x0000001000ae7802 */ /* 0x000fe20000000f00 */
[----:B------:R-:W-:Y:S02]  /*7960*/  FFMA.FTZ R135, R160, R135, R170 ;  /* 0x00000087a0877223 */ /* 0x000fe400000100aa */
[----:B------:R-:W-:Y:S01]  /*7970*/  FFMA.FTZ R252, R162, R252, R171 ;  /* 0x000000fca2fc7223 */ /* 0x000fe200000100ab */
[----:B------:R-:W-:Y:S01]  /*7980*/  F2FP.BF16.PACK_AB R132, R175, R132 ;  /* 0x00000084af84723e */ /* 0x000fe200000010ff */
[----:B------:R-:W-:-:S02]  /*7990*/  FFMA.FTZ R197, R161, R197, R169 ;  /* 0x000000c5a1c57223 */ /* 0x000fc400000100a9 */
[----:B------:R-:W-:Y:S01]  /*79a0*/  IMAD.WIDE.U32 R174, R172, R174, c[0x0][0x208] ;  /* 0x00008200acae7625 */ /* 0x000fe200078e00ae */
[----:B------:R-:W-:Y:S02]  /*79b0*/  F2FP.BF16.PACK_AB R135, R252, R135 ;  /* 0x00000087fc87723e */ /* 0x000fe400000010ff */
[----:B------:R-:W-:-:S05]  /*79c0*/  F2FP.BF16.PACK_AB R134, R197, R134 ;  /* 0x00000086c586723e */ /* 0x000fca00000010ff */
[----:B------:R0:W-:Y:S02]  /*79d0*/  STG.E.128 [R174.64], R132 ;  /* 0x00000084ae007986 */ /* 0x0001e4000c101d04 */
.L_x_20829:
[----:B------:R-:W-:Y:S05]  /*79e0*/  BSYNC B0 ;  /* 0x0000000000007941 */ /* 0x000fea0003800000 */
.L_x_20828:
[----:B0-----:R-:W-:-:S10]  /*79f0*/  HFMA2.MMA R132, -RZ, RZ, 0, 2.384185791015625e-07 ;  /* 0x00000004ff847435 */ /* 0x001fd400000001ff */
[----:B------:R-:W-:-:S05]  /*7a00*/  IMAD R165, R132, c[0x0][0x160], R165 ;  /* 0x0000580084a57a24 */ /* 0x000fca00078e02a5 */
[----:B------:R-:W-:-:S13]  /*7a10*/  ISETP.GE.AND P1, PT, R165, c[0x0][0x164], PT ;  /* 0x00005900a5007a0c */ /* 0x000fda0003f26270 */
[----:B-----5:R-:W-:Y:S01]  /*7a20*/  @P1 CALL.REL.NOINC `(.L_x_20830) ;  /* 0x0000001000001944 */ /* 0x020fe20003c00000 */
[----:B------:R-:W-:Y:S05]  /*7a30*/  BRA `(.L_x_20831) ;  /* 0xffff9c0000007947 */ /* 0x000fea000383ffff */
.L_x_20830:
[----:B------:R-:W-:Y:S05]  /*7a40*/  EXIT ;  /* 0x000000000000794d */ /* 0x000fea0003800000 */
.L_x_20808:
[----:B------:R-:W-:Y:S01]  /*7a50*/  HFMA2.MMA R174, -RZ, RZ, 0, 1.847743988037109375e-06 ;  /* 0x0000001fffae7435 */ /* 0x000fe200000001ff */
[----:B------:R-:W-:Y:S02]  /*7a60*/  MOV R134, 0x1 ;  /* 0x0000000100867802 */ /* 0x000fe40000000f00 */
[----:B------:R-:W-:Y:S02]  /*7a70*/  MOV R133, 0xffffffff ;  /* 0xffffffff00857802 */ /* 0x000fe40000000f00 */
[----:B------:R-:W-:Y:S02]  /*7a80*/  MOV R132, 0x7aa0 ;  /* 0x00007aa000847802 */ /* 0x000fe40000000f00 */
[----:B-----5:R-:W-:Y:S05]  /*7a90*/  CALL.REL.NOINC `($__internal_26_$__cuda_sm70_shflsync_bfly_p) ;  /* 0x00000e0000007944 */ /* 0x020fea0003c00000 */
[----:B-1----:R-:W-:Y:S05]  /*7aa0*/  BRA `(.L_x_20832) ;  /* 0xffffd9d000007947 */ /* 0x002fea000383ffff */
.L_x_20809:
[----:B------:R-:W-:Y:S01]  /*7ab0*/  HFMA2.MMA R134, -RZ, RZ, 0, 1.1920928955078125e-07 ;  /* 0x00000002ff867435 */ /* 0x000fe200000001ff */
[----:B------:R-:W-:Y:S02]  /*7ac0*/  MOV R174, 0x1f ;  /* 0x0000001f00ae7802 */ /* 0x000fe40000000f00 */
[----:B------:R-:W-:Y:S02]  /*7ad0*/  MOV R133, 0xffffffff ;  /* 0xffffffff00857802 */ /* 0x000fe40000000f00 */
[----:B------:R-:W-:-:S02]  /*7ae0*/  MOV R132, 0x7b00 ;  /* 0x00007b0000847802 */ /* 0x000fc40000000f00 */
[----:B-----5:R-:W-:Y:S05]  /*7af0*/  CALL.REL.NOINC `($__internal_26_$__cuda_sm70_shflsync_bfly_p) ;  /* 0x00000da000007944 */ /* 0x020fea0003c00000 */
[----:B-1----:R-:W-:Y:S01]  /*7b00*/  FADD.FTZ R135, R135, R134 ;  /* 0x0000008687877221 */ /* 0x002fe20000010000 */
[----:B------:R-:W-:Y:S01]  /*7b10*/  HFMA2.MMA R134, -RZ, RZ, 0, 2.384185791015625e-07 ;  /* 0x00000004ff867435 */ /* 0x000fe200000001ff */
[----:B------:R-:W-:-:S02]  /*7b20*/  MOV R174, 0x1f ;  /* 0x0000001f00ae7802 */ /* 0x000fc40000000f00 */
[----:B------:R-:W-:Y:S02]  /*7b30*/  MOV R133, 0xffffffff ;  /* 0xffffffff00857802 */ /* 0x000fe40000000f00 */
[----:B------:R-:W-:Y:S02]  /*7b40*/  MOV R132, 0x7b60 ;  /* 0x00007b6000847802 */ /* 0x000fe40000000f00 */
[----:B------:R-:W-:Y:S05]  /*7b50*/  CALL.REL.NOINC `($__internal_26_$__cuda_sm70_shflsync_bfly_p) ;  /* 0x00000d4000007944 */ /* 0x000fea0003c00000 */
[----:B-1----:R-:W-:Y:S01]  /*7b60*/  FADD.FTZ R135, R135, R134 ;  /* 0x0000008687877221 */ /* 0x002fe20000010000 */
[----:B------:R-:W-:Y:S01]  /*7b70*/  HFMA2.MMA R134, -RZ, RZ, 0, 4.76837158203125e-07 ;  /* 0x00000008ff867435 */ /* 0x000fe200000001ff */
[----:B------:R-:W-:Y:S02]  /*7b80*/  MOV R174, 0x1f ;  /* 0x0000001f00ae7802 */ /* 0x000fe40000000f00 */
[----:B------:R-:W-:Y:S02]  /*7b90*/  MOV R133, 0xffffffff ;  /* 0xffffffff00857802 */ /* 0x000fe40000000f00 */
[----:B------:R-:W-:Y:S02]  /*7ba0*/  MOV R132, 0x7bc0 ;  /* 0x00007bc000847802 */ /* 0x000fe40000000f00 */
[----:B------:R-:W-:Y:S05]  /*7bb0*/  CALL.REL.NOINC `($__internal_26_$__cuda_sm70_shflsync_bfly_p) ;  /* 0x00000ce000007944 */ /* 0x000fea0003c00000 */
[----:B-1----:R-:W-:Y:S01]  /*7bc0*/  FADD.FTZ R135, R135, R134 ;  /* 0x0000008687877221 */ /* 0x002fe20000010000 */
[----:B------:R-:W-:Y:S01]  /*7bd0*/  HFMA2.MMA R134, -RZ, RZ, 0, 9.5367431640625e-07 ;  /* 0x00000010ff867435 */ /* 0x000fe200000001ff */
[----:B------:R-:W-:-:S02]  /*7be0*/  MOV R174, 0x1f ;  /* 0x0000001f00ae7802 */ /* 0x000fc40000000f00 */
[----:B------:R-:W-:Y:S02]  /*7bf0*/  MOV R133, 0xffffffff ;  /* 0xffffffff00857802 */ /* 0x000fe40000000f00 */
[----:B------:R-:W-:Y:S02]  /*7c00*/  MOV R132, 0x7c20 ;  /* 0x00007c2000847802 */ /* 0x000fe40000000f00 */
[----:B------:R-:W-:Y:S05]  /*7c10*/  CALL.REL.NOINC `($__internal_26_$__cuda_sm70_shflsync_bfly_p) ;  /* 0x00000c8000007944 */ /* 0x000fea0003c00000 */
        /* <DEDUP_REMOVED lines=174> */
[----:B------:R-:W-:Y:S05]  /*8700*/  CALL.REL.NOINC `($__internal_26_$__cuda_sm70_shflsync_bfly_p) ;  /* 0x0000019000007944 */ /* 0x000fea0003c00000 */
[----:B-1----:R-:W-:Y:S01]  /*8710*/  FADD.FTZ R135, R135, R134 ;  /* 0x0000008687877221 */ /* 0x002fe20000010000 */
[----:B------:R-:W-:Y:S01]  /*8720*/  HFMA2.MMA R134, -RZ, RZ, 0, 1.1920928955078125e-07 ;  /* 0x00000002ff867435 */ /* 0x000fe200000001ff */
[----:B------:R-:W-:Y:S02]  /*8730*/  MOV R174, 0x1f ;  /* 0x0000001f00ae7802 */ /* 0x000fe40000000f00 */
[----:B------:R-:W-:Y:S02]  /*8740*/  MOV R133, 0xffffffff ;  /* 0xffffffff00857802 */ /* 0x000fe40000000f00 */
[----:B------:R-:W-:Y:S02]  /*8750*/  MOV R132, 0x8770 ;  /* 0x0000877000847802 */ /* 0x000fe40000000f00 */
[----:B------:R-:W-:Y:S05]  /*8760*/  CALL.REL.NOINC `($__internal_26_$__cuda_sm70_shflsync_bfly_p) ;  /* 0x0000013000007944 */ /* 0x000fea0003c00000 */
        /* <DEDUP_REMOVED lines=18> */
[----:B-1----:R-:W-:Y:S05]  /*8890*/  BRA `(.L_x_20833) ;  /* 0xffffd7a000007947 */ /* 0x002fea000383ffff */
        .weak           $__internal_26_$__cuda_sm70_shflsync_bfly_p
        .type           $__internal_26_$__cuda_sm70_shflsync_bfly_p,@function
        .size           $__internal_26_$__cuda_sm70_shflsync_bfly_p,(.L_x_65406 - $__internal_26_$__cuda_sm70_shflsync_bfly_p)
$__internal_26_$__cuda_sm70_shflsync_bfly_p:
[----:B------:R-:W-:Y:S04]  /*88a0*/  WARPSYNC R133 ;  /* 0x0000008500007348 */ /* 0x000fe80003800000 */
[----:B------:R0:W1:Y:S02]  /*88b0*/  SHFL.BFLY PT, R134, R135, R134, R174 ;  /* 0x0c00008687867389 */ /* 0x00006400000e00ae */
[----:B0-----:R-:W-:-:S06]  /*88c0*/  HFMA2.MMA R133, -RZ, RZ, 0, 0 ;  /* 0x00000000ff857435 */ /* 0x001fcc00000001ff */
[----:B------:R-:W-:Y:S05]  /*88d0*/  RET.REL.NODEC R132 `(_ZN10layer_norm31ln_parallel_residual_fwd_kernelINS_13Kernel_traitsI13__nv_bfloat16S2_fS2_fjLj2560ELj1ELj4ELj1ELj16ENS_18Kernel_traits_baseILj2560ES2_S2_fS2_fjLj128EEEEELb0ELb1ELb0EEEvNS_9FwdParamsE) ;  /* 0xffff772084007950 */ /* 0x000fea0003c3ffff */
.L_x_20834:
        /* <DEDUP_REMOVED lines=10> */
.L_x_65406:


//--------------------- .text._ZN10layer_norm31ln_parallel_residual_fwd_kernelINS_13Kernel_traitsI13__nv_bfloat16S2_fS2_fjLj2560ELj1ELj4ELj1ELj16ENS_18Kernel_traits_baseILj2560ES2_S2_fS2_fjLj128EEEEELb0ELb1ELb1EEEvNS_9FwdParamsE --------------------------
	.section	.text._ZN10layer_norm31ln_parallel_residual_fwd_kernelINS_13Kernel_traitsI13__nv_bfloat16S2_fS2_fjLj2560ELj1ELj4ELj1ELj16ENS_18Kernel_traits_baseILj2560ES2_S2_fS2_fjLj128EEEEELb0ELb1ELb1EEEvNS_9FwdParamsE,"ax",@progbits
	.sectioninfo	@"SHI_REGISTERS=253"
	.align	128
        .global         _ZN10layer_norm31ln_parallel_residual_fwd_kernelINS_13Kernel_traitsI13__nv_bfloat16S2_fS2_fjLj2560ELj1ELj4ELj1ELj16ENS_18Kernel_traits_baseILj2560ES2_S2_fS2_fjLj128EEEEELb0ELb1ELb1EEEvNS_9FwdParamsE
        .type           _ZN10layer_norm31ln_parallel_residual_fwd_kernelINS_13Kernel_traitsI13__nv_bfloat16S2_fS2_fjLj2560ELj1ELj4ELj1ELj16ENS_18Kernel_traits_baseILj2560ES2_S2_fS2_fjLj128EEEEELb0ELb1ELb1EEEvNS_9FwdParamsE,@function
        .size           _ZN10layer_norm31ln_parallel_residual_fwd_kernelINS_13Kernel_traitsI13__nv_bfloat16S2_fS2_fjLj2560ELj1ELj4ELj1ELj16ENS_18Kernel_traits_baseILj2560ES2_S2_fS2_fjLj128EEEEELb0ELb1ELb1EEEvNS_9FwdParamsE,(.L_x_65407 - _ZN10layer_norm31ln_parallel_residual_fwd_kernelINS_13Kernel_traitsI13__nv_bfloat16S2_fS2_fjLj2560ELj1ELj4ELj1ELj16ENS_18Kernel_traits_baseILj2560ES2_S2_fS2_fjLj128EEEEELb0ELb1ELb1EEEvNS_9FwdParamsE)
        .other          _ZN10layer_norm31ln_parallel_residual_fwd_kernelINS_13Kernel_traitsI13__nv_bfloat16S2_fS2_fjLj2560ELj1ELj4ELj1ELj16ENS_18Kernel_traits_baseILj2560ES2_S2_fS2_fjLj128EEEEELb0ELb1ELb1EEEvNS_9FwdParamsE,@"STO_CUDA_ENTRY STV_DEFAULT"
_ZN10layer_norm31ln_parallel_residual_fwd_kernelINS_13Kernel_traitsI13__nv_bfloat16S2_fS2_fjLj2560ELj1ELj4ELj1ELj16ENS_18Kernel_traits_baseILj2560ES2_S2_fS2_fjLj128EEEEELb0ELb1ELb1EEEvNS_9FwdParamsE:
.text._ZN10layer_norm31ln_parallel_residual_fwd_kernelINS_13Kernel_traitsI13__nv_bfloat16S2_fS2_fjLj2560ELj1ELj4ELj1ELj16ENS_18Kernel_traits_baseILj2560ES2_S2_fS2_fjLj128EEEEELb0ELb1ELb1EEEvNS_9FwdParamsE:
        /* <DEDUP_REMOVED lines=26> */
[----:B0----5:R-:W-:Y:S01]  /*01a0*/  @!P0 CS2R R12, SRZ ;  /* 0x00000000000c8805 */ /* 0x021fe2000001ff00 */
        /* <DEDUP_REMOVED lines=20> */
[----:B------:R0:W5:Y:S01]  /*02f0*/  LDG.E.128 R156, [R2.64] ;  /* 0x00000004029c7981 */ /* 0x000162000c1e1d00 */
        /* <DEDUP_REMOVED lines=55> */
[--C-:B0-----:R-:W-:Y:S02]  /*0670*/  PRMT R3, RZ, 0x5410, R51.reuse ;  /* 0x00005410ff037816 */ /* 0x101fe40000000033 */
        /* <DEDUP_REMOVED lines=33> */
.L_x_20998:
[----:B------:R-:W0:Y:S01]  /*0890*/  S2R R224, SR_TID.X ;  /* 0x0000000000e07919 */ /* 0x000e220000002100 */
[----:B------:R-:W-:Y:S01]  /*08a0*/  IMAD R32, R208, c[0x0][0x168], RZ ;  /* 0x00005a00d0207a24 */ /* 0x000fe200078e02ff */
[----:B------:R-:W-:-:S02]  /*08b0*/  ISETP.NE.U32.AND P0, PT, RZ, c[0x0][0x178], PT ;  /* 0x00005e00ff007a0c */ /* 0x000fc40003f05070 */
[----:B------:R-:W-:Y:S02]  /*08c0*/  ISETP.NE.U32.AND P1, PT, RZ, c[0x0][0x180], PT ;  /* 0x00006000ff007a0c */ /* 0x000fe40003f25070 */
[----:B------:R-:W-:Y:S02]  /*08d0*/  SHF.R.S32.HI R33, RZ, 0x1f, R32 ;  /* 0x0000001fff217819 */ /* 0x000fe40000011420 */
[----:B------:R-:W-:Y:S02]  /*08e0*/  ISETP.NE.AND.EX P0, PT, RZ, c[0x0][0x17c], PT, P0 ;  /* 0x00005f00ff007a0c */ /* 0x000fe40003f05300 */
[----:B------:R-:W-:Y:S02]  /*08f0*/  LEA.HI R33, R33, R32, RZ, 0x3 ;  /* 0x0000002021217211 */ /* 0x000fe400078f18ff */
[----:B------:R-:W-:Y:S02]  /*0900*/  ISETP.NE.AND.EX P1, PT, RZ, c[0x0][0x184], PT, P1 ;  /* 0x00006100ff007a0c */ /* 0x000fe40003f25310 */
[----:B0-----:R-:W-:-:S04]  /*0910*/  LOP3.LUT R224, R224, 0x1f, RZ, 0xc0, !PT ;  /* 0x0000001fe0e07812 */ /* 0x001fc800078ec0ff */
[----:B------:R-:W-:Y:S01]  /*0920*/  LEA.HI.SX32 R215, R33, R224, 0x1d ;  /* 0x000000e021d77211 */ /* 0x000fe200078feaff */
[----:B------:R-:W-:-:S03]  /*0930*/  HFMA2.MMA R33, -RZ, RZ, 0, 9.5367431640625e-07 ;  /* 0x00000010ff217435 */ /* 0x000fc600000001ff */
[----:B------:R-:W-:-:S03]  /*0940*/  @P0 LEA R36, P2, R215, c[0x0][0x178], 0x4 ;  /* 0x00005e00d7240a11 */ /* 0x000fc600078420ff */
[C---:B------:R-:W-:Y:S02]  /*0950*/  @P1 LEA R34, P3, R215.reuse, c[0x0][0x180], 0x5 ;  /* 0x00006000d7221a11 */ /* 0x040fe400078628ff */
[C---:B------:R-:W-:Y:S02]  /*0960*/  @P0 LEA.HI.X R37, R215.reuse, c[0x0][0x17c], RZ, 0x4, P2 ;  /* 0x00005f00d7250a11 */ /* 0x040fe400010f24ff */
[C---:B------:R-:W-:Y:S01]  /*0970*/  @P1 LEA.HI.X R35, R215.reuse, c[0x0][0x184], RZ, 0x5, P3 ;  /* 0x00006100d7231a11 */ /* 0x040fe200018f2cff */
[----:B------:R-:W-:Y:S02]  /*0980*/  IMAD.WIDE.U32 R100, R215, R33, c[0x0][0x170] ;  /* 0x00005c00d7647625 */ /* 0x000fe400078e0021 */
[----:B-----5:R0:W5:Y:S04]  /*0990*/  @P0 LDG.E.128 R116, [R36.64] ;  /* 0x0000000424740981 */ /* 0x020168000c1e1d00 */
[----:B------:R-:W2:Y:S04]  /*09a0*/  LDG.E.128 R100, [R100.64] ;  /* 0x0000000464647981 */ /* 0x000ea8000c1e1d00 */
        /* <DEDUP_REMOVED lines=9> */
.L_x_20835:
[----:B0----5:R-:W-:-:S05]  /*0a40*/  PRMT R35, RZ, 0x5410, R116 ;  /* 0x00005410ff237816 */ /* 0x021fca0000000074 */
[----:B------:R-:W-:-:S04]  /*0a50*/  FADD.FTZ R104, R104, R35 ;  /* 0x0000002368687221 */ /* 0x000fc80000010000 */
[----:B------:R-:W-:Y:S02]  /*0a60*/  @P1 FADD.FTZ R104, R112, R104 ;  /* 0x0000006870681221 */ /* 0x000fe40000010000 */
.L_x_20836:
[----:B------:R-:W-:Y:S01]  /*0a70*/  PRMT R105, RZ, 0x7610, R100 ;  /* 0x00007610ff697816 */ /* 0x000fe20000000064 */
[----:B------:R-:W-:Y:S05]  /*0a80*/  @P2 BRA `(.L_x_20837) ;  /* 0x0000003000002947 */ /* 0x000fea0003800000 */
[----:B------:R-:W-:Y:S05]  /*0a90*/  @!P1 BRA `(.L_x_20838) ;  /* 0x0000005000009947 */ /* 0x000fea0003800000 */
[----:B-----5:R-:W-:Y:S01]  /*0aa0*/  FADD.FTZ R105, R113, R105 ;  /* 0x0000006971697221 */ /* 0x020fe20000010000 */
[----:B------:R-:W-:Y:S05]  /*0ab0*/  BRA `(.L_x_20838) ;  /* 0x0000003000007947 */ /* 0x000fea0003800000 */
.L_x_20837:
[----:B-----5:R-:W-:-:S05]  /*0ac0*/  PRMT R32, RZ, 0x7610, R116 ;  /* 0x00007610ff207816 */ /* 0x020fca0000000074 */
[----:B------:R-:W-:-:S04]  /*0ad0*/  FADD.FTZ R105, R105, R32 ;  /* 0x0000002069697221 */ /* 0x000fc80000010000 */
[----:B------:R-:W-:Y:S02]  /*0ae0*/  @P1 FADD.FTZ R105, R113, R105 ;  /* 0x0000006971691221 */ /* 0x000fe40000010000 */
.L_x_20838:
[----:B------:R-:W-:Y:S01]  /*0af0*/  PRMT R106, RZ, 0x5410, R101 ;  /* 0x00005410ff6a7816 */ /* 0x000fe20000000065 */
[----:B------:R-:W-:Y:S05]  /*0b00*/  @P2 BRA `(.L_x_20839) ;  /* 0x0000003000002947 */ /* 0x000fea0003800000 */
[----:B------:R-:W-:Y:S05]  /*0b10*/  @!P1 BRA `(.L_x_20840) ;  /* 0x0000005000009947 */ /* 0x000fea0003800000 */
[----:B-----5:R-:W-:Y:S01]  /*0b20*/  FADD.FTZ R106, R114, R106 ;  /* 0x0000006a726a7221 */ /* 0x020fe20000010000 */
[----:B------:R-:W-:Y:S05]  /*0b30*/  BRA `(.L_x_20840) ;  /* 0x0000003000007947 */ /* 0x000fea0003800000 */
.L_x_20839:
[----:B-----5:R-:W-:-:S05]  /*0b40*/  PRMT R35, RZ, 0x5410, R117 ;  /* 0x00005410ff237816 */ /* 0x020fca0000000075 */
[----:B------:R-:W-:-:S04]  /*0b50*/  FADD.FTZ R106, R106, R35 ;  /* 0x000000236a6a7221 */ /* 0x000fc80000010000 */
[----:B------:R-:W-:Y:S02]  /*0b60*/  @P1 FADD.FTZ R106, R114, R106 ;  /* 0x0000006a726a1221 */ /* 0x000fe40000010000 */
.L_x_20840:
[----:B------:R-:W-:Y:S01]  /*0b70*/  PRMT R107, RZ, 0x7610, R101 ;  /* 0x00007610ff6b7816 */ /* 0x000fe20000000065 */
[----:B------:R-:W-:Y:S05]  /*0b80*/  @P2 BRA `(.L_x_20841) ;  /* 0x0000003000002947 */ /* 0x000fea0003800000 */
[----:B------:R-:W-:Y:S05]  /*0b90*/  @!P1 BRA `(.L_x_20842) ;  /* 0x0000005000009947 */ /* 0x000fea0003800000 */
[----:B-----5:R-:W-:Y:S01]  /*0ba0*/  FADD.FTZ R107, R115, R107 ;  /* 0x0000006b736b7221 */ /* 0x020fe20000010000 */
[----:B------:R-:W-:Y:S05]  /*0bb0*/  BRA `(.L_x_20842) ;  /* 0x0000003000007947 */ /* 0x000fea0003800000 */
.L_x_20841:
[----:B-----5:R-:W-:-:S05]  /*0bc0*/  PRMT R32, RZ, 0x7610, R117 ;  /* 0x00007610ff207816 */ /* 0x020fca0000000075 */
[----:B------:R-:W-:-:S04]  /*0bd0*/  FADD.FTZ R107, R107, R32 ;  /* 0x000000206b6b7221 */ /* 0x000fc80000010000 */
[----:B------:R-:W-:Y:S02]  /*0be0*/  @P1 FADD.FTZ R107, R115, R107 ;  /* 0x0000006b736b1221 */ /* 0x000fe40000010000 */
.L_x_20842:
[----:B------:R-:W-:Y:S01]  /*0bf0*/  PRMT R100, RZ, 0x5410, R102 ;  /* 0x00005410ff647816 */ /* 0x000fe20000000066 */
[----:B------:R-:W-:Y:S05]  /*0c00*/  @P2 BRA `(.L_x_20843) ;  /* 0x0000003000002947 */ /* 0x000fea0003800000 */
[----:B------:R-:W-:Y:S05]  /*0c10*/  @!P1 BRA `(.L_x_20844) ;  /* 0x0000005000009947 */ /* 0x000fea0003800000 */
[----:B-----5:R-:W-:Y:S01]  /*0c20*/  FADD.FTZ R100, R108, R100 ;  /* 0x000000646c647221 */ /* 0x020fe20000010000 */
[----:B------:R-:W-:Y:S05]  /*0c30*/  BRA `(.L_x_20844) ;  /* 0x0000003000007947 */ /* 0x000fea0003800000 */
.L_x_20843:
[----:B-----5:R-:W-:-:S05]  /*0c40*/  PRMT R35, RZ, 0x5410, R118 ;  /* 0x00005410ff237816 */ /* 0x020fca0000000076 */
[----:B------:R-:W-:-:S04]  /*0c50*/  FADD.FTZ R100, R100, R35 ;  /* 0x0000002364647221 */ /* 0x000fc80000010000 */
[----:B------:R-:W-:Y:S02]  /*0c60*/  @P1 FADD.FTZ R100, R108, R100 ;  /* 0x000000646c641221 */ /* 0x000fe40000010000 */
.L_x_20844:
[----:B------:R-:W-:Y:S01]  /*0c70*/  PRMT R101, RZ, 0x7610, R102 ;  /* 0x00007610ff657816 */ /* 0x000fe20000000066 */
[----:B------:R-:W-:Y:S05]  /*0c80*/  @P2 BRA `(.L_x_20845) ;  /* 0x0000003000002947 */ /* 0x000fea0003800000 */
[----:B------:R-:W-:Y:S05]  /*0c90*/  @!P1 BRA `(.L_x_20846) ;  /* 0x0000005000009947 */ /* 0x000fea0003800000 */
[----:B-----5:R-:W-:Y:S01]  /*0ca0*/  FADD.FTZ R101, R109, R101 ;  /* 0x000000656d657221 */ /* 0x020fe20000010000 */
[----:B------:R-:W-:Y:S05]  /*0cb0*/  BRA `(.L_x_20846) ;  /* 0x0000003000007947 */ /* 0x000fea0003800000 */
.L_x_20845:
[----:B-----5:R-:W-:-:S05]  /*0cc0*/  PRMT R32, RZ, 0x7610, R118 ;  /* 0x00007610ff207816 */ /* 0x020fca0000000076 */
[----:B------:R-:W-:-:S04]  /*0cd0*/  FADD.FTZ R101, R101, R32 ;  /* 0x0000002065657221 */ /* 0x000fc80000010000 */
[----:B------:R-:W-:Y:S02]  /*0ce0*/  @P1 FADD.FTZ R101, R109, R101 ;  /* 0x000000656d651221 */ /* 0x000fe40000010000 */
.L_x_20846:
[----:B------:R-:W-:Y:S01]  /*0cf0*/  PRMT R102, RZ, 0x5410, R103 ;  /* 0x00005410ff667816 */ /* 0x000fe20000000067 */
[----:B------:R-:W-:Y:S05]  /*0d00*/  @P2 BRA `(.L_x_20847) ;  /* 0x0000003000002947 */ /* 0x000fea0003800000 */
[----:B------:R-:W-:Y:S05]  /*0d10*/  @!P1 BRA `(.L_x_20848) ;  /* 0x0000005000009947 */ /* 0x000fea0003800000 */
[----:B-----5:R-:W-:Y:S01]  /*0d20*/  FADD.FTZ R102, R110, R102 ;  /* 0x000000666e667221 */ /* 0x020fe20000010000 */
[----:B------:R-:W-:Y:S05]  /*0d30*/  BRA `(.L_x_20848) ;  /* 0x0000003000007947 */ /* 0x000fea0003800000 */
.L_x_20847:
[----:B-----5:R-:W-:-:S05]  /*0d40*/  PRMT R35, RZ, 0x5410, R119 ;  /* 0x00005410ff237816 */ /* 0x020fca0000000077 */
[----:B------:R-:W-:-:S04]  /*0d50*/  FADD.FTZ R102, R102, R35 ;  /* 0x0000002366667221 */ /* 0x000fc80000010000 */
[----:B------:R-:W-:Y:S02]  /*0d60*/  @P1 FADD.FTZ R102, R110, R102 ;  /* 0x000000666e661221 */ /* 0x000fe40000010000 */
.L_x_20848:
[----:B------:R-:W-:Y:S01]  /*0d70*/  PRMT R103, RZ, 0x7610, R103 ;  /* 0x00007610ff677816 */ /* 0x000fe20000000067 */
[----:B------:R-:W-:Y:S05]  /*0d80*/  @P2 BRA `(.L_x_20849) ;  /* 0x0000003000002947 */ /* 0x000fea0003800000 */
[----:B------:R-:W-:Y:S05]  /*0d90*/  @!P1 BRA `(.L_x_20850) ;  /* 0x0000005000009947 */ /* 0x000fea0003800000 */
[----:B-----5:R-:W-:Y:S01]  /*0da0*/  FADD.FTZ R103, R111, R103 ;  /* 0x000000676f677221 */ /* 0x020fe20000010000 */
[----:B------:R-:W-:Y:S05]  /*0db0*/  BRA `(.L_x_20850) ;  /* 0x0000003000007947 */ /* 0x000fea0003800000 */
.L_x_20849:
[----:B-----5:R-:W-:-:S05]  /*0dc0*/  PRMT R32, RZ, 0x7610, R119 ;  /* 0x00007610ff207816 */ /* 0x020fca0000000077 */
[----:B------:R-:W-:-:S04]  /*0dd0*/  FADD.FTZ R103, R103, R32 ;  /* 0x0000002067677221 */ /* 0x000fc80000010000 */
[----:B------:R-:W-:Y:S02]  /*0de0*/  @P1 FADD.FTZ R103, R111, R103 ;  /* 0x000000676f671221 */ /* 0x000fe40000010000 */
.L_x_20850:
[C---:B------:R-:W-:Y:S02]  /*0df0*/  IADD3 R217, R215.reuse, 0x20, RZ ;  /* 0x00000020d7d97810 */ /* 0x040fe40007ffe0ff */
[----:B------:R-:W-:Y:S02]  /*0e00*/  LEA R34, P3, R215, c[0x0][0x188], 0x5 ;  /* 0x00006200d7227a11 */ /* 0x000fe400078628ff */
[----:B------:R-:W-:Y:S01]  /*0e10*/  @P1 MOV R38, 0x20 ;  /* 0x0000002000261802 */ /* 0x000fe20000000f00 */
[----:B------:R-:W-:Y:S01]  /*0e20*/  IMAD.WIDE.U32 R92, R217, R33, c[0x0][0x170] ;  /* 0x00005c00d95c7625 */ /* 0x000fe200078e0021 */
[----:B------:R-:W-:-:S03]  /*0e30*/  LEA.HI.X R35, R215, c[0x0][0x18c], RZ, 0x5, P3 ;  /* 0x00006300d7237a11 */ /* 0x000fc600018f2cff */
[C---:B------:R-:W-:Y:S02]  /*0e40*/  @P0 IMAD.WIDE.U32 R36, R217.reuse, R33, c[0x0][0x178] ;  /* 0x00005e00d9240625 */ /* 0x040fe400078e0021 */
[----:B------:R0:W-:Y:S02]  /*0e50*/  STG.E.128 [R34.64], R104 ;  /* 0x0000006822007986 */ /* 0x0001e4000c101d04 */
[----:B------:R-:W-:Y:S02]  /*0e60*/  @P1 IMAD.WIDE.U32 R38, R217, R38, c[0x0][0x180] ;  /* 0x00006000d9261625 */ /* 0x000fe400078e0026 */
[----:B------:R0:W-:Y:S04]  /*0e70*/  STG.E.128 [R34.64+0x10], R100 ;  /* 0x0000106422007986 */ /* 0x0001e8000c101d04 */
[----:B------:R-:W2:Y:S04]  /*0e80*/  LDG.E.128 R92, [R92.64] ;  /* 0x000000045c5c7981 */ /* 0x000ea8000c1e1d00 */
[----:B-----5:R0:W5:Y:S04]  /*0e90*/  @P0 LDG.E.128 R116, [R36.64] ;  /* 0x0000000424740981 */ /* 0x020168000c1e1d00 */
[----:B------:R0:W5:Y:S04]  /*0ea0*/  @P1 LDG.E.128 R112, [R38.64] ;  /* 0x0000000426701981 */ /* 0x000168000c1e1d00 */
[----:B------:R0:W5:Y:S01]  /*0eb0*/  @P1 LDG.E.128 R108, [R38.64+0x10] ;  /* 0x00001004266c1981 */ /* 0x000162000c1e1d00 */
[----:B--2---:R-:W-:Y:S01]  /*0ec0*/  PRMT R96, RZ, 0x5410, R92 ;  /* 0x00005410ff607816 */ /* 0x004fe2000000005c */
[----:B------:R-:W-:Y:S05]  /*0ed0*/  @P2 BRA `(.L_x_20851) ;  /* 0x0000003000002947 */ /* 0x000fea0003800000 */
[----:B0-----:R-:W-:Y:S05]  /*0ee0*/  @!P1 BRA `(.L_x_20852) ;  /* 0x0000005000009947 */ /* 0x001fea0003800000 */
[----:B-----5:R-:W-:Y:S01]  /*0ef0*/  FADD.FTZ R96, R112, R96 ;  /* 0x0000006070607221 */ /* 0x020fe20000010000 */
[----:B------:R-:W-:Y:S05]  /*0f00*/  BRA `(.L_x_20852) ;  /* 0x0000003000007947 */ /* 0x000fea0003800000 */
.L_x_20851:
[----:B0----5:R-:W-:-:S05]  /*0f10*/  PRMT R35, RZ, 0x5410, R116 ;  /* 0x00005410ff237816 */ /* 0x021fca0000000074 */
[----:B------:R-:W-:-:S04]  /*0f20*/  FADD.FTZ R96, R35, R96 ;  /* 0x0000006023607221 */ /* 0x000fc80000010000 */
[----:B------:R-:W-:Y:S02]  /*0f30*/  @P1 FADD.FTZ R96, R112, R96 ;  /* 0x0000006070601221 */ /* 0x000fe40000010000 */
.L_x_20852:
[----:B------:R-:W-:Y:S01]  /*0f40*/  PRMT R97, RZ, 0x7610, R92 ;  /* 0x00007610ff617816 */ /* 0x000fe2000000005c */
[----:B------:R-:W-:Y:S05]  /*0f50*/  @P2 BRA `(.L_x_20853) ;  /* 0x0000003000002947 */ /* 0x000fea0003800000 */
[----:B------:R-:W-:Y:S05]  /*0f60*/  @!P1 BRA `(.L_x_20854) ;  /* 0x0000005000009947 */ /* 0x000fea0003800000 */
[----:B-----5:R-:W-:Y:S01]  /*0f70*/  FADD.FTZ R97, R113, R97 ;  /* 0x0000006171617221 */ /* 0x020fe20000010000 */
[----:B------:R-:W-:Y:S05]  /*0f80*/  BRA `(.L_x_20854) ;  /* 0x0000003000007947 */ /* 0x000fea0003800000 */
.L_x_20853:
[----:B-----5:R-:W-:-:S05]  /*0f90*/  PRMT R32, RZ, 0x7610, R116 ;  /* 0x00007610ff207816 */ /* 0x020fca0000000074 */
[----:B------:R-:W-:-:S04]  /*0fa0*/  FADD.FTZ R97, R32, R97 ;  /* 0x0000006120617221 */ /* 0x000fc80000010000 */
[----:B------:R-:W-:Y:S02]  /*0fb0*/  @P1 FADD.FTZ R97, R113, R97 ;  /* 0x0000006171611221 */ /* 0x000fe40000010000 */
.L_x_20854:
[----:B------:R-:W-:Y:S01]  /*0fc0*/  PRMT R98, RZ, 0x5410, R93 ;  /* 0x00005410ff627816 */ /* 0x000fe2000000005d */
[----:B------:R-:W-:Y:S05]  /*0fd0*/  @P2 BRA `(.L_x_20855) ;  /* 0x0000003000002947 */ /* 0x000fea0003800000 */
[----:B------:R-:W-:Y:S05]  /*0fe0*/  @!P1 BRA `(.L_x_20856) ;  /* 0x0000005000009947 */ /* 0x000fea0003800000 */
[----:B-----5:R-:W-:Y:S01]  /*0ff0*/  FADD.FTZ R98, R114, R98 ;  /* 0x0000006272627221 */ /* 0x020fe20000010000 */
[----:B------:R-:W-:Y:S05]  /*1000*/  BRA `(.L_x_20856) ;  /* 0x0000003000007947 */ /* 0x000fea0003800000 */
.L_x_20855:
[----:B-----5:R-:W-:-:S05]  /*1010*/  PRMT R35, RZ, 0x5410, R117 ;  /* 0x00005410ff237816 */ /* 0x020fca0000000075 */
[----:B------:R-:W-:-:S04]  /*1020*/  FADD.FTZ R98, R35, R98 ;  /* 0x0000006223627221 */ /* 0x000fc80000010000 */
[----:B------:R-:W-:Y:S02]  /*1030*/  @P1 FADD.FTZ R98, R114, R98 ;  /* 0x0000006272621221 */ /* 0x000fe40000010000 */
.L_x_20856:
[----:B------:R-:W-:Y:S01]  /*1040*/  PRMT R99, RZ, 0x7610, R93 ;  /* 0x00007610ff637816 */ /* 0x000fe2000000005d */
[----:B------:R-:W-:Y:S05]  /*1050*/  @P2 BRA `(.L_x_20857) ;  /* 0x0000003000002947 */ /* 0x000fea0003800000 */
[----:B------:R-:W-:Y:S05]  /*1060*/  @!P1 BRA `(.L_x_20858) ;  /* 0x0000005000009947 */ /* 0x000fea0003800000 */
[----:B-----5:R-:W-:Y:S01]  /*1070*/  FADD.FTZ R99, R115, R99 ;  /* 0x0000006373637221 */ /* 0x020fe20000010000 */
[----:B------:R-:W-:Y:S05]  /*1080*/  BRA `(.L_x_20858) ;  /* 0x0000003000007947 */ /* 0x000fea0003800000 */
.L_x_20857:
[----:B-----5:R-:W-:-:S05]  /*1090*/  PRMT R32, RZ, 0x7610, R117 ;  /* 0x00007610ff207816 */ /* 0x020fca0000000075 */
[----:B------:R-:W-:-:S04]  /*10a0*/  FADD.FTZ R99, R32, R99 ;  /* 0x0000006320637221 */ /* 0x000fc80000010000 */
[----:B------:R-:W-:Y:S02]  /*10b0*/  @P1 FADD.FTZ R99, R115, R99 ;  /* 0x0000006373631221 */ /* 0x000fe40000010000 */
.L_x_20858:
[----:B------:R-:W-:Y:S01]  /*10c0*/  PRMT R92, RZ, 0x5410, R94 ;  /* 0x00005410ff5c7816 */ /* 0x000fe2000000005e */
[----:B------:R-:W-:Y:S05]  /*10d0*/  @P2 BRA `(.L_x_20859) ;  /* 0x0000003000002947 */ /* 0x000fea0003800000 */
[----:B------:R-:W-:Y:S05]  /*10e0*/  @!P1 BRA `(.L_x_20860) ;  /* 0x0000005000009947 */ /* 0x000fea0003800000 */
[----:B-----5:R-:W-:Y:S01]  /*10f0*/  FADD.FTZ R92, R108, R92 ;  /* 0x0000005c6c5c7221 */ /* 0x020fe20000010000 */
[----:B------:R-:W-:Y:S05]  /*1100*/  BRA `(.L_x_20860) ;  /* 0x0000003000007947 */ /* 0x000fea0003800000 */
.L_x_20859:
[----:B-----5:R-:W-:-:S05]  /*1110*/  PRMT R35, RZ, 0x5410, R118 ;  /* 0x00005410ff237816 */ /* 0x020fca0000000076 */
[----:B------:R-:W-:-:S04]  /*1120*/  FADD.FTZ R92, R35, R92 ;  /* 0x0000005c235c7221 */ /* 0x000fc80000010000 */
[----:B------:R-:W-:Y:S02]  /*1130*/  @P1 FADD.FTZ R92, R108, R92 ;  /* 0x0000005c6c5c1221 */ /* 0x000fe40000010000 */
.L_x_20860:
[----:B------:R-:W-:Y:S01]  /*1140*/  PRMT R93, RZ, 0x7610, R94 ;  /* 0x00007610ff5d7816 */ /* 0x000fe2000000005e */
[----:B------:R-:W-:Y:S05]  /*1150*/  @P2 BRA `(.L_x_20861) ;  /* 0x0000003000002947 */ /* 0x000fea0003800000 */
[----:B------:R-:W-:Y:S05]  /*1160*/  @!P1 BRA `(.L_x_20862) ;  /* 0x0000005000009947 */ /* 0x000fea0003800000 */
[----:B-----5:R-:W-:Y:S01]  /*1170*/  FADD.FTZ R93, R109, R93 ;  /* 0x0000005d6d5d7221 */ /* 0x020fe20000010000 */
[----:B------:R-:W-:Y:S05]  /*1180*/  BRA `(.L_x_20862) ;  /* 0x0000003000007947 */ /* 0x000fea0003800000 */
.L_x_20861:
[----:B-----5:R-:W-:-:S05]  /*1190*/  PRMT R32, RZ, 0x7610, R118 ;  /* 0x00007610ff207816 */ /* 0x020fca0000000076 */
[----:B------:R-:W-:-:S04]  /*11a0*/  FADD.FTZ R93, R32, R93 ;  /* 0x0000005d205d7221 */ /* 0x000fc80000010000 */
[----:B------:R-:W-:Y:S02]  /*11b0*/  @P1 FADD.FTZ R93, R109, R93 ;  /* 0x0000005d6d5d1221 */ /* 0x000fe40000010000 */
.L_x_20862:
[----:B------:R-:W-:Y:S01]  /*11c0*/  PRMT R94, RZ, 0x5410, R95 ;  /* 0x00005410ff5e7816 */ /* 0x000fe2000000005f */
[----:B------:R-:W-:Y:S05]  /*11d0*/  @P2 BRA `(.L_x_20863) ;  /* 0x0000003000002947 */ /* 0x000fea0003800000 */
[----:B------:R-:W-:Y:S05]  /*11e0*/  @!P1 BRA `(.L_x_20864) ;  /* 0x0000005000009947 */ /* 0x000fea0003800000 */
[----:B-----5:R-:W-:Y:S01]  /*11f0*/  FADD.FTZ R94, R110, R94 ;  /* 0x0000005e6e5e7221 */ /* 0x020fe20000010000 */
[----:B------:R-:W-:Y:S05]  /*1200*/  BRA `(.L_x_20864) ;  /* 0x0000003000007947 */ /* 0x000fea0003800000 */
.L_x_20863:
[----:B-----5:R-:W-:-:S05]  /*1210*/  PRMT R35, RZ, 0x5410, R119 ;  /* 0x00005410ff237816 */ /* 0x020fca0000000077 */
[----:B------:R-:W-:-:S04]  /*1220*/  FADD.FTZ R94, R35, R94 ;  /* 0x0000005e235e7221 */ /* 0x000fc80000010000 */
[----:B------:R-:W-:Y:S02]  /*1230*/  @P1 FADD.FTZ R94, R110, R94 ;  /* 0x0000005e6e5e1221 */ /* 0x000fe40000010000 */
.L_x_20864:
[----:B------:R-:W-:Y:S01]  /*1240*/  PRMT R95, RZ, 0x7610, R95 ;  /* 0x00007610ff5f7816 */ /* 0x000fe2000000005f */
[----:B------:R-:W-:Y:S05]  /*1250*/  @P2 BRA `(.L_x_20865) ;  /* 0x0000003000002947 */ /* 0x000fea0003800000 */
[----:B------:R-:W-:Y:S05]  /*1260*/  @!P1 BRA `(.L_x_20866) ;  /* 0x0000005000009947 */ /* 0x000fea0003800000 */
[----:B-----5:R-:W-:Y:S01]  /*1270*/  FADD.FTZ R95, R111, R95 ;  /* 0x0000005f6f5f7221 */ /* 0x020fe20000010000 */
[----:B------:R-:W-:Y:S05]  /*1280*/  BRA `(.L_x_20866) ;  /* 0x0000003000007947 */ /* 0x000fea0003800000 */
.L_x_20865:
[----:B-----5:R-:W-:-:S05]  /*1290*/  PRMT R32, RZ, 0x7610, R119 ;  /* 0x00007610ff207816 */ /* 0x020fca0000000077 */
[----:B------:R-:W-:-:S04]  /*12a0*/  FADD.FTZ R95, R32, R95 ;  /* 0x0000005f205f7221 */ /* 0x000fc80000010000 */
[----:B------:R-:W-:Y:S02]  /*12b0*/  @P1 FADD.FTZ R95, R111, R95 ;  /* 0x0000005f6f5f1221 */ /* 0x000fe40000010000 */
.L_x_20866:
[----:B------:R-:W-:Y:S01]  /*12c0*/  HFMA2.MMA R225, -RZ, RZ, 0, 1.9073486328125e-06 ;  /* 0x00000020ffe17435 */ /* 0x000fe200000001ff */
[----:B------:R-:W-:-:S05]  /*12d0*/  IADD3 R219, R215, 0x40, RZ ;  /* 0x00000040d7db7810 */ /* 0x000fca0007ffe0ff */
[----:B------:R-:W-:-:S04]  /*12e0*/  IMAD.WIDE.U32 R84, R219, R33, c[0x0][0x170] ;  /* 0x00005c00db547625 */ /* 0x000fc800078e0021 */
[----:B------:R-:W-:-:S04]  /*12f0*/  IMAD.WIDE.U32 R38, R217, R225, c[0x0][0x188] ;  /* 0x00006200d9267625 */ /* 0x000fc800078e00e1 */
[C---:B------:R-:W-:Y:S01]  /*1300*/  @P0 IMAD.WIDE.U32 R34, R219.reuse, R33, c[0x0][0x178] ;  /* 0x00005e00db220625 */ /* 0x040fe200078e0021 */
[----:B------:R0:W-:Y:S03]  /*1310*/  STG.E.128 [R38.64], R96 ;  /* 0x0000006026007986 */ /* 0x0001e6000c101d04 */
[----:B------:R-:W-:Y:S01]  /*1320*/  @P1 IMAD.WIDE.U32 R36, R219, R225, c[0x0][0x180] ;  /* 0x00006000db241625 */ /* 0x000fe200078e00e1 */
        /* <DEDUP_REMOVED lines=10> */
.L_x_20867:
[----:B0----5:R-:W-:-:S05]  /*13d0*/  PRMT R35, RZ, 0x5410, R116 ;  /* 0x00005410ff237816 */ /* 0x021fca0000000074 */
[----:B------:R-:W-:-:S04]  /*13e0*/  FADD.FTZ R88, R35, R88 ;  /* 0x0000005823587221 */ /* 0x000fc80000010000 */
[----:B------:R-:W-:Y:S02]  /*13f0*/  @P1 FADD.FTZ R88, R112, R88 ;  /* 0x0000005870581221 */ /* 0x000fe40000010000 */
.L_x_20868:
[----:B------:R-:W-:Y:S01]  /*1400*/  PRMT R89, RZ, 0x7610, R84 ;  /* 0x00007610ff597816 */ /* 0x000fe20000000054 */
[----:B------:R-:W-:Y:S05]  /*1410*/  @P2 BRA `(.L_x_20869) ;  /* 0x0000003000002947 */ /* 0x000fea0003800000 */
[----:B------:R-:W-:Y:S05]  /*1420*/  @!P1 BRA `(.L_x_20870) ;  /* 0x0000005000009947 */ /* 0x000fea0003800000 */
[----:B-----5:R-:W-:Y:S01]  /*1430*/  FADD.FTZ R89, R113, R89 ;  /* 0x0000005971597221 */ /* 0x020fe20000010000 */
[----:B------:R-:W-:Y:S05]  /*1440*/  BRA `(.L_x_20870) ;  /* 0x0000003000007947 */ /* 0x000fea0003800000 */
.L_x_20869:
[----:B-----5:R-:W-:-:S05]  /*1450*/  PRMT R32, RZ, 0x7610, R116 ;  /* 0x00007610ff207816 */ /* 0x020fca0000000074 */
[----:B------:R-:W-:-:S04]  /*1460*/  FADD.FTZ R89, R32, R89 ;  /* 0x0000005920597221 */ /* 0x000fc80000010000 */
[----:B------:R-:W-:Y:S02]  /*1470*/  @P1 FADD.FTZ R89, R113, R89 ;  /* 0x0000005971591221 */ /* 0x000fe40000010000 */
.L_x_20870:
[----:B------:R-:W-:Y:S01]  /*1480*/  PRMT R90, RZ, 0x5410, R85 ;  /* 0x00005410ff5a7816 */ /* 0x000fe20000000055 */
[----:B------:R-:W-:Y:S05]  /*1490*/  @P2 BRA `(.L_x_20871) ;  /* 0x0000003000002947 */ /* 0x000fea0003800000 */
[----:B------:R-:W-:Y:S05]  /*14a0*/  @!P1 BRA `(.L_x_20872) ;  /* 0x0000005000009947 */ /* 0x000fea0003800000 */
[----:B-----5:R-:W-:Y:S01]  /*14b0*/  FADD.FTZ R90, R114, R90 ;  /* 0x0000005a725a7221 */ /* 0x020fe20000010000 */
[----:B------:R-:W-:Y:S05]  /*14c0*/  BRA `(.L_x_20872) ;  /* 0x0000003000007947 */ /* 0x000fea0003800000 */
.L_x_20871:
[----:B-----5:R-:W-:-:S05]  /*14d0*/  PRMT R35, RZ, 0x5410, R117 ;  /* 0x00005410ff237816 */ /* 0x020fca0000000075 */
[----:B------:R-:W-:-:S04]  /*14e0*/  FADD.FTZ R90, R35, R90 ;  /* 0x0000005a235a7221 */ /* 0x000fc80000010000 */
[----:B------:R-:W-:Y:S02]  /*14f0*/  @P1 FADD.FTZ R90, R114, R90 ;  /* 0x0000005a725a1221 */ /* 0x000fe40000010000 */
.L_x_20872:
[----:B------:R-:W-:Y:S01]  /*1500*/  PRMT R91, RZ, 0x7610, R85 ;  /* 0x00007610ff5b7816 */ /* 0x000fe20000000055 */
[----:B------:R-:W-:Y:S05]  /*1510*/  @P2 BRA `(.L_x_20873) ;  /* 0x0000003000002947 */ /* 0x000fea0003800000 */
[----:B------:R-:W-:Y:S05]  /*1520*/  @!P1 BRA `(.L_x_20874) ;  /* 0x0000005000009947 */ /* 0x000fea0003800000 */
[----:B-----5:R-:W-:Y:S01]  /*1530*/  FADD.FTZ R91, R115, R91 ;  /* 0x0000005b735b7221 */ /* 0x020fe20000010000 */
[----:B------:R-:W-:Y:S05]  /*1540*/  BRA `(.L_x_20874) ;  /* 0x0000003000007947 */ /* 0x000fea0003800000 */
.L_x_20873:
[----:B-----5:R-:W-:-:S05]  /*1550*/  PRMT R32, RZ, 0x7610, R117 ;  /* 0x00007610ff207816 */ /* 0x020fca0000000075 */
[----:B------:R-:W-:-:S04]  /*1560*/  FADD.FTZ R91, R32, R91 ;  /* 0x0000005b205b7221 */ /* 0x000fc80000010000 */
[----:B------:R-:W-:Y:S02]  /*1570*/  @P1 FADD.FTZ R91, R115, R91 ;  /* 0x0000005b735b1221 */ /* 0x000fe40000010000 */
.L_x_20874:
[----:B------:R-:W-:Y:S01]  /*1580*/  PRMT R84, RZ, 0x5410, R86 ;  /* 0x00005410ff547816 */ /* 0x000fe20000000056 */
[----:B------:R-:W-:Y:S05]  /*1590*/  @P2 BRA `(.L_x_20875) ;  /* 0x0000003000002947 */ /* 0x000fea0003800000 */
[----:B------:R-:W-:Y:S05]  /*15a0*/  @!P1 BRA `(.L_x_20876) ;  /* 0x0000005000009947 */ /* 0x000fea0003800000 */
[----:B-----5:R-:W-:Y:S01]  /*15b0*/  FADD.FTZ R84, R108, R84 ;  /* 0x000000546c547221 */ /* 0x020fe20000010000 */
[----:B------:R-:W-:Y:S05]  /*15c0*/  BRA `(.L_x_20876) ;  /* 0x0000003000007947 */ /* 0x000fea0003800000 */
.L_x_20875:
[----:B-----5:R-:W-:-:S05]  /*15d0*/  PRMT R35, RZ, 0x5410, R118 ;  /* 0x00005410ff237816 */ /* 0x020fca0000000076 */
[----:B------:R-:W-:-:S04]  /*15e0*/  FADD.FTZ R84, R35, R84 ;  /* 0x0000005423547221 */ /* 0x000fc80000010000 */
[----:B------:R-:W-:Y:S02]  /*15f0*/  @P1 FADD.FTZ R84, R108, R84 ;  /* 0x000000546c541221 */ /* 0x000fe40000010000 */
.L_x_20876:
[----:B------:R-:W-:Y:S01]  /*1600*/  PRMT R85, RZ, 0x7610, R86 ;  /* 0x00007610ff557816 */ /* 0x000fe20000000056 */
[----:B------:R-:W-:Y:S05]  /*1610*/  @P2 BRA `(.L_x_20877) ;  /* 0x0000003000002947 */ /* 0x000fea0003800000 */
[----:B------:R-:W-:Y:S05]  /*1620*/  @!P1 BRA `(.L_x_20878) ;  /* 0x0000005000009947 */ /* 0x000fea0003800000 */
[----:B-----5:R-:W-:Y:S01]  /*1630*/  FADD.FTZ R85, R109, R85 ;  /* 0x000000556d557221 */ /* 0x020fe20000010000 */
[----:B------:R-:W-:Y:S05]  /*1640*/  BRA `(.L_x_20878) ;  /* 0x0000003000007947 */ /* 0x000fea0003800000 */
.L_x_20877:
[----:B-----5:R-:W-:-:S05]  /*1650*/  PRMT R32, RZ, 0x7610, R118 ;  /* 0x00007610ff207816 */ /* 0x020fca0000000076 */
[----:B------:R-:W-:-:S04]  /*1660*/  FADD.FTZ R85, R32, R85 ;  /* 0x0000005520557221 */ /* 0x000fc80000010000 */
[----:B------:R-:W-:Y:S02]  /*1670*/  @P1 FADD.FTZ R85, R109, R85 ;  /* 0x000000556d551221 */ /* 0x000fe40000010000 */
.L_x_20878:
[----:B------:R-:W-:Y:S01]  /*1680*/  PRMT R86, RZ, 0x5410, R87 ;  /* 0x00005410ff567816 */ /* 0x000fe20000000057 */
[----:B------:R-:W-:Y:S05]  /*1690*/  @P2 BRA `(.L_x_20879) ;  /* 0x0000003000002947 */ /* 0x000fea0003800000 */
[----:B------:R-:W-:Y:S05]  /*16a0*/  @!P1 BRA `(.L_x_20880) ;  /* 0x0000005000009947 */ /* 0x000fea0003800000 */
[----:B-----5:R-:W-:Y:S01]  /*16b0*/  FADD.FTZ R86, R110, R86 ;  /* 0x000000566e567221 */ /* 0x020fe20000010000 */
[----:B------:R-:W-:Y:S05]  /*16c0*/  BRA `(.L_x_20880) ;  /* 0x0000003000007947 */ /* 0x000fea0003800000 */
.L_x_20879:
[----:B-----5:R-:W-:-:S05]  /*16d0*/  PRMT R35, RZ, 0x5410, R119 ;  /* 0x00005410ff237816 */ /* 0x020fca0000000077 */
[----:B------:R-:W-:-:S04]  /*16e0*/  FADD.FTZ R86, R35, R86 ;  /* 0x0000005623567221 */ /* 0x000fc80000010000 */
[----:B------:R-:W-:Y:S02]  /*16f0*/  @P1 FADD.FTZ R86, R110, R86 ;  /* 0x000000566e561221 */ /* 0x000fe40000010000 */
.L_x_20880:
[----:B------:R-:W-:Y:S01]  /*1700*/  PRMT R87, RZ, 0x7610, R87 ;  /* 0x00007610ff577816 */ /* 0x000fe20000000057 */
[----:B------:R-:W-:Y:S05]  /*1710*/  @P2 BRA `(.L_x_20881) ;  /* 0x0000003000002947 */ /* 0x000fea0003800000 */
[----:B------:R-:W-:Y:S05]  /*1720*/  @!P1 BRA `(.L_x_20882) ;  /* 0x0000005000009947 */ /* 0x000fea0003800000 */
[----:B-----5:R-:W-:Y:S01]  /*1730*/  FADD.FTZ R87, R111, R87 ;  /* 0x000000576f577221 */ /* 0x020fe20000010000 */
[----:B------:R-:W-:Y:S05]  /*1740*/  BRA `(.L_x_20882) ;  /* 0x0000003000007947 */ /* 0x000fea0003800000 */
.L_x_20881:
[----:B-----5:R-:W-:-:S05]  /*1750*/  PRMT R32, RZ, 0x7610, R119 ;  /* 0x00007610ff207816 */ /* 0x020fca0000000077 */
[----:B------:R-:W-:-:S04]  /*1760*/  FADD.FTZ R87, R32, R87 ;  /* 0x0000005720577221 */ /* 0x000fc80000010000 */
[----:B------:R-:W-:Y:S02]  /*1770*/  @P1 FADD.FTZ R87, R111, R87 ;  /* 0x000000576f571221 */ /* 0x000fe40000010000 */
.L_x_20882:
[----:B------:R-:W-:Y:S01]  /*1780*/  IADD3 R221, R215, 0x60, RZ ;  /* 0x00000060d7dd7810 */ /* 0x000fe20007ffe0ff */
[----:B------:R-:W-:-:S04]  /*1790*/  IMAD.WIDE.U32 R38, R219, R225, c[0x0][0x188] ;  /* 0x00006200db267625 */ /* 0x000fc800078e00e1 */
[CC--:B------:R-:W-:Y:S01]  /*17a0*/  IMAD.WIDE.U32 R76, R221.reuse, R33.reuse, c[0x0][0x170] ;  /* 0x00005c00dd4c7625 */ /* 0x0c0fe200078e0021 */
[----:B------:R0:W-:Y:S03]  /*17b0*/  STG.E.128 [R38.64], R88 ;  /* 0x0000005826007986 */ /* 0x0001e6000c101d04 */
[C---:B------:R-:W-:Y:S01]  /*17c0*/  @P0 IMAD.WIDE.U32 R36, R221.reuse, R33, c[0x0][0x178] ;  /* 0x00005e00dd240625 */ /* 0x040fe200078e0021 */
[----:B------:R0:W-:Y:S03]  /*17d0*/  STG.E.128 [R38.64+0x10], R84 ;  /* 0x0000105426007986 */ /* 0x0001e6000c101d04 */
[----:B------:R-:W-:Y:S01]  /*17e0*/  @P1 IMAD.WIDE.U32 R34, R221, R225, c[0x0][0x180] ;  /* 0x00006000dd221625 */ /* 0x000fe200078e00e1 */
        /* <DEDUP_REMOVED lines=9> */
.L_x_20883:
[----:B0----5:R-:W-:-:S05]  /*1880*/  PRMT R35, RZ, 0x5410, R116 ;  /* 0x00005410ff237816 */ /* 0x021fca0000000074 */
[----:B------:R-:W-:-:S04]  /*1890*/  FADD.FTZ R80, R35, R80 ;  /* 0x0000005023507221 */ /* 0x000fc80000010000 */
[----:B------:R-:W-:Y:S02]  /*18a0*/  @P1 FADD.FTZ R80, R112, R80 ;  /* 0x0000005070501221 */ /* 0x000fe40000010000 */
.L_x_20884:
[----:B------:R-:W-:Y:S01]  /*18b0*/  PRMT R81, RZ, 0x7610, R76 ;  /* 0x00007610ff517816 */ /* 0x000fe2000000004c */
[----:B------:R-:W-:Y:S05]  /*18c0*/  @P2 BRA `(.L_x_20885) ;  /* 0x0000003000002947 */ /* 0x000fea0003800000 */
[----:B------:R-:W-:Y:S05]  /*18d0*/  @!P1 BRA `(.L_x_20886) ;  /* 0x0000005000009947 */ /* 0x000fea0003800000 */
[----:B-----5:R-:W-:Y:S01]  /*18e0*/  FADD.FTZ R81, R113, R81 ;  /* 0x0000005171517221 */ /* 0x020fe20000010000 */
[----:B------:R-:W-:Y:S05]  /*18f0*/  BRA `(.L_x_20886) ;  /* 0x0000003000007947 */ /* 0x000fea0003800000 */
.L_x_20885:
[----:B-----5:R-:W-:-:S05]  /*1900*/  PRMT R32, RZ, 0x7610, R116 ;  /* 0x00007610ff207816 */ /* 0x020fca0000000074 */
[----:B------:R-:W-:-:S04]  /*1910*/  FADD.FTZ R81, R32, R81 ;  /* 0x0000005120517221 */ /* 0x000fc80000010000 */
[----:B------:R-:W-:Y:S02]  /*1920*/  @P1 FADD.FTZ R81, R113, R81 ;  /* 0x0000005171511221 */ /* 0x000fe40000010000 */
.L_x_20886:
[----:B------:R-:W-:Y:S01]  /*1930*/  PRMT R82, RZ, 0x5410, R77 ;  /* 0x00005410ff527816 */ /* 0x000fe2000000004d */
[----:B------:R-:W-:Y:S05]  /*1940*/  @P2 BRA `(.L_x_20887) ;  /* 0x0000003000002947 */ /* 0x000fea0003800000 */
[----:B------:R-:W-:Y:S05]  /*1950*/  @!P1 BRA `(.L_x_20888) ;  /* 0x0000005000009947 */ /* 0x000fea0003800000 */
[----:B-----5:R-:W-:Y:S01]  /*1960*/  FADD.FTZ R82, R114, R82 ;  /* 0x0000005272527221 */ /* 0x020fe20000010000 */
[----:B------:R-:W-:Y:S05]  /*1970*/  BRA `(.L_x_20888) ;  /* 0x0000003000007947 */ /* 0x000fea0003800000 */
.L_x_20887:
[----:B-----5:R-:W-:-:S05]  /*1980*/  PRMT R35, RZ, 0x5410, R117 ;  /* 0x00005410ff237816 */ /* 0x020fca0000000075 */
[----:B------:R-:W-:-:S04]  /*1990*/  FADD.FTZ R82, R35, R82 ;  /* 0x0000005223527221 */ /* 0x000fc80000010000 */
[----:B------:R-:W-:Y:S02]  /*19a0*/  @P1 FADD.FTZ R82, R114, R82 ;  /* 0x0000005272521221 */ /* 0x000fe40000010000 */
.L_x_20888:
[----:B------:R-:W-:Y:S01]  /*19b0*/  PRMT R83, RZ, 0x7610, R77 ;  /* 0x00007610ff537816 */ /* 0x000fe2000000004d */
[----:B------:R-:W-:Y:S05]  /*19c0*/  @P2 BRA `(.L_x_20889) ;  /* 0x0000003000002947 */ /* 0x000fea0003800000 */
[----:B------:R-:W-:Y:S05]  /*19d0*/  @!P1 BRA `(.L_x_20890) ;  /* 0x0000005000009947 */ /* 0x000fea0003800000 */
[----:B-----5:R-:W-:Y:S01]  /*19e0*/  FADD.FTZ R83, R115, R83 ;  /* 0x0000005373537221 */ /* 0x020fe20000010000 */
[----:B------:R-:W-:Y:S05]  /*19f0*/  BRA `(.L_x_20890) ;  /* 0x0000003000007947 */ /* 0x000fea0003800000 */
.L_x_20889:
[----:B-----5:R-:W-:-:S05]  /*1a00*/  PRMT R32, RZ, 0x7610, R117 ;  /* 0x00007610ff207816 */ /* 0x020fca0000000075 */
[----:B------:R-:W-:-:S04]  /*1a10*/  FADD.FTZ R83, R32, R83 ;  /* 0x0000005320537221 */ /* 0x000fc80000010000 */
[----:B------:R-:W-:Y:S02]  /*1a20*/  @P1 FADD.FTZ R83, R115, R83 ;  /* 0x0000005373531221 */ /* 0x000fe40000010000 */
.L_x_20890:
[----:B------:R-:W-:Y:S01]  /*1a30*/  PRMT R76, RZ, 0x5410, R78 ;  /* 0x00005410ff4c7816 */ /* 0x000fe2000000004e */
[----:B------:R-:W-:Y:S05]  /*1a40*/  @P2 BRA `(.L_x_20891) ;  /* 0x0000003000002947 */ /* 0x000fea0003800000 */
[----:B------:R-:W-:Y:S05]  /*1a50*/  @!P1 BRA `(.L_x_20892) ;  /* 0x0000005000009947 */ /* 0x000fea0003800000 */
[----:B-----5:R-:W-:Y:S01]  /*1a60*/  FADD.FTZ R76, R108, R76 ;  /* 0x0000004c6c4c7221 */ /* 0x020fe20000010000 */
[----:B------:R-:W-:Y:S05]  /*1a70*/  BRA `(.L_x_20892) ;  /* 0x0000003000007947 */ /* 0x000fea0003800000 */
.L_x_20891:
[----:B-----5:R-:W-:-:S05]  /*1a80*/  PRMT R35, RZ, 0x5410, R118 ;  /* 0x00005410ff237816 */ /* 0x020fca0000000076 */
[----:B------:R-:W-:-:S04]  /*1a90*/  FADD.FTZ R76, R35, R76 ;  /* 0x0000004c234c7221 */ /* 0x000fc80000010000 */
[----:B------:R-:W-:Y:S02]  /*1aa0*/  @P1 FADD.FTZ R76, R108, R76 ;  /* 0x0000004c6c4c1221 */ /* 0x000fe40000010000 */
.L_x_20892:
[----:B------:R-:W-:Y:S01]  /*1ab0*/  PRMT R77, RZ, 0x7610, R78 ;  /* 0x00007610ff4d7816 */ /* 0x000fe2000000004e */
[----:B------:R-:W-:Y:S05]  /*1ac0*/  @P2 BRA `(.L_x_20893) ;  /* 0x0000003000002947 */ /* 0x000fea0003800000 */
[----:B------:R-:W-:Y:S05]  /*1ad0*/  @!P1 BRA `(.L_x_20894) ;  /* 0x0000005000009947 */ /* 0x000fea0003800000 */
[----:B-----5:R-:W-:Y:S01]  /*1ae0*/  FADD.FTZ R77, R109, R77 ;  /* 0x0000004d6d4d7221 */ /* 0x020fe20000010000 */
[----:B------:R-:W-:Y:S05]  /*1af0*/  BRA `(.L_x_20894) ;  /* 0x0000003000007947 */ /* 0x000fea0003800000 */
.L_x_20893:
[----:B-----5:R-:W-:-:S05]  /*1b00*/  PRMT R32, RZ, 0x7610, R118 ;  /* 0x00007610ff207816 */ /* 0x020fca0000000076 */
[----:B------:R-:W-:-:S04]  /*1b10*/  FADD.FTZ R77, R32, R77 ;  /* 0x0000004d204d7221 */ /* 0x000fc80000010000 */
[----:B------:R-:W-:Y:S02]  /*1b20*/  @P1 FADD.FTZ R77, R109, R77 ;  /* 0x0000004d6d4d1221 */ /* 0x000fe40000010000 */
.L_x_20894:
[----:B------:R-:W-:Y:S01]  /*1b30*/  PRMT R78, RZ, 0x5410, R79 ;  /* 0x00005410ff4e7816 */ /* 0x000fe2000000004f */
[----:B------:R-:W-:Y:S05]  /*1b40*/  @P2 BRA `(.L_x_20895) ;  /* 0x0000003000002947 */ /* 0x000fea0003800000 */
[----:B------:R-:W-:Y:S05]  /*1b50*/  @!P1 BRA `(.L_x_20896) ;  /* 0x0000005000009947 */ /* 0x000fea0003800000 */
[----:B-----5:R-:W-:Y:S01]  /*1b60*/  FADD.FTZ R78, R110, R78 ;  /* 0x0000004e6e4e7221 */ /* 0x020fe20000010000 */
[----:B------:R-:W-:Y:S05]  /*1b70*/  BRA `(.L_x_20896) ;  /* 0x0000003000007947 */ /* 0x000fea0003800000 */
.L_x_20895:
[----:B-----5:R-:W-:-:S05]  /*1b80*/  PRMT R35, RZ, 0x5410, R119 ;  /* 0x00005410ff237816 */ /* 0x020fca0000000077 */
[----:B------:R-:W-:-:S04]  /*1b90*/  FADD.FTZ R78, R35, R78 ;  /* 0x0000004e234e7221 */ /* 0x000fc80000010000 */
[----:B------:R-:W-:Y:S02]  /*1ba0*/  @P1 FADD.FTZ R78, R110, R78 ;  /* 0x0000004e6e4e1221 */ /* 0x000fe40000010000 */
.L_x_20896:
[----:B------:R-:W-:Y:S01]  /*1bb0*/  PRMT R79, RZ, 0x7610, R79 ;  /* 0x00007610ff4f7816 */ /* 0x000fe2000000004f */
[----:B------:R-:W-:Y:S05]  /*1bc0*/  @P2 BRA `(.L_x_20897) ;  /* 0x0000003000002947 */ /* 0x000fea0003800000 */
[----:B------:R-:W-:Y:S05]  /*1bd0*/  @!P1 BRA `(.L_x_20898) ;  /* 0x0000005000009947 */ /* 0x000fea0003800000 */
[----:B-----5:R-:W-:Y:S01]  /*1be0*/  FADD.FTZ R79, R111, R79 ;  /* 0x0000004f6f4f7221 */ /* 0x020fe20000010000 */
[----:B------:R-:W-:Y:S05]  /*1bf0*/  BRA `(.L_x_20898) ;  /* 0x0000003000007947 */ /* 0x000fea0003800000 */
.L_x_20897:
[----:B-----5:R-:W-:-:S05]  /*1c00*/  PRMT R32, RZ, 0x7610, R119 ;  /* 0x00007610ff207816 */ /* 0x020fca0000000077 */
[----:B------:R-:W-:-:S04]  /*1c10*/  FADD.FTZ R79, R32, R79 ;  /* 0x0000004f204f7221 */ /* 0x000fc80000010000 */
[----:B------:R-:W-:Y:S02]  /*1c20*/  @P1 FADD.FTZ R79, R111, R79 ;  /* 0x0000004f6f4f1221 */ /* 0x000fe40000010000 */
.L_x_20898:
        /* <DEDUP_REMOVED lines=16> */
.L_x_20899:
[----:B0----5:R-:W-:-:S05]  /*1d30*/  PRMT R35, RZ, 0x5410, R116 ;  /* 0x00005410ff237816 */ /* 0x021fca0000000074 */
[----:B------:R-:W-:-:S04]  /*1d40*/  FADD.FTZ R72, R35, R72 ;  /* 0x0000004823487221 */ /* 0x000fc80000010000 */
[----:B------:R-:W-:Y:S02]  /*1d50*/  @P1 FADD.FTZ R72, R112, R72 ;  /* 0x0000004870481221 */ /* 0x000fe40000010000 */
.L_x_20900:
[----:B------:R-:W-:Y:S01]  /*1d60*/  PRMT R73, RZ, 0x7610, R68 ;  /* 0x00007610ff497816 */ /* 0x000fe20000000044 */
[----:B------:R-:W-:Y:S05]  /*1d70*/  @P2 BRA `(.L_x_20901) ;  /* 0x0000003000002947 */ /* 0x000fea0003800000 */
[----:B------:R-:W-:Y:S05]  /*1d80*/  @!P1 BRA `(.L_x_20902) ;  /* 0x0000005000009947 */ /* 0x000fea0003800000 */
[----:B-----5:R-:W-:Y:S01]  /*1d90*/  FADD.FTZ R73, R113, R73 ;  /* 0x0000004971497221 */ /* 0x020fe20000010000 */
[----:B------:R-:W-:Y:S05]  /*1da0*/  BRA `(.L_x_20902) ;  /* 0x0000003000007947 */ /* 0x000fea0003800000 */
.L_x_20901:
[----:B-----5:R-:W-:-:S05]  /*1db0*/  PRMT R32, RZ, 0x7610, R116 ;  /* 0x00007610ff207816 */ /* 0x020fca0000000074 */
[----:B------:R-:W-:-:S04]  /*1dc0*/  FADD.FTZ R73, R32, R73 ;  /* 0x0000004920497221 */ /* 0x000fc80000010000 */
[----:B------:R-:W-:Y:S02]  /*1dd0*/  @P1 FADD.FTZ R73, R113, R73 ;  /* 0x0000004971491221 */ /* 0x000fe40000010000 */
.L_x_20902:
[----:B------:R-:W-:Y:S01]  /*1de0*/  PRMT R74, RZ, 0x5410, R69 ;  /* 0x00005410ff4a7816 */ /* 0x000fe20000000045 */
[----:B------:R-:W-:Y:S05]  /*1df0*/  @P2 BRA `(.L_x_20903) ;  /* 0x0000003000002947 */ /* 0x000fea0003800000 */
[----:B------:R-:W-:Y:S05]  /*1e00*/  @!P1 BRA `(.L_x_20904) ;  /* 0x0000005000009947 */ /* 0x000fea0003800000 */
[----:B-----5:R-:W-:Y:S01]  /*1e10*/  FADD.FTZ R74, R114, R74 ;  /* 0x0000004a724a7221 */ /* 0x020fe20000010000 */
[----:B------:R-:W-:Y:S05]  /*1e20*/  BRA `(.L_x_20904) ;  /* 0x0000003000007947 */ /* 0x000fea0003800000 */
.L_x_20903:
[----:B-----5:R-:W-:-:S05]  /*1e30*/  PRMT R35, RZ, 0x5410, R117 ;  /* 0x00005410ff237816 */ /* 0x020fca0000000075 */
[----:B------:R-:W-:-:S04]  /*1e40*/  FADD.FTZ R74, R35, R74 ;  /* 0x0000004a234a7221 */ /* 0x000fc80000010000 */
[----:B------:R-:W-:Y:S02]  /*1e50*/  @P1 FADD.FTZ R74, R114, R74 ;  /* 0x0000004a724a1221 */ /* 0x000fe40000010000 */
.L_x_20904:
[----:B------:R-:W-:Y:S01]  /*1e60*/  PRMT R75, RZ, 0x7610, R69 ;  /* 0x00007610ff4b7816 */ /* 0x000fe20000000045 */
[----:B------:R-:W-:Y:S05]  /*1e70*/  @P2 BRA `(.L_x_20905) ;  /* 0x0000003000002947 */ /* 0x000fea0003800000 */
[----:B------:R-:W-:Y:S05]  /*1e80*/  @!P1 BRA `(.L_x_20906) ;  /* 0x0000005000009947 */ /* 0x000fea0003800000 */
[----:B-----5:R-:W-:Y:S01]  /*1e90*/  FADD.FTZ R75, R115, R75 ;  /* 0x0000004b734b7221 */ /* 0x020fe20000010000 */
[----:B------:R-:W-:Y:S05]  /*1ea0*/  BRA `(.L_x_20906) ;  /* 0x0000003000007947 */ /* 0x000fea0003800000 */
.L_x_20905:
[----:B-----5:R-:W-:-:S05]  /*1eb0*/  PRMT R32, RZ, 0x7610, R117 ;  /* 0x00007610ff207816 */ /* 0x020fca0000000075 */
[----:B------:R-:W-:-:S04]  /*1ec0*/  FADD.FTZ R75, R32, R75 ;  /* 0x0000004b204b7221 */ /* 0x000fc80000010000 */
[----:B------:R-:W-:Y:S02]  /*1ed0*/  @P1 FADD.FTZ R75, R115, R75 ;  /* 0x0000004b734b1221 */ /* 0x000fe40000010000 */
.L_x_20906:
[----:B------:R-:W-:Y:S01]  /*1ee0*/  PRMT R68, RZ, 0x5410, R70 ;  /* 0x00005410ff447816 */ /* 0x000fe20000000046 */
[----:B------:R-:W-:Y:S05]  /*1ef0*/  @P2 BRA `(.L_x_20907) ;  /* 0x0000003000002947 */ /* 0x000fea0003800000 */
[----:B------:R-:W-:Y:S05]  /*1f00*/  @!P1 BRA `(.L_x_20908) ;  /* 0x0000005000009947 */ /* 0x000fea0003800000 */
[----:B-----5:R-:W-:Y:S01]  /*1f10*/  FADD.FTZ R68, R108, R68 ;  /* 0x000000446c447221 */ /* 0x020fe20000010000 */
[----:B------:R-:W-:Y:S05]  /*1f20*/  BRA `(.L_x_20908) ;  /* 0x0000003000007947 */ /* 0x000fea0003800000 */
.L_x_20907:
[----:B-----5:R-:W-:-:S05]  /*1f30*/  PRMT R35, RZ, 0x5410, R118 ;  /* 0x00005410ff237816 */ /* 0x020fca0000000076 */
[----:B------:R-:W-:-:S04]  /*1f40*/  FADD.FTZ R68, R35, R68 ;  /* 0x0000004423447221 */ /* 0x000fc80000010000 */
[----:B------:R-:W-:Y:S02]  /*1f50*/  @P1 FADD.FTZ R68, R108, R68 ;  /* 0x000000446c441221 */ /* 0x000fe40000010000 */
.L_x_20908:
[----:B------:R-:W-:Y:S01]  /*1f60*/  PRMT R69, RZ, 0x7610, R70 ;  /* 0x00007610ff457816 */ /* 0x000fe20000000046 */
[----:B------:R-:W-:Y:S05]  /*1f70*/  @P2 BRA `(.L_x_20909) ;  /* 0x0000003000002947 */ /* 0x000fea0003800000 */
[----:B------:R-:W-:Y:S05]  /*1f80*/  @!P1 BRA `(.L_x_20910) ;  /* 0x0000005000009947 */ /* 0x000fea0003800000 */
[----:B-----5:R-:W-:Y:S01]  /*1f90*/  FADD.FTZ R69, R109, R69 ;  /* 0x000000456d457221 */ /* 0x020fe20000010000 */
[----:B------:R-:W-:Y:S05]  /*1fa0*/  BRA `(.L_x_20910) ;  /* 0x0000003000007947 */ /* 0x000fea0003800000 */
.L_x_20909:
[----:B-----5:R-:W-:-:S05]  /*1fb0*/  PRMT R32, RZ, 0x7610, R118 ;  /* 0x00007610ff207816 */ /* 0x020fca0000000076 */
[----:B------:R-:W-:-:S04]  /*1fc0*/  FADD.FTZ R69, R32, R69 ;  /* 0x0000004520457221 */ /* 0x000fc80000010000 */
[----:B------:R-:W-:Y:S02]  /*1fd0*/  @P1 FADD.FTZ R69, R109, R69 ;  /* 0x000000456d451221 */ /* 0x000fe40000010000 */
.L_x_20910:
[----:B------:R-:W-:Y:S01]  /*1fe0*/  PRMT R70, RZ, 0x5410, R71 ;  /* 0x00005410ff467816 */ /* 0x000fe20000000047 */
[----:B------:R-:W-:Y:S05]  /*1ff0*/  @P2 BRA `(.L_x_20911) ;  /* 0x0000003000002947 */ /* 0x000fea0003800000 */
[----:B------:R-:W-:Y:S05]  /*2000*/  @!P1 BRA `(.L_x_20912) ;  /* 0x0000005000009947 */ /* 0x000fea0003800000 */
[----:B-----5:R-:W-:Y:S01]  /*2010*/  FADD.FTZ R70, R110, R70 ;  /* 0x000000466e467221 */ /* 0x020fe20000010000 */
[----:B------:R-:W-:Y:S05]  /*2020*/  BRA `(.L_x_20912) ;  /* 0x0000003000007947 */ /* 0x000fea0003800000 */
.L_x_20911:
[----:B-----5:R-:W-:-:S05]  /*2030*/  PRMT R35, RZ, 0x5410, R119 ;  /* 0x00005410ff237816 */ /* 0x020fca0000000077 */
[----:B------:R-:W-:-:S04]  /*2040*/  FADD.FTZ R70, R35, R70 ;  /* 0x0000004623467221 */ /* 0x000fc80000010000 */
[----:B------:R-:W-:Y:S02]  /*2050*/  @P1 FADD.FTZ R70, R110, R70 ;  /* 0x000000466e461221 */ /* 0x000fe40000010000 */
.L_x_20912:
[----:B------:R-:W-:Y:S01]  /*2060*/  PRMT R71, RZ, 0x7610, R71 ;  /* 0x00007610ff477816 */ /* 0x000fe20000000047 */
[----:B------:R-:W-:Y:S05]  /*2070*/  @P2 BRA `(.L_x_20913) ;  /* 0x0000003000002947 */ /* 0x000fea0003800000 */
[----:B------:R-:W-:Y:S05]  /*2080*/  @!P1 BRA `(.L_x_20914) ;  /* 0x0000005000009947 */ /* 0x000fea0003800000 */
[----:B-----5:R-:W-:Y:S01]  /*2090*/  FADD.FTZ R71, R111, R71 ;  /* 0x000000476f477221 */ /* 0x020fe20000010000 */
[----:B------:R-:W-:Y:S05]  /*20a0*/  BRA `(.L_x_20914) ;  /* 0x0000003000007947 */ /* 0x000fea0003800000 */
.L_x_20913:
[----:B-----5:R-:W-:-:S05]  /*20b0*/  PRMT R32, RZ, 0x7610, R119 ;  /* 0x00007610ff207816 */ /* 0x020fca0000000077 */
[----:B------:R-:W-:-:S04]  /*20c0*/  FADD.FTZ R71, R32, R71 ;  /* 0x0000004720477221 */ /* 0x000fc80000010000 */
[----:B------:R-:W-:Y:S02]  /*20d0*/  @P1 FADD.FTZ R71, R111, R71 ;  /* 0x000000476f471221 */ /* 0x000fe40000010000 */
.L_x_20914:
        /* <DEDUP_REMOVED lines=16> */
.L_x_20915:
[----:B0----5:R-:W-:-:S05]  /*21e0*/  PRMT R35, RZ, 0x5410, R116 ;  /* 0x00005410ff237816 */ /* 0x021fca0000000074 */
[----:B------:R-:W-:-:S04]  /*21f0*/  FADD.FTZ R64, R35, R64 ;  /* 0x0000004023407221 */ /* 0x000fc80000010000 */
[----:B------:R-:W-:Y:S02]  /*2200*/  @P1 FADD.FTZ R64, R112, R64 ;  /* 0x0000004070401221 */ /* 0x000fe40000010000 */
.L_x_20916:
[----:B------:R-:W-:Y:S01]  /*2210*/  PRMT R65, RZ, 0x7610, R60 ;  /* 0x00007610ff417816 */ /* 0x000fe2000000003c */
[----:B------:R-:W-:Y:S05]  /*2220*/  @P2 BRA `(.L_x_20917) ;  /* 0x0000003000002947 */ /* 0x000fea0003800000 */
[----:B------:R-:W-:Y:S05]  /*2230*/  @!P1 BRA `(.L_x_20918) ;  /* 0x0000005000009947 */ /* 0x000fea0003800000 */
[----:B-----5:R-:W-:Y:S01]  /*2240*/  FADD.FTZ R65, R113, R65 ;  /* 0x0000004171417221 */ /* 0x020fe20000010000 */
[----:B------:R-:W-:Y:S05]  /*2250*/  BRA `(.L_x_20918) ;  /* 0x0000003000007947 */ /* 0x000fea0003800000 */
.L_x_20917:
[----:B-----5:R-:W-:-:S05]  /*2260*/  PRMT R32, RZ, 0x7610, R116 ;  /* 0x00007610ff207816 */ /* 0x020fca0000000074 */
[----:B------:R-:W-:-:S04]  /*2270*/  FADD.FTZ R65, R32, R65 ;  /* 0x0000004120417221 */ /* 0x000fc80000010000 */
[----:B------:R-:W-:Y:S02]  /*2280*/  @P1 FADD.FTZ R65, R113, R65 ;  /* 0x0000004171411221 */ /* 0x000fe40000010000 */
.L_x_20918:
[----:B------:R-:W-:Y:S01]  /*2290*/  PRMT R66, RZ, 0x5410, R61 ;  /* 0x00005410ff427816 */ /* 0x000fe2000000003d */
[----:B------:R-:W-:Y:S05]  /*22a0*/  @P2 BRA `(.L_x_20919) ;  /* 0x0000003000002947 */ /* 0x000fea0003800000 */
[----:B------:R-:W-:Y:S05]  /*22b0*/  @!P1 BRA `(.L_x_20920) ;  /* 0x0000005000009947 */ /* 0x000fea0003800000 */
[----:B-----5:R-:W-:Y:S01]  /*22c0*/  FADD.FTZ R66, R114, R66 ;  /* 0x0000004272427221 */ /* 0x020fe20000010000 */
[----:B------:R-:W-:Y:S05]  /*22d0*/  BRA `(.L_x_20920) ;  /* 0x0000003000007947 */ /* 0x000fea0003800000 */
.L_x_20919:
[----:B-----5:R-:W-:-:S05]  /*22e0*/  PRMT R35, RZ, 0x5410, R117 ;  /* 0x00005410ff237816 */ /* 0x020fca0000000075 */
[----:B------:R-:W-:-:S04]  /*22f0*/  FADD.FTZ R66, R35, R66 ;  /* 0x0000004223427221 */ /* 0x000fc80000010000 */
[----:B------:R-:W-:Y:S02]  /*2300*/  @P1 FADD.FTZ R66, R114, R66 ;  /* 0x0000004272421221 */ /* 0x000fe40000010000 */
.L_x_20920:
[----:B------:R-:W-:Y:S01]  /*2310*/  PRMT R67, RZ, 0x7610, R61 ;  /* 0x00007610ff437816 */ /* 0x000fe2000000003d */
[----:B------:R-:W-:Y:S05]  /*2320*/  @P2 BRA `(.L_x_20921) ;  /* 0x0000003000002947 */ /* 0x000fea0003800000 */
[----:B------:R-:W-:Y:S05]  /*2330*/  @!P1 BRA `(.L_x_20922) ;  /* 0x0000005000009947 */ /* 0x000fea0003800000 */
[----:B-----5:R-:W-:Y:S01]  /*2340*/  FADD.FTZ R67, R115, R67 ;  /* 0x0000004373437221 */ /* 0x020fe20000010000 */
[----:B------:R-:W-:Y:S05]  /*2350*/  BRA `(.L_x_20922) ;  /* 0x0000003000007947 */ /* 0x000fea0003800000 */
.L_x_20921:
[----:B-----5:R-:W-:-:S05]  /*2360*/  PRMT R32, RZ, 0x7610, R117 ;  /* 0x00007610ff207816 */ /* 0x020fca0000000075 */
[----:B------:R-:W-:-:S04]  /*2370*/  FADD.FTZ R67, R32, R67 ;  /* 0x0000004320437221 */ /* 0x000fc80000010000 */
[----:B------:R-:W-:Y:S02]  /*2380*/  @P1 FADD.FTZ R67, R115, R67 ;  /* 0x0000004373431221 */ /* 0x000fe40000010000 */
.L_x_20922:
[----:B------:R-:W-:Y:S01]  /*2390*/  PRMT R60, RZ, 0x5410, R62 ;  /* 0x00005410ff3c7816 */ /* 0x000fe2000000003e */
[----:B------:R-:W-:Y:S05]  /*23a0*/  @P2 BRA `(.L_x_20923) ;  /* 0x0000003000002947 */ /* 0x000fea0003800000 */
[----:B------:R-:W-:Y:S05]  /*23b0*/  @!P1 BRA `(.L_x_20924) ;  /* 0x0000005000009947 */ /* 0x000fea0003800000 */
[----:B-----5:R-:W-:Y:S01]  /*23c0*/  FADD.FTZ R60, R108, R60 ;  /* 0x0000003c6c3c7221 */ /* 0x020fe20000010000 */
[----:B------:R-:W-:Y:S05]  /*23d0*/  BRA `(.L_x_20924) ;  /* 0x0000003000007947 */ /* 0x000fea0003800000 */
.L_x_20923:
[----:B-----5:R-:W-:-:S05]  /*23e0*/  PRMT R35, RZ, 0x5410, R118 ;  /* 0x00005410ff237816 */ /* 0x020fca0000000076 */
[----:B------:R-:W-:-:S04]  /*23f0*/  FADD.FTZ R60, R35, R60 ;  /* 0x0000003c233c7221 */ /* 0x000fc80000010000 */
[----:B------:R-:W-:Y:S02]  /*2400*/  @P1 FADD.FTZ R60, R108, R60 ;  /* 0x0000003c6c3c1221 */ /* 0x000fe40000010000 */
.L_x_20924:
[----:B------:R-:W-:Y:S01]  /*2410*/  PRMT R61, RZ, 0x7610, R62 ;  /* 0x00007610ff3d7816 */ /* 0x000fe2000000003e */
[----:B------:R-:W-:Y:S05]  /*2420*/  @P2 BRA `(.L_x_20925) ;  /* 0x0000003000002947 */ /* 0x000fea0003800000 */
[----:B------:R-:W-:Y:S05]  /*2430*/  @!P1 BRA `(.L_x_20926) ;  /* 0x0000005000009947 */ /* 0x000fea0003800000 */
[----:B-----5:R-:W-:Y:S01]  /*2440*/  FADD.FTZ R61, R109, R61 ;  /* 0x0000003d6d3d7221 */ /* 0x020fe20000010000 */
[----:B------:R-:W-:Y:S05]  /*2450*/  BRA `(.L_x_20926) ;  /* 0x0000003000007947 */ /* 0x000fea0003800000 */
.L_x_20925:
[----:B-----5:R-:W-:-:S05]  /*2460*/  PRMT R32, RZ, 0x7610, R118 ;  /* 0x00007610ff207816 */ /* 0x020fca0000000076 */
[----:B------:R-:W-:-:S04]  /*2470*/  FADD.FTZ R61, R32, R61 ;  /* 0x0000003d203d7221 */ /* 0x000fc80000010000 */
[----:B------:R-:W-:Y:S02]  /*2480*/  @P1 FADD.FTZ R61, R109, R61 ;  /* 0x0000003d6d3d1221 */ /* 0x000fe40000010000 */
.L_x_20926:
[----:B------:R-:W-:Y:S01]  /*2490*/  PRMT R62, RZ, 0x5410, R63 ;  /* 0x00005410ff3e7816 */ /* 0x000fe2000000003f */
[----:B------:R-:W-:Y:S05]  /*24a0*/  @P2 BRA `(.L_x_20927) ;  /* 0x0000003000002947 */ /* 0x000fea0003800000 */
[----:B------:R-:W-:Y:S05]  /*24b0*/  @!P1 BRA `(.L_x_20928) ;  /* 0x0000005000009947 */ /* 0x000fea0003800000 */
[----:B-----5:R-:W-:Y:S01]  /*24c0*/  FADD.FTZ R62, R110, R62 ;  /* 0x0000003e6e3e7221 */ /* 0x020fe20000010000 */
[----:B------:R-:W-:Y:S05]  /*24d0*/  BRA `(.L_x_20928) ;  /* 0x0000003000007947 */ /* 0x000fea0003800000 */
.L_x_20927:
[----:B-----5:R-:W-:-:S05]  /*24e0*/  PRMT R35, RZ, 0x5410, R119 ;  /* 0x00005410ff237816 */ /* 0x020fca0000000077 */
[----:B------:R-:W-:-:S04]  /*24f0*/  FADD.FTZ R62, R35, R62 ;  /* 0x0000003e233e7221 */ /* 0x000fc80000010000 */
[----:B------:R-:W-:Y:S02]  /*2500*/  @P1 FADD.FTZ R62, R110, R62 ;  /* 0x0000003e6e3e1221 */ /* 0x000fe40000010000 */
.L_x_20928:
[----:B------:R-:W-:Y:S01]  /*2510*/  PRMT R63, RZ, 0x7610, R63 ;  /* 0x00007610ff3f7816 */ /* 0x000fe2000000003f */
[----:B------:R-:W-:Y:S05]  /*2520*/  @P2 BRA `(.L_x_20929) ;  /* 0x0000003000002947 */ /* 0x000fea0003800000 */
[----:B------:R-:W-:Y:S05]  /*2530*/  @!P1 BRA `(.L_x_20930) ;  /* 0x0000005000009947 */ /* 0x000fea0003800000 */
[----:B-----5:R-:W-:Y:S01]  /*2540*/  FADD.FTZ R63, R111, R63 ;  /* 0x0000003f6f3f7221 */ /* 0x020fe20000010000 */
[----:B------:R-:W-:Y:S05]  /*2550*/  BRA `(.L_x_20930) ;  /* 0x0000003000007947 */ /* 0x000fea0003800000 */
.L_x_20929:
[----:B-----5:R-:W-:-:S05]  /*2560*/  PRMT R32, RZ, 0x7610, R119 ;  /* 0x00007610ff207816 */ /* 0x020fca0000000077 */
[----:B------:R-:W-:-:S04]  /*2570*/  FADD.FTZ R63, R32, R63 ;  /* 0x0000003f203f7221 */ /* 0x000fc80000010000 */
[----:B------:R-:W-:Y:S02]  /*2580*/  @P1 FADD.FTZ R63, R111, R63 ;  /* 0x0000003f6f3f1221 */ /* 0x000fe40000010000 */
.L_x_20930:
        /* <DEDUP_REMOVED lines=16> */
.L_x_20931:
[----:B0----5:R-:W-:-:S05]  /*2690*/  PRMT R35, RZ, 0x5410, R116 ;  /* 0x00005410ff237816 */ /* 0x021fca0000000074 */
[----:B------:R-:W-:-:S04]  /*26a0*/  FADD.FTZ R56, R35, R56 ;  /* 0x0000003823387221 */ /* 0x000fc80000010000 */
[----:B------:R-:W-:Y:S02]  /*26b0*/  @P1 FADD.FTZ R56, R112, R56 ;  /* 0x0000003870381221 */ /* 0x000fe40000010000 */
.L_x_20932:
[----:B------:R-:W-:Y:S01]  /*26c0*/  PRMT R57, RZ, 0x7610, R52 ;  /* 0x00007610ff397816 */ /* 0x000fe20000000034 */
[----:B------:R-:W-:Y:S05]  /*26d0*/  @P2 BRA `(.L_x_20933) ;  /* 0x0000003000002947 */ /* 0x000fea0003800000 */
[----:B------:R-:W-:Y:S05]  /*26e0*/  @!P1 BRA `(.L_x_20934) ;  /* 0x0000005000009947 */ /* 0x000fea0003800000 */
[----:B-----5:R-:W-:Y:S01]  /*26f0*/  FADD.FTZ R57, R113, R57 ;  /* 0x0000003971397221 */ /* 0x020fe20000010000 */
[----:B------:R-:W-:Y:S05]  /*2700*/  BRA `(.L_x_20934) ;  /* 0x0000003000007947 */ /* 0x000fea0003800000 */
.L_x_20933:
[----:B-----5:R-:W-:-:S05]  /*2710*/  PRMT R32, RZ, 0x7610, R116 ;  /* 0x00007610ff207816 */ /* 0x020fca0000000074 */
[----:B------:R-:W-:-:S04]  /*2720*/  FADD.FTZ R57, R32, R57 ;  /* 0x0000003920397221 */ /* 0x000fc80000010000 */
[----:B------:R-:W-:Y:S02]  /*2730*/  @P1 FADD.FTZ R57, R113, R57 ;  /* 0x0000003971391221 */ /* 0x000fe40000010000 */
.L_x_20934:
[----:B------:R-:W-:Y:S01]  /*2740*/  PRMT R58, RZ, 0x5410, R53 ;  /* 0x00005410ff3a7816 */ /* 0x000fe20000000035 */
[----:B------:R-:W-:Y:S05]  /*2750*/  @P2 BRA `(.L_x_20935) ;  /* 0x0000003000002947 */ /* 0x000fea0003800000 */
[----:B------:R-:W-:Y:S05]  /*2760*/  @!P1 BRA `(.L_x_20936) ;  /* 0x0000005000009947 */ /* 0x000fea0003800000 */
[----:B-----5:R-:W-:Y:S01]  /*2770*/  FADD.FTZ R58, R114, R58 ;  /* 0x0000003a723a7221 */ /* 0x020fe20000010000 */
[----:B------:R-:W-:Y:S05]  /*2780*/  BRA `(.L_x_20936) ;  /* 0x0000003000007947 */ /* 0x000fea0003800000 */
.L_x_20935:
[----:B-----5:R-:W-:-:S05]  /*2790*/  PRMT R35, RZ, 0x5410, R117 ;  /* 0x00005410ff237816 */ /* 0x020fca0000000075 */
[----:B------:R-:W-:-:S04]  /*27a0*/  FADD.FTZ R58, R35, R58 ;  /* 0x0000003a233a7221 */ /* 0x000fc80000010000 */
[----:B------:R-:W-:Y:S02]  /*27b0*/  @P1 FADD.FTZ R58, R114, R58 ;  /* 0x0000003a723a1221 */ /* 0x000fe40000010000 */
.L_x_20936:
[----:B------:R-:W-:Y:S01]  /*27c0*/  PRMT R59, RZ, 0x7610, R53 ;  /* 0x00007610ff3b7816 */ /* 0x000fe20000000035 */
[----:B------:R-:W-:Y:S05]  /*27d0*/  @P2 BRA `(.L_x_20937) ;  /* 0x0000003000002947 */ /* 0x000fea0003800000 */
[----:B------:R-:W-:Y:S05]  /*27e0*/  @!P1 BRA `(.L_x_20938) ;  /* 0x0000005000009947 */ /* 0x000fea0003800000 */
[----:B-----5:R-:W-:Y:S01]  /*27f0*/  FADD.FTZ R59, R115, R59 ;  /* 0x0000003b733b7221 */ /* 0x020fe20000010000 */
[----:B------:R-:W-:Y:S05]  /*2800*/  BRA `(.L_x_20938) ;  /* 0x0000003000007947 */ /* 0x000fea0003800000 */
.L_x_20937:
[----:B-----5:R-:W-:-:S05]  /*2810*/  PRMT R32, RZ, 0x7610, R117 ;  /* 0x00007610ff207816 */ /* 0x020fca0000000075 */
[----:B------:R-:W-:-:S04]  /*2820*/  FADD.FTZ R59, R32, R59 ;  /* 0x0000003b203b7221 */ /* 0x000fc80000010000 */
[----:B------:R-:W-:Y:S02]  /*2830*/  @P1 FADD.FTZ R59, R115, R59 ;  /* 0x0000003b733b1221 */ /* 0x000fe40000010000 */
.L_x_20938:
[----:B------:R-:W-:Y:S01]  /*2840*/  PRMT R52, RZ, 0x5410, R54 ;  /* 0x00005410ff347816 */ /* 0x000fe20000000036 */
[----:B------:R-:W-:Y:S05]  /*2850*/  @P2 BRA `(.L_x_20939) ;  /* 0x0000003000002947 */ /* 0x000fea0003800000 */
[----:B------:R-:W-:Y:S05]  /*2860*/  @!P1 BRA `(.L_x_20940) ;  /* 0x0000005000009947 */ /* 0x000fea0003800000 */
[----:B-----5:R-:W-:Y:S01]  /*2870*/  FADD.FTZ R52, R108, R52 ;  /* 0x000000346c347221 */ /* 0x020fe20000010000 */
[----:B------:R-:W-:Y:S05]  /*2880*/  BRA `(.L_x_20940) ;  /* 0x0000003000007947 */ /* 0x000fea0003800000 */
.L_x_20939:
[----:B-----5:R-:W-:-:S05]  /*2890*/  PRMT R35, RZ, 0x5410, R118 ;  /* 0x00005410ff237816 */ /* 0x020fca0000000076 */
[----:B------:R-:W-:-:S04]  /*28a0*/  FADD.FTZ R52, R35, R52 ;  /* 0x0000003423347221 */ /* 0x000fc80000010000 */
[----:B------:R-:W-:Y:S02]  /*28b0*/  @P1 FADD.FTZ R52, R108, R52 ;  /* 0x000000346c341221 */ /* 0x000fe40000010000 */
.L_x_20940:
[----:B------:R-:W-:Y:S01]  /*28c0*/  PRMT R53, RZ, 0x7610, R54 ;  /* 0x00007610ff357816 */ /* 0x000fe20000000036 */
[----:B------:R-:W-:Y:S05]  /*28d0*/  @P2 BRA `(.L_x_20941) ;  /* 0x0000003000002947 */ /* 0x000fea0003800000 */
[----:B------:R-:W-:Y:S05]  /*28e0*/  @!P1 BRA `(.L_x_20942) ;  /* 0x0000005000009947 */ /* 0x000fea0003800000 */
[----:B-----5:R-:W-:Y:S01]  /*28f0*/  FADD.FTZ R53, R109, R53 ;  /* 0x000000356d357221 */ /* 0x020fe20000010000 */
[----:B------:R-:W-:Y:S05]  /*2900*/  BRA `(.L_x_20942) ;  /* 0x0000003000007947 */ /* 0x000fea0003800000 */
.L_x_20941:
[----:B-----5:R-:W-:-:S05]  /*2910*/  PRMT R32, RZ, 0x7610, R118 ;  /* 0x00007610ff207816 */ /* 0x020fca0000000076 */
[----:B------:R-:W-:-:S04]  /*2920*/  FADD.FTZ R53, R32, R53 ;  /* 0x0000003520357221 */ /* 0x000fc80000010000 */
[----:B------:R-:W-:Y:S02]  /*2930*/  @P1 FADD.FTZ R53, R109, R53 ;  /* 0x000000356d351221 */ /* 0x000fe40000010000 */
.L_x_20942:
[----:B------:R-:W-:Y:S01]  /*2940*/  PRMT R54, RZ, 0x5410, R55 ;  /* 0x00005410ff367816 */ /* 0x000fe20000000037 */
[----:B------:R-:W-:Y:S05]  /*2950*/  @P2 BRA `(.L_x_20943) ;  /* 0x0000003000002947 */ /* 0x000fea0003800000 */
[----:B------:R-:W-:Y:S05]  /*2960*/  @!P1 BRA `(.L_x_20944) ;  /* 0x0000005000009947 */ /* 0x000fea0003800000 */
[----:B-----5:R-:W-:Y:S01]  /*2970*/  FADD.FTZ R54, R110, R54 ;  /* 0x000000366e367221 */ /* 0x020fe20000010000 */
[----:B------:R-:W-:Y:S05]  /*2980*/  BRA `(.L_x_20944) ;  /* 0x0000003000007947 */ /* 0x000fea0003800000 */
.L_x_20943:
[----:B-----5:R-:W-:-:S05]  /*2990*/  PRMT R35, RZ, 0x5410, R119 ;  /* 0x00005410ff237816 */ /* 0x020fca0000000077 */
[----:B------:R-:W-:-:S04]  /*29a0*/  FADD.FTZ R54, R35, R54 ;  /* 0x0000003623367221 */ /* 0x000fc80000010000 */
[----:B------:R-:W-:Y:S02]  /*29b0*/  @P1 FADD.FTZ R54, R110, R54 ;  /* 0x000000366e361221 */ /* 0x000fe40000010000 */
.L_x_20944:
[----:B------:R-:W-:Y:S01]  /*29c0*/  PRMT R55, RZ, 0x7610, R55 ;  /* 0x00007610ff377816 */ /* 0x000fe20000000037 */
[----:B------:R-:W-:Y:S05]  /*29d0*/  @P2 BRA `(.L_x_20945) ;  /* 0x0000003000002947 */ /* 0x000fea0003800000 */
[----:B------:R-:W-:Y:S05]  /*29e0*/  @!P1 BRA `(.L_x_20946) ;  /* 0x0000005000009947 */ /* 0x000fea0003800000 */
[----:B-----5:R-:W-:Y:S01]  /*29f0*/  FADD.FTZ R55, R111, R55 ;  /* 0x000000376f377221 */ /* 0x020fe20000010000 */
[----:B------:R-:W-:Y:S05]  /*2a00*/  BRA `(.L_x_20946) ;  /* 0x0000003000007947 */ /* 0x000fea0003800000 */
.L_x_20945:
[----:B-----5:R-:W-:-:S05]  /*2a10*/  PRMT R32, RZ, 0x7610, R119 ;  /* 0x00007610ff207816 */ /* 0x020fca0000000077 */
[----:B------:R-:W-:-:S04]  /*2a20*/  FADD.FTZ R55, R32, R55 ;  /* 0x0000003720377221 */ /* 0x000fc80000010000 */
[----:B------:R-:W-:Y:S02]  /*2a30*/  @P1 FADD.FTZ R55, R111, R55 ;  /* 0x000000376f371221 */ /* 0x000fe40000010000 */
.L_x_20946:
        /* <DEDUP_REMOVED lines=16> */
.L_x_20947:
[----:B0----5:R-:W-:-:S05]  /*2b40*/  PRMT R35, RZ, 0x5410, R116 ;  /* 0x00005410ff237816 */ /* 0x021fca0000000074 */
[----:B------:R-:W-:-:S04]  /*2b50*/  FADD.FTZ R48, R35, R48 ;  /* 0x0000003023307221 */ /* 0x000fc80000010000 */
[----:B------:R-:W-:Y:S02]  /*2b60*/  @P1 FADD.FTZ R48, R112, R48 ;  /* 0x0000003070301221 */ /* 0x000fe40000010000 */
.L_x_20948:
[----:B------:R-:W-:Y:S01]  /*2b70*/  PRMT R49, RZ, 0x7610, R44 ;  /* 0x00007610ff317816 */ /* 0x000fe2000000002c */
[----:B------:R-:W-:Y:S05]  /*2b80*/  @P2 BRA `(.L_x_20949) ;  /* 0x0000003000002947 */ /* 0x000fea0003800000 */
[----:B------:R-:W-:Y:S05]  /*2b90*/  @!P1 BRA `(.L_x_20950) ;  /* 0x0000005000009947 */ /* 0x000fea0003800000 */
[----:B-----5:R-:W-:Y:S01]  /*2ba0*/  FADD.FTZ R49, R113, R49 ;  /* 0x0000003171317221 */ /* 0x020fe20000010000 */
[----:B------:R-:W-:Y:S05]  /*2bb0*/  BRA `(.L_x_20950) ;  /* 0x0000003000007947 */ /* 0x000fea0003800000 */
.L_x_20949:
[----:B-----5:R-:W-:-:S05]  /*2bc0*/  PRMT R32, RZ, 0x7610, R116 ;  /* 0x00007610ff207816 */ /* 0x020fca0000000074 */
[----:B------:R-:W-:-:S04]  /*2bd0*/  FADD.FTZ R49, R32, R49 ;  /* 0x0000003120317221 */ /* 0x000fc80000010000 */
[----:B------:R-:W-:Y:S02]  /*2be0*/  @P1 FADD.FTZ R49, R113, R49 ;  /* 0x0000003171311221 */ /* 0x000fe40000010000 */
.L_x_20950:
[----:B------:R-:W-:Y:S01]  /*2bf0*/  PRMT R50, RZ, 0x5410, R45 ;  /* 0x00005410ff327816 */ /* 0x000fe2000000002d */
[----:B------:R-:W-:Y:S05]  /*2c00*/  @P2 BRA `(.L_x_20951) ;  /* 0x0000003000002947 */ /* 0x000fea0003800000 */
[----:B------:R-:W-:Y:S05]  /*2c10*/  @!P1 BRA `(.L_x_20952) ;  /* 0x0000005000009947 */ /* 0x000fea0003800000 */
[----:B-----5:R-:W-:Y:S01]  /*2c20*/  FADD.FTZ R50, R114, R50 ;  /* 0x0000003272327221 */ /* 0x020fe20000010000 */
[----:B------:R-:W-:Y:S05]  /*2c30*/  BRA `(.L_x_20952) ;  /* 0x0000003000007947 */ /* 0x000fea0003800000 */
.L_x_20951:
[----:B-----5:R-:W-:-:S05]  /*2c40*/  PRMT R35, RZ, 0x5410, R117 ;  /* 0x00005410ff237816 */ /* 0x020fca0000000075 */
[----:B------:R-:W-:-:S04]  /*2c50*/  FADD.FTZ R50, R35, R50 ;  /* 0x0000003223327221 */ /* 0x000fc80000010000 */
[----:B------:R-:W-:Y:S02]  /*2c60*/  @P1 FADD.FTZ R50, R114, R50 ;  /* 0x0000003272321221 */ /* 0x000fe40000010000 */
.L_x_20952:
[----:B------:R-:W-:Y:S01]  /*2c70*/  PRMT R51, RZ, 0x7610, R45 ;  /* 0x00007610ff337816 */ /* 0x000fe2000000002d */
[----:B------:R-:W-:Y:S05]  /*2c80*/  @P2 BRA `(.L_x_20953) ;  /* 0x0000003000002947 */ /* 0x000fea0003800000 */
[----:B------:R-:W-:Y:S05]  /*2c90*/  @!P1 BRA `(.L_x_20954) ;  /* 0x0000005000009947 */ /* 0x000fea0003800000 */
[----:B-----5:R-:W-:Y:S01]  /*2ca0*/  FADD.FTZ R51, R115, R51 ;  /* 0x0000003373337221 */ /* 0x020fe20000010000 */
[----:B------:R-:W-:Y:S05]  /*2cb0*/  BRA `(.L_x_20954) ;  /* 0x0000003000007947 */ /* 0x000fea0003800000 */
.L_x_20953:
[----:B-----5:R-:W-:-:S05]  /*2cc0*/  PRMT R32, RZ, 0x7610, R117 ;  /* 0x00007610ff207816 */ /* 0x020fca0000000075 */
[----:B------:R-:W-:-:S04]  /*2cd0*/  FADD.FTZ R51, R32, R51 ;  /* 0x0000003320337221 */ /* 0x000fc80000010000 */
[----:B------:R-:W-:Y:S02]  /*2ce0*/  @P1 FADD.FTZ R51, R115, R51 ;  /* 0x0000003373331221 */ /* 0x000fe40000010000 */
.L_x_20954:
[----:B------:R-:W-:Y:S01]  /*2cf0*/  PRMT R44, RZ, 0x5410, R46 ;  /* 0x00005410ff2c7816 */ /* 0x000fe2000000002e */
[----:B------:R-:W-:Y:S05]  /*2d00*/  @P2 BRA `(.L_x_20955) ;  /* 0x0000003000002947 */ /* 0x000fea0003800000 */
[----:B------:R-:W-:Y:S05]  /*2d10*/  @!P1 BRA `(.L_x_20956) ;  /* 0x0000005000009947 */ /* 0x000fea0003800000 */
[----:B-----5:R-:W-:Y:S01]  /*2d20*/  FADD.FTZ R44, R108, R44 ;  /* 0x0000002c6c2c7221 */ /* 0x020fe20000010000 */
[----:B------:R-:W-:Y:S05]  /*2d30*/  BRA `(.L_x_20956) ;  /* 0x0000003000007947 */ /* 0x000fea0003800000 */
.L_x_20955:
[----:B-----5:R-:W-:-:S05]  /*2d40*/  PRMT R35, RZ, 0x5410, R118 ;  /* 0x00005410ff237816 */ /* 0x020fca0000000076 */
[----:B------:R-:W-:-:S04]  /*2d50*/  FADD.FTZ R44, R35, R44 ;  /* 0x0000002c232c7221 */ /* 0x000fc80000010000 */
[----:B------:R-:W-:Y:S02]  /*2d60*/  @P1 FADD.FTZ R44, R108, R44 ;  /* 0x0000002c6c2c1221 */ /* 0x000fe40000010000 */
.L_x_20956:
[----:B------:R-:W-:Y:S01]  /*2d70*/  PRMT R45, RZ, 0x7610, R46 ;  /* 0x00007610ff2d7816 */ /* 0x000fe2000000002e */
[----:B------:R-:W-:Y:S05]  /*2d80*/  @P2 BRA `(.L_x_20957) ;  /* 0x0000003000002947 */ /* 0x000fea0003800000 */
[----:B------:R-:W-:Y:S05]  /*2d90*/  @!P1 BRA `(.L_x_20958) ;  /* 0x0000005000009947 */ /* 0x000fea0003800000 */
[----:B-----5:R-:W-:Y:S01]  /*2da0*/  FADD.FTZ R45, R109, R45 ;  /* 0x0000002d6d2d7221 */ /* 0x020fe20000010000 */
[----:B------:R-:W-:Y:S05]  /*2db0*/  BRA `(.L_x_20958) ;  /* 0x0000003000007947 */ /* 0x000fea0003800000 */
.L_x_20957:
[----:B-----5:R-:W-:-:S05]  /*2dc0*/  PRMT R32, RZ, 0x7610, R118 ;  /* 0x00007610ff207816 */ /* 0x020fca0000000076 */
[----:B------:R-:W-:-:S04]  /*2dd0*/  FADD.FTZ R45, R32, R45 ;  /* 0x0000002d202d7221 */ /* 0x000fc80000010000 */
[----:B------:R-:W-:Y:S02]  /*2de0*/  @P1 FADD.FTZ R45, R109, R45 ;  /* 0x0000002d6d2d1221 */ /* 0x000fe40000010000 */
.L_x_20958:
[----:B------:R-:W-:Y:S01]  /*2df0*/  PRMT R46, RZ, 0x5410, R47 ;  /* 0x00005410ff2e7816 */ /* 0x000fe2000000002f */
[----:B------:R-:W-:Y:S05]  /*2e00*/  @P2 BRA `(.L_x_20959) ;  /* 0x0000003000002947 */ /* 0x000fea0003800000 */
[----:B------:R-:W-:Y:S05]  /*2e10*/  @!P1 BRA `(.L_x_20960) ;  /* 0x0000005000009947 */ /* 0x000fea0003800000 */
[----:B-----5:R-:W-:Y:S01]  /*2e20*/  FADD.FTZ R46, R110, R46 ;  /* 0x0000002e6e2e7221 */ /* 0x020fe20000010000 */
[----:B------:R-:W-:Y:S05]  /*2e30*/  BRA `(.L_x_20960) ;  /* 0x0000003000007947 */ /* 0x000fea0003800000 */
.L_x_20959:
[----:B-----5:R-:W-:-:S05]  /*2e40*/  PRMT R35, RZ, 0x5410, R119 ;  /* 0x00005410ff237816 */ /* 0x020fca0000000077 */
[----:B------:R-:W-:-:S04]  /*2e50*/  FADD.FTZ R46, R35, R46 ;  /* 0x0000002e232e7221 */ /* 0x000fc80000010000 */
[----:B------:R-:W-:Y:S02]  /*2e60*/  @P1 FADD.FTZ R46, R110, R46 ;  /* 0x0000002e6e2e1221 */ /* 0x000fe40000010000 */
.L_x_20960:
[----:B------:R-:W-:Y:S01]  /*2e70*/  PRMT R47, RZ, 0x7610, R47 ;  /* 0x00007610ff2f7816 */ /* 0x000fe2000000002f */
[----:B------:R-:W-:Y:S05]  /*2e80*/  @P2 BRA `(.L_x_20961) ;  /* 0x0000003000002947 */ /* 0x000fea0003800000 */
[----:B------:R-:W-:Y:S05]  /*2e90*/  @!P1 BRA `(.L_x_20962) ;  /* 0x0000005000009947 */ /* 0x000fea0003800000 */
[----:B-----5:R-:W-:Y:S01]  /*2ea0*/  FADD.FTZ R47, R111, R47 ;  /* 0x0000002f6f2f7221 */ /* 0x020fe20000010000 */
[----:B------:R-:W-:Y:S05]  /*2eb0*/  BRA `(.L_x_20962) ;  /* 0x0000003000007947 */ /* 0x000fea0003800000 */
.L_x_20961:
[----:B-----5:R-:W-:-:S05]  /*2ec0*/  PRMT R32, RZ, 0x7610, R119 ;  /* 0x00007610ff207816 */ /* 0x020fca0000000077 */
[----:B------:R-:W-:-:S04]  /*2ed0*/  FADD.FTZ R47, R32, R47 ;  /* 0x0000002f202f7221 */ /* 0x000fc80000010000 */
[----:B------:R-:W-:Y:S02]  /*2ee0*/  @P1 FADD.FTZ R47, R111, R47 ;  /* 0x0000002f6f2f1221 */ /* 0x000fe40000010000 */
.L_x_20962:
[----:B------:R-:W-:Y:S01]  /*2ef0*/  IADD3 R220, R215, 0x100, RZ ;  /* 0x00000100d7dc7810 */ /* 0x000fe20007ffe0ff */
[----:B------:R-:W-:-:S04]  /*2f00*/  IMAD.WIDE.U32 R42, R218, R225, c[0x0][0x188] ;  /* 0x00006200da2a7625 */ /* 0x000fc800078e00e1 */
[C---:B------:R-:W-:Y:S01]  /*2f10*/  IMAD.WIDE.U32 R36, R220.reuse, R33, c[0x0][0x170] ;  /* 0x00005c00dc247625 */ /* 0x040fe200078e0021 */
[----:B------:R0:W-:Y:S03]  /*2f20*/  STG.E.128 [R42.64], R48 ;  /* 0x000000302a007986 */ /* 0x0001e6000c101d04 */
[C---:B------:R-:W-:Y:S01]  /*2f30*/  @P1 IMAD.WIDE.U32 R34, R220.reuse, R225, c[0x0][0x180] ;  /* 0x00006000dc221625 */ /* 0x040fe200078e00e1 */
[----:B------:R0:W-:Y:S03]  /*2f40*/  STG.E.128 [R42.64+0x10], R44 ;  /* 0x0000102c2a007986 */ /* 0x0001e6000c101d04 */
[----:B------:R-:W-:Y:S01]  /*2f50*/  @P0 IMAD.WIDE.U32 R40, R220, R33, c[0x0][0x178] ;  /* 0x00005e00dc280625 */ /* 0x000fe200078e0021 */
[----:B------:R-:W2:Y:S04]  /*2f60*/  LDG.E.128 R36, [R36.64] ;  /* 0x0000000424247981 */ /* 0x000ea8000c1e1d00 */
[----:B-----5:R0:W5:Y:S04]  /*2f70*/  @P1 LDG.E.128 R112, [R34.64] ;  /* 0x0000000422701981 */ /* 0x020168000c1e1d00 */
[----:B------:R0:W5:Y:S04]  /*2f80*/  @P1 LDG.E.128 R108, [R34.64+0x10] ;  /* 0x00001004226c1981 */ /* 0x000168000c1e1d00 */
[----:B------:R2:W5:Y:S02]  /*2f90*/  @P0 LDG.E.128 R116, [R40.64] ;  /* 0x0000000428740981 */ /* 0x000564000c1e1d00 */
[----:B--2---:R-:W-:Y:S01]  /*2fa0*/  PRMT R40, RZ, 0x5410, R36 ;  /* 0x00005410ff287816 */ /* 0x004fe20000000024 */
[----:B------:R-:W-:Y:S05]  /*2fb0*/  @P2 BRA `(.L_x_20963) ;  /* 0x0000003000002947 */ /* 0x000fea0003800000 */
[----:B0-----:R-:W-:Y:S05]  /*2fc0*/  @!P1 BRA `(.L_x_20964) ;  /* 0x0000005000009947 */ /* 0x001fea0003800000 */
[----:B-----5:R-:W-:Y:S01]  /*2fd0*/  FADD.FTZ R40, R112, R40 ;  /* 0x0000002870287221 */ /* 0x020fe20000010000 */
[----:B------:R-:W-:Y:S05]  /*2fe0*/  BRA `(.L_x_20964) ;  /* 0x0000003000007947 */ /* 0x000fea0003800000 */
.L_x_20963:
[----:B0----5:R-:W-:-:S05]  /*2ff0*/  PRMT R35, RZ, 0x5410, R116 ;  /* 0x00005410ff237816 */ /* 0x021fca0000000074 */
[----:B------:R-:W-:-:S04]  /*3000*/  FADD.FTZ R40, R35, R40 ;  /* 0x0000002823287221 */ /* 0x000fc80000010000 */
[----:B------:R-:W-:Y:S02]  /*3010*/  @P1 FADD.FTZ R40, R112, R40 ;  /* 0x0000002870281221 */ /* 0x000fe40000010000 */
.L_x_20964:
[----:B------:R-:W-:Y:S01]  /*3020*/  PRMT R41, RZ, 0x7610, R36 ;  /* 0x00007610ff297816 */ /* 0x000fe20000000024 */
[----:B------:R-:W-:Y:S05]  /*3030*/  @P2 BRA `(.L_x_20965) ;  /* 0x0000003000002947 */ /* 0x000fea0003800000 */
[----:B------:R-:W-:Y:S05]  /*3040*/  @!P1 BRA `(.L_x_20966) ;  /* 0x0000005000009947 */ /* 0x000fea0003800000 */
[----:B-----5:R-:W-:Y:S01]  /*3050*/  FADD.FTZ R41, R113, R41 ;  /* 0x0000002971297221 */ /* 0x020fe20000010000 */
[----:B------:R-:W-:Y:S05]  /*3060*/  BRA `(.L_x_20966) ;  /* 0x0000003000007947 */ /* 0x000fea0003800000 */
.L_x_20965:
[----:B-----5:R-:W-:-:S05]  /*3070*/  PRMT R32, RZ, 0x7610, R116 ;  /* 0x00007610ff207816 */ /* 0x020fca0000000074 */
[----:B------:R-:W-:-:S04]  /*3080*/  FADD.FTZ R41, R32, R41 ;  /* 0x0000002920297221 */ /* 0x000fc80000010000 */
[----:B------:R-:W-:Y:S02]  /*3090*/  @P1 FADD.FTZ R41, R113, R41 ;  /* 0x0000002971291221 */ /* 0x000fe40000010000 */
.L_x_20966:
[----:B------:R-:W-:Y:S01]  /*30a0*/  PRMT R42, RZ, 0x5410, R37 ;  /* 0x00005410ff2a7816 */ /* 0x000fe20000000025 */
[----:B------:R-:W-:Y:S05]  /*30b0*/  @P2 BRA `(.L_x_20967) ;  /* 0x0000003000002947 */ /* 0x000fea0003800000 */
[----:B------:R-:W-:Y:S05]  /*30c0*/  @!P1 BRA `(.L_x_20968) ;  /* 0x0000005000009947 */ /* 0x000fea0003800000 */
[----:B-----5:R-:W-:Y:S01]  /*30d0*/  FADD.FTZ R42, R114, R42 ;  /* 0x0000002a722a7221 */ /* 0x020fe20000010000 */
[----:B------:R-:W-:Y:S05]  /*30e0*/  BRA `(.L_x_20968) ;  /* 0x0000003000007947 */ /* 0x000fea0003800000 */
.L_x_20967:
[----:B-----5:R-:W-:-:S05]  /*30f0*/  PRMT R35, RZ, 0x5410, R117 ;  /* 0x00005410ff237816 */ /* 0x020fca0000000075 */
[----:B------:R-:W-:-:S04]  /*3100*/  FADD.FTZ R42, R35, R42 ;  /* 0x0000002a232a7221 */ /* 0x000fc80000010000 */
[----:B------:R-:W-:Y:S02]  /*3110*/  @P1 FADD.FTZ R42, R114, R42 ;  /* 0x0000002a722a1221 */ /* 0x000fe40000010000 */
.L_x_20968:
[----:B------:R-:W-:Y:S01]  /*3120*/  PRMT R43, RZ, 0x7610, R37 ;  /* 0x00007610ff2b7816 */ /* 0x000fe20000000025 */
[----:B------:R-:W-:Y:S05]  /*3130*/  @P2 BRA `(.L_x_20969) ;  /* 0x0000003000002947 */ /* 0x000fea0003800000 */
[----:B------:R-:W-:Y:S05]  /*3140*/  @!P1 BRA `(.L_x_20970) ;  /* 0x0000005000009947 */ /* 0x000fea0003800000 */
[----:B-----5:R-:W-:Y:S01]  /*3150*/  FADD.FTZ R43, R115, R43 ;  /* 0x0000002b732b7221 */ /* 0x020fe20000010000 */
[----:B------:R-:W-:Y:S05]  /*3160*/  BRA `(.L_x_20970) ;  /* 0x0000003000007947 */ /* 0x000fea0003800000 */
.L_x_20969:
[----:B-----5:R-:W-:-:S05]  /*3170*/  PRMT R32, RZ, 0x7610, R117 ;  /* 0x00007610ff207816 */ /* 0x020fca0000000075 */
[----:B------:R-:W-:-:S04]  /*3180*/  FADD.FTZ R43, R32, R43 ;  /* 0x0000002b202b7221 */ /* 0x000fc80000010000 */
[----:B------:R-:W-:Y:S02]  /*3190*/  @P1 FADD.FTZ R43, R115, R43 ;  /* 0x0000002b732b1221 */ /* 0x000fe40000010000 */
.L_x_20970:
[----:B------:R-:W-:Y:S01]  /*31a0*/  PRMT R36, RZ, 0x5410, R38 ;  /* 0x00005410ff247816 */ /* 0x000fe20000000026 */
[----:B------:R-:W-:Y:S05]  /*31b0*/  @P2 BRA `(.L_x_20971) ;  /* 0x0000003000002947 */ /* 0x000fea0003800000 */
[----:B------:R-:W-:Y:S05]  /*31c0*/  @!P1 BRA `(.L_x_20972) ;  /* 0x0000005000009947 */ /* 0x000fea0003800000 */
[----:B-----5:R-:W-:Y:S01]  /*31d0*/  FADD.FTZ R36, R108, R36 ;  /* 0x000000246c247221 */ /* 0x020fe20000010000 */
[----:B------:R-:W-:Y:S05]  /*31e0*/  BRA `(.L_x_20972) ;  /* 0x0000003000007947 */ /* 0x000fea0003800000 */
.L_x_20971:
[----:B-----5:R-:W-:-:S05]  /*31f0*/  PRMT R35, RZ, 0x5410, R118 ;  /* 0x00005410ff237816 */ /* 0x020fca0000000076 */
[----:B------:R-:W-:-:S04]  /*3200*/  FADD.FTZ R36, R35, R36 ;  /* 0x0000002423247221 */ /* 0x000fc80000010000 */
[----:B------:R-:W-:Y:S02]  /*3210*/  @P1 FADD.FTZ R36, R108, R36 ;  /* 0x000000246c241221 */ /* 0x000fe40000010000 */
.L_x_20972:
[----:B------:R-:W-:Y:S01]  /*3220*/  PRMT R37, RZ, 0x7610, R38 ;  /* 0x00007610ff257816 */ /* 0x000fe20000000026 */
[----:B------:R-:W-:Y:S05]  /*3230*/  @P2 BRA `(.L_x_20973) ;  /* 0x0000003000002947 */ /* 0x000fea0003800000 */
[----:B------:R-:W-:Y:S05]  /*3240*/  @!P1 BRA `(.L_x_20974) ;  /* 0x0000005000009947 */ /* 0x000fea0003800000 */
[----:B-----5:R-:W-:Y:S01]  /*3250*/  FADD.FTZ R37, R109, R37 ;  /* 0x000000256d257221 */ /* 0x020fe20000010000 */
[----:B------:R-:W-:Y:S05]  /*3260*/  BRA `(.L_x_20974) ;  /* 0x0000003000007947 */ /* 0x000fea0003800000 */
.L_x_20973:
[----:B-----5:R-:W-:-:S05]  /*3270*/  PRMT R32, RZ, 0x7610, R118 ;  /* 0x00007610ff207816 */ /* 0x020fca0000000076 */
[----:B------:R-:W-:-:S04]  /*3280*/  FADD.FTZ R37, R32, R37 ;  /* 0x0000002520257221 */ /* 0x000fc80000010000 */
[----:B------:R-:W-:Y:S02]  /*3290*/  @P1 FADD.FTZ R37, R109, R37 ;  /* 0x000000256d251221 */ /* 0x000fe40000010000 */
.L_x_20974:
[----:B------:R-:W-:Y:S01]  /*32a0*/  PRMT R38, RZ, 0x5410, R39 ;  /* 0x00005410ff267816 */ /* 0x000fe20000000027 */
[----:B------:R-:W-:Y:S05]  /*32b0*/  @P2 BRA `(.L_x_20975) ;  /* 0x0000003000002947 */ /* 0x000fea0003800000 */
[----:B------:R-:W-:Y:S05]  /*32c0*/  @!P1 BRA `(.L_x_20976) ;  /* 0x0000005000009947 */ /* 0x000fea0003800000 */
[----:B-----5:R-:W-:Y:S01]  /*32d0*/  FADD.FTZ R38, R110, R38 ;  /* 0x000000266e267221 */ /* 0x020fe20000010000 */
[----:B------:R-:W-:Y:S05]  /*32e0*/  BRA `(.L_x_20976) ;  /* 0x0000003000007947 */ /* 0x000fea0003800000 */
.L_x_20975:
[----:B-----5:R-:W-:-:S05]  /*32f0*/  PRMT R35, RZ, 0x5410, R119 ;  /* 0x00005410ff237816 */ /* 0x020fca0000000077 */
[----:B------:R-:W-:-:S04]  /*3300*/  FADD.FTZ R38, R35, R38 ;  /* 0x0000002623267221 */ /* 0x000fc80000010000 */
[----:B------:R-:W-:Y:S02]  /*3310*/  @P1 FADD.FTZ R38, R110, R38 ;  /* 0x000000266e261221 */ /* 0x000fe40000010000 */
.L_x_20976:
[----:B------:R-:W-:Y:S01]  /*3320*/  PRMT R39, RZ, 0x7610, R39 ;  /* 0x00007610ff277816 */ /* 0x000fe20000000027 */
[----:B------:R-:W-:Y:S05]  /*3330*/  @P2 BRA `(.L_x_20977) ;  /* 0x0000003000002947 */ /* 0x000fea0003800000 */
[----:B------:R-:W-:Y:S05]  /*3340*/  @!P1 BRA `(.L_x_20978) ;  /* 0x0000005000009947 */ /* 0x000fea0003800000 */
[----:B-----5:R-:W-:Y:S01]  /*3350*/  FADD.FTZ R39, R111, R39 ;  /* 0x000000276f277221 */ /* 0x020fe20000010000 */
[----:B------:R-:W-:Y:S05]  /*3360*/  BRA `(.L_x_20978) ;  /* 0x0000003000007947 */ /* 0x000fea0003800000 */
.L_x_20977:
[----:B-----5:R-:W-:-:S05]  /*3370*/  PRMT R32, RZ, 0x7610, R119 ;  /* 0x00007610ff207816 */ /* 0x020fca0000000077 */
[----:B------:R-:W-:-:S04]  /*3380*/  FADD.FTZ R39, R32, R39 ;  /* 0x0000002720277221 */ /* 0x000fc80000010000 */
[----:B------:R-:W-:Y:S02]  /*3390*/  @P1 FADD.FTZ R39, R111, R39 ;  /* 0x000000276f271221 */ /* 0x000fe40000010000 */
.L_x_20978:
        /* <DEDUP_REMOVED lines=10> */
[----:B------:R2:W5:Y:S02]  /*3440*/  @P1 LDG.E.128 R108, [R32.64+0x10] ;  /* 0x00001004206c1981 */ /* 0x000564000c1e1d00 */
[----:B--2---:R-:W-:Y:S01]  /*3450*/  PRMT R32, RZ, 0x5410, R160 ;  /* 0x00005410ff207816 */ /* 0x004fe200000000a0 */
[----:B------:R-:W-:Y:S05]  /*3460*/  @P2 BRA `(.L_x_20979) ;  /* 0x0000003000002947 */ /* 0x000fea0003800000 */
[----:B0-----:R-:W-:Y:S05]  /*3470*/  @!P1 BRA `(.L_x_20980) ;  /* 0x0000005000009947 */ /* 0x001fea0003800000 */
[----:B-----5:R-:W-:Y:S01]  /*3480*/  FADD.FTZ R32, R112, R32 ;  /* 0x0000002070207221 */ /* 0x020fe20000010000 */
[----:B------:R-:W-:Y:S05]  /*3490*/  BRA `(.L_x_20980) ;  /* 0x0000003000007947 */ /* 0x000fea0003800000 */
.L_x_20979:
[----:B0----5:R-:W-:-:S05]  /*34a0*/  PRMT R33, RZ, 0x5410, R116 ;  /* 0x00005410ff217816 */ /* 0x021fca0000000074 */
[----:B------:R-:W-:-:S04]  /*34b0*/  FADD.FTZ R32, R33, R32 ;  /* 0x0000002021207221 */ /* 0x000fc80000010000 */
[----:B------:R-:W-:Y:S02]  /*34c0*/  @P1 FADD.FTZ R32, R112, R32 ;  /* 0x0000002070201221 */ /* 0x000fe40000010000 */
.L_x_20980:
[----:B------:R-:W-:Y:S01]  /*34d0*/  PRMT R33, RZ, 0x7610, R160 ;  /* 0x00007610ff217816 */ /* 0x000fe200000000a0 */
[----:B------:R-:W-:Y:S05]  /*34e0*/  @P2 BRA `(.L_x_20981) ;  /* 0x0000003000002947 */ /* 0x000fea0003800000 */
[----:B------:R-:W-:Y:S05]  /*34f0*/  @!P1 BRA `(.L_x_20982) ;  /* 0x0000005000009947 */ /* 0x000fea0003800000 */
[----:B-----5:R-:W-:Y:S01]  /*3500*/  FADD.FTZ R33, R113, R33 ;  /* 0x0000002171217221 */ /* 0x020fe20000010000 */
[----:B------:R-:W-:Y:S05]  /*3510*/  BRA `(.L_x_20982) ;  /* 0x0000003000007947 */ /* 0x000fea0003800000 */
.L_x_20981:
[----:B-----5:R-:W-:-:S05]  /*3520*/  PRMT R34, RZ, 0x7610, R116 ;  /* 0x00007610ff227816 */ /* 0x020fca0000000074 */
[----:B------:R-:W-:-:S04]  /*3530*/  FADD.FTZ R33, R34, R33 ;  /* 0x0000002122217221 */ /* 0x000fc80000010000 */
[----:B------:R-:W-:Y:S02]  /*3540*/  @P1 FADD.FTZ R33, R113, R33 ;  /* 0x0000002171211221 */ /* 0x000fe40000010000 */
.L_x_20982:
[----:B------:R-:W-:Y:S01]  /*3550*/  PRMT R34, RZ, 0x5410, R161 ;  /* 0x00005410ff227816 */ /* 0x000fe200000000a1 */
[----:B------:R-:W-:Y:S05]  /*3560*/  @P2 BRA `(.L_x_20983) ;  /* 0x0000003000002947 */ /* 0x000fea0003800000 */
[----:B------:R-:W-:Y:S05]  /*3570*/  @!P1 BRA `(.L_x_20984) ;  /* 0x0000005000009947 */ /* 0x000fea0003800000 */
[----:B-----5:R-:W-:Y:S01]  /*3580*/  FADD.FTZ R34, R114, R34 ;  /* 0x0000002272227221 */ /* 0x020fe20000010000 */
[----:B------:R-:W-:Y:S05]  /*3590*/  BRA `(.L_x_20984) ;  /* 0x0000003000007947 */ /* 0x000fea0003800000 */
.L_x_20983:
[----:B-----5:R-:W-:-:S05]  /*35a0*/  PRMT R35, RZ, 0x5410, R117 ;  /* 0x00005410ff237816 */ /* 0x020fca0000000075 */
[----:B------:R-:W-:-:S04]  /*35b0*/  FADD.FTZ R34, R35, R34 ;  /* 0x0000002223227221 */ /* 0x000fc80000010000 */
[----:B------:R-:W-:Y:S02]  /*35c0*/  @P1 FADD.FTZ R34, R114, R34 ;  /* 0x0000002272221221 */ /* 0x000fe40000010000 */
.L_x_20984:
[----:B------:R-:W-:Y:S01]  /*35d0*/  PRMT R35, RZ, 0x7610, R161 ;  /* 0x00007610ff237816 */ /* 0x000fe200000000a1 */
[----:B------:R-:W-:Y:S05]  /*35e0*/  @P2 BRA `(.L_x_20985) ;  /* 0x0000003000002947 */ /* 0x000fea0003800000 */
[----:B------:R-:W-:Y:S05]  /*35f0*/  @!P1 BRA `(.L_x_20986) ;  /* 0x0000005000009947 */ /* 0x000fea0003800000 */
[----:B-----5:R-:W-:Y:S01]  /*3600*/  FADD.FTZ R35, R115, R35 ;  /* 0x0000002373237221 */ /* 0x020fe20000010000 */
[----:B------:R-:W-:Y:S05]  /*3610*/  BRA `(.L_x_20986) ;  /* 0x0000003000007947 */ /* 0x000fea0003800000 */
.L_x_20985:
[----:B-----5:R-:W-:-:S05]  /*3620*/  PRMT R160, RZ, 0x7610, R117 ;  /* 0x00007610ffa07816 */ /* 0x020fca0000000075 */
[----:B------:R-:W-:-:S04]  /*3630*/  FADD.FTZ R35, R160, R35 ;  /* 0x00000023a0237221 */ /* 0x000fc80000010000 */
[----:B------:R-:W-:Y:S02]  /*3640*/  @P1 FADD.FTZ R35, R115, R35 ;  /* 0x0000002373231221 */ /* 0x000fe40000010000 */
.L_x_20986:
[----:B------:R-:W-:Y:S01]  /*3650*/  PRMT R160, RZ, 0x5410, R162 ;  /* 0x00005410ffa07816 */ /* 0x000fe200000000a2 */
[----:B------:R-:W-:Y:S05]  /*3660*/  @P2 BRA `(.L_x_20987) ;  /* 0x0000003000002947 */ /* 0x000fea0003800000 */
[----:B------:R-:W-:Y:S05]  /*3670*/  @!P1 BRA `(.L_x_20988) ;  /* 0x0000005000009947 */ /* 0x000fea0003800000 */
[----:B-----5:R-:W-:Y:S01]  /*3680*/  FADD.FTZ R160, R108, R160 ;  /* 0x000000a06ca07221 */ /* 0x020fe20000010000 */
[----:B------:R-:W-:Y:S05]  /*3690*/  BRA `(.L_x_20988) ;  /* 0x0000003000007947 */ /* 0x000fea0003800000 */
.L_x_20987:
[----:B-----5:R-:W-:-:S05]  /*36a0*/  PRMT R161, RZ, 0x5410, R118 ;  /* 0x00005410ffa17816 */ /* 0x020fca0000000076 */
[----:B------:R-:W-:-:S04]  /*36b0*/  FADD.FTZ R160, R161, R160 ;  /* 0x000000a0a1a07221 */ /* 0x000fc80000010000 */
[----:B------:R-:W-:Y:S02]  /*36c0*/  @P1 FADD.FTZ R160, R108, R160 ;  /* 0x000000a06ca01221 */ /* 0x000fe40000010000 */
.L_x_20988:
[----:B------:R-:W-:Y:S01]  /*36d0*/  PRMT R161, RZ, 0x7610, R162 ;  /* 0x00007610ffa17816 */ /* 0x000fe200000000a2 */
[----:B------:R-:W-:Y:S05]  /*36e0*/  @P2 BRA `(.L_x_20989) ;  /* 0x0000003000002947 */ /* 0x000fea0003800000 */
[----:B------:R-:W-:Y:S05]  /*36f0*/  @!P1 BRA `(.L_x_20990) ;  /* 0x0000005000009947 */ /* 0x000fea0003800000 */
[----:B-----5:R-:W-:Y:S01]  /*3700*/  FADD.FTZ R161, R109, R161 ;  /* 0x000000a16da17221 */ /* 0x020fe20000010000 */
[----:B------:R-:W-:Y:S05]  /*3710*/  BRA `(.L_x_20990) ;  /* 0x0000003000007947 */ /* 0x000fea0003800000 */
.L_x_20989:
[----:B-----5:R-:W-:-:S05]  /*3720*/  PRMT R162, RZ, 0x7610, R118 ;  /* 0x00007610ffa27816 */ /* 0x020fca0000000076 */
[----:B------:R-:W-:-:S04]  /*3730*/  FADD.FTZ R161, R162, R161 ;  /* 0x000000a1a2a17221 */ /* 0x000fc80000010000 */
[----:B------:R-:W-:Y:S02]  /*3740*/  @P1 FADD.FTZ R161, R109, R161 ;  /* 0x000000a16da11221 */ /* 0x000fe40000010000 */
.L_x_20990:
[----:B------:R-:W-:Y:S01]  /*3750*/  PRMT R162, RZ, 0x5410, R163 ;  /* 0x00005410ffa27816 */ /* 0x000fe200000000a3 */
[----:B------:R-:W-:Y:S05]  /*3760*/  @P2 BRA `(.L_x_20991) ;  /* 0x0000003000002947 */ /* 0x000fea0003800000 */
[----:B------:R-:W-:Y:S05]  /*3770*/  @!P1 BRA `(.L_x_20992) ;  /* 0x0000005000009947 */ /* 0x000fea0003800000 */
[----:B-----5:R-:W-:Y:S01]  /*3780*/  FADD.FTZ R162, R110, R162 ;  /* 0x000000a26ea27221 */ /* 0x020fe20000010000 */
[----:B------:R-:W-:Y:S05]  /*3790*/  BRA `(.L_x_20992) ;  /* 0x0000003000007947 */ /* 0x000fea0003800000 */
.L_x_20991:
[----:B-----5:R-:W-:-:S05]  /*37a0*/  PRMT R227, RZ, 0x5410, R119 ;  /* 0x00005410ffe37816 */ /* 0x020fca0000000077 */
[----:B------:R-:W-:-:S04]  /*37b0*/  FADD.FTZ R162, R227, R162 ;  /* 0x000000a2e3a27221 */ /* 0x000fc80000010000 */
[----:B------:R-:W-:Y:S02]  /*37c0*/  @P1 FADD.FTZ R162, R110, R162 ;  /* 0x000000a26ea21221 */ /* 0x000fe40000010000 */
.L_x_20992:
[----:B------:R-:W-:Y:S01]  /*37d0*/  PRMT R163, RZ, 0x7610, R163 ;  /* 0x00007610ffa37816 */ /* 0x000fe200000000a3 */
[----:B------:R-:W-:Y:S05]  /*37e0*/  @P2 BRA `(.L_x_20993) ;  /* 0x0000003000002947 */ /* 0x000fea0003800000 */
[----:B------:R-:W-:Y:S05]  /*37f0*/  @!P1 BRA `(.L_x_20994) ;  /* 0x0000005000009947 */ /* 0x000fea0003800000 */
[----:B-----5:R-:W-:Y:S01]  /*3800*/  FADD.FTZ R163, R111, R163 ;  /* 0x000000a36fa37221 */ /* 0x020fe20000010000 */
[----:B------:R-:W-:Y:S05]  /*3810*/  BRA `(.L_x_20994) ;  /* 0x0000003000007947 */ /* 0x000fea0003800000 */
.L_x_20993:
[----:B-----5:R-:W-:-:S05]  /*3820*/  PRMT R226, RZ, 0x7610, R119 ;  /* 0x00007610ffe27816 */ /* 0x020fca0000000077 */
[----:B------:R-:W-:-:S04]  /*3830*/  FADD.FTZ R163, R226, R163 ;  /* 0x000000a3e2a37221 */ /* 0x000fc80000010000 */
[----:B------:R-:W-:Y:S02]  /*3840*/  @P1 FADD.FTZ R163, R111, R163 ;  /* 0x000000a36fa31221 */ /* 0x000fe40000010000 */
.L_x_20994:
        /* <DEDUP_REMOVED lines=75> */
[----:B------:R-:W-:-:S04]  /*3d00*/  IMAD.WIDE.U32 R226, R222, R225, c[0x0][0x188] ;  /* 0x00006200dee27625 */ /* 0x000fc800078e00e1 */
[----:B------:R-:W-:Y:S01]  /*3d10*/  FADD.FTZ R228, R229, R34 ;  /* 0x00000022e5e47221 */ /* 0x000fe20000010000 */
[----:B------:R0:W-:Y:S03]  /*3d20*/  STG.E.128 [R226.64], R32 ;  /* 0x00000020e2007986 */ /* 0x0001e6000c101d04 */
[----:B------:R-:W-:Y:S01]  /*3d30*/  FADD.FTZ R225, R228, R35 ;  /* 0x00000023e4e17221 */ /* 0x000fe20000010000 */
[----:B------:R0:W-:Y:S03]  /*3d40*/  STG.E.128 [R226.64+0x10], R160 ;  /* 0x000010a0e2007986 */ /* 0x0001e6000c101d04 */
[----:B------:R-:W-:-:S04]  /*3d50*/  FADD.FTZ R228, R225, R160 ;  /* 0x000000a0e1e47221 */ /* 0x000fc80000010000 */
[----:B------:R-:W-:-:S04]  /*3d60*/  FADD.FTZ R225, R228, R161 ;  /* 0x000000a1e4e17221 */ /* 0x000fc80000010000 */
[----:B------:R-:W-:-:S04]  /*3d70*/  FADD.FTZ R224, R225, R162 ;  /* 0x000000a2e1e07221 */ /* 0x000fc80000010000 */
[----:B------:R-:W-:Y:S01]  /*3d80*/  FADD.FTZ R233, R224, R163 ;  /* 0x000000a3e0e97221 */ /* 0x000fe20000010000 */
[----:B------:R-:W-:Y:S05]  /*3d90*/  BRA.DIV ~URZ, `(.L_x_20995) ;  /* 0x000024627f007947 */ /* 0x000fea000b800000 */
[----:B------:R1:W2:Y:S02]  /*3da0*/  SHFL.BFLY PT, R224, R233, 0x1, 0x1f ;  /* 0x0c201f00e9e07f89 */ /* 0x0002a400000e0000 */
.L_x_20999:
[----:B-12---:R-:W-:Y:S01]  /*3db0*/  FADD.FTZ R233, R233, R224 ;  /* 0x000000e0e9e97221 */ /* 0x006fe20000010000 */
[----:B------:R-:W-:Y:S05]  /*3dc0*/  BRA.DIV ~URZ, `(.L_x_20996) ;  /* 0x000024b27f007947 */ /* 0x000fea000b800000 */
[----:B------:R-:W1:Y:S02]  /*3dd0*/  SHFL.BFLY PT, R224, R233, 0x2, 0x1f ;  /* 0x0c401f00e9e07f89 */ /* 0x000e6400000e0000 */
[----:B-1----:R-:W-:-:S05]  /*3de0*/  FADD.FTZ R224, R233, R224 ;  /* 0x000000e0e9e07221 */ /* 0x002fca0000010000 */
[----:B------:R-:W1:Y:S02]  /*3df0*/  SHFL.BFLY PT, R225, R224, 0x4, 0x1f ;  /* 0x0c801f00e0e17f89 */ /* 0x000e6400000e0000 */
[----:B-1----:R-:W-:-:S05]  /*3e00*/  FADD.FTZ R225, R224, R225 ;  /* 0x000000e1e0e17221 */ /* 0x002fca0000010000 */
[----:B0-----:R-:W0:Y:S02]  /*3e10*/  SHFL.BFLY PT, R226, R225, 0x8, 0x1f ;  /* 0x0d001f00e1e27f89 */ /* 0x001e2400000e0000 */
        /* <DEDUP_REMOVED lines=173> */
.L_x_21000:
[----:B-1----:R-:W-:Y:S01]  /*48f0*/  FADD.FTZ R231, R231, R226 ;  /* 0x000000e2e7e77221 */ /* 0x002fe20000010000 */
[----:B0-----:R-:W-:Y:S01]  /*4900*/  MOV R226, c[0x0][0x1e0] ;  /* 0x0000780000e27a02 */ /* 0x001fe20000000f00 */
[----:B------:R-:W-:Y:S01]  /*4910*/  FMUL.FTZ R224, R227, R227 ;  /* 0x000000e3e3e07220 */ /* 0x000fe20000410000 */
[----:B------:R-:W-:Y:S01]  /*4920*/  ISETP.NE.AND P0, PT, RZ, UR6, PT ;  /* 0x00000006ff007c0c */ /* 0x000fe2000bf05270 */
[----:B------:R-:W-:Y:S01]  /*4930*/  HFMA2.MMA R225, -RZ, RZ, 0, 2.384185791015625e-07 ;  /* 0x00000004ffe17435 */ /* 0x000fe200000001ff */
[----:B------:R-:W-:Y:S01]  /*4940*/  PRMT R230, RZ, 0x7610, R132 ;  /* 0x00007610ffe67816 */ /* 0x000fe20000000084 */
[----:B------:R-:W-:Y:S01]  /*4950*/  FFMA.FTZ R226, R231, R226, c[0x0][0x228] ;  /* 0x00008a00e7e27623 */ /* 0x000fe200000100e2 */
[----:B------:R-:W-:Y:S02]  /*4960*/  FSEL R231, R224, RZ, P0 ;  /* 0x000000ffe0e77208 */ /* 0x000fe40000000000 */
[----:B------:R-:W-:Y:S02]  /*4970*/  FSEL R224, R227, RZ, !P0 ;  /* 0x000000ffe3e07208 */ /* 0x000fe40004000000 */
[----:B------:R-:W-:Y:S01]  /*4980*/  PRMT R244, RZ, 0x7610, R125 ;  /* 0x00007610fff47816 */ /* 0x000fe2000000007d */
[----:B------:R-:W-:Y:S01]  /*4990*/  FADD.FTZ R226, R226, R231 ;  /* 0x000000e7e2e27221 */ /* 0x000fe20000010000 */
[----:B------:R-:W-:Y:S01]  /*49a0*/  PRMT R248, RZ, 0x7610, R121 ;  /* 0x00007610fff87816 */ /* 0x000fe20000000079 */
[----:B------:R-:W-:Y:S01]  /*49b0*/  @!P1 IMAD.WIDE R228, R208, R225, c[0x0][0x1a0] ;  /* 0x00006800d0e49625 */ /* 0x000fe200078e02e1 */
[----:B------:R-:W-:-:S02]  /*49c0*/  PRMT R236, RZ, 0x7610, R129 ;  /* 0x00007610ffec7816 */ /* 0x000fc40000000081 */
[----:B------:R-:W-:Y:S01]  /*49d0*/  PRMT R238, RZ, 0x7610, R128 ;  /* 0x00007610ffee7816 */ /* 0x000fe20000000080 */
[----:B------:R-:W0:Y:S01]  /*49e0*/  MUFU.RSQ R226, R226 ;  /* 0x000000e200e27308 */ /* 0x000e220000001400 */
[C---:B------:R-:W-:Y:S01]  /*49f0*/  FADD.FTZ R49, -R224.reuse, R49 ;  /* 0x00000031e0317221 */ /* 0x040fe20000010100 */
[----:B------:R1:W-:Y:S01]  /*4a00*/  @!P1 STG.E [R228.64], R227 ;  /* 0x000000e3e4009986 */ /* 0x0003e2000c101904 */
[C---:B------:R-:W-:Y:S01]  /*4a10*/  FADD.FTZ R50, -R224.reuse, R50 ;  /* 0x00000032e0327221 */ /* 0x040fe20000010100 */
[----:B------:R-:W-:Y:S01]  /*4a20*/  PRMT R246, RZ, 0x7610, R124 ;  /* 0x00007610fff67816 */ /* 0x000fe2000000007c */
        /* <DEDUP_REMOVED lines=9> */
[----:B-1----:R-:W-:Y:S01]  /*4ac0*/  PRMT R228, RZ, 0x7610, R133 ;  /* 0x00007610ffe47816 */ /* 0x002fe20000000085 */
[----:B------:R-:W-:-:S02]  /*4ad0*/  FADD.FTZ R227, -R224, R42 ;  /* 0x0000002ae0e37221 */ /* 0x000fc40000010100 */
[C---:B0-----:R-:W-:Y:S02]  /*4ae0*/  FMUL.FTZ R42, R226.reuse, R49 ;  /* 0x00000031e22a7220 */ /* 0x041fe40000410000 */
[C---:B------:R-:W-:Y:S02]  /*4af0*/  FMUL.FTZ R49, R226.reuse, R50 ;  /* 0x00000032e2317220 */ /* 0x040fe40000410000 */
[C---:B------:R-:W-:Y:S01]  /*4b00*/  FMUL.FTZ R50, R226.reuse, R43 ;  /* 0x0000002be2327220 */ /* 0x040fe20000410000 */
        /* <DEDUP_REMOVED lines=9> */
[C---:B------:R-:W-:Y:S02]  /*4ba0*/  FADD.FTZ R78, -R224.reuse, R78 ;  /* 0x0000004ee04e7221 */ /* 0x040fe40000010100 */
[----:B------:R-:W-:Y:S01]  /*4bb0*/  FADD.FTZ R79, -R224, R79 ;  /* 0x0000004fe04f7221 */ /* 0x000fe20000010100 */
[----:B------:R-:W-:Y:S01]  /*4bc0*/  F2FP.BF16.PACK_AB R43, R86, R43 ;  /* 0x0000002b562b723e */ /* 0x000fe200000010ff */
[----:B------:R-:W-:Y:S01]  /*4bd0*/  FFMA.FTZ R88, R88, R87, R165 ;  /* 0x0000005758587223 */ /* 0x000fe200000100a5 */
[----:B------:R-:W-:Y:S01]  /*4be0*/  PRMT R87, RZ, 0x7610, R148 ;  /* 0x00007610ff577816 */ /* 0x000fe20000000094 */
[----:B------:R-:W-:-:S02]  /*4bf0*/  FMUL.FTZ R78, R226, R78 ;  /* 0x0000004ee24e7220 */ /* 0x000fc40000410000 */
[----:B------:R-:W-:Y:S02]  /*4c00*/  FMUL.FTZ R79, R226, R79 ;  /* 0x0000004fe24f7220 */ /* 0x000fe40000410000 */
[----:B------:R-:W-:Y:S01]  /*4c10*/  FFMA.FTZ R89, R89, R87, R164 ;  /* 0x0000005759597223 */ /* 0x000fe200000100a4 */
[----:B------:R-:W-:Y:S01]  /*4c20*/  PRMT R87, RZ, 0x5410, R147 ;  /* 0x00005410ff577816 */ /* 0x000fe20000000093 */
[C---:B------:R-:W-:Y:S02]  /*4c30*/  FADD.FTZ R76, -R224.reuse, R76 ;  /* 0x0000004ce04c7221 */ /* 0x040fe40000010100 */
[----:B------:R-:W-:Y:S02]  /*4c40*/  FADD.FTZ R77, -R224, R77 ;  /* 0x0000004de04d7221 */ /* 0x000fe40000010100 */
        /* <DEDUP_REMOVED lines=58> */
[----:B------:R-:W-:-:S02]  /*4ff0*/  FADD.FTZ R52, -R224, R52 ;  /* 0x00000034e0347221 */ /* 0x000fc40000010100 */
[C---:B------:R-:W-:Y:S02]  /*5000*/  FADD.FTZ R55, -R224.reuse, R55 ;  /* 0x00000037e0377221 */ /* 0x040fe40000010100 */
[----:B------:R-:W-:Y:S01]  /*5010*/  FFMA.FTZ R73, R73, R87, R16 ;  /* 0x0000005749497223 */ /* 0x000fe20000010010 */
[----:B------:R-:W-:Y:S01]  /*5020*/  PRMT R87, RZ, 0x5410, R139 ;  /* 0x00005410ff577816 */ /* 0x000fe2000000008b */
[C---:B------:R-:W-:Y:S02]  /*5030*/  FADD.FTZ R48, -R224.reuse, R48 ;  /* 0x00000030e0307221 */ /* 0x040fe40000010100 */
[C---:B------:R-:W-:Y:S02]  /*5040*/  FADD.FTZ R37, -R224.reuse, R37 ;  /* 0x00000025e0257221 */ /* 0x040fe40000010100 */
[C---:B------:R-:W-:Y:S02]  /*5050*/  FADD.FTZ R57, -R224.reuse, R57 ;  /* 0x00000039e0397221 */ /* 0x040fe40000010100 */
[----:B------:R-:W-:-:S02]  /*5060*/  FADD.FTZ R51, -R224, R51 ;  /* 0x00000033e0337221 */ /* 0x000fc40000010100 */
[----:B------:R-:W-:Y:S02]  /*5070*/  FADD.FTZ R235, -R224, R34 ;  /* 0x00000022e0eb7221 */ /* 0x000fe40000010100 */
[----:B------:R-:W-:Y:S02]  /*5080*/  FMUL.FTZ R62, R226, R62 ;  /* 0x0000003ee23e7220 */ /* 0x000fe40000410000 */
[C---:B------:R-:W-:Y:S02]  /*5090*/  FADD.FTZ R104, -R224.reuse, R104 ;  /* 0x00000068e0687221 */ /* 0x040fe40000010100 */
[C---:B------:R-:W-:Y:S02]  /*50a0*/  FADD.FTZ R44, -R224.reuse, R44 ;  /* 0x0000002ce02c7221 */ /* 0x040fe40000010100 */
[----:B------:R-:W-:Y:S02]  /*50b0*/  FADD.FTZ R231, -R224, R38 ;  /* 0x00000026e0e77221 */ /* 0x000fe40000010100 */
[----:B------:R-:W-:-:S02]  /*50c0*/  FMUL.FTZ R34, R226, R59 ;  /* 0x0000003be2227220 */ /* 0x000fc40000410000 */
[C---:B------:R-:W-:Y:S02]  /*50d0*/  FADD.FTZ R63, -R224.reuse, R63 ;  /* 0x0000003fe03f7221 */ /* 0x040fe40000010100 */
[----:B------:R-:W-:Y:S02]  /*50e0*/  FADD.FTZ R45, -R224, R45 ;  /* 0x0000002de02d7221 */ /* 0x000fe40000010100 */
[C---:B------:R-:W-:Y:S02]  /*50f0*/  FMUL.FTZ R59, R226.reuse, R52 ;  /* 0x00000034e23b7220 */ /* 0x040fe40000410000 */
[----:B------:R-:W-:Y:S02]  /*5100*/  FMUL.FTZ R38, R226, R55 ;  /* 0x00000037e2267220 */ /* 0x000fe40000410000 */
[C---:B------:R-:W-:Y:S02]  /*5110*/  FADD.FTZ R46, -R224.reuse, R46 ;  /* 0x0000002ee02e7221 */ /* 0x040fe40000010100 */
[----:B------:R-:W-:-:S02]  /*5120*/  FADD.FTZ R233, -R224, R32 ;  /* 0x00000020e0e97221 */ /* 0x000fc40000010100 */
[----:B------:R-:W-:-:S04]  /*5130*/  @!P1 IMAD.WIDE R240, R208, R225, c[0x0][0x1a8] ;  /* 0x00006a00d0f09625 */ /* 0x000fc800078e02e1 */
[C---:B------:R-:W-:Y:S01]  /*5140*/  FMUL.FTZ R55, R226.reuse, R48 ;  /* 0x00000030e2377220 */ /* 0x040fe20000410000 */
[----:B------:R0:W-:Y:S01]  /*5150*/  @!P1 STG.E [R240.64], R226 ;  /* 0x000000e2f0009986 */ /* 0x0001e2000c101904 */
[----:B------:R-:W-:Y:S01]  /*5160*/  FMUL.FTZ R52, R226, R37 ;  /* 0x00000025e2347220 */ /* 0x000fe20000410000 */
[----:B------:R-:W-:Y:S01]  /*5170*/  PRMT R37, RZ, 0x5410, R156 ;  /* 0x00005410ff257816 */ /* 0x000fe2000000009c */
[----:B------:R-:W-:Y:S02]  /*5180*/  FADD.FTZ R47, -R224, R47 ;  /* 0x0000002fe02f7221 */ /* 0x000fe40000010100 */
[C---:B------:R-:W-:Y:S02]  /*5190*/  FMUL.FTZ R32, R226.reuse, R57 ;  /* 0x00000039e2207220 */ /* 0x040fe40000410000 */
[----:B------:R-:W-:Y:S02]  /*51a0*/  FMUL.FTZ R48, R226, R51 ;  /* 0x00000033e2307220 */ /* 0x000fe40000410000 */
[----:B------:R-:W-:Y:S01]  /*51b0*/  FFMA.FTZ R62, R62, R87, R3 ;  /* 0x000000573e3e7223 */ /* 0x000fe20000010003 */
[----:B------:R-:W-:Y:S01]  /*51c0*/  PRMT R87, RZ, 0x7610, R139 ;  /* 0x00007610ff577816 */ /* 0x000fe2000000008b */
[C---:B------:R-:W-:Y:S01]  /*51d0*/  FADD.FTZ R56, -R224.reuse, R56 ;  /* 0x00000038e0387221 */ /* 0x040fe20000010100 */
[----:B0-----:R-:W-:Y:S01]  /*51e0*/  PRMT R240, RZ, 0x7610, R127 ;  /* 0x00007610fff07816 */ /* 0x001fe2000000007f */
[----:B------:R-:W-:-:S02]  /*51f0*/  FADD.FTZ R40, -R224, R40 ;  /* 0x00000028e0287221 */ /* 0x000fc40000010100 */
[C---:B------:R-:W-:Y:S02]  /*5200*/  FMUL.FTZ R104, R226.reuse, R104 ;  /* 0x00000068e2687220 */ /* 0x040fe40000410000 */
[----:B------:R-:W-:Y:S02]  /*5210*/  FMUL.FTZ R51, R226, R44 ;  /* 0x0000002ce2337220 */ /* 0x000fe40000410000 */
[C---:B------:R-:W-:Y:S02]  /*5220*/  FADD.FTZ R41, -R224.reuse, R41 ;  /* 0x00000029e0297221 */ /* 0x040fe40000010100 */
[----:B------:R-:W-:Y:S02]  /*5230*/  FADD.FTZ R33, -R224, R33 ;  /* 0x00000021e0217221 */ /* 0x000fe40000010100 */
[C---:B------:R-:W-:Y:S02]  /*5240*/  FMUL.FTZ R63, R226.reuse, R63 ;  /* 0x0000003fe23f7220 */ /* 0x040fe40000410000 */
[----:B------:R-:W-:-:S02]  /*5250*/  FMUL.FTZ R44, R226, R45 ;  /* 0x0000002de22c7220 */ /* 0x000fc40000410000 */
[----:B------:R-:W-:Y:S02]  /*5260*/  FADD.FTZ R105, -R224, R105 ;  /* 0x00000069e0697221 */ /* 0x000fe40000010100 */
[----:B------:R-:W-:Y:S02]  /*5270*/  FMUL.FTZ R45, R226, R46 ;  /* 0x0000002ee22d7220 */ /* 0x000fe40000410000 */
[C---:B------:R-:W-:Y:S02]  /*5280*/  FADD.FTZ R102, -R224.reuse, R102 ;  /* 0x00000066e0667221 */ /* 0x040fe40000010100 */
[C---:B------:R-:W-:Y:S02]  /*5290*/  FADD.FTZ R96, -R224.reuse, R96 ;  /* 0x00000060e0607221 */ /* 0x040fe40000010100 */
[----:B------:R-:W-:Y:S02]  /*52a0*/  FADD.FTZ R60, -R224, R60 ;  /* 0x0000003ce03c7221 */ /* 0x000fe40000010100 */
[----:B------:R-:W-:-:S02]  /*52b0*/  FMUL.FTZ R46, R226, R47 ;  /* 0x0000002fe22e7220 */ /* 0x000fc40000410000 */
[----:B------:R-:W-:Y:S01]  /*52c0*/  FFMA.FTZ R230, R32, R230, R183 ;  /* 0x000000e620e67223 */ /* 0x000fe200000100b7 */
[----:B------:R-:W-:Y:S01]  /*52d0*/  PRMT R32, RZ, 0x5410, R127 ;  /* 0x00005410ff207816 */ /* 0x000fe2000000007f */
[C---:B------:R-:W-:Y:S02]  /*52e0*/  FMUL.FTZ R241, R226.reuse, R56 ;  /* 0x00000038e2f17220 */ /* 0x040fe40000410000 */
[----:B------:R-:W-:Y:S02]  /*52f0*/  FMUL.FTZ R47, R226, R40 ;  /* 0x00000028e22f7220 */ /* 0x000fe40000410000 */
[----:B------:R-:W-:Y:S01]  /*5300*/  FFMA.FTZ R104, R104, R37, R181 ;  /* 0x0000002568687223 */ /* 0x000fe200000100b5 */
[----:B------:R-:W-:Y:S01]  /*5310*/  PRMT R37, RZ, 0x7610, R156 ;  /* 0x00007610ff257816 */ /* 0x000fe2000000009c */
[C---:B------:R-:W-:Y:S01]  /*5320*/  FMUL.FTZ R40, R226.reuse, R41 ;  /* 0x00000029e2287220 */ /* 0x040fe20000410000 */
[----:B------:R-:W-:Y:S01]  /*5330*/  PRMT R41, RZ, 0x5410, R152 ;  /* 0x00005410ff297816 */ /* 0x000fe20000000098 */
[----:B------:R-:W-:-:S02]  /*5340*/  FMUL.FTZ R231, R226, R231 ;  /* 0x000000e7e2e77220 */ /* 0x000fc40000410000 */
[C---:B------:R-:W-:Y:S01]  /*5350*/  FMUL.FTZ R56, R226.reuse, R33 ;  /* 0x00000021e2387220 */ /* 0x040fe20000410000 */
[----:B------:R-:W-:Y:S01]  /*5360*/  PRMT R33, RZ, 0x5410, R159 ;  /* 0x00005410ff217816 */ /* 0x000fe2000000009f */
[----:B------:R-:W-:Y:S01]  /*5370*/  FFMA.FTZ R63, R63, R87, R2 ;  /* 0x000000573f3f7223 */ /* 0x000fe20000010002 */
[----:B------:R-:W-:Y:S01]  /*5380*/  PRMT R87, RZ, 0x5410, R138 ;  /* 0x00005410ff577816 */ /* 0x000fe2000000008a */
[----:B------:R-:W-:Y:S02]  /*5390*/  FMUL.FTZ R105, R226, R105 ;  /* 0x00000069e2697220 */ /* 0x000fe40000410000 */
[----:B------:R-:W-:Y:S02]  /*53a0*/  FADD.FTZ R229, -R224, R36 ;  /* 0x00000024e0e57221 */ /* 0x000fe40000010100 */
[C---:B------:R-:W-:Y:S02]  /*53b0*/  FMUL.FTZ R102, R226.reuse, R102 ;  /* 0x00000066e2667220 */ /* 0x040fe40000410000 */
[----:B------:R-:W-:-:S02]  /*53c0*/  FMUL.FTZ R96, R226, R96 ;  /* 0x00000060e2607220 */ /* 0x000fc40000410000 */
[----:B------:R-:W-:Y:S02]  /*53d0*/  FMUL.FTZ R60, R226, R60 ;  /* 0x0000003ce23c7220 */ /* 0x000fe40000410000 */
[C---:B------:R-:W-:Y:S02]  /*53e0*/  FADD.FTZ R92, -R224.reuse, R92 ;  /* 0x0000005ce05c7221 */ /* 0x040fe40000010100 */
[C---:B------:R-:W-:Y:S02]  /*53f0*/  FADD.FTZ R103, -R224.reuse, R103 ;  /* 0x00000067e0677221 */ /* 0x040fe40000010100 */
[C---:B------:R-:W-:Y:S02]  /*5400*/  FADD.FTZ R97, -R224.reuse, R97 ;  /* 0x00000061e0617221 */ /* 0x040fe40000010100 */
[----:B------:R-:W-:Y:S02]  /*5410*/  FADD.FTZ R61, -R224, R61 ;  /* 0x0000003de03d7221 */ /* 0x000fe40000010100 */
[----:B------:R-:W-:Y:S01]  /*5420*/  FFMA.FTZ R231, R231, R32, R202 ;  /* 0x00000020e7e77223 */ /* 0x000fe200000100ca */
[----:B------:R-:W-:Y:S01]  /*5430*/  PRMT R32, RZ, 0x5410, R126 ;  /* 0x00005410ff207816 */ /* 0x000fe2000000007e */
[----:B------:R-:W-:Y:S01]  /*5440*/  FFMA.FTZ R105, R105, R37, R180 ;  /* 0x0000002569697223 */ /* 0x000fe200000100b4 */
[----:B------:R-:W-:Y:S01]  /*5450*/  PRMT R37, RZ, 0x5410, R154 ;  /* 0x00005410ff257816 */ /* 0x000fe2000000009a */
[----:B------:R-:W-:-:S02]  /*5460*/  FMUL.FTZ R229, R226, R229 ;  /* 0x000000e5e2e57220 */ /* 0x000fc40000410000 */
[----:B------:R-:W-:Y:S01]  /*5470*/  FFMA.FTZ R102, R102, R33, R175 ;  /* 0x0000002166667223 */ /* 0x000fe200000100af */
[----:B------:R-:W-:Y:S01]  /*5480*/  PRMT R33, RZ, 0x7610, R159 ;  /* 0x00007610ff217816 */ /* 0x000fe2000000009f */
[----:B------:R-:W-:Y:S01]  /*5490*/  FFMA.FTZ R96, R96, R41, R173 ;  /* 0x0000002960607223 */ /* 0x000fe200000100ad */
[----:B------:R-:W-:Y:S01]  /*54a0*/  PRMT R41, RZ, 0x7610, R152 ;  /* 0x00007610ff297816 */ /* 0x000fe20000000098 */
[----:B------:R-:W-:Y:S01]  /*54b0*/  FFMA.FTZ R60, R60, R87, R5 ;  /* 0x000000573c3c7223 */ /* 0x000fe20000010005 */
[----:B------:R-:W-:Y:S01]  /*54c0*/  PRMT R87, RZ, 0x7610, R138 ;  /* 0x00007610ff577816 */ /* 0x000fe2000000008a */
[C---:B------:R-:W-:Y:S02]  /*54d0*/  FMUL.FTZ R92, R226.reuse, R92 ;  /* 0x0000005ce25c7220 */ /* 0x040fe40000410000 */
        /* <DEDUP_REMOVED lines=18> */
[----:B------:R-:W-:Y:S02]  /*5600*/  FMUL.FTZ R93, R226, R93 ;  /* 0x0000005de25d7220 */ /* 0x000fe40000410000 */
[----:B------:R-:W-:Y:S01]  /*5610*/  FADD.FTZ R239, -R224, R162 ;  /* 0x000000a2e0ef7221 */ /* 0x000fe20000010100 */
[----:B------:R-:W-:Y:S01]  /*5620*/  PRMT R162, RZ, 0x7610, R135 ;  /* 0x00007610ffa27816 */ /* 0x000fe20000000087 */
[----:B------:R-:W-:-:S02]  /*5630*/  FMUL.FTZ R100, R226, R100 ;  /* 0x00000064e2647220 */ /* 0x000fc40000410000 */
[C---:B------:R-:W-:Y:S02]  /*5640*/  FMUL.FTZ R84, R226.reuse, R84 ;  /* 0x00000054e2547220 */ /* 0x040fe40000410000 */
[----:B------:R-:W-:Y:S02]  /*5650*/  FMUL.FTZ R66, R226, R66 ;  /* 0x00000042e2427220 */ /* 0x000fe40000410000 */
[C---:B------:R-:W-:Y:S02]  /*5660*/  FADD.FTZ R98, -R224.reuse, R98 ;  /* 0x00000062e0627221 */ /* 0x040fe40000010100 */
[C---:B------:R-:W-:Y:S02]  /*5670*/  FADD.FTZ R101, -R224.reuse, R101 ;  /* 0x00000065e0657221 */ /* 0x040fe40000010100 */
[C---:B------:R-:W-:Y:S02]  /*5680*/  FADD.FTZ R85, -R224.reuse, R85 ;  /* 0x00000055e0557221 */ /* 0x040fe40000010100 */
[----:B------:R-:W-:-:S02]  /*5690*/  FADD.FTZ R67, -R224, R67 ;  /* 0x00000043e0437221 */ /* 0x000fc40000010100 */
[----:B------:R-:W-:Y:S01]  /*56a0*/  FFMA.FTZ R227, R227, R32, R198 ;  /* 0x00000020e3e37223 */ /* 0x000fe200000100c6 */
[----:B------:R-:W-:Y:S01]  /*56b0*/  PRMT R32, RZ, 0x5410, R123 ;  /* 0x00005410ff207816 */ /* 0x000fe2000000007b */
[----:B------:R-:W-:Y:S02]  /*56c0*/  FADD.FTZ R237, -R224, R160 ;  /* 0x000000a0e0ed7221 */ /* 0x000fe40000010100 */
        /* <DEDUP_REMOVED lines=10> */
[----:B------:R-:W-:-:S02]  /*5770*/  FADD.FTZ R53, -R224, R53 ;  /* 0x00000035e0357221 */ /* 0x000fc40000010100 */
[----:B------:R-:W-:Y:S02]  /*5780*/  FMUL.FTZ R98, R226, R98 ;  /* 0x00000062e2627220 */ /* 0x000fe40000410000 */
[C---:B------:R-:W-:Y:S02]  /*5790*/  FADD.FTZ R54, -R224.reuse, R54 ;  /* 0x00000036e0367221 */ /* 0x040fe40000010100 */
[----:B------:R-:W-:Y:S02]  /*57a0*/  FADD.FTZ R161, -R224, R161 ;  /* 0x000000a1e0a17221 */ /* 0x000fe40000010100 */
[C---:B------:R-:W-:Y:S02]  /*57b0*/  FMUL.FTZ R101, R226.reuse, R101 ;  /* 0x00000065e2657220 */ /* 0x040fe40000410000 */
[C---:B------:R-:W-:Y:S02]  /*57c0*/  FMUL.FTZ R85, R226.reuse, R85 ;  /* 0x00000055e2557220 */ /* 0x040fe40000410000 */
[----:B------:R-:W-:-:S02]  /*57d0*/  FMUL.FTZ R67, R226, R67 ;  /* 0x00000043e2437220 */ /* 0x000fc40000410000 */
[C---:B------:R-:W-:Y:S02]  /*57e0*/  FADD.FTZ R99, -R224.reuse, R99 ;  /* 0x00000063e0637221 */ /* 0x040fe40000010100 */
[C---:B------:R-:W-:Y:S02]  /*57f0*/  FADD.FTZ R39, -R224.reuse, R39 ;  /* 0x00000027e0277221 */ /* 0x040fe40000010100 */
[C---:B------:R-:W-:Y:S02]  /*5800*/  FADD.FTZ R106, -R224.reuse, R106 ;  /* 0x0000006ae06a7221 */ /* 0x040fe40000010100 */
[C---:B------:R-:W-:Y:S02]  /*5810*/  FADD.FTZ R90, -R224.reuse, R90 ;  /* 0x0000005ae05a7221 */ /* 0x040fe40000010100 */
[----:B------:R-:W-:Y:S02]  /*5820*/  FADD.FTZ R64, -R224, R64 ;  /* 0x00000040e0407221 */ /* 0x000fe40000010100 */
[----:B------:R-:W-:Y:S01]  /*5830*/  FFMA.FTZ R160, R160, R32, R211 ;  /* 0x00000020a0a07223 */ /* 0x000fe200000100d3 */
[----:B------:R-:W-:Y:S01]  /*5840*/  PRMT R32, RZ, 0x7610, R122 ;  /* 0x00007610ff207816 */ /* 0x000fe2000000007a */
[----:B------:R-:W-:-:S02]  /*5850*/  FADD.FTZ R94, -R224, R94 ;  /* 0x0000005ee05e7221 */ /* 0x000fc40000010100 */
[----:B------:R-:W-:Y:S02]  /*5860*/  FMUL.FTZ R36, R226, R53 ;  /* 0x00000035e2247220 */ /* 0x000fe40000410000 */
[----:B------:R-:W-:Y:S01]  /*5870*/  FFMA.FTZ R37, R98, R37, R171 ;  /* 0x0000002562257223 */ /* 0x000fe200000100ab */
[----:B------:R-:W-:Y:S01]  /*5880*/  PRMT R98, RZ, 0x7610, R153 ;  /* 0x00007610ff627816 */ /* 0x000fe20000000099 */
[----:B------:R-:W-:Y:S02]  /*5890*/  FADD.FTZ R58, -R224, R58 ;  /* 0x0000003ae03a7221 */ /* 0x000fe40000010100 */
[C---:B------:R-:W-:Y:S02]  /*58a0*/  FMUL.FTZ R53, R226.reuse, R54 ;  /* 0x00000036e2357220 */ /* 0x040fe40000410000 */
[C---:B------:R-:W-:Y:S02]  /*58b0*/  FMUL.FTZ R161, R226.reuse, R161 ;  /* 0x000000a1e2a17220 */ /* 0x040fe40000410000 */
[----:B------:R-:W-:Y:S01]  /*58c0*/  FFMA.FTZ R101, R101, R33, R176 ;  /* 0x0000002165657223 */ /* 0x000fe200000100b0 */
[----:B------:R-:W-:Y:S01]  /*58d0*/  PRMT R33, RZ, 0x5410, R157 ;  /* 0x00005410ff217816 */ /* 0x000fe2000000009d */
[----:B------:R-:W-:Y:S01]  /*58e0*/  FFMA.FTZ R85, R85, R41, R28 ;  /* 0x0000002955557223 */ /* 0x000fe2000001001c */
[----:B------:R-:W-:Y:S01]  /*58f0*/  PRMT R41, RZ, 0x5410, R149 ;  /* 0x00005410ff297816 */ /* 0x000fe20000000095 */
[----:B------:R-:W-:Y:S01]  /*5900*/  FFMA.FTZ R67, R67, R87, R6 ;  /* 0x0000005743437223 */ /* 0x000fe20000010006 */
[----:B------:R-:W-:Y:S01]  /*5910*/  PRMT R87, RZ, 0x5410, R136 ;  /* 0x00005410ff577816 */ /* 0x000fe20000000088 */
[----:B------:R-:W-:-:S02]  /*5920*/  FMUL.FTZ R99, R226, R99 ;  /* 0x00000063e2637220 */ /* 0x000fc40000410000 */
[C---:B------:R-:W-:Y:S01]  /*5930*/  FMUL.FTZ R54, R226.reuse, R39 ;  /* 0x00000027e2367220 */ /* 0x040fe20000410000 */
[----:B------:R-:W-:Y:S01]  /*5940*/  PRMT R39, RZ, 0x5410, R155 ;  /* 0x00005410ff277816 */ /* 0x000fe2000000009b */
[C---:B------:R-:W-:Y:S02]  /*5950*/  FMUL.FTZ R106, R226.reuse, R106 ;  /* 0x0000006ae26a7220 */ /* 0x040fe40000410000 */
[C---:B------:R-:W-:Y:S02]  /*5960*/  FMUL.FTZ R90, R226.reuse, R90 ;  /* 0x0000005ae25a7220 */ /* 0x040fe40000410000 */
[C---:B------:R-:W-:Y:S02]  /*5970*/  FMUL.FTZ R64, R226.reuse, R64 ;  /* 0x00000040e2407220 */ /* 0x040fe40000410000 */
[----:B------:R-:W-:Y:S02]  /*5980*/  FMUL.FTZ R94, R226, R94 ;  /* 0x0000005ee25e7220 */ /* 0x000fe40000410000 */
[----:B------:R-:W-:-:S02]  /*5990*/  FADD.FTZ R107, -R224, R107 ;  /* 0x0000006be06b7221 */ /* 0x000fc40000010100 */
[C---:B------:R-:W-:Y:S02]  /*59a0*/  FADD.FTZ R91, -R224.reuse, R91 ;  /* 0x0000005be05b7221 */ /* 0x040fe40000010100 */
[----:B------:R-:W-:Y:S02]  /*59b0*/  FADD.FTZ R65, -R224, R65 ;  /* 0x00000041e0417221 */ /* 0x000fe40000010100 */
[----:B------:R-:W-:Y:S02]  /*59c0*/  FMUL.FTZ R57, R226, R58 ;  /* 0x0000003ae2397220 */ /* 0x000fe40000410000 */
[----:B------:R-:W-:Y:S01]  /*59d0*/  FFMA.FTZ R161, R161, R32, R212 ;  /* 0x00000020a1a17223 */ /* 0x000fe200000100d4 */
[----:B------:R-:W-:Y:S01]  /*59e0*/  PRMT R32, RZ, 0x5410, R121 ;  /* 0x00005410ff207816 */ /* 0x000fe20000000079 */
[C---:B------:R-:W-:Y:S02]  /*59f0*/  FADD.FTZ R95, -R224.reuse, R95 ;  /* 0x0000005fe05f7221 */ /* 0x040fe40000010100 */
[----:B------:R-:W-:-:S02]  /*5a00*/  FADD.FTZ R35, -R224, R35 ;  /* 0x00000023e0237221 */ /* 0x000fc40000010100 */
[----:B------:R-:W-:Y:S01]  /*5a10*/  FADD.FTZ R163, -R224, R163 ;  /* 0x000000a3e0a37221 */ /* 0x000fe20000010100 */
[----:B------:R-:W-:Y:S01]  /*5a20*/  PRMT R224, RZ, 0x7610, R134 ;  /* 0x00007610ffe07816 */ /* 0x000fe20000000086 */
[C---:B------:R-:W-:Y:S01]  /*5a30*/  FMUL.FTZ R58, R226.reuse, R237 ;  /* 0x000000ede23a7220 */ /* 0x040fe20000410000 */
[----:B------:R-:W-:Y:S01]  /*5a40*/  PRMT R237, RZ, 0x5410, R124 ;  /* 0x00005410ffed7816 */ /* 0x000fe2000000007c */
[----:B------:R-:W-:Y:S01]  /*5a50*/  FFMA.FTZ R98, R99, R98, R170 ;  /* 0x0000006263627223 */ /* 0x000fe200000100aa */
[----:B------:R-:W-:Y:S01]  /*5a60*/  PRMT R99, RZ, 0x5410, R130 ;  /* 0x00005410ff637816 */ /* 0x000fe20000000082 */
[----:B------:R-:W-:Y:S02]  /*5a70*/  FMUL.FTZ R235, R226, R235 ;  /* 0x000000ebe2eb7220 */ /* 0x000fe40000410000 */
        /* <DEDUP_REMOVED lines=8> */
[----:B------:R-:W-:Y:S01]  /*5b00*/  FMUL.FTZ R107, R226, R107 ;  /* 0x0000006be26b7220 */ /* 0x000fe20000410000 */
[----:B------:R-:W-:Y:S01]  /*5b10*/  F2FP.BF16.PACK_AB R37, R98, R37 ;  /* 0x000000256225723e */ /* 0x000fe200000010ff */
[----:B------:R-:W-:-:S02]  /*5b20*/  FMUL.FTZ R91, R226, R91 ;  /* 0x0000005be25b7220 */ /* 0x000fc40000410000 */
[C---:B------:R-:W-:Y:S02]  /*5b30*/  FMUL.FTZ R65, R226.reuse, R65 ;  /* 0x00000041e2417220 */ /* 0x040fe40000410000 */
[C---:B------:R-:W-:Y:S02]  /*5b40*/  FMUL.FTZ R95, R226.reuse, R95 ;  /* 0x0000005fe25f7220 */ /* 0x040fe40000410000 */
[C---:B------:R-:W-:Y:S02]  /*5b50*/  FMUL.FTZ R233, R226.reuse, R233 ;  /* 0x000000e9e2e97220 */ /* 0x040fe40000410000 */
[----:B------:R-:W-:Y:S02]  /*5b60*/  FMUL.FTZ R35, R226, R35 ;  /* 0x00000023e2237220 */ /* 0x000fe40000410000 */
[----:B------:R-:W-:Y:S01]  /*5b70*/  FFMA.FTZ R228, R34, R228, R185 ;  /* 0x000000e422e47223 */ /* 0x000fe200000100b9 */
[----:B------:R-:W-:Y:S01]  /*5b80*/  PRMT R34, RZ, 0x5410, R132 ;  /* 0x00005410ff227816 */ /* 0x000fe20000000084 */
[----:B------:R-:W-:Y:S01]  /*5b90*/  FFMA.FTZ R235, R235, R32, R206 ;  /* 0x00000020ebeb7223 */ /* 0x000fe200000100ce */
[----:B------:R-:W-:Y:S01]  /*5ba0*/  PRMT R32, RZ, 0x5410, R120 ;  /* 0x00005410ff207816 */ /* 0x000fe20000000078 */
[----:B------:R-:W-:Y:S01]  /*5bb0*/  FMUL.FTZ R226, R226, R163 ;  /* 0x000000a3e2e27220 */ /* 0x000fe20000410000 */
        /* <DEDUP_REMOVED lines=8> */
[----:B------:R-:W-:Y:S01]  /*5c40*/  PRMT R107, RZ, 0x5410, R129 ;  /* 0x00005410ff6b7816 */ /* 0x000fe20000000081 */
[----:B------:R-:W-:Y:S01]  /*5c50*/  FFMA.FTZ R90, R91, R90, R30 ;  /* 0x0000005a5b5a7223 */ /* 0x000fe2000001001e */
[----:B------:R-:W-:Y:S01]  /*5c60*/  PRMT R91, RZ, 0x5410, R134 ;  /* 0x00005410ff5b7816 */ /* 0x000fe20000000086 */
[----:B------:R-:W-:Y:S01]  /*5c70*/  FFMA.FTZ R65, R65, R87, R8 ;  /* 0x0000005741417223 */ /* 0x000fe20000010008 */
[----:B------:R-:W-:Y:S01]  /*5c80*/  PRMT R87, RZ, 0x5410, R135 ;  /* 0x00005410ff577816 */ /* 0x000fe20000000087 */
[----:B------:R-:W-:Y:S01]  /*5c90*/  FFMA.FTZ R94, R95, R94, R166 ;  /* 0x0000005e5f5e7223 */ /* 0x000fe200000100a6 */
[----:B------:R-:W-:Y:S01]  /*5ca0*/  LEA R70, P0, R215, c[0x0][0x208], 0x4 ;  /* 0x00008200d7467a11 */ /* 0x000fe200078020ff */
[----:B------:R-:W-:Y:S01]  /*5cb0*/  FFMA.FTZ R239, R226, R239, R213 ;  /* 0x000000efe2ef7223 */ /* 0x000fe200000100d5 */
[----:B------:R-:W-:Y:S01]  /*5cc0*/  MOV R79, 0x10 ;  /* 0x00000010004f7802 */ /* 0x000fe20000000f00 */
        /* <DEDUP_REMOVED lines=15> */
[----:B------:R-:W-:Y:S01]  /*5dc0*/  LEA.HI.X R71, R215, c[0x0][0x20c], RZ, 0x4, P0 ;  /* 0x00008300d7477a11 */ /* 0x000fe200000f24ff */
        /* <DEDUP_REMOVED lines=9> */
[----:B------:R-:W-:Y:S01]  /*5e60*/  F2FP.BF16.PACK_AB R42, R85, R84 ;  /* 0x00000054552a723e */ /* 0x000fe200000010ff */
[----:B------:R0:W-:Y:S01]  /*5e70*/  STG.E.128 [R70.64], R32 ;  /* 0x0000002046007986 */ /* 0x0001e2000c101d04 */
        /* <DEDUP_REMOVED lines=9> */
[-C--:B------:R-:W-:Y:S01]  /*5f10*/  IMAD.WIDE.U32 R72, R219, R79.reuse, c[0x0][0x208] ;  /* 0x00008200db487625 */ /* 0x080fe200078e004f */
[----:B------:R-:W-:Y:S01]  /*5f20*/  F2FP.BF16.PACK_AB R44, R81, R80 ;  /* 0x00000050512c723e */ /* 0x000fe200000010ff */
[----:B------:R1:W-:Y:S01]  /*5f30*/  STG.E.128 [R68.64], R36 ;  /* 0x0000002444007986 */ /* 0x0003e2000c101d04 */
        /* <DEDUP_REMOVED lines=16> */
[----:B0-----:R-:W-:Y:S01]  /*6040*/  F2FP.BF16.PACK_AB R35, R232, R95 ;  /* 0x0000005fe823723e */ /* 0x001fe200000010ff */
[----:B------:R-:W-:Y:S01]  /*6050*/  IMAD.WIDE.U32 R214, R214, R79, c[0x0][0x208] ;  /* 0x00008200d6d67625 */ /* 0x000fe200078e004f */
[----:B------:R-:W-:Y:S01]  /*6060*/  F2FP.BF16.PACK_AB R34, R234, R99 ;  /* 0x00000063ea22723e */ /* 0x000fe200000010ff */
[----:B------:R3:W-:Y:S01]  /*6070*/  STG.E.128 [R76.64], R48 ;  /* 0x000000304c007986 */ /* 0x0007e2000c101d04 */
[----:B------:R-:W-:Y:S01]  /*6080*/  F2FP.BF16.PACK_AB R33, R236, R107 ;  /* 0x0000006bec21723e */ /* 0x000fe200000010ff */
[----:B------:R-:W-:Y:S01]  /*6090*/  IMAD.WIDE.U32 R216, R216, R79, c[0x0][0x208] ;  /* 0x00008200d8d87625 */ /* 0x000fe200078e004f */
[----:B------:R-:W-:Y:S01]  /*60a0*/  F2FP.BF16.PACK_AB R32, R238, R163 ;  /* 0x000000a3ee20723e */ /* 0x000fe200000010ff */
[----:B------:R3:W-:Y:S01]  /*60b0*/  STG.E.128 [R214.64], R52 ;  /* 0x00000034d6007986 */ /* 0x0007e2000c101d04 */
[----:B-1----:R-:W-:Y:S01]  /*60c0*/  F2FP.BF16.PACK_AB R39, R240, R231 ;  /* 0x000000e7f027723e */ /* 0x002fe200000010ff */
[----:B------:R-:W-:Y:S01]  /*60d0*/  IMAD.WIDE.U32 R218, R218, R79, c[0x0][0x208] ;  /* 0x00008200dada7625 */ /* 0x000fe200078e004f */
[----:B------:R-:W-:Y:S01]  /*60e0*/  F2FP.BF16.PACK_AB R38, R242, R229 ;  /* 0x000000e5f226723e */ /* 0x000fe200000010ff */
[----:B------:R3:W-:Y:S01]  /*60f0*/  STG.E.128 [R216.64], R56 ;  /* 0x00000038d8007986 */ /* 0x0007e2000c101d04 */
[----:B------:R-:W-:Y:S01]  /*6100*/  F2FP.BF16.PACK_AB R37, R244, R227 ;  /* 0x000000e3f425723e */ /* 0x000fe200000010ff */
[----:B------:R-:W-:Y:S01]  /*6110*/  IMAD.WIDE.U32 R220, R220, R79, c[0x0][0x208] ;  /* 0x00008200dcdc7625 */ /* 0x000fe200078e004f */
[----:B------:R-:W-:Y:S01]  /*6120*/  F2FP.BF16.PACK_AB R36, R246, R237 ;  /* 0x000000edf624723e */ /* 0x000fe200000010ff */
[----:B------:R3:W-:Y:S01]  /*6130*/  STG.E.128 [R218.64], R32 ;  /* 0x00000020da007986 */ /* 0x0007e2000c101d04 */
[----:B--2---:R-:W-:Y:S01]  /*6140*/  F2FP.BF16.PACK_AB R43, R239, R160 ;  /* 0x000000a0ef2b723e */ /* 0x004fe200000010ff */
[----:B------:R-:W-:Y:S01]  /*6150*/  IMAD.WIDE.U32 R222, R222, R79, c[0x0][0x208] ;  /* 0x00008200dede7625 */ /* 0x000fe200078e004f */
[----:B------:R-:W-:Y:S01]  /*6160*/  F2FP.BF16.PACK_AB R42, R161, R226 ;  /* 0x000000e2a12a723e */ /* 0x000fe200000010ff */
[----:B------:R3:W-:Y:S01]  /*6170*/  STG.E.128 [R220.64], R36 ;  /* 0x00000024dc007986 */ /* 0x0007e2000c101d04 */
[----:B------:R-:W-:Y:S01]  /*6180*/  F2FP.BF16.PACK_AB R41, R248, R235 ;  /* 0x000000ebf829723e */ /* 0x000fe200000010ff */
[----:B------:R-:W-:Y:S01]  /*6190*/  IMAD R208, R225, c[0x0][0x160], R208 ;  /* 0x00005800e1d07a24 */ /* 0x000fe200078e02d0 */
[----:B------:R-:W-:-:S04]  /*61a0*/  F2FP.BF16.PACK_AB R40, R250, R233 ;  /* 0x000000e9fa28723e */ /* 0x000fc800000010ff */
[----:B------:R-:W-:Y:S01]  /*61b0*/  ISETP.GE.AND P0, PT, R208, c[0x0][0x164], PT ;  /* 0x00005900d0007a0c */ /* 0x000fe20003f06270 */
[----:B------:R3:W-:-:S12]  /*61c0*/  STG.E.128 [R222.64], R40 ;  /* 0x00000028de007986 */ /* 0x0007d8000c101d04 */
[----:B---3-5:R-:W-:Y:S01]  /*61d0*/  @P0 CALL.REL.NOINC `(.L_x_20997) ;  /* 0x0000001000000944 */ /* 0x028fe20003c00000 */
[----:B------:R-:W-:Y:S05]  /*61e0*/  BRA `(.L_x_20998) ;  /* 0xffffa6a000007947 */ /* 0x000fea000383ffff */
.L_x_20997:
[----:B------:R-:W-:Y:S05]  /*61f0*/  EXIT ;  /* 0x000000000000794d */ /* 0x000fea0003800000 */
.L_x_20995:
[----:B------:R-:W-:Y:S01]  /*6200*/  HFMA2.MMA R231, -RZ, RZ, 0, 5.9604644775390625e-08 ;  /* 0x00000001ffe77435 */ /* 0x000fe200000001ff */
[----:B0-----:R-:W-:Y:S02]  /*6210*/  MOV R226, R233 ;  /* 0x000000e900e27202 */ /* 0x001fe40000000f00 */
[----:B------:R-:W-:Y:S02]  /*6220*/  MOV R228, 0x1f ;  /* 0x0000001f00e47802 */ /* 0x000fe40000000f00 */
[----:B------:R-:W-:Y:S02]  /*6230*/  MOV R229, 0xffffffff ;  /* 0xffffffff00e57802 */ /* 0x000fe40000000f00 */
[----:B------:R-:W-:Y:S02]  /*6240*/  MOV R224, 0x6260 ;  /* 0x0000626000e07802 */ /* 0x000fe40000000f00 */
[----:B-----5:R-:W-:Y:S05]  /*6250*/  CALL.REL.NOINC `($__internal_27_$__cuda_sm70_shflsync_bfly_p) ;  /* 0x00000da000007944 */ /* 0x020fea0003c00000 */
[----:B-1----:R-:W-:Y:S01]  /*6260*/  MOV R224, R231 ;  /* 0x000000e700e07202 */ /* 0x002fe20000000f00 */
[----:B0-----:R-:W-:Y:S05]  /*6270*/  BRA `(.L_x_20999) ;  /* 0xffffdb3000007947 */ /* 0x001fea000383ffff */
.L_x_20996:
[----:B------:R-:W-:Y:S01]  /*6280*/  HFMA2.MMA R231, -RZ, RZ, 0, 1.1920928955078125e-07 ;  /* 0x00000002ffe77435 */ /* 0x000fe200000001ff */
[----:B0-----:R-:W-:Y:S02]  /*6290*/  MOV R226, R233 ;  /* 0x000000e900e27202 */ /* 0x001fe40000000f00 */
[----:B------:R-:W-:-:S02]  /*62a0*/  MOV R228, 0x1f ;  /* 0x0000001f00e47802 */ /* 0x000fc40000000f00 */
[----:B------:R-:W-:Y:S02]  /*62b0*/  MOV R229, 0xffffffff ;  /* 0xffffffff00e57802 */ /* 0x000fe40000000f00 */
[----:B------:R-:W-:Y:S02]  /*62c0*/  MOV R224, 0x62e0 ;  /* 0x000062e000e07802 */ /* 0x000fe40000000f00 */
[----:B-----5:R-:W-:Y:S05]  /*62d0*/  CALL.REL.NOINC `($__internal_27_$__cuda_sm70_shflsync_bfly_p) ;  /* 0x00000d2000007944 */ /* 0x020fea0003c00000 */
[----:B01----:R-:W-:Y:S01]  /*62e0*/  FADD.FTZ R226, R233, R231 ;  /* 0x000000e7e9e27221 */ /* 0x003fe20000010000 */
[----:B------:R-:W-:Y:S01]  /*62f0*/  HFMA2.MMA R231, -RZ, RZ, 0, 2.384185791015625e-07 ;  /* 0x00000004ffe77435 */ /* 0x000fe200000001ff */
[----:B------:R-:W-:Y:S02]  /*6300*/  MOV R228, 0x1f ;  /* 0x0000001f00e47802 */ /* 0x000fe40000000f00 */
[----:B------:R-:W-:Y:S02]  /*6310*/  MOV R229, 0xffffffff ;  /* 0xffffffff00e57802 */ /* 0x000fe40000000f00 */
[----:B------:R-:W-:Y:S02]  /*6320*/  MOV R224, 0x6340 ;  /* 0x0000634000e07802 */ /* 0x000fe40000000f00 */
[----:B------:R-:W-:Y:S05]  /*6330*/  CALL.REL.NOINC `($__internal_27_$__cuda_sm70_shflsync_bfly_p) ;  /* 0x00000cc000007944 */ /* 0x000fea0003c00000 */
[----:B01----:R-:W-:Y:S01]  /*6340*/  FADD.FTZ R226, R226, R231 ;  /* 0x000000e7e2e27221 */ /* 0x003fe20000010000 */
[----:B------:R-:W-:Y:S01]  /*6350*/  HFMA2.MMA R231, -RZ, RZ, 0, 4.76837158203125e-07 ;  /* 0x00000008ffe77435 */ /* 0x000fe200000001ff */
[----:B------:R-:W-:-:S02]  /*6360*/  MOV R228, 0x1f ;  /* 0x0000001f00e47802 */ /* 0x000fc40000000f00 */
[----:B------:R-:W-:Y:S02]  /*6370*/  MOV R229, 0xffffffff ;  /* 0xffffffff00e57802 */ /* 0x000fe40000000f00 */
[----:B------:R-:W-:Y:S02]  /*6380*/  MOV R224, 0x63a0 ;  /* 0x000063a000e07802 */ /* 0x000fe40000000f00 */
[----:B------:R-:W-:Y:S05]  /*6390*/  CALL.REL.NOINC `($__internal_27_$__cuda_sm70_shflsync_bfly_p) ;  /* 0x00000c6000007944 */ /* 0x000fea0003c00000 */
[----:B01----:R-:W-:Y:S01]  /*63a0*/  FADD.FTZ R226, R226, R231 ;  /* 0x000000e7e2e27221 */ /* 0x003fe20000010000 */
[----:B------:R-:W-:Y:S01]  /*63b0*/  HFMA2.MMA R231, -RZ, RZ, 0, 9.5367431640625e-07 ;  /* 0x00000010ffe77435 */ /* 0x000fe200000001ff */
[----:B------:R-:W-:Y:S02]  /*63c0*/  MOV R228, 0x1f ;  /* 0x0000001f00e47802 */ /* 0x000fe40000000f00 */
[----:B------:R-:W-:Y:S02]  /*63d0*/  MOV R229, 0xffffffff ;  /* 0xffffffff00e57802 */ /* 0x000fe40000000f00 */
[----:B------:R-:W-:Y:S02]  /*63e0*/  MOV R224, 0x6400 ;  /* 0x0000640000e07802 */ /* 0x000fe40000000f00 */
[----:B------:R-:W-:Y:S05]  /*63f0*/  CALL.REL.NOINC `($__internal_27_$__cuda_sm70_shflsync_bfly_p) ;  /* 0x00000c0000007944 */ /* 0x000fea0003c00000 */
[----:B-1----:R-:W-:Y:S01]  /*6400*/  FADD.FTZ R227, R226, R231 ;  /* 0x000000e7e2e37221 */ /* 0x002fe20000010000 */
[----:B------:R-:W-:Y:S01]  /*6410*/  HFMA2.MMA R231, -RZ, RZ, 0, 5.9604644775390625e-08 ;  /* 0x00000001ffe77435 */ /* 0x000fe200000001ff */
[----:B0-----:R-:W-:-:S02]  /*6420*/  MOV R228, 0x1f ;  /* 0x0000001f00e47802 */ /* 0x001fc40000000f00 */
        /* <DEDUP_REMOVED lines=163> */
[----:B------:R-:W-:Y:S05]  /*6e60*/  CALL.REL.NOINC `($__internal_27_$__cuda_sm70_shflsync_bfly_p) ;  /* 0x0000019000007944 */ /* 0x000fea0003c00000 */
[----:B01----:R-:W-:Y:S01]  /*6e70*/  FADD.FTZ R226, R226, R231 ;  /* 0x000000e7e2e27221 */ /* 0x003fe20000010000 */
[----:B------:R-:W-:Y:S01]  /*6e80*/  HFMA2.MMA R231, -RZ, RZ, 0, 1.1920928955078125e-07 ;  /* 0x00000002ffe77435 */ /* 0x000fe200000001ff */
[----:B------:R-:W-:Y:S02]  /*6e90*/  MOV R228, 0x1f ;  /* 0x0000001f00e47802 */ /* 0x000fe40000000f00 */
[----:B------:R-:W-:Y:S02]  /*6ea0*/  MOV R229, 0xffffffff ;  /* 0xffffffff00e57802 */ /* 0x000fe40000000f00 */
[----:B------:R-:W-:Y:S02]  /*6eb0*/  MOV R224, 0x6ed0 ;  /* 0x00006ed000e07802 */ /* 0x000fe40000000f00 */
[----:B------:R-:W-:Y:S05]  /*6ec0*/  CALL.REL.NOINC `($__internal_27_$__cuda_sm70_shflsync_bfly_p) ;  /* 0x0000013000007944 */ /* 0x000fea0003c00000 */
[----:B01----:R-:W-:Y:S01]  /*6ed0*/  FADD.FTZ R226, R226, R231 ;  /* 0x000000e7e2e27221 */ /* 0x003fe20000010000 */
[----:B------:R-:W-:Y:S01]  /*6ee0*/  HFMA2.MMA R231, -RZ, RZ, 0, 2.384185791015625e-07 ;  /* 0x00000004ffe77435 */ /* 0x000fe200000001ff */
[----:B------:R-:W-:Y:S02]  /*6ef0*/  MOV R228, 0x1f ;  /* 0x0000001f00e47802 */ /* 0x000fe40000000f00 */
[----:B------:R-:W-:-:S02]  /*6f00*/  MOV R229, 0xffffffff ;  /* 0xffffffff00e57802 */ /* 0x000fc40000000f00 */
[----:B------:R-:W-:Y:S02]  /*6f10*/  MOV R224, 0x6f30 ;  /* 0x00006f3000e07802 */ /* 0x000fe40000000f00 */
[----:B------:R-:W-:Y:S05]  /*6f20*/  CALL.REL.NOINC `($__internal_27_$__cuda_sm70_shflsync_bfly_p) ;  /* 0x000000d000007944 */ /* 0x000fea0003c00000 */
[----:B01----:R-:W-:Y:S01]  /*6f30*/  FADD.FTZ R226, R226, R231 ;  /* 0x000000e7e2e27221 */ /* 0x003fe20000010000 */
[----:B------:R-:W-:Y:S01]  /*6f40*/  HFMA2.MMA R231, -RZ, RZ, 0, 4.76837158203125e-07 ;  /* 0x00000008ffe77435 */ /* 0x000fe200000001ff */
[----:B------:R-:W-:Y:S02]  /*6f50*/  MOV R228, 0x1f ;  /* 0x0000001f00e47802 */ /* 0x000fe40000000f00 */
[----:B------:R-:W-:Y:S02]  /*6f60*/  MOV R229, 0xffffffff ;  /* 0xffffffff00e57802 */ /* 0x000fe40000000f00 */
[----:B------:R-:W-:Y:S02]  /*6f70*/  MOV R224, 0x6f90 ;  /* 0x00006f9000e07802 */ /* 0x000fe40000000f00 */
[----:B------:R-:W-:Y:S05]  /*6f80*/  CALL.REL.NOINC `($__internal_27_$__cuda_sm70_shflsync_bfly_p) ;  /* 0x0000007000007944 */ /* 0x000fea0003c00000 */
[----:B01----:R-:W-:Y:S01]  /*6f90*/  FADD.FTZ R226, R226, R231 ;  /* 0x000000e7e2e27221 */ /* 0x003fe20000010000 */
[----:B------:R-:W-:Y:S01]  /*6fa0*/  HFMA2.MMA R231, -RZ, RZ, 0, 9.5367431640625e-07 ;  /* 0x00000010ffe77435 */ /* 0x000fe200000001ff */
[----:B------:R-:W-:Y:S02]  /*6fb0*/  MOV R228, 0x1f ;  /* 0x0000001f00e47802 */ /* 0x000fe40000000f00 */
[----:B------:R-:W-:-:S02]  /*6fc0*/  MOV R229, 0xffffffff ;  /* 0xffffffff00e57802 */ /* 0x000fc40000000f00 */
[----:B------:R-:W-:Y:S02]  /*6fd0*/  MOV R224, 0x6ff0 ;  /* 0x00006ff000e07802 */ /* 0x000fe40000000f00 */
[----:B------:R-:W-:Y:S05]  /*6fe0*/  CALL.REL.NOINC `($__internal_27_$__cuda_sm70_shflsync_bfly_p) ;  /* 0x0000001000007944 */ /* 0x000fea0003c00000 */
[----:B01----:R-:W-:Y:S05]  /*6ff0*/  BRA `(.L_x_21000) ;  /* 0xffffd8f000007947 */ /* 0x003fea000383ffff */
        .weak           $__internal_27_$__cuda_sm70_shflsync_bfly_p
        .type           $__internal_27_$__cuda_sm70_shflsync_bfly_p,@function
        .size           $__internal_27_$__cuda_sm70_shflsync_bfly_p,(.L_x_65407 - $__internal_27_$__cuda_sm70_shflsync_bfly_p)
$__internal_27_$__cuda_sm70_shflsync_bfly_p:
[----:B------:R-:W-:Y:S01]  /*7000*/  HFMA2.MMA R225, -RZ, RZ, 0, 0 ;  /* 0x00000000ffe17435 */ /* 0x000fe200000001ff */
[----:B------:R-:W-:Y:S04]  /*7010*/  WARPSYNC R229 ;  /* 0x000000e500007348 */ /* 0x000fe80003800000 */
[----:B------:R0:W1:Y:S01]  /*7020*/  SHFL.BFLY PT, R231, R226, R231, R228 ;  /* 0x0c0000e7e2e77389 */ /* 0x00006200000e00e4 */
[----:B------:R-:W-:Y:S05]  /*7030*/  RET.REL.NODEC R224 `(_ZN10layer_norm31ln_parallel_residual_fwd_kernelINS_13Kernel_traitsI13__nv_bfloat16S2_fS2_fjLj2560ELj1ELj4ELj1ELj16ENS_18Kernel_traits_baseILj2560ES2_S2_fS2_fjLj128EEEEELb0ELb1ELb1EEEvNS_9FwdParamsE) ;  /* 0xffff8fc0e0007950 */ /* 0x000fea0003c3ffff */
.L_x_21001:
        /* <DEDUP_REMOVED lines=12> */
.L_x_65407:


//--------------------- .text._ZN10layer_norm31ln_parallel_residual_fwd_kernelINS_13Kernel_traitsI13__nv_bfloat16S2_fS2_fjLj2560ELj1ELj4ELj1ELj16ENS_18Kernel_traits_baseILj2560ES2_S2_fS2_fjLj128EEEEELb1ELb0ELb0EEEvNS_9FwdParamsE --------------------------
	.section	.text._ZN10layer_norm31ln_parallel_residual_fwd_kernelINS_13Kernel_traitsI13__nv_bfloat16S2_fS2_fjLj2560ELj1ELj4ELj1ELj16ENS_18Kernel_traits_baseILj2560ES2_S2_fS2_fjLj128EEEEELb1ELb0ELb0EEEvNS_9FwdParamsE,"ax",@progbits
	.sectioninfo	@"SHI_REGISTERS=168"
	.align	128
        .global         _ZN10layer_norm31ln_parallel_residual_fwd_kernelINS_13Kernel_traitsI13__nv_bfloat16S2_fS2_fjLj2560ELj1ELj4ELj1ELj16ENS_18Kernel_traits_baseILj2560ES2_S2_fS2_fjLj128EEEEELb1ELb0ELb0EEEvNS_9FwdParamsE
        .type           _ZN10layer_norm31ln_parallel_residual_fwd_kernelINS_13Kernel_traitsI13__nv_bfloat16S2_fS2_fjLj2560ELj1ELj4ELj1ELj16ENS_18Kernel_traits_baseILj2560ES2_S2_fS2_fjLj128EEEEELb1ELb0ELb0EEEvNS_9FwdParamsE,@function
        .size           _ZN10layer_norm31ln_parallel_residual_fwd_kernelINS_13Kernel_traitsI13__nv_bfloat16S2_fS2_fjLj2560ELj1ELj4ELj1ELj16ENS_18Kernel_traits_baseILj2560ES2_S2_fS2_fjLj128EEEEELb1ELb0ELb0EEEvNS_9FwdParamsE,(.L_x_65408 - _ZN10layer_norm31ln_parallel_residual_fwd_kernelINS_13Kernel_traitsI13__nv_bfloat16S2_fS2_fjLj2560ELj1ELj4ELj1ELj16ENS_18Kernel_traits_baseILj2560ES2_S2_fS2_fjLj128EEEEELb1ELb0ELb0EEEvNS_9FwdParamsE)
        .other          _ZN10layer_norm31ln_parallel_residual_fwd_kernelINS_13Kernel_traitsI13__nv_bfloat16S2_fS2_fjLj2560ELj1ELj4ELj1ELj16ENS_18Kernel_traits_baseILj2560ES2_S2_fS2_fjLj128EEEEELb1ELb0ELb0EEEvNS_9FwdParamsE,@"STO_CUDA_ENTRY STV_DEFAULT"
_ZN10layer_norm31ln_parallel_residual_fwd_kernelINS_13Kernel_traitsI13__nv_bfloat16S2_fS2_fjLj2560ELj1ELj4ELj1ELj16ENS_18Kernel_traits_baseILj2560ES2_S2_fS2_fjLj128EEEEELb1ELb0ELb0EEEvNS_9FwdParamsE:
.text._ZN10layer_norm31ln_parallel_residual_fwd_kernelINS_13Kernel_traitsI13__nv_bfloat16S2_fS2_fjLj2560ELj1ELj4ELj1ELj16ENS_18Kernel_traits_baseILj2560ES2_S2_fS2_fjLj128EEEEELb1ELb0ELb0EEEvNS_9FwdParamsE:
        /* <DEDUP_REMOVED lines=100> */
.L_x_21003:
[----:B------:R-:W-:Y:S05]  /*0640*/  BSYNC B0 ;  /* 0x0000000000007941 */ /* 0x000fea0003800000 */
.L_x_21002:
        /* <DEDUP_REMOVED lines=25> */
.L_x_21005:
[----:B------:R-:W-:Y:S05]  /*07e0*/  BSYNC B0 ;  /* 0x0000000000007941 */ /* 0x000fea0003800000 */
.L_x_21004:
        /* <DEDUP_REMOVED lines=25> */
.L_x_21007:
[----:B------:R-:W-:Y:S05]  /*0980*/  BSYNC B0 ;  /* 0x0000000000007941 */ /* 0x000fea0003800000 */
.L_x_21006:
        /* <DEDUP_REMOVED lines=25> */
.L_x_21009:
[----:B------:R-:W-:Y:S05]  /*0b20*/  BSYNC B0 ;  /* 0x0000000000007941 */ /* 0x000fea0003800000 */
.L_x_21008:
        /* <DEDUP_REMOVED lines=33> */
.L_x_21011:
[----:B0-----:R-:W-:Y:S05]  /*0d40*/  BSYNC B0 ;  /* 0x0000000000007941 */ /* 0x001fea0003800000 */
.L_x_21010:
        /* <DEDUP_REMOVED lines=35> */
.L_x_21013:
[----:B0-----:R-:W-:Y:S05]  /*0f80*/  BSYNC B0 ;  /* 0x0000000000007941 */ /* 0x001fea0003800000 */
.L_x_21012:
[----:B------:R-:W-:Y:S01]  /*0f90*/  IMAD.WIDE.U32 R6, R15, -0x326172a9, RZ ;  /* 0xcd9e8d570f067825 */ /* 0x000fe200078e00ff */
[----:B------:R-:W-:Y:S01]  /*0fa0*/  ISETP.GE.U32.AND P0, PT, R118, 0xe0, PT ;  /* 0x000000e07600780c */ /* 0x000fe20003f06070 */
[----:B------:R-:W-:Y:S01]  /*0fb0*/  UIADD3 UR26, UR5, -0x695add53, URZ ;  /* 0x96a522ad051a7890 */ /* 0x000fe2000fffe03f */
[----:B------:R-:W-:Y:S01]  /*0fc0*/  LOP3.LUT R4, R4, 0xfffffdff, RZ, 0xc0, !PT ;  /* 0xfffffdff04047812 */ /* 0x000fe200078ec0ff */
[----:B------:R-:W-:Y:S01]  /*0fd0*/  IMAD.WIDE.U32 R116, R116, -0x2daee0ad, RZ ;  /* 0xd2511f5374747825 */ /* 0x000fe200078e00ff */
[----:B------:R-:W-:Y:S01]  /*0fe0*/  LOP3.LUT R18, R7, UR21, R12, 0x96, !PT ;  /* 0x0000001507127c12 */ /* 0x000fe2000f8e960c */
[----:B------:R-:W-:Y:S02]  /*0ff0*/  BSSY B0, `(.L_x_21014) ;  /* 0x000001d000007945 */ /* 0x000fe40003800000 */
[----:B------:R-:W-:Y:S01]  /*1000*/  IMAD R119, R119, 0x4, R14 ;  /* 0x0000000477777824 */ /* 0x000fe200078e020e */
[----:B------:R-:W-:Y:S01]  /*1010*/  LOP3.LUT R165, R117, UR22, R10, 0x96, !PT ;  /* 0x0000001675a57c12 */ /* 0x000fe2000f8e960a */
[----:B------:R0:W-:Y:S04]  /*1020*/  STL [R1+0x20], R18 ;  /* 0x0000201201007387 */ /* 0x0001e80000100800 */
        /* <DEDUP_REMOVED lines=25> */
.L_x_21015:
[----:B-1----:R-:W-:Y:S05]  /*11c0*/  BSYNC B0 ;  /* 0x0000000000007941 */ /* 0x002fea0003800000 */
.L_x_21014:
        /* <DEDUP_REMOVED lines=28> */
.L_x_21017:
[----:B-1----:R-:W-:Y:S05]  /*1390*/  BSYNC B0 ;  /* 0x0000000000007941 */ /* 0x002fea0003800000 */
.L_x_21016:
[----:B------:R-:W-:Y:S01]  /*13a0*/  IMAD.HI.U32 R8, R165, -0x326172a9, RZ ;  /* 0xcd9e8d57a5087827 */ /* 0x000fe200078e00ff */
[----:B------:R-:W-:Y:S01]  /*13b0*/  ISETP.GE.U32.AND P0, PT, R118, 0x120, PT ;  /* 0x000001207600780c */ /* 0x000fe20003f06070 */
[----:B------:R-:W-:Y:S01]  /*13c0*/  BSSY B0, `(.L_x_21018) ;  /* 0x000001e000007945 */ /* 0x000fe20003800000 */
[----:B------:R-:W-:Y:S02]  /*13d0*/  LOP3.LUT R4, R4, 0xffffff7f, RZ, 0xc0, !PT ;  /* 0xffffff7f04047812 */ /* 0x000fe400078ec0ff */
[----:B------:R1:W-:Y:S09]  /*13e0*/  STL [R1+0x28], R8 ;  /* 0x0000280801007387 */ /* 0x0003f20000100800 */
[----:B------:R-:W-:Y:S01]  /*13f0*/  @P0 LOP3.LUT R4, R4, 0x80, RZ, 0xfc, !PT ;  /* 0x0000008004040812 */ /* 0x000fe200078efcff */
[----:B------:R-:W-:Y:S05]  /*1400*/  @!P0 BRA `(.L_x_21019) ;  /* 0x0000019000008947 */ /* 0x000fea0003800000 */
[C---:B-1----:R-:W-:Y:S01]  /*1410*/  IMAD.SHL.U32 R14, R5.reuse, 0x10, RZ ;  /* 0x00000010050e7824 */ /* 0x042fe200078e00ff */
        /* <DEDUP_REMOVED lines=14> */
[----:B--2---:R-:W2:Y:S01]  /*1500*/  LDG.E.128 R12, [R12.64] ;  /* 0x000000060c0c7981 */ /* 0x004ea2000c1e1d00 */
        /* <DEDUP_REMOVED lines=9> */
.L_x_21019:
[----:B-1----:R-:W-:Y:S05]  /*15a0*/  BSYNC B0 ;  /* 0x0000000000007941 */ /* 0x002fea0003800000 */
.L_x_21018:
[----:B------:R-:W-:Y:S01]  /*15b0*/  IMAD.HI.U32 R12, R18, -0x2daee0ad, RZ ;  /* 0xd2511f53120c7827 */ /* 0x000fe200078e00ff */
[----:B------:R-:W-:Y:S01]  /*15c0*/  ISETP.GE.U32.AND P0, PT, R118, 0x140, PT ;  /* 0x000001407600780c */ /* 0x000fe20003f06070 */
[----:B------:R-:W-:Y:S01]  /*15d0*/  BSSY B0, `(.L_x_21020) ;  /* 0x0000021000007945 */ /* 0x000fe20003800000 */
[----:B------:R-:W-:-:S02]  /*15e0*/  LOP3.LUT R4, R4, 0xffffffbf, RZ, 0xc0, !PT ;  /* 0xffffffbf04047812 */ /* 0x000fc400078ec0ff */
[----:B------:R1:W-:Y:S09]  /*15f0*/  STL [R1+0x24], R12 ;  /* 0x0000240c01007387 */ /* 0x0003f20000100800 */
[----:B------:R-:W-:Y:S01]  /*1600*/  @P0 LOP3.LUT R4, R4, 0x40, RZ, 0xfc, !PT ;  /* 0x0000004004040812 */ /* 0x000fe200078efcff */
[----:B------:R-:W-:Y:S05]  /*1610*/  @!P0 BRA `(.L_x_21021) ;  /* 0x000001c000008947 */ /* 0x000fea0003800000 */
[----:B-1----:R-:W-:Y:S01]  /*1620*/  IMAD.MOV.U32 R162, RZ, RZ, 0x10 ;  /* 0x00000010ffa27424 */ /* 0x002fe200078e00ff */
        /* <DEDUP_REMOVED lines=8> */
[----:B-1----:R1:W2:Y:S03]  /*16b0*/  LDG.E.128 R8, [R162.64] ;  /* 0x00000006a2087981 */ /* 0x0022a6000c1e1d00 */
[----:B------:R-:W-:Y:S01]  /*16c0*/  ISETP.NE.AND.EX P0, PT, RZ, c[0x0][0x21c], PT, P0 ;  /* 0x00008700ff007a0c */ /* 0x000fe20003f05300 */
[----:B-1----:R-:W5:-:S12]  /*16d0*/  LDG.E.128 R160, [R160.64] ;  /* 0x00000006a0a07981 */ /* 0x002f58000c1e1d00 */
[----:B------:R-:W-:-:S04]  /*16e0*/  @P0 LEA R16, P1, R5, c[0x0][0x218], 0x4 ;  /* 0x0000860005100a11 */ /* 0x000fc800078220ff */
[----:B------:R-:W-:Y:S02]  /*16f0*/  @P0 LEA.HI.X R17, R5, c[0x0][0x21c], RZ, 0x4, P1 ;  /* 0x0000870005110a11 */ /* 0x000fe400008f24ff */
[----:B------:R-:W-:-:S04]  /*1700*/  ISETP.NE.U32.AND P1, PT, RZ, c[0x0][0x220], PT ;  /* 0x00008800ff007a0c */ /* 0x000fc80003f25070 */
[----:B------:R-:W-:Y:S01]  /*1710*/  ISETP.NE.AND.EX P1, PT, RZ, c[0x0][0x224], PT, P1 ;  /* 0x00008900ff007a0c */ /* 0x000fe20003f25310 */
[----:B0-----:R-:W5:-:S12]  /*1720*/  @P0 LDG.E.128 R16, [R16.64] ;  /* 0x0000000610100981 */ /* 0x001f58000c1e1d00 */
        /* <DEDUP_REMOVED lines=11> */
.L_x_21021:
[----:B01----:R-:W-:Y:S05]  /*17e0*/  BSYNC B0 ;  /* 0x0000000000007941 */ /* 0x003fea0003800000 */
.L_x_21020:
[----:B------:R-:W2:Y:S04]  /*17f0*/  LDL.LU R5, [R1+0x24] ;  /* 0x0000240001057983 */ /* 0x000ea80000300800 */
[----:B------:R-:W3:Y:S01]  /*1800*/  LDL.LU R117, [R1+0x28] ;  /* 0x0000280001757983 */ /* 0x000ee20000300800 */
[----:B------:R-:W-:-:S02]  /*1810*/  ISETP.GE.AND P0, PT, R119, c[0x0][0x164], PT ;  /* 0x0000590077007a0c */ /* 0x000fc40003f06270 */
[----:B--2---:R-:W-:Y:S02]  /*1820*/  LOP3.LUT R116, R5, UR24, R116, 0x96, !PT ;  /* 0x0000001805747c12 */ /* 0x004fe4000f8e9674 */
[----:B---3--:R-:W-:-:S09]  /*1830*/  LOP3.LUT R117, R117, UR23, R6, 0x96, !PT ;  /* 0x0000001775757c12 */ /* 0x008fd2000f8e9606 */
[----:B------:R-:W-:Y:S05]  /*1840*/  @P0 EXIT ;  /* 0x000000000000094d */ /* 0x000fea0003800000 */
[--C-:B-----5:R-:W-:Y:S02]  /*1850*/  PRMT R6, RZ, 0x5410, R156.reuse ;  /* 0x00005410ff067816 */ /* 0x120fe4000000009c */
        /* <DEDUP_REMOVED lines=403> */
[----:B------:R1:W-:Y:S01]  /*3190*/  STL [R1+0x164], R5 ;  /* 0x0001640501007387 */ /* 0x0003e20000100800 */
[--C-:B0-----:R-:W-:Y:S02]  /*31a0*/  PRMT R6, RZ, 0x7610, R105.reuse ;  /* 0x00007610ff067816 */ /* 0x101fe40000000069 */
[----:B-1----:R-:W-:-:S05]  /*31b0*/  PRMT R5, RZ, 0x5410, R105 ;  /* 0x00005410ff057816 */ /* 0x002fca0000000069 */
        /* <DEDUP_REMOVED lines=79> */
[----:B0-----:R-:W2:Y:S01]  /*36b0*/  LDL.LU R5, [R1+0x20] ;  /* 0x0000200001057983 */ /* 0x001ea20000300800 */
[----:B------:R-:W-:-:S03]  /*36c0*/  PRMT R20, RZ, 0x5410, R139 ;  /* 0x00005410ff147816 */ /* 0x000fc6000000008b */
[----:B------:R0:W-:Y:S04]  /*36d0*/  STL [R1+0xb8], R6 ;  /* 0x0000b80601007387 */ /* 0x0001e80000100800 */
        /* <DEDUP_REMOVED lines=9> */
[----:B---3--:R-:W-:-:S03]  /*3770*/  PRMT R20, RZ, 0x7610, R128 ;  /* 0x00007610ff147816 */ /* 0x008fc60000000080 */
[----:B------:R1:W-:Y:S04]  /*3780*/  STL [R1+0xa4], R7 ;  /* 0x0000a40701007387 */ /* 0x0003e80000100800 */
[----:B------:R3:W-:Y:S01]  /*3790*/  STL [R1+0x9c], R20 ;  /* 0x00009c1401007387 */ /* 0x0007e20000100800 */
[--C-:B0-----:R-:W-:Y:S02]  /*37a0*/  PRMT R6, RZ, 0x5410, R129.reuse ;  /* 0x00005410ff067816 */ /* 0x101fe40000000081 */
[----:B-1----:R-:W-:-:S03]  /*37b0*/  PRMT R7, RZ, 0x7610, R129 ;  /* 0x00007610ff077816 */ /* 0x002fc60000000081 */
[----:B------:R0:W-:Y:S01]  /*37c0*/  STL [R1+0x98], R6 ;  /* 0x0000980601007387 */ /* 0x0001e20000100800 */
[----:B---3--:R-:W-:-:S03]  /*37d0*/  PRMT R20, RZ, 0x5410, R130 ;  /* 0x00005410ff147816 */ /* 0x008fc60000000082 */
[----:B------:R1:W-:Y:S04]  /*37e0*/  STL [R1+0x94], R7 ;  /* 0x0000940701007387 */ /* 0x0003e80000100800 */
[----:B------:R3:W-:Y:S01]  /*37f0*/  STL [R1+0x90], R20 ;  /* 0x0000901401007387 */ /* 0x0007e20000100800 */
[----:B0-----:R-:W-:-:S03]  /*3800*/  PRMT R6, RZ, 0x7610, R130 ;  /* 0x00007610ff067816 */ /* 0x001fc60000000082 */
[----:B------:R-:W4:Y:S01]  /*3810*/  LDL.LU R39, [R1+0x10] ;  /* 0x0000100001277983 */ /* 0x000f220000300800 */
[----:B-1----:R-:W-:-:S03]  /*3820*/  PRMT R7, RZ, 0x5410, R131 ;  /* 0x00005410ff077816 */ /* 0x002fc60000000083 */
[----:B------:R0:W-:Y:S04]  /*3830*/  STL [R1+0x8c], R6 ;  /* 0x00008c0601007387 */ /* 0x0001e80000100800 */
[----:B------:R1:W-:Y:S01]  /*3840*/  STL [R1+0x88], R7 ;  /* 0x0000880701007387 */ /* 0x0003e20000100800 */
[----:B---3--:R-:W-:-:S03]  /*3850*/  PRMT R20, RZ, 0x5410, R145 ;  /* 0x00005410ff147816 */ /* 0x008fc60000000091 */
[----:B------:R-:W3:Y:S01]  /*3860*/  LDL.LU R38, [R1+0x14] ;  /* 0x0000140001267983 */ /* 0x000ee20000300800 */
[----:B0-----:R-:W-:Y:S02]  /*3870*/  PRMT R6, RZ, 0x7610, R131 ;  /* 0x00007610ff067816 */ /* 0x001fe40000000083 */
[----:B-1----:R-:W-:-:S03]  /*3880*/  PRMT R7, RZ, 0x5410, R144 ;  /* 0x00005410ff077816 */ /* 0x002fc60000000090 */
[----:B------:R0:W-:Y:S04]  /*3890*/  STL [R1+0x84], R6 ;  /* 0x0000840601007387 */ /* 0x0001e80000100800 */
[----:B------:R-:W3:Y:S04]  /*38a0*/  LDL.LU R37, [R1+0x18] ;  /* 0x0000180001257983 */ /* 0x000ee80000300800 */
[----:B------:R1:W-:Y:S01]  /*38b0*/  STL [R1+0x80], R7 ;  /* 0x0000800701007387 */ /* 0x0003e20000100800 */
[----:B0-----:R-:W-:-:S03]  /*38c0*/  PRMT R6, RZ, 0x7610, R144 ;  /* 0x00007610ff067816 */ /* 0x001fc60000000090 */
[----:B------:R-:W3:Y:S04]  /*38d0*/  LDL.LU R36, [R1+0x1c] ;  /* 0x00001c0001247983 */ /* 0x000ee80000300800 */
[----:B------:R0:W-:Y:S01]  /*38e0*/  STL [R1+0x7c], R6 ;  /* 0x00007c0601007387 */ /* 0x0001e20000100800 */
        /* <DEDUP_REMOVED lines=12> */
[----:B------:R-:W-:-:S03]  /*39b0*/  PRMT R7, RZ, 0x7610, R140 ;  /* 0x00007610ff077816 */ /* 0x000fc6000000008c */
[----:B------:R-:W-:Y:S04]  /*39c0*/  STL [R1+0x64], R20 ;  /* 0x0000641401007387 */ /* 0x000fe80000100800 */
[----:B------:R-:W3:Y:S01]  /*39d0*/  LDL.LU R159, [R1] ;  /* 0x00000000019f7983 */ /* 0x000ee20000300800 */
[----:B0-----:R-:W-:-:S03]  /*39e0*/  PRMT R6, RZ, 0x5410, R141 ;  /* 0x00005410ff067816 */ /* 0x001fc6000000008d */
[----:B------:R0:W-:Y:S04]  /*39f0*/  STL [R1+0x5c], R7 ;  /* 0x00005c0701007387 */ /* 0x0001e80000100800 */
[----:B------:R-:W-:Y:S04]  /*3a00*/  STL [R1+0x58], R6 ;  /* 0x0000580601007387 */ /* 0x000fe80000100800 */
[----:B------:R-:W3:Y:S01]  /*3a10*/  LDL.LU R158, [R1+0x4] ;  /* 0x00000400019e7983 */ /* 0x000ee20000300800 */
[----:B0-----:R-:W-:-:S05]  /*3a20*/  PRMT R7, RZ, 0x7610, R141 ;  /* 0x00007610ff077816 */ /* 0x001fca000000008d */
[----:B------:R0:W-:Y:S04]  /*3a30*/  STL [R1+0x54], R7 ;  /* 0x0000540701007387 */ /* 0x0001e80000100800 */
[----:B------:R-:W3:Y:S04]  /*3a40*/  LDL.LU R157, [R1+0x8] ;  /* 0x00000800019d7983 */ /* 0x000ee80000300800 */
[----:B------:R-:W3:Y:S01]  /*3a50*/  LDL.LU R156, [R1+0xc] ;  /* 0x00000c00019c7983 */ /* 0x000ee20000300800 */
[--C-:B------:R-:W-:Y:S01]  /*3a60*/  PRMT R21, RZ, 0x5410, R142.reuse ;  /* 0x00005410ff157816 */ /* 0x100fe2000000008e */
[----:B0-----:R-:W-:Y:S01]  /*3a70*/  IMAD.HI.U32 R7, R117, -0x2daee0ad, RZ ;  /* 0xd2511f5375077827 */ /* 0x001fe200078e00ff */
[----:B------:R-:W-:-:S02]  /*3a80*/  PRMT R23, RZ, 0x7610, R142 ;  /* 0x00007610ff177816 */ /* 0x000fc4000000008e */
[--C-:B------:R-:W-:Y:S01]  /*3a90*/  PRMT R22, RZ, 0x5410, R143.reuse ;  /* 0x00005410ff167816 */ /* 0x100fe2000000008f */
[----:B------:R-:W-:Y:S01]  /*3aa0*/  IMAD.HI.U32 R20, R116, -0x326172a9, RZ ;  /* 0xcd9e8d5774147827 */ /* 0x000fe200078e00ff */
[----:B------:R0:W-:Y:S04]  /*3ab0*/  STL [R1+0x50], R21 ;  /* 0x0000501501007387 */ /* 0x0001e80000100800 */
[----:B------:R-:W-:Y:S01]  /*3ac0*/  STL [R1+0x4c], R23 ;  /* 0x00004c1701007387 */ /* 0x000fe20000100800 */
[----:B0-----:R-:W-:-:S03]  /*3ad0*/  PRMT R21, RZ, 0x7610, R143 ;  /* 0x00007610ff157816 */ /* 0x001fc6000000008f */
[----:B------:R-:W-:Y:S04]  /*3ae0*/  STL [R1+0x48], R22 ;  /* 0x0000481601007387 */ /* 0x000fe80000100800 */
[----:B------:R3:W-:Y:S01]  /*3af0*/  STL [R1+0x40], R21 ;  /* 0x0000401501007387 */ /* 0x0007e20000100800 */
[----:B------:R-:W-:Y:S01]  /*3b00*/  BSSY B0, `(.L_x_21022) ;  /* 0x0003e59000007945 */ /* 0x000fe20003800000 */
[----:B------:R-:W-:Y:S02]  /*3b10*/  PRMT R152, RZ, 0x7610, R10 ;  /* 0x00007610ff987816 */ /* 0x000fe4000000000a */
        /* <DEDUP_REMOVED lines=25> */
[----:B------:R-:W-:Y:S01]  /*3cb0*/  PRMT R120, RZ, 0x7610, R15 ;  /* 0x00007610ff787816 */ /* 0x000fe2000000000f */
[----:B------:R-:W-:Y:S01]  /*3cc0*/  ULDC.U8 UR8, c[0x0][0x1f0] ;  /* 0x00007c0000087ab9 */ /* 0x000fe20000000000 */
[----:B--2---:R-:W-:-:S02]  /*3cd0*/  IMAD R6, R5, -0x2daee0ad, RZ ;  /* 0xd2511f5305067824 */ /* 0x004fc400078e02ff */
[----:B------:R-:W-:-:S03]  /*3ce0*/  IMAD R5, R165, -0x326172a9, RZ ;  /* 0xcd9e8d57a5057824 */ /* 0x000fc600078e02ff */
[----:B------:R-:W-:Y:S02]  /*3cf0*/  LOP3.LUT R6, R7, UR26, R6, 0x96, !PT ;  /* 0x0000001a07067c12 */ /* 0x000fe4000f8e9606 */
[----:B------:R-:W-:Y:S02]  /*3d00*/  LOP3.LUT R5, R20, UR25, R5, 0x96, !PT ;  /* 0x0000001914057c12 */ /* 0x000fe4000f8e9605 */
[--C-:B----4-:R-:W-:Y:S02]  /*3d10*/  PRMT R7, RZ, 0x5410, R39.reuse ;  /* 0x00005410ff077816 */ /* 0x110fe40000000027 */
[----:B------:R-:W-:-:S03]  /*3d20*/  PRMT R20, RZ, 0x7610, R39 ;  /* 0x00007610ff147816 */ /* 0x000fc60000000027 */
[----:B------:R0:W-:Y:S01]  /*3d30*/  STL [R1+0x44], R7 ;  /* 0x0000440701007387 */ /* 0x0001e20000100800 */
[--C-:B---3--:R-:W-:Y:S02]  /*3d40*/  PRMT R21, RZ, 0x5410, R38.reuse ;  /* 0x00005410ff157816 */ /* 0x108fe40000000026 */
[----:B0-----:R-:W-:Y:S01]  /*3d50*/  PRMT R7, RZ, 0x7610, R38 ;  /* 0x00007610ff077816 */ /* 0x001fe20000000026 */
        /* <DEDUP_REMOVED lines=15> */
[----:B------:R1:W-:Y:S01]  /*3e50*/  STL [R1+0x1c], R7 ;  /* 0x00001c0701007387 */ /* 0x0003e20000100800 */
[----:B0-----:R-:W-:Y:S01]  /*3e60*/  PRMT R20, RZ, 0x5410, R9 ;  /* 0x00005410ff147816 */ /* 0x001fe20000000009 */
[----:B------:R-:W-:-:S04]  /*3e70*/  IMAD.MOV.U32 R9, RZ, RZ, RZ ;  /* 0x000000ffff097224 */ /* 0x000fc800078e00ff */
[----:B------:R-:W-:Y:S01]  /*3e80*/  STL [R1+0x18], R20 ;  /* 0x0000181401007387 */ /* 0x000fe20000100800 */
[----:B-1----:R-:W-:-:S03]  /*3e90*/  PRMT R7, RZ, 0x5410, R10 ;  /* 0x00005410ff077816 */ /* 0x002fc6000000000a */
[----:B------:R0:W-:Y:S01]  /*3ea0*/  STL [R1+0x14], R8 ;  /* 0x0000140801007387 */ /* 0x0001e20000100800 */
[----:B------:R-:W-:-:S03]  /*3eb0*/  IMAD R10, R117, -0x2daee0ad, RZ ;  /* 0xd2511f53750a7824 */ /* 0x000fc600078e02ff */
[----:B------:R1:W-:Y:S01]  /*3ec0*/  STL [R1+0x10], R7 ;  /* 0x0000100701007387 */ /* 0x0003e20000100800 */
[--C-:B------:R-:W-:Y:S02]  /*3ed0*/  PRMT R149, RZ, 0x5410, R159.reuse ;  /* 0x00005410ff957816 */ /* 0x100fe4000000009f */
[----:B------:R-:W-:Y:S01]  /*3ee0*/  PRMT R148, RZ, 0x7610, R159 ;  /* 0x00007610ff947816 */ /* 0x000fe2000000009f */
[----:B0-----:R-:W-:Y:S01]  /*3ef0*/  IMAD R8, R116, -0x326172a9, RZ ;  /* 0xcd9e8d5774087824 */ /* 0x001fe200078e02ff */
[----:B-1----:R-:W-:Y:S02]  /*3f00*/  LOP3.LUT R7, R164, 0x3, RZ, 0xc0, !PT ;  /* 0x00000003a4077812 */ /* 0x002fe400078ec0ff */
[--C-:B------:R-:W-:Y:S02]  /*3f10*/  PRMT R147, RZ, 0x5410, R158.reuse ;  /* 0x00005410ff937816 */ /* 0x100fe4000000009e */
[----:B------:R-:W-:Y:S02]  /*3f20*/  PRMT R146, RZ, 0x7610, R158 ;  /* 0x00007610ff927816 */ /* 0x000fe4000000009e */
[----:B------:R-:W-:-:S02]  /*3f30*/  PRMT R145, RZ, 0x5410, R157 ;  /* 0x00005410ff917816 */ /* 0x000fc4000000009d */
[----:B------:R-:W-:Y:S02]  /*3f40*/  PRMT R144, RZ, 0x7610, R157 ;  /* 0x00007610ff907816 */ /* 0x000fe4000000009d */
[--C-:B------:R-:W-:Y:S02]  /*3f50*/  PRMT R143, RZ, 0x5410, R156.reuse ;  /* 0x00005410ff8f7816 */ /* 0x100fe4000000009c */
[----:B------:R-:W-:Y:S02]  /*3f60*/  PRMT R141, RZ, 0x7610, R156 ;  /* 0x00007610ff8d7816 */ /* 0x000fe4000000009c */
.L_x_22355:
        /* <DEDUP_REMOVED lines=14> */
[----:B------:R-:W-:Y:S01]  /*4050*/  IMAD.MOV.U32 R36, RZ, RZ, 0x10 ;  /* 0x00000010ff247424 */ /* 0x000fe200078e00ff */
[----:B------:R-:W-:Y:S01]  /*4060*/  BSSY B2, `(.L_x_21025) ;  /* 0x0000018000027945 */ /* 0x000fe20003800000 */
[----:B------:R-:W-:Y:S02]  /*4070*/  @P2 LOP3.LUT R4, R4, 0x10, RZ, 0xfc, !PT ;  /* 0x0000001004042812 */ /* 0x000fe400078efcff */
[C---:B------:R-:W-:Y:S02]  /*4080*/  @P2 LEA.HI.X R33, R16.reuse, c[0x0][0x17c], RZ, 0x4, P0 ;  /* 0x00005f0010212a11 */ /* 0x040fe400000f24ff */
[----:B------:R-:W-:Y:S01]  /*4090*/  ISETP.NE.U32.AND P0, PT, RZ, c[0x0][0x180], PT ;  /* 0x00006000ff007a0c */ /* 0x000fe20003f05070 */
[----:B------:R-:W-:Y:S02]  /*40a0*/  IMAD.WIDE.U32 R36, R16, R36, c[0x0][0x170] ;  /* 0x00005c0010247625 */ /* 0x000fe400078e0024 */
[----:B------:R0:W5:Y:S01]  /*40b0*/  @P2 LDG.E.128 R20, [R32.64] ;  /* 0x0000000620142981 */ /* 0x000162000c1e1d00 */
[----:B------:R-:W-:-:S03]  /*40c0*/  ISETP.NE.AND.EX P0, PT, RZ, c[0x0][0x184], PT, P0 ;  /* 0x00006100ff007a0c */ /* 0x000fc60003f05300 */
[----:B------:R-:W5:Y:S10]  /*40d0*/  LDG.E.128 R36, [R36.64] ;  /* 0x0000000624247981 */ /* 0x000f74000c1e1d00 */
[----:B------:R-:W-:-:S04]  /*40e0*/  @P0 LEA R34, P1, R16, c[0x0][0x180], 0x5 ;  /* 0x0000600010220a11 */ /* 0x000fc800078228ff */
[----:B------:R-:W-:-:S05]  /*40f0*/  @P0 LEA.HI.X R35, R16, c[0x0][0x184], RZ, 0x5, P1 ;  /* 0x0000610010230a11 */ /* 0x000fca00008f2cff */
[----:B------:R1:W5:Y:S04]  /*4100*/  @P0 LDG.E.128 R24, [R34.64] ;  /* 0x0000000622180981 */ /* 0x000368000c1e1d00 */
[----:B------:R1:W5:Y:S01]  /*4110*/  @P0 LDG.E.128 R28, [R34.64+0x10] ;  /* 0x00001006221c0981 */ /* 0x000362000c1e1d00 */
[C---:B------:R-:W-:Y:S02]  /*4120*/  ISETP.NE.AND P1, PT, R7.reuse, 0x1, PT ;  /* 0x000000010700780c */ /* 0x040fe40003f25270 */
[----:B0-----:R-:W-:-:S11]  /*4130*/  IADD3 R33, R7, 0x1, RZ ;  /* 0x0000000107217810 */ /* 0x001fd60007ffe0ff */
        /* <DEDUP_REMOVED lines=9> */
.L_x_21026:
[----:B-1----:R-:W-:Y:S02]  /*41d0*/  IMAD.MOV.U32 R15, RZ, RZ, R8 ;  /* 0x000000ffff0f7224 */ /* 0x002fe400078e0008 */
.L_x_21027:
[----:B------:R-:W-:Y:S05]  /*41e0*/  BSYNC B2 ;  /* 0x0000000000027941 */ /* 0x000fea0003800000 */
.L_x_21025:
        /* <DEDUP_REMOVED lines=16> */
.L_x_21031:
[----:B------:R-:W-:Y:S05]  /*42f0*/  BSYNC B3 ;  /* 0x0000000000037941 */ /* 0x000fea0003800000 */
.L_x_21030:
        /* <DEDUP_REMOVED lines=43> */
.L_x_21029:
[----:B------:R-:W-:Y:S05]  /*45b0*/  BSYNC B2 ;  /* 0x0000000000027941 */ /* 0x000fea0003800000 */
.L_x_21028:
        /* <DEDUP_REMOVED lines=14> */
[----:B------:R-:W-:Y:S02]  /*46a0*/  IMAD.MOV.U32 R34, RZ, RZ, R33 ;  /* 0x000000ffff227224 */ /* 0x000fe400078e0021 */
[----:B------:R-:W-:Y:S01]  /*46b0*/  FADD.FTZ R32, R24, R32 ;  /* 0x0000002018207221 */ /* 0x000fe20000010000 */
[----:B------:R-:W-:Y:S05]  /*46c0*/  BRA `(.L_x_21033) ;  /* 0x0000055000007947 */ /* 0x000fea0003800000 */
.L_x_21032:
        /* <DEDUP_REMOVED lines=12> */
.L_x_21035:
[----:B------:R-:W-:Y:S02]  /*4790*/  IMAD.MOV.U32 R15, RZ, RZ, R8 ;  /* 0x000000ffff0f7224 */ /* 0x000fe400078e0008 */
.L_x_21036:
[----:B------:R-:W-:Y:S05]  /*47a0*/  BSYNC B2 ;  /* 0x0000000000027941 */ /* 0x000fea0003800000 */
.L_x_21034:
        /* <DEDUP_REMOVED lines=16> */
.L_x_21040:
[----:B------:R-:W-:Y:S05]  /*48b0*/  BSYNC B3 ;  /* 0x0000000000037941 */ /* 0x000fea0003800000 */
.L_x_21039:
        /* <DEDUP_REMOVED lines=44> */
.L_x_21038:
[----:B------:R-:W-:Y:S05]  /*4b80*/  BSYNC B2 ;  /* 0x0000000000027941 */ /* 0x000fea0003800000 */
.L_x_21037:
[----:B------:R-:W0:Y:S02]  /*4b90*/  I2F.U32 R7, R15 ;  /* 0x0000000f00077306 */ /* 0x000e240000201000 */
[----:B0-----:R-:W-:-:S05]  /*4ba0*/  FFMA.FTZ R7, R7, R11, 1.1641532182693481445e-10 ;  /* 0x2f00000007077423 */ /* 0x001fca000001000b */
[----:B------:R-:W-:Y:S02]  /*4bb0*/  FSETP.GTU.FTZ.AND P2, PT, R7, c[0x0][0x1e4], PT ;  /* 0x0000790007007a0b */ /* 0x000fe40003f5c000 */
[----:B------:R-:W-:Y:S02]  /*4bc0*/  PRMT R7, RZ, 0x5410, R20 ;  /* 0x00005410ff077816 */ /* 0x000fe40000000014 */
[----:B------:R-:W-:-:S03]  /*4bd0*/  SEL R117, RZ, 0x1, P2 ;  /* 0x00000001ff757807 */ /* 0x000fc60001000000 */
[----:B------:R-:W-:-:S05]  /*4be0*/  FMUL.FTZ R7, R7, c[0x0][0x1e8] ;  /* 0x00007a0007077a20 */ /* 0x000fca0000410000 */
[----:B------:R-:W-:-:S05]  /*4bf0*/  FSEL R7, R7, RZ, !P2 ;  /* 0x000000ff07077208 */ /* 0x000fca0005000000 */
[----:B------:R-:W-:-:S04]  /*4c00*/  FADD.FTZ R32, R7, R32 ;  /* 0x0000002007207221 */ /* 0x000fc80000010000 */
[----:B------:R-:W-:Y:S02]  /*4c10*/  @P0 FADD.FTZ R32, R24, R32 ;  /* 0x0000002018200221 */ /* 0x000fe40000010000 */
.L_x_21033:
        /* <DEDUP_REMOVED lines=12> */
.L_x_21042:
[----:B------:R-:W-:Y:S02]  /*4ce0*/  IMAD.MOV.U32 R15, RZ, RZ, R8 ;  /* 0x000000ffff0f7224 */ /* 0x000fe400078e0008 */
.L_x_21043:
[----:B------:R-:W-:Y:S05]  /*4cf0*/  BSYNC B2 ;  /* 0x0000000000027941 */ /* 0x000fea0003800000 */
.L_x_21041:
        /* <DEDUP_REMOVED lines=16> */
.L_x_21047:
[----:B------:R-:W-:Y:S05]  /*4e00*/  BSYNC B3 ;  /* 0x0000000000037941 */ /* 0x000fea0003800000 */
.L_x_21046:
        /* <DEDUP_REMOVED lines=44> */
.L_x_21045:
[----:B------:R-:W-:Y:S05]  /*50d0*/  BSYNC B2 ;  /* 0x0000000000027941 */ /* 0x000fea0003800000 */
.L_x_21044:
        /* <DEDUP_REMOVED lines=11> */
[----:B------:R-:W-:Y:S02]  /*5190*/  IMAD.MOV.U32 R34, RZ, RZ, R7 ;  /* 0x000000ffff227224 */ /* 0x000fe400078e0007 */
[----:B------:R-:W-:Y:S01]  /*51a0*/  FADD.FTZ R33, R25, R33 ;  /* 0x0000002119217221 */ /* 0x000fe20000010000 */
[----:B------:R-:W-:Y:S05]  /*51b0*/  BRA `(.L_x_21049) ;  /* 0x0000055000007947 */ /* 0x000fea0003800000 */
.L_x_21048:
        /* <DEDUP_REMOVED lines=12> */
.L_x_21051:
[----:B------:R-:W-:Y:S02]  /*5280*/  IMAD.MOV.U32 R15, RZ, RZ, R8 ;  /* 0x000000ffff0f7224 */ /* 0x000fe400078e0008 */
.L_x_21052:
[----:B------:R-:W-:Y:S05]  /*5290*/  BSYNC B2 ;  /* 0x0000000000027941 */ /* 0x000fea0003800000 */
.L_x_21050:
        /* <DEDUP_REMOVED lines=16> */
.L_x_21056:
[----:B------:R-:W-:Y:S05]  /*53a0*/  BSYNC B3 ;  /* 0x0000000000037941 */ /* 0x000fea0003800000 */
.L_x_21055:
        /* <DEDUP_REMOVED lines=44> */
.L_x_21054:
[----:B------:R-:W-:Y:S05]  /*5670*/  BSYNC B2 ;  /* 0x0000000000027941 */ /* 0x000fea0003800000 */
.L_x_21053:
        /* <DEDUP_REMOVED lines=9> */
.L_x_21049:
        /* <DEDUP_REMOVED lines=12> */
.L_x_21058:
[----:B------:R-:W-:Y:S02]  /*57d0*/  IMAD.MOV.U32 R15, RZ, RZ, R8 ;  /* 0x000000ffff0f7224 */ /* 0x000fe400078e0008 */
.L_x_21059:
[----:B------:R-:W-:Y:S05]  /*57e0*/  BSYNC B2 ;  /* 0x0000000000027941 */ /* 0x000fea0003800000 */
.L_x_21057:
        /* <DEDUP_REMOVED lines=16> */
.L_x_21063:
[----:B------:R-:W-:Y:S05]  /*58f0*/  BSYNC B3 ;  /* 0x0000000000037941 */ /* 0x000fea0003800000 */
.L_x_21062:
        /* <DEDUP_REMOVED lines=44> */
.L_x_21061:
[----:B------:R-:W-:Y:S05]  /*5bc0*/  BSYNC B2 ;  /* 0x0000000000027941 */ /* 0x000fea0003800000 */
.L_x_21060:
        /* <DEDUP_REMOVED lines=14> */
.L_x_21064:
        /* <DEDUP_REMOVED lines=12> */
.L_x_21067:
[----:B------:R-:W-:Y:S02]  /*5d70*/  IMAD.MOV.U32 R15, RZ, RZ, R8 ;  /* 0x000000ffff0f7224 */ /* 0x000fe400078e0008 */
.L_x_21068:
[----:B------:R-:W-:Y:S05]  /*5d80*/  BSYNC B2 ;  /* 0x0000000000027941 */ /* 0x000fea0003800000 */
.L_x_21066:
        /* <DEDUP_REMOVED lines=16> */
.L_x_21072:
[----:B------:R-:W-:Y:S05]  /*5e90*/  BSYNC B3 ;  /* 0x0000000000037941 */ /* 0x000fea0003800000 */
.L_x_21071:
        /* <DEDUP_REMOVED lines=44> */
.L_x_21070:
[----:B------:R-:W-:Y:S05]  /*6160*/  BSYNC B2 ;  /* 0x0000000000027941 */ /* 0x000fea0003800000 */
.L_x_21069:
        /* <DEDUP_REMOVED lines=9> */
.L_x_21065:
        /* <DEDUP_REMOVED lines=12> */
.L_x_21074:
[----:B------:R-:W-:Y:S02]  /*62c0*/  IMAD.MOV.U32 R15, RZ, RZ, R8 ;  /* 0x000000ffff0f7224 */ /* 0x000fe400078e0008 */
.L_x_21075:
[----:B------:R-:W-:Y:S05]  /*62d0*/  BSYNC B2 ;  /* 0x0000000000027941 */ /* 0x000fea0003800000 */
.L_x_21073:
        /* <DEDUP_REMOVED lines=16> */
.L_x_21079:
[----:B------:R-:W-:Y:S05]  /*63e0*/  BSYNC B3 ;  /* 0x0000000000037941 */ /* 0x000fea0003800000 */
.L_x_21078:
        /* <DEDUP_REMOVED lines=44> */
.L_x_21077:
[----:B------:R-:W-:Y:S05]  /*66b0*/  BSYNC B2 ;  /* 0x0000000000027941 */ /* 0x000fea0003800000 */
.L_x_21076:
        /* <DEDUP_REMOVED lines=14> */
.L_x_21080:
        /* <DEDUP_REMOVED lines=12> */
.L_x_21083:
[----:B------:R-:W-:Y:S02]  /*6860*/  IMAD.MOV.U32 R15, RZ, RZ, R8 ;  /* 0x000000ffff0f7224 */ /* 0x000fe400078e0008 */
.L_x_21084:
[----:B------:R-:W-:Y:S05]  /*6870*/  BSYNC B2 ;  /* 0x0000000000027941 */ /* 0x000fea0003800000 */
.L_x_21082:
        /* <DEDUP_REMOVED lines=16> */
.L_x_21088:
[----:B------:R-:W-:Y:S05]  /*6980*/  BSYNC B3 ;  /* 0x0000000000037941 */ /* 0x000fea0003800000 */
.L_x_21087:
        /* <DEDUP_REMOVED lines=44> */
.L_x_21086:
[----:B------:R-:W-:Y:S05]  /*6c50*/  BSYNC B2 ;  /* 0x0000000000027941 */ /* 0x000fea0003800000 */
.L_x_21085:
        /* <DEDUP_REMOVED lines=9> */
.L_x_21081:
        /* <DEDUP_REMOVED lines=12> */
.L_x_21090:
[----:B------:R-:W-:Y:S02]  /*6db0*/  IMAD.MOV.U32 R15, RZ, RZ, R8 ;  /* 0x000000ffff0f7224 */ /* 0x000fe400078e0008 */
.L_x_21091:
[----:B------:R-:W-:Y:S05]  /*6dc0*/  BSYNC B2 ;  /* 0x0000000000027941 */ /* 0x000fea0003800000 */
.L_x_21089:
        /* <DEDUP_REMOVED lines=16> */
.L_x_21095:
[----:B------:R-:W-:Y:S05]  /*6ed0*/  BSYNC B3 ;  /* 0x0000000000037941 */ /* 0x000fea0003800000 */
.L_x_21094:
        /* <DEDUP_REMOVED lines=44> */
.L_x_21093:
[----:B------:R-:W-:Y:S05]  /*71a0*/  BSYNC B2 ;  /* 0x0000000000027941 */ /* 0x000fea0003800000 */
.L_x_21092:
        /* <DEDUP_REMOVED lines=9> */
[----:B------:R-:W-:Y:S02]  /*7240*/  IMAD.MOV.U32 R37, RZ, RZ, R7 ;  /* 0x000000ffff257224 */ /* 0x000fe400078e0007 */
[----:B------:R-:W-:Y:S01]  /*7250*/  FADD.FTZ R36, R28, R36 ;  /* 0x000000241c247221 */ /* 0x000fe20000010000 */
[----:B------:R-:W-:Y:S05]  /*7260*/  BRA `(.L_x_21097) ;  /* 0x0000055000007947 */ /* 0x000fea0003800000 */
.L_x_21096:
        /* <DEDUP_REMOVED lines=12> */
.L_x_21099:
[----:B------:R-:W-:Y:S02]  /*7330*/  IMAD.MOV.U32 R15, RZ, RZ, R8 ;  /* 0x000000ffff0f7224 */ /* 0x000fe400078e0008 */
.L_x_21100:
[----:B------:R-:W-:Y:S05]  /*7340*/  BSYNC B2 ;  /* 0x0000000000027941 */ /* 0x000fea0003800000 */
.L_x_21098:
        /* <DEDUP_REMOVED lines=16> */
.L_x_21104:
[----:B------:R-:W-:Y:S05]  /*7450*/  BSYNC B3 ;  /* 0x0000000000037941 */ /* 0x000fea0003800000 */
.L_x_21103:
        /* <DEDUP_REMOVED lines=44> */
.L_x_21102:
[----:B------:R-:W-:Y:S05]  /*7720*/  BSYNC B2 ;  /* 0x0000000000027941 */ /* 0x000fea0003800000 */
.L_x_21101:
        /* <DEDUP_REMOVED lines=9> */
.L_x_21097:
        /* <DEDUP_REMOVED lines=12> */
.L_x_21106:
[----:B------:R-:W-:Y:S02]  /*7880*/  IMAD.MOV.U32 R15, RZ, RZ, R8 ;  /* 0x000000ffff0f7224 */ /* 0x000fe400078e0008 */
.L_x_21107:
[----:B------:R-:W-:Y:S05]  /*7890*/  BSYNC B2 ;  /* 0x0000000000027941 */ /* 0x000fea0003800000 */
.L_x_21105:
        /* <DEDUP_REMOVED lines=16> */
.L_x_21111:
[----:B------:R-:W-:Y:S05]  /*79a0*/  BSYNC B3 ;  /* 0x0000000000037941 */ /* 0x000fea0003800000 */
.L_x_21110:
        /* <DEDUP_REMOVED lines=44> */
.L_x_21109:
[----:B------:R-:W-:Y:S05]  /*7c70*/  BSYNC B2 ;  /* 0x0000000000027941 */ /* 0x000fea0003800000 */
.L_x_21108:
        /* <DEDUP_REMOVED lines=9> */
[----:B------:R-:W-:Y:S02]  /*7d10*/  IMAD.MOV.U32 R38, RZ, RZ, R7 ;  /* 0x000000ffff267224 */ /* 0x000fe400078e0007 */
[----:B------:R-:W-:Y:S01]  /*7d20*/  FADD.FTZ R37, R29, R37 ;  /* 0x000000251d257221 */ /* 0x000fe20000010000 */
[----:B------:R-:W-:Y:S05]  /*7d30*/  BRA `(.L_x_21113) ;  /* 0x0000055000007947 */ /* 0x000fea0003800000 */
.L_x_21112:
        /* <DEDUP_REMOVED lines=12> */
.L_x_21115:
[----:B------:R-:W-:Y:S02]  /*7e00*/  IMAD.MOV.U32 R12, RZ, RZ, R8 ;  /* 0x000000ffff0c7224 */ /* 0x000fe400078e0008 */
.L_x_21116:
[----:B------:R-:W-:Y:S05]  /*7e10*/  BSYNC B2 ;  /* 0x0000000000027941 */ /* 0x000fea0003800000 */
.L_x_21114:
        /* <DEDUP_REMOVED lines=16> */
.L_x_21120:
[----:B------:R-:W-:Y:S05]  /*7f20*/  BSYNC B3 ;  /* 0x0000000000037941 */ /* 0x000fea0003800000 */
.L_x_21119:
        /* <DEDUP_REMOVED lines=44> */
.L_x_21118:
[----:B------:R-:W-:Y:S05]  /*81f0*/  BSYNC B2 ;  /* 0x0000000000027941 */ /* 0x000fea0003800000 */
.L_x_21117:
        /* <DEDUP_REMOVED lines=9> */
.L_x_21113:
        /* <DEDUP_REMOVED lines=12> */
.L_x_21122:
[----:B------:R-:W-:Y:S02]  /*8350*/  IMAD.MOV.U32 R15, RZ, RZ, R8 ;  /* 0x000000ffff0f7224 */ /* 0x000fe400078e0008 */
.L_x_21123:
[----:B------:R-:W-:Y:S05]  /*8360*/  BSYNC B2 ;  /* 0x0000000000027941 */ /* 0x000fea0003800000 */
.L_x_21121:
        /* <DEDUP_REMOVED lines=16> */
.L_x_21127:
[----:B------:R-:W-:Y:S05]  /*8470*/  BSYNC B3 ;  /* 0x0000000000037941 */ /* 0x000fea0003800000 */
.L_x_21126:
        /* <DEDUP_REMOVED lines=44> */
.L_x_21125:
[----:B------:R-:W-:Y:S05]  /*8740*/  BSYNC B2 ;  /* 0x0000000000027941 */ /* 0x000fea0003800000 */
.L_x_21124:
        /* <DEDUP_REMOVED lines=12> */
.L_x_21128:
        /* <DEDUP_REMOVED lines=12> */
.L_x_21131:
[----:B------:R-:W-:Y:S02]  /*88d0*/  IMAD.MOV.U32 R13, RZ, RZ, R8 ;  /* 0x000000ffff0d7224 */ /* 0x000fe400078e0008 */
.L_x_21132:
[----:B------:R-:W-:Y:S05]  /*88e0*/  BSYNC B2 ;  /* 0x0000000000027941 */ /* 0x000fea0003800000 */
.L_x_21130:
        /* <DEDUP_REMOVED lines=16> */
.L_x_21136:
[----:B------:R-:W-:Y:S05]  /*89f0*/  BSYNC B3 ;  /* 0x0000000000037941 */ /* 0x000fea0003800000 */
.L_x_21135:
        /* <DEDUP_REMOVED lines=44> */
.L_x_21134:
[----:B------:R-:W-:Y:S05]  /*8cc0*/  BSYNC B2 ;  /* 0x0000000000027941 */ /* 0x000fea0003800000 */
.L_x_21133:
[----:B------:R-:W0:Y:S02]  /*8cd0*/  I2F.U32 R13, R13 ;  /* 0x0000000d000d7306 */ /* 0x000e240000201000 */
[----:B0-----:R-:W-:-:S05]  /*8ce0*/  FFMA.FTZ R13, R13, R11, 1.1641532182693481445e-10 ;  /* 0x2f0000000d0d7423 */ /* 0x001fca000001000b */
[----:B------:R-:W-:Y:S02]  /*8cf0*/  FSETP.GTU.FTZ.AND P5, PT, R13, c[0x0][0x1e4], PT ;  /* 0x000079000d007a0b */ /* 0x000fe40003fbc000 */
[----:B------:R-:W-:-:S05]  /*8d00*/  PRMT R13, RZ, 0x5410, R23 ;  /* 0x00005410ff0d7816 */ /* 0x000fca0000000017 */
[----:B------:R-:W-:-:S05]  /*8d10*/  FMUL.FTZ R13, R13, c[0x0][0x1e8] ;  /* 0x00007a000d0d7a20 */ /* 0x000fca0000410000 */
[----:B------:R-:W-:-:S05]  /*8d20*/  FSEL R13, R13, RZ, !P5 ;  /* 0x000000ff0d0d7208 */ /* 0x000fca0006800000 */
[----:B------:R-:W-:Y:S01]  /*8d30*/  FADD.FTZ R38, R13, R38 ;  /* 0x000000260d267221 */ /* 0x000fe20000010000 */
[----:B------:R-:W-:-:S03]  /*8d40*/  SEL R13, RZ, 0x1, P5 ;  /* 0x00000001ff0d7807 */ /* 0x000fc60002800000 */
[----:B------:R-:W-:Y:S02]  /*8d50*/  @P0 FADD.FTZ R38, R30, R38 ;  /* 0x000000261e260221 */ /* 0x000fe40000010000 */
.L_x_21129:
        /* <DEDUP_REMOVED lines=12> */
.L_x_21138:
[----:B------:R-:W-:Y:S02]  /*8e20*/  IMAD.MOV.U32 R15, RZ, RZ, R8 ;  /* 0x000000ffff0f7224 */ /* 0x000fe400078e0008 */
.L_x_21139:
[----:B------:R-:W-:Y:S05]  /*8e30*/  BSYNC B2 ;  /* 0x0000000000027941 */ /* 0x000fea0003800000 */
.L_x_21137:
        /* <DEDUP_REMOVED lines=16> */
.L_x_21143:
[----:B------:R-:W-:Y:S05]  /*8f40*/  BSYNC B3 ;  /* 0x0000000000037941 */ /* 0x000fea0003800000 */
.L_x_21142:
        /* <DEDUP_REMOVED lines=44> */
.L_x_21141:
[----:B------:R-:W-:Y:S05]  /*9210*/  BSYNC B2 ;  /* 0x0000000000027941 */ /* 0x000fea0003800000 */
.L_x_21140:
        /* <DEDUP_REMOVED lines=12> */
.L_x_21144:
        /* <DEDUP_REMOVED lines=12> */
.L_x_21147:
[----:B------:R-:W-:Y:S02]  /*93a0*/  IMAD.MOV.U32 R114, RZ, RZ, R8 ;  /* 0x000000ffff727224 */ /* 0x000fe400078e0008 */
.L_x_21148:
[----:B------:R-:W-:Y:S05]  /*93b0*/  BSYNC B2 ;  /* 0x0000000000027941 */ /* 0x000fea0003800000 */
.L_x_21146:
        /* <DEDUP_REMOVED lines=16> */
.L_x_21152:
[----:B------:R-:W-:Y:S05]  /*94c0*/  BSYNC B3 ;  /* 0x0000000000037941 */ /* 0x000fea0003800000 */
.L_x_21151:
        /* <DEDUP_REMOVED lines=44> */
.L_x_21150:
[----:B------:R-:W-:Y:S05]  /*9790*/  BSYNC B2 ;  /* 0x0000000000027941 */ /* 0x000fea0003800000 */
.L_x_21149:
[----:B------:R-:W0:Y:S02]  /*97a0*/  I2F.U32 R14, R114 ;  /* 0x00000072000e7306 */ /* 0x000e240000201000 */
[----:B0-----:R-:W-:Y:S01]  /*97b0*/  FFMA.FTZ R14, R14, R11, 1.1641532182693481445e-10 ;  /* 0x2f0000000e0e7423 */ /* 0x001fe2000001000b */
[----:B------:R-:W-:-:S04]  /*97c0*/  PRMT R11, RZ, 0x7610, R23 ;  /* 0x00007610ff0b7816 */ /* 0x000fc80000000017 */
[----:B------:R-:W-:Y:S01]  /*97d0*/  FSETP.GTU.FTZ.AND P1, PT, R14, c[0x0][0x1e4], PT ;  /* 0x000079000e007a0b */ /* 0x000fe20003f3c000 */
[----:B------:R-:W-:-:S03]  /*97e0*/  FMUL.FTZ R11, R11, c[0x0][0x1e8] ;  /* 0x00007a000b0b7a20 */ /* 0x000fc60000410000 */
[----:B------:R-:W-:Y:S02]  /*97f0*/  SEL R14, RZ, 0x1, P1 ;  /* 0x00000001ff0e7807 */ /* 0x000fe40000800000 */
[----:B------:R-:W-:-:S05]  /*9800*/  FSEL R11, R11, RZ, !P1 ;  /* 0x000000ff0b0b7208 */ /* 0x000fca0004800000 */
[----:B------:R-:W-:-:S04]  /*9810*/  FADD.FTZ R39, R11, R39 ;  /* 0x000000270b277221 */ /* 0x000fc80000010000 */
[----:B------:R-:W-:Y:S02]  /*9820*/  @P0 FADD.FTZ R39, R31, R39 ;  /* 0x000000271f270221 */ /* 0x000fe40000010000 */
.L_x_21145:
[----:B------:R-:W-:Y:S02]  /*9830*/  SEL R113, RZ, 0x10000, P4 ;  /* 0x00010000ff717807 */ /* 0x000fe40002000000 */
[C---:B------:R-:W-:Y:S02]  /*9840*/  LOP3.LUT P4, RZ, R4.reuse, 0x1, RZ, 0xc0, !PT ;  /* 0x0000000104ff7812 */ /* 0x040fe4000788c0ff */
[----:B------:R-:W-:Y:S02]  /*9850*/  SEL R11, RZ, 0x1000000, P5 ;  /* 0x01000000ff0b7807 */ /* 0x000fe40002800000 */
[C---:B------:R-:W-:Y:S02]  /*9860*/  LOP3.LUT P0, RZ, R4.reuse, 0x4, RZ, 0xc0, !PT ;  /* 0x0000000404ff7812 */ /* 0x040fe4000780c0ff */
[----:B------:R-:W-:Y:S02]  /*9870*/  LOP3.LUT P5, RZ, R4, 0x2, RZ, 0xc0, !PT ;  /* 0x0000000204ff7812 */ /* 0x000fe400078ac0ff */
[----:B------:R-:W-:-:S02]  /*9880*/  SEL R115, RZ, 0x100, P3 ;  /* 0x00000100ff737807 */ /* 0x000fc40001800000 */
[----:B------:R-:W-:Y:S02]  /*9890*/  SEL R112, RZ, 0x1, P4 ;  /* 0x00000001ff707807 */ /* 0x000fe40002000000 */
[----:B------:R-:W-:Y:S02]  /*98a0*/  SEL R114, RZ, 0x1, P5 ;  /* 0x00000001ff727807 */ /* 0x000fe40002800000 */
[----:B------:R-:W-:Y:S01]  /*98b0*/  LOP3.LUT R11, R115, R11, R113, 0xfe, !PT ;  /* 0x0000000b730b7212 */ /* 0x000fe200078efe71 */
[----:B------:R-:W-:Y:S01]  /*98c0*/  IMAD.WIDE.U32 R112, R112, 0x1000000, RZ ;  /* 0x0100000070707825 */ /* 0x000fe200078e00ff */
[----:B------:R-:W-:Y:S02]  /*98d0*/  SEL R130, RZ, 0x1, P0 ;  /* 0x00000001ff827807 */ /* 0x000fe40000000000 */
[----:B------:R-:W-:Y:S01]  /*98e0*/  SEL R15, RZ, 0x1, P2 ;  /* 0x00000001ff0f7807 */ /* 0x000fe20001000000 */
[----:B------:R-:W-:Y:S01]  /*98f0*/  IMAD.WIDE.U32 R114, R114, 0x10000, RZ ;  /* 0x0001000072727825 */ /* 0x000fe200078e00ff */
[----:B------:R-:W-:-:S02]  /*9900*/  LOP3.LUT P6, RZ, R4, 0x8, RZ, 0xc0, !PT ;  /* 0x0000000804ff7812 */ /* 0x000fc400078cc0ff */
[----:B------:R-:W-:Y:S01]  /*9910*/  LOP3.LUT R15, R113, R11, R15, 0xfe, !PT ;  /* 0x0000000b710f7212 */ /* 0x000fe200078efe0f */
[----:B------:R-:W-:Y:S01]  /*9920*/  IMAD.WIDE.U32 R130, R130, 0x100, RZ ;  /* 0x0000010082827825 */ /* 0x000fe200078e00ff */
[----:B------:R-:W-:-:S04]  /*9930*/  LOP3.LUT P1, RZ, R4, 0x10, RZ, 0xc0, !PT ;  /* 0x0000001004ff7812 */ /* 0x000fc8000782c0ff */
[----:B------:R-:W-:Y:S02]  /*9940*/  LOP3.LUT R11, R130, R112, R114, 0xfe, !PT ;  /* 0x00000070820b7212 */ /* 0x000fe400078efe72 */
[----:B------:R-:W-:Y:S02]  /*9950*/  LOP3.LUT R115, R131, R15, R115, 0xfe, !PT ;  /* 0x0000000f83737212 */ /* 0x000fe400078efe73 */
[C---:B------:R-:W-:Y:S02]  /*9960*/  LEA R112, P0, R16.reuse, c[0x0][0x188], 0x5 ;  /* 0x0000620010707a11 */ /* 0x040fe400078028ff */
[----:B------:R-:W-:Y:S02]  /*9970*/  SEL R15, RZ, 0x1, P6 ;  /* 0x00000001ff0f7807 */ /* 0x000fe40003000000 */
[C---:B------:R-:W-:Y:S02]  /*9980*/  LEA.HI.X R113, R16.reuse, c[0x0][0x18c], RZ, 0x5, P0 ;  /* 0x0000630010717a11 */ /* 0x040fe400000f2cff */
[----:B------:R-:W-:Y:S01]  /*9990*/  LOP3.LUT R114, R11, R15, RZ, 0xfc, !PT ;  /* 0x0000000f0b727212 */ /* 0x000fe200078efcff */
[C---:B------:R-:W-:Y:S01]  /*99a0*/  IMAD.SHL.U32 R15, R16.reuse, 0x8, RZ ;  /* 0x00000008100f7824 */ /* 0x040fe200078e00ff */
[----:B------:R-:W-:Y:S01]  /*99b0*/  SHF.L.U64.HI R11, R16, 0x3, RZ ;  /* 0x00000003100b7819 */ /* 0x000fe200000102ff */
[----:B------:R-:W-:Y:S04]  /*99c0*/  STG.E.128 [R112.64], R32 ;  /* 0x0000002070007986 */ /* 0x000fe8000c101d06 */
[----:B------:R0:W-:Y:S02]  /*99d0*/  STG.E.128 [R112.64+0x10], R36 ;  /* 0x0000102470007986 */ /* 0x0001e4000c101d06 */
[----:B0-----:R-:W-:-:S04]  /*99e0*/  IADD3 R112, P0, R15, c[0x0][0x190], RZ ;  /* 0x000064000f707a10 */ /* 0x001fc80007f1e0ff */
        /* <DEDUP_REMOVED lines=23> */
.L_x_21153:
[----:B------:R-:W-:Y:S02]  /*9b60*/  IADD3 R11, R16, 0x20, RZ ;  /* 0x00000020100b7810 */ /* 0x000fe40007ffe0ff */
.L_x_21024:
[----:B------:R-:W-:Y:S05]  /*9b70*/  BSYNC B1 ;  /* 0x0000000000017941 */ /* 0x000fea0003800000 */
.L_x_21023:
[----:B------:R-:W-:Y:S01]  /*9b80*/  LOP3.LUT P0, RZ, R4, 0x4000, RZ, 0xc0, !PT ;  /* 0x0000400004ff7812 */ /* 0x000fe2000780c0ff */
[----:B------:R-:W-:-:S12]  /*9b90*/  BSSY B1, `(.L_x_21154) ;  /* 0x00005b9000017945 */ /* 0x000fd80003800000 */
[----:B------:R-:W-:Y:S05]  /*9ba0*/  @!P0 BRA `(.L_x_21155) ;  /* 0x00005b7000008947 */ /* 0x000fea0003800000 */
[----:B------:R-:W-:Y:S02]  /*9bb0*/  ISETP.NE.U32.AND P0, PT, RZ, c[0x0][0x178], PT ;  /* 0x00005e00ff007a0c */ /* 0x000fe40003f05070 */
[----:B------:R-:W-:Y:S02]  /*9bc0*/  LOP3.LUT R4, R4, 0xffffffef, RZ, 0xc0, !PT ;  /* 0xffffffef04047812 */ /* 0x000fe400078ec0ff */
[----:B------:R-:W-:Y:S01]  /*9bd0*/  ISETP.NE.AND.EX P2, PT, RZ, c[0x0][0x17c], PT, P0 ;  /* 0x00005f00ff007a0c */ /* 0x000fe20003f45300 */
[----:B------:R-:W-:-:S04]  /*9be0*/  IMAD.MOV.U32 R44, RZ, RZ, 0x10 ;  /* 0x00000010ff2c7424 */ /* 0x000fc800078e00ff */
[----:B------:R-:W-:-:S06]  /*9bf0*/  IMAD.WIDE.U32 R44, R11, R44, c[0x0][0x170] ;  /* 0x00005c000b2c7625 */ /* 0x000fcc00078e002c */
[----:B------:R-:W5:Y:S02]  /*9c00*/  LDG.E.128 R44, [R44.64] ;  /* 0x000000062c2c7981 */ /* 0x000f64000c1e1d00 */
[C---:B------:R-:W-:Y:S01]  /*9c10*/  @P2 LEA R40, P0, R11.reuse, c[0x0][0x178], 0x4 ;  /* 0x00005e000b282a11 */ /* 0x040fe200078020ff */
        /* <DEDUP_REMOVED lines=8> */
[----:B------:R-:W-:-:S03]  /*9ca0*/  ISETP.NE.AND P1, PT, R7, 0x1, PT ;  /* 0x000000010700780c */ /* 0x000fc60003f25270 */
[----:B------:R2:W5:Y:S04]  /*9cb0*/  @P0 LDG.E.128 R24, [R42.64] ;  /* 0x000000062a180981 */ /* 0x000568000c1e1d00 */
[----:B------:R2:W5:Y:S02]  /*9cc0*/  @P0 LDG.E.128 R28, [R42.64+0x10] ;  /* 0x000010062a1c0981 */ /* 0x000564000c1e1d00 */
[----:B--2---:R-:W-:-:S04]  /*9cd0*/  IADD3 R42, R7, 0x1, RZ ;  /* 0x00000001072a7810 */ /* 0x004fc80007ffe0ff */
        /* <DEDUP_REMOVED lines=9> */
.L_x_21157:
[----:B-1----:R-:W-:Y:S02]  /*9d70*/  IMAD.MOV.U32 R15, RZ, RZ, R8 ;  /* 0x000000ffff0f7224 */ /* 0x002fe400078e0008 */
.L_x_21158:
[----:B------:R-:W-:Y:S05]  /*9d80*/  BSYNC B2 ;  /* 0x0000000000027941 */ /* 0x000fea0003800000 */
.L_x_21156:
        /* <DEDUP_REMOVED lines=16> */
.L_x_21162:
[----:B------:R-:W-:Y:S05]  /*9e90*/  BSYNC B3 ;  /* 0x0000000000037941 */ /* 0x000fea0003800000 */
.L_x_21161:
        /* <DEDUP_REMOVED lines=44> */
.L_x_21160:
[----:B------:R-:W-:Y:S05]  /*a160*/  BSYNC B2 ;  /* 0x0000000000027941 */ /* 0x000fea0003800000 */
.L_x_21159:
[----:B------:R1:W2:Y:S01]  /*a170*/  I2F.U32 R7, R15 ;  /* 0x0000000f00077306 */ /* 0x0002a20000201000 */
[----:B------:R-:W-:Y:S02]  /*a180*/  ISETP.NE.U32.AND P1, PT, RZ, c[0x0][0x178], PT ;  /* 0x00005e00ff007a0c */ /* 0x000fe40003f25070 */
[----:B------:R-:W-:Y:S02]  /*a190*/  LOP3.LUT R4, R4, 0xfffffff7, RZ, 0xc0, !PT ;  /* 0xfffffff704047812 */ /* 0x000fe400078ec0ff */
[----:B------:R-:W-:Y:S01]  /*a1a0*/  ISETP.NE.AND.EX P1, PT, RZ, c[0x0][0x17c], PT, P1 ;  /* 0x00005f00ff007a0c */ /* 0x000fe20003f25310 */
[----:B-1----:R-:W-:-:S04]  /*a1b0*/  IMAD.MOV.U32 R15, RZ, RZ, 0x2f800000 ;  /* 0x2f800000ff0f7424 */ /* 0x002fc800078e00ff */
[----:B--2---:R-:W-:-:S05]  /*a1c0*/  FFMA.FTZ R7, R7, R15, 1.1641532182693481445e-10 ;  /* 0x2f00000007077423 */ /* 0x004fca000001000f */
        /* <DEDUP_REMOVED lines=11> */
.L_x_21163:
        /* <DEDUP_REMOVED lines=12> */
.L_x_21166:
[----:B------:R-:W-:Y:S02]  /*a340*/  IMAD.MOV.U32 R41, RZ, RZ, R8 ;  /* 0x000000ffff297224 */ /* 0x000fe400078e0008 */
.L_x_21167:
[----:B------:R-:W-:Y:S05]  /*a350*/  BSYNC B2 ;  /* 0x0000000000027941 */ /* 0x000fea0003800000 */
.L_x_21165:
        /* <DEDUP_REMOVED lines=16> */
.L_x_21171:
[----:B------:R-:W-:Y:S05]  /*a460*/  BSYNC B3 ;  /* 0x0000000000037941 */ /* 0x000fea0003800000 */
.L_x_21170:
[----:B------:R-:W-:Y:S01]  /*a470*/  LOP3.LUT R42, R42, UR5, R9, 0x96, !PT ;  /* 0x000000052a2a7c12 */ /* 0x000fe2000f8e9609 */
[----:B0-----:R-:W-:-:S04]  /*a480*/  IMAD.HI.U32 R112, R0, -0x326172a9, RZ ;  /* 0xcd9e8d5700707827 */ /* 0x001fc800078e00ff */
        /* <DEDUP_REMOVED lines=42> */
.L_x_21169:
[----:B------:R-:W-:Y:S05]  /*a730*/  BSYNC B2 ;  /* 0x0000000000027941 */ /* 0x000fea0003800000 */
.L_x_21168:
[----:B------:R-:W1:Y:S02]  /*a740*/  I2F.U32 R7, R41 ;  /* 0x0000002900077306 */ /* 0x000e640000201000 */
[----:B-1----:R-:W-:-:S05]  /*a750*/  FFMA.FTZ R7, R7, R15, 1.1641532182693481445e-10 ;  /* 0x2f00000007077423 */ /* 0x002fca000001000f */
[----:B------:R-:W-:Y:S02]  /*a760*/  FSETP.GTU.FTZ.AND P2, PT, R7, c[0x0][0x1e4], PT ;  /* 0x0000790007007a0b */ /* 0x000fe40003f5c000 */
[----:B------:R-:W-:Y:S02]  /*a770*/  PRMT R7, RZ, 0x5410, R20 ;  /* 0x00005410ff077816 */ /* 0x000fe40000000014 */
[----:B------:R-:W-:-:S03]  /*a780*/  SEL R117, RZ, 0x1, P2 ;  /* 0x00000001ff757807 */ /* 0x000fc60001000000 */
[----:B------:R-:W-:-:S05]  /*a790*/  FMUL.FTZ R7, R7, c[0x0][0x1e8] ;  /* 0x00007a0007077a20 */ /* 0x000fca0000410000 */
[----:B------:R-:W-:-:S05]  /*a7a0*/  FSEL R7, R7, RZ, !P2 ;  /* 0x000000ff07077208 */ /* 0x000fca0005000000 */
[----:B------:R-:W-:-:S04]  /*a7b0*/  FADD.FTZ R40, R7, R40 ;  /* 0x0000002807287221 */ /* 0x000fc80000010000 */
[----:B------:R-:W-:Y:S02]  /*a7c0*/  @P0 FADD.FTZ R40, R24, R40 ;  /* 0x0000002818280221 */ /* 0x000fe40000010000 */
.L_x_21164:
        /* <DEDUP_REMOVED lines=12> */
.L_x_21173:
[----:B------:R-:W-:Y:S02]  /*a890*/  IMAD.MOV.U32 R41, RZ, RZ, R8 ;  /* 0x000000ffff297224 */ /* 0x000fe400078e0008 */
.L_x_21174:
[----:B------:R-:W-:Y:S05]  /*a8a0*/  BSYNC B2 ;  /* 0x0000000000027941 */ /* 0x000fea0003800000 */
.L_x_21172:
        /* <DEDUP_REMOVED lines=16> */
.L_x_21178:
[----:B------:R-:W-:Y:S05]  /*a9b0*/  BSYNC B3 ;  /* 0x0000000000037941 */ /* 0x000fea0003800000 */
.L_x_21177:
        /* <DEDUP_REMOVED lines=44> */
.L_x_21176:
[----:B------:R-:W-:Y:S05]  /*ac80*/  BSYNC B2 ;  /* 0x0000000000027941 */ /* 0x000fea0003800000 */
.L_x_21175:
[----:B------:R-:W1:Y:S01]  /*ac90*/  I2F.U32 R41, R41 ;  /* 0x0000002900297306 */ /* 0x000e620000201000 */
[----:B------:R-:W-:Y:S02]  /*aca0*/  PRMT R44, RZ, 0x7610, R44 ;  /* 0x00007610ff2c7816 */ /* 0x000fe4000000002c */
[----:B------:R-:W-:-:S03]  /*acb0*/  LOP3.LUT R4, R4, 0xfffffffb, RZ, 0xc0, !PT ;  /* 0xfffffffb04047812 */ /* 0x000fc600078ec0ff */
        /* <DEDUP_REMOVED lines=11> */
.L_x_21179:
        /* <DEDUP_REMOVED lines=12> */
.L_x_21182:
[----:B------:R-:W-:Y:S02]  /*ae30*/  IMAD.MOV.U32 R19, RZ, RZ, R8 ;  /* 0x000000ffff137224 */ /* 0x000fe400078e0008 */
.L_x_21183:
[----:B------:R-:W-:Y:S05]  /*ae40*/  BSYNC B2 ;  /* 0x0000000000027941 */ /* 0x000fea0003800000 */
.L_x_21181:
        /* <DEDUP_REMOVED lines=16> */
.L_x_21187:
[----:B------:R-:W-:Y:S05]  /*af50*/  BSYNC B3 ;  /* 0x0000000000037941 */ /* 0x000fea0003800000 */
.L_x_21186:
        /* <DEDUP_REMOVED lines=44> */
.L_x_21185:
[----:B------:R-:W-:Y:S05]  /*b220*/  BSYNC B2 ;  /* 0x0000000000027941 */ /* 0x000fea0003800000 */
.L_x_21184:
        /* <DEDUP_REMOVED lines=9> */
.L_x_21180:
        /* <DEDUP_REMOVED lines=12> */
.L_x_21189:
[----:B------:R-:W-:Y:S02]  /*b380*/  IMAD.MOV.U32 R44, RZ, RZ, R8 ;  /* 0x000000ffff2c7224 */ /* 0x000fe400078e0008 */
.L_x_21190:
[----:B------:R-:W-:Y:S05]  /*b390*/  BSYNC B2 ;  /* 0x0000000000027941 */ /* 0x000fea0003800000 */
.L_x_21188:
        /* <DEDUP_REMOVED lines=16> */
.L_x_21194:
[----:B------:R-:W-:Y:S05]  /*b4a0*/  BSYNC B3 ;  /* 0x0000000000037941 */ /* 0x000fea0003800000 */
.L_x_21193:
        /* <DEDUP_REMOVED lines=44> */
.L_x_21192:
[----:B------:R-:W-:Y:S05]  /*b770*/  BSYNC B2 ;  /* 0x0000000000027941 */ /* 0x000fea0003800000 */
.L_x_21191:
[----:B------:R-:W1:Y:S01]  /*b780*/  I2F.U32 R42, R44 ;  /* 0x0000002c002a7306 */ /* 0x000e620000201000 */
[----:B------:R-:W-:Y:S01]  /*b790*/  LOP3.LUT R4, R4, 0xfffffffd, RZ, 0xc0, !PT ;  /* 0xfffffffd04047812 */ /* 0x000fe200078ec0ff */
[----:B-1----:R-:W-:-:S05]  /*b7a0*/  FFMA.FTZ R42, R42, R15, 1.1641532182693481445e-10 ;  /* 0x2f0000002a2a7423 */ /* 0x002fca000001000f */
        /* <DEDUP_REMOVED lines=11> */
.L_x_21195:
        /* <DEDUP_REMOVED lines=12> */
.L_x_21198:
[----:B------:R-:W-:Y:S02]  /*b920*/  IMAD.MOV.U32 R18, RZ, RZ, R8 ;  /* 0x000000ffff127224 */ /* 0x000fe400078e0008 */
.L_x_21199:
[----:B------:R-:W-:Y:S05]  /*b930*/  BSYNC B2 ;  /* 0x0000000000027941 */ /* 0x000fea0003800000 */
.L_x_21197:
[----:B------:R-:W-:Y:S01]  /*b940*/  ISETP.NE.AND P2, PT, R44, 0x4, PT ;  /* 0x000000042c00780c */ /* 0x000fe20003f45270 */
[----:B------:R-:W-:-:S12]  /*b950*/  BSSY B2, `(.L_x_21200) ;  /* 0x000003c000027945 */ /* 0x000fd80003800000 */
[----:B------:R-:W-:Y:S05]  /*b960*/  @P2 BRA `(.L_x_21201) ;  /* 0x000003a000002947 */ /* 0x000fea0003800000 */
[----:B------:R-:W-:Y:S01]  /*b970*/  IADD3 R2, R2, 0x1, RZ ;  /* 0x0000000102027810 */ /* 0x000fe20007ffe0ff */
[----:B------:R-:W-:Y:S03]  /*b980*/  BSSY B3, `(.L_x_21202) ;  /* 0x000000c000037945 */ /* 0x000fe60003800000 */
[C---:B------:R-:W-:Y:S01]  /*b990*/  ISETP.NE.AND P2, PT, R2.reuse, RZ, PT ;  /* 0x000000ff0200720c */ /* 0x040fe20003f45270 */
[----:B0-----:R-:W-:-:S12]  /*b9a0*/  IMAD.HI.U32 R112, R2, -0x2daee0ad, RZ ;  /* 0xd2511f5302707827 */ /* 0x001fd800078e00ff */
        /* <DEDUP_REMOVED lines=9> */
.L_x_21203:
[----:B------:R-:W-:Y:S05]  /*ba40*/  BSYNC B3 ;  /* 0x0000000000037941 */ /* 0x000fea0003800000 */
.L_x_21202:
        /* <DEDUP_REMOVED lines=44> */
.L_x_21201:
[----:B------:R-:W-:Y:S05]  /*bd10*/  BSYNC B2 ;  /* 0x0000000000027941 */ /* 0x000fea0003800000 */
.L_x_21200:
        /* <DEDUP_REMOVED lines=9> */
.L_x_21196:
        /* <DEDUP_REMOVED lines=12> */
.L_x_21205:
[----:B------:R-:W-:Y:S02]  /*be70*/  IMAD.MOV.U32 R43, RZ, RZ, R8 ;  /* 0x000000ffff2b7224 */ /* 0x000fe400078e0008 */
.L_x_21206:
[----:B------:R-:W-:Y:S05]  /*be80*/  BSYNC B2 ;  /* 0x0000000000027941 */ /* 0x000fea0003800000 */
.L_x_21204:
        /* <DEDUP_REMOVED lines=16> */
.L_x_21210:
[----:B------:R-:W-:Y:S05]  /*bf90*/  BSYNC B3 ;  /* 0x0000000000037941 */ /* 0x000fea0003800000 */
.L_x_21209:
        /* <DEDUP_REMOVED lines=44> */
.L_x_21208:
[----:B------:R-:W-:Y:S05]  /*c260*/  BSYNC B2 ;  /* 0x0000000000027941 */ /* 0x000fea0003800000 */
.L_x_21207:
        /* <DEDUP_REMOVED lines=14> */
.L_x_21211:
        /* <DEDUP_REMOVED lines=12> */
.L_x_21214:
[----:B------:R-:W-:Y:S02]  /*c410*/  IMAD.MOV.U32 R17, RZ, RZ, R8 ;  /* 0x000000ffff117224 */ /* 0x000fe400078e0008 */
.L_x_21215:
[----:B------:R-:W-:Y:S05]  /*c420*/  BSYNC B2 ;  /* 0x0000000000027941 */ /* 0x000fea0003800000 */
.L_x_21213:
        /* <DEDUP_REMOVED lines=16> */
.L_x_21219:
[----:B------:R-:W-:Y:S05]  /*c530*/  BSYNC B3 ;  /* 0x0000000000037941 */ /* 0x000fea0003800000 */
.L_x_21218:
        /* <DEDUP_REMOVED lines=44> */
.L_x_21217:
[----:B------:R-:W-:Y:S05]  /*c800*/  BSYNC B2 ;  /* 0x0000000000027941 */ /* 0x000fea0003800000 */
.L_x_21216:
        /* <DEDUP_REMOVED lines=9> */
.L_x_21212:
[C---:B------:R-:W-:Y:S01]  /*c8a0*/  ISETP.NE.AND P2, PT, R44.reuse, 0x1, PT ;  /* 0x000000012c00780c */ /* 0x040fe20003f45270 */
[----:B------:R-:W-:Y:S01]  /*c8b0*/  BSSY B2, `(.L_x_21220) ;  /* 0x000000c000027945 */ /* 0x000fe20003800000 */
[----:B------:R-:W-:-:S11]  /*c8c0*/  IADD3 R7, R44, 0x1, RZ ;  /* 0x000000012c077810 */ /* 0x000fd60007ffe0ff */
[----:B------:R-:W-:Y:S05]  /*c8d0*/  @!P2 BRA `(.L_x_21221) ;  /* 0x000000800000a947 */ /* 0x000fea0003800000 */
[----:B------:R-:W-:Y:S01]  /*c8e0*/  ISETP.NE.AND P2, PT, R44, 0x2, PT ;  /* 0x000000022c00780c */ /* 0x000fe20003f45270 */
[----:B0-----:R-:W-:-:S12]  /*c8f0*/  IMAD.MOV.U32 R114, RZ, RZ, R6 ;  /* 0x000000ffff727224 */ /* 0x001fd800078e0006 */
[----:B------:R-:W-:Y:S05]  /*c900*/  @!P2 BRA `(.L_x_21222) ;  /* 0x000000600000a947 */ /* 0x000fea0003800000 */
[----:B------:R-:W-:Y:S01]  /*c910*/  ISETP.NE.AND P2, PT, R44, 0x3, PT ;  /* 0x000000032c00780c */ /* 0x000fe20003f45270 */
[----:B------:R-:W-:-:S12]  /*c920*/  IMAD.MOV.U32 R114, RZ, RZ, R5 ;  /* 0x000000ffff727224 */ /* 0x000fd800078e0005 */
[----:B------:R-:W-:Y:S05]  /*c930*/  @P2 BRA `(.L_x_21222) ;  /* 0x0000003000002947 */ /* 0x000fea0003800000 */
[----:B------:R-:W-:Y:S01]  /*c940*/  IMAD.MOV.U32 R114, RZ, RZ, R10 ;  /* 0x000000ffff727224 */ /* 0x000fe200078e000a */
[----:B------:R-:W-:Y:S05]  /*c950*/  BRA `(.L_x_21222) ;  /* 0x0000001000007947 */ /* 0x000fea0003800000 */
.L_x_21221:
[----:B0-----:R-:W-:Y:S02]  /*c960*/  IMAD.MOV.U32 R114, RZ, RZ, R8 ;  /* 0x000000ffff727224 */ /* 0x001fe400078e0008 */
.L_x_21222:
[----:B------:R-:W-:Y:S05]  /*c970*/  BSYNC B2 ;  /* 0x0000000000027941 */ /* 0x000fea0003800000 */
.L_x_21220:
        /* <DEDUP_REMOVED lines=16> */
.L_x_21226:
[----:B------:R-:W-:Y:S05]  /*ca80*/  BSYNC B3 ;  /* 0x0000000000037941 */ /* 0x000fea0003800000 */
.L_x_21225:
        /* <DEDUP_REMOVED lines=44> */
.L_x_21224:
[----:B------:R-:W-:Y:S05]  /*cd50*/  BSYNC B2 ;  /* 0x0000000000027941 */ /* 0x000fea0003800000 */
.L_x_21223:
        /* <DEDUP_REMOVED lines=12> */
.L_x_21227:
        /* <DEDUP_REMOVED lines=12> */
.L_x_21230:
[----:B------:R-:W-:Y:S02]  /*cee0*/  IMAD.MOV.U32 R45, RZ, RZ, R8 ;  /* 0x000000ffff2d7224 */ /* 0x000fe400078e0008 */
.L_x_21231:
[----:B------:R-:W-:Y:S05]  /*cef0*/  BSYNC B2 ;  /* 0x0000000000027941 */ /* 0x000fea0003800000 */
.L_x_21229:
        /* <DEDUP_REMOVED lines=16> */
.L_x_21235:
[----:B------:R-:W-:Y:S05]  /*d000*/  BSYNC B3 ;  /* 0x0000000000037941 */ /* 0x000fea0003800000 */
.L_x_21234:
        /* <DEDUP_REMOVED lines=44> */
.L_x_21233:
[----:B------:R-:W-:Y:S05]  /*d2d0*/  BSYNC B2 ;  /* 0x0000000000027941 */ /* 0x000fea0003800000 */
.L_x_21232:
        /* <DEDUP_REMOVED lines=9> */
.L_x_21228:
        /* <DEDUP_REMOVED lines=12> */
.L_x_21237:
[----:B------:R-:W-:Y:S02]  /*d430*/  IMAD.MOV.U32 R45, RZ, RZ, R8 ;  /* 0x000000ffff2d7224 */ /* 0x000fe400078e0008 */
.L_x_21238:
[----:B------:R-:W-:Y:S05]  /*d440*/  BSYNC B2 ;  /* 0x0000000000027941 */ /* 0x000fea0003800000 */
.L_x_21236:
        /* <DEDUP_REMOVED lines=16> */
.L_x_21242:
[----:B------:R-:W-:Y:S05]  /*d550*/  BSYNC B3 ;  /* 0x0000000000037941 */ /* 0x000fea0003800000 */
.L_x_21241:
        /* <DEDUP_REMOVED lines=44> */
.L_x_21240:
[----:B------:R-:W-:Y:S05]  /*d820*/  BSYNC B2 ;  /* 0x0000000000027941 */ /* 0x000fea0003800000 */
.L_x_21239:
        /* <DEDUP_REMOVED lines=12> */
.L_x_21243:
        /* <DEDUP_REMOVED lines=12> */
.L_x_21246:
[----:B------:R-:W-:Y:S02]  /*d9b0*/  IMAD.MOV.U32 R12, RZ, RZ, R8 ;  /* 0x000000ffff0c7224 */ /* 0x000fe400078e0008 */
.L_x_21247:
[----:B------:R-:W-:Y:S05]  /*d9c0*/  BSYNC B2 ;  /* 0x0000000000027941 */ /* 0x000fea0003800000 */
.L_x_21245:
        /* <DEDUP_REMOVED lines=16> */
.L_x_21251:
[----:B------:R-:W-:Y:S05]  /*dad0*/  BSYNC B3 ;  /* 0x0000000000037941 */ /* 0x000fea0003800000 */
.L_x_21250:
        /* <DEDUP_REMOVED lines=44> */
.L_x_21249:
[----:B------:R-:W-:Y:S05]  /*dda0*/  BSYNC B2 ;  /* 0x0000000000027941 */ /* 0x000fea0003800000 */
.L_x_21248:
        /* <DEDUP_REMOVED lines=9> */
.L_x_21244:
        /* <DEDUP_REMOVED lines=12> */
.L_x_21253:
[----:B------:R-:W-:Y:S02]  /*df00*/  IMAD.MOV.U32 R46, RZ, RZ, R8 ;  /* 0x000000ffff2e7224 */ /* 0x000fe400078e0008 */
.L_x_21254:
[----:B------:R-:W-:Y:S05]  /*df10*/  BSYNC B2 ;  /* 0x0000000000027941 */ /* 0x000fea0003800000 */
.L_x_21252:
        /* <DEDUP_REMOVED lines=16> */
.L_x_21258:
[----:B------:R-:W-:Y:S05]  /*e020*/  BSYNC B3 ;  /* 0x0000000000037941 */ /* 0x000fea0003800000 */
.L_x_21257:
        /* <DEDUP_REMOVED lines=44> */
.L_x_21256:
[----:B------:R-:W-:Y:S05]  /*e2f0*/  BSYNC B2 ;  /* 0x0000000000027941 */ /* 0x000fea0003800000 */
.L_x_21255:
        /* <DEDUP_REMOVED lines=12> */
.L_x_21259:
        /* <DEDUP_REMOVED lines=12> */
.L_x_21262:
[----:B------:R-:W-:Y:S02]  /*e480*/  IMAD.MOV.U32 R13, RZ, RZ, R8 ;  /* 0x000000ffff0d7224 */ /* 0x000fe400078e0008 */
.L_x_21263:
[----:B------:R-:W-:Y:S05]  /*e490*/  BSYNC B2 ;  /* 0x0000000000027941 */ /* 0x000fea0003800000 */
.L_x_21261:
        /* <DEDUP_REMOVED lines=16> */
.L_x_21267:
[----:B------:R-:W-:Y:S05]  /*e5a0*/  BSYNC B3 ;  /* 0x0000000000037941 */ /* 0x000fea0003800000 */
.L_x_21266:
        /* <DEDUP_REMOVED lines=44> */
.L_x_21265:
[----:B------:R-:W-:Y:S05]  /*e870*/  BSYNC B2 ;  /* 0x0000000000027941 */ /* 0x000fea0003800000 */
.L_x_21264:
        /* <DEDUP_REMOVED lines=9> */
.L_x_21260:
        /* <DEDUP_REMOVED lines=12> */
.L_x_21269:
[----:B------:R-:W-:Y:S02]  /*e9d0*/  IMAD.MOV.U32 R130, RZ, RZ, R8 ;  /* 0x000000ffff827224 */ /* 0x000fe400078e0008 */
.L_x_21270:
[----:B------:R-:W-:Y:S05]  /*e9e0*/  BSYNC B2 ;  /* 0x0000000000027941 */ /* 0x000fea0003800000 */
.L_x_21268:
        /* <DEDUP_REMOVED lines=16> */
.L_x_21274:
[----:B------:R-:W-:Y:S05]  /*eaf0*/  BSYNC B3 ;  /* 0x0000000000037941 */ /* 0x000fea0003800000 */
.L_x_21273:
        /* <DEDUP_REMOVED lines=44> */
.L_x_21272:
[----:B------:R-:W-:Y:S05]  /*edc0*/  BSYNC B2 ;  /* 0x0000000000027941 */ /* 0x000fea0003800000 */
.L_x_21271:
        /* <DEDUP_REMOVED lines=12> */
.L_x_21275:
        /* <DEDUP_REMOVED lines=12> */
.L_x_21278:
[----:B------:R-:W-:Y:S02]  /*ef50*/  IMAD.MOV.U32 R14, RZ, RZ, R8 ;  /* 0x000000ffff0e7224 */ /* 0x000fe400078e0008 */
.L_x_21279:
[----:B------:R-:W-:Y:S05]  /*ef60*/  BSYNC B2 ;  /* 0x0000000000027941 */ /* 0x000fea0003800000 */
.L_x_21277:
        /* <DEDUP_REMOVED lines=16> */
.L_x_21283:
[----:B------:R-:W-:Y:S05]  /*f070*/  BSYNC B3 ;  /* 0x0000000000037941 */ /* 0x000fea0003800000 */
.L_x_21282:
        /* <DEDUP_REMOVED lines=44> */
.L_x_21281:
[----:B------:R-:W-:Y:S05]  /*f340*/  BSYNC B2 ;  /* 0x0000000000027941 */ /* 0x000fea0003800000 */
.L_x_21280:
        /* <DEDUP_REMOVED lines=9> */
.L_x_21276:
[----:B------:R-:W-:Y:S01]  /*f3e0*/  SEL R113, RZ, 0x10000, P4 ;  /* 0x00010000ff717807 */ /* 0x000fe20002000000 */
[----:B------:R-:W-:Y:S01]  /*f3f0*/  IMAD.SHL.U32 R153, R11, 0x8, RZ ;  /* 0x000000080b997824 */ /* 0x000fe200078e00ff */
[C---:B------:R-:W-:Y:S02]  /*f400*/  LOP3.LUT P4, RZ, R4.reuse, 0x1, RZ, 0xc0, !PT ;  /* 0x0000000104ff7812 */ /* 0x040fe4000788c0ff */
[----:B------:R-:W-:Y:S02]  /*f410*/  SEL R115, RZ, 0x1000000, P5 ;  /* 0x01000000ff737807 */ /* 0x000fe40002800000 */
[----:B------:R-:W-:Y:S02]  /*f420*/  SEL R130, RZ, 0x100, P3 ;  /* 0x00000100ff827807 */ /* 0x000fe40001800000 */
[----:B------:R-:W-:Y:S02]  /*f430*/  SEL R112, RZ, 0x1, P4 ;  /* 0x00000001ff707807 */ /* 0x000fe40002000000 */
[----:B------:R-:W-:-:S02]  /*f440*/  LOP3.LUT P0, RZ, R4, 0x4, RZ, 0xc0, !PT ;  /* 0x0000000404ff7812 */ /* 0x000fc4000780c0ff */
[----:B------:R-:W-:Y:S02]  /*f450*/  LOP3.LUT P5, RZ, R4, 0x2, RZ, 0xc0, !PT ;  /* 0x0000000204ff7812 */ /* 0x000fe400078ac0ff */
[----:B------:R-:W-:Y:S01]  /*f460*/  LOP3.LUT R115, R130, R115, R113, 0xfe, !PT ;  /* 0x0000007382737212 */ /* 0x000fe200078efe71 */
[----:B------:R-:W-:Y:S01]  /*f470*/  IMAD.WIDE.U32 R112, R112, 0x1000000, RZ ;  /* 0x0100000070707825 */ /* 0x000fe200078e00ff */
[----:B------:R-:W-:Y:S02]  /*f480*/  SEL R15, RZ, 0x1, P2 ;  /* 0x00000001ff0f7807 */ /* 0x000fe40001000000 */
[----:B------:R-:W-:Y:S02]  /*f490*/  SEL R114, RZ, 0x1, P5 ;  /* 0x00000001ff727807 */ /* 0x000fe40002800000 */
[----:B------:R-:W-:Y:S02]  /*f4a0*/  SEL R130, RZ, 0x1, P0 ;  /* 0x00000001ff827807 */ /* 0x000fe40000000000 */
[----:B------:R-:W-:Y:S01]  /*f4b0*/  LOP3.LUT R113, R113, R115, R15, 0xfe, !PT ;  /* 0x0000007371717212 */ /* 0x000fe200078efe0f */
[----:B------:R-:W-:Y:S01]  /*f4c0*/  IMAD.WIDE.U32 R114, R114, 0x10000, RZ ;  /* 0x0001000072727825 */ /* 0x000fe200078e00ff */
[----:B------:R-:W-:-:S02]  /*f4d0*/  LOP3.LUT P6, RZ, R4, 0x8, RZ, 0xc0, !PT ;  /* 0x0000000804ff7812 */ /* 0x000fc400078cc0ff */
[----:B------:R-:W-:Y:S01]  /*f4e0*/  LOP3.LUT P1, RZ, R4, 0x10, RZ, 0xc0, !PT ;  /* 0x0000001004ff7812 */ /* 0x000fe2000782c0ff */
[----:B------:R-:W-:-:S05]  /*f4f0*/  IMAD.WIDE.U32 R130, R130, 0x100, RZ ;  /* 0x0000010082827825 */ /* 0x000fca00078e00ff */
[----:B------:R-:W-:Y:S02]  /*f500*/  LOP3.LUT R15, R130, R112, R114, 0xfe, !PT ;  /* 0x00000070820f7212 */ /* 0x000fe400078efe72 */
[----:B------:R-:W-:Y:S02]  /*f510*/  LEA R112, P0, R11, c[0x0][0x188], 0x5 ;  /* 0x000062000b707a11 */ /* 0x000fe400078028ff */
[----:B------:R-:W-:Y:S02]  /*f520*/  LOP3.LUT R115, R131, R113, R115, 0xfe, !PT ;  /* 0x0000007183737212 */ /* 0x000fe400078efe73 */
[----:B------:R-:W-:Y:S02]  /*f530*/  LEA.HI.X R113, R11, c[0x0][0x18c], RZ, 0x5, P0 ;  /* 0x000063000b717a11 */ /* 0x000fe400000f2cff */
[----:B------:R-:W-:-:S03]  /*f540*/  SEL R114, RZ, 0x1, P6 ;  /* 0x00000001ff727807 */ /* 0x000fc60003000000 */
[----:B------:R-:W-:Y:S01]  /*f550*/  STG.E.128 [R112.64], R40 ;  /* 0x0000002870007986 */ /* 0x000fe2000c101d06 */
[----:B------:R-:W-:Y:S02]  /*f560*/  LOP3.LUT R114, R15, R114, RZ, 0xfc, !PT ;  /* 0x000000720f727212 */ /* 0x000fe400078efcff */
[----:B------:R-:W-:Y:S01]  /*f570*/  SHF.L.U64.HI R15, R11, 0x3, RZ ;  /* 0x000000030b0f7819 */ /* 0x000fe200000102ff */
        /* <DEDUP_REMOVED lines=25> */
.L_x_21284:
[----:B------:R-:W-:Y:S02]  /*f710*/  IADD3 R11, R11, 0x20, RZ ;  /* 0x000000200b0b7810 */ /* 0x000fe40007ffe0ff */
.L_x_21155:
[----:B------:R-:W-:Y:S05]  /*f720*/  BSYNC B1 ;  /* 0x0000000000017941 */ /* 0x000fea0003800000 */
.L_x_21154:
        /* <DEDUP_REMOVED lines=31> */
.L_x_21288:
[----:B-1----:R-:W-:Y:S02]  /*f920*/  IMAD.MOV.U32 R15, RZ, RZ, R8 ;  /* 0x000000ffff0f7224 */ /* 0x002fe400078e0008 */
.L_x_21289:
[----:B------:R-:W-:Y:S05]  /*f930*/  BSYNC B2 ;  /* 0x0000000000027941 */ /* 0x000fea0003800000 */
.L_x_21287:
        /* <DEDUP_REMOVED lines=16> */
.L_x_21293:
[----:B------:R-:W-:Y:S05]  /*fa40*/  BSYNC B3 ;  /* 0x0000000000037941 */ /* 0x000fea0003800000 */
.L_x_21292:
        /* <DEDUP_REMOVED lines=44> */
.L_x_21291:
[----:B------:R-:W-:Y:S05]  /*fd10*/  BSYNC B2 ;  /* 0x0000000000027941 */ /* 0x000fea0003800000 */
.L_x_21290:
        /* <DEDUP_REMOVED lines=17> */
.L_x_21294:
        /* <DEDUP_REMOVED lines=12> */
.L_x_21297:
[----:B------:R-:W-:Y:S02]  /*fef0*/  IMAD.MOV.U32 R49, RZ, RZ, R8 ;  /* 0x000000ffff317224 */ /* 0x000fe400078e0008 */
.L_x_21298:
[----:B------:R-:W-:Y:S05]  /*ff00*/  BSYNC B2 ;  /* 0x0000000000027941 */ /* 0x000fea0003800000 */
.L_x_21296:
        /* <DEDUP_REMOVED lines=16> */
.L_x_21302:
[----:B------:R-:W-:Y:S05]  /*10010*/  BSYNC B3 ;  /* 0x0000000000037941 */ /* 0x000fea0003800000 */
.L_x_21301:
        /* <DEDUP_REMOVED lines=44> */
.L_x_21300:
[----:B------:R-:W-:Y:S05]  /*102e0*/  BSYNC B2 ;  /* 0x0000000000027941 */ /* 0x000fea0003800000 */
.L_x_21299:
        /* <DEDUP_REMOVED lines=9> */
.L_x_21295:
        /* <DEDUP_REMOVED lines=12> */
.L_x_21304:
[----:B------:R-:W-:Y:S02]  /*10440*/  IMAD.MOV.U32 R49, RZ, RZ, R8 ;  /* 0x000000ffff317224 */ /* 0x000fe400078e0008 */
.L_x_21305:
[----:B------:R-:W-:Y:S05]  /*10450*/  BSYNC B2 ;  /* 0x0000000000027941 */ /* 0x000fea0003800000 */
.L_x_21303:
        /* <DEDUP_REMOVED lines=16> */
.L_x_21309:
[----:B------:R-:W-:Y:S05]  /*10560*/  BSYNC B3 ;  /* 0x0000000000037941 */ /* 0x000fea0003800000 */
.L_x_21308:
        /* <DEDUP_REMOVED lines=44> */
.L_x_21307:
[----:B------:R-:W-:Y:S05]  /*10830*/  BSYNC B2 ;  /* 0x0000000000027941 */ /* 0x000fea0003800000 */
.L_x_21306:
        /* <DEDUP_REMOVED lines=14> */
.L_x_21310:
        /* <DEDUP_REMOVED lines=12> */
.L_x_21313:
[----:B------:R-:W-:Y:S02]  /*109e0*/  IMAD.MOV.U32 R19, RZ, RZ, R8 ;  /* 0x000000ffff137224 */ /* 0x000fe400078e0008 */
.L_x_21314:
[----:B------:R-:W-:Y:S05]  /*109f0*/  BSYNC B2 ;  /* 0x0000000000027941 */ /* 0x000fea0003800000 */
.L_x_21312:
        /* <DEDUP_REMOVED lines=16> */
.L_x_21318:
[----:B------:R-:W-:Y:S05]  /*10b00*/  BSYNC B3 ;  /* 0x0000000000037941 */ /* 0x000fea0003800000 */
.L_x_21317:
        /* <DEDUP_REMOVED lines=44> */
.L_x_21316:
[----:B------:R-:W-:Y:S05]  /*10dd0*/  BSYNC B2 ;  /* 0x0000000000027941 */ /* 0x000fea0003800000 */
.L_x_21315:
        /* <DEDUP_REMOVED lines=9> */
.L_x_21311:
        /* <DEDUP_REMOVED lines=12> */
.L_x_21320:
[----:B------:R-:W-:Y:S02]  /*10f30*/  IMAD.MOV.U32 R52, RZ, RZ, R8 ;  /* 0x000000ffff347224 */ /* 0x000fe400078e0008 */
.L_x_21321:
[----:B------:R-:W-:Y:S05]  /*10f40*/  BSYNC B2 ;  /* 0x0000000000027941 */ /* 0x000fea0003800000 */
.L_x_21319:
        /* <DEDUP_REMOVED lines=16> */
.L_x_21325:
[----:B------:R-:W-:Y:S05]  /*11050*/  BSYNC B3 ;  /* 0x0000000000037941 */ /* 0x000fea0003800000 */
.L_x_21324:
        /* <DEDUP_REMOVED lines=44> */
.L_x_21323:
[----:B------:R-:W-:Y:S05]  /*11320*/  BSYNC B2 ;  /* 0x0000000000027941 */ /* 0x000fea0003800000 */
.L_x_21322:
        /* <DEDUP_REMOVED lines=14> */
.L_x_21326:
        /* <DEDUP_REMOVED lines=12> */
.L_x_21329:
[----:B------:R-:W-:Y:S02]  /*114d0*/  IMAD.MOV.U32 R18, RZ, RZ, R8 ;  /* 0x000000ffff127224 */ /* 0x000fe400078e0008 */
.L_x_21330:
[----:B------:R-:W-:Y:S05]  /*114e0*/  BSYNC B2 ;  /* 0x0000000000027941 */ /* 0x000fea0003800000 */
.L_x_21328:
        /* <DEDUP_REMOVED lines=16> */
.L_x_21334:
[----:B------:R-:W-:Y:S05]  /*115f0*/  BSYNC B3 ;  /* 0x0000000000037941 */ /* 0x000fea0003800000 */
.L_x_21333:
        /* <DEDUP_REMOVED lines=44> */
.L_x_21332:
[----:B------:R-:W-:Y:S05]  /*118c0*/  BSYNC B2 ;  /* 0x0000000000027941 */ /* 0x000fea0003800000 */
.L_x_21331:
        /* <DEDUP_REMOVED lines=9> */
.L_x_21327:
        /* <DEDUP_REMOVED lines=12> */
.L_x_21336:
[----:B------:R-:W-:Y:S02]  /*11a20*/  IMAD.MOV.U32 R51, RZ, RZ, R8 ;  /* 0x000000ffff337224 */ /* 0x000fe400078e0008 */
.L_x_21337:
[----:B------:R-:W-:Y:S05]  /*11a30*/  BSYNC B2 ;  /* 0x0000000000027941 */ /* 0x000fea0003800000 */
.L_x_21335:
        /* <DEDUP_REMOVED lines=16> */
.L_x_21341:
[----:B------:R-:W-:Y:S05]  /*11b40*/  BSYNC B3 ;  /* 0x0000000000037941 */ /* 0x000fea0003800000 */
.L_x_21340:
        /* <DEDUP_REMOVED lines=44> */
.L_x_21339:
[----:B------:R-:W-:Y:S05]  /*11e10*/  BSYNC B2 ;  /* 0x0000000000027941 */ /* 0x000fea0003800000 */
.L_x_21338:
        /* <DEDUP_REMOVED lines=14> */
.L_x_21342:
        /* <DEDUP_REMOVED lines=12> */
.L_x_21345:
[----:B------:R-:W-:Y:S02]  /*11fc0*/  IMAD.MOV.U32 R17, RZ, RZ, R8 ;  /* 0x000000ffff117224 */ /* 0x000fe400078e0008 */
.L_x_21346:
[----:B------:R-:W-:Y:S05]  /*11fd0*/  BSYNC B2 ;  /* 0x0000000000027941 */ /* 0x000fea0003800000 */
.L_x_21344:
        /* <DEDUP_REMOVED lines=16> */
.L_x_21350:
[----:B------:R-:W-:Y:S05]  /*120e0*/  BSYNC B3 ;  /* 0x0000000000037941 */ /* 0x000fea0003800000 */
.L_x_21349:
        /* <DEDUP_REMOVED lines=44> */
.L_x_21348:
[----:B------:R-:W-:Y:S05]  /*123b0*/  BSYNC B2 ;  /* 0x0000000000027941 */ /* 0x000fea0003800000 */
.L_x_21347:
        /* <DEDUP_REMOVED lines=9> */
.L_x_21343:
        /* <DEDUP_REMOVED lines=12> */
.L_x_21352:
[----:B0-----:R-:W-:Y:S02]  /*12510*/  IMAD.MOV.U32 R114, RZ, RZ, R8 ;  /* 0x000000ffff727224 */ /* 0x001fe400078e0008 */
.L_x_21353:
[----:B------:R-:W-:Y:S05]  /*12520*/  BSYNC B2 ;  /* 0x0000000000027941 */ /* 0x000fea0003800000 */
.L_x_21351:
        /* <DEDUP_REMOVED lines=16> */
.L_x_21357:
[----:B------:R-:W-:Y:S05]  /*12630*/  BSYNC B3 ;  /* 0x0000000000037941 */ /* 0x000fea0003800000 */
.L_x_21356:
        /* <DEDUP_REMOVED lines=44> */
.L_x_21355:
[----:B------:R-:W-:Y:S05]  /*12900*/  BSYNC B2 ;  /* 0x0000000000027941 */ /* 0x000fea0003800000 */
.L_x_21354:
        /* <DEDUP_REMOVED lines=12> */
.L_x_21358:
        /* <DEDUP_REMOVED lines=12> */
.L_x_21361:
[----:B------:R-:W-:Y:S02]  /*12a90*/  IMAD.MOV.U32 R53, RZ, RZ, R8 ;  /* 0x000000ffff357224 */ /* 0x000fe400078e0008 */
.L_x_21362:
[----:B------:R-:W-:Y:S05]  /*12aa0*/  BSYNC B2 ;  /* 0x0000000000027941 */ /* 0x000fea0003800000 */
.L_x_21360:
        /* <DEDUP_REMOVED lines=16> */
.L_x_21366:
[----:B------:R-:W-:Y:S05]  /*12bb0*/  BSYNC B3 ;  /* 0x0000000000037941 */ /* 0x000fea0003800000 */
.L_x_21365:
        /* <DEDUP_REMOVED lines=44> */
.L_x_21364:
[----:B------:R-:W-:Y:S05]  /*12e80*/  BSYNC B2 ;  /* 0x0000000000027941 */ /* 0x000fea0003800000 */
.L_x_21363:
        /* <DEDUP_REMOVED lines=9> */
.L_x_21359:
        /* <DEDUP_REMOVED lines=12> */
.L_x_21368:
[----:B------:R-:W-:Y:S02]  /*12fe0*/  IMAD.MOV.U32 R53, RZ, RZ, R8 ;  /* 0x000000ffff357224 */ /* 0x000fe400078e0008 */
.L_x_21369:
[----:B------:R-:W-:Y:S05]  /*12ff0*/  BSYNC B2 ;  /* 0x0000000000027941 */ /* 0x000fea0003800000 */
.L_x_21367:
        /* <DEDUP_REMOVED lines=16> */
.L_x_21373:
[----:B------:R-:W-:Y:S05]  /*13100*/  BSYNC B3 ;  /* 0x0000000000037941 */ /* 0x000fea0003800000 */
.L_x_21372:
        /* <DEDUP_REMOVED lines=44> */
.L_x_21371:
[----:B------:R-:W-:Y:S05]  /*133d0*/  BSYNC B2 ;  /* 0x0000000000027941 */ /* 0x000fea0003800000 */
.L_x_21370:
        /* <DEDUP_REMOVED lines=12> */
.L_x_21374:
        /* <DEDUP_REMOVED lines=12> */
.L_x_21377:
[----:B------:R-:W-:Y:S02]  /*13560*/  IMAD.MOV.U32 R12, RZ, RZ, R8 ;  /* 0x000000ffff0c7224 */ /* 0x000fe400078e0008 */
.L_x_21378:
[----:B------:R-:W-:Y:S05]  /*13570*/  BSYNC B2 ;  /* 0x0000000000027941 */ /* 0x000fea0003800000 */
.L_x_21376:
        /* <DEDUP_REMOVED lines=16> */
.L_x_21382:
[----:B------:R-:W-:Y:S05]  /*13680*/  BSYNC B3 ;  /* 0x0000000000037941 */ /* 0x000fea0003800000 */
.L_x_21381:
        /* <DEDUP_REMOVED lines=44> */
.L_x_21380:
[----:B------:R-:W-:Y:S05]  /*13950*/  BSYNC B2 ;  /* 0x0000000000027941 */ /* 0x000fea0003800000 */
.L_x_21379:
        /* <DEDUP_REMOVED lines=9> */
.L_x_21375:
        /* <DEDUP_REMOVED lines=12> */
.L_x_21384:
[----:B------:R-:W-:Y:S02]  /*13ab0*/  IMAD.MOV.U32 R54, RZ, RZ, R8 ;  /* 0x000000ffff367224 */ /* 0x000fe400078e0008 */
.L_x_21385:
[----:B------:R-:W-:Y:S05]  /*13ac0*/  BSYNC B2 ;  /* 0x0000000000027941 */ /* 0x000fea0003800000 */
.L_x_21383:
        /* <DEDUP_REMOVED lines=16> */
.L_x_21389:
[----:B------:R-:W-:Y:S05]  /*13bd0*/  BSYNC B3 ;  /* 0x0000000000037941 */ /* 0x000fea0003800000 */
.L_x_21388:
        /* <DEDUP_REMOVED lines=44> */
.L_x_21387:
[----:B------:R-:W-:Y:S05]  /*13ea0*/  BSYNC B2 ;  /* 0x0000000000027941 */ /* 0x000fea0003800000 */
.L_x_21386:
        /* <DEDUP_REMOVED lines=12> */
.L_x_21390:
        /* <DEDUP_REMOVED lines=12> */
.L_x_21393:
[----:B------:R-:W-:Y:S02]  /*14030*/  IMAD.MOV.U32 R13, RZ, RZ, R8 ;  /* 0x000000ffff0d7224 */ /* 0x000fe400078e0008 */
.L_x_21394:
[----:B------:R-:W-:Y:S05]  /*14040*/  BSYNC B2 ;  /* 0x0000000000027941 */ /* 0x000fea0003800000 */
.L_x_21392:
        /* <DEDUP_REMOVED lines=16> */
.L_x_21398:
[----:B------:R-:W-:Y:S05]  /*14150*/  BSYNC B3 ;  /* 0x0000000000037941 */ /* 0x000fea0003800000 */
.L_x_21397:
        /* <DEDUP_REMOVED lines=44> */
.L_x_21396:
[----:B------:R-:W-:Y:S05]  /*14420*/  BSYNC B2 ;  /* 0x0000000000027941 */ /* 0x000fea0003800000 */
.L_x_21395:
        /* <DEDUP_REMOVED lines=9> */
.L_x_21391:
        /* <DEDUP_REMOVED lines=12> */
.L_x_21400:
[----:B------:R-:W-:Y:S02]  /*14580*/  IMAD.MOV.U32 R130, RZ, RZ, R8 ;  /* 0x000000ffff827224 */ /* 0x000fe400078e0008 */
.L_x_21401:
[----:B------:R-:W-:Y:S05]  /*14590*/  BSYNC B2 ;  /* 0x0000000000027941 */ /* 0x000fea0003800000 */
.L_x_21399:
        /* <DEDUP_REMOVED lines=16> */
.L_x_21405:
[----:B------:R-:W-:Y:S05]  /*146a0*/  BSYNC B3 ;  /* 0x0000000000037941 */ /* 0x000fea0003800000 */
.L_x_21404:
        /* <DEDUP_REMOVED lines=44> */
.L_x_21403:
[----:B------:R-:W-:Y:S05]  /*14970*/  BSYNC B2 ;  /* 0x0000000000027941 */ /* 0x000fea0003800000 */
.L_x_21402:
        /* <DEDUP_REMOVED lines=12> */
.L_x_21406:
        /* <DEDUP_REMOVED lines=12> */
.L_x_21409:
[----:B------:R-:W-:Y:S02]  /*14b00*/  IMAD.MOV.U32 R14, RZ, RZ, R8 ;  /* 0x000000ffff0e7224 */ /* 0x000fe400078e0008 */
.L_x_21410:
[----:B------:R-:W-:Y:S05]  /*14b10*/  BSYNC B2 ;  /* 0x0000000000027941 */ /* 0x000fea0003800000 */
.L_x_21408:
        /* <DEDUP_REMOVED lines=16> */
.L_x_21414:
[----:B------:R-:W-:Y:S05]  /*14c20*/  BSYNC B3 ;  /* 0x0000000000037941 */ /* 0x000fea0003800000 */
.L_x_21413:
        /* <DEDUP_REMOVED lines=44> */
.L_x_21412:
[----:B------:R-:W-:Y:S05]  /*14ef0*/  BSYNC B2 ;  /* 0x0000000000027941 */ /* 0x000fea0003800000 */
.L_x_21411:
        /* <DEDUP_REMOVED lines=9> */
.L_x_21407:
        /* <DEDUP_REMOVED lines=51> */
.L_x_21415:
[----:B------:R-:W-:Y:S02]  /*152c0*/  IADD3 R11, R11, 0x20, RZ ;  /* 0x000000200b0b7810 */ /* 0x000fe40007ffe0ff */
.L_x_21286:
[----:B------:R-:W-:Y:S05]  /*152d0*/  BSYNC B1 ;  /* 0x0000000000017941 */ /* 0x000fea0003800000 */
.L_x_21285:
        /* <DEDUP_REMOVED lines=31> */
.L_x_21419:
[----:B-1----:R-:W-:Y:S02]  /*154d0*/  IMAD.MOV.U32 R15, RZ, RZ, R8 ;  /* 0x000000ffff0f7224 */ /* 0x002fe400078e0008 */
.L_x_21420:
[----:B------:R-:W-:Y:S05]  /*154e0*/  BSYNC B2 ;  /* 0x0000000000027941 */ /* 0x000fea0003800000 */
.L_x_21418:
        /* <DEDUP_REMOVED lines=16> */
.L_x_21424:
[----:B------:R-:W-:Y:S05]  /*155f0*/  BSYNC B3 ;  /* 0x0000000000037941 */ /* 0x000fea0003800000 */
.L_x_21423:
        /* <DEDUP_REMOVED lines=44> */
.L_x_21422:
[----:B------:R-:W-:Y:S05]  /*158c0*/  BSYNC B2 ;  /* 0x0000000000027941 */ /* 0x000fea0003800000 */
.L_x_21421:
        /* <DEDUP_REMOVED lines=17> */
.L_x_21425:
        /* <DEDUP_REMOVED lines=12> */
.L_x_21428:
[----:B------:R-:W-:Y:S02]  /*15aa0*/  IMAD.MOV.U32 R57, RZ, RZ, R8 ;  /* 0x000000ffff397224 */ /* 0x000fe400078e0008 */
.L_x_21429:
[----:B------:R-:W-:Y:S05]  /*15ab0*/  BSYNC B2 ;  /* 0x0000000000027941 */ /* 0x000fea0003800000 */
.L_x_21427:
        /* <DEDUP_REMOVED lines=16> */
.L_x_21433:
[----:B------:R-:W-:Y:S05]  /*15bc0*/  BSYNC B3 ;  /* 0x0000000000037941 */ /* 0x000fea0003800000 */
.L_x_21432:
        /* <DEDUP_REMOVED lines=44> */
.L_x_21431:
[----:B------:R-:W-:Y:S05]  /*15e90*/  BSYNC B2 ;  /* 0x0000000000027941 */ /* 0x000fea0003800000 */
.L_x_21430:
        /* <DEDUP_REMOVED lines=9> */
.L_x_21426:
        /* <DEDUP_REMOVED lines=12> */
.L_x_21435:
[----:B------:R-:W-:Y:S02]  /*15ff0*/  IMAD.MOV.U32 R57, RZ, RZ, R8 ;  /* 0x000000ffff397224 */ /* 0x000fe400078e0008 */
.L_x_21436:
[----:B------:R-:W-:Y:S05]  /*16000*/  BSYNC B2 ;  /* 0x0000000000027941 */ /* 0x000fea0003800000 */
.L_x_21434:
        /* <DEDUP_REMOVED lines=16> */
.L_x_21440:
[----:B------:R-:W-:Y:S05]  /*16110*/  BSYNC B3 ;  /* 0x0000000000037941 */ /* 0x000fea0003800000 */
.L_x_21439:
        /* <DEDUP_REMOVED lines=44> */
.L_x_21438:
[----:B------:R-:W-:Y:S05]  /*163e0*/  BSYNC B2 ;  /* 0x0000000000027941 */ /* 0x000fea0003800000 */
.L_x_21437:
        /* <DEDUP_REMOVED lines=14> */
.L_x_21441:
        /* <DEDUP_REMOVED lines=12> */
.L_x_21444:
[----:B------:R-:W-:Y:S02]  /*16590*/  IMAD.MOV.U32 R19, RZ, RZ, R8 ;  /* 0x000000ffff137224 */ /* 0x000fe400078e0008 */
.L_x_21445:
[----:B------:R-:W-:Y:S05]  /*165a0*/  BSYNC B2 ;  /* 0x0000000000027941 */ /* 0x000fea0003800000 */
.L_x_21443:
        /* <DEDUP_REMOVED lines=16> */
.L_x_21449:
[----:B------:R-:W-:Y:S05]  /*166b0*/  BSYNC B3 ;  /* 0x0000000000037941 */ /* 0x000fea0003800000 */
.L_x_21448:
        /* <DEDUP_REMOVED lines=44> */
.L_x_21447:
[----:B------:R-:W-:Y:S05]  /*16980*/  BSYNC B2 ;  /* 0x0000000000027941 */ /* 0x000fea0003800000 */
.L_x_21446:
        /* <DEDUP_REMOVED lines=9> */
.L_x_21442:
        /* <DEDUP_REMOVED lines=12> */
.L_x_21451:
[----:B------:R-:W-:Y:S02]  /*16ae0*/  IMAD.MOV.U32 R60, RZ, RZ, R8 ;  /* 0x000000ffff3c7224 */ /* 0x000fe400078e0008 */
.L_x_21452:
[----:B------:R-:W-:Y:S05]  /*16af0*/  BSYNC B2 ;  /* 0x0000000000027941 */ /* 0x000fea0003800000 */
.L_x_21450:
        /* <DEDUP_REMOVED lines=16> */
.L_x_21456:
[----:B------:R-:W-:Y:S05]  /*16c00*/  BSYNC B3 ;  /* 0x0000000000037941 */ /* 0x000fea0003800000 */
.L_x_21455:
        /* <DEDUP_REMOVED lines=44> */
.L_x_21454:
[----:B------:R-:W-:Y:S05]  /*16ed0*/  BSYNC B2 ;  /* 0x0000000000027941 */ /* 0x000fea0003800000 */
.L_x_21453:
        /* <DEDUP_REMOVED lines=14> */
.L_x_21457:
        /* <DEDUP_REMOVED lines=12> */
.L_x_21460:
[----:B------:R-:W-:Y:S02]  /*17080*/  IMAD.MOV.U32 R18, RZ, RZ, R8 ;  /* 0x000000ffff127224 */ /* 0x000fe400078e0008 */
.L_x_21461:
[----:B------:R-:W-:Y:S05]  /*17090*/  BSYNC B2 ;  /* 0x0000000000027941 */ /* 0x000fea0003800000 */
.L_x_21459:
        /* <DEDUP_REMOVED lines=16> */
.L_x_21465:
[----:B------:R-:W-:Y:S05]  /*171a0*/  BSYNC B3 ;  /* 0x0000000000037941 */ /* 0x000fea0003800000 */
.L_x_21464:
        /* <DEDUP_REMOVED lines=44> */
.L_x_21463:
[----:B------:R-:W-:Y:S05]  /*17470*/  BSYNC B2 ;  /* 0x0000000000027941 */ /* 0x000fea0003800000 */
.L_x_21462:
        /* <DEDUP_REMOVED lines=9> */
.L_x_21458:
        /* <DEDUP_REMOVED lines=12> */
.L_x_21467:
[----:B------:R-:W-:Y:S02]  /*175d0*/  IMAD.MOV.U32 R59, RZ, RZ, R8 ;  /* 0x000000ffff3b7224 */ /* 0x000fe400078e0008 */
.L_x_21468:
[----:B------:R-:W-:Y:S05]  /*175e0*/  BSYNC B2 ;  /* 0x0000000000027941 */ /* 0x000fea0003800000 */
.L_x_21466:
        /* <DEDUP_REMOVED lines=16> */
.L_x_21472:
[----:B------:R-:W-:Y:S05]  /*176f0*/  BSYNC B3 ;  /* 0x0000000000037941 */ /* 0x000fea0003800000 */
.L_x_21471:
        /* <DEDUP_REMOVED lines=44> */
.L_x_21470:
[----:B------:R-:W-:Y:S05]  /*179c0*/  BSYNC B2 ;  /* 0x0000000000027941 */ /* 0x000fea0003800000 */
.L_x_21469:
        /* <DEDUP_REMOVED lines=14> */
.L_x_21473:
        /* <DEDUP_REMOVED lines=12> */
.L_x_21476:
[----:B------:R-:W-:Y:S02]  /*17b70*/  IMAD.MOV.U32 R17, RZ, RZ, R8 ;  /* 0x000000ffff117224 */ /* 0x000fe400078e0008 */
.L_x_21477:
[----:B------:R-:W-:Y:S05]  /*17b80*/  BSYNC B2 ;  /* 0x0000000000027941 */ /* 0x000fea0003800000 */
.L_x_21475:
        /* <DEDUP_REMOVED lines=16> */
.L_x_21481:
[----:B------:R-:W-:Y:S05]  /*17c90*/  BSYNC B3 ;  /* 0x0000000000037941 */ /* 0x000fea0003800000 */
.L_x_21480:
        /* <DEDUP_REMOVED lines=44> */
.L_x_21479:
[----:B------:R-:W-:Y:S05]  /*17f60*/  BSYNC B2 ;  /* 0x0000000000027941 */ /* 0x000fea0003800000 */
.L_x_21478:
        /* <DEDUP_REMOVED lines=9> */
.L_x_21474:
        /* <DEDUP_REMOVED lines=12> */
.L_x_21483:
[----:B0-----:R-:W-:Y:S02]  /*180c0*/  IMAD.MOV.U32 R114, RZ, RZ, R8 ;  /* 0x000000ffff727224 */ /* 0x001fe400078e0008 */
.L_x_21484:
[----:B------:R-:W-:Y:S05]  /*180d0*/  BSYNC B2 ;  /* 0x0000000000027941 */ /* 0x000fea0003800000 */
.L_x_21482:
        /* <DEDUP_REMOVED lines=16> */
.L_x_21488:
[----:B------:R-:W-:Y:S05]  /*181e0*/  BSYNC B3 ;  /* 0x0000000000037941 */ /* 0x000fea0003800000 */
.L_x_21487:
        /* <DEDUP_REMOVED lines=44> */
.L_x_21486:
[----:B------:R-:W-:Y:S05]  /*184b0*/  BSYNC B2 ;  /* 0x0000000000027941 */ /* 0x000fea0003800000 */
.L_x_21485:
        /* <DEDUP_REMOVED lines=12> */
.L_x_21489:
        /* <DEDUP_REMOVED lines=12> */
.L_x_21492:
[----:B------:R-:W-:Y:S02]  /*18640*/  IMAD.MOV.U32 R61, RZ, RZ, R8 ;  /* 0x000000ffff3d7224 */ /* 0x000fe400078e0008 */
.L_x_21493:
[----:B------:R-:W-:Y:S05]  /*18650*/  BSYNC B2 ;  /* 0x0000000000027941 */ /* 0x000fea0003800000 */
.L_x_21491:
        /* <DEDUP_REMOVED lines=16> */
.L_x_21497:
[----:B------:R-:W-:Y:S05]  /*18760*/  BSYNC B3 ;  /* 0x0000000000037941 */ /* 0x000fea0003800000 */
.L_x_21496:
        /* <DEDUP_REMOVED lines=44> */
.L_x_21495:
[----:B------:R-:W-:Y:S05]  /*18a30*/  BSYNC B2 ;  /* 0x0000000000027941 */ /* 0x000fea0003800000 */
.L_x_21494:
        /* <DEDUP_REMOVED lines=9> */
.L_x_21490:
        /* <DEDUP_REMOVED lines=12> */
.L_x_21499:
[----:B------:R-:W-:Y:S02]  /*18b90*/  IMAD.MOV.U32 R61, RZ, RZ, R8 ;  /* 0x000000ffff3d7224 */ /* 0x000fe400078e0008 */
.L_x_21500:
[----:B------:R-:W-:Y:S05]  /*18ba0*/  BSYNC B2 ;  /* 0x0000000000027941 */ /* 0x000fea0003800000 */
.L_x_21498:
        /* <DEDUP_REMOVED lines=16> */
.L_x_21504:
[----:B------:R-:W-:Y:S05]  /*18cb0*/  BSYNC B3 ;  /* 0x0000000000037941 */ /* 0x000fea0003800000 */
.L_x_21503:
        /* <DEDUP_REMOVED lines=44> */
.L_x_21502:
[----:B------:R-:W-:Y:S05]  /*18f80*/  BSYNC B2 ;  /* 0x0000000000027941 */ /* 0x000fea0003800000 */
.L_x_21501:
        /* <DEDUP_REMOVED lines=12> */
.L_x_21505:
        /* <DEDUP_REMOVED lines=12> */
.L_x_21508:
[----:B------:R-:W-:Y:S02]  /*19110*/  IMAD.MOV.U32 R12, RZ, RZ, R8 ;  /* 0x000000ffff0c7224 */ /* 0x000fe400078e0008 */
.L_x_21509:
[----:B------:R-:W-:Y:S05]  /*19120*/  BSYNC B2 ;  /* 0x0000000000027941 */ /* 0x000fea0003800000 */
.L_x_21507:
        /* <DEDUP_REMOVED lines=16> */
.L_x_21513:
[----:B------:R-:W-:Y:S05]  /*19230*/  BSYNC B3 ;  /* 0x0000000000037941 */ /* 0x000fea0003800000 */
.L_x_21512:
        /* <DEDUP_REMOVED lines=44> */
.L_x_21511:
[----:B------:R-:W-:Y:S05]  /*19500*/  BSYNC B2 ;  /* 0x0000000000027941 */ /* 0x000fea0003800000 */
.L_x_21510:
        /* <DEDUP_REMOVED lines=9> */
.L_x_21506:
        /* <DEDUP_REMOVED lines=12> */
.L_x_21515:
[----:B------:R-:W-:Y:S02]  /*19660*/  IMAD.MOV.U32 R62, RZ, RZ, R8 ;  /* 0x000000ffff3e7224 */ /* 0x000fe400078e0008 */
.L_x_21516:
[----:B------:R-:W-:Y:S05]  /*19670*/  BSYNC B2 ;  /* 0x0000000000027941 */ /* 0x000fea0003800000 */
.L_x_21514:
        /* <DEDUP_REMOVED lines=16> */
.L_x_21520:
[----:B------:R-:W-:Y:S05]  /*19780*/  BSYNC B3 ;  /* 0x0000000000037941 */ /* 0x000fea0003800000 */
.L_x_21519:
        /* <DEDUP_REMOVED lines=44> */
.L_x_21518:
[----:B------:R-:W-:Y:S05]  /*19a50*/  BSYNC B2 ;  /* 0x0000000000027941 */ /* 0x000fea0003800000 */
.L_x_21517:
        /* <DEDUP_REMOVED lines=12> */
.L_x_21521:
        /* <DEDUP_REMOVED lines=12> */
.L_x_21524:
[----:B------:R-:W-:Y:S02]  /*19be0*/  IMAD.MOV.U32 R13, RZ, RZ, R8 ;  /* 0x000000ffff0d7224 */ /* 0x000fe400078e0008 */
.L_x_21525:
[----:B------:R-:W-:Y:S05]  /*19bf0*/  BSYNC B2 ;  /* 0x0000000000027941 */ /* 0x000fea0003800000 */
.L_x_21523:
        /* <DEDUP_REMOVED lines=16> */
.L_x_21529:
[----:B------:R-:W-:Y:S05]  /*19d00*/  BSYNC B3 ;  /* 0x0000000000037941 */ /* 0x000fea0003800000 */
.L_x_21528:
        /* <DEDUP_REMOVED lines=44> */
.L_x_21527:
[----:B------:R-:W-:Y:S05]  /*19fd0*/  BSYNC B2 ;  /* 0x0000000000027941 */ /* 0x000fea0003800000 */
.L_x_21526:
        /* <DEDUP_REMOVED lines=9> */
.L_x_21522:
        /* <DEDUP_REMOVED lines=12> */
.L_x_21531:
[----:B------:R-:W-:Y:S02]  /*1a130*/  IMAD.MOV.U32 R130, RZ, RZ, R8 ;  /* 0x000000ffff827224 */ /* 0x000fe400078e0008 */
.L_x_21532:
[----:B------:R-:W-:Y:S05]  /*1a140*/  BSYNC B2 ;  /* 0x0000000000027941 */ /* 0x000fea0003800000 */
.L_x_21530:
        /* <DEDUP_REMOVED lines=16> */
.L_x_21536:
[----:B------:R-:W-:Y:S05]  /*1a250*/  BSYNC B3 ;  /* 0x0000000000037941 */ /* 0x000fea0003800000 */
.L_x_21535:
        /* <DEDUP_REMOVED lines=44> */
.L_x_21534:
[----:B------:R-:W-:Y:S05]  /*1a520*/  BSYNC B2 ;  /* 0x0000000000027941 */ /* 0x000fea0003800000 */
.L_x_21533:
        /* <DEDUP_REMOVED lines=12> */
.L_x_21537:
        /* <DEDUP_REMOVED lines=12> */
.L_x_21540:
[----:B------:R-:W-:Y:S02]  /*1a6b0*/  IMAD.MOV.U32 R14, RZ, RZ, R8 ;  /* 0x000000ffff0e7224 */ /* 0x000fe400078e0008 */
.L_x_21541:
[----:B------:R-:W-:Y:S05]  /*1a6c0*/  BSYNC B2 ;  /* 0x0000000000027941 */ /* 0x000fea0003800000 */
.L_x_21539:
        /* <DEDUP_REMOVED lines=16> */
.L_x_21545:
[----:B------:R-:W-:Y:S05]  /*1a7d0*/  BSYNC B3 ;  /* 0x0000000000037941 */ /* 0x000fea0003800000 */
.L_x_21544:
        /* <DEDUP_REMOVED lines=44> */
.L_x_21543:
[----:B------:R-:W-:Y:S05]  /*1aaa0*/  BSYNC B2 ;  /* 0x0000000000027941 */ /* 0x000fea0003800000 */
.L_x_21542:
        /* <DEDUP_REMOVED lines=9> */
.L_x_21538:
        /* <DEDUP_REMOVED lines=51> */
.L_x_21546:
[----:B------:R-:W-:Y:S02]  /*1ae70*/  IADD3 R11, R11, 0x20, RZ ;  /* 0x000000200b0b7810 */ /* 0x000fe40007ffe0ff */
.L_x_21417:
[----:B------:R-:W-:Y:S05]  /*1ae80*/  BSYNC B1 ;  /* 0x0000000000017941 */ /* 0x000fea0003800000 */
.L_x_21416:
        /* <DEDUP_REMOVED lines=31> */
.L_x_21550:
[----:B-1----:R-:W-:Y:S02]  /*1b080*/  IMAD.MOV.U32 R15, RZ, RZ, R8 ;  /* 0x000000ffff0f7224 */ /* 0x002fe400078e0008 */
.L_x_21551:
[----:B------:R-:W-:Y:S05]  /*1b090*/  BSYNC B2 ;  /* 0x0000000000027941 */ /* 0x000fea0003800000 */
.L_x_21549:
        /* <DEDUP_REMOVED lines=16> */
.L_x_21555:
[----:B------:R-:W-:Y:S05]  /*1b1a0*/  BSYNC B3 ;  /* 0x0000000000037941 */ /* 0x000fea0003800000 */
.L_x_21554:
        /* <DEDUP_REMOVED lines=44> */
.L_x_21553:
[----:B------:R-:W-:Y:S05]  /*1b470*/  BSYNC B2 ;  /* 0x0000000000027941 */ /* 0x000fea0003800000 */
.L_x_21552:
        /* <DEDUP_REMOVED lines=17> */
.L_x_21556:
        /* <DEDUP_REMOVED lines=12> */
.L_x_21559:
[----:B------:R-:W-:Y:S02]  /*1b650*/  IMAD.MOV.U32 R65, RZ, RZ, R8 ;  /* 0x000000ffff417224 */ /* 0x000fe400078e0008 */
.L_x_21560:
[----:B------:R-:W-:Y:S05]  /*1b660*/  BSYNC B2 ;  /* 0x0000000000027941 */ /* 0x000fea0003800000 */
.L_x_21558:
        /* <DEDUP_REMOVED lines=16> */
.L_x_21564:
[----:B------:R-:W-:Y:S05]  /*1b770*/  BSYNC B3 ;  /* 0x0000000000037941 */ /* 0x000fea0003800000 */
.L_x_21563:
        /* <DEDUP_REMOVED lines=44> */
.L_x_21562:
[----:B------:R-:W-:Y:S05]  /*1ba40*/  BSYNC B2 ;  /* 0x0000000000027941 */ /* 0x000fea0003800000 */
.L_x_21561:
        /* <DEDUP_REMOVED lines=9> */
.L_x_21557:
        /* <DEDUP_REMOVED lines=12> */
.L_x_21566:
[----:B------:R-:W-:Y:S02]  /*1bba0*/  IMAD.MOV.U32 R65, RZ, RZ, R8 ;  /* 0x000000ffff417224 */ /* 0x000fe400078e0008 */
.L_x_21567:
[----:B------:R-:W-:Y:S05]  /*1bbb0*/  BSYNC B2 ;  /* 0x0000000000027941 */ /* 0x000fea0003800000 */
.L_x_21565:
        /* <DEDUP_REMOVED lines=16> */
.L_x_21571:
[----:B------:R-:W-:Y:S05]  /*1bcc0*/  BSYNC B3 ;  /* 0x0000000000037941 */ /* 0x000fea0003800000 */
.L_x_21570:
        /* <DEDUP_REMOVED lines=44> */
.L_x_21569:
[----:B------:R-:W-:Y:S05]  /*1bf90*/  BSYNC B2 ;  /* 0x0000000000027941 */ /* 0x000fea0003800000 */
.L_x_21568:
        /* <DEDUP_REMOVED lines=14> */
.L_x_21572:
        /* <DEDUP_REMOVED lines=12> */
.L_x_21575:
[----:B------:R-:W-:Y:S02]  /*1c140*/  IMAD.MOV.U32 R19, RZ, RZ, R8 ;  /* 0x000000ffff137224 */ /* 0x000fe400078e0008 */
.L_x_21576:
[----:B------:R-:W-:Y:S05]  /*1c150*/  BSYNC B2 ;  /* 0x0000000000027941 */ /* 0x000fea0003800000 */
.L_x_21574:
        /* <DEDUP_REMOVED lines=16> */
.L_x_21580:
[----:B------:R-:W-:Y:S05]  /*1c260*/  BSYNC B3 ;  /* 0x0000000000037941 */ /* 0x000fea0003800000 */
.L_x_21579:
        /* <DEDUP_REMOVED lines=44> */
.L_x_21578:
[----:B------:R-:W-:Y:S05]  /*1c530*/  BSYNC B2 ;  /* 0x0000000000027941 */ /* 0x000fea0003800000 */
.L_x_21577:
        /* <DEDUP_REMOVED lines=9> */
.L_x_21573:
        /* <DEDUP_REMOVED lines=12> */
.L_x_21582:
[----:B------:R-:W-:Y:S02]  /*1c690*/  IMAD.MOV.U32 R68, RZ, RZ, R8 ;  /* 0x000000ffff447224 */ /* 0x000fe400078e0008 */
.L_x_21583:
[----:B------:R-:W-:Y:S05]  /*1c6a0*/  BSYNC B2 ;  /* 0x0000000000027941 */ /* 0x000fea0003800000 */
.L_x_21581:
        /* <DEDUP_REMOVED lines=16> */
.L_x_21587:
[----:B------:R-:W-:Y:S05]  /*1c7b0*/  BSYNC B3 ;  /* 0x0000000000037941 */ /* 0x000fea0003800000 */
.L_x_21586:
        /* <DEDUP_REMOVED lines=44> */
.L_x_21585:
[----:B------:R-:W-:Y:S05]  /*1ca80*/  BSYNC B2 ;  /* 0x0000000000027941 */ /* 0x000fea0003800000 */
.L_x_21584:
        /* <DEDUP_REMOVED lines=14> */
.L_x_21588:
        /* <DEDUP_REMOVED lines=12> */
.L_x_21591:
[----:B------:R-:W-:Y:S02]  /*1cc30*/  IMAD.MOV.U32 R18, RZ, RZ, R8 ;  /* 0x000000ffff127224 */ /* 0x000fe400078e0008 */
.L_x_21592:
[----:B------:R-:W-:Y:S05]  /*1cc40*/  BSYNC B2 ;  /* 0x0000000000027941 */ /* 0x000fea0003800000 */
.L_x_21590:
        /* <DEDUP_REMOVED lines=16> */
.L_x_21596:
[----:B------:R-:W-:Y:S05]  /*1cd50*/  BSYNC B3 ;  /* 0x0000000000037941 */ /* 0x000fea0003800000 */
.L_x_21595:
        /* <DEDUP_REMOVED lines=44> */
.L_x_21594:
[----:B------:R-:W-:Y:S05]  /*1d020*/  BSYNC B2 ;  /* 0x0000000000027941 */ /* 0x000fea0003800000 */
.L_x_21593:
        /* <DEDUP_REMOVED lines=9> */
.L_x_21589:
        /* <DEDUP_REMOVED lines=12> */
.L_x_21598:
[----:B------:R-:W-:Y:S02]  /*1d180*/  IMAD.MOV.U32 R67, RZ, RZ, R8 ;  /* 0x000000ffff437224 */ /* 0x000fe400078e0008 */
.L_x_21599:
[----:B------:R-:W-:Y:S05]  /*1d190*/  BSYNC B2 ;  /* 0x0000000000027941 */ /* 0x000fea0003800000 */
.L_x_21597:
        /* <DEDUP_REMOVED lines=16> */
.L_x_21603:
[----:B------:R-:W-:Y:S05]  /*1d2a0*/  BSYNC B3 ;  /* 0x0000000000037941 */ /* 0x000fea0003800000 */
.L_x_21602:
        /* <DEDUP_REMOVED lines=44> */
.L_x_21601:
[----:B------:R-:W-:Y:S05]  /*1d570*/  BSYNC B2 ;  /* 0x0000000000027941 */ /* 0x000fea0003800000 */
.L_x_21600:
        /* <DEDUP_REMOVED lines=14> */
.L_x_21604:
        /* <DEDUP_REMOVED lines=12> */
.L_x_21607:
[----:B------:R-:W-:Y:S02]  /*1d720*/  IMAD.MOV.U32 R17, RZ, RZ, R8 ;  /* 0x000000ffff117224 */ /* 0x000fe400078e0008 */
.L_x_21608:
[----:B------:R-:W-:Y:S05]  /*1d730*/  BSYNC B2 ;  /* 0x0000000000027941 */ /* 0x000fea0003800000 */
.L_x_21606:
        /* <DEDUP_REMOVED lines=16> */
.L_x_21612:
[----:B------:R-:W-:Y:S05]  /*1d840*/  BSYNC B3 ;  /* 0x0000000000037941 */ /* 0x000fea0003800000 */
.L_x_21611:
        /* <DEDUP_REMOVED lines=44> */
.L_x_21610:
[----:B------:R-:W-:Y:S05]  /*1db10*/  BSYNC B2 ;  /* 0x0000000000027941 */ /* 0x000fea0003800000 */
.L_x_21609:
        /* <DEDUP_REMOVED lines=9> */
.L_x_21605:
        /* <DEDUP_REMOVED lines=12> */
.L_x_21614:
[----:B0-----:R-:W-:Y:S02]  /*1dc70*/  IMAD.MOV.U32 R114, RZ, RZ, R8 ;  /* 0x000000ffff727224 */ /* 0x001fe400078e0008 */
.L_x_21615:
[----:B------:R-:W-:Y:S05]  /*1dc80*/  BSYNC B2 ;  /* 0x0000000000027941 */ /* 0x000fea0003800000 */
.L_x_21613:
        /* <DEDUP_REMOVED lines=16> */
.L_x_21619:
[----:B------:R-:W-:Y:S05]  /*1dd90*/  BSYNC B3 ;  /* 0x0000000000037941 */ /* 0x000fea0003800000 */
.L_x_21618:
        /* <DEDUP_REMOVED lines=44> */
.L_x_21617:
[----:B------:R-:W-:Y:S05]  /*1e060*/  BSYNC B2 ;  /* 0x0000000000027941 */ /* 0x000fea0003800000 */
.L_x_21616:
        /* <DEDUP_REMOVED lines=12> */
.L_x_21620:
        /* <DEDUP_REMOVED lines=12> */
.L_x_21623:
[----:B------:R-:W-:Y:S02]  /*1e1f0*/  IMAD.MOV.U32 R69, RZ, RZ, R8 ;  /* 0x000000ffff457224 */ /* 0x000fe400078e0008 */
.L_x_21624:
[----:B------:R-:W-:Y:S05]  /*1e200*/  BSYNC B2 ;  /* 0x0000000000027941 */ /* 0x000fea0003800000 */
.L_x_21622:
        /* <DEDUP_REMOVED lines=16> */
.L_x_21628:
[----:B------:R-:W-:Y:S05]  /*1e310*/  BSYNC B3 ;  /* 0x0000000000037941 */ /* 0x000fea0003800000 */
.L_x_21627:
        /* <DEDUP_REMOVED lines=44> */
.L_x_21626:
[----:B------:R-:W-:Y:S05]  /*1e5e0*/  BSYNC B2 ;  /* 0x0000000000027941 */ /* 0x000fea0003800000 */
.L_x_21625:
        /* <DEDUP_REMOVED lines=9> */
.L_x_21621:
        /* <DEDUP_REMOVED lines=12> */
.L_x_21630:
[----:B------:R-:W-:Y:S02]  /*1e740*/  IMAD.MOV.U32 R69, RZ, RZ, R8 ;  /* 0x000000ffff457224 */ /* 0x000fe400078e0008 */
.L_x_21631:
[----:B------:R-:W-:Y:S05]  /*1e750*/  BSYNC B2 ;  /* 0x0000000000027941 */ /* 0x000fea0003800000 */
.L_x_21629:
        /* <DEDUP_REMOVED lines=16> */
.L_x_21635:
[----:B------:R-:W-:Y:S05]  /*1e860*/  BSYNC B3 ;  /* 0x0000000000037941 */ /* 0x000fea0003800000 */
.L_x_21634:
        /* <DEDUP_REMOVED lines=44> */
.L_x_21633:
[----:B------:R-:W-:Y:S05]  /*1eb30*/  BSYNC B2 ;  /* 0x0000000000027941 */ /* 0x000fea0003800000 */
.L_x_21632:
        /* <DEDUP_REMOVED lines=12> */
.L_x_21636:
        /* <DEDUP_REMOVED lines=12> */
.L_x_21639:
[----:B------:R-:W-:Y:S02]  /*1ecc0*/  IMAD.MOV.U32 R12, RZ, RZ, R8 ;  /* 0x000000ffff0c7224 */ /* 0x000fe400078e0008 */
.L_x_21640:
[----:B------:R-:W-:Y:S05]  /*1ecd0*/  BSYNC B2 ;  /* 0x0000000000027941 */ /* 0x000fea0003800000 */
.L_x_21638:
        /* <DEDUP_REMOVED lines=16> */
.L_x_21644:
[----:B------:R-:W-:Y:S05]  /*1ede0*/  BSYNC B3 ;  /* 0x0000000000037941 */ /* 0x000fea0003800000 */
.L_x_21643:
        /* <DEDUP_REMOVED lines=44> */
.L_x_21642:
[----:B------:R-:W-:Y:S05]  /*1f0b0*/  BSYNC B2 ;  /* 0x0000000000027941 */ /* 0x000fea0003800000 */
.L_x_21641:
        /* <DEDUP_REMOVED lines=9> */
.L_x_21637:
        /* <DEDUP_REMOVED lines=12> */
.L_x_21646:
[----:B------:R-:W-:Y:S02]  /*1f210*/  IMAD.MOV.U32 R70, RZ, RZ, R8 ;  /* 0x000000ffff467224 */ /* 0x000fe400078e0008 */
.L_x_21647:
[----:B------:R-:W-:Y:S05]  /*1f220*/  BSYNC B2 ;  /* 0x0000000000027941 */ /* 0x000fea0003800000 */
.L_x_21645:
        /* <DEDUP_REMOVED lines=16> */
.L_x_21651:
[----:B------:R-:W-:Y:S05]  /*1f330*/  BSYNC B3 ;  /* 0x0000000000037941 */ /* 0x000fea0003800000 */
.L_x_21650:
        /* <DEDUP_REMOVED lines=44> */
.L_x_21649:
[----:B------:R-:W-:Y:S05]  /*1f600*/  BSYNC B2 ;  /* 0x0000000000027941 */ /* 0x000fea0003800000 */
.L_x_21648:
        /* <DEDUP_REMOVED lines=12> */
.L_x_21652:
        /* <DEDUP_REMOVED lines=12> */
.L_x_21655:
[----:B------:R-:W-:Y:S02]  /*1f790*/  IMAD.MOV.U32 R13, RZ, RZ, R8 ;  /* 0x000000ffff0d7224 */ /* 0x000fe400078e0008 */
.L_x_21656:
[----:B------:R-:W-:Y:S05]  /*1f7a0*/  BSYNC B2 ;  /* 0x0000000000027941 */ /* 0x000fea0003800000 */
.L_x_21654:
        /* <DEDUP_REMOVED lines=16> */
.L_x_21660:
[----:B------:R-:W-:Y:S05]  /*1f8b0*/  BSYNC B3 ;  /* 0x0000000000037941 */ /* 0x000fea0003800000 */
.L_x_21659:
        /* <DEDUP_REMOVED lines=44> */
.L_x_21658:
[----:B------:R-:W-:Y:S05]  /*1fb80*/  BSYNC B2 ;  /* 0x0000000000027941 */ /* 0x000fea0003800000 */
.L_x_21657:
        /* <DEDUP_REMOVED lines=9> */
.L_x_21653:
        /* <DEDUP_REMOVED lines=12> */
.L_x_21662:
[----:B------:R-:W-:Y:S02]  /*1fce0*/  IMAD.MOV.U32 R130, RZ, RZ, R8 ;  /* 0x000000ffff827224 */ /* 0x000fe400078e0008 */
.L_x_21663:
[----:B------:R-:W-:Y:S05]  /*1fcf0*/  BSYNC B2 ;  /* 0x0000000000027941 */ /* 0x000fea0003800000 */
.L_x_21661:
        /* <DEDUP_REMOVED lines=16> */
.L_x_21667:
[----:B------:R-:W-:Y:S05]  /*1fe00*/  BSYNC B3 ;  /* 0x0000000000037941 */ /* 0x000fea0003800000 */
.L_x_21666:
        /* <DEDUP_REMOVED lines=44> */
.L_x_21665:
[----:B------:R-:W-:Y:S05]  /*200d0*/  BSYNC B2 ;  /* 0x0000000000027941 */ /* 0x000fea0003800000 */
.L_x_21664:
        /* <DEDUP_REMOVED lines=12> */
.L_x_21668:
        /* <DEDUP_REMOVED lines=12> */
.L_x_21671:
[----:B------:R-:W-:Y:S02]  /*20260*/  IMAD.MOV.U32 R14, RZ, RZ, R8 ;  /* 0x000000ffff0e7224 */ /* 0x000fe400078e0008 */
.L_x_21672:
[----:B------:R-:W-:Y:S05]  /*20270*/  BSYNC B2 ;  /* 0x0000000000027941 */ /* 0x000fea0003800000 */
.L_x_21670:
        /* <DEDUP_REMOVED lines=16> */
.L_x_21676:
[----:B------:R-:W-:Y:S05]  /*20380*/  BSYNC B3 ;  /* 0x0000000000037941 */ /* 0x000fea0003800000 */
.L_x_21675:
        /* <DEDUP_REMOVED lines=44> */
.L_x_21674:
[----:B------:R-:W-:Y:S05]  /*20650*/  BSYNC B2 ;  /* 0x0000000000027941 */ /* 0x000fea0003800000 */
.L_x_21673:
        /* <DEDUP_REMOVED lines=9> */
.L_x_21669:
        /* <DEDUP_REMOVED lines=51> */
.L_x_21677:
[----:B------:R-:W-:Y:S02]  /*20a20*/  IADD3 R11, R11, 0x20, RZ ;  /* 0x000000200b0b7810 */ /* 0x000fe40007ffe0ff */
.L_x_21548:
[----:B------:R-:W-:Y:S05]  /*20a30*/  BSYNC B1 ;  /* 0x0000000000017941 */ /* 0x000fea0003800000 */
.L_x_21547:
        /* <DEDUP_REMOVED lines=31> */
.L_x_21681:
[----:B-1----:R-:W-:Y:S02]  /*20c30*/  IMAD.MOV.U32 R15, RZ, RZ, R8 ;  /* 0x000000ffff0f7224 */ /* 0x002fe400078e0008 */
.L_x_21682:
[----:B------:R-:W-:Y:S05]  /*20c40*/  BSYNC B2 ;  /* 0x0000000000027941 */ /* 0x000fea0003800000 */
.L_x_21680:
        /* <DEDUP_REMOVED lines=16> */
.L_x_21686:
[----:B------:R-:W-:Y:S05]  /*20d50*/  BSYNC B3 ;  /* 0x0000000000037941 */ /* 0x000fea0003800000 */
.L_x_21685:
        /* <DEDUP_REMOVED lines=44> */
.L_x_21684:
[----:B------:R-:W-:Y:S05]  /*21020*/  BSYNC B2 ;  /* 0x0000000000027941 */ /* 0x000fea0003800000 */
.L_x_21683:
        /* <DEDUP_REMOVED lines=17> */
.L_x_21687:
        /* <DEDUP_REMOVED lines=12> */
.L_x_21690:
[----:B------:R-:W-:Y:S02]  /*21200*/  IMAD.MOV.U32 R73, RZ, RZ, R8 ;  /* 0x000000ffff497224 */ /* 0x000fe400078e0008 */
.L_x_21691:
[----:B------:R-:W-:Y:S05]  /*21210*/  BSYNC B2 ;  /* 0x0000000000027941 */ /* 0x000fea0003800000 */
.L_x_21689:
        /* <DEDUP_REMOVED lines=16> */
.L_x_21695:
[----:B------:R-:W-:Y:S05]  /*21320*/  BSYNC B3 ;  /* 0x0000000000037941 */ /* 0x000fea0003800000 */
.L_x_21694:
        /* <DEDUP_REMOVED lines=44> */
.L_x_21693:
[----:B------:R-:W-:Y:S05]  /*215f0*/  BSYNC B2 ;  /* 0x0000000000027941 */ /* 0x000fea0003800000 */
.L_x_21692:
        /* <DEDUP_REMOVED lines=9> */
.L_x_21688:
        /* <DEDUP_REMOVED lines=12> */
.L_x_21697:
[----:B------:R-:W-:Y:S02]  /*21750*/  IMAD.MOV.U32 R73, RZ, RZ, R8 ;  /* 0x000000ffff497224 */ /* 0x000fe400078e0008 */
.L_x_21698:
[----:B------:R-:W-:Y:S05]  /*21760*/  BSYNC B2 ;  /* 0x0000000000027941 */ /* 0x000fea0003800000 */
.L_x_21696:
        /* <DEDUP_REMOVED lines=16> */
.L_x_21702:
[----:B------:R-:W-:Y:S05]  /*21870*/  BSYNC B3 ;  /* 0x0000000000037941 */ /* 0x000fea0003800000 */
.L_x_21701:
        /* <DEDUP_REMOVED lines=44> */
.L_x_21700:
[----:B------:R-:W-:Y:S05]  /*21b40*/  BSYNC B2 ;  /* 0x0000000000027941 */ /* 0x000fea0003800000 */
.L_x_21699:
        /* <DEDUP_REMOVED lines=14> */
.L_x_21703:
        /* <DEDUP_REMOVED lines=12> */
.L_x_21706:
[----:B------:R-:W-:Y:S02]  /*21cf0*/  IMAD.MOV.U32 R19, RZ, RZ, R8 ;  /* 0x000000ffff137224 */ /* 0x000fe400078e0008 */
.L_x_21707:
[----:B------:R-:W-:Y:S05]  /*21d00*/  BSYNC B2 ;  /* 0x0000000000027941 */ /* 0x000fea0003800000 */
.L_x_21705:
        /* <DEDUP_REMOVED lines=16> */
.L_x_21711:
[----:B------:R-:W-:Y:S05]  /*21e10*/  BSYNC B3 ;  /* 0x0000000000037941 */ /* 0x000fea0003800000 */
.L_x_21710:
        /* <DEDUP_REMOVED lines=44> */
.L_x_21709:
[----:B------:R-:W-:Y:S05]  /*220e0*/  BSYNC B2 ;  /* 0x0000000000027941 */ /* 0x000fea0003800000 */
.L_x_21708:
        /* <DEDUP_REMOVED lines=9> */
.L_x_21704:
        /* <DEDUP_REMOVED lines=12> */
.L_x_21713:
[----:B------:R-:W-:Y:S02]  /*22240*/  IMAD.MOV.U32 R76, RZ, RZ, R8 ;  /* 0x000000ffff4c7224 */ /* 0x000fe400078e0008 */
.L_x_21714:
[----:B------:R-:W-:Y:S05]  /*22250*/  BSYNC B2 ;  /* 0x0000000000027941 */ /* 0x000fea0003800000 */
.L_x_21712:
        /* <DEDUP_REMOVED lines=16> */
.L_x_21718:
[----:B------:R-:W-:Y:S05]  /*22360*/  BSYNC B3 ;  /* 0x0000000000037941 */ /* 0x000fea0003800000 */
.L_x_21717:
        /* <DEDUP_REMOVED lines=44> */
.L_x_21716:
[----:B------:R-:W-:Y:S05]  /*22630*/  BSYNC B2 ;  /* 0x0000000000027941 */ /* 0x000fea0003800000 */
.L_x_21715:
        /* <DEDUP_REMOVED lines=14> */
.L_x_21719:
        /* <DEDUP_REMOVED lines=12> */
.L_x_21722:
[----:B------:R-:W-:Y:S02]  /*227e0*/  IMAD.MOV.U32 R18, RZ, RZ, R8 ;  /* 0x000000ffff127224 */ /* 0x000fe400078e0008 */
.L_x_21723:
[----:B------:R-:W-:Y:S05]  /*227f0*/  BSYNC B2 ;  /* 0x0000000000027941 */ /* 0x000fea0003800000 */
.L_x_21721:
        /* <DEDUP_REMOVED lines=16> */
.L_x_21727:
[----:B------:R-:W-:Y:S05]  /*22900*/  BSYNC B3 ;  /* 0x0000000000037941 */ /* 0x000fea0003800000 */
.L_x_21726:
        /* <DEDUP_REMOVED lines=44> */
.L_x_21725:
[----:B------:R-:W-:Y:S05]  /*22bd0*/  BSYNC B2 ;  /* 0x0000000000027941 */ /* 0x000fea0003800000 */
.L_x_21724:
        /* <DEDUP_REMOVED lines=9> */
.L_x_21720:
        /* <DEDUP_REMOVED lines=12> */
.L_x_21729:
[----:B------:R-:W-:Y:S02]  /*22d30*/  IMAD.MOV.U32 R75, RZ, RZ, R8 ;  /* 0x000000ffff4b7224 */ /* 0x000fe400078e0008 */
.L_x_21730:
[----:B------:R-:W-:Y:S05]  /*22d40*/  BSYNC B2 ;  /* 0x0000000000027941 */ /* 0x000fea0003800000 */
.L_x_21728:
        /* <DEDUP_REMOVED lines=16> */
.L_x_21734:
[----:B------:R-:W-:Y:S05]  /*22e50*/  BSYNC B3 ;  /* 0x0000000000037941 */ /* 0x000fea0003800000 */
.L_x_21733:
        /* <DEDUP_REMOVED lines=44> */
.L_x_21732:
[----:B------:R-:W-:Y:S05]  /*23120*/  BSYNC B2 ;  /* 0x0000000000027941 */ /* 0x000fea0003800000 */
.L_x_21731:
        /* <DEDUP_REMOVED lines=14> */
.L_x_21735:
        /* <DEDUP_REMOVED lines=12> */
.L_x_21738:
[----:B------:R-:W-:Y:S02]  /*232d0*/  IMAD.MOV.U32 R17, RZ, RZ, R8 ;  /* 0x000000ffff117224 */ /* 0x000fe400078e0008 */
.L_x_21739:
[----:B------:R-:W-:Y:S05]  /*232e0*/  BSYNC B2 ;  /* 0x0000000000027941 */ /* 0x000fea0003800000 */
.L_x_21737:
        /* <DEDUP_REMOVED lines=16> */
.L_x_21743:
[----:B------:R-:W-:Y:S05]  /*233f0*/  BSYNC B3 ;  /* 0x0000000000037941 */ /* 0x000fea0003800000 */
.L_x_21742:
        /* <DEDUP_REMOVED lines=44> */
.L_x_21741:
[----:B------:R-:W-:Y:S05]  /*236c0*/  BSYNC B2 ;  /* 0x0000000000027941 */ /* 0x000fea0003800000 */
.L_x_21740:
        /* <DEDUP_REMOVED lines=9> */
.L_x_21736:
        /* <DEDUP_REMOVED lines=12> */
.L_x_21745:
[----:B0-----:R-:W-:Y:S02]  /*23820*/  IMAD.MOV.U32 R114, RZ, RZ, R8 ;  /* 0x000000ffff727224 */ /* 0x001fe400078e0008 */
.L_x_21746:
[----:B------:R-:W-:Y:S05]  /*23830*/  BSYNC B2 ;  /* 0x0000000000027941 */ /* 0x000fea0003800000 */
.L_x_21744:
        /* <DEDUP_REMOVED lines=16> */
.L_x_21750:
[----:B------:R-:W-:Y:S05]  /*23940*/  BSYNC B3 ;  /* 0x0000000000037941 */ /* 0x000fea0003800000 */
.L_x_21749:
        /* <DEDUP_REMOVED lines=44> */
.L_x_21748:
[----:B------:R-:W-:Y:S05]  /*23c10*/  BSYNC B2 ;  /* 0x0000000000027941 */ /* 0x000fea0003800000 */
.L_x_21747:
        /* <DEDUP_REMOVED lines=12> */
.L_x_21751:
        /* <DEDUP_REMOVED lines=12> */
.L_x_21754:
[----:B------:R-:W-:Y:S02]  /*23da0*/  IMAD.MOV.U32 R77, RZ, RZ, R8 ;  /* 0x000000ffff4d7224 */ /* 0x000fe400078e0008 */
.L_x_21755:
[----:B------:R-:W-:Y:S05]  /*23db0*/  BSYNC B2 ;  /* 0x0000000000027941 */ /* 0x000fea0003800000 */
.L_x_21753:
        /* <DEDUP_REMOVED lines=16> */
.L_x_21759:
[----:B------:R-:W-:Y:S05]  /*23ec0*/  BSYNC B3 ;  /* 0x0000000000037941 */ /* 0x000fea0003800000 */
.L_x_21758:
        /* <DEDUP_REMOVED lines=44> */
.L_x_21757:
[----:B------:R-:W-:Y:S05]  /*24190*/  BSYNC B2 ;  /* 0x0000000000027941 */ /* 0x000fea0003800000 */
.L_x_21756:
        /* <DEDUP_REMOVED lines=9> */
.L_x_21752:
        /* <DEDUP_REMOVED lines=12> */
.L_x_21761:
[----:B------:R-:W-:Y:S02]  /*242f0*/  IMAD.MOV.U32 R77, RZ, RZ, R8 ;  /* 0x000000ffff4d7224 */ /* 0x000fe400078e0008 */
.L_x_21762:
[----:B------:R-:W-:Y:S05]  /*24300*/  BSYNC B2 ;  /* 0x0000000000027941 */ /* 0x000fea0003800000 */
.L_x_21760:
        /* <DEDUP_REMOVED lines=16> */
.L_x_21766:
[----:B------:R-:W-:Y:S05]  /*24410*/  BSYNC B3 ;  /* 0x0000000000037941 */ /* 0x000fea0003800000 */
.L_x_21765:
        /* <DEDUP_REMOVED lines=44> */
.L_x_21764:
[----:B------:R-:W-:Y:S05]  /*246e0*/  BSYNC B2 ;  /* 0x0000000000027941 */ /* 0x000fea0003800000 */
.L_x_21763:
        /* <DEDUP_REMOVED lines=12> */
.L_x_21767:
        /* <DEDUP_REMOVED lines=12> */
.L_x_21770:
[----:B------:R-:W-:Y:S02]  /*24870*/  IMAD.MOV.U32 R12, RZ, RZ, R8 ;  /* 0x000000ffff0c7224 */ /* 0x000fe400078e0008 */
.L_x_21771:
[----:B------:R-:W-:Y:S05]  /*24880*/  BSYNC B2 ;  /* 0x0000000000027941 */ /* 0x000fea0003800000 */
.L_x_21769:
        /* <DEDUP_REMOVED lines=16> */
.L_x_21775:
[----:B------:R-:W-:Y:S05]  /*24990*/  BSYNC B3 ;  /* 0x0000000000037941 */ /* 0x000fea0003800000 */
.L_x_21774:
        /* <DEDUP_REMOVED lines=44> */
.L_x_21773:
[----:B------:R-:W-:Y:S05]  /*24c60*/  BSYNC B2 ;  /* 0x0000000000027941 */ /* 0x000fea0003800000 */
.L_x_21772:
        /* <DEDUP_REMOVED lines=9> */
.L_x_21768:
        /* <DEDUP_REMOVED lines=12> */
.L_x_21777:
[----:B------:R-:W-:Y:S02]  /*24dc0*/  IMAD.MOV.U32 R78, RZ, RZ, R8 ;  /* 0x000000ffff4e7224 */ /* 0x000fe400078e0008 */
.L_x_21778:
[----:B------:R-:W-:Y:S05]  /*24dd0*/  BSYNC B2 ;  /* 0x0000000000027941 */ /* 0x000fea0003800000 */
.L_x_21776:
        /* <DEDUP_REMOVED lines=16> */
.L_x_21782:
[----:B------:R-:W-:Y:S05]  /*24ee0*/  BSYNC B3 ;  /* 0x0000000000037941 */ /* 0x000fea0003800000 */
.L_x_21781:
        /* <DEDUP_REMOVED lines=44> */
.L_x_21780:
[----:B------:R-:W-:Y:S05]  /*251b0*/  BSYNC B2 ;  /* 0x0000000000027941 */ /* 0x000fea0003800000 */
.L_x_21779:
        /* <DEDUP_REMOVED lines=12> */
.L_x_21783:
        /* <DEDUP_REMOVED lines=12> */
.L_x_21786:
[----:B------:R-:W-:Y:S02]  /*25340*/  IMAD.MOV.U32 R13, RZ, RZ, R8 ;  /* 0x000000ffff0d7224 */ /* 0x000fe400078e0008 */
.L_x_21787:
[----:B------:R-:W-:Y:S05]  /*25350*/  BSYNC B2 ;  /* 0x0000000000027941 */ /* 0x000fea0003800000 */
.L_x_21785:
        /* <DEDUP_REMOVED lines=16> */
.L_x_21791:
[----:B------:R-:W-:Y:S05]  /*25460*/  BSYNC B3 ;  /* 0x0000000000037941 */ /* 0x000fea0003800000 */
.L_x_21790:
        /* <DEDUP_REMOVED lines=44> */
.L_x_21789:
[----:B------:R-:W-:Y:S05]  /*25730*/  BSYNC B2 ;  /* 0x0000000000027941 */ /* 0x000fea0003800000 */
.L_x_21788:
        /* <DEDUP_REMOVED lines=9> */
.L_x_21784:
        /* <DEDUP_REMOVED lines=12> */
.L_x_21793:
[----:B------:R-:W-:Y:S02]  /*25890*/  IMAD.MOV.U32 R130, RZ, RZ, R8 ;  /* 0x000000ffff827224 */ /* 0x000fe400078e0008 */
.L_x_21794:
[----:B------:R-:W-:Y:S05]  /*258a0*/  BSYNC B2 ;  /* 0x0000000000027941 */ /* 0x000fea0003800000 */
.L_x_21792:
        /* <DEDUP_REMOVED lines=16> */
.L_x_21798:
[----:B------:R-:W-:Y:S05]  /*259b0*/  BSYNC B3 ;  /* 0x0000000000037941 */ /* 0x000fea0003800000 */
.L_x_21797:
        /* <DEDUP_REMOVED lines=44> */
.L_x_21796:
[----:B------:R-:W-:Y:S05]  /*25c80*/  BSYNC B2 ;  /* 0x0000000000027941 */ /* 0x000fea0003800000 */
.L_x_21795:
        /* <DEDUP_REMOVED lines=12> */
.L_x_21799:
        /* <DEDUP_REMOVED lines=12> */
.L_x_21802:
[----:B------:R-:W-:Y:S02]  /*25e10*/  IMAD.MOV.U32 R14, RZ, RZ, R8 ;  /* 0x000000ffff0e7224 */ /* 0x000fe400078e0008 */
.L_x_21803:
[----:B------:R-:W-:Y:S05]  /*25e20*/  BSYNC B2 ;  /* 0x0000000000027941 */ /* 0x000fea0003800000 */
.L_x_21801:
        /* <DEDUP_REMOVED lines=16> */
.L_x_21807:
[----:B------:R-:W-:Y:S05]  /*25f30*/  BSYNC B3 ;  /* 0x0000000000037941 */ /* 0x000fea0003800000 */
.L_x_21806:
        /* <DEDUP_REMOVED lines=44> */
.L_x_21805:
[----:B------:R-:W-:Y:S05]  /*26200*/  BSYNC B2 ;  /* 0x0000000000027941 */ /* 0x000fea0003800000 */
.L_x_21804:
        /* <DEDUP_REMOVED lines=9> */
.L_x_21800:
        /* <DEDUP_REMOVED lines=51> */
.L_x_21808:
[----:B------:R-:W-:Y:S02]  /*265d0*/  IADD3 R11, R11, 0x20, RZ ;  /* 0x000000200b0b7810 */ /* 0x000fe40007ffe0ff */
.L_x_21679:
[----:B------:R-:W-:Y:S05]  /*265e0*/  BSYNC B1 ;  /* 0x0000000000017941 */ /* 0x000fea0003800000 */
.L_x_21678:
        /* <DEDUP_REMOVED lines=31> */
.L_x_21812:
[----:B-1----:R-:W-:Y:S02]  /*267e0*/  IMAD.MOV.U32 R15, RZ, RZ, R8 ;  /* 0x000000ffff0f7224 */ /* 0x002fe400078e0008 */
.L_x_21813:
[----:B------:R-:W-:Y:S05]  /*267f0*/  BSYNC B2 ;  /* 0x0000000000027941 */ /* 0x000fea0003800000 */
.L_x_21811:
        /* <DEDUP_REMOVED lines=16> */
.L_x_21817:
[----:B------:R-:W-:Y:S05]  /*26900*/  BSYNC B3 ;  /* 0x0000000000037941 */ /* 0x000fea0003800000 */
.L_x_21816:
        /* <DEDUP_REMOVED lines=44> */
.L_x_21815:
[----:B------:R-:W-:Y:S05]  /*26bd0*/  BSYNC B2 ;  /* 0x0000000000027941 */ /* 0x000fea0003800000 */
.L_x_21814:
        /* <DEDUP_REMOVED lines=17> */
.L_x_21818:
        /* <DEDUP_REMOVED lines=12> */
.L_x_21821:
[----:B------:R-:W-:Y:S02]  /*26db0*/  IMAD.MOV.U32 R81, RZ, RZ, R8 ;  /* 0x000000ffff517224 */ /* 0x000fe400078e0008 */
.L_x_21822:
[----:B------:R-:W-:Y:S05]  /*26dc0*/  BSYNC B2 ;  /* 0x0000000000027941 */ /* 0x000fea0003800000 */
.L_x_21820:
        /* <DEDUP_REMOVED lines=16> */
.L_x_21826:
[----:B------:R-:W-:Y:S05]  /*26ed0*/  BSYNC B3 ;  /* 0x0000000000037941 */ /* 0x000fea0003800000 */
.L_x_21825:
        /* <DEDUP_REMOVED lines=44> */
.L_x_21824:
[----:B------:R-:W-:Y:S05]  /*271a0*/  BSYNC B2 ;  /* 0x0000000000027941 */ /* 0x000fea0003800000 */
.L_x_21823:
        /* <DEDUP_REMOVED lines=9> */
.L_x_21819:
        /* <DEDUP_REMOVED lines=12> */
.L_x_21828:
[----:B------:R-:W-:Y:S02]  /*27300*/  IMAD.MOV.U32 R81, RZ, RZ, R8 ;  /* 0x000000ffff517224 */ /* 0x000fe400078e0008 */
.L_x_21829:
[----:B------:R-:W-:Y:S05]  /*27310*/  BSYNC B2 ;  /* 0x0000000000027941 */ /* 0x000fea0003800000 */
.L_x_21827:
        /* <DEDUP_REMOVED lines=16> */
.L_x_21833:
[----:B------:R-:W-:Y:S05]  /*27420*/  BSYNC B3 ;  /* 0x0000000000037941 */ /* 0x000fea0003800000 */
.L_x_21832:
        /* <DEDUP_REMOVED lines=44> */
.L_x_21831:
[----:B------:R-:W-:Y:S05]  /*276f0*/  BSYNC B2 ;  /* 0x0000000000027941 */ /* 0x000fea0003800000 */
.L_x_21830:
        /* <DEDUP_REMOVED lines=14> */
.L_x_21834:
        /* <DEDUP_REMOVED lines=12> */
.L_x_21837:
[----:B------:R-:W-:Y:S02]  /*278a0*/  IMAD.MOV.U32 R19, RZ, RZ, R8 ;  /* 0x000000ffff137224 */ /* 0x000fe400078e0008 */
.L_x_21838:
[----:B------:R-:W-:Y:S05]  /*278b0*/  BSYNC B2 ;  /* 0x0000000000027941 */ /* 0x000fea0003800000 */
.L_x_21836:
        /* <DEDUP_REMOVED lines=16> */
.L_x_21842:
[----:B------:R-:W-:Y:S05]  /*279c0*/  BSYNC B3 ;  /* 0x0000000000037941 */ /* 0x000fea0003800000 */
.L_x_21841:
        /* <DEDUP_REMOVED lines=44> */
.L_x_21840:
[----:B------:R-:W-:Y:S05]  /*27c90*/  BSYNC B2 ;  /* 0x0000000000027941 */ /* 0x000fea0003800000 */
.L_x_21839:
        /* <DEDUP_REMOVED lines=9> */
.L_x_21835:
        /* <DEDUP_REMOVED lines=12> */
.L_x_21844:
[----:B------:R-:W-:Y:S02]  /*27df0*/  IMAD.MOV.U32 R84, RZ, RZ, R8 ;  /* 0x000000ffff547224 */ /* 0x000fe400078e0008 */
.L_x_21845:
[----:B------:R-:W-:Y:S05]  /*27e00*/  BSYNC B2 ;  /* 0x0000000000027941 */ /* 0x000fea0003800000 */
.L_x_21843:
        /* <DEDUP_REMOVED lines=16> */
.L_x_21849:
[----:B------:R-:W-:Y:S05]  /*27f10*/  BSYNC B3 ;  /* 0x0000000000037941 */ /* 0x000fea0003800000 */
.L_x_21848:
        /* <DEDUP_REMOVED lines=44> */
.L_x_21847:
[----:B------:R-:W-:Y:S05]  /*281e0*/  BSYNC B2 ;  /* 0x0000000000027941 */ /* 0x000fea0003800000 */
.L_x_21846:
        /* <DEDUP_REMOVED lines=14> */
.L_x_21850:
        /* <DEDUP_REMOVED lines=12> */
.L_x_21853:
[----:B------:R-:W-:Y:S02]  /*28390*/  IMAD.MOV.U32 R18, RZ, RZ, R8 ;  /* 0x000000ffff127224 */ /* 0x000fe400078e0008 */
.L_x_21854:
[----:B------:R-:W-:Y:S05]  /*283a0*/  BSYNC B2 ;  /* 0x0000000000027941 */ /* 0x000fea0003800000 */
.L_x_21852:
        /* <DEDUP_REMOVED lines=16> */
.L_x_21858:
[----:B------:R-:W-:Y:S05]  /*284b0*/  BSYNC B3 ;  /* 0x0000000000037941 */ /* 0x000fea0003800000 */
.L_x_21857:
        /* <DEDUP_REMOVED lines=44> */
.L_x_21856:
[----:B------:R-:W-:Y:S05]  /*28780*/  BSYNC B2 ;  /* 0x0000000000027941 */ /* 0x000fea0003800000 */
.L_x_21855:
        /* <DEDUP_REMOVED lines=9> */
.L_x_21851:
        /* <DEDUP_REMOVED lines=12> */
.L_x_21860:
[----:B------:R-:W-:Y:S02]  /*288e0*/  IMAD.MOV.U32 R83, RZ, RZ, R8 ;  /* 0x000000ffff537224 */ /* 0x000fe400078e0008 */
.L_x_21861:
[----:B------:R-:W-:Y:S05]  /*288f0*/  BSYNC B2 ;  /* 0x0000000000027941 */ /* 0x000fea0003800000 */
.L_x_21859:
        /* <DEDUP_REMOVED lines=16> */
.L_x_21865:
[----:B------:R-:W-:Y:S05]  /*28a00*/  BSYNC B3 ;  /* 0x0000000000037941 */ /* 0x000fea0003800000 */
.L_x_21864:
        /* <DEDUP_REMOVED lines=44> */
.L_x_21863:
[----:B------:R-:W-:Y:S05]  /*28cd0*/  BSYNC B2 ;  /* 0x0000000000027941 */ /* 0x000fea0003800000 */
.L_x_21862:
        /* <DEDUP_REMOVED lines=14> */
.L_x_21866:
        /* <DEDUP_REMOVED lines=12> */
.L_x_21869:
[----:B------:R-:W-:Y:S02]  /*28e80*/  IMAD.MOV.U32 R17, RZ, RZ, R8 ;  /* 0x000000ffff117224 */ /* 0x000fe400078e0008 */
.L_x_21870:
[----:B------:R-:W-:Y:S05]  /*28e90*/  BSYNC B2 ;  /* 0x0000000000027941 */ /* 0x000fea0003800000 */
.L_x_21868:
        /* <DEDUP_REMOVED lines=16> */
.L_x_21874:
[----:B------:R-:W-:Y:S05]  /*28fa0*/  BSYNC B3 ;  /* 0x0000000000037941 */ /* 0x000fea0003800000 */
.L_x_21873:
        /* <DEDUP_REMOVED lines=44> */
.L_x_21872:
[----:B------:R-:W-:Y:S05]  /*29270*/  BSYNC B2 ;  /* 0x0000000000027941 */ /* 0x000fea0003800000 */
.L_x_21871:
        /* <DEDUP_REMOVED lines=9> */
.L_x_21867:
        /* <DEDUP_REMOVED lines=12> */
.L_x_21876:
[----:B0-----:R-:W-:Y:S02]  /*293d0*/  IMAD.MOV.U32 R114, RZ, RZ, R8 ;  /* 0x000000ffff727224 */ /* 0x001fe400078e0008 */
.L_x_21877:
[----:B------:R-:W-:Y:S05]  /*293e0*/  BSYNC B2 ;  /* 0x0000000000027941 */ /* 0x000fea0003800000 */
.L_x_21875:
        /* <DEDUP_REMOVED lines=16> */
.L_x_21881:
[----:B------:R-:W-:Y:S05]  /*294f0*/  BSYNC B3 ;  /* 0x0000000000037941 */ /* 0x000fea0003800000 */
.L_x_21880:
        /* <DEDUP_REMOVED lines=44> */
.L_x_21879:
[----:B------:R-:W-:Y:S05]  /*297c0*/  BSYNC B2 ;  /* 0x0000000000027941 */ /* 0x000fea0003800000 */
.L_x_21878:
        /* <DEDUP_REMOVED lines=12> */
.L_x_21882:
        /* <DEDUP_REMOVED lines=12> */
.L_x_21885:
[----:B------:R-:W-:Y:S02]  /*29950*/  IMAD.MOV.U32 R85, RZ, RZ, R8 ;  /* 0x000000ffff557224 */ /* 0x000fe400078e0008 */
.L_x_21886:
[----:B------:R-:W-:Y:S05]  /*29960*/  BSYNC B2 ;  /* 0x0000000000027941 */ /* 0x000fea0003800000 */
.L_x_21884:
        /* <DEDUP_REMOVED lines=16> */
.L_x_21890:
[----:B------:R-:W-:Y:S05]  /*29a70*/  BSYNC B3 ;  /* 0x0000000000037941 */ /* 0x000fea0003800000 */
.L_x_21889:
        /* <DEDUP_REMOVED lines=44> */
.L_x_21888:
[----:B------:R-:W-:Y:S05]  /*29d40*/  BSYNC B2 ;  /* 0x0000000000027941 */ /* 0x000fea0003800000 */
.L_x_21887:
        /* <DEDUP_REMOVED lines=9> */
.L_x_21883:
        /* <DEDUP_REMOVED lines=12> */
.L_x_21892:
[----:B------:R-:W-:Y:S02]  /*29ea0*/  IMAD.MOV.U32 R85, RZ, RZ, R8 ;  /* 0x000000ffff557224 */ /* 0x000fe400078e0008 */
.L_x_21893:
[----:B------:R-:W-:Y:S05]  /*29eb0*/  BSYNC B2 ;  /* 0x0000000000027941 */ /* 0x000fea0003800000 */
.L_x_21891:
        /* <DEDUP_REMOVED lines=16> */
.L_x_21897:
[----:B------:R-:W-:Y:S05]  /*29fc0*/  BSYNC B3 ;  /* 0x0000000000037941 */ /* 0x000fea0003800000 */
.L_x_21896:
        /* <DEDUP_REMOVED lines=44> */
.L_x_21895:
[----:B------:R-:W-:Y:S05]  /*2a290*/  BSYNC B2 ;  /* 0x0000000000027941 */ /* 0x000fea0003800000 */
.L_x_21894:
        /* <DEDUP_REMOVED lines=12> */
.L_x_21898:
        /* <DEDUP_REMOVED lines=12> */
.L_x_21901:
[----:B------:R-:W-:Y:S02]  /*2a420*/  IMAD.MOV.U32 R12, RZ, RZ, R8 ;  /* 0x000000ffff0c7224 */ /* 0x000fe400078e0008 */
.L_x_21902:
[----:B------:R-:W-:Y:S05]  /*2a430*/  BSYNC B2 ;  /* 0x0000000000027941 */ /* 0x000fea0003800000 */
.L_x_21900:
        /* <DEDUP_REMOVED lines=16> */
.L_x_21906:
[----:B------:R-:W-:Y:S05]  /*2a540*/  BSYNC B3 ;  /* 0x0000000000037941 */ /* 0x000fea0003800000 */
.L_x_21905:
        /* <DEDUP_REMOVED lines=44> */
.L_x_21904:
[----:B------:R-:W-:Y:S05]  /*2a810*/  BSYNC B2 ;  /* 0x0000000000027941 */ /* 0x000fea0003800000 */
.L_x_21903:
        /* <DEDUP_REMOVED lines=9> */
.L_x_21899:
        /* <DEDUP_REMOVED lines=12> */
.L_x_21908:
[----:B------:R-:W-:Y:S02]  /*2a970*/  IMAD.MOV.U32 R86, RZ, RZ, R8 ;  /* 0x000000ffff567224 */ /* 0x000fe400078e0008 */
.L_x_21909:
[----:B------:R-:W-:Y:S05]  /*2a980*/  BSYNC B2 ;  /* 0x0000000000027941 */ /* 0x000fea0003800000 */
.L_x_21907:
        /* <DEDUP_REMOVED lines=16> */
.L_x_21913:
[----:B------:R-:W-:Y:S05]  /*2aa90*/  BSYNC B3 ;  /* 0x0000000000037941 */ /* 0x000fea0003800000 */
.L_x_21912:
        /* <DEDUP_REMOVED lines=44> */
.L_x_21911:
[----:B------:R-:W-:Y:S05]  /*2ad60*/  BSYNC B2 ;  /* 0x0000000000027941 */ /* 0x000fea0003800000 */
.L_x_21910:
        /* <DEDUP_REMOVED lines=12> */
.L_x_21914:
        /* <DEDUP_REMOVED lines=12> */
.L_x_21917:
[----:B------:R-:W-:Y:S02]  /*2aef0*/  IMAD.MOV.U32 R13, RZ, RZ, R8 ;  /* 0x000000ffff0d7224 */ /* 0x000fe400078e0008 */
.L_x_21918:
[----:B------:R-:W-:Y:S05]  /*2af00*/  BSYNC B2 ;  /* 0x0000000000027941 */ /* 0x000fea0003800000 */
.L_x_21916:
        /* <DEDUP_REMOVED lines=16> */
.L_x_21922:
[----:B------:R-:W-:Y:S05]  /*2b010*/  BSYNC B3 ;  /* 0x0000000000037941 */ /* 0x000fea0003800000 */
.L_x_21921:
        /* <DEDUP_REMOVED lines=44> */
.L_x_21920:
[----:B------:R-:W-:Y:S05]  /*2b2e0*/  BSYNC B2 ;  /* 0x0000000000027941 */ /* 0x000fea0003800000 */
.L_x_21919:
        /* <DEDUP_REMOVED lines=9> */
.L_x_21915:
        /* <DEDUP_REMOVED lines=12> */
.L_x_21924:
[----:B------:R-:W-:Y:S02]  /*2b440*/  IMAD.MOV.U32 R130, RZ, RZ, R8 ;  /* 0x000000ffff827224 */ /* 0x000fe400078e0008 */
.L_x_21925:
[----:B------:R-:W-:Y:S05]  /*2b450*/  BSYNC B2 ;  /* 0x0000000000027941 */ /* 0x000fea0003800000 */
.L_x_21923:
        /* <DEDUP_REMOVED lines=16> */
.L_x_21929:
[----:B------:R-:W-:Y:S05]  /*2b560*/  BSYNC B3 ;  /* 0x0000000000037941 */ /* 0x000fea0003800000 */
.L_x_21928:
        /* <DEDUP_REMOVED lines=44> */
.L_x_21927:
[----:B------:R-:W-:Y:S05]  /*2b830*/  BSYNC B2 ;  /* 0x0000000000027941 */ /* 0x000fea0003800000 */
.L_x_21926:
        /* <DEDUP_REMOVED lines=12> */
.L_x_21930:
        /* <DEDUP_REMOVED lines=12> */
.L_x_21933:
[----:B------:R-:W-:Y:S02]  /*2b9c0*/  IMAD.MOV.U32 R14, RZ, RZ, R8 ;  /* 0x000000ffff0e7224 */ /* 0x000fe400078e0008 */
.L_x_21934:
[----:B------:R-:W-:Y:S05]  /*2b9d0*/  BSYNC B2 ;  /* 0x0000000000027941 */ /* 0x000fea0003800000 */
.L_x_21932:
        /* <DEDUP_REMOVED lines=16> */
.L_x_21938:
[----:B------:R-:W-:Y:S05]  /*2bae0*/  BSYNC B3 ;  /* 0x0000000000037941 */ /* 0x000fea0003800000 */
.L_x_21937:
        /* <DEDUP_REMOVED lines=44> */
.L_x_21936:
[----:B------:R-:W-:Y:S05]  /*2bdb0*/  BSYNC B2 ;  /* 0x0000000000027941 */ /* 0x000fea0003800000 */
.L_x_21935:
        /* <DEDUP_REMOVED lines=9> */
.L_x_21931:
        /* <DEDUP_REMOVED lines=51> */
.L_x_21939:
[----:B------:R-:W-:Y:S02]  /*2c180*/  IADD3 R11, R11, 0x20, RZ ;  /* 0x000000200b0b7810 */ /* 0x000fe40007ffe0ff */
.L_x_21810:
[----:B------:R-:W-:Y:S05]  /*2c190*/  BSYNC B1 ;  /* 0x0000000000017941 */ /* 0x000fea0003800000 */
.L_x_21809:
        /* <DEDUP_REMOVED lines=31> */
.L_x_21943:
[----:B-1----:R-:W-:Y:S02]  /*2c390*/  IMAD.MOV.U32 R15, RZ, RZ, R8 ;  /* 0x000000ffff0f7224 */ /* 0x002fe400078e0008 */
.L_x_21944:
[----:B------:R-:W-:Y:S05]  /*2c3a0*/  BSYNC B2 ;  /* 0x0000000000027941 */ /* 0x000fea0003800000 */
.L_x_21942:
        /* <DEDUP_REMOVED lines=16> */
.L_x_21948:
[----:B------:R-:W-:Y:S05]  /*2c4b0*/  BSYNC B3 ;  /* 0x0000000000037941 */ /* 0x000fea0003800000 */
.L_x_21947:
        /* <DEDUP_REMOVED lines=44> */
.L_x_21946:
[----:B------:R-:W-:Y:S05]  /*2c780*/  BSYNC B2 ;  /* 0x0000000000027941 */ /* 0x000fea0003800000 */
.L_x_21945:
        /* <DEDUP_REMOVED lines=17> */
.L_x_21949:
        /* <DEDUP_REMOVED lines=12> */
.L_x_21952:
[----:B------:R-:W-:Y:S02]  /*2c960*/  IMAD.MOV.U32 R89, RZ, RZ, R8 ;  /* 0x000000ffff597224 */ /* 0x000fe400078e0008 */
.L_x_21953:
[----:B------:R-:W-:Y:S05]  /*2c970*/  BSYNC B2 ;  /* 0x0000000000027941 */ /* 0x000fea0003800000 */
.L_x_21951:
        /* <DEDUP_REMOVED lines=16> */
.L_x_21957:
[----:B------:R-:W-:Y:S05]  /*2ca80*/  BSYNC B3 ;  /* 0x0000000000037941 */ /* 0x000fea0003800000 */
.L_x_21956:
        /* <DEDUP_REMOVED lines=44> */
.L_x_21955:
[----:B------:R-:W-:Y:S05]  /*2cd50*/  BSYNC B2 ;  /* 0x0000000000027941 */ /* 0x000fea0003800000 */
.L_x_21954:
        /* <DEDUP_REMOVED lines=9> */
.L_x_21950:
        /* <DEDUP_REMOVED lines=12> */
.L_x_21959:
[----:B------:R-:W-:Y:S02]  /*2ceb0*/  IMAD.MOV.U32 R89, RZ, RZ, R8 ;  /* 0x000000ffff597224 */ /* 0x000fe400078e0008 */
.L_x_21960:
[----:B------:R-:W-:Y:S05]  /*2cec0*/  BSYNC B2 ;  /* 0x0000000000027941 */ /* 0x000fea0003800000 */
.L_x_21958:
        /* <DEDUP_REMOVED lines=16> */
.L_x_21964:
[----:B------:R-:W-:Y:S05]  /*2cfd0*/  BSYNC B3 ;  /* 0x0000000000037941 */ /* 0x000fea0003800000 */
.L_x_21963:
        /* <DEDUP_REMOVED lines=44> */
.L_x_21962:
[----:B------:R-:W-:Y:S05]  /*2d2a0*/  BSYNC B2 ;  /* 0x0000000000027941 */ /* 0x000fea0003800000 */
.L_x_21961:
        /* <DEDUP_REMOVED lines=14> */
.L_x_21965:
        /* <DEDUP_REMOVED lines=12> */
.L_x_21968:
[----:B------:R-:W-:Y:S02]  /*2d450*/  IMAD.MOV.U32 R19, RZ, RZ, R8 ;  /* 0x000000ffff137224 */ /* 0x000fe400078e0008 */
.L_x_21969:
[----:B------:R-:W-:Y:S05]  /*2d460*/  BSYNC B2 ;  /* 0x0000000000027941 */ /* 0x000fea0003800000 */
.L_x_21967:
        /* <DEDUP_REMOVED lines=16> */
.L_x_21973:
[----:B------:R-:W-:Y:S05]  /*2d570*/  BSYNC B3 ;  /* 0x0000000000037941 */ /* 0x000fea0003800000 */
.L_x_21972:
        /* <DEDUP_REMOVED lines=44> */
.L_x_21971:
[----:B------:R-:W-:Y:S05]  /*2d840*/  BSYNC B2 ;  /* 0x0000000000027941 */ /* 0x000fea0003800000 */
.L_x_21970:
        /* <DEDUP_REMOVED lines=9> */
.L_x_21966:
        /* <DEDUP_REMOVED lines=12> */
.L_x_21975:
[----:B------:R-:W-:Y:S02]  /*2d9a0*/  IMAD.MOV.U32 R92, RZ, RZ, R8 ;  /* 0x000000ffff5c7224 */ /* 0x000fe400078e0008 */
.L_x_21976:
[----:B------:R-:W-:Y:S05]  /*2d9b0*/  BSYNC B2 ;  /* 0x0000000000027941 */ /* 0x000fea0003800000 */
.L_x_21974:
        /* <DEDUP_REMOVED lines=16> */
.L_x_21980:
[----:B------:R-:W-:Y:S05]  /*2dac0*/  BSYNC B3 ;  /* 0x0000000000037941 */ /* 0x000fea0003800000 */
.L_x_21979:
        /* <DEDUP_REMOVED lines=44> */
.L_x_21978:
[----:B------:R-:W-:Y:S05]  /*2dd90*/  BSYNC B2 ;  /* 0x0000000000027941 */ /* 0x000fea0003800000 */
.L_x_21977:
        /* <DEDUP_REMOVED lines=14> */
.L_x_21981:
        /* <DEDUP_REMOVED lines=12> */
.L_x_21984:
[----:B------:R-:W-:Y:S02]  /*2df40*/  IMAD.MOV.U32 R18, RZ, RZ, R8 ;  /* 0x000000ffff127224 */ /* 0x000fe400078e0008 */
.L_x_21985:
[----:B------:R-:W-:Y:S05]  /*2df50*/  BSYNC B2 ;  /* 0x0000000000027941 */ /* 0x000fea0003800000 */
.L_x_21983:
        /* <DEDUP_REMOVED lines=16> */
.L_x_21989:
[----:B------:R-:W-:Y:S05]  /*2e060*/  BSYNC B3 ;  /* 0x0000000000037941 */ /* 0x000fea0003800000 */
.L_x_21988:
        /* <DEDUP_REMOVED lines=44> */
.L_x_21987:
[----:B------:R-:W-:Y:S05]  /*2e330*/  BSYNC B2 ;  /* 0x0000000000027941 */ /* 0x000fea0003800000 */
.L_x_21986:
        /* <DEDUP_REMOVED lines=9> */
.L_x_21982:
        /* <DEDUP_REMOVED lines=12> */
.L_x_21991:
[----:B------:R-:W-:Y:S02]  /*2e490*/  IMAD.MOV.U32 R91, RZ, RZ, R8 ;  /* 0x000000ffff5b7224 */ /* 0x000fe400078e0008 */
.L_x_21992:
[----:B------:R-:W-:Y:S05]  /*2e4a0*/  BSYNC B2 ;  /* 0x0000000000027941 */ /* 0x000fea0003800000 */
.L_x_21990:
        /* <DEDUP_REMOVED lines=16> */
.L_x_21996:
[----:B------:R-:W-:Y:S05]  /*2e5b0*/  BSYNC B3 ;  /* 0x0000000000037941 */ /* 0x000fea0003800000 */
.L_x_21995:
        /* <DEDUP_REMOVED lines=44> */
.L_x_21994:
[----:B------:R-:W-:Y:S05]  /*2e880*/  BSYNC B2 ;  /* 0x0000000000027941 */ /* 0x000fea0003800000 */
.L_x_21993:
        /* <DEDUP_REMOVED lines=14> */
.L_x_21997:
        /* <DEDUP_REMOVED lines=12> */
.L_x_22000:
[----:B------:R-:W-:Y:S02]  /*2ea30*/  IMAD.MOV.U32 R17, RZ, RZ, R8 ;  /* 0x000000ffff117224 */ /* 0x000fe400078e0008 */
.L_x_22001:
[----:B------:R-:W-:Y:S05]  /*2ea40*/  BSYNC B2 ;  /* 0x0000000000027941 */ /* 0x000fea0003800000 */
.L_x_21999:
        /* <DEDUP_REMOVED lines=16> */
.L_x_22005:
[----:B------:R-:W-:Y:S05]  /*2eb50*/  BSYNC B3 ;  /* 0x0000000000037941 */ /* 0x000fea0003800000 */
.L_x_22004:
        /* <DEDUP_REMOVED lines=44> */
.L_x_22003:
[----:B------:R-:W-:Y:S05]  /*2ee20*/  BSYNC B2 ;  /* 0x0000000000027941 */ /* 0x000fea0003800000 */
.L_x_22002:
        /* <DEDUP_REMOVED lines=9> */
.L_x_21998:
        /* <DEDUP_REMOVED lines=12> */
.L_x_22007:
[----:B0-----:R-:W-:Y:S02]  /*2ef80*/  IMAD.MOV.U32 R114, RZ, RZ, R8 ;  /* 0x000000ffff727224 */ /* 0x001fe400078e0008 */
.L_x_22008:
[----:B------:R-:W-:Y:S05]  /*2ef90*/  BSYNC B2 ;  /* 0x0000000000027941 */ /* 0x000fea0003800000 */
.L_x_22006:
        /* <DEDUP_REMOVED lines=16> */
.L_x_22012:
[----:B------:R-:W-:Y:S05]  /*2f0a0*/  BSYNC B3 ;  /* 0x0000000000037941 */ /* 0x000fea0003800000 */
.L_x_22011:
        /* <DEDUP_REMOVED lines=44> */
.L_x_22010:
[----:B------:R-:W-:Y:S05]  /*2f370*/  BSYNC B2 ;  /* 0x0000000000027941 */ /* 0x000fea0003800000 */
.L_x_22009:
        /* <DEDUP_REMOVED lines=12> */
.L_x_22013:
        /* <DEDUP_REMOVED lines=12> */
.L_x_22016:
[----:B------:R-:W-:Y:S02]  /*2f500*/  IMAD.MOV.U32 R93, RZ, RZ, R8 ;  /* 0x000000ffff5d7224 */ /* 0x000fe400078e0008 */
.L_x_22017:
[----:B------:R-:W-:Y:S05]  /*2f510*/  BSYNC B2 ;  /* 0x0000000000027941 */ /* 0x000fea0003800000 */
.L_x_22015:
        /* <DEDUP_REMOVED lines=16> */
.L_x_22021:
[----:B------:R-:W-:Y:S05]  /*2f620*/  BSYNC B3 ;  /* 0x0000000000037941 */ /* 0x000fea0003800000 */
.L_x_22020:
        /* <DEDUP_REMOVED lines=44> */
.L_x_22019:
[----:B------:R-:W-:Y:S05]  /*2f8f0*/  BSYNC B2 ;  /* 0x0000000000027941 */ /* 0x000fea0003800000 */
.L_x_22018:
        /* <DEDUP_REMOVED lines=9> */
.L_x_22014:
        /* <DEDUP_REMOVED lines=12> */
.L_x_22023:
[----:B------:R-:W-:Y:S02]  /*2fa50*/  IMAD.MOV.U32 R93, RZ, RZ, R8 ;  /* 0x000000ffff5d7224 */ /* 0x000fe400078e0008 */
.L_x_22024:
[----:B------:R-:W-:Y:S05]  /*2fa60*/  BSYNC B2 ;  /* 0x0000000000027941 */ /* 0x000fea0003800000 */
.L_x_22022:
        /* <DEDUP_REMOVED lines=16> */
.L_x_22028:
[----:B------:R-:W-:Y:S05]  /*2fb70*/  BSYNC B3 ;  /* 0x0000000000037941 */ /* 0x000fea0003800000 */
.L_x_22027:
        /* <DEDUP_REMOVED lines=44> */
.L_x_22026:
[----:B------:R-:W-:Y:S05]  /*2fe40*/  BSYNC B2 ;  /* 0x0000000000027941 */ /* 0x000fea0003800000 */
.L_x_22025:
        /* <DEDUP_REMOVED lines=12> */
.L_x_22029:
        /* <DEDUP_REMOVED lines=12> */
.L_x_22032:
[----:B------:R-:W-:Y:S02]  /*2ffd0*/  IMAD.MOV.U32 R12, RZ, RZ, R8 ;  /* 0x000000ffff0c7224 */ /* 0x000fe400078e0008 */
.L_x_22033:
[----:B------:R-:W-:Y:S05]  /*2ffe0*/  BSYNC B2 ;  /* 0x0000000000027941 */ /* 0x000fea0003800000 */
.L_x_22031:
        /* <DEDUP_REMOVED lines=16> */
.L_x_22037:
[----:B------:R-:W-:Y:S05]  /*300f0*/  BSYNC B3 ;  /* 0x0000000000037941 */ /* 0x000fea0003800000 */
.L_x_22036:
        /* <DEDUP_REMOVED lines=44> */
.L_x_22035:
[----:B------:R-:W-:Y:S05]  /*303c0*/  BSYNC B2 ;  /* 0x0000000000027941 */ /* 0x000fea0003800000 */
.L_x_22034:
        /* <DEDUP_REMOVED lines=9> */
.L_x_22030:
        /* <DEDUP_REMOVED lines=12> */
.L_x_22039:
[----:B------:R-:W-:Y:S02]  /*30520*/  IMAD.MOV.U32 R94, RZ, RZ, R8 ;  /* 0x000000ffff5e7224 */ /* 0x000fe400078e0008 */
.L_x_22040:
[----:B------:R-:W-:Y:S05]  /*30530*/  BSYNC B2 ;  /* 0x0000000000027941 */ /* 0x000fea0003800000 */
.L_x_22038:
        /* <DEDUP_REMOVED lines=16> */
.L_x_22044:
[----:B------:R-:W-:Y:S05]  /*30640*/  BSYNC B3 ;  /* 0x0000000000037941 */ /* 0x000fea0003800000 */
.L_x_22043:
        /* <DEDUP_REMOVED lines=44> */
.L_x_22042:
[----:B------:R-:W-:Y:S05]  /*30910*/  BSYNC B2 ;  /* 0x0000000000027941 */ /* 0x000fea0003800000 */
.L_x_22041:
        /* <DEDUP_REMOVED lines=12> */
.L_x_22045:
        /* <DEDUP_REMOVED lines=12> */
.L_x_22048:
[----:B------:R-:W-:Y:S02]  /*30aa0*/  IMAD.MOV.U32 R13, RZ, RZ, R8 ;  /* 0x000000ffff0d7224 */ /* 0x000fe400078e0008 */
.L_x_22049:
[----:B------:R-:W-:Y:S05]  /*30ab0*/  BSYNC B2 ;  /* 0x0000000000027941 */ /* 0x000fea0003800000 */
.L_x_22047:
        /* <DEDUP_REMOVED lines=16> */
.L_x_22053:
[----:B------:R-:W-:Y:S05]  /*30bc0*/  BSYNC B3 ;  /* 0x0000000000037941 */ /* 0x000fea0003800000 */
.L_x_22052:
        /* <DEDUP_REMOVED lines=44> */
.L_x_22051:
[----:B------:R-:W-:Y:S05]  /*30e90*/  BSYNC B2 ;  /* 0x0000000000027941 */ /* 0x000fea0003800000 */
.L_x_22050:
        /* <DEDUP_REMOVED lines=9> */
.L_x_22046:
        /* <DEDUP_REMOVED lines=12> */
.L_x_22055:
[----:B------:R-:W-:Y:S02]  /*30ff0*/  IMAD.MOV.U32 R130, RZ, RZ, R8 ;  /* 0x000000ffff827224 */ /* 0x000fe400078e0008 */
.L_x_22056:
[----:B------:R-:W-:Y:S05]  /*31000*/  BSYNC B2 ;  /* 0x0000000000027941 */ /* 0x000fea0003800000 */
.L_x_22054:
        /* <DEDUP_REMOVED lines=16> */
.L_x_22060:
[----:B------:R-:W-:Y:S05]  /*31110*/  BSYNC B3 ;  /* 0x0000000000037941 */ /* 0x000fea0003800000 */
.L_x_22059:
        /* <DEDUP_REMOVED lines=44> */
.L_x_22058:
[----:B------:R-:W-:Y:S05]  /*313e0*/  BSYNC B2 ;  /* 0x0000000000027941 */ /* 0x000fea0003800000 */
.L_x_22057:
        /* <DEDUP_REMOVED lines=12> */
.L_x_22061:
        /* <DEDUP_REMOVED lines=12> */
.L_x_22064:
[----:B------:R-:W-:Y:S02]  /*31570*/  IMAD.MOV.U32 R14, RZ, RZ, R8 ;  /* 0x000000ffff0e7224 */ /* 0x000fe400078e0008 */
.L_x_22065:
[----:B------:R-:W-:Y:S05]  /*31580*/  BSYNC B2 ;  /* 0x0000000000027941 */ /* 0x000fea0003800000 */
.L_x_22063:
        /* <DEDUP_REMOVED lines=16> */
.L_x_22069:
[----:B------:R-:W-:Y:S05]  /*31690*/  BSYNC B3 ;  /* 0x0000000000037941 */ /* 0x000fea0003800000 */
.L_x_22068:
        /* <DEDUP_REMOVED lines=44> */
.L_x_22067:
[----:B------:R-:W-:Y:S05]  /*31960*/  BSYNC B2 ;  /* 0x0000000000027941 */ /* 0x000fea0003800000 */
.L_x_22066:
        /* <DEDUP_REMOVED lines=9> */
.L_x_22062:
        /* <DEDUP_REMOVED lines=51> */
.L_x_22070:
[----:B------:R-:W-:Y:S02]  /*31d30*/  IADD3 R11, R11, 0x20, RZ ;  /* 0x000000200b0b7810 */ /* 0x000fe40007ffe0ff */
.L_x_21941:
[----:B------:R-:W-:Y:S05]  /*31d40*/  BSYNC B1 ;  /* 0x0000000000017941 */ /* 0x000fea0003800000 */
.L_x_21940:
        /* <DEDUP_REMOVED lines=31> */
.L_x_22074:
[----:B-1----:R-:W-:Y:S02]  /*31f40*/  IMAD.MOV.U32 R15, RZ, RZ, R8 ;  /* 0x000000ffff0f7224 */ /* 0x002fe400078e0008 */
.L_x_22075:
[----:B------:R-:W-:Y:S05]  /*31f50*/  BSYNC B2 ;  /* 0x0000000000027941 */ /* 0x000fea0003800000 */
.L_x_22073:
        /* <DEDUP_REMOVED lines=16> */
.L_x_22079:
[----:B------:R-:W-:Y:S05]  /*32060*/  BSYNC B3 ;  /* 0x0000000000037941 */ /* 0x000fea0003800000 */
.L_x_22078:
        /* <DEDUP_REMOVED lines=44> */
.L_x_22077:
[----:B------:R-:W-:Y:S05]  /*32330*/  BSYNC B2 ;  /* 0x0000000000027941 */ /* 0x000fea0003800000 */
.L_x_22076:
        /* <DEDUP_REMOVED lines=17> */
.L_x_22080:
        /* <DEDUP_REMOVED lines=12> */
.L_x_22083:
[----:B------:R-:W-:Y:S02]  /*32510*/  IMAD.MOV.U32 R97, RZ, RZ, R8 ;  /* 0x000000ffff617224 */ /* 0x000fe400078e0008 */
.L_x_22084:
[----:B------:R-:W-:Y:S05]  /*32520*/  BSYNC B2 ;  /* 0x0000000000027941 */ /* 0x000fea0003800000 */
.L_x_22082:
        /* <DEDUP_REMOVED lines=16> */
.L_x_22088:
[----:B------:R-:W-:Y:S05]  /*32630*/  BSYNC B3 ;  /* 0x0000000000037941 */ /* 0x000fea0003800000 */
.L_x_22087:
        /* <DEDUP_REMOVED lines=44> */
.L_x_22086:
[----:B------:R-:W-:Y:S05]  /*32900*/  BSYNC B2 ;  /* 0x0000000000027941 */ /* 0x000fea0003800000 */
.L_x_22085:
        /* <DEDUP_REMOVED lines=9> */
.L_x_22081:
        /* <DEDUP_REMOVED lines=12> */
.L_x_22090:
[----:B------:R-:W-:Y:S02]  /*32a60*/  IMAD.MOV.U32 R97, RZ, RZ, R8 ;  /* 0x000000ffff617224 */ /* 0x000fe400078e0008 */
.L_x_22091:
[----:B------:R-:W-:Y:S05]  /*32a70*/  BSYNC B2 ;  /* 0x0000000000027941 */ /* 0x000fea0003800000 */
.L_x_22089:
        /* <DEDUP_REMOVED lines=16> */
.L_x_22095:
[----:B------:R-:W-:Y:S05]  /*32b80*/  BSYNC B3 ;  /* 0x0000000000037941 */ /* 0x000fea0003800000 */
.L_x_22094:
        /* <DEDUP_REMOVED lines=44> */
.L_x_22093:
[----:B------:R-:W-:Y:S05]  /*32e50*/  BSYNC B2 ;  /* 0x0000000000027941 */ /* 0x000fea0003800000 */
.L_x_22092:
        /* <DEDUP_REMOVED lines=14> */
.L_x_22096:
        /* <DEDUP_REMOVED lines=12> */
.L_x_22099:
[----:B------:R-:W-:Y:S02]  /*33000*/  IMAD.MOV.U32 R19, RZ, RZ, R8 ;  /* 0x000000ffff137224 */ /* 0x000fe400078e0008 */
.L_x_22100:
[----:B------:R-:W-:Y:S05]  /*33010*/  BSYNC B2 ;  /* 0x0000000000027941 */ /* 0x000fea0003800000 */
.L_x_22098:
        /* <DEDUP_REMOVED lines=16> */
.L_x_22104:
[----:B------:R-:W-:Y:S05]  /*33120*/  BSYNC B3 ;  /* 0x0000000000037941 */ /* 0x000fea0003800000 */
.L_x_22103:
        /* <DEDUP_REMOVED lines=44> */
.L_x_22102:
[----:B------:R-:W-:Y:S05]  /*333f0*/  BSYNC B2 ;  /* 0x0000000000027941 */ /* 0x000fea0003800000 */
.L_x_22101:
        /* <DEDUP_REMOVED lines=9> */
.L_x_22097:
        /* <DEDUP_REMOVED lines=12> */
.L_x_22106:
[----:B------:R-:W-:Y:S02]  /*33550*/  IMAD.MOV.U32 R100, RZ, RZ, R8 ;  /* 0x000000ffff647224 */ /* 0x000fe400078e0008 */
.L_x_22107:
[----:B------:R-:W-:Y:S05]  /*33560*/  BSYNC B2 ;  /* 0x0000000000027941 */ /* 0x000fea0003800000 */
.L_x_22105:
        /* <DEDUP_REMOVED lines=16> */
.L_x_22111:
[----:B------:R-:W-:Y:S05]  /*33670*/  BSYNC B3 ;  /* 0x0000000000037941 */ /* 0x000fea0003800000 */
.L_x_22110:
        /* <DEDUP_REMOVED lines=44> */
.L_x_22109:
[----:B------:R-:W-:Y:S05]  /*33940*/  BSYNC B2 ;  /* 0x0000000000027941 */ /* 0x000fea0003800000 */
.L_x_22108:
        /* <DEDUP_REMOVED lines=14> */
.L_x_22112:
        /* <DEDUP_REMOVED lines=12> */
.L_x_22115:
[----:B------:R-:W-:Y:S02]  /*33af0*/  IMAD.MOV.U32 R18, RZ, RZ, R8 ;  /* 0x000000ffff127224 */ /* 0x000fe400078e0008 */
.L_x_22116:
[----:B------:R-:W-:Y:S05]  /*33b00*/  BSYNC B2 ;  /* 0x0000000000027941 */ /* 0x000fea0003800000 */
.L_x_22114:
        /* <DEDUP_REMOVED lines=16> */
.L_x_22120:
[----:B------:R-:W-:Y:S05]  /*33c10*/  BSYNC B3 ;  /* 0x0000000000037941 */ /* 0x000fea0003800000 */
.L_x_22119:
        /* <DEDUP_REMOVED lines=44> */
.L_x_22118:
[----:B------:R-:W-:Y:S05]  /*33ee0*/  BSYNC B2 ;  /* 0x0000000000027941 */ /* 0x000fea0003800000 */
.L_x_22117:
        /* <DEDUP_REMOVED lines=9> */
.L_x_22113:
        /* <DEDUP_REMOVED lines=12> */
.L_x_22122:
[----:B------:R-:W-:Y:S02]  /*34040*/  IMAD.MOV.U32 R99, RZ, RZ, R8 ;  /* 0x000000ffff637224 */ /* 0x000fe400078e0008 */
.L_x_22123:
[----:B------:R-:W-:Y:S05]  /*34050*/  BSYNC B2 ;  /* 0x0000000000027941 */ /* 0x000fea0003800000 */
.L_x_22121:
        /* <DEDUP_REMOVED lines=16> */
.L_x_22127:
[----:B------:R-:W-:Y:S05]  /*34160*/  BSYNC B3 ;  /* 0x0000000000037941 */ /* 0x000fea0003800000 */
.L_x_22126:
        /* <DEDUP_REMOVED lines=44> */
.L_x_22125:
[----:B------:R-:W-:Y:S05]  /*34430*/  BSYNC B2 ;  /* 0x0000000000027941 */ /* 0x000fea0003800000 */
.L_x_22124:
        /* <DEDUP_REMOVED lines=14> */
.L_x_22128:
        /* <DEDUP_REMOVED lines=12> */
.L_x_22131:
[----:B------:R-:W-:Y:S02]  /*345e0*/  IMAD.MOV.U32 R17, RZ, RZ, R8 ;  /* 0x000000ffff117224 */ /* 0x000fe400078e0008 */
.L_x_22132:
[----:B------:R-:W-:Y:S05]  /*345f0*/  BSYNC B2 ;  /* 0x0000000000027941 */ /* 0x000fea0003800000 */
.L_x_22130:
        /* <DEDUP_REMOVED lines=16> */
.L_x_22136:
[----:B------:R-:W-:Y:S05]  /*34700*/  BSYNC B3 ;  /* 0x0000000000037941 */ /* 0x000fea0003800000 */
.L_x_22135:
        /* <DEDUP_REMOVED lines=44> */
.L_x_22134:
[----:B------:R-:W-:Y:S05]  /*349d0*/  BSYNC B2 ;  /* 0x0000000000027941 */ /* 0x000fea0003800000 */
.L_x_22133:
        /* <DEDUP_REMOVED lines=9> */
.L_x_22129:
        /* <DEDUP_REMOVED lines=12> */
.L_x_22138:
[----:B0-----:R-:W-:Y:S02]  /*34b30*/  IMAD.MOV.U32 R114, RZ, RZ, R8 ;  /* 0x000000ffff727224 */ /* 0x001fe400078e0008 */
.L_x_22139:
[----:B------:R-:W-:Y:S05]  /*34b40*/  BSYNC B2 ;  /* 0x0000000000027941 */ /* 0x000fea0003800000 */
.L_x_22137:
        /* <DEDUP_REMOVED lines=16> */
.L_x_22143:
[----:B------:R-:W-:Y:S05]  /*34c50*/  BSYNC B3 ;  /* 0x0000000000037941 */ /* 0x000fea0003800000 */
.L_x_22142:
        /* <DEDUP_REMOVED lines=44> */
.L_x_22141:
[----:B------:R-:W-:Y:S05]  /*34f20*/  BSYNC B2 ;  /* 0x0000000000027941 */ /* 0x000fea0003800000 */
.L_x_22140:
        /* <DEDUP_REMOVED lines=12> */
.L_x_22144:
        /* <DEDUP_REMOVED lines=12> */
.L_x_22147:
[----:B------:R-:W-:Y:S02]  /*350b0*/  IMAD.MOV.U32 R101, RZ, RZ, R8 ;  /* 0x000000ffff657224 */ /* 0x000fe400078e0008 */
.L_x_22148:
[----:B------:R-:W-:Y:S05]  /*350c0*/  BSYNC B2 ;  /* 0x0000000000027941 */ /* 0x000fea0003800000 */
.L_x_22146:
        /* <DEDUP_REMOVED lines=16> */
.L_x_22152:
[----:B------:R-:W-:Y:S05]  /*351d0*/  BSYNC B3 ;  /* 0x0000000000037941 */ /* 0x000fea0003800000 */
.L_x_22151:
        /* <DEDUP_REMOVED lines=44> */
.L_x_22150:
[----:B------:R-:W-:Y:S05]  /*354a0*/  BSYNC B2 ;  /* 0x0000000000027941 */ /* 0x000fea0003800000 */
.L_x_22149:
        /* <DEDUP_REMOVED lines=9> */
.L_x_22145:
        /* <DEDUP_REMOVED lines=12> */
.L_x_22154:
[----:B------:R-:W-:Y:S02]  /*35600*/  IMAD.MOV.U32 R101, RZ, RZ, R8 ;  /* 0x000000ffff657224 */ /* 0x000fe400078e0008 */
.L_x_22155:
[----:B------:R-:W-:Y:S05]  /*35610*/  BSYNC B2 ;  /* 0x0000000000027941 */ /* 0x000fea0003800000 */
.L_x_22153:
        /* <DEDUP_REMOVED lines=16> */
.L_x_22159:
[----:B------:R-:W-:Y:S05]  /*35720*/  BSYNC B3 ;  /* 0x0000000000037941 */ /* 0x000fea0003800000 */
.L_x_22158:
        /* <DEDUP_REMOVED lines=44> */
.L_x_22157:
[----:B------:R-:W-:Y:S05]  /*359f0*/  BSYNC B2 ;  /* 0x0000000000027941 */ /* 0x000fea0003800000 */
.L_x_22156:
        /* <DEDUP_REMOVED lines=12> */
.L_x_22160:
        /* <DEDUP_REMOVED lines=12> */
.L_x_22163:
[----:B------:R-:W-:Y:S02]  /*35b80*/  IMAD.MOV.U32 R12, RZ, RZ, R8 ;  /* 0x000000ffff0c7224 */ /* 0x000fe400078e0008 */
.L_x_22164:
[----:B------:R-:W-:Y:S05]  /*35b90*/  BSYNC B2 ;  /* 0x0000000000027941 */ /* 0x000fea0003800000 */
.L_x_22162:
        /* <DEDUP_REMOVED lines=16> */
.L_x_22168:
[----:B------:R-:W-:Y:S05]  /*35ca0*/  BSYNC B3 ;  /* 0x0000000000037941 */ /* 0x000fea0003800000 */
.L_x_22167:
        /* <DEDUP_REMOVED lines=44> */
.L_x_22166:
[----:B------:R-:W-:Y:S05]  /*35f70*/  BSYNC B2 ;  /* 0x0000000000027941 */ /* 0x000fea0003800000 */
.L_x_22165:
        /* <DEDUP_REMOVED lines=9> */
.L_x_22161:
        /* <DEDUP_REMOVED lines=12> */
.L_x_22170:
[----:B------:R-:W-:Y:S02]  /*360d0*/  IMAD.MOV.U32 R102, RZ, RZ, R8 ;  /* 0x000000ffff667224 */ /* 0x000fe400078e0008 */
.L_x_22171:
[----:B------:R-:W-:Y:S05]  /*360e0*/  BSYNC B2 ;  /* 0x0000000000027941 */ /* 0x000fea0003800000 */
.L_x_22169:
        /* <DEDUP_REMOVED lines=16> */
.L_x_22175:
[----:B------:R-:W-:Y:S05]  /*361f0*/  BSYNC B3 ;  /* 0x0000000000037941 */ /* 0x000fea0003800000 */
.L_x_22174:
        /* <DEDUP_REMOVED lines=44> */
.L_x_22173:
[----:B------:R-:W-:Y:S05]  /*364c0*/  BSYNC B2 ;  /* 0x0000000000027941 */ /* 0x000fea0003800000 */
.L_x_22172:
        /* <DEDUP_REMOVED lines=12> */
.L_x_22176:
        /* <DEDUP_REMOVED lines=12> */
.L_x_22179:
[----:B------:R-:W-:Y:S02]  /*36650*/  IMAD.MOV.U32 R13, RZ, RZ, R8 ;  /* 0x000000ffff0d7224 */ /* 0x000fe400078e0008 */
.L_x_22180:
[----:B------:R-:W-:Y:S05]  /*36660*/  BSYNC B2 ;  /* 0x0000000000027941 */ /* 0x000fea0003800000 */
.L_x_22178:
        /* <DEDUP_REMOVED lines=16> */
.L_x_22184:
[----:B------:R-:W-:Y:S05]  /*36770*/  BSYNC B3 ;  /* 0x0000000000037941 */ /* 0x000fea0003800000 */
.L_x_22183:
        /* <DEDUP_REMOVED lines=44> */
.L_x_22182:
[----:B------:R-:W-:Y:S05]  /*36a40*/  BSYNC B2 ;  /* 0x0000000000027941 */ /* 0x000fea0003800000 */
.L_x_22181:
        /* <DEDUP_REMOVED lines=9> */
.L_x_22177:
        /* <DEDUP_REMOVED lines=12> */
.L_x_22186:
[----:B------:R-:W-:Y:S02]  /*36ba0*/  IMAD.MOV.U32 R130, RZ, RZ, R8 ;  /* 0x000000ffff827224 */ /* 0x000fe400078e0008 */
.L_x_22187:
[----:B------:R-:W-:Y:S05]  /*36bb0*/  BSYNC B2 ;  /* 0x0000000000027941 */ /* 0x000fea0003800000 */
.L_x_22185:
        /* <DEDUP_REMOVED lines=16> */
.L_x_22191:
[----:B------:R-:W-:Y:S05]  /*36cc0*/  BSYNC B3 ;  /* 0x0000000000037941 */ /* 0x000fea0003800000 */
.L_x_22190:
        /* <DEDUP_REMOVED lines=44> */
.L_x_22189:
[----:B------:R-:W-:Y:S05]  /*36f90*/  BSYNC B2 ;  /* 0x0000000000027941 */ /* 0x000fea0003800000 */
.L_x_22188:
        /* <DEDUP_REMOVED lines=12> */
.L_x_22192:
        /* <DEDUP_REMOVED lines=12> */
.L_x_22195:
[----:B------:R-:W-:Y:S02]  /*37120*/  IMAD.MOV.U32 R14, RZ, RZ, R8 ;  /* 0x000000ffff0e7224 */ /* 0x000fe400078e0008 */
.L_x_22196:
[----:B------:R-:W-:Y:S05]  /*37130*/  BSYNC B2 ;  /* 0x0000000000027941 */ /* 0x000fea0003800000 */
.L_x_22194:
        /* <DEDUP_REMOVED lines=16> */
.L_x_22200:
[----:B------:R-:W-:Y:S05]  /*37240*/  BSYNC B3 ;  /* 0x0000000000037941 */ /* 0x000fea0003800000 */
.L_x_22199:
        /* <DEDUP_REMOVED lines=44> */
.L_x_22198:
[----:B------:R-:W-:Y:S05]  /*37510*/  BSYNC B2 ;  /* 0x0000000000027941 */ /* 0x000fea0003800000 */
.L_x_22197:
        /* <DEDUP_REMOVED lines=9> */
.L_x_22193:
        /* <DEDUP_REMOVED lines=51> */
.L_x_22201:
[----:B------:R-:W-:Y:S02]  /*378e0*/  IADD3 R11, R11, 0x20, RZ ;  /* 0x000000200b0b7810 */ /* 0x000fe40007ffe0ff */
.L_x_22072:
[----:B------:R-:W-:Y:S05]  /*378f0*/  BSYNC B1 ;  /* 0x0000000000017941 */ /* 0x000fea0003800000 */
.L_x_22071:
        /* <DEDUP_REMOVED lines=31> */
.L_x_22205:
[----:B-1----:R-:W-:Y:S02]  /*37af0*/  IMAD.MOV.U32 R15, RZ, RZ, R8 ;  /* 0x000000ffff0f7224 */ /* 0x002fe400078e0008 */
.L_x_22206:
[----:B------:R-:W-:Y:S05]  /*37b00*/  BSYNC B2 ;  /* 0x0000000000027941 */ /* 0x000fea0003800000 */
.L_x_22204:
        /* <DEDUP_REMOVED lines=16> */
.L_x_22210:
[----:B------:R-:W-:Y:S05]  /*37c10*/  BSYNC B3 ;  /* 0x0000000000037941 */ /* 0x000fea0003800000 */
.L_x_22209:
        /* <DEDUP_REMOVED lines=44> */
.L_x_22208:
[----:B------:R-:W-:Y:S05]  /*37ee0*/  BSYNC B2 ;  /* 0x0000000000027941 */ /* 0x000fea0003800000 */
.L_x_22207:
        /* <DEDUP_REMOVED lines=17> */
.L_x_22211:
        /* <DEDUP_REMOVED lines=12> */
.L_x_22214:
[----:B------:R-:W-:Y:S02]  /*380c0*/  IMAD.MOV.U32 R105, RZ, RZ, R8 ;  /* 0x000000ffff697224 */ /* 0x000fe400078e0008 */
.L_x_22215:
[----:B------:R-:W-:Y:S05]  /*380d0*/  BSYNC B2 ;  /* 0x0000000000027941 */ /* 0x000fea0003800000 */
.L_x_22213:
        /* <DEDUP_REMOVED lines=16> */
.L_x_22219:
[----:B------:R-:W-:Y:S05]  /*381e0*/  BSYNC B3 ;  /* 0x0000000000037941 */ /* 0x000fea0003800000 */
.L_x_22218:
        /* <DEDUP_REMOVED lines=44> */
.L_x_22217:
[----:B------:R-:W-:Y:S05]  /*384b0*/  BSYNC B2 ;  /* 0x0000000000027941 */ /* 0x000fea0003800000 */
.L_x_22216:
        /* <DEDUP_REMOVED lines=9> */
.L_x_22212:
        /* <DEDUP_REMOVED lines=12> */
.L_x_22221:
[----:B------:R-:W-:Y:S02]  /*38610*/  IMAD.MOV.U32 R105, RZ, RZ, R8 ;  /* 0x000000ffff697224 */ /* 0x000fe400078e0008 */
.L_x_22222:
[----:B------:R-:W-:Y:S05]  /*38620*/  BSYNC B2 ;  /* 0x0000000000027941 */ /* 0x000fea0003800000 */
.L_x_22220:
        /* <DEDUP_REMOVED lines=16> */
.L_x_22226:
[----:B------:R-:W-:Y:S05]  /*38730*/  BSYNC B3 ;  /* 0x0000000000037941 */ /* 0x000fea0003800000 */
.L_x_22225:
        /* <DEDUP_REMOVED lines=44> */
.L_x_22224:
[----:B------:R-:W-:Y:S05]  /*38a00*/  BSYNC B2 ;  /* 0x0000000000027941 */ /* 0x000fea0003800000 */
.L_x_22223:
        /* <DEDUP_REMOVED lines=14> */
.L_x_22227:
        /* <DEDUP_REMOVED lines=12> */
.L_x_22230:
[----:B------:R-:W-:Y:S02]  /*38bb0*/  IMAD.MOV.U32 R19, RZ, RZ, R8 ;  /* 0x000000ffff137224 */ /* 0x000fe400078e0008 */
.L_x_22231:
[----:B------:R-:W-:Y:S05]  /*38bc0*/  BSYNC B2 ;  /* 0x0000000000027941 */ /* 0x000fea0003800000 */
.L_x_22229:
        /* <DEDUP_REMOVED lines=16> */
.L_x_22235:
[----:B------:R-:W-:Y:S05]  /*38cd0*/  BSYNC B3 ;  /* 0x0000000000037941 */ /* 0x000fea0003800000 */
.L_x_22234:
        /* <DEDUP_REMOVED lines=44> */
.L_x_22233:
[----:B------:R-:W-:Y:S05]  /*38fa0*/  BSYNC B2 ;  /* 0x0000000000027941 */ /* 0x000fea0003800000 */
.L_x_22232:
        /* <DEDUP_REMOVED lines=9> */
.L_x_22228:
        /* <DEDUP_REMOVED lines=12> */
.L_x_22237:
[----:B------:R-:W-:Y:S02]  /*39100*/  IMAD.MOV.U32 R108, RZ, RZ, R8 ;  /* 0x000000ffff6c7224 */ /* 0x000fe400078e0008 */
.L_x_22238:
[----:B------:R-:W-:Y:S05]  /*39110*/  BSYNC B2 ;  /* 0x0000000000027941 */ /* 0x000fea0003800000 */
.L_x_22236:
        /* <DEDUP_REMOVED lines=16> */
.L_x_22242:
[----:B------:R-:W-:Y:S05]  /*39220*/  BSYNC B3 ;  /* 0x0000000000037941 */ /* 0x000fea0003800000 */
.L_x_22241:
        /* <DEDUP_REMOVED lines=44> */
.L_x_22240:
[----:B------:R-:W-:Y:S05]  /*394f0*/  BSYNC B2 ;  /* 0x0000000000027941 */ /* 0x000fea0003800000 */
.L_x_22239:
        /* <DEDUP_REMOVED lines=14> */
.L_x_22243:
        /* <DEDUP_REMOVED lines=12> */
.L_x_22246:
[----:B------:R-:W-:Y:S02]  /*396a0*/  IMAD.MOV.U32 R18, RZ, RZ, R8 ;  /* 0x000000ffff127224 */ /* 0x000fe400078e0008 */
.L_x_22247:
[----:B------:R-:W-:Y:S05]  /*396b0*/  BSYNC B2 ;  /* 0x0000000000027941 */ /* 0x000fea0003800000 */
.L_x_22245:
        /* <DEDUP_REMOVED lines=16> */
.L_x_22251:
[----:B------:R-:W-:Y:S05]  /*397c0*/  BSYNC B3 ;  /* 0x0000000000037941 */ /* 0x000fea0003800000 */
.L_x_22250:
        /* <DEDUP_REMOVED lines=44> */
.L_x_22249:
[----:B------:R-:W-:Y:S05]  /*39a90*/  BSYNC B2 ;  /* 0x0000000000027941 */ /* 0x000fea0003800000 */
.L_x_22248:
        /* <DEDUP_REMOVED lines=9> */
.L_x_22244:
        /* <DEDUP_REMOVED lines=12> */
.L_x_22253:
[----:B------:R-:W-:Y:S02]  /*39bf0*/  IMAD.MOV.U32 R107, RZ, RZ, R8 ;  /* 0x000000ffff6b7224 */ /* 0x000fe400078e0008 */
.L_x_22254:
[----:B------:R-:W-:Y:S05]  /*39c00*/  BSYNC B2 ;  /* 0x0000000000027941 */ /* 0x000fea0003800000 */
.L_x_22252:
        /* <DEDUP_REMOVED lines=16> */
.L_x_22258:
[----:B------:R-:W-:Y:S05]  /*39d10*/  BSYNC B3 ;  /* 0x0000000000037941 */ /* 0x000fea0003800000 */
.L_x_22257:
        /* <DEDUP_REMOVED lines=44> */
.L_x_22256:
[----:B------:R-:W-:Y:S05]  /*39fe0*/  BSYNC B2 ;  /* 0x0000000000027941 */ /* 0x000fea0003800000 */
.L_x_22255:
        /* <DEDUP_REMOVED lines=14> */
.L_x_22259:
        /* <DEDUP_REMOVED lines=12> */
.L_x_22262:
[----:B------:R-:W-:Y:S02]  /*3a190*/  IMAD.MOV.U32 R17, RZ, RZ, R8 ;  /* 0x000000ffff117224 */ /* 0x000fe400078e0008 */
.L_x_22263:
[----:B------:R-:W-:Y:S05]  /*3a1a0*/  BSYNC B2 ;  /* 0x0000000000027941 */ /* 0x000fea0003800000 */
.L_x_22261:
        /* <DEDUP_REMOVED lines=16> */
.L_x_22267:
[----:B------:R-:W-:Y:S05]  /*3a2b0*/  BSYNC B3 ;  /* 0x0000000000037941 */ /* 0x000fea0003800000 */
.L_x_22266:
        /* <DEDUP_REMOVED lines=44> */
.L_x_22265:
[----:B------:R-:W-:Y:S05]  /*3a580*/  BSYNC B2 ;  /* 0x0000000000027941 */ /* 0x000fea0003800000 */
.L_x_22264:
        /* <DEDUP_REMOVED lines=9> */
.L_x_22260:
        /* <DEDUP_REMOVED lines=12> */
.L_x_22269:
[----:B0-----:R-:W-:Y:S02]  /*3a6e0*/  IMAD.MOV.U32 R114, RZ, RZ, R8 ;  /* 0x000000ffff727224 */ /* 0x001fe400078e0008 */
.L_x_22270:
[----:B------:R-:W-:Y:S05]  /*3a6f0*/  BSYNC B2 ;  /* 0x0000000000027941 */ /* 0x000fea0003800000 */
.L_x_22268:
        /* <DEDUP_REMOVED lines=16> */
.L_x_22274:
[----:B------:R-:W-:Y:S05]  /*3a800*/  BSYNC B3 ;  /* 0x0000000000037941 */ /* 0x000fea0003800000 */
.L_x_22273:
        /* <DEDUP_REMOVED lines=44> */
.L_x_22272:
[----:B------:R-:W-:Y:S05]  /*3aad0*/  BSYNC B2 ;  /* 0x0000000000027941 */ /* 0x000fea0003800000 */
.L_x_22271:
        /* <DEDUP_REMOVED lines=12> */
.L_x_22275:
        /* <DEDUP_REMOVED lines=12> */
.L_x_22278:
[----:B------:R-:W-:Y:S02]  /*3ac60*/  IMAD.MOV.U32 R109, RZ, RZ, R8 ;  /* 0x000000ffff6d7224 */ /* 0x000fe400078e0008 */
.L_x_22279:
[----:B------:R-:W-:Y:S05]  /*3ac70*/  BSYNC B2 ;  /* 0x0000000000027941 */ /* 0x000fea0003800000 */
.L_x_22277:
        /* <DEDUP_REMOVED lines=16> */
.L_x_22283:
[----:B------:R-:W-:Y:S05]  /*3ad80*/  BSYNC B3 ;  /* 0x0000000000037941 */ /* 0x000fea0003800000 */
.L_x_22282:
        /* <DEDUP_REMOVED lines=44> */
.L_x_22281:
[----:B------:R-:W-:Y:S05]  /*3b050*/  BSYNC B2 ;  /* 0x0000000000027941 */ /* 0x000fea0003800000 */
.L_x_22280:
        /* <DEDUP_REMOVED lines=9> */
.L_x_22276:
        /* <DEDUP_REMOVED lines=12> */
.L_x_22285:
[----:B------:R-:W-:Y:S02]  /*3b1b0*/  IMAD.MOV.U32 R109, RZ, RZ, R8 ;  /* 0x000000ffff6d7224 */ /* 0x000fe400078e0008 */
.L_x_22286:
[----:B------:R-:W-:Y:S05]  /*3b1c0*/  BSYNC B2 ;  /* 0x0000000000027941 */ /* 0x000fea0003800000 */
.L_x_22284:
        /* <DEDUP_REMOVED lines=16> */
.L_x_22290:
[----:B------:R-:W-:Y:S05]  /*3b2d0*/  BSYNC B3 ;  /* 0x0000000000037941 */ /* 0x000fea0003800000 */
.L_x_22289:
        /* <DEDUP_REMOVED lines=44> */
.L_x_22288:
[----:B------:R-:W-:Y:S05]  /*3b5a0*/  BSYNC B2 ;  /* 0x0000000000027941 */ /* 0x000fea0003800000 */
.L_x_22287:
        /* <DEDUP_REMOVED lines=12> */
.L_x_22291:
        /* <DEDUP_REMOVED lines=12> */
.L_x_22294:
[----:B------:R-:W-:Y:S02]  /*3b730*/  IMAD.MOV.U32 R12, RZ, RZ, R8 ;  /* 0x000000ffff0c7224 */ /* 0x000fe400078e0008 */
.L_x_22295:
[----:B------:R-:W-:Y:S05]  /*3b740*/  BSYNC B2 ;  /* 0x0000000000027941 */ /* 0x000fea0003800000 */
.L_x_22293:
        /* <DEDUP_REMOVED lines=16> */
.L_x_22299:
[----:B------:R-:W-:Y:S05]  /*3b850*/  BSYNC B3 ;  /* 0x0000000000037941 */ /* 0x000fea0003800000 */
.L_x_22298:
        /* <DEDUP_REMOVED lines=44> */
.L_x_22297:
[----:B------:R-:W-:Y:S05]  /*3bb20*/  BSYNC B2 ;  /* 0x0000000000027941 */ /* 0x000fea0003800000 */
.L_x_22296:
        /* <DEDUP_REMOVED lines=9> */
.L_x_22292:
        /* <DEDUP_REMOVED lines=12> */
.L_x_22301:
[----:B------:R-:W-:Y:S02]  /*3bc80*/  IMAD.MOV.U32 R110, RZ, RZ, R8 ;  /* 0x000000ffff6e7224 */ /* 0x000fe400078e0008 */
.L_x_22302:
[----:B------:R-:W-:Y:S05]  /*3bc90*/  BSYNC B2 ;  /* 0x0000000000027941 */ /* 0x000fea0003800000 */
.L_x_22300:
        /* <DEDUP_REMOVED lines=16> */
.L_x_22306:
[----:B------:R-:W-:Y:S05]  /*3bda0*/  BSYNC B3 ;  /* 0x0000000000037941 */ /* 0x000fea0003800000 */
.L_x_22305:
        /* <DEDUP_REMOVED lines=44> */
.L_x_22304:
[----:B------:R-:W-:Y:S05]  /*3c070*/  BSYNC B2 ;  /* 0x0000000000027941 */ /* 0x000fea0003800000 */
.L_x_22303:
        /* <DEDUP_REMOVED lines=12> */
.L_x_22307:
        /* <DEDUP_REMOVED lines=12> */
.L_x_22310:
[----:B------:R-:W-:Y:S02]  /*3c200*/  IMAD.MOV.U32 R13, RZ, RZ, R8 ;  /* 0x000000ffff0d7224 */ /* 0x000fe400078e0008 */
.L_x_22311:
[----:B------:R-:W-:Y:S05]  /*3c210*/  BSYNC B2 ;  /* 0x0000000000027941 */ /* 0x000fea0003800000 */
.L_x_22309:
        /* <DEDUP_REMOVED lines=16> */
.L_x_22315:
[----:B------:R-:W-:Y:S05]  /*3c320*/  BSYNC B3 ;  /* 0x0000000000037941 */ /* 0x000fea0003800000 */
.L_x_22314:
        /* <DEDUP_REMOVED lines=44> */
.L_x_22313:
[----:B------:R-:W-:Y:S05]  /*3c5f0*/  BSYNC B2 ;  /* 0x0000000000027941 */ /* 0x000fea0003800000 */
.L_x_22312:
        /* <DEDUP_REMOVED lines=9> */
.L_x_22308:
        /* <DEDUP_REMOVED lines=12> */
.L_x_22317:
[----:B------:R-:W-:Y:S02]  /*3c750*/  IMAD.MOV.U32 R130, RZ, RZ, R8 ;  /* 0x000000ffff827224 */ /* 0x000fe400078e0008 */
.L_x_22318:
[----:B------:R-:W-:Y:S05]  /*3c760*/  BSYNC B2 ;  /* 0x0000000000027941 */ /* 0x000fea0003800000 */
.L_x_22316:
        /* <DEDUP_REMOVED lines=16> */
.L_x_22322:
[----:B------:R-:W-:Y:S05]  /*3c870*/  BSYNC B3 ;  /* 0x0000000000037941 */ /* 0x000fea0003800000 */
.L_x_22321:
        /* <DEDUP_REMOVED lines=44> */
.L_x_22320:
[----:B------:R-:W-:Y:S05]  /*3cb40*/  BSYNC B2 ;  /* 0x0000000000027941 */ /* 0x000fea0003800000 */
.L_x_22319:
        /* <DEDUP_REMOVED lines=12> */
.L_x_22323:
        /* <DEDUP_REMOVED lines=12> */
.L_x_22326:
[----:B------:R-:W-:Y:S02]  /*3ccd0*/  IMAD.MOV.U32 R14, RZ, RZ, R8 ;  /* 0x000000ffff0e7224 */ /* 0x000fe400078e0008 */
.L_x_22327:
[----:B------:R-:W-:Y:S05]  /*3cce0*/  BSYNC B2 ;  /* 0x0000000000027941 */ /* 0x000fea0003800000 */
.L_x_22325:
        /* <DEDUP_REMOVED lines=16> */
.L_x_22331:
[----:B------:R-:W-:Y:S05]  /*3cdf0*/  BSYNC B3 ;  /* 0x0000000000037941 */ /* 0x000fea0003800000 */
.L_x_22330:
        /* <DEDUP_REMOVED lines=44> */
.L_x_22329:
[----:B------:R-:W-:Y:S05]  /*3d0c0*/  BSYNC B2 ;  /* 0x0000000000027941 */ /* 0x000fea0003800000 */
.L_x_22328:
        /* <DEDUP_REMOVED lines=9> */
.L_x_22324:
[----:B------:R-:W-:Y:S02]  /*3d160*/  SEL R113, RZ, 0x10000, P4 ;  /* 0x00010000ff717807 */ /* 0x000fe40002000000 */
        /* <DEDUP_REMOVED lines=18> */
[----:B------:R-:W-:Y:S01]  /*3d290*/  LOP3.LUT R115, R131, R15, R115, 0xfe, !PT ;  /* 0x0000000f83737212 */ /* 0x000fe200078efe73 */
[C---:B------:R-:W-:Y:S01]  /*3d2a0*/  IMAD.SHL.U32 R15, R11.reuse, 0x8, RZ ;  /* 0x000000080b0f7824 */ /* 0x040fe200078e00ff */
[----:B------:R-:W-:Y:S02]  /*3d2b0*/  LEA.HI.X R113, R11, c[0x0][0x18c], RZ, 0x5, P0 ;  /* 0x000063000b717a11 */ /* 0x000fe400000f2cff */
[----:B------:R-:W-:Y:S02]  /*3d2c0*/  SEL R130, RZ, 0x1, P6 ;  /* 0x00000001ff827807 */ /* 0x000fe40003000000 */
[----:B------:R-:W-:Y:S01]  /*3d2d0*/  SHF.R.U32.HI R11, RZ, 0x1d, R11 ;  /* 0x0000001dff0b7819 */ /* 0x000fe2000001160b */
[----:B------:R-:W-:Y:S01]  /*3d2e0*/  STG.E.128 [R112.64], R104 ;  /* 0x0000006870007986 */ /* 0x000fe2000c101d06 */
[----:B------:R-:W-:-:S03]  /*3d2f0*/  LOP3.LUT R114, R114, R130, RZ, 0xfc, !PT ;  /* 0x0000008272727212 */ /* 0x000fc600078efcff */
        /* <DEDUP_REMOVED lines=25> */
.L_x_22203:
[----:B------:R-:W-:Y:S05]  /*3d490*/  BSYNC B1 ;  /* 0x0000000000017941 */ /* 0x000fea0003800000 */
.L_x_22202:
[----:B------:R-:W-:Y:S01]  /*3d4a0*/  FADD.FTZ R11, RZ, R32 ;  /* 0x00000020ff0b7221 */ /* 0x000fe20000010000 */
        /* <DEDUP_REMOVED lines=99> */
.L_x_22356:
[----:B-12---:R-:W-:Y:S01]  /*3dae0*/  FADD.FTZ R15, R15, R11 ;  /* 0x0000000b0f0f7221 */ /* 0x006fe20000010000 */
[----:B------:R-:W-:Y:S05]  /*3daf0*/  BRA.DIV ~URZ, `(.L_x_22333) ;  /* 0x000046227f007947 */ /* 0x000fea000b800000 */
[----:B------:R-:W1:Y:S01]  /*3db00*/  SHFL.BFLY PT, R11, R15, 0x2, 0x1f ;  /* 0x0c401f000f0b7f89 */ /* 0x000e6200000e0000 */
[----:B------:R-:W-:-:S04]  /*3db10*/  LOP3.LUT R4, R4, 0xfffeffff, RZ, 0xc0, !PT ;  /* 0xfffeffff04047812 */ /* 0x000fc800078ec0ff */
[----:B------:R-:W-:-:S04]  /*3db20*/  @P5 LOP3.LUT R4, R4, 0x10000, RZ, 0xfc, !PT ;  /* 0x0001000004045812 */ /* 0x000fc800078efcff */
[C---:B------:R-:W-:Y:S02]  /*3db30*/  LOP3.LUT P5, RZ, R4.reuse, 0x4, RZ, 0xc0, !PT ;  /* 0x0000000404ff7812 */ /* 0x040fe400078ac0ff */
[----:B------:R-:W-:-:S04]  /*3db40*/  LOP3.LUT R4, R4, 0xffff7fff, RZ, 0xc0, !PT ;  /* 0xffff7fff04047812 */ /* 0x000fc800078ec0ff */
[----:B------:R-:W-:-:S04]  /*3db50*/  @P6 LOP3.LUT R4, R4, 0x8000, RZ, 0xfc, !PT ;  /* 0x0000800004046812 */ /* 0x000fc800078efcff */
[----:B------:R-:W-:Y:S01]  /*3db60*/  LOP3.LUT P6, RZ, R4, 0x20, RZ, 0xc0, !PT ;  /* 0x0000002004ff7812 */ /* 0x000fe200078cc0ff */
        /* <DEDUP_REMOVED lines=182> */
.L_x_22357:
[----:B01----:R-:W-:Y:S01]  /*3e6d0*/  FADD.FTZ R114, R11, R114 ;  /* 0x000000720b727221 */ /* 0x003fe20000010000 */
[----:B------:R-:W-:Y:S01]  /*3e6e0*/  ISETP.NE.AND P0, PT, RZ, UR8, PT ;  /* 0x00000008ff007c0c */ /* 0x000fe2000bf05270 */
[----:B------:R-:W-:Y:S01]  /*3e6f0*/  IMAD.MOV.U32 R11, RZ, RZ, c[0x0][0x1e0] ;  /* 0x00007800ff0b7624 */ /* 0x000fe200078e00ff */
[----:B------:R-:W-:Y:S01]  /*3e700*/  LOP3.LUT P1, RZ, R4, 0x20, RZ, 0xc0, !PT ;  /* 0x0000002004ff7812 */ /* 0x000fe2000782c0ff */
[----:B------:R-:W-:Y:S01]  /*3e710*/  @!P6 IMAD.MOV.U32 R112, RZ, RZ, 0x4 ;  /* 0x00000004ff70e424 */ /* 0x000fe200078e00ff */
[----:B------:R-:W-:Y:S01]  /*3e720*/  BSSY B1, `(.L_x_22334) ;  /* 0x0000068000017945 */ /* 0x000fe20003800000 */
[----:B------:R-:W-:Y:S02]  /*3e730*/  FFMA.FTZ R114, R114, R11, c[0x0][0x228] ;  /* 0x00008a0072727623 */ /* 0x000fe4000001000b */
[----:B------:R-:W-:Y:S02]  /*3e740*/  FMUL.FTZ R11, R15, R15 ;  /* 0x0000000f0f0b7220 */ /* 0x000fe40000410000 */
[----:B------:R-:W-:-:S03]  /*3e750*/  @!P6 IMAD.WIDE R112, R119, R112, c[0x0][0x1a0] ;  /* 0x000068007770e625 */ /* 0x000fc600078e0270 */
[----:B------:R-:W-:Y:S02]  /*3e760*/  FSEL R11, R11, RZ, P0 ;  /* 0x000000ff0b0b7208 */ /* 0x000fe40000000000 */
[----:B------:R0:W-:Y:S03]  /*3e770*/  @!P6 STG.E [R112.64], R15 ;  /* 0x0000000f7000e986 */ /* 0x0001e6000c101906 */
[----:B------:R-:W-:-:S06]  /*3e780*/  FADD.FTZ R11, R114, R11 ;  /* 0x0000000b720b7221 */ /* 0x000fcc0000010000 */
[----:B------:R-:W1:Y:S01]  /*3e790*/  MUFU.RSQ R11, R11 ;  /* 0x0000000b000b7308 */ /* 0x000e620000001400 */
[----:B0-----:R-:W-:-:S04]  /*3e7a0*/  @!P6 IMAD.MOV.U32 R112, RZ, RZ, 0x4 ;  /* 0x00000004ff70e424 */ /* 0x001fc800078e00ff */
[----:B------:R-:W-:-:S05]  /*3e7b0*/  @!P6 IMAD.WIDE R112, R119, R112, c[0x0][0x1a8] ;  /* 0x00006a007770e625 */ /* 0x000fca00078e0270 */
[----:B-1----:R0:W-:Y:S01]  /*3e7c0*/  @!P6 STG.E [R112.64], R11 ;  /* 0x0000000b7000e986 */ /* 0x0021e2000c101906 */
[----:B------:R-:W-:Y:S05]  /*3e7d0*/  @!P1 BRA `(.L_x_22335) ;  /* 0x000005c000009947 */ /* 0x000fea0003800000 */
[----:B------:R-:W2:Y:S04]  /*3e7e0*/  LDL R131, [R1+0x464] ;  /* 0x0004640001837983 */ /* 0x000ea80000100800 */
[----:B------:R-:W2:Y:S01]  /*3e7f0*/  LDL R130, [R1+0x480] ;  /* 0x0004800001827983 */ /* 0x000ea20000100800 */
[----:B------:R-:W-:-:S03]  /*3e800*/  FSEL R159, R15, RZ, !P0 ;  /* 0x000000ff0f9f7208 */ /* 0x000fc60004000000 */
[----:B------:R-:W3:Y:S02]  /*3e810*/  LDL R114, [R1+0x45c] ;  /* 0x00045c0001727983 */ /* 0x000ee40000100800 */
[----:B------:R-:W-:Y:S02]  /*3e820*/  FADD.FTZ R164, R32, -R159 ;  /* 0x8000009f20a47221 */ /* 0x000fe40000010000 */
[----:B------:R-:W3:Y:S04]  /*3e830*/  LDL R115, [R1+0x47c] ;  /* 0x00047c0001737983 */ /* 0x000ee80000100800 */
[----:B------:R-:W4:Y:S04]  /*3e840*/  LDL R158, [R1+0x458] ;  /* 0x00045800019e7983 */ /* 0x000f280000100800 */
[----:B------:R-:W4:Y:S04]  /*3e850*/  LDL R157, [R1+0x478] ;  /* 0x00047800019d7983 */ /* 0x000f280000100800 */
[----:B------:R-:W4:Y:S04]  /*3e860*/  LDL R156, [R1+0x454] ;  /* 0x00045400019c7983 */ /* 0x000f280000100800 */
[----:B------:R-:W4:Y:S01]  /*3e870*/  LDL R153, [R1+0x474] ;  /* 0x0004740001997983 */ /* 0x000f220000100800 */
[----:B------:R-:W-:-:S02]  /*3e880*/  FMUL.FTZ R164, R11, R164 ;  /* 0x000000a40ba47220 */ /* 0x000fc40000410000 */
[--C-:B------:R-:W-:Y:S01]  /*3e890*/  FADD.FTZ R165, R33, -R159.reuse ;  /* 0x8000009f21a57221 */ /* 0x100fe20000010000 */
[----:B------:R1:W-:Y:S01]  /*3e8a0*/  STL [R1+0x498], R6 ;  /* 0x0004980601007387 */ /* 0x0003e20000100800 */
[--C-:B------:R-:W-:Y:S02]  /*3e8b0*/  FADD.FTZ R154, R34, -R159.reuse ;  /* 0x8000009f229a7221 */ /* 0x100fe40000010000 */
[----:B------:R-:W-:Y:S01]  /*3e8c0*/  FADD.FTZ R155, R35, -R159 ;  /* 0x8000009f239b7221 */ /* 0x000fe20000010000 */
[----:B------:R0:W-:Y:S01]  /*3e8d0*/  STL [R1+0x494], R5 ;  /* 0x0004940501007387 */ /* 0x0001e20000100800 */
[C---:B------:R-:W-:Y:S02]  /*3e8e0*/  FMUL.FTZ R165, R11.reuse, R165 ;  /* 0x000000a50ba57220 */ /* 0x040fe40000410000 */
[C---:B------:R-:W-:Y:S01]  /*3e8f0*/  FMUL.FTZ R154, R11.reuse, R154 ;  /* 0x0000009a0b9a7220 */ /* 0x040fe20000410000 */
[----:B------:R0:W-:Y:S01]  /*3e900*/  STL [R1+0x490], R4 ;  /* 0x0004900401007387 */ /* 0x0001e20000100800 */
[----:B------:R-:W-:-:S03]  /*3e910*/  FMUL.FTZ R155, R11, R155 ;  /* 0x0000009b0b9b7220 */ /* 0x000fc60000410000 */
[----:B------:R0:W-:Y:S04]  /*3e920*/  STL [R1+0x48c], R3 ;  /* 0x00048c0301007387 */ /* 0x0001e80000100800 */
[----:B------:R0:W-:Y:S04]  /*3e930*/  STL [R1+0x488], R2 ;  /* 0x0004880201007387 */ /* 0x0001e80000100800 */
[----:B------:R0:W-:Y:S04]  /*3e940*/  STL [R1+0x484], R0 ;  /* 0x0004840001007387 */ /* 0x0001e80000100800 */
[----:B-1----:R-:W4:Y:S04]  /*3e950*/  LDL R6, [R1+0x44c] ;  /* 0x00044c0001067983 */ /* 0x002f280000100800 */
[----:B0-----:R-:W4:Y:S04]  /*3e960*/  LDL R5, [R1+0x46c] ;  /* 0x00046c0001057983 */ /* 0x001f280000100800 */
[----:B------:R-:W4:Y:S04]  /*3e970*/  LDL R4, [R1+0x448] ;  /* 0x0004480001047983 */ /* 0x000f280000100800 */
[----:B------:R-:W4:Y:S04]  /*3e980*/  LDL R3, [R1+0x468] ;  /* 0x0004680001037983 */ /* 0x000f280000100800 */
[----:B------:R-:W4:Y:S04]  /*3e990*/  LDL R2, [R1+0x440] ;  /* 0x0004400001027983 */ /* 0x000f280000100800 */
[----:B------:R-:W4:Y:S01]  /*3e9a0*/  LDL R0, [R1+0x460] ;  /* 0x0004600001007983 */ /* 0x000f220000100800 */
[----:B--2---:R-:W-:-:S03]  /*3e9b0*/  FFMA.FTZ R112, R130, R164, R131 ;  /* 0x000000a482707223 */ /* 0x004fc60000010083 */
[----:B------:R-:W2:Y:S04]  /*3e9c0*/  LDL R131, [R1+0x450] ;  /* 0x0004500001837983 */ /* 0x000ea80000100800 */
[----:B------:R-:W2:Y:S01]  /*3e9d0*/  LDL R130, [R1+0x470] ;  /* 0x0004700001827983 */ /* 0x000ea20000100800 */
[----:B---3--:R-:W-:Y:S02]  /*3e9e0*/  FFMA.FTZ R115, R115, R165, R114 ;  /* 0x000000a573737223 */ /* 0x008fe40000010072 */
[----:B----4-:R-:W-:Y:S02]  /*3e9f0*/  FFMA.FTZ R113, R157, R154, R158 ;  /* 0x0000009a9d717223 */ /* 0x010fe4000001009e */
[----:B------:R-:W-:Y:S02]  /*3ea00*/  FADD.FTZ R157, R37, -R159 ;  /* 0x8000009f259d7221 */ /* 0x000fe40000010000 */
[----:B------:R-:W-:-:S02]  /*3ea10*/  FFMA.FTZ R114, R153, R155, R156 ;  /* 0x0000009b99727223 */ /* 0x000fc4000001009c */
[--C-:B------:R-:W-:Y:S02]  /*3ea20*/  FADD.FTZ R156, R36, -R159.reuse ;  /* 0x8000009f249c7221 */ /* 0x100fe40000010000 */
[C---:B------:R-:W-:Y:S02]  /*3ea30*/  FMUL.FTZ R157, R11.reuse, R157 ;  /* 0x0000009d0b9d7220 */ /* 0x040fe40000410000 */
[----:B------:R-:W-:Y:S02]  /*3ea40*/  FMUL.FTZ R156, R11, R156 ;  /* 0x0000009c0b9c7220 */ /* 0x000fe40000410000 */
[--C-:B------:R-:W-:Y:S01]  /*3ea50*/  FADD.FTZ R158, R38, -R159.reuse ;  /* 0x8000009f269e7221 */ /* 0x100fe20000010000 */
[----:B------:R-:W-:Y:S01]  /*3ea60*/  F2FP.BF16.PACK_AB R112, R115, R112 ;  /* 0x000000707370723e */ /* 0x000fe200000010ff */
[----:B------:R-:W-:Y:S01]  /*3ea70*/  FADD.FTZ R159, R39, -R159 ;  /* 0x8000009f279f7221 */ /* 0x000fe20000010000 */
[----:B------:R-:W-:Y:S01]  /*3ea80*/  F2FP.BF16.PACK_AB R113, R114, R113 ;  /* 0x000000717271723e */ /* 0x000fe200000010ff */
[----:B------:R-:W-:-:S02]  /*3ea90*/  FMUL.FTZ R158, R11, R158 ;  /* 0x0000009e0b9e7220 */ /* 0x000fc40000410000 */
[----:B------:R-:W-:Y:S02]  /*3eaa0*/  FMUL.FTZ R159, R11, R159 ;  /* 0x0000009f0b9f7220 */ /* 0x000fe40000410000 */
[----:B------:R-:W-:Y:S02]  /*3eab0*/  IMAD.MOV.U32 R153, RZ, RZ, 0x10 ;  /* 0x00000010ff997424 */ /* 0x000fe400078e00ff */
[----:B------:R-:W-:Y:S02]  /*3eac0*/  FFMA.FTZ R115, R5, R157, R6 ;  /* 0x0000009d05737223 */ /* 0x000fe40000010006 */
[----:B------:R-:W3:Y:S04]  /*3ead0*/  LDL R6, [R1+0x424] ;  /* 0x0004240001067983 */ /* 0x000ee80000100800 */
[----:B------:R-:W4:Y:S01]  /*3eae0*/  LDL R5, [R1+0x41c] ;  /* 0x00041c0001057983 */ /* 0x000f220000100800 */
[----:B--2---:R-:W-:-:S02]  /*3eaf0*/  FFMA.FTZ R114, R130, R156, R131 ;  /* 0x0000009c82727223 */ /* 0x004fc40000010083 */
[----:B------:R-:W-:Y:S02]  /*3eb00*/  FFMA.FTZ R130, R0, R159, R2 ;  /* 0x0000009f00827223 */ /* 0x000fe40000010002 */
[----:B------:R-:W2:Y:S01]  /*3eb10*/  LDL R2, [R1+0x414] ;  /* 0x0004140001027983 */ /* 0x000ea20000100800 */
[----:B------:R-:W-:Y:S01]  /*3eb20*/  F2FP.BF16.PACK_AB R114, R115, R114 ;  /* 0x000000727372723e */ /* 0x000fe200000010ff */
[----:B------:R-:W-:Y:S02]  /*3eb30*/  FFMA.FTZ R115, R3, R158, R4 ;  /* 0x0000009e03737223 */ /* 0x000fe40000010004 */
[----:B------:R-:W4:Y:S03]  /*3eb40*/  LDL R4, [R1+0x43c] ;  /* 0x00043c0001047983 */ /* 0x000f260000100800 */
[----:B------:R-:W-:Y:S01]  /*3eb50*/  F2FP.BF16.PACK_AB R115, R130, R115 ;  /* 0x000000738273723e */ /* 0x000fe200000010ff */
[----:B------:R-:W-:Y:S01]  /*3eb60*/  IMAD.WIDE.U32 R130, R16, R153, c[0x0][0x208] ;  /* 0x0000820010827625 */ /* 0x000fe200078e0099 */
[----:B------:R-:W2:Y:S04]  /*3eb70*/  LDL R3, [R1+0x418] ;  /* 0x0004180001037983 */ /* 0x000ea80000100800 */
[----:B------:R0:W-:Y:S04]  /*3eb80*/  STG.E.128 [R130.64], R112 ;  /* 0x0000007082007986 */ /* 0x0001e8000c101d06 */
[----:B------:R-:W2:Y:S04]  /*3eb90*/  LDL R0, [R1+0x434] ;  /* 0x0004340001007983 */ /* 0x000ea80000100800 */
[----:B------:R-:W2:Y:S04]  /*3eba0*/  LDL R153, [R1+0x410] ;  /* 0x0004100001997983 */ /* 0x000ea80000100800 */
[----:B0-----:R-:W3:Y:S04]  /*3ebb0*/  LDL R112, [R1+0x444] ;  /* 0x0004440001707983 */ /* 0x001ee80000100800 */
[----:B------:R-:W2:Y:S04]  /*3ebc0*/  LDL R113, [R1+0x438] ;  /* 0x0004380001717983 */ /* 0x000ea80000100800 */
[----:B------:R-:W2:Y:S04]  /*3ebd0*/  LDL R114, [R1+0x430] ;  /* 0x0004300001727983 */ /* 0x000ea80000100800 */
[----:B------:R-:W2:Y:S04]  /*3ebe0*/  LDL R115, [R1+0x428] ;  /* 0x0004280001737983 */ /* 0x000ea80000100800 */
[----:B------:R-:W2:Y:S04]  /*3ebf0*/  LDL R130, [R1+0x404] ;  /* 0x0004040001827983 */ /* 0x000ea80000100800 */
[----:B------:R-:W2:Y:S01]  /*3ec00*/  LDL R131, [R1+0x420] ;  /* 0x0004200001837983 */ /* 0x000ea20000100800 */
[----:B----4-:R-:W-:-:S02]  /*3ec10*/  FFMA.FTZ R165, R4, R165, R5 ;  /* 0x000000a504a57223 */ /* 0x010fc40000010005 */
[----:B---3--:R-:W-:Y:S02]  /*3ec20*/  FFMA.FTZ R112, R112, R164, R6 ;  /* 0x000000a470707223 */ /* 0x008fe40000010006 */
[----:B------:R0:W5:Y:S04]  /*3ec30*/  LDL.LU R6, [R1+0x498] ;  /* 0x0004980001067983 */ /* 0x0001680000300800 */
[----:B------:R-:W3:Y:S01]  /*3ec40*/  LDL R164, [R1+0x408] ;  /* 0x0004080001a47983 */ /* 0x000ee20000100800 */
[----:B------:R-:W-:Y:S01]  /*3ec50*/  F2FP.BF16.PACK_AB R112, R165, R112 ;  /* 0x00000070a570723e */ /* 0x000fe200000010ff */
[----:B--2---:R-:W-:Y:S02]  /*3ec60*/  FFMA.FTZ R113, R113, R154, R3 ;  /* 0x0000009a71717223 */ /* 0x004fe40000010003 */
[----:B------:R0:W5:Y:S04]  /*3ec70*/  LDL.LU R5, [R1+0x494] ;  /* 0x0004940001057983 */ /* 0x0001680000300800 */
[----:B------:R0:W5:Y:S04]  /*3ec80*/  LDL.LU R4, [R1+0x490] ;  /* 0x0004900001047983 */ /* 0x0001680000300800 */
[----:B------:R-:W2:Y:S04]  /*3ec90*/  LDL R165, [R1+0x42c] ;  /* 0x00042c0001a57983 */ /* 0x000ea80000100800 */
[----:B------:R0:W5:Y:S04]  /*3eca0*/  LDL.LU R3, [R1+0x48c] ;  /* 0x00048c0001037983 */ /* 0x0001680000300800 */
[----:B------:R-:W2:Y:S01]  /*3ecb0*/  LDL R154, [R1+0x40c] ;  /* 0x00040c00019a7983 */ /* 0x000ea20000100800 */
[----:B------:R-:W-:-:S03]  /*3ecc0*/  FFMA.FTZ R155, R0, R155, R2 ;  /* 0x0000009b009b7223 */ /* 0x000fc60000010002 */
[----:B------:R0:W5:Y:S04]  /*3ecd0*/  LDL.LU R2, [R1+0x488] ;  /* 0x0004880001027983 */ /* 0x0001680000300800 */
[----:B------:R0:W5:Y:S01]  /*3ece0*/  LDL.LU R0, [R1+0x484] ;  /* 0x0004840001007983 */ /* 0x0001620000300800 */
[----:B------:R-:W-:Y:S02]  /*3ecf0*/  FFMA.FTZ R114, R114, R156, R153 ;  /* 0x0000009c72727223 */ /* 0x000fe40000010099 */
[----:B------:R-:W-:Y:S02]  /*3ed00*/  FFMA.FTZ R159, R131, R159, R130 ;  /* 0x0000009f839f7223 */ /* 0x000fe40000010082 */
[----:B------:R-:W-:Y:S01]  /*3ed10*/  IMAD.MOV.U32 R153, RZ, RZ, 0x10 ;  /* 0x00000010ff997424 */ /* 0x000fe200078e00ff */
[----:B------:R-:W-:-:S03]  /*3ed20*/  F2FP.BF16.PACK_AB R113, R155, R113 ;  /* 0x000000719b71723e */ /* 0x000fc600000010ff */
[C---:B------:R-:W-:Y:S01]  /*3ed30*/  IMAD.WIDE.U32 R130, R16.reuse, R153, c[0x0][0x210] ;  /* 0x0000840010827625 */ /* 0x040fe200078e0099 */
[----:B------:R-:W-:-:S03]  /*3ed40*/  IADD3 R16, R16, 0x20, RZ ;  /* 0x0000002010107810 */ /* 0x000fc60007ffe0ff */
[----:B---3--:R-:W-:-:S05]  /*3ed50*/  FFMA.FTZ R115, R115, R158, R164 ;  /* 0x0000009e73737223 */ /* 0x008fca00000100a4 */
[----:B------:R-:W-:Y:S01]  /*3ed60*/  F2FP.BF16.PACK_AB R115, R159, R115 ;  /* 0x000000739f73723e */ /* 0x000fe200000010ff */
[----:B--2---:R-:W-:-:S05]  /*3ed70*/  FFMA.FTZ R157, R165, R157, R154 ;  /* 0x0000009da59d7223 */ /* 0x004fca000001009a */
[----:B------:R-:W-:-:S05]  /*3ed80*/  F2FP.BF16.PACK_AB R114, R157, R114 ;  /* 0x000000729d72723e */ /* 0x000fca00000010ff */
[----:B------:R0:W-:Y:S02]  /*3ed90*/  STG.E.128 [R130.64], R112 ;  /* 0x0000007082007986 */ /* 0x0001e4000c101d06 */
.L_x_22335:
[----:B------:R-:W-:Y:S05]  /*3eda0*/  BSYNC B1 ;  /* 0x0000000000017941 */ /* 0x000fea0003800000 */
.L_x_22334:
[----:B-----5:R-:W-:Y:S01]  /*3edb0*/  LOP3.LUT P1, RZ, R4, 0x4000, RZ, 0xc0, !PT ;  /* 0x0000400004ff7812 */ /* 0x020fe2000782c0ff */
[----:B------:R-:W-:-:S12]  /*3edc0*/  BSSY B1, `(.L_x_22336) ;  /* 0x000005e000017945 */ /* 0x000fd80003800000 */
[----:B------:R-:W-:Y:S05]  /*3edd0*/  @!P1 BRA `(.L_x_22337) ;  /* 0x000005c000009947 */ /* 0x000fea0003800000 */
[----:B0-----:R-:W2:Y:S04]  /*3ede0*/  LDL R130, [R1+0x3e4] ;  /* 0x0003e40001827983 */ /* 0x001ea80000100800 */
[----:B------:R-:W2:Y:S01]  /*3edf0*/  LDL R112, [R1+0x400] ;  /* 0x0004000001707983 */ /* 0x000ea20000100800 */
[----:B------:R-:W-:-:S03]  /*3ee00*/  FSEL R159, R15, RZ, !P0 ;  /* 0x000000ff0f9f7208 */ /* 0x000fc60004000000 */
[----:B------:R-:W3:Y:S02]  /*3ee10*/  LDL R157, [R1+0x3dc] ;  /* 0x0003dc00019d7983 */ /* 0x000ee40000100800 */
[----:B------:R-:W-:Y:S02]  /*3ee20*/  FADD.FTZ R164, R40, -R159 ;  /* 0x8000009f28a47221 */ /* 0x000fe40000010000 */
[----:B------:R-:W3:Y:S04]  /*3ee30*/  LDL R115, [R1+0x3fc] ;  /* 0x0003fc0001737983 */ /* 0x000ee80000100800 */
[----:B------:R-:W4:Y:S04]  /*3ee40*/  LDL R156, [R1+0x3d8] ;  /* 0x0003d800019c7983 */ /* 0x000f280000100800 */
[----:B------:R-:W4:Y:S01]  /*3ee50*/  LDL R113, [R1+0x3f8] ;  /* 0x0003f80001717983 */ /* 0x000f220000100800 */
[----:B------:R-:W-:-:S03]  /*3ee60*/  FMUL.FTZ R164, R11, R164 ;  /* 0x000000a40ba47220 */ /* 0x000fc60000410000 */
[----:B------:R-:W4:Y:S04]  /*3ee70*/  LDL R153, [R1+0x3d4] ;  /* 0x0003d40001997983 */ /* 0x000f280000100800 */
[----:B------:R-:W4:Y:S01]  /*3ee80*/  LDL R114, [R1+0x3f4] ;  /* 0x0003f40001727983 */ /* 0x000f220000100800 */
[--C-:B------:R-:W-:Y:S02]  /*3ee90*/  FADD.FTZ R165, R41, -R159.reuse ;  /* 0x8000009f29a57221 */ /* 0x100fe40000010000 */
[--C-:B------:R-:W-:Y:S01]  /*3eea0*/  FADD.FTZ R154, R42, -R159.reuse ;  /* 0x8000009f2a9a7221 */ /* 0x100fe20000010000 */
[----:B------:R0:W-:Y:S01]  /*3eeb0*/  STL [R1+0x498], R6 ;  /* 0x0004980601007387 */ /* 0x0001e20000100800 */
[----:B------:R-:W-:Y:S02]  /*3eec0*/  FADD.FTZ R155, R43, -R159 ;  /* 0x8000009f2b9b7221 */ /* 0x000fe40000010000 */
[C---:B------:R-:W-:Y:S01]  /*3eed0*/  FMUL.FTZ R165, R11.reuse, R165 ;  /* 0x000000a50ba57220 */ /* 0x040fe20000410000 */
[----:B------:R1:W-:Y:S01]  /*3eee0*/  STL [R1+0x494], R5 ;  /* 0x0004940501007387 */ /* 0x0003e20000100800 */
[----:B------:R-:W-:-:S02]  /*3eef0*/  FMUL.FTZ R154, R11, R154 ;  /* 0x0000009a0b9a7220 */ /* 0x000fc40000410000 */
[----:B------:R-:W-:Y:S01]  /*3ef00*/  FMUL.FTZ R155, R11, R155 ;  /* 0x0000009b0b9b7220 */ /* 0x000fe20000410000 */
[----:B------:R0:W-:Y:S04]  /*3ef10*/  STL [R1+0x490], R4 ;  /* 0x0004900401007387 */ /* 0x0001e80000100800 */
[----:B------:R0:W-:Y:S04]  /*3ef20*/  STL [R1+0x48c], R3 ;  /* 0x00048c0301007387 */ /* 0x0001e80000100800 */
        /* <DEDUP_REMOVED lines=8> */
[----:B------:R-:W4:Y:S01]  /*3efb0*/  LDL R0, [R1+0x3e0] ;  /* 0x0003e00001007983 */ /* 0x000f220000100800 */
[----:B--2---:R-:W-:-:S03]  /*3efc0*/  FFMA.FTZ R112, R112, R164, R130 ;  /* 0x000000a470707223 */ /* 0x004fc60000010082 */
[----:B------:R-:W2:Y:S01]  /*3efd0*/  LDL R130, [R1+0x3f0] ;  /* 0x0003f00001827983 */ /* 0x000ea20000100800 */
[----:B---3--:R-:W-:Y:S02]  /*3efe0*/  FFMA.FTZ R115, R115, R165, R157 ;  /* 0x000000a573737223 */ /* 0x008fe4000001009d */
[--C-:B------:R-:W-:Y:S02]  /*3eff0*/  FADD.FTZ R157, R45, -R159.reuse ;  /* 0x8000009f2d9d7221 */ /* 0x100fe40000010000 */
[----:B----4-:R-:W-:Y:S02]  /*3f000*/  FFMA.FTZ R113, R113, R154, R156 ;  /* 0x0000009a71717223 */ /* 0x010fe4000001009c */
[----:B------:R-:W-:Y:S02]  /*3f010*/  FADD.FTZ R156, R44, -R159 ;  /* 0x8000009f2c9c7221 */ /* 0x000fe40000010000 */
[C---:B------:R-:W-:Y:S02]  /*3f020*/  FMUL.FTZ R157, R11.reuse, R157 ;  /* 0x0000009d0b9d7220 */ /* 0x040fe40000410000 */
[----:B------:R-:W-:-:S02]  /*3f030*/  FMUL.FTZ R156, R11, R156 ;  /* 0x0000009c0b9c7220 */ /* 0x000fc40000410000 */
[----:B------:R-:W-:Y:S02]  /*3f040*/  FFMA.FTZ R114, R114, R155, R153 ;  /* 0x0000009b72727223 */ /* 0x000fe40000010099 */
[--C-:B------:R-:W-:Y:S01]  /*3f050*/  FADD.FTZ R158, R46, -R159.reuse ;  /* 0x8000009f2e9e7221 */ /* 0x100fe20000010000 */
[----:B------:R-:W-:Y:S01]  /*3f060*/  F2FP.BF16.PACK_AB R112, R115, R112 ;  /* 0x000000707370723e */ /* 0x000fe200000010ff */
[----:B------:R-:W-:Y:S01]  /*3f070*/  FADD.FTZ R159, R47, -R159 ;  /* 0x8000009f2f9f7221 */ /* 0x000fe20000010000 */
[----:B------:R-:W-:Y:S01]  /*3f080*/  F2FP.BF16.PACK_AB R113, R114, R113 ;  /* 0x000000717271723e */ /* 0x000fe200000010ff */
[C---:B------:R-:W-:Y:S02]  /*3f090*/  FMUL.FTZ R158, R11.reuse, R158 ;  /* 0x0000009e0b9e7220 */ /* 0x040fe40000410000 */
[----:B------:R-:W-:Y:S02]  /*3f0a0*/  FMUL.FTZ R159, R11, R159 ;  /* 0x0000009f0b9f7220 */ /* 0x000fe40000410000 */
[----:B------:R-:W-:-:S02]  /*3f0b0*/  IMAD.MOV.U32 R153, RZ, RZ, 0x10 ;  /* 0x00000010ff997424 */ /* 0x000fc400078e00ff */
[----:B------:R-:W-:Y:S02]  /*3f0c0*/  FFMA.FTZ R115, R5, R157, R6 ;  /* 0x0000009d05737223 */ /* 0x000fe40000010006 */
[----:B------:R-:W3:Y:S04]  /*3f0d0*/  LDL R6, [R1+0x3a4] ;  /* 0x0003a40001067983 */ /* 0x000ee80000100800 */
[----:B------:R-:W4:Y:S01]  /*3f0e0*/  LDL R5, [R1+0x39c] ;  /* 0x00039c0001057983 */ /* 0x000f220000100800 */
[----:B--2---:R-:W-:Y:S02]  /*3f0f0*/  FFMA.FTZ R114, R130, R156, R131 ;  /* 0x0000009c82727223 */ /* 0x004fe40000010083 */
[----:B------:R-:W-:Y:S02]  /*3f100*/  FFMA.FTZ R130, R0, R159, R2 ;  /* 0x0000009f00827223 */ /* 0x000fe40000010002 */
[----:B------:R-:W2:Y:S01]  /*3f110*/  LDL R2, [R1+0x394] ;  /* 0x0003940001027983 */ /* 0x000ea20000100800 */
[----:B------:R-:W-:Y:S01]  /*3f120*/  F2FP.BF16.PACK_AB R114, R115, R114 ;  /* 0x000000727372723e */ /* 0x000fe200000010ff */
[----:B------:R-:W-:-:S02]  /*3f130*/  FFMA.FTZ R115, R3, R158, R4 ;  /* 0x0000009e03737223 */ /* 0x000fc40000010004 */
        /* <DEDUP_REMOVED lines=38> */
.L_x_22337:
[----:B------:R-:W-:Y:S05]  /*3f3a0*/  BSYNC B1 ;  /* 0x0000000000017941 */ /* 0x000fea0003800000 */
.L_x_22336:
        /* <DEDUP_REMOVED lines=95> */
.L_x_22339:
[----:B------:R-:W-:Y:S05]  /*3f9a0*/  BSYNC B1 ;  /* 0x0000000000017941 */ /* 0x000fea0003800000 */
.L_x_22338:
        /* <DEDUP_REMOVED lines=95> */
.L_x_22341:
[----:B------:R-:W-:Y:S05]  /*3ffa0*/  BSYNC B1 ;  /* 0x0000000000017941 */ /* 0x000fea0003800000 */
.L_x_22340:
        /* <DEDUP_REMOVED lines=95> */
.L_x_22343:
[----:B------:R-:W-:Y:S05]  /*405a0*/  BSYNC B1 ;  /* 0x0000000000017941 */ /* 0x000fea0003800000 */
.L_x_22342:
        /* <DEDUP_REMOVED lines=95> */
.L_x_22345:
[----:B------:R-:W-:Y:S05]  /*40ba0*/  BSYNC B1 ;  /* 0x0000000000017941 */ /* 0x000fea0003800000 */
.L_x_22344:
        /* <DEDUP_REMOVED lines=95> */
.L_x_22347:
[----:B------:R-:W-:Y:S05]  /*411a0*/  BSYNC B1 ;  /* 0x0000000000017941 */ /* 0x000fea0003800000 */
.L_x_22346:
        /* <DEDUP_REMOVED lines=95> */
.L_x_22349:
[----:B------:R-:W-:Y:S05]  /*417a0*/  BSYNC B1 ;  /* 0x0000000000017941 */ /* 0x000fea0003800000 */
.L_x_22348:
[----:B-----5:R-:W-:Y:S01]  /*417b0*/  LOP3.LUT P1, RZ, R4, 0x80, RZ, 0xc0, !PT ;  /* 0x0000008004ff7812 */ /* 0x020fe2000782c0ff */
[----:B------:R-:W-:-:S12]  /*417c0*/  BSSY B1, `(.L_x_22350) ;  /* 0x0000055000017945 */ /* 0x000fd80003800000 */
[----:B------:R-:W-:Y:S05]  /*417d0*/  @!P1 BRA `(.L_x_22351) ;  /* 0x0000053000009947 */ /* 0x000fea0003800000 */
[----:B------:R-:W2:Y:S04]  /*417e0*/  LDL R156, [R1+0x64] ;  /* 0x00006400019c7983 */ /* 0x000ea80000100800 */
[----:B0-----:R-:W2:Y:S04]  /*417f0*/  LDL R112, [R1+0x80] ;  /* 0x0000800001707983 */ /* 0x001ea80000100800 */
[----:B------:R-:W3:Y:S04]  /*41800*/  LDL R153, [R1+0x5c] ;  /* 0x00005c0001997983 */ /* 0x000ee80000100800 */
[----:B------:R-:W3:Y:S01]  /*41810*/  LDL R115, [R1+0x7c] ;  /* 0x00007c0001737983 */ /* 0x000ee20000100800 */
[----:B------:R-:W-:-:S03]  /*41820*/  FSEL R159, R15, RZ, !P0 ;  /* 0x000000ff0f9f7208 */ /* 0x000fc60004000000 */
[----:B------:R-:W4:Y:S02]  /*41830*/  LDL R131, [R1+0x58] ;  /* 0x0000580001837983 */ /* 0x000f240000100800 */
[--C-:B------:R-:W-:Y:S02]  /*41840*/  FADD.FTZ R164, R96, -R159.reuse ;  /* 0x8000009f60a47221 */ /* 0x100fe40000010000 */
[--C-:B------:R-:W-:Y:S01]  /*41850*/  FADD.FTZ R165, R97, -R159.reuse ;  /* 0x8000009f61a57221 */ /* 0x100fe20000010000 */
[----:B------:R-:W4:Y:S01]  /*41860*/  LDL R113, [R1+0x78] ;  /* 0x0000780001717983 */ /* 0x000f220000100800 */
[C---:B------:R-:W-:Y:S02]  /*41870*/  FMUL.FTZ R164, R11.reuse, R164 ;  /* 0x000000a40ba47220 */ /* 0x040fe40000410000 */
[----:B------:R-:W-:Y:S01]  /*41880*/  FMUL.FTZ R165, R11, R165 ;  /* 0x000000a50ba57220 */ /* 0x000fe20000410000 */
[----:B------:R-:W4:Y:S04]  /*41890*/  LDL R130, [R1+0x54] ;  /* 0x0000540001827983 */ /* 0x000f280000100800 */
[----:B------:R-:W4:Y:S04]  /*418a0*/  LDL R114, [R1+0x74] ;  /* 0x0000740001727983 */ /* 0x000f280000100800 */
[----:B------:R0:W-:Y:S04]  /*418b0*/  STL [R1+0x48c], R3 ;  /* 0x00048c0301007387 */ /* 0x0001e80000100800 */
[----:B0-----:R-:W4:Y:S04]  /*418c0*/  LDL R3, [R1+0x6c] ;  /* 0x00006c0001037983 */ /* 0x001f280000100800 */
[----:B------:R0:W-:Y:S04]  /*418d0*/  STL [R1+0x488], R2 ;  /* 0x0004880201007387 */ /* 0x0001e80000100800 */
[----:B0-----:R-:W4:Y:S04]  /*418e0*/  LDL R2, [R1+0x4c] ;  /* 0x00004c0001027983 */ /* 0x001f280000100800 */
[----:B------:R0:W-:Y:S04]  /*418f0*/  STL [R1+0x484], R0 ;  /* 0x0004840001007387 */ /* 0x0001e80000100800 */
[----:B0-----:R-:W4:Y:S01]  /*41900*/  LDL R0, [R1+0x70] ;  /* 0x0000700001007983 */ /* 0x001f220000100800 */
[----:B------:R-:W-:-:S02]  /*41910*/  FADD.FTZ R154, R98, -R159 ;  /* 0x8000009f629a7221 */ /* 0x000fc40000010000 */
[----:B------:R-:W-:Y:S02]  /*41920*/  FADD.FTZ R155, R99, -R159 ;  /* 0x8000009f639b7221 */ /* 0x000fe40000010000 */
[C---:B------:R-:W-:Y:S02]  /*41930*/  FMUL.FTZ R154, R11.reuse, R154 ;  /* 0x0000009a0b9a7220 */ /* 0x040fe40000410000 */
[----:B------:R-:W-:Y:S02]  /*41940*/  FMUL.FTZ R155, R11, R155 ;  /* 0x0000009b0b9b7220 */ /* 0x000fe40000410000 */
[----:B--2---:R-:W-:Y:S02]  /*41950*/  FFMA.FTZ R112, R112, R164, R156 ;  /* 0x000000a470707223 */ /* 0x004fe4000001009c */
[----:B---3--:R-:W-:Y:S02]  /*41960*/  FFMA.FTZ R115, R115, R165, R153 ;  /* 0x000000a573737223 */ /* 0x008fe40000010099 */
[----:B------:R-:W-:Y:S01]  /*41970*/  FADD.FTZ R156, R100, -R159 ;  /* 0x8000009f649c7221 */ /* 0x000fe20000010000 */
[----:B------:R-:W2:Y:S02]  /*41980*/  LDL R153, [R1+0x68] ;  /* 0x0000680001997983 */ /* 0x000ea40000100800 */
[----:B------:R-:W-:-:S02]  /*41990*/  F2FP.BF16.PACK_AB R112, R115, R112 ;  /* 0x000000707370723e */ /* 0x000fc400000010ff */
[----:B------:R-:W3:Y:S01]  /*419a0*/  LDL R115, [R1+0x50] ;  /* 0x0000500001737983 */ /* 0x000ee20000100800 */
[----:B------:R-:W-:Y:S02]  /*419b0*/  FADD.FTZ R157, R101, -R159 ;  /* 0x8000009f659d7221 */ /* 0x000fe40000010000 */
[----:B----4-:R-:W-:Y:S02]  /*419c0*/  FFMA.FTZ R113, R113, R154, R131 ;  /* 0x0000009a71717223 */ /* 0x010fe40000010083 */
[C---:B------:R-:W-:Y:S01]  /*419d0*/  FMUL.FTZ R156, R11.reuse, R156 ;  /* 0x0000009c0b9c7220 */ /* 0x040fe20000410000 */
[----:B------:R-:W4:Y:S01]  /*419e0*/  LDL R131, [R1+0x40] ;  /* 0x0000400001837983 */ /* 0x000f220000100800 */
[----:B------:R-:W-:Y:S02]  /*419f0*/  FMUL.FTZ R157, R11, R157 ;  /* 0x0000009d0b9d7220 */ /* 0x000fe40000410000 */
[----:B------:R-:W-:Y:S02]  /*41a00*/  FFMA.FTZ R114, R114, R155, R130 ;  /* 0x0000009b72727223 */ /* 0x000fe40000010082 */
[----:B------:R-:W4:Y:S03]  /*41a10*/  LDL R130, [R1+0x60] ;  /* 0x0000600001827983 */ /* 0x000f260000100800 */
[----:B------:R-:W-:Y:S01]  /*41a20*/  F2FP.BF16.PACK_AB R113, R114, R113 ;  /* 0x000000717271723e */ /* 0x000fe200000010ff */
[----:B---3--:R-:W-:-:S02]  /*41a30*/  FFMA.FTZ R114, R0, R156, R115 ;  /* 0x0000009c00727223 */ /* 0x008fc40000010073 */
[----:B------:R-:W-:Y:S01]  /*41a40*/  FFMA.FTZ R115, R3, R157, R2 ;  /* 0x0000009d03737223 */ /* 0x000fe20000010002 */
[----:B------:R-:W3:Y:S04]  /*41a50*/  LDL R0, [R1+0x3c] ;  /* 0x00003c0001007983 */ /* 0x000ee80000100800 */
[----:B------:R-:W-:Y:S01]  /*41a60*/  F2FP.BF16.PACK_AB R114, R115, R114 ;  /* 0x000000727372723e */ /* 0x000fe200000010ff */
[--C-:B------:R-:W-:Y:S01]  /*41a70*/  FADD.FTZ R158, R102, -R159.reuse ;  /* 0x8000009f669e7221 */ /* 0x100fe20000010000 */
[----:B------:R-:W2:Y:S01]  /*41a80*/  LDL R115, [R1+0x48] ;  /* 0x0000480001737983 */ /* 0x000ea20000100800 */
[----:B------:R-:W-:Y:S02]  /*41a90*/  FADD.FTZ R159, R103, -R159 ;  /* 0x8000009f679f7221 */ /* 0x000fe40000010000 */
[C---:B------:R-:W-:Y:S01]  /*41aa0*/  FMUL.FTZ R158, R11.reuse, R158 ;  /* 0x0000009e0b9e7220 */ /* 0x040fe20000410000 */
[----:B------:R-:W3:Y:S01]  /*41ab0*/  LDL R3, [R1+0x24] ;  /* 0x0000240001037983 */ /* 0x000ee20000100800 */
[----:B------:R-:W-:-:S03]  /*41ac0*/  FMUL.FTZ R159, R11, R159 ;  /* 0x0000009f0b9f7220 */ /* 0x000fc60000410000 */
[----:B------:R-:W3:Y:S01]  /*41ad0*/  LDL R2, [R1+0x1c] ;  /* 0x00001c0001027983 */ /* 0x000ee20000100800 */
[----:B----4-:R-:W-:Y:S02]  /*41ae0*/  FFMA.FTZ R130, R130, R159, R131 ;  /* 0x0000009f82827223 */ /* 0x010fe40000010083 */
[----:B--2---:R-:W-:Y:S02]  /*41af0*/  FFMA.FTZ R115, R153, R158, R115 ;  /* 0x0000009e99737223 */ /* 0x004fe40000010073 */
[----:B------:R-:W-:-:S03]  /*41b00*/  IMAD.MOV.U32 R153, RZ, RZ, 0x10 ;  /* 0x00000010ff997424 */ /* 0x000fc600078e00ff */
[----:B------:R-:W-:Y:S01]  /*41b10*/  F2FP.BF16.PACK_AB R115, R130, R115 ;  /* 0x000000738273723e */ /* 0x000fe200000010ff */
[----:B------:R-:W-:Y:S02]  /*41b20*/  IMAD.WIDE.U32 R130, R16, R153, c[0x0][0x208] ;  /* 0x0000820010827625 */ /* 0x000fe400078e0099 */
[----:B------:R-:W2:Y:S04]  /*41b30*/  LDL R153, [R1+0x18] ;  /* 0x0000180001997983 */ /* 0x000ea80000100800 */
[----:B------:R0:W-:Y:S04]  /*41b40*/  STG.E.128 [R130.64], R112 ;  /* 0x0000007082007986 */ /* 0x0001e8000c101d06 */
[----:B0-----:R-:W4:Y:S04]  /*41b50*/  LDL R112, [R1+0x44] ;  /* 0x0000440001707983 */ /* 0x001f280000100800 */
[----:B------:R-:W2:Y:S01]  /*41b60*/  LDL R113, [R1+0x38] ;  /* 0x0000380001717983 */ /* 0x000ea20000100800 */
[----:B---3--:R-:W-:-:S03]  /*41b70*/  FFMA.FTZ R165, R0, R165, R2 ;  /* 0x000000a500a57223 */ /* 0x008fc60000010002 */
[----:B------:R-:W3:Y:S04]  /*41b80*/  LDL R114, [R1+0x30] ;  /* 0x0000300001727983 */ /* 0x000ee80000100800 */
[----:B------:R-:W3:Y:S04]  /*41b90*/  LDL R115, [R1+0x2c] ;  /* 0x00002c0001737983 */ /* 0x000ee80000100800 */
[----:B------:R-:W3:Y:S04]  /*41ba0*/  LDL R130, [R1+0x28] ;  /* 0x0000280001827983 */ /* 0x000ee80000100800 */
[----:B------:R-:W3:Y:S01]  /*41bb0*/  LDL R131, [R1+0x20] ;  /* 0x0000200001837983 */ /* 0x000ee20000100800 */
[----:B----4-:R-:W-:-:S03]  /*41bc0*/  FFMA.FTZ R112, R112, R164, R3 ;  /* 0x000000a470707223 */ /* 0x010fc60000010003 */
[----:B------:R0:W5:Y:S01]  /*41bd0*/  LDL.LU R3, [R1+0x48c] ;  /* 0x00048c0001037983 */ /* 0x0001620000300800 */
[----:B--2---:R-:W-:-:S03]  /*41be0*/  FFMA.FTZ R113, R113, R154, R153 ;  /* 0x0000009a71717223 */ /* 0x004fc60000010099 */
[----:B------:R-:W2:Y:S01]  /*41bf0*/  LDL R164, [R1+0x10] ;  /* 0x0000100001a47983 */ /* 0x000ea20000100800 */
[----:B------:R-:W-:-:S03]  /*41c00*/  F2FP.BF16.PACK_AB R112, R165, R112 ;  /* 0x00000070a570723e */ /* 0x000fc600000010ff */
[----:B------:R0:W5:Y:S04]  /*41c10*/  LDL.LU R2, [R1+0x488] ;  /* 0x0004880001027983 */ /* 0x0001680000300800 */
[----:B------:R0:W5:Y:S04]  /*41c20*/  LDL.LU R0, [R1+0x484] ;  /* 0x0004840001007983 */ /* 0x0001680000300800 */
[----:B------:R-:W4:Y:S04]  /*41c30*/  LDL R165, [R1+0x34] ;  /* 0x0000340001a57983 */ /* 0x000f280000100800 */
[----:B------:R-:W4:Y:S01]  /*41c40*/  LDL R154, [R1+0x14] ;  /* 0x00001400019a7983 */ /* 0x000f220000100800 */
[----:B---3--:R-:W-:-:S02]  /*41c50*/  FFMA.FTZ R157, R115, R157, R152 ;  /* 0x0000009d739d7223 */ /* 0x008fc40000010098 */
[----:B------:R-:W-:Y:S02]  /*41c60*/  FFMA.FTZ R115, R130, R158, R151 ;  /* 0x0000009e82737223 */ /* 0x000fe40000010097 */
[----:B------:R-:W-:Y:S02]  /*41c70*/  FFMA.FTZ R159, R131, R159, R150 ;  /* 0x0000009f839f7223 */ /* 0x000fe40000010096 */
[----:B------:R-:W-:-:S03]  /*41c80*/  IMAD.MOV.U32 R153, RZ, RZ, 0x10 ;  /* 0x00000010ff997424 */ /* 0x000fc600078e00ff */
[----:B------:R-:W-:Y:S01]  /*41c90*/  F2FP.BF16.PACK_AB R115, R159, R115 ;  /* 0x000000739f73723e */ /* 0x000fe200000010ff */
[C---:B------:R-:W-:Y:S01]  /*41ca0*/  IMAD.WIDE.U32 R130, R16.reuse, R153, c[0x0][0x210] ;  /* 0x0000840010827625 */ /* 0x040fe200078e0099 */
[----:B------:R-:W-:-:S03]  /*41cb0*/  IADD3 R16, R16, 0x20, RZ ;  /* 0x0000002010107810 */ /* 0x000fc60007ffe0ff */
[----:B--2---:R-:W-:-:S05]  /*41cc0*/  FFMA.FTZ R114, R114, R156, R164 ;  /* 0x0000009c72727223 */ /* 0x004fca00000100a4 */
[----:B------:R-:W-:Y:S01]  /*41cd0*/  F2FP.BF16.PACK_AB R114, R157, R114 ;  /* 0x000000729d72723e */ /* 0x000fe200000010ff */
[----:B----4-:R-:W-:-:S05]  /*41ce0*/  FFMA.FTZ R155, R165, R155, R154 ;  /* 0x0000009ba59b7223 */ /* 0x010fca000001009a */
[----:B------:R-:W-:-:S05]  /*41cf0*/  F2FP.BF16.PACK_AB R113, R155, R113 ;  /* 0x000000719b71723e */ /* 0x000fca00000010ff */
[----:B------:R0:W-:Y:S02]  /*41d00*/  STG.E.128 [R130.64], R112 ;  /* 0x0000007082007986 */ /* 0x0001e4000c101d06 */
.L_x_22351:
[----:B------:R-:W-:Y:S05]  /*41d10*/  BSYNC B1 ;  /* 0x0000000000017941 */ /* 0x000fea0003800000 */
.L_x_22350:
[----:B------:R-:W-:Y:S01]  /*41d20*/  LOP3.LUT P1, RZ, R4, 0x40, RZ, 0xc0, !PT ;  /* 0x0000004004ff7812 */ /* 0x000fe2000782c0ff */
[----:B------:R-:W-:-:S12]  /*41d30*/  BSSY B1, `(.L_x_22352) ;  /* 0x0000030000017945 */ /* 0x000fd80003800000 */
[----:B------:R-:W-:Y:S05]  /*41d40*/  @!P1 BRA `(.L_x_22353) ;  /* 0x000002e000009947 */ /* 0x000fea0003800000 */
[----:B------:R-:W-:-:S05]  /*41d50*/  FSEL R159, R15, RZ, !P0 ;  /* 0x000000ff0f9f7208 */ /* 0x000fca0004000000 */
        /* <DEDUP_REMOVED lines=16> */
[----:B0-----:R-:W-:Y:S02]  /*41e60*/  FFMA.FTZ R112, R149, R154, R142 ;  /* 0x0000009a95707223 */ /* 0x001fe4000001008e */
[----:B------:R-:W-:-:S02]  /*41e70*/  FFMA.FTZ R11, R148, R153, R140 ;  /* 0x00000099940b7223 */ /* 0x000fc4000001008c */
[----:B------:R-:W-:Y:S02]  /*41e80*/  FFMA.FTZ R113, R147, R155, R139 ;  /* 0x0000009b93717223 */ /* 0x000fe4000001008b */
[----:B------:R-:W-:Y:S01]  /*41e90*/  FFMA.FTZ R115, R146, R15, R138 ;  /* 0x0000000f92737223 */ /* 0x000fe2000001008a */
[----:B------:R-:W-:Y:S01]  /*41ea0*/  F2FP.BF16.PACK_AB R112, R11, R112 ;  /* 0x000000700b70723e */ /* 0x000fe200000010ff */
[----:B------:R-:W-:Y:S02]  /*41eb0*/  FFMA.FTZ R114, R145, R156, R137 ;  /* 0x0000009c91727223 */ /* 0x000fe40000010089 */
[----:B------:R-:W-:Y:S01]  /*41ec0*/  FFMA.FTZ R11, R144, R157, R136 ;  /* 0x0000009d900b7223 */ /* 0x000fe20000010088 */
[----:B------:R-:W-:Y:S01]  /*41ed0*/  F2FP.BF16.PACK_AB R113, R115, R113 ;  /* 0x000000717371723e */ /* 0x000fe200000010ff */
[----:B------:R-:W-:Y:S02]  /*41ee0*/  FFMA.FTZ R115, R143, R158, R135 ;  /* 0x0000009e8f737223 */ /* 0x000fe40000010087 */
[----:B------:R-:W-:Y:S01]  /*41ef0*/  FFMA.FTZ R130, R141, R159, R133 ;  /* 0x0000009f8d827223 */ /* 0x000fe20000010085 */
[----:B------:R-:W-:Y:S01]  /*41f00*/  F2FP.BF16.PACK_AB R114, R11, R114 ;  /* 0x000000720b72723e */ /* 0x000fe200000010ff */
[----:B------:R-:W-:-:S02]  /*41f10*/  IMAD.MOV.U32 R11, RZ, RZ, 0x10 ;  /* 0x00000010ff0b7424 */ /* 0x000fc400078e00ff */
[----:B------:R-:W-:Y:S01]  /*41f20*/  FFMA.FTZ R159, R163, R159, R120 ;  /* 0x0000009fa39f7223 */ /* 0x000fe20000010078 */
[----:B------:R-:W-:Y:S01]  /*41f30*/  F2FP.BF16.PACK_AB R115, R130, R115 ;  /* 0x000000738273723e */ /* 0x000fe200000010ff */
[----:B------:R-:W-:-:S04]  /*41f40*/  IMAD.WIDE.U32 R130, R16, R11, c[0x0][0x208] ;  /* 0x0000820010827625 */ /* 0x000fc800078e000b */
[----:B------:R-:W-:Y:S01]  /*41f50*/  FFMA.FTZ R157, R162, R157, R122 ;  /* 0x0000009da29d7223 */ /* 0x000fe2000001007a */
[----:B------:R0:W-:Y:S01]  /*41f60*/  STG.E.128 [R130.64], R112 ;  /* 0x0000007082007986 */ /* 0x0001e2000c101d06 */
[----:B------:R-:W-:Y:S02]  /*41f70*/  FFMA.FTZ R15, R161, R15, R124 ;  /* 0x0000000fa10f7223 */ /* 0x000fe4000001007c */
[----:B------:R-:W-:Y:S02]  /*41f80*/  FFMA.FTZ R153, R160, R153, R126 ;  /* 0x00000099a0997223 */ /* 0x000fe4000001007e */
        /* <DEDUP_REMOVED lines=10> */
.L_x_22353:
[----:B------:R-:W-:Y:S05]  /*42030*/  BSYNC B1 ;  /* 0x0000000000017941 */ /* 0x000fea0003800000 */
.L_x_22352:
[----:B0-----:R-:W-:-:S04]  /*42040*/  IMAD.MOV.U32 R11, RZ, RZ, 0x4 ;  /* 0x00000004ff0b7424 */ /* 0x001fc800078e00ff */
[----:B------:R-:W-:-:S05]  /*42050*/  IMAD R119, R11, c[0x0][0x160], R119 ;  /* 0x000058000b777a24 */ /* 0x000fca00078e0277 */
[----:B------:R-:W-:-:S13]  /*42060*/  ISETP.GE.AND P0, PT, R119, c[0x0][0x164], PT ;  /* 0x0000590077007a0c */ /* 0x000fda0003f06270 */
[----:B-----5:R-:W-:Y:S01]  /*42070*/  @P0 CALL.REL.NOINC `(.L_x_22354) ;  /* 0x0000001000000944 */ /* 0x020fe20003c00000 */
[----:B------:R-:W-:Y:S05]  /*42080*/  BRA `(.L_x_22355) ;  /* 0xfffc1ee000007947 */ /* 0x000fea000383ffff */
.L_x_22354:
[----:B------:R-:W-:Y:S05]  /*42090*/  BSYNC B0 ;  /* 0x0000000000007941 */ /* 0x000fea0003800000 */
.L_x_21022:
[----:B------:R-:W-:Y:S05]  /*420a0*/  EXIT ;  /* 0x000000000000794d */ /* 0x000fea0003800000 */
.L_x_22332:
[----:B0-----:R-:W-:Y:S01]  /*420b0*/  IMAD.MOV.U32 R114, RZ, RZ, R15 ;  /* 0x000000ffff727224 */ /* 0x001fe200078e000f */
[----:B------:R-:W-:Y:S01]  /*420c0*/  MOV R112, 0x42110 ;  /* 0x0004211000707802 */ /* 0x000fe20000000f00 */
[----:B------:R-:W-:Y:S02]  /*420d0*/  IMAD.MOV.U32 R11, RZ, RZ, 0x1 ;  /* 0x00000001ff0b7424 */ /* 0x000fe400078e00ff */
[----:B------:R-:W-:Y:S02]  /*420e0*/  IMAD.MOV.U32 R115, RZ, RZ, 0x1f ;  /* 0x0000001fff737424 */ /* 0x000fe400078e00ff */
[----:B------:R-:W-:Y:S02]  /*420f0*/  IMAD.MOV.U32 R113, RZ, RZ, -0x1 ;  /* 0xffffffffff717424 */ /* 0x000fe400078e00ff */
[----:B------:R-:W-:Y:S05]  /*42100*/  CALL.REL.NOINC `($__internal_28_$__cuda_sm70_shflsync_bfly_p) ;  /* 0x00000e7000007944 */ /* 0x000fea0003c00000 */
[----:B-1----:R-:W-:Y:S05]  /*42110*/  BRA `(.L_x_22356) ;  /* 0xffffb9c000007947 */ /* 0x002fea000383ffff */
.L_x_22333:
[----:B0-----:R-:W-:Y:S01]  /*42120*/  IMAD.MOV.U32 R114, RZ, RZ, R15 ;  /* 0x000000ffff727224 */ /* 0x001fe200078e000f */
[----:B------:R-:W-:Y:S01]  /*42130*/  MOV R112, 0x42180 ;  /* 0x0004218000707802 */ /* 0x000fe20000000f00 */
[----:B------:R-:W-:Y:S02]  /*42140*/  IMAD.MOV.U32 R11, RZ, RZ, 0x2 ;  /* 0x00000002ff0b7424 */ /* 0x000fe400078e00ff */
[----:B------:R-:W-:-:S02]  /*42150*/  IMAD.MOV.U32 R115, RZ, RZ, 0x1f ;  /* 0x0000001fff737424 */ /* 0x000fc400078e00ff */
[----:B------:R-:W-:Y:S02]  /*42160*/  IMAD.MOV.U32 R113, RZ, RZ, -0x1 ;  /* 0xffffffffff717424 */ /* 0x000fe400078e00ff */
[----:B------:R-:W-:Y:S05]  /*42170*/  CALL.REL.NOINC `($__internal_28_$__cuda_sm70_shflsync_bfly_p) ;  /* 0x00000e0000007944 */ /* 0x000fea0003c00000 */
[----:B-1----:R-:W-:Y:S01]  /*42180*/  FADD.FTZ R15, R15, R11 ;  /* 0x0000000b0f0f7221 */ /* 0x002fe20000010000 */
[----:B------:R-:W-:Y:S01]  /*42190*/  MOV R112, 0x421f0 ;  /* 0x000421f000707802 */ /* 0x000fe20000000f00 */
[----:B------:R-:W-:Y:S02]  /*421a0*/  IMAD.MOV.U32 R11, RZ, RZ, 0x4 ;  /* 0x00000004ff0b7424 */ /* 0x000fe400078e00ff */
[----:B------:R-:W-:Y:S02]  /*421b0*/  IMAD.MOV.U32 R115, RZ, RZ, 0x1f ;  /* 0x0000001fff737424 */ /* 0x000fe400078e00ff */
[----:B------:R-:W-:Y:S02]  /*421c0*/  IMAD.MOV.U32 R113, RZ, RZ, -0x1 ;  /* 0xffffffffff717424 */ /* 0x000fe400078e00ff */
[----:B------:R-:W-:Y:S02]  /*421d0*/  IMAD.MOV.U32 R114, RZ, RZ, R15 ;  /* 0x000000ffff727224 */ /* 0x000fe400078e000f */
[----:B------:R-:W-:Y:S05]  /*421e0*/  CALL.REL.NOINC `($__internal_28_$__cuda_sm70_shflsync_bfly_p) ;  /* 0x00000d9000007944 */ /* 0x000fea0003c00000 */
[----:B-1----:R-:W-:Y:S01]  /*421f0*/  FADD.FTZ R15, R15, R11 ;  /* 0x0000000b0f0f7221 */ /* 0x002fe20000010000 */
[----:B------:R-:W-:Y:S01]  /*42200*/  MOV R112, 0x42260 ;  /* 0x0004226000707802 */ /* 0x000fe20000000f00 */
[----:B------:R-:W-:-:S02]  /*42210*/  IMAD.MOV.U32 R11, RZ, RZ, 0x8 ;  /* 0x00000008ff0b7424 */ /* 0x000fc400078e00ff */
[----:B------:R-:W-:Y:S02]  /*42220*/  IMAD.MOV.U32 R115, RZ, RZ, 0x1f ;  /* 0x0000001fff737424 */ /* 0x000fe400078e00ff */
[----:B------:R-:W-:Y:S02]  /*42230*/  IMAD.MOV.U32 R113, RZ, RZ, -0x1 ;  /* 0xffffffffff717424 */ /* 0x000fe400078e00ff */
[----:B------:R-:W-:Y:S02]  /*42240*/  IMAD.MOV.U32 R114, RZ, RZ, R15 ;  /* 0x000000ffff727224 */ /* 0x000fe400078e000f */
[----:B------:R-:W-:Y:S05]  /*42250*/  CALL.REL.NOINC `($__internal_28_$__cuda_sm70_shflsync_bfly_p) ;  /* 0x00000d2000007944 */ /* 0x000fea0003c00000 */
[----:B-1----:R-:W-:Y:S01]  /*42260*/  FADD.FTZ R15, R15, R11 ;  /* 0x0000000b0f0f7221 */ /* 0x002fe20000010000 */
[----:B------:R-:W-:Y:S01]  /*42270*/  MOV R112, 0x422d0 ;  /* 0x000422d000707802 */ /* 0x000fe20000000f00 */
[----:B------:R-:W-:Y:S02]  /*42280*/  IMAD.MOV.U32 R11, RZ, RZ, 0x10 ;  /* 0x00000010ff0b7424 */ /* 0x000fe400078e00ff */
[----:B------:R-:W-:Y:S02]  /*42290*/  IMAD.MOV.U32 R115, RZ, RZ, 0x1f ;  /* 0x0000001fff737424 */ /* 0x000fe400078e00ff */
[----:B------:R-:W-:-:S02]  /*422a0*/  IMAD.MOV.U32 R113, RZ, RZ, -0x1 ;  /* 0xffffffffff717424 */ /* 0x000fc400078e00ff */
[----:B------:R-:W-:Y:S02]  /*422b0*/  IMAD.MOV.U32 R114, RZ, RZ, R15 ;  /* 0x000000ffff727224 */ /* 0x000fe400078e000f */
[----:B------:R-:W-:Y:S05]  /*422c0*/  CALL.REL.NOINC `($__internal_28_$__cuda_sm70_shflsync_bfly_p) ;  /* 0x00000cb000007944 */ /* 0x000fea0003c00000 */
[----:B-1----:R-:W-:Y:S01]  /*422d0*/  FADD.FTZ R15, R15, R11 ;  /* 0x0000000b0f0f7221 */ /* 0x002fe20000010000 */
[----:B------:R-:W-:Y:S01]  /*422e0*/  LOP3.LUT R4, R4, 0xfffeffff, RZ, 0xc0, !PT ;  /* 0xfffeffff04047812 */ /* 0x000fe200078ec0ff */
[----:B------:R-:W-:Y:S02]  /*422f0*/  IMAD.MOV.U32 R115, RZ, RZ, 0x1f ;  /* 0x0000001fff737424 */ /* 0x000fe400078e00ff */
[----:B------:R-:W-:Y:S01]  /*42300*/  FMUL.FTZ R15, R15, c[0x0][0x1e0] ;  /* 0x000078000f0f7a20 */ /* 0x000fe20000410000 */
[----:B------:R-:W-:Y:S01]  /*42310*/  @P5 LOP3.LUT R4, R4, 0x10000, RZ, 0xfc, !PT ;  /* 0x0001000004045812 */ /* 0x000fe200078efcff */
[----:B------:R-:W-:Y:S02]  /*42320*/  IMAD.MOV.U32 R113, RZ, RZ, -0x1 ;  /* 0xffffffffff717424 */ /* 0x000fe400078e00ff */
        /* <DEDUP_REMOVED lines=170> */
[----:B------:R-:W-:Y:S02]  /*42dd0*/  IMAD.MOV.U32 R11, RZ, RZ, 0x1 ;  /* 0x00000001ff0b7424 */ /* 0x000fe400078e00ff */
[----:B------:R-:W-:Y:S05]  /*42de0*/  CALL.REL.NOINC `($__internal_28_$__cuda_sm70_shflsync_bfly_p) ;  /* 0x0000019000007944 */ /* 0x000fea0003c00000 */
[----:B-1----:R-:W-:Y:S01]  /*42df0*/  FADD.FTZ R114, R114, R11 ;  /* 0x0000000b72727221 */ /* 0x002fe20000010000 */
[----:B------:R-:W-:Y:S01]  /*42e00*/  MOV R112, 0x42e50 ;  /* 0x00042e5000707802 */ /* 0x000fe20000000f00 */
[----:B------:R-:W-:Y:S02]  /*42e10*/  IMAD.MOV.U32 R11, RZ, RZ, 0x2 ;  /* 0x00000002ff0b7424 */ /* 0x000fe400078e00ff */
[----:B------:R-:W-:Y:S02]  /*42e20*/  IMAD.MOV.U32 R115, RZ, RZ, 0x1f ;  /* 0x0000001fff737424 */ /* 0x000fe400078e00ff */
[----:B------:R-:W-:Y:S02]  /*42e30*/  IMAD.MOV.U32 R113, RZ, RZ, -0x1 ;  /* 0xffffffffff717424 */ /* 0x000fe400078e00ff */
[----:B------:R-:W-:Y:S05]  /*42e40*/  CALL.REL.NOINC `($__internal_28_$__cuda_sm70_shflsync_bfly_p) ;  /* 0x0000013000007944 */ /* 0x000fea0003c00000 */
[----:B-1----:R-:W-:Y:S01]  /*42e50*/  FADD.FTZ R114, R114, R11 ;  /* 0x0000000b72727221 */ /* 0x002fe20000010000 */
[----:B------:R-:W-:Y:S01]  /*42e60*/  MOV R112, 0x42eb0 ;  /* 0x00042eb000707802 */ /* 0x000fe20000000f00 */
[----:B------:R-:W-:-:S02]  /*42e70*/  IMAD.MOV.U32 R11, RZ, RZ, 0x4 ;  /* 0x00000004ff0b7424 */ /* 0x000fc400078e00ff */
[----:B------:R-:W-:Y:S02]  /*42e80*/  IMAD.MOV.U32 R115, RZ, RZ, 0x1f ;  /* 0x0000001fff737424 */ /* 0x000fe400078e00ff */
[----:B------:R-:W-:Y:S02]  /*42e90*/  IMAD.MOV.U32 R113, RZ, RZ, -0x1 ;  /* 0xffffffffff717424 */ /* 0x000fe400078e00ff */
        /* <DEDUP_REMOVED lines=13> */
[----:B-1----:R-:W-:Y:S05]  /*42f70*/  BRA `(.L_x_22357) ;  /* 0xffffb75000007947 */ /* 0x002fea000383ffff */
        .weak           $__internal_28_$__cuda_sm70_shflsync_bfly_p
        .type           $__internal_28_$__cuda_sm70_shflsync_bfly_p,@function
        .size           $__internal_28_$__cuda_sm70_shflsync_bfly_p,(.L_x_65408 - $__internal_28_$__cuda_sm70_shflsync_bfly_p)
$__internal_28_$__cuda_sm70_shflsync_bfly_p:
[----:B------:R-:W-:Y:S04]  /*42f80*/  WARPSYNC R113 ;  /* 0x0000007100007348 */ /* 0x000fe80003800000 */
[----:B------:R0:W1:Y:S02]  /*42f90*/  SHFL.BFLY PT, R11, R114, R11, R115 ;  /* 0x0c00000b720b7389 */ /* 0x00006400000e0073 */
[----:B0-----:R-:W-:-:S04]  /*42fa0*/  IMAD.MOV.U32 R113, RZ, RZ, 0x0 ;  /* 0x00000000ff717424 */ /* 0x001fc800078e00ff */
[----:B------:R-:W-:Y:S05]  /*42fb0*/  RET.REL.NODEC R112 `(_ZN10layer_norm31ln_parallel_residual_fwd_kernelINS_13Kernel_traitsI13__nv_bfloat16S2_fS2_fjLj2560ELj1ELj4ELj1ELj16ENS_18Kernel_traits_baseILj2560ES2_S2_fS2_fjLj128EEEEELb1ELb0ELb0EEEvNS_9FwdParamsE) ;  /* 0xfffbd04070007950 */ /* 0x000fea0003c3ffff */
.L_x_22358:
        /* <DEDUP_REMOVED lines=12> */
.L_x_65408:


//--------------------- .text._ZN10layer_norm31ln_parallel_residual_fwd_kernelINS_13Kernel_traitsI13__nv_bfloat16S2_fS2_fjLj2560ELj1ELj4ELj1ELj16ENS_18Kernel_traits_baseILj2560ES2_S2_fS2_fjLj128EEEEELb1ELb0ELb1EEEvNS_9FwdParamsE --------------------------
	.section	.text._ZN10layer_norm31ln_parallel_residual_fwd_kernelINS_13Kernel_traitsI13__nv_bfloat16S2_fS2_fjLj2560ELj1ELj4ELj1ELj16ENS_18Kernel_traits_baseILj2560ES2_S2_fS2_fjLj128EEEEELb1ELb0ELb1EEEvNS_9FwdParamsE,"ax",@progbits
	.sectioninfo	@"SHI_REGISTERS=255"
	.align	128
        .global         _ZN10layer_norm31ln_parallel_residual_fwd_kernelINS_13Kernel_traitsI13__nv_bfloat16S2_fS2_fjLj2560ELj1ELj4ELj1ELj16ENS_18Kernel_traits_baseILj2560ES2_S2_fS2_fjLj128EEEEELb1ELb0ELb1EEEvNS_9FwdParamsE
        .type           _ZN10layer_norm31ln_parallel_residual_fwd_kernelINS_13Kernel_traitsI13__nv_bfloat16S2_fS2_fjLj2560ELj1ELj4ELj1ELj16ENS_18Kernel_traits_baseILj2560ES2_S2_fS2_fjLj128EEEEELb1ELb0ELb1EEEvNS_9FwdParamsE,@function
        .size           _ZN10layer_norm31ln_parallel_residual_fwd_kernelINS_13Kernel_traitsI13__nv_bfloat16S2_fS2_fjLj2560ELj1ELj4ELj1ELj16ENS_18Kernel_traits_baseILj2560ES2_S2_fS2_fjLj128EEEEELb1ELb0ELb1EEEvNS_9FwdParamsE,(.L_x_65409 - _ZN10layer_norm31ln_parallel_residual_fwd_kernelINS_13Kernel_traitsI13__nv_bfloat16S2_fS2_fjLj2560ELj1ELj4ELj1ELj16ENS_18Kernel_traits_baseILj2560ES2_S2_fS2_fjLj128EEEEELb1ELb0ELb1EEEvNS_9FwdParamsE)
        .other          _ZN10layer_norm31ln_parallel_residual_fwd_kernelINS_13Kernel_traitsI13__nv_bfloat16S2_fS2_fjLj2560ELj1ELj4ELj1ELj16ENS_18Kernel_traits_baseILj2560ES2_S2_fS2_fjLj128EEEEELb1ELb0ELb1EEEvNS_9FwdParamsE,@"STO_CUDA_ENTRY STV_DEFAULT"
_ZN10layer_norm31ln_parallel_residual_fwd_kernelINS_13Kernel_traitsI13__nv_bfloat16S2_fS2_fjLj2560ELj1ELj4ELj1ELj16ENS_18Kernel_traits_baseILj2560ES2_S2_fS2_fjLj128EEEEELb1ELb0ELb1EEEvNS_9FwdParamsE:
.text._ZN10layer_norm31ln_parallel_residual_fwd_kernelINS_13Kernel_traitsI13__nv_bfloat16S2_fS2_fjLj2560ELj1ELj4ELj1ELj16ENS_18Kernel_traits_baseILj2560ES2_S2_fS2_fjLj128EEEEELb1ELb0ELb1EEEvNS_9FwdParamsE:
        /* <DEDUP_REMOVED lines=10> */
[----:B------:R-:W2:Y:S04]  /*00a0*/  @P2 LDG.E.64 R2, [R2.64] ;  /* 0x0000000602022981 */ /* 0x000ea8000c1e1b00 */
        /* <DEDUP_REMOVED lines=15> */
[----:B-1----:R-:W-:Y:S01]  /*01a0*/  IMAD R192, R10, c[0x0][0x0], R0 ;  /* 0x000000000ac07a24 */ /* 0x002fe200078e0200 */
[C---:B------:R-:W-:Y:S01]  /*01b0*/  LOP3.LUT R160, R80.reuse, 0x60, RZ, 0xfc, !PT ;  /* 0x0000006050a07812 */ /* 0x040fe200078efcff */
[----:B------:R-:W-:Y:S01]  /*01c0*/  IMAD.MOV.U32 R105, RZ, RZ, 0x10 ;  /* 0x00000010ff697424 */ /* 0x000fe200078e00ff */
[C---:B------:R-:W-:Y:S01]  /*01d0*/  LOP3.LUT R152, R80.reuse, 0x80, RZ, 0xfc, !PT ;  /* 0x0000008050987812 */ /* 0x040fe200078efcff */
[----:B------:R-:W-:Y:S01]  /*01e0*/  @P1 IMAD.X R65, RZ, RZ, c[0x0][0x224], P3 ;  /* 0x00008900ff411624 */ /* 0x000fe200018e06ff */
[C---:B------:R-:W-:Y:S01]  /*01f0*/  LOP3.LUT R168, R80.reuse, 0x40, RZ, 0xfc, !PT ;  /* 0x0000004050a87812 */ /* 0x040fe200078efcff */
[----:B------:R-:W5:Y:S01]  /*0200*/  @P0 LDG.E.128 R76, [R76.64] ;  /* 0x000000064c4c0981 */ /* 0x000f62000c1e1d00 */
[----:B------:R-:W-:Y:S01]  /*0210*/  LOP3.LUT R144, R80, 0xa0, RZ, 0xfc, !PT ;  /* 0x000000a050907812 */ /* 0x000fe200078efcff */
[----:B------:R-:W-:Y:S01]  /*0220*/  IMAD.SHL.U32 R156, R160, 0x10, RZ ;  /* 0x00000010a09c7824 */ /* 0x000fe200078e00ff */
[----:B------:R-:W-:Y:S01]  /*0230*/  SHF.L.U32 R164, R168, 0x4, RZ ;  /* 0x00000004a8a47819 */ /* 0x000fe200000006ff */
[----:B------:R-:W5:Y:S01]  /*0240*/  @P0 LDG.E.128 R68, [R68.64] ;  /* 0x0000000644440981 */ /* 0x000f62000c1e1d00 */
[----:B------:R-:W-:-:S02]  /*0250*/  IADD3 R180, P6, R180, c[0x0][0x1b8], RZ ;  /* 0x00006e00b4b47a10 */ /* 0x000fc40007fde0ff */
        /* <DEDUP_REMOVED lines=18> */
[----:B------:R-:W5:Y:S01]  /*0380*/  @P1 LDG.E.128 R64, [R64.64] ;  /* 0x0000000640401981 */ /* 0x000f62000c1e1d00 */
[----:B------:R-:W-:Y:S01]  /*0390*/  @P1 IMAD.X R57, RZ, RZ, c[0x0][0x224], P4 ;  /* 0x00008900ff391624 */ /* 0x000fe200020e06ff */
[----:B------:R-:W-:Y:S01]  /*03a0*/  @P0 LEA R12, P4, R128, c[0x0][0x218], 0x4 ;  /* 0x00008600800c0a11 */ /* 0x000fe200078820ff */
[----:B------:R-:W-:Y:S01]  /*03b0*/  IMAD.X R173, RZ, RZ, c[0x0][0x1bc], P5 ;  /* 0x00006f00ffad7624 */ /* 0x000fe200028e06ff */
[----:B------:R-:W-:Y:S01]  /*03c0*/  @P1 IADD3 R232, P5, R124, c[0x0][0x220], RZ ;  /* 0x000088007ce81a10 */ /* 0x000fe20007fbe0ff */
[----:B------:R-:W-:Y:S01]  /*03d0*/  @P1 IMAD.WIDE.U32 R72, R112, R105, c[0x0][0x220] ;  /* 0x0000880070481625 */ /* 0x000fe200078e0069 */
[----:B------:R-:W5:Y:S03]  /*03e0*/  @P0 LDG.E.128 R60, [R60.64] ;  /* 0x000000063c3c0981 */ /* 0x000f66000c1e1d00 */
[----:B------:R-:W-:Y:S01]  /*03f0*/  @P0 IMAD.X R13, RZ, RZ, c[0x0][0x21c], P4 ;  /* 0x00008700ff0d0624 */ /* 0x000fe200020e06ff */
[----:B------:R-:W5:Y:S01]  /*0400*/  @P1 LDG.E.128 R56, [R56.64] ;  /* 0x0000000638381981 */ /* 0x000f62000c1e1d00 */
[----:B------:R-:W-:-:S03]  /*0410*/  @P1 IMAD.X R233, RZ, RZ, c[0x0][0x224], P5 ;  /* 0x00008900ffe91624 */ /* 0x000fc600028e06ff */
[----:B------:R-:W5:Y:S04]  /*0420*/  @P1 LDG.E.128 R72, [R72.64] ;  /* 0x0000000648481981 */ /* 0x000f68000c1e1d00 */
[----:B------:R-:W5:Y:S04]  /*0430*/  @P0 LDG.E.128 R52, [R52.64] ;  /* 0x0000000634340981 */ /* 0x000f68000c1e1d00 */
[----:B------:R-:W5:Y:S04]  /*0440*/  @P0 LDG.E.128 R12, [R12.64] ;  /* 0x000000060c0c0981 */ /* 0x000f68000c1e1d00 */
[----:B------:R-:W5:Y:S01]  /*0450*/  @P1 LDG.E.128 R232, [R232.64] ;  /* 0x00000006e8e81981 */ /* 0x000f62000c1e1d00 */
[----:B--2---:R0:W1:Y:S01]  /*0460*/  @P2 R2UR UR4, R2 ;  /* 0x00000000020423c2 */ /* 0x00406200000e0000 */
[----:B---3--:R-:W-:-:S07]  /*0470*/  @P2 IADD3 R216, P3, R4, c[0x0][0x240], RZ ;  /* 0x0000900004d82a10 */ /* 0x008fce0007f7e0ff */
[----:B------:R0:W2:Y:S01]  /*0480*/  @P2 R2UR UR5, R3 ;  /* 0x00000000030523c2 */ /* 0x0000a200000e0000 */
[----:B------:R-:W-:-:S05]  /*0490*/  @P2 IMAD.X R217, RZ, RZ, R5, P3 ;  /* 0x000000ffffd92224 */ /* 0x000fca00018e0605 */
[--C-:B------:R-:W-:Y:S01]  /*04a0*/  SHF.R.U64 R45, R216, 0x2, R217.reuse ;  /* 0x00000002d82d7819 */ /* 0x100fe200000012d9 */
[----:B------:R-:W-:Y:S01]  /*04b0*/  IMAD.WIDE.U32 R4, R192, -0x326172a9, RZ ;  /* 0xcd9e8d57c0047825 */ /* 0x000fe200078e00ff */
[----:B------:R-:W-:-:S03]  /*04c0*/  SHF.R.U32.HI R44, RZ, 0x2, R217 ;  /* 0x00000002ff2c7819 */ /* 0x000fc600000116d9 */
[----:B0-----:R-:W-:Y:S01]  /*04d0*/  IMAD.WIDE.U32 R2, R45, -0x2daee0ad, RZ ;  /* 0xd2511f532d027825 */ /* 0x001fe200078e00ff */
[----:B-1----:R-:W-:Y:S01]  /*04e0*/  LOP3.LUT R6, R5, UR4, R44, 0x96, !PT ;  /* 0x0000000405067c12 */ /* 0x002fe2000f8e962c */
        /* <DEDUP_REMOVED lines=26> */
[----:B------:R-:W-:Y:S01]  /*0690*/  IMAD.WIDE.U32 R6, R7, -0x2daee0ad, RZ ;  /* 0xd2511f5307067825 */ /* 0x000fe200078e00ff */
[----:B------:R-:W-:-:S03]  /*06a0*/  UIADD3 UR17, UR4, 0x1715609d, URZ ;  /* 0x1715609d04117890 */ /* 0x000fc6000fffe03f */
[----:B------:R-:W-:Y:S01]  /*06b0*/  IMAD.WIDE.U32 R8, R8, -0x326172a9, RZ ;  /* 0xcd9e8d5708087825 */ /* 0x000fe200078e00ff */
[----:B------:R-:W-:Y:S02]  /*06c0*/  @P0 LEA R40, P3, R160, c[0x0][0x218], 0x4 ;  /* 0x00008600a0280a11 */ /* 0x000fe400078620ff */
[----:B------:R-:W-:Y:S02]  /*06d0*/  LOP3.LUT R46, R7, UR18, R2, 0x96, !PT ;  /* 0x00000012072e7c12 */ /* 0x000fe4000f8e9602 */
[----:B------:R-:W-:Y:S01]  /*06e0*/  LOP3.LUT R2, R9, UR17, R4, 0x96, !PT ;  /* 0x0000001109027c12 */ /* 0x000fe2000f8e9604 */
[----:B------:R-:W-:Y:S01]  /*06f0*/  @P0 IMAD.X R41, RZ, RZ, c[0x0][0x21c], P3 ;  /* 0x00008700ff290624 */ /* 0x000fe200018e06ff */
[----:B------:R-:W-:Y:S01]  /*0700*/  UIADD3 UR20, UR5, 0x646e171e, URZ ;  /* 0x646e171e05147890 */ /* 0x000fe2000fffe03f */
[----:B------:R-:W-:Y:S02]  /*0710*/  @P0 LEA R32, P3, R152, c[0x0][0x218], 0x4 ;  /* 0x0000860098200a11 */ /* 0x000fe400078620ff */
[----:B------:R-:W-:Y:S01]  /*0720*/  IMAD.WIDE.U32 R2, R2, -0x2daee0ad, RZ ;  /* 0xd2511f5302027825 */ /* 0x000fe200078e00ff */
[----:B------:R-:W-:Y:S01]  /*0730*/  UIADD3 UR19, UR4, -0x4ab325aa, URZ ;  /* 0xb54cda5604137890 */ /* 0x000fe2000fffe03f */
[----:B------:R-:W-:Y:S01]  /*0740*/  @P1 IADD3 R48, P2, R164, c[0x0][0x220], RZ ;  /* 0x00008800a4301a10 */ /* 0x000fe20007f5e0ff */
[----:B------:R-:W-:Y:S01]  /*0750*/  UIADD3 UR21, UR4, 0x5384540f, URZ ;  /* 0x5384540f04157890 */ /* 0x000fe2000fffe03f */
[----:B------:R-:W-:Y:S01]  /*0760*/  IMAD.WIDE.U32 R46, R46, -0x326172a9, RZ ;  /* 0xcd9e8d572e2e7825 */ /* 0x000fe200078e00ff */
[----:B------:R-:W-:Y:S01]  /*0770*/  LOP3.LUT R6, R3, UR20, R6, 0x96, !PT ;  /* 0x0000001403067c12 */ /* 0x000fe2000f8e9606 */
[----:B------:R-:W-:Y:S01]  /*0780*/  UIADD3 UR22, UR5, 0x1fd5c5a3, URZ ;  /* 0x1fd5c5a305167890 */ /* 0x000fe2000fffe03f */
[----:B------:R-:W5:Y:S01]  /*0790*/  @P0 LDG.E.128 R40, [R40.64] ;  /* 0x0000000628280981 */ /* 0x000f62000c1e1d00 */
[----:B------:R-:W-:Y:S01]  /*07a0*/  @P0 IMAD.X R33, RZ, RZ, c[0x0][0x21c], P3 ;  /* 0x00008700ff210624 */ /* 0x000fe200018e06ff */
[----:B------:R-:W-:Y:S01]  /*07b0*/  @P0 LEA R24, P3, R144, c[0x0][0x218], 0x4 ;  /* 0x0000860090180a11 */ /* 0x000fe200078620ff */
[----:B------:R-:W-:Y:S01]  /*07c0*/  IMAD.WIDE.U32 R6, R6, -0x326172a9, RZ ;  /* 0xcd9e8d5706067825 */ /* 0x000fe200078e00ff */
[----:B------:R-:W-:-:S03]  /*07d0*/  LOP3.LUT R4, R47, UR19, R8, 0x96, !PT ;  /* 0x000000132f047c12 */ /* 0x000fc6000f8e9608 */
[----:B------:R-:W-:Y:S01]  /*07e0*/  @P1 IMAD.X R49, RZ, RZ, c[0x0][0x224], P2 ;  /* 0x00008900ff311624 */ /* 0x000fe200010e06ff */
[----:B------:R-:W-:Y:S01]  /*07f0*/  @P1 IADD3 R36, P2, R156, c[0x0][0x220], RZ ;  /* 0x000088009c241a10 */ /* 0x000fe20007f5e0ff */
[----:B------:R-:W-:Y:S01]  /*0800*/  @P0 IMAD.X R25, RZ, RZ, c[0x0][0x21c], P3 ;  /* 0x00008700ff190624 */ /* 0x000fe200018e06ff */
[----:B------:R-:W-:Y:S01]  /*0810*/  @P0 LEA R16, P3, R136, c[0x0][0x218], 0x4 ;  /* 0x0000860088100a11 */ /* 0x000fe200078620ff */
[----:B------:R-:W-:Y:S01]  /*0820*/  IMAD.WIDE.U32 R4, R4, -0x2daee0ad, RZ ;  /* 0xd2511f5304047825 */ /* 0x000fe200078e00ff */
[----:B------:R-:W-:Y:S01]  /*0830*/  IADD3 R164, P6, R164, c[0x0][0x1b8], RZ ;  /* 0x00006e00a4a47a10 */ /* 0x000fe20007fde0ff */
[----:B------:R-:W-:Y:S01]  /*0840*/  UIADD3 UR24, UR5, -0x24c28bd8, URZ ;  /* 0xdb3d742805187890 */ /* 0x000fe2000fffe03f */
[----:B------:R-:W-:Y:S01]  /*0850*/  LOP3.LUT R46, R7, UR21, R46, 0x96, !PT ;  /* 0x00000015072e7c12 */ /* 0x000fe2000f8e962e */
[----:B------:R-:W-:Y:S01]  /*0860*/  @P1 IMAD.X R37, RZ, RZ, c[0x0][0x224], P2 ;  /* 0x00008900ff251624 */ /* 0x000fe200010e06ff */
[----:B------:R-:W-:Y:S01]  /*0870*/  @P1 IADD3 R28, P2, R148, c[0x0][0x220], RZ ;  /* 0x00008800941c1a10 */ /* 0x000fe20007f5e0ff */
[----:B------:R-:W-:Y:S01]  /*0880*/  @P0 IMAD.X R17, RZ, RZ, c[0x0][0x21c], P3 ;  /* 0x00008700ff110624 */ /* 0x000fe200018e06ff */
[----:B------:R-:W-:Y:S01]  /*0890*/  @P1 IADD3 R248, P3, R132, c[0x0][0x220], RZ ;  /* 0x0000880084f81a10 */ /* 0x000fe20007f7e0ff */
[----:B------:R-:W-:Y:S01]  /*08a0*/  IMAD.X R165, RZ, RZ, c[0x0][0x1bc], P6 ;  /* 0x00006f00ffa57624 */ /* 0x000fe200030e06ff */
[----:B------:R-:W-:Y:S01]  /*08b0*/  LOP3.LUT R47, R5, UR22, R2, 0x96, !PT ;  /* 0x00000016052f7c12 */ /* 0x000fe2000f8e9602 */
[----:B------:R-:W-:Y:S01]  /*08c0*/  IMAD.HI.U32 R5, R46, -0x2daee0ad, RZ ;  /* 0xd2511f532e057827 */ /* 0x000fe200078e00ff */
[----:B------:R-:W-:Y:S01]  /*08d0*/  IADD3 R156, P6, R156, c[0x0][0x1b8], RZ ;  /* 0x00006e009c9c7a10 */ /* 0x000fe20007fde0ff */
[----:B------:R-:W-:Y:S01]  /*08e0*/  UIADD3 UR23, UR4, -0xe443238, URZ ;  /* 0xf1bbcdc804177890 */ /* 0x000fe2000fffe03f */
[----:B------:R-:W-:Y:S01]  /*08f0*/  SHF.R.U32.HI R3, RZ, 0x5, R0 ;  /* 0x00000005ff037819 */ /* 0x000fe20000011600 */
[----:B------:R-:W-:Y:S01]  /*0900*/  @P1 IMAD.X R29, RZ, RZ, c[0x0][0x224], P2 ;  /* 0x00008900ff1d1624 */ /* 0x000fe200010e06ff */
[----:B------:R-:W-:Y:S01]  /*0910*/  @P1 IADD3 R20, P2, R140, c[0x0][0x220], RZ ;  /* 0x000088008c141a10 */ /* 0x000fe20007f5e0ff */
[----:B------:R-:W-:Y:S01]  /*0920*/  @P1 IMAD.X R249, RZ, RZ, c[0x0][0x224], P3 ;  /* 0x00008900fff91624 */ /* 0x000fe200018e06ff */
[----:B------:R-:W-:Y:S01]  /*0930*/  @P0 LEA R8, P3, R120, c[0x0][0x218], 0x4 ;  /* 0x0000860078080a11 */ /* 0x000fe200078620ff */
[----:B------:R-:W-:Y:S01]  /*0940*/  IMAD.X R157, RZ, RZ, c[0x0][0x1bc], P6 ;  /* 0x00006f00ff9d7624 */ /* 0x000fe200030e06ff */
[----:B------:R-:W-:Y:S01]  /*0950*/  LOP3.LUT R2, R5, UR24, R4, 0x96, !PT ;  /* 0x0000001805027c12 */ /* 0x000fe2000f8e9604 */
[----:B------:R-:W-:Y:S01]  /*0960*/  IMAD.HI.U32 R7, R47, -0x326172a9, RZ ;  /* 0xcd9e8d572f077827 */ /* 0x000fe200078e00ff */
[----:B------:R-:W-:Y:S01]  /*0970*/  IADD3 R140, P6, R140, c[0x0][0x1b8], RZ ;  /* 0x00006e008c8c7a10 */ /* 0x000fe20007fde0ff */
[----:B------:R-:W5:Y:S01]  /*0980*/  @P1 LDG.E.128 R48, [R48.64] ;  /* 0x0000000630301981 */ /* 0x000f62000c1e1d00 */
[----:B------:R-:W-:Y:S01]  /*0990*/  SHF.L.U32 R4, R120, 0x4, RZ ;  /* 0x0000000478047819 */ /* 0x000fe200000006ff */
[----:B------:R-:W-:-:S02]  /*09a0*/  @P0 IMAD.X R9, RZ, RZ, c[0x0][0x21c], P3 ;  /* 0x00008700ff090624 */ /* 0x000fc400018e06ff */
[----:B------:R-:W-:Y:S01]  /*09b0*/  IMAD.X R141, RZ, RZ, c[0x0][0x1bc], P6 ;  /* 0x00006f00ff8d7624 */ /* 0x000fe200030e06ff */
[C---:B------:R-:W-:Y:S01]  /*09c0*/  IADD3 R116, P3, R4.reuse, c[0x0][0x1b8], RZ ;  /* 0x00006e0004747a10 */ /* 0x040fe20007f7e0ff */
[----:B------:R-:W-:Y:S01]  /*09d0*/  @P1 IMAD.X R21, RZ, RZ, c[0x0][0x224], P2 ;  /* 0x00008900ff151624 */ /* 0x000fe200010e06ff */
[----:B------:R-:W-:Y:S01]  /*09e0*/  @P1 IADD3 R4, P6, R4, c[0x0][0x220], RZ ;  /* 0x0000880004041a10 */ /* 0x000fe20007fde0ff */
[----:B------:R-:W-:Y:S01]  /*09f0*/  IMAD R3, R10, 0x4, R3 ;  /* 0x000000040a037824 */ /* 0x000fe200078e0203 */
[----:B------:R-:W-:Y:S01]  /*0a00*/  LOP3.LUT R0, R7, UR23, R6, 0x96, !PT ;  /* 0x0000001707007c12 */ /* 0x000fe2000f8e9606 */
[----:B------:R-:W5:Y:S02]  /*0a10*/  @P1 LDG.E.128 R36, [R36.64] ;  /* 0x0000000624241981 */ /* 0x000f64000c1e1d00 */
[----:B------:R-:W-:Y:S02]  /*0a20*/  @P1 IMAD.X R5, RZ, RZ, c[0x0][0x224], P6 ;  /* 0x00008900ff051624 */ /* 0x000fe400030e06ff */
[----:B------:R-:W5:Y:S04]  /*0a30*/  @P0 LDG.E.128 R32, [R32.64] ;  /* 0x0000000620200981 */ /* 0x000f68000c1e1d00 */
[----:B------:R-:W5:Y:S04]  /*0a40*/  @P1 LDG.E.128 R28, [R28.64] ;  /* 0x000000061c1c1981 */ /* 0x000f68000c1e1d00 */
[----:B------:R-:W5:Y:S04]  /*0a50*/  @P0 LDG.E.128 R24, [R24.64] ;  /* 0x0000000618180981 */ /* 0x000f68000c1e1d00 */
[----:B------:R-:W5:Y:S04]  /*0a60*/  @P1 LDG.E.128 R20, [R20.64] ;  /* 0x0000000614141981 */ /* 0x000f68000c1e1d00 */
        /* <DEDUP_REMOVED lines=54> */
[----:B------:R-:W-:Y:S01]  /*0dd0*/  STL [R1+0x1d4], R82 ;  /* 0x0001d45201007387 */ /* 0x000fe20000100800 */
[----:B------:R-:W-:Y:S01]  /*0de0*/  PRMT R76, RZ, 0x7610, R77 ;  /* 0x00007610ff4c7816 */ /* 0x000fe2000000004d */
[----:B------:R-:W-:Y:S01]  /*0df0*/  @!P1 CS2R R56, SRZ ;  /* 0x0000000000389805 */ /* 0x000fe2000001ff00 */
[--C-:B------:R-:W-:Y:S01]  /*0e00*/  PRMT R77, RZ, 0x5410, R72.reuse ;  /* 0x00005410ff4d7816 */ /* 0x100fe20000000048 */
[----:B------:R-:W-:Y:S01]  /*0e10*/  STL [R1+0x1c8], R81 ;  /* 0x0001c85101007387 */ /* 0x000fe20000100800 */
[--C-:B------:R-:W-:Y:S01]  /*0e20*/  PRMT R199, RZ, 0x7610, R73.reuse ;  /* 0x00007610ffc77816 */ /* 0x100fe20000000049 */
        /* <DEDUP_REMOVED lines=14> */
[----:B------:R-:W-:Y:S01]  /*0f10*/  @!P1 CS2R R28, SRZ ;  /* 0x00000000001c9805 */ /* 0x000fe2000001ff00 */
[----:B------:R-:W-:Y:S01]  /*0f20*/  @!P1 CS2R R30, SRZ ;  /* 0x00000000001e9805 */ /* 0x000fe2000001ff00 */
[----:B0-----:R-:W-:Y:S01]  /*0f30*/  PRMT R76, RZ, 0x7610, R72 ;  /* 0x00007610ff4c7816 */ /* 0x001fe20000000048 */
[----:B------:R-:W-:Y:S01]  /*0f40*/  @!P0 CS2R R24, SRZ ;  /* 0x0000000000188805 */ /* 0x000fe2000001ff00 */
[----:B------:R-:W-:Y:S01]  /*0f50*/  PRMT R72, RZ, 0x5410, R73 ;  /* 0x00005410ff487816 */ /* 0x000fe20000000049 */
[----:B------:R-:W-:Y:S01]  /*0f60*/  @!P0 CS2R R26, SRZ ;  /* 0x00000000001a8805 */ /* 0x000fe2000001ff00 */
[--C-:B------:R-:W-:Y:S01]  /*0f70*/  PRMT R73, RZ, 0x5410, R68.reuse ;  /* 0x00005410ff497816 */ /* 0x100fe20000000044 */
[----:B------:R-:W-:Y:S01]  /*0f80*/  STL [R1+0x1c4], R76 ;  /* 0x0001c44c01007387 */ /* 0x000fe20000100800 */
[----:B------:R-:W-:Y:S01]  /*0f90*/  PRMT R68, RZ, 0x7610, R68 ;  /* 0x00007610ff447816 */ /* 0x000fe20000000044 */
        /* <DEDUP_REMOVED lines=12> */
[--C-:B0-----:R-:W-:Y:S01]  /*1060*/  PRMT R72, RZ, 0x5410, R69.reuse ;  /* 0x00005410ff487816 */ /* 0x101fe20000000045 */
[----:B------:R-:W-:Y:S01]  /*1070*/  @!P1 CS2R R234, SRZ ;  /* 0x0000000000ea9805 */ /* 0x000fe2000001ff00 */
[----:B------:R-:W-:Y:S01]  /*1080*/  PRMT R69, RZ, 0x7610, R69 ;  /* 0x00007610ff457816 */ /* 0x000fe20000000045 */
[----:B------:R-:W-:Y:S01]  /*1090*/  @!P0 CS2R R78, SRZ ;  /* 0x00000000004e8805 */ /* 0x000fe2000001ff00 */
[----:B------:R-:W-:Y:S01]  /*10a0*/  @!P1 CS2R R74, SRZ ;  /* 0x00000000004a9805 */ /* 0x000fe2000001ff00 */
[----:B------:R-:W-:Y:S01]  /*10b0*/  STL [R1+0x1ac], R72 ;  /* 0x0001ac4801007387 */ /* 0x000fe20000100800 */
[----:B------:R-:W-:Y:S01]  /*10c0*/  UIADD3 UR25, UR4, -0x700cb87f, URZ ;  /* 0x8ff3478104197890 */ /* 0x000fe2000fffe03f */
[----:B------:R-:W-:Y:S01]  /*10d0*/  @!P0 CS2R R8, SRZ ;  /* 0x0000000000088805 */ /* 0x000fe2000001ff00 */
[--C-:B-1----:R-:W-:Y:S01]  /*10e0*/  PRMT R68, RZ, 0x5410, R70.reuse ;  /* 0x00005410ff447816 */ /* 0x102fe20000000046 */
[----:B------:R0:W-:Y:S01]  /*10f0*/  STL [R1+0x1a8], R69 ;  /* 0x0001a84501007387 */ /* 0x0001e20000100800 */
[----:B------:R-:W-:Y:S01]  /*1100*/  PRMT R70, RZ, 0x7610, R70 ;  /* 0x00007610ff467816 */ /* 0x000fe20000000046 */
[----:B------:R-:W-:Y:S01]  /*1110*/  UIADD3 UR26, UR5, -0x695add53, URZ ;  /* 0x96a522ad051a7890 */ /* 0x000fe2000fffe03f */
[----:B------:R-:W-:Y:S01]  /*1120*/  @!P0 CS2R R10, SRZ ;  /* 0x00000000000a8805 */ /* 0x000fe2000001ff00 */
[----:B------:R1:W-:Y:S01]  /*1130*/  STL [R1+0x1a4], R68 ;  /* 0x0001a44401007387 */ /* 0x0003e20000100800 */
[----:B------:R-:W-:Y:S01]  /*1140*/  @!P1 CS2R R4, SRZ ;  /* 0x0000000000049805 */ /* 0x000fe2000001ff00 */
[----:B------:R-:W-:Y:S01]  /*1150*/  @!P1 CS2R R6, SRZ ;  /* 0x0000000000069805 */ /* 0x000fe2000001ff00 */
[----:B------:R-:W-:Y:S01]  /*1160*/  IMAD R47, R47, -0x326172a9, RZ ;  /* 0xcd9e8d572f2f7824 */ /* 0x000fe200078e02ff */
[----:B------:R-:W-:Y:S01]  /*1170*/  STL [R1+0x1a0], R70 ;  /* 0x0001a04601007387 */ /* 0x000fe20000100800 */
[----:B------:R-:W-:Y:S01]  /*1180*/  IMAD.HI.U32 R194, R2, -0x326172a9, RZ ;  /* 0xcd9e8d5702c27827 */ /* 0x000fe200078e00ff */
[----:B0-----:R-:W-:Y:S01]  /*1190*/  PRMT R69, RZ, 0x5410, R71 ;  /* 0x00005410ff457816 */ /* 0x001fe20000000047 */
[----:B------:R-:W-:Y:S01]  /*11a0*/  BSSY B0, `(.L_x_22359) ;  /* 0x0003dac000007945 */ /* 0x000fe20003800000 */
[----:B------:R-:W-:Y:S01]  /*11b0*/  PRMT R246, RZ, 0x5410, R13 ;  /* 0x00005410fff67816 */ /* 0x000fe2000000000d */
[----:B------:R-:W-:Y:S01]  /*11c0*/  IMAD R46, R46, -0x2daee0ad, RZ ;  /* 0xd2511f532e2e7824 */ /* 0x000fe200078e02ff */
[----:B-1----:R-:W-:Y:S01]  /*11d0*/  PRMT R68, RZ, 0x7610, R71 ;  /* 0x00007610ff447816 */ /* 0x002fe20000000047 */
[----:B------:R0:W-:Y:S01]  /*11e0*/  STL [R1+0x19c], R69 ;  /* 0x00019c4501007387 */ /* 0x0001e20000100800 */
[----:B------:R-:W-:Y:S01]  /*11f0*/  IMAD.HI.U32 R193, R0, -0x2daee0ad, RZ ;  /* 0xd2511f5300c17827 */ /* 0x000fe200078e00ff */
[----:B------:R-:W-:-:S02]  /*1200*/  PRMT R244, RZ, 0x7610, R13 ;  /* 0x00007610fff47816 */ /* 0x000fc4000000000d */
[----:B------:R1:W-:Y:S01]  /*1210*/  STL [R1+0x180], R68 ;  /* 0x0001804401007387 */ /* 0x0003e20000100800 */
[--C-:B------:R-:W-:Y:S02]  /*1220*/  PRMT R242, RZ, 0x5410, R14.reuse ;  /* 0x00005410fff27816 */ /* 0x100fe4000000000e */
[----:B------:R-:W-:Y:S01]  /*1230*/  PRMT R240, RZ, 0x7610, R14 ;  /* 0x00007610fff07816 */ /* 0x000fe2000000000e */
[----:B------:R-:W-:Y:S01]  /*1240*/  IMAD.MOV.U32 R14, RZ, RZ, RZ ;  /* 0x000000ffff0e7224 */ /* 0x000fe200078e00ff */
[----:B------:R-:W-:Y:S02]  /*1250*/  PRMT R238, RZ, 0x5410, R15 ;  /* 0x00005410ffee7816 */ /* 0x000fe4000000000f */
[--C-:B0-----:R-:W-:Y:S02]  /*1260*/  PRMT R69, RZ, 0x5410, R64.reuse ;  /* 0x00005410ff457816 */ /* 0x101fe40000000040 */
[----:B------:R-:W-:Y:S02]  /*1270*/  PRMT R64, RZ, 0x7610, R64 ;  /* 0x00007610ff407816 */ /* 0x000fe40000000040 */
[--C-:B-1----:R-:W-:Y:S01]  /*1280*/  PRMT R68, RZ, 0x5410, R65.reuse ;  /* 0x00005410ff447816 */ /* 0x102fe20000000041 */
[----:B------:R-:W-:Y:S01]  /*1290*/  STL [R1+0x1b4], R69 ;  /* 0x0001b44501007387 */ /* 0x000fe20000100800 */
[----:B------:R-:W-:-:S02]  /*12a0*/  PRMT R65, RZ, 0x7610, R65 ;  /* 0x00007610ff417816 */ /* 0x000fc40000000041 */
[----:B------:R-:W-:Y:S01]  /*12b0*/  PRMT R236, RZ, 0x7610, R15 ;  /* 0x00007610ffec7816 */ /* 0x000fe2000000000f */
[----:B------:R0:W-:Y:S01]  /*12c0*/  STL [R1+0x198], R64 ;  /* 0x0001984001007387 */ /* 0x0001e20000100800 */
[----:B------:R-:W-:Y:S01]  /*12d0*/  PRMT R247, RZ, 0x7610, R232 ;  /* 0x00007610fff77816 */ /* 0x000fe200000000e8 */
[----:B------:R-:W-:Y:S01]  /*12e0*/  IMAD.MOV.U32 R15, RZ, RZ, R3 ;  /* 0x000000ffff0f7224 */ /* 0x000fe200078e0003 */
[--C-:B------:R-:W-:Y:S01]  /*12f0*/  PRMT R245, RZ, 0x5410, R233.reuse ;  /* 0x00005410fff57816 */ /* 0x100fe200000000e9 */
[----:B------:R-:W-:Y:S01]  /*1300*/  STL [R1+0x194], R68 ;  /* 0x0001944401007387 */ /* 0x000fe20000100800 */
[----:B------:R-:W-:Y:S02]  /*1310*/  PRMT R243, RZ, 0x7610, R233 ;  /* 0x00007610fff37816 */ /* 0x000fe400000000e9 */
[--C-:B------:R-:W-:Y:S01]  /*1320*/  PRMT R241, RZ, 0x5410, R234.reuse ;  /* 0x00005410fff17816 */ /* 0x100fe200000000ea */
[----:B------:R1:W-:Y:S01]  /*1330*/  STL [R1+0x190], R65 ;  /* 0x0001904101007387 */ /* 0x0003e20000100800 */
[----:B------:R-:W-:-:S02]  /*1340*/  PRMT R239, RZ, 0x7610, R234 ;  /* 0x00007610ffef7816 */ /* 0x000fc400000000ea */
[--C-:B0-----:R-:W-:Y:S02]  /*1350*/  PRMT R64, RZ, 0x5410, R66.reuse ;  /* 0x00005410ff407816 */ /* 0x101fe40000000042 */
[----:B------:R-:W-:Y:S02]  /*1360*/  PRMT R66, RZ, 0x7610, R66 ;  /* 0x00007610ff427816 */ /* 0x000fe40000000042 */
[----:B------:R-:W-:Y:S01]  /*1370*/  PRMT R237, RZ, 0x5410, R235 ;  /* 0x00005410ffed7816 */ /* 0x000fe200000000eb */
[----:B------:R0:W-:Y:S01]  /*1380*/  STL [R1+0x18c], R64 ;  /* 0x00018c4001007387 */ /* 0x0001e20000100800 */
[--C-:B------:R-:W-:Y:S02]  /*1390*/  PRMT R203, RZ, 0x5410, R78.reuse ;  /* 0x00005410ffcb7816 */ /* 0x100fe4000000004e */
[----:B-1----:R-:W-:Y:S01]  /*13a0*/  PRMT R65, RZ, 0x5410, R67 ;  /* 0x00005410ff417816 */ /* 0x002fe20000000043 */
[----:B------:R-:W-:Y:S01]  /*13b0*/  STL [R1+0x188], R66 ;  /* 0x0001884201007387 */ /* 0x000fe20000100800 */
        /* <DEDUP_REMOVED lines=9> */
[--C-:B-1----:R-:W-:Y:S02]  /*1450*/  PRMT R65, RZ, 0x5410, R60.reuse ;  /* 0x00005410ff417816 */ /* 0x102fe4000000003c */
[----:B------:R-:W-:Y:S02]  /*1460*/  PRMT R60, RZ, 0x7610, R60 ;  /* 0x00007610ff3c7816 */ /* 0x000fe4000000003c */
[----:B------:R-:W-:Y:S01]  /*1470*/  PRMT R195, RZ, 0x7610, R75 ;  /* 0x00007610ffc37816 */ /* 0x000fe2000000004b */
[----:B------:R-:W-:Y:S01]  /*1480*/  STL [R1+0x178], R65 ;  /* 0x0001784101007387 */ /* 0x000fe20000100800 */
[----:B------:R-:W-:Y:S02]  /*1490*/  LOP3.LUT R194, R194, UR25, R47, 0x96, !PT ;  /* 0x00000019c2c27c12 */ /* 0x000fe4000f8e962f */
[--C-:B0-----:R-:W-:Y:S01]  /*14a0*/  PRMT R64, RZ, 0x5410, R61.reuse ;  /* 0x00005410ff407816 */ /* 0x101fe2000000003d */
[----:B------:R0:W-:Y:S01]  /*14b0*/  STL [R1+0x170], R60 ;  /* 0x0001703c01007387 */ /* 0x0001e20000100800 */
[----:B------:R-:W-:-:S02]  /*14c0*/  PRMT R61, RZ, 0x7610, R61 ;  /* 0x00007610ff3d7816 */ /* 0x000fc4000000003d */
[----:B------:R-:W-:Y:S01]  /*14d0*/  LOP3.LUT R193, R193, UR26, R46, 0x96, !PT ;  /* 0x0000001ac1c17c12 */ /* 0x000fe2000f8e962e */
[----:B------:R-:W-:Y:S01]  /*14e0*/  STL [R1+0x16c], R64 ;  /* 0x00016c4001007387 */ /* 0x000fe20000100800 */
[----:B------:R-:W-:Y:S02]  /*14f0*/  PRMT R235, RZ, 0x7610, R235 ;  /* 0x00007610ffeb7816 */ /* 0x000fe400000000eb */
[----:B------:R-:W-:Y:S01]  /*1500*/  PRMT R234, RZ, 0x5410, R8 ;  /* 0x00005410ffea7816 */ /* 0x000fe20000000008 */
[----:B------:R1:W-:Y:S01]  /*1510*/  STL [R1+0x160], R61 ;  /* 0x0001603d01007387 */ /* 0x0003e20000100800 */
[----:B------:R-:W-:Y:S02]  /*1520*/  PRMT R230, RZ, 0x5410, R9 ;  /* 0x00005410ffe67816 */ /* 0x000fe40000000009 */
[--C-:B0-----:R-:W-:Y:S02]  /*1530*/  PRMT R60, RZ, 0x5410, R62.reuse ;  /* 0x00005410ff3c7816 */ /* 0x101fe4000000003e */
[----:B------:R-:W-:-:S02]  /*1540*/  PRMT R62, RZ, 0x7610, R62 ;  /* 0x00007610ff3e7816 */ /* 0x000fc4000000003e */
[----:B------:R-:W-:Y:S01]  /*1550*/  PRMT R228, RZ, 0x7610, R9 ;  /* 0x00007610ffe47816 */ /* 0x000fe20000000009 */
[----:B------:R0:W-:Y:S01]  /*1560*/  STL [R1+0x158], R60 ;  /* 0x0001583c01007387 */ /* 0x0001e20000100800 */
[--C-:B------:R-:W-:Y:S02]  /*1570*/  PRMT R226, RZ, 0x5410, R10.reuse ;  /* 0x00005410ffe27816 */ /* 0x100fe4000000000a */
[----:B-1----:R-:W-:Y:S01]  /*1580*/  PRMT R61, RZ, 0x5410, R63 ;  /* 0x00005410ff3d7816 */ /* 0x002fe2000000003f */
[----:B------:R-:W-:Y:S01]  /*1590*/  STL [R1+0x150], R62 ;  /* 0x0001503e01007387 */ /* 0x000fe20000100800 */
[----:B------:R-:W-:Y:S02]  /*15a0*/  PRMT R224, RZ, 0x7610, R10 ;  /* 0x00007610ffe07816 */ /* 0x000fe4000000000a */
[--C-:B------:R-:W-:Y:S01]  /*15b0*/  PRMT R222, RZ, 0x5410, R11.reuse ;  /* 0x00005410ffde7816 */ /* 0x100fe2000000000b */
[----:B------:R1:W-:Y:S01]  /*15c0*/  STL [R1+0x148], R61 ;  /* 0x0001483d01007387 */ /* 0x0003e20000100800 */
[----:B------:R-:W-:-:S02]  /*15d0*/  PRMT R220, RZ, 0x7610, R11 ;  /* 0x00007610ffdc7816 */ /* 0x000fc4000000000b */
[----:B0-----:R-:W-:Y:S02]  /*15e0*/  PRMT R60, RZ, 0x7610, R63 ;  /* 0x00007610ff3c7816 */ /* 0x001fe4000000003f */
[--C-:B------:R-:W-:Y:S02]  /*15f0*/  PRMT R233, RZ, 0x5410, R4.reuse ;  /* 0x00005410ffe97816 */ /* 0x100fe40000000004 */
[----:B------:R-:W-:Y:S01]  /*1600*/  PRMT R231, RZ, 0x7610, R4 ;  /* 0x00007610ffe77816 */ /* 0x000fe20000000004 */
[----:B------:R0:W-:Y:S01]  /*1610*/  STL [R1+0x140], R60 ;  /* 0x0001403c01007387 */ /* 0x0001e20000100800 */
[----:B------:R-:W-:Y:S02]  /*1620*/  LOP3.LUT R216, R216, 0x3, RZ, 0xc0, !PT ;  /* 0x00000003d8d87812 */ /* 0x000fe400078ec0ff */
[--C-:B-1----:R-:W-:Y:S02]  /*1630*/  PRMT R61, RZ, 0x5410, R56.reuse ;  /* 0x00005410ff3d7816 */ /* 0x102fe40000000038 */
[----:B------:R-:W-:-:S02]  /*1640*/  PRMT R56, RZ, 0x7610, R56 ;  /* 0x00007610ff387816 */ /* 0x000fc40000000038 */
[--C-:B------:R-:W-:Y:S01]  /*1650*/  PRMT R229, RZ, 0x5410, R5.reuse ;  /* 0x00005410ffe57816 */ /* 0x100fe20000000005 */
[----:B------:R-:W-:Y:S01]  /*1660*/  STL [R1+0x174], R61 ;  /* 0x0001743d01007387 */ /* 0x000fe20000100800 */
[----:B------:R-:W-:Y:S02]  /*1670*/  PRMT R227, RZ, 0x7610, R5 ;  /* 0x00007610ffe37816 */ /* 0x000fe40000000005 */
[--C-:B0-----:R-:W-:Y:S01]  /*1680*/  PRMT R60, RZ, 0x5410, R57.reuse ;  /* 0x00005410ff3c7816 */ /* 0x101fe20000000039 */
        /* <DEDUP_REMOVED lines=8> */
[--C-:B0-----:R-:W-:Y:S02]  /*1710*/  PRMT R56, RZ, 0x5410, R58.reuse ;  /* 0x00005410ff387816 */ /* 0x101fe4000000003a */
        /* <DEDUP_REMOVED lines=142> */
[----:B------:R-:W-:Y:S04]  /*2000*/  STL [R1+0x28], R20 ;  /* 0x0000281401007387 */ /* 0x000fe80000100800 */
[----:B------:R0:W-:Y:S04]  /*2010*/  STL [R1+0x20], R16 ;  /* 0x0000201001007387 */ /* 0x0001e80000100800 */
[----:B------:R1:W-:Y:S01]  /*2020*/  STL [R1+0x18], R17 ;  /* 0x0000181101007387 */ /* 0x0003e20000100800 */
[----:B0-----:R-:W-:Y:S02]  /*2030*/  PRMT R16, RZ, 0x7610, R18 ;  /* 0x00007610ff107816 */ /* 0x001fe40000000012 */
[----:B------:R-:W-:-:S02]  /*2040*/  PRMT R18, RZ, 0x7610, R248 ;  /* 0x00007610ff127816 */ /* 0x000fc400000000f8 */
[--C-:B-1----:R-:W-:Y:S01]  /*2050*/  PRMT R17, RZ, 0x5410, R19.reuse ;  /* 0x00005410ff117816 */ /* 0x102fe20000000013 */
[----:B------:R0:W-:Y:S04]  /*2060*/  STL [R1+0x10], R16 ;  /* 0x0000101001007387 */ /* 0x0001e80000100800 */
[----:B------:R1:W-:Y:S01]  /*2070*/  STL [R1+0x8], R17 ;  /* 0x0000081101007387 */ /* 0x0003e20000100800 */
[----:B0-----:R-:W-:Y:S01]  /*2080*/  PRMT R16, RZ, 0x7610, R19 ;  /* 0x00007610ff107816 */ /* 0x001fe20000000013 */
[----:B------:R-:W-:Y:S01]  /*2090*/  IMAD.MOV.U32 R19, RZ, RZ, R45 ;  /* 0x000000ffff137224 */ /* 0x000fe200078e002d */
[----:B-1----:R-:W-:-:S03]  /*20a0*/  PRMT R17, RZ, 0x5410, R249 ;  /* 0x00005410ff117816 */ /* 0x002fc600000000f9 */
[----:B------:R0:W-:Y:S02]  /*20b0*/  STL [R1], R16 ;  /* 0x0000001001007387 */ /* 0x0001e40000100800 */
[----:B0-----:R-:W-:Y:S02]  /*20c0*/  PRMT R16, RZ, 0x5410, R248 ;  /* 0x00005410ff107816 */ /* 0x001fe400000000f8 */
[----:B------:R-:W-:-:S03]  /*20d0*/  PRMT R248, RZ, 0x7610, R12 ;  /* 0x00007610fff87816 */ /* 0x000fc6000000000c */
[----:B------:R0:W-:Y:S04]  /*20e0*/  STL [R1+0x34], R16 ;  /* 0x0000341001007387 */ /* 0x0001e80000100800 */
[----:B------:R1:W-:Y:S04]  /*20f0*/  STL [R1+0x2c], R18 ;  /* 0x00002c1201007387 */ /* 0x0003e80000100800 */
[----:B------:R2:W-:Y:S01]  /*2100*/  STL [R1+0x24], R17 ;  /* 0x0000241101007387 */ /* 0x0005e20000100800 */
[----:B0-----:R-:W-:Y:S02]  /*2110*/  PRMT R16, RZ, 0x7610, R249 ;  /* 0x00007610ff107816 */ /* 0x001fe400000000f9 */
[----:B------:R-:W-:-:S02]  /*2120*/  PRMT R249, RZ, 0x5410, R232 ;  /* 0x00005410fff97816 */ /* 0x000fc400000000e8 */
[----:B-1----:R-:W-:Y:S01]  /*2130*/  PRMT R18, RZ, 0x5410, R250 ;  /* 0x00005410ff127816 */ /* 0x002fe200000000fa */
[----:B------:R0:W-:Y:S01]  /*2140*/  STL [R1+0x1c], R16 ;  /* 0x00001c1001007387 */ /* 0x0001e20000100800 */
[----:B------:R-:W-:Y:S02]  /*2150*/  PRMT R232, RZ, 0x7610, R8 ;  /* 0x00007610ffe87816 */ /* 0x000fe40000000008 */
[----:B--2---:R-:W-:Y:S01]  /*2160*/  PRMT R17, RZ, 0x7610, R250 ;  /* 0x00007610ff117816 */ /* 0x004fe200000000fa */
[----:B------:R1:W-:Y:S01]  /*2170*/  STL [R1+0x14], R18 ;  /* 0x0000141201007387 */ /* 0x0003e20000100800 */
[----:B------:R-:W-:-:S03]  /*2180*/  PRMT R250, RZ, 0x5410, R12 ;  /* 0x00005410fffa7816 */ /* 0x000fc6000000000c */
[----:B------:R2:W-:Y:S01]  /*2190*/  STL [R1+0xc], R17 ;  /* 0x00000c1101007387 */ /* 0x0005e20000100800 */
[--C-:B0-----:R-:W-:Y:S02]  /*21a0*/  PRMT R16, RZ, 0x5410, R251.reuse ;  /* 0x00005410ff107816 */ /* 0x101fe400000000fb */
[----:B------:R-:W-:Y:S01]  /*21b0*/  PRMT R251, RZ, 0x7610, R251 ;  /* 0x00007610fffb7816 */ /* 0x000fe200000000fb */
[----:B-1----:R-:W-:Y:S02]  /*21c0*/  IMAD R18, R2, -0x326172a9, RZ ;  /* 0xcd9e8d5702127824 */ /* 0x002fe400078e02ff */
[----:B------:R0:W-:Y:S01]  /*21d0*/  STL [R1+0x4], R16 ;  /* 0x0000041001007387 */ /* 0x0001e20000100800 */
[----:B--2---:R-:W-:Y:S01]  /*21e0*/  MOV R17, R44 ;  /* 0x0000002c00117202 */ /* 0x004fe20000000f00 */
[----:B0-----:R-:W-:Y:S02]  /*21f0*/  IMAD R16, R0, -0x2daee0ad, RZ ;  /* 0xd2511f5300107824 */ /* 0x001fe400078e02ff */
.L_x_23653:
[----:B------:R-:W0:Y:S01]  /*2200*/  S2R R12, SR_TID.X ;  /* 0x00000000000c7919 */ /* 0x000e220000002100 */
[----:B------:R-:W-:Y:S01]  /*2210*/  ISETP.NE.U32.AND P0, PT, RZ, c[0x0][0x178], PT ;  /* 0x00005e00ff007a0c */ /* 0x000fe20003f05070 */
[----:B------:R-:W-:Y:S01]  /*2220*/  IMAD R0, R15, c[0x0][0x168], RZ ;  /* 0x00005a000f007a24 */ /* 0x000fe200078e02ff */
[----:B------:R-:W-:-:S02]  /*2230*/  LOP3.LUT R11, R11, 0xffffffdf, RZ, 0xc0, !PT ;  /* 0xffffffdf0b0b7812 */ /* 0x000fc400078ec0ff */
[----:B------:R-:W-:Y:S02]  /*2240*/  ISETP.NE.AND.EX P2, PT, RZ, c[0x0][0x17c], PT, P0 ;  /* 0x00005f00ff007a0c */ /* 0x000fe40003f45300 */
[----:B------:R-:W-:Y:S02]  /*2250*/  SHF.R.S32.HI R2, RZ, 0x1f, R0 ;  /* 0x0000001fff027819 */ /* 0x000fe40000011400 */
[----:B------:R-:W-:Y:S02]  /*2260*/  ISETP.NE.U32.AND P0, PT, RZ, c[0x0][0x180], PT ;  /* 0x00006000ff007a0c */ /* 0x000fe40003f05070 */
[----:B------:R-:W-:Y:S02]  /*2270*/  LEA.HI R2, R2, R0, RZ, 0x3 ;  /* 0x0000000002027211 */ /* 0x000fe400078f18ff */
[----:B------:R-:W-:Y:S01]  /*2280*/  ISETP.NE.AND.EX P0, PT, RZ, c[0x0][0x184], PT, P0 ;  /* 0x00006100ff007a0c */ /* 0x000fe20003f05300 */
[----:B------:R-:W-:Y:S01]  /*2290*/  IMAD.MOV.U32 R191, RZ, RZ, 0x10 ;  /* 0x00000010ffbf7424 */ /* 0x000fe200078e00ff */
[----:B------:R-:W-:Y:S03]  /*22a0*/  BSSY B1, `(.L_x_22360) ;  /* 0x0000019000017945 */ /* 0x000fe60003800000 */
[----:B------:R-:W-:-:S02]  /*22b0*/  @P2 LOP3.LUT R11, R11, 0x20, RZ, 0xfc, !PT ;  /* 0x000000200b0b2812 */ /* 0x000fc400078efcff */
[----:B0-----:R-:W-:-:S04]  /*22c0*/  LOP3.LUT R12, R12, 0x1f, RZ, 0xc0, !PT ;  /* 0x0000001f0c0c7812 */ /* 0x001fc800078ec0ff */
[----:B------:R-:W-:-:S04]  /*22d0*/  LEA.HI.SX32 R12, R2, R12, 0x1d ;  /* 0x0000000c020c7211 */ /* 0x000fc800078feaff */
[----:B------:R-:W-:-:S04]  /*22e0*/  @P2 LEA R20, P1, R12, c[0x0][0x178], 0x4 ;  /* 0x00005e000c142a11 */ /* 0x000fc800078220ff */
[----:B------:R-:W-:-:S05]  /*22f0*/  @P2 LEA.HI.X R21, R12, c[0x0][0x17c], RZ, 0x4, P1 ;  /* 0x00005f000c152a11 */ /* 0x000fca00008f24ff */
[----:B------:R0:W5:Y:S02]  /*2300*/  @P2 LDG.E.128 R100, [R20.64] ;  /* 0x0000000614642981 */ /* 0x000164000c1e1d00 */
[----:B0-----:R-:W-:-:S04]  /*2310*/  @P0 LEA R20, P1, R12, c[0x0][0x180], 0x5 ;  /* 0x000060000c140a11 */ /* 0x001fc800078228ff */
[----:B------:R-:W-:-:S05]  /*2320*/  @P0 LEA.HI.X R21, R12, c[0x0][0x184], RZ, 0x5, P1 ;  /* 0x000061000c150a11 */ /* 0x000fca00008f2cff */
[----:B------:R0:W5:Y:S04]  /*2330*/  @P0 LDG.E.128 R96, [R20.64] ;  /* 0x0000000614600981 */ /* 0x000168000c1e1d00 */
[----:B------:R0:W5:Y:S02]  /*2340*/  @P0 LDG.E.128 R92, [R20.64+0x10] ;  /* 0x00001006145c0981 */ /* 0x000164000c1e1d00 */
[----:B0-----:R-:W-:-:S06]  /*2350*/  IMAD.WIDE.U32 R20, R12, R191, c[0x0][0x170] ;  /* 0x00005c000c147625 */ /* 0x001fcc00078e00bf */
[----:B------:R-:W5:Y:S01]  /*2360*/  LDG.E.128 R20, [R20.64] ;  /* 0x0000000614147981 */ /* 0x000f62000c1e1d00 */
        /* <DEDUP_REMOVED lines=11> */
.L_x_22361:
[----:B------:R-:W-:Y:S02]  /*2420*/  IMAD.MOV.U32 R0, RZ, RZ, R18 ;  /* 0x000000ffff007224 */ /* 0x000fe400078e0012 */
.L_x_22362:
[----:B------:R-:W-:Y:S05]  /*2430*/  BSYNC B1 ;  /* 0x0000000000017941 */ /* 0x000fea0003800000 */
.L_x_22360:
        /* <DEDUP_REMOVED lines=16> */
.L_x_22366:
[----:B------:R-:W-:Y:S05]  /*2540*/  BSYNC B2 ;  /* 0x0000000000027941 */ /* 0x000fea0003800000 */
.L_x_22365:
        /* <DEDUP_REMOVED lines=44> */
.L_x_22364:
[----:B------:R-:W-:Y:S05]  /*2810*/  BSYNC B1 ;  /* 0x0000000000017941 */ /* 0x000fea0003800000 */
.L_x_22363:
        /* <DEDUP_REMOVED lines=16> */
[----:B------:R-:W-:Y:S01]  /*2920*/  MOV R24, R2 ;  /* 0x0000000200187202 */ /* 0x000fe20000000f00 */
[----:B------:R-:W-:Y:S01]  /*2930*/  FADD.FTZ R88, R96, R88 ;  /* 0x0000005860587221 */ /* 0x000fe20000010000 */
[----:B------:R-:W-:Y:S05]  /*2940*/  BRA `(.L_x_22368) ;  /* 0x0000055000007947 */ /* 0x000fea0003800000 */
.L_x_22367:
        /* <DEDUP_REMOVED lines=12> */
.L_x_22370:
[----:B------:R-:W-:Y:S02]  /*2a10*/  IMAD.MOV.U32 R0, RZ, RZ, R18 ;  /* 0x000000ffff007224 */ /* 0x000fe400078e0012 */
.L_x_22371:
[----:B------:R-:W-:Y:S05]  /*2a20*/  BSYNC B1 ;  /* 0x0000000000017941 */ /* 0x000fea0003800000 */
.L_x_22369:
        /* <DEDUP_REMOVED lines=16> */
.L_x_22375:
[----:B------:R-:W-:Y:S05]  /*2b30*/  BSYNC B2 ;  /* 0x0000000000027941 */ /* 0x000fea0003800000 */
.L_x_22374:
        /* <DEDUP_REMOVED lines=44> */
.L_x_22373:
[----:B------:R-:W-:Y:S05]  /*2e00*/  BSYNC B1 ;  /* 0x0000000000017941 */ /* 0x000fea0003800000 */
.L_x_22372:
        /* <DEDUP_REMOVED lines=9> */
.L_x_22368:
        /* <DEDUP_REMOVED lines=12> */
.L_x_22377:
[----:B------:R-:W-:Y:S02]  /*2f60*/  IMAD.MOV.U32 R0, RZ, RZ, R18 ;  /* 0x000000ffff007224 */ /* 0x000fe400078e0012 */
.L_x_22378:
[----:B------:R-:W-:Y:S05]  /*2f70*/  BSYNC B1 ;  /* 0x0000000000017941 */ /* 0x000fea0003800000 */
.L_x_22376:
        /* <DEDUP_REMOVED lines=16> */
.L_x_22382:
[----:B------:R-:W-:Y:S05]  /*3080*/  BSYNC B2 ;  /* 0x0000000000027941 */ /* 0x000fea0003800000 */
.L_x_22381:
        /* <DEDUP_REMOVED lines=44> */
.L_x_22380:
[----:B------:R-:W-:Y:S05]  /*3350*/  BSYNC B1 ;  /* 0x0000000000017941 */ /* 0x000fea0003800000 */
.L_x_22379:
        /* <DEDUP_REMOVED lines=14> */
.L_x_22383:
        /* <DEDUP_REMOVED lines=12> */
.L_x_22386:
[----:B------:R-:W-:Y:S02]  /*3500*/  IMAD.MOV.U32 R0, RZ, RZ, R18 ;  /* 0x000000ffff007224 */ /* 0x000fe400078e0012 */
.L_x_22387:
[----:B------:R-:W-:Y:S05]  /*3510*/  BSYNC B1 ;  /* 0x0000000000017941 */ /* 0x000fea0003800000 */
.L_x_22385:
        /* <DEDUP_REMOVED lines=16> */
.L_x_22391:
[----:B------:R-:W-:Y:S05]  /*3620*/  BSYNC B2 ;  /* 0x0000000000027941 */ /* 0x000fea0003800000 */
.L_x_22390:
        /* <DEDUP_REMOVED lines=44> */
.L_x_22389:
[----:B------:R-:W-:Y:S05]  /*38f0*/  BSYNC B1 ;  /* 0x0000000000017941 */ /* 0x000fea0003800000 */
.L_x_22388:
        /* <DEDUP_REMOVED lines=9> */
.L_x_22384:
        /* <DEDUP_REMOVED lines=12> */
.L_x_22393:
[----:B------:R-:W-:Y:S02]  /*3a50*/  IMAD.MOV.U32 R0, RZ, RZ, R18 ;  /* 0x000000ffff007224 */ /* 0x000fe400078e0012 */
.L_x_22394:
[----:B------:R-:W-:Y:S05]  /*3a60*/  BSYNC B1 ;  /* 0x0000000000017941 */ /* 0x000fea0003800000 */
.L_x_22392:
        /* <DEDUP_REMOVED lines=16> */
.L_x_22398:
[----:B------:R-:W-:Y:S05]  /*3b70*/  BSYNC B2 ;  /* 0x0000000000027941 */ /* 0x000fea0003800000 */
.L_x_22397:
        /* <DEDUP_REMOVED lines=44> */
.L_x_22396:
[----:B------:R-:W-:Y:S05]  /*3e40*/  BSYNC B1 ;  /* 0x0000000000017941 */ /* 0x000fea0003800000 */
.L_x_22395:
        /* <DEDUP_REMOVED lines=14> */
.L_x_22399:
        /* <DEDUP_REMOVED lines=12> */
.L_x_22402:
[----:B------:R-:W-:Y:S02]  /*3ff0*/  MOV R0, R18 ;  /* 0x0000001200007202 */ /* 0x000fe40000000f00 */
.L_x_22403:
[----:B------:R-:W-:Y:S05]  /*4000*/  BSYNC B1 ;  /* 0x0000000000017941 */ /* 0x000fea0003800000 */
.L_x_22401:
        /* <DEDUP_REMOVED lines=16> */
.L_x_22407:
[----:B------:R-:W-:Y:S05]  /*4110*/  BSYNC B2 ;  /* 0x0000000000027941 */ /* 0x000fea0003800000 */
.L_x_22406:
        /* <DEDUP_REMOVED lines=44> */
.L_x_22405:
[----:B------:R-:W-:Y:S05]  /*43e0*/  BSYNC B1 ;  /* 0x0000000000017941 */ /* 0x000fea0003800000 */
.L_x_22404:
        /* <DEDUP_REMOVED lines=9> */
.L_x_22400:
        /* <DEDUP_REMOVED lines=12> */
.L_x_22409:
[----:B------:R-:W-:Y:S02]  /*4540*/  IMAD.MOV.U32 R0, RZ, RZ, R18 ;  /* 0x000000ffff007224 */ /* 0x000fe400078e0012 */
.L_x_22410:
[----:B------:R-:W-:Y:S05]  /*4550*/  BSYNC B1 ;  /* 0x0000000000017941 */ /* 0x000fea0003800000 */
.L_x_22408:
        /* <DEDUP_REMOVED lines=16> */
.L_x_22414:
[----:B------:R-:W-:Y:S05]  /*4660*/  BSYNC B2 ;  /* 0x0000000000027941 */ /* 0x000fea0003800000 */
.L_x_22413:
        /* <DEDUP_REMOVED lines=40> */
[----:B------:R-:W-:Y:S01]  /*48f0*/  IMAD.WIDE.U32 R24, R2, -0x326172a9, RZ ;  /* 0xcd9e8d5702187825 */ /* 0x000fe200078e00ff */
[----:B------:R-:W-:-:S03]  /*4900*/  HFMA2.MMA R2, -RZ, RZ, 0, 0 ;  /* 0x00000000ff027435 */ /* 0x000fc600000001ff */
[----:B------:R-:W-:Y:S01]  /*4910*/  IMAD.MOV.U32 R18, RZ, RZ, R24 ;  /* 0x000000ffff127224 */ /* 0x000fe200078e0018 */
[----:B------:R-:W-:Y:S02]  /*4920*/  LOP3.LUT R194, R25, UR25, R26, 0x96, !PT ;  /* 0x0000001919c27c12 */ /* 0x000fe4000f8e961a */
.L_x_22412:
[----:B------:R-:W-:Y:S05]  /*4930*/  BSYNC B1 ;  /* 0x0000000000017941 */ /* 0x000fea0003800000 */
.L_x_22411:
        /* <DEDUP_REMOVED lines=12> */
.L_x_22415:
        /* <DEDUP_REMOVED lines=12> */
.L_x_22418:
[----:B------:R-:W-:Y:S02]  /*4ac0*/  IMAD.MOV.U32 R0, RZ, RZ, R18 ;  /* 0x000000ffff007224 */ /* 0x000fe400078e0012 */
.L_x_22419:
[----:B------:R-:W-:Y:S05]  /*4ad0*/  BSYNC B1 ;  /* 0x0000000000017941 */ /* 0x000fea0003800000 */
.L_x_22417:
        /* <DEDUP_REMOVED lines=16> */
.L_x_22423:
[----:B------:R-:W-:Y:S05]  /*4be0*/  BSYNC B2 ;  /* 0x0000000000027941 */ /* 0x000fea0003800000 */
.L_x_22422:
        /* <DEDUP_REMOVED lines=44> */
.L_x_22421:
[----:B------:R-:W-:Y:S05]  /*4eb0*/  BSYNC B1 ;  /* 0x0000000000017941 */ /* 0x000fea0003800000 */
.L_x_22420:
        /* <DEDUP_REMOVED lines=9> */
.L_x_22416:
        /* <DEDUP_REMOVED lines=12> */
.L_x_22425:
[----:B------:R-:W-:Y:S02]  /*5010*/  MOV R0, R18 ;  /* 0x0000001200007202 */ /* 0x000fe40000000f00 */
.L_x_22426:
[----:B------:R-:W-:Y:S05]  /*5020*/  BSYNC B1 ;  /* 0x0000000000017941 */ /* 0x000fea0003800000 */
.L_x_22424:
        /* <DEDUP_REMOVED lines=16> */
.L_x_22430:
[----:B------:R-:W-:Y:S05]  /*5130*/  BSYNC B2 ;  /* 0x0000000000027941 */ /* 0x000fea0003800000 */
.L_x_22429:
        /* <DEDUP_REMOVED lines=44> */
.L_x_22428:
[----:B------:R-:W-:Y:S05]  /*5400*/  BSYNC B1 ;  /* 0x0000000000017941 */ /* 0x000fea0003800000 */
.L_x_22427:
        /* <DEDUP_REMOVED lines=12> */
.L_x_22431:
        /* <DEDUP_REMOVED lines=12> */
.L_x_22434:
[----:B------:R-:W-:Y:S02]  /*5590*/  IMAD.MOV.U32 R0, RZ, RZ, R18 ;  /* 0x000000ffff007224 */ /* 0x000fe400078e0012 */
.L_x_22435:
[----:B------:R-:W-:Y:S05]  /*55a0*/  BSYNC B1 ;  /* 0x0000000000017941 */ /* 0x000fea0003800000 */
.L_x_22433:
        /* <DEDUP_REMOVED lines=16> */
.L_x_22439:
[----:B------:R-:W-:Y:S05]  /*56b0*/  BSYNC B2 ;  /* 0x0000000000027941 */ /* 0x000fea0003800000 */
.L_x_22438:
        /* <DEDUP_REMOVED lines=44> */
.L_x_22437:
[----:B------:R-:W-:Y:S05]  /*5980*/  BSYNC B1 ;  /* 0x0000000000017941 */ /* 0x000fea0003800000 */
.L_x_22436:
        /* <DEDUP_REMOVED lines=9> */
.L_x_22432:
        /* <DEDUP_REMOVED lines=12> */
.L_x_22441:
[----:B------:R-:W-:Y:S02]  /*5ae0*/  IMAD.MOV.U32 R0, RZ, RZ, R18 ;  /* 0x000000ffff007224 */ /* 0x000fe400078e0012 */
.L_x_22442:
[----:B------:R-:W-:Y:S05]  /*5af0*/  BSYNC B1 ;  /* 0x0000000000017941 */ /* 0x000fea0003800000 */
.L_x_22440:
        /* <DEDUP_REMOVED lines=16> */
.L_x_22446:
[----:B------:R-:W-:Y:S05]  /*5c00*/  BSYNC B2 ;  /* 0x0000000000027941 */ /* 0x000fea0003800000 */
.L_x_22445:
        /* <DEDUP_REMOVED lines=44> */
.L_x_22444:
[----:B------:R-:W-:Y:S05]  /*5ed0*/  BSYNC B1 ;  /* 0x0000000000017941 */ /* 0x000fea0003800000 */
.L_x_22443:
        /* <DEDUP_REMOVED lines=12> */
.L_x_22447:
        /* <DEDUP_REMOVED lines=12> */
.L_x_22450:
[----:B------:R-:W-:Y:S02]  /*6060*/  IMAD.MOV.U32 R0, RZ, RZ, R18 ;  /* 0x000000ffff007224 */ /* 0x000fe400078e0012 */
.L_x_22451:
[----:B------:R-:W-:Y:S05]  /*6070*/  BSYNC B1 ;  /* 0x0000000000017941 */ /* 0x000fea0003800000 */
.L_x_22449:
        /* <DEDUP_REMOVED lines=16> */
.L_x_22455:
[----:B------:R-:W-:Y:S05]  /*6180*/  BSYNC B2 ;  /* 0x0000000000027941 */ /* 0x000fea0003800000 */
.L_x_22454:
        /* <DEDUP_REMOVED lines=44> */
.L_x_22453:
[----:B------:R-:W-:Y:S05]  /*6450*/  BSYNC B1 ;  /* 0x0000000000017941 */ /* 0x000fea0003800000 */
.L_x_22452:
        /* <DEDUP_REMOVED lines=9> */
.L_x_22448:
        /* <DEDUP_REMOVED lines=12> */
.L_x_22457:
[----:B------:R-:W-:Y:S02]  /*65b0*/  IMAD.MOV.U32 R0, RZ, RZ, R18 ;  /* 0x000000ffff007224 */ /* 0x000fe400078e0012 */
.L_x_22458:
[----:B------:R-:W-:Y:S05]  /*65c0*/  BSYNC B1 ;  /* 0x0000000000017941 */ /* 0x000fea0003800000 */
.L_x_22456:
        /* <DEDUP_REMOVED lines=16> */
.L_x_22462:
[----:B------:R-:W-:Y:S05]  /*66d0*/  BSYNC B2 ;  /* 0x0000000000027941 */ /* 0x000fea0003800000 */
.L_x_22461:
        /* <DEDUP_REMOVED lines=44> */
.L_x_22460:
[----:B------:R-:W-:Y:S05]  /*69a0*/  BSYNC B1 ;  /* 0x0000000000017941 */ /* 0x000fea0003800000 */
.L_x_22459:
        /* <DEDUP_REMOVED lines=12> */
.L_x_22463:
        /* <DEDUP_REMOVED lines=12> */
.L_x_22466:
[----:B------:R-:W-:Y:S02]  /*6b30*/  IMAD.MOV.U32 R0, RZ, RZ, R18 ;  /* 0x000000ffff007224 */ /* 0x000fe400078e0012 */
.L_x_22467:
[----:B------:R-:W-:Y:S05]  /*6b40*/  BSYNC B1 ;  /* 0x0000000000017941 */ /* 0x000fea0003800000 */
.L_x_22465:
        /* <DEDUP_REMOVED lines=16> */
.L_x_22471:
[----:B------:R-:W-:Y:S05]  /*6c50*/  BSYNC B2 ;  /* 0x0000000000027941 */ /* 0x000fea0003800000 */
.L_x_22470:
        /* <DEDUP_REMOVED lines=44> */
.L_x_22469:
[----:B------:R-:W-:Y:S05]  /*6f20*/  BSYNC B1 ;  /* 0x0000000000017941 */ /* 0x000fea0003800000 */
.L_x_22468:
        /* <DEDUP_REMOVED lines=9> */
.L_x_22464:
        /* <DEDUP_REMOVED lines=12> */
.L_x_22473:
[----:B------:R-:W-:Y:S02]  /*7080*/  IMAD.MOV.U32 R0, RZ, RZ, R18 ;  /* 0x000000ffff007224 */ /* 0x000fe400078e0012 */
.L_x_22474:
[----:B------:R-:W-:Y:S05]  /*7090*/  BSYNC B1 ;  /* 0x0000000000017941 */ /* 0x000fea0003800000 */
.L_x_22472:
        /* <DEDUP_REMOVED lines=16> */
.L_x_22478:
[----:B------:R-:W-:Y:S05]  /*71a0*/  BSYNC B2 ;  /* 0x0000000000027941 */ /* 0x000fea0003800000 */
.L_x_22477:
        /* <DEDUP_REMOVED lines=44> */
.L_x_22476:
[----:B------:R-:W-:Y:S05]  /*7470*/  BSYNC B1 ;  /* 0x0000000000017941 */ /* 0x000fea0003800000 */
.L_x_22475:
        /* <DEDUP_REMOVED lines=13> */
.L_x_22479:
        /* <DEDUP_REMOVED lines=12> */
.L_x_22482:
[----:B------:R-:W-:Y:S02]  /*7610*/  IMAD.MOV.U32 R0, RZ, RZ, R18 ;  /* 0x000000ffff007224 */ /* 0x000fe400078e0012 */
.L_x_22483:
[----:B------:R-:W-:Y:S05]  /*7620*/  BSYNC B1 ;  /* 0x0000000000017941 */ /* 0x000fea0003800000 */
.L_x_22481:
        /* <DEDUP_REMOVED lines=19> */
.L_x_22487:
[----:B------:R-:W-:Y:S05]  /*7760*/  BSYNC B2 ;  /* 0x0000000000027941 */ /* 0x000fea0003800000 */
.L_x_22486:
        /* <DEDUP_REMOVED lines=44> */
.L_x_22485:
[----:B------:R-:W-:Y:S05]  /*7a30*/  BSYNC B1 ;  /* 0x0000000000017941 */ /* 0x000fea0003800000 */
.L_x_22484:
        /* <DEDUP_REMOVED lines=9> */
.L_x_22480:
[----:B------:R-:W-:Y:S01]  /*7ad0*/  SEL R0, RZ, 0x1000000, P5 ;  /* 0x01000000ff007807 */ /* 0x000fe20002800000 */
[----:B------:R-:W-:Y:S01]  /*7ae0*/  IMAD.SHL.U32 R26, R12, 0x8, RZ ;  /* 0x000000080c1a7824 */ /* 0x000fe200078e00ff */
[----:B------:R-:W-:Y:S02]  /*7af0*/  SEL R21, RZ, 0x10000, P4 ;  /* 0x00010000ff157807 */ /* 0x000fe40002000000 */
        /* <DEDUP_REMOVED lines=9> */
[----:B------:R-:W-:Y:S02]  /*7b90*/  SEL R24, RZ, 0x1, P4 ;  /* 0x00000001ff187807 */ /* 0x000fe40002000000 */
[C---:B------:R-:W-:Y:S01]  /*7ba0*/  LOP3.LUT P5, RZ, R11.reuse, 0x8, RZ, 0xc0, !PT ;  /* 0x000000080bff7812 */ /* 0x040fe200078ac0ff */
[----:B------:R-:W-:Y:S01]  /*7bb0*/  IMAD.WIDE.U32 R22, R22, 0x10000, RZ ;  /* 0x0001000016167825 */ /* 0x000fe200078e00ff */
[----:B------:R-:W-:-:S03]  /*7bc0*/  LOP3.LUT P6, RZ, R11, 0x20, RZ, 0xc0, !PT ;  /* 0x000000200bff7812 */ /* 0x000fc600078cc0ff */
[----:B------:R-:W-:-:S05]  /*7bd0*/  IMAD.WIDE.U32 R24, R24, 0x100, RZ ;  /* 0x0000010018187825 */ /* 0x000fca00078e00ff */
[----:B------:R-:W-:Y:S02]  /*7be0*/  LOP3.LUT R0, R24, R20, R22, 0xfe, !PT ;  /* 0x0000001418007212 */ /* 0x000fe400078efe16 */
[C---:B------:R-:W-:Y:S02]  /*7bf0*/  LEA R20, P1, R12.reuse, c[0x0][0x188], 0x5 ;  /* 0x000062000c147a11 */ /* 0x040fe400078228ff */
[----:B------:R-:W-:Y:S02]  /*7c00*/  LOP3.LUT R23, R25, R21, R23, 0xfe, !PT ;  /* 0x0000001519177212 */ /* 0x000fe400078efe17 */
[----:B------:R-:W-:-:S05]  /*7c10*/  LEA.HI.X R21, R12, c[0x0][0x18c], RZ, 0x5, P1 ;  /* 0x000063000c157a11 */ /* 0x000fca00008f2cff */
[----:B------:R-:W-:Y:S04]  /*7c20*/  STG.E.128 [R20.64], R88 ;  /* 0x0000005814007986 */ /* 0x000fe8000c101d06 */
[----:B------:R0:W-:Y:S02]  /*7c30*/  STG.E.128 [R20.64+0x10], R84 ;  /* 0x0000105414007986 */ /* 0x0001e4000c101d06 */
[----:B0-----:R-:W-:-:S04]  /*7c40*/  SEL R20, RZ, 0x1, P5 ;  /* 0x00000001ff147807 */ /* 0x001fc80002800000 */
[----:B------:R-:W-:Y:S02]  /*7c50*/  LOP3.LUT R22, R0, R20, RZ, 0xfc, !PT ;  /* 0x0000001400167212 */ /* 0x000fe400078efcff */
[----:B------:R-:W-:Y:S02]  /*7c60*/  SHF.R.U32.HI R0, RZ, 0x1d, R12 ;  /* 0x0000001dff007819 */ /* 0x000fe4000001160c */
        /* <DEDUP_REMOVED lines=24> */
.L_x_22488:
[----:B------:R-:W-:Y:S01]  /*7df0*/  IADD3 R204, R12, 0x20, RZ ;  /* 0x000000200ccc7810 */ /* 0x000fe20007ffe0ff */
[----:B0-----:R-:W-:-:S04]  /*7e00*/  @P0 IMAD.MOV.U32 R20, RZ, RZ, 0x20 ;  /* 0x00000020ff140424 */ /* 0x001fc800078e00ff */
[----:B------:R-:W-:-:S05]  /*7e10*/  @P0 IMAD.WIDE.U32 R20, R204, R20, c[0x0][0x180] ;  /* 0x00006000cc140625 */ /* 0x000fca00078e0014 */
[----:B------:R0:W5:Y:S04]  /*7e20*/  @P0 LDG.E.128 R96, [R20.64] ;  /* 0x0000000614600981 */ /* 0x000168000c1e1d00 */
[----:B------:R0:W5:Y:S02]  /*7e30*/  @P0 LDG.E.128 R92, [R20.64+0x10] ;  /* 0x00001006145c0981 */ /* 0x000164000c1e1d00 */
        /* <DEDUP_REMOVED lines=16> */
.L_x_22490:
[----:B------:R-:W-:Y:S02]  /*7f40*/  IMAD.MOV.U32 R0, RZ, RZ, R18 ;  /* 0x000000ffff007224 */ /* 0x000fe400078e0012 */
.L_x_22491:
[----:B------:R-:W-:Y:S05]  /*7f50*/  BSYNC B1 ;  /* 0x0000000000017941 */ /* 0x000fea0003800000 */
.L_x_22489:
        /* <DEDUP_REMOVED lines=16> */
.L_x_22495:
[----:B------:R-:W-:Y:S05]  /*8060*/  BSYNC B2 ;  /* 0x0000000000027941 */ /* 0x000fea0003800000 */
.L_x_22494:
        /* <DEDUP_REMOVED lines=44> */
.L_x_22493:
[----:B------:R-:W-:Y:S05]  /*8330*/  BSYNC B1 ;  /* 0x0000000000017941 */ /* 0x000fea0003800000 */
.L_x_22492:
        /* <DEDUP_REMOVED lines=15> */
.L_x_22496:
        /* <DEDUP_REMOVED lines=12> */
.L_x_22499:
[----:B------:R-:W-:Y:S02]  /*84f0*/  IMAD.MOV.U32 R0, RZ, RZ, R18 ;  /* 0x000000ffff007224 */ /* 0x000fe400078e0012 */
.L_x_22500:
[----:B------:R-:W-:Y:S05]  /*8500*/  BSYNC B1 ;  /* 0x0000000000017941 */ /* 0x000fea0003800000 */
.L_x_22498:
        /* <DEDUP_REMOVED lines=16> */
.L_x_22504:
[----:B------:R-:W-:Y:S05]  /*8610*/  BSYNC B2 ;  /* 0x0000000000027941 */ /* 0x000fea0003800000 */
.L_x_22503:
        /* <DEDUP_REMOVED lines=44> */
.L_x_22502:
[----:B------:R-:W-:Y:S05]  /*88e0*/  BSYNC B1 ;  /* 0x0000000000017941 */ /* 0x000fea0003800000 */
.L_x_22501:
        /* <DEDUP_REMOVED lines=9> */
.L_x_22497:
        /* <DEDUP_REMOVED lines=12> */
.L_x_22506:
[----:B------:R-:W-:Y:S02]  /*8a40*/  IMAD.MOV.U32 R0, RZ, RZ, R18 ;  /* 0x000000ffff007224 */ /* 0x000fe400078e0012 */
.L_x_22507:
[----:B------:R-:W-:Y:S05]  /*8a50*/  BSYNC B1 ;  /* 0x0000000000017941 */ /* 0x000fea0003800000 */
.L_x_22505:
        /* <DEDUP_REMOVED lines=16> */
.L_x_22511:
[----:B------:R-:W-:Y:S05]  /*8b60*/  BSYNC B2 ;  /* 0x0000000000027941 */ /* 0x000fea0003800000 */
.L_x_22510:
        /* <DEDUP_REMOVED lines=44> */
.L_x_22509:
[----:B------:R-:W-:Y:S05]  /*8e30*/  BSYNC B1 ;  /* 0x0000000000017941 */ /* 0x000fea0003800000 */
.L_x_22508:
        /* <DEDUP_REMOVED lines=14> */
.L_x_22512:
        /* <DEDUP_REMOVED lines=12> */
.L_x_22515:
[----:B------:R-:W-:Y:S02]  /*8fe0*/  IMAD.MOV.U32 R0, RZ, RZ, R18 ;  /* 0x000000ffff007224 */ /* 0x000fe400078e0012 */
.L_x_22516:
[----:B------:R-:W-:Y:S05]  /*8ff0*/  BSYNC B1 ;  /* 0x0000000000017941 */ /* 0x000fea0003800000 */
.L_x_22514:
        /* <DEDUP_REMOVED lines=16> */
.L_x_22520:
[----:B------:R-:W-:Y:S05]  /*9100*/  BSYNC B2 ;  /* 0x0000000000027941 */ /* 0x000fea0003800000 */
.L_x_22519:
        /* <DEDUP_REMOVED lines=44> */
.L_x_22518:
[----:B------:R-:W-:Y:S05]  /*93d0*/  BSYNC B1 ;  /* 0x0000000000017941 */ /* 0x000fea0003800000 */
.L_x_22517:
        /* <DEDUP_REMOVED lines=9> */
.L_x_22513:
        /* <DEDUP_REMOVED lines=12> */
.L_x_22522:
[----:B------:R-:W-:Y:S02]  /*9530*/  IMAD.MOV.U32 R0, RZ, RZ, R18 ;  /* 0x000000ffff007224 */ /* 0x000fe400078e0012 */
.L_x_22523:
[----:B------:R-:W-:Y:S05]  /*9540*/  BSYNC B1 ;  /* 0x0000000000017941 */ /* 0x000fea0003800000 */
.L_x_22521:
        /* <DEDUP_REMOVED lines=16> */
.L_x_22527:
[----:B------:R-:W-:Y:S05]  /*9650*/  BSYNC B2 ;  /* 0x0000000000027941 */ /* 0x000fea0003800000 */
.L_x_22526:
        /* <DEDUP_REMOVED lines=44> */
.L_x_22525:
[----:B------:R-:W-:Y:S05]  /*9920*/  BSYNC B1 ;  /* 0x0000000000017941 */ /* 0x000fea0003800000 */
.L_x_22524:
        /* <DEDUP_REMOVED lines=14> */
.L_x_22528:
        /* <DEDUP_REMOVED lines=12> */
.L_x_22531:
[----:B------:R-:W-:Y:S02]  /*9ad0*/  IMAD.MOV.U32 R0, RZ, RZ, R18 ;  /* 0x000000ffff007224 */ /* 0x000fe400078e0012 */
.L_x_22532:
[----:B------:R-:W-:Y:S05]  /*9ae0*/  BSYNC B1 ;  /* 0x0000000000017941 */ /* 0x000fea0003800000 */
.L_x_22530:
        /* <DEDUP_REMOVED lines=16> */
.L_x_22536:
[----:B------:R-:W-:Y:S05]  /*9bf0*/  BSYNC B2 ;  /* 0x0000000000027941 */ /* 0x000fea0003800000 */
.L_x_22535:
        /* <DEDUP_REMOVED lines=44> */
.L_x_22534:
[----:B------:R-:W-:Y:S05]  /*9ec0*/  BSYNC B1 ;  /* 0x0000000000017941 */ /* 0x000fea0003800000 */
.L_x_22533:
        /* <DEDUP_REMOVED lines=9> */
.L_x_22529:
        /* <DEDUP_REMOVED lines=12> */
.L_x_22538:
[----:B------:R-:W-:Y:S02]  /*a020*/  IMAD.MOV.U32 R0, RZ, RZ, R18 ;  /* 0x000000ffff007224 */ /* 0x000fe400078e0012 */
.L_x_22539:
[----:B------:R-:W-:Y:S05]  /*a030*/  BSYNC B1 ;  /* 0x0000000000017941 */ /* 0x000fea0003800000 */
.L_x_22537:
        /* <DEDUP_REMOVED lines=16> */
.L_x_22543:
[----:B------:R-:W-:Y:S05]  /*a140*/  BSYNC B2 ;  /* 0x0000000000027941 */ /* 0x000fea0003800000 */
.L_x_22542:
        /* <DEDUP_REMOVED lines=44> */
.L_x_22541:
[----:B------:R-:W-:Y:S05]  /*a410*/  BSYNC B1 ;  /* 0x0000000000017941 */ /* 0x000fea0003800000 */
.L_x_22540:
        /* <DEDUP_REMOVED lines=12> */
.L_x_22544:
        /* <DEDUP_REMOVED lines=12> */
.L_x_22547:
[----:B------:R-:W-:Y:S02]  /*a5a0*/  IMAD.MOV.U32 R0, RZ, RZ, R18 ;  /* 0x000000ffff007224 */ /* 0x000fe400078e0012 */
.L_x_22548:
[----:B------:R-:W-:Y:S05]  /*a5b0*/  BSYNC B1 ;  /* 0x0000000000017941 */ /* 0x000fea0003800000 */
.L_x_22546:
        /* <DEDUP_REMOVED lines=16> */
.L_x_22552:
[----:B------:R-:W-:Y:S05]  /*a6c0*/  BSYNC B2 ;  /* 0x0000000000027941 */ /* 0x000fea0003800000 */
.L_x_22551:
        /* <DEDUP_REMOVED lines=44> */
.L_x_22550:
[----:B------:R-:W-:Y:S05]  /*a990*/  BSYNC B1 ;  /* 0x0000000000017941 */ /* 0x000fea0003800000 */
.L_x_22549:
        /* <DEDUP_REMOVED lines=9> */
.L_x_22545:
        /* <DEDUP_REMOVED lines=12> */
.L_x_22554:
[----:B------:R-:W-:Y:S02]  /*aaf0*/  IMAD.MOV.U32 R0, RZ, RZ, R18 ;  /* 0x000000ffff007224 */ /* 0x000fe400078e0012 */
.L_x_22555:
[----:B------:R-:W-:Y:S05]  /*ab00*/  BSYNC B1 ;  /* 0x0000000000017941 */ /* 0x000fea0003800000 */
.L_x_22553:
        /* <DEDUP_REMOVED lines=16> */
.L_x_22559:
[----:B------:R-:W-:Y:S05]  /*ac10*/  BSYNC B2 ;  /* 0x0000000000027941 */ /* 0x000fea0003800000 */
.L_x_22558:
        /* <DEDUP_REMOVED lines=44> */
.L_x_22557:
[----:B------:R-:W-:Y:S05]  /*aee0*/  BSYNC B1 ;  /* 0x0000000000017941 */ /* 0x000fea0003800000 */
.L_x_22556:
        /* <DEDUP_REMOVED lines=12> */
.L_x_22560:
        /* <DEDUP_REMOVED lines=12> */
.L_x_22563:
[----:B------:R-:W-:Y:S02]  /*b070*/  IMAD.MOV.U32 R0, RZ, RZ, R18 ;  /* 0x000000ffff007224 */ /* 0x000fe400078e0012 */
.L_x_22564:
[----:B------:R-:W-:Y:S05]  /*b080*/  BSYNC B1 ;  /* 0x0000000000017941 */ /* 0x000fea0003800000 */
.L_x_22562:
        /* <DEDUP_REMOVED lines=16> */
.L_x_22568:
[----:B------:R-:W-:Y:S05]  /*b190*/  BSYNC B2 ;  /* 0x0000000000027941 */ /* 0x000fea0003800000 */
.L_x_22567:
        /* <DEDUP_REMOVED lines=44> */
.L_x_22566:
[----:B------:R-:W-:Y:S05]  /*b460*/  BSYNC B1 ;  /* 0x0000000000017941 */ /* 0x000fea0003800000 */
.L_x_22565:
        /* <DEDUP_REMOVED lines=9> */
.L_x_22561:
        /* <DEDUP_REMOVED lines=12> */
.L_x_22570:
[----:B------:R-:W-:Y:S02]  /*b5c0*/  IMAD.MOV.U32 R0, RZ, RZ, R18 ;  /* 0x000000ffff007224 */ /* 0x000fe400078e0012 */
.L_x_22571:
[----:B------:R-:W-:Y:S05]  /*b5d0*/  BSYNC B1 ;  /* 0x0000000000017941 */ /* 0x000fea0003800000 */
.L_x_22569:
        /* <DEDUP_REMOVED lines=16> */
.L_x_22575:
[----:B------:R-:W-:Y:S05]  /*b6e0*/  BSYNC B2 ;  /* 0x0000000000027941 */ /* 0x000fea0003800000 */
.L_x_22574:
        /* <DEDUP_REMOVED lines=44> */
.L_x_22573:
[----:B------:R-:W-:Y:S05]  /*b9b0*/  BSYNC B1 ;  /* 0x0000000000017941 */ /* 0x000fea0003800000 */
.L_x_22572:
        /* <DEDUP_REMOVED lines=9> */
[----:B------:R-:W-:Y:S02]  /*ba50*/  IMAD.MOV.U32 R20, RZ, RZ, R2 ;  /* 0x000000ffff147224 */ /* 0x000fe400078e0002 */
[----:B------:R-:W-:Y:S01]  /*ba60*/  FADD.FTZ R77, R93, R77 ;  /* 0x0000004d5d4d7221 */ /* 0x000fe20000010000 */
[----:B------:R-:W-:Y:S05]  /*ba70*/  BRA `(.L_x_22577) ;  /* 0x0000055000007947 */ /* 0x000fea0003800000 */
.L_x_22576:
        /* <DEDUP_REMOVED lines=12> */
.L_x_22579:
[----:B------:R-:W-:Y:S02]  /*bb40*/  IMAD.MOV.U32 R0, RZ, RZ, R18 ;  /* 0x000000ffff007224 */ /* 0x000fe400078e0012 */
.L_x_22580:
[----:B------:R-:W-:Y:S05]  /*bb50*/  BSYNC B1 ;  /* 0x0000000000017941 */ /* 0x000fea0003800000 */
.L_x_22578:
        /* <DEDUP_REMOVED lines=16> */
.L_x_22584:
[----:B------:R-:W-:Y:S05]  /*bc60*/  BSYNC B2 ;  /* 0x0000000000027941 */ /* 0x000fea0003800000 */
.L_x_22583:
        /* <DEDUP_REMOVED lines=44> */
.L_x_22582:
[----:B------:R-:W-:Y:S05]  /*bf30*/  BSYNC B1 ;  /* 0x0000000000017941 */ /* 0x000fea0003800000 */
.L_x_22581:
        /* <DEDUP_REMOVED lines=9> */
.L_x_22577:
        /* <DEDUP_REMOVED lines=12> */
.L_x_22586:
[----:B------:R-:W-:Y:S02]  /*c090*/  IMAD.MOV.U32 R0, RZ, RZ, R18 ;  /* 0x000000ffff007224 */ /* 0x000fe400078e0012 */
.L_x_22587:
[----:B------:R-:W-:Y:S05]  /*c0a0*/  BSYNC B1 ;  /* 0x0000000000017941 */ /* 0x000fea0003800000 */
.L_x_22585:
        /* <DEDUP_REMOVED lines=16> */
.L_x_22591:
[----:B------:R-:W-:Y:S05]  /*c1b0*/  BSYNC B2 ;  /* 0x0000000000027941 */ /* 0x000fea0003800000 */
.L_x_22590:
        /* <DEDUP_REMOVED lines=44> */
.L_x_22589:
[----:B------:R-:W-:Y:S05]  /*c480*/  BSYNC B1 ;  /* 0x0000000000017941 */ /* 0x000fea0003800000 */
.L_x_22588:
        /* <DEDUP_REMOVED lines=12> */
.L_x_22592:
        /* <DEDUP_REMOVED lines=12> */
.L_x_22595:
[----:B------:R-:W-:Y:S02]  /*c610*/  IMAD.MOV.U32 R0, RZ, RZ, R18 ;  /* 0x000000ffff007224 */ /* 0x000fe400078e0012 */
.L_x_22596:
[----:B------:R-:W-:Y:S05]  /*c620*/  BSYNC B1 ;  /* 0x0000000000017941 */ /* 0x000fea0003800000 */
.L_x_22594:
        /* <DEDUP_REMOVED lines=16> */
.L_x_22600:
[----:B------:R-:W-:Y:S05]  /*c730*/  BSYNC B2 ;  /* 0x0000000000027941 */ /* 0x000fea0003800000 */
.L_x_22599:
        /* <DEDUP_REMOVED lines=44> */
.L_x_22598:
[----:B------:R-:W-:Y:S05]  /*ca00*/  BSYNC B1 ;  /* 0x0000000000017941 */ /* 0x000fea0003800000 */
.L_x_22597:
        /* <DEDUP_REMOVED lines=9> */
.L_x_22593:
        /* <DEDUP_REMOVED lines=12> */
.L_x_22602:
[----:B------:R-:W-:Y:S02]  /*cb60*/  IMAD.MOV.U32 R0, RZ, RZ, R18 ;  /* 0x000000ffff007224 */ /* 0x000fe400078e0012 */
.L_x_22603:
[----:B------:R-:W-:Y:S05]  /*cb70*/  BSYNC B1 ;  /* 0x0000000000017941 */ /* 0x000fea0003800000 */
.L_x_22601:
        /* <DEDUP_REMOVED lines=16> */
.L_x_22607:
[----:B------:R-:W-:Y:S05]  /*cc80*/  BSYNC B2 ;  /* 0x0000000000027941 */ /* 0x000fea0003800000 */
.L_x_22606:
        /* <DEDUP_REMOVED lines=44> */
.L_x_22605:
[----:B------:R-:W-:Y:S05]  /*cf50*/  BSYNC B1 ;  /* 0x0000000000017941 */ /* 0x000fea0003800000 */
.L_x_22604:
        /* <DEDUP_REMOVED lines=13> */
.L_x_22608:
        /* <DEDUP_REMOVED lines=12> */
.L_x_22611:
[----:B------:R-:W-:Y:S02]  /*d0f0*/  IMAD.MOV.U32 R0, RZ, RZ, R18 ;  /* 0x000000ffff007224 */ /* 0x000fe400078e0012 */
.L_x_22612:
[----:B------:R-:W-:Y:S05]  /*d100*/  BSYNC B1 ;  /* 0x0000000000017941 */ /* 0x000fea0003800000 */
.L_x_22610:
        /* <DEDUP_REMOVED lines=19> */
.L_x_22616:
[----:B------:R-:W-:Y:S05]  /*d240*/  BSYNC B2 ;  /* 0x0000000000027941 */ /* 0x000fea0003800000 */
.L_x_22615:
        /* <DEDUP_REMOVED lines=44> */
.L_x_22614:
[----:B------:R-:W-:Y:S05]  /*d510*/  BSYNC B1 ;  /* 0x0000000000017941 */ /* 0x000fea0003800000 */
.L_x_22613:
        /* <DEDUP_REMOVED lines=9> */
.L_x_22609:
[----:B------:R-:W-:Y:S01]  /*d5b0*/  SEL R0, RZ, 0x10000, P4 ;  /* 0x00010000ff007807 */ /* 0x000fe20002000000 */
[----:B------:R-:W-:Y:S01]  /*d5c0*/  IMAD.MOV.U32 R211, RZ, RZ, 0x20 ;  /* 0x00000020ffd37424 */ /* 0x000fe200078e00ff */
[----:B------:R-:W-:Y:S01]  /*d5d0*/  SEL R21, RZ, 0x100, P3 ;  /* 0x00000100ff157807 */ /* 0x000fe20001800000 */
[----:B------:R-:W-:Y:S01]  /*d5e0*/  IMAD.MOV.U32 R252, RZ, RZ, 0x8 ;  /* 0x00000008fffc7424 */ /* 0x000fe200078e00ff */
[C---:B------:R-:W-:Y:S02]  /*d5f0*/  LOP3.LUT P4, RZ, R11.reuse, 0x4, RZ, 0xc0, !PT ;  /* 0x000000040bff7812 */ /* 0x040fe4000788c0ff */
[----:B------:R-:W-:Y:S02]  /*d600*/  LOP3.LUT P3, RZ, R11, 0x2, RZ, 0xc0, !PT ;  /* 0x000000020bff7812 */ /* 0x000fe4000786c0ff */
[----:B------:R-:W-:Y:S02]  /*d610*/  SEL R2, RZ, 0x1000000, P5 ;  /* 0x01000000ff027807 */ /* 0x000fe40002800000 */
[----:B------:R-:W-:-:S02]  /*d620*/  SEL R20, RZ, 0x1, P1 ;  /* 0x00000001ff147807 */ /* 0x000fc40000800000 */
[----:B------:R-:W-:Y:S02]  /*d630*/  SEL R22, RZ, 0x1, P3 ;  /* 0x00000001ff167807 */ /* 0x000fe40001800000 */
[----:B------:R-:W-:Y:S02]  /*d640*/  SEL R24, RZ, 0x1, P4 ;  /* 0x00000001ff187807 */ /* 0x000fe40002000000 */
[----:B------:R-:W-:Y:S01]  /*d650*/  LOP3.LUT R2, R21, R2, R0, 0xfe, !PT ;  /* 0x0000000215027212 */ /* 0x000fe200078efe00 */
[----:B------:R-:W-:Y:S01]  /*d660*/  IMAD.WIDE.U32 R20, R20, 0x1000000, RZ ;  /* 0x0100000014147825 */ /* 0x000fe200078e00ff */
[----:B------:R-:W-:Y:S02]  /*d670*/  SEL R0, RZ, 0x1, P2 ;  /* 0x00000001ff007807 */ /* 0x000fe40001000000 */
[----:B------:R-:W-:Y:S01]  /*d680*/  LOP3.LUT P5, RZ, R11, 0x8, RZ, 0xc0, !PT ;  /* 0x000000080bff7812 */ /* 0x000fe200078ac0ff */
[----:B------:R-:W-:Y:S01]  /*d690*/  IMAD.WIDE.U32 R22, R22, 0x10000, RZ ;  /* 0x0001000016167825 */ /* 0x000fe200078e00ff */
[----:B------:R-:W-:-:S02]  /*d6a0*/  LOP3.LUT R2, R21, R2, R0, 0xfe, !PT ;  /* 0x0000000215027212 */ /* 0x000fc400078efe00 */
[----:B------:R-:W-:Y:S01]  /*d6b0*/  LOP3.LUT P6, RZ, R11, 0x20, RZ, 0xc0, !PT ;  /* 0x000000200bff7812 */ /* 0x000fe200078cc0ff */
[----:B------:R-:W-:-:S05]  /*d6c0*/  IMAD.WIDE.U32 R24, R24, 0x100, RZ ;  /* 0x0000010018187825 */ /* 0x000fca00078e00ff */
[----:B------:R-:W-:Y:S01]  /*d6d0*/  LOP3.LUT R0, R24, R20, R22, 0xfe, !PT ;  /* 0x0000001418007212 */ /* 0x000fe200078efe16 */
[----:B------:R-:W-:Y:S01]  /*d6e0*/  IMAD.WIDE.U32 R20, R204, R211, c[0x0][0x188] ;  /* 0x00006200cc147625 */ /* 0x000fe200078e00d3 */
[----:B------:R-:W-:Y:S02]  /*d6f0*/  LOP3.LUT R23, R25, R2, R23, 0xfe, !PT ;  /* 0x0000000219177212 */ /* 0x000fe400078efe17 */
[----:B------:R-:W-:Y:S02]  /*d700*/  SEL R2, RZ, 0x1, P5 ;  /* 0x00000001ff027807 */ /* 0x000fe40002800000 */
[----:B------:R-:W-:Y:S02]  /*d710*/  STG.E.128 [R20.64], R80 ;  /* 0x0000005014007986 */ /* 0x000fe4000c101d06 */
[----:B------:R-:W-:Y:S02]  /*d720*/  LOP3.LUT R22, R0, R2, RZ, 0xfc, !PT ;  /* 0x0000000200167212 */ /* 0x000fe400078efcff */
[----:B------:R0:W-:Y:S02]  /*d730*/  STG.E.128 [R20.64+0x10], R76 ;  /* 0x0000104c14007986 */ /* 0x0001e4000c101d06 */
[----:B0-----:R-:W-:-:S05]  /*d740*/  IMAD.WIDE.U32 R20, R204, R252, c[0x0][0x190] ;  /* 0x00006400cc147625 */ /* 0x001fca00078e00fc */
[----:B------:R0:W-:Y:S01]  /*d750*/  STG.E.64 [R20.64], R22 ;  /* 0x0000001614007986 */ /* 0x0001e2000c101b06 */
[----:B------:R-:W-:Y:S05]  /*d760*/  @!P6 BRA `(.L_x_22617) ;  /* 0x000001300000e947 */ /* 0x000fea0003800000 */
[----:B------:R-:W-:Y:S01]  /*d770*/  IMAD.U32 R0, R4, 0x10000, RZ ;  /* 0x0001000004007824 */ /* 0x000fe200078e00ff */
[----:B------:R-:W-:Y:S02]  /*d780*/  LOP3.LUT R2, R3, 0xffff, RZ, 0xc0, !PT ;  /* 0x0000ffff03027812 */ /* 0x000fe400078ec0ff */
[----:B0-----:R-:W-:Y:S02]  /*d790*/  LOP3.LUT R20, R7, 0xff, RZ, 0xc0, !PT ;  /* 0x000000ff07147812 */ /* 0x001fe400078ec0ff */
[----:B------:R-:W-:Y:S02]  /*d7a0*/  LOP3.LUT R0, R0, 0xff0000, RZ, 0xc0, !PT ;  /* 0x00ff000000007812 */ /* 0x000fe400078ec0ff */
[----:B------:R-:W-:Y:S01]  /*d7b0*/  LOP3.LUT R22, R8, 0xff, RZ, 0xc0, !PT ;  /* 0x000000ff08167812 */ /* 0x000fe200078ec0ff */
[----:B------:R-:W-:Y:S01]  /*d7c0*/  IMAD.WIDE.U32 R20, R20, 0x1000000, RZ ;  /* 0x0100000014147825 */ /* 0x000fe200078e00ff */
[----:B------:R-:W-:-:S02]  /*d7d0*/  PRMT R0, R0, 0x4210, R2 ;  /* 0x0000421000007816 */ /* 0x000fc40000000002 */
[----:B------:R-:W-:Y:S01]  /*d7e0*/  PRMT R2, R5, 0x7104, RZ ;  /* 0x0000710405027816 */ /* 0x000fe200000000ff */
[----:B------:R-:W-:Y:S01]  /*d7f0*/  IMAD.WIDE.U32 R22, R22, 0x10000, RZ ;  /* 0x0001000016167825 */ /* 0x000fe200078e00ff */
[----:B------:R-:W-:Y:S02]  /*d800*/  LOP3.LUT R24, R9, 0xff, RZ, 0xc0, !PT ;  /* 0x000000ff09187812 */ /* 0x000fe400078ec0ff */
[----:B------:R-:W-:-:S03]  /*d810*/  LOP3.LUT R0, R0, 0xff00, R2, 0xf8, !PT ;  /* 0x0000ff0000007812 */ /* 0x000fc600078ef802 */
[----:B------:R-:W-:Y:S01]  /*d820*/  IMAD.WIDE.U32 R24, R24, 0x100, RZ ;  /* 0x0000010018187825 */ /* 0x000fe200078e00ff */
[----:B------:R-:W-:-:S04]  /*d830*/  LOP3.LUT R0, R0, 0xff, R6, 0xf8, !PT ;  /* 0x000000ff00007812 */ /* 0x000fc800078ef806 */
[----:B------:R-:W-:Y:S02]  /*d840*/  LOP3.LUT R20, R24, R20, R22, 0xfe, !PT ;  /* 0x0000001418147212 */ /* 0x000fe400078efe16 */
[----:B------:R-:W-:Y:S02]  /*d850*/  LOP3.LUT R0, R23, R0, R21, 0xfe, !PT ;  /* 0x0000000017007212 */ /* 0x000fe400078efe15 */
[----:B------:R-:W-:Y:S01]  /*d860*/  LOP3.LUT R24, R20, 0xff, R10, 0xf8, !PT ;  /* 0x000000ff14187812 */ /* 0x000fe200078ef80a */
[----:B------:R-:W-:Y:S01]  /*d870*/  IMAD.WIDE.U32 R20, R204, R252, c[0x0][0x198] ;  /* 0x00006600cc147625 */ /* 0x000fe200078e00fc */
[----:B------:R-:W-:-:S05]  /*d880*/  LOP3.LUT R25, R0, R25, RZ, 0xfc, !PT ;  /* 0x0000001900197212 */ /* 0x000fca00078efcff */
[----:B------:R0:W-:Y:S02]  /*d890*/  STG.E.64 [R20.64], R24 ;  /* 0x0000001814007986 */ /* 0x0001e4000c101b06 */
.L_x_22617:
[----:B------:R-:W-:-:S05]  /*d8a0*/  IADD3 R2, R12, 0x40, RZ ;  /* 0x000000400c027810 */ /* 0x000fca0007ffe0ff */
[----:B0-----:R-:W-:-:S05]  /*d8b0*/  @P0 IMAD.WIDE.U32 R20, R2, R211, c[0x0][0x180] ;  /* 0x0000600002140625 */ /* 0x001fca00078e00d3 */
        /* <DEDUP_REMOVED lines=18> */
.L_x_22619:
[----:B------:R-:W-:Y:S02]  /*d9e0*/  IMAD.MOV.U32 R0, RZ, RZ, R18 ;  /* 0x000000ffff007224 */ /* 0x000fe400078e0012 */
.L_x_22620:
[----:B------:R-:W-:Y:S05]  /*d9f0*/  BSYNC B1 ;  /* 0x0000000000017941 */ /* 0x000fea0003800000 */
.L_x_22618:
        /* <DEDUP_REMOVED lines=16> */
.L_x_22624:
[----:B------:R-:W-:Y:S05]  /*db00*/  BSYNC B2 ;  /* 0x0000000000027941 */ /* 0x000fea0003800000 */
.L_x_22623:
        /* <DEDUP_REMOVED lines=44> */
.L_x_22622:
[----:B------:R-:W-:Y:S05]  /*ddd0*/  BSYNC B1 ;  /* 0x0000000000017941 */ /* 0x000fea0003800000 */
.L_x_22621:
        /* <DEDUP_REMOVED lines=15> */
.L_x_22625:
        /* <DEDUP_REMOVED lines=12> */
.L_x_22628:
[----:B------:R-:W-:Y:S02]  /*df90*/  IMAD.MOV.U32 R0, RZ, RZ, R18 ;  /* 0x000000ffff007224 */ /* 0x000fe400078e0012 */
.L_x_22629:
[----:B------:R-:W-:Y:S05]  /*dfa0*/  BSYNC B1 ;  /* 0x0000000000017941 */ /* 0x000fea0003800000 */
.L_x_22627:
        /* <DEDUP_REMOVED lines=16> */
.L_x_22633:
[----:B------:R-:W-:Y:S05]  /*e0b0*/  BSYNC B2 ;  /* 0x0000000000027941 */ /* 0x000fea0003800000 */
.L_x_22632:
        /* <DEDUP_REMOVED lines=44> */
.L_x_22631:
[----:B------:R-:W-:Y:S05]  /*e380*/  BSYNC B1 ;  /* 0x0000000000017941 */ /* 0x000fea0003800000 */
.L_x_22630:
        /* <DEDUP_REMOVED lines=9> */
.L_x_22626:
        /* <DEDUP_REMOVED lines=12> */
.L_x_22635:
[----:B------:R-:W-:Y:S02]  /*e4e0*/  IMAD.MOV.U32 R0, RZ, RZ, R18 ;  /* 0x000000ffff007224 */ /* 0x000fe400078e0012 */
.L_x_22636:
[----:B------:R-:W-:Y:S05]  /*e4f0*/  BSYNC B1 ;  /* 0x0000000000017941 */ /* 0x000fea0003800000 */
.L_x_22634:
        /* <DEDUP_REMOVED lines=16> */
.L_x_22640:
[----:B------:R-:W-:Y:S05]  /*e600*/  BSYNC B2 ;  /* 0x0000000000027941 */ /* 0x000fea0003800000 */
.L_x_22639:
        /* <DEDUP_REMOVED lines=44> */
.L_x_22638:
[----:B------:R-:W-:Y:S05]  /*e8d0*/  BSYNC B1 ;  /* 0x0000000000017941 */ /* 0x000fea0003800000 */
.L_x_22637:
        /* <DEDUP_REMOVED lines=14> */
.L_x_22641:
        /* <DEDUP_REMOVED lines=12> */
.L_x_22644:
[----:B------:R-:W-:Y:S02]  /*ea80*/  MOV R0, R18 ;  /* 0x0000001200007202 */ /* 0x000fe40000000f00 */
.L_x_22645:
[----:B------:R-:W-:Y:S05]  /*ea90*/  BSYNC B1 ;  /* 0x0000000000017941 */ /* 0x000fea0003800000 */
.L_x_22643:
        /* <DEDUP_REMOVED lines=16> */
.L_x_22649:
[----:B------:R-:W-:Y:S05]  /*eba0*/  BSYNC B2 ;  /* 0x0000000000027941 */ /* 0x000fea0003800000 */
.L_x_22648:
        /* <DEDUP_REMOVED lines=44> */
.L_x_22647:
[----:B------:R-:W-:Y:S05]  /*ee70*/  BSYNC B1 ;  /* 0x0000000000017941 */ /* 0x000fea0003800000 */
.L_x_22646:
        /* <DEDUP_REMOVED lines=9> */
.L_x_22642:
        /* <DEDUP_REMOVED lines=12> */
.L_x_22651:
[----:B------:R-:W-:Y:S02]  /*efd0*/  IMAD.MOV.U32 R0, RZ, RZ, R18 ;  /* 0x000000ffff007224 */ /* 0x000fe400078e0012 */
.L_x_22652:
[----:B------:R-:W-:Y:S05]  /*efe0*/  BSYNC B1 ;  /* 0x0000000000017941 */ /* 0x000fea0003800000 */
.L_x_22650:
        /* <DEDUP_REMOVED lines=16> */
.L_x_22656:
[----:B------:R-:W-:Y:S05]  /*f0f0*/  BSYNC B2 ;  /* 0x0000000000027941 */ /* 0x000fea0003800000 */
.L_x_22655:
        /* <DEDUP_REMOVED lines=44> */
.L_x_22654:
[----:B------:R-:W-:Y:S05]  /*f3c0*/  BSYNC B1 ;  /* 0x0000000000017941 */ /* 0x000fea0003800000 */
.L_x_22653:
        /* <DEDUP_REMOVED lines=14> */
.L_x_22657:
        /* <DEDUP_REMOVED lines=12> */
.L_x_22660:
[----:B------:R-:W-:Y:S02]  /*f570*/  IMAD.MOV.U32 R0, RZ, RZ, R18 ;  /* 0x000000ffff007224 */ /* 0x000fe400078e0012 */
.L_x_22661:
[----:B------:R-:W-:Y:S05]  /*f580*/  BSYNC B1 ;  /* 0x0000000000017941 */ /* 0x000fea0003800000 */
.L_x_22659:
        /* <DEDUP_REMOVED lines=16> */
.L_x_22665:
[----:B------:R-:W-:Y:S05]  /*f690*/  BSYNC B2 ;  /* 0x0000000000027941 */ /* 0x000fea0003800000 */
.L_x_22664:
        /* <DEDUP_REMOVED lines=44> */
.L_x_22663:
[----:B------:R-:W-:Y:S05]  /*f960*/  BSYNC B1 ;  /* 0x0000000000017941 */ /* 0x000fea0003800000 */
.L_x_22662:
        /* <DEDUP_REMOVED lines=9> */
.L_x_22658:
        /* <DEDUP_REMOVED lines=12> */
.L_x_22667:
[----:B------:R-:W-:Y:S02]  /*fac0*/  MOV R0, R18 ;  /* 0x0000001200007202 */ /* 0x000fe40000000f00 */
.L_x_22668:
[----:B------:R-:W-:Y:S05]  /*fad0*/  BSYNC B1 ;  /* 0x0000000000017941 */ /* 0x000fea0003800000 */
.L_x_22666:
        /* <DEDUP_REMOVED lines=16> */
.L_x_22672:
[----:B------:R-:W-:Y:S05]  /*fbe0*/  BSYNC B2 ;  /* 0x0000000000027941 */ /* 0x000fea0003800000 */
.L_x_22671:
        /* <DEDUP_REMOVED lines=44> */
.L_x_22670:
[----:B------:R-:W-:Y:S05]  /*feb0*/  BSYNC B1 ;  /* 0x0000000000017941 */ /* 0x000fea0003800000 */
.L_x_22669:
        /* <DEDUP_REMOVED lines=12> */
.L_x_22673:
        /* <DEDUP_REMOVED lines=12> */
.L_x_22676:
[----:B------:R-:W-:Y:S02]  /*10040*/  IMAD.MOV.U32 R0, RZ, RZ, R18 ;  /* 0x000000ffff007224 */ /* 0x000fe400078e0012 */
.L_x_22677:
[----:B------:R-:W-:Y:S05]  /*10050*/  BSYNC B1 ;  /* 0x0000000000017941 */ /* 0x000fea0003800000 */
.L_x_22675:
        /* <DEDUP_REMOVED lines=16> */
.L_x_22681:
[----:B------:R-:W-:Y:S05]  /*10160*/  BSYNC B2 ;  /* 0x0000000000027941 */ /* 0x000fea0003800000 */
.L_x_22680:
        /* <DEDUP_REMOVED lines=44> */
.L_x_22679:
[----:B------:R-:W-:Y:S05]  /*10430*/  BSYNC B1 ;  /* 0x0000000000017941 */ /* 0x000fea0003800000 */
.L_x_22678:
        /* <DEDUP_REMOVED lines=9> */
.L_x_22674:
        /* <DEDUP_REMOVED lines=12> */
.L_x_22683:
[----:B------:R-:W-:Y:S02]  /*10590*/  IMAD.MOV.U32 R0, RZ, RZ, R18 ;  /* 0x000000ffff007224 */ /* 0x000fe400078e0012 */
.L_x_22684:
[----:B------:R-:W-:Y:S05]  /*105a0*/  BSYNC B1 ;  /* 0x0000000000017941 */ /* 0x000fea0003800000 */
.L_x_22682:
        /* <DEDUP_REMOVED lines=16> */
.L_x_22688:
[----:B------:R-:W-:Y:S05]  /*106b0*/  BSYNC B2 ;  /* 0x0000000000027941 */ /* 0x000fea0003800000 */
.L_x_22687:
        /* <DEDUP_REMOVED lines=44> */
.L_x_22686:
[----:B------:R-:W-:Y:S05]  /*10980*/  BSYNC B1 ;  /* 0x0000000000017941 */ /* 0x000fea0003800000 */
.L_x_22685:
        /* <DEDUP_REMOVED lines=12> */
.L_x_22689:
        /* <DEDUP_REMOVED lines=12> */
.L_x_22692:
[----:B------:R-:W-:Y:S02]  /*10b10*/  IMAD.MOV.U32 R0, RZ, RZ, R18 ;  /* 0x000000ffff007224 */ /* 0x000fe400078e0012 */
.L_x_22693:
[----:B------:R-:W-:Y:S05]  /*10b20*/  BSYNC B1 ;  /* 0x0000000000017941 */ /* 0x000fea0003800000 */
.L_x_22691:
        /* <DEDUP_REMOVED lines=16> */
.L_x_22697:
[----:B------:R-:W-:Y:S05]  /*10c30*/  BSYNC B2 ;  /* 0x0000000000027941 */ /* 0x000fea0003800000 */
.L_x_22696:
        /* <DEDUP_REMOVED lines=44> */
.L_x_22695:
[----:B------:R-:W-:Y:S05]  /*10f00*/  BSYNC B1 ;  /* 0x0000000000017941 */ /* 0x000fea0003800000 */
.L_x_22694:
        /* <DEDUP_REMOVED lines=9> */
.L_x_22690:
        /* <DEDUP_REMOVED lines=12> */
.L_x_22699:
[----:B------:R-:W-:Y:S02]  /*11060*/  IMAD.MOV.U32 R0, RZ, RZ, R18 ;  /* 0x000000ffff007224 */ /* 0x000fe400078e0012 */
.L_x_22700:
[----:B------:R-:W-:Y:S05]  /*11070*/  BSYNC B1 ;  /* 0x0000000000017941 */ /* 0x000fea0003800000 */
.L_x_22698:
        /* <DEDUP_REMOVED lines=16> */
.L_x_22704:
[----:B------:R-:W-:Y:S05]  /*11180*/  BSYNC B2 ;  /* 0x0000000000027941 */ /* 0x000fea0003800000 */
.L_x_22703:
        /* <DEDUP_REMOVED lines=44> */
.L_x_22702:
[----:B------:R-:W-:Y:S05]  /*11450*/  BSYNC B1 ;  /* 0x0000000000017941 */ /* 0x000fea0003800000 */
.L_x_22701:
        /* <DEDUP_REMOVED lines=12> */
.L_x_22705:
        /* <DEDUP_REMOVED lines=12> */
.L_x_22708:
[----:B------:R-:W-:Y:S02]  /*115e0*/  IMAD.MOV.U32 R0, RZ, RZ, R18 ;  /* 0x000000ffff007224 */ /* 0x000fe400078e0012 */
.L_x_22709:
[----:B------:R-:W-:Y:S05]  /*115f0*/  BSYNC B1 ;  /* 0x0000000000017941 */ /* 0x000fea0003800000 */
.L_x_22707:
        /* <DEDUP_REMOVED lines=16> */
.L_x_22713:
[----:B------:R-:W-:Y:S05]  /*11700*/  BSYNC B2 ;  /* 0x0000000000027941 */ /* 0x000fea0003800000 */
.L_x_22712:
        /* <DEDUP_REMOVED lines=44> */
.L_x_22711:
[----:B------:R-:W-:Y:S05]  /*119d0*/  BSYNC B1 ;  /* 0x0000000000017941 */ /* 0x000fea0003800000 */
.L_x_22710:
        /* <DEDUP_REMOVED lines=9> */
.L_x_22706:
        /* <DEDUP_REMOVED lines=12> */
.L_x_22715:
[----:B------:R-:W-:Y:S02]  /*11b30*/  IMAD.MOV.U32 R0, RZ, RZ, R18 ;  /* 0x000000ffff007224 */ /* 0x000fe400078e0012 */
.L_x_22716:
[----:B------:R-:W-:Y:S05]  /*11b40*/  BSYNC B1 ;  /* 0x0000000000017941 */ /* 0x000fea0003800000 */
.L_x_22714:
        /* <DEDUP_REMOVED lines=16> */
.L_x_22720:
[----:B------:R-:W-:Y:S05]  /*11c50*/  BSYNC B2 ;  /* 0x0000000000027941 */ /* 0x000fea0003800000 */
.L_x_22719:
        /* <DEDUP_REMOVED lines=44> */
.L_x_22718:
[----:B------:R-:W-:Y:S05]  /*11f20*/  BSYNC B1 ;  /* 0x0000000000017941 */ /* 0x000fea0003800000 */
.L_x_22717:
        /* <DEDUP_REMOVED lines=12> */
.L_x_22721:
        /* <DEDUP_REMOVED lines=12> */
.L_x_22724:
[----:B------:R-:W-:Y:S02]  /*120b0*/  IMAD.MOV.U32 R0, RZ, RZ, R18 ;  /* 0x000000ffff007224 */ /* 0x000fe400078e0012 */
.L_x_22725:
[----:B------:R-:W-:Y:S05]  /*120c0*/  BSYNC B1 ;  /* 0x0000000000017941 */ /* 0x000fea0003800000 */
.L_x_22723:
        /* <DEDUP_REMOVED lines=16> */
.L_x_22729:
[----:B------:R-:W-:Y:S05]  /*121d0*/  BSYNC B2 ;  /* 0x0000000000027941 */ /* 0x000fea0003800000 */
.L_x_22728:
        /* <DEDUP_REMOVED lines=44> */
.L_x_22727:
[----:B------:R-:W-:Y:S05]  /*124a0*/  BSYNC B1 ;  /* 0x0000000000017941 */ /* 0x000fea0003800000 */
.L_x_22726:
        /* <DEDUP_REMOVED lines=9> */
.L_x_22722:
        /* <DEDUP_REMOVED lines=12> */
.L_x_22731:
[----:B------:R-:W-:Y:S02]  /*12600*/  IMAD.MOV.U32 R0, RZ, RZ, R18 ;  /* 0x000000ffff007224 */ /* 0x000fe400078e0012 */
.L_x_22732:
[----:B------:R-:W-:Y:S05]  /*12610*/  BSYNC B1 ;  /* 0x0000000000017941 */ /* 0x000fea0003800000 */
.L_x_22730:
        /* <DEDUP_REMOVED lines=16> */
.L_x_22736:
[----:B------:R-:W-:Y:S05]  /*12720*/  BSYNC B2 ;  /* 0x0000000000027941 */ /* 0x000fea0003800000 */
.L_x_22735:
        /* <DEDUP_REMOVED lines=44> */
.L_x_22734:
[----:B------:R-:W-:Y:S05]  /*129f0*/  BSYNC B1 ;  /* 0x0000000000017941 */ /* 0x000fea0003800000 */
.L_x_22733:
        /* <DEDUP_REMOVED lines=10> */
[----:B------:R-:W-:Y:S01]  /*12aa0*/  MOV R26, R20 ;  /* 0x00000014001a7202 */ /* 0x000fe20000000f00 */
[----:B------:R-:W-:Y:S01]  /*12ab0*/  FADD.FTZ R71, R95, R71 ;  /* 0x000000475f477221 */ /* 0x000fe20000010000 */
[----:B------:R-:W-:Y:S05]  /*12ac0*/  BRA `(.L_x_22738) ;  /* 0x0000058000007947 */ /* 0x000fea0003800000 */
.L_x_22737:
        /* <DEDUP_REMOVED lines=12> */
.L_x_22740:
[----:B------:R-:W-:Y:S02]  /*12b90*/  IMAD.MOV.U32 R0, RZ, RZ, R18 ;  /* 0x000000ffff007224 */ /* 0x000fe400078e0012 */
.L_x_22741:
[----:B------:R-:W-:Y:S05]  /*12ba0*/  BSYNC B1 ;  /* 0x0000000000017941 */ /* 0x000fea0003800000 */
.L_x_22739:
        /* <DEDUP_REMOVED lines=19> */
.L_x_22745:
[----:B------:R-:W-:Y:S05]  /*12ce0*/  BSYNC B2 ;  /* 0x0000000000027941 */ /* 0x000fea0003800000 */
.L_x_22744:
        /* <DEDUP_REMOVED lines=44> */
.L_x_22743:
[----:B------:R-:W-:Y:S05]  /*12fb0*/  BSYNC B1 ;  /* 0x0000000000017941 */ /* 0x000fea0003800000 */
.L_x_22742:
        /* <DEDUP_REMOVED lines=9> */
.L_x_22738:
[----:B------:R-:W-:Y:S02]  /*13050*/  SEL R0, RZ, 0x1000000, P5 ;  /* 0x01000000ff007807 */ /* 0x000fe40002800000 */
        /* <DEDUP_REMOVED lines=16> */
[----:B------:R-:W-:Y:S01]  /*13160*/  LOP3.LUT R23, R25, R21, R23, 0xfe, !PT ;  /* 0x0000001519177212 */ /* 0x000fe200078efe17 */
[----:B------:R-:W-:-:S05]  /*13170*/  IMAD.WIDE.U32 R20, R2, R211, c[0x0][0x188] ;  /* 0x0000620002147625 */ /* 0x000fca00078e00d3 */
[----:B------:R-:W-:Y:S04]  /*13180*/  STG.E.128 [R20.64], R72 ;  /* 0x0000004814007986 */ /* 0x000fe8000c101d06 */
[----:B------:R0:W-:Y:S02]  /*13190*/  STG.E.128 [R20.64+0x10], R68 ;  /* 0x0000104414007986 */ /* 0x0001e4000c101d06 */
[----:B0-----:R-:W-:-:S04]  /*131a0*/  SEL R20, RZ, 0x1, P5 ;  /* 0x00000001ff147807 */ /* 0x001fc80002800000 */
[----:B------:R-:W-:Y:S01]  /*131b0*/  LOP3.LUT R22, R0, R20, RZ, 0xfc, !PT ;  /* 0x0000001400167212 */ /* 0x000fe200078efcff */
[----:B------:R-:W-:Y:S01]  /*131c0*/  IMAD.WIDE.U32 R20, R2, R252, c[0x0][0x190] ;  /* 0x0000640002147625 */ /* 0x000fe200078e00fc */
[----:B------:R-:W-:-:S04]  /*131d0*/  IADD3 R0, R12, 0x60, RZ ;  /* 0x000000600c007810 */ /* 0x000fc80007ffe0ff */
        /* <DEDUP_REMOVED lines=21> */
.L_x_22746:
        /* <DEDUP_REMOVED lines=19> */
.L_x_22748:
[----:B------:R-:W-:Y:S02]  /*13460*/  IMAD.MOV.U32 R30, RZ, RZ, R18 ;  /* 0x000000ffff1e7224 */ /* 0x000fe400078e0012 */
.L_x_22749:
[----:B------:R-:W-:Y:S05]  /*13470*/  BSYNC B1 ;  /* 0x0000000000017941 */ /* 0x000fea0003800000 */
.L_x_22747:
        /* <DEDUP_REMOVED lines=16> */
.L_x_22753:
[----:B------:R-:W-:Y:S05]  /*13580*/  BSYNC B2 ;  /* 0x0000000000027941 */ /* 0x000fea0003800000 */
.L_x_22752:
        /* <DEDUP_REMOVED lines=44> */
.L_x_22751:
[----:B------:R-:W-:Y:S05]  /*13850*/  BSYNC B1 ;  /* 0x0000000000017941 */ /* 0x000fea0003800000 */
.L_x_22750:
        /* <DEDUP_REMOVED lines=15> */
.L_x_22754:
        /* <DEDUP_REMOVED lines=12> */
.L_x_22757:
[----:B------:R-:W-:Y:S02]  /*13a10*/  IMAD.MOV.U32 R10, RZ, RZ, R18 ;  /* 0x000000ffff0a7224 */ /* 0x000fe400078e0012 */
.L_x_22758:
[----:B------:R-:W-:Y:S05]  /*13a20*/  BSYNC B1 ;  /* 0x0000000000017941 */ /* 0x000fea0003800000 */
.L_x_22756:
        /* <DEDUP_REMOVED lines=16> */
.L_x_22762:
[----:B------:R-:W-:Y:S05]  /*13b30*/  BSYNC B2 ;  /* 0x0000000000027941 */ /* 0x000fea0003800000 */
.L_x_22761:
        /* <DEDUP_REMOVED lines=44> */
.L_x_22760:
[----:B------:R-:W-:Y:S05]  /*13e00*/  BSYNC B1 ;  /* 0x0000000000017941 */ /* 0x000fea0003800000 */
.L_x_22759:
        /* <DEDUP_REMOVED lines=9> */
.L_x_22755:
        /* <DEDUP_REMOVED lines=12> */
.L_x_22764:
[----:B------:R-:W-:Y:S02]  /*13f60*/  IMAD.MOV.U32 R30, RZ, RZ, R18 ;  /* 0x000000ffff1e7224 */ /* 0x000fe400078e0012 */
.L_x_22765:
[----:B------:R-:W-:Y:S05]  /*13f70*/  BSYNC B1 ;  /* 0x0000000000017941 */ /* 0x000fea0003800000 */
.L_x_22763:
        /* <DEDUP_REMOVED lines=16> */
.L_x_22769:
[----:B------:R-:W-:Y:S05]  /*14080*/  BSYNC B2 ;  /* 0x0000000000027941 */ /* 0x000fea0003800000 */
.L_x_22768:
        /* <DEDUP_REMOVED lines=44> */
.L_x_22767:
[----:B------:R-:W-:Y:S05]  /*14350*/  BSYNC B1 ;  /* 0x0000000000017941 */ /* 0x000fea0003800000 */
.L_x_22766:
        /* <DEDUP_REMOVED lines=14> */
.L_x_22770:
        /* <DEDUP_REMOVED lines=12> */
.L_x_22773:
[----:B------:R-:W-:Y:S02]  /*14500*/  IMAD.MOV.U32 R9, RZ, RZ, R18 ;  /* 0x000000ffff097224 */ /* 0x000fe400078e0012 */
.L_x_22774:
[----:B------:R-:W-:Y:S05]  /*14510*/  BSYNC B1 ;  /* 0x0000000000017941 */ /* 0x000fea0003800000 */
.L_x_22772:
        /* <DEDUP_REMOVED lines=16> */
.L_x_22778:
[----:B------:R-:W-:Y:S05]  /*14620*/  BSYNC B2 ;  /* 0x0000000000027941 */ /* 0x000fea0003800000 */
.L_x_22777:
        /* <DEDUP_REMOVED lines=44> */
.L_x_22776:
[----:B------:R-:W-:Y:S05]  /*148f0*/  BSYNC B1 ;  /* 0x0000000000017941 */ /* 0x000fea0003800000 */
.L_x_22775:
        /* <DEDUP_REMOVED lines=9> */
.L_x_22771:
        /* <DEDUP_REMOVED lines=12> */
.L_x_22780:
[----:B------:R-:W-:Y:S02]  /*14a50*/  IMAD.MOV.U32 R20, RZ, RZ, R18 ;  /* 0x000000ffff147224 */ /* 0x000fe400078e0012 */
.L_x_22781:
[----:B------:R-:W-:Y:S05]  /*14a60*/  BSYNC B1 ;  /* 0x0000000000017941 */ /* 0x000fea0003800000 */
.L_x_22779:
        /* <DEDUP_REMOVED lines=16> */
.L_x_22785:
[----:B------:R-:W-:Y:S05]  /*14b70*/  BSYNC B2 ;  /* 0x0000000000027941 */ /* 0x000fea0003800000 */
.L_x_22784:
        /* <DEDUP_REMOVED lines=44> */
.L_x_22783:
[----:B------:R-:W-:Y:S05]  /*14e40*/  BSYNC B1 ;  /* 0x0000000000017941 */ /* 0x000fea0003800000 */
.L_x_22782:
        /* <DEDUP_REMOVED lines=14> */
.L_x_22786:
        /* <DEDUP_REMOVED lines=12> */
.L_x_22789:
[----:B------:R-:W-:Y:S02]  /*14ff0*/  IMAD.MOV.U32 R8, RZ, RZ, R18 ;  /* 0x000000ffff087224 */ /* 0x000fe400078e0012 */
.L_x_22790:
[----:B------:R-:W-:Y:S05]  /*15000*/  BSYNC B1 ;  /* 0x0000000000017941 */ /* 0x000fea0003800000 */
.L_x_22788:
        /* <DEDUP_REMOVED lines=16> */
.L_x_22794:
[----:B------:R-:W-:Y:S05]  /*15110*/  BSYNC B2 ;  /* 0x0000000000027941 */ /* 0x000fea0003800000 */
.L_x_22793:
        /* <DEDUP_REMOVED lines=44> */
.L_x_22792:
[----:B------:R-:W-:Y:S05]  /*153e0*/  BSYNC B1 ;  /* 0x0000000000017941 */ /* 0x000fea0003800000 */
.L_x_22791:
        /* <DEDUP_REMOVED lines=9> */
.L_x_22787:
        /* <DEDUP_REMOVED lines=12> */
.L_x_22796:
[----:B------:R-:W-:Y:S02]  /*15540*/  IMAD.MOV.U32 R20, RZ, RZ, R18 ;  /* 0x000000ffff147224 */ /* 0x000fe400078e0012 */
.L_x_22797:
[----:B------:R-:W-:Y:S05]  /*15550*/  BSYNC B1 ;  /* 0x0000000000017941 */ /* 0x000fea0003800000 */
.L_x_22795:
        /* <DEDUP_REMOVED lines=16> */
.L_x_22801:
[----:B------:R-:W-:Y:S05]  /*15660*/  BSYNC B2 ;  /* 0x0000000000027941 */ /* 0x000fea0003800000 */
.L_x_22800:
        /* <DEDUP_REMOVED lines=44> */
.L_x_22799:
[----:B------:R-:W-:Y:S05]  /*15930*/  BSYNC B1 ;  /* 0x0000000000017941 */ /* 0x000fea0003800000 */
.L_x_22798:
        /* <DEDUP_REMOVED lines=12> */
.L_x_22802:
        /* <DEDUP_REMOVED lines=12> */
.L_x_22805:
[----:B------:R-:W-:Y:S02]  /*15ac0*/  IMAD.MOV.U32 R7, RZ, RZ, R18 ;  /* 0x000000ffff077224 */ /* 0x000fe400078e0012 */
.L_x_22806:
[----:B------:R-:W-:Y:S05]  /*15ad0*/  BSYNC B1 ;  /* 0x0000000000017941 */ /* 0x000fea0003800000 */
.L_x_22804:
        /* <DEDUP_REMOVED lines=16> */
.L_x_22810:
[----:B------:R-:W-:Y:S05]  /*15be0*/  BSYNC B2 ;  /* 0x0000000000027941 */ /* 0x000fea0003800000 */
.L_x_22809:
        /* <DEDUP_REMOVED lines=44> */
.L_x_22808:
[----:B------:R-:W-:Y:S05]  /*15eb0*/  BSYNC B1 ;  /* 0x0000000000017941 */ /* 0x000fea0003800000 */
.L_x_22807:
        /* <DEDUP_REMOVED lines=9> */
.L_x_22803:
        /* <DEDUP_REMOVED lines=12> */
.L_x_22812:
[----:B------:R-:W-:Y:S02]  /*16010*/  IMAD.MOV.U32 R28, RZ, RZ, R18 ;  /* 0x000000ffff1c7224 */ /* 0x000fe400078e0012 */
.L_x_22813:
[----:B------:R-:W-:Y:S05]  /*16020*/  BSYNC B1 ;  /* 0x0000000000017941 */ /* 0x000fea0003800000 */
.L_x_22811:
        /* <DEDUP_REMOVED lines=16> */
.L_x_22817:
[----:B------:R-:W-:Y:S05]  /*16130*/  BSYNC B2 ;  /* 0x0000000000027941 */ /* 0x000fea0003800000 */
.L_x_22816:
        /* <DEDUP_REMOVED lines=44> */
.L_x_22815:
[----:B------:R-:W-:Y:S05]  /*16400*/  BSYNC B1 ;  /* 0x0000000000017941 */ /* 0x000fea0003800000 */
.L_x_22814:
        /* <DEDUP_REMOVED lines=12> */
.L_x_22818:
        /* <DEDUP_REMOVED lines=12> */
.L_x_22821:
[----:B------:R-:W-:Y:S02]  /*16590*/  IMAD.MOV.U32 R6, RZ, RZ, R18 ;  /* 0x000000ffff067224 */ /* 0x000fe400078e0012 */
.L_x_22822:
[----:B------:R-:W-:Y:S05]  /*165a0*/  BSYNC B1 ;  /* 0x0000000000017941 */ /* 0x000fea0003800000 */
.L_x_22820:
        /* <DEDUP_REMOVED lines=16> */
.L_x_22826:
[----:B------:R-:W-:Y:S05]  /*166b0*/  BSYNC B2 ;  /* 0x0000000000027941 */ /* 0x000fea0003800000 */
.L_x_22825:
        /* <DEDUP_REMOVED lines=44> */
.L_x_22824:
[----:B------:R-:W-:Y:S05]  /*16980*/  BSYNC B1 ;  /* 0x0000000000017941 */ /* 0x000fea0003800000 */
.L_x_22823:
        /* <DEDUP_REMOVED lines=9> */
.L_x_22819:
        /* <DEDUP_REMOVED lines=12> */
.L_x_22828:
[----:B------:R-:W-:Y:S02]  /*16ae0*/  IMAD.MOV.U32 R28, RZ, RZ, R18 ;  /* 0x000000ffff1c7224 */ /* 0x000fe400078e0012 */
.L_x_22829:
[----:B------:R-:W-:Y:S05]  /*16af0*/  BSYNC B1 ;  /* 0x0000000000017941 */ /* 0x000fea0003800000 */
.L_x_22827:
        /* <DEDUP_REMOVED lines=16> */
.L_x_22833:
[----:B------:R-:W-:Y:S05]  /*16c00*/  BSYNC B2 ;  /* 0x0000000000027941 */ /* 0x000fea0003800000 */
.L_x_22832:
        /* <DEDUP_REMOVED lines=44> */
.L_x_22831:
[----:B------:R-:W-:Y:S05]  /*16ed0*/  BSYNC B1 ;  /* 0x0000000000017941 */ /* 0x000fea0003800000 */
.L_x_22830:
        /* <DEDUP_REMOVED lines=12> */
.L_x_22834:
        /* <DEDUP_REMOVED lines=12> */
.L_x_22837:
[----:B------:R-:W-:Y:S02]  /*17060*/  IMAD.MOV.U32 R5, RZ, RZ, R18 ;  /* 0x000000ffff057224 */ /* 0x000fe400078e0012 */
.L_x_22838:
[----:B------:R-:W-:Y:S05]  /*17070*/  BSYNC B1 ;  /* 0x0000000000017941 */ /* 0x000fea0003800000 */
.L_x_22836:
        /* <DEDUP_REMOVED lines=16> */
.L_x_22842:
[----:B------:R-:W-:Y:S05]  /*17180*/  BSYNC B2 ;  /* 0x0000000000027941 */ /* 0x000fea0003800000 */
.L_x_22841:
        /* <DEDUP_REMOVED lines=44> */
.L_x_22840:
[----:B------:R-:W-:Y:S05]  /*17450*/  BSYNC B1 ;  /* 0x0000000000017941 */ /* 0x000fea0003800000 */
.L_x_22839:
        /* <DEDUP_REMOVED lines=9> */
.L_x_22835:
        /* <DEDUP_REMOVED lines=12> */
.L_x_22844:
[----:B------:R-:W-:Y:S02]  /*175b0*/  IMAD.MOV.U32 R22, RZ, RZ, R18 ;  /* 0x000000ffff167224 */ /* 0x000fe400078e0012 */
.L_x_22845:
[----:B------:R-:W-:Y:S05]  /*175c0*/  BSYNC B1 ;  /* 0x0000000000017941 */ /* 0x000fea0003800000 */
.L_x_22843:
        /* <DEDUP_REMOVED lines=16> */
.L_x_22849:
[----:B------:R-:W-:Y:S05]  /*176d0*/  BSYNC B2 ;  /* 0x0000000000027941 */ /* 0x000fea0003800000 */
.L_x_22848:
        /* <DEDUP_REMOVED lines=44> */
.L_x_22847:
[----:B------:R-:W-:Y:S05]  /*179a0*/  BSYNC B1 ;  /* 0x0000000000017941 */ /* 0x000fea0003800000 */
.L_x_22846:
        /* <DEDUP_REMOVED lines=12> */
.L_x_22850:
        /* <DEDUP_REMOVED lines=12> */
.L_x_22853:
[----:B------:R-:W-:Y:S02]  /*17b30*/  IMAD.MOV.U32 R4, RZ, RZ, R18 ;  /* 0x000000ffff047224 */ /* 0x000fe400078e0012 */
.L_x_22854:
[----:B------:R-:W-:Y:S05]  /*17b40*/  BSYNC B1 ;  /* 0x0000000000017941 */ /* 0x000fea0003800000 */
.L_x_22852:
        /* <DEDUP_REMOVED lines=16> */
.L_x_22858:
[----:B------:R-:W-:Y:S05]  /*17c50*/  BSYNC B2 ;  /* 0x0000000000027941 */ /* 0x000fea0003800000 */
.L_x_22857:
        /* <DEDUP_REMOVED lines=44> */
.L_x_22856:
[----:B------:R-:W-:Y:S05]  /*17f20*/  BSYNC B1 ;  /* 0x0000000000017941 */ /* 0x000fea0003800000 */
.L_x_22855:
        /* <DEDUP_REMOVED lines=9> */
.L_x_22851:
        /* <DEDUP_REMOVED lines=12> */
.L_x_22860:
[----:B------:R-:W-:Y:S02]  /*18080*/  IMAD.MOV.U32 R22, RZ, RZ, R18 ;  /* 0x000000ffff167224 */ /* 0x000fe400078e0012 */
.L_x_22861:
[----:B------:R-:W-:Y:S05]  /*18090*/  BSYNC B1 ;  /* 0x0000000000017941 */ /* 0x000fea0003800000 */
.L_x_22859:
        /* <DEDUP_REMOVED lines=16> */
.L_x_22865:
[----:B------:R-:W-:Y:S05]  /*181a0*/  BSYNC B2 ;  /* 0x0000000000027941 */ /* 0x000fea0003800000 */
.L_x_22864:
        /* <DEDUP_REMOVED lines=44> */
.L_x_22863:
[----:B------:R-:W-:Y:S05]  /*18470*/  BSYNC B1 ;  /* 0x0000000000017941 */ /* 0x000fea0003800000 */
.L_x_22862:
        /* <DEDUP_REMOVED lines=13> */
.L_x_22866:
        /* <DEDUP_REMOVED lines=12> */
.L_x_22869:
[----:B------:R-:W-:Y:S02]  /*18610*/  IMAD.MOV.U32 R3, RZ, RZ, R18 ;  /* 0x000000ffff037224 */ /* 0x000fe400078e0012 */
.L_x_22870:
[----:B------:R-:W-:Y:S05]  /*18620*/  BSYNC B1 ;  /* 0x0000000000017941 */ /* 0x000fea0003800000 */
.L_x_22868:
        /* <DEDUP_REMOVED lines=19> */
.L_x_22874:
[----:B------:R-:W-:Y:S05]  /*18760*/  BSYNC B2 ;  /* 0x0000000000027941 */ /* 0x000fea0003800000 */
.L_x_22873:
        /* <DEDUP_REMOVED lines=44> */
.L_x_22872:
[----:B------:R-:W-:Y:S05]  /*18a30*/  BSYNC B1 ;  /* 0x0000000000017941 */ /* 0x000fea0003800000 */
.L_x_22871:
        /* <DEDUP_REMOVED lines=9> */
.L_x_22867:
        /* <DEDUP_REMOVED lines=14> */
[----:B------:R-:W-:-:S02]  /*18bb0*/  LOP3.LUT P6, RZ, R11, 0x20, RZ, 0xc0, !PT ;  /* 0x000000200bff7812 */ /* 0x000fc400078cc0ff */
[----:B------:R-:W-:Y:S01]  /*18bc0*/  IADD3 R205, R12, 0x80, RZ ;  /* 0x000000800ccd7810 */ /* 0x000fe20007ffe0ff */
        /* <DEDUP_REMOVED lines=30> */
.L_x_22875:
        /* <DEDUP_REMOVED lines=19> */
.L_x_22877:
[----:B------:R-:W-:Y:S02]  /*18ee0*/  MOV R30, R18 ;  /* 0x00000012001e7202 */ /* 0x000fe40000000f00 */
.L_x_22878:
[----:B------:R-:W-:Y:S05]  /*18ef0*/  BSYNC B1 ;  /* 0x0000000000017941 */ /* 0x000fea0003800000 */
.L_x_22876:
        /* <DEDUP_REMOVED lines=16> */
.L_x_22882:
[----:B------:R-:W-:Y:S05]  /*19000*/  BSYNC B2 ;  /* 0x0000000000027941 */ /* 0x000fea0003800000 */
.L_x_22881:
        /* <DEDUP_REMOVED lines=44> */
.L_x_22880:
[----:B------:R-:W-:Y:S05]  /*192d0*/  BSYNC B1 ;  /* 0x0000000000017941 */ /* 0x000fea0003800000 */
.L_x_22879:
        /* <DEDUP_REMOVED lines=15> */
.L_x_22883:
        /* <DEDUP_REMOVED lines=12> */
.L_x_22886:
[----:B------:R-:W-:Y:S02]  /*19490*/  IMAD.MOV.U32 R10, RZ, RZ, R18 ;  /* 0x000000ffff0a7224 */ /* 0x000fe400078e0012 */
.L_x_22887:
[----:B------:R-:W-:Y:S05]  /*194a0*/  BSYNC B1 ;  /* 0x0000000000017941 */ /* 0x000fea0003800000 */
.L_x_22885:
        /* <DEDUP_REMOVED lines=16> */
.L_x_22891:
[----:B------:R-:W-:Y:S05]  /*195b0*/  BSYNC B2 ;  /* 0x0000000000027941 */ /* 0x000fea0003800000 */
.L_x_22890:
        /* <DEDUP_REMOVED lines=44> */
.L_x_22889:
[----:B------:R-:W-:Y:S05]  /*19880*/  BSYNC B1 ;  /* 0x0000000000017941 */ /* 0x000fea0003800000 */
.L_x_22888:
        /* <DEDUP_REMOVED lines=9> */
.L_x_22884:
        /* <DEDUP_REMOVED lines=12> */
.L_x_22893:
[----:B------:R-:W-:Y:S02]  /*199e0*/  IMAD.MOV.U32 R30, RZ, RZ, R18 ;  /* 0x000000ffff1e7224 */ /* 0x000fe400078e0012 */
.L_x_22894:
[----:B------:R-:W-:Y:S05]  /*199f0*/  BSYNC B1 ;  /* 0x0000000000017941 */ /* 0x000fea0003800000 */
.L_x_22892:
        /* <DEDUP_REMOVED lines=16> */
.L_x_22898:
[----:B------:R-:W-:Y:S05]  /*19b00*/  BSYNC B2 ;  /* 0x0000000000027941 */ /* 0x000fea0003800000 */
.L_x_22897:
        /* <DEDUP_REMOVED lines=44> */
.L_x_22896:
[----:B------:R-:W-:Y:S05]  /*19dd0*/  BSYNC B1 ;  /* 0x0000000000017941 */ /* 0x000fea0003800000 */
.L_x_22895:
        /* <DEDUP_REMOVED lines=14> */
.L_x_22899:
        /* <DEDUP_REMOVED lines=12> */
.L_x_22902:
[----:B------:R-:W-:Y:S02]  /*19f80*/  IMAD.MOV.U32 R9, RZ, RZ, R18 ;  /* 0x000000ffff097224 */ /* 0x000fe400078e0012 */
.L_x_22903:
[----:B------:R-:W-:Y:S05]  /*19f90*/  BSYNC B1 ;  /* 0x0000000000017941 */ /* 0x000fea0003800000 */
.L_x_22901:
        /* <DEDUP_REMOVED lines=16> */
.L_x_22907:
[----:B------:R-:W-:Y:S05]  /*1a0a0*/  BSYNC B2 ;  /* 0x0000000000027941 */ /* 0x000fea0003800000 */
.L_x_22906:
        /* <DEDUP_REMOVED lines=44> */
.L_x_22905:
[----:B------:R-:W-:Y:S05]  /*1a370*/  BSYNC B1 ;  /* 0x0000000000017941 */ /* 0x000fea0003800000 */
.L_x_22904:
        /* <DEDUP_REMOVED lines=9> */
.L_x_22900:
        /* <DEDUP_REMOVED lines=12> */
.L_x_22909:
[----:B------:R-:W-:Y:S02]  /*1a4d0*/  IMAD.MOV.U32 R20, RZ, RZ, R18 ;  /* 0x000000ffff147224 */ /* 0x000fe400078e0012 */
.L_x_22910:
[----:B------:R-:W-:Y:S05]  /*1a4e0*/  BSYNC B1 ;  /* 0x0000000000017941 */ /* 0x000fea0003800000 */
.L_x_22908:
        /* <DEDUP_REMOVED lines=16> */
.L_x_22914:
[----:B------:R-:W-:Y:S05]  /*1a5f0*/  BSYNC B2 ;  /* 0x0000000000027941 */ /* 0x000fea0003800000 */
.L_x_22913:
        /* <DEDUP_REMOVED lines=44> */
.L_x_22912:
[----:B------:R-:W-:Y:S05]  /*1a8c0*/  BSYNC B1 ;  /* 0x0000000000017941 */ /* 0x000fea0003800000 */
.L_x_22911:
        /* <DEDUP_REMOVED lines=14> */
.L_x_22915:
        /* <DEDUP_REMOVED lines=12> */
.L_x_22918:
[----:B------:R-:W-:Y:S02]  /*1aa70*/  IMAD.MOV.U32 R8, RZ, RZ, R18 ;  /* 0x000000ffff087224 */ /* 0x000fe400078e0012 */
.L_x_22919:
[----:B------:R-:W-:Y:S05]  /*1aa80*/  BSYNC B1 ;  /* 0x0000000000017941 */ /* 0x000fea0003800000 */
.L_x_22917:
        /* <DEDUP_REMOVED lines=16> */
.L_x_22923:
[----:B------:R-:W-:Y:S05]  /*1ab90*/  BSYNC B2 ;  /* 0x0000000000027941 */ /* 0x000fea0003800000 */
.L_x_22922:
        /* <DEDUP_REMOVED lines=44> */
.L_x_22921:
[----:B------:R-:W-:Y:S05]  /*1ae60*/  BSYNC B1 ;  /* 0x0000000000017941 */ /* 0x000fea0003800000 */
.L_x_22920:
        /* <DEDUP_REMOVED lines=9> */
.L_x_22916:
        /* <DEDUP_REMOVED lines=12> */
.L_x_22925:
[----:B------:R-:W-:Y:S02]  /*1afc0*/  IMAD.MOV.U32 R20, RZ, RZ, R18 ;  /* 0x000000ffff147224 */ /* 0x000fe400078e0012 */
.L_x_22926:
[----:B------:R-:W-:Y:S05]  /*1afd0*/  BSYNC B1 ;  /* 0x0000000000017941 */ /* 0x000fea0003800000 */
.L_x_22924:
        /* <DEDUP_REMOVED lines=16> */
.L_x_22930:
[----:B------:R-:W-:Y:S05]  /*1b0e0*/  BSYNC B2 ;  /* 0x0000000000027941 */ /* 0x000fea0003800000 */
.L_x_22929:
        /* <DEDUP_REMOVED lines=44> */
.L_x_22928:
[----:B------:R-:W-:Y:S05]  /*1b3b0*/  BSYNC B1 ;  /* 0x0000000000017941 */ /* 0x000fea0003800000 */
.L_x_22927:
        /* <DEDUP_REMOVED lines=12> */
.L_x_22931:
        /* <DEDUP_REMOVED lines=12> */
.L_x_22934:
[----:B------:R-:W-:Y:S02]  /*1b540*/  MOV R7, R18 ;  /* 0x0000001200077202 */ /* 0x000fe40000000f00 */
.L_x_22935:
[----:B------:R-:W-:Y:S05]  /*1b550*/  BSYNC B1 ;  /* 0x0000000000017941 */ /* 0x000fea0003800000 */
.L_x_22933:
        /* <DEDUP_REMOVED lines=16> */
.L_x_22939:
[----:B------:R-:W-:Y:S05]  /*1b660*/  BSYNC B2 ;  /* 0x0000000000027941 */ /* 0x000fea0003800000 */
.L_x_22938:
        /* <DEDUP_REMOVED lines=44> */
.L_x_22937:
[----:B------:R-:W-:Y:S05]  /*1b930*/  BSYNC B1 ;  /* 0x0000000000017941 */ /* 0x000fea0003800000 */
.L_x_22936:
        /* <DEDUP_REMOVED lines=9> */
.L_x_22932:
        /* <DEDUP_REMOVED lines=12> */
.L_x_22941:
[----:B------:R-:W-:Y:S02]  /*1ba90*/  IMAD.MOV.U32 R28, RZ, RZ, R18 ;  /* 0x000000ffff1c7224 */ /* 0x000fe400078e0012 */
.L_x_22942:
[----:B------:R-:W-:Y:S05]  /*1baa0*/  BSYNC B1 ;  /* 0x0000000000017941 */ /* 0x000fea0003800000 */
.L_x_22940:
        /* <DEDUP_REMOVED lines=16> */
.L_x_22946:
[----:B------:R-:W-:Y:S05]  /*1bbb0*/  BSYNC B2 ;  /* 0x0000000000027941 */ /* 0x000fea0003800000 */
.L_x_22945:
        /* <DEDUP_REMOVED lines=44> */
.L_x_22944:
[----:B------:R-:W-:Y:S05]  /*1be80*/  BSYNC B1 ;  /* 0x0000000000017941 */ /* 0x000fea0003800000 */
.L_x_22943:
        /* <DEDUP_REMOVED lines=12> */
.L_x_22947:
        /* <DEDUP_REMOVED lines=12> */
.L_x_22950:
[----:B------:R-:W-:Y:S02]  /*1c010*/  IMAD.MOV.U32 R6, RZ, RZ, R18 ;  /* 0x000000ffff067224 */ /* 0x000fe400078e0012 */
.L_x_22951:
[----:B------:R-:W-:Y:S05]  /*1c020*/  BSYNC B1 ;  /* 0x0000000000017941 */ /* 0x000fea0003800000 */
.L_x_22949:
        /* <DEDUP_REMOVED lines=16> */
.L_x_22955:
[----:B------:R-:W-:Y:S05]  /*1c130*/  BSYNC B2 ;  /* 0x0000000000027941 */ /* 0x000fea0003800000 */
.L_x_22954:
        /* <DEDUP_REMOVED lines=44> */
.L_x_22953:
[----:B------:R-:W-:Y:S05]  /*1c400*/  BSYNC B1 ;  /* 0x0000000000017941 */ /* 0x000fea0003800000 */
.L_x_22952:
        /* <DEDUP_REMOVED lines=9> */
.L_x_22948:
        /* <DEDUP_REMOVED lines=12> */
.L_x_22957:
[----:B------:R-:W-:Y:S02]  /*1c560*/  IMAD.MOV.U32 R28, RZ, RZ, R18 ;  /* 0x000000ffff1c7224 */ /* 0x000fe400078e0012 */
.L_x_22958:
[----:B------:R-:W-:Y:S05]  /*1c570*/  BSYNC B1 ;  /* 0x0000000000017941 */ /* 0x000fea0003800000 */
.L_x_22956:
        /* <DEDUP_REMOVED lines=16> */
.L_x_22962:
[----:B------:R-:W-:Y:S05]  /*1c680*/  BSYNC B2 ;  /* 0x0000000000027941 */ /* 0x000fea0003800000 */
.L_x_22961:
        /* <DEDUP_REMOVED lines=44> */
.L_x_22960:
[----:B------:R-:W-:Y:S05]  /*1c950*/  BSYNC B1 ;  /* 0x0000000000017941 */ /* 0x000fea0003800000 */
.L_x_22959:
        /* <DEDUP_REMOVED lines=12> */
.L_x_22963:
        /* <DEDUP_REMOVED lines=12> */
.L_x_22966:
[----:B------:R-:W-:Y:S02]  /*1cae0*/  IMAD.MOV.U32 R5, RZ, RZ, R18 ;  /* 0x000000ffff057224 */ /* 0x000fe400078e0012 */
.L_x_22967:
[----:B------:R-:W-:Y:S05]  /*1caf0*/  BSYNC B1 ;  /* 0x0000000000017941 */ /* 0x000fea0003800000 */
.L_x_22965:
        /* <DEDUP_REMOVED lines=16> */
.L_x_22971:
[----:B------:R-:W-:Y:S05]  /*1cc00*/  BSYNC B2 ;  /* 0x0000000000027941 */ /* 0x000fea0003800000 */
.L_x_22970:
        /* <DEDUP_REMOVED lines=44> */
.L_x_22969:
[----:B------:R-:W-:Y:S05]  /*1ced0*/  BSYNC B1 ;  /* 0x0000000000017941 */ /* 0x000fea0003800000 */
.L_x_22968:
        /* <DEDUP_REMOVED lines=9> */
.L_x_22964:
        /* <DEDUP_REMOVED lines=12> */
.L_x_22973:
[----:B------:R-:W-:Y:S02]  /*1d030*/  IMAD.MOV.U32 R22, RZ, RZ, R18 ;  /* 0x000000ffff167224 */ /* 0x000fe400078e0012 */
.L_x_22974:
[----:B------:R-:W-:Y:S05]  /*1d040*/  BSYNC B1 ;  /* 0x0000000000017941 */ /* 0x000fea0003800000 */
.L_x_22972:
        /* <DEDUP_REMOVED lines=16> */
.L_x_22978:
[----:B------:R-:W-:Y:S05]  /*1d150*/  BSYNC B2 ;  /* 0x0000000000027941 */ /* 0x000fea0003800000 */
.L_x_22977:
        /* <DEDUP_REMOVED lines=44> */
.L_x_22976:
[----:B------:R-:W-:Y:S05]  /*1d420*/  BSYNC B1 ;  /* 0x0000000000017941 */ /* 0x000fea0003800000 */
.L_x_22975:
        /* <DEDUP_REMOVED lines=12> */
.L_x_22979:
        /* <DEDUP_REMOVED lines=12> */
.L_x_22982:
[----:B------:R-:W-:Y:S02]  /*1d5b0*/  IMAD.MOV.U32 R4, RZ, RZ, R18 ;  /* 0x000000ffff047224 */ /* 0x000fe400078e0012 */
.L_x_22983:
[----:B------:R-:W-:Y:S05]  /*1d5c0*/  BSYNC B1 ;  /* 0x0000000000017941 */ /* 0x000fea0003800000 */
.L_x_22981:
        /* <DEDUP_REMOVED lines=16> */
.L_x_22987:
[----:B------:R-:W-:Y:S05]  /*1d6d0*/  BSYNC B2 ;  /* 0x0000000000027941 */ /* 0x000fea0003800000 */
.L_x_22986:
        /* <DEDUP_REMOVED lines=44> */
.L_x_22985:
[----:B------:R-:W-:Y:S05]  /*1d9a0*/  BSYNC B1 ;  /* 0x0000000000017941 */ /* 0x000fea0003800000 */
.L_x_22984:
        /* <DEDUP_REMOVED lines=9> */
.L_x_22980:
        /* <DEDUP_REMOVED lines=12> */
.L_x_22989:
[----:B------:R-:W-:Y:S02]  /*1db00*/  IMAD.MOV.U32 R22, RZ, RZ, R18 ;  /* 0x000000ffff167224 */ /* 0x000fe400078e0012 */
.L_x_22990:
[----:B------:R-:W-:Y:S05]  /*1db10*/  BSYNC B1 ;  /* 0x0000000000017941 */ /* 0x000fea0003800000 */
.L_x_22988:
        /* <DEDUP_REMOVED lines=16> */
.L_x_22994:
[----:B------:R-:W-:Y:S05]  /*1dc20*/  BSYNC B2 ;  /* 0x0000000000027941 */ /* 0x000fea0003800000 */
.L_x_22993:
        /* <DEDUP_REMOVED lines=44> */
.L_x_22992:
[----:B------:R-:W-:Y:S05]  /*1def0*/  BSYNC B1 ;  /* 0x0000000000017941 */ /* 0x000fea0003800000 */
.L_x_22991:
        /* <DEDUP_REMOVED lines=13> */
.L_x_22995:
        /* <DEDUP_REMOVED lines=12> */
.L_x_22998:
[----:B------:R-:W-:Y:S02]  /*1e090*/  IMAD.MOV.U32 R3, RZ, RZ, R18 ;  /* 0x000000ffff037224 */ /* 0x000fe400078e0012 */
.L_x_22999:
[----:B------:R-:W-:Y:S05]  /*1e0a0*/  BSYNC B1 ;  /* 0x0000000000017941 */ /* 0x000fea0003800000 */
.L_x_22997:
        /* <DEDUP_REMOVED lines=19> */
.L_x_23003:
[----:B------:R-:W-:Y:S05]  /*1e1e0*/  BSYNC B2 ;  /* 0x0000000000027941 */ /* 0x000fea0003800000 */
.L_x_23002:
        /* <DEDUP_REMOVED lines=44> */
.L_x_23001:
[----:B------:R-:W-:Y:S05]  /*1e4b0*/  BSYNC B1 ;  /* 0x0000000000017941 */ /* 0x000fea0003800000 */
.L_x_23000:
        /* <DEDUP_REMOVED lines=9> */
.L_x_22996:
        /* <DEDUP_REMOVED lines=46> */
.L_x_23004:
        /* <DEDUP_REMOVED lines=19> */
.L_x_23006:
[----:B------:R-:W-:Y:S02]  /*1e960*/  IMAD.MOV.U32 R30, RZ, RZ, R18 ;  /* 0x000000ffff1e7224 */ /* 0x000fe400078e0012 */
.L_x_23007:
[----:B------:R-:W-:Y:S05]  /*1e970*/  BSYNC B1 ;  /* 0x0000000000017941 */ /* 0x000fea0003800000 */
.L_x_23005:
        /* <DEDUP_REMOVED lines=16> */
.L_x_23011:
[----:B------:R-:W-:Y:S05]  /*1ea80*/  BSYNC B2 ;  /* 0x0000000000027941 */ /* 0x000fea0003800000 */
.L_x_23010:
        /* <DEDUP_REMOVED lines=44> */
.L_x_23009:
[----:B------:R-:W-:Y:S05]  /*1ed50*/  BSYNC B1 ;  /* 0x0000000000017941 */ /* 0x000fea0003800000 */
.L_x_23008:
        /* <DEDUP_REMOVED lines=15> */
.L_x_23012:
        /* <DEDUP_REMOVED lines=12> */
.L_x_23015:
[----:B------:R-:W-:Y:S02]  /*1ef10*/  IMAD.MOV.U32 R10, RZ, RZ, R18 ;  /* 0x000000ffff0a7224 */ /* 0x000fe400078e0012 */
.L_x_23016:
[----:B------:R-:W-:Y:S05]  /*1ef20*/  BSYNC B1 ;  /* 0x0000000000017941 */ /* 0x000fea0003800000 */
.L_x_23014:
        /* <DEDUP_REMOVED lines=16> */
.L_x_23020:
[----:B------:R-:W-:Y:S05]  /*1f030*/  BSYNC B2 ;  /* 0x0000000000027941 */ /* 0x000fea0003800000 */
.L_x_23019:
        /* <DEDUP_REMOVED lines=44> */
.L_x_23018:
[----:B------:R-:W-:Y:S05]  /*1f300*/  BSYNC B1 ;  /* 0x0000000000017941 */ /* 0x000fea0003800000 */
.L_x_23017:
        /* <DEDUP_REMOVED lines=9> */
.L_x_23013:
        /* <DEDUP_REMOVED lines=12> */
.L_x_23022:
[----:B------:R-:W-:Y:S02]  /*1f460*/  IMAD.MOV.U32 R30, RZ, RZ, R18 ;  /* 0x000000ffff1e7224 */ /* 0x000fe400078e0012 */
.L_x_23023:
[----:B------:R-:W-:Y:S05]  /*1f470*/  BSYNC B1 ;  /* 0x0000000000017941 */ /* 0x000fea0003800000 */
.L_x_23021:
        /* <DEDUP_REMOVED lines=16> */
.L_x_23027:
[----:B------:R-:W-:Y:S05]  /*1f580*/  BSYNC B2 ;  /* 0x0000000000027941 */ /* 0x000fea0003800000 */
.L_x_23026:
        /* <DEDUP_REMOVED lines=44> */
.L_x_23025:
[----:B------:R-:W-:Y:S05]  /*1f850*/  BSYNC B1 ;  /* 0x0000000000017941 */ /* 0x000fea0003800000 */
.L_x_23024:
        /* <DEDUP_REMOVED lines=14> */
.L_x_23028:
        /* <DEDUP_REMOVED lines=12> */
.L_x_23031:
[----:B------:R-:W-:Y:S02]  /*1fa00*/  IMAD.MOV.U32 R9, RZ, RZ, R18 ;  /* 0x000000ffff097224 */ /* 0x000fe400078e0012 */
.L_x_23032:
[----:B------:R-:W-:Y:S05]  /*1fa10*/  BSYNC B1 ;  /* 0x0000000000017941 */ /* 0x000fea0003800000 */
.L_x_23030:
        /* <DEDUP_REMOVED lines=16> */
.L_x_23036:
[----:B------:R-:W-:Y:S05]  /*1fb20*/  BSYNC B2 ;  /* 0x0000000000027941 */ /* 0x000fea0003800000 */
.L_x_23035:
        /* <DEDUP_REMOVED lines=44> */
.L_x_23034:
[----:B------:R-:W-:Y:S05]  /*1fdf0*/  BSYNC B1 ;  /* 0x0000000000017941 */ /* 0x000fea0003800000 */
.L_x_23033:
        /* <DEDUP_REMOVED lines=9> */
.L_x_23029:
        /* <DEDUP_REMOVED lines=12> */
.L_x_23038:
[----:B------:R-:W-:Y:S02]  /*1ff50*/  IMAD.MOV.U32 R20, RZ, RZ, R18 ;  /* 0x000000ffff147224 */ /* 0x000fe400078e0012 */
.L_x_23039:
[----:B------:R-:W-:Y:S05]  /*1ff60*/  BSYNC B1 ;  /* 0x0000000000017941 */ /* 0x000fea0003800000 */
.L_x_23037:
        /* <DEDUP_REMOVED lines=16> */
.L_x_23043:
[----:B------:R-:W-:Y:S05]  /*20070*/  BSYNC B2 ;  /* 0x0000000000027941 */ /* 0x000fea0003800000 */
.L_x_23042:
        /* <DEDUP_REMOVED lines=44> */
.L_x_23041:
[----:B------:R-:W-:Y:S05]  /*20340*/  BSYNC B1 ;  /* 0x0000000000017941 */ /* 0x000fea0003800000 */
.L_x_23040:
        /* <DEDUP_REMOVED lines=11> */
[----:B------:R-:W-:Y:S02]  /*20400*/  IMAD.MOV.U32 R25, RZ, RZ, R24 ;  /* 0x000000ffff197224 */ /* 0x000fe400078e0018 */
[----:B------:R-:W-:Y:S01]  /*20410*/  FADD.FTZ R50, R98, R50 ;  /* 0x0000003262327221 */ /* 0x000fe20000010000 */
[----:B------:R-:W-:Y:S05]  /*20420*/  BRA `(.L_x_23045) ;  /* 0x0000055000007947 */ /* 0x000fea0003800000 */
.L_x_23044:
        /* <DEDUP_REMOVED lines=12> */
.L_x_23047:
[----:B------:R-:W-:Y:S02]  /*204f0*/  IMAD.MOV.U32 R8, RZ, RZ, R18 ;  /* 0x000000ffff087224 */ /* 0x000fe400078e0012 */
.L_x_23048:
[----:B------:R-:W-:Y:S05]  /*20500*/  BSYNC B1 ;  /* 0x0000000000017941 */ /* 0x000fea0003800000 */
.L_x_23046:
        /* <DEDUP_REMOVED lines=16> */
.L_x_23052:
[----:B------:R-:W-:Y:S05]  /*20610*/  BSYNC B2 ;  /* 0x0000000000027941 */ /* 0x000fea0003800000 */
.L_x_23051:
        /* <DEDUP_REMOVED lines=44> */
.L_x_23050:
[----:B------:R-:W-:Y:S05]  /*208e0*/  BSYNC B1 ;  /* 0x0000000000017941 */ /* 0x000fea0003800000 */
.L_x_23049:
        /* <DEDUP_REMOVED lines=9> */
.L_x_23045:
        /* <DEDUP_REMOVED lines=12> */
.L_x_23054:
[----:B------:R-:W-:Y:S02]  /*20a40*/  MOV R20, R18 ;  /* 0x0000001200147202 */ /* 0x000fe40000000f00 */
.L_x_23055:
[----:B------:R-:W-:Y:S05]  /*20a50*/  BSYNC B1 ;  /* 0x0000000000017941 */ /* 0x000fea0003800000 */
.L_x_23053:
        /* <DEDUP_REMOVED lines=16> */
.L_x_23059:
[----:B------:R-:W-:Y:S05]  /*20b60*/  BSYNC B2 ;  /* 0x0000000000027941 */ /* 0x000fea0003800000 */
.L_x_23058:
        /* <DEDUP_REMOVED lines=44> */
.L_x_23057:
[----:B------:R-:W-:Y:S05]  /*20e30*/  BSYNC B1 ;  /* 0x0000000000017941 */ /* 0x000fea0003800000 */
.L_x_23056:
        /* <DEDUP_REMOVED lines=12> */
.L_x_23060:
        /* <DEDUP_REMOVED lines=12> */
.L_x_23063:
[----:B------:R-:W-:Y:S02]  /*20fc0*/  IMAD.MOV.U32 R7, RZ, RZ, R18 ;  /* 0x000000ffff077224 */ /* 0x000fe400078e0012 */
.L_x_23064:
[----:B------:R-:W-:Y:S05]  /*20fd0*/  BSYNC B1 ;  /* 0x0000000000017941 */ /* 0x000fea0003800000 */
.L_x_23062:
        /* <DEDUP_REMOVED lines=16> */
.L_x_23068:
[----:B------:R-:W-:Y:S05]  /*210e0*/  BSYNC B2 ;  /* 0x0000000000027941 */ /* 0x000fea0003800000 */
.L_x_23067:
        /* <DEDUP_REMOVED lines=44> */
.L_x_23066:
[----:B------:R-:W-:Y:S05]  /*213b0*/  BSYNC B1 ;  /* 0x0000000000017941 */ /* 0x000fea0003800000 */
.L_x_23065:
        /* <DEDUP_REMOVED lines=9> */
.L_x_23061:
        /* <DEDUP_REMOVED lines=12> */
.L_x_23070:
[----:B------:R-:W-:Y:S02]  /*21510*/  IMAD.MOV.U32 R28, RZ, RZ, R18 ;  /* 0x000000ffff1c7224 */ /* 0x000fe400078e0012 */
.L_x_23071:
[----:B------:R-:W-:Y:S05]  /*21520*/  BSYNC B1 ;  /* 0x0000000000017941 */ /* 0x000fea0003800000 */
.L_x_23069:
        /* <DEDUP_REMOVED lines=16> */
.L_x_23075:
[----:B------:R-:W-:Y:S05]  /*21630*/  BSYNC B2 ;  /* 0x0000000000027941 */ /* 0x000fea0003800000 */
.L_x_23074:
        /* <DEDUP_REMOVED lines=44> */
.L_x_23073:
[----:B------:R-:W-:Y:S05]  /*21900*/  BSYNC B1 ;  /* 0x0000000000017941 */ /* 0x000fea0003800000 */
.L_x_23072:
        /* <DEDUP_REMOVED lines=9> */
[----:B------:R-:W-:Y:S01]  /*219a0*/  MOV R21, R20 ;  /* 0x0000001400157202 */ /* 0x000fe20000000f00 */
[----:B------:R-:W-:Y:S01]  /*219b0*/  FADD.FTZ R44, R92, R44 ;  /* 0x0000002c5c2c7221 */ /* 0x000fe20000010000 */
[----:B------:R-:W-:Y:S05]  /*219c0*/  BRA `(.L_x_23077) ;  /* 0x0000055000007947 */ /* 0x000fea0003800000 */
.L_x_23076:
        /* <DEDUP_REMOVED lines=12> */
.L_x_23079:
[----:B------:R-:W-:Y:S02]  /*21a90*/  IMAD.MOV.U32 R6, RZ, RZ, R18 ;  /* 0x000000ffff067224 */ /* 0x000fe400078e0012 */
.L_x_23080:
[----:B------:R-:W-:Y:S05]  /*21aa0*/  BSYNC B1 ;  /* 0x0000000000017941 */ /* 0x000fea0003800000 */
.L_x_23078:
        /* <DEDUP_REMOVED lines=16> */
.L_x_23084:
[----:B------:R-:W-:Y:S05]  /*21bb0*/  BSYNC B2 ;  /* 0x0000000000027941 */ /* 0x000fea0003800000 */
.L_x_23083:
        /* <DEDUP_REMOVED lines=44> */
.L_x_23082:
[----:B------:R-:W-:Y:S05]  /*21e80*/  BSYNC B1 ;  /* 0x0000000000017941 */ /* 0x000fea0003800000 */
.L_x_23081:
        /* <DEDUP_REMOVED lines=9> */
.L_x_23077:
        /* <DEDUP_REMOVED lines=12> */
.L_x_23086:
[----:B------:R-:W-:Y:S02]  /*21fe0*/  IMAD.MOV.U32 R28, RZ, RZ, R18 ;  /* 0x000000ffff1c7224 */ /* 0x000fe400078e0012 */
.L_x_23087:
[----:B------:R-:W-:Y:S05]  /*21ff0*/  BSYNC B1 ;  /* 0x0000000000017941 */ /* 0x000fea0003800000 */
.L_x_23085:
        /* <DEDUP_REMOVED lines=16> */
.L_x_23091:
[----:B------:R-:W-:Y:S05]  /*22100*/  BSYNC B2 ;  /* 0x0000000000027941 */ /* 0x000fea0003800000 */
.L_x_23090:
        /* <DEDUP_REMOVED lines=44> */
.L_x_23089:
[----:B------:R-:W-:Y:S05]  /*223d0*/  BSYNC B1 ;  /* 0x0000000000017941 */ /* 0x000fea0003800000 */
.L_x_23088:
        /* <DEDUP_REMOVED lines=12> */
.L_x_23092:
        /* <DEDUP_REMOVED lines=12> */
.L_x_23095:
[----:B------:R-:W-:Y:S02]  /*22560*/  IMAD.MOV.U32 R5, RZ, RZ, R18 ;  /* 0x000000ffff057224 */ /* 0x000fe400078e0012 */
.L_x_23096:
[----:B------:R-:W-:Y:S05]  /*22570*/  BSYNC B1 ;  /* 0x0000000000017941 */ /* 0x000fea0003800000 */
.L_x_23094:
        /* <DEDUP_REMOVED lines=16> */
.L_x_23100:
[----:B------:R-:W-:Y:S05]  /*22680*/  BSYNC B2 ;  /* 0x0000000000027941 */ /* 0x000fea0003800000 */
.L_x_23099:
        /* <DEDUP_REMOVED lines=44> */
.L_x_23098:
[----:B------:R-:W-:Y:S05]  /*22950*/  BSYNC B1 ;  /* 0x0000000000017941 */ /* 0x000fea0003800000 */
.L_x_23097:
        /* <DEDUP_REMOVED lines=9> */
.L_x_23093:
        /* <DEDUP_REMOVED lines=12> */
.L_x_23102:
[----:B------:R-:W-:Y:S02]  /*22ab0*/  IMAD.MOV.U32 R22, RZ, RZ, R18 ;  /* 0x000000ffff167224 */ /* 0x000fe400078e0012 */
.L_x_23103:
[----:B------:R-:W-:Y:S05]  /*22ac0*/  BSYNC B1 ;  /* 0x0000000000017941 */ /* 0x000fea0003800000 */
.L_x_23101:
        /* <DEDUP_REMOVED lines=16> */
.L_x_23107:
[----:B------:R-:W-:Y:S05]  /*22bd0*/  BSYNC B2 ;  /* 0x0000000000027941 */ /* 0x000fea0003800000 */
.L_x_23106:
        /* <DEDUP_REMOVED lines=44> */
.L_x_23105:
[----:B------:R-:W-:Y:S05]  /*22ea0*/  BSYNC B1 ;  /* 0x0000000000017941 */ /* 0x000fea0003800000 */
.L_x_23104:
        /* <DEDUP_REMOVED lines=12> */
.L_x_23108:
        /* <DEDUP_REMOVED lines=12> */
.L_x_23111:
[----:B------:R-:W-:Y:S02]  /*23030*/  IMAD.MOV.U32 R4, RZ, RZ, R18 ;  /* 0x000000ffff047224 */ /* 0x000fe400078e0012 */
.L_x_23112:
[----:B------:R-:W-:Y:S05]  /*23040*/  BSYNC B1 ;  /* 0x0000000000017941 */ /* 0x000fea0003800000 */
.L_x_23110:
        /* <DEDUP_REMOVED lines=16> */
.L_x_23116:
[----:B------:R-:W-:Y:S05]  /*23150*/  BSYNC B2 ;  /* 0x0000000000027941 */ /* 0x000fea0003800000 */
.L_x_23115:
        /* <DEDUP_REMOVED lines=44> */
.L_x_23114:
[----:B------:R-:W-:Y:S05]  /*23420*/  BSYNC B1 ;  /* 0x0000000000017941 */ /* 0x000fea0003800000 */
.L_x_23113:
        /* <DEDUP_REMOVED lines=9> */
.L_x_23109:
        /* <DEDUP_REMOVED lines=12> */
.L_x_23118:
[----:B------:R-:W-:Y:S02]  /*23580*/  IMAD.MOV.U32 R22, RZ, RZ, R18 ;  /* 0x000000ffff167224 */ /* 0x000fe400078e0012 */
.L_x_23119:
[----:B------:R-:W-:Y:S05]  /*23590*/  BSYNC B1 ;  /* 0x0000000000017941 */ /* 0x000fea0003800000 */
.L_x_23117:
        /* <DEDUP_REMOVED lines=16> */
.L_x_23123:
[----:B------:R-:W-:Y:S05]  /*236a0*/  BSYNC B2 ;  /* 0x0000000000027941 */ /* 0x000fea0003800000 */
.L_x_23122:
        /* <DEDUP_REMOVED lines=44> */
.L_x_23121:
[----:B------:R-:W-:Y:S05]  /*23970*/  BSYNC B1 ;  /* 0x0000000000017941 */ /* 0x000fea0003800000 */
.L_x_23120:
        /* <DEDUP_REMOVED lines=13> */
.L_x_23124:
        /* <DEDUP_REMOVED lines=12> */
.L_x_23127:
[----:B------:R-:W-:Y:S02]  /*23b10*/  IMAD.MOV.U32 R3, RZ, RZ, R18 ;  /* 0x000000ffff037224 */ /* 0x000fe400078e0012 */
.L_x_23128:
[----:B------:R-:W-:Y:S05]  /*23b20*/  BSYNC B1 ;  /* 0x0000000000017941 */ /* 0x000fea0003800000 */
.L_x_23126:
        /* <DEDUP_REMOVED lines=19> */
.L_x_23132:
[----:B------:R-:W-:Y:S05]  /*23c60*/  BSYNC B2 ;  /* 0x0000000000027941 */ /* 0x000fea0003800000 */
.L_x_23131:
        /* <DEDUP_REMOVED lines=44> */
.L_x_23130:
[----:B------:R-:W-:Y:S05]  /*23f30*/  BSYNC B1 ;  /* 0x0000000000017941 */ /* 0x000fea0003800000 */
.L_x_23129:
        /* <DEDUP_REMOVED lines=9> */
.L_x_23125:
        /* <DEDUP_REMOVED lines=46> */
.L_x_23133:
        /* <DEDUP_REMOVED lines=19> */
.L_x_23135:
[----:B------:R-:W-:Y:S02]  /*243e0*/  IMAD.MOV.U32 R30, RZ, RZ, R18 ;  /* 0x000000ffff1e7224 */ /* 0x000fe400078e0012 */
.L_x_23136:
[----:B------:R-:W-:Y:S05]  /*243f0*/  BSYNC B1 ;  /* 0x0000000000017941 */ /* 0x000fea0003800000 */
.L_x_23134:
        /* <DEDUP_REMOVED lines=16> */
.L_x_23140:
[----:B------:R-:W-:Y:S05]  /*24500*/  BSYNC B2 ;  /* 0x0000000000027941 */ /* 0x000fea0003800000 */
.L_x_23139:
        /* <DEDUP_REMOVED lines=44> */
.L_x_23138:
[----:B------:R-:W-:Y:S05]  /*247d0*/  BSYNC B1 ;  /* 0x0000000000017941 */ /* 0x000fea0003800000 */
.L_x_23137:
        /* <DEDUP_REMOVED lines=15> */
.L_x_23141:
        /* <DEDUP_REMOVED lines=12> */
.L_x_23144:
[----:B------:R-:W-:Y:S02]  /*24990*/  IMAD.MOV.U32 R10, RZ, RZ, R18 ;  /* 0x000000ffff0a7224 */ /* 0x000fe400078e0012 */
.L_x_23145:
[----:B------:R-:W-:Y:S05]  /*249a0*/  BSYNC B1 ;  /* 0x0000000000017941 */ /* 0x000fea0003800000 */
.L_x_23143:
        /* <DEDUP_REMOVED lines=16> */
.L_x_23149:
[----:B------:R-:W-:Y:S05]  /*24ab0*/  BSYNC B2 ;  /* 0x0000000000027941 */ /* 0x000fea0003800000 */
.L_x_23148:
        /* <DEDUP_REMOVED lines=44> */
.L_x_23147:
[----:B------:R-:W-:Y:S05]  /*24d80*/  BSYNC B1 ;  /* 0x0000000000017941 */ /* 0x000fea0003800000 */
.L_x_23146:
        /* <DEDUP_REMOVED lines=9> */
.L_x_23142:
        /* <DEDUP_REMOVED lines=12> */
.L_x_23151:
[----:B------:R-:W-:Y:S02]  /*24ee0*/  IMAD.MOV.U32 R30, RZ, RZ, R18 ;  /* 0x000000ffff1e7224 */ /* 0x000fe400078e0012 */
.L_x_23152:
[----:B------:R-:W-:Y:S05]  /*24ef0*/  BSYNC B1 ;  /* 0x0000000000017941 */ /* 0x000fea0003800000 */
.L_x_23150:
        /* <DEDUP_REMOVED lines=16> */
.L_x_23156:
[----:B------:R-:W-:Y:S05]  /*25000*/  BSYNC B2 ;  /* 0x0000000000027941 */ /* 0x000fea0003800000 */
.L_x_23155:
        /* <DEDUP_REMOVED lines=44> */
.L_x_23154:
[----:B------:R-:W-:Y:S05]  /*252d0*/  BSYNC B1 ;  /* 0x0000000000017941 */ /* 0x000fea0003800000 */
.L_x_23153:
        /* <DEDUP_REMOVED lines=14> */
.L_x_23157:
        /* <DEDUP_REMOVED lines=12> */
.L_x_23160:
[----:B------:R-:W-:Y:S02]  /*25480*/  IMAD.MOV.U32 R9, RZ, RZ, R18 ;  /* 0x000000ffff097224 */ /* 0x000fe400078e0012 */
.L_x_23161:
[----:B------:R-:W-:Y:S05]  /*25490*/  BSYNC B1 ;  /* 0x0000000000017941 */ /* 0x000fea0003800000 */
.L_x_23159:
        /* <DEDUP_REMOVED lines=16> */
.L_x_23165:
[----:B------:R-:W-:Y:S05]  /*255a0*/  BSYNC B2 ;  /* 0x0000000000027941 */ /* 0x000fea0003800000 */
.L_x_23164:
        /* <DEDUP_REMOVED lines=44> */
.L_x_23163:
[----:B------:R-:W-:Y:S05]  /*25870*/  BSYNC B1 ;  /* 0x0000000000017941 */ /* 0x000fea0003800000 */
.L_x_23162:
        /* <DEDUP_REMOVED lines=9> */
.L_x_23158:
        /* <DEDUP_REMOVED lines=12> */
.L_x_23167:
[----:B------:R-:W-:Y:S02]  /*259d0*/  IMAD.MOV.U32 R20, RZ, RZ, R18 ;  /* 0x000000ffff147224 */ /* 0x000fe400078e0012 */
.L_x_23168:
[----:B------:R-:W-:Y:S05]  /*259e0*/  BSYNC B1 ;  /* 0x0000000000017941 */ /* 0x000fea0003800000 */
.L_x_23166:
        /* <DEDUP_REMOVED lines=16> */
.L_x_23172:
[----:B------:R-:W-:Y:S05]  /*25af0*/  BSYNC B2 ;  /* 0x0000000000027941 */ /* 0x000fea0003800000 */
.L_x_23171:
        /* <DEDUP_REMOVED lines=44> */
.L_x_23170:
[----:B------:R-:W-:Y:S05]  /*25dc0*/  BSYNC B1 ;  /* 0x0000000000017941 */ /* 0x000fea0003800000 */
.L_x_23169:
        /* <DEDUP_REMOVED lines=14> */
.L_x_23173:
        /* <DEDUP_REMOVED lines=12> */
.L_x_23176:
[----:B------:R-:W-:Y:S02]  /*25f70*/  IMAD.MOV.U32 R8, RZ, RZ, R18 ;  /* 0x000000ffff087224 */ /* 0x000fe400078e0012 */
.L_x_23177:
[----:B------:R-:W-:Y:S05]  /*25f80*/  BSYNC B1 ;  /* 0x0000000000017941 */ /* 0x000fea0003800000 */
.L_x_23175:
        /* <DEDUP_REMOVED lines=16> */
.L_x_23181:
[----:B------:R-:W-:Y:S05]  /*26090*/  BSYNC B2 ;  /* 0x0000000000027941 */ /* 0x000fea0003800000 */
.L_x_23180:
        /* <DEDUP_REMOVED lines=44> */
.L_x_23179:
[----:B------:R-:W-:Y:S05]  /*26360*/  BSYNC B1 ;  /* 0x0000000000017941 */ /* 0x000fea0003800000 */
.L_x_23178:
        /* <DEDUP_REMOVED lines=9> */
.L_x_23174:
        /* <DEDUP_REMOVED lines=12> */
.L_x_23183:
[----:B------:R-:W-:Y:S02]  /*264c0*/  IMAD.MOV.U32 R20, RZ, RZ, R18 ;  /* 0x000000ffff147224 */ /* 0x000fe400078e0012 */
.L_x_23184:
[----:B------:R-:W-:Y:S05]  /*264d0*/  BSYNC B1 ;  /* 0x0000000000017941 */ /* 0x000fea0003800000 */
.L_x_23182:
        /* <DEDUP_REMOVED lines=16> */
.L_x_23188:
[----:B------:R-:W-:Y:S05]  /*265e0*/  BSYNC B2 ;  /* 0x0000000000027941 */ /* 0x000fea0003800000 */
.L_x_23187:
        /* <DEDUP_REMOVED lines=44> */
.L_x_23186:
[----:B------:R-:W-:Y:S05]  /*268b0*/  BSYNC B1 ;  /* 0x0000000000017941 */ /* 0x000fea0003800000 */
.L_x_23185:
        /* <DEDUP_REMOVED lines=12> */
.L_x_23189:
        /* <DEDUP_REMOVED lines=12> */
.L_x_23192:
[----:B------:R-:W-:Y:S02]  /*26a40*/  IMAD.MOV.U32 R7, RZ, RZ, R18 ;  /* 0x000000ffff077224 */ /* 0x000fe400078e0012 */
.L_x_23193:
[----:B------:R-:W-:Y:S05]  /*26a50*/  BSYNC B1 ;  /* 0x0000000000017941 */ /* 0x000fea0003800000 */
.L_x_23191:
        /* <DEDUP_REMOVED lines=16> */
.L_x_23197:
[----:B------:R-:W-:Y:S05]  /*26b60*/  BSYNC B2 ;  /* 0x0000000000027941 */ /* 0x000fea0003800000 */
.L_x_23196:
        /* <DEDUP_REMOVED lines=44> */
.L_x_23195:
[----:B------:R-:W-:Y:S05]  /*26e30*/  BSYNC B1 ;  /* 0x0000000000017941 */ /* 0x000fea0003800000 */
.L_x_23194:
        /* <DEDUP_REMOVED lines=9> */
.L_x_23190:
        /* <DEDUP_REMOVED lines=12> */
.L_x_23199:
[----:B------:R-:W-:Y:S02]  /*26f90*/  IMAD.MOV.U32 R28, RZ, RZ, R18 ;  /* 0x000000ffff1c7224 */ /* 0x000fe400078e0012 */
.L_x_23200:
[----:B------:R-:W-:Y:S05]  /*26fa0*/  BSYNC B1 ;  /* 0x0000000000017941 */ /* 0x000fea0003800000 */
.L_x_23198:
        /* <DEDUP_REMOVED lines=16> */
.L_x_23204:
[----:B------:R-:W-:Y:S05]  /*270b0*/  BSYNC B2 ;  /* 0x0000000000027941 */ /* 0x000fea0003800000 */
.L_x_23203:
        /* <DEDUP_REMOVED lines=44> */
.L_x_23202:
[----:B------:R-:W-:Y:S05]  /*27380*/  BSYNC B1 ;  /* 0x0000000000017941 */ /* 0x000fea0003800000 */
.L_x_23201:
        /* <DEDUP_REMOVED lines=12> */
.L_x_23205:
        /* <DEDUP_REMOVED lines=12> */
.L_x_23208:
[----:B------:R-:W-:Y:S02]  /*27510*/  IMAD.MOV.U32 R6, RZ, RZ, R18 ;  /* 0x000000ffff067224 */ /* 0x000fe400078e0012 */
.L_x_23209:
[----:B------:R-:W-:Y:S05]  /*27520*/  BSYNC B1 ;  /* 0x0000000000017941 */ /* 0x000fea0003800000 */
.L_x_23207:
        /* <DEDUP_REMOVED lines=16> */
.L_x_23213:
[----:B------:R-:W-:Y:S05]  /*27630*/  BSYNC B2 ;  /* 0x0000000000027941 */ /* 0x000fea0003800000 */
.L_x_23212:
        /* <DEDUP_REMOVED lines=44> */
.L_x_23211:
[----:B------:R-:W-:Y:S05]  /*27900*/  BSYNC B1 ;  /* 0x0000000000017941 */ /* 0x000fea0003800000 */
.L_x_23210:
        /* <DEDUP_REMOVED lines=9> */
.L_x_23206:
        /* <DEDUP_REMOVED lines=12> */
.L_x_23215:
[----:B------:R-:W-:Y:S02]  /*27a60*/  IMAD.MOV.U32 R28, RZ, RZ, R18 ;  /* 0x000000ffff1c7224 */ /* 0x000fe400078e0012 */
.L_x_23216:
[----:B------:R-:W-:Y:S05]  /*27a70*/  BSYNC B1 ;  /* 0x0000000000017941 */ /* 0x000fea0003800000 */
.L_x_23214:
        /* <DEDUP_REMOVED lines=16> */
.L_x_23220:
[----:B------:R-:W-:Y:S05]  /*27b80*/  BSYNC B2 ;  /* 0x0000000000027941 */ /* 0x000fea0003800000 */
.L_x_23219:
        /* <DEDUP_REMOVED lines=44> */
.L_x_23218:
[----:B------:R-:W-:Y:S05]  /*27e50*/  BSYNC B1 ;  /* 0x0000000000017941 */ /* 0x000fea0003800000 */
.L_x_23217:
        /* <DEDUP_REMOVED lines=12> */
.L_x_23221:
        /* <DEDUP_REMOVED lines=12> */
.L_x_23224:
[----:B------:R-:W-:Y:S02]  /*27fe0*/  IMAD.MOV.U32 R5, RZ, RZ, R18 ;  /* 0x000000ffff057224 */ /* 0x000fe400078e0012 */
.L_x_23225:
[----:B------:R-:W-:Y:S05]  /*27ff0*/  BSYNC B1 ;  /* 0x0000000000017941 */ /* 0x000fea0003800000 */
.L_x_23223:
        /* <DEDUP_REMOVED lines=16> */
.L_x_23229:
[----:B------:R-:W-:Y:S05]  /*28100*/  BSYNC B2 ;  /* 0x0000000000027941 */ /* 0x000fea0003800000 */
.L_x_23228:
        /* <DEDUP_REMOVED lines=44> */
.L_x_23227:
[----:B------:R-:W-:Y:S05]  /*283d0*/  BSYNC B1 ;  /* 0x0000000000017941 */ /* 0x000fea0003800000 */
.L_x_23226:
        /* <DEDUP_REMOVED lines=9> */
.L_x_23222:
        /* <DEDUP_REMOVED lines=12> */
.L_x_23231:
[----:B------:R-:W-:Y:S02]  /*28530*/  IMAD.MOV.U32 R22, RZ, RZ, R18 ;  /* 0x000000ffff167224 */ /* 0x000fe400078e0012 */
.L_x_23232:
[----:B------:R-:W-:Y:S05]  /*28540*/  BSYNC B1 ;  /* 0x0000000000017941 */ /* 0x000fea0003800000 */
.L_x_23230:
        /* <DEDUP_REMOVED lines=16> */
.L_x_23236:
[----:B------:R-:W-:Y:S05]  /*28650*/  BSYNC B2 ;  /* 0x0000000000027941 */ /* 0x000fea0003800000 */
.L_x_23235:
        /* <DEDUP_REMOVED lines=44> */
.L_x_23234:
[----:B------:R-:W-:Y:S05]  /*28920*/  BSYNC B1 ;  /* 0x0000000000017941 */ /* 0x000fea0003800000 */
.L_x_23233:
        /* <DEDUP_REMOVED lines=12> */
.L_x_23237:
        /* <DEDUP_REMOVED lines=12> */
.L_x_23240:
[----:B------:R-:W-:Y:S02]  /*28ab0*/  MOV R4, R18 ;  /* 0x0000001200047202 */ /* 0x000fe40000000f00 */
.L_x_23241:
[----:B------:R-:W-:Y:S05]  /*28ac0*/  BSYNC B1 ;  /* 0x0000000000017941 */ /* 0x000fea0003800000 */
.L_x_23239:
        /* <DEDUP_REMOVED lines=16> */
.L_x_23245:
[----:B------:R-:W-:Y:S05]  /*28bd0*/  BSYNC B2 ;  /* 0x0000000000027941 */ /* 0x000fea0003800000 */
.L_x_23244:
        /* <DEDUP_REMOVED lines=44> */
.L_x_23243:
[----:B------:R-:W-:Y:S05]  /*28ea0*/  BSYNC B1 ;  /* 0x0000000000017941 */ /* 0x000fea0003800000 */
.L_x_23242:
        /* <DEDUP_REMOVED lines=9> */
.L_x_23238:
        /* <DEDUP_REMOVED lines=12> */
.L_x_23247:
[----:B------:R-:W-:Y:S02]  /*29000*/  IMAD.MOV.U32 R22, RZ, RZ, R18 ;  /* 0x000000ffff167224 */ /* 0x000fe400078e0012 */
.L_x_23248:
[----:B------:R-:W-:Y:S05]  /*29010*/  BSYNC B1 ;  /* 0x0000000000017941 */ /* 0x000fea0003800000 */
.L_x_23246:
        /* <DEDUP_REMOVED lines=16> */
.L_x_23252:
[----:B------:R-:W-:Y:S05]  /*29120*/  BSYNC B2 ;  /* 0x0000000000027941 */ /* 0x000fea0003800000 */
.L_x_23251:
        /* <DEDUP_REMOVED lines=44> */
.L_x_23250:
[----:B------:R-:W-:Y:S05]  /*293f0*/  BSYNC B1 ;  /* 0x0000000000017941 */ /* 0x000fea0003800000 */
.L_x_23249:
        /* <DEDUP_REMOVED lines=13> */
.L_x_23253:
        /* <DEDUP_REMOVED lines=12> */
.L_x_23256:
[----:B------:R-:W-:Y:S02]  /*29590*/  IMAD.MOV.U32 R3, RZ, RZ, R18 ;  /* 0x000000ffff037224 */ /* 0x000fe400078e0012 */
.L_x_23257:
[----:B------:R-:W-:Y:S05]  /*295a0*/  BSYNC B1 ;  /* 0x0000000000017941 */ /* 0x000fea0003800000 */
.L_x_23255:
        /* <DEDUP_REMOVED lines=19> */
.L_x_23261:
[----:B------:R-:W-:Y:S05]  /*296e0*/  BSYNC B2 ;  /* 0x0000000000027941 */ /* 0x000fea0003800000 */
.L_x_23260:
        /* <DEDUP_REMOVED lines=44> */
.L_x_23259:
[----:B------:R-:W-:Y:S05]  /*299b0*/  BSYNC B1 ;  /* 0x0000000000017941 */ /* 0x000fea0003800000 */
.L_x_23258:
        /* <DEDUP_REMOVED lines=9> */
.L_x_23254:
        /* <DEDUP_REMOVED lines=46> */
.L_x_23262:
        /* <DEDUP_REMOVED lines=19> */
.L_x_23264:
[----:B------:R-:W-:Y:S02]  /*29e60*/  IMAD.MOV.U32 R30, RZ, RZ, R18 ;  /* 0x000000ffff1e7224 */ /* 0x000fe400078e0012 */
.L_x_23265:
[----:B------:R-:W-:Y:S05]  /*29e70*/  BSYNC B1 ;  /* 0x0000000000017941 */ /* 0x000fea0003800000 */
.L_x_23263:
        /* <DEDUP_REMOVED lines=16> */
.L_x_23269:
[----:B------:R-:W-:Y:S05]  /*29f80*/  BSYNC B2 ;  /* 0x0000000000027941 */ /* 0x000fea0003800000 */
.L_x_23268:
        /* <DEDUP_REMOVED lines=44> */
.L_x_23267:
[----:B------:R-:W-:Y:S05]  /*2a250*/  BSYNC B1 ;  /* 0x0000000000017941 */ /* 0x000fea0003800000 */
.L_x_23266:
        /* <DEDUP_REMOVED lines=15> */
.L_x_23270:
        /* <DEDUP_REMOVED lines=12> */
.L_x_23273:
[----:B------:R-:W-:Y:S02]  /*2a410*/  MOV R10, R18 ;  /* 0x00000012000a7202 */ /* 0x000fe40000000f00 */
.L_x_23274:
[----:B------:R-:W-:Y:S05]  /*2a420*/  BSYNC B1 ;  /* 0x0000000000017941 */ /* 0x000fea0003800000 */
.L_x_23272:
        /* <DEDUP_REMOVED lines=16> */
.L_x_23278:
[----:B------:R-:W-:Y:S05]  /*2a530*/  BSYNC B2 ;  /* 0x0000000000027941 */ /* 0x000fea0003800000 */
.L_x_23277:
        /* <DEDUP_REMOVED lines=44> */
.L_x_23276:
[----:B------:R-:W-:Y:S05]  /*2a800*/  BSYNC B1 ;  /* 0x0000000000017941 */ /* 0x000fea0003800000 */
.L_x_23275:
        /* <DEDUP_REMOVED lines=9> */
.L_x_23271:
        /* <DEDUP_REMOVED lines=12> */
.L_x_23280:
[----:B------:R-:W-:Y:S02]  /*2a960*/  IMAD.MOV.U32 R30, RZ, RZ, R18 ;  /* 0x000000ffff1e7224 */ /* 0x000fe400078e0012 */
.L_x_23281:
[----:B------:R-:W-:Y:S05]  /*2a970*/  BSYNC B1 ;  /* 0x0000000000017941 */ /* 0x000fea0003800000 */
.L_x_23279:
        /* <DEDUP_REMOVED lines=16> */
.L_x_23285:
[----:B------:R-:W-:Y:S05]  /*2aa80*/  BSYNC B2 ;  /* 0x0000000000027941 */ /* 0x000fea0003800000 */
.L_x_23284:
        /* <DEDUP_REMOVED lines=44> */
.L_x_23283:
[----:B------:R-:W-:Y:S05]  /*2ad50*/  BSYNC B1 ;  /* 0x0000000000017941 */ /* 0x000fea0003800000 */
.L_x_23282:
        /* <DEDUP_REMOVED lines=14> */
.L_x_23286:
        /* <DEDUP_REMOVED lines=12> */
.L_x_23289:
[----:B------:R-:W-:Y:S02]  /*2af00*/  IMAD.MOV.U32 R9, RZ, RZ, R18 ;  /* 0x000000ffff097224 */ /* 0x000fe400078e0012 */
.L_x_23290:
[----:B------:R-:W-:Y:S05]  /*2af10*/  BSYNC B1 ;  /* 0x0000000000017941 */ /* 0x000fea0003800000 */
.L_x_23288:
        /* <DEDUP_REMOVED lines=16> */
.L_x_23294:
[----:B------:R-:W-:Y:S05]  /*2b020*/  BSYNC B2 ;  /* 0x0000000000027941 */ /* 0x000fea0003800000 */
.L_x_23293:
        /* <DEDUP_REMOVED lines=44> */
.L_x_23292:
[----:B------:R-:W-:Y:S05]  /*2b2f0*/  BSYNC B1 ;  /* 0x0000000000017941 */ /* 0x000fea0003800000 */
.L_x_23291:
        /* <DEDUP_REMOVED lines=9> */
.L_x_23287:
        /* <DEDUP_REMOVED lines=12> */
.L_x_23296:
[----:B------:R-:W-:Y:S02]  /*2b450*/  IMAD.MOV.U32 R20, RZ, RZ, R18 ;  /* 0x000000ffff147224 */ /* 0x000fe400078e0012 */
.L_x_23297:
[----:B------:R-:W-:Y:S05]  /*2b460*/  BSYNC B1 ;  /* 0x0000000000017941 */ /* 0x000fea0003800000 */
.L_x_23295:
        /* <DEDUP_REMOVED lines=16> */
.L_x_23301:
[----:B------:R-:W-:Y:S05]  /*2b570*/  BSYNC B2 ;  /* 0x0000000000027941 */ /* 0x000fea0003800000 */
.L_x_23300:
        /* <DEDUP_REMOVED lines=44> */
.L_x_23299:
[----:B------:R-:W-:Y:S05]  /*2b840*/  BSYNC B1 ;  /* 0x0000000000017941 */ /* 0x000fea0003800000 */
.L_x_23298:
        /* <DEDUP_REMOVED lines=14> */
.L_x_23302:
        /* <DEDUP_REMOVED lines=12> */
.L_x_23305:
[----:B------:R-:W-:Y:S02]  /*2b9f0*/  IMAD.MOV.U32 R8, RZ, RZ, R18 ;  /* 0x000000ffff087224 */ /* 0x000fe400078e0012 */
.L_x_23306:
[----:B------:R-:W-:Y:S05]  /*2ba00*/  BSYNC B1 ;  /* 0x0000000000017941 */ /* 0x000fea0003800000 */
.L_x_23304:
        /* <DEDUP_REMOVED lines=16> */
.L_x_23310:
[----:B------:R-:W-:Y:S05]  /*2bb10*/  BSYNC B2 ;  /* 0x0000000000027941 */ /* 0x000fea0003800000 */
.L_x_23309:
        /* <DEDUP_REMOVED lines=44> */
.L_x_23308:
[----:B------:R-:W-:Y:S05]  /*2bde0*/  BSYNC B1 ;  /* 0x0000000000017941 */ /* 0x000fea0003800000 */
.L_x_23307:
        /* <DEDUP_REMOVED lines=9> */
.L_x_23303:
        /* <DEDUP_REMOVED lines=12> */
.L_x_23312:
[----:B------:R-:W-:Y:S02]  /*2bf40*/  IMAD.MOV.U32 R20, RZ, RZ, R18 ;  /* 0x000000ffff147224 */ /* 0x000fe400078e0012 */
.L_x_23313:
[----:B------:R-:W-:Y:S05]  /*2bf50*/  BSYNC B1 ;  /* 0x0000000000017941 */ /* 0x000fea0003800000 */
.L_x_23311:
        /* <DEDUP_REMOVED lines=16> */
.L_x_23317:
[----:B------:R-:W-:Y:S05]  /*2c060*/  BSYNC B2 ;  /* 0x0000000000027941 */ /* 0x000fea0003800000 */
.L_x_23316:
        /* <DEDUP_REMOVED lines=44> */
.L_x_23315:
[----:B------:R-:W-:Y:S05]  /*2c330*/  BSYNC B1 ;  /* 0x0000000000017941 */ /* 0x000fea0003800000 */
.L_x_23314:
        /* <DEDUP_REMOVED lines=12> */
.L_x_23318:
        /* <DEDUP_REMOVED lines=12> */
.L_x_23321:
[----:B------:R-:W-:Y:S02]  /*2c4c0*/  IMAD.MOV.U32 R7, RZ, RZ, R18 ;  /* 0x000000ffff077224 */ /* 0x000fe400078e0012 */
.L_x_23322:
[----:B------:R-:W-:Y:S05]  /*2c4d0*/  BSYNC B1 ;  /* 0x0000000000017941 */ /* 0x000fea0003800000 */
.L_x_23320:
        /* <DEDUP_REMOVED lines=16> */
.L_x_23326:
[----:B------:R-:W-:Y:S05]  /*2c5e0*/  BSYNC B2 ;  /* 0x0000000000027941 */ /* 0x000fea0003800000 */
.L_x_23325:
        /* <DEDUP_REMOVED lines=44> */
.L_x_23324:
[----:B------:R-:W-:Y:S05]  /*2c8b0*/  BSYNC B1 ;  /* 0x0000000000017941 */ /* 0x000fea0003800000 */
.L_x_23323:
        /* <DEDUP_REMOVED lines=9> */
.L_x_23319:
        /* <DEDUP_REMOVED lines=12> */
.L_x_23328:
[----:B------:R-:W-:Y:S02]  /*2ca10*/  IMAD.MOV.U32 R28, RZ, RZ, R18 ;  /* 0x000000ffff1c7224 */ /* 0x000fe400078e0012 */
.L_x_23329:
[----:B------:R-:W-:Y:S05]  /*2ca20*/  BSYNC B1 ;  /* 0x0000000000017941 */ /* 0x000fea0003800000 */
.L_x_23327:
        /* <DEDUP_REMOVED lines=16> */
.L_x_23333:
[----:B------:R-:W-:Y:S05]  /*2cb30*/  BSYNC B2 ;  /* 0x0000000000027941 */ /* 0x000fea0003800000 */
.L_x_23332:
        /* <DEDUP_REMOVED lines=44> */
.L_x_23331:
[----:B------:R-:W-:Y:S05]  /*2ce00*/  BSYNC B1 ;  /* 0x0000000000017941 */ /* 0x000fea0003800000 */
.L_x_23330:
        /* <DEDUP_REMOVED lines=12> */
.L_x_23334:
        /* <DEDUP_REMOVED lines=12> */
.L_x_23337:
[----:B------:R-:W-:Y:S02]  /*2cf90*/  IMAD.MOV.U32 R6, RZ, RZ, R18 ;  /* 0x000000ffff067224 */ /* 0x000fe400078e0012 */
.L_x_23338:
[----:B------:R-:W-:Y:S05]  /*2cfa0*/  BSYNC B1 ;  /* 0x0000000000017941 */ /* 0x000fea0003800000 */
.L_x_23336:
        /* <DEDUP_REMOVED lines=16> */
.L_x_23342:
[----:B------:R-:W-:Y:S05]  /*2d0b0*/  BSYNC B2 ;  /* 0x0000000000027941 */ /* 0x000fea0003800000 */
.L_x_23341:
        /* <DEDUP_REMOVED lines=44> */
.L_x_23340:
[----:B------:R-:W-:Y:S05]  /*2d380*/  BSYNC B1 ;  /* 0x0000000000017941 */ /* 0x000fea0003800000 */
.L_x_23339:
        /* <DEDUP_REMOVED lines=9> */
.L_x_23335:
        /* <DEDUP_REMOVED lines=12> */
.L_x_23344:
[----:B------:R-:W-:Y:S02]  /*2d4e0*/  IMAD.MOV.U32 R29, RZ, RZ, R18 ;  /* 0x000000ffff1d7224 */ /* 0x000fe400078e0012 */
.L_x_23345:
[----:B------:R-:W-:Y:S05]  /*2d4f0*/  BSYNC B1 ;  /* 0x0000000000017941 */ /* 0x000fea0003800000 */
.L_x_23343:
        /* <DEDUP_REMOVED lines=16> */
.L_x_23349:
[----:B------:R-:W-:Y:S05]  /*2d600*/  BSYNC B2 ;  /* 0x0000000000027941 */ /* 0x000fea0003800000 */
.L_x_23348:
        /* <DEDUP_REMOVED lines=44> */
.L_x_23347:
[----:B------:R-:W-:Y:S05]  /*2d8d0*/  BSYNC B1 ;  /* 0x0000000000017941 */ /* 0x000fea0003800000 */
.L_x_23346:
        /* <DEDUP_REMOVED lines=12> */
.L_x_23350:
        /* <DEDUP_REMOVED lines=12> */
.L_x_23353:
[----:B------:R-:W-:Y:S02]  /*2da60*/  IMAD.MOV.U32 R5, RZ, RZ, R18 ;  /* 0x000000ffff057224 */ /* 0x000fe400078e0012 */
.L_x_23354:
[----:B------:R-:W-:Y:S05]  /*2da70*/  BSYNC B1 ;  /* 0x0000000000017941 */ /* 0x000fea0003800000 */
.L_x_23352:
        /* <DEDUP_REMOVED lines=16> */
.L_x_23358:
[----:B------:R-:W-:Y:S05]  /*2db80*/  BSYNC B2 ;  /* 0x0000000000027941 */ /* 0x000fea0003800000 */
.L_x_23357:
        /* <DEDUP_REMOVED lines=44> */
.L_x_23356:
[----:B------:R-:W-:Y:S05]  /*2de50*/  BSYNC B1 ;  /* 0x0000000000017941 */ /* 0x000fea0003800000 */
.L_x_23355:
        /* <DEDUP_REMOVED lines=9> */
.L_x_23351:
        /* <DEDUP_REMOVED lines=12> */
.L_x_23360:
[----:B------:R-:W-:Y:S02]  /*2dfb0*/  MOV R22, R18 ;  /* 0x0000001200167202 */ /* 0x000fe40000000f00 */
.L_x_23361:
[----:B------:R-:W-:Y:S05]  /*2dfc0*/  BSYNC B1 ;  /* 0x0000000000017941 */ /* 0x000fea0003800000 */
.L_x_23359:
        /* <DEDUP_REMOVED lines=16> */
.L_x_23365:
[----:B------:R-:W-:Y:S05]  /*2e0d0*/  BSYNC B2 ;  /* 0x0000000000027941 */ /* 0x000fea0003800000 */
.L_x_23364:
        /* <DEDUP_REMOVED lines=44> */
.L_x_23363:
[----:B------:R-:W-:Y:S05]  /*2e3a0*/  BSYNC B1 ;  /* 0x0000000000017941 */ /* 0x000fea0003800000 */
.L_x_23362:
        /* <DEDUP_REMOVED lines=12> */
.L_x_23366:
        /* <DEDUP_REMOVED lines=12> */
.L_x_23369:
[----:B------:R-:W-:Y:S02]  /*2e530*/  IMAD.MOV.U32 R4, RZ, RZ, R18 ;  /* 0x000000ffff047224 */ /* 0x000fe400078e0012 */
.L_x_23370:
[----:B------:R-:W-:Y:S05]  /*2e540*/  BSYNC B1 ;  /* 0x0000000000017941 */ /* 0x000fea0003800000 */
.L_x_23368:
        /* <DEDUP_REMOVED lines=16> */
.L_x_23374:
[----:B------:R-:W-:Y:S05]  /*2e650*/  BSYNC B2 ;  /* 0x0000000000027941 */ /* 0x000fea0003800000 */
.L_x_23373:
        /* <DEDUP_REMOVED lines=44> */
.L_x_23372:
[----:B------:R-:W-:Y:S05]  /*2e920*/  BSYNC B1 ;  /* 0x0000000000017941 */ /* 0x000fea0003800000 */
.L_x_23371:
        /* <DEDUP_REMOVED lines=9> */
.L_x_23367:
        /* <DEDUP_REMOVED lines=12> */
.L_x_23376:
[----:B------:R-:W-:Y:S02]  /*2ea80*/  IMAD.MOV.U32 R22, RZ, RZ, R18 ;  /* 0x000000ffff167224 */ /* 0x000fe400078e0012 */
.L_x_23377:
[----:B------:R-:W-:Y:S05]  /*2ea90*/  BSYNC B1 ;  /* 0x0000000000017941 */ /* 0x000fea0003800000 */
.L_x_23375:
        /* <DEDUP_REMOVED lines=16> */
.L_x_23381:
[----:B------:R-:W-:Y:S05]  /*2eba0*/  BSYNC B2 ;  /* 0x0000000000027941 */ /* 0x000fea0003800000 */
.L_x_23380:
        /* <DEDUP_REMOVED lines=44> */
.L_x_23379:
[----:B------:R-:W-:Y:S05]  /*2ee70*/  BSYNC B1 ;  /* 0x0000000000017941 */ /* 0x000fea0003800000 */
.L_x_23378:
        /* <DEDUP_REMOVED lines=13> */
.L_x_23382:
        /* <DEDUP_REMOVED lines=12> */
.L_x_23385:
[----:B------:R-:W-:Y:S02]  /*2f010*/  IMAD.MOV.U32 R3, RZ, RZ, R18 ;  /* 0x000000ffff037224 */ /* 0x000fe400078e0012 */
.L_x_23386:
[----:B------:R-:W-:Y:S05]  /*2f020*/  BSYNC B1 ;  /* 0x0000000000017941 */ /* 0x000fea0003800000 */
.L_x_23384:
        /* <DEDUP_REMOVED lines=19> */
.L_x_23390:
[----:B------:R-:W-:Y:S05]  /*2f160*/  BSYNC B2 ;  /* 0x0000000000027941 */ /* 0x000fea0003800000 */
.L_x_23389:
        /* <DEDUP_REMOVED lines=44> */
.L_x_23388:
[----:B------:R-:W-:Y:S05]  /*2f430*/  BSYNC B1 ;  /* 0x0000000000017941 */ /* 0x000fea0003800000 */
.L_x_23387:
        /* <DEDUP_REMOVED lines=9> */
.L_x_23383:
        /* <DEDUP_REMOVED lines=46> */
.L_x_23391:
        /* <DEDUP_REMOVED lines=19> */
.L_x_23393:
[----:B------:R-:W-:Y:S02]  /*2f8e0*/  MOV R186, R18 ;  /* 0x0000001200ba7202 */ /* 0x000fe40000000f00 */
.L_x_23394:
[----:B------:R-:W-:Y:S05]  /*2f8f0*/  BSYNC B1 ;  /* 0x0000000000017941 */ /* 0x000fea0003800000 */
.L_x_23392:
        /* <DEDUP_REMOVED lines=16> */
.L_x_23398:
[----:B------:R-:W-:Y:S05]  /*2fa00*/  BSYNC B2 ;  /* 0x0000000000027941 */ /* 0x000fea0003800000 */
.L_x_23397:
        /* <DEDUP_REMOVED lines=44> */
.L_x_23396:
[----:B------:R-:W-:Y:S05]  /*2fcd0*/  BSYNC B1 ;  /* 0x0000000000017941 */ /* 0x000fea0003800000 */
.L_x_23395:
        /* <DEDUP_REMOVED lines=15> */
.L_x_23399:
        /* <DEDUP_REMOVED lines=12> */
.L_x_23402:
[----:B------:R-:W-:Y:S02]  /*2fe90*/  IMAD.MOV.U32 R10, RZ, RZ, R18 ;  /* 0x000000ffff0a7224 */ /* 0x000fe400078e0012 */
.L_x_23403:
[----:B------:R-:W-:Y:S05]  /*2fea0*/  BSYNC B1 ;  /* 0x0000000000017941 */ /* 0x000fea0003800000 */
.L_x_23401:
        /* <DEDUP_REMOVED lines=16> */
.L_x_23407:
[----:B------:R-:W-:Y:S05]  /*2ffb0*/  BSYNC B2 ;  /* 0x0000000000027941 */ /* 0x000fea0003800000 */
.L_x_23406:
        /* <DEDUP_REMOVED lines=44> */
.L_x_23405:
[----:B------:R-:W-:Y:S05]  /*30280*/  BSYNC B1 ;  /* 0x0000000000017941 */ /* 0x000fea0003800000 */
.L_x_23404:
        /* <DEDUP_REMOVED lines=9> */
.L_x_23400:
        /* <DEDUP_REMOVED lines=12> */
.L_x_23409:
[----:B------:R-:W-:Y:S02]  /*303e0*/  IMAD.MOV.U32 R25, RZ, RZ, R18 ;  /* 0x000000ffff197224 */ /* 0x000fe400078e0012 */
.L_x_23410:
[----:B------:R-:W-:Y:S05]  /*303f0*/  BSYNC B1 ;  /* 0x0000000000017941 */ /* 0x000fea0003800000 */
.L_x_23408:
        /* <DEDUP_REMOVED lines=16> */
.L_x_23414:
[----:B------:R-:W-:Y:S05]  /*30500*/  BSYNC B2 ;  /* 0x0000000000027941 */ /* 0x000fea0003800000 */
.L_x_23413:
        /* <DEDUP_REMOVED lines=44> */
.L_x_23412:
[----:B------:R-:W-:Y:S05]  /*307d0*/  BSYNC B1 ;  /* 0x0000000000017941 */ /* 0x000fea0003800000 */
.L_x_23411:
        /* <DEDUP_REMOVED lines=11> */
[----:B------:R-:W-:Y:S01]  /*30890*/  MOV R27, R26 ;  /* 0x0000001a001b7202 */ /* 0x000fe20000000f00 */
[----:B------:R-:W-:Y:S01]  /*308a0*/  FADD.FTZ R25, R97, R25 ;  /* 0x0000001961197221 */ /* 0x000fe20000010000 */
[----:B------:R-:W-:Y:S05]  /*308b0*/  BRA `(.L_x_23416) ;  /* 0x0000055000007947 */ /* 0x000fea0003800000 */
.L_x_23415:
        /* <DEDUP_REMOVED lines=12> */
.L_x_23418:
[----:B------:R-:W-:Y:S02]  /*30980*/  IMAD.MOV.U32 R9, RZ, RZ, R18 ;  /* 0x000000ffff097224 */ /* 0x000fe400078e0012 */
.L_x_23419:
[----:B------:R-:W-:Y:S05]  /*30990*/  BSYNC B1 ;  /* 0x0000000000017941 */ /* 0x000fea0003800000 */
.L_x_23417:
        /* <DEDUP_REMOVED lines=16> */
.L_x_23423:
[----:B------:R-:W-:Y:S05]  /*30aa0*/  BSYNC B2 ;  /* 0x0000000000027941 */ /* 0x000fea0003800000 */
.L_x_23422:
        /* <DEDUP_REMOVED lines=44> */
.L_x_23421:
[----:B------:R-:W-:Y:S05]  /*30d70*/  BSYNC B1 ;  /* 0x0000000000017941 */ /* 0x000fea0003800000 */
.L_x_23420:
        /* <DEDUP_REMOVED lines=9> */
.L_x_23416:
        /* <DEDUP_REMOVED lines=12> */
.L_x_23425:
[----:B------:R-:W-:Y:S02]  /*30ed0*/  IMAD.MOV.U32 R20, RZ, RZ, R18 ;  /* 0x000000ffff147224 */ /* 0x000fe400078e0012 */
.L_x_23426:
[----:B------:R-:W-:Y:S05]  /*30ee0*/  BSYNC B1 ;  /* 0x0000000000017941 */ /* 0x000fea0003800000 */
.L_x_23424:
        /* <DEDUP_REMOVED lines=16> */
.L_x_23430:
[----:B------:R-:W-:Y:S05]  /*30ff0*/  BSYNC B2 ;  /* 0x0000000000027941 */ /* 0x000fea0003800000 */
.L_x_23429:
        /* <DEDUP_REMOVED lines=44> */
.L_x_23428:
[----:B------:R-:W-:Y:S05]  /*312c0*/  BSYNC B1 ;  /* 0x0000000000017941 */ /* 0x000fea0003800000 */
.L_x_23427:
        /* <DEDUP_REMOVED lines=14> */
.L_x_23431:
        /* <DEDUP_REMOVED lines=12> */
.L_x_23434:
[----:B------:R-:W-:Y:S02]  /*31470*/  IMAD.MOV.U32 R8, RZ, RZ, R18 ;  /* 0x000000ffff087224 */ /* 0x000fe400078e0012 */
.L_x_23435:
[----:B------:R-:W-:Y:S05]  /*31480*/  BSYNC B1 ;  /* 0x0000000000017941 */ /* 0x000fea0003800000 */
.L_x_23433:
        /* <DEDUP_REMOVED lines=16> */
.L_x_23439:
[----:B------:R-:W-:Y:S05]  /*31590*/  BSYNC B2 ;  /* 0x0000000000027941 */ /* 0x000fea0003800000 */
.L_x_23438:
        /* <DEDUP_REMOVED lines=44> */
.L_x_23437:
[----:B------:R-:W-:Y:S05]  /*31860*/  BSYNC B1 ;  /* 0x0000000000017941 */ /* 0x000fea0003800000 */
.L_x_23436:
        /* <DEDUP_REMOVED lines=9> */
.L_x_23432:
        /* <DEDUP_REMOVED lines=12> */
.L_x_23441:
[----:B------:R-:W-:Y:S02]  /*319c0*/  IMAD.MOV.U32 R20, RZ, RZ, R18 ;  /* 0x000000ffff147224 */ /* 0x000fe400078e0012 */
.L_x_23442:
[----:B------:R-:W-:Y:S05]  /*319d0*/  BSYNC B1 ;  /* 0x0000000000017941 */ /* 0x000fea0003800000 */
.L_x_23440:
        /* <DEDUP_REMOVED lines=16> */
.L_x_23446:
[----:B------:R-:W-:Y:S05]  /*31ae0*/  BSYNC B2 ;  /* 0x0000000000027941 */ /* 0x000fea0003800000 */
.L_x_23445:
        /* <DEDUP_REMOVED lines=44> */
.L_x_23444:
[----:B------:R-:W-:Y:S05]  /*31db0*/  BSYNC B1 ;  /* 0x0000000000017941 */ /* 0x000fea0003800000 */
.L_x_23443:
        /* <DEDUP_REMOVED lines=12> */
.L_x_23447:
        /* <DEDUP_REMOVED lines=12> */
.L_x_23450:
[----:B------:R-:W-:Y:S02]  /*31f40*/  IMAD.MOV.U32 R7, RZ, RZ, R18 ;  /* 0x000000ffff077224 */ /* 0x000fe400078e0012 */
.L_x_23451:
[----:B------:R-:W-:Y:S05]  /*31f50*/  BSYNC B1 ;  /* 0x0000000000017941 */ /* 0x000fea0003800000 */
.L_x_23449:
        /* <DEDUP_REMOVED lines=16> */
.L_x_23455:
[----:B------:R-:W-:Y:S05]  /*32060*/  BSYNC B2 ;  /* 0x0000000000027941 */ /* 0x000fea0003800000 */
.L_x_23454:
        /* <DEDUP_REMOVED lines=44> */
.L_x_23453:
[----:B------:R-:W-:Y:S05]  /*32330*/  BSYNC B1 ;  /* 0x0000000000017941 */ /* 0x000fea0003800000 */
.L_x_23452:
        /* <DEDUP_REMOVED lines=9> */
.L_x_23448:
        /* <DEDUP_REMOVED lines=12> */
.L_x_23457:
[----:B------:R-:W-:Y:S02]  /*32490*/  IMAD.MOV.U32 R188, RZ, RZ, R18 ;  /* 0x000000ffffbc7224 */ /* 0x000fe400078e0012 */
.L_x_23458:
[----:B------:R-:W-:Y:S05]  /*324a0*/  BSYNC B1 ;  /* 0x0000000000017941 */ /* 0x000fea0003800000 */
.L_x_23456:
        /* <DEDUP_REMOVED lines=16> */
.L_x_23462:
[----:B------:R-:W-:Y:S05]  /*325b0*/  BSYNC B2 ;  /* 0x0000000000027941 */ /* 0x000fea0003800000 */
.L_x_23461:
        /* <DEDUP_REMOVED lines=44> */
.L_x_23460:
[----:B------:R-:W-:Y:S05]  /*32880*/  BSYNC B1 ;  /* 0x0000000000017941 */ /* 0x000fea0003800000 */
.L_x_23459:
        /* <DEDUP_REMOVED lines=12> */
.L_x_23463:
        /* <DEDUP_REMOVED lines=12> */
.L_x_23466:
[----:B------:R-:W-:Y:S02]  /*32a10*/  IMAD.MOV.U32 R6, RZ, RZ, R18 ;  /* 0x000000ffff067224 */ /* 0x000fe400078e0012 */
.L_x_23467:
[----:B------:R-:W-:Y:S05]  /*32a20*/  BSYNC B1 ;  /* 0x0000000000017941 */ /* 0x000fea0003800000 */
.L_x_23465:
        /* <DEDUP_REMOVED lines=16> */
.L_x_23471:
[----:B------:R-:W-:Y:S05]  /*32b30*/  BSYNC B2 ;  /* 0x0000000000027941 */ /* 0x000fea0003800000 */
.L_x_23470:
        /* <DEDUP_REMOVED lines=44> */
.L_x_23469:
[----:B------:R-:W-:Y:S05]  /*32e00*/  BSYNC B1 ;  /* 0x0000000000017941 */ /* 0x000fea0003800000 */
.L_x_23468:
        /* <DEDUP_REMOVED lines=9> */
.L_x_23464:
        /* <DEDUP_REMOVED lines=12> */
.L_x_23473:
[----:B------:R-:W-:Y:S02]  /*32f60*/  IMAD.MOV.U32 R21, RZ, RZ, R18 ;  /* 0x000000ffff157224 */ /* 0x000fe400078e0012 */
.L_x_23474:
[----:B------:R-:W-:Y:S05]  /*32f70*/  BSYNC B1 ;  /* 0x0000000000017941 */ /* 0x000fea0003800000 */
.L_x_23472:
        /* <DEDUP_REMOVED lines=16> */
.L_x_23478:
[----:B------:R-:W-:Y:S05]  /*33080*/  BSYNC B2 ;  /* 0x0000000000027941 */ /* 0x000fea0003800000 */
.L_x_23477:
        /* <DEDUP_REMOVED lines=44> */
.L_x_23476:
[----:B------:R-:W-:Y:S05]  /*33350*/  BSYNC B1 ;  /* 0x0000000000017941 */ /* 0x000fea0003800000 */
.L_x_23475:
        /* <DEDUP_REMOVED lines=12> */
.L_x_23479:
        /* <DEDUP_REMOVED lines=12> */
.L_x_23482:
[----:B------:R-:W-:Y:S02]  /*334e0*/  IMAD.MOV.U32 R5, RZ, RZ, R18 ;  /* 0x000000ffff057224 */ /* 0x000fe400078e0012 */
.L_x_23483:
[----:B------:R-:W-:Y:S05]  /*334f0*/  BSYNC B1 ;  /* 0x0000000000017941 */ /* 0x000fea0003800000 */
.L_x_23481:
        /* <DEDUP_REMOVED lines=16> */
.L_x_23487:
[----:B------:R-:W-:Y:S05]  /*33600*/  BSYNC B2 ;  /* 0x0000000000027941 */ /* 0x000fea0003800000 */
.L_x_23486:
        /* <DEDUP_REMOVED lines=44> */
.L_x_23485:
[----:B------:R-:W-:Y:S05]  /*338d0*/  BSYNC B1 ;  /* 0x0000000000017941 */ /* 0x000fea0003800000 */
.L_x_23484:
        /* <DEDUP_REMOVED lines=9> */
.L_x_23480:
        /* <DEDUP_REMOVED lines=12> */
.L_x_23489:
[----:B------:R-:W-:Y:S02]  /*33a30*/  IMAD.MOV.U32 R22, RZ, RZ, R18 ;  /* 0x000000ffff167224 */ /* 0x000fe400078e0012 */
.L_x_23490:
[----:B------:R-:W-:Y:S05]  /*33a40*/  BSYNC B1 ;  /* 0x0000000000017941 */ /* 0x000fea0003800000 */
.L_x_23488:
        /* <DEDUP_REMOVED lines=16> */
.L_x_23494:
[----:B------:R-:W-:Y:S05]  /*33b50*/  BSYNC B2 ;  /* 0x0000000000027941 */ /* 0x000fea0003800000 */
.L_x_23493:
        /* <DEDUP_REMOVED lines=44> */
.L_x_23492:
[----:B------:R-:W-:Y:S05]  /*33e20*/  BSYNC B1 ;  /* 0x0000000000017941 */ /* 0x000fea0003800000 */
.L_x_23491:
        /* <DEDUP_REMOVED lines=12> */
.L_x_23495:
        /* <DEDUP_REMOVED lines=12> */
.L_x_23498:
[----:B------:R-:W-:Y:S02]  /*33fb0*/  IMAD.MOV.U32 R4, RZ, RZ, R18 ;  /* 0x000000ffff047224 */ /* 0x000fe400078e0012 */
.L_x_23499:
[----:B------:R-:W-:Y:S05]  /*33fc0*/  BSYNC B1 ;  /* 0x0000000000017941 */ /* 0x000fea0003800000 */
.L_x_23497:
        /* <DEDUP_REMOVED lines=16> */
.L_x_23503:
[----:B------:R-:W-:Y:S05]  /*340d0*/  BSYNC B2 ;  /* 0x0000000000027941 */ /* 0x000fea0003800000 */
.L_x_23502:
        /* <DEDUP_REMOVED lines=44> */
.L_x_23501:
[----:B------:R-:W-:Y:S05]  /*343a0*/  BSYNC B1 ;  /* 0x0000000000017941 */ /* 0x000fea0003800000 */
.L_x_23500:
        /* <DEDUP_REMOVED lines=9> */
.L_x_23496:
        /* <DEDUP_REMOVED lines=12> */
.L_x_23505:
[----:B------:R-:W-:Y:S02]  /*34500*/  IMAD.MOV.U32 R190, RZ, RZ, R18 ;  /* 0x000000ffffbe7224 */ /* 0x000fe400078e0012 */
.L_x_23506:
[----:B------:R-:W-:Y:S05]  /*34510*/  BSYNC B1 ;  /* 0x0000000000017941 */ /* 0x000fea0003800000 */
.L_x_23504:
        /* <DEDUP_REMOVED lines=16> */
.L_x_23510:
[----:B------:R-:W-:Y:S05]  /*34620*/  BSYNC B2 ;  /* 0x0000000000027941 */ /* 0x000fea0003800000 */
.L_x_23509:
        /* <DEDUP_REMOVED lines=44> */
.L_x_23508:
[----:B------:R-:W-:Y:S05]  /*348f0*/  BSYNC B1 ;  /* 0x0000000000017941 */ /* 0x000fea0003800000 */
.L_x_23507:
        /* <DEDUP_REMOVED lines=13> */
.L_x_23511:
        /* <DEDUP_REMOVED lines=12> */
.L_x_23514:
[----:B------:R-:W-:Y:S02]  /*34a90*/  IMAD.MOV.U32 R3, RZ, RZ, R18 ;  /* 0x000000ffff037224 */ /* 0x000fe400078e0012 */
.L_x_23515:
[----:B------:R-:W-:Y:S05]  /*34aa0*/  BSYNC B1 ;  /* 0x0000000000017941 */ /* 0x000fea0003800000 */
.L_x_23513:
        /* <DEDUP_REMOVED lines=19> */
.L_x_23519:
[----:B------:R-:W-:Y:S05]  /*34be0*/  BSYNC B2 ;  /* 0x0000000000027941 */ /* 0x000fea0003800000 */
.L_x_23518:
        /* <DEDUP_REMOVED lines=44> */
.L_x_23517:
[----:B------:R-:W-:Y:S05]  /*34eb0*/  BSYNC B1 ;  /* 0x0000000000017941 */ /* 0x000fea0003800000 */
.L_x_23516:
        /* <DEDUP_REMOVED lines=9> */
.L_x_23512:
        /* <DEDUP_REMOVED lines=46> */
.L_x_23520:
[----:B0-----:R-:W-:-:S04]  /*35230*/  @P0 IMAD.WIDE.U32 R184, R217, R211, c[0x0][0x180] ;  /* 0x00006000d9b80625 */ /* 0x001fc800078e00d3 */
[CC--:B------:R-:W-:Y:S01]  /*35240*/  IMAD.WIDE.U32 R188, R217.reuse, R191.reuse, c[0x0][0x170] ;  /* 0x00005c00d9bc7625 */ /* 0x0c0fe200078e00bf */
[----:B------:R0:W5:Y:S04]  /*35250*/  @P0 LDG.E.128 R96, [R184.64] ;  /* 0x00000006b8600981 */ /* 0x000168000c1e1d00 */
[----:B------:R0:W5:Y:S02]  /*35260*/  @P0 LDG.E.128 R92, [R184.64+0x10] ;  /* 0x00001006b85c0981 */ /* 0x000164000c1e1d00 */
[----:B0-----:R-:W-:Y:S02]  /*35270*/  @P6 IMAD.WIDE.U32 R184, R217, R191, c[0x0][0x178] ;  /* 0x00005e00d9b86625 */ /* 0x001fe400078e00bf */
[----:B------:R-:W5:Y:S01]  /*35280*/  LDG.E.128 R188, [R188.64] ;  /* 0x00000006bcbc7981 */ /* 0x000f62000c1e1d00 */
[C---:B------:R-:W-:Y:S01]  /*35290*/  ISETP.NE.AND P1, PT, R212.reuse, 0x1, PT ;  /* 0x00000001d400780c */ /* 0x040fe20003f25270 */
[----:B------:R-:W-:Y:S02]  /*352a0*/  BSSY B1, `(.L_x_23521) ;  /* 0x000000d000017945 */ /* 0x000fe40003800000 */
        /* <DEDUP_REMOVED lines=11> */
.L_x_23522:
[----:B------:R-:W-:Y:S02]  /*35360*/  IMAD.MOV.U32 R211, RZ, RZ, R18 ;  /* 0x000000ffffd37224 */ /* 0x000fe400078e0012 */
.L_x_23523:
[----:B------:R-:W-:Y:S05]  /*35370*/  BSYNC B1 ;  /* 0x0000000000017941 */ /* 0x000fea0003800000 */
.L_x_23521:
        /* <DEDUP_REMOVED lines=16> */
.L_x_23527:
[----:B------:R-:W-:Y:S05]  /*35480*/  BSYNC B2 ;  /* 0x0000000000027941 */ /* 0x000fea0003800000 */
.L_x_23526:
        /* <DEDUP_REMOVED lines=44> */
.L_x_23525:
[----:B------:R-:W-:Y:S05]  /*35750*/  BSYNC B1 ;  /* 0x0000000000017941 */ /* 0x000fea0003800000 */
.L_x_23524:
        /* <DEDUP_REMOVED lines=15> */
.L_x_23528:
        /* <DEDUP_REMOVED lines=12> */
.L_x_23531:
[----:B------:R-:W-:Y:S02]  /*35910*/  IMAD.MOV.U32 R10, RZ, RZ, R18 ;  /* 0x000000ffff0a7224 */ /* 0x000fe400078e0012 */
.L_x_23532:
[----:B------:R-:W-:Y:S05]  /*35920*/  BSYNC B1 ;  /* 0x0000000000017941 */ /* 0x000fea0003800000 */
.L_x_23530:
        /* <DEDUP_REMOVED lines=16> */
.L_x_23536:
[----:B------:R-:W-:Y:S05]  /*35a30*/  BSYNC B2 ;  /* 0x0000000000027941 */ /* 0x000fea0003800000 */
.L_x_23535:
        /* <DEDUP_REMOVED lines=44> */
.L_x_23534:
[----:B------:R-:W-:Y:S05]  /*35d00*/  BSYNC B1 ;  /* 0x0000000000017941 */ /* 0x000fea0003800000 */
.L_x_23533:
        /* <DEDUP_REMOVED lines=9> */
.L_x_23529:
        /* <DEDUP_REMOVED lines=12> */
.L_x_23538:
[----:B------:R-:W-:Y:S02]  /*35e60*/  IMAD.MOV.U32 R185, RZ, RZ, R18 ;  /* 0x000000ffffb97224 */ /* 0x000fe400078e0012 */
.L_x_23539:
[----:B------:R-:W-:Y:S05]  /*35e70*/  BSYNC B1 ;  /* 0x0000000000017941 */ /* 0x000fea0003800000 */
.L_x_23537:
        /* <DEDUP_REMOVED lines=16> */
.L_x_23543:
[----:B------:R-:W-:Y:S05]  /*35f80*/  BSYNC B2 ;  /* 0x0000000000027941 */ /* 0x000fea0003800000 */
.L_x_23542:
        /* <DEDUP_REMOVED lines=44> */
.L_x_23541:
[----:B------:R-:W-:Y:S05]  /*36250*/  BSYNC B1 ;  /* 0x0000000000017941 */ /* 0x000fea0003800000 */
.L_x_23540:
        /* <DEDUP_REMOVED lines=14> */
.L_x_23544:
        /* <DEDUP_REMOVED lines=12> */
.L_x_23547:
[----:B------:R-:W-:Y:S02]  /*36400*/  IMAD.MOV.U32 R9, RZ, RZ, R18 ;  /* 0x000000ffff097224 */ /* 0x000fe400078e0012 */
.L_x_23548:
[----:B------:R-:W-:Y:S05]  /*36410*/  BSYNC B1 ;  /* 0x0000000000017941 */ /* 0x000fea0003800000 */
.L_x_23546:
        /* <DEDUP_REMOVED lines=16> */
.L_x_23552:
[----:B------:R-:W-:Y:S05]  /*36520*/  BSYNC B2 ;  /* 0x0000000000027941 */ /* 0x000fea0003800000 */
.L_x_23551:
        /* <DEDUP_REMOVED lines=44> */
.L_x_23550:
[----:B------:R-:W-:Y:S05]  /*367f0*/  BSYNC B1 ;  /* 0x0000000000017941 */ /* 0x000fea0003800000 */
.L_x_23549:
        /* <DEDUP_REMOVED lines=9> */
.L_x_23545:
        /* <DEDUP_REMOVED lines=12> */
.L_x_23554:
[----:B------:R-:W-:Y:S02]  /*36950*/  IMAD.MOV.U32 R188, RZ, RZ, R18 ;  /* 0x000000ffffbc7224 */ /* 0x000fe400078e0012 */
.L_x_23555:
[----:B------:R-:W-:Y:S05]  /*36960*/  BSYNC B1 ;  /* 0x0000000000017941 */ /* 0x000fea0003800000 */
.L_x_23553:
        /* <DEDUP_REMOVED lines=16> */
.L_x_23559:
[----:B------:R-:W-:Y:S05]  /*36a70*/  BSYNC B2 ;  /* 0x0000000000027941 */ /* 0x000fea0003800000 */
.L_x_23558:
        /* <DEDUP_REMOVED lines=44> */
.L_x_23557:
[----:B------:R-:W-:Y:S05]  /*36d40*/  BSYNC B1 ;  /* 0x0000000000017941 */ /* 0x000fea0003800000 */
.L_x_23556:
        /* <DEDUP_REMOVED lines=14> */
.L_x_23560:
        /* <DEDUP_REMOVED lines=12> */
.L_x_23563:
[----:B------:R-:W-:Y:S02]  /*36ef0*/  IMAD.MOV.U32 R8, RZ, RZ, R18 ;  /* 0x000000ffff087224 */ /* 0x000fe400078e0012 */
.L_x_23564:
[----:B------:R-:W-:Y:S05]  /*36f00*/  BSYNC B1 ;  /* 0x0000000000017941 */ /* 0x000fea0003800000 */
.L_x_23562:
        /* <DEDUP_REMOVED lines=16> */
.L_x_23568:
[----:B------:R-:W-:Y:S05]  /*37010*/  BSYNC B2 ;  /* 0x0000000000027941 */ /* 0x000fea0003800000 */
.L_x_23567:
        /* <DEDUP_REMOVED lines=44> */
.L_x_23566:
[----:B------:R-:W-:Y:S05]  /*372e0*/  BSYNC B1 ;  /* 0x0000000000017941 */ /* 0x000fea0003800000 */
.L_x_23565:
        /* <DEDUP_REMOVED lines=9> */
.L_x_23561:
        /* <DEDUP_REMOVED lines=12> */
.L_x_23570:
[----:B------:R-:W-:Y:S02]  /*37440*/  IMAD.MOV.U32 R187, RZ, RZ, R18 ;  /* 0x000000ffffbb7224 */ /* 0x000fe400078e0012 */
.L_x_23571:
[----:B------:R-:W-:Y:S05]  /*37450*/  BSYNC B1 ;  /* 0x0000000000017941 */ /* 0x000fea0003800000 */
.L_x_23569:
        /* <DEDUP_REMOVED lines=16> */
.L_x_23575:
[----:B------:R-:W-:Y:S05]  /*37560*/  BSYNC B2 ;  /* 0x0000000000027941 */ /* 0x000fea0003800000 */
.L_x_23574:
        /* <DEDUP_REMOVED lines=44> */
.L_x_23573:
[----:B------:R-:W-:Y:S05]  /*37830*/  BSYNC B1 ;  /* 0x0000000000017941 */ /* 0x000fea0003800000 */
.L_x_23572:
        /* <DEDUP_REMOVED lines=12> */
.L_x_23576:
        /* <DEDUP_REMOVED lines=12> */
.L_x_23579:
[----:B------:R-:W-:Y:S02]  /*379c0*/  MOV R7, R18 ;  /* 0x0000001200077202 */ /* 0x000fe40000000f00 */
.L_x_23580:
[----:B------:R-:W-:Y:S05]  /*379d0*/  BSYNC B1 ;  /* 0x0000000000017941 */ /* 0x000fea0003800000 */
.L_x_23578:
        /* <DEDUP_REMOVED lines=16> */
.L_x_23584:
[----:B------:R-:W-:Y:S05]  /*37ae0*/  BSYNC B2 ;  /* 0x0000000000027941 */ /* 0x000fea0003800000 */
.L_x_23583:
        /* <DEDUP_REMOVED lines=44> */
.L_x_23582:
[----:B------:R-:W-:Y:S05]  /*37db0*/  BSYNC B1 ;  /* 0x0000000000017941 */ /* 0x000fea0003800000 */
.L_x_23581:
        /* <DEDUP_REMOVED lines=9> */
.L_x_23577:
        /* <DEDUP_REMOVED lines=12> */
.L_x_23586:
[----:B------:R-:W-:Y:S02]  /*37f10*/  IMAD.MOV.U32 R211, RZ, RZ, R18 ;  /* 0x000000ffffd37224 */ /* 0x000fe400078e0012 */
.L_x_23587:
[----:B------:R-:W-:Y:S05]  /*37f20*/  BSYNC B1 ;  /* 0x0000000000017941 */ /* 0x000fea0003800000 */
.L_x_23585:
        /* <DEDUP_REMOVED lines=16> */
.L_x_23591:
[----:B------:R-:W-:Y:S05]  /*38030*/  BSYNC B2 ;  /* 0x0000000000027941 */ /* 0x000fea0003800000 */
.L_x_23590:
        /* <DEDUP_REMOVED lines=44> */
.L_x_23589:
[----:B------:R-:W-:Y:S05]  /*38300*/  BSYNC B1 ;  /* 0x0000000000017941 */ /* 0x000fea0003800000 */
.L_x_23588:
        /* <DEDUP_REMOVED lines=12> */
.L_x_23592:
        /* <DEDUP_REMOVED lines=12> */
.L_x_23595:
[----:B------:R-:W-:Y:S02]  /*38490*/  IMAD.MOV.U32 R6, RZ, RZ, R18 ;  /* 0x000000ffff067224 */ /* 0x000fe400078e0012 */
.L_x_23596:
[----:B------:R-:W-:Y:S05]  /*384a0*/  BSYNC B1 ;  /* 0x0000000000017941 */ /* 0x000fea0003800000 */
.L_x_23594:
        /* <DEDUP_REMOVED lines=16> */
.L_x_23600:
[----:B------:R-:W-:Y:S05]  /*385b0*/  BSYNC B2 ;  /* 0x0000000000027941 */ /* 0x000fea0003800000 */
.L_x_23599:
        /* <DEDUP_REMOVED lines=44> */
.L_x_23598:
[----:B------:R-:W-:Y:S05]  /*38880*/  BSYNC B1 ;  /* 0x0000000000017941 */ /* 0x000fea0003800000 */
.L_x_23597:
        /* <DEDUP_REMOVED lines=9> */
.L_x_23593:
        /* <DEDUP_REMOVED lines=12> */
.L_x_23602:
[----:B------:R-:W-:Y:S02]  /*389e0*/  IMAD.MOV.U32 R189, RZ, RZ, R18 ;  /* 0x000000ffffbd7224 */ /* 0x000fe400078e0012 */
.L_x_23603:
[----:B------:R-:W-:Y:S05]  /*389f0*/  BSYNC B1 ;  /* 0x0000000000017941 */ /* 0x000fea0003800000 */
.L_x_23601:
        /* <DEDUP_REMOVED lines=16> */
.L_x_23607:
[----:B------:R-:W-:Y:S05]  /*38b00*/  BSYNC B2 ;  /* 0x0000000000027941 */ /* 0x000fea0003800000 */
.L_x_23606:
        /* <DEDUP_REMOVED lines=44> */
.L_x_23605:
[----:B------:R-:W-:Y:S05]  /*38dd0*/  BSYNC B1 ;  /* 0x0000000000017941 */ /* 0x000fea0003800000 */
.L_x_23604:
        /* <DEDUP_REMOVED lines=12> */
.L_x_23608:
        /* <DEDUP_REMOVED lines=12> */
.L_x_23611:
[----:B------:R-:W-:Y:S02]  /*38f60*/  IMAD.MOV.U32 R5, RZ, RZ, R18 ;  /* 0x000000ffff057224 */ /* 0x000fe400078e0012 */
.L_x_23612:
[----:B------:R-:W-:Y:S05]  /*38f70*/  BSYNC B1 ;  /* 0x0000000000017941 */ /* 0x000fea0003800000 */
.L_x_23610:
        /* <DEDUP_REMOVED lines=16> */
.L_x_23616:
[----:B------:R-:W-:Y:S05]  /*39080*/  BSYNC B2 ;  /* 0x0000000000027941 */ /* 0x000fea0003800000 */
.L_x_23615:
        /* <DEDUP_REMOVED lines=44> */
.L_x_23614:
[----:B------:R-:W-:Y:S05]  /*39350*/  BSYNC B1 ;  /* 0x0000000000017941 */ /* 0x000fea0003800000 */
.L_x_23613:
        /* <DEDUP_REMOVED lines=9> */
.L_x_23609:
        /* <DEDUP_REMOVED lines=12> */
.L_x_23618:
[----:B------:R-:W-:Y:S02]  /*394b0*/  IMAD.MOV.U32 R190, RZ, RZ, R18 ;  /* 0x000000ffffbe7224 */ /* 0x000fe400078e0012 */
.L_x_23619:
[----:B------:R-:W-:Y:S05]  /*394c0*/  BSYNC B1 ;  /* 0x0000000000017941 */ /* 0x000fea0003800000 */
.L_x_23617:
        /* <DEDUP_REMOVED lines=16> */
.L_x_23623:
[----:B------:R-:W-:Y:S05]  /*395d0*/  BSYNC B2 ;  /* 0x0000000000027941 */ /* 0x000fea0003800000 */
.L_x_23622:
        /* <DEDUP_REMOVED lines=44> */
.L_x_23621:
[----:B------:R-:W-:Y:S05]  /*398a0*/  BSYNC B1 ;  /* 0x0000000000017941 */ /* 0x000fea0003800000 */
.L_x_23620:
        /* <DEDUP_REMOVED lines=12> */
.L_x_23624:
        /* <DEDUP_REMOVED lines=12> */
.L_x_23627:
[----:B------:R-:W-:Y:S02]  /*39a30*/  IMAD.MOV.U32 R4, RZ, RZ, R18 ;  /* 0x000000ffff047224 */ /* 0x000fe400078e0012 */
.L_x_23628:
[----:B------:R-:W-:Y:S05]  /*39a40*/  BSYNC B1 ;  /* 0x0000000000017941 */ /* 0x000fea0003800000 */
.L_x_23626:
        /* <DEDUP_REMOVED lines=16> */
.L_x_23632:
[----:B------:R-:W-:Y:S05]  /*39b50*/  BSYNC B2 ;  /* 0x0000000000027941 */ /* 0x000fea0003800000 */
.L_x_23631:
        /* <DEDUP_REMOVED lines=44> */
.L_x_23630:
[----:B------:R-:W-:Y:S05]  /*39e20*/  BSYNC B1 ;  /* 0x0000000000017941 */ /* 0x000fea0003800000 */
.L_x_23629:
        /* <DEDUP_REMOVED lines=9> */
.L_x_23625:
        /* <DEDUP_REMOVED lines=12> */
.L_x_23634:
[----:B------:R-:W-:Y:S02]  /*39f80*/  IMAD.MOV.U32 R211, RZ, RZ, R18 ;  /* 0x000000ffffd37224 */ /* 0x000fe400078e0012 */
.L_x_23635:
[----:B------:R-:W-:Y:S05]  /*39f90*/  BSYNC B1 ;  /* 0x0000000000017941 */ /* 0x000fea0003800000 */
.L_x_23633:
        /* <DEDUP_REMOVED lines=16> */
.L_x_23639:
[----:B------:R-:W-:Y:S05]  /*3a0a0*/  BSYNC B2 ;  /* 0x0000000000027941 */ /* 0x000fea0003800000 */
.L_x_23638:
        /* <DEDUP_REMOVED lines=44> */
.L_x_23637:
[----:B------:R-:W-:Y:S05]  /*3a370*/  BSYNC B1 ;  /* 0x0000000000017941 */ /* 0x000fea0003800000 */
.L_x_23636:
        /* <DEDUP_REMOVED lines=13> */
.L_x_23640:
        /* <DEDUP_REMOVED lines=12> */
.L_x_23643:
[----:B------:R-:W-:Y:S02]  /*3a510*/  IMAD.MOV.U32 R3, RZ, RZ, R18 ;  /* 0x000000ffff037224 */ /* 0x000fe400078e0012 */
.L_x_23644:
[----:B------:R-:W-:Y:S05]  /*3a520*/  BSYNC B1 ;  /* 0x0000000000017941 */ /* 0x000fea0003800000 */
.L_x_23642:
        /* <DEDUP_REMOVED lines=19> */
.L_x_23648:
[----:B------:R-:W-:Y:S05]  /*3a660*/  BSYNC B2 ;  /* 0x0000000000027941 */ /* 0x000fea0003800000 */
.L_x_23647:
        /* <DEDUP_REMOVED lines=44> */
.L_x_23646:
[----:B------:R-:W-:Y:S05]  /*3a930*/  BSYNC B1 ;  /* 0x0000000000017941 */ /* 0x000fea0003800000 */
.L_x_23645:
        /* <DEDUP_REMOVED lines=9> */
.L_x_23641:
[----:B------:R-:W-:Y:S01]  /*3a9d0*/  IMAD.MOV.U32 R210, RZ, RZ, 0x20 ;  /* 0x00000020ffd27424 */ /* 0x000fe200078e00ff */
[----:B------:R-:W-:Y:S02]  /*3a9e0*/  SEL R212, RZ, 0x1000000, P5 ;  /* 0x01000000ffd47807 */ /* 0x000fe40002800000 */
[----:B------:R-:W-:Y:S01]  /*3a9f0*/  SEL R213, RZ, 0x10000, P4 ;  /* 0x00010000ffd57807 */ /* 0x000fe20002000000 */
[----:B------:R-:W-:Y:S01]  /*3aa00*/  IMAD.WIDE.U32 R210, R217, R210, c[0x0][0x188] ;  /* 0x00006200d9d27625 */ /* 0x000fe200078e00d2 */
[C---:B------:R-:W-:Y:S02]  /*3aa10*/  LOP3.LUT P5, RZ, R11.reuse, 0x4, RZ, 0xc0, !PT ;  /* 0x000000040bff7812 */ /* 0x040fe400078ac0ff */
[----:B------:R-:W-:Y:S02]  /*3aa20*/  LOP3.LUT P4, RZ, R11, 0x2, RZ, 0xc0, !PT ;  /* 0x000000020bff7812 */ /* 0x000fe4000788c0ff */
[----:B------:R-:W-:Y:S01]  /*3aa30*/  STG.E.128 [R210.64], R184 ;  /* 0x000000b8d2007986 */ /* 0x000fe2000c101d06 */
[----:B------:R-:W-:-:S02]  /*3aa40*/  SEL R214, RZ, 0x1, P5 ;  /* 0x00000001ffd67807 */ /* 0x000fc40002800000 */
[C---:B------:R-:W-:Y:S01]  /*3aa50*/  LOP3.LUT P6, RZ, R11.reuse, 0x8, RZ, 0xc0, !PT ;  /* 0x000000080bff7812 */ /* 0x040fe200078cc0ff */
[----:B------:R0:W-:Y:S01]  /*3aa60*/  STG.E.128 [R210.64+0x10], R188 ;  /* 0x000010bcd2007986 */ /* 0x0001e2000c101d06 */
[----:B------:R-:W-:Y:S01]  /*3aa70*/  LOP3.LUT P0, RZ, R11, 0x20, RZ, 0xc0, !PT ;  /* 0x000000200bff7812 */ /* 0x000fe2000780c0ff */
[----:B------:R-:W-:Y:S01]  /*3aa80*/  IMAD.WIDE.U32 R214, R214, 0x100, RZ ;  /* 0x00000100d6d67825 */ /* 0x000fe200078e00ff */
[----:B0-----:R-:W-:-:S04]  /*3aa90*/  SEL R210, RZ, 0x100, P3 ;  /* 0x00000100ffd27807 */ /* 0x001fc80001800000 */
[----:B------:R-:W-:Y:S02]  /*3aaa0*/  LOP3.LUT R212, R210, R212, R213, 0xfe, !PT ;  /* 0x000000d4d2d47212 */ /* 0x000fe400078efed5 */
[----:B------:R-:W-:Y:S02]  /*3aab0*/  SEL R210, RZ, 0x1, P1 ;  /* 0x00000001ffd27807 */ /* 0x000fe40000800000 */
[----:B------:R-:W-:-:S03]  /*3aac0*/  SEL R213, RZ, 0x1, P2 ;  /* 0x00000001ffd57807 */ /* 0x000fc60001000000 */
[----:B------:R-:W-:-:S05]  /*3aad0*/  IMAD.WIDE.U32 R210, R210, 0x1000000, RZ ;  /* 0x01000000d2d27825 */ /* 0x000fca00078e00ff */
[----:B------:R-:W-:Y:S02]  /*3aae0*/  LOP3.LUT R211, R211, R212, R213, 0xfe, !PT ;  /* 0x000000d4d3d37212 */ /* 0x000fe400078efed5 */
        /* <DEDUP_REMOVED lines=28> */
.L_x_23649:
        /* <DEDUP_REMOVED lines=85> */
.L_x_23654:
        /* <DEDUP_REMOVED lines=180> */
.L_x_23655:
[----:B------:R-:W2:Y:S04]  /*3bd40*/  LDL R219, [R1+0x1d0] ;  /* 0x0001d00001db7983 */ /* 0x000ea80000100800 */
[----:B------:R-:W3:Y:S04]  /*3bd50*/  LDL R218, [R1+0x1b0] ;  /* 0x0001b00001da7983 */ /* 0x000ee80000100800 */
[----:B------:R-:W4:Y:S01]  /*3bd60*/  LDL R217, [R1+0x1ac] ;  /* 0x0001ac0001d97983 */ /* 0x000f220000100800 */
[----:B------:R-:W-:Y:S01]  /*3bd70*/  ULDC.U8 UR8, c[0x0][0x1f0] ;  /* 0x00007c0000087ab9 */ /* 0x000fe20000000000 */
[----:B------:R-:W-:Y:S01]  /*3bd80*/  FMUL.FTZ R210, R215, R215 ;  /* 0x000000d7d7d27220 */ /* 0x000fe20000410000 */
[----:B------:R-:W-:Y:S01]  /*3bd90*/  ISETP.NE.AND P0, PT, RZ, UR8, PT ;  /* 0x00000008ff007c0c */ /* 0x000fe2000bf05270 */
[----:B------:R0:W-:Y:S01]  /*3bda0*/  STL [R1+0x1e0], R5 ;  /* 0x0001e00501007387 */ /* 0x0001e20000100800 */
[----:B-1----:R-:W-:-:S02]  /*3bdb0*/  FADD.FTZ R211, R212, R213 ;  /* 0x000000d5d4d37221 */ /* 0x002fc40000010000 */
[----:B------:R-:W-:Y:S01]  /*3bdc0*/  IMAD.MOV.U32 R212, RZ, RZ, c[0x0][0x1e0] ;  /* 0x00007800ffd47624 */ /* 0x000fe200078e00ff */
[----:B------:R1:W-:Y:S01]  /*3bdd0*/  STL [R1+0x1dc], R4 ;  /* 0x0001dc0401007387 */ /* 0x0003e20000100800 */
[----:B------:R-:W-:Y:S01]  /*3bde0*/  FSEL R210, R210, RZ, P0 ;  /* 0x000000ffd2d27208 */ /* 0x000fe20000000000 */
[----:B------:R-:W-:Y:S01]  /*3bdf0*/  IMAD.MOV.U32 R214, RZ, RZ, 0x4 ;  /* 0x00000004ffd67424 */ /* 0x000fe200078e00ff */
[----:B0-----:R-:W-:Y:S01]  /*3be00*/  FSEL R213, R215, RZ, !P0 ;  /* 0x000000ffd7d57208 */ /* 0x001fe20004000000 */
[----:B------:R0:W-:Y:S01]  /*3be10*/  STL [R1+0x1d8], R3 ;  /* 0x0001d80301007387 */ /* 0x0001e20000100800 */
[----:B------:R-:W-:-:S03]  /*3be20*/  FFMA.FTZ R211, R211, R212, c[0x0][0x228] ;  /* 0x00008a00d3d37623 */ /* 0x000fc600000100d4 */
[----:B------:R-:W2:Y:S01]  /*3be30*/  LDL R5, [R1+0x1a0] ;  /* 0x0001a00001057983 */ /* 0x000ea20000100800 */
[----:B------:R-:W-:-:S03]  /*3be40*/  FADD.FTZ R210, R211, R210 ;  /* 0x000000d2d3d27221 */ /* 0x000fc60000010000 */
[----:B-1----:R-:W2:Y:S01]  /*3be50*/  LDL R4, [R1+0x19c] ;  /* 0x00019c0001047983 */ /* 0x002ea20000100800 */
[----:B------:R1:W1:Y:S03]  /*3be60*/  MUFU.RSQ R212, R210 ;  /* 0x000000d200d47308 */ /* 0x0002660000001400 */
[----:B0-----:R-:W2:Y:S01]  /*3be70*/  LDL R3, [R1+0x1a8] ;  /* 0x0001a80001037983 */ /* 0x001ea20000100800 */
[----:B-1----:R-:W-:-:S05]  /*3be80*/  @!P1 IMAD.WIDE R210, R15, R214, c[0x0][0x1a0] ;  /* 0x000068000fd29625 */ /* 0x002fca00078e02d6 */
[----:B------:R0:W-:Y:S02]  /*3be90*/  @!P1 STG.E [R210.64], R215 ;  /* 0x000000d7d2009986 */ /* 0x0001e4000c101906 */
[----:B0-----:R-:W-:-:S04]  /*3bea0*/  @!P1 IMAD.WIDE R210, R15, R214, c[0x0][0x1a8] ;  /* 0x00006a000fd29625 */ /* 0x001fc800078e02d6 */
[C---:B------:R-:W-:Y:S02]  /*3beb0*/  FADD.FTZ R215, -R213.reuse, R91 ;  /* 0x0000005bd5d77221 */ /* 0x040fe40000010100 */
[C---:B------:R-:W-:Y:S01]  /*3bec0*/  FADD.FTZ R214, -R213.reuse, R90 ;  /* 0x0000005ad5d67221 */ /* 0x040fe20000010100 */
[----:B------:R-:W-:Y:S01]  /*3bed0*/  PRMT R90, RZ, 0x7610, R105 ;  /* 0x00007610ff5a7816 */ /* 0x000fe20000000069 */
[C---:B------:R-:W-:Y:S01]  /*3bee0*/  FMUL.FTZ R215, R212.reuse, R215 ;  /* 0x000000d7d4d77220 */ /* 0x040fe20000410000 */
[----:B------:R0:W-:Y:S01]  /*3bef0*/  @!P1 STG.E [R210.64], R212 ;  /* 0x000000d4d2009986 */ /* 0x0001e2000c101906 */
[----:B------:R-:W-:Y:S02]  /*3bf00*/  FMUL.FTZ R214, R212, R214 ;  /* 0x000000d6d4d67220 */ /* 0x000fe40000410000 */
[----:B0-----:R-:W-:Y:S01]  /*3bf10*/  FADD.FTZ R211, -R213, R89 ;  /* 0x00000059d5d37221 */ /* 0x001fe20000010100 */
[----:B------:R-:W-:-:S05]  /*3bf20*/  PRMT R89, RZ, 0x5410, R105 ;  /* 0x00005410ff597816 */ /* 0x000fca0000000069 */
[----:B----4-:R-:W-:Y:S02]  /*3bf30*/  FFMA.FTZ R89, R214, R89, R217 ;  /* 0x00000059d6597223 */ /* 0x010fe400000100d9 */
[----:B------:R-:W4:Y:S01]  /*3bf40*/  LDL R217, [R1+0x1a4] ;  /* 0x0001a40001d97983 */ /* 0x000f220000100800 */
[----:B--2---:R-:W-:-:S03]  /*3bf50*/  FFMA.FTZ R90, R215, R90, R3 ;  /* 0x0000005ad75a7223 */ /* 0x004fc60000010003 */
[----:B------:R-:W2:Y:S01]  /*3bf60*/  LDL R3, [R1+0x180] ;  /* 0x0001800001037983 */ /* 0x000ea20000100800 */
[C---:B------:R-:W-:Y:S01]  /*3bf70*/  FADD.FTZ R210, -R213.reuse, R88 ;  /* 0x00000058d5d27221 */ /* 0x040fe20000010100 */
[--C-:B------:R-:W-:Y:S01]  /*3bf80*/  PRMT R91, RZ, 0x5410, R104.reuse ;  /* 0x00005410ff5b7816 */ /* 0x100fe20000000068 */
[C---:B------:R-:W-:Y:S01]  /*3bf90*/  FMUL.FTZ R211, R212.reuse, R211 ;  /* 0x000000d3d4d37220 */ /* 0x040fe20000410000 */
[----:B------:R-:W-:Y:S01]  /*3bfa0*/  PRMT R88, RZ, 0x7610, R104 ;  /* 0x00007610ff587816 */ /* 0x000fe20000000068 */
[----:B------:R-:W-:Y:S02]  /*3bfb0*/  FMUL.FTZ R210, R212, R210 ;  /* 0x000000d2d4d27220 */ /* 0x000fe40000410000 */
[----:B------:R-:W-:Y:S02]  /*3bfc0*/  FADD.FTZ R85, -R213, R85 ;  /* 0x00000055d5557221 */ /* 0x000fe40000010100 */
[----:B------:R-:W-:Y:S02]  /*3bfd0*/  FFMA.FTZ R91, R210, R91, R219 ;  /* 0x0000005bd25b7223 */ /* 0x000fe400000100db */
[----:B---3--:R-:W-:Y:S01]  /*3bfe0*/  FFMA.FTZ R88, R211, R88, R218 ;  /* 0x00000058d3587223 */ /* 0x008fe200000100da */
[----:B------:R-:W-:Y:S01]  /*3bff0*/  F2FP.BF16.PACK_AB R89, R90, R89 ;  /* 0x000000595a59723e */ /* 0x000fe200000010ff */
[C---:B------:R-:W-:Y:S01]  /*3c000*/  FADD.FTZ R84, -R213.reuse, R84 ;  /* 0x00000054d5547221 */ /* 0x040fe20000010100 */
[----:B------:R-:W-:Y:S01]  /*3c010*/  PRMT R90, RZ, 0x7610, R106 ;  /* 0x00007610ff5a7816 */ /* 0x000fe2000000006a */
[----:B------:R-:W-:-:S02]  /*3c020*/  FADD.FTZ R219, -R213, R86 ;  /* 0x00000056d5db7221 */ /* 0x000fc40000010100 */
[----:B------:R-:W-:Y:S01]  /*3c030*/  FADD.FTZ R252, -R213, R87 ;  /* 0x00000057d5fc7221 */ /* 0x000fe20000010100 */
[----:B------:R-:W-:Y:S01]  /*3c040*/  F2FP.BF16.PACK_AB R88, R88, R91 ;  /* 0x0000005b5858723e */ /* 0x000fe200000010ff */
[C---:B------:R-:W-:Y:S01]  /*3c050*/  FMUL.FTZ R87, R212.reuse, R85 ;  /* 0x00000055d4577220 */ /* 0x040fe20000410000 */
[--C-:B------:R-:W-:Y:S01]  /*3c060*/  PRMT R91, RZ, 0x5410, R107.reuse ;  /* 0x00005410ff5b7816 */ /* 0x100fe2000000006b */
[C---:B------:R-:W-:Y:S01]  /*3c070*/  FMUL.FTZ R86, R212.reuse, R84 ;  /* 0x00000054d4567220 */ /* 0x040fe20000410000 */
[----:B------:R-:W-:Y:S01]  /*3c080*/  PRMT R84, RZ, 0x7610, R107 ;  /* 0x00007610ff547816 */ /* 0x000fe2000000006b */
[C---:B------:R-:W-:Y:S02]  /*3c090*/  FMUL.FTZ R219, R212.reuse, R219 ;  /* 0x000000dbd4db7220 */ /* 0x040fe40000410000 */
[----:B------:R-:W-:Y:S02]  /*3c0a0*/  FMUL.FTZ R252, R212, R252 ;  /* 0x000000fcd4fc7220 */ /* 0x000fe40000410000 */
[----:B------:R-:W-:Y:S01]  /*3c0b0*/  FFMA.FTZ R90, R87, R90, R5 ;  /* 0x0000005a575a7223 */ /* 0x000fe20000010005 */
[----:B------:R-:W-:Y:S01]  /*3c0c0*/  PRMT R85, RZ, 0x5410, R106 ;  /* 0x00005410ff557816 */ /* 0x000fe2000000006a */
[----:B------:R-:W3:Y:S01]  /*3c0d0*/  LDL R5, [R1+0x184] ;  /* 0x0001840001057983 */ /* 0x000ee20000100800 */
[----:B------:R-:W-:-:S02]  /*3c0e0*/  FFMA.FTZ R91, R219, R91, R4 ;  /* 0x0000005bdb5b7223 */ /* 0x000fc40000010004 */
[----:B------:R-:W-:Y:S01]  /*3c0f0*/  IMAD.SHL.U32 R218, R12, 0x10, RZ ;  /* 0x000000100cda7824 */ /* 0x000fe200078e00ff */
[----:B------:R-:W3:Y:S01]  /*3c100*/  LDL R4, [R1+0x17c] ;  /* 0x00017c0001047983 */ /* 0x000ee20000100800 */
[----:B----4-:R-:W-:Y:S01]  /*3c110*/  FFMA.FTZ R85, R86, R85, R217 ;  /* 0x0000005556557223 */ /* 0x010fe200000100d9 */
[----:B------:R-:W-:-:S04]  /*3c120*/  SHF.R.U32.HI R217, RZ, 0x1c, R12 ;  /* 0x0000001cffd97819 */ /* 0x000fc8000001160c */
[----:B------:R-:W-:Y:S01]  /*3c130*/  F2FP.BF16.PACK_AB R90, R90, R85 ;  /* 0x000000555a5a723e */ /* 0x000fe200000010ff */
[----:B--2---:R-:W-:Y:S02]  /*3c140*/  FFMA.FTZ R84, R252, R84, R3 ;  /* 0x00000054fc547223 */ /* 0x004fe40000010003 */
[----:B------:R-:W2:Y:S03]  /*3c150*/  LDL R3, [R1+0x18c] ;  /* 0x00018c0001037983 */ /* 0x000ea60000100800 */
[----:B------:R-:W-:Y:S02]  /*3c160*/  F2FP.BF16.PACK_AB R91, R84, R91 ;  /* 0x0000005b545b723e */ /* 0x000fe400000010ff */
[----:B------:R-:W-:-:S04]  /*3c170*/  IADD3 R84, P0, R218, c[0x0][0x208], RZ ;  /* 0x00008200da547a10 */ /* 0x000fc80007f1e0ff */
[----:B------:R-:W-:-:S05]  /*3c180*/  IADD3.X R85, R217, c[0x0][0x20c], RZ, P0, !PT ;  /* 0x00008300d9557a10 */ /* 0x000fca00007fe4ff */
[----:B------:R0:W-:Y:S04]  /*3c190*/  STG.E.128 [R84.64], R88 ;  /* 0x0000005854007986 */ /* 0x0001e8000c101d06 */
[----:B0-----:R-:W4:Y:S04]  /*3c1a0*/  LDL R85, [R1+0x188] ;  /* 0x0001880001557983 */ /* 0x001f280000100800 */
[----:B------:R-:W4:Y:S04]  /*3c1b0*/  LDL R88, [R1+0x194] ;  /* 0x0001940001587983 */ /* 0x000f280000100800 */
[----:B------:R-:W4:Y:S04]  /*3c1c0*/  LDL R91, [R1+0x198] ;  /* 0x00019800015b7983 */ /* 0x000f280000100800 */
[----:B------:R-:W4:Y:S04]  /*3c1d0*/  LDL R89, [R1+0x190] ;  /* 0x0001900001597983 */ /* 0x000f280000100800 */
[----:B------:R-:W4:Y:S01]  /*3c1e0*/  LDL R90, [R1+0x1b4] ;  /* 0x0001b400015a7983 */ /* 0x000f220000100800 */
[----:B------:R-:W-:-:S05]  /*3c1f0*/  PRMT R84, RZ, 0x5410, R183 ;  /* 0x00005410ff547816 */ /* 0x000fca00000000b7 */
[----:B---3--:R-:W-:Y:S01]  /*3c200*/  FFMA.FTZ R219, R219, R84, R5 ;  /* 0x00000054dbdb7223 */ /* 0x008fe20000010005 */
[----:B------:R-:W-:Y:S01]  /*3c210*/  PRMT R84, RZ, 0x7610, R183 ;  /* 0x00007610ff547816 */ /* 0x000fe200000000b7 */
[----:B------:R0:W5:Y:S04]  /*3c220*/  LDL.LU R5, [R1+0x1e0] ;  /* 0x0001e00001057983 */ /* 0x0001680000300800 */
[----:B------:R-:W-:Y:S01]  /*3c230*/  FFMA.FTZ R252, R252, R84, R4 ;  /* 0x00000054fcfc7223 */ /* 0x000fe20000010004 */
[--C-:B------:R-:W-:Y:S01]  /*3c240*/  PRMT R84, RZ, 0x5410, R182.reuse ;  /* 0x00005410ff547816 */ /* 0x100fe200000000b6 */
[----:B------:R0:W5:Y:S04]  /*3c250*/  LDL.LU R4, [R1+0x1dc] ;  /* 0x0001dc0001047983 */ /* 0x0001680000300800 */
[----:B--2---:R-:W-:Y:S01]  /*3c260*/  FFMA.FTZ R86, R86, R84, R3 ;  /* 0x0000005456567223 */ /* 0x004fe20000010003 */
[----:B------:R-:W-:Y:S01]  /*3c270*/  PRMT R84, RZ, 0x7610, R182 ;  /* 0x00007610ff547816 */ /* 0x000fe200000000b6 */
[----:B------:R0:W5:Y:S04]  /*3c280*/  LDL.LU R3, [R1+0x1d8] ;  /* 0x0001d80001037983 */ /* 0x0001680000300800 */
[----:B----4-:R-:W-:Y:S01]  /*3c290*/  FFMA.FTZ R84, R87, R84, R85 ;  /* 0x0000005457547223 */ /* 0x010fe20000010055 */
[----:B------:R-:W-:-:S05]  /*3c2a0*/  PRMT R85, RZ, 0x5410, R181 ;  /* 0x00005410ff557816 */ /* 0x000fca00000000b5 */
[----:B------:R-:W-:Y:S01]  /*3c2b0*/  FFMA.FTZ R85, R214, R85, R88 ;  /* 0x00000055d6557223 */ /* 0x000fe20000010058 */
[----:B------:R-:W-:Y:S01]  /*3c2c0*/  PRMT R88, RZ, 0x7610, R180 ;  /* 0x00007610ff587816 */ /* 0x000fe200000000b4 */
[----:B------:R-:W2:Y:S04]  /*3c2d0*/  LDL R214, [R1+0x150] ;  /* 0x0001500001d67983 */ /* 0x000ea80000100800 */
[----:B------:R-:W-:Y:S02]  /*3c2e0*/  FFMA.FTZ R211, R211, R88, R91 ;  /* 0x00000058d3d37223 */ /* 0x000fe4000001005b */
[----:B------:R-:W3:Y:S01]  /*3c2f0*/  LDL R91, [R1+0x178] ;  /* 0x00017800015b7983 */ /* 0x000ee20000100800 */
[----:B------:R-:W-:Y:S02]  /*3c300*/  F2FP.BF16.PACK_AB R86, R84, R86 ;  /* 0x000000565456723e */ /* 0x000fe400000010ff */
[----:B------:R-:W-:-:S05]  /*3c310*/  PRMT R84, RZ, 0x7610, R181 ;  /* 0x00007610ff547816 */ /* 0x000fca00000000b5 */
[----:B------:R-:W-:Y:S01]  /*3c320*/  FFMA.FTZ R215, R215, R84, R89 ;  /* 0x00000054d7d77223 */ /* 0x000fe20000010059 */
[----:B------:R-:W-:-:S05]  /*3c330*/  PRMT R84, RZ, 0x5410, R180 ;  /* 0x00005410ff547816 */ /* 0x000fca00000000b4 */
[----:B------:R-:W-:Y:S02]  /*3c340*/  FFMA.FTZ R84, R210, R84, R90 ;  /* 0x00000054d2547223 */ /* 0x000fe4000001005a */
[----:B------:R-:W4:Y:S01]  /*3c350*/  LDL R90, [R1+0x170] ;  /* 0x00017000015a7983 */ /* 0x000f220000100800 */
[----:B------:R-:W-:-:S03]  /*3c360*/  F2FP.BF16.PACK_AB R87, R252, R219 ;  /* 0x000000dbfc57723e */ /* 0x000fc600000010ff */
[----:B------:R-:W2:Y:S01]  /*3c370*/  LDL R219, [R1+0x158] ;  /* 0x0001580001db7983 */ /* 0x000ea20000100800 */
[----:B------:R-:W-:Y:S02]  /*3c380*/  F2FP.BF16.PACK_AB R85, R215, R85 ;  /* 0x00000055d755723e */ /* 0x000fe400000010ff */
[----:B------:R-:W-:Y:S01]  /*3c390*/  IADD3 R88, P0, R218, c[0x0][0x210], RZ ;  /* 0x00008400da587a10 */ /* 0x000fe20007f1e0ff */
[----:B------:R-:W2:Y:S01]  /*3c3a0*/  LDL R215, [R1+0x16c] ;  /* 0x00016c0001d77983 */ /* 0x000ea20000100800 */
[----:B------:R-:W-:Y:S02]  /*3c3b0*/  F2FP.BF16.PACK_AB R84, R211, R84 ;  /* 0x00000054d354723e */ /* 0x000fe400000010ff */
[----:B------:R-:W-:Y:S01]  /*3c3c0*/  IADD3.X R89, R217, c[0x0][0x214], RZ, P0, !PT ;  /* 0x00008500d9597a10 */ /* 0x000fe200007fe4ff */
[----:B------:R-:W2:Y:S04]  /*3c3d0*/  LDL R210, [R1+0x148] ;  /* 0x0001480001d27983 */ /* 0x000ea80000100800 */
[----:B------:R1:W-:Y:S04]  /*3c3e0*/  STG.E.128 [R88.64], R84 ;  /* 0x0000005458007986 */ /* 0x0003e8000c101d06 */
[----:B------:R-:W2:Y:S01]  /*3c3f0*/  LDL R252, [R1+0x160] ;  /* 0x0001600001fc7983 */ /* 0x000ea20000100800 */
[----:B------:R-:W-:-:S02]  /*3c400*/  FADD.FTZ R82, -R213, R82 ;  /* 0x00000052d5527221 */ /* 0x000fc40000010100 */
[C---:B------:R-:W-:Y:S01]  /*3c410*/  FADD.FTZ R76, -R213.reuse, R76 ;  /* 0x0000004cd54c7221 */ /* 0x040fe20000010100 */
[----:B------:R-:W2:Y:S04]  /*3c420*/  LDL R218, [R1+0x13c] ;  /* 0x00013c0001da7983 */ /* 0x000ea80000100800 */
[----:B------:R-:W2:Y:S04]  /*3c430*/  LDL R217, [R1+0x154] ;  /* 0x0001540001d97983 */ /* 0x000ea80000100800 */
[----:B------:R-:W2:Y:S01]  /*3c440*/  LDL R211, [R1+0x15c] ;  /* 0x00015c0001d37983 */ /* 0x000ea20000100800 */
[----:B-1----:R-:W-:Y:S01]  /*3c450*/  FADD.FTZ R85, -R213, R80 ;  /* 0x00000050d5557221 */ /* 0x002fe20000010100 */
[----:B------:R-:W-:-:S03]  /*3c460*/  PRMT R80, RZ, 0x5410, R176 ;  /* 0x00005410ff507816 */ /* 0x000fc600000000b0 */
[----:B------:R-:W-:-:S04]  /*3c470*/  FMUL.FTZ R85, R212, R85 ;  /* 0x00000055d4557220 */ /* 0x000fc80000410000 */
[----:B---3--:R-:W-:Y:S02]  /*3c480*/  FFMA.FTZ R80, R85, R80, R91 ;  /* 0x0000005055507223 */ /* 0x008fe4000001005b */
[----:B------:R-:W3:Y:S01]  /*3c490*/  LDL R91, [R1+0x140] ;  /* 0x00014000015b7983 */ /* 0x000ee20000100800 */
[----:B------:R-:W-:Y:S01]  /*3c4a0*/  FADD.FTZ R86, -R213, R81 ;  /* 0x00000051d5567221 */ /* 0x000fe20000010100 */
[----:B------:R-:W-:-:S03]  /*3c4b0*/  PRMT R81, RZ, 0x7610, R176 ;  /* 0x00007610ff517816 */ /* 0x000fc600000000b0 */
[C---:B------:R-:W-:Y:S02]  /*3c4c0*/  FMUL.FTZ R86, R212.reuse, R86 ;  /* 0x00000056d4567220 */ /* 0x040fe40000410000 */
[C---:B------:R-:W-:Y:S02]  /*3c4d0*/  FADD.FTZ R89, -R213.reuse, R79 ;  /* 0x0000004fd5597221 */ /* 0x040fe40000010100 */
[----:B------:R-:W-:Y:S01]  /*3c4e0*/  FMUL.FTZ R79, R212, R82 ;  /* 0x00000052d44f7220 */ /* 0x000fe20000410000 */
[----:B------:R-:W-:Y:S01]  /*3c4f0*/  PRMT R82, RZ, 0x5410, R178 ;  /* 0x00005410ff527816 */ /* 0x000fe200000000b2 */
[----:B----4-:R-:W-:Y:S02]  /*3c500*/  FFMA.FTZ R81, R86, R81, R90 ;  /* 0x0000005156517223 */ /* 0x010fe4000001005a */
[----:B------:R-:W-:Y:S02]  /*3c510*/  FADD.FTZ R90, -R213, R78 ;  /* 0x0000004ed55a7221 */ /* 0x000fe40000010100 */
[----:B------:R-:W-:-:S04]  /*3c520*/  FMUL.FTZ R78, R212, R76 ;  /* 0x0000004cd44e7220 */ /* 0x000fc80000410000 */
[----:B--2---:R-:W-:Y:S02]  /*3c530*/  FFMA.FTZ R82, R78, R82, R219 ;  /* 0x000000524e527223 */ /* 0x004fe400000100db */
[----:B------:R-:W2:Y:S01]  /*3c540*/  LDL R219, [R1+0x144] ;  /* 0x0001440001db7983 */ /* 0x000ea20000100800 */
[----:B------:R-:W-:Y:S01]  /*3c550*/  PRMT R84, RZ, 0x5410, R177 ;  /* 0x00005410ff547816 */ /* 0x000fe200000000b1 */
[----:B------:R-:W-:-:S04]  /*3c560*/  FADD.FTZ R88, -R213, R77 ;  /* 0x0000004dd5587221 */ /* 0x000fc80000010100 */
[----:B------:R-:W-:Y:S02]  /*3c570*/  FFMA.FTZ R84, R79, R84, R215 ;  /* 0x000000544f547223 */ /* 0x000fe400000100d7 */
[----:B------:R-:W4:Y:S01]  /*3c580*/  LDL R215, [R1+0x14c] ;  /* 0x00014c0001d77983 */ /* 0x000f220000100800 */
[----:B------:R-:W-:Y:S01]  /*3c590*/  FADD.FTZ R87, -R213, R83 ;  /* 0x00000053d5577221 */ /* 0x000fe20000010100 */
[----:B------:R-:W-:Y:S01]  /*3c5a0*/  PRMT R77, RZ, 0x7610, R178 ;  /* 0x00007610ff4d7816 */ /* 0x000fe200000000b2 */
[C---:B------:R-:W-:Y:S01]  /*3c5b0*/  FMUL.FTZ R88, R212.reuse, R88 ;  /* 0x00000058d4587220 */ /* 0x040fe20000410000 */
[--C-:B------:R-:W-:Y:S01]  /*3c5c0*/  PRMT R83, RZ, 0x5410, R179.reuse ;  /* 0x00005410ff537816 */ /* 0x100fe200000000b3 */
[----:B------:R-:W-:Y:S01]  /*3c5d0*/  FMUL.FTZ R90, R212, R90 ;  /* 0x0000005ad45a7220 */ /* 0x000fe20000410000 */
[----:B------:R-:W-:Y:S01]  /*3c5e0*/  PRMT R76, RZ, 0x7610, R179 ;  /* 0x00007610ff4c7816 */ /* 0x000fe200000000b3 */
[----:B------:R-:W-:Y:S02]  /*3c5f0*/  FFMA.FTZ R77, R88, R77, R214 ;  /* 0x0000004d584d7223 */ /* 0x000fe400000100d6 */
[----:B------:R-:W-:Y:S01]  /*3c600*/  FFMA.FTZ R83, R90, R83, R210 ;  /* 0x000000535a537223 */ /* 0x000fe200000100d2 */
[----:B------:R-:W4:Y:S01]  /*3c610*/  LDL R214, [R1+0x164] ;  /* 0x0001640001d67983 */ /* 0x000f220000100800 */
[----:B------:R-:W-:-:S03]  /*3c620*/  FMUL.FTZ R89, R212, R89 ;  /* 0x00000059d4597220 */ /* 0x000fc60000410000 */
[----:B------:R-:W4:Y:S01]  /*3c630*/  LDL R210, [R1+0x174] ;  /* 0x0001740001d27983 */ /* 0x000f220000100800 */
[----:B------:R-:W-:Y:S01]  /*3c640*/  F2FP.BF16.PACK_AB R80, R81, R80 ;  /* 0x000000505150723e */ /* 0x000fe200000010ff */
[----:B------:R-:W-:Y:S01]  /*3c650*/  FMUL.FTZ R87, R212, R87 ;  /* 0x00000057d4577220 */ /* 0x000fe20000410000 */
[----:B------:R-:W-:-:S05]  /*3c660*/  PRMT R81, RZ, 0x7610, R177 ;  /* 0x00007610ff517816 */ /* 0x000fca00000000b1 */
[----:B------:R-:W-:Y:S01]  /*3c670*/  FFMA.FTZ R81, R87, R81, R252 ;  /* 0x0000005157517223 */ /* 0x000fe200000100fc */
[----:B------:R-:W-:-:S04]  /*3c680*/  F2FP.BF16.PACK_AB R82, R77, R82 ;  /* 0x000000524d52723e */ /* 0x000fc800000010ff */
[----:B------:R-:W-:Y:S01]  /*3c690*/  F2FP.BF16.PACK_AB R81, R81, R84 ;  /* 0x000000545151723e */ /* 0x000fe200000010ff */
[----:B------:R-:W-:Y:S02]  /*3c6a0*/  IMAD.MOV.U32 R84, RZ, RZ, 0x10 ;  /* 0x00000010ff547424 */ /* 0x000fe400078e00ff */
[----:B---3--:R-:W-:Y:S02]  /*3c6b0*/  FFMA.FTZ R76, R89, R76, R91 ;  /* 0x0000004c594c7223 */ /* 0x008fe4000001005b */
[----:B------:R-:W3:Y:S03]  /*3c6c0*/  LDL R91, [R1+0x168] ;  /* 0x00016800015b7983 */ /* 0x000ee60000100800 */
[----:B------:R-:W-:Y:S01]  /*3c6d0*/  F2FP.BF16.PACK_AB R83, R76, R83 ;  /* 0x000000534c53723e */ /* 0x000fe200000010ff */
[----:B------:R-:W-:-:S05]  /*3c6e0*/  IMAD.WIDE.U32 R76, R204, R84, c[0x0][0x208] ;  /* 0x00008200cc4c7625 */ /* 0x000fca00078e0054 */
[----:B------:R1:W-:Y:S04]  /*3c6f0*/  STG.E.128 [R76.64], R80 ;  /* 0x000000504c007986 */ /* 0x0003e8000c101d06 */
[----:B-1----:R-:W3:Y:S01]  /*3c700*/  LDL R83, [R1+0x100] ;  /* 0x0001000001537983 */ /* 0x002ee20000100800 */
[----:B------:R-:W-:-:S03]  /*3c710*/  PRMT R76, RZ, 0x5410, R175 ;  /* 0x00005410ff4c7816 */ /* 0x000fc600000000af */
[----:B------:R-:W3:Y:S02]  /*3c720*/  LDL R82, [R1+0x130] ;  /* 0x0001300001527983 */ /* 0x000ee40000100800 */
[----:B--2---:R-:W-:Y:S01]  /*3c730*/  FFMA.FTZ R90, R90, R76, R219 ;  /* 0x0000004c5a5a7223 */ /* 0x004fe200000100db */
[----:B------:R-:W-:-:S05]  /*3c740*/  PRMT R76, RZ, 0x7610, R175 ;  /* 0x00007610ff4c7816 */ /* 0x000fca00000000af */
[----:B------:R-:W-:Y:S01]  /*3c750*/  FFMA.FTZ R89, R89, R76, R218 ;  /* 0x0000004c59597223 */ /* 0x000fe200000100da */
[----:B------:R-:W-:-:S05]  /*3c760*/  PRMT R76, RZ, 0x5410, R174 ;  /* 0x00005410ff4c7816 */ /* 0x000fca00000000ae */
[----:B------:R-:W-:Y:S01]  /*3c770*/  FFMA.FTZ R78, R78, R76, R217 ;  /* 0x0000004c4e4e7223 */ /* 0x000fe200000100d9 */
[----:B------:R-:W-:-:S05]  /*3c780*/  PRMT R76, RZ, 0x7610, R174 ;  /* 0x00007610ff4c7816 */ /* 0x000fca00000000ae */
[----:B----4-:R-:W-:Y:S01]  /*3c790*/  FFMA.FTZ R88, R88, R76, R215 ;  /* 0x0000004c58587223 */ /* 0x010fe200000100d7 */
[--C-:B------:R-:W-:Y:S01]  /*3c7a0*/  PRMT R76, RZ, 0x7610, R173.reuse ;  /* 0x00007610ff4c7816 */ /* 0x100fe200000000ad */
[----:B------:R-:W2:Y:S01]  /*3c7b0*/  LDL R215, [R1+0x138] ;  /* 0x0001380001d77983 */ /* 0x000ea20000100800 */
[----:B------:R-:W-:-:S03]  /*3c7c0*/  PRMT R77, RZ, 0x5410, R173 ;  /* 0x00005410ff4d7816 */ /* 0x000fc600000000ad */
[----:B------:R-:W-:Y:S01]  /*3c7d0*/  FFMA.FTZ R87, R87, R76, R211 ;  /* 0x0000004c57577223 */ /* 0x000fe200000100d3 */
[----:B------:R-:W-:Y:S01]  /*3c7e0*/  PRMT R76, RZ, 0x5410, R172 ;  /* 0x00005410ff4c7816 */ /* 0x000fe200000000ac */
[----:B------:R-:W-:Y:S01]  /*3c7f0*/  FFMA.FTZ R77, R79, R77, R214 ;  /* 0x0000004d4f4d7223 */ /* 0x000fe200000100d6 */
[----:B------:R-:W-:Y:S01]  /*3c800*/  PRMT R79, RZ, 0x7610, R172 ;  /* 0x00007610ff4f7816 */ /* 0x000fe200000000ac */
[----:B------:R-:W4:Y:S02]  /*3c810*/  LDL R214, [R1+0x128] ;  /* 0x0001280001d67983 */ /* 0x000f240000100800 */
[----:B------:R-:W-:Y:S02]  /*3c820*/  FFMA.FTZ R76, R85, R76, R210 ;  /* 0x0000004c554c7223 */ /* 0x000fe400000100d2 */
[----:B------:R-:W2:Y:S04]  /*3c830*/  LDL R210, [R1+0x118] ;  /* 0x0001180001d27983 */ /* 0x000ea80000100800 */
[----:B------:R-:W4:Y:S04]  /*3c840*/  LDL R85, [R1+0x108] ;  /* 0x0001080001557983 */ /* 0x000f280000100800 */
[----:B------:R-:W4:Y:S01]  /*3c850*/  LDL R211, [R1+0x120] ;  /* 0x0001200001d37983 */ /* 0x000f220000100800 */
[----:B------:R-:W-:Y:S01]  /*3c860*/  F2FP.BF16.PACK_AB R78, R88, R78 ;  /* 0x0000004e584e723e */ /* 0x000fe200000010ff */
[----:B------:R-:W-:Y:S01]  /*3c870*/  IMAD.WIDE.U32 R80, R204, R84, c[0x0][0x210] ;  /* 0x00008400cc507625 */ /* 0x000fe200078e0054 */
[----:B------:R-:W-:Y:S01]  /*3c880*/  F2FP.BF16.PACK_AB R77, R87, R77 ;  /* 0x0000004d574d723e */ /* 0x000fe200000010ff */
[----:B------:R-:W4:Y:S02]  /*3c890*/  LDL R204, [R1+0x114] ;  /* 0x0001140001cc7983 */ /* 0x000f240000100800 */
[----:B------:R-:W-:-:S02]  /*3c8a0*/  FADD.FTZ R69, -R213, R69 ;  /* 0x00000045d5457221 */ /* 0x000fc40000010100 */
[----:B------:R-:W-:Y:S01]  /*3c8b0*/  FADD.FTZ R70, -R213, R70 ;  /* 0x00000046d5467221 */ /* 0x000fe20000010100 */
[----:B------:R-:W4:Y:S01]  /*3c8c0*/  LDL R88, [R1+0x12c] ;  /* 0x00012c0001587983 */ /* 0x000f220000100800 */
[----:B---3--:R-:W-:-:S03]  /*3c8d0*/  FFMA.FTZ R86, R86, R79, R91 ;  /* 0x0000004f56567223 */ /* 0x008fc6000001005b */
[----:B------:R-:W3:Y:S04]  /*3c8e0*/  LDL R87, [R1+0xc8] ;  /* 0x0000c80001577983 */ /* 0x000ee80000100800 */
[----:B------:R-:W3:Y:S01]  /*3c8f0*/  LDL R91, [R1+0x110] ;  /* 0x00011000015b7983 */ /* 0x000ee20000100800 */
[----:B------:R-:W-:Y:S02]  /*3c900*/  F2FP.BF16.PACK_AB R79, R89, R90 ;  /* 0x0000005a594f723e */ /* 0x000fe400000010ff */
[----:B------:R-:W-:Y:S01]  /*3c910*/  F2FP.BF16.PACK_AB R76, R86, R76 ;  /* 0x0000004c564c723e */ /* 0x000fe200000010ff */
[----:B------:R-:W3:Y:S04]  /*3c920*/  LDL R89, [R1+0x134] ;  /* 0x0001340001597983 */ /* 0x000ee80000100800 */
[----:B------:R1:W-:Y:S04]  /*3c930*/  STG.E.128 [R80.64], R76 ;  /* 0x0000004c50007986 */ /* 0x0003e8000c101d06 */
[----:B------:R-:W3:Y:S01]  /*3c940*/  LDL R86, [R1+0x11c] ;  /* 0x00011c0001567983 */ /* 0x000ee20000100800 */
[----:B------:R-:W-:-:S03]  /*3c950*/  FMUL.FTZ R70, R212, R70 ;  /* 0x00000046d4467220 */ /* 0x000fc60000410000 */
[----:B------:R-:W3:Y:S01]  /*3c960*/  LDL R90, [R1+0x124] ;  /* 0x00012400015a7983 */ /* 0x000ee20000100800 */
[C---:B-1----:R-:W-:Y:S02]  /*3c970*/  FADD.FTZ R81, -R213.reuse, R71 ;  /* 0x00000047d5517221 */ /* 0x042fe40000010100 */
[----:B------:R-:W-:Y:S01]  /*3c980*/  FADD.FTZ R79, -R213, R68 ;  /* 0x00000044d54f7221 */ /* 0x000fe20000010100 */
[----:B------:R-:W-:Y:S01]  /*3c990*/  PRMT R68, RZ, 0x7610, R171 ;  /* 0x00007610ff447816 */ /* 0x000fe200000000ab */
[----:B------:R-:W-:-:S04]  /*3c9a0*/  FMUL.FTZ R81, R212, R81 ;  /* 0x00000051d4517220 */ /* 0x000fc80000410000 */
[----:B------:R-:W-:Y:S02]  /*3c9b0*/  FFMA.FTZ R68, R81, R68, R83 ;  /* 0x0000004451447223 */ /* 0x000fe40000010053 */
[----:B------:R-:W3:Y:S01]  /*3c9c0*/  LDL R83, [R1+0x104] ;  /* 0x0001040001537983 */ /* 0x000ee20000100800 */
[----:B------:R-:W-:Y:S01]  /*3c9d0*/  FADD.FTZ R78, -R213, R74 ;  /* 0x0000004ad54e7221 */ /* 0x000fe20000010100 */
[--C-:B------:R-:W-:Y:S01]  /*3c9e0*/  PRMT R74, RZ, 0x5410, R170.reuse ;  /* 0x00005410ff4a7816 */ /* 0x100fe200000000aa */
[C---:B------:R-:W-:Y:S02]  /*3c9f0*/  FMUL.FTZ R79, R212.reuse, R79 ;  /* 0x0000004fd44f7220 */ /* 0x040fe40000410000 */
[----:B------:R-:W-:Y:S01]  /*3ca00*/  FMUL.FTZ R71, R212, R69 ;  /* 0x00000045d4477220 */ /* 0x000fe20000410000 */
[----:B------:R-:W-:Y:S01]  /*3ca10*/  PRMT R69, RZ, 0x7610, R170 ;  /* 0x00007610ff457816 */ /* 0x000fe200000000aa */
[----:B--2---:R-:W-:Y:S02]  /*3ca20*/  FFMA.FTZ R74, R79, R74, R210 ;  /* 0x0000004a4f4a7223 */ /* 0x004fe400000100d2 */
[----:B------:R-:W2:Y:S01]  /*3ca30*/  LDL R210, [R1+0xfc] ;  /* 0x0000fc0001d27983 */ /* 0x000ea20000100800 */
[----:B------:R-:W-:Y:S01]  /*3ca40*/  FADD.FTZ R80, -R213, R75 ;  /* 0x0000004bd5507221 */ /* 0x000fe20000010100 */
[----:B------:R-:W-:-:S05]  /*3ca50*/  PRMT R75, RZ, 0x5410, R171 ;  /* 0x00005410ff4b7816 */ /* 0x000fca00000000ab */
[----:B----4-:R-:W-:Y:S02]  /*3ca60*/  FFMA.FTZ R75, R70, R75, R85 ;  /* 0x0000004b464b7223 */ /* 0x010fe40000010055 */
[----:B------:R-:W4:Y:S01]  /*3ca70*/  LDL R85, [R1+0xc4] ;  /* 0x0000c40001557983 */ /* 0x000f220000100800 */
[C---:B------:R-:W-:Y:S02]  /*3ca80*/  FADD.FTZ R76, -R213.reuse, R72 ;  /* 0x00000048d54c7221 */ /* 0x040fe40000010100 */
[----:B------:R-:W-:Y:S01]  /*3ca90*/  FADD.FTZ R77, -R213, R73 ;  /* 0x00000049d54d7221 */ /* 0x000fe20000010100 */
[--C-:B------:R-:W-:Y:S01]  /*3caa0*/  PRMT R72, RZ, 0x5410, R168.reuse ;  /* 0x00005410ff487816 */ /* 0x100fe200000000a8 */
[C---:B------:R-:W-:Y:S01]  /*3cab0*/  FMUL.FTZ R76, R212.reuse, R76 ;  /* 0x0000004cd44c7220 */ /* 0x040fe20000410000 */
[----:B------:R-:W-:Y:S01]  /*3cac0*/  PRMT R73, RZ, 0x7610, R168 ;  /* 0x00007610ff497816 */ /* 0x000fe200000000a8 */
[----:B------:R-:W-:Y:S02]  /*3cad0*/  FMUL.FTZ R77, R212, R77 ;  /* 0x0000004dd44d7220 */ /* 0x000fe40000410000 */
[----:B------:R-:W-:-:S02]  /*3cae0*/  FFMA.FTZ R72, R76, R72, R215 ;  /* 0x000000484c487223 */ /* 0x000fc400000100d7 */
[----:B------:R-:W-:Y:S01]  /*3caf0*/  FFMA.FTZ R73, R77, R73, R82 ;  /* 0x000000494d497223 */ /* 0x000fe20000010052 */
[----:B------:R-:W-:Y:S01]  /*3cb00*/  PRMT R82, RZ, 0x5410, R169 ;  /* 0x00005410ff527816 */ /* 0x000fe200000000a9 */
[----:B------:R-:W-:-:S03]  /*3cb10*/  FMUL.FTZ R78, R212, R78 ;  /* 0x0000004ed44e7220 */ /* 0x000fc60000410000 */
[----:B------:R-:W-:Y:S01]  /*3cb20*/  F2FP.BF16.PACK_AB R72, R73, R72 ;  /* 0x000000484948723e */ /* 0x000fe200000010ff */
[----:B------:R-:W-:Y:S01]  /*3cb30*/  FMUL.FTZ R80, R212, R80 ;  /* 0x00000050d4507220 */ /* 0x000fe20000410000 */
[----:B------:R-:W-:Y:S01]  /*3cb40*/  PRMT R73, RZ, 0x7610, R169 ;  /* 0x00007610ff497816 */ /* 0x000fe200000000a9 */
[----:B------:R-:W-:Y:S01]  /*3cb50*/  FFMA.FTZ R82, R78, R82, R214 ;  /* 0x000000524e527223 */ /* 0x000fe200000100d6 */
[----:B------:R-:W-:Y:S01]  /*3cb60*/  F2FP.BF16.PACK_AB R75, R68, R75 ;  /* 0x0000004b444b723e */ /* 0x000fe200000010ff */
[C---:B------:R-:W-:Y:S01]  /*3cb70*/  FADD.FTZ R39, -R213.reuse, R39 ;  /* 0x00000027d5277221 */ /* 0x040fe20000010100 */
[----:B------:R-:W4:Y:S01]  /*3cb80*/  LDL R214, [R1+0x1c0] ;  /* 0x0001c00001d67983 */ /* 0x000f220000100800 */
[----:B------:R-:W-:Y:S02]  /*3cb90*/  FFMA.FTZ R73, R80, R73, R211 ;  /* 0x0000004950497223 */ /* 0x000fe400000100d3 */
[----:B------:R-:W-:Y:S01]  /*3cba0*/  FADD.FTZ R29, -R213, R29 ;  /* 0x0000001dd51d7221 */ /* 0x000fe20000010100 */
[----:B------:R-:W4:Y:S02]  /*3cbb0*/  LDL R211, [R1+0x90] ;  /* 0x0000900001d37983 */ /* 0x000f240000100800 */
[----:B------:R-:W-:Y:S01]  /*3cbc0*/  F2FP.BF16.PACK_AB R73, R73, R82 ;  /* 0x000000524949723e */ /* 0x000fe200000010ff */
[C---:B------:R-:W-:Y:S01]  /*3cbd0*/  FADD.FTZ R25, -R213.reuse, R25 ;  /* 0x00000019d5197221 */ /* 0x040fe20000010100 */
[----:B------:R-:W4:Y:S01]  /*3cbe0*/  LDL R82, [R1+0xe4] ;  /* 0x0000e40001527983 */ /* 0x000f220000100800 */
[----:B------:R-:W-:-:S02]  /*3cbf0*/  FADD.FTZ R22, -R213, R22 ;  /* 0x00000016d5167221 */ /* 0x000fc40000010100 */
[----:B------:R-:W-:Y:S02]  /*3cc00*/  FADD.FTZ R23, -R213, R23 ;  /* 0x00000017d5177221 */ /* 0x000fe40000010100 */
[----:B---3--:R-:W-:Y:S02]  /*3cc10*/  FFMA.FTZ R69, R71, R69, R91 ;  /* 0x0000004547457223 */ /* 0x008fe4000001005b */
[----:B------:R-:W3:Y:S03]  /*3cc20*/  LDL R91, [R1+0x10c] ;  /* 0x00010c00015b7983 */ /* 0x000ee60000100800 */
[----:B------:R-:W-:Y:S01]  /*3cc30*/  F2FP.BF16.PACK_AB R74, R69, R74 ;  /* 0x0000004a454a723e */ /* 0x000fe200000010ff */
[----:B------:R-:W-:-:S05]  /*3cc40*/  IMAD.WIDE.U32 R68, R2, R84, c[0x0][0x208] ;  /* 0x0000820002447625 */ /* 0x000fca00078e0054 */
[----:B------:R1:W-:Y:S02]  /*3cc50*/  STG.E.128 [R68.64], R72 ;  /* 0x0000004844007986 */ /* 0x0003e4000c101d06 */
[C---:B-1----:R-:W-:Y:S02]  /*3cc60*/  FMUL.FTZ R69, R212.reuse, R39 ;  /* 0x00000027d4457220 */ /* 0x042fe40000410000 */
[C---:B------:R-:W-:Y:S02]  /*3cc70*/  FMUL.FTZ R39, R212.reuse, R29 ;  /* 0x0000001dd4277220 */ /* 0x040fe40000410000 */
[C---:B------:R-:W-:Y:S02]  /*3cc80*/  FMUL.FTZ R29, R212.reuse, R25 ;  /* 0x00000019d41d7220 */ /* 0x040fe40000410000 */
[C---:B------:R-:W-:Y:S01]  /*3cc90*/  FMUL.FTZ R74, R212.reuse, R22 ;  /* 0x00000016d44a7220 */ /* 0x040fe20000410000 */
[----:B------:R-:W4:Y:S01]  /*3cca0*/  LDL R25, [R1+0xbc] ;  /* 0x0000bc0001197983 */ /* 0x000f220000100800 */
[----:B------:R-:W-:Y:S01]  /*3ccb0*/  FMUL.FTZ R75, R212, R23 ;  /* 0x00000017d44b7220 */ /* 0x000fe20000410000 */
[----:B------:R-:W-:-:S02]  /*3ccc0*/  PRMT R23, RZ, 0x5410, R167 ;  /* 0x00005410ff177816 */ /* 0x000fc400000000a7 */
[----:B------:R-:W-:-:S03]  /*3ccd0*/  PRMT R22, RZ, 0x5410, R166 ;  /* 0x00005410ff167816 */ /* 0x000fc600000000a6 */
[----:B------:R-:W-:Y:S02]  /*3cce0*/  FFMA.FTZ R23, R70, R23, R83 ;  /* 0x0000001746177223 */ /* 0x000fe40000010053 */
[----:B------:R-:W-:Y:S01]  /*3ccf0*/  FFMA.FTZ R22, R79, R22, R204 ;  /* 0x000000164f167223 */ /* 0x000fe200000100cc */
[----:B------:R-:W4:Y:S04]  /*3cd00*/  LDL R83, [R1+0xc0] ;  /* 0x0000c00001537983 */ /* 0x000f280000100800 */
[----:B------:R-:W4:Y:S01]  /*3cd10*/  LDL R79, [R1+0xd8] ;  /* 0x0000d800014f7983 */ /* 0x000f220000100800 */
[C---:B------:R-:W-:Y:S02]  /*3cd20*/  FADD.FTZ R20, -R213.reuse, R20 ;  /* 0x00000014d5147221 */ /* 0x040fe40000010100 */
[----:B------:R-:W-:Y:S01]  /*3cd30*/  FADD.FTZ R21, -R213, R21 ;  /* 0x00000015d5157221 */ /* 0x000fe20000010100 */
[----:B------:R-:W4:Y:S01]  /*3cd40*/  LDL R204, [R1+0xcc] ;  /* 0x0000cc0001cc7983 */ /* 0x000f220000100800 */
[----:B------:R-:W-:Y:S01]  /*3cd50*/  FMUL.FTZ R73, R212, R20 ;  /* 0x00000014d4497220 */ /* 0x000fe20000410000 */
[----:B------:R-:W-:-:S05]  /*3cd60*/  PRMT R20, RZ, 0x7610, R167 ;  /* 0x00007610ff147816 */ /* 0x000fca00000000a7 */
[----:B--2---:R-:W-:Y:S01]  /*3cd70*/  FFMA.FTZ R81, R81, R20, R210 ;  /* 0x0000001451517223 */ /* 0x004fe200000100d2 */
[----:B------:R-:W-:Y:S01]  /*3cd80*/  PRMT R20, RZ, 0x7610, R166 ;  /* 0x00007610ff147816 */ /* 0x000fe200000000a6 */
[----:B------:R-:W-:Y:S01]  /*3cd90*/  FADD.FTZ R62, -R213, R62 ;  /* 0x0000003ed53e7221 */ /* 0x000fe20000010100 */
[----:B------:R-:W2:Y:S01]  /*3cda0*/  LDL R210, [R1+0xd0] ;  /* 0x0000d00001d27983 */ /* 0x000ea20000100800 */
[C---:B------:R-:W-:Y:S01]  /*3cdb0*/  FMUL.FTZ R72, R212.reuse, R21 ;  /* 0x00000015d4487220 */ /* 0x040fe20000410000 */
[----:B------:R-:W-:Y:S01]  /*3cdc0*/  PRMT R21, RZ, 0x5410, R165 ;  /* 0x00005410ff157816 */ /* 0x000fe200000000a5 */
[----:B------:R-:W-:-:S04]  /*3cdd0*/  FMUL.FTZ R62, R212, R62 ;  /* 0x0000003ed43e7220 */ /* 0x000fc80000410000 */
[----:B------:R-:W-:Y:S02]  /*3cde0*/  FFMA.FTZ R21, R78, R21, R90 ;  /* 0x000000154e157223 */ /* 0x000fe4000001005a */
[----:B------:R-:W2:Y:S01]  /*3cdf0*/  LDL R90, [R1+0xe0] ;  /* 0x0000e000015a7983 */ /* 0x000ea20000100800 */
[C---:B------:R-:W-:Y:S02]  /*3ce00*/  FADD.FTZ R28, -R213.reuse, R28 ;  /* 0x0000001cd51c7221 */ /* 0x040fe40000010100 */
[C---:B------:R-:W-:Y:S02]  /*3ce10*/  FADD.FTZ R24, -R213.reuse, R24 ;  /* 0x00000018d5187221 */ /* 0x040fe40000010100 */
[C---:B------:R-:W-:Y:S02]  /*3ce20*/  FMUL.FTZ R68, R212.reuse, R28 ;  /* 0x0000001cd4447220 */ /* 0x040fe40000410000 */
[----:B------:R-:W-:Y:S01]  /*3ce30*/  FMUL.FTZ R28, R212, R24 ;  /* 0x00000018d41c7220 */ /* 0x000fe20000410000 */
[----:B------:R-:W-:Y:S01]  /*3ce40*/  PRMT R24, RZ, 0x7610, R164 ;  /* 0x00007610ff187816 */ /* 0x000fe200000000a4 */
[----:B------:R-:W-:Y:S01]  /*3ce50*/  FADD.FTZ R63, -R213, R63 ;  /* 0x0000003fd53f7221 */ /* 0x000fe20000010100 */
[----:B------:R-:W-:-:S03]  /*3ce60*/  PRMT R70, RZ, 0x5410, R163 ;  /* 0x00005410ff467816 */ /* 0x000fc600000000a3 */
[----:B------:R-:W-:Y:S01]  /*3ce70*/  FFMA.FTZ R24, R77, R24, R88 ;  /* 0x000000184d187223 */ /* 0x000fe20000010058 */
[----:B------:R-:W-:Y:S01]  /*3ce80*/  PRMT R77, RZ, 0x7610, R159 ;  /* 0x00007610ff4d7816 */ /* 0x000fe2000000009f */
[----:B------:R-:W-:Y:S02]  /*3ce90*/  FMUL.FTZ R63, R212, R63 ;  /* 0x0000003fd43f7220 */ /* 0x000fe40000410000 */
[----:B------:R-:W-:Y:S01]  /*3cea0*/  FADD.FTZ R60, -R213, R60 ;  /* 0x0000003cd53c7221 */ /* 0x000fe20000010100 */
[----:B------:R-:W-:Y:S01]  /*3ceb0*/  PRMT R78, RZ, 0x7610, R163 ;  /* 0x00007610ff4e7816 */ /* 0x000fe200000000a3 */
[----:B------:R-:W-:Y:S01]  /*3cec0*/  FFMA.FTZ R70, R62, R70, R87 ;  /* 0x000000463e467223 */ /* 0x000fe20000010057 */
[----:B------:R-:W2:Y:S01]  /*3ced0*/  LDL R88, [R1+0xf0] ;  /* 0x0000f00001587983 */ /* 0x000ea20000100800 */
[----:B------:R-:W-:-:S03]  /*3cee0*/  FMUL.FTZ R60, R212, R60 ;  /* 0x0000003cd43c7220 */ /* 0x000fc60000410000 */
[----:B------:R-:W2:Y:S01]  /*3cef0*/  LDL R87, [R1+0xf4] ;  /* 0x0000f40001577983 */ /* 0x000ea20000100800 */
[----:B------:R-:W-:Y:S01]  /*3cf00*/  F2FP.BF16.PACK_AB R23, R81, R23 ;  /* 0x000000175117723e */ /* 0x000fe200000010ff */
[----:B---3--:R-:W-:Y:S01]  /*3cf10*/  FFMA.FTZ R71, R71, R20, R91 ;  /* 0x0000001447477223 */ /* 0x008fe2000001005b */
[----:B------:R-:W-:Y:S01]  /*3cf20*/  PRMT R20, RZ, 0x7610, R165 ;  /* 0x00007610ff147816 */ /* 0x000fe200000000a5 */
[----:B------:R-:W3:Y:S04]  /*3cf30*/  LDL R91, [R1+0xe8] ;  /* 0x0000e800015b7983 */ /* 0x000ee80000100800 */
[----:B------:R-:W-:Y:S01]  /*3cf40*/  FFMA.FTZ R80, R80, R20, R86 ;  /* 0x0000001450507223 */ /* 0x000fe20000010056 */
[----:B------:R-:W-:Y:S01]  /*3cf50*/  PRMT R20, RZ, 0x5410, R164 ;  /* 0x00005410ff147816 */ /* 0x000fe200000000a4 */
[----:B------:R-:W3:Y:S04]  /*3cf60*/  LDL R86, [R1+0xd4] ;  /* 0x0000d40001567983 */ /* 0x000ee80000100800 */
[----:B------:R-:W-:Y:S01]  /*3cf70*/  FFMA.FTZ R20, R76, R20, R89 ;  /* 0x000000144c147223 */ /* 0x000fe20000010059 */
[----:B------:R-:W-:Y:S01]  /*3cf80*/  PRMT R76, RZ, 0x5410, R159 ;  /* 0x00005410ff4c7816 */ /* 0x000fe2000000009f */
[----:B------:R-:W3:Y:S04]  /*3cf90*/  LDL R89, [R1+0xf8] ;  /* 0x0000f80001597983 */ /* 0x000ee80000100800 */
[----:B----4-:R-:W-:-:S02]  /*3cfa0*/  FFMA.FTZ R76, R62, R76, R85 ;  /* 0x0000004c3e4c7223 */ /* 0x010fc40000010055 */
[----:B------:R-:W4:Y:S01]  /*3cfb0*/  LDL R85, [R1+0xdc] ;  /* 0x0000dc0001557983 */ /* 0x000f220000100800 */
[----:B------:R-:W-:-:S03]  /*3cfc0*/  F2FP.BF16.PACK_AB R20, R24, R20 ;  /* 0x000000141814723e */ /* 0x000fc600000010ff */
[----:B------:R-:W4:Y:S01]  /*3cfd0*/  LDL R62, [R1+0x84] ;  /* 0x00008400013e7983 */ /* 0x000f220000100800 */
[----:B------:R-:W-:Y:S02]  /*3cfe0*/  FFMA.FTZ R77, R63, R77, R25 ;  /* 0x0000004d3f4d7223 */ /* 0x000fe40000010019 */
[----:B------:R-:W-:Y:S01]  /*3cff0*/  IMAD.WIDE.U32 R24, R2, R84, c[0x0][0x210] ;  /* 0x0000840002187625 */ /* 0x000fe200078e0054 */
[----:B------:R-:W-:-:S03]  /*3d000*/  PRMT R2, RZ, 0x5410, R162 ;  /* 0x00005410ff027816 */ /* 0x000fc600000000a2 */
[----:B------:R-:W-:Y:S02]  /*3d010*/  FFMA.FTZ R78, R63, R78, R83 ;  /* 0x0000004e3f4e7223 */ /* 0x000fe40000010053 */
[----:B------:R-:W4:Y:S01]  /*3d020*/  LDL R83, [R1+0xec] ;  /* 0x0000ec0001537983 */ /* 0x000f220000100800 */
[----:B------:R-:W-:-:S03]  /*3d030*/  FFMA.FTZ R2, R60, R2, R79 ;  /* 0x000000023c027223 */ /* 0x000fc6000001004f */
[----:B------:R-:W4:Y:S01]  /*3d040*/  LDL R79, [R1+0x88] ;  /* 0x00008800014f7983 */ /* 0x000f220000100800 */
[----:B------:R-:W-:Y:S02]  /*3d050*/  F2FP.BF16.PACK_AB R22, R71, R22 ;  /* 0x000000164716723e */ /* 0x000fe400000010ff */
[----:B------:R-:W-:Y:S01]  /*3d060*/  F2FP.BF16.PACK_AB R21, R80, R21 ;  /* 0x000000155015723e */ /* 0x000fe200000010ff */
[----:B------:R-:W4:Y:S04]  /*3d070*/  LDL R63, [R1+0x80] ;  /* 0x00008000013f7983 */ /* 0x000f280000100800 */
[----:B------:R1:W-:Y:S01]  /*3d080*/  STG.E.128 [R24.64], R20 ;  /* 0x0000001418007986 */ /* 0x0003e2000c101d06 */
[----:B------:R-:W-:Y:S01]  /*3d090*/  PRMT R71, RZ, 0x5410, R158 ;  /* 0x00005410ff477816 */ /* 0x000fe2000000009e */
[C---:B------:R-:W-:Y:S01]  /*3d0a0*/  FADD.FTZ R66, -R213.reuse, R66 ;  /* 0x00000042d5427221 */ /* 0x040fe20000010100 */
[----:B------:R-:W-:Y:S01]  /*3d0b0*/  PRMT R81, RZ, 0x5410, R157 ;  /* 0x00005410ff517816 */ /* 0x000fe2000000009d */
[----:B------:R-:W-:Y:S01]  /*3d0c0*/  FADD.FTZ R67, -R213, R67 ;  /* 0x00000043d5437221 */ /* 0x000fe20000010100 */
[----:B------:R-:W4:Y:S04]  /*3d0d0*/  LDL R80, [R1+0x94] ;  /* 0x0000940001507983 */ /* 0x000f280000100800 */
[----:B-1----:R-:W4:Y:S01]  /*3d0e0*/  LDL R25, [R1+0x7c] ;  /* 0x00007c0001197983 */ /* 0x002f220000100800 */
[C---:B------:R-:W-:Y:S01]  /*3d0f0*/  FMUL.FTZ R66, R212.reuse, R66 ;  /* 0x00000042d4427220 */ /* 0x040fe20000410000 */
[----:B------:R-:W-:Y:S01]  /*3d100*/  PRMT R23, RZ, 0x7610, R161 ;  /* 0x00007610ff177816 */ /* 0x000fe200000000a1 */
[----:B------:R-:W-:-:S02]  /*3d110*/  FMUL.FTZ R67, R212, R67 ;  /* 0x00000043d4437220 */ /* 0x000fc40000410000 */
[----:B------:R-:W-:Y:S01]  /*3d120*/  FFMA.FTZ R81, R66, R81, R82 ;  /* 0x0000005142517223 */ /* 0x000fe20000010052 */
[----:B------:R-:W-:Y:S01]  /*3d130*/  PRMT R82, RZ, 0x7610, R157 ;  /* 0x00007610ff527816 */ /* 0x000fe2000000009d */
[----:B------:R-:W-:Y:S01]  /*3d140*/  FADD.FTZ R61, -R213, R61 ;  /* 0x0000003dd53d7221 */ /* 0x000fe20000010100 */
[----:B------:R-:W-:Y:S01]  /*3d150*/  PRMT R22, RZ, 0x7610, R162 ;  /* 0x00007610ff167816 */ /* 0x000fe200000000a2 */
[----:B--2---:R-:W-:Y:S02]  /*3d160*/  FFMA.FTZ R23, R67, R23, R90 ;  /* 0x0000001743177223 */ /* 0x004fe4000001005a */
[----:B------:R-:W-:Y:S01]  /*3d170*/  FMUL.FTZ R61, R212, R61 ;  /* 0x0000003dd43d7220 */ /* 0x000fe20000410000 */
[----:B------:R-:W-:Y:S01]  /*3d180*/  PRMT R21, RZ, 0x5410, R161 ;  /* 0x00005410ff157816 */ /* 0x000fe200000000a1 */
[C---:B------:R-:W-:Y:S02]  /*3d190*/  FADD.FTZ R64, -R213.reuse, R64 ;  /* 0x00000040d5407221 */ /* 0x040fe40000010100 */
[----:B------:R-:W-:-:S02]  /*3d1a0*/  FADD.FTZ R65, -R213, R65 ;  /* 0x00000041d5417221 */ /* 0x000fc40000010100 */
[----:B------:R-:W-:Y:S01]  /*3d1b0*/  FADD.FTZ R54, -R213, R54 ;  /* 0x00000036d5367221 */ /* 0x000fe20000010100 */
[----:B------:R-:W-:Y:S01]  /*3d1c0*/  PRMT R24, RZ, 0x7610, R160 ;  /* 0x00007610ff187816 */ /* 0x000fe200000000a0 */
[----:B------:R-:W-:Y:S02]  /*3d1d0*/  FFMA.FTZ R22, R61, R22, R210 ;  /* 0x000000163d167223 */ /* 0x000fe400000100d2 */
[----:B------:R-:W-:Y:S01]  /*3d1e0*/  FADD.FTZ R55, -R213, R55 ;  /* 0x00000037d5377221 */ /* 0x000fe20000010100 */
[----:B------:R-:W2:Y:S01]  /*3d1f0*/  LDL R210, [R1+0xa8] ;  /* 0x0000a80001d27983 */ /* 0x000ea20000100800 */
[C---:B------:R-:W-:Y:S02]  /*3d200*/  FMUL.FTZ R64, R212.reuse, R64 ;  /* 0x00000040d4407220 */ /* 0x040fe40000410000 */
[C---:B------:R-:W-:Y:S01]  /*3d210*/  FMUL.FTZ R65, R212.reuse, R65 ;  /* 0x00000041d4417220 */ /* 0x040fe20000410000 */
[----:B------:R-:W-:Y:S01]  /*3d220*/  PRMT R20, RZ, 0x5410, R160 ;  /* 0x00005410ff147816 */ /* 0x000fe200000000a0 */
[----:B------:R-:W-:Y:S01]  /*3d230*/  FMUL.FTZ R54, R212, R54 ;  /* 0x00000036d4367220 */ /* 0x000fe20000410000 */
[----:B------:R-:W2:Y:S01]  /*3d240*/  LDL R90, [R1+0xb0] ;  /* 0x0000b000015a7983 */ /* 0x000ea20000100800 */
[----:B------:R-:W-:-:S02]  /*3d250*/  FFMA.FTZ R24, R65, R24, R88 ;  /* 0x0000001841187223 */ /* 0x000fc40000010058 */
[----:B------:R-:W-:Y:S01]  /*3d260*/  FMUL.FTZ R55, R212, R55 ;  /* 0x00000037d4377220 */ /* 0x000fe20000410000 */
[----:B------:R-:W2:Y:S01]  /*3d270*/  LDL R88, [R1+0x48] ;  /* 0x0000480001587983 */ /* 0x000ea20000100800 */
[----:B---3--:R-:W-:-:S03]  /*3d280*/  FFMA.FTZ R71, R60, R71, R86 ;  /* 0x000000473c477223 */ /* 0x008fc60000010056 */
[----:B------:R-:W3:Y:S01]  /*3d290*/  LDL R60, [R1+0x98] ;  /* 0x00009800013c7983 */ /* 0x000ee20000100800 */
[----:B------:R-:W-:Y:S01]  /*3d2a0*/  PRMT R86, RZ, 0x7610, R158 ;  /* 0x00007610ff567816 */ /* 0x000fe2000000009e */
[----:B----4-:R-:W-:Y:S02]  /*3d2b0*/  FFMA.FTZ R82, R67, R82, R85 ;  /* 0x0000005243527223 */ /* 0x010fe40000010055 */
[----:B------:R-:W4:Y:S02]  /*3d2c0*/  LDL R67, [R1+0x8c] ;  /* 0x00008c0001437983 */ /* 0x000f240000100800 */
[----:B------:R-:W-:Y:S02]  /*3d2d0*/  FFMA.FTZ R86, R61, R86, R204 ;  /* 0x000000563d567223 */ /* 0x000fe400000100cc */
[----:B------:R-:W4:Y:S01]  /*3d2e0*/  LDL R204, [R1+0xa4] ;  /* 0x0000a40001cc7983 */ /* 0x000f220000100800 */
[----:B------:R-:W-:-:S03]  /*3d2f0*/  FFMA.FTZ R21, R66, R21, R91 ;  /* 0x0000001542157223 */ /* 0x000fc6000001005b */
[----:B------:R-:W4:Y:S01]  /*3d300*/  LDL R91, [R1+0xa0] ;  /* 0x0000a000015b7983 */ /* 0x000f220000100800 */
[----:B------:R-:W-:Y:S02]  /*3d310*/  PRMT R85, RZ, 0x5410, R156 ;  /* 0x00005410ff557816 */ /* 0x000fe4000000009c */
[----:B------:R-:W-:-:S03]  /*3d320*/  PRMT R61, RZ, 0x5410, R155 ;  /* 0x00005410ff3d7816 */ /* 0x000fc6000000009b */
[----:B------:R-:W-:Y:S01]  /*3d330*/  FFMA.FTZ R85, R64, R85, R87 ;  /* 0x0000005540557223 */ /* 0x000fe20000010057 */
[----:B------:R-:W-:-:S05]  /*3d340*/  PRMT R87, RZ, 0x7610, R156 ;  /* 0x00007610ff577816 */ /* 0x000fca000000009c */
[----:B------:R-:W-:Y:S01]  /*3d350*/  FFMA.FTZ R87, R65, R87, R83 ;  /* 0x0000005741577223 */ /* 0x000fe20000010053 */
[----:B------:R-:W-:Y:S01]  /*3d360*/  PRMT R65, RZ, 0x5410, R151 ;  /* 0x00005410ff417816 */ /* 0x000fe20000000097 */
[----:B------:R-:W-:Y:S01]  /*3d370*/  FFMA.FTZ R20, R64, R20, R89 ;  /* 0x0000001440147223 */ /* 0x000fe20000010059 */
[----:B------:R-:W-:Y:S01]  /*3d380*/  PRMT R66, RZ, 0x7610, R151 ;  /* 0x00007610ff427816 */ /* 0x000fe20000000097 */
[C---:B------:R-:W-:Y:S01]  /*3d390*/  FFMA.FTZ R61, R54.reuse, R61, R79 ;  /* 0x0000003d363d7223 */ /* 0x040fe2000001004f */
[----:B------:R-:W4:Y:S04]  /*3d3a0*/  LDL R83, [R1+0xb8] ;  /* 0x0000b80001537983 */ /* 0x000f280000100800 */
[----:B------:R-:W4:Y:S01]  /*3d3b0*/  LDL R79, [R1+0x9c] ;  /* 0x00009c00014f7983 */ /* 0x000f220000100800 */
[----:B------:R-:W-:-:S03]  /*3d3c0*/  FFMA.FTZ R65, R54, R65, R62 ;  /* 0x0000004136417223 */ /* 0x000fc6000001003e */
[----:B------:R-:W4:Y:S01]  /*3d3d0*/  LDL R54, [R1+0xb4] ;  /* 0x0000b40001367983 */ /* 0x000f220000100800 */
[----:B------:R-:W-:Y:S02]  /*3d3e0*/  PRMT R62, RZ, 0x7610, R155 ;  /* 0x00007610ff3e7816 */ /* 0x000fe4000000009b */
[----:B------:R-:W-:Y:S01]  /*3d3f0*/  F2FP.BF16.PACK_AB R21, R23, R21 ;  /* 0x000000151715723e */ /* 0x000fe200000010ff */
[----:B------:R-:W4:Y:S02]  /*3d400*/  LDL R89, [R1+0xac] ;  /* 0x0000ac0001597983 */ /* 0x000f240000100800 */
[C---:B------:R-:W-:Y:S01]  /*3d410*/  FFMA.FTZ R62, R55.reuse, R62, R63 ;  /* 0x0000003e373e7223 */ /* 0x040fe2000001003f */
[----:B------:R-:W-:Y:S02]  /*3d420*/  F2FP.BF16.PACK_AB R20, R24, R20 ;  /* 0x000000141814723e */ /* 0x000fe400000010ff */
[----:B------:R-:W-:Y:S02]  /*3d430*/  F2FP.BF16.PACK_AB R22, R22, R2 ;  /* 0x000000021616723e */ /* 0x000fe400000010ff */
[----:B------:R-:W-:Y:S01]  /*3d440*/  F2FP.BF16.PACK_AB R23, R78, R70 ;  /* 0x000000464e17723e */ /* 0x000fe200000010ff */
[----:B------:R-:W-:-:S02]  /*3d450*/  FFMA.FTZ R66, R55, R66, R25 ;  /* 0x0000004237427223 */ /* 0x000fc40000010019 */
[----:B------:R-:W4:Y:S01]  /*3d460*/  LDL R55, [R1+0x44] ;  /* 0x0000440001377983 */ /* 0x000f220000100800 */
[----:B------:R-:W-:-:S05]  /*3d470*/  IMAD.WIDE.U32 R24, R0, R84, c[0x0][0x208] ;  /* 0x0000820000187625 */ /* 0x000fca00078e0054 */
[----:B------:R1:W-:Y:S04]  /*3d480*/  STG.E.128 [R24.64], R20 ;  /* 0x0000001418007986 */ /* 0x0003e8000c101d06 */
[----:B-1----:R-:W4:Y:S04]  /*3d490*/  LDL R25, [R1+0x40] ;  /* 0x0000400001197983 */ /* 0x002f280000100800 */
[----:B------:R-:W4:Y:S04]  /*3d4a0*/  LDL R22, [R1+0x3c] ;  /* 0x00003c0001167983 */ /* 0x000f280000100800 */
[----:B------:R-:W4:Y:S04]  /*3d4b0*/  LDL R24, [R1+0x58] ;  /* 0x0000580001187983 */ /* 0x000f280000100800 */
[----:B------:R-:W4:Y:S01]  /*3d4c0*/  LDL R21, [R1+0x54] ;  /* 0x0000540001157983 */ /* 0x000f220000100800 */
[----:B------:R-:W-:Y:S01]  /*3d4d0*/  FADD.FTZ R52, -R213, R52 ;  /* 0x00000034d5347221 */ /* 0x000fe20000010100 */
[----:B------:R-:W-:-:S03]  /*3d4e0*/  PRMT R63, RZ, 0x5410, R154 ;  /* 0x00005410ff3f7816 */ /* 0x000fc6000000009a */
[C---:B------:R-:W-:Y:S02]  /*3d4f0*/  FMUL.FTZ R52, R212.reuse, R52 ;  /* 0x00000034d4347220 */ /* 0x040fe40000410000 */
[C---:B------:R-:W-:Y:S02]  /*3d500*/  FADD.FTZ R53, -R213.reuse, R53 ;  /* 0x00000035d5357221 */ /* 0x040fe40000010100 */
[C---:B------:R-:W-:Y:S02]  /*3d510*/  FADD.FTZ R58, -R213.reuse, R58 ;  /* 0x0000003ad53a7221 */ /* 0x040fe40000010100 */
[C---:B------:R-:W-:Y:S01]  /*3d520*/  FMUL.FTZ R53, R212.reuse, R53 ;  /* 0x00000035d4357220 */ /* 0x040fe20000410000 */
[----:B------:R-:W-:Y:S01]  /*3d530*/  PRMT R70, RZ, 0x5410, R153 ;  /* 0x00005410ff467816 */ /* 0x000fe20000000099 */
[----:B------:R-:W-:Y:S02]  /*3d540*/  FMUL.FTZ R58, R212, R58 ;  /* 0x0000003ad43a7220 */ /* 0x000fe40000410000 */
[----:B------:R-:W-:-:S02]  /*3d550*/  FADD.FTZ R59, -R213, R59 ;  /* 0x0000003bd53b7221 */ /* 0x000fc40000010100 */
[----:B--2---:R-:W-:Y:S02]  /*3d560*/  FFMA.FTZ R70, R58, R70, R210 ;  /* 0x000000463a467223 */ /* 0x004fe400000100d2 */
[----:B------:R-:W2:Y:S01]  /*3d570*/  LDL R210, [R1+0x68] ;  /* 0x0000680001d27983 */ /* 0x000ea20000100800 */
[----:B------:R-:W-:Y:S01]  /*3d580*/  FMUL.FTZ R59, R212, R59 ;  /* 0x0000003bd43b7220 */ /* 0x000fe20000410000 */
[----:B------:R-:W-:Y:S01]  /*3d590*/  PRMT R78, RZ, 0x7610, R149 ;  /* 0x00007610ff4e7816 */ /* 0x000fe20000000095 */
[----:B---3--:R-:W-:Y:S01]  /*3d5a0*/  FFMA.FTZ R63, R52, R63, R60 ;  /* 0x0000003f343f7223 */ /* 0x008fe2000001003c */
[----:B------:R-:W-:-:S05]  /*3d5b0*/  PRMT R60, RZ, 0x5410, R150 ;  /* 0x00005410ff3c7816 */ /* 0x000fca0000000096 */
[----:B------:R-:W-:Y:S01]  /*3d5c0*/  FFMA.FTZ R60, R52, R60, R80 ;  /* 0x0000003c343c7223 */ /* 0x000fe20000010050 */
[----:B------:R-:W-:-:S05]  /*3d5d0*/  PRMT R80, RZ, 0x7610, R150 ;  /* 0x00007610ff507816 */ /* 0x000fca0000000096 */
[----:B----4-:R-:W-:Y:S01]  /*3d5e0*/  FFMA.FTZ R80, R53, R80, R67 ;  /* 0x0000005035507223 */ /* 0x010fe20000010043 */
[----:B------:R-:W-:-:S05]  /*3d5f0*/  PRMT R67, RZ, 0x5410, R149 ;  /* 0x00005410ff437816 */ /* 0x000fca0000000095 */
[----:B------:R-:W-:Y:S01]  /*3d600*/  FFMA.FTZ R67, R58, R67, R204 ;  /* 0x000000433a437223 */ /* 0x000fe200000100cc */
[----:B------:R-:W-:Y:S01]  /*3d610*/  PRMT R58, RZ, 0x7610, R153 ;  /* 0x00007610ff3a7816 */ /* 0x000fe20000000099 */
[----:B------:R-:W3:Y:S04]  /*3d620*/  LDL R204, [R1+0x64] ;  /* 0x0000640001cc7983 */ /* 0x000ee80000100800 */
[----:B------:R-:W-:Y:S02]  /*3d630*/  FFMA.FTZ R58, R59, R58, R91 ;  /* 0x0000003a3b3a7223 */ /* 0x000fe4000001005b */
[----:B------:R-:W4:Y:S01]  /*3d640*/  LDL R91, [R1+0x60] ;  /* 0x00006000015b7983 */ /* 0x000f220000100800 */
[----:B------:R-:W-:-:S04]  /*3d650*/  FADD.FTZ R56, -R213, R56 ;  /* 0x00000038d5387221 */ /* 0x000fc80000010100 */
[----:B------:R-:W-:Y:S01]  /*3d660*/  FMUL.FTZ R56, R212, R56 ;  /* 0x00000038d4387220 */ /* 0x000fe20000410000 */
[----:B------:R-:W-:Y:S01]  /*3d670*/  PRMT R64, RZ, 0x7610, R154 ;  /* 0x00007610ff407816 */ /* 0x000fe2000000009a */
[----:B------:R-:W-:Y:S02]  /*3d680*/  FADD.FTZ R46, -R213, R46 ;  /* 0x0000002ed52e7221 */ /* 0x000fe40000010100 */
[----:B------:R-:W-:Y:S01]  /*3d690*/  FFMA.FTZ R78, R59, R78, R79 ;  /* 0x0000004e3b4e7223 */ /* 0x000fe2000001004f */
[----:B------:R-:W-:-:S05]  /*3d6a0*/  PRMT R79, RZ, 0x5410, R148 ;  /* 0x00005410ff4f7816 */ /* 0x000fca0000000094 */
[----:B------:R-:W-:Y:S02]  /*3d6b0*/  FFMA.FTZ R79, R56, R79, R54 ;  /* 0x0000004f384f7223 */ /* 0x000fe40000010036 */
        /* <DEDUP_REMOVED lines=9> */
[----:B------:R-:W-:Y:S01]  /*3d750*/  FFMA.FTZ R59, R56, R59, R83 ;  /* 0x0000003b383b7223 */ /* 0x000fe20000010053 */
[----:B------:R-:W-:Y:S01]  /*3d760*/  PRMT R56, RZ, 0x7610, R152 ;  /* 0x00007610ff387816 */ /* 0x000fe20000000098 */
[----:B------:R-:W-:Y:S01]  /*3d770*/  FMUL.FTZ R57, R212, R57 ;  /* 0x00000039d4397220 */ /* 0x000fe20000410000 */
[----:B------:R-:W-:Y:S01]  /*3d780*/  PRMT R83, RZ, 0x7610, R148 ;  /* 0x00007610ff537816 */ /* 0x000fe20000000094 */
[----:B------:R-:W-:Y:S02]  /*3d790*/  FFMA.FTZ R46, R46, R20, R55 ;  /* 0x000000142e2e7223 */ /* 0x000fe40000010037 */
[----:B------:R-:W-:Y:S01]  /*3d7a0*/  FADD.FTZ R47, -R213, R47 ;  /* 0x0000002fd52f7221 */ /* 0x000fe20000010100 */
[----:B------:R-:W4:Y:S01]  /*3d7b0*/  LDL R55, [R1+0x5c] ;  /* 0x00005c0001377983 */ /* 0x000f220000100800 */
[----:B------:R-:W-:Y:S01]  /*3d7c0*/  PRMT R52, RZ, 0x7610, R147 ;  /* 0x00007610ff347816 */ /* 0x000fe20000000093 */
[C---:B------:R-:W-:Y:S01]  /*3d7d0*/  FFMA.FTZ R56, R57.reuse, R56, R90 ;  /* 0x0000003839387223 */ /* 0x040fe2000001005a */
[----:B------:R-:W-:Y:S01]  /*3d7e0*/  PRMT R20, RZ, 0x7610, R143 ;  /* 0x00007610ff147816 */ /* 0x000fe2000000008f */
[----:B------:R-:W-:Y:S01]  /*3d7f0*/  FMUL.FTZ R47, R212, R47 ;  /* 0x0000002fd42f7220 */ /* 0x000fe20000410000 */
[----:B------:R-:W4:Y:S01]  /*3d800*/  LDL R90, [R1+0x78] ;  /* 0x00007800015a7983 */ /* 0x000f220000100800 */
[----:B------:R-:W-:-:S03]  /*3d810*/  FFMA.FTZ R83, R57, R83, R89 ;  /* 0x0000005339537223 */ /* 0x000fc60000010059 */
[----:B------:R-:W4:Y:S01]  /*3d820*/  LDL R57, [R1+0x74] ;  /* 0x0000740001397983 */ /* 0x000f220000100800 */
[----:B------:R-:W-:Y:S01]  /*3d830*/  FADD.FTZ R44, -R213, R44 ;  /* 0x0000002cd52c7221 */ /* 0x000fe20000010100 */
[----:B------:R-:W-:Y:S02]  /*3d840*/  PRMT R53, RZ, 0x5410, R146 ;  /* 0x00005410ff357816 */ /* 0x000fe40000000092 */
[----:B------:R-:W4:Y:S01]  /*3d850*/  LDL R89, [R1+0x70] ;  /* 0x0000700001597983 */ /* 0x000f220000100800 */
[----:B------:R-:W-:-:S03]  /*3d860*/  FMUL.FTZ R44, R212, R44 ;  /* 0x0000002cd42c7220 */ /* 0x000fc60000410000 */
[----:B------:R-:W4:Y:S01]  /*3d870*/  LDL R88, [R1+0x6c] ;  /* 0x00006c0001587983 */ /* 0x000f220000100800 */
[C---:B------:R-:W-:Y:S02]  /*3d880*/  FFMA.FTZ R52, R47.reuse, R52, R25 ;  /* 0x000000342f347223 */ /* 0x040fe40000010019 */
[----:B------:R-:W-:Y:S01]  /*3d890*/  FFMA.FTZ R47, R47, R20, R22 ;  /* 0x000000142f2f7223 */ /* 0x000fe20000010016 */
[----:B------:R-:W-:Y:S02]  /*3d8a0*/  F2FP.BF16.PACK_AB R22, R86, R71 ;  /* 0x000000475616723e */ /* 0x000fe400000010ff */
[----:B------:R-:W-:Y:S01]  /*3d8b0*/  PRMT R20, RZ, 0x5410, R142 ;  /* 0x00005410ff147816 */ /* 0x000fe2000000008e */
[----:B------:R-:W4:Y:S01]  /*3d8c0*/  LDL R86, [R1+0x8] ;  /* 0x0000080001567983 */ /* 0x000f220000100800 */
[----:B------:R-:W-:-:S03]  /*3d8d0*/  FFMA.FTZ R53, R44, R53, R24 ;  /* 0x000000352c357223 */ /* 0x000fc60000010018 */
[----:B------:R-:W4:Y:S01]  /*3d8e0*/  LDL R71, [R1+0x4] ;  /* 0x0000040001477983 */ /* 0x000f220000100800 */
[----:B------:R-:W-:Y:S01]  /*3d8f0*/  FFMA.FTZ R44, R44, R20, R21 ;  /* 0x000000142c2c7223 */ /* 0x000fe20000010015 */
[----:B------:R-:W-:Y:S02]  /*3d900*/  F2FP.BF16.PACK_AB R20, R87, R85 ;  /* 0x000000555714723e */ /* 0x000fe400000010ff */
[----:B------:R-:W4:Y:S01]  /*3d910*/  LDL R85, [R1] ;  /* 0x0000000001557983 */ /* 0x000f220000100800 */
[----:B------:R-:W-:Y:S01]  /*3d920*/  F2FP.BF16.PACK_AB R23, R77, R76 ;  /* 0x0000004c4d17723e */ /* 0x000fe200000010ff */
[----:B------:R-:W-:Y:S01]  /*3d930*/  IMAD.WIDE.U32 R24, R0, R84, c[0x0][0x210] ;  /* 0x0000840000187625 */ /* 0x000fe200078e0054 */
[----:B------:R-:W-:Y:S01]  /*3d940*/  F2FP.BF16.PACK_AB R21, R82, R81 ;  /* 0x000000515215723e */ /* 0x000fe200000010ff */
[----:B------:R-:W4:Y:S02]  /*3d950*/  LDL R87, [R1+0x38] ;  /* 0x0000380001577983 */ /* 0x000f240000100800 */
[----:B------:R-:W-:-:S02]  /*3d960*/  FADD.FTZ R50, -R213, R50 ;  /* 0x00000032d5327221 */ /* 0x000fc40000010100 */
[----:B------:R1:W-:Y:S01]  /*3d970*/  STG.E.128 [R24.64], R20 ;  /* 0x0000001418007986 */ /* 0x0003e2000c101d06 */
[----:B------:R-:W-:Y:S01]  /*3d980*/  PRMT R76, RZ, 0x5410, R145 ;  /* 0x00005410ff4c7816 */ /* 0x000fe20000000091 */
[----:B------:R-:W-:Y:S02]  /*3d990*/  FMUL.FTZ R50, R212, R50 ;  /* 0x00000032d4327220 */ /* 0x000fe40000410000 */
[----:B------:R-:W-:Y:S01]  /*3d9a0*/  FADD.FTZ R51, -R213, R51 ;  /* 0x00000033d5337221 */ /* 0x000fe20000010100 */
[----:B------:R-:W-:Y:S01]  /*3d9b0*/  PRMT R77, RZ, 0x7610, R145 ;  /* 0x00007610ff4d7816 */ /* 0x000fe20000000091 */
[----:B--2---:R-:W-:Y:S02]  /*3d9c0*/  FFMA.FTZ R76, R50, R76, R210 ;  /* 0x0000004c324c7223 */ /* 0x004fe400000100d2 */
[----:B------:R-:W2:Y:S04]  /*3d9d0*/  LDL R210, [R1+0x10] ;  /* 0x0000100001d27983 */ /* 0x000ea80000100800 */
[----:B-1----:R-:W2:Y:S01]  /*3d9e0*/  LDL R21, [R1+0x18] ;  /* 0x0000180001157983 */ /* 0x002ea20000100800 */
[----:B------:R-:W-:-:S03]  /*3d9f0*/  PRMT R20, RZ, 0x5410, R141 ;  /* 0x00005410ff147816 */ /* 0x000fc6000000008d */
[----:B------:R-:W2:Y:S01]  /*3da00*/  LDL R22, [R1+0x14] ;  /* 0x0000140001167983 */ /* 0x000ea20000100800 */
[----:B------:R-:W-:Y:S02]  /*3da10*/  FMUL.FTZ R51, R212, R51 ;  /* 0x00000033d4337220 */ /* 0x000fe40000410000 */
[----:B------:R-:W-:Y:S01]  /*3da20*/  FADD.FTZ R45, -R213, R45 ;  /* 0x0000002dd52d7221 */ /* 0x000fe20000010100 */
[----:B------:R-:W-:-:S03]  /*3da30*/  PRMT R0, RZ, 0x7610, R146 ;  /* 0x00007610ff007816 */ /* 0x000fc60000000092 */
[----:B------:R-:W-:Y:S02]  /*3da40*/  FMUL.FTZ R45, R212, R45 ;  /* 0x0000002dd42d7220 */ /* 0x000fe40000410000 */
[----:B------:R-:W-:Y:S02]  /*3da50*/  FADD.FTZ R48, -R213, R48 ;  /* 0x00000030d5307221 */ /* 0x000fe40000010100 */
[----:B---3--:R-:W-:Y:S02]  /*3da60*/  FFMA.FTZ R50, R50, R20, R204 ;  /* 0x0000001432327223 */ /* 0x008fe400000100cc */
[----:B------:R-:W3:Y:S01]  /*3da70*/  LDL R204, [R1+0xc] ;  /* 0x00000c0001cc7983 */ /* 0x000ee20000100800 */
[----:B----4-:R-:W-:-:S03]  /*3da80*/  FFMA.FTZ R77, R51, R77, R91 ;  /* 0x0000004d334d7223 */ /* 0x010fc6000001005b */
[----:B------:R-:W4:Y:S01]  /*3da90*/  LDL R91, [R1+0x28] ;  /* 0x00002800015b7983 */ /* 0x000f220000100800 */
[----:B------:R-:W-:Y:S01]  /*3daa0*/  PRMT R81, RZ, 0x5410, R144 ;  /* 0x00005410ff517816 */ /* 0x000fe20000000090 */
[----:B------:R-:W-:Y:S02]  /*3dab0*/  FMUL.FTZ R48, R212, R48 ;  /* 0x00000030d4307220 */ /* 0x000fe40000410000 */
[C---:B------:R-:W-:Y:S02]  /*3dac0*/  FADD.FTZ R38, -R213.reuse, R38 ;  /* 0x00000026d5267221 */ /* 0x040fe40000010100 */
[----:B------:R-:W-:Y:S02]  /*3dad0*/  FADD.FTZ R49, -R213, R49 ;  /* 0x00000031d5317221 */ /* 0x000fe40000010100 */
[----:B------:R-:W-:Y:S01]  /*3dae0*/  FFMA.FTZ R0, R45, R0, R54 ;  /* 0x000000002d007223 */ /* 0x000fe20000010036 */
[----:B------:R-:W-:-:S05]  /*3daf0*/  PRMT R54, RZ, 0x7610, R142 ;  /* 0x00007610ff367816 */ /* 0x000fca000000008e */
[----:B------:R-:W-:Y:S01]  /*3db00*/  FFMA.FTZ R45, R45, R54, R211 ;  /* 0x000000362d2d7223 */ /* 0x000fe200000100d3 */
[----:B------:R-:W-:Y:S01]  /*3db10*/  PRMT R54, RZ, 0x7610, R141 ;  /* 0x00007610ff367816 */ /* 0x000fe2000000008d */
[C---:B------:R-:W-:Y:S01]  /*3db20*/  FMUL.FTZ R38, R212.reuse, R38 ;  /* 0x00000026d4267220 */ /* 0x040fe20000410000 */
[----:B------:R-:W-:Y:S01]  /*3db30*/  PRMT R82, RZ, 0x7610, R144 ;  /* 0x00007610ff527816 */ /* 0x000fe20000000090 */
[----:B------:R-:W-:Y:S01]  /*3db40*/  FMUL.FTZ R49, R212, R49 ;  /* 0x00000031d4317220 */ /* 0x000fe20000410000 */
[----:B------:R-:W-:Y:S01]  /*3db50*/  PRMT R20, RZ, 0x5410, R135 ;  /* 0x00005410ff147816 */ /* 0x000fe20000000087 */
[----:B------:R-:W-:Y:S01]  /*3db60*/  FADD.FTZ R36, -R213, R36 ;  /* 0x00000024d5247221 */ /* 0x000fe20000010100 */
[----:B------:R-:W4:Y:S01]  /*3db70*/  LDL R211, [R1+0x1d4] ;  /* 0x0001d40001d37983 */ /* 0x000f220000100800 */
[----:B------:R-:W-:Y:S01]  /*3db80*/  FFMA.FTZ R54, R51, R54, R55 ;  /* 0x0000003633367223 */ /* 0x000fe20000010037 */
[----:B------:R-:W-:Y:S01]  /*3db90*/  PRMT R55, RZ, 0x5410, R140 ;  /* 0x00005410ff377816 */ /* 0x000fe2000000008c */
[----:B------:R-:W-:-:S02]  /*3dba0*/  FFMA.FTZ R81, R48, R81, R90 ;  /* 0x0000005130517223 */ /* 0x000fc4000001005a */
[----:B------:R-:W4:Y:S02]  /*3dbb0*/  LDL R90, [R1+0x24] ;  /* 0x00002400015a7983 */ /* 0x000f240000100800 */
[----:B------:R-:W-:Y:S01]  /*3dbc0*/  FFMA.FTZ R55, R48, R55, R57 ;  /* 0x0000003730377223 */ /* 0x000fe20000010039 */
[----:B------:R-:W-:Y:S02]  /*3dbd0*/  PRMT R48, RZ, 0x5410, R139 ;  /* 0x00005410ff307816 */ /* 0x000fe4000000008b */
[----:B------:R-:W-:Y:S01]  /*3dbe0*/  PRMT R57, RZ, 0x7610, R140 ;  /* 0x00007610ff397816 */ /* 0x000fe2000000008c */
[C---:B------:R-:W-:Y:S02]  /*3dbf0*/  FFMA.FTZ R82, R49.reuse, R82, R89 ;  /* 0x0000005231527223 */ /* 0x040fe40000010059 */
[----:B------:R-:W4:Y:S02]  /*3dc00*/  LDL R89, [R1+0x20] ;  /* 0x0000200001597983 */ /* 0x000f240000100800 */
[----:B------:R-:W-:Y:S01]  /*3dc10*/  FFMA.FTZ R57, R49, R57, R88 ;  /* 0x0000003931397223 */ /* 0x000fe20000010058 */
[----:B------:R-:W-:Y:S01]  /*3dc20*/  PRMT R49, RZ, 0x7610, R139 ;  /* 0x00007610ff317816 */ /* 0x000fe2000000008b */
[----:B------:R-:W4:Y:S01]  /*3dc30*/  LDL R88, [R1+0x1c] ;  /* 0x00001c0001587983 */ /* 0x000f220000100800 */
[----:B------:R-:W-:-:S03]  /*3dc40*/  FFMA.FTZ R48, R38, R48, R86 ;  /* 0x0000003026307223 */ /* 0x000fc60000010056 */
[----:B------:R-:W4:Y:S01]  /*3dc50*/  LDL R86, [R1+0x30] ;  /* 0x0000300001567983 */ /* 0x000f220000100800 */
[----:B------:R-:W-:-:S03]  /*3dc60*/  FFMA.FTZ R38, R38, R20, R71 ;  /* 0x0000001426267223 */ /* 0x000fc60000010047 */
[----:B------:R-:W4:Y:S01]  /*3dc70*/  LDL R71, [R1+0x34] ;  /* 0x0000340001477983 */ /* 0x000f220000100800 */
[----:B------:R-:W-:-:S03]  /*3dc80*/  FFMA.FTZ R49, R69, R49, R85 ;  /* 0x0000003145317223 */ /* 0x000fc60000010055 */
[----:B------:R-:W4:Y:S01]  /*3dc90*/  LDL R85, [R1+0x2c] ;  /* 0x00002c0001557983 */ /* 0x000f220000100800 */
[----:B------:R-:W-:Y:S01]  /*3dca0*/  PRMT R51, RZ, 0x5410, R138 ;  /* 0x00005410ff337816 */ /* 0x000fe2000000008a */
[C---:B------:R-:W-:Y:S01]  /*3dcb0*/  FADD.FTZ R40, -R213.reuse, R40 ;  /* 0x00000028d5287221 */ /* 0x040fe20000010100 */
[----:B------:R-:W-:Y:S01]  /*3dcc0*/  PRMT R20, RZ, 0x7610, R135 ;  /* 0x00007610ff147816 */ /* 0x000fe20000000087 */
        /* <DEDUP_REMOVED lines=19> */
[----:B------:R-:W-:Y:S02]  /*3de00*/  FADD.FTZ R191, -R213, R191 ;  /* 0x000000bfd5bf7221 */ /* 0x000fe40000010100 */
[----:B------:R-:W-:Y:S01]  /*3de10*/  FMUL.FTZ R36, R212, R36 ;  /* 0x00000024d4247220 */ /* 0x000fe20000410000 */
[----:B------:R-:W4:Y:S01]  /*3de20*/  LDL R213, [R1+0x1bc] ;  /* 0x0001bc0001d57983 */ /* 0x000f220000100800 */
[----:B------:R-:W-:-:S02]  /*3de30*/  FFMA.FTZ R69, R69, R20, R251 ;  /* 0x0000001445457223 */ /* 0x000fc400000100fb */
[----:B--2---:R-:W-:Y:S01]  /*3de40*/  FFMA.FTZ R51, R36, R51, R21 ;  /* 0x0000003324337223 */ /* 0x004fe20000010015 */
[----:B------:R-:W-:Y:S02]  /*3de50*/  PRMT R21, RZ, 0x5410, R134 ;  /* 0x00005410ff157816 */ /* 0x000fe40000000086 */
[----:B------:R-:W-:Y:S01]  /*3de60*/  F2FP.BF16.PACK_AB R20, R56, R59 ;  /* 0x0000003b3814723e */ /* 0x000fe200000010ff */
[----:B------:R-:W-:Y:S01]  /*3de70*/  FMUL.FTZ R37, R212, R37 ;  /* 0x00000025d4257220 */ /* 0x000fe20000410000 */
[----:B------:R-:W-:Y:S01]  /*3de80*/  PRMT R56, RZ, 0x7610, R138 ;  /* 0x00007610ff387816 */ /* 0x000fe2000000008a */
[----:B------:R-:W-:Y:S01]  /*3de90*/  FFMA.FTZ R36, R36, R21, R22 ;  /* 0x0000001524247223 */ /* 0x000fe20000010016 */
[----:B------:R-:W-:Y:S02]  /*3dea0*/  F2FP.BF16.PACK_AB R21, R58, R70 ;  /* 0x000000463a15723e */ /* 0x000fe400000010ff */
[----:B------:R-:W-:Y:S01]  /*3deb0*/  F2FP.BF16.PACK_AB R22, R64, R63 ;  /* 0x0000003f4016723e */ /* 0x000fe200000010ff */
[----:B------:R-:W-:Y:S01]  /*3dec0*/  FFMA.FTZ R56, R37, R56, R210 ;  /* 0x0000003825387223 */ /* 0x000fe200000100d2 */
[----:B------:R-:W-:Y:S01]  /*3ded0*/  PRMT R58, RZ, 0x7610, R134 ;  /* 0x00007610ff3a7816 */ /* 0x000fe20000000086 */
[----:B------:R-:W2:Y:S01]  /*3dee0*/  LDL R210, [R1+0x1cc] ;  /* 0x0001cc0001d27983 */ /* 0x000ea20000100800 */
        /* <DEDUP_REMOVED lines=20> */
[----:B------:R-:W-:Y:S02]  /*3e030*/  FMUL.FTZ R191, R212, R191 ;  /* 0x000000bfd4bf7220 */ /* 0x000fe40000410000 */
[----:B------:R-:W2:Y:S01]  /*3e040*/  LDL R212, [R1+0x1b8] ;  /* 0x0001b80001d47983 */ /* 0x000ea20000100800 */
[----:B---3--:R-:W-:-:S03]  /*3e050*/  FFMA.FTZ R37, R37, R58, R204 ;  /* 0x0000003a25257223 */ /* 0x008fc600000100cc */
[----:B------:R-:W3:Y:S01]  /*3e060*/  LDL R204, [R1+0x1c8] ;  /* 0x0001c80001cc7983 */ /* 0x000ee20000100800 */
[----:B----4-:R-:W-:-:S03]  /*3e070*/  FFMA.FTZ R63, R42, R63, R91 ;  /* 0x0000003f2a3f7223 */ /* 0x010fc6000001005b */
[----:B------:R-:W4:Y:S01]  /*3e080*/  LDL R91, [R1+0x1c4] ;  /* 0x0001c400015b7983 */ /* 0x000f220000100800 */
[----:B------:R-:W-:Y:S02]  /*3e090*/  F2FP.BF16.PACK_AB R23, R62, R61 ;  /* 0x0000003d3e17723e */ /* 0x000fe400000010ff */
[----:B------:R-:W-:Y:S02]  /*3e0a0*/  PRMT R61, RZ, 0x5410, R132 ;  /* 0x00005410ff3d7816 */ /* 0x000fe40000000084 */
[----:B------:R-:W-:Y:S02]  /*3e0b0*/  PRMT R70, RZ, 0x5410, R136 ;  /* 0x00005410ff467816 */ /* 0x000fe40000000088 */
[----:B------:R-:W-:Y:S01]  /*3e0c0*/  PRMT R62, RZ, 0x7610, R132 ;  /* 0x00007610ff3e7816 */ /* 0x000fe20000000084 */
[----:B------:R-:W-:Y:S01]  /*3e0d0*/  IMAD.WIDE.U32 R24, R205, R84, c[0x0][0x208] ;  /* 0x00008200cd187625 */ /* 0x000fe200078e0054 */
[----:B------:R-:W-:Y:S02]  /*3e0e0*/  PRMT R58, RZ, 0x5410, R133 ;  /* 0x00005410ff3a7816 */ /* 0x000fe40000000085 */
[----:B------:R-:W-:Y:S01]  /*3e0f0*/  PRMT R64, RZ, 0x7610, R137 ;  /* 0x00007610ff407816 */ /* 0x000fe20000000089 */
[----:B------:R-:W-:Y:S01]  /*3e100*/  FFMA.FTZ R70, R40, R70, R87 ;  /* 0x0000004628467223 */ /* 0x000fe20000010057 */
[----:B------:R-:W-:Y:S01]  /*3e110*/  PRMT R59, RZ, 0x7610, R133 ;  /* 0x00007610ff3b7816 */ /* 0x000fe20000000085 */
[----:B------:R1:W-:Y:S02]  /*3e120*/  STG.E.128 [R24.64], R20 ;  /* 0x0000001418007986 */ /* 0x0003e4000c101d06 */
[----:B-1----:R-:W-:-:S02]  /*3e130*/  PRMT R20, RZ, 0x5410, R126 ;  /* 0x00005410ff147816 */ /* 0x002fc4000000007e */
[----:B------:R-:W-:Y:S02]  /*3e140*/  F2FP.BF16.PACK_AB R23, R66, R65 ;  /* 0x000000414217723e */ /* 0x000fe400000010ff */
[----:B------:R-:W-:Y:S02]  /*3e150*/  F2FP.BF16.PACK_AB R22, R80, R60 ;  /* 0x0000003c5016723e */ /* 0x000fe400000010ff */
[----:B------:R-:W-:Y:S02]  /*3e160*/  PRMT R66, RZ, 0x5410, R129 ;  /* 0x00005410ff427816 */ /* 0x000fe40000000081 */
[----:B------:R-:W-:Y:S01]  /*3e170*/  PRMT R60, RZ, 0x5410, R125 ;  /* 0x00005410ff3c7816 */ /* 0x000fe2000000007d */
[----:B------:R-:W-:Y:S01]  /*3e180*/  FFMA.FTZ R58, R42, R58, R90 ;  /* 0x0000003a2a3a7223 */ /* 0x000fe2000001005a */
[----:B------:R-:W-:Y:S01]  /*3e190*/  PRMT R42, RZ, 0x7610, R131 ;  /* 0x00007610ff2a7816 */ /* 0x000fe20000000083 */
[C---:B------:R-:W-:Y:S02]  /*3e1a0*/  FFMA.FTZ R64, R43.reuse, R64, R89 ;  /* 0x000000402b407223 */ /* 0x040fe40000010059 */
[----:B------:R-:W-:Y:S01]  /*3e1b0*/  FFMA.FTZ R59, R43, R59, R88 ;  /* 0x0000003b2b3b7223 */ /* 0x000fe20000010058 */
[----:B------:R-:W-:Y:S01]  /*3e1c0*/  PRMT R43, RZ, 0x7610, R127 ;  /* 0x00007610ff2b7816 */ /* 0x000fe2000000007f */
[----:B------:R-:W-:Y:S01]  /*3e1d0*/  FFMA.FTZ R61, R40, R61, R71 ;  /* 0x0000003d283d7223 */ /* 0x000fe20000010047 */
[----:B------:R-:W-:-:S02]  /*3e1e0*/  PRMT R71, RZ, 0x7610, R136 ;  /* 0x00007610ff477816 */ /* 0x000fc40000000088 */
[----:B------:R-:W-:Y:S01]  /*3e1f0*/  PRMT R40, RZ, 0x5410, R127 ;  /* 0x00005410ff287816 */ /* 0x000fe2000000007f */
[C---:B------:R-:W-:Y:S02]  /*3e200*/  FFMA.FTZ R62, R41.reuse, R62, R85 ;  /* 0x0000003e293e7223 */ /* 0x040fe40000010055 */
[----:B------:R-:W-:Y:S01]  /*3e210*/  FFMA.FTZ R71, R41, R71, R86 ;  /* 0x0000004729477223 */ /* 0x000fe20000010056 */
[----:B------:R-:W-:Y:S01]  /*3e220*/  PRMT R41, RZ, 0x5410, R131 ;  /* 0x00005410ff297816 */ /* 0x000fe20000000083 */
[----:B------:R-:W-:-:S04]  /*3e230*/  FFMA.FTZ R40, R30, R40, R237 ;  /* 0x000000281e287223 */ /* 0x000fc800000100ed */
[----:B------:R-:W-:Y:S01]  /*3e240*/  FFMA.FTZ R41, R30, R41, R238 ;  /* 0x000000291e297223 */ /* 0x000fe200000100ee */
[----:B------:R-:W-:Y:S01]  /*3e250*/  PRMT R30, RZ, 0x5410, R130 ;  /* 0x00005410ff1e7816 */ /* 0x000fe20000000082 */
[C---:B------:R-:W-:Y:S02]  /*3e260*/  FFMA.FTZ R42, R31.reuse, R42, R236 ;  /* 0x0000002a1f2a7223 */ /* 0x040fe400000100ec */
[----:B------:R-:W-:Y:S01]  /*3e270*/  FFMA.FTZ R43, R31, R43, R235 ;  /* 0x0000002b1f2b7223 */ /* 0x000fe200000100eb */
[----:B------:R-:W-:Y:S01]  /*3e280*/  PRMT R31, RZ, 0x7610, R130 ;  /* 0x00007610ff1f7816 */ /* 0x000fe20000000082 */
[C---:B------:R-:W-:Y:S02]  /*3e290*/  FFMA.FTZ R30, R68.reuse, R30, R242 ;  /* 0x0000001e441e7223 */ /* 0x040fe400000100f2 */
[----:B------:R-:W-:Y:S01]  /*3e2a0*/  FFMA.FTZ R68, R68, R20, R241 ;  /* 0x0000001444447223 */ /* 0x000fe200000100f1 */
[----:B------:R-:W-:Y:S01]  /*3e2b0*/  PRMT R20, RZ, 0x7610, R126 ;  /* 0x00007610ff147816 */ /* 0x000fe2000000007e */
[C---:B------:R-:W-:Y:S01]  /*3e2c0*/  FFMA.FTZ R31, R39.reuse, R31, R240 ;  /* 0x0000001f271f7223 */ /* 0x040fe200000100f0 */
[----:B------:R-:W-:Y:S01]  /*3e2d0*/  F2FP.BF16.PACK_AB R21, R78, R67 ;  /* 0x000000434e15723e */ /* 0x000fe200000010ff */
[C---:B------:R-:W-:Y:S01]  /*3e2e0*/  FFMA.FTZ R66, R34.reuse, R66, R246 ;  /* 0x0000004222427223 */ /* 0x040fe200000100f6 */
[----:B------:R-:W-:Y:S01]  /*3e2f0*/  PRMT R78, RZ, 0x7610, R125 ;  /* 0x00007610ff4e7816 */ /* 0x000fe2000000007d */
[----:B------:R-:W-:Y:S01]  /*3e300*/  FFMA.FTZ R60, R34, R60, R245 ;  /* 0x0000003c223c7223 */ /* 0x000fe200000100f5 */
[----:B------:R-:W-:Y:S01]  /*3e310*/  PRMT R34, RZ, 0x7610, R129 ;  /* 0x00007610ff227816 */ /* 0x000fe20000000081 */
[----:B------:R-:W-:Y:S01]  /*3e320*/  FFMA.FTZ R39, R39, R20, R239 ;  /* 0x0000001427277223 */ /* 0x000fe200000100ef */
[----:B------:R-:W-:Y:S01]  /*3e330*/  F2FP.BF16.PACK_AB R20, R83, R79 ;  /* 0x0000004f5314723e */ /* 0x000fe200000010ff */
[----:B------:R-:W-:-:S04]  /*3e340*/  IMAD.WIDE.U32 R24, R205, R84, c[0x0][0x210] ;  /* 0x00008400cd187625 */ /* 0x000fc800078e0054 */
[C---:B------:R-:W-:Y:S01]  /*3e350*/  FFMA.FTZ R34, R35.reuse, R34, R244 ;  /* 0x0000002223227223 */ /* 0x040fe200000100f4 */
[----:B------:R1:W-:Y:S01]  /*3e360*/  STG.E.128 [R24.64], R20 ;  /* 0x0000001418007986 */ /* 0x0003e2000c101d06 */
[----:B------:R-:W-:Y:S01]  /*3e370*/  FFMA.FTZ R78, R35, R78, R243 ;  /* 0x0000004e234e7223 */ /* 0x000fe200000100f3 */
[----:B------:R-:W-:Y:S02]  /*3e380*/  PRMT R35, RZ, 0x5410, R128 ;  /* 0x00005410ff237816 */ /* 0x000fe40000000080 */
[----:B------:R-:W-:-:S03]  /*3e390*/  PRMT R65, RZ, 0x5410, R123 ;  /* 0x00005410ff417816 */ /* 0x000fc6000000007b */
[----:B------:R-:W-:Y:S01]  /*3e3a0*/  FFMA.FTZ R35, R32, R35, R250 ;  /* 0x0000002320237223 */ /* 0x000fe200000100fa */
[----:B-1----:R-:W-:-:S05]  /*3e3b0*/  PRMT R20, RZ, 0x5410, R124 ;  /* 0x00005410ff147816 */ /* 0x002fca000000007c */
        /* <DEDUP_REMOVED lines=13> */
[----:B------:R-:W-:Y:S02]  /*3e490*/  F2FP.BF16.PACK_AB R20, R82, R81 ;  /* 0x000000515214723e */ /* 0x000fe400000010ff */
        /* <DEDUP_REMOVED lines=8> */
[----:B------:R1:W-:Y:S01]  /*3e520*/  STG.E.128 [R24.64], R20 ;  /* 0x0000001418007986 */ /* 0x0003e2000c101d06 */
[----:B------:R-:W-:Y:S01]  /*3e530*/  PRMT R52, RZ, 0x7610, R115 ;  /* 0x00007610ff347816 */ /* 0x000fe20000000073 */
[----:B------:R-:W-:Y:S01]  /*3e540*/  FFMA.FTZ R2, R190, R2, R201 ;  /* 0x00000002be027223 */ /* 0x000fe200000100c9 */
[----:B------:R-:W-:-:S03]  /*3e550*/  PRMT R76, RZ, 0x5410, R114 ;  /* 0x00005410ff4c7816 */ /* 0x000fc60000000072 */
[----:B------:R-:W-:Y:S01]  /*3e560*/  FFMA.FTZ R52, R191, R52, R200 ;  /* 0x00000034bf347223 */ /* 0x000fe200000100c8 */
[----:B-1----:R-:W-:-:S05]  /*3e570*/  PRMT R20, RZ, 0x5410, R111 ;  /* 0x00005410ff147816 */ /* 0x002fca000000006f */
        /* <DEDUP_REMOVED lines=13> */
[----:B------:R-:W-:Y:S01]  /*3e650*/  F2FP.BF16.PACK_AB R23, R47, R46 ;  /* 0x0000002e2f17723e */ /* 0x000fe200000010ff */
[----:B------:R-:W-:Y:S01]  /*3e660*/  IMAD.WIDE.U32 R24, R206, R84, c[0x0][0x210] ;  /* 0x00008400ce187625 */ /* 0x000fe200078e0054 */
[----:B------:R-:W-:Y:S02]  /*3e670*/  F2FP.BF16.PACK_AB R22, R45, R44 ;  /* 0x0000002c2d16723e */ /* 0x000fe400000010ff */
[----:B------:R-:W-:Y:S01]  /*3e680*/  F2FP.BF16.PACK_AB R21, R54, R50 ;  /* 0x000000323615723e */ /* 0x000fe200000010ff */
[----:B------:R-:W-:Y:S01]  /*3e690*/  FFMA.FTZ R186, R186, R20, R213 ;  /* 0x00000014baba7223 */ /* 0x000fe200000100d5 */
[----:B------:R-:W-:Y:S02]  /*3e6a0*/  F2FP.BF16.PACK_AB R20, R57, R55 ;  /* 0x000000373914723e */ /* 0x000fe400000010ff */
[----:B------:R-:W-:-:S02]  /*3e6b0*/  PRMT R54, RZ, 0x5410, R112 ;  /* 0x00005410ff367816 */ /* 0x000fc40000000070 */
[----:B------:R-:W-:Y:S01]  /*3e6c0*/  PRMT R85, RZ, 0x7610, R128 ;  /* 0x00007610ff557816 */ /* 0x000fe20000000080 */
[----:B------:R1:W-:Y:S01]  /*3e6d0*/  STG.E.128 [R24.64], R20 ;  /* 0x0000001418007986 */ /* 0x0003e2000c101d06 */
[----:B------:R-:W-:Y:S02]  /*3e6e0*/  PRMT R86, RZ, 0x5410, R121 ;  /* 0x00005410ff567816 */ /* 0x000fe40000000079 */
[----:B------:R-:W-:Y:S01]  /*3e6f0*/  PRMT R0, RZ, 0x5410, R117 ;  /* 0x00005410ff007816 */ /* 0x000fe20000000075 */
[----:B------:R-:W-:Y:S01]  /*3e700*/  FFMA.FTZ R54, R184, R54, R211 ;  /* 0x00000036b8367223 */ /* 0x000fe200000100d3 */
[----:B------:R-:W-:Y:S01]  /*3e710*/  PRMT R89, RZ, 0x5410, R120 ;  /* 0x00005410ff597816 */ /* 0x000fe20000000078 */
[----:B------:R-:W-:Y:S01]  /*3e720*/  FFMA.FTZ R85, R33, R85, R248 ;  /* 0x0000005521557223 */ /* 0x000fe200000100f8 */
[----:B------:R-:W-:Y:S01]  /*3e730*/  PRMT R77, RZ, 0x5410, R116 ;  /* 0x00005410ff4d7816 */ /* 0x000fe20000000074 */
[C---:B------:R-:W-:Y:S01]  /*3e740*/  FFMA.FTZ R86, R26.reuse, R86, R230 ;  /* 0x000000561a567223 */ /* 0x040fe200000100e6 */
[----:B------:R-:W-:Y:S01]  /*3e750*/  PRMT R55, RZ, 0x7610, R112 ;  /* 0x00007610ff377816 */ /* 0x000fe20000000070 */
[----:B------:R-:W-:Y:S01]  /*3e760*/  FFMA.FTZ R0, R26, R0, R229 ;  /* 0x000000001a007223 */ /* 0x000fe200000100e5 */
[----:B------:R-:W-:-:S02]  /*3e770*/  PRMT R50, RZ, 0x7610, R113 ;  /* 0x00007610ff327816 */ /* 0x000fc40000000071 */
[----:B-1----:R-:W-:Y:S02]  /*3e780*/  PRMT R20, RZ, 0x5410, R108 ;  /* 0x00005410ff147816 */ /* 0x002fe4000000006c */
[----:B------:R-:W-:-:S03]  /*3e790*/  PRMT R88, RZ, 0x7610, R121 ;  /* 0x00007610ff587816 */ /* 0x000fc60000000079 */
[----:B--2---:R-:W-:Y:S01]  /*3e7a0*/  FFMA.FTZ R184, R184, R20, R210 ;  /* 0x00000014b8b87223 */ /* 0x004fe200000100d2 */
[----:B------:R-:W-:Y:S02]  /*3e7b0*/  PRMT R20, RZ, 0x7610, R108 ;  /* 0x00007610ff147816 */ /* 0x000fe4000000006c */
[----:B------:R-:W-:Y:S02]  /*3e7c0*/  PRMT R53, RZ, 0x7610, R117 ;  /* 0x00007610ff357816 */ /* 0x000fe40000000075 */
[----:B------:R-:W-:Y:S01]  /*3e7d0*/  PRMT R26, RZ, 0x7610, R109 ;  /* 0x00007610ff1a7816 */ /* 0x000fe2000000006d */
[C---:B------:R-:W-:Y:S01]  /*3e7e0*/  FFMA.FTZ R89, R28.reuse, R89, R234 ;  /* 0x000000591c597223 */ /* 0x040fe200000100ea */
        /* <DEDUP_REMOVED lines=11> */
[----:B------:R-:W-:Y:S01]  /*3e8a0*/  IMAD.WIDE.U32 R40, R207, R84, c[0x0][0x208] ;  /* 0x00008200cf287625 */ /* 0x000fe200078e0054 */
[----:B------:R-:W-:-:S02]  /*3e8b0*/  F2FP.BF16.PACK_AB R22, R56, R51 ;  /* 0x000000333816723e */ /* 0x000fc400000010ff */
[----:B------:R-:W-:Y:S01]  /*3e8c0*/  F2FP.BF16.PACK_AB R23, R49, R48 ;  /* 0x000000303117723e */ /* 0x000fe200000010ff */
[----:B------:R-:W-:Y:S01]  /*3e8d0*/  IMAD.WIDE.U32 R44, R207, R84, c[0x0][0x210] ;  /* 0x00008400cf2c7625 */ /* 0x000fe200078e0054 */
[----:B------:R-:W-:Y:S02]  /*3e8e0*/  F2FP.BF16.PACK_AB R27, R69, R38 ;  /* 0x00000026451b723e */ /* 0x000fe400000010ff */
[----:B------:R-:W-:Y:S02]  /*3e8f0*/  F2FP.BF16.PACK_AB R26, R37, R36 ;  /* 0x00000024251a723e */ /* 0x000fe400000010ff */
[----:B------:R-:W-:Y:S02]  /*3e900*/  F2FP.BF16.PACK_AB R25, R59, R58 ;  /* 0x0000003a3b19723e */ /* 0x000fe400000010ff */
[----:B------:R-:W-:Y:S02]  /*3e910*/  F2FP.BF16.PACK_AB R24, R62, R61 ;  /* 0x0000003d3e18723e */ /* 0x000fe400000010ff */
[----:B------:R-:W-:-:S02]  /*3e920*/  IADD3 R12, R12, 0x120, RZ ;  /* 0x000001200c0c7810 */ /* 0x000fc40007ffe0ff */
[----:B------:R-:W-:Y:S02]  /*3e930*/  PRMT R90, RZ, 0x7610, R120 ;  /* 0x00007610ff5a7816 */ /* 0x000fe40000000078 */
[----:B------:R-:W-:Y:S01]  /*3e940*/  PRMT R82, RZ, 0x7610, R116 ;  /* 0x00007610ff527816 */ /* 0x000fe20000000074 */
[----:B------:R-:W-:Y:S02]  /*3e950*/  FFMA.FTZ R80, R33, R80, R247 ;  /* 0x0000005021507223 */ /* 0x000fe400000100f7 */
[----:B------:R-:W-:Y:S02]  /*3e960*/  FFMA.FTZ R90, R29, R90, R232 ;  /* 0x0000005a1d5a7223 */ /* 0x000fe400000100e8 */
[C---:B---3--:R-:W-:Y:S02]  /*3e970*/  FFMA.FTZ R55, R185.reuse, R55, R204 ;  /* 0x00000037b9377223 */ /* 0x048fe400000100cc */
[----:B----4-:R-:W-:Y:S01]  /*3e980*/  FFMA.FTZ R185, R185, R20, R91 ;  /* 0x00000014b9b97223 */ /* 0x010fe2000001005b */
[----:B------:R-:W-:Y:S01]  /*3e990*/  F2FP.BF16.PACK_AB R20, R71, R70 ;  /* 0x000000464714723e */ /* 0x000fe200000010ff */
[----:B------:R-:W-:-:S04]  /*3e9a0*/  FFMA.FTZ R82, R29, R82, R231 ;  /* 0x000000521d527223 */ /* 0x000fc800000100e7 */
[----:B------:R-:W-:Y:S01]  /*3e9b0*/  STG.E.128 [R40.64], R20 ;  /* 0x0000001428007986 */ /* 0x000fe2000c101d06 */
[----:B------:R-:W-:-:S03]  /*3e9c0*/  F2FP.BF16.PACK_AB R29, R34, R66 ;  /* 0x00000042221d723e */ /* 0x000fc600000010ff */
[----:B------:R1:W-:Y:S01]  /*3e9d0*/  STG.E.128 [R44.64], R24 ;  /* 0x000000182c007986 */ /* 0x0003e2000c101d06 */
[----:B------:R-:W-:Y:S01]  /*3e9e0*/  IMAD.WIDE.U32 R42, R208, R84, c[0x0][0x208] ;  /* 0x00008200d02a7625 */ /* 0x000fe200078e0054 */
[----:B------:R-:W-:Y:S02]  /*3e9f0*/  F2FP.BF16.PACK_AB R34, R39, R68 ;  /* 0x000000442722723e */ /* 0x000fe400000010ff */
[----:B------:R-:W-:Y:S01]  /*3ea00*/  F2FP.BF16.PACK_AB R33, R78, R60 ;  /* 0x0000003c4e21723e */ /* 0x000fe200000010ff */
[----:B------:R-:W-:Y:S01]  /*3ea10*/  IMAD.WIDE.U32 R46, R208, R84, c[0x0][0x210] ;  /* 0x00008400d02e7625 */ /* 0x000fe200078e0054 */
[----:B------:R-:W-:Y:S01]  /*3ea20*/  F2FP.BF16.PACK_AB R32, R80, R32 ;  /* 0x000000205020723e */ /* 0x000fe200000010ff */
[----:B------:R2:W-:Y:S01]  /*3ea30*/  STG.E.128 [R42.64], R28 ;  /* 0x0000001c2a007986 */ /* 0x0005e2000c101d06 */
[----:B------:R-:W-:Y:S01]  /*3ea40*/  F2FP.BF16.PACK_AB R36, R90, R89 ;  /* 0x000000595a24723e */ /* 0x000fe200000010ff */
[----:B------:R-:W-:Y:S01]  /*3ea50*/  IMAD.WIDE.U32 R48, R209, R84, c[0x0][0x208] ;  /* 0x00008200d1307625 */ /* 0x000fe200078e0054 */
[----:B------:R-:W-:-:S03]  /*3ea60*/  F2FP.BF16.PACK_AB R37, R88, R86 ;  /* 0x000000565825723e */ /* 0x000fc600000010ff */
[----:B-1----:R-:W-:Y:S01]  /*3ea70*/  IMAD.SHL.U32 R26, R12, 0x10, RZ ;  /* 0x000000100c1a7824 */ /* 0x002fe200078e00ff */
[----:B------:R-:W-:Y:S01]  /*3ea80*/  SHF.R.U32.HI R12, RZ, 0x1c, R12 ;  /* 0x0000001cff0c7819 */ /* 0x000fe2000001160c */
[----:B------:R1:W-:Y:S01]  /*3ea90*/  STG.E.128 [R46.64], R32 ;  /* 0x000000202e007986 */ /* 0x0003e2000c101d06 */
[----:B------:R-:W-:Y:S02]  /*3eaa0*/  F2FP.BF16.PACK_AB R38, R81, R79 ;  /* 0x0000004f5126723e */ /* 0x000fe400000010ff */
[C---:B------:R-:W-:Y:S02]  /*3eab0*/  IADD3 R24, P0, R26.reuse, c[0x0][0x208], RZ ;  /* 0x000082001a187a10 */ /* 0x040fe40007f1e0ff */
[----:B------:R-:W-:Y:S01]  /*3eac0*/  IADD3 R26, P1, R26, c[0x0][0x210], RZ ;  /* 0x000084001a1a7a10 */ /* 0x000fe20007f3e0ff */
[----:B------:R-:W-:Y:S01]  /*3ead0*/  IMAD.WIDE.U32 R84, R209, R84, c[0x0][0x210] ;  /* 0x00008400d1547625 */ /* 0x000fe200078e0054 */
[----:B------:R-:W-:Y:S02]  /*3eae0*/  F2FP.BF16.PACK_AB R39, R67, R65 ;  /* 0x000000414327723e */ /* 0x000fe400000010ff */
[----:B--2---:R-:W-:-:S02]  /*3eaf0*/  F2FP.BF16.PACK_AB R43, R75, R74 ;  /* 0x0000004a4b2b723e */ /* 0x004fc400000010ff */
[----:B------:R-:W-:Y:S02]  /*3eb00*/  F2FP.BF16.PACK_AB R42, R72, R73 ;  /* 0x00000049482a723e */ /* 0x000fe400000010ff */
[----:B------:R-:W-:Y:S02]  /*3eb10*/  F2FP.BF16.PACK_AB R41, R53, R0 ;  /* 0x000000003529723e */ /* 0x000fe400000010ff */
[----:B------:R-:W-:Y:S02]  /*3eb20*/  F2FP.BF16.PACK_AB R40, R82, R77 ;  /* 0x0000004d5228723e */ /* 0x000fe400000010ff */
[----:B------:R-:W-:Y:S02]  /*3eb30*/  F2FP.BF16.PACK_AB R44, R55, R54 ;  /* 0x00000036372c723e */ /* 0x000fe400000010ff */
[----:B------:R-:W-:Y:S02]  /*3eb40*/  F2FP.BF16.PACK_AB R45, R50, R87 ;  /* 0x00000057322d723e */ /* 0x000fe400000010ff */
[----:B-1----:R-:W-:-:S02]  /*3eb50*/  F2FP.BF16.PACK_AB R46, R83, R76 ;  /* 0x0000004c532e723e */ /* 0x002fc400000010ff */
[----:B------:R-:W-:Y:S02]  /*3eb60*/  F2FP.BF16.PACK_AB R47, R52, R2 ;  /* 0x00000002342f723e */ /* 0x000fe400000010ff */
[C---:B------:R-:W-:Y:S01]  /*3eb70*/  IADD3.X R25, R12.reuse, c[0x0][0x20c], RZ, P0, !PT ;  /* 0x000083000c197a10 */ /* 0x040fe200007fe4ff */
[----:B------:R-:W-:Y:S01]  /*3eb80*/  IMAD.MOV.U32 R91, RZ, RZ, 0x4 ;  /* 0x00000004ff5b7424 */ /* 0x000fe200078e00ff */
[----:B------:R-:W-:Y:S02]  /*3eb90*/  F2FP.BF16.PACK_AB R23, R191, R190 ;  /* 0x000000bebf17723e */ /* 0x000fe400000010ff */
[----:B------:R-:W-:Y:S02]  /*3eba0*/  F2FP.BF16.PACK_AB R22, R189, R188 ;  /* 0x000000bcbd16723e */ /* 0x000fe400000010ff */
[----:B------:R-:W-:Y:S02]  /*3ebb0*/  F2FP.BF16.PACK_AB R21, R187, R186 ;  /* 0x000000babb15723e */ /* 0x000fe400000010ff */
[----:B------:R-:W-:-:S02]  /*3ebc0*/  IADD3.X R27, R12, c[0x0][0x214], RZ, P1, !PT ;  /* 0x000085000c1b7a10 */ /* 0x000fc40000ffe4ff */
        /* <DEDUP_REMOVED lines=9> */
.L_x_23652:
[----:B------:R-:W-:Y:S05]  /*3ec60*/  BSYNC B0 ;  /* 0x0000000000007941 */ /* 0x000fea0003800000 */
.L_x_22359:
[----:B------:R-:W-:Y:S05]  /*3ec70*/  EXIT ;  /* 0x000000000000794d */ /* 0x000fea0003800000 */
.L_x_23650:
[----:B------:R-:W-:Y:S01]  /*3ec80*/  IMAD.MOV.U32 R212, RZ, RZ, 0x1 ;  /* 0x00000001ffd47424 */ /* 0x000fe200078e00ff */
[----:B------:R-:W-:Y:S01]  /*3ec90*/  MOV R211, 0xffffffff ;  /* 0xffffffff00d37802 */ /* 0x000fe20000000f00 */
[----:B------:R-:W-:Y:S01]  /*3eca0*/  IMAD.MOV.U32 R214, RZ, RZ, 0x1f ;  /* 0x0000001fffd67424 */ /* 0x000fe200078e00ff */
[----:B------:R-:W-:Y:S02]  /*3ecb0*/  MOV R210, 0x3ecd0 ;  /* 0x0003ecd000d27802 */ /* 0x000fe40000000f00 */
[----:B------:R-:W-:Y:S05]  /*3ecc0*/  CALL.REL.NOINC `($__internal_29_$__cuda_sm70_shflsync_bfly_p) ;  /* 0x00000d8000007944 */ /* 0x000fea0003c00000 */
[----:B-1----:R-:W-:Y:S05]  /*3ecd0*/  BRA `(.L_x_23654) ;  /* 0xffffc52000007947 */ /* 0x002fea000383ffff */
.L_x_23651:
[----:B------:R-:W-:Y:S01]  /*3ece0*/  IMAD.MOV.U32 R212, RZ, RZ, 0x2 ;  /* 0x00000002ffd47424 */ /* 0x000fe200078e00ff */
[----:B------:R-:W-:Y:S01]  /*3ecf0*/  MOV R210, 0x3ed30 ;  /* 0x0003ed3000d27802 */ /* 0x000fe20000000f00 */
[----:B------:R-:W-:Y:S02]  /*3ed00*/  IMAD.MOV.U32 R214, RZ, RZ, 0x1f ;  /* 0x0000001fffd67424 */ /* 0x000fe400078e00ff */
[----:B------:R-:W-:Y:S02]  /*3ed10*/  IMAD.MOV.U32 R211, RZ, RZ, -0x1 ;  /* 0xffffffffffd37424 */ /* 0x000fe400078e00ff */
[----:B------:R-:W-:Y:S05]  /*3ed20*/  CALL.REL.NOINC `($__internal_29_$__cuda_sm70_shflsync_bfly_p) ;  /* 0x00000d2000007944 */ /* 0x000fea0003c00000 */
[----:B-1----:R-:W-:Y:S01]  /*3ed30*/  FADD.FTZ R213, R213, R212 ;  /* 0x000000d4d5d57221 */ /* 0x002fe20000010000 */
[----:B------:R-:W-:Y:S01]  /*3ed40*/  MOV R210, 0x3ed90 ;  /* 0x0003ed9000d27802 */ /* 0x000fe20000000f00 */
[----:B------:R-:W-:Y:S02]  /*3ed50*/  IMAD.MOV.U32 R212, RZ, RZ, 0x4 ;  /* 0x00000004ffd47424 */ /* 0x000fe400078e00ff */
[----:B------:R-:W-:-:S02]  /*3ed60*/  IMAD.MOV.U32 R214, RZ, RZ, 0x1f ;  /* 0x0000001fffd67424 */ /* 0x000fc400078e00ff */
[----:B------:R-:W-:Y:S02]  /*3ed70*/  IMAD.MOV.U32 R211, RZ, RZ, -0x1 ;  /* 0xffffffffffd37424 */ /* 0x000fe400078e00ff */
[----:B------:R-:W-:Y:S05]  /*3ed80*/  CALL.REL.NOINC `($__internal_29_$__cuda_sm70_shflsync_bfly_p) ;  /* 0x00000cc000007944 */ /* 0x000fea0003c00000 */
[----:B-1----:R-:W-:Y:S01]  /*3ed90*/  FADD.FTZ R213, R213, R212 ;  /* 0x000000d4d5d57221 */ /* 0x002fe20000010000 */
[----:B------:R-:W-:Y:S01]  /*3eda0*/  MOV R210, 0x3edf0 ;  /* 0x0003edf000d27802 */ /* 0x000fe20000000f00 */
[----:B------:R-:W-:Y:S02]  /*3edb0*/  IMAD.MOV.U32 R212, RZ, RZ, 0x8 ;  /* 0x00000008ffd47424 */ /* 0x000fe400078e00ff */
        /* <DEDUP_REMOVED lines=200> */
[----:B-1----:R-:W-:Y:S05]  /*3fa40*/  BRA `(.L_x_23655) ;  /* 0xffffc2f000007947 */ /* 0x002fea000383ffff */
        .weak           $__internal_29_$__cuda_sm70_shflsync_bfly_p
        .type           $__internal_29_$__cuda_sm70_shflsync_bfly_p,@function
        .size           $__internal_29_$__cuda_sm70_shflsync_bfly_p,(.L_x_65409 - $__internal_29_$__cuda_sm70_shflsync_bfly_p)
$__internal_29_$__cuda_sm70_shflsync_bfly_p:
[----:B------:R-:W-:Y:S04]  /*3fa50*/  WARPSYNC R211 ;  /* 0x000000d300007348 */ /* 0x000fe80003800000 */
[----:B------:R0:W1:Y:S02]  /*3fa60*/  SHFL.BFLY PT, R212, R213, R212, R214 ;  /* 0x0c0000d4d5d47389 */ /* 0x00006400000e00d6 */
[----:B0-----:R-:W-:-:S04]  /*3fa70*/  IMAD.MOV.U32 R211, RZ, RZ, 0x0 ;  /* 0x00000000ffd37424 */ /* 0x001fc800078e00ff */
[----:B------:R-:W-:Y:S05]  /*3fa80*/  RET.REL.NODEC R210 `(_ZN10layer_norm31ln_parallel_residual_fwd_kernelINS_13Kernel_traitsI13__nv_bfloat16S2_fS2_fjLj2560ELj1ELj4ELj1ELj16ENS_18Kernel_traits_baseILj2560ES2_S2_fS2_fjLj128EEEEELb1ELb0ELb1EEEvNS_9FwdParamsE) ;  /* 0xfffc0570d2007950 */ /* 0x000fea0003c3ffff */
.L_x_23656:
        /* <DEDUP_REMOVED lines=15> */
.L_x_65409:


//--------------------- .text._ZN10layer_norm31ln_parallel_residual_fwd_kernelINS_13Kernel_traitsI13__nv_bfloat16S2_fS2_fjLj2560ELj1ELj4ELj1ELj16ENS_18Kernel_traits_baseILj2560ES2_S2_fS2_fjLj128EEEEELb1ELb1ELb0EEEvNS_9FwdParamsE --------------------------
	.section	.text._ZN10layer_norm31ln_parallel_residual_fwd_kernelINS_13Kernel_traitsI13__nv_bfloat16S2_fS2_fjLj2560ELj1ELj4ELj1ELj16ENS_18Kernel_traits_baseILj2560ES2_S2_fS2_fjLj128EEEEELb1ELb1ELb0EEEvNS_9FwdParamsE,"ax",@progbits
	.sectioninfo	@"SHI_REGISTERS=255"
	.align	128
        .global         _ZN10layer_norm31ln_parallel_residual_fwd_kernelINS_13Kernel_traitsI13__nv_bfloat16S2_fS2_fjLj2560ELj1ELj4ELj1ELj16ENS_18Kernel_traits_baseILj2560ES2_S2_fS2_fjLj128EEEEELb1ELb1ELb0EEEvNS_9FwdParamsE
        .type           _ZN10layer_norm31ln_parallel_residual_fwd_kernelINS_13Kernel_traitsI13__nv_bfloat16S2_fS2_fjLj2560ELj1ELj4ELj1ELj16ENS_18Kernel_traits_baseILj2560ES2_S2_fS2_fjLj128EEEEELb1ELb1ELb0EEEvNS_9FwdParamsE,@function
        .size           _ZN10layer_norm31ln_parallel_residual_fwd_kernelINS_13Kernel_traitsI13__nv_bfloat16S2_fS2_fjLj2560ELj1ELj4ELj1ELj16ENS_18Kernel_traits_baseILj2560ES2_S2_fS2_fjLj128EEEEELb1ELb1ELb0EEEvNS_9FwdParamsE,(.L_x_65410 - _ZN10layer_norm31ln_parallel_residual_fwd_kernelINS_13Kernel_traitsI13__nv_bfloat16S2_fS2_fjLj2560ELj1ELj4ELj1ELj16ENS_18Kernel_traits_baseILj2560ES2_S2_fS2_fjLj128EEEEELb1ELb1ELb0EEEvNS_9FwdParamsE)
        .other          _ZN10layer_norm31ln_parallel_residual_fwd_kernelINS_13Kernel_traitsI13__nv_bfloat16S2_fS2_fjLj2560ELj1ELj4ELj1ELj16ENS_18Kernel_traits_baseILj2560ES2_S2_fS2_fjLj128EEEEELb1ELb1ELb0EEEvNS_9FwdParamsE,@"STO_CUDA_ENTRY STV_DEFAULT"
_ZN10layer_norm31ln_parallel_residual_fwd_kernelINS_13Kernel_traitsI13__nv_bfloat16S2_fS2_fjLj2560ELj1ELj4ELj1ELj16ENS_18Kernel_traits_baseILj2560ES2_S2_fS2_fjLj128EEEEELb1ELb1ELb0EEEvNS_9FwdParamsE:
.text._ZN10layer_norm31ln_parallel_residual_fwd_kernelINS_13Kernel_traitsI13__nv_bfloat16S2_fS2_fjLj2560ELj1ELj4ELj1ELj16ENS_18Kernel_traits_baseILj2560ES2_S2_fS2_fjLj128EEEEELb1ELb1ELb0EEEvNS_9FwdParamsE:
        /* <DEDUP_REMOVED lines=96> */
.L_x_23658:
[----:B0-----:R-:W-:Y:S05]  /*0600*/  BSYNC B0 ;  /* 0x0000000000007941 */ /* 0x001fea0003800000 */
.L_x_23657:
        /* <DEDUP_REMOVED lines=13> */
.L_x_23660:
[----:B0-----:R-:W-:Y:S05]  /*06e0*/  BSYNC B0 ;  /* 0x0000000000007941 */ /* 0x001fea0003800000 */
.L_x_23659:
        /* <DEDUP_REMOVED lines=13> */
.L_x_23662:
[----:B0-----:R-:W-:Y:S05]  /*07c0*/  BSYNC B0 ;  /* 0x0000000000007941 */ /* 0x001fea0003800000 */
.L_x_23661:
        /* <DEDUP_REMOVED lines=13> */
.L_x_23664:
[----:B0-----:R-:W-:Y:S05]  /*08a0*/  BSYNC B0 ;  /* 0x0000000000007941 */ /* 0x001fea0003800000 */
.L_x_23663:
        /* <DEDUP_REMOVED lines=13> */
.L_x_23666:
[----:B0-----:R-:W-:Y:S05]  /*0980*/  BSYNC B0 ;  /* 0x0000000000007941 */ /* 0x001fea0003800000 */
.L_x_23665:
        /* <DEDUP_REMOVED lines=23> */
.L_x_23668:
[----:B0-----:R-:W-:Y:S05]  /*0b00*/  BSYNC B0 ;  /* 0x0000000000007941 */ /* 0x001fea0003800000 */
.L_x_23667:
        /* <DEDUP_REMOVED lines=22> */
.L_x_23670:
[----:B0-----:R-:W-:Y:S05]  /*0c70*/  BSYNC B0 ;  /* 0x0000000000007941 */ /* 0x001fea0003800000 */
.L_x_23669:
        /* <DEDUP_REMOVED lines=16> */
.L_x_23672:
[----:B0-----:R-:W-:Y:S05]  /*0d80*/  BSYNC B0 ;  /* 0x0000000000007941 */ /* 0x001fea0003800000 */
.L_x_23671:
        /* <DEDUP_REMOVED lines=17> */
.L_x_23674:
[----:B0-----:R-:W-:Y:S05]  /*0ea0*/  BSYNC B0 ;  /* 0x0000000000007941 */ /* 0x001fea0003800000 */
.L_x_23673:
        /* <DEDUP_REMOVED lines=8> */
[----:B------:R-:W-:-:S12]  /*0f30*/  IMAD.MOV.U32 R45, RZ, RZ, 0x10 ;  /* 0x00000010ff2d7424 */ /* 0x000fd800078e00ff */
[----:B------:R-:W-:-:S04]  /*0f40*/  @P0 LEA R74, P1, R44, c[0x0][0x218], 0x4 ;  /* 0x000086002c4a0a11 */ /* 0x000fc800078220ff */
[C---:B------:R-:W-:Y:S01]  /*0f50*/  @P0 LEA.HI.X R75, R44.reuse, c[0x0][0x21c], RZ, 0x4, P1 ;  /* 0x000087002c4b0a11 */ /* 0x040fe200008f24ff */
[----:B------:R-:W-:-:S04]  /*0f60*/  IMAD.WIDE.U32 R44, R44, R45, c[0x0][0x1b0] ;  /* 0x00006c002c2c7625 */ /* 0x000fc800078e002d */
[----:B------:R0:W5:Y:S04]  /*0f70*/  @P0 LDG.E.128 R40, [R74.64] ;  /* 0x000000064a280981 */ /* 0x000168000c1e1d00 */
[----:B------:R-:W5:Y:S01]  /*0f80*/  LDG.E.128 R44, [R44.64] ;  /* 0x000000062c2c7981 */ /* 0x000f62000c1e1d00 */
[----:B------:R-:W-:Y:S01]  /*0f90*/  @!P0 CS2R R40, SRZ ;  /* 0x0000000000288805 */ /* 0x000fe2000001ff00 */
[----:B------:R-:W-:Y:S02]  /*0fa0*/  @!P0 CS2R R42, SRZ ;  /* 0x00000000002a8805 */ /* 0x000fe4000001ff00 */
.L_x_23676:
[----:B0-----:R-:W-:Y:S05]  /*0fb0*/  BSYNC B0 ;  /* 0x0000000000007941 */ /* 0x001fea0003800000 */
.L_x_23675:
[----:B------:R-:W-:Y:S02]  /*0fc0*/  ISETP.GE.AND P0, PT, R6, c[0x0][0x164], PT ;  /* 0x0000590006007a0c */ /* 0x000fe40003f06270 */
[----:B------:R-:W-:Y:S02]  /*0fd0*/  LOP3.LUT R156, R59, UR23, R156, 0x96, !PT ;  /* 0x000000173b9c7c12 */ /* 0x000fe4000f8e969c */
[----:B------:R-:W-:-:S09]  /*0fe0*/  LOP3.LUT R72, R7, UR24, R72, 0x96, !PT ;  /* 0x0000001807487c12 */ /* 0x000fd2000f8e9648 */
[----:B------:R-:W-:Y:S05]  /*0ff0*/  @P0 EXIT ;  /* 0x000000000000094d */ /* 0x000fea0003800000 */
[--C-:B-----5:R-:W-:Y:S01]  /*1000*/  PRMT R7, RZ, 0x5410, R68.reuse ;  /* 0x00005410ff077816 */ /* 0x120fe20000000044 */
[----:B------:R-:W-:Y:S01]  /*1010*/  IMAD R58, R58, -0x2daee0ad, RZ ;  /* 0xd2511f533a3a7824 */ /* 0x000fe200078e02ff */
[----:B------:R-:W-:Y:S01]  /*1020*/  PRMT R68, RZ, 0x7610, R68 ;  /* 0x00007610ff447816 */ /* 0x000fe20000000044 */
[----:B------:R-:W-:Y:S01]  /*1030*/  IMAD R57, R57, -0x326172a9, RZ ;  /* 0xcd9e8d5739397824 */ /* 0x000fe200078e02ff */
[----:B------:R-:W-:Y:S01]  /*1040*/  PRMT R59, RZ, 0x5410, R69 ;  /* 0x00005410ff3b7816 */ /* 0x000fe20000000045 */
[----:B------:R0:W-:Y:S01]  /*1050*/  STL [R1+0x78], R7 ;  /* 0x0000780701007387 */ /* 0x0001e20000100800 */
[--C-:B------:R-:W-:Y:S01]  /*1060*/  PRMT R213, RZ, 0x5410, R201.reuse ;  /* 0x00005410ffd57816 */ /* 0x100fe200000000c9 */
[----:B------:R-:W-:Y:S01]  /*1070*/  BSSY B0, `(.L_x_23677) ;  /* 0x0003cfe000007945 */ /* 0x000fe20003800000 */
[----:B------:R-:W-:Y:S01]  /*1080*/  PRMT R211, RZ, 0x7610, R201 ;  /* 0x00007610ffd37816 */ /* 0x000fe200000000c9 */
[----:B------:R1:W-:Y:S01]  /*1090*/  STL [R1+0x70], R68 ;  /* 0x0000704401007387 */ /* 0x0003e20000100800 */
[--C-:B------:R-:W-:Y:S01]  /*10a0*/  PRMT R197, RZ, 0x5410, R185.reuse ;  /* 0x00005410ffc57816 */ /* 0x100fe200000000b9 */
[----:B------:R-:W-:Y:S01]  /*10b0*/  IMAD R154, R72, -0x326172a9, RZ ;  /* 0xcd9e8d57489a7824 */ /* 0x000fe200078e02ff */
[----:B------:R-:W-:Y:S01]  /*10c0*/  PRMT R195, RZ, 0x7610, R185 ;  /* 0x00007610ffc37816 */ /* 0x000fe200000000b9 */
[----:B------:R2:W-:Y:S01]  /*10d0*/  STL [R1+0x68], R59 ;  /* 0x0000683b01007387 */ /* 0x0005e20000100800 */
[----:B------:R-:W-:Y:S01]  /*10e0*/  PRMT R229, RZ, 0x5410, R217 ;  /* 0x00005410ffe57816 */ /* 0x000fe200000000d9 */
[----:B------:R-:W-:Y:S01]  /*10f0*/  IMAD.MOV.U32 R155, RZ, RZ, RZ ;  /* 0x000000ffff9b7224 */ /* 0x000fe200078e00ff */
[----:B0-----:R-:W-:Y:S01]  /*1100*/  PRMT R7, RZ, 0x7610, R69 ;  /* 0x00007610ff077816 */ /* 0x001fe20000000045 */
[----:B------:R-:W-:Y:S01]  /*1110*/  ULDC.U8 UR8, c[0x0][0x1f0] ;  /* 0x00007c0000087ab9 */ /* 0x000fe20000000000 */
[----:B------:R-:W-:-:S02]  /*1120*/  PRMT R227, RZ, 0x7610, R217 ;  /* 0x00007610ffe37816 */ /* 0x000fc400000000d9 */
[----:B-1----:R-:W-:Y:S01]  /*1130*/  PRMT R68, RZ, 0x5410, R70 ;  /* 0x00005410ff447816 */ /* 0x002fe20000000046 */
        /* <DEDUP_REMOVED lines=49> */
[----:B------:R-:W-:Y:S01]  /*1450*/  PRMT R142, RZ, 0x7610, R44 ;  /* 0x00007610ff8e7816 */ /* 0x000fe2000000002c */
[----:B------:R1:W-:Y:S01]  /*1460*/  STL [R1+0x30], R59 ;  /* 0x0000303b01007387 */ /* 0x0003e20000100800 */
[----:B------:R-:W-:Y:S01]  /*1470*/  PRMT R143, RZ, 0x5410, R45 ;  /* 0x00005410ff8f7816 */ /* 0x000fe2000000002d */
[----:B------:R-:W-:Y:S01]  /*1480*/  IMAD.HI.U32 R44, R72, -0x326172a9, RZ ;  /* 0xcd9e8d57482c7827 */ /* 0x000fe200078e00ff */
[----:B0-----:R-:W-:Y:S02]  /*1490*/  PRMT R7, RZ, 0x5410, R61 ;  /* 0x00005410ff077816 */ /* 0x001fe4000000003d */
[----:B------:R-:W-:Y:S01]  /*14a0*/  PRMT R144, RZ, 0x7610, R45 ;  /* 0x00007610ff907816 */ /* 0x000fe2000000002d */
[C---:B------:R-:W-:Y:S01]  /*14b0*/  IMAD.HI.U32 R45, R156.reuse, -0x2daee0ad, RZ ;  /* 0xd2511f539c2d7827 */ /* 0x040fe200078e00ff */
[--C-:B------:R-:W-:Y:S01]  /*14c0*/  PRMT R233, RZ, 0x5410, R216.reuse ;  /* 0x00005410ffe97816 */ /* 0x100fe200000000d8 */
[----:B------:R0:W-:Y:S01]  /*14d0*/  STL [R1+0x28], R7 ;  /* 0x0000280701007387 */ /* 0x0001e20000100800 */
[----:B------:R-:W-:Y:S01]  /*14e0*/  PRMT R231, RZ, 0x7610, R216 ;  /* 0x00007610ffe77816 */ /* 0x000fe200000000d8 */
[----:B------:R-:W-:Y:S01]  /*14f0*/  IMAD R156, R156, -0x2daee0ad, RZ ;  /* 0xd2511f539c9c7824 */ /* 0x000fe200078e02ff */
[----:B-1----:R-:W-:Y:S01]  /*1500*/  PRMT R59, RZ, 0x5410, R62 ;  /* 0x00005410ff3b7816 */ /* 0x002fe2000000003e */
        /* <DEDUP_REMOVED lines=14> */
[----:B------:R2:W-:Y:S01]  /*15f0*/  STL [R1], R59 ;  /* 0x0000003b01007387 */ /* 0x0005e20000100800 */
[----:B------:R-:W-:Y:S02]  /*1600*/  PRMT R186, RZ, 0x7610, R19 ;  /* 0x00007610ffba7816 */ /* 0x000fe40000000013 */
        /* <DEDUP_REMOVED lines=20> */
[----:B------:R-:W-:Y:S01]  /*1750*/  STL [R1+0xc], R59 ;  /* 0x00000c3b01007387 */ /* 0x000fe20000100800 */
[--C-:B------:R-:W-:Y:S02]  /*1760*/  PRMT R208, RZ, 0x5410, R26.reuse ;  /* 0x00005410ffd07816 */ /* 0x100fe4000000001a */
[----:B0-----:R-:W-:Y:S02]  /*1770*/  PRMT R7, RZ, 0x5410, R251 ;  /* 0x00005410ff077816 */ /* 0x001fe400000000fb */
[----:B------:R-:W-:Y:S02]  /*1780*/  PRMT R206, RZ, 0x7610, R26 ;  /* 0x00007610ffce7816 */ /* 0x000fe4000000001a */
[--C-:B------:R-:W-:Y:S01]  /*1790*/  PRMT R15, RZ, 0x5410, R21.reuse ;  /* 0x00005410ff0f7816 */ /* 0x100fe20000000015 */
[----:B------:R0:W-:Y:S01]  /*17a0*/  STL [R1+0x4], R7 ;  /* 0x0000040701007387 */ /* 0x0001e20000100800 */
[----:B------:R-:W-:-:S02]  /*17b0*/  PRMT R16, RZ, 0x7610, R21 ;  /* 0x00007610ff107816 */ /* 0x000fc40000000015 */
[--C-:B------:R-:W-:Y:S02]  /*17c0*/  PRMT R17, RZ, 0x5410, R22.reuse ;  /* 0x00005410ff117816 */ /* 0x100fe40000000016 */
[----:B------:R-:W-:Y:S02]  /*17d0*/  PRMT R18, RZ, 0x7610, R22 ;  /* 0x00007610ff127816 */ /* 0x000fe40000000016 */
[----:B------:R-:W-:Y:S02]  /*17e0*/  PRMT R19, RZ, 0x5410, R23 ;  /* 0x00005410ff137816 */ /* 0x000fe40000000017 */
[----:B------:R-:W-:Y:S02]  /*17f0*/  PRMT R250, RZ, 0x5410, R232 ;  /* 0x00005410fffa7816 */ /* 0x000fe400000000e8 */
[----:B0-----:R-:W-:Y:S02]  /*1800*/  PRMT R7, RZ, 0x7610, R10 ;  /* 0x00007610ff077816 */ /* 0x001fe4000000000a */
[----:B------:R-:W-:-:S02]  /*1810*/  PRMT R10, RZ, 0x7610, R14 ;  /* 0x00007610ff0a7816 */ /* 0x000fc4000000000e */
[----:B------:R-:W-:Y:S02]  /*1820*/  PRMT R14, RZ, 0x7610, R20 ;  /* 0x00007610ff0e7816 */ /* 0x000fe40000000014 */
[----:B------:R-:W-:Y:S02]  /*1830*/  PRMT R20, RZ, 0x7610, R23 ;  /* 0x00007610ff147816 */ /* 0x000fe40000000017 */
        /* <DEDUP_REMOVED lines=60> */
[----:B------:R-:W-:Y:S02]  /*1c00*/  LOP3.LUT R149, R44, UR25, R57, 0x96, !PT ;  /* 0x000000192c957c12 */ /* 0x000fe4000f8e9639 */
[----:B------:R-:W-:Y:S02]  /*1c10*/  LOP3.LUT R150, R45, UR26, R58, 0x96, !PT ;  /* 0x0000001a2d967c12 */ /* 0x000fe4000f8e963a */
[--C-:B------:R-:W-:Y:S02]  /*1c20*/  PRMT R151, RZ, 0x5410, R40.reuse ;  /* 0x00005410ff977816 */ /* 0x100fe40000000028 */
[----:B------:R-:W-:-:S02]  /*1c30*/  PRMT R152, RZ, 0x7610, R40 ;  /* 0x00007610ff987816 */ /* 0x000fc40000000028 */
[----:B------:R-:W-:Y:S02]  /*1c40*/  LOP3.LUT R153, R56, 0x3, RZ, 0xc0, !PT ;  /* 0x0000000338997812 */ /* 0x000fe400078ec0ff */
[--C-:B------:R-:W-:Y:S02]  /*1c50*/  PRMT R157, RZ, 0x5410, R41.reuse ;  /* 0x00005410ff9d7816 */ /* 0x100fe40000000029 */
[----:B------:R-:W-:Y:S02]  /*1c60*/  PRMT R158, RZ, 0x7610, R41 ;  /* 0x00007610ff9e7816 */ /* 0x000fe40000000029 */
[--C-:B------:R-:W-:Y:S02]  /*1c70*/  PRMT R159, RZ, 0x5410, R42.reuse ;  /* 0x00005410ff9f7816 */ /* 0x100fe4000000002a */
[----:B------:R-:W-:Y:S02]  /*1c80*/  PRMT R160, RZ, 0x7610, R42 ;  /* 0x00007610ffa07816 */ /* 0x000fe4000000002a */
[----:B------:R-:W-:-:S02]  /*1c90*/  PRMT R161, RZ, 0x5410, R43 ;  /* 0x00005410ffa17816 */ /* 0x000fc4000000002b */
[----:B------:R-:W-:Y:S02]  /*1ca0*/  PRMT R162, RZ, 0x7610, R43 ;  /* 0x00007610ffa27816 */ /* 0x000fe4000000002b */
.L_x_25010:
        /* <DEDUP_REMOVED lines=12> */
[----:B------:R-:W-:Y:S01]  /*1d70*/  ISETP.NE.AND.EX P2, PT, RZ, c[0x0][0x17c], PT, P0 ;  /* 0x00005f00ff007a0c */ /* 0x000fe20003f45300 */
[----:B------:R-:W-:-:S04]  /*1d80*/  IMAD.MOV.U32 R56, RZ, RZ, 0x10 ;  /* 0x00000010ff387424 */ /* 0x000fc800078e00ff */
[----:B------:R-:W-:-:S06]  /*1d90*/  IMAD.WIDE.U32 R56, R163, R56, c[0x0][0x170] ;  /* 0x00005c00a3387625 */ /* 0x000fcc00078e0038 */
[----:B------:R-:W5:Y:S02]  /*1da0*/  LDG.E.128 R56, [R56.64] ;  /* 0x0000000638387981 */ /* 0x000f64000c1e1d00 */
        /* <DEDUP_REMOVED lines=12> */
[----:B-1----:R-:W-:-:S04]  /*1e70*/  IADD3 R54, R153, 0x1, RZ ;  /* 0x0000000199367810 */ /* 0x002fc80007ffe0ff */
        /* <DEDUP_REMOVED lines=9> */
.L_x_23681:
[----:B0-----:R-:W-:Y:S02]  /*1f10*/  IMAD.MOV.U32 R134, RZ, RZ, R154 ;  /* 0x000000ffff867224 */ /* 0x001fe400078e009a */
.L_x_23682:
[----:B------:R-:W-:Y:S05]  /*1f20*/  BSYNC B2 ;  /* 0x0000000000027941 */ /* 0x000fea0003800000 */
.L_x_23680:
        /* <DEDUP_REMOVED lines=16> */
.L_x_23686:
[----:B------:R-:W-:Y:S05]  /*2030*/  BSYNC B3 ;  /* 0x0000000000037941 */ /* 0x000fea0003800000 */
.L_x_23685:
        /* <DEDUP_REMOVED lines=44> */
.L_x_23684:
[----:B------:R-:W-:Y:S05]  /*2300*/  BSYNC B2 ;  /* 0x0000000000027941 */ /* 0x000fea0003800000 */
.L_x_23683:
        /* <DEDUP_REMOVED lines=17> */
.L_x_23687:
        /* <DEDUP_REMOVED lines=12> */
.L_x_23690:
[----:B------:R-:W-:Y:S02]  /*24e0*/  IMAD.MOV.U32 R53, RZ, RZ, R154 ;  /* 0x000000ffff357224 */ /* 0x000fe400078e009a */
.L_x_23691:
[----:B------:R-:W-:Y:S05]  /*24f0*/  BSYNC B2 ;  /* 0x0000000000027941 */ /* 0x000fea0003800000 */
.L_x_23689:
        /* <DEDUP_REMOVED lines=16> */
.L_x_23695:
[----:B------:R-:W-:Y:S05]  /*2600*/  BSYNC B3 ;  /* 0x0000000000037941 */ /* 0x000fea0003800000 */
.L_x_23694:
        /* <DEDUP_REMOVED lines=44> */
.L_x_23693:
[----:B------:R-:W-:Y:S05]  /*28d0*/  BSYNC B2 ;  /* 0x0000000000027941 */ /* 0x000fea0003800000 */
.L_x_23692:
        /* <DEDUP_REMOVED lines=9> */
.L_x_23688:
        /* <DEDUP_REMOVED lines=12> */
.L_x_23697:
[----:B------:R-:W-:Y:S02]  /*2a30*/  IMAD.MOV.U32 R53, RZ, RZ, R154 ;  /* 0x000000ffff357224 */ /* 0x000fe400078e009a */
.L_x_23698:
[----:B------:R-:W-:Y:S05]  /*2a40*/  BSYNC B2 ;  /* 0x0000000000027941 */ /* 0x000fea0003800000 */
.L_x_23696:
        /* <DEDUP_REMOVED lines=16> */
.L_x_23702:
[----:B------:R-:W-:Y:S05]  /*2b50*/  BSYNC B3 ;  /* 0x0000000000037941 */ /* 0x000fea0003800000 */
.L_x_23701:
        /* <DEDUP_REMOVED lines=44> */
.L_x_23700:
[----:B------:R-:W-:Y:S05]  /*2e20*/  BSYNC B2 ;  /* 0x0000000000027941 */ /* 0x000fea0003800000 */
.L_x_23699:
        /* <DEDUP_REMOVED lines=14> */
.L_x_23703:
        /* <DEDUP_REMOVED lines=12> */
.L_x_23706:
[----:B------:R-:W-:Y:S02]  /*2fd0*/  IMAD.MOV.U32 R56, RZ, RZ, R154 ;  /* 0x000000ffff387224 */ /* 0x000fe400078e009a */
.L_x_23707:
[----:B------:R-:W-:Y:S05]  /*2fe0*/  BSYNC B2 ;  /* 0x0000000000027941 */ /* 0x000fea0003800000 */
.L_x_23705:
        /* <DEDUP_REMOVED lines=16> */
.L_x_23711:
[----:B------:R-:W-:Y:S05]  /*30f0*/  BSYNC B3 ;  /* 0x0000000000037941 */ /* 0x000fea0003800000 */
.L_x_23710:
        /* <DEDUP_REMOVED lines=44> */
.L_x_23709:
[----:B------:R-:W-:Y:S05]  /*33c0*/  BSYNC B2 ;  /* 0x0000000000027941 */ /* 0x000fea0003800000 */
.L_x_23708:
        /* <DEDUP_REMOVED lines=9> */
.L_x_23704:
        /* <DEDUP_REMOVED lines=12> */
.L_x_23713:
[----:B------:R-:W-:Y:S02]  /*3520*/  IMAD.MOV.U32 R56, RZ, RZ, R154 ;  /* 0x000000ffff387224 */ /* 0x000fe400078e009a */
.L_x_23714:
[----:B------:R-:W-:Y:S05]  /*3530*/  BSYNC B2 ;  /* 0x0000000000027941 */ /* 0x000fea0003800000 */
.L_x_23712:
        /* <DEDUP_REMOVED lines=16> */
.L_x_23718:
[----:B------:R-:W-:Y:S05]  /*3640*/  BSYNC B3 ;  /* 0x0000000000037941 */ /* 0x000fea0003800000 */
.L_x_23717:
        /* <DEDUP_REMOVED lines=44> */
.L_x_23716:
[----:B------:R-:W-:Y:S05]  /*3910*/  BSYNC B2 ;  /* 0x0000000000027941 */ /* 0x000fea0003800000 */
.L_x_23715:
        /* <DEDUP_REMOVED lines=14> */
.L_x_23719:
        /* <DEDUP_REMOVED lines=12> */
.L_x_23722:
[----:B------:R-:W-:Y:S02]  /*3ac0*/  IMAD.MOV.U32 R55, RZ, RZ, R154 ;  /* 0x000000ffff377224 */ /* 0x000fe400078e009a */
.L_x_23723:
[----:B------:R-:W-:Y:S05]  /*3ad0*/  BSYNC B2 ;  /* 0x0000000000027941 */ /* 0x000fea0003800000 */
.L_x_23721:
        /* <DEDUP_REMOVED lines=16> */
.L_x_23727:
[----:B------:R-:W-:Y:S05]  /*3be0*/  BSYNC B3 ;  /* 0x0000000000037941 */ /* 0x000fea0003800000 */
.L_x_23726:
        /* <DEDUP_REMOVED lines=44> */
.L_x_23725:
[----:B------:R-:W-:Y:S05]  /*3eb0*/  BSYNC B2 ;  /* 0x0000000000027941 */ /* 0x000fea0003800000 */
.L_x_23724:
        /* <DEDUP_REMOVED lines=9> */
.L_x_23720:
        /* <DEDUP_REMOVED lines=12> */
.L_x_23729:
[----:B------:R-:W-:Y:S02]  /*4010*/  IMAD.MOV.U32 R55, RZ, RZ, R154 ;  /* 0x000000ffff377224 */ /* 0x000fe400078e009a */
.L_x_23730:
[----:B------:R-:W-:Y:S05]  /*4020*/  BSYNC B2 ;  /* 0x0000000000027941 */ /* 0x000fea0003800000 */
.L_x_23728:
        /* <DEDUP_REMOVED lines=16> */
.L_x_23734:
[----:B------:R-:W-:Y:S05]  /*4130*/  BSYNC B3 ;  /* 0x0000000000037941 */ /* 0x000fea0003800000 */
.L_x_23733:
        /* <DEDUP_REMOVED lines=44> */
.L_x_23732:
[----:B------:R-:W-:Y:S05]  /*4400*/  BSYNC B2 ;  /* 0x0000000000027941 */ /* 0x000fea0003800000 */
.L_x_23731:
        /* <DEDUP_REMOVED lines=14> */
.L_x_23735:
        /* <DEDUP_REMOVED lines=12> */
.L_x_23738:
[----:B------:R-:W-:Y:S02]  /*45b0*/  IMAD.MOV.U32 R153, RZ, RZ, R154 ;  /* 0x000000ffff997224 */ /* 0x000fe400078e009a */
.L_x_23739:
[----:B------:R-:W-:Y:S05]  /*45c0*/  BSYNC B2 ;  /* 0x0000000000027941 */ /* 0x000fea0003800000 */
.L_x_23737:
        /* <DEDUP_REMOVED lines=16> */
.L_x_23743:
[----:B------:R-:W-:Y:S05]  /*46d0*/  BSYNC B3 ;  /* 0x0000000000037941 */ /* 0x000fea0003800000 */
.L_x_23742:
        /* <DEDUP_REMOVED lines=44> */
.L_x_23741:
[----:B------:R-:W-:Y:S05]  /*49a0*/  BSYNC B2 ;  /* 0x0000000000027941 */ /* 0x000fea0003800000 */
.L_x_23740:
        /* <DEDUP_REMOVED lines=9> */
.L_x_23736:
        /* <DEDUP_REMOVED lines=12> */
.L_x_23745:
[----:B------:R-:W-:Y:S02]  /*4b00*/  IMAD.MOV.U32 R153, RZ, RZ, R154 ;  /* 0x000000ffff997224 */ /* 0x000fe400078e009a */
.L_x_23746:
[----:B------:R-:W-:Y:S05]  /*4b10*/  BSYNC B2 ;  /* 0x0000000000027941 */ /* 0x000fea0003800000 */
.L_x_23744:
        /* <DEDUP_REMOVED lines=16> */
.L_x_23750:
[----:B------:R-:W-:Y:S05]  /*4c20*/  BSYNC B3 ;  /* 0x0000000000037941 */ /* 0x000fea0003800000 */
.L_x_23749:
        /* <DEDUP_REMOVED lines=44> */
.L_x_23748:
[----:B------:R-:W-:Y:S05]  /*4ef0*/  BSYNC B2 ;  /* 0x0000000000027941 */ /* 0x000fea0003800000 */
.L_x_23747:
        /* <DEDUP_REMOVED lines=12> */
.L_x_23751:
        /* <DEDUP_REMOVED lines=12> */
.L_x_23754:
[----:B------:R-:W-:Y:S02]  /*5080*/  IMAD.MOV.U32 R57, RZ, RZ, R154 ;  /* 0x000000ffff397224 */ /* 0x000fe400078e009a */
.L_x_23755:
[----:B------:R-:W-:Y:S05]  /*5090*/  BSYNC B2 ;  /* 0x0000000000027941 */ /* 0x000fea0003800000 */
.L_x_23753:
        /* <DEDUP_REMOVED lines=16> */
.L_x_23759:
[----:B------:R-:W-:Y:S05]  /*51a0*/  BSYNC B3 ;  /* 0x0000000000037941 */ /* 0x000fea0003800000 */
.L_x_23758:
        /* <DEDUP_REMOVED lines=44> */
.L_x_23757:
[----:B------:R-:W-:Y:S05]  /*5470*/  BSYNC B2 ;  /* 0x0000000000027941 */ /* 0x000fea0003800000 */
.L_x_23756:
        /* <DEDUP_REMOVED lines=9> */
.L_x_23752:
        /* <DEDUP_REMOVED lines=12> */
.L_x_23761:
[----:B------:R-:W-:Y:S02]  /*55d0*/  IMAD.MOV.U32 R57, RZ, RZ, R154 ;  /* 0x000000ffff397224 */ /* 0x000fe400078e009a */
.L_x_23762:
[----:B------:R-:W-:Y:S05]  /*55e0*/  BSYNC B2 ;  /* 0x0000000000027941 */ /* 0x000fea0003800000 */
.L_x_23760:
        /* <DEDUP_REMOVED lines=16> */
.L_x_23766:
[----:B------:R-:W-:Y:S05]  /*56f0*/  BSYNC B3 ;  /* 0x0000000000037941 */ /* 0x000fea0003800000 */
.L_x_23765:
        /* <DEDUP_REMOVED lines=44> */
.L_x_23764:
[----:B------:R-:W-:Y:S05]  /*59c0*/  BSYNC B2 ;  /* 0x0000000000027941 */ /* 0x000fea0003800000 */
.L_x_23763:
        /* <DEDUP_REMOVED lines=12> */
.L_x_23767:
        /* <DEDUP_REMOVED lines=12> */
.L_x_23770:
[----:B------:R-:W-:Y:S02]  /*5b50*/  IMAD.MOV.U32 R58, RZ, RZ, R154 ;  /* 0x000000ffff3a7224 */ /* 0x000fe400078e009a */
.L_x_23771:
[----:B------:R-:W-:Y:S05]  /*5b60*/  BSYNC B2 ;  /* 0x0000000000027941 */ /* 0x000fea0003800000 */
.L_x_23769:
        /* <DEDUP_REMOVED lines=16> */
.L_x_23775:
[----:B------:R-:W-:Y:S05]  /*5c70*/  BSYNC B3 ;  /* 0x0000000000037941 */ /* 0x000fea0003800000 */
.L_x_23774:
        /* <DEDUP_REMOVED lines=44> */
.L_x_23773:
[----:B------:R-:W-:Y:S05]  /*5f40*/  BSYNC B2 ;  /* 0x0000000000027941 */ /* 0x000fea0003800000 */
.L_x_23772:
        /* <DEDUP_REMOVED lines=9> */
.L_x_23768:
        /* <DEDUP_REMOVED lines=12> */
.L_x_23777:
[----:B------:R-:W-:Y:S02]  /*60a0*/  IMAD.MOV.U32 R58, RZ, RZ, R154 ;  /* 0x000000ffff3a7224 */ /* 0x000fe400078e009a */
.L_x_23778:
[----:B------:R-:W-:Y:S05]  /*60b0*/  BSYNC B2 ;  /* 0x0000000000027941 */ /* 0x000fea0003800000 */
.L_x_23776:
        /* <DEDUP_REMOVED lines=16> */
.L_x_23782:
[----:B------:R-:W-:Y:S05]  /*61c0*/  BSYNC B3 ;  /* 0x0000000000037941 */ /* 0x000fea0003800000 */
.L_x_23781:
        /* <DEDUP_REMOVED lines=44> */
.L_x_23780:
[----:B------:R-:W-:Y:S05]  /*6490*/  BSYNC B2 ;  /* 0x0000000000027941 */ /* 0x000fea0003800000 */
.L_x_23779:
        /* <DEDUP_REMOVED lines=12> */
.L_x_23783:
        /* <DEDUP_REMOVED lines=12> */
.L_x_23786:
[----:B------:R-:W-:Y:S02]  /*6620*/  IMAD.MOV.U32 R153, RZ, RZ, R154 ;  /* 0x000000ffff997224 */ /* 0x000fe400078e009a */
.L_x_23787:
[----:B------:R-:W-:Y:S05]  /*6630*/  BSYNC B2 ;  /* 0x0000000000027941 */ /* 0x000fea0003800000 */
.L_x_23785:
        /* <DEDUP_REMOVED lines=16> */
.L_x_23791:
[----:B------:R-:W-:Y:S05]  /*6740*/  BSYNC B3 ;  /* 0x0000000000037941 */ /* 0x000fea0003800000 */
.L_x_23790:
        /* <DEDUP_REMOVED lines=44> */
.L_x_23789:
[----:B------:R-:W-:Y:S05]  /*6a10*/  BSYNC B2 ;  /* 0x0000000000027941 */ /* 0x000fea0003800000 */
.L_x_23788:
        /* <DEDUP_REMOVED lines=9> */
.L_x_23784:
        /* <DEDUP_REMOVED lines=12> */
.L_x_23793:
[----:B------:R-:W-:Y:S02]  /*6b70*/  IMAD.MOV.U32 R153, RZ, RZ, R154 ;  /* 0x000000ffff997224 */ /* 0x000fe400078e009a */
.L_x_23794:
[----:B------:R-:W-:Y:S05]  /*6b80*/  BSYNC B2 ;  /* 0x0000000000027941 */ /* 0x000fea0003800000 */
.L_x_23792:
        /* <DEDUP_REMOVED lines=16> */
.L_x_23798:
[----:B------:R-:W-:Y:S05]  /*6c90*/  BSYNC B3 ;  /* 0x0000000000037941 */ /* 0x000fea0003800000 */
.L_x_23797:
        /* <DEDUP_REMOVED lines=44> */
.L_x_23796:
[----:B------:R-:W-:Y:S05]  /*6f60*/  BSYNC B2 ;  /* 0x0000000000027941 */ /* 0x000fea0003800000 */
.L_x_23795:
        /* <DEDUP_REMOVED lines=12> */
.L_x_23799:
        /* <DEDUP_REMOVED lines=12> */
.L_x_23802:
[----:B------:R-:W-:Y:S02]  /*70f0*/  IMAD.MOV.U32 R171, RZ, RZ, R154 ;  /* 0x000000ffffab7224 */ /* 0x000fe400078e009a */
.L_x_23803:
[----:B------:R-:W-:Y:S05]  /*7100*/  BSYNC B2 ;  /* 0x0000000000027941 */ /* 0x000fea0003800000 */
.L_x_23801:
        /* <DEDUP_REMOVED lines=16> */
.L_x_23807:
[----:B------:R-:W-:Y:S05]  /*7210*/  BSYNC B3 ;  /* 0x0000000000037941 */ /* 0x000fea0003800000 */
.L_x_23806:
        /* <DEDUP_REMOVED lines=44> */
.L_x_23805:
[----:B------:R-:W-:Y:S05]  /*74e0*/  BSYNC B2 ;  /* 0x0000000000027941 */ /* 0x000fea0003800000 */
.L_x_23804:
        /* <DEDUP_REMOVED lines=9> */
.L_x_23800:
[----:B------:R-:W-:Y:S01]  /*7580*/  SEL R133, RZ, 0x10000, P4 ;  /* 0x00010000ff857807 */ /* 0x000fe20002000000 */
[----:B------:R-:W-:Y:S01]  /*7590*/  IMAD.SHL.U32 R175, R163, 0x8, RZ ;  /* 0x00000008a3af7824 */ /* 0x000fe200078e00ff */
[----:B------:R-:W-:Y:S02]  /*75a0*/  LOP3.LUT P4, RZ, R5, 0x1, RZ, 0xc0, !PT ;  /* 0x0000000105ff7812 */ /* 0x000fe4000788c0ff */
[----:B------:R-:W-:Y:S02]  /*75b0*/  SEL R134, RZ, 0x1000000, P5 ;  /* 0x01000000ff867807 */ /* 0x000fe40002800000 */
[----:B------:R-:W-:Y:S02]  /*75c0*/  SEL R135, RZ, 0x100, P3 ;  /* 0x00000100ff877807 */ /* 0x000fe40001800000 */
[----:B------:R-:W-:Y:S02]  /*75d0*/  SEL R132, RZ, 0x1, P4 ;  /* 0x00000001ff847807 */ /* 0x000fe40002000000 */
[----:B------:R-:W-:-:S02]  /*75e0*/  LOP3.LUT R134, R135, R134, R133, 0xfe, !PT ;  /* 0x0000008687867212 */ /* 0x000fc400078efe85 */
[----:B------:R-:W-:Y:S01]  /*75f0*/  SEL R135, RZ, 0x1, P2 ;  /* 0x00000001ff877807 */ /* 0x000fe20001000000 */
[----:B------:R-:W-:Y:S01]  /*7600*/  IMAD.WIDE.U32 R132, R132, 0x1000000, RZ ;  /* 0x0100000084847825 */ /* 0x000fe200078e00ff */
[C---:B------:R-:W-:Y:S02]  /*7610*/  LOP3.LUT P0, RZ, R5.reuse, 0x4, RZ, 0xc0, !PT ;  /* 0x0000000405ff7812 */ /* 0x040fe4000780c0ff */
[----:B------:R-:W-:Y:S02]  /*7620*/  LOP3.LUT P5, RZ, R5, 0x2, RZ, 0xc0, !PT ;  /* 0x0000000205ff7812 */ /* 0x000fe400078ac0ff */
[----:B------:R-:W-:Y:S02]  /*7630*/  LOP3.LUT R133, R133, R134, R135, 0xfe, !PT ;  /* 0x0000008685857212 */ /* 0x000fe400078efe87 */
[----:B------:R-:W-:Y:S02]  /*7640*/  SEL R134, RZ, 0x1, P5 ;  /* 0x00000001ff867807 */ /* 0x000fe40002800000 */
[----:B------:R-:W-:-:S02]  /*7650*/  SEL R172, RZ, 0x1, P0 ;  /* 0x00000001ffac7807 */ /* 0x000fc40000000000 */
[----:B------:R-:W-:Y:S01]  /*7660*/  LOP3.LUT P6, RZ, R5, 0x8, RZ, 0xc0, !PT ;  /* 0x0000000805ff7812 */ /* 0x000fe200078cc0ff */
[----:B------:R-:W-:Y:S01]  /*7670*/  IMAD.WIDE.U32 R134, R134, 0x10000, RZ ;  /* 0x0001000086867825 */ /* 0x000fe200078e00ff */
[----:B------:R-:W-:Y:S02]  /*7680*/  SHF.L.U64.HI R174, R163, 0x3, RZ ;  /* 0x00000003a3ae7819 */ /* 0x000fe400000102ff */
[----:B------:R-:W-:Y:S01]  /*7690*/  LOP3.LUT P1, RZ, R5, 0x10, RZ, 0xc0, !PT ;  /* 0x0000001005ff7812 */ /* 0x000fe2000782c0ff */
[----:B------:R-:W-:-:S05]  /*76a0*/  IMAD.WIDE.U32 R172, R172, 0x100, RZ ;  /* 0x00000100acac7825 */ /* 0x000fca00078e00ff */
[----:B------:R-:W-:Y:S02]  /*76b0*/  LOP3.LUT R134, R172, R132, R134, 0xfe, !PT ;  /* 0x00000084ac867212 */ /* 0x000fe400078efe86 */
[----:B------:R-:W-:Y:S02]  /*76c0*/  LEA R132, P0, R163, c[0x0][0x188], 0x5 ;  /* 0x00006200a3847a11 */ /* 0x000fe400078028ff */
[----:B------:R-:W-:Y:S02]  /*76d0*/  LOP3.LUT R135, R173, R133, R135, 0xfe, !PT ;  /* 0x00000085ad877212 */ /* 0x000fe400078efe87 */
[----:B------:R-:W-:-:S05]  /*76e0*/  LEA.HI.X R133, R163, c[0x0][0x18c], RZ, 0x5, P0 ;  /* 0x00006300a3857a11 */ /* 0x000fca00000f2cff */
[----:B------:R-:W-:Y:S04]  /*76f0*/  STG.E.128 [R132.64], R52 ;  /* 0x0000003484007986 */ /* 0x000fe8000c101d06 */
[----:B------:R0:W-:Y:S02]  /*7700*/  STG.E.128 [R132.64+0x10], R56 ;  /* 0x0000103884007986 */ /* 0x0001e4000c101d06 */
[----:B0-----:R-:W-:-:S04]  /*7710*/  SEL R132, RZ, 0x1, P6 ;  /* 0x00000001ff847807 */ /* 0x001fc80003000000 */
        /* <DEDUP_REMOVED lines=25> */
.L_x_23808:
[----:B0-----:R-:W-:Y:S02]  /*78b0*/  IADD3 R132, R163, 0x20, RZ ;  /* 0x00000020a3847810 */ /* 0x001fe40007ffe0ff */
.L_x_23679:
[----:B------:R-:W-:Y:S05]  /*78c0*/  BSYNC B1 ;  /* 0x0000000000017941 */ /* 0x000fea0003800000 */
.L_x_23678:
        /* <DEDUP_REMOVED lines=23> */
[----:B0-----:R-:W-:Y:S02]  /*7a40*/  ISETP.NE.AND P1, PT, R153, 0x2, PT ;  /* 0x000000029900780c */ /* 0x001fe40003f25270 */
[----:B------:R-:W-:-:S11]  /*7a50*/  MOV R133, R150 ;  /* 0x0000009600857202 */ /* 0x000fd60000000f00 */
[----:B------:R-:W-:Y:S05]  /*7a60*/  @!P1 BRA `(.L_x_23813) ;  /* 0x0000006000009947 */ /* 0x000fea0003800000 */
[----:B------:R-:W-:Y:S01]  /*7a70*/  ISETP.NE.AND P1, PT, R153, 0x3, PT ;  /* 0x000000039900780c */ /* 0x000fe20003f25270 */
[----:B------:R-:W-:-:S12]  /*7a80*/  IMAD.MOV.U32 R133, RZ, RZ, R149 ;  /* 0x000000ffff857224 */ /* 0x000fd800078e0095 */
[----:B------:R-:W-:Y:S05]  /*7a90*/  @P1 BRA `(.L_x_23813) ;  /* 0x0000003000001947 */ /* 0x000fea0003800000 */
[----:B------:R-:W-:Y:S01]  /*7aa0*/  IMAD.MOV.U32 R133, RZ, RZ, R156 ;  /* 0x000000ffff857224 */ /* 0x000fe200078e009c */
[----:B------:R-:W-:Y:S05]  /*7ab0*/  BRA `(.L_x_23813) ;  /* 0x0000001000007947 */ /* 0x000fea0003800000 */
.L_x_23812:
[----:B0-----:R-:W-:Y:S02]  /*7ac0*/  IMAD.MOV.U32 R133, RZ, RZ, R154 ;  /* 0x000000ffff857224 */ /* 0x001fe400078e009a */
.L_x_23813:
[----:B------:R-:W-:Y:S05]  /*7ad0*/  BSYNC B2 ;  /* 0x0000000000027941 */ /* 0x000fea0003800000 */
.L_x_23811:
        /* <DEDUP_REMOVED lines=16> */
.L_x_23817:
[----:B------:R-:W-:Y:S05]  /*7be0*/  BSYNC B3 ;  /* 0x0000000000037941 */ /* 0x000fea0003800000 */
.L_x_23816:
        /* <DEDUP_REMOVED lines=44> */
.L_x_23815:
[----:B------:R-:W-:Y:S05]  /*7eb0*/  BSYNC B2 ;  /* 0x0000000000027941 */ /* 0x000fea0003800000 */
.L_x_23814:
        /* <DEDUP_REMOVED lines=17> */
.L_x_23818:
        /* <DEDUP_REMOVED lines=12> */
.L_x_23821:
[----:B------:R-:W-:Y:S02]  /*8090*/  IMAD.MOV.U32 R61, RZ, RZ, R154 ;  /* 0x000000ffff3d7224 */ /* 0x000fe400078e009a */
.L_x_23822:
[----:B------:R-:W-:Y:S05]  /*80a0*/  BSYNC B2 ;  /* 0x0000000000027941 */ /* 0x000fea0003800000 */
.L_x_23820:
        /* <DEDUP_REMOVED lines=16> */
.L_x_23826:
[----:B------:R-:W-:Y:S05]  /*81b0*/  BSYNC B3 ;  /* 0x0000000000037941 */ /* 0x000fea0003800000 */
.L_x_23825:
        /* <DEDUP_REMOVED lines=44> */
.L_x_23824:
[----:B------:R-:W-:Y:S05]  /*8480*/  BSYNC B2 ;  /* 0x0000000000027941 */ /* 0x000fea0003800000 */
.L_x_23823:
        /* <DEDUP_REMOVED lines=9> */
.L_x_23819:
        /* <DEDUP_REMOVED lines=12> */
.L_x_23828:
[----:B------:R-:W-:Y:S02]  /*85e0*/  IMAD.MOV.U32 R61, RZ, RZ, R154 ;  /* 0x000000ffff3d7224 */ /* 0x000fe400078e009a */
.L_x_23829:
[----:B------:R-:W-:Y:S05]  /*85f0*/  BSYNC B2 ;  /* 0x0000000000027941 */ /* 0x000fea0003800000 */
.L_x_23827:
        /* <DEDUP_REMOVED lines=16> */
.L_x_23833:
[----:B------:R-:W-:Y:S05]  /*8700*/  BSYNC B3 ;  /* 0x0000000000037941 */ /* 0x000fea0003800000 */
.L_x_23832:
        /* <DEDUP_REMOVED lines=44> */
.L_x_23831:
[----:B------:R-:W-:Y:S05]  /*89d0*/  BSYNC B2 ;  /* 0x0000000000027941 */ /* 0x000fea0003800000 */
.L_x_23830:
        /* <DEDUP_REMOVED lines=14> */
.L_x_23834:
        /* <DEDUP_REMOVED lines=12> */
.L_x_23837:
[----:B------:R-:W-:Y:S02]  /*8b80*/  IMAD.MOV.U32 R64, RZ, RZ, R154 ;  /* 0x000000ffff407224 */ /* 0x000fe400078e009a */
.L_x_23838:
[----:B------:R-:W-:Y:S05]  /*8b90*/  BSYNC B2 ;  /* 0x0000000000027941 */ /* 0x000fea0003800000 */
.L_x_23836:
        /* <DEDUP_REMOVED lines=16> */
.L_x_23842:
[----:B------:R-:W-:Y:S05]  /*8ca0*/  BSYNC B3 ;  /* 0x0000000000037941 */ /* 0x000fea0003800000 */
.L_x_23841:
        /* <DEDUP_REMOVED lines=44> */
.L_x_23840:
[----:B------:R-:W-:Y:S05]  /*8f70*/  BSYNC B2 ;  /* 0x0000000000027941 */ /* 0x000fea0003800000 */
.L_x_23839:
        /* <DEDUP_REMOVED lines=9> */
.L_x_23835:
        /* <DEDUP_REMOVED lines=12> */
.L_x_23844:
[----:B------:R-:W-:Y:S02]  /*90d0*/  IMAD.MOV.U32 R64, RZ, RZ, R154 ;  /* 0x000000ffff407224 */ /* 0x000fe400078e009a */
.L_x_23845:
[----:B------:R-:W-:Y:S05]  /*90e0*/  BSYNC B2 ;  /* 0x0000000000027941 */ /* 0x000fea0003800000 */
.L_x_23843:
        /* <DEDUP_REMOVED lines=16> */
.L_x_23849:
[----:B------:R-:W-:Y:S05]  /*91f0*/  BSYNC B3 ;  /* 0x0000000000037941 */ /* 0x000fea0003800000 */
.L_x_23848:
        /* <DEDUP_REMOVED lines=44> */
.L_x_23847:
[----:B------:R-:W-:Y:S05]  /*94c0*/  BSYNC B2 ;  /* 0x0000000000027941 */ /* 0x000fea0003800000 */
.L_x_23846:
        /* <DEDUP_REMOVED lines=14> */
.L_x_23850:
        /* <DEDUP_REMOVED lines=12> */
.L_x_23853:
[----:B------:R-:W-:Y:S02]  /*9670*/  IMAD.MOV.U32 R63, RZ, RZ, R154 ;  /* 0x000000ffff3f7224 */ /* 0x000fe400078e009a */
.L_x_23854:
[----:B------:R-:W-:Y:S05]  /*9680*/  BSYNC B2 ;  /* 0x0000000000027941 */ /* 0x000fea0003800000 */
.L_x_23852:
        /* <DEDUP_REMOVED lines=16> */
.L_x_23858:
[----:B------:R-:W-:Y:S05]  /*9790*/  BSYNC B3 ;  /* 0x0000000000037941 */ /* 0x000fea0003800000 */
.L_x_23857:
        /* <DEDUP_REMOVED lines=44> */
.L_x_23856:
[----:B------:R-:W-:Y:S05]  /*9a60*/  BSYNC B2 ;  /* 0x0000000000027941 */ /* 0x000fea0003800000 */
.L_x_23855:
        /* <DEDUP_REMOVED lines=9> */
.L_x_23851:
        /* <DEDUP_REMOVED lines=12> */
.L_x_23860:
[----:B------:R-:W-:Y:S02]  /*9bc0*/  IMAD.MOV.U32 R63, RZ, RZ, R154 ;  /* 0x000000ffff3f7224 */ /* 0x000fe400078e009a */
.L_x_23861:
[----:B------:R-:W-:Y:S05]  /*9bd0*/  BSYNC B2 ;  /* 0x0000000000027941 */ /* 0x000fea0003800000 */
.L_x_23859:
        /* <DEDUP_REMOVED lines=16> */
.L_x_23865:
[----:B------:R-:W-:Y:S05]  /*9ce0*/  BSYNC B3 ;  /* 0x0000000000037941 */ /* 0x000fea0003800000 */
.L_x_23864:
        /* <DEDUP_REMOVED lines=44> */
.L_x_23863:
[----:B------:R-:W-:Y:S05]  /*9fb0*/  BSYNC B2 ;  /* 0x0000000000027941 */ /* 0x000fea0003800000 */
.L_x_23862:
        /* <DEDUP_REMOVED lines=14> */
.L_x_23866:
        /* <DEDUP_REMOVED lines=12> */
.L_x_23869:
[----:B------:R-:W-:Y:S02]  /*a160*/  IMAD.MOV.U32 R153, RZ, RZ, R154 ;  /* 0x000000ffff997224 */ /* 0x000fe400078e009a */
.L_x_23870:
[----:B------:R-:W-:Y:S05]  /*a170*/  BSYNC B2 ;  /* 0x0000000000027941 */ /* 0x000fea0003800000 */
.L_x_23868:
        /* <DEDUP_REMOVED lines=16> */
.L_x_23874:
[----:B------:R-:W-:Y:S05]  /*a280*/  BSYNC B3 ;  /* 0x0000000000037941 */ /* 0x000fea0003800000 */
.L_x_23873:
        /* <DEDUP_REMOVED lines=44> */
.L_x_23872:
[----:B------:R-:W-:Y:S05]  /*a550*/  BSYNC B2 ;  /* 0x0000000000027941 */ /* 0x000fea0003800000 */
.L_x_23871:
        /* <DEDUP_REMOVED lines=9> */
.L_x_23867:
        /* <DEDUP_REMOVED lines=12> */
.L_x_23876:
[----:B------:R-:W-:Y:S02]  /*a6b0*/  IMAD.MOV.U32 R153, RZ, RZ, R154 ;  /* 0x000000ffff997224 */ /* 0x000fe400078e009a */
.L_x_23877:
[----:B------:R-:W-:Y:S05]  /*a6c0*/  BSYNC B2 ;  /* 0x0000000000027941 */ /* 0x000fea0003800000 */
.L_x_23875:
        /* <DEDUP_REMOVED lines=16> */
.L_x_23881:
[----:B------:R-:W-:Y:S05]  /*a7d0*/  BSYNC B3 ;  /* 0x0000000000037941 */ /* 0x000fea0003800000 */
.L_x_23880:
        /* <DEDUP_REMOVED lines=44> */
.L_x_23879:
[----:B------:R-:W-:Y:S05]  /*aaa0*/  BSYNC B2 ;  /* 0x0000000000027941 */ /* 0x000fea0003800000 */
.L_x_23878:
        /* <DEDUP_REMOVED lines=12> */
.L_x_23882:
        /* <DEDUP_REMOVED lines=12> */
.L_x_23885:
[----:B------:R-:W-:Y:S02]  /*ac30*/  IMAD.MOV.U32 R65, RZ, RZ, R154 ;  /* 0x000000ffff417224 */ /* 0x000fe400078e009a */
.L_x_23886:
[----:B------:R-:W-:Y:S05]  /*ac40*/  BSYNC B2 ;  /* 0x0000000000027941 */ /* 0x000fea0003800000 */
.L_x_23884:
        /* <DEDUP_REMOVED lines=16> */
.L_x_23890:
[----:B------:R-:W-:Y:S05]  /*ad50*/  BSYNC B3 ;  /* 0x0000000000037941 */ /* 0x000fea0003800000 */
.L_x_23889:
        /* <DEDUP_REMOVED lines=44> */
.L_x_23888:
[----:B------:R-:W-:Y:S05]  /*b020*/  BSYNC B2 ;  /* 0x0000000000027941 */ /* 0x000fea0003800000 */
.L_x_23887:
        /* <DEDUP_REMOVED lines=9> */
.L_x_23883:
        /* <DEDUP_REMOVED lines=12> */
.L_x_23892:
[----:B------:R-:W-:Y:S02]  /*b180*/  IMAD.MOV.U32 R65, RZ, RZ, R154 ;  /* 0x000000ffff417224 */ /* 0x000fe400078e009a */
.L_x_23893:
[----:B------:R-:W-:Y:S05]  /*b190*/  BSYNC B2 ;  /* 0x0000000000027941 */ /* 0x000fea0003800000 */
.L_x_23891:
        /* <DEDUP_REMOVED lines=16> */
.L_x_23897:
[----:B------:R-:W-:Y:S05]  /*b2a0*/  BSYNC B3 ;  /* 0x0000000000037941 */ /* 0x000fea0003800000 */
.L_x_23896:
        /* <DEDUP_REMOVED lines=44> */
.L_x_23895:
[----:B------:R-:W-:Y:S05]  /*b570*/  BSYNC B2 ;  /* 0x0000000000027941 */ /* 0x000fea0003800000 */
.L_x_23894:
        /* <DEDUP_REMOVED lines=12> */
.L_x_23898:
        /* <DEDUP_REMOVED lines=12> */
.L_x_23901:
[----:B------:R-:W-:Y:S02]  /*b700*/  IMAD.MOV.U32 R66, RZ, RZ, R154 ;  /* 0x000000ffff427224 */ /* 0x000fe400078e009a */
.L_x_23902:
[----:B------:R-:W-:Y:S05]  /*b710*/  BSYNC B2 ;  /* 0x0000000000027941 */ /* 0x000fea0003800000 */
.L_x_23900:
        /* <DEDUP_REMOVED lines=16> */
.L_x_23906:
[----:B------:R-:W-:Y:S05]  /*b820*/  BSYNC B3 ;  /* 0x0000000000037941 */ /* 0x000fea0003800000 */
.L_x_23905:
        /* <DEDUP_REMOVED lines=44> */
.L_x_23904:
[----:B------:R-:W-:Y:S05]  /*baf0*/  BSYNC B2 ;  /* 0x0000000000027941 */ /* 0x000fea0003800000 */
.L_x_23903:
        /* <DEDUP_REMOVED lines=9> */
.L_x_23899:
        /* <DEDUP_REMOVED lines=12> */
.L_x_23908:
[----:B------:R-:W-:Y:S02]  /*bc50*/  IMAD.MOV.U32 R66, RZ, RZ, R154 ;  /* 0x000000ffff427224 */ /* 0x000fe400078e009a */
.L_x_23909:
[----:B------:R-:W-:Y:S05]  /*bc60*/  BSYNC B2 ;  /* 0x0000000000027941 */ /* 0x000fea0003800000 */
.L_x_23907:
        /* <DEDUP_REMOVED lines=16> */
.L_x_23913:
[----:B------:R-:W-:Y:S05]  /*bd70*/  BSYNC B3 ;  /* 0x0000000000037941 */ /* 0x000fea0003800000 */
.L_x_23912:
        /* <DEDUP_REMOVED lines=44> */
.L_x_23911:
[----:B------:R-:W-:Y:S05]  /*c040*/  BSYNC B2 ;  /* 0x0000000000027941 */ /* 0x000fea0003800000 */
.L_x_23910:
        /* <DEDUP_REMOVED lines=12> */
.L_x_23914:
        /* <DEDUP_REMOVED lines=12> */
.L_x_23917:
[----:B------:R-:W-:Y:S02]  /*c1d0*/  IMAD.MOV.U32 R153, RZ, RZ, R154 ;  /* 0x000000ffff997224 */ /* 0x000fe400078e009a */
.L_x_23918:
[----:B------:R-:W-:Y:S05]  /*c1e0*/  BSYNC B2 ;  /* 0x0000000000027941 */ /* 0x000fea0003800000 */
.L_x_23916:
        /* <DEDUP_REMOVED lines=16> */
.L_x_23922:
[----:B------:R-:W-:Y:S05]  /*c2f0*/  BSYNC B3 ;  /* 0x0000000000037941 */ /* 0x000fea0003800000 */
.L_x_23921:
        /* <DEDUP_REMOVED lines=44> */
.L_x_23920:
[----:B------:R-:W-:Y:S05]  /*c5c0*/  BSYNC B2 ;  /* 0x0000000000027941 */ /* 0x000fea0003800000 */
.L_x_23919:
        /* <DEDUP_REMOVED lines=9> */
.L_x_23915:
        /* <DEDUP_REMOVED lines=12> */
.L_x_23924:
[----:B------:R-:W-:Y:S02]  /*c720*/  IMAD.MOV.U32 R153, RZ, RZ, R154 ;  /* 0x000000ffff997224 */ /* 0x000fe400078e009a */
.L_x_23925:
[----:B------:R-:W-:Y:S05]  /*c730*/  BSYNC B2 ;  /* 0x0000000000027941 */ /* 0x000fea0003800000 */
.L_x_23923:
        /* <DEDUP_REMOVED lines=16> */
.L_x_23929:
[----:B------:R-:W-:Y:S05]  /*c840*/  BSYNC B3 ;  /* 0x0000000000037941 */ /* 0x000fea0003800000 */
.L_x_23928:
        /* <DEDUP_REMOVED lines=44> */
.L_x_23927:
[----:B------:R-:W-:Y:S05]  /*cb10*/  BSYNC B2 ;  /* 0x0000000000027941 */ /* 0x000fea0003800000 */
.L_x_23926:
        /* <DEDUP_REMOVED lines=12> */
.L_x_23930:
        /* <DEDUP_REMOVED lines=12> */
.L_x_23933:
[----:B------:R-:W-:Y:S02]  /*cca0*/  IMAD.MOV.U32 R171, RZ, RZ, R154 ;  /* 0x000000ffffab7224 */ /* 0x000fe400078e009a */
.L_x_23934:
[----:B------:R-:W-:Y:S05]  /*ccb0*/  BSYNC B2 ;  /* 0x0000000000027941 */ /* 0x000fea0003800000 */
.L_x_23932:
        /* <DEDUP_REMOVED lines=16> */
.L_x_23938:
[----:B------:R-:W-:Y:S05]  /*cdc0*/  BSYNC B3 ;  /* 0x0000000000037941 */ /* 0x000fea0003800000 */
.L_x_23937:
        /* <DEDUP_REMOVED lines=44> */
.L_x_23936:
[----:B------:R-:W-:Y:S05]  /*d090*/  BSYNC B2 ;  /* 0x0000000000027941 */ /* 0x000fea0003800000 */
.L_x_23935:
        /* <DEDUP_REMOVED lines=9> */
.L_x_23931:
        /* <DEDUP_REMOVED lines=51> */
.L_x_23939:
[----:B------:R-:W-:Y:S02]  /*d460*/  IADD3 R132, R132, 0x20, RZ ;  /* 0x0000002084847810 */ /* 0x000fe40007ffe0ff */
.L_x_23810:
[----:B------:R-:W-:Y:S05]  /*d470*/  BSYNC B1 ;  /* 0x0000000000017941 */ /* 0x000fea0003800000 */
.L_x_23809:
        /* <DEDUP_REMOVED lines=31> */
.L_x_23943:
[----:B-1----:R-:W-:Y:S02]  /*d670*/  IMAD.MOV.U32 R133, RZ, RZ, R154 ;  /* 0x000000ffff857224 */ /* 0x002fe400078e009a */
.L_x_23944:
[----:B------:R-:W-:Y:S05]  /*d680*/  BSYNC B2 ;  /* 0x0000000000027941 */ /* 0x000fea0003800000 */
.L_x_23942:
        /* <DEDUP_REMOVED lines=16> */
.L_x_23948:
[----:B------:R-:W-:Y:S05]  /*d790*/  BSYNC B3 ;  /* 0x0000000000037941 */ /* 0x000fea0003800000 */
.L_x_23947:
[----:B------:R-:W-:Y:S01]  /*d7a0*/  LOP3.LUT R68, R68, UR5, R155, 0x96, !PT ;  /* 0x0000000544447c12 */ /* 0x000fe2000f8e969b */
[----:B------:R-:W-:-:S04]  /*d7b0*/  IMAD.HI.U32 R70, R0, -0x326172a9, RZ ;  /* 0xcd9e8d5700467827 */ /* 0x000fc800078e00ff */
[----:B0-----:R-:W-:Y:S01]  /*d7c0*/  IMAD R134, R0, -0x326172a9, RZ ;  /* 0xcd9e8d5700867824 */ /* 0x001fe200078e02ff */
        /* <DEDUP_REMOVED lines=41> */
.L_x_23946:
[----:B------:R-:W-:Y:S05]  /*da60*/  BSYNC B2 ;  /* 0x0000000000027941 */ /* 0x000fea0003800000 */
.L_x_23945:
        /* <DEDUP_REMOVED lines=17> */
.L_x_23949:
        /* <DEDUP_REMOVED lines=12> */
.L_x_23952:
[----:B------:R-:W-:Y:S02]  /*dc40*/  IMAD.MOV.U32 R69, RZ, RZ, R154 ;  /* 0x000000ffff457224 */ /* 0x000fe400078e009a */
.L_x_23953:
[----:B------:R-:W-:Y:S05]  /*dc50*/  BSYNC B2 ;  /* 0x0000000000027941 */ /* 0x000fea0003800000 */
.L_x_23951:
        /* <DEDUP_REMOVED lines=16> */
.L_x_23957:
[----:B------:R-:W-:Y:S05]  /*dd60*/  BSYNC B3 ;  /* 0x0000000000037941 */ /* 0x000fea0003800000 */
.L_x_23956:
[----:B------:R-:W-:Y:S01]  /*dd70*/  LOP3.LUT R70, R70, UR5, R155, 0x96, !PT ;  /* 0x0000000546467c12 */ /* 0x000fe2000f8e969b */
[----:B0-----:R-:W-:-:S04]  /*dd80*/  IMAD.HI.U32 R134, R0, -0x326172a9, RZ ;  /* 0xcd9e8d5700867827 */ /* 0x001fc800078e00ff */
        /* <DEDUP_REMOVED lines=42> */
.L_x_23955:
[----:B------:R-:W-:Y:S05]  /*e030*/  BSYNC B2 ;  /* 0x0000000000027941 */ /* 0x000fea0003800000 */
.L_x_23954:
        /* <DEDUP_REMOVED lines=9> */
.L_x_23950:
        /* <DEDUP_REMOVED lines=12> */
.L_x_23959:
[----:B------:R-:W-:Y:S02]  /*e190*/  IMAD.MOV.U32 R69, RZ, RZ, R154 ;  /* 0x000000ffff457224 */ /* 0x000fe400078e009a */
.L_x_23960:
[----:B------:R-:W-:Y:S05]  /*e1a0*/  BSYNC B2 ;  /* 0x0000000000027941 */ /* 0x000fea0003800000 */
.L_x_23958:
        /* <DEDUP_REMOVED lines=16> */
.L_x_23964:
[----:B------:R-:W-:Y:S05]  /*e2b0*/  BSYNC B3 ;  /* 0x0000000000037941 */ /* 0x000fea0003800000 */
.L_x_23963:
        /* <DEDUP_REMOVED lines=44> */
.L_x_23962:
[----:B------:R-:W-:Y:S05]  /*e580*/  BSYNC B2 ;  /* 0x0000000000027941 */ /* 0x000fea0003800000 */
.L_x_23961:
        /* <DEDUP_REMOVED lines=14> */
.L_x_23965:
        /* <DEDUP_REMOVED lines=12> */
.L_x_23968:
[----:B------:R-:W-:Y:S02]  /*e730*/  IMAD.MOV.U32 R72, RZ, RZ, R154 ;  /* 0x000000ffff487224 */ /* 0x000fe400078e009a */
.L_x_23969:
[----:B------:R-:W-:Y:S05]  /*e740*/  BSYNC B2 ;  /* 0x0000000000027941 */ /* 0x000fea0003800000 */
.L_x_23967:
        /* <DEDUP_REMOVED lines=16> */
.L_x_23973:
[----:B------:R-:W-:Y:S05]  /*e850*/  BSYNC B3 ;  /* 0x0000000000037941 */ /* 0x000fea0003800000 */
.L_x_23972:
        /* <DEDUP_REMOVED lines=44> */
.L_x_23971:
[----:B------:R-:W-:Y:S05]  /*eb20*/  BSYNC B2 ;  /* 0x0000000000027941 */ /* 0x000fea0003800000 */
.L_x_23970:
        /* <DEDUP_REMOVED lines=9> */
.L_x_23966:
[C---:B------:R-:W-:Y:S01]  /*ebc0*/  ISETP.NE.AND P2, PT, R71.reuse, 0x1, PT ;  /* 0x000000014700780c */ /* 0x040fe20003f45270 */
[----:B------:R-:W-:Y:S01]  /*ebd0*/  BSSY B2, `(.L_x_23974) ;  /* 0x000000c000027945 */ /* 0x000fe20003800000 */
[----:B0-----:R-:W-:-:S11]  /*ebe0*/  IADD3 R135, R71, 0x1, RZ ;  /* 0x0000000147877810 */ /* 0x001fd60007ffe0ff */
        /* <DEDUP_REMOVED lines=9> */
.L_x_23975:
[----:B------:R-:W-:Y:S02]  /*ec80*/  IMAD.MOV.U32 R72, RZ, RZ, R154 ;  /* 0x000000ffff487224 */ /* 0x000fe400078e009a */
.L_x_23976:
[----:B------:R-:W-:Y:S05]  /*ec90*/  BSYNC B2 ;  /* 0x0000000000027941 */ /* 0x000fea0003800000 */
.L_x_23974:
        /* <DEDUP_REMOVED lines=16> */
.L_x_23980:
[----:B------:R-:W-:Y:S05]  /*eda0*/  BSYNC B3 ;  /* 0x0000000000037941 */ /* 0x000fea0003800000 */
.L_x_23979:
        /* <DEDUP_REMOVED lines=44> */
.L_x_23978:
[----:B------:R-:W-:Y:S05]  /*f070*/  BSYNC B2 ;  /* 0x0000000000027941 */ /* 0x000fea0003800000 */
.L_x_23977:
        /* <DEDUP_REMOVED lines=14> */
.L_x_23981:
        /* <DEDUP_REMOVED lines=12> */
.L_x_23984:
[----:B------:R-:W-:Y:S02]  /*f220*/  IMAD.MOV.U32 R71, RZ, RZ, R154 ;  /* 0x000000ffff477224 */ /* 0x000fe400078e009a */
.L_x_23985:
[----:B------:R-:W-:Y:S05]  /*f230*/  BSYNC B2 ;  /* 0x0000000000027941 */ /* 0x000fea0003800000 */
.L_x_23983:
        /* <DEDUP_REMOVED lines=16> */
.L_x_23989:
[----:B------:R-:W-:Y:S05]  /*f340*/  BSYNC B3 ;  /* 0x0000000000037941 */ /* 0x000fea0003800000 */
.L_x_23988:
        /* <DEDUP_REMOVED lines=44> */
.L_x_23987:
[----:B------:R-:W-:Y:S05]  /*f610*/  BSYNC B2 ;  /* 0x0000000000027941 */ /* 0x000fea0003800000 */
.L_x_23986:
        /* <DEDUP_REMOVED lines=9> */
.L_x_23982:
        /* <DEDUP_REMOVED lines=12> */
.L_x_23991:
[----:B------:R-:W-:Y:S02]  /*f770*/  IMAD.MOV.U32 R71, RZ, RZ, R154 ;  /* 0x000000ffff477224 */ /* 0x000fe400078e009a */
.L_x_23992:
[----:B------:R-:W-:Y:S05]  /*f780*/  BSYNC B2 ;  /* 0x0000000000027941 */ /* 0x000fea0003800000 */
.L_x_23990:
        /* <DEDUP_REMOVED lines=16> */
.L_x_23996:
[----:B------:R-:W-:Y:S05]  /*f890*/  BSYNC B3 ;  /* 0x0000000000037941 */ /* 0x000fea0003800000 */
.L_x_23995:
        /* <DEDUP_REMOVED lines=44> */
.L_x_23994:
[----:B------:R-:W-:Y:S05]  /*fb60*/  BSYNC B2 ;  /* 0x0000000000027941 */ /* 0x000fea0003800000 */
.L_x_23993:
        /* <DEDUP_REMOVED lines=14> */
.L_x_23997:
        /* <DEDUP_REMOVED lines=12> */
.L_x_24000:
[----:B------:R-:W-:Y:S02]  /*fd10*/  IMAD.MOV.U32 R153, RZ, RZ, R154 ;  /* 0x000000ffff997224 */ /* 0x000fe400078e009a */
.L_x_24001:
[----:B------:R-:W-:Y:S05]  /*fd20*/  BSYNC B2 ;  /* 0x0000000000027941 */ /* 0x000fea0003800000 */
.L_x_23999:
        /* <DEDUP_REMOVED lines=16> */
.L_x_24005:
[----:B------:R-:W-:Y:S05]  /*fe30*/  BSYNC B3 ;  /* 0x0000000000037941 */ /* 0x000fea0003800000 */
.L_x_24004:
        /* <DEDUP_REMOVED lines=44> */
.L_x_24003:
[----:B------:R-:W-:Y:S05]  /*10100*/  BSYNC B2 ;  /* 0x0000000000027941 */ /* 0x000fea0003800000 */
.L_x_24002:
        /* <DEDUP_REMOVED lines=9> */
.L_x_23998:
        /* <DEDUP_REMOVED lines=12> */
.L_x_24007:
[----:B------:R-:W-:Y:S02]  /*10260*/  IMAD.MOV.U32 R153, RZ, RZ, R154 ;  /* 0x000000ffff997224 */ /* 0x000fe400078e009a */
.L_x_24008:
[----:B------:R-:W-:Y:S05]  /*10270*/  BSYNC B2 ;  /* 0x0000000000027941 */ /* 0x000fea0003800000 */
.L_x_24006:
        /* <DEDUP_REMOVED lines=16> */
.L_x_24012:
[----:B------:R-:W-:Y:S05]  /*10380*/  BSYNC B3 ;  /* 0x0000000000037941 */ /* 0x000fea0003800000 */
.L_x_24011:
        /* <DEDUP_REMOVED lines=44> */
.L_x_24010:
[----:B------:R-:W-:Y:S05]  /*10650*/  BSYNC B2 ;  /* 0x0000000000027941 */ /* 0x000fea0003800000 */
.L_x_24009:
        /* <DEDUP_REMOVED lines=12> */
.L_x_24013:
        /* <DEDUP_REMOVED lines=12> */
.L_x_24016:
[----:B------:R-:W-:Y:S02]  /*107e0*/  IMAD.MOV.U32 R73, RZ, RZ, R154 ;  /* 0x000000ffff497224 */ /* 0x000fe400078e009a */
.L_x_24017:
[----:B------:R-:W-:Y:S05]  /*107f0*/  BSYNC B2 ;  /* 0x0000000000027941 */ /* 0x000fea0003800000 */
.L_x_24015:
        /* <DEDUP_REMOVED lines=16> */
.L_x_24021:
[----:B------:R-:W-:Y:S05]  /*10900*/  BSYNC B3 ;  /* 0x0000000000037941 */ /* 0x000fea0003800000 */
.L_x_24020:
        /* <DEDUP_REMOVED lines=44> */
.L_x_24019:
[----:B------:R-:W-:Y:S05]  /*10bd0*/  BSYNC B2 ;  /* 0x0000000000027941 */ /* 0x000fea0003800000 */
.L_x_24018:
        /* <DEDUP_REMOVED lines=9> */
.L_x_24014:
        /* <DEDUP_REMOVED lines=12> */
.L_x_24023:
[----:B------:R-:W-:Y:S02]  /*10d30*/  IMAD.MOV.U32 R73, RZ, RZ, R154 ;  /* 0x000000ffff497224 */ /* 0x000fe400078e009a */
.L_x_24024:
[----:B------:R-:W-:Y:S05]  /*10d40*/  BSYNC B2 ;  /* 0x0000000000027941 */ /* 0x000fea0003800000 */
.L_x_24022:
        /* <DEDUP_REMOVED lines=16> */
.L_x_24028:
[----:B------:R-:W-:Y:S05]  /*10e50*/  BSYNC B3 ;  /* 0x0000000000037941 */ /* 0x000fea0003800000 */
.L_x_24027:
        /* <DEDUP_REMOVED lines=44> */
.L_x_24026:
[----:B------:R-:W-:Y:S05]  /*11120*/  BSYNC B2 ;  /* 0x0000000000027941 */ /* 0x000fea0003800000 */
.L_x_24025:
        /* <DEDUP_REMOVED lines=12> */
.L_x_24029:
        /* <DEDUP_REMOVED lines=12> */
.L_x_24032:
[----:B------:R-:W-:Y:S02]  /*112b0*/  IMAD.MOV.U32 R74, RZ, RZ, R154 ;  /* 0x000000ffff4a7224 */ /* 0x000fe400078e009a */
.L_x_24033:
[----:B------:R-:W-:Y:S05]  /*112c0*/  BSYNC B2 ;  /* 0x0000000000027941 */ /* 0x000fea0003800000 */
.L_x_24031:
        /* <DEDUP_REMOVED lines=16> */
.L_x_24037:
[----:B------:R-:W-:Y:S05]  /*113d0*/  BSYNC B3 ;  /* 0x0000000000037941 */ /* 0x000fea0003800000 */
.L_x_24036:
        /* <DEDUP_REMOVED lines=44> */
.L_x_24035:
[----:B------:R-:W-:Y:S05]  /*116a0*/  BSYNC B2 ;  /* 0x0000000000027941 */ /* 0x000fea0003800000 */
.L_x_24034:
        /* <DEDUP_REMOVED lines=9> */
.L_x_24030:
        /* <DEDUP_REMOVED lines=12> */
.L_x_24039:
[----:B------:R-:W-:Y:S02]  /*11800*/  IMAD.MOV.U32 R74, RZ, RZ, R154 ;  /* 0x000000ffff4a7224 */ /* 0x000fe400078e009a */
.L_x_24040:
[----:B------:R-:W-:Y:S05]  /*11810*/  BSYNC B2 ;  /* 0x0000000000027941 */ /* 0x000fea0003800000 */
.L_x_24038:
        /* <DEDUP_REMOVED lines=16> */
.L_x_24044:
[----:B------:R-:W-:Y:S05]  /*11920*/  BSYNC B3 ;  /* 0x0000000000037941 */ /* 0x000fea0003800000 */
.L_x_24043:
        /* <DEDUP_REMOVED lines=44> */
.L_x_24042:
[----:B------:R-:W-:Y:S05]  /*11bf0*/  BSYNC B2 ;  /* 0x0000000000027941 */ /* 0x000fea0003800000 */
.L_x_24041:
        /* <DEDUP_REMOVED lines=12> */
.L_x_24045:
        /* <DEDUP_REMOVED lines=12> */
.L_x_24048:
[----:B------:R-:W-:Y:S02]  /*11d80*/  IMAD.MOV.U32 R153, RZ, RZ, R154 ;  /* 0x000000ffff997224 */ /* 0x000fe400078e009a */
.L_x_24049:
[----:B------:R-:W-:Y:S05]  /*11d90*/  BSYNC B2 ;  /* 0x0000000000027941 */ /* 0x000fea0003800000 */
.L_x_24047:
        /* <DEDUP_REMOVED lines=16> */
.L_x_24053:
[----:B------:R-:W-:Y:S05]  /*11ea0*/  BSYNC B3 ;  /* 0x0000000000037941 */ /* 0x000fea0003800000 */
.L_x_24052:
        /* <DEDUP_REMOVED lines=44> */
.L_x_24051:
[----:B------:R-:W-:Y:S05]  /*12170*/  BSYNC B2 ;  /* 0x0000000000027941 */ /* 0x000fea0003800000 */
.L_x_24050:
        /* <DEDUP_REMOVED lines=9> */
.L_x_24046:
        /* <DEDUP_REMOVED lines=12> */
.L_x_24055:
[----:B------:R-:W-:Y:S02]  /*122d0*/  IMAD.MOV.U32 R153, RZ, RZ, R154 ;  /* 0x000000ffff997224 */ /* 0x000fe400078e009a */
.L_x_24056:
[----:B------:R-:W-:Y:S05]  /*122e0*/  BSYNC B2 ;  /* 0x0000000000027941 */ /* 0x000fea0003800000 */
.L_x_24054:
        /* <DEDUP_REMOVED lines=16> */
.L_x_24060:
[----:B------:R-:W-:Y:S05]  /*123f0*/  BSYNC B3 ;  /* 0x0000000000037941 */ /* 0x000fea0003800000 */
.L_x_24059:
        /* <DEDUP_REMOVED lines=44> */
.L_x_24058:
[----:B------:R-:W-:Y:S05]  /*126c0*/  BSYNC B2 ;  /* 0x0000000000027941 */ /* 0x000fea0003800000 */
.L_x_24057:
        /* <DEDUP_REMOVED lines=12> */
.L_x_24061:
        /* <DEDUP_REMOVED lines=12> */
.L_x_24064:
[----:B------:R-:W-:Y:S02]  /*12850*/  IMAD.MOV.U32 R171, RZ, RZ, R154 ;  /* 0x000000ffffab7224 */ /* 0x000fe400078e009a */
.L_x_24065:
[----:B------:R-:W-:Y:S05]  /*12860*/  BSYNC B2 ;  /* 0x0000000000027941 */ /* 0x000fea0003800000 */
.L_x_24063:
        /* <DEDUP_REMOVED lines=16> */
.L_x_24069:
[----:B------:R-:W-:Y:S05]  /*12970*/  BSYNC B3 ;  /* 0x0000000000037941 */ /* 0x000fea0003800000 */
.L_x_24068:
        /* <DEDUP_REMOVED lines=44> */
.L_x_24067:
[----:B------:R-:W-:Y:S05]  /*12c40*/  BSYNC B2 ;  /* 0x0000000000027941 */ /* 0x000fea0003800000 */
.L_x_24066:
        /* <DEDUP_REMOVED lines=9> */
.L_x_24062:
        /* <DEDUP_REMOVED lines=51> */
.L_x_24070:
[----:B------:R-:W-:Y:S02]  /*13010*/  IADD3 R132, R132, 0x20, RZ ;  /* 0x0000002084847810 */ /* 0x000fe40007ffe0ff */
.L_x_23941:
[----:B------:R-:W-:Y:S05]  /*13020*/  BSYNC B1 ;  /* 0x0000000000017941 */ /* 0x000fea0003800000 */
.L_x_23940:
        /* <DEDUP_REMOVED lines=31> */
.L_x_24074:
[----:B-1----:R-:W-:Y:S02]  /*13220*/  IMAD.MOV.U32 R133, RZ, RZ, R154 ;  /* 0x000000ffff857224 */ /* 0x002fe400078e009a */
.L_x_24075:
[----:B------:R-:W-:Y:S05]  /*13230*/  BSYNC B2 ;  /* 0x0000000000027941 */ /* 0x000fea0003800000 */
.L_x_24073:
        /* <DEDUP_REMOVED lines=16> */
.L_x_24079:
[----:B------:R-:W-:Y:S05]  /*13340*/  BSYNC B3 ;  /* 0x0000000000037941 */ /* 0x000fea0003800000 */
.L_x_24078:
        /* <DEDUP_REMOVED lines=44> */
.L_x_24077:
[----:B------:R-:W-:Y:S05]  /*13610*/  BSYNC B2 ;  /* 0x0000000000027941 */ /* 0x000fea0003800000 */
.L_x_24076:
        /* <DEDUP_REMOVED lines=17> */
.L_x_24080:
        /* <DEDUP_REMOVED lines=12> */
.L_x_24083:
[----:B------:R-:W-:Y:S02]  /*137f0*/  IMAD.MOV.U32 R77, RZ, RZ, R154 ;  /* 0x000000ffff4d7224 */ /* 0x000fe400078e009a */
.L_x_24084:
[----:B------:R-:W-:Y:S05]  /*13800*/  BSYNC B2 ;  /* 0x0000000000027941 */ /* 0x000fea0003800000 */
.L_x_24082:
        /* <DEDUP_REMOVED lines=16> */
.L_x_24088:
[----:B------:R-:W-:Y:S05]  /*13910*/  BSYNC B3 ;  /* 0x0000000000037941 */ /* 0x000fea0003800000 */
.L_x_24087:
        /* <DEDUP_REMOVED lines=44> */
.L_x_24086:
[----:B------:R-:W-:Y:S05]  /*13be0*/  BSYNC B2 ;  /* 0x0000000000027941 */ /* 0x000fea0003800000 */
.L_x_24085:
        /* <DEDUP_REMOVED lines=9> */
.L_x_24081:
        /* <DEDUP_REMOVED lines=12> */
.L_x_24090:
[----:B------:R-:W-:Y:S02]  /*13d40*/  IMAD.MOV.U32 R77, RZ, RZ, R154 ;  /* 0x000000ffff4d7224 */ /* 0x000fe400078e009a */
.L_x_24091:
[----:B------:R-:W-:Y:S05]  /*13d50*/  BSYNC B2 ;  /* 0x0000000000027941 */ /* 0x000fea0003800000 */
.L_x_24089:
        /* <DEDUP_REMOVED lines=16> */
.L_x_24095:
[----:B------:R-:W-:Y:S05]  /*13e60*/  BSYNC B3 ;  /* 0x0000000000037941 */ /* 0x000fea0003800000 */
.L_x_24094:
        /* <DEDUP_REMOVED lines=44> */
.L_x_24093:
[----:B------:R-:W-:Y:S05]  /*14130*/  BSYNC B2 ;  /* 0x0000000000027941 */ /* 0x000fea0003800000 */
.L_x_24092:
        /* <DEDUP_REMOVED lines=14> */
.L_x_24096:
        /* <DEDUP_REMOVED lines=12> */
.L_x_24099:
[----:B------:R-:W-:Y:S02]  /*142e0*/  IMAD.MOV.U32 R80, RZ, RZ, R154 ;  /* 0x000000ffff507224 */ /* 0x000fe400078e009a */
.L_x_24100:
[----:B------:R-:W-:Y:S05]  /*142f0*/  BSYNC B2 ;  /* 0x0000000000027941 */ /* 0x000fea0003800000 */
.L_x_24098:
        /* <DEDUP_REMOVED lines=16> */
.L_x_24104:
[----:B------:R-:W-:Y:S05]  /*14400*/  BSYNC B3 ;  /* 0x0000000000037941 */ /* 0x000fea0003800000 */
.L_x_24103:
        /* <DEDUP_REMOVED lines=44> */
.L_x_24102:
[----:B------:R-:W-:Y:S05]  /*146d0*/  BSYNC B2 ;  /* 0x0000000000027941 */ /* 0x000fea0003800000 */
.L_x_24101:
        /* <DEDUP_REMOVED lines=9> */
.L_x_24097:
        /* <DEDUP_REMOVED lines=12> */
.L_x_24106:
[----:B------:R-:W-:Y:S02]  /*14830*/  IMAD.MOV.U32 R80, RZ, RZ, R154 ;  /* 0x000000ffff507224 */ /* 0x000fe400078e009a */
.L_x_24107:
[----:B------:R-:W-:Y:S05]  /*14840*/  BSYNC B2 ;  /* 0x0000000000027941 */ /* 0x000fea0003800000 */
.L_x_24105:
        /* <DEDUP_REMOVED lines=16> */
.L_x_24111:
[----:B------:R-:W-:Y:S05]  /*14950*/  BSYNC B3 ;  /* 0x0000000000037941 */ /* 0x000fea0003800000 */
.L_x_24110:
        /* <DEDUP_REMOVED lines=44> */
.L_x_24109:
[----:B------:R-:W-:Y:S05]  /*14c20*/  BSYNC B2 ;  /* 0x0000000000027941 */ /* 0x000fea0003800000 */
.L_x_24108:
        /* <DEDUP_REMOVED lines=14> */
.L_x_24112:
        /* <DEDUP_REMOVED lines=12> */
.L_x_24115:
[----:B------:R-:W-:Y:S02]  /*14dd0*/  IMAD.MOV.U32 R79, RZ, RZ, R154 ;  /* 0x000000ffff4f7224 */ /* 0x000fe400078e009a */
.L_x_24116:
[----:B------:R-:W-:Y:S05]  /*14de0*/  BSYNC B2 ;  /* 0x0000000000027941 */ /* 0x000fea0003800000 */
.L_x_24114:
        /* <DEDUP_REMOVED lines=16> */
.L_x_24120:
[----:B------:R-:W-:Y:S05]  /*14ef0*/  BSYNC B3 ;  /* 0x0000000000037941 */ /* 0x000fea0003800000 */
.L_x_24119:
        /* <DEDUP_REMOVED lines=44> */
.L_x_24118:
[----:B------:R-:W-:Y:S05]  /*151c0*/  BSYNC B2 ;  /* 0x0000000000027941 */ /* 0x000fea0003800000 */
.L_x_24117:
        /* <DEDUP_REMOVED lines=9> */
.L_x_24113:
        /* <DEDUP_REMOVED lines=12> */
.L_x_24122:
[----:B------:R-:W-:Y:S02]  /*15320*/  IMAD.MOV.U32 R79, RZ, RZ, R154 ;  /* 0x000000ffff4f7224 */ /* 0x000fe400078e009a */
.L_x_24123:
[----:B------:R-:W-:Y:S05]  /*15330*/  BSYNC B2 ;  /* 0x0000000000027941 */ /* 0x000fea0003800000 */
.L_x_24121:
        /* <DEDUP_REMOVED lines=16> */
.L_x_24127:
[----:B------:R-:W-:Y:S05]  /*15440*/  BSYNC B3 ;  /* 0x0000000000037941 */ /* 0x000fea0003800000 */
.L_x_24126:
        /* <DEDUP_REMOVED lines=44> */
.L_x_24125:
[----:B------:R-:W-:Y:S05]  /*15710*/  BSYNC B2 ;  /* 0x0000000000027941 */ /* 0x000fea0003800000 */
.L_x_24124:
        /* <DEDUP_REMOVED lines=14> */
.L_x_24128:
        /* <DEDUP_REMOVED lines=12> */
.L_x_24131:
[----:B------:R-:W-:Y:S02]  /*158c0*/  IMAD.MOV.U32 R153, RZ, RZ, R154 ;  /* 0x000000ffff997224 */ /* 0x000fe400078e009a */
.L_x_24132:
[----:B------:R-:W-:Y:S05]  /*158d0*/  BSYNC B2 ;  /* 0x0000000000027941 */ /* 0x000fea0003800000 */
.L_x_24130:
        /* <DEDUP_REMOVED lines=16> */
.L_x_24136:
[----:B------:R-:W-:Y:S05]  /*159e0*/  BSYNC B3 ;  /* 0x0000000000037941 */ /* 0x000fea0003800000 */
.L_x_24135:
        /* <DEDUP_REMOVED lines=44> */
.L_x_24134:
[----:B------:R-:W-:Y:S05]  /*15cb0*/  BSYNC B2 ;  /* 0x0000000000027941 */ /* 0x000fea0003800000 */
.L_x_24133:
        /* <DEDUP_REMOVED lines=9> */
.L_x_24129:
        /* <DEDUP_REMOVED lines=12> */
.L_x_24138:
[----:B------:R-:W-:Y:S02]  /*15e10*/  IMAD.MOV.U32 R153, RZ, RZ, R154 ;  /* 0x000000ffff997224 */ /* 0x000fe400078e009a */
.L_x_24139:
[----:B------:R-:W-:Y:S05]  /*15e20*/  BSYNC B2 ;  /* 0x0000000000027941 */ /* 0x000fea0003800000 */
.L_x_24137:
        /* <DEDUP_REMOVED lines=16> */
.L_x_24143:
[----:B------:R-:W-:Y:S05]  /*15f30*/  BSYNC B3 ;  /* 0x0000000000037941 */ /* 0x000fea0003800000 */
.L_x_24142:
        /* <DEDUP_REMOVED lines=44> */
.L_x_24141:
[----:B------:R-:W-:Y:S05]  /*16200*/  BSYNC B2 ;  /* 0x0000000000027941 */ /* 0x000fea0003800000 */
.L_x_24140:
        /* <DEDUP_REMOVED lines=12> */
.L_x_24144:
        /* <DEDUP_REMOVED lines=12> */
.L_x_24147:
[----:B------:R-:W-:Y:S02]  /*16390*/  IMAD.MOV.U32 R81, RZ, RZ, R154 ;  /* 0x000000ffff517224 */ /* 0x000fe400078e009a */
.L_x_24148:
[----:B------:R-:W-:Y:S05]  /*163a0*/  BSYNC B2 ;  /* 0x0000000000027941 */ /* 0x000fea0003800000 */
.L_x_24146:
        /* <DEDUP_REMOVED lines=16> */
.L_x_24152:
[----:B------:R-:W-:Y:S05]  /*164b0*/  BSYNC B3 ;  /* 0x0000000000037941 */ /* 0x000fea0003800000 */
.L_x_24151:
        /* <DEDUP_REMOVED lines=44> */
.L_x_24150:
[----:B------:R-:W-:Y:S05]  /*16780*/  BSYNC B2 ;  /* 0x0000000000027941 */ /* 0x000fea0003800000 */
.L_x_24149:
        /* <DEDUP_REMOVED lines=9> */
.L_x_24145:
        /* <DEDUP_REMOVED lines=12> */
.L_x_24154:
[----:B------:R-:W-:Y:S02]  /*168e0*/  IMAD.MOV.U32 R81, RZ, RZ, R154 ;  /* 0x000000ffff517224 */ /* 0x000fe400078e009a */
.L_x_24155:
[----:B------:R-:W-:Y:S05]  /*168f0*/  BSYNC B2 ;  /* 0x0000000000027941 */ /* 0x000fea0003800000 */
.L_x_24153:
        /* <DEDUP_REMOVED lines=16> */
.L_x_24159:
[----:B------:R-:W-:Y:S05]  /*16a00*/  BSYNC B3 ;  /* 0x0000000000037941 */ /* 0x000fea0003800000 */
.L_x_24158:
        /* <DEDUP_REMOVED lines=44> */
.L_x_24157:
[----:B------:R-:W-:Y:S05]  /*16cd0*/  BSYNC B2 ;  /* 0x0000000000027941 */ /* 0x000fea0003800000 */
.L_x_24156:
        /* <DEDUP_REMOVED lines=12> */
.L_x_24160:
        /* <DEDUP_REMOVED lines=12> */
.L_x_24163:
[----:B------:R-:W-:Y:S02]  /*16e60*/  IMAD.MOV.U32 R82, RZ, RZ, R154 ;  /* 0x000000ffff527224 */ /* 0x000fe400078e009a */
.L_x_24164:
[----:B------:R-:W-:Y:S05]  /*16e70*/  BSYNC B2 ;  /* 0x0000000000027941 */ /* 0x000fea0003800000 */
.L_x_24162:
        /* <DEDUP_REMOVED lines=16> */
.L_x_24168:
[----:B------:R-:W-:Y:S05]  /*16f80*/  BSYNC B3 ;  /* 0x0000000000037941 */ /* 0x000fea0003800000 */
.L_x_24167:
        /* <DEDUP_REMOVED lines=44> */
.L_x_24166:
[----:B------:R-:W-:Y:S05]  /*17250*/  BSYNC B2 ;  /* 0x0000000000027941 */ /* 0x000fea0003800000 */
.L_x_24165:
        /* <DEDUP_REMOVED lines=9> */
.L_x_24161:
        /* <DEDUP_REMOVED lines=12> */
.L_x_24170:
[----:B------:R-:W-:Y:S02]  /*173b0*/  IMAD.MOV.U32 R82, RZ, RZ, R154 ;  /* 0x000000ffff527224 */ /* 0x000fe400078e009a */
.L_x_24171:
[----:B------:R-:W-:Y:S05]  /*173c0*/  BSYNC B2 ;  /* 0x0000000000027941 */ /* 0x000fea0003800000 */
.L_x_24169:
        /* <DEDUP_REMOVED lines=16> */
.L_x_24175:
[----:B------:R-:W-:Y:S05]  /*174d0*/  BSYNC B3 ;  /* 0x0000000000037941 */ /* 0x000fea0003800000 */
.L_x_24174:
        /* <DEDUP_REMOVED lines=44> */
.L_x_24173:
[----:B------:R-:W-:Y:S05]  /*177a0*/  BSYNC B2 ;  /* 0x0000000000027941 */ /* 0x000fea0003800000 */
.L_x_24172:
        /* <DEDUP_REMOVED lines=12> */
.L_x_24176:
        /* <DEDUP_REMOVED lines=12> */
.L_x_24179:
[----:B------:R-:W-:Y:S02]  /*17930*/  IMAD.MOV.U32 R153, RZ, RZ, R154 ;  /* 0x000000ffff997224 */ /* 0x000fe400078e009a */
.L_x_24180:
[----:B------:R-:W-:Y:S05]  /*17940*/  BSYNC B2 ;  /* 0x0000000000027941 */ /* 0x000fea0003800000 */
.L_x_24178:
        /* <DEDUP_REMOVED lines=16> */
.L_x_24184:
[----:B------:R-:W-:Y:S05]  /*17a50*/  BSYNC B3 ;  /* 0x0000000000037941 */ /* 0x000fea0003800000 */
.L_x_24183:
        /* <DEDUP_REMOVED lines=44> */
.L_x_24182:
[----:B------:R-:W-:Y:S05]  /*17d20*/  BSYNC B2 ;  /* 0x0000000000027941 */ /* 0x000fea0003800000 */
.L_x_24181:
        /* <DEDUP_REMOVED lines=9> */
.L_x_24177:
        /* <DEDUP_REMOVED lines=12> */
.L_x_24186:
[----:B------:R-:W-:Y:S02]  /*17e80*/  IMAD.MOV.U32 R153, RZ, RZ, R154 ;  /* 0x000000ffff997224 */ /* 0x000fe400078e009a */
.L_x_24187:
[----:B------:R-:W-:Y:S05]  /*17e90*/  BSYNC B2 ;  /* 0x0000000000027941 */ /* 0x000fea0003800000 */
.L_x_24185:
        /* <DEDUP_REMOVED lines=16> */
.L_x_24191:
[----:B------:R-:W-:Y:S05]  /*17fa0*/  BSYNC B3 ;  /* 0x0000000000037941 */ /* 0x000fea0003800000 */
.L_x_24190:
        /* <DEDUP_REMOVED lines=44> */
.L_x_24189:
[----:B------:R-:W-:Y:S05]  /*18270*/  BSYNC B2 ;  /* 0x0000000000027941 */ /* 0x000fea0003800000 */
.L_x_24188:
        /* <DEDUP_REMOVED lines=12> */
.L_x_24192:
        /* <DEDUP_REMOVED lines=12> */
.L_x_24195:
[----:B------:R-:W-:Y:S02]  /*18400*/  IMAD.MOV.U32 R171, RZ, RZ, R154 ;  /* 0x000000ffffab7224 */ /* 0x000fe400078e009a */
.L_x_24196:
[----:B------:R-:W-:Y:S05]  /*18410*/  BSYNC B2 ;  /* 0x0000000000027941 */ /* 0x000fea0003800000 */
.L_x_24194:
        /* <DEDUP_REMOVED lines=16> */
.L_x_24200:
[----:B------:R-:W-:Y:S05]  /*18520*/  BSYNC B3 ;  /* 0x0000000000037941 */ /* 0x000fea0003800000 */
.L_x_24199:
[----:B------:R-:W-:Y:S01]  /*18530*/  LOP3.LUT R134, R134, UR5, R155, 0x96, !PT ;  /* 0x0000000586867c12 */ /* 0x000fe2000f8e969b */
[----:B------:R-:W-:Y:S01]  /*18540*/  IMAD.HI.U32 R172, R0, -0x326172a9, RZ ;  /* 0xcd9e8d5700ac7827 */ /* 0x000fe200078e00ff */
[----:B------:R-:W-:-:S03]  /*18550*/  HFMA2.MMA R153, -RZ, RZ, 0, 0 ;  /* 0x00000000ff997435 */ /* 0x000fc600000001ff */
        /* <DEDUP_REMOVED lines=41> */
.L_x_24198:
[----:B------:R-:W-:Y:S05]  /*187f0*/  BSYNC B2 ;  /* 0x0000000000027941 */ /* 0x000fea0003800000 */
.L_x_24197:
        /* <DEDUP_REMOVED lines=9> */
.L_x_24193:
        /* <DEDUP_REMOVED lines=51> */
.L_x_24201:
[----:B------:R-:W-:Y:S02]  /*18bc0*/  IADD3 R132, R132, 0x20, RZ ;  /* 0x0000002084847810 */ /* 0x000fe40007ffe0ff */
.L_x_24072:
[----:B------:R-:W-:Y:S05]  /*18bd0*/  BSYNC B1 ;  /* 0x0000000000017941 */ /* 0x000fea0003800000 */
.L_x_24071:
        /* <DEDUP_REMOVED lines=31> */
.L_x_24205:
[----:B-1----:R-:W-:Y:S02]  /*18dd0*/  IMAD.MOV.U32 R133, RZ, RZ, R154 ;  /* 0x000000ffff857224 */ /* 0x002fe400078e009a */
.L_x_24206:
[----:B------:R-:W-:Y:S05]  /*18de0*/  BSYNC B2 ;  /* 0x0000000000027941 */ /* 0x000fea0003800000 */
.L_x_24204:
        /* <DEDUP_REMOVED lines=16> */
.L_x_24210:
[----:B------:R-:W-:Y:S05]  /*18ef0*/  BSYNC B3 ;  /* 0x0000000000037941 */ /* 0x000fea0003800000 */
.L_x_24209:
        /* <DEDUP_REMOVED lines=44> */
.L_x_24208:
[----:B------:R-:W-:Y:S05]  /*191c0*/  BSYNC B2 ;  /* 0x0000000000027941 */ /* 0x000fea0003800000 */
.L_x_24207:
        /* <DEDUP_REMOVED lines=17> */
.L_x_24211:
        /* <DEDUP_REMOVED lines=12> */
.L_x_24214:
[----:B------:R-:W-:Y:S02]  /*193a0*/  IMAD.MOV.U32 R85, RZ, RZ, R154 ;  /* 0x000000ffff557224 */ /* 0x000fe400078e009a */
.L_x_24215:
[----:B------:R-:W-:Y:S05]  /*193b0*/  BSYNC B2 ;  /* 0x0000000000027941 */ /* 0x000fea0003800000 */
.L_x_24213:
        /* <DEDUP_REMOVED lines=16> */
.L_x_24219:
[----:B------:R-:W-:Y:S05]  /*194c0*/  BSYNC B3 ;  /* 0x0000000000037941 */ /* 0x000fea0003800000 */
.L_x_24218:
        /* <DEDUP_REMOVED lines=44> */
.L_x_24217:
[----:B------:R-:W-:Y:S05]  /*19790*/  BSYNC B2 ;  /* 0x0000000000027941 */ /* 0x000fea0003800000 */
.L_x_24216:
        /* <DEDUP_REMOVED lines=9> */
.L_x_24212:
        /* <DEDUP_REMOVED lines=12> */
.L_x_24221:
[----:B------:R-:W-:Y:S02]  /*198f0*/  IMAD.MOV.U32 R85, RZ, RZ, R154 ;  /* 0x000000ffff557224 */ /* 0x000fe400078e009a */
.L_x_24222:
[----:B------:R-:W-:Y:S05]  /*19900*/  BSYNC B2 ;  /* 0x0000000000027941 */ /* 0x000fea0003800000 */
.L_x_24220:
        /* <DEDUP_REMOVED lines=16> */
.L_x_24226:
[----:B------:R-:W-:Y:S05]  /*19a10*/  BSYNC B3 ;  /* 0x0000000000037941 */ /* 0x000fea0003800000 */
.L_x_24225:
        /* <DEDUP_REMOVED lines=44> */
.L_x_24224:
[----:B------:R-:W-:Y:S05]  /*19ce0*/  BSYNC B2 ;  /* 0x0000000000027941 */ /* 0x000fea0003800000 */
.L_x_24223:
        /* <DEDUP_REMOVED lines=14> */
.L_x_24227:
        /* <DEDUP_REMOVED lines=12> */
.L_x_24230:
[----:B------:R-:W-:Y:S02]  /*19e90*/  IMAD.MOV.U32 R88, RZ, RZ, R154 ;  /* 0x000000ffff587224 */ /* 0x000fe400078e009a */
.L_x_24231:
[----:B------:R-:W-:Y:S05]  /*19ea0*/  BSYNC B2 ;  /* 0x0000000000027941 */ /* 0x000fea0003800000 */
.L_x_24229:
        /* <DEDUP_REMOVED lines=16> */
.L_x_24235:
[----:B------:R-:W-:Y:S05]  /*19fb0*/  BSYNC B3 ;  /* 0x0000000000037941 */ /* 0x000fea0003800000 */
.L_x_24234:
        /* <DEDUP_REMOVED lines=44> */
.L_x_24233:
[----:B------:R-:W-:Y:S05]  /*1a280*/  BSYNC B2 ;  /* 0x0000000000027941 */ /* 0x000fea0003800000 */
.L_x_24232:
        /* <DEDUP_REMOVED lines=9> */
.L_x_24228:
        /* <DEDUP_REMOVED lines=12> */
.L_x_24237:
[----:B------:R-:W-:Y:S02]  /*1a3e0*/  IMAD.MOV.U32 R88, RZ, RZ, R154 ;  /* 0x000000ffff587224 */ /* 0x000fe400078e009a */
.L_x_24238:
[----:B------:R-:W-:Y:S05]  /*1a3f0*/  BSYNC B2 ;  /* 0x0000000000027941 */ /* 0x000fea0003800000 */
.L_x_24236:
        /* <DEDUP_REMOVED lines=16> */
.L_x_24242:
[----:B------:R-:W-:Y:S05]  /*1a500*/  BSYNC B3 ;  /* 0x0000000000037941 */ /* 0x000fea0003800000 */
.L_x_24241:
        /* <DEDUP_REMOVED lines=44> */
.L_x_24240:
[----:B------:R-:W-:Y:S05]  /*1a7d0*/  BSYNC B2 ;  /* 0x0000000000027941 */ /* 0x000fea0003800000 */
.L_x_24239:
        /* <DEDUP_REMOVED lines=14> */
.L_x_24243:
        /* <DEDUP_REMOVED lines=12> */
.L_x_24246:
[----:B------:R-:W-:Y:S02]  /*1a980*/  IMAD.MOV.U32 R87, RZ, RZ, R154 ;  /* 0x000000ffff577224 */ /* 0x000fe400078e009a */
.L_x_24247:
[----:B------:R-:W-:Y:S05]  /*1a990*/  BSYNC B2 ;  /* 0x0000000000027941 */ /* 0x000fea0003800000 */
.L_x_24245:
        /* <DEDUP_REMOVED lines=16> */
.L_x_24251:
[----:B------:R-:W-:Y:S05]  /*1aaa0*/  BSYNC B3 ;  /* 0x0000000000037941 */ /* 0x000fea0003800000 */
.L_x_24250:
        /* <DEDUP_REMOVED lines=44> */
.L_x_24249:
[----:B------:R-:W-:Y:S05]  /*1ad70*/  BSYNC B2 ;  /* 0x0000000000027941 */ /* 0x000fea0003800000 */
.L_x_24248:
        /* <DEDUP_REMOVED lines=9> */
.L_x_24244:
        /* <DEDUP_REMOVED lines=12> */
.L_x_24253:
[----:B------:R-:W-:Y:S02]  /*1aed0*/  IMAD.MOV.U32 R87, RZ, RZ, R154 ;  /* 0x000000ffff577224 */ /* 0x000fe400078e009a */
.L_x_24254:
[----:B------:R-:W-:Y:S05]  /*1aee0*/  BSYNC B2 ;  /* 0x0000000000027941 */ /* 0x000fea0003800000 */
.L_x_24252:
        /* <DEDUP_REMOVED lines=16> */
.L_x_24258:
[----:B------:R-:W-:Y:S05]  /*1aff0*/  BSYNC B3 ;  /* 0x0000000000037941 */ /* 0x000fea0003800000 */
.L_x_24257:
        /* <DEDUP_REMOVED lines=44> */
.L_x_24256:
[----:B------:R-:W-:Y:S05]  /*1b2c0*/  BSYNC B2 ;  /* 0x0000000000027941 */ /* 0x000fea0003800000 */
.L_x_24255:
        /* <DEDUP_REMOVED lines=14> */
.L_x_24259:
        /* <DEDUP_REMOVED lines=12> */
.L_x_24262:
[----:B------:R-:W-:Y:S02]  /*1b470*/  IMAD.MOV.U32 R153, RZ, RZ, R154 ;  /* 0x000000ffff997224 */ /* 0x000fe400078e009a */
.L_x_24263:
[----:B------:R-:W-:Y:S05]  /*1b480*/  BSYNC B2 ;  /* 0x0000000000027941 */ /* 0x000fea0003800000 */
.L_x_24261:
        /* <DEDUP_REMOVED lines=16> */
.L_x_24267:
[----:B------:R-:W-:Y:S05]  /*1b590*/  BSYNC B3 ;  /* 0x0000000000037941 */ /* 0x000fea0003800000 */
.L_x_24266:
        /* <DEDUP_REMOVED lines=44> */
.L_x_24265:
[----:B------:R-:W-:Y:S05]  /*1b860*/  BSYNC B2 ;  /* 0x0000000000027941 */ /* 0x000fea0003800000 */
.L_x_24264:
        /* <DEDUP_REMOVED lines=9> */
.L_x_24260:
        /* <DEDUP_REMOVED lines=12> */
.L_x_24269:
[----:B------:R-:W-:Y:S02]  /*1b9c0*/  IMAD.MOV.U32 R153, RZ, RZ, R154 ;  /* 0x000000ffff997224 */ /* 0x000fe400078e009a */
.L_x_24270:
[----:B------:R-:W-:Y:S05]  /*1b9d0*/  BSYNC B2 ;  /* 0x0000000000027941 */ /* 0x000fea0003800000 */
.L_x_24268:
        /* <DEDUP_REMOVED lines=16> */
.L_x_24274:
[----:B------:R-:W-:Y:S05]  /*1bae0*/  BSYNC B3 ;  /* 0x0000000000037941 */ /* 0x000fea0003800000 */
.L_x_24273:
        /* <DEDUP_REMOVED lines=44> */
.L_x_24272:
[----:B------:R-:W-:Y:S05]  /*1bdb0*/  BSYNC B2 ;  /* 0x0000000000027941 */ /* 0x000fea0003800000 */
.L_x_24271:
        /* <DEDUP_REMOVED lines=12> */
.L_x_24275:
        /* <DEDUP_REMOVED lines=12> */
.L_x_24278:
[----:B------:R-:W-:Y:S02]  /*1bf40*/  IMAD.MOV.U32 R89, RZ, RZ, R154 ;  /* 0x000000ffff597224 */ /* 0x000fe400078e009a */
.L_x_24279:
[----:B------:R-:W-:Y:S05]  /*1bf50*/  BSYNC B2 ;  /* 0x0000000000027941 */ /* 0x000fea0003800000 */
.L_x_24277:
        /* <DEDUP_REMOVED lines=16> */
.L_x_24283:
[----:B------:R-:W-:Y:S05]  /*1c060*/  BSYNC B3 ;  /* 0x0000000000037941 */ /* 0x000fea0003800000 */
.L_x_24282:
        /* <DEDUP_REMOVED lines=44> */
.L_x_24281:
[----:B------:R-:W-:Y:S05]  /*1c330*/  BSYNC B2 ;  /* 0x0000000000027941 */ /* 0x000fea0003800000 */
.L_x_24280:
        /* <DEDUP_REMOVED lines=9> */
.L_x_24276:
        /* <DEDUP_REMOVED lines=12> */
.L_x_24285:
[----:B------:R-:W-:Y:S02]  /*1c490*/  IMAD.MOV.U32 R89, RZ, RZ, R154 ;  /* 0x000000ffff597224 */ /* 0x000fe400078e009a */
.L_x_24286:
[----:B------:R-:W-:Y:S05]  /*1c4a0*/  BSYNC B2 ;  /* 0x0000000000027941 */ /* 0x000fea0003800000 */
.L_x_24284:
        /* <DEDUP_REMOVED lines=16> */
.L_x_24290:
[----:B------:R-:W-:Y:S05]  /*1c5b0*/  BSYNC B3 ;  /* 0x0000000000037941 */ /* 0x000fea0003800000 */
.L_x_24289:
        /* <DEDUP_REMOVED lines=44> */
.L_x_24288:
[----:B------:R-:W-:Y:S05]  /*1c880*/  BSYNC B2 ;  /* 0x0000000000027941 */ /* 0x000fea0003800000 */
.L_x_24287:
        /* <DEDUP_REMOVED lines=12> */
.L_x_24291:
        /* <DEDUP_REMOVED lines=12> */
.L_x_24294:
[----:B------:R-:W-:Y:S02]  /*1ca10*/  IMAD.MOV.U32 R90, RZ, RZ, R154 ;  /* 0x000000ffff5a7224 */ /* 0x000fe400078e009a */
.L_x_24295:
[----:B------:R-:W-:Y:S05]  /*1ca20*/  BSYNC B2 ;  /* 0x0000000000027941 */ /* 0x000fea0003800000 */
.L_x_24293:
        /* <DEDUP_REMOVED lines=16> */
.L_x_24299:
[----:B------:R-:W-:Y:S05]  /*1cb30*/  BSYNC B3 ;  /* 0x0000000000037941 */ /* 0x000fea0003800000 */
.L_x_24298:
        /* <DEDUP_REMOVED lines=44> */
.L_x_24297:
[----:B------:R-:W-:Y:S05]  /*1ce00*/  BSYNC B2 ;  /* 0x0000000000027941 */ /* 0x000fea0003800000 */
.L_x_24296:
        /* <DEDUP_REMOVED lines=9> */
.L_x_24292:
        /* <DEDUP_REMOVED lines=12> */
.L_x_24301:
[----:B------:R-:W-:Y:S02]  /*1cf60*/  IMAD.MOV.U32 R90, RZ, RZ, R154 ;  /* 0x000000ffff5a7224 */ /* 0x000fe400078e009a */
.L_x_24302:
[----:B------:R-:W-:Y:S05]  /*1cf70*/  BSYNC B2 ;  /* 0x0000000000027941 */ /* 0x000fea0003800000 */
.L_x_24300:
        /* <DEDUP_REMOVED lines=16> */
.L_x_24306:
[----:B------:R-:W-:Y:S05]  /*1d080*/  BSYNC B3 ;  /* 0x0000000000037941 */ /* 0x000fea0003800000 */
.L_x_24305:
        /* <DEDUP_REMOVED lines=44> */
.L_x_24304:
[----:B------:R-:W-:Y:S05]  /*1d350*/  BSYNC B2 ;  /* 0x0000000000027941 */ /* 0x000fea0003800000 */
.L_x_24303:
        /* <DEDUP_REMOVED lines=12> */
.L_x_24307:
        /* <DEDUP_REMOVED lines=12> */
.L_x_24310:
[----:B------:R-:W-:Y:S02]  /*1d4e0*/  IMAD.MOV.U32 R153, RZ, RZ, R154 ;  /* 0x000000ffff997224 */ /* 0x000fe400078e009a */
.L_x_24311:
[----:B------:R-:W-:Y:S05]  /*1d4f0*/  BSYNC B2 ;  /* 0x0000000000027941 */ /* 0x000fea0003800000 */
.L_x_24309:
        /* <DEDUP_REMOVED lines=16> */
.L_x_24315:
[----:B------:R-:W-:Y:S05]  /*1d600*/  BSYNC B3 ;  /* 0x0000000000037941 */ /* 0x000fea0003800000 */
.L_x_24314:
        /* <DEDUP_REMOVED lines=44> */
.L_x_24313:
[----:B------:R-:W-:Y:S05]  /*1d8d0*/  BSYNC B2 ;  /* 0x0000000000027941 */ /* 0x000fea0003800000 */
.L_x_24312:
        /* <DEDUP_REMOVED lines=9> */
.L_x_24308:
        /* <DEDUP_REMOVED lines=12> */
.L_x_24317:
[----:B------:R-:W-:Y:S02]  /*1da30*/  IMAD.MOV.U32 R153, RZ, RZ, R154 ;  /* 0x000000ffff997224 */ /* 0x000fe400078e009a */
.L_x_24318:
[----:B------:R-:W-:Y:S05]  /*1da40*/  BSYNC B2 ;  /* 0x0000000000027941 */ /* 0x000fea0003800000 */
.L_x_24316:
        /* <DEDUP_REMOVED lines=16> */
.L_x_24322:
[----:B------:R-:W-:Y:S05]  /*1db50*/  BSYNC B3 ;  /* 0x0000000000037941 */ /* 0x000fea0003800000 */
.L_x_24321:
        /* <DEDUP_REMOVED lines=44> */
.L_x_24320:
[----:B------:R-:W-:Y:S05]  /*1de20*/  BSYNC B2 ;  /* 0x0000000000027941 */ /* 0x000fea0003800000 */
.L_x_24319:
        /* <DEDUP_REMOVED lines=12> */
.L_x_24323:
        /* <DEDUP_REMOVED lines=12> */
.L_x_24326:
[----:B------:R-:W-:Y:S02]  /*1dfb0*/  IMAD.MOV.U32 R171, RZ, RZ, R154 ;  /* 0x000000ffffab7224 */ /* 0x000fe400078e009a */
.L_x_24327:
[----:B------:R-:W-:Y:S05]  /*1dfc0*/  BSYNC B2 ;  /* 0x0000000000027941 */ /* 0x000fea0003800000 */
.L_x_24325:
        /* <DEDUP_REMOVED lines=16> */
.L_x_24331:
[----:B------:R-:W-:Y:S05]  /*1e0d0*/  BSYNC B3 ;  /* 0x0000000000037941 */ /* 0x000fea0003800000 */
.L_x_24330:
        /* <DEDUP_REMOVED lines=44> */
.L_x_24329:
[----:B------:R-:W-:Y:S05]  /*1e3a0*/  BSYNC B2 ;  /* 0x0000000000027941 */ /* 0x000fea0003800000 */
.L_x_24328:
        /* <DEDUP_REMOVED lines=9> */
.L_x_24324:
        /* <DEDUP_REMOVED lines=51> */
.L_x_24332:
[----:B------:R-:W-:Y:S02]  /*1e770*/  IADD3 R132, R132, 0x20, RZ ;  /* 0x0000002084847810 */ /* 0x000fe40007ffe0ff */
.L_x_24203:
[----:B------:R-:W-:Y:S05]  /*1e780*/  BSYNC B1 ;  /* 0x0000000000017941 */ /* 0x000fea0003800000 */
.L_x_24202:
        /* <DEDUP_REMOVED lines=31> */
.L_x_24336:
[----:B-1----:R-:W-:Y:S02]  /*1e980*/  IMAD.MOV.U32 R133, RZ, RZ, R154 ;  /* 0x000000ffff857224 */ /* 0x002fe400078e009a */
.L_x_24337:
[----:B------:R-:W-:Y:S05]  /*1e990*/  BSYNC B2 ;  /* 0x0000000000027941 */ /* 0x000fea0003800000 */
.L_x_24335:
        /* <DEDUP_REMOVED lines=16> */
.L_x_24341:
[----:B------:R-:W-:Y:S05]  /*1eaa0*/  BSYNC B3 ;  /* 0x0000000000037941 */ /* 0x000fea0003800000 */
.L_x_24340:
        /* <DEDUP_REMOVED lines=44> */
.L_x_24339:
[----:B------:R-:W-:Y:S05]  /*1ed70*/  BSYNC B2 ;  /* 0x0000000000027941 */ /* 0x000fea0003800000 */
.L_x_24338:
        /* <DEDUP_REMOVED lines=17> */
.L_x_24342:
        /* <DEDUP_REMOVED lines=12> */
.L_x_24345:
[----:B------:R-:W-:Y:S02]  /*1ef50*/  IMAD.MOV.U32 R93, RZ, RZ, R154 ;  /* 0x000000ffff5d7224 */ /* 0x000fe400078e009a */
.L_x_24346:
[----:B------:R-:W-:Y:S05]  /*1ef60*/  BSYNC B2 ;  /* 0x0000000000027941 */ /* 0x000fea0003800000 */
.L_x_24344:
        /* <DEDUP_REMOVED lines=16> */
.L_x_24350:
[----:B------:R-:W-:Y:S05]  /*1f070*/  BSYNC B3 ;  /* 0x0000000000037941 */ /* 0x000fea0003800000 */
.L_x_24349:
        /* <DEDUP_REMOVED lines=44> */
.L_x_24348:
[----:B------:R-:W-:Y:S05]  /*1f340*/  BSYNC B2 ;  /* 0x0000000000027941 */ /* 0x000fea0003800000 */
.L_x_24347:
        /* <DEDUP_REMOVED lines=9> */
.L_x_24343:
        /* <DEDUP_REMOVED lines=12> */
.L_x_24352:
[----:B------:R-:W-:Y:S02]  /*1f4a0*/  IMAD.MOV.U32 R93, RZ, RZ, R154 ;  /* 0x000000ffff5d7224 */ /* 0x000fe400078e009a */
.L_x_24353:
[----:B------:R-:W-:Y:S05]  /*1f4b0*/  BSYNC B2 ;  /* 0x0000000000027941 */ /* 0x000fea0003800000 */
.L_x_24351:
        /* <DEDUP_REMOVED lines=16> */
.L_x_24357:
[----:B------:R-:W-:Y:S05]  /*1f5c0*/  BSYNC B3 ;  /* 0x0000000000037941 */ /* 0x000fea0003800000 */
.L_x_24356:
        /* <DEDUP_REMOVED lines=44> */
.L_x_24355:
[----:B------:R-:W-:Y:S05]  /*1f890*/  BSYNC B2 ;  /* 0x0000000000027941 */ /* 0x000fea0003800000 */
.L_x_24354:
        /* <DEDUP_REMOVED lines=14> */
.L_x_24358:
        /* <DEDUP_REMOVED lines=12> */
.L_x_24361:
[----:B------:R-:W-:Y:S02]  /*1fa40*/  IMAD.MOV.U32 R96, RZ, RZ, R154 ;  /* 0x000000ffff607224 */ /* 0x000fe400078e009a */
.L_x_24362:
[----:B------:R-:W-:Y:S05]  /*1fa50*/  BSYNC B2 ;  /* 0x0000000000027941 */ /* 0x000fea0003800000 */
.L_x_24360:
        /* <DEDUP_REMOVED lines=16> */
.L_x_24366:
[----:B------:R-:W-:Y:S05]  /*1fb60*/  BSYNC B3 ;  /* 0x0000000000037941 */ /* 0x000fea0003800000 */
.L_x_24365:
        /* <DEDUP_REMOVED lines=44> */
.L_x_24364:
[----:B------:R-:W-:Y:S05]  /*1fe30*/  BSYNC B2 ;  /* 0x0000000000027941 */ /* 0x000fea0003800000 */
.L_x_24363:
        /* <DEDUP_REMOVED lines=9> */
.L_x_24359:
        /* <DEDUP_REMOVED lines=12> */
.L_x_24368:
[----:B------:R-:W-:Y:S02]  /*1ff90*/  IMAD.MOV.U32 R96, RZ, RZ, R154 ;  /* 0x000000ffff607224 */ /* 0x000fe400078e009a */
.L_x_24369:
[----:B------:R-:W-:Y:S05]  /*1ffa0*/  BSYNC B2 ;  /* 0x0000000000027941 */ /* 0x000fea0003800000 */
.L_x_24367:
        /* <DEDUP_REMOVED lines=16> */
.L_x_24373:
[----:B------:R-:W-:Y:S05]  /*200b0*/  BSYNC B3 ;  /* 0x0000000000037941 */ /* 0x000fea0003800000 */
.L_x_24372:
        /* <DEDUP_REMOVED lines=44> */
.L_x_24371:
[----:B------:R-:W-:Y:S05]  /*20380*/  BSYNC B2 ;  /* 0x0000000000027941 */ /* 0x000fea0003800000 */
.L_x_24370:
        /* <DEDUP_REMOVED lines=14> */
.L_x_24374:
        /* <DEDUP_REMOVED lines=12> */
.L_x_24377:
[----:B------:R-:W-:Y:S02]  /*20530*/  IMAD.MOV.U32 R95, RZ, RZ, R154 ;  /* 0x000000ffff5f7224 */ /* 0x000fe400078e009a */
.L_x_24378:
[----:B------:R-:W-:Y:S05]  /*20540*/  BSYNC B2 ;  /* 0x0000000000027941 */ /* 0x000fea0003800000 */
.L_x_24376:
        /* <DEDUP_REMOVED lines=16> */
.L_x_24382:
[----:B------:R-:W-:Y:S05]  /*20650*/  BSYNC B3 ;  /* 0x0000000000037941 */ /* 0x000fea0003800000 */
.L_x_24381:
        /* <DEDUP_REMOVED lines=44> */
.L_x_24380:
[----:B------:R-:W-:Y:S05]  /*20920*/  BSYNC B2 ;  /* 0x0000000000027941 */ /* 0x000fea0003800000 */
.L_x_24379:
        /* <DEDUP_REMOVED lines=9> */
.L_x_24375:
        /* <DEDUP_REMOVED lines=12> */
.L_x_24384:
[----:B------:R-:W-:Y:S02]  /*20a80*/  IMAD.MOV.U32 R95, RZ, RZ, R154 ;  /* 0x000000ffff5f7224 */ /* 0x000fe400078e009a */
.L_x_24385:
[----:B------:R-:W-:Y:S05]  /*20a90*/  BSYNC B2 ;  /* 0x0000000000027941 */ /* 0x000fea0003800000 */
.L_x_24383:
        /* <DEDUP_REMOVED lines=16> */
.L_x_24389:
[----:B------:R-:W-:Y:S05]  /*20ba0*/  BSYNC B3 ;  /* 0x0000000000037941 */ /* 0x000fea0003800000 */
.L_x_24388:
        /* <DEDUP_REMOVED lines=44> */
.L_x_24387:
[----:B------:R-:W-:Y:S05]  /*20e70*/  BSYNC B2 ;  /* 0x0000000000027941 */ /* 0x000fea0003800000 */
.L_x_24386:
        /* <DEDUP_REMOVED lines=14> */
.L_x_24390:
        /* <DEDUP_REMOVED lines=12> */
.L_x_24393:
[----:B------:R-:W-:Y:S02]  /*21020*/  IMAD.MOV.U32 R153, RZ, RZ, R154 ;  /* 0x000000ffff997224 */ /* 0x000fe400078e009a */
.L_x_24394:
[----:B------:R-:W-:Y:S05]  /*21030*/  BSYNC B2 ;  /* 0x0000000000027941 */ /* 0x000fea0003800000 */
.L_x_24392:
        /* <DEDUP_REMOVED lines=16> */
.L_x_24398:
[----:B------:R-:W-:Y:S05]  /*21140*/  BSYNC B3 ;  /* 0x0000000000037941 */ /* 0x000fea0003800000 */
.L_x_24397:
        /* <DEDUP_REMOVED lines=44> */
.L_x_24396:
[----:B------:R-:W-:Y:S05]  /*21410*/  BSYNC B2 ;  /* 0x0000000000027941 */ /* 0x000fea0003800000 */
.L_x_24395:
        /* <DEDUP_REMOVED lines=9> */
.L_x_24391:
        /* <DEDUP_REMOVED lines=12> */
.L_x_24400:
[----:B------:R-:W-:Y:S02]  /*21570*/  IMAD.MOV.U32 R153, RZ, RZ, R154 ;  /* 0x000000ffff997224 */ /* 0x000fe400078e009a */
.L_x_24401:
[----:B------:R-:W-:Y:S05]  /*21580*/  BSYNC B2 ;  /* 0x0000000000027941 */ /* 0x000fea0003800000 */
.L_x_24399:
        /* <DEDUP_REMOVED lines=16> */
.L_x_24405:
[----:B------:R-:W-:Y:S05]  /*21690*/  BSYNC B3 ;  /* 0x0000000000037941 */ /* 0x000fea0003800000 */
.L_x_24404:
        /* <DEDUP_REMOVED lines=44> */
.L_x_24403:
[----:B------:R-:W-:Y:S05]  /*21960*/  BSYNC B2 ;  /* 0x0000000000027941 */ /* 0x000fea0003800000 */
.L_x_24402:
        /* <DEDUP_REMOVED lines=12> */
.L_x_24406:
        /* <DEDUP_REMOVED lines=12> */
.L_x_24409:
[----:B------:R-:W-:Y:S02]  /*21af0*/  IMAD.MOV.U32 R97, RZ, RZ, R154 ;  /* 0x000000ffff617224 */ /* 0x000fe400078e009a */
.L_x_24410:
[----:B------:R-:W-:Y:S05]  /*21b00*/  BSYNC B2 ;  /* 0x0000000000027941 */ /* 0x000fea0003800000 */
.L_x_24408:
        /* <DEDUP_REMOVED lines=16> */
.L_x_24414:
[----:B------:R-:W-:Y:S05]  /*21c10*/  BSYNC B3 ;  /* 0x0000000000037941 */ /* 0x000fea0003800000 */
.L_x_24413:
        /* <DEDUP_REMOVED lines=44> */
.L_x_24412:
[----:B------:R-:W-:Y:S05]  /*21ee0*/  BSYNC B2 ;  /* 0x0000000000027941 */ /* 0x000fea0003800000 */
.L_x_24411:
        /* <DEDUP_REMOVED lines=9> */
.L_x_24407:
        /* <DEDUP_REMOVED lines=12> */
.L_x_24416:
[----:B------:R-:W-:Y:S02]  /*22040*/  IMAD.MOV.U32 R97, RZ, RZ, R154 ;  /* 0x000000ffff617224 */ /* 0x000fe400078e009a */
.L_x_24417:
[----:B------:R-:W-:Y:S05]  /*22050*/  BSYNC B2 ;  /* 0x0000000000027941 */ /* 0x000fea0003800000 */
.L_x_24415:
        /* <DEDUP_REMOVED lines=16> */
.L_x_24421:
[----:B------:R-:W-:Y:S05]  /*22160*/  BSYNC B3 ;  /* 0x0000000000037941 */ /* 0x000fea0003800000 */
.L_x_24420:
        /* <DEDUP_REMOVED lines=44> */
.L_x_24419:
[----:B------:R-:W-:Y:S05]  /*22430*/  BSYNC B2 ;  /* 0x0000000000027941 */ /* 0x000fea0003800000 */
.L_x_24418:
        /* <DEDUP_REMOVED lines=12> */
.L_x_24422:
        /* <DEDUP_REMOVED lines=12> */
.L_x_24425:
[----:B------:R-:W-:Y:S02]  /*225c0*/  IMAD.MOV.U32 R98, RZ, RZ, R154 ;  /* 0x000000ffff627224 */ /* 0x000fe400078e009a */
.L_x_24426:
[----:B------:R-:W-:Y:S05]  /*225d0*/  BSYNC B2 ;  /* 0x0000000000027941 */ /* 0x000fea0003800000 */
.L_x_24424:
        /* <DEDUP_REMOVED lines=16> */
.L_x_24430:
[----:B------:R-:W-:Y:S05]  /*226e0*/  BSYNC B3 ;  /* 0x0000000000037941 */ /* 0x000fea0003800000 */
.L_x_24429:
        /* <DEDUP_REMOVED lines=44> */
.L_x_24428:
[----:B------:R-:W-:Y:S05]  /*229b0*/  BSYNC B2 ;  /* 0x0000000000027941 */ /* 0x000fea0003800000 */
.L_x_24427:
        /* <DEDUP_REMOVED lines=9> */
.L_x_24423:
        /* <DEDUP_REMOVED lines=12> */
.L_x_24432:
[----:B------:R-:W-:Y:S02]  /*22b10*/  IMAD.MOV.U32 R98, RZ, RZ, R154 ;  /* 0x000000ffff627224 */ /* 0x000fe400078e009a */
.L_x_24433:
[----:B------:R-:W-:Y:S05]  /*22b20*/  BSYNC B2 ;  /* 0x0000000000027941 */ /* 0x000fea0003800000 */
.L_x_24431:
        /* <DEDUP_REMOVED lines=16> */
.L_x_24437:
[----:B------:R-:W-:Y:S05]  /*22c30*/  BSYNC B3 ;  /* 0x0000000000037941 */ /* 0x000fea0003800000 */
.L_x_24436:
        /* <DEDUP_REMOVED lines=44> */
.L_x_24435:
[----:B------:R-:W-:Y:S05]  /*22f00*/  BSYNC B2 ;  /* 0x0000000000027941 */ /* 0x000fea0003800000 */
.L_x_24434:
        /* <DEDUP_REMOVED lines=12> */
.L_x_24438:
        /* <DEDUP_REMOVED lines=12> */
.L_x_24441:
[----:B------:R-:W-:Y:S02]  /*23090*/  IMAD.MOV.U32 R153, RZ, RZ, R154 ;  /* 0x000000ffff997224 */ /* 0x000fe400078e009a */
.L_x_24442:
[----:B------:R-:W-:Y:S05]  /*230a0*/  BSYNC B2 ;  /* 0x0000000000027941 */ /* 0x000fea0003800000 */
.L_x_24440:
        /* <DEDUP_REMOVED lines=16> */
.L_x_24446:
[----:B------:R-:W-:Y:S05]  /*231b0*/  BSYNC B3 ;  /* 0x0000000000037941 */ /* 0x000fea0003800000 */
.L_x_24445:
        /* <DEDUP_REMOVED lines=44> */
.L_x_24444:
[----:B------:R-:W-:Y:S05]  /*23480*/  BSYNC B2 ;  /* 0x0000000000027941 */ /* 0x000fea0003800000 */
.L_x_24443:
        /* <DEDUP_REMOVED lines=9> */
.L_x_24439:
        /* <DEDUP_REMOVED lines=12> */
.L_x_24448:
[----:B------:R-:W-:Y:S02]  /*235e0*/  IMAD.MOV.U32 R153, RZ, RZ, R154 ;  /* 0x000000ffff997224 */ /* 0x000fe400078e009a */
.L_x_24449:
[----:B------:R-:W-:Y:S05]  /*235f0*/  BSYNC B2 ;  /* 0x0000000000027941 */ /* 0x000fea0003800000 */
.L_x_24447:
        /* <DEDUP_REMOVED lines=16> */
.L_x_24453:
[----:B------:R-:W-:Y:S05]  /*23700*/  BSYNC B3 ;  /* 0x0000000000037941 */ /* 0x000fea0003800000 */
.L_x_24452:
        /* <DEDUP_REMOVED lines=44> */
.L_x_24451:
[----:B------:R-:W-:Y:S05]  /*239d0*/  BSYNC B2 ;  /* 0x0000000000027941 */ /* 0x000fea0003800000 */
.L_x_24450:
        /* <DEDUP_REMOVED lines=12> */
.L_x_24454:
        /* <DEDUP_REMOVED lines=12> */
.L_x_24457:
[----:B------:R-:W-:Y:S02]  /*23b60*/  IMAD.MOV.U32 R171, RZ, RZ, R154 ;  /* 0x000000ffffab7224 */ /* 0x000fe400078e009a */
.L_x_24458:
[----:B------:R-:W-:Y:S05]  /*23b70*/  BSYNC B2 ;  /* 0x0000000000027941 */ /* 0x000fea0003800000 */
.L_x_24456:
        /* <DEDUP_REMOVED lines=16> */
.L_x_24462:
[----:B------:R-:W-:Y:S05]  /*23c80*/  BSYNC B3 ;  /* 0x0000000000037941 */ /* 0x000fea0003800000 */
.L_x_24461:
        /* <DEDUP_REMOVED lines=44> */
.L_x_24460:
[----:B------:R-:W-:Y:S05]  /*23f50*/  BSYNC B2 ;  /* 0x0000000000027941 */ /* 0x000fea0003800000 */
.L_x_24459:
        /* <DEDUP_REMOVED lines=9> */
.L_x_24455:
        /* <DEDUP_REMOVED lines=51> */
.L_x_24463:
[----:B------:R-:W-:Y:S02]  /*24320*/  IADD3 R132, R132, 0x20, RZ ;  /* 0x0000002084847810 */ /* 0x000fe40007ffe0ff */
.L_x_24334:
[----:B------:R-:W-:Y:S05]  /*24330*/  BSYNC B1 ;  /* 0x0000000000017941 */ /* 0x000fea0003800000 */
.L_x_24333:
        /* <DEDUP_REMOVED lines=31> */
.L_x_24467:
[----:B-1----:R-:W-:Y:S02]  /*24530*/  IMAD.MOV.U32 R133, RZ, RZ, R154 ;  /* 0x000000ffff857224 */ /* 0x002fe400078e009a */
.L_x_24468:
[----:B------:R-:W-:Y:S05]  /*24540*/  BSYNC B2 ;  /* 0x0000000000027941 */ /* 0x000fea0003800000 */
.L_x_24466:
        /* <DEDUP_REMOVED lines=16> */
.L_x_24472:
[----:B------:R-:W-:Y:S05]  /*24650*/  BSYNC B3 ;  /* 0x0000000000037941 */ /* 0x000fea0003800000 */
.L_x_24471:
        /* <DEDUP_REMOVED lines=44> */
.L_x_24470:
[----:B------:R-:W-:Y:S05]  /*24920*/  BSYNC B2 ;  /* 0x0000000000027941 */ /* 0x000fea0003800000 */
.L_x_24469:
        /* <DEDUP_REMOVED lines=17> */
.L_x_24473:
        /* <DEDUP_REMOVED lines=12> */
.L_x_24476:
[----:B------:R-:W-:Y:S02]  /*24b00*/  IMAD.MOV.U32 R101, RZ, RZ, R154 ;  /* 0x000000ffff657224 */ /* 0x000fe400078e009a */
.L_x_24477:
[----:B------:R-:W-:Y:S05]  /*24b10*/  BSYNC B2 ;  /* 0x0000000000027941 */ /* 0x000fea0003800000 */
.L_x_24475:
        /* <DEDUP_REMOVED lines=16> */
.L_x_24481:
[----:B------:R-:W-:Y:S05]  /*24c20*/  BSYNC B3 ;  /* 0x0000000000037941 */ /* 0x000fea0003800000 */
.L_x_24480:
        /* <DEDUP_REMOVED lines=44> */
.L_x_24479:
[----:B------:R-:W-:Y:S05]  /*24ef0*/  BSYNC B2 ;  /* 0x0000000000027941 */ /* 0x000fea0003800000 */
.L_x_24478:
        /* <DEDUP_REMOVED lines=9> */
.L_x_24474:
        /* <DEDUP_REMOVED lines=12> */
.L_x_24483:
[----:B------:R-:W-:Y:S02]  /*25050*/  IMAD.MOV.U32 R101, RZ, RZ, R154 ;  /* 0x000000ffff657224 */ /* 0x000fe400078e009a */
.L_x_24484:
[----:B------:R-:W-:Y:S05]  /*25060*/  BSYNC B2 ;  /* 0x0000000000027941 */ /* 0x000fea0003800000 */
.L_x_24482:
        /* <DEDUP_REMOVED lines=16> */
.L_x_24488:
[----:B------:R-:W-:Y:S05]  /*25170*/  BSYNC B3 ;  /* 0x0000000000037941 */ /* 0x000fea0003800000 */
.L_x_24487:
        /* <DEDUP_REMOVED lines=44> */
.L_x_24486:
[----:B------:R-:W-:Y:S05]  /*25440*/  BSYNC B2 ;  /* 0x0000000000027941 */ /* 0x000fea0003800000 */
.L_x_24485:
        /* <DEDUP_REMOVED lines=14> */
.L_x_24489:
        /* <DEDUP_REMOVED lines=12> */
.L_x_24492:
[----:B------:R-:W-:Y:S02]  /*255f0*/  MOV R104, R154 ;  /* 0x0000009a00687202 */ /* 0x000fe40000000f00 */
.L_x_24493:
[----:B------:R-:W-:Y:S05]  /*25600*/  BSYNC B2 ;  /* 0x0000000000027941 */ /* 0x000fea0003800000 */
.L_x_24491:
        /* <DEDUP_REMOVED lines=16> */
.L_x_24497:
[----:B------:R-:W-:Y:S05]  /*25710*/  BSYNC B3 ;  /* 0x0000000000037941 */ /* 0x000fea0003800000 */
.L_x_24496:
        /* <DEDUP_REMOVED lines=44> */
.L_x_24495:
[----:B------:R-:W-:Y:S05]  /*259e0*/  BSYNC B2 ;  /* 0x0000000000027941 */ /* 0x000fea0003800000 */
.L_x_24494:
        /* <DEDUP_REMOVED lines=9> */
.L_x_24490:
        /* <DEDUP_REMOVED lines=12> */
.L_x_24499:
[----:B------:R-:W-:Y:S02]  /*25b40*/  IMAD.MOV.U32 R104, RZ, RZ, R154 ;  /* 0x000000ffff687224 */ /* 0x000fe400078e009a */
.L_x_24500:
[----:B------:R-:W-:Y:S05]  /*25b50*/  BSYNC B2 ;  /* 0x0000000000027941 */ /* 0x000fea0003800000 */
.L_x_24498:
        /* <DEDUP_REMOVED lines=16> */
.L_x_24504:
[----:B------:R-:W-:Y:S05]  /*25c60*/  BSYNC B3 ;  /* 0x0000000000037941 */ /* 0x000fea0003800000 */
.L_x_24503:
        /* <DEDUP_REMOVED lines=44> */
.L_x_24502:
[----:B------:R-:W-:Y:S05]  /*25f30*/  BSYNC B2 ;  /* 0x0000000000027941 */ /* 0x000fea0003800000 */
.L_x_24501:
        /* <DEDUP_REMOVED lines=14> */
.L_x_24505:
        /* <DEDUP_REMOVED lines=12> */
.L_x_24508:
[----:B------:R-:W-:Y:S02]  /*260e0*/  IMAD.MOV.U32 R103, RZ, RZ, R154 ;  /* 0x000000ffff677224 */ /* 0x000fe400078e009a */
.L_x_24509:
[----:B------:R-:W-:Y:S05]  /*260f0*/  BSYNC B2 ;  /* 0x0000000000027941 */ /* 0x000fea0003800000 */
.L_x_24507:
        /* <DEDUP_REMOVED lines=16> */
.L_x_24513:
[----:B------:R-:W-:Y:S05]  /*26200*/  BSYNC B3 ;  /* 0x0000000000037941 */ /* 0x000fea0003800000 */
.L_x_24512:
        /* <DEDUP_REMOVED lines=44> */
.L_x_24511:
[----:B------:R-:W-:Y:S05]  /*264d0*/  BSYNC B2 ;  /* 0x0000000000027941 */ /* 0x000fea0003800000 */
.L_x_24510:
        /* <DEDUP_REMOVED lines=9> */
.L_x_24506:
        /* <DEDUP_REMOVED lines=12> */
.L_x_24515:
[----:B------:R-:W-:Y:S02]  /*26630*/  IMAD.MOV.U32 R103, RZ, RZ, R154 ;  /* 0x000000ffff677224 */ /* 0x000fe400078e009a */
.L_x_24516:
[----:B------:R-:W-:Y:S05]  /*26640*/  BSYNC B2 ;  /* 0x0000000000027941 */ /* 0x000fea0003800000 */
.L_x_24514:
        /* <DEDUP_REMOVED lines=16> */
.L_x_24520:
[----:B------:R-:W-:Y:S05]  /*26750*/  BSYNC B3 ;  /* 0x0000000000037941 */ /* 0x000fea0003800000 */
.L_x_24519:
        /* <DEDUP_REMOVED lines=44> */
.L_x_24518:
[----:B------:R-:W-:Y:S05]  /*26a20*/  BSYNC B2 ;  /* 0x0000000000027941 */ /* 0x000fea0003800000 */
.L_x_24517:
        /* <DEDUP_REMOVED lines=14> */
.L_x_24521:
        /* <DEDUP_REMOVED lines=12> */
.L_x_24524:
[----:B------:R-:W-:Y:S02]  /*26bd0*/  IMAD.MOV.U32 R153, RZ, RZ, R154 ;  /* 0x000000ffff997224 */ /* 0x000fe400078e009a */
.L_x_24525:
[----:B------:R-:W-:Y:S05]  /*26be0*/  BSYNC B2 ;  /* 0x0000000000027941 */ /* 0x000fea0003800000 */
.L_x_24523:
        /* <DEDUP_REMOVED lines=16> */
.L_x_24529:
[----:B------:R-:W-:Y:S05]  /*26cf0*/  BSYNC B3 ;  /* 0x0000000000037941 */ /* 0x000fea0003800000 */
.L_x_24528:
        /* <DEDUP_REMOVED lines=44> */
.L_x_24527:
[----:B------:R-:W-:Y:S05]  /*26fc0*/  BSYNC B2 ;  /* 0x0000000000027941 */ /* 0x000fea0003800000 */
.L_x_24526:
        /* <DEDUP_REMOVED lines=9> */
.L_x_24522:
        /* <DEDUP_REMOVED lines=12> */
.L_x_24531:
[----:B------:R-:W-:Y:S02]  /*27120*/  IMAD.MOV.U32 R153, RZ, RZ, R154 ;  /* 0x000000ffff997224 */ /* 0x000fe400078e009a */
.L_x_24532:
[----:B------:R-:W-:Y:S05]  /*27130*/  BSYNC B2 ;  /* 0x0000000000027941 */ /* 0x000fea0003800000 */
.L_x_24530:
        /* <DEDUP_REMOVED lines=16> */
.L_x_24536:
[----:B------:R-:W-:Y:S05]  /*27240*/  BSYNC B3 ;  /* 0x0000000000037941 */ /* 0x000fea0003800000 */
.L_x_24535:
        /* <DEDUP_REMOVED lines=44> */
.L_x_24534:
[----:B------:R-:W-:Y:S05]  /*27510*/  BSYNC B2 ;  /* 0x0000000000027941 */ /* 0x000fea0003800000 */
.L_x_24533:
        /* <DEDUP_REMOVED lines=12> */
.L_x_24537:
        /* <DEDUP_REMOVED lines=12> */
.L_x_24540:
[----:B------:R-:W-:Y:S02]  /*276a0*/  IMAD.MOV.U32 R105, RZ, RZ, R154 ;  /* 0x000000ffff697224 */ /* 0x000fe400078e009a */
.L_x_24541:
[----:B------:R-:W-:Y:S05]  /*276b0*/  BSYNC B2 ;  /* 0x0000000000027941 */ /* 0x000fea0003800000 */
.L_x_24539:
        /* <DEDUP_REMOVED lines=16> */
.L_x_24545:
[----:B------:R-:W-:Y:S05]  /*277c0*/  BSYNC B3 ;  /* 0x0000000000037941 */ /* 0x000fea0003800000 */
.L_x_24544:
        /* <DEDUP_REMOVED lines=44> */
.L_x_24543:
[----:B------:R-:W-:Y:S05]  /*27a90*/  BSYNC B2 ;  /* 0x0000000000027941 */ /* 0x000fea0003800000 */
.L_x_24542:
        /* <DEDUP_REMOVED lines=9> */
.L_x_24538:
        /* <DEDUP_REMOVED lines=12> */
.L_x_24547:
[----:B------:R-:W-:Y:S02]  /*27bf0*/  IMAD.MOV.U32 R105, RZ, RZ, R154 ;  /* 0x000000ffff697224 */ /* 0x000fe400078e009a */
.L_x_24548:
[----:B------:R-:W-:Y:S05]  /*27c00*/  BSYNC B2 ;  /* 0x0000000000027941 */ /* 0x000fea0003800000 */
.L_x_24546:
        /* <DEDUP_REMOVED lines=16> */
.L_x_24552:
[----:B------:R-:W-:Y:S05]  /*27d10*/  BSYNC B3 ;  /* 0x0000000000037941 */ /* 0x000fea0003800000 */
.L_x_24551:
        /* <DEDUP_REMOVED lines=44> */
.L_x_24550:
[----:B------:R-:W-:Y:S05]  /*27fe0*/  BSYNC B2 ;  /* 0x0000000000027941 */ /* 0x000fea0003800000 */
.L_x_24549:
        /* <DEDUP_REMOVED lines=12> */
.L_x_24553:
        /* <DEDUP_REMOVED lines=12> */
.L_x_24556:
[----:B------:R-:W-:Y:S02]  /*28170*/  IMAD.MOV.U32 R106, RZ, RZ, R154 ;  /* 0x000000ffff6a7224 */ /* 0x000fe400078e009a */
.L_x_24557:
[----:B------:R-:W-:Y:S05]  /*28180*/  BSYNC B2 ;  /* 0x0000000000027941 */ /* 0x000fea0003800000 */
.L_x_24555:
        /* <DEDUP_REMOVED lines=16> */
.L_x_24561:
[----:B------:R-:W-:Y:S05]  /*28290*/  BSYNC B3 ;  /* 0x0000000000037941 */ /* 0x000fea0003800000 */
.L_x_24560:
        /* <DEDUP_REMOVED lines=44> */
.L_x_24559:
[----:B------:R-:W-:Y:S05]  /*28560*/  BSYNC B2 ;  /* 0x0000000000027941 */ /* 0x000fea0003800000 */
.L_x_24558:
        /* <DEDUP_REMOVED lines=9> */
.L_x_24554:
        /* <DEDUP_REMOVED lines=12> */
.L_x_24563:
[----:B------:R-:W-:Y:S02]  /*286c0*/  IMAD.MOV.U32 R106, RZ, RZ, R154 ;  /* 0x000000ffff6a7224 */ /* 0x000fe400078e009a */
.L_x_24564:
[----:B------:R-:W-:Y:S05]  /*286d0*/  BSYNC B2 ;  /* 0x0000000000027941 */ /* 0x000fea0003800000 */
.L_x_24562:
        /* <DEDUP_REMOVED lines=16> */
.L_x_24568:
[----:B------:R-:W-:Y:S05]  /*287e0*/  BSYNC B3 ;  /* 0x0000000000037941 */ /* 0x000fea0003800000 */
.L_x_24567:
        /* <DEDUP_REMOVED lines=44> */
.L_x_24566:
[----:B------:R-:W-:Y:S05]  /*28ab0*/  BSYNC B2 ;  /* 0x0000000000027941 */ /* 0x000fea0003800000 */
.L_x_24565:
        /* <DEDUP_REMOVED lines=12> */
.L_x_24569:
        /* <DEDUP_REMOVED lines=12> */
.L_x_24572:
[----:B------:R-:W-:Y:S02]  /*28c40*/  IMAD.MOV.U32 R153, RZ, RZ, R154 ;  /* 0x000000ffff997224 */ /* 0x000fe400078e009a */
.L_x_24573:
[----:B------:R-:W-:Y:S05]  /*28c50*/  BSYNC B2 ;  /* 0x0000000000027941 */ /* 0x000fea0003800000 */
.L_x_24571:
        /* <DEDUP_REMOVED lines=16> */
.L_x_24577:
[----:B------:R-:W-:Y:S05]  /*28d60*/  BSYNC B3 ;  /* 0x0000000000037941 */ /* 0x000fea0003800000 */
.L_x_24576:
        /* <DEDUP_REMOVED lines=44> */
.L_x_24575:
[----:B------:R-:W-:Y:S05]  /*29030*/  BSYNC B2 ;  /* 0x0000000000027941 */ /* 0x000fea0003800000 */
.L_x_24574:
        /* <DEDUP_REMOVED lines=9> */
.L_x_24570:
        /* <DEDUP_REMOVED lines=12> */
.L_x_24579:
[----:B------:R-:W-:Y:S02]  /*29190*/  IMAD.MOV.U32 R153, RZ, RZ, R154 ;  /* 0x000000ffff997224 */ /* 0x000fe400078e009a */
.L_x_24580:
[----:B------:R-:W-:Y:S05]  /*291a0*/  BSYNC B2 ;  /* 0x0000000000027941 */ /* 0x000fea0003800000 */
.L_x_24578:
        /* <DEDUP_REMOVED lines=16> */
.L_x_24584:
[----:B------:R-:W-:Y:S05]  /*292b0*/  BSYNC B3 ;  /* 0x0000000000037941 */ /* 0x000fea0003800000 */
.L_x_24583:
        /* <DEDUP_REMOVED lines=44> */
.L_x_24582:
[----:B------:R-:W-:Y:S05]  /*29580*/  BSYNC B2 ;  /* 0x0000000000027941 */ /* 0x000fea0003800000 */
.L_x_24581:
        /* <DEDUP_REMOVED lines=12> */
.L_x_24585:
        /* <DEDUP_REMOVED lines=12> */
.L_x_24588:
[----:B------:R-:W-:Y:S02]  /*29710*/  IMAD.MOV.U32 R171, RZ, RZ, R154 ;  /* 0x000000ffffab7224 */ /* 0x000fe400078e009a */
.L_x_24589:
[----:B------:R-:W-:Y:S05]  /*29720*/  BSYNC B2 ;  /* 0x0000000000027941 */ /* 0x000fea0003800000 */
.L_x_24587:
        /* <DEDUP_REMOVED lines=16> */
.L_x_24593:
[----:B------:R-:W-:Y:S05]  /*29830*/  BSYNC B3 ;  /* 0x0000000000037941 */ /* 0x000fea0003800000 */
.L_x_24592:
        /* <DEDUP_REMOVED lines=44> */
.L_x_24591:
[----:B------:R-:W-:Y:S05]  /*29b00*/  BSYNC B2 ;  /* 0x0000000000027941 */ /* 0x000fea0003800000 */
.L_x_24590:
        /* <DEDUP_REMOVED lines=9> */
.L_x_24586:
        /* <DEDUP_REMOVED lines=51> */
.L_x_24594:
[----:B------:R-:W-:Y:S02]  /*29ed0*/  IADD3 R132, R132, 0x20, RZ ;  /* 0x0000002084847810 */ /* 0x000fe40007ffe0ff */
.L_x_24465:
[----:B------:R-:W-:Y:S05]  /*29ee0*/  BSYNC B1 ;  /* 0x0000000000017941 */ /* 0x000fea0003800000 */
.L_x_24464:
        /* <DEDUP_REMOVED lines=31> */
.L_x_24598:
[----:B-1----:R-:W-:Y:S02]  /*2a0e0*/  IMAD.MOV.U32 R133, RZ, RZ, R154 ;  /* 0x000000ffff857224 */ /* 0x002fe400078e009a */
.L_x_24599:
[----:B------:R-:W-:Y:S05]  /*2a0f0*/  BSYNC B2 ;  /* 0x0000000000027941 */ /* 0x000fea0003800000 */
.L_x_24597:
        /* <DEDUP_REMOVED lines=16> */
.L_x_24603:
[----:B------:R-:W-:Y:S05]  /*2a200*/  BSYNC B3 ;  /* 0x0000000000037941 */ /* 0x000fea0003800000 */
.L_x_24602:
        /* <DEDUP_REMOVED lines=44> */
.L_x_24601:
[----:B------:R-:W-:Y:S05]  /*2a4d0*/  BSYNC B2 ;  /* 0x0000000000027941 */ /* 0x000fea0003800000 */
.L_x_24600:
        /* <DEDUP_REMOVED lines=17> */
.L_x_24604:
        /* <DEDUP_REMOVED lines=12> */
.L_x_24607:
[----:B------:R-:W-:Y:S02]  /*2a6b0*/  IMAD.MOV.U32 R109, RZ, RZ, R154 ;  /* 0x000000ffff6d7224 */ /* 0x000fe400078e009a */
.L_x_24608:
[----:B------:R-:W-:Y:S05]  /*2a6c0*/  BSYNC B2 ;  /* 0x0000000000027941 */ /* 0x000fea0003800000 */
.L_x_24606:
        /* <DEDUP_REMOVED lines=16> */
.L_x_24612:
[----:B------:R-:W-:Y:S05]  /*2a7d0*/  BSYNC B3 ;  /* 0x0000000000037941 */ /* 0x000fea0003800000 */
.L_x_24611:
        /* <DEDUP_REMOVED lines=44> */
.L_x_24610:
[----:B------:R-:W-:Y:S05]  /*2aaa0*/  BSYNC B2 ;  /* 0x0000000000027941 */ /* 0x000fea0003800000 */
.L_x_24609:
        /* <DEDUP_REMOVED lines=9> */
.L_x_24605:
        /* <DEDUP_REMOVED lines=12> */
.L_x_24614:
[----:B------:R-:W-:Y:S02]  /*2ac00*/  IMAD.MOV.U32 R109, RZ, RZ, R154 ;  /* 0x000000ffff6d7224 */ /* 0x000fe400078e009a */
.L_x_24615:
[----:B------:R-:W-:Y:S05]  /*2ac10*/  BSYNC B2 ;  /* 0x0000000000027941 */ /* 0x000fea0003800000 */
.L_x_24613:
        /* <DEDUP_REMOVED lines=16> */
.L_x_24619:
[----:B------:R-:W-:Y:S05]  /*2ad20*/  BSYNC B3 ;  /* 0x0000000000037941 */ /* 0x000fea0003800000 */
.L_x_24618:
        /* <DEDUP_REMOVED lines=44> */
.L_x_24617:
[----:B------:R-:W-:Y:S05]  /*2aff0*/  BSYNC B2 ;  /* 0x0000000000027941 */ /* 0x000fea0003800000 */
.L_x_24616:
        /* <DEDUP_REMOVED lines=14> */
.L_x_24620:
        /* <DEDUP_REMOVED lines=12> */
.L_x_24623:
[----:B------:R-:W-:Y:S02]  /*2b1a0*/  IMAD.MOV.U32 R112, RZ, RZ, R154 ;  /* 0x000000ffff707224 */ /* 0x000fe400078e009a */
.L_x_24624:
[----:B------:R-:W-:Y:S05]  /*2b1b0*/  BSYNC B2 ;  /* 0x0000000000027941 */ /* 0x000fea0003800000 */
.L_x_24622:
        /* <DEDUP_REMOVED lines=16> */
.L_x_24628:
[----:B------:R-:W-:Y:S05]  /*2b2c0*/  BSYNC B3 ;  /* 0x0000000000037941 */ /* 0x000fea0003800000 */
.L_x_24627:
        /* <DEDUP_REMOVED lines=44> */
.L_x_24626:
[----:B------:R-:W-:Y:S05]  /*2b590*/  BSYNC B2 ;  /* 0x0000000000027941 */ /* 0x000fea0003800000 */
.L_x_24625:
        /* <DEDUP_REMOVED lines=9> */
.L_x_24621:
        /* <DEDUP_REMOVED lines=12> */
.L_x_24630:
[----:B------:R-:W-:Y:S02]  /*2b6f0*/  IMAD.MOV.U32 R112, RZ, RZ, R154 ;  /* 0x000000ffff707224 */ /* 0x000fe400078e009a */
.L_x_24631:
[----:B------:R-:W-:Y:S05]  /*2b700*/  BSYNC B2 ;  /* 0x0000000000027941 */ /* 0x000fea0003800000 */
.L_x_24629:
        /* <DEDUP_REMOVED lines=16> */
.L_x_24635:
[----:B------:R-:W-:Y:S05]  /*2b810*/  BSYNC B3 ;  /* 0x0000000000037941 */ /* 0x000fea0003800000 */
.L_x_24634:
        /* <DEDUP_REMOVED lines=44> */
.L_x_24633:
[----:B------:R-:W-:Y:S05]  /*2bae0*/  BSYNC B2 ;  /* 0x0000000000027941 */ /* 0x000fea0003800000 */
.L_x_24632:
        /* <DEDUP_REMOVED lines=14> */
.L_x_24636:
        /* <DEDUP_REMOVED lines=12> */
.L_x_24639:
[----:B------:R-:W-:Y:S02]  /*2bc90*/  IMAD.MOV.U32 R111, RZ, RZ, R154 ;  /* 0x000000ffff6f7224 */ /* 0x000fe400078e009a */
.L_x_24640:
[----:B------:R-:W-:Y:S05]  /*2bca0*/  BSYNC B2 ;  /* 0x0000000000027941 */ /* 0x000fea0003800000 */
.L_x_24638:
        /* <DEDUP_REMOVED lines=16> */
.L_x_24644:
[----:B------:R-:W-:Y:S05]  /*2bdb0*/  BSYNC B3 ;  /* 0x0000000000037941 */ /* 0x000fea0003800000 */
.L_x_24643:
        /* <DEDUP_REMOVED lines=44> */
.L_x_24642:
[----:B------:R-:W-:Y:S05]  /*2c080*/  BSYNC B2 ;  /* 0x0000000000027941 */ /* 0x000fea0003800000 */
.L_x_24641:
        /* <DEDUP_REMOVED lines=9> */
.L_x_24637:
        /* <DEDUP_REMOVED lines=12> */
.L_x_24646:
[----:B------:R-:W-:Y:S02]  /*2c1e0*/  IMAD.MOV.U32 R111, RZ, RZ, R154 ;  /* 0x000000ffff6f7224 */ /* 0x000fe400078e009a */
.L_x_24647:
[----:B------:R-:W-:Y:S05]  /*2c1f0*/  BSYNC B2 ;  /* 0x0000000000027941 */ /* 0x000fea0003800000 */
.L_x_24645:
        /* <DEDUP_REMOVED lines=16> */
.L_x_24651:
[----:B------:R-:W-:Y:S05]  /*2c300*/  BSYNC B3 ;  /* 0x0000000000037941 */ /* 0x000fea0003800000 */
.L_x_24650:
        /* <DEDUP_REMOVED lines=44> */
.L_x_24649:
[----:B------:R-:W-:Y:S05]  /*2c5d0*/  BSYNC B2 ;  /* 0x0000000000027941 */ /* 0x000fea0003800000 */
.L_x_24648:
        /* <DEDUP_REMOVED lines=14> */
.L_x_24652:
        /* <DEDUP_REMOVED lines=12> */
.L_x_24655:
[----:B------:R-:W-:Y:S02]  /*2c780*/  IMAD.MOV.U32 R153, RZ, RZ, R154 ;  /* 0x000000ffff997224 */ /* 0x000fe400078e009a */
.L_x_24656:
[----:B------:R-:W-:Y:S05]  /*2c790*/  BSYNC B2 ;  /* 0x0000000000027941 */ /* 0x000fea0003800000 */
.L_x_24654:
        /* <DEDUP_REMOVED lines=16> */
.L_x_24660:
[----:B------:R-:W-:Y:S05]  /*2c8a0*/  BSYNC B3 ;  /* 0x0000000000037941 */ /* 0x000fea0003800000 */
.L_x_24659:
        /* <DEDUP_REMOVED lines=44> */
.L_x_24658:
[----:B------:R-:W-:Y:S05]  /*2cb70*/  BSYNC B2 ;  /* 0x0000000000027941 */ /* 0x000fea0003800000 */
.L_x_24657:
        /* <DEDUP_REMOVED lines=9> */
.L_x_24653:
        /* <DEDUP_REMOVED lines=12> */
.L_x_24662:
[----:B------:R-:W-:Y:S02]  /*2ccd0*/  IMAD.MOV.U32 R153, RZ, RZ, R154 ;  /* 0x000000ffff997224 */ /* 0x000fe400078e009a */
.L_x_24663:
[----:B------:R-:W-:Y:S05]  /*2cce0*/  BSYNC B2 ;  /* 0x0000000000027941 */ /* 0x000fea0003800000 */
.L_x_24661:
        /* <DEDUP_REMOVED lines=16> */
.L_x_24667:
[----:B------:R-:W-:Y:S05]  /*2cdf0*/  BSYNC B3 ;  /* 0x0000000000037941 */ /* 0x000fea0003800000 */
.L_x_24666:
        /* <DEDUP_REMOVED lines=44> */
.L_x_24665:
[----:B------:R-:W-:Y:S05]  /*2d0c0*/  BSYNC B2 ;  /* 0x0000000000027941 */ /* 0x000fea0003800000 */
.L_x_24664:
        /* <DEDUP_REMOVED lines=12> */
.L_x_24668:
        /* <DEDUP_REMOVED lines=12> */
.L_x_24671:
[----:B------:R-:W-:Y:S02]  /*2d250*/  IMAD.MOV.U32 R113, RZ, RZ, R154 ;  /* 0x000000ffff717224 */ /* 0x000fe400078e009a */
.L_x_24672:
[----:B------:R-:W-:Y:S05]  /*2d260*/  BSYNC B2 ;  /* 0x0000000000027941 */ /* 0x000fea0003800000 */
.L_x_24670:
        /* <DEDUP_REMOVED lines=16> */
.L_x_24676:
[----:B------:R-:W-:Y:S05]  /*2d370*/  BSYNC B3 ;  /* 0x0000000000037941 */ /* 0x000fea0003800000 */
.L_x_24675:
        /* <DEDUP_REMOVED lines=44> */
.L_x_24674:
[----:B------:R-:W-:Y:S05]  /*2d640*/  BSYNC B2 ;  /* 0x0000000000027941 */ /* 0x000fea0003800000 */
.L_x_24673:
        /* <DEDUP_REMOVED lines=9> */
.L_x_24669:
        /* <DEDUP_REMOVED lines=12> */
.L_x_24678:
[----:B------:R-:W-:Y:S02]  /*2d7a0*/  IMAD.MOV.U32 R113, RZ, RZ, R154 ;  /* 0x000000ffff717224 */ /* 0x000fe400078e009a */
.L_x_24679:
[----:B------:R-:W-:Y:S05]  /*2d7b0*/  BSYNC B2 ;  /* 0x0000000000027941 */ /* 0x000fea0003800000 */
.L_x_24677:
        /* <DEDUP_REMOVED lines=16> */
.L_x_24683:
[----:B------:R-:W-:Y:S05]  /*2d8c0*/  BSYNC B3 ;  /* 0x0000000000037941 */ /* 0x000fea0003800000 */
.L_x_24682:
        /* <DEDUP_REMOVED lines=44> */
.L_x_24681:
[----:B------:R-:W-:Y:S05]  /*2db90*/  BSYNC B2 ;  /* 0x0000000000027941 */ /* 0x000fea0003800000 */
.L_x_24680:
        /* <DEDUP_REMOVED lines=12> */
.L_x_24684:
        /* <DEDUP_REMOVED lines=12> */
.L_x_24687:
[----:B------:R-:W-:Y:S02]  /*2dd20*/  IMAD.MOV.U32 R114, RZ, RZ, R154 ;  /* 0x000000ffff727224 */ /* 0x000fe400078e009a */
.L_x_24688:
[----:B------:R-:W-:Y:S05]  /*2dd30*/  BSYNC B2 ;  /* 0x0000000000027941 */ /* 0x000fea0003800000 */
.L_x_24686:
        /* <DEDUP_REMOVED lines=16> */
.L_x_24692:
[----:B------:R-:W-:Y:S05]  /*2de40*/  BSYNC B3 ;  /* 0x0000000000037941 */ /* 0x000fea0003800000 */
.L_x_24691:
        /* <DEDUP_REMOVED lines=44> */
.L_x_24690:
[----:B------:R-:W-:Y:S05]  /*2e110*/  BSYNC B2 ;  /* 0x0000000000027941 */ /* 0x000fea0003800000 */
.L_x_24689:
        /* <DEDUP_REMOVED lines=9> */
.L_x_24685:
        /* <DEDUP_REMOVED lines=12> */
.L_x_24694:
[----:B------:R-:W-:Y:S02]  /*2e270*/  IMAD.MOV.U32 R114, RZ, RZ, R154 ;  /* 0x000000ffff727224 */ /* 0x000fe400078e009a */
.L_x_24695:
[----:B------:R-:W-:Y:S05]  /*2e280*/  BSYNC B2 ;  /* 0x0000000000027941 */ /* 0x000fea0003800000 */
.L_x_24693:
        /* <DEDUP_REMOVED lines=16> */
.L_x_24699:
[----:B------:R-:W-:Y:S05]  /*2e390*/  BSYNC B3 ;  /* 0x0000000000037941 */ /* 0x000fea0003800000 */
.L_x_24698:
        /* <DEDUP_REMOVED lines=44> */
.L_x_24697:
[----:B------:R-:W-:Y:S05]  /*2e660*/  BSYNC B2 ;  /* 0x0000000000027941 */ /* 0x000fea0003800000 */
.L_x_24696:
        /* <DEDUP_REMOVED lines=12> */
.L_x_24700:
        /* <DEDUP_REMOVED lines=12> */
.L_x_24703:
[----:B------:R-:W-:Y:S02]  /*2e7f0*/  IMAD.MOV.U32 R153, RZ, RZ, R154 ;  /* 0x000000ffff997224 */ /* 0x000fe400078e009a */
.L_x_24704:
[----:B------:R-:W-:Y:S05]  /*2e800*/  BSYNC B2 ;  /* 0x0000000000027941 */ /* 0x000fea0003800000 */
.L_x_24702:
        /* <DEDUP_REMOVED lines=16> */
.L_x_24708:
[----:B------:R-:W-:Y:S05]  /*2e910*/  BSYNC B3 ;  /* 0x0000000000037941 */ /* 0x000fea0003800000 */
.L_x_24707:
        /* <DEDUP_REMOVED lines=44> */
.L_x_24706:
[----:B------:R-:W-:Y:S05]  /*2ebe0*/  BSYNC B2 ;  /* 0x0000000000027941 */ /* 0x000fea0003800000 */
.L_x_24705:
        /* <DEDUP_REMOVED lines=9> */
.L_x_24701:
        /* <DEDUP_REMOVED lines=12> */
.L_x_24710:
[----:B------:R-:W-:Y:S02]  /*2ed40*/  IMAD.MOV.U32 R153, RZ, RZ, R154 ;  /* 0x000000ffff997224 */ /* 0x000fe400078e009a */
.L_x_24711:
[----:B------:R-:W-:Y:S05]  /*2ed50*/  BSYNC B2 ;  /* 0x0000000000027941 */ /* 0x000fea0003800000 */
.L_x_24709:
        /* <DEDUP_REMOVED lines=16> */
.L_x_24715:
[----:B------:R-:W-:Y:S05]  /*2ee60*/  BSYNC B3 ;  /* 0x0000000000037941 */ /* 0x000fea0003800000 */
.L_x_24714:
        /* <DEDUP_REMOVED lines=44> */
.L_x_24713:
[----:B------:R-:W-:Y:S05]  /*2f130*/  BSYNC B2 ;  /* 0x0000000000027941 */ /* 0x000fea0003800000 */
.L_x_24712:
        /* <DEDUP_REMOVED lines=12> */
.L_x_24716:
        /* <DEDUP_REMOVED lines=12> */
.L_x_24719:
[----:B------:R-:W-:Y:S02]  /*2f2c0*/  IMAD.MOV.U32 R171, RZ, RZ, R154 ;  /* 0x000000ffffab7224 */ /* 0x000fe400078e009a */
.L_x_24720:
[----:B------:R-:W-:Y:S05]  /*2f2d0*/  BSYNC B2 ;  /* 0x0000000000027941 */ /* 0x000fea0003800000 */
.L_x_24718:
        /* <DEDUP_REMOVED lines=16> */
.L_x_24724:
[----:B------:R-:W-:Y:S05]  /*2f3e0*/  BSYNC B3 ;  /* 0x0000000000037941 */ /* 0x000fea0003800000 */
.L_x_24723:
        /* <DEDUP_REMOVED lines=44> */
.L_x_24722:
[----:B------:R-:W-:Y:S05]  /*2f6b0*/  BSYNC B2 ;  /* 0x0000000000027941 */ /* 0x000fea0003800000 */
.L_x_24721:
        /* <DEDUP_REMOVED lines=9> */
.L_x_24717:
        /* <DEDUP_REMOVED lines=51> */
.L_x_24725:
[----:B------:R-:W-:Y:S02]  /*2fa80*/  IADD3 R132, R132, 0x20, RZ ;  /* 0x0000002084847810 */ /* 0x000fe40007ffe0ff */
.L_x_24596:
[----:B------:R-:W-:Y:S05]  /*2fa90*/  BSYNC B1 ;  /* 0x0000000000017941 */ /* 0x000fea0003800000 */
.L_x_24595:
        /* <DEDUP_REMOVED lines=31> */
.L_x_24729:
[----:B-1----:R-:W-:Y:S02]  /*2fc90*/  IMAD.MOV.U32 R133, RZ, RZ, R154 ;  /* 0x000000ffff857224 */ /* 0x002fe400078e009a */
.L_x_24730:
[----:B------:R-:W-:Y:S05]  /*2fca0*/  BSYNC B2 ;  /* 0x0000000000027941 */ /* 0x000fea0003800000 */
.L_x_24728:
        /* <DEDUP_REMOVED lines=16> */
.L_x_24734:
[----:B------:R-:W-:Y:S05]  /*2fdb0*/  BSYNC B3 ;  /* 0x0000000000037941 */ /* 0x000fea0003800000 */
.L_x_24733:
        /* <DEDUP_REMOVED lines=44> */
.L_x_24732:
[----:B------:R-:W-:Y:S05]  /*30080*/  BSYNC B2 ;  /* 0x0000000000027941 */ /* 0x000fea0003800000 */
.L_x_24731:
        /* <DEDUP_REMOVED lines=17> */
.L_x_24735:
        /* <DEDUP_REMOVED lines=12> */
.L_x_24738:
[----:B------:R-:W-:Y:S02]  /*30260*/  IMAD.MOV.U32 R117, RZ, RZ, R154 ;  /* 0x000000ffff757224 */ /* 0x000fe400078e009a */
.L_x_24739:
[----:B------:R-:W-:Y:S05]  /*30270*/  BSYNC B2 ;  /* 0x0000000000027941 */ /* 0x000fea0003800000 */
.L_x_24737:
        /* <DEDUP_REMOVED lines=16> */
.L_x_24743:
[----:B------:R-:W-:Y:S05]  /*30380*/  BSYNC B3 ;  /* 0x0000000000037941 */ /* 0x000fea0003800000 */
.L_x_24742:
        /* <DEDUP_REMOVED lines=44> */
.L_x_24741:
[----:B------:R-:W-:Y:S05]  /*30650*/  BSYNC B2 ;  /* 0x0000000000027941 */ /* 0x000fea0003800000 */
.L_x_24740:
        /* <DEDUP_REMOVED lines=9> */
.L_x_24736:
        /* <DEDUP_REMOVED lines=12> */
.L_x_24745:
[----:B------:R-:W-:Y:S02]  /*307b0*/  IMAD.MOV.U32 R117, RZ, RZ, R154 ;  /* 0x000000ffff757224 */ /* 0x000fe400078e009a */
.L_x_24746:
[----:B------:R-:W-:Y:S05]  /*307c0*/  BSYNC B2 ;  /* 0x0000000000027941 */ /* 0x000fea0003800000 */
.L_x_24744:
        /* <DEDUP_REMOVED lines=16> */
.L_x_24750:
[----:B------:R-:W-:Y:S05]  /*308d0*/  BSYNC B3 ;  /* 0x0000000000037941 */ /* 0x000fea0003800000 */
.L_x_24749:
        /* <DEDUP_REMOVED lines=44> */
.L_x_24748:
[----:B------:R-:W-:Y:S05]  /*30ba0*/  BSYNC B2 ;  /* 0x0000000000027941 */ /* 0x000fea0003800000 */
.L_x_24747:
        /* <DEDUP_REMOVED lines=14> */
.L_x_24751:
        /* <DEDUP_REMOVED lines=12> */
.L_x_24754:
[----:B------:R-:W-:Y:S02]  /*30d50*/  IMAD.MOV.U32 R120, RZ, RZ, R154 ;  /* 0x000000ffff787224 */ /* 0x000fe400078e009a */
.L_x_24755:
[----:B------:R-:W-:Y:S05]  /*30d60*/  BSYNC B2 ;  /* 0x0000000000027941 */ /* 0x000fea0003800000 */
.L_x_24753:
        /* <DEDUP_REMOVED lines=16> */
.L_x_24759:
[----:B------:R-:W-:Y:S05]  /*30e70*/  BSYNC B3 ;  /* 0x0000000000037941 */ /* 0x000fea0003800000 */
.L_x_24758:
        /* <DEDUP_REMOVED lines=44> */
.L_x_24757:
[----:B------:R-:W-:Y:S05]  /*31140*/  BSYNC B2 ;  /* 0x0000000000027941 */ /* 0x000fea0003800000 */
.L_x_24756:
        /* <DEDUP_REMOVED lines=9> */
.L_x_24752:
        /* <DEDUP_REMOVED lines=12> */
.L_x_24761:
[----:B------:R-:W-:Y:S02]  /*312a0*/  IMAD.MOV.U32 R120, RZ, RZ, R154 ;  /* 0x000000ffff787224 */ /* 0x000fe400078e009a */
.L_x_24762:
[----:B------:R-:W-:Y:S05]  /*312b0*/  BSYNC B2 ;  /* 0x0000000000027941 */ /* 0x000fea0003800000 */
.L_x_24760:
        /* <DEDUP_REMOVED lines=16> */
.L_x_24766:
[----:B------:R-:W-:Y:S05]  /*313c0*/  BSYNC B3 ;  /* 0x0000000000037941 */ /* 0x000fea0003800000 */
.L_x_24765:
        /* <DEDUP_REMOVED lines=44> */
.L_x_24764:
[----:B------:R-:W-:Y:S05]  /*31690*/  BSYNC B2 ;  /* 0x0000000000027941 */ /* 0x000fea0003800000 */
.L_x_24763:
        /* <DEDUP_REMOVED lines=14> */
.L_x_24767:
        /* <DEDUP_REMOVED lines=12> */
.L_x_24770:
[----:B------:R-:W-:Y:S02]  /*31840*/  IMAD.MOV.U32 R119, RZ, RZ, R154 ;  /* 0x000000ffff777224 */ /* 0x000fe400078e009a */
.L_x_24771:
[----:B------:R-:W-:Y:S05]  /*31850*/  BSYNC B2 ;  /* 0x0000000000027941 */ /* 0x000fea0003800000 */
.L_x_24769:
        /* <DEDUP_REMOVED lines=16> */
.L_x_24775:
[----:B------:R-:W-:Y:S05]  /*31960*/  BSYNC B3 ;  /* 0x0000000000037941 */ /* 0x000fea0003800000 */
.L_x_24774:
        /* <DEDUP_REMOVED lines=44> */
.L_x_24773:
[----:B------:R-:W-:Y:S05]  /*31c30*/  BSYNC B2 ;  /* 0x0000000000027941 */ /* 0x000fea0003800000 */
.L_x_24772:
        /* <DEDUP_REMOVED lines=9> */
.L_x_24768:
        /* <DEDUP_REMOVED lines=12> */
.L_x_24777:
[----:B------:R-:W-:Y:S02]  /*31d90*/  IMAD.MOV.U32 R119, RZ, RZ, R154 ;  /* 0x000000ffff777224 */ /* 0x000fe400078e009a */
.L_x_24778:
[----:B------:R-:W-:Y:S05]  /*31da0*/  BSYNC B2 ;  /* 0x0000000000027941 */ /* 0x000fea0003800000 */
.L_x_24776:
        /* <DEDUP_REMOVED lines=16> */
.L_x_24782:
[----:B------:R-:W-:Y:S05]  /*31eb0*/  BSYNC B3 ;  /* 0x0000000000037941 */ /* 0x000fea0003800000 */
.L_x_24781:
        /* <DEDUP_REMOVED lines=41> */
[----:B------:R-:W-:Y:S01]  /*32150*/  IMAD.MOV.U32 R120, RZ, RZ, RZ ;  /* 0x000000ffff787224 */ /* 0x000fe200078e00ff */
[----:B------:R-:W-:Y:S02]  /*32160*/  LOP3.LUT R149, R135, UR25, R172, 0x96, !PT ;  /* 0x0000001987957c12 */ /* 0x000fe4000f8e96ac */
[----:B------:R-:W-:Y:S02]  /*32170*/  MOV R154, R134 ;  /* 0x00000086009a7202 */ /* 0x000fe40000000f00 */
.L_x_24780:
[----:B------:R-:W-:Y:S05]  /*32180*/  BSYNC B2 ;  /* 0x0000000000027941 */ /* 0x000fea0003800000 */
.L_x_24779:
        /* <DEDUP_REMOVED lines=14> */
.L_x_24783:
        /* <DEDUP_REMOVED lines=12> */
.L_x_24786:
[----:B------:R-:W-:Y:S02]  /*32330*/  IMAD.MOV.U32 R153, RZ, RZ, R154 ;  /* 0x000000ffff997224 */ /* 0x000fe400078e009a */
.L_x_24787:
[----:B------:R-:W-:Y:S05]  /*32340*/  BSYNC B2 ;  /* 0x0000000000027941 */ /* 0x000fea0003800000 */
.L_x_24785:
        /* <DEDUP_REMOVED lines=16> */
.L_x_24791:
[----:B------:R-:W-:Y:S05]  /*32450*/  BSYNC B3 ;  /* 0x0000000000037941 */ /* 0x000fea0003800000 */
.L_x_24790:
        /* <DEDUP_REMOVED lines=44> */
.L_x_24789:
[----:B------:R-:W-:Y:S05]  /*32720*/  BSYNC B2 ;  /* 0x0000000000027941 */ /* 0x000fea0003800000 */
.L_x_24788:
        /* <DEDUP_REMOVED lines=9> */
.L_x_24784:
        /* <DEDUP_REMOVED lines=12> */
.L_x_24793:
[----:B------:R-:W-:Y:S02]  /*32880*/  IMAD.MOV.U32 R153, RZ, RZ, R154 ;  /* 0x000000ffff997224 */ /* 0x000fe400078e009a */
.L_x_24794:
[----:B------:R-:W-:Y:S05]  /*32890*/  BSYNC B2 ;  /* 0x0000000000027941 */ /* 0x000fea0003800000 */
.L_x_24792:
        /* <DEDUP_REMOVED lines=16> */
.L_x_24798:
[----:B------:R-:W-:Y:S05]  /*329a0*/  BSYNC B3 ;  /* 0x0000000000037941 */ /* 0x000fea0003800000 */
.L_x_24797:
        /* <DEDUP_REMOVED lines=44> */
.L_x_24796:
[----:B------:R-:W-:Y:S05]  /*32c70*/  BSYNC B2 ;  /* 0x0000000000027941 */ /* 0x000fea0003800000 */
.L_x_24795:
        /* <DEDUP_REMOVED lines=12> */
.L_x_24799:
        /* <DEDUP_REMOVED lines=12> */
.L_x_24802:
[----:B------:R-:W-:Y:S02]  /*32e00*/  IMAD.MOV.U32 R121, RZ, RZ, R154 ;  /* 0x000000ffff797224 */ /* 0x000fe400078e009a */
.L_x_24803:
[----:B------:R-:W-:Y:S05]  /*32e10*/  BSYNC B2 ;  /* 0x0000000000027941 */ /* 0x000fea0003800000 */
.L_x_24801:
        /* <DEDUP_REMOVED lines=16> */
.L_x_24807:
[----:B------:R-:W-:Y:S05]  /*32f20*/  BSYNC B3 ;  /* 0x0000000000037941 */ /* 0x000fea0003800000 */
.L_x_24806:
        /* <DEDUP_REMOVED lines=44> */
.L_x_24805:
[----:B------:R-:W-:Y:S05]  /*331f0*/  BSYNC B2 ;  /* 0x0000000000027941 */ /* 0x000fea0003800000 */
.L_x_24804:
        /* <DEDUP_REMOVED lines=9> */
.L_x_24800:
        /* <DEDUP_REMOVED lines=12> */
.L_x_24809:
[----:B------:R-:W-:Y:S02]  /*33350*/  IMAD.MOV.U32 R121, RZ, RZ, R154 ;  /* 0x000000ffff797224 */ /* 0x000fe400078e009a */
.L_x_24810:
[----:B------:R-:W-:Y:S05]  /*33360*/  BSYNC B2 ;  /* 0x0000000000027941 */ /* 0x000fea0003800000 */
.L_x_24808:
        /* <DEDUP_REMOVED lines=16> */
.L_x_24814:
[----:B------:R-:W-:Y:S05]  /*33470*/  BSYNC B3 ;  /* 0x0000000000037941 */ /* 0x000fea0003800000 */
.L_x_24813:
        /* <DEDUP_REMOVED lines=44> */
.L_x_24812:
[----:B------:R-:W-:Y:S05]  /*33740*/  BSYNC B2 ;  /* 0x0000000000027941 */ /* 0x000fea0003800000 */
.L_x_24811:
        /* <DEDUP_REMOVED lines=12> */
.L_x_24815:
        /* <DEDUP_REMOVED lines=12> */
.L_x_24818:
[----:B------:R-:W-:Y:S02]  /*338d0*/  IMAD.MOV.U32 R122, RZ, RZ, R154 ;  /* 0x000000ffff7a7224 */ /* 0x000fe400078e009a */
.L_x_24819:
[----:B------:R-:W-:Y:S05]  /*338e0*/  BSYNC B2 ;  /* 0x0000000000027941 */ /* 0x000fea0003800000 */
.L_x_24817:
        /* <DEDUP_REMOVED lines=16> */
.L_x_24823:
[----:B------:R-:W-:Y:S05]  /*339f0*/  BSYNC B3 ;  /* 0x0000000000037941 */ /* 0x000fea0003800000 */
.L_x_24822:
        /* <DEDUP_REMOVED lines=44> */
.L_x_24821:
[----:B------:R-:W-:Y:S05]  /*33cc0*/  BSYNC B2 ;  /* 0x0000000000027941 */ /* 0x000fea0003800000 */
.L_x_24820:
        /* <DEDUP_REMOVED lines=9> */
.L_x_24816:
        /* <DEDUP_REMOVED lines=12> */
.L_x_24825:
[----:B------:R-:W-:Y:S02]  /*33e20*/  IMAD.MOV.U32 R122, RZ, RZ, R154 ;  /* 0x000000ffff7a7224 */ /* 0x000fe400078e009a */
.L_x_24826:
[----:B------:R-:W-:Y:S05]  /*33e30*/  BSYNC B2 ;  /* 0x0000000000027941 */ /* 0x000fea0003800000 */
.L_x_24824:
        /* <DEDUP_REMOVED lines=16> */
.L_x_24830:
[----:B------:R-:W-:Y:S05]  /*33f40*/  BSYNC B3 ;  /* 0x0000000000037941 */ /* 0x000fea0003800000 */
.L_x_24829:
        /* <DEDUP_REMOVED lines=44> */
.L_x_24828:
[----:B------:R-:W-:Y:S05]  /*34210*/  BSYNC B2 ;  /* 0x0000000000027941 */ /* 0x000fea0003800000 */
.L_x_24827:
        /* <DEDUP_REMOVED lines=12> */
.L_x_24831:
        /* <DEDUP_REMOVED lines=12> */
.L_x_24834:
[----:B------:R-:W-:Y:S02]  /*343a0*/  IMAD.MOV.U32 R153, RZ, RZ, R154 ;  /* 0x000000ffff997224 */ /* 0x000fe400078e009a */
.L_x_24835:
[----:B------:R-:W-:Y:S05]  /*343b0*/  BSYNC B2 ;  /* 0x0000000000027941 */ /* 0x000fea0003800000 */
.L_x_24833:
        /* <DEDUP_REMOVED lines=16> */
.L_x_24839:
[----:B------:R-:W-:Y:S05]  /*344c0*/  BSYNC B3 ;  /* 0x0000000000037941 */ /* 0x000fea0003800000 */
.L_x_24838:
        /* <DEDUP_REMOVED lines=44> */
.L_x_24837:
[----:B------:R-:W-:Y:S05]  /*34790*/  BSYNC B2 ;  /* 0x0000000000027941 */ /* 0x000fea0003800000 */
.L_x_24836:
        /* <DEDUP_REMOVED lines=9> */
.L_x_24832:
        /* <DEDUP_REMOVED lines=12> */
.L_x_24841:
[----:B------:R-:W-:Y:S02]  /*348f0*/  IMAD.MOV.U32 R153, RZ, RZ, R154 ;  /* 0x000000ffff997224 */ /* 0x000fe400078e009a */
.L_x_24842:
[----:B------:R-:W-:Y:S05]  /*34900*/  BSYNC B2 ;  /* 0x0000000000027941 */ /* 0x000fea0003800000 */
.L_x_24840:
        /* <DEDUP_REMOVED lines=16> */
.L_x_24846:
[----:B------:R-:W-:Y:S05]  /*34a10*/  BSYNC B3 ;  /* 0x0000000000037941 */ /* 0x000fea0003800000 */
.L_x_24845:
        /* <DEDUP_REMOVED lines=44> */
.L_x_24844:
[----:B------:R-:W-:Y:S05]  /*34ce0*/  BSYNC B2 ;  /* 0x0000000000027941 */ /* 0x000fea0003800000 */
.L_x_24843:
        /* <DEDUP_REMOVED lines=12> */
.L_x_24847:
        /* <DEDUP_REMOVED lines=12> */
.L_x_24850:
[----:B------:R-:W-:Y:S02]  /*34e70*/  IMAD.MOV.U32 R171, RZ, RZ, R154 ;  /* 0x000000ffffab7224 */ /* 0x000fe400078e009a */
.L_x_24851:
[----:B------:R-:W-:Y:S05]  /*34e80*/  BSYNC B2 ;  /* 0x0000000000027941 */ /* 0x000fea0003800000 */
.L_x_24849:
        /* <DEDUP_REMOVED lines=16> */
.L_x_24855:
[----:B------:R-:W-:Y:S05]  /*34f90*/  BSYNC B3 ;  /* 0x0000000000037941 */ /* 0x000fea0003800000 */
.L_x_24854:
        /* <DEDUP_REMOVED lines=44> */
.L_x_24853:
[----:B------:R-:W-:Y:S05]  /*35260*/  BSYNC B2 ;  /* 0x0000000000027941 */ /* 0x000fea0003800000 */
.L_x_24852:
        /* <DEDUP_REMOVED lines=9> */
.L_x_24848:
        /* <DEDUP_REMOVED lines=51> */
.L_x_24856:
[----:B------:R-:W-:Y:S02]  /*35630*/  IADD3 R132, R132, 0x20, RZ ;  /* 0x0000002084847810 */ /* 0x000fe40007ffe0ff */
.L_x_24727:
[----:B------:R-:W-:Y:S05]  /*35640*/  BSYNC B1 ;  /* 0x0000000000017941 */ /* 0x000fea0003800000 */
.L_x_24726:
        /* <DEDUP_REMOVED lines=31> */
.L_x_24860:
[----:B-1----:R-:W-:Y:S02]  /*35840*/  IMAD.MOV.U32 R133, RZ, RZ, R154 ;  /* 0x000000ffff857224 */ /* 0x002fe400078e009a */
.L_x_24861:
[----:B------:R-:W-:Y:S05]  /*35850*/  BSYNC B2 ;  /* 0x0000000000027941 */ /* 0x000fea0003800000 */
.L_x_24859:
        /* <DEDUP_REMOVED lines=16> */
.L_x_24865:
[----:B------:R-:W-:Y:S05]  /*35960*/  BSYNC B3 ;  /* 0x0000000000037941 */ /* 0x000fea0003800000 */
.L_x_24864:
        /* <DEDUP_REMOVED lines=44> */
.L_x_24863:
[----:B------:R-:W-:Y:S05]  /*35c30*/  BSYNC B2 ;  /* 0x0000000000027941 */ /* 0x000fea0003800000 */
.L_x_24862:
        /* <DEDUP_REMOVED lines=17> */
.L_x_24866:
        /* <DEDUP_REMOVED lines=12> */
.L_x_24869:
[----:B------:R-:W-:Y:S02]  /*35e10*/  IMAD.MOV.U32 R125, RZ, RZ, R154 ;  /* 0x000000ffff7d7224 */ /* 0x000fe400078e009a */
.L_x_24870:
[----:B------:R-:W-:Y:S05]  /*35e20*/  BSYNC B2 ;  /* 0x0000000000027941 */ /* 0x000fea0003800000 */
.L_x_24868:
        /* <DEDUP_REMOVED lines=16> */
.L_x_24874:
[----:B------:R-:W-:Y:S05]  /*35f30*/  BSYNC B3 ;  /* 0x0000000000037941 */ /* 0x000fea0003800000 */
.L_x_24873:
        /* <DEDUP_REMOVED lines=44> */
.L_x_24872:
[----:B------:R-:W-:Y:S05]  /*36200*/  BSYNC B2 ;  /* 0x0000000000027941 */ /* 0x000fea0003800000 */
.L_x_24871:
        /* <DEDUP_REMOVED lines=9> */
.L_x_24867:
        /* <DEDUP_REMOVED lines=12> */
.L_x_24876:
[----:B------:R-:W-:Y:S02]  /*36360*/  IMAD.MOV.U32 R125, RZ, RZ, R154 ;  /* 0x000000ffff7d7224 */ /* 0x000fe400078e009a */
.L_x_24877:
[----:B------:R-:W-:Y:S05]  /*36370*/  BSYNC B2 ;  /* 0x0000000000027941 */ /* 0x000fea0003800000 */
.L_x_24875:
        /* <DEDUP_REMOVED lines=16> */
.L_x_24881:
[----:B------:R-:W-:Y:S05]  /*36480*/  BSYNC B3 ;  /* 0x0000000000037941 */ /* 0x000fea0003800000 */
.L_x_24880:
        /* <DEDUP_REMOVED lines=44> */
.L_x_24879:
[----:B------:R-:W-:Y:S05]  /*36750*/  BSYNC B2 ;  /* 0x0000000000027941 */ /* 0x000fea0003800000 */
.L_x_24878:
        /* <DEDUP_REMOVED lines=14> */
.L_x_24882:
        /* <DEDUP_REMOVED lines=12> */
.L_x_24885:
[----:B------:R-:W-:Y:S02]  /*36900*/  IMAD.MOV.U32 R128, RZ, RZ, R154 ;  /* 0x000000ffff807224 */ /* 0x000fe400078e009a */
.L_x_24886:
[----:B------:R-:W-:Y:S05]  /*36910*/  BSYNC B2 ;  /* 0x0000000000027941 */ /* 0x000fea0003800000 */
.L_x_24884:
        /* <DEDUP_REMOVED lines=16> */
.L_x_24890:
[----:B------:R-:W-:Y:S05]  /*36a20*/  BSYNC B3 ;  /* 0x0000000000037941 */ /* 0x000fea0003800000 */
.L_x_24889:
        /* <DEDUP_REMOVED lines=44> */
.L_x_24888:
[----:B------:R-:W-:Y:S05]  /*36cf0*/  BSYNC B2 ;  /* 0x0000000000027941 */ /* 0x000fea0003800000 */
.L_x_24887:
        /* <DEDUP_REMOVED lines=9> */
.L_x_24883:
        /* <DEDUP_REMOVED lines=12> */
.L_x_24892:
[----:B------:R-:W-:Y:S02]  /*36e50*/  IMAD.MOV.U32 R128, RZ, RZ, R154 ;  /* 0x000000ffff807224 */ /* 0x000fe400078e009a */
.L_x_24893:
[----:B------:R-:W-:Y:S05]  /*36e60*/  BSYNC B2 ;  /* 0x0000000000027941 */ /* 0x000fea0003800000 */
.L_x_24891:
        /* <DEDUP_REMOVED lines=16> */
.L_x_24897:
[----:B------:R-:W-:Y:S05]  /*36f70*/  BSYNC B3 ;  /* 0x0000000000037941 */ /* 0x000fea0003800000 */
.L_x_24896:
        /* <DEDUP_REMOVED lines=44> */
.L_x_24895:
[----:B------:R-:W-:Y:S05]  /*37240*/  BSYNC B2 ;  /* 0x0000000000027941 */ /* 0x000fea0003800000 */
.L_x_24894:
        /* <DEDUP_REMOVED lines=14> */
.L_x_24898:
        /* <DEDUP_REMOVED lines=12> */
.L_x_24901:
[----:B------:R-:W-:Y:S02]  /*373f0*/  IMAD.MOV.U32 R127, RZ, RZ, R154 ;  /* 0x000000ffff7f7224 */ /* 0x000fe400078e009a */
.L_x_24902:
[----:B------:R-:W-:Y:S05]  /*37400*/  BSYNC B2 ;  /* 0x0000000000027941 */ /* 0x000fea0003800000 */
.L_x_24900:
        /* <DEDUP_REMOVED lines=16> */
.L_x_24906:
[----:B------:R-:W-:Y:S05]  /*37510*/  BSYNC B3 ;  /* 0x0000000000037941 */ /* 0x000fea0003800000 */
.L_x_24905:
        /* <DEDUP_REMOVED lines=44> */
.L_x_24904:
[----:B------:R-:W-:Y:S05]  /*377e0*/  BSYNC B2 ;  /* 0x0000000000027941 */ /* 0x000fea0003800000 */
.L_x_24903:
        /* <DEDUP_REMOVED lines=9> */
.L_x_24899:
        /* <DEDUP_REMOVED lines=12> */
.L_x_24908:
[----:B------:R-:W-:Y:S02]  /*37940*/  IMAD.MOV.U32 R127, RZ, RZ, R154 ;  /* 0x000000ffff7f7224 */ /* 0x000fe400078e009a */
.L_x_24909:
[----:B------:R-:W-:Y:S05]  /*37950*/  BSYNC B2 ;  /* 0x0000000000027941 */ /* 0x000fea0003800000 */
.L_x_24907:
        /* <DEDUP_REMOVED lines=16> */
.L_x_24913:
[----:B------:R-:W-:Y:S05]  /*37a60*/  BSYNC B3 ;  /* 0x0000000000037941 */ /* 0x000fea0003800000 */
.L_x_24912:
        /* <DEDUP_REMOVED lines=44> */
.L_x_24911:
[----:B------:R-:W-:Y:S05]  /*37d30*/  BSYNC B2 ;  /* 0x0000000000027941 */ /* 0x000fea0003800000 */
.L_x_24910:
        /* <DEDUP_REMOVED lines=14> */
.L_x_24914:
        /* <DEDUP_REMOVED lines=12> */
.L_x_24917:
[----:B------:R-:W-:Y:S02]  /*37ee0*/  IMAD.MOV.U32 R153, RZ, RZ, R154 ;  /* 0x000000ffff997224 */ /* 0x000fe400078e009a */
.L_x_24918:
[----:B------:R-:W-:Y:S05]  /*37ef0*/  BSYNC B2 ;  /* 0x0000000000027941 */ /* 0x000fea0003800000 */
.L_x_24916:
        /* <DEDUP_REMOVED lines=16> */
.L_x_24922:
[----:B------:R-:W-:Y:S05]  /*38000*/  BSYNC B3 ;  /* 0x0000000000037941 */ /* 0x000fea0003800000 */
.L_x_24921:
        /* <DEDUP_REMOVED lines=44> */
.L_x_24920:
[----:B------:R-:W-:Y:S05]  /*382d0*/  BSYNC B2 ;  /* 0x0000000000027941 */ /* 0x000fea0003800000 */
.L_x_24919:
        /* <DEDUP_REMOVED lines=9> */
.L_x_24915:
        /* <DEDUP_REMOVED lines=12> */
.L_x_24924:
[----:B------:R-:W-:Y:S02]  /*38430*/  IMAD.MOV.U32 R153, RZ, RZ, R154 ;  /* 0x000000ffff997224 */ /* 0x000fe400078e009a */
.L_x_24925:
[----:B------:R-:W-:Y:S05]  /*38440*/  BSYNC B2 ;  /* 0x0000000000027941 */ /* 0x000fea0003800000 */
.L_x_24923:
        /* <DEDUP_REMOVED lines=16> */
.L_x_24929:
[----:B------:R-:W-:Y:S05]  /*38550*/  BSYNC B3 ;  /* 0x0000000000037941 */ /* 0x000fea0003800000 */
.L_x_24928:
        /* <DEDUP_REMOVED lines=44> */
.L_x_24927:
[----:B------:R-:W-:Y:S05]  /*38820*/  BSYNC B2 ;  /* 0x0000000000027941 */ /* 0x000fea0003800000 */
.L_x_24926:
        /* <DEDUP_REMOVED lines=12> */
.L_x_24930:
        /* <DEDUP_REMOVED lines=12> */
.L_x_24933:
[----:B------:R-:W-:Y:S02]  /*389b0*/  IMAD.MOV.U32 R129, RZ, RZ, R154 ;  /* 0x000000ffff817224 */ /* 0x000fe400078e009a */
.L_x_24934:
[----:B------:R-:W-:Y:S05]  /*389c0*/  BSYNC B2 ;  /* 0x0000000000027941 */ /* 0x000fea0003800000 */
.L_x_24932:
        /* <DEDUP_REMOVED lines=16> */
.L_x_24938:
[----:B------:R-:W-:Y:S05]  /*38ad0*/  BSYNC B3 ;  /* 0x0000000000037941 */ /* 0x000fea0003800000 */
.L_x_24937:
        /* <DEDUP_REMOVED lines=44> */
.L_x_24936:
[----:B------:R-:W-:Y:S05]  /*38da0*/  BSYNC B2 ;  /* 0x0000000000027941 */ /* 0x000fea0003800000 */
.L_x_24935:
        /* <DEDUP_REMOVED lines=9> */
.L_x_24931:
        /* <DEDUP_REMOVED lines=12> */
.L_x_24940:
[----:B------:R-:W-:Y:S02]  /*38f00*/  IMAD.MOV.U32 R129, RZ, RZ, R154 ;  /* 0x000000ffff817224 */ /* 0x000fe400078e009a */
.L_x_24941:
[----:B------:R-:W-:Y:S05]  /*38f10*/  BSYNC B2 ;  /* 0x0000000000027941 */ /* 0x000fea0003800000 */
.L_x_24939:
        /* <DEDUP_REMOVED lines=16> */
.L_x_24945:
[----:B------:R-:W-:Y:S05]  /*39020*/  BSYNC B3 ;  /* 0x0000000000037941 */ /* 0x000fea0003800000 */
.L_x_24944:
        /* <DEDUP_REMOVED lines=44> */
.L_x_24943:
[----:B------:R-:W-:Y:S05]  /*392f0*/  BSYNC B2 ;  /* 0x0000000000027941 */ /* 0x000fea0003800000 */
.L_x_24942:
        /* <DEDUP_REMOVED lines=12> */
.L_x_24946:
        /* <DEDUP_REMOVED lines=12> */
.L_x_24949:
[----:B------:R-:W-:Y:S02]  /*39480*/  IMAD.MOV.U32 R130, RZ, RZ, R154 ;  /* 0x000000ffff827224 */ /* 0x000fe400078e009a */
.L_x_24950:
[----:B------:R-:W-:Y:S05]  /*39490*/  BSYNC B2 ;  /* 0x0000000000027941 */ /* 0x000fea0003800000 */
.L_x_24948:
        /* <DEDUP_REMOVED lines=16> */
.L_x_24954:
[----:B------:R-:W-:Y:S05]  /*395a0*/  BSYNC B3 ;  /* 0x0000000000037941 */ /* 0x000fea0003800000 */
.L_x_24953:
        /* <DEDUP_REMOVED lines=44> */
.L_x_24952:
[----:B------:R-:W-:Y:S05]  /*39870*/  BSYNC B2 ;  /* 0x0000000000027941 */ /* 0x000fea0003800000 */
.L_x_24951:
        /* <DEDUP_REMOVED lines=9> */
.L_x_24947:
        /* <DEDUP_REMOVED lines=12> */
.L_x_24956:
[----:B------:R-:W-:Y:S02]  /*399d0*/  IMAD.MOV.U32 R130, RZ, RZ, R154 ;  /* 0x000000ffff827224 */ /* 0x000fe400078e009a */
.L_x_24957:
[----:B------:R-:W-:Y:S05]  /*399e0*/  BSYNC B2 ;  /* 0x0000000000027941 */ /* 0x000fea0003800000 */
.L_x_24955:
        /* <DEDUP_REMOVED lines=16> */
.L_x_24961:
[----:B------:R-:W-:Y:S05]  /*39af0*/  BSYNC B3 ;  /* 0x0000000000037941 */ /* 0x000fea0003800000 */
.L_x_24960:
        /* <DEDUP_REMOVED lines=44> */
.L_x_24959:
[----:B------:R-:W-:Y:S05]  /*39dc0*/  BSYNC B2 ;  /* 0x0000000000027941 */ /* 0x000fea0003800000 */
.L_x_24958:
        /* <DEDUP_REMOVED lines=12> */
.L_x_24962:
        /* <DEDUP_REMOVED lines=12> */
.L_x_24965:
[----:B------:R-:W-:Y:S02]  /*39f50*/  IMAD.MOV.U32 R153, RZ, RZ, R154 ;  /* 0x000000ffff997224 */ /* 0x000fe400078e009a */
.L_x_24966:
[----:B------:R-:W-:Y:S05]  /*39f60*/  BSYNC B2 ;  /* 0x0000000000027941 */ /* 0x000fea0003800000 */
.L_x_24964:
        /* <DEDUP_REMOVED lines=16> */
.L_x_24970:
[----:B------:R-:W-:Y:S05]  /*3a070*/  BSYNC B3 ;  /* 0x0000000000037941 */ /* 0x000fea0003800000 */
.L_x_24969:
        /* <DEDUP_REMOVED lines=44> */
.L_x_24968:
[----:B------:R-:W-:Y:S05]  /*3a340*/  BSYNC B2 ;  /* 0x0000000000027941 */ /* 0x000fea0003800000 */
.L_x_24967:
        /* <DEDUP_REMOVED lines=9> */
.L_x_24963:
        /* <DEDUP_REMOVED lines=12> */
.L_x_24972:
[----:B------:R-:W-:Y:S02]  /*3a4a0*/  IMAD.MOV.U32 R153, RZ, RZ, R154 ;  /* 0x000000ffff997224 */ /* 0x000fe400078e009a */
.L_x_24973:
[----:B------:R-:W-:Y:S05]  /*3a4b0*/  BSYNC B2 ;  /* 0x0000000000027941 */ /* 0x000fea0003800000 */
.L_x_24971:
        /* <DEDUP_REMOVED lines=16> */
.L_x_24977:
[----:B------:R-:W-:Y:S05]  /*3a5c0*/  BSYNC B3 ;  /* 0x0000000000037941 */ /* 0x000fea0003800000 */
.L_x_24976:
        /* <DEDUP_REMOVED lines=44> */
.L_x_24975:
[----:B------:R-:W-:Y:S05]  /*3a890*/  BSYNC B2 ;  /* 0x0000000000027941 */ /* 0x000fea0003800000 */
.L_x_24974:
        /* <DEDUP_REMOVED lines=12> */
.L_x_24978:
        /* <DEDUP_REMOVED lines=12> */
.L_x_24981:
[----:B------:R-:W-:Y:S02]  /*3aa20*/  IMAD.MOV.U32 R171, RZ, RZ, R154 ;  /* 0x000000ffffab7224 */ /* 0x000fe400078e009a */
.L_x_24982:
[----:B------:R-:W-:Y:S05]  /*3aa30*/  BSYNC B2 ;  /* 0x0000000000027941 */ /* 0x000fea0003800000 */
.L_x_24980:
        /* <DEDUP_REMOVED lines=16> */
.L_x_24986:
[----:B------:R-:W-:Y:S05]  /*3ab40*/  BSYNC B3 ;  /* 0x0000000000037941 */ /* 0x000fea0003800000 */
.L_x_24985:
        /* <DEDUP_REMOVED lines=44> */
.L_x_24984:
[----:B------:R-:W-:Y:S05]  /*3ae10*/  BSYNC B2 ;  /* 0x0000000000027941 */ /* 0x000fea0003800000 */
.L_x_24983:
        /* <DEDUP_REMOVED lines=9> */
.L_x_24979:
[----:B------:R-:W-:Y:S02]  /*3aeb0*/  SEL R135, RZ, 0x10000, P4 ;  /* 0x00010000ff877807 */ /* 0x000fe40002000000 */
        /* <DEDUP_REMOVED lines=18> */
[----:B------:R-:W-:Y:S01]  /*3afe0*/  LOP3.LUT R173, R175, R135, R173, 0xfe, !PT ;  /* 0x00000087afad7212 */ /* 0x000fe200078efead */
[C---:B------:R-:W-:Y:S01]  /*3aff0*/  IMAD.SHL.U32 R175, R132.reuse, 0x8, RZ ;  /* 0x0000000884af7824 */ /* 0x040fe200078e00ff */
[----:B------:R-:W-:Y:S02]  /*3b000*/  LEA.HI.X R135, R132, c[0x0][0x18c], RZ, 0x5, P0 ;  /* 0x0000630084877a11 */ /* 0x000fe400000f2cff */
[----:B------:R-:W-:Y:S02]  /*3b010*/  SHF.R.U32.HI R174, RZ, 0x1d, R132 ;  /* 0x0000001dffae7819 */ /* 0x000fe40000011684 */
[----:B------:R-:W-:Y:S01]  /*3b020*/  IADD3 R132, P0, R175, c[0x0][0x190], RZ ;  /* 0x00006400af847a10 */ /* 0x000fe20007f1e0ff */
[----:B------:R-:W-:Y:S04]  /*3b030*/  STG.E.128 [R134.64], R124 ;  /* 0x0000007c86007986 */ /* 0x000fe8000c101d06 */
[----:B------:R0:W-:Y:S02]  /*3b040*/  STG.E.128 [R134.64+0x10], R128 ;  /* 0x0000108086007986 */ /* 0x0001e4000c101d06 */
[----:B0-----:R-:W-:-:S04]  /*3b050*/  SEL R134, RZ, 0x1, P6 ;  /* 0x00000001ff867807 */ /* 0x001fc80003000000 */
        /* <DEDUP_REMOVED lines=24> */
.L_x_24858:
[----:B------:R-:W-:Y:S05]  /*3b1e0*/  BSYNC B1 ;  /* 0x0000000000017941 */ /* 0x000fea0003800000 */
.L_x_24857:
        /* <DEDUP_REMOVED lines=102> */
.L_x_25011:
        /* <DEDUP_REMOVED lines=191> */
.L_x_25012:
        /* <DEDUP_REMOVED lines=82> */
.L_x_24990:
[----:B------:R-:W-:Y:S05]  /*3c960*/  BSYNC B1 ;  /* 0x0000000000017941 */ /* 0x000fea0003800000 */
.L_x_24989:
[----:B-----5:R-:W-:Y:S01]  /*3c970*/  LOP3.LUT P1, RZ, R5, 0x4000, RZ, 0xc0, !PT ;  /* 0x0000400005ff7812 */ /* 0x020fe2000782c0ff */
[----:B------:R-:W-:-:S12]  /*3c980*/  BSSY B1, `(.L_x_24991) ;  /* 0x0000040000017945 */ /* 0x000fd80003800000 */
[----:B------:R-:W-:Y:S05]  /*3c990*/  @!P1 BRA `(.L_x_24992) ;  /* 0x000003e000009947 */ /* 0x000fea0003800000 */
[----:B------:R-:W2:Y:S04]  /*3c9a0*/  LDL R252, [R1+0x34] ;  /* 0x0000340001fc7983 */ /* 0x000ea80000100800 */
[----:B------:R-:W2:Y:S04]  /*3c9b0*/  LDL R248, [R1+0x38] ;  /* 0x0000380001f87983 */ /* 0x000ea80000100800 */
[----:B0-----:R-:W3:Y:S04]  /*3c9c0*/  LDL R173, [R1+0x2c] ;  /* 0x00002c0001ad7983 */ /* 0x001ee80000100800 */
[----:B------:R-:W3:Y:S04]  /*3c9d0*/  LDL R134, [R1+0x30] ;  /* 0x0000300001867983 */ /* 0x000ee80000100800 */
        /* <DEDUP_REMOVED lines=8> */
[----:B------:R1:W-:Y:S04]  /*3ca60*/  STL [R1+0x84], R3 ;  /* 0x0000840301007387 */ /* 0x0003e80000100800 */
[----:B------:R1:W-:Y:S04]  /*3ca70*/  STL [R1+0x80], R2 ;  /* 0x0000800201007387 */ /* 0x0003e80000100800 */
[----:B------:R1:W-:Y:S04]  /*3ca80*/  STL [R1+0x7c], R0 ;  /* 0x00007c0001007387 */ /* 0x0003e80000100800 */
[----:B0-----:R-:W4:Y:S04]  /*3ca90*/  LDL R4, [R1+0x14] ;  /* 0x0000140001047983 */ /* 0x001f280000100800 */
[----:B-1----:R-:W4:Y:S04]  /*3caa0*/  LDL R3, [R1+0x18] ;  /* 0x0000180001037983 */ /* 0x002f280000100800 */
[----:B------:R-:W4:Y:S04]  /*3cab0*/  LDL R2, [R1+0xc] ;  /* 0x00000c0001027983 */ /* 0x000f280000100800 */
[----:B------:R-:W4:Y:S01]  /*3cac0*/  LDL R0, [R1+0x10] ;  /* 0x0000100001007983 */ /* 0x000f220000100800 */
[----:B------:R-:W-:-:S05]  /*3cad0*/  FSEL R172, R175, RZ, !P0 ;  /* 0x000000ffafac7208 */ /* 0x000fca0004000000 */
[--C-:B------:R-:W-:Y:S02]  /*3cae0*/  FADD.FTZ R132, R60, -R172.reuse ;  /* 0x800000ac3c847221 */ /* 0x100fe40000010000 */
[----:B------:R-:W-:Y:S02]  /*3caf0*/  FADD.FTZ R133, R61, -R172 ;  /* 0x800000ac3d857221 */ /* 0x000fe40000010000 */
[C---:B------:R-:W-:Y:S02]  /*3cb00*/  FMUL.FTZ R132, R174.reuse, R132 ;  /* 0x00000084ae847220 */ /* 0x040fe40000410000 */
[----:B------:R-:W-:Y:S02]  /*3cb10*/  FMUL.FTZ R133, R174, R133 ;  /* 0x00000085ae857220 */ /* 0x000fe40000410000 */
[----:B--2---:R-:W-:Y:S02]  /*3cb20*/  FFMA.FTZ R132, R248, R132, R252 ;  /* 0x00000084f8847223 */ /* 0x004fe400000100fc */
[----:B------:R-:W2:Y:S04]  /*3cb30*/  LDL R252, [R1+0x4] ;  /* 0x0000040001fc7983 */ /* 0x000ea80000100800 */
[----:B------:R-:W2:Y:S01]  /*3cb40*/  LDL R248, [R1+0x8] ;  /* 0x0000080001f87983 */ /* 0x000ea20000100800 */
[----:B---3--:R-:W-:-:S03]  /*3cb50*/  FFMA.FTZ R133, R134, R133, R173 ;  /* 0x0000008586857223 */ /* 0x008fc600000100ad */
[----:B------:R-:W3:Y:S01]  /*3cb60*/  LDL R173, [R1] ;  /* 0x0000000001ad7983 */ /* 0x000ee20000100800 */
[--C-:B------:R-:W-:Y:S01]  /*3cb70*/  FADD.FTZ R134, R63, -R172.reuse ;  /* 0x800000ac3f867221 */ /* 0x100fe20000010000 */
[----:B------:R-:W-:Y:S01]  /*3cb80*/  F2FP.BF16.PACK_AB R132, R133, R132 ;  /* 0x000000848584723e */ /* 0x000fe200000010ff */
        /* <DEDUP_REMOVED lines=17> */
[----:B------:R0:W5:Y:S04]  /*3cca0*/  LDL.LU R2, [R1+0x80] ;  /* 0x0000800001027983 */ /* 0x0001680000300800 */
[----:B------:R0:W5:Y:S01]  /*3ccb0*/  LDL.LU R0, [R1+0x7c] ;  /* 0x00007c0001007983 */ /* 0x0001620000300800 */
[----:B------:R-:W-:Y:S01]  /*3ccc0*/  F2FP.BF16.PACK_AB R134, R135, R134 ;  /* 0x000000868786723e */ /* 0x000fe200000010ff */
[--C-:B------:R-:W-:Y:S02]  /*3ccd0*/  FADD.FTZ R135, R66, -R172.reuse ;  /* 0x800000ac42877221 */ /* 0x100fe40000010000 */
[----:B------:R-:W-:Y:S02]  /*3cce0*/  FADD.FTZ R172, R67, -R172 ;  /* 0x800000ac43ac7221 */ /* 0x000fe40000010000 */
[----:B------:R-:W-:-:S02]  /*3ccf0*/  FMUL.FTZ R135, R174, R135 ;  /* 0x00000087ae877220 */ /* 0x000fc40000410000 */
[----:B------:R-:W-:Y:S02]  /*3cd00*/  FMUL.FTZ R172, R174, R172 ;  /* 0x000000acaeac7220 */ /* 0x000fe40000410000 */
[----:B--2---:R-:W-:Y:S02]  /*3cd10*/  FFMA.FTZ R135, R248, R135, R252 ;  /* 0x00000087f8877223 */ /* 0x004fe400000100fc */
[----:B---3--:R-:W-:-:S05]  /*3cd20*/  FFMA.FTZ R172, R173, R172, R251 ;  /* 0x000000acadac7223 */ /* 0x008fca00000100fb */
[----:B------:R-:W-:Y:S01]  /*3cd30*/  F2FP.BF16.PACK_AB R135, R172, R135 ;  /* 0x00000087ac87723e */ /* 0x000fe200000010ff */
[----:B------:R-:W-:-:S04]  /*3cd40*/  IMAD.MOV.U32 R172, RZ, RZ, 0x10 ;  /* 0x00000010ffac7424 */ /* 0x000fc800078e00ff */
[----:B------:R-:W-:-:S05]  /*3cd50*/  IMAD.WIDE.U32 R172, R163, R172, c[0x0][0x208] ;  /* 0x00008200a3ac7625 */ /* 0x000fca00078e00ac */
[----:B------:R0:W-:Y:S01]  /*3cd60*/  STG.E.128 [R172.64], R132 ;  /* 0x00000084ac007986 */ /* 0x0001e2000c101d06 */
[----:B------:R-:W-:-:S03]  /*3cd70*/  IADD3 R163, R163, 0x20, RZ ;  /* 0x00000020a3a37810 */ /* 0x000fc60007ffe0ff */
.L_x_24992:
[----:B------:R-:W-:Y:S05]  /*3cd80*/  BSYNC B1 ;  /* 0x0000000000017941 */ /* 0x000fea0003800000 */
.L_x_24991:
        /* <DEDUP_REMOVED lines=36> */
.L_x_24994:
[----:B------:R-:W-:Y:S05]  /*3cfd0*/  BSYNC B1 ;  /* 0x0000000000017941 */ /* 0x000fea0003800000 */
.L_x_24993:
        /* <DEDUP_REMOVED lines=36> */
.L_x_24996:
[----:B------:R-:W-:Y:S05]  /*3d220*/  BSYNC B1 ;  /* 0x0000000000017941 */ /* 0x000fea0003800000 */
.L_x_24995:
        /* <DEDUP_REMOVED lines=36> */
.L_x_24998:
[----:B------:R-:W-:Y:S05]  /*3d470*/  BSYNC B1 ;  /* 0x0000000000017941 */ /* 0x000fea0003800000 */
.L_x_24997:
        /* <DEDUP_REMOVED lines=36> */
.L_x_25000:
[----:B------:R-:W-:Y:S05]  /*3d6c0*/  BSYNC B1 ;  /* 0x0000000000017941 */ /* 0x000fea0003800000 */
.L_x_24999:
        /* <DEDUP_REMOVED lines=36> */
.L_x_25002:
[----:B------:R-:W-:Y:S05]  /*3d910*/  BSYNC B1 ;  /* 0x0000000000017941 */ /* 0x000fea0003800000 */
.L_x_25001:
        /* <DEDUP_REMOVED lines=36> */
.L_x_25004:
[----:B------:R-:W-:Y:S05]  /*3db60*/  BSYNC B1 ;  /* 0x0000000000017941 */ /* 0x000fea0003800000 */
.L_x_25003:
        /* <DEDUP_REMOVED lines=36> */
.L_x_25006:
[----:B------:R-:W-:Y:S05]  /*3ddb0*/  BSYNC B1 ;  /* 0x0000000000017941 */ /* 0x000fea0003800000 */
.L_x_25005:
        /* <DEDUP_REMOVED lines=35> */
.L_x_25008:
[----:B------:R-:W-:Y:S05]  /*3dff0*/  BSYNC B1 ;  /* 0x0000000000017941 */ /* 0x000fea0003800000 */
.L_x_25007:
[----:B0-----:R-:W-:-:S04]  /*3e000*/  IMAD.MOV.U32 R132, RZ, RZ, 0x4 ;  /* 0x00000004ff847424 */ /* 0x001fc800078e00ff */
[----:B------:R-:W-:-:S05]  /*3e010*/  IMAD R6, R132, c[0x0][0x160], R6 ;  /* 0x0000580084067a24 */ /* 0x000fca00078e0206 */
[----:B------:R-:W-:-:S13]  /*3e020*/  ISETP.GE.AND P0, PT, R6, c[0x0][0x164], PT ;  /* 0x0000590006007a0c */ /* 0x000fda0003f06270 */
[----:B------:R-:W-:Y:S01]  /*3e030*/  @P0 CALL.REL.NOINC `(.L_x_25009) ;  /* 0x0000001000000944 */ /* 0x000fe20003c00000 */
[----:B------:R-:W-:Y:S05]  /*3e040*/  BRA `(.L_x_25010) ;  /* 0xfffc3c6000007947 */ /* 0x000fea000383ffff */
.L_x_25009:
[----:B------:R-:W-:Y:S05]  /*3e050*/  BSYNC B0 ;  /* 0x0000000000007941 */ /* 0x000fea0003800000 */
.L_x_23677:
[----:B------:R-:W-:Y:S05]  /*3e060*/  EXIT ;  /* 0x000000000000794d */ /* 0x000fea0003800000 */
.L_x_24987:
[----:B------:R-:W-:Y:S01]  /*3e070*/  IMAD.MOV.U32 R134, RZ, RZ, 0x1 ;  /* 0x00000001ff867424 */ /* 0x000fe200078e00ff */
[----:B------:R-:W-:Y:S01]  /*3e080*/  MOV R132, 0x3e0c0 ;  /* 0x0003e0c000847802 */ /* 0x000fe20000000f00 */
[----:B------:R-:W-:Y:S02]  /*3e090*/  IMAD.MOV.U32 R172, RZ, RZ, 0x1f ;  /* 0x0000001fffac7424 */ /* 0x000fe400078e00ff */
[----:B------:R-:W-:Y:S02]  /*3e0a0*/  IMAD.MOV.U32 R133, RZ, RZ, -0x1 ;  /* 0xffffffffff857424 */ /* 0x000fe400078e00ff */
[----:B------:R-:W-:Y:S05]  /*3e0b0*/  CALL.REL.NOINC `($__internal_30_$__cuda_sm70_shflsync_bfly_p) ;  /* 0x00000e3000007944 */ /* 0x000fea0003c00000 */
[----:B-1----:R-:W-:Y:S05]  /*3e0c0*/  BRA `(.L_x_25011) ;  /* 0xffffd78000007947 */ /* 0x002fea000383ffff */
.L_x_24988:
[----:B------:R-:W-:Y:S01]  /*3e0d0*/  IMAD.MOV.U32 R134, RZ, RZ, 0x2 ;  /* 0x00000002ff867424 */ /* 0x000fe200078e00ff */
[----:B------:R-:W-:Y:S01]  /*3e0e0*/  MOV R132, 0x3e120 ;  /* 0x0003e12000847802 */ /* 0x000fe20000000f00 */
[----:B------:R-:W-:Y:S02]  /*3e0f0*/  IMAD.MOV.U32 R172, RZ, RZ, 0x1f ;  /* 0x0000001fffac7424 */ /* 0x000fe400078e00ff */
[----:B------:R-:W-:Y:S02]  /*3e100*/  IMAD.MOV.U32 R133, RZ, RZ, -0x1 ;  /* 0xffffffffff857424 */ /* 0x000fe400078e00ff */
[----:B------:R-:W-:Y:S05]  /*3e110*/  CALL.REL.NOINC `($__internal_30_$__cuda_sm70_shflsync_bfly_p) ;  /* 0x00000dd000007944 */ /* 0x000fea0003c00000 */
[----:B-1----:R-:W-:Y:S01]  /*3e120*/  FADD.FTZ R135, R135, R134 ;  /* 0x0000008687877221 */ /* 0x002fe20000010000 */
[----:B------:R-:W-:Y:S01]  /*3e130*/  MOV R132, 0x3e180 ;  /* 0x0003e18000847802 */ /* 0x000fe20000000f00 */
[----:B------:R-:W-:-:S02]  /*3e140*/  IMAD.MOV.U32 R134, RZ, RZ, 0x4 ;  /* 0x00000004ff867424 */ /* 0x000fc400078e00ff */
[----:B------:R-:W-:Y:S02]  /*3e150*/  IMAD.MOV.U32 R172, RZ, RZ, 0x1f ;  /* 0x0000001fffac7424 */ /* 0x000fe400078e00ff */
[----:B------:R-:W-:Y:S02]  /*3e160*/  IMAD.MOV.U32 R133, RZ, RZ, -0x1 ;  /* 0xffffffffff857424 */ /* 0x000fe400078e00ff */
[----:B------:R-:W-:Y:S05]  /*3e170*/  CALL.REL.NOINC `($__internal_30_$__cuda_sm70_shflsync_bfly_p) ;  /* 0x00000d7000007944 */ /* 0x000fea0003c00000 */
[----:B-1----:R-:W-:Y:S01]  /*3e180*/  FADD.FTZ R135, R135, R134 ;  /* 0x0000008687877221 */ /* 0x002fe20000010000 */
[----:B------:R-:W-:Y:S01]  /*3e190*/  MOV R132, 0x3e1e0 ;  /* 0x0003e1e000847802 */ /* 0x000fe20000000f00 */
[----:B------:R-:W-:Y:S02]  /*3e1a0*/  IMAD.MOV.U32 R134, RZ, RZ, 0x8 ;  /* 0x00000008ff867424 */ /* 0x000fe400078e00ff */
        /* <DEDUP_REMOVED lines=211> */
[----:B-1----:R-:W-:Y:S05]  /*3eee0*/  BRA `(.L_x_25012) ;  /* 0xffffd55000007947 */ /* 0x002fea000383ffff */
        .weak           $__internal_30_$__cuda_sm70_shflsync_bfly_p
        .type           $__internal_30_$__cuda_sm70_shflsync_bfly_p,@function
        .size           $__internal_30_$__cuda_sm70_shflsync_bfly_p,(.L_x_65410 - $__internal_30_$__cuda_sm70_shflsync_bfly_p)
$__internal_30_$__cuda_sm70_shflsync_bfly_p:
[----:B------:R-:W-:Y:S04]  /*3eef0*/  WARPSYNC R133 ;  /* 0x0000008500007348 */ /* 0x000fe80003800000 */
[----:B------:R0:W1:Y:S02]  /*3ef00*/  SHFL.BFLY PT, R134, R135, R134, R172 ;  /* 0x0c00008687867389 */ /* 0x00006400000e00ac */
[----:B0-----:R-:W-:-:S04]  /*3ef10*/  IMAD.MOV.U32 R133, RZ, RZ, 0x0 ;  /* 0x00000000ff857424 */ /* 0x001fc800078e00ff */
[----:B------:R-:W-:Y:S05]  /*3ef20*/  RET.REL.NODEC R132 `(_ZN10layer_norm31ln_parallel_residual_fwd_kernelINS_13Kernel_traitsI13__nv_bfloat16S2_fS2_fjLj2560ELj1ELj4ELj1ELj16ENS_18Kernel_traits_baseILj2560ES2_S2_fS2_fjLj128EEEEELb1ELb1ELb0EEEvNS_9FwdParamsE) ;  /* 0xfffc10d084007950 */ /* 0x000fea0003c3ffff */
.L_x_25013:
        /* <DEDUP_REMOVED lines=13> */
.L_x_65410:


//--------------------- .text._ZN10layer_norm31ln_parallel_residual_fwd_kernelINS_13Kernel_traitsI13__nv_bfloat16S2_fS2_fjLj2560ELj1ELj4ELj1ELj16ENS_18Kernel_traits_baseILj2560ES2_S2_fS2_fjLj128EEEEELb1ELb1ELb1EEEvNS_9FwdParamsE --------------------------
	.section	.text._ZN10layer_norm31ln_parallel_residual_fwd_kernelINS_13Kernel_traitsI13__nv_bfloat16S2_fS2_fjLj2560ELj1ELj4ELj1ELj16ENS_18Kernel_traits_baseILj2560ES2_S2_fS2_fjLj128EEEEELb1ELb1ELb1EEEvNS_9FwdParamsE,"ax",@progbits
	.sectioninfo	@"SHI_REGISTERS=255"
	.align	128
        .global         _ZN10layer_norm31ln_parallel_residual_fwd_kernelINS_13Kernel_traitsI13__nv_bfloat16S2_fS2_fjLj2560ELj1ELj4ELj1ELj16ENS_18Kernel_traits_baseILj2560ES2_S2_fS2_fjLj128EEEEELb1ELb1ELb1EEEvNS_9FwdParamsE
        .type           _ZN10layer_norm31ln_parallel_residual_fwd_kernelINS_13Kernel_traitsI13__nv_bfloat16S2_fS2_fjLj2560ELj1ELj4ELj1ELj16ENS_18Kernel_traits_baseILj2560ES2_S2_fS2_fjLj128EEEEELb1ELb1ELb1EEEvNS_9FwdParamsE,@function
        .size           _ZN10layer_norm31ln_parallel_residual_fwd_kernelINS_13Kernel_traitsI13__nv_bfloat16S2_fS2_fjLj2560ELj1ELj4ELj1ELj16ENS_18Kernel_traits_baseILj2560ES2_S2_fS2_fjLj128EEEEELb1ELb1ELb1EEEvNS_9FwdParamsE,(.L_x_65411 - _ZN10layer_norm31ln_parallel_residual_fwd_kernelINS_13Kernel_traitsI13__nv_bfloat16S2_fS2_fjLj2560ELj1ELj4ELj1ELj16ENS_18Kernel_traits_baseILj2560ES2_S2_fS2_fjLj128EEEEELb1ELb1ELb1EEEvNS_9FwdParamsE)
        .other          _ZN10layer_norm31ln_parallel_residual_fwd_kernelINS_13Kernel_traitsI13__nv_bfloat16S2_fS2_fjLj2560ELj1ELj4ELj1ELj16ENS_18Kernel_traits_baseILj2560ES2_S2_fS2_fjLj128EEEEELb1ELb1ELb1EEEvNS_9FwdParamsE,@"STO_CUDA_ENTRY STV_DEFAULT"
_ZN10layer_norm31ln_parallel_residual_fwd_kernelINS_13Kernel_traitsI13__nv_bfloat16S2_fS2_fjLj2560ELj1ELj4ELj1ELj16ENS_18Kernel_traits_baseILj2560ES2_S2_fS2_fjLj128EEEEELb1ELb1ELb1EEEvNS_9FwdParamsE:
.text._ZN10layer_norm31ln_parallel_residual_fwd_kernelINS_13Kernel_traitsI13__nv_bfloat16S2_fS2_fjLj2560ELj1ELj4ELj1ELj16ENS_18Kernel_traits_baseILj2560ES2_S2_fS2_fjLj128EEEEELb1ELb1ELb1EEEvNS_9FwdParamsE:
[----:B------:R-:W-:Y:S02]  /*0000*/  IMAD.MOV.U32 R1, RZ, RZ, c[0x0][0x28] ;  /* 0x00000a00ff017624 */ /* 0x000fe400078e00ff */
[----:B------:R-:W-:Y:S02]  /*0010*/  ULDC.U8 UR4, c[0x0][0x244] ;  /* 0x0000910000047ab9 */ /* 0x000fe40000000000 */
[----:B------:R-:W-:Y:S01]  /*0020*/  ISETP.NE.AND P1, PT, RZ, UR4, PT ;  /* 0x00000004ff007c0c */ /* 0x000fe2000bf25270 */
[----:B------:R-:W-:Y:S02]  /*0030*/  ULDC.64 UR4, c[0x0][0x230] ;  /* 0x00008c0000047ab9 */ /* 0x000fe40000000a00 */
[----:B------:R-:W-:Y:S01]  /*0040*/  IMAD.U32 R2, RZ, RZ, UR4 ;  /* 0x00000004ff027e24 */ /* 0x000fe2000f8e00ff */
[----:B------:R-:W-:Y:S01]  /*0050*/  ULDC.64 UR6, c[0x0][0x118] ;  /* 0x0000460000067ab9 */ /* 0x000fe20000000a00 */
[----:B------:R-:W-:Y:S02]  /*0060*/  IMAD.U32 R3, RZ, RZ, UR5 ;  /* 0x00000005ff037e24 */ /* 0x000fe4000f8e00ff */
[----:B------:R-:W-:Y:S02]  /*0070*/  IMAD.MOV.U32 R239, RZ, RZ, c[0x0][0x238] ;  /* 0x00008e00ffef7624 */ /* 0x000fe400078e00ff */
[----:B------:R-:W-:-:S04]  /*0080*/  IMAD.MOV.U32 R16, RZ, RZ, c[0x0][0x23c] ;  /* 0x00008f00ff107624 */ /* 0x000fc800078e00ff */
[----:B------:R-:W2:Y:S01]  /*0090*/  @P1 LDG.E.64 R2, [R2.64] ;  /* 0x0000000602021981 */ /* 0x000ea2000c1e1b00 */
[----:B------:R-:W-:Y:S02]  /*00a0*/  @P1 IMAD.MOV.U32 R8, RZ, RZ, R239 ;  /* 0x000000ffff081224 */ /* 0x000fe400078e00ef */
        /* <DEDUP_REMOVED lines=18> */
[----:B------:R-:W1:Y:S04]  /*01d0*/  S2R R0, SR_CTAID.X ;  /* 0x0000000000007919 */ /* 0x000e680000002500 */
[----:B0-----:R-:W5:Y:S01]  /*01e0*/  @P0 LDG.E.128 R32, [R32.64+0x1200] ;  /* 0x0012000620200981 */ /* 0x001f62000c1e1d00 */
[----:B-1----:R-:W-:-:S04]  /*01f0*/  IMAD R216, R0, c[0x0][0x0], R179 ;  /* 0x0000000000d87a24 */ /* 0x002fc800078e02b3 */
[----:B------:R-:W-:Y:S01]  /*0200*/  IMAD.WIDE.U32 R10, R216, -0x326172a9, RZ ;  /* 0xcd9e8d57d80a7825 */ /* 0x000fe200078e00ff */
[----:B------:R-:W-:-:S05]  /*0210*/  SHF.R.U32.HI R179, RZ, 0x5, R179 ;  /* 0x00000005ffb37819 */ /* 0x000fca00000116b3 */
[----:B------:R-:W-:Y:S01]  /*0220*/  IMAD R179, R0, 0x4, R179 ;  /* 0x0000000400b37824 */ /* 0x000fe200078e02b3 */
[----:B--2---:R-:W0:Y:S08]  /*0230*/  @P1 R2UR UR4, R2 ;  /* 0x00000000020413c2 */ /* 0x004e3000000e0000 */
[----:B------:R-:W1:Y:S01]  /*0240*/  @P1 R2UR UR5, R3 ;  /* 0x00000000030513c2 */ /* 0x000e6200000e0000 */
[----:B---3--:R-:W-:-:S04]  /*0250*/  @P1 IADD3 R239, P2, R8, c[0x0][0x240], RZ ;  /* 0x0000900008ef1a10 */ /* 0x008fc80007f5e0ff */
[----:B------:R-:W-:-:S04]  /*0260*/  @P1 IADD3.X R16, RZ, R9, RZ, P2, !PT ;  /* 0x00000009ff101210 */ /* 0x000fc800017fe4ff */
[--C-:B------:R-:W-:Y:S02]  /*0270*/  SHF.R.U64 R215, R239, 0x2, R16.reuse ;  /* 0x00000002efd77819 */ /* 0x100fe40000001210 */
[----:B------:R-:W-:-:S03]  /*0280*/  SHF.R.U32.HI R213, RZ, 0x2, R16 ;  /* 0x00000002ffd57819 */ /* 0x000fc60000011610 */
[----:B------:R-:W-:Y:S01]  /*0290*/  IMAD.WIDE.U32 R8, R215, -0x2daee0ad, RZ ;  /* 0xd2511f53d7087825 */ /* 0x000fe200078e00ff */
[----:B0-----:R-:W-:Y:S01]  /*02a0*/  LOP3.LUT R2, R11, UR4, R213, 0x96, !PT ;  /* 0x000000040b027c12 */ /* 0x001fe2000f8e96d5 */
[----:B------:R-:W-:-:S03]  /*02b0*/  UIADD3 UR9, UR4, -0x61c88647, URZ ;  /* 0x9e3779b904097890 */ /* 0x000fc6000fffe03f */
[----:B-1----:R-:W-:Y:S01]  /*02c0*/  LOP3.LUT R16, R9, UR5, RZ, 0x3c, !PT ;  /* 0x0000000509107c12 */ /* 0x002fe2000f8e3cff */
        /* <DEDUP_REMOVED lines=78> */
[----:B------:R0:W5:Y:S01]  /*07b0*/  LDG.E.128 R156, [R2.64] ;  /* 0x00000006029c7981 */ /* 0x000162000c1e1d00 */
[----:B------:R-:W-:Y:S01]  /*07c0*/  IMAD.HI.U32 R36, R214, -0x326172a9, RZ ;  /* 0xcd9e8d57d6247827 */ /* 0x000fe200078e00ff */
[----:B------:R-:W-:-:S02]  /*07d0*/  PRMT R178, RZ, 0x5410, R4 ;  /* 0x00005410ffb27816 */ /* 0x000fc40000000004 */
[----:B------:R0:W5:Y:S01]  /*07e0*/  LDG.E.128 R152, [R2.64+0x200] ;  /* 0x0002000602987981 */ /* 0x000162000c1e1d00 */
[----:B------:R-:W-:Y:S02]  /*07f0*/  IMAD R208, R208, -0x2daee0ad, RZ ;  /* 0xd2511f53d0d07824 */ /* 0x000fe400078e02ff */
[----:B------:R-:W-:Y:S01]  /*0800*/  IMAD.HI.U32 R37, R212, -0x2daee0ad, RZ ;  /* 0xd2511f53d4257827 */ /* 0x000fe200078e00ff */
[----:B------:R0:W5:Y:S01]  /*0810*/  LDG.E.128 R148, [R2.64+0x400] ;  /* 0x0004000602947981 */ /* 0x000162000c1e1d00 */
[----:B------:R-:W-:Y:S01]  /*0820*/  PRMT R0, RZ, 0x7610, R4 ;  /* 0x00007610ff007816 */ /* 0x000fe20000000004 */
[----:B------:R-:W-:Y:S01]  /*0830*/  BSSY B0, `(.L_x_25014) ;  /* 0x0003b7e000007945 */ /* 0x000fe20003800000 */
        /* <DEDUP_REMOVED lines=26> */
[----:B------:R-:W-:Y:S01]  /*09e0*/  PRMT R4, RZ, 0x5410, R6 ;  /* 0x00005410ff047816 */ /* 0x000fe20000000006 */
[----:B------:R-:W-:Y:S01]  /*09f0*/  ULDC.U8 UR8, c[0x0][0x1f0] ;  /* 0x00007c0000087ab9 */ /* 0x000fe20000000000 */
[----:B------:R-:W-:-:S02]  /*0a00*/  PRMT R12, RZ, 0x5410, R14 ;  /* 0x00005410ff0c7816 */ /* 0x000fc4000000000e */
[--C-:B0-----:R-:W-:Y:S02]  /*0a10*/  PRMT R2, RZ, 0x5410, R5.reuse ;  /* 0x00005410ff027816 */ /* 0x101fe40000000005 */
        /* <DEDUP_REMOVED lines=9> */
[----:B------:R-:W-:Y:S02]  /*0ab0*/  PRMT R6, RZ, 0x5410, R7 ;  /* 0x00005410ff067816 */ /* 0x000fe40000000007 */
[----:B------:R-:W-:-:S02]  /*0ac0*/  PRMT R14, RZ, 0x5410, R15 ;  /* 0x00005410ff0e7816 */ /* 0x000fc4000000000f */
[----:B------:R-:W-:Y:S02]  /*0ad0*/  PRMT R22, RZ, 0x5410, R23 ;  /* 0x00005410ff167816 */ /* 0x000fe40000000017 */
[----:B------:R-:W-:Y:S02]  /*0ae0*/  PRMT R30, RZ, 0x5410, R31 ;  /* 0x00005410ff1e7816 */ /* 0x000fe4000000001f */
[----:B------:R-:W-:Y:S02]  /*0af0*/  PRMT R170, RZ, 0x5410, R171 ;  /* 0x00005410ffaa7816 */ /* 0x000fe400000000ab */
        /* <DEDUP_REMOVED lines=44> */
.L_x_26308:
        /* <DEDUP_REMOVED lines=19> */
[----:B------:R-:W-:-:S03]  /*0ef0*/  @P0 LEA.HI.X R35, R231, c[0x0][0x184], RZ, 0x5, P2 ;  /* 0x00006100e7230a11 */ /* 0x000fc600010f2cff */
[----:B-----5:R0:W5:Y:S04]  /*0f00*/  @P3 LDG.E.128 R116, [R32.64] ;  /* 0x0000000620743981 */ /* 0x020168000c1e1d00 */
[----:B------:R0:W5:Y:S04]  /*0f10*/  @P0 LDG.E.128 R112, [R34.64] ;  /* 0x0000000622700981 */ /* 0x000168000c1e1d00 */
[----:B------:R0:W5:Y:S04]  /*0f20*/  @P0 LDG.E.128 R108, [R34.64+0x10] ;  /* 0x00001006226c0981 */ /* 0x000168000c1e1d00 */
[----:B0-----:R0:W5:Y:S01]  /*0f30*/  LDG.E.128 R32, [R36.64] ;  /* 0x0000000624207981 */ /* 0x001162000c1e1d00 */
        /* <DEDUP_REMOVED lines=10> */
.L_x_25016:
[----:B0-----:R-:W-:Y:S02]  /*0fe0*/  IMAD.MOV.U32 R44, RZ, RZ, R214 ;  /* 0x000000ffff2c7224 */ /* 0x001fe400078e00d6 */
.L_x_25017:
[----:B------:R-:W-:Y:S05]  /*0ff0*/  BSYNC B1 ;  /* 0x0000000000017941 */ /* 0x000fea0003800000 */
.L_x_25015:
        /* <DEDUP_REMOVED lines=16> */
.L_x_25021:
[----:B------:R-:W-:Y:S05]  /*1100*/  BSYNC B2 ;  /* 0x0000000000027941 */ /* 0x000fea0003800000 */
.L_x_25020:
        /* <DEDUP_REMOVED lines=44> */
.L_x_25019:
[----:B------:R-:W-:Y:S05]  /*13d0*/  BSYNC B1 ;  /* 0x0000000000017941 */ /* 0x000fea0003800000 */
.L_x_25018:
[----:B------:R-:W0:Y:S01]  /*13e0*/  I2F.U32 R36, R44 ;  /* 0x0000002c00247306 */ /* 0x000e220000201000 */
[----:B------:R-:W-:Y:S01]  /*13f0*/  ISETP.NE.U32.AND P1, PT, RZ, c[0x0][0x178], PT ;  /* 0x00005e00ff007a0c */ /* 0x000fe20003f25070 */
[----:B------:R-:W-:Y:S01]  /*1400*/  IMAD.MOV.U32 R241, RZ, RZ, 0x2f800000 ;  /* 0x2f800000fff17424 */ /* 0x000fe200078e00ff */
[----:B-----5:R-:W-:Y:S02]  /*1410*/  PRMT R37, RZ, 0x5410, R32 ;  /* 0x00005410ff257816 */ /* 0x020fe40000000020 */
[----:B------:R-:W-:Y:S02]  /*1420*/  ISETP.NE.AND.EX P6, PT, RZ, c[0x0][0x17c], PT, P1 ;  /* 0x00005f00ff007a0c */ /* 0x000fe40003fc5310 */
[----:B------:R-:W-:Y:S01]  /*1430*/  LOP3.LUT R230, R230, 0xffffffef, RZ, 0xc0, !PT ;  /* 0xffffffefe6e67812 */ /* 0x000fe200078ec0ff */
[----:B------:R-:W-:-:S02]  /*1440*/  FMUL.FTZ R37, R37, c[0x0][0x1e8] ;  /* 0x00007a0025257a20 */ /* 0x000fc40000410000 */
        /* <DEDUP_REMOVED lines=8> */
[----:B------:R-:W-:Y:S02]  /*14d0*/  IMAD.MOV.U32 R36, RZ, RZ, R38 ;  /* 0x000000ffff247224 */ /* 0x000fe400078e0026 */
[----:B------:R-:W-:Y:S01]  /*14e0*/  FADD.FTZ R104, R112, R104 ;  /* 0x0000006870687221 */ /* 0x000fe20000010000 */
[----:B------:R-:W-:Y:S05]  /*14f0*/  BRA `(.L_x_25023) ;  /* 0x0000055000007947 */ /* 0x000fea0003800000 */
.L_x_25022:
        /* <DEDUP_REMOVED lines=12> */
.L_x_25025:
[----:B------:R-:W-:Y:S02]  /*15c0*/  IMAD.MOV.U32 R43, RZ, RZ, R214 ;  /* 0x000000ffff2b7224 */ /* 0x000fe400078e00d6 */
.L_x_25026:
[----:B------:R-:W-:Y:S05]  /*15d0*/  BSYNC B1 ;  /* 0x0000000000017941 */ /* 0x000fea0003800000 */
.L_x_25024:
        /* <DEDUP_REMOVED lines=16> */
.L_x_25030:
[----:B------:R-:W-:Y:S05]  /*16e0*/  BSYNC B2 ;  /* 0x0000000000027941 */ /* 0x000fea0003800000 */
.L_x_25029:
        /* <DEDUP_REMOVED lines=44> */
.L_x_25028:
[----:B------:R-:W-:Y:S05]  /*19b0*/  BSYNC B1 ;  /* 0x0000000000017941 */ /* 0x000fea0003800000 */
.L_x_25027:
[----:B------:R-:W0:Y:S01]  /*19c0*/  I2F.U32 R38, R43 ;  /* 0x0000002b00267306 */ /* 0x000e220000201000 */
[----:B------:R-:W-:-:S05]  /*19d0*/  PRMT R37, RZ, 0x5410, R116 ;  /* 0x00005410ff257816 */ /* 0x000fca0000000074 */
[----:B------:R-:W-:Y:S02]  /*19e0*/  FMUL.FTZ R37, R37, c[0x0][0x1e8] ;  /* 0x00007a0025257a20 */ /* 0x000fe40000410000 */
[----:B0-----:R-:W-:-:S05]  /*19f0*/  FFMA.FTZ R38, R38, R241, 1.1641532182693481445e-10 ;  /* 0x2f00000026267423 */ /* 0x001fca00000100f1 */
[----:B------:R-:W-:-:S04]  /*1a00*/  FSETP.GTU.FTZ.AND P1, PT, R38, c[0x0][0x1e4], PT ;  /* 0x0000790026007a0b */ /* 0x000fc80003f3c000 */
[----:B------:R-:W-:Y:S02]  /*1a10*/  FSEL R37, R37, RZ, !P1 ;  /* 0x000000ff25257208 */ /* 0x000fe40004800000 */
[----:B------:R-:W-:-:S03]  /*1a20*/  SEL R229, RZ, 0x1, P1 ;  /* 0x00000001ffe57807 */ /* 0x000fc60000800000 */
[----:B------:R-:W-:-:S04]  /*1a30*/  FADD.FTZ R104, R104, R37 ;  /* 0x0000002568687221 */ /* 0x000fc80000010000 */
[----:B------:R-:W-:Y:S02]  /*1a40*/  @P0 FADD.FTZ R104, R112, R104 ;  /* 0x0000006870680221 */ /* 0x000fe40000010000 */
.L_x_25023:
        /* <DEDUP_REMOVED lines=12> */
.L_x_25032:
[----:B------:R-:W-:Y:S02]  /*1b10*/  IMAD.MOV.U32 R43, RZ, RZ, R214 ;  /* 0x000000ffff2b7224 */ /* 0x000fe400078e00d6 */
.L_x_25033:
[----:B------:R-:W-:Y:S05]  /*1b20*/  BSYNC B1 ;  /* 0x0000000000017941 */ /* 0x000fea0003800000 */
.L_x_25031:
        /* <DEDUP_REMOVED lines=16> */
.L_x_25037:
[----:B------:R-:W-:Y:S05]  /*1c30*/  BSYNC B2 ;  /* 0x0000000000027941 */ /* 0x000fea0003800000 */
.L_x_25036:
        /* <DEDUP_REMOVED lines=44> */
.L_x_25035:
[----:B------:R-:W-:Y:S05]  /*1f00*/  BSYNC B1 ;  /* 0x0000000000017941 */ /* 0x000fea0003800000 */
.L_x_25034:
        /* <DEDUP_REMOVED lines=13> */
.L_x_25038:
        /* <DEDUP_REMOVED lines=12> */
.L_x_25041:
[----:B------:R-:W-:Y:S02]  /*20a0*/  IMAD.MOV.U32 R46, RZ, RZ, R214 ;  /* 0x000000ffff2e7224 */ /* 0x000fe400078e00d6 */
.L_x_25042:
[----:B------:R-:W-:Y:S05]  /*20b0*/  BSYNC B1 ;  /* 0x0000000000017941 */ /* 0x000fea0003800000 */
.L_x_25040:
        /* <DEDUP_REMOVED lines=16> */
.L_x_25046:
[----:B------:R-:W-:Y:S05]  /*21c0*/  BSYNC B2 ;  /* 0x0000000000027941 */ /* 0x000fea0003800000 */
.L_x_25045:
        /* <DEDUP_REMOVED lines=44> */
.L_x_25044:
[----:B------:R-:W-:Y:S05]  /*2490*/  BSYNC B1 ;  /* 0x0000000000017941 */ /* 0x000fea0003800000 */
.L_x_25043:
        /* <DEDUP_REMOVED lines=9> */
.L_x_25039:
        /* <DEDUP_REMOVED lines=12> */
.L_x_25048:
[----:B------:R-:W-:Y:S02]  /*25f0*/  IMAD.MOV.U32 R46, RZ, RZ, R214 ;  /* 0x000000ffff2e7224 */ /* 0x000fe400078e00d6 */
.L_x_25049:
[----:B------:R-:W-:Y:S05]  /*2600*/  BSYNC B1 ;  /* 0x0000000000017941 */ /* 0x000fea0003800000 */
.L_x_25047:
        /* <DEDUP_REMOVED lines=16> */
.L_x_25053:
[----:B------:R-:W-:Y:S05]  /*2710*/  BSYNC B2 ;  /* 0x0000000000027941 */ /* 0x000fea0003800000 */
.L_x_25052:
        /* <DEDUP_REMOVED lines=44> */
.L_x_25051:
[----:B------:R-:W-:Y:S05]  /*29e0*/  BSYNC B1 ;  /* 0x0000000000017941 */ /* 0x000fea0003800000 */
.L_x_25050:
        /* <DEDUP_REMOVED lines=10> */
[----:B------:R-:W-:Y:S02]  /*2a90*/  IMAD.MOV.U32 R32, RZ, RZ, R36 ;  /* 0x000000ffff207224 */ /* 0x000fe400078e0024 */
[----:B------:R-:W-:Y:S01]  /*2aa0*/  FADD.FTZ R106, R114, R106 ;  /* 0x0000006a726a7221 */ /* 0x000fe20000010000 */
[----:B------:R-:W-:Y:S05]  /*2ab0*/  BRA `(.L_x_25055) ;  /* 0x0000055000007947 */ /* 0x000fea0003800000 */
.L_x_25054:
        /* <DEDUP_REMOVED lines=12> */
.L_x_25057:
[----:B------:R-:W-:Y:S02]  /*2b80*/  IMAD.MOV.U32 R45, RZ, RZ, R214 ;  /* 0x000000ffff2d7224 */ /* 0x000fe400078e00d6 */
.L_x_25058:
[----:B------:R-:W-:Y:S05]  /*2b90*/  BSYNC B1 ;  /* 0x0000000000017941 */ /* 0x000fea0003800000 */
.L_x_25056:
        /* <DEDUP_REMOVED lines=16> */
.L_x_25062:
[----:B------:R-:W-:Y:S05]  /*2ca0*/  BSYNC B2 ;  /* 0x0000000000027941 */ /* 0x000fea0003800000 */
.L_x_25061:
        /* <DEDUP_REMOVED lines=44> */
.L_x_25060:
[----:B------:R-:W-:Y:S05]  /*2f70*/  BSYNC B1 ;  /* 0x0000000000017941 */ /* 0x000fea0003800000 */
.L_x_25059:
        /* <DEDUP_REMOVED lines=9> */
.L_x_25055:
        /* <DEDUP_REMOVED lines=12> */
.L_x_25064:
[----:B------:R-:W-:Y:S02]  /*30d0*/  IMAD.MOV.U32 R45, RZ, RZ, R214 ;  /* 0x000000ffff2d7224 */ /* 0x000fe400078e00d6 */
.L_x_25065:
[----:B------:R-:W-:Y:S05]  /*30e0*/  BSYNC B1 ;  /* 0x0000000000017941 */ /* 0x000fea0003800000 */
.L_x_25063:
        /* <DEDUP_REMOVED lines=16> */
.L_x_25069:
[----:B------:R-:W-:Y:S05]  /*31f0*/  BSYNC B2 ;  /* 0x0000000000027941 */ /* 0x000fea0003800000 */
.L_x_25068:
        /* <DEDUP_REMOVED lines=44> */
.L_x_25067:
[----:B------:R-:W-:Y:S05]  /*34c0*/  BSYNC B1 ;  /* 0x0000000000017941 */ /* 0x000fea0003800000 */
.L_x_25066:
        /* <DEDUP_REMOVED lines=12> */
.L_x_25070:
        /* <DEDUP_REMOVED lines=12> */
.L_x_25073:
[----:B------:R-:W-:Y:S02]  /*3650*/  IMAD.MOV.U32 R45, RZ, RZ, R214 ;  /* 0x000000ffff2d7224 */ /* 0x000fe400078e00d6 */
.L_x_25074:
[----:B------:R-:W-:Y:S05]  /*3660*/  BSYNC B1 ;  /* 0x0000000000017941 */ /* 0x000fea0003800000 */
.L_x_25072:
        /* <DEDUP_REMOVED lines=16> */
.L_x_25078:
[----:B------:R-:W-:Y:S05]  /*3770*/  BSYNC B2 ;  /* 0x0000000000027941 */ /* 0x000fea0003800000 */
.L_x_25077:
        /* <DEDUP_REMOVED lines=44> */
.L_x_25076:
[----:B------:R-:W-:Y:S05]  /*3a40*/  BSYNC B1 ;  /* 0x0000000000017941 */ /* 0x000fea0003800000 */
.L_x_25075:
        /* <DEDUP_REMOVED lines=9> */
.L_x_25071:
        /* <DEDUP_REMOVED lines=12> */
.L_x_25080:
[----:B------:R-:W-:Y:S02]  /*3ba0*/  IMAD.MOV.U32 R45, RZ, RZ, R214 ;  /* 0x000000ffff2d7224 */ /* 0x000fe400078e00d6 */
.L_x_25081:
[----:B------:R-:W-:Y:S05]  /*3bb0*/  BSYNC B1 ;  /* 0x0000000000017941 */ /* 0x000fea0003800000 */
.L_x_25079:
        /* <DEDUP_REMOVED lines=16> */
.L_x_25085:
[----:B------:R-:W-:Y:S05]  /*3cc0*/  BSYNC B2 ;  /* 0x0000000000027941 */ /* 0x000fea0003800000 */
.L_x_25084:
        /* <DEDUP_REMOVED lines=44> */
.L_x_25083:
[----:B------:R-:W-:Y:S05]  /*3f90*/  BSYNC B1 ;  /* 0x0000000000017941 */ /* 0x000fea0003800000 */
.L_x_25082:
        /* <DEDUP_REMOVED lines=12> */
.L_x_25086:
        /* <DEDUP_REMOVED lines=12> */
.L_x_25089:
[----:B------:R-:W-:Y:S02]  /*4120*/  IMAD.MOV.U32 R45, RZ, RZ, R214 ;  /* 0x000000ffff2d7224 */ /* 0x000fe400078e00d6 */
.L_x_25090:
[----:B------:R-:W-:Y:S05]  /*4130*/  BSYNC B1 ;  /* 0x0000000000017941 */ /* 0x000fea0003800000 */
.L_x_25088:
        /* <DEDUP_REMOVED lines=16> */
.L_x_25094:
[----:B------:R-:W-:Y:S05]  /*4240*/  BSYNC B2 ;  /* 0x0000000000027941 */ /* 0x000fea0003800000 */
.L_x_25093:
        /* <DEDUP_REMOVED lines=44> */
.L_x_25092:
[----:B------:R-:W-:Y:S05]  /*4510*/  BSYNC B1 ;  /* 0x0000000000017941 */ /* 0x000fea0003800000 */
.L_x_25091:
        /* <DEDUP_REMOVED lines=9> */
.L_x_25087:
        /* <DEDUP_REMOVED lines=12> */
.L_x_25096:
[----:B------:R-:W-:Y:S02]  /*4670*/  IMAD.MOV.U32 R45, RZ, RZ, R214 ;  /* 0x000000ffff2d7224 */ /* 0x000fe400078e00d6 */
.L_x_25097:
[----:B------:R-:W-:Y:S05]  /*4680*/  BSYNC B1 ;  /* 0x0000000000017941 */ /* 0x000fea0003800000 */
.L_x_25095:
        /* <DEDUP_REMOVED lines=16> */
.L_x_25101:
[----:B------:R-:W-:Y:S05]  /*4790*/  BSYNC B2 ;  /* 0x0000000000027941 */ /* 0x000fea0003800000 */
.L_x_25100:
        /* <DEDUP_REMOVED lines=44> */
.L_x_25099:
[----:B------:R-:W-:Y:S05]  /*4a60*/  BSYNC B1 ;  /* 0x0000000000017941 */ /* 0x000fea0003800000 */
.L_x_25098:
        /* <DEDUP_REMOVED lines=12> */
.L_x_25102:
        /* <DEDUP_REMOVED lines=12> */
.L_x_25105:
[----:B------:R-:W-:Y:S02]  /*4bf0*/  IMAD.MOV.U32 R34, RZ, RZ, R214 ;  /* 0x000000ffff227224 */ /* 0x000fe400078e00d6 */
.L_x_25106:
[----:B------:R-:W-:Y:S05]  /*4c00*/  BSYNC B1 ;  /* 0x0000000000017941 */ /* 0x000fea0003800000 */
.L_x_25104:
        /* <DEDUP_REMOVED lines=16> */
.L_x_25110:
[----:B------:R-:W-:Y:S05]  /*4d10*/  BSYNC B2 ;  /* 0x0000000000027941 */ /* 0x000fea0003800000 */
.L_x_25109:
        /* <DEDUP_REMOVED lines=44> */
.L_x_25108:
[----:B------:R-:W-:Y:S05]  /*4fe0*/  BSYNC B1 ;  /* 0x0000000000017941 */ /* 0x000fea0003800000 */
.L_x_25107:
        /* <DEDUP_REMOVED lines=9> */
.L_x_25103:
        /* <DEDUP_REMOVED lines=12> */
.L_x_25112:
[----:B------:R-:W-:Y:S02]  /*5140*/  IMAD.MOV.U32 R34, RZ, RZ, R214 ;  /* 0x000000ffff227224 */ /* 0x000fe400078e00d6 */
.L_x_25113:
[----:B------:R-:W-:Y:S05]  /*5150*/  BSYNC B1 ;  /* 0x0000000000017941 */ /* 0x000fea0003800000 */
.L_x_25111:
        /* <DEDUP_REMOVED lines=16> */
.L_x_25117:
[----:B------:R-:W-:Y:S05]  /*5260*/  BSYNC B2 ;  /* 0x0000000000027941 */ /* 0x000fea0003800000 */
.L_x_25116:
        /* <DEDUP_REMOVED lines=44> */
.L_x_25115:
[----:B------:R-:W-:Y:S05]  /*5530*/  BSYNC B1 ;  /* 0x0000000000017941 */ /* 0x000fea0003800000 */
.L_x_25114:
        /* <DEDUP_REMOVED lines=12> */
.L_x_25118:
        /* <DEDUP_REMOVED lines=12> */
.L_x_25121:
[----:B------:R-:W-:Y:S02]  /*56c0*/  IMAD.MOV.U32 R34, RZ, RZ, R214 ;  /* 0x000000ffff227224 */ /* 0x000fe400078e00d6 */
.L_x_25122:
[----:B------:R-:W-:Y:S05]  /*56d0*/  BSYNC B1 ;  /* 0x0000000000017941 */ /* 0x000fea0003800000 */
.L_x_25120:
        /* <DEDUP_REMOVED lines=16> */
.L_x_25126:
[----:B------:R-:W-:Y:S05]  /*57e0*/  BSYNC B2 ;  /* 0x0000000000027941 */ /* 0x000fea0003800000 */
.L_x_25125:
        /* <DEDUP_REMOVED lines=44> */
.L_x_25124:
[----:B------:R-:W-:Y:S05]  /*5ab0*/  BSYNC B1 ;  /* 0x0000000000017941 */ /* 0x000fea0003800000 */
.L_x_25123:
        /* <DEDUP_REMOVED lines=9> */
.L_x_25119:
        /* <DEDUP_REMOVED lines=12> */
.L_x_25128:
[----:B------:R-:W-:Y:S02]  /*5c10*/  IMAD.MOV.U32 R34, RZ, RZ, R214 ;  /* 0x000000ffff227224 */ /* 0x000fe400078e00d6 */
.L_x_25129:
[----:B------:R-:W-:Y:S05]  /*5c20*/  BSYNC B1 ;  /* 0x0000000000017941 */ /* 0x000fea0003800000 */
.L_x_25127:
        /* <DEDUP_REMOVED lines=16> */
.L_x_25133:
[----:B------:R-:W-:Y:S05]  /*5d30*/  BSYNC B2 ;  /* 0x0000000000027941 */ /* 0x000fea0003800000 */
.L_x_25132:
        /* <DEDUP_REMOVED lines=44> */
.L_x_25131:
[----:B------:R-:W-:Y:S05]  /*6000*/  BSYNC B1 ;  /* 0x0000000000017941 */ /* 0x000fea0003800000 */
.L_x_25130:
        /* <DEDUP_REMOVED lines=13> */
.L_x_25134:
        /* <DEDUP_REMOVED lines=12> */
.L_x_25137:
[----:B------:R-:W-:Y:S02]  /*61a0*/  IMAD.MOV.U32 R40, RZ, RZ, R214 ;  /* 0x000000ffff287224 */ /* 0x000fe400078e00d6 */
.L_x_25138:
[----:B------:R-:W-:Y:S05]  /*61b0*/  BSYNC B1 ;  /* 0x0000000000017941 */ /* 0x000fea0003800000 */
.L_x_25136:
        /* <DEDUP_REMOVED lines=18> */
.L_x_25142:
[----:B------:R-:W-:Y:S05]  /*62e0*/  BSYNC B2 ;  /* 0x0000000000027941 */ /* 0x000fea0003800000 */
.L_x_25141:
        /* <DEDUP_REMOVED lines=44> */
.L_x_25140:
[----:B------:R-:W-:Y:S05]  /*65b0*/  BSYNC B1 ;  /* 0x0000000000017941 */ /* 0x000fea0003800000 */
.L_x_25139:
        /* <DEDUP_REMOVED lines=9> */
.L_x_25135:
[----:B------:R-:W-:Y:S01]  /*6650*/  SEL R33, RZ, 0x10000, P4 ;  /* 0x00010000ff217807 */ /* 0x000fe20002000000 */
[----:B------:R-:W-:Y:S01]  /*6660*/  IMAD.SHL.U32 R47, R231, 0x8, RZ ;  /* 0x00000008e72f7824 */ /* 0x000fe200078e00ff */
[----:B------:R-:W-:Y:S01]  /*6670*/  SEL R34, RZ, 0x100, P3 ;  /* 0x00000100ff227807 */ /* 0x000fe20001800000 */
[----:B------:R-:W-:Y:S01]  /*6680*/  @P0 IMAD.MOV.U32 R39, RZ, RZ, 0x20 ;  /* 0x00000020ff270424 */ /* 0x000fe200078e00ff */
[----:B------:R-:W-:Y:S02]  /*6690*/  ISETP.NE.AND P4, PT, R43, RZ, PT ;  /* 0x000000ff2b00720c */ /* 0x000fe40003f85270 */
[----:B------:R-:W-:Y:S02]  /*66a0*/  ISETP.NE.AND P3, PT, R44, RZ, PT ;  /* 0x000000ff2c00720c */ /* 0x000fe40003f65270 */
[----:B------:R-:W-:Y:S02]  /*66b0*/  SEL R36, RZ, 0x1, P1 ;  /* 0x00000001ff247807 */ /* 0x000fe40000800000 */
[----:B------:R-:W-:-:S02]  /*66c0*/  SEL R35, RZ, 0x1000000, P5 ;  /* 0x01000000ff237807 */ /* 0x000fc40002800000 */
[----:B------:R-:W-:Y:S01]  /*66d0*/  SEL R32, RZ, 0x1, P3 ;  /* 0x00000001ff207807 */ /* 0x000fe20001800000 */
[----:B------:R-:W-:Y:S01]  /*66e0*/  IMAD.WIDE.U32 R36, R36, 0x1000000, RZ ;  /* 0x0100000024247825 */ /* 0x000fe200078e00ff */
[----:B------:R-:W-:Y:S02]  /*66f0*/  SEL R40, RZ, 0x1, P4 ;  /* 0x00000001ff287807 */ /* 0x000fe40002000000 */
[----:B------:R-:W-:Y:S01]  /*6700*/  LOP3.LUT R34, R34, R35, R33, 0xfe, !PT ;  /* 0x0000002322227212 */ /* 0x000fe200078efe21 */
[----:B------:R-:W-:Y:S01]  /*6710*/  IMAD.WIDE.U32 R32, R32, 0x10000, RZ ;  /* 0x0001000020207825 */ /* 0x000fe200078e00ff */
[----:B------:R-:W-:Y:S02]  /*6720*/  SEL R35, RZ, 0x1, P2 ;  /* 0x00000001ff237807 */ /* 0x000fe40001000000 */
[----:B------:R-:W-:Y:S01]  /*6730*/  ISETP.NE.AND P5, PT, R42, RZ, PT ;  /* 0x000000ff2a00720c */ /* 0x000fe20003fa5270 */
[----:B------:R-:W-:Y:S01]  /*6740*/  IMAD.WIDE.U32 R40, R40, 0x100, RZ ;  /* 0x0000010028287825 */ /* 0x000fe200078e00ff */
[----:B------:R-:W-:-:S02]  /*6750*/  LOP3.LUT R35, R37, R34, R35, 0xfe, !PT ;  /* 0x0000002225237212 */ /* 0x000fc400078efe23 */
[----:B------:R-:W-:Y:S02]  /*6760*/  LEA R34, P1, R231, c[0x0][0x188], 0x5 ;  /* 0x00006200e7227a11 */ /* 0x000fe400078228ff */
[----:B------:R-:W-:Y:S02]  /*6770*/  LOP3.LUT R41, R41, R35, R33, 0xfe, !PT ;  /* 0x0000002329297212 */ /* 0x000fe400078efe21 */
[----:B------:R-:W-:Y:S02]  /*6780*/  LOP3.LUT R36, R40, R36, R32, 0xfe, !PT ;  /* 0x0000002428247212 */ /* 0x000fe400078efe20 */
[----:B------:R-:W-:Y:S02]  /*6790*/  LEA.HI.X R35, R231, c[0x0][0x18c], RZ, 0x5, P1 ;  /* 0x00006300e7237a11 */ /* 0x000fe400008f2cff */
[----:B------:R-:W-:Y:S02]  /*67a0*/  SEL R37, RZ, 0x1, P5 ;  /* 0x00000001ff257807 */ /* 0x000fe40002800000 */
[----:B------:R-:W-:Y:S01]  /*67b0*/  SHF.R.U32.HI R48, RZ, 0x1d, R231 ;  /* 0x0000001dff307819 */ /* 0x000fe200000116e7 */
[----:B------:R-:W-:Y:S01]  /*67c0*/  STG.E.128 [R34.64], R104 ;  /* 0x0000006822007986 */ /* 0x000fe2000c101d06 */
[----:B------:R-:W-:-:S02]  /*67d0*/  IADD3 R32, P1, R47, c[0x0][0x190], RZ ;  /* 0x000064002f207a10 */ /* 0x000fc40007f3e0ff */
[----:B------:R-:W-:Y:S01]  /*67e0*/  LOP3.LUT R40, R36, R37, RZ, 0xfc, !PT ;  /* 0x0000002524287212 */ /* 0x000fe200078efcff */
[----:B------:R0:W-:Y:S01]  /*67f0*/  STG.E.128 [R34.64+0x10], R100 ;  /* 0x0000106422007986 */ /* 0x0001e2000c101d06 */
[----:B------:R-:W-:Y:S02]  /*6800*/  IADD3.X R33, R48, c[0x0][0x194], RZ, P1, !PT ;  /* 0x0000650030217a10 */ /* 0x000fe40000ffe4ff */
[----:B------:R-:W-:Y:S02]  /*6810*/  LOP3.LUT P6, RZ, R230, 0x20, RZ, 0xc0, !PT ;  /* 0x00000020e6ff7812 */ /* 0x000fe400078cc0ff */
[----:B------:R-:W-:Y:S01]  /*6820*/  IADD3 R232, R231, 0x20, RZ ;  /* 0x00000020e7e87810 */ /* 0x000fe20007ffe0ff */
[----:B------:R1:W-:Y:S10]  /*6830*/  STG.E.64 [R32.64], R40 ;  /* 0x0000002820007986 */ /* 0x0003f4000c101b06 */
[----:B------:R-:W-:-:S04]  /*6840*/  @P6 IMAD.WIDE.U32 R36, R232, R160, c[0x0][0x178] ;  /* 0x00005e00e8246625 */ /* 0x000fc800078e00a0 */
[----:B0-----:R-:W-:-:S04]  /*6850*/  @P0 IMAD.WIDE.U32 R34, R232, R39, c[0x0][0x180] ;  /* 0x00006000e8220625 */ /* 0x001fc800078e0027 */
[----:B------:R-:W-:Y:S01]  /*6860*/  IMAD.WIDE.U32 R38, R232, R160, c[0x0][0x170] ;  /* 0x00005c00e8267625 */ /* 0x000fe200078e00a0 */
[----:B------:R-:W-:Y:S05]  /*6870*/  @!P6 BRA `(.L_x_25143) ;  /* 0x000001400000e947 */ /* 0x000fea0003800000 */
[----:B-1----:R-:W-:Y:S01]  /*6880*/  IMAD.U32 R33, R223, 0x10000, RZ ;  /* 0x00010000df217824 */ /* 0x002fe200078e00ff */
        /* <DEDUP_REMOVED lines=19> */
.L_x_25143:
[----:B-1----:R1:W5:Y:S04]  /*69c0*/  @P0 LDG.E.128 R112, [R34.64] ;  /* 0x0000000622700981 */ /* 0x002368000c1e1d00 */
[----:B------:R1:W5:Y:S04]  /*69d0*/  @P0 LDG.E.128 R108, [R34.64+0x10] ;  /* 0x00001006226c0981 */ /* 0x000368000c1e1d00 */
[----:B------:R2:W5:Y:S04]  /*69e0*/  @P6 LDG.E.128 R116, [R36.64] ;  /* 0x0000000624746981 */ /* 0x000568000c1e1d00 */
[----:B01----:R2:W5:Y:S01]  /*69f0*/  LDG.E.128 R32, [R38.64] ;  /* 0x0000000626207981 */ /* 0x003562000c1e1d00 */
[C---:B------:R-:W-:Y:S01]  /*6a00*/  ISETP.NE.AND P1, PT, R46.reuse, 0x1, PT ;  /* 0x000000012e00780c */ /* 0x040fe20003f25270 */
[----:B------:R-:W-:Y:S01]  /*6a10*/  BSSY B1, `(.L_x_25144) ;  /* 0x000000c000017945 */ /* 0x000fe20003800000 */
[----:B------:R-:W-:-:S11]  /*6a20*/  IADD3 R40, R46, 0x1, RZ ;  /* 0x000000012e287810 */ /* 0x000fd60007ffe0ff */
[----:B------:R-:W-:Y:S05]  /*6a30*/  @!P1 BRA `(.L_x_25145) ;  /* 0x0000008000009947 */ /* 0x000fea0003800000 */
[----:B--2---:R-:W-:Y:S01]  /*6a40*/  ISETP.NE.AND P1, PT, R46, 0x2, PT ;  /* 0x000000022e00780c */ /* 0x004fe20003f25270 */
[----:B------:R-:W-:-:S12]  /*6a50*/  IMAD.MOV.U32 R44, RZ, RZ, R208 ;  /* 0x000000ffff2c7224 */ /* 0x000fd800078e00d0 */
[----:B------:R-:W-:Y:S05]  /*6a60*/  @!P1 BRA `(.L_x_25146) ;  /* 0x0000006000009947 */ /* 0x000fea0003800000 */
[----:B------:R-:W-:Y:S01]  /*6a70*/  ISETP.NE.AND P1, PT, R46, 0x3, PT ;  /* 0x000000032e00780c */ /* 0x000fe20003f25270 */
[----:B------:R-:W-:-:S12]  /*6a80*/  IMAD.MOV.U32 R44, RZ, RZ, R207 ;  /* 0x000000ffff2c7224 */ /* 0x000fd800078e00cf */
[----:B------:R-:W-:Y:S05]  /*6a90*/  @P1 BRA `(.L_x_25146) ;  /* 0x0000003000001947 */ /* 0x000fea0003800000 */
[----:B------:R-:W-:Y:S01]  /*6aa0*/  IMAD.MOV.U32 R44, RZ, RZ, R212 ;  /* 0x000000ffff2c7224 */ /* 0x000fe200078e00d4 */
[----:B------:R-:W-:Y:S05]  /*6ab0*/  BRA `(.L_x_25146) ;  /* 0x0000001000007947 */ /* 0x000fea0003800000 */
.L_x_25145:
[----:B--2---:R-:W-:Y:S02]  /*6ac0*/  IMAD.MOV.U32 R44, RZ, RZ, R214 ;  /* 0x000000ffff2c7224 */ /* 0x004fe400078e00d6 */
.L_x_25146:
[----:B------:R-:W-:Y:S05]  /*6ad0*/  BSYNC B1 ;  /* 0x0000000000017941 */ /* 0x000fea0003800000 */
.L_x_25144:
        /* <DEDUP_REMOVED lines=16> */
.L_x_25150:
[----:B------:R-:W-:Y:S05]  /*6be0*/  BSYNC B2 ;  /* 0x0000000000027941 */ /* 0x000fea0003800000 */
.L_x_25149:
        /* <DEDUP_REMOVED lines=44> */
.L_x_25148:
[----:B------:R-:W-:Y:S05]  /*6eb0*/  BSYNC B1 ;  /* 0x0000000000017941 */ /* 0x000fea0003800000 */
.L_x_25147:
        /* <DEDUP_REMOVED lines=14> */
.L_x_25151:
        /* <DEDUP_REMOVED lines=12> */
.L_x_25154:
[----:B------:R-:W-:Y:S02]  /*7060*/  MOV R43, R214 ;  /* 0x000000d6002b7202 */ /* 0x000fe40000000f00 */
.L_x_25155:
[----:B------:R-:W-:Y:S05]  /*7070*/  BSYNC B1 ;  /* 0x0000000000017941 */ /* 0x000fea0003800000 */
.L_x_25153:
        /* <DEDUP_REMOVED lines=16> */
.L_x_25159:
[----:B------:R-:W-:Y:S05]  /*7180*/  BSYNC B2 ;  /* 0x0000000000027941 */ /* 0x000fea0003800000 */
.L_x_25158:
        /* <DEDUP_REMOVED lines=44> */
.L_x_25157:
[----:B------:R-:W-:Y:S05]  /*7450*/  BSYNC B1 ;  /* 0x0000000000017941 */ /* 0x000fea0003800000 */
.L_x_25156:
        /* <DEDUP_REMOVED lines=9> */
.L_x_25152:
        /* <DEDUP_REMOVED lines=12> */
.L_x_25161:
[----:B------:R-:W-:Y:S02]  /*75b0*/  MOV R43, R214 ;  /* 0x000000d6002b7202 */ /* 0x000fe40000000f00 */
.L_x_25162:
[----:B------:R-:W-:Y:S05]  /*75c0*/  BSYNC B1 ;  /* 0x0000000000017941 */ /* 0x000fea0003800000 */
.L_x_25160:
        /* <DEDUP_REMOVED lines=16> */
.L_x_25166:
[----:B------:R-:W-:Y:S05]  /*76d0*/  BSYNC B2 ;  /* 0x0000000000027941 */ /* 0x000fea0003800000 */
.L_x_25165:
        /* <DEDUP_REMOVED lines=44> */
.L_x_25164:
[----:B------:R-:W-:Y:S05]  /*79a0*/  BSYNC B1 ;  /* 0x0000000000017941 */ /* 0x000fea0003800000 */
.L_x_25163:
        /* <DEDUP_REMOVED lines=13> */
.L_x_25167:
        /* <DEDUP_REMOVED lines=12> */
.L_x_25170:
[----:B------:R-:W-:Y:S02]  /*7b40*/  IMAD.MOV.U32 R46, RZ, RZ, R214 ;  /* 0x000000ffff2e7224 */ /* 0x000fe400078e00d6 */
.L_x_25171:
[----:B------:R-:W-:Y:S05]  /*7b50*/  BSYNC B1 ;  /* 0x0000000000017941 */ /* 0x000fea0003800000 */
.L_x_25169:
        /* <DEDUP_REMOVED lines=16> */
.L_x_25175:
[----:B------:R-:W-:Y:S05]  /*7c60*/  BSYNC B2 ;  /* 0x0000000000027941 */ /* 0x000fea0003800000 */
.L_x_25174:
        /* <DEDUP_REMOVED lines=44> */
.L_x_25173:
[----:B------:R-:W-:Y:S05]  /*7f30*/  BSYNC B1 ;  /* 0x0000000000017941 */ /* 0x000fea0003800000 */
.L_x_25172:
        /* <DEDUP_REMOVED lines=9> */
.L_x_25168:
        /* <DEDUP_REMOVED lines=12> */
.L_x_25177:
[----:B------:R-:W-:Y:S02]  /*8090*/  IMAD.MOV.U32 R46, RZ, RZ, R214 ;  /* 0x000000ffff2e7224 */ /* 0x000fe400078e00d6 */
.L_x_25178:
[----:B------:R-:W-:Y:S05]  /*80a0*/  BSYNC B1 ;  /* 0x0000000000017941 */ /* 0x000fea0003800000 */
.L_x_25176:
        /* <DEDUP_REMOVED lines=16> */
.L_x_25182:
[----:B------:R-:W-:Y:S05]  /*81b0*/  BSYNC B2 ;  /* 0x0000000000027941 */ /* 0x000fea0003800000 */
.L_x_25181:
        /* <DEDUP_REMOVED lines=44> */
.L_x_25180:
[----:B------:R-:W-:Y:S05]  /*8480*/  BSYNC B1 ;  /* 0x0000000000017941 */ /* 0x000fea0003800000 */
.L_x_25179:
        /* <DEDUP_REMOVED lines=10> */
[----:B------:R-:W-:Y:S01]  /*8530*/  MOV R32, R36 ;  /* 0x0000002400207202 */ /* 0x000fe20000000f00 */
[----:B------:R-:W-:Y:S01]  /*8540*/  FADD.FTZ R98, R114, R98 ;  /* 0x0000006272627221 */ /* 0x000fe20000010000 */
[----:B------:R-:W-:Y:S05]  /*8550*/  BRA `(.L_x_25184) ;  /* 0x0000055000007947 */ /* 0x000fea0003800000 */
.L_x_25183:
        /* <DEDUP_REMOVED lines=12> */
.L_x_25186:
[----:B------:R-:W-:Y:S02]  /*8620*/  IMAD.MOV.U32 R45, RZ, RZ, R214 ;  /* 0x000000ffff2d7224 */ /* 0x000fe400078e00d6 */
.L_x_25187:
[----:B------:R-:W-:Y:S05]  /*8630*/  BSYNC B1 ;  /* 0x0000000000017941 */ /* 0x000fea0003800000 */
.L_x_25185:
        /* <DEDUP_REMOVED lines=16> */
.L_x_25191:
[----:B------:R-:W-:Y:S05]  /*8740*/  BSYNC B2 ;  /* 0x0000000000027941 */ /* 0x000fea0003800000 */
.L_x_25190:
[----:B------:R-:W-:Y:S01]  /*8750*/  IMAD.HI.U32 R32, R216, -0x326172a9, RZ ;  /* 0xcd9e8d57d8207827 */ /* 0x000fe200078e00ff */
[----:B------:R-:W-:-:S03]  /*8760*/  LOP3.LUT R36, R36, UR5, R211, 0x96, !PT ;  /* 0x0000000524247c12 */ /* 0x000fc6000f8e96d3 */
[----:B------:R-:W-:Y:S01]  /*8770*/  IMAD R39, R216, -0x326172a9, RZ ;  /* 0xcd9e8d57d8277824 */ /* 0x000fe200078e02ff */
[----:B------:R-:W-:Y:S01]  /*8780*/  LOP3.LUT R32, R32, UR4, R213, 0x96, !PT ;  /* 0x0000000420207c12 */ /* 0x000fe2000f8e96d5 */
[----:B------:R-:W-:-:S04]  /*8790*/  IMAD.WIDE.U32 R36, R36, -0x326172a9, RZ ;  /* 0xcd9e8d5724247825 */ /* 0x000fc800078e00ff */
[----:B------:R-:W-:Y:S01]  /*87a0*/  IMAD R47, R215, -0x2daee0ad, RZ ;  /* 0xd2511f53d72f7824 */ /* 0x000fe200078e02ff */
[----:B------:R-:W-:Y:S01]  /*87b0*/  LOP3.LUT R39, R37, UR9, R39, 0x96, !PT ;  /* 0x0000000925277c12 */ /* 0x000fe2000f8e9627 */
[----:B------:R-:W-:Y:S01]  /*87c0*/  IMAD.WIDE.U32 R40, R32, -0x2daee0ad, RZ ;  /* 0xd2511f5320287825 */ /* 0x000fe200078e00ff */
[----:B------:R-:W-:-:S04]  /*87d0*/  HFMA2.MMA R32, -RZ, RZ, 0, 0 ;  /* 0x00000000ff207435 */ /* 0x000fc800000001ff */
        /* <DEDUP_REMOVED lines=35> */
.L_x_25189:
[----:B------:R-:W-:Y:S05]  /*8a10*/  BSYNC B1 ;  /* 0x0000000000017941 */ /* 0x000fea0003800000 */
.L_x_25188:
        /* <DEDUP_REMOVED lines=9> */
.L_x_25184:
        /* <DEDUP_REMOVED lines=12> */
.L_x_25193:
[----:B------:R-:W-:Y:S02]  /*8b70*/  IMAD.MOV.U32 R45, RZ, RZ, R214 ;  /* 0x000000ffff2d7224 */ /* 0x000fe400078e00d6 */
.L_x_25194:
[----:B------:R-:W-:Y:S05]  /*8b80*/  BSYNC B1 ;  /* 0x0000000000017941 */ /* 0x000fea0003800000 */
.L_x_25192:
        /* <DEDUP_REMOVED lines=16> */
.L_x_25198:
[----:B------:R-:W-:Y:S05]  /*8c90*/  BSYNC B2 ;  /* 0x0000000000027941 */ /* 0x000fea0003800000 */
.L_x_25197:
        /* <DEDUP_REMOVED lines=44> */
.L_x_25196:
[----:B------:R-:W-:Y:S05]  /*8f60*/  BSYNC B1 ;  /* 0x0000000000017941 */ /* 0x000fea0003800000 */
.L_x_25195:
        /* <DEDUP_REMOVED lines=12> */
.L_x_25199:
        /* <DEDUP_REMOVED lines=12> */
.L_x_25202:
[----:B------:R-:W-:Y:S02]  /*90f0*/  IMAD.MOV.U32 R45, RZ, RZ, R214 ;  /* 0x000000ffff2d7224 */ /* 0x000fe400078e00d6 */
.L_x_25203:
[----:B------:R-:W-:Y:S05]  /*9100*/  BSYNC B1 ;  /* 0x0000000000017941 */ /* 0x000fea0003800000 */
.L_x_25201:
        /* <DEDUP_REMOVED lines=16> */
.L_x_25207:
[----:B------:R-:W-:Y:S05]  /*9210*/  BSYNC B2 ;  /* 0x0000000000027941 */ /* 0x000fea0003800000 */
.L_x_25206:
        /* <DEDUP_REMOVED lines=44> */
.L_x_25205:
[----:B------:R-:W-:Y:S05]  /*94e0*/  BSYNC B1 ;  /* 0x0000000000017941 */ /* 0x000fea0003800000 */
.L_x_25204:
        /* <DEDUP_REMOVED lines=9> */
.L_x_25200:
        /* <DEDUP_REMOVED lines=12> */
.L_x_25209:
[----:B------:R-:W-:Y:S02]  /*9640*/  IMAD.MOV.U32 R45, RZ, RZ, R214 ;  /* 0x000000ffff2d7224 */ /* 0x000fe400078e00d6 */
.L_x_25210:
[----:B------:R-:W-:Y:S05]  /*9650*/  BSYNC B1 ;  /* 0x0000000000017941 */ /* 0x000fea0003800000 */
.L_x_25208:
        /* <DEDUP_REMOVED lines=16> */
.L_x_25214:
[----:B------:R-:W-:Y:S05]  /*9760*/  BSYNC B2 ;  /* 0x0000000000027941 */ /* 0x000fea0003800000 */
.L_x_25213:
        /* <DEDUP_REMOVED lines=44> */
.L_x_25212:
[----:B------:R-:W-:Y:S05]  /*9a30*/  BSYNC B1 ;  /* 0x0000000000017941 */ /* 0x000fea0003800000 */
.L_x_25211:
        /* <DEDUP_REMOVED lines=12> */
.L_x_25215:
        /* <DEDUP_REMOVED lines=12> */
.L_x_25218:
[----:B------:R-:W-:Y:S02]  /*9bc0*/  IMAD.MOV.U32 R45, RZ, RZ, R214 ;  /* 0x000000ffff2d7224 */ /* 0x000fe400078e00d6 */
.L_x_25219:
[----:B------:R-:W-:Y:S05]  /*9bd0*/  BSYNC B1 ;  /* 0x0000000000017941 */ /* 0x000fea0003800000 */
.L_x_25217:
        /* <DEDUP_REMOVED lines=16> */
.L_x_25223:
[----:B------:R-:W-:Y:S05]  /*9ce0*/  BSYNC B2 ;  /* 0x0000000000027941 */ /* 0x000fea0003800000 */
.L_x_25222:
        /* <DEDUP_REMOVED lines=44> */
.L_x_25221:
[----:B------:R-:W-:Y:S05]  /*9fb0*/  BSYNC B1 ;  /* 0x0000000000017941 */ /* 0x000fea0003800000 */
.L_x_25220:
        /* <DEDUP_REMOVED lines=9> */
.L_x_25216:
        /* <DEDUP_REMOVED lines=12> */
.L_x_25225:
[----:B------:R-:W-:Y:S02]  /*a110*/  IMAD.MOV.U32 R45, RZ, RZ, R214 ;  /* 0x000000ffff2d7224 */ /* 0x000fe400078e00d6 */
.L_x_25226:
[----:B------:R-:W-:Y:S05]  /*a120*/  BSYNC B1 ;  /* 0x0000000000017941 */ /* 0x000fea0003800000 */
.L_x_25224:
        /* <DEDUP_REMOVED lines=16> */
.L_x_25230:
[----:B------:R-:W-:Y:S05]  /*a230*/  BSYNC B2 ;  /* 0x0000000000027941 */ /* 0x000fea0003800000 */
.L_x_25229:
        /* <DEDUP_REMOVED lines=44> */
.L_x_25228:
[----:B------:R-:W-:Y:S05]  /*a500*/  BSYNC B1 ;  /* 0x0000000000017941 */ /* 0x000fea0003800000 */
.L_x_25227:
        /* <DEDUP_REMOVED lines=12> */
.L_x_25231:
        /* <DEDUP_REMOVED lines=12> */
.L_x_25234:
[----:B------:R-:W-:Y:S02]  /*a690*/  MOV R34, R214 ;  /* 0x000000d600227202 */ /* 0x000fe40000000f00 */
.L_x_25235:
[----:B------:R-:W-:Y:S05]  /*a6a0*/  BSYNC B1 ;  /* 0x0000000000017941 */ /* 0x000fea0003800000 */
.L_x_25233:
        /* <DEDUP_REMOVED lines=16> */
.L_x_25239:
[----:B------:R-:W-:Y:S05]  /*a7b0*/  BSYNC B2 ;  /* 0x0000000000027941 */ /* 0x000fea0003800000 */
.L_x_25238:
        /* <DEDUP_REMOVED lines=44> */
.L_x_25237:
[----:B------:R-:W-:Y:S05]  /*aa80*/  BSYNC B1 ;  /* 0x0000000000017941 */ /* 0x000fea0003800000 */
.L_x_25236:
        /* <DEDUP_REMOVED lines=9> */
.L_x_25232:
        /* <DEDUP_REMOVED lines=12> */
.L_x_25241:
[----:B------:R-:W-:Y:S02]  /*abe0*/  MOV R34, R214 ;  /* 0x000000d600227202 */ /* 0x000fe40000000f00 */
.L_x_25242:
[----:B------:R-:W-:Y:S05]  /*abf0*/  BSYNC B1 ;  /* 0x0000000000017941 */ /* 0x000fea0003800000 */
.L_x_25240:
        /* <DEDUP_REMOVED lines=16> */
.L_x_25246:
[----:B------:R-:W-:Y:S05]  /*ad00*/  BSYNC B2 ;  /* 0x0000000000027941 */ /* 0x000fea0003800000 */
.L_x_25245:
        /* <DEDUP_REMOVED lines=44> */
.L_x_25244:
[----:B------:R-:W-:Y:S05]  /*afd0*/  BSYNC B1 ;  /* 0x0000000000017941 */ /* 0x000fea0003800000 */
.L_x_25243:
        /* <DEDUP_REMOVED lines=12> */
.L_x_25247:
        /* <DEDUP_REMOVED lines=12> */
.L_x_25250:
[----:B------:R-:W-:Y:S02]  /*b160*/  IMAD.MOV.U32 R34, RZ, RZ, R214 ;  /* 0x000000ffff227224 */ /* 0x000fe400078e00d6 */
.L_x_25251:
[----:B------:R-:W-:Y:S05]  /*b170*/  BSYNC B1 ;  /* 0x0000000000017941 */ /* 0x000fea0003800000 */
.L_x_25249:
        /* <DEDUP_REMOVED lines=16> */
.L_x_25255:
[----:B------:R-:W-:Y:S05]  /*b280*/  BSYNC B2 ;  /* 0x0000000000027941 */ /* 0x000fea0003800000 */
.L_x_25254:
        /* <DEDUP_REMOVED lines=44> */
.L_x_25253:
[----:B------:R-:W-:Y:S05]  /*b550*/  BSYNC B1 ;  /* 0x0000000000017941 */ /* 0x000fea0003800000 */
.L_x_25252:
        /* <DEDUP_REMOVED lines=9> */
.L_x_25248:
        /* <DEDUP_REMOVED lines=12> */
.L_x_25257:
[----:B------:R-:W-:Y:S02]  /*b6b0*/  IMAD.MOV.U32 R34, RZ, RZ, R214 ;  /* 0x000000ffff227224 */ /* 0x000fe400078e00d6 */
.L_x_25258:
[----:B------:R-:W-:Y:S05]  /*b6c0*/  BSYNC B1 ;  /* 0x0000000000017941 */ /* 0x000fea0003800000 */
.L_x_25256:
        /* <DEDUP_REMOVED lines=16> */
.L_x_25262:
[----:B------:R-:W-:Y:S05]  /*b7d0*/  BSYNC B2 ;  /* 0x0000000000027941 */ /* 0x000fea0003800000 */
.L_x_25261:
        /* <DEDUP_REMOVED lines=44> */
.L_x_25260:
[----:B------:R-:W-:Y:S05]  /*baa0*/  BSYNC B1 ;  /* 0x0000000000017941 */ /* 0x000fea0003800000 */
.L_x_25259:
        /* <DEDUP_REMOVED lines=13> */
.L_x_25263:
        /* <DEDUP_REMOVED lines=12> */
.L_x_25266:
[----:B------:R-:W-:Y:S02]  /*bc40*/  IMAD.MOV.U32 R40, RZ, RZ, R214 ;  /* 0x000000ffff287224 */ /* 0x000fe400078e00d6 */
.L_x_25267:
[----:B------:R-:W-:Y:S05]  /*bc50*/  BSYNC B1 ;  /* 0x0000000000017941 */ /* 0x000fea0003800000 */
.L_x_25265:
        /* <DEDUP_REMOVED lines=18> */
.L_x_25271:
[----:B------:R-:W-:Y:S05]  /*bd80*/  BSYNC B2 ;  /* 0x0000000000027941 */ /* 0x000fea0003800000 */
.L_x_25270:
        /* <DEDUP_REMOVED lines=44> */
.L_x_25269:
[----:B------:R-:W-:Y:S05]  /*c050*/  BSYNC B1 ;  /* 0x0000000000017941 */ /* 0x000fea0003800000 */
.L_x_25268:
        /* <DEDUP_REMOVED lines=9> */
.L_x_25264:
[----:B------:R-:W-:Y:S01]  /*c0f0*/  SEL R32, RZ, 0x1000000, P5 ;  /* 0x01000000ff207807 */ /* 0x000fe20002800000 */
[----:B------:R-:W-:Y:S01]  /*c100*/  IMAD.MOV.U32 R243, RZ, RZ, 0x20 ;  /* 0x00000020fff37424 */ /* 0x000fe200078e00ff */
[----:B------:R-:W-:Y:S01]  /*c110*/  SEL R33, RZ, 0x10000, P4 ;  /* 0x00010000ff217807 */ /* 0x000fe20002000000 */
[----:B------:R-:W-:Y:S01]  /*c120*/  IMAD.MOV.U32 R244, RZ, RZ, 0x8 ;  /* 0x00000008fff47424 */ /* 0x000fe200078e00ff */
[----:B------:R-:W-:Y:S02]  /*c130*/  SEL R36, RZ, 0x100, P3 ;  /* 0x00000100ff247807 */ /* 0x000fe40001800000 */
[----:B------:R-:W-:Y:S02]  /*c140*/  ISETP.NE.AND P4, PT, R43, RZ, PT ;  /* 0x000000ff2b00720c */ /* 0x000fe40003f85270 */
[----:B------:R-:W-:Y:S02]  /*c150*/  ISETP.NE.AND P3, PT, R44, RZ, PT ;  /* 0x000000ff2c00720c */ /* 0x000fe40003f65270 */
[----:B------:R-:W-:-:S02]  /*c160*/  SEL R38, RZ, 0x1, P1 ;  /* 0x00000001ff267807 */ /* 0x000fc40000800000 */
[----:B------:R-:W-:Y:S02]  /*c170*/  LOP3.LUT R36, R36, R32, R33, 0xfe, !PT ;  /* 0x0000002024247212 */ /* 0x000fe400078efe21 */
[----:B------:R-:W-:Y:S01]  /*c180*/  SEL R34, RZ, 0x1, P3 ;  /* 0x00000001ff227807 */ /* 0x000fe20001800000 */
[----:B------:R-:W-:Y:S01]  /*c190*/  IMAD.WIDE.U32 R38, R38, 0x1000000, RZ ;  /* 0x0100000026267825 */ /* 0x000fe200078e00ff */
[----:B------:R-:W-:Y:S02]  /*c1a0*/  SEL R32, RZ, 0x1, P4 ;  /* 0x00000001ff207807 */ /* 0x000fe40002000000 */
[----:B------:R-:W-:Y:S01]  /*c1b0*/  SEL R41, RZ, 0x1, P2 ;  /* 0x00000001ff297807 */ /* 0x000fe20001000000 */
[----:B------:R-:W-:Y:S01]  /*c1c0*/  IMAD.WIDE.U32 R34, R34, 0x10000, RZ ;  /* 0x0001000022227825 */ /* 0x000fe200078e00ff */
[----:B------:R-:W-:Y:S02]  /*c1d0*/  ISETP.NE.AND P5, PT, R42, RZ, PT ;  /* 0x000000ff2a00720c */ /* 0x000fe40003fa5270 */
[----:B------:R-:W-:Y:S01]  /*c1e0*/  LOP3.LUT R41, R39, R36, R41, 0xfe, !PT ;  /* 0x0000002427297212 */ /* 0x000fe200078efe29 */
[----:B------:R-:W-:Y:S01]  /*c1f0*/  IMAD.WIDE.U32 R32, R32, 0x100, RZ ;  /* 0x0000010020207825 */ /* 0x000fe200078e00ff */
[----:B------:R-:W-:-:S02]  /*c200*/  SEL R39, RZ, 0x1, P5 ;  /* 0x00000001ff277807 */ /* 0x000fc40002800000 */
[----:B------:R-:W-:Y:S01]  /*c210*/  LOP3.LUT P6, RZ, R230, 0x20, RZ, 0xc0, !PT ;  /* 0x00000020e6ff7812 */ /* 0x000fe200078cc0ff */
[----:B------:R-:W-:Y:S01]  /*c220*/  IMAD.WIDE.U32 R36, R232, R243, c[0x0][0x188] ;  /* 0x00006200e8247625 */ /* 0x000fe200078e00f3 */
[----:B------:R-:W-:Y:S02]  /*c230*/  LOP3.LUT R38, R32, R38, R34, 0xfe, !PT ;  /* 0x0000002620267212 */ /* 0x000fe400078efe22 */
[----:B------:R-:W-:Y:S01]  /*c240*/  LOP3.LUT R33, R33, R41, R35, 0xfe, !PT ;  /* 0x0000002921217212 */ /* 0x000fe200078efe23 */
[----:B------:R-:W-:Y:S01]  /*c250*/  IMAD.WIDE.U32 R34, R232, R244, c[0x0][0x190] ;  /* 0x00006400e8227625 */ /* 0x000fe200078e00f4 */
[----:B------:R-:W-:Y:S01]  /*c260*/  LOP3.LUT R32, R38, R39, RZ, 0xfc, !PT ;  /* 0x0000002726207212 */ /* 0x000fe200078efcff */
[----:B------:R0:W-:Y:S01]  /*c270*/  STG.E.128 [R36.64], R96 ;  /* 0x0000006024007986 */ /* 0x0001e2000c101d06 */
[----:B------:R-:W-:-:S03]  /*c280*/  IADD3 R233, R231, 0x40, RZ ;  /* 0x00000040e7e97810 */ /* 0x000fc60007ffe0ff */
[----:B------:R0:W-:Y:S02]  /*c290*/  STG.E.128 [R36.64+0x10], R92 ;  /* 0x0000105c24007986 */ /* 0x0001e4000c101d06 */
[C---:B------:R-:W-:Y:S02]  /*c2a0*/  @P6 IMAD.WIDE.U32 R40, R233.reuse, R160, c[0x0][0x178] ;  /* 0x00005e00e9286625 */ /* 0x040fe400078e00a0 */
[----:B------:R0:W-:Y:S02]  /*c2b0*/  STG.E.64 [R34.64], R32 ;  /* 0x0000002022007986 */ /* 0x0001e4000c101b06 */
        /* <DEDUP_REMOVED lines=22> */
.L_x_25272:
[----:B------:R1:W5:Y:S04]  /*c420*/  @P6 LDG.E.128 R116, [R40.64] ;  /* 0x0000000628746981 */ /* 0x000368000c1e1d00 */
[----:B------:R1:W5:Y:S04]  /*c430*/  @P0 LDG.E.128 R112, [R38.64] ;  /* 0x0000000626700981 */ /* 0x000368000c1e1d00 */
[----:B------:R1:W5:Y:S04]  /*c440*/  @P0 LDG.E.128 R108, [R38.64+0x10] ;  /* 0x00001006266c0981 */ /* 0x000368000c1e1d00 */
        /* <DEDUP_REMOVED lines=13> */
.L_x_25274:
[----:B-1----:R-:W-:Y:S02]  /*c520*/  IMAD.MOV.U32 R44, RZ, RZ, R214 ;  /* 0x000000ffff2c7224 */ /* 0x002fe400078e00d6 */
.L_x_25275:
[----:B------:R-:W-:Y:S05]  /*c530*/  BSYNC B1 ;  /* 0x0000000000017941 */ /* 0x000fea0003800000 */
.L_x_25273:
        /* <DEDUP_REMOVED lines=16> */
.L_x_25279:
[----:B------:R-:W-:Y:S05]  /*c640*/  BSYNC B2 ;  /* 0x0000000000027941 */ /* 0x000fea0003800000 */
.L_x_25278:
        /* <DEDUP_REMOVED lines=44> */
.L_x_25277:
[----:B------:R-:W-:Y:S05]  /*c910*/  BSYNC B1 ;  /* 0x0000000000017941 */ /* 0x000fea0003800000 */
.L_x_25276:
        /* <DEDUP_REMOVED lines=14> */
.L_x_25280:
        /* <DEDUP_REMOVED lines=12> */
.L_x_25283:
[----:B------:R-:W-:Y:S02]  /*cac0*/  IMAD.MOV.U32 R43, RZ, RZ, R214 ;  /* 0x000000ffff2b7224 */ /* 0x000fe400078e00d6 */
.L_x_25284:
[----:B------:R-:W-:Y:S05]  /*cad0*/  BSYNC B1 ;  /* 0x0000000000017941 */ /* 0x000fea0003800000 */
.L_x_25282:
        /* <DEDUP_REMOVED lines=16> */
.L_x_25288:
[----:B------:R-:W-:Y:S05]  /*cbe0*/  BSYNC B2 ;  /* 0x0000000000027941 */ /* 0x000fea0003800000 */
.L_x_25287:
        /* <DEDUP_REMOVED lines=44> */
.L_x_25286:
[----:B------:R-:W-:Y:S05]  /*ceb0*/  BSYNC B1 ;  /* 0x0000000000017941 */ /* 0x000fea0003800000 */
.L_x_25285:
        /* <DEDUP_REMOVED lines=9> */
.L_x_25281:
        /* <DEDUP_REMOVED lines=12> */
.L_x_25290:
[----:B------:R-:W-:Y:S02]  /*d010*/  IMAD.MOV.U32 R43, RZ, RZ, R214 ;  /* 0x000000ffff2b7224 */ /* 0x000fe400078e00d6 */
.L_x_25291:
[----:B------:R-:W-:Y:S05]  /*d020*/  BSYNC B1 ;  /* 0x0000000000017941 */ /* 0x000fea0003800000 */
.L_x_25289:
        /* <DEDUP_REMOVED lines=16> */
.L_x_25295:
[----:B------:R-:W-:Y:S05]  /*d130*/  BSYNC B2 ;  /* 0x0000000000027941 */ /* 0x000fea0003800000 */
.L_x_25294:
        /* <DEDUP_REMOVED lines=44> */
.L_x_25293:
[----:B------:R-:W-:Y:S05]  /*d400*/  BSYNC B1 ;  /* 0x0000000000017941 */ /* 0x000fea0003800000 */
.L_x_25292:
        /* <DEDUP_REMOVED lines=13> */
.L_x_25296:
        /* <DEDUP_REMOVED lines=12> */
.L_x_25299:
[----:B------:R-:W-:Y:S02]  /*d5a0*/  IMAD.MOV.U32 R46, RZ, RZ, R214 ;  /* 0x000000ffff2e7224 */ /* 0x000fe400078e00d6 */
.L_x_25300:
[----:B------:R-:W-:Y:S05]  /*d5b0*/  BSYNC B1 ;  /* 0x0000000000017941 */ /* 0x000fea0003800000 */
.L_x_25298:
        /* <DEDUP_REMOVED lines=16> */
.L_x_25304:
[----:B------:R-:W-:Y:S05]  /*d6c0*/  BSYNC B2 ;  /* 0x0000000000027941 */ /* 0x000fea0003800000 */
.L_x_25303:
        /* <DEDUP_REMOVED lines=44> */
.L_x_25302:
[----:B------:R-:W-:Y:S05]  /*d990*/  BSYNC B1 ;  /* 0x0000000000017941 */ /* 0x000fea0003800000 */
.L_x_25301:
        /* <DEDUP_REMOVED lines=9> */
.L_x_25297:
        /* <DEDUP_REMOVED lines=12> */
.L_x_25306:
[----:B------:R-:W-:Y:S02]  /*daf0*/  IMAD.MOV.U32 R46, RZ, RZ, R214 ;  /* 0x000000ffff2e7224 */ /* 0x000fe400078e00d6 */
.L_x_25307:
[----:B------:R-:W-:Y:S05]  /*db00*/  BSYNC B1 ;  /* 0x0000000000017941 */ /* 0x000fea0003800000 */
.L_x_25305:
        /* <DEDUP_REMOVED lines=16> */
.L_x_25311:
[----:B------:R-:W-:Y:S05]  /*dc10*/  BSYNC B2 ;  /* 0x0000000000027941 */ /* 0x000fea0003800000 */
.L_x_25310:
        /* <DEDUP_REMOVED lines=44> */
.L_x_25309:
[----:B------:R-:W-:Y:S05]  /*dee0*/  BSYNC B1 ;  /* 0x0000000000017941 */ /* 0x000fea0003800000 */
.L_x_25308:
        /* <DEDUP_REMOVED lines=13> */
.L_x_25312:
        /* <DEDUP_REMOVED lines=12> */
.L_x_25315:
[----:B------:R-:W-:Y:S02]  /*e080*/  IMAD.MOV.U32 R45, RZ, RZ, R214 ;  /* 0x000000ffff2d7224 */ /* 0x000fe400078e00d6 */
.L_x_25316:
[----:B------:R-:W-:Y:S05]  /*e090*/  BSYNC B1 ;  /* 0x0000000000017941 */ /* 0x000fea0003800000 */
.L_x_25314:
        /* <DEDUP_REMOVED lines=16> */
.L_x_25320:
[----:B------:R-:W-:Y:S05]  /*e1a0*/  BSYNC B2 ;  /* 0x0000000000027941 */ /* 0x000fea0003800000 */
.L_x_25319:
        /* <DEDUP_REMOVED lines=44> */
.L_x_25318:
[----:B------:R-:W-:Y:S05]  /*e470*/  BSYNC B1 ;  /* 0x0000000000017941 */ /* 0x000fea0003800000 */
.L_x_25317:
        /* <DEDUP_REMOVED lines=9> */
.L_x_25313:
        /* <DEDUP_REMOVED lines=12> */
.L_x_25322:
[----:B------:R-:W-:Y:S02]  /*e5d0*/  IMAD.MOV.U32 R45, RZ, RZ, R214 ;  /* 0x000000ffff2d7224 */ /* 0x000fe400078e00d6 */
.L_x_25323:
[----:B------:R-:W-:Y:S05]  /*e5e0*/  BSYNC B1 ;  /* 0x0000000000017941 */ /* 0x000fea0003800000 */
.L_x_25321:
        /* <DEDUP_REMOVED lines=16> */
.L_x_25327:
[----:B------:R-:W-:Y:S05]  /*e6f0*/  BSYNC B2 ;  /* 0x0000000000027941 */ /* 0x000fea0003800000 */
.L_x_25326:
        /* <DEDUP_REMOVED lines=44> */
.L_x_25325:
[----:B------:R-:W-:Y:S05]  /*e9c0*/  BSYNC B1 ;  /* 0x0000000000017941 */ /* 0x000fea0003800000 */
.L_x_25324:
        /* <DEDUP_REMOVED lines=12> */
.L_x_25328:
        /* <DEDUP_REMOVED lines=12> */
.L_x_25331:
[----:B------:R-:W-:Y:S02]  /*eb50*/  IMAD.MOV.U32 R45, RZ, RZ, R214 ;  /* 0x000000ffff2d7224 */ /* 0x000fe400078e00d6 */
.L_x_25332:
[----:B------:R-:W-:Y:S05]  /*eb60*/  BSYNC B1 ;  /* 0x0000000000017941 */ /* 0x000fea0003800000 */
.L_x_25330:
        /* <DEDUP_REMOVED lines=16> */
.L_x_25336:
[----:B------:R-:W-:Y:S05]  /*ec70*/  BSYNC B2 ;  /* 0x0000000000027941 */ /* 0x000fea0003800000 */
.L_x_25335:
        /* <DEDUP_REMOVED lines=44> */
.L_x_25334:
[----:B------:R-:W-:Y:S05]  /*ef40*/  BSYNC B1 ;  /* 0x0000000000017941 */ /* 0x000fea0003800000 */
.L_x_25333:
        /* <DEDUP_REMOVED lines=9> */
.L_x_25329:
        /* <DEDUP_REMOVED lines=12> */
.L_x_25338:
[----:B------:R-:W-:Y:S02]  /*f0a0*/  IMAD.MOV.U32 R45, RZ, RZ, R214 ;  /* 0x000000ffff2d7224 */ /* 0x000fe400078e00d6 */
.L_x_25339:
[----:B------:R-:W-:Y:S05]  /*f0b0*/  BSYNC B1 ;  /* 0x0000000000017941 */ /* 0x000fea0003800000 */
.L_x_25337:
        /* <DEDUP_REMOVED lines=16> */
.L_x_25343:
[----:B------:R-:W-:Y:S05]  /*f1c0*/  BSYNC B2 ;  /* 0x0000000000027941 */ /* 0x000fea0003800000 */
.L_x_25342:
        /* <DEDUP_REMOVED lines=44> */
.L_x_25341:
[----:B------:R-:W-:Y:S05]  /*f490*/  BSYNC B1 ;  /* 0x0000000000017941 */ /* 0x000fea0003800000 */
.L_x_25340:
        /* <DEDUP_REMOVED lines=12> */
.L_x_25344:
        /* <DEDUP_REMOVED lines=12> */
.L_x_25347:
[----:B------:R-:W-:Y:S02]  /*f620*/  IMAD.MOV.U32 R45, RZ, RZ, R214 ;  /* 0x000000ffff2d7224 */ /* 0x000fe400078e00d6 */
.L_x_25348:
[----:B------:R-:W-:Y:S05]  /*f630*/  BSYNC B1 ;  /* 0x0000000000017941 */ /* 0x000fea0003800000 */
.L_x_25346:
        /* <DEDUP_REMOVED lines=16> */
.L_x_25352:
[----:B------:R-:W-:Y:S05]  /*f740*/  BSYNC B2 ;  /* 0x0000000000027941 */ /* 0x000fea0003800000 */
.L_x_25351:
        /* <DEDUP_REMOVED lines=44> */
.L_x_25350:
[----:B------:R-:W-:Y:S05]  /*fa10*/  BSYNC B1 ;  /* 0x0000000000017941 */ /* 0x000fea0003800000 */
.L_x_25349:
        /* <DEDUP_REMOVED lines=9> */
.L_x_25345:
        /* <DEDUP_REMOVED lines=12> */
.L_x_25354:
[----:B------:R-:W-:Y:S02]  /*fb70*/  IMAD.MOV.U32 R45, RZ, RZ, R214 ;  /* 0x000000ffff2d7224 */ /* 0x000fe400078e00d6 */
.L_x_25355:
[----:B------:R-:W-:Y:S05]  /*fb80*/  BSYNC B1 ;  /* 0x0000000000017941 */ /* 0x000fea0003800000 */
.L_x_25353:
        /* <DEDUP_REMOVED lines=16> */
.L_x_25359:
[----:B------:R-:W-:Y:S05]  /*fc90*/  BSYNC B2 ;  /* 0x0000000000027941 */ /* 0x000fea0003800000 */
.L_x_25358:
        /* <DEDUP_REMOVED lines=44> */
.L_x_25357:
[----:B------:R-:W-:Y:S05]  /*ff60*/  BSYNC B1 ;  /* 0x0000000000017941 */ /* 0x000fea0003800000 */
.L_x_25356:
        /* <DEDUP_REMOVED lines=12> */
.L_x_25360:
        /* <DEDUP_REMOVED lines=12> */
.L_x_25363:
[----:B------:R-:W-:Y:S02]  /*100f0*/  IMAD.MOV.U32 R34, RZ, RZ, R214 ;  /* 0x000000ffff227224 */ /* 0x000fe400078e00d6 */
.L_x_25364:
[----:B------:R-:W-:Y:S05]  /*10100*/  BSYNC B1 ;  /* 0x0000000000017941 */ /* 0x000fea0003800000 */
.L_x_25362:
        /* <DEDUP_REMOVED lines=16> */
.L_x_25368:
[----:B------:R-:W-:Y:S05]  /*10210*/  BSYNC B2 ;  /* 0x0000000000027941 */ /* 0x000fea0003800000 */
.L_x_25367:
        /* <DEDUP_REMOVED lines=44> */
.L_x_25366:
[----:B------:R-:W-:Y:S05]  /*104e0*/  BSYNC B1 ;  /* 0x0000000000017941 */ /* 0x000fea0003800000 */
.L_x_25365:
        /* <DEDUP_REMOVED lines=9> */
.L_x_25361:
        /* <DEDUP_REMOVED lines=12> */
.L_x_25370:
[----:B------:R-:W-:Y:S02]  /*10640*/  IMAD.MOV.U32 R34, RZ, RZ, R214 ;  /* 0x000000ffff227224 */ /* 0x000fe400078e00d6 */
.L_x_25371:
[----:B------:R-:W-:Y:S05]  /*10650*/  BSYNC B1 ;  /* 0x0000000000017941 */ /* 0x000fea0003800000 */
.L_x_25369:
        /* <DEDUP_REMOVED lines=16> */
.L_x_25375:
[----:B------:R-:W-:Y:S05]  /*10760*/  BSYNC B2 ;  /* 0x0000000000027941 */ /* 0x000fea0003800000 */
.L_x_25374:
        /* <DEDUP_REMOVED lines=44> */
.L_x_25373:
[----:B------:R-:W-:Y:S05]  /*10a30*/  BSYNC B1 ;  /* 0x0000000000017941 */ /* 0x000fea0003800000 */
.L_x_25372:
        /* <DEDUP_REMOVED lines=12> */
.L_x_25376:
        /* <DEDUP_REMOVED lines=12> */
.L_x_25379:
[----:B------:R-:W-:Y:S02]  /*10bc0*/  IMAD.MOV.U32 R34, RZ, RZ, R214 ;  /* 0x000000ffff227224 */ /* 0x000fe400078e00d6 */
.L_x_25380:
[----:B------:R-:W-:Y:S05]  /*10bd0*/  BSYNC B1 ;  /* 0x0000000000017941 */ /* 0x000fea0003800000 */
.L_x_25378:
        /* <DEDUP_REMOVED lines=16> */
.L_x_25384:
[----:B------:R-:W-:Y:S05]  /*10ce0*/  BSYNC B2 ;  /* 0x0000000000027941 */ /* 0x000fea0003800000 */
.L_x_25383:
        /* <DEDUP_REMOVED lines=44> */
.L_x_25382:
[----:B------:R-:W-:Y:S05]  /*10fb0*/  BSYNC B1 ;  /* 0x0000000000017941 */ /* 0x000fea0003800000 */
.L_x_25381:
        /* <DEDUP_REMOVED lines=9> */
.L_x_25377:
        /* <DEDUP_REMOVED lines=12> */
.L_x_25386:
[----:B------:R-:W-:Y:S02]  /*11110*/  IMAD.MOV.U32 R34, RZ, RZ, R214 ;  /* 0x000000ffff227224 */ /* 0x000fe400078e00d6 */
.L_x_25387:
[----:B------:R-:W-:Y:S05]  /*11120*/  BSYNC B1 ;  /* 0x0000000000017941 */ /* 0x000fea0003800000 */
.L_x_25385:
        /* <DEDUP_REMOVED lines=16> */
.L_x_25391:
[----:B------:R-:W-:Y:S05]  /*11230*/  BSYNC B2 ;  /* 0x0000000000027941 */ /* 0x000fea0003800000 */
.L_x_25390:
        /* <DEDUP_REMOVED lines=44> */
.L_x_25389:
[----:B------:R-:W-:Y:S05]  /*11500*/  BSYNC B1 ;  /* 0x0000000000017941 */ /* 0x000fea0003800000 */
.L_x_25388:
        /* <DEDUP_REMOVED lines=13> */
.L_x_25392:
        /* <DEDUP_REMOVED lines=12> */
.L_x_25395:
[----:B------:R-:W-:Y:S02]  /*116a0*/  IMAD.MOV.U32 R40, RZ, RZ, R214 ;  /* 0x000000ffff287224 */ /* 0x000fe400078e00d6 */
.L_x_25396:
[----:B------:R-:W-:Y:S05]  /*116b0*/  BSYNC B1 ;  /* 0x0000000000017941 */ /* 0x000fea0003800000 */
.L_x_25394:
        /* <DEDUP_REMOVED lines=18> */
.L_x_25400:
[----:B------:R-:W-:Y:S05]  /*117e0*/  BSYNC B2 ;  /* 0x0000000000027941 */ /* 0x000fea0003800000 */
.L_x_25399:
        /* <DEDUP_REMOVED lines=44> */
.L_x_25398:
[----:B------:R-:W-:Y:S05]  /*11ab0*/  BSYNC B1 ;  /* 0x0000000000017941 */ /* 0x000fea0003800000 */
.L_x_25397:
        /* <DEDUP_REMOVED lines=9> */
.L_x_25393:
[----:B------:R-:W-:Y:S01]  /*11b50*/  SEL R33, RZ, 0x10000, P4 ;  /* 0x00010000ff217807 */ /* 0x000fe20002000000 */
[----:B------:R-:W-:Y:S01]  /*11b60*/  IMAD.WIDE.U32 R36, R233, R243, c[0x0][0x188] ;  /* 0x00006200e9247625 */ /* 0x000fe200078e00f3 */
[----:B------:R-:W-:Y:S02]  /*11b70*/  SEL R40, RZ, 0x100, P3 ;  /* 0x00000100ff287807 */ /* 0x000fe40001800000 */
[----:B------:R-:W-:Y:S02]  /*11b80*/  ISETP.NE.AND P4, PT, R43, RZ, PT ;  /* 0x000000ff2b00720c */ /* 0x000fe40003f85270 */
[----:B------:R-:W-:Y:S01]  /*11b90*/  ISETP.NE.AND P3, PT, R44, RZ, PT ;  /* 0x000000ff2c00720c */ /* 0x000fe20003f65270 */
[----:B------:R0:W-:Y:S01]  /*11ba0*/  STG.E.128 [R36.64], R88 ;  /* 0x0000005824007986 */ /* 0x0001e2000c101d06 */
[----:B------:R-:W-:Y:S02]  /*11bb0*/  SEL R38, RZ, 0x1, P1 ;  /* 0x00000001ff267807 */ /* 0x000fe40000800000 */
[----:B------:R-:W-:Y:S01]  /*11bc0*/  SEL R35, RZ, 0x1000000, P5 ;  /* 0x01000000ff237807 */ /* 0x000fe20002800000 */
[----:B------:R0:W-:Y:S01]  /*11bd0*/  STG.E.128 [R36.64+0x10], R84 ;  /* 0x0000105424007986 */ /* 0x0001e2000c101d06 */
[----:B------:R-:W-:Y:S01]  /*11be0*/  SEL R34, RZ, 0x1, P3 ;  /* 0x00000001ff227807 */ /* 0x000fe20001800000 */
[----:B------:R-:W-:Y:S01]  /*11bf0*/  IMAD.WIDE.U32 R38, R38, 0x1000000, RZ ;  /* 0x0100000026267825 */ /* 0x000fe200078e00ff */
[----:B------:R-:W-:-:S02]  /*11c00*/  SEL R32, RZ, 0x1, P4 ;  /* 0x00000001ff207807 */ /* 0x000fc40002000000 */
[----:B------:R-:W-:Y:S01]  /*11c10*/  LOP3.LUT R40, R40, R35, R33, 0xfe, !PT ;  /* 0x0000002328287212 */ /* 0x000fe200078efe21 */
[----:B------:R-:W-:Y:S01]  /*11c20*/  IMAD.WIDE.U32 R34, R34, 0x10000, RZ ;  /* 0x0001000022227825 */ /* 0x000fe200078e00ff */
[----:B------:R-:W-:Y:S02]  /*11c30*/  SEL R41, RZ, 0x1, P2 ;  /* 0x00000001ff297807 */ /* 0x000fe40001000000 */
[----:B------:R-:W-:Y:S01]  /*11c40*/  ISETP.NE.AND P5, PT, R42, RZ, PT ;  /* 0x000000ff2a00720c */ /* 0x000fe20003fa5270 */
[----:B------:R-:W-:Y:S01]  /*11c50*/  IMAD.WIDE.U32 R32, R32, 0x100, RZ ;  /* 0x0000010020207825 */ /* 0x000fe200078e00ff */
[----:B------:R-:W-:Y:S02]  /*11c60*/  LOP3.LUT R41, R39, R40, R41, 0xfe, !PT ;  /* 0x0000002827297212 */ /* 0x000fe400078efe29 */
[----:B------:R-:W-:Y:S02]  /*11c70*/  SEL R39, RZ, 0x1, P5 ;  /* 0x00000001ff277807 */ /* 0x000fe40002800000 */
[----:B------:R-:W-:-:S02]  /*11c80*/  LOP3.LUT R38, R32, R38, R34, 0xfe, !PT ;  /* 0x0000002620267212 */ /* 0x000fc400078efe22 */
[----:B------:R-:W-:Y:S01]  /*11c90*/  LOP3.LUT R33, R33, R41, R35, 0xfe, !PT ;  /* 0x0000002921217212 */ /* 0x000fe200078efe23 */
[----:B------:R-:W-:Y:S01]  /*11ca0*/  IMAD.WIDE.U32 R34, R233, R244, c[0x0][0x190] ;  /* 0x00006400e9227625 */ /* 0x000fe200078e00f4 */
        /* <DEDUP_REMOVED lines=8> */
[----:B0-----:R-:W-:Y:S02]  /*11d30*/  SHF.L.U32 R33, R223, 0x10, RZ ;  /* 0x00000010df217819 */ /* 0x001fe400000006ff */
[----:B------:R-:W-:Y:S02]  /*11d40*/  LOP3.LUT R32, R222, 0xffff, RZ, 0xc0, !PT ;  /* 0x0000ffffde207812 */ /* 0x000fe400078ec0ff */
[----:B------:R-:W-:Y:S02]  /*11d50*/  LOP3.LUT R33, R33, 0xff0000, RZ, 0xc0, !PT ;  /* 0x00ff000021217812 */ /* 0x000fe400078ec0ff */
[----:B------:R-:W-:Y:S02]  /*11d60*/  PRMT R35, R224, 0x7104, RZ ;  /* 0x00007104e0237816 */ /* 0x000fe400000000ff */
[----:B------:R-:W-:Y:S02]  /*11d70*/  PRMT R32, R33, 0x4210, R32 ;  /* 0x0000421021207816 */ /* 0x000fe40000000020 */
[----:B------:R-:W-:-:S02]  /*11d80*/  LOP3.LUT R36, R226, 0xff, RZ, 0xc0, !PT ;  /* 0x000000ffe2247812 */ /* 0x000fc400078ec0ff */
[----:B------:R-:W-:Y:S02]  /*11d90*/  LOP3.LUT R34, R227, 0xff, RZ, 0xc0, !PT ;  /* 0x000000ffe3227812 */ /* 0x000fe400078ec0ff */
[----:B------:R-:W-:Y:S01]  /*11da0*/  LOP3.LUT R33, R228, 0xff, RZ, 0xc0, !PT ;  /* 0x000000ffe4217812 */ /* 0x000fe200078ec0ff */
[----:B------:R-:W-:Y:S01]  /*11db0*/  IMAD.WIDE.U32 R36, R36, 0x1000000, RZ ;  /* 0x0100000024247825 */ /* 0x000fe200078e00ff */
[----:B------:R-:W-:-:S03]  /*11dc0*/  LOP3.LUT R44, R32, 0xff00, R35, 0xf8, !PT ;  /* 0x0000ff00202c7812 */ /* 0x000fc600078ef823 */
        /* <DEDUP_REMOVED lines=9> */
.L_x_25401:
        /* <DEDUP_REMOVED lines=16> */
.L_x_25403:
[----:B-1----:R-:W-:Y:S02]  /*11f60*/  IMAD.MOV.U32 R44, RZ, RZ, R214 ;  /* 0x000000ffff2c7224 */ /* 0x002fe400078e00d6 */
.L_x_25404:
[----:B------:R-:W-:Y:S05]  /*11f70*/  BSYNC B1 ;  /* 0x0000000000017941 */ /* 0x000fea0003800000 */
.L_x_25402:
        /* <DEDUP_REMOVED lines=16> */
.L_x_25408:
[----:B------:R-:W-:Y:S05]  /*12080*/  BSYNC B2 ;  /* 0x0000000000027941 */ /* 0x000fea0003800000 */
.L_x_25407:
        /* <DEDUP_REMOVED lines=44> */
.L_x_25406:
[----:B------:R-:W-:Y:S05]  /*12350*/  BSYNC B1 ;  /* 0x0000000000017941 */ /* 0x000fea0003800000 */
.L_x_25405:
        /* <DEDUP_REMOVED lines=14> */
.L_x_25409:
        /* <DEDUP_REMOVED lines=12> */
.L_x_25412:
[----:B------:R-:W-:Y:S02]  /*12500*/  IMAD.MOV.U32 R43, RZ, RZ, R214 ;  /* 0x000000ffff2b7224 */ /* 0x000fe400078e00d6 */
.L_x_25413:
[----:B------:R-:W-:Y:S05]  /*12510*/  BSYNC B1 ;  /* 0x0000000000017941 */ /* 0x000fea0003800000 */
.L_x_25411:
        /* <DEDUP_REMOVED lines=16> */
.L_x_25417:
[----:B------:R-:W-:Y:S05]  /*12620*/  BSYNC B2 ;  /* 0x0000000000027941 */ /* 0x000fea0003800000 */
.L_x_25416:
        /* <DEDUP_REMOVED lines=44> */
.L_x_25415:
[----:B------:R-:W-:Y:S05]  /*128f0*/  BSYNC B1 ;  /* 0x0000000000017941 */ /* 0x000fea0003800000 */
.L_x_25414:
        /* <DEDUP_REMOVED lines=9> */
.L_x_25410:
        /* <DEDUP_REMOVED lines=12> */
.L_x_25419:
[----:B------:R-:W-:Y:S02]  /*12a50*/  IMAD.MOV.U32 R43, RZ, RZ, R214 ;  /* 0x000000ffff2b7224 */ /* 0x000fe400078e00d6 */
.L_x_25420:
[----:B------:R-:W-:Y:S05]  /*12a60*/  BSYNC B1 ;  /* 0x0000000000017941 */ /* 0x000fea0003800000 */
.L_x_25418:
        /* <DEDUP_REMOVED lines=16> */
.L_x_25424:
[----:B------:R-:W-:Y:S05]  /*12b70*/  BSYNC B2 ;  /* 0x0000000000027941 */ /* 0x000fea0003800000 */
.L_x_25423:
        /* <DEDUP_REMOVED lines=44> */
.L_x_25422:
[----:B------:R-:W-:Y:S05]  /*12e40*/  BSYNC B1 ;  /* 0x0000000000017941 */ /* 0x000fea0003800000 */
.L_x_25421:
        /* <DEDUP_REMOVED lines=13> */
.L_x_25425:
        /* <DEDUP_REMOVED lines=12> */
.L_x_25428:
[----:B------:R-:W-:Y:S02]  /*12fe0*/  IMAD.MOV.U32 R46, RZ, RZ, R214 ;  /* 0x000000ffff2e7224 */ /* 0x000fe400078e00d6 */
.L_x_25429:
[----:B------:R-:W-:Y:S05]  /*12ff0*/  BSYNC B1 ;  /* 0x0000000000017941 */ /* 0x000fea0003800000 */
.L_x_25427:
        /* <DEDUP_REMOVED lines=16> */
.L_x_25433:
[----:B------:R-:W-:Y:S05]  /*13100*/  BSYNC B2 ;  /* 0x0000000000027941 */ /* 0x000fea0003800000 */
.L_x_25432:
        /* <DEDUP_REMOVED lines=44> */
.L_x_25431:
[----:B------:R-:W-:Y:S05]  /*133d0*/  BSYNC B1 ;  /* 0x0000000000017941 */ /* 0x000fea0003800000 */
.L_x_25430:
        /* <DEDUP_REMOVED lines=9> */
.L_x_25426:
        /* <DEDUP_REMOVED lines=12> */
.L_x_25435:
[----:B------:R-:W-:Y:S02]  /*13530*/  IMAD.MOV.U32 R46, RZ, RZ, R214 ;  /* 0x000000ffff2e7224 */ /* 0x000fe400078e00d6 */
.L_x_25436:
[----:B------:R-:W-:Y:S05]  /*13540*/  BSYNC B1 ;  /* 0x0000000000017941 */ /* 0x000fea0003800000 */
.L_x_25434:
        /* <DEDUP_REMOVED lines=16> */
.L_x_25440:
[----:B------:R-:W-:Y:S05]  /*13650*/  BSYNC B2 ;  /* 0x0000000000027941 */ /* 0x000fea0003800000 */
.L_x_25439:
        /* <DEDUP_REMOVED lines=44> */
.L_x_25438:
[----:B------:R-:W-:Y:S05]  /*13920*/  BSYNC B1 ;  /* 0x0000000000017941 */ /* 0x000fea0003800000 */
.L_x_25437:
        /* <DEDUP_REMOVED lines=13> */
.L_x_25441:
        /* <DEDUP_REMOVED lines=12> */
.L_x_25444:
[----:B------:R-:W-:Y:S02]  /*13ac0*/  MOV R32, R214 ;  /* 0x000000d600207202 */ /* 0x000fe40000000f00 */
.L_x_25445:
[----:B------:R-:W-:Y:S05]  /*13ad0*/  BSYNC B1 ;  /* 0x0000000000017941 */ /* 0x000fea0003800000 */
.L_x_25443:
        /* <DEDUP_REMOVED lines=16> */
.L_x_25449:
[----:B------:R-:W-:Y:S05]  /*13be0*/  BSYNC B2 ;  /* 0x0000000000027941 */ /* 0x000fea0003800000 */
.L_x_25448:
        /* <DEDUP_REMOVED lines=44> */
.L_x_25447:
[----:B------:R-:W-:Y:S05]  /*13eb0*/  BSYNC B1 ;  /* 0x0000000000017941 */ /* 0x000fea0003800000 */
.L_x_25446:
        /* <DEDUP_REMOVED lines=9> */
.L_x_25442:
        /* <DEDUP_REMOVED lines=12> */
.L_x_25451:
[----:B------:R-:W-:Y:S02]  /*14010*/  MOV R32, R214 ;  /* 0x000000d600207202 */ /* 0x000fe40000000f00 */
.L_x_25452:
[----:B------:R-:W-:Y:S05]  /*14020*/  BSYNC B1 ;  /* 0x0000000000017941 */ /* 0x000fea0003800000 */
.L_x_25450:
        /* <DEDUP_REMOVED lines=16> */
.L_x_25456:
[----:B------:R-:W-:Y:S05]  /*14130*/  BSYNC B2 ;  /* 0x0000000000027941 */ /* 0x000fea0003800000 */
.L_x_25455:
        /* <DEDUP_REMOVED lines=44> */
.L_x_25454:
[----:B------:R-:W-:Y:S05]  /*14400*/  BSYNC B1 ;  /* 0x0000000000017941 */ /* 0x000fea0003800000 */
.L_x_25453:
        /* <DEDUP_REMOVED lines=12> */
.L_x_25457:
        /* <DEDUP_REMOVED lines=12> */
.L_x_25460:
[----:B------:R-:W-:Y:S02]  /*14590*/  IMAD.MOV.U32 R45, RZ, RZ, R214 ;  /* 0x000000ffff2d7224 */ /* 0x000fe400078e00d6 */
.L_x_25461:
[----:B------:R-:W-:Y:S05]  /*145a0*/  BSYNC B1 ;  /* 0x0000000000017941 */ /* 0x000fea0003800000 */
.L_x_25459:
        /* <DEDUP_REMOVED lines=16> */
.L_x_25465:
[----:B------:R-:W-:Y:S05]  /*146b0*/  BSYNC B2 ;  /* 0x0000000000027941 */ /* 0x000fea0003800000 */
.L_x_25464:
        /* <DEDUP_REMOVED lines=44> */
.L_x_25463:
[----:B------:R-:W-:Y:S05]  /*14980*/  BSYNC B1 ;  /* 0x0000000000017941 */ /* 0x000fea0003800000 */
.L_x_25462:
        /* <DEDUP_REMOVED lines=9> */
.L_x_25458:
        /* <DEDUP_REMOVED lines=12> */
.L_x_25467:
[----:B------:R-:W-:Y:S02]  /*14ae0*/  IMAD.MOV.U32 R45, RZ, RZ, R214 ;  /* 0x000000ffff2d7224 */ /* 0x000fe400078e00d6 */
.L_x_25468:
[----:B------:R-:W-:Y:S05]  /*14af0*/  BSYNC B1 ;  /* 0x0000000000017941 */ /* 0x000fea0003800000 */
.L_x_25466:
        /* <DEDUP_REMOVED lines=16> */
.L_x_25472:
[----:B------:R-:W-:Y:S05]  /*14c00*/  BSYNC B2 ;  /* 0x0000000000027941 */ /* 0x000fea0003800000 */
.L_x_25471:
        /* <DEDUP_REMOVED lines=44> */
.L_x_25470:
[----:B------:R-:W-:Y:S05]  /*14ed0*/  BSYNC B1 ;  /* 0x0000000000017941 */ /* 0x000fea0003800000 */
.L_x_25469:
        /* <DEDUP_REMOVED lines=12> */
.L_x_25473:
        /* <DEDUP_REMOVED lines=12> */
.L_x_25476:
[----:B------:R-:W-:Y:S02]  /*15060*/  IMAD.MOV.U32 R45, RZ, RZ, R214 ;  /* 0x000000ffff2d7224 */ /* 0x000fe400078e00d6 */
.L_x_25477:
[----:B------:R-:W-:Y:S05]  /*15070*/  BSYNC B1 ;  /* 0x0000000000017941 */ /* 0x000fea0003800000 */
.L_x_25475:
        /* <DEDUP_REMOVED lines=16> */
.L_x_25481:
[----:B------:R-:W-:Y:S05]  /*15180*/  BSYNC B2 ;  /* 0x0000000000027941 */ /* 0x000fea0003800000 */
.L_x_25480:
        /* <DEDUP_REMOVED lines=44> */
.L_x_25479:
[----:B------:R-:W-:Y:S05]  /*15450*/  BSYNC B1 ;  /* 0x0000000000017941 */ /* 0x000fea0003800000 */
.L_x_25478:
        /* <DEDUP_REMOVED lines=9> */
.L_x_25474:
        /* <DEDUP_REMOVED lines=12> */
.L_x_25483:
[----:B------:R-:W-:Y:S02]  /*155b0*/  IMAD.MOV.U32 R45, RZ, RZ, R214 ;  /* 0x000000ffff2d7224 */ /* 0x000fe400078e00d6 */
.L_x_25484:
[----:B------:R-:W-:Y:S05]  /*155c0*/  BSYNC B1 ;  /* 0x0000000000017941 */ /* 0x000fea0003800000 */
.L_x_25482:
        /* <DEDUP_REMOVED lines=16> */
.L_x_25488:
[----:B------:R-:W-:Y:S05]  /*156d0*/  BSYNC B2 ;  /* 0x0000000000027941 */ /* 0x000fea0003800000 */
.L_x_25487:
        /* <DEDUP_REMOVED lines=44> */
.L_x_25486:
[----:B------:R-:W-:Y:S05]  /*159a0*/  BSYNC B1 ;  /* 0x0000000000017941 */ /* 0x000fea0003800000 */
.L_x_25485:
        /* <DEDUP_REMOVED lines=12> */
.L_x_25489:
        /* <DEDUP_REMOVED lines=12> */
.L_x_25492:
[----:B------:R-:W-:Y:S02]  /*15b30*/  IMAD.MOV.U32 R34, RZ, RZ, R214 ;  /* 0x000000ffff227224 */ /* 0x000fe400078e00d6 */
.L_x_25493:
[----:B------:R-:W-:Y:S05]  /*15b40*/  BSYNC B1 ;  /* 0x0000000000017941 */ /* 0x000fea0003800000 */
.L_x_25491:
        /* <DEDUP_REMOVED lines=16> */
.L_x_25497:
[----:B------:R-:W-:Y:S05]  /*15c50*/  BSYNC B2 ;  /* 0x0000000000027941 */ /* 0x000fea0003800000 */
.L_x_25496:
        /* <DEDUP_REMOVED lines=44> */
.L_x_25495:
[----:B------:R-:W-:Y:S05]  /*15f20*/  BSYNC B1 ;  /* 0x0000000000017941 */ /* 0x000fea0003800000 */
.L_x_25494:
        /* <DEDUP_REMOVED lines=9> */
.L_x_25490:
        /* <DEDUP_REMOVED lines=12> */
.L_x_25499:
[----:B------:R-:W-:Y:S02]  /*16080*/  IMAD.MOV.U32 R34, RZ, RZ, R214 ;  /* 0x000000ffff227224 */ /* 0x000fe400078e00d6 */
.L_x_25500:
[----:B------:R-:W-:Y:S05]  /*16090*/  BSYNC B1 ;  /* 0x0000000000017941 */ /* 0x000fea0003800000 */
.L_x_25498:
        /* <DEDUP_REMOVED lines=16> */
.L_x_25504:
[----:B------:R-:W-:Y:S05]  /*161a0*/  BSYNC B2 ;  /* 0x0000000000027941 */ /* 0x000fea0003800000 */
.L_x_25503:
        /* <DEDUP_REMOVED lines=44> */
.L_x_25502:
[----:B------:R-:W-:Y:S05]  /*16470*/  BSYNC B1 ;  /* 0x0000000000017941 */ /* 0x000fea0003800000 */
.L_x_25501:
        /* <DEDUP_REMOVED lines=12> */
.L_x_25505:
        /* <DEDUP_REMOVED lines=12> */
.L_x_25508:
[----:B------:R-:W-:Y:S02]  /*16600*/  IMAD.MOV.U32 R34, RZ, RZ, R214 ;  /* 0x000000ffff227224 */ /* 0x000fe400078e00d6 */
.L_x_25509:
[----:B------:R-:W-:Y:S05]  /*16610*/  BSYNC B1 ;  /* 0x0000000000017941 */ /* 0x000fea0003800000 */
.L_x_25507:
        /* <DEDUP_REMOVED lines=16> */
.L_x_25513:
[----:B------:R-:W-:Y:S05]  /*16720*/  BSYNC B2 ;  /* 0x0000000000027941 */ /* 0x000fea0003800000 */
.L_x_25512:
        /* <DEDUP_REMOVED lines=44> */
.L_x_25511:
[----:B------:R-:W-:Y:S05]  /*169f0*/  BSYNC B1 ;  /* 0x0000000000017941 */ /* 0x000fea0003800000 */
.L_x_25510:
        /* <DEDUP_REMOVED lines=9> */
.L_x_25506:
        /* <DEDUP_REMOVED lines=12> */
.L_x_25515:
[----:B------:R-:W-:Y:S02]  /*16b50*/  IMAD.MOV.U32 R34, RZ, RZ, R214 ;  /* 0x000000ffff227224 */ /* 0x000fe400078e00d6 */
.L_x_25516:
[----:B------:R-:W-:Y:S05]  /*16b60*/  BSYNC B1 ;  /* 0x0000000000017941 */ /* 0x000fea0003800000 */
.L_x_25514:
        /* <DEDUP_REMOVED lines=16> */
.L_x_25520:
[----:B------:R-:W-:Y:S05]  /*16c70*/  BSYNC B2 ;  /* 0x0000000000027941 */ /* 0x000fea0003800000 */
.L_x_25519:
        /* <DEDUP_REMOVED lines=44> */
.L_x_25518:
[----:B------:R-:W-:Y:S05]  /*16f40*/  BSYNC B1 ;  /* 0x0000000000017941 */ /* 0x000fea0003800000 */
.L_x_25517:
        /* <DEDUP_REMOVED lines=13> */
.L_x_25521:
        /* <DEDUP_REMOVED lines=12> */
.L_x_25524:
[----:B------:R-:W-:Y:S02]  /*170e0*/  MOV R40, R214 ;  /* 0x000000d600287202 */ /* 0x000fe40000000f00 */
.L_x_25525:
[----:B------:R-:W-:Y:S05]  /*170f0*/  BSYNC B1 ;  /* 0x0000000000017941 */ /* 0x000fea0003800000 */
.L_x_25523:
        /* <DEDUP_REMOVED lines=18> */
.L_x_25529:
[----:B------:R-:W-:Y:S05]  /*17220*/  BSYNC B2 ;  /* 0x0000000000027941 */ /* 0x000fea0003800000 */
.L_x_25528:
        /* <DEDUP_REMOVED lines=44> */
.L_x_25527:
[----:B------:R-:W-:Y:S05]  /*174f0*/  BSYNC B1 ;  /* 0x0000000000017941 */ /* 0x000fea0003800000 */
.L_x_25526:
        /* <DEDUP_REMOVED lines=9> */
.L_x_25522:
        /* <DEDUP_REMOVED lines=49> */
.L_x_25530:
        /* <DEDUP_REMOVED lines=14> */
[----:B------:R-:W-:Y:S01]  /*17980*/  MOV R44, R212 ;  /* 0x000000d4002c7202 */ /* 0x000fe20000000f00 */
[----:B------:R-:W-:Y:S05]  /*17990*/  BRA `(.L_x_25533) ;  /* 0x0000001000007947 */ /* 0x000fea0003800000 */
.L_x_25532:
[----:B-1----:R-:W-:Y:S02]  /*179a0*/  IMAD.MOV.U32 R44, RZ, RZ, R214 ;  /* 0x000000ffff2c7224 */ /* 0x002fe400078e00d6 */
.L_x_25533:
[----:B------:R-:W-:Y:S05]  /*179b0*/  BSYNC B1 ;  /* 0x0000000000017941 */ /* 0x000fea0003800000 */
.L_x_25531:
        /* <DEDUP_REMOVED lines=16> */
.L_x_25537:
[----:B------:R-:W-:Y:S05]  /*17ac0*/  BSYNC B2 ;  /* 0x0000000000027941 */ /* 0x000fea0003800000 */
.L_x_25536:
        /* <DEDUP_REMOVED lines=44> */
.L_x_25535:
[----:B------:R-:W-:Y:S05]  /*17d90*/  BSYNC B1 ;  /* 0x0000000000017941 */ /* 0x000fea0003800000 */
.L_x_25534:
        /* <DEDUP_REMOVED lines=14> */
.L_x_25538:
        /* <DEDUP_REMOVED lines=12> */
.L_x_25541:
[----:B------:R-:W-:Y:S02]  /*17f40*/  IMAD.MOV.U32 R43, RZ, RZ, R214 ;  /* 0x000000ffff2b7224 */ /* 0x000fe400078e00d6 */
.L_x_25542:
[----:B------:R-:W-:Y:S05]  /*17f50*/  BSYNC B1 ;  /* 0x0000000000017941 */ /* 0x000fea0003800000 */
.L_x_25540:
        /* <DEDUP_REMOVED lines=16> */
.L_x_25546:
[----:B------:R-:W-:Y:S05]  /*18060*/  BSYNC B2 ;  /* 0x0000000000027941 */ /* 0x000fea0003800000 */
.L_x_25545:
        /* <DEDUP_REMOVED lines=44> */
.L_x_25544:
[----:B------:R-:W-:Y:S05]  /*18330*/  BSYNC B1 ;  /* 0x0000000000017941 */ /* 0x000fea0003800000 */
.L_x_25543:
        /* <DEDUP_REMOVED lines=9> */
.L_x_25539:
        /* <DEDUP_REMOVED lines=12> */
.L_x_25548:
[----:B------:R-:W-:Y:S02]  /*18490*/  IMAD.MOV.U32 R43, RZ, RZ, R214 ;  /* 0x000000ffff2b7224 */ /* 0x000fe400078e00d6 */
.L_x_25549:
[----:B------:R-:W-:Y:S05]  /*184a0*/  BSYNC B1 ;  /* 0x0000000000017941 */ /* 0x000fea0003800000 */
.L_x_25547:
        /* <DEDUP_REMOVED lines=16> */
.L_x_25553:
[----:B------:R-:W-:Y:S05]  /*185b0*/  BSYNC B2 ;  /* 0x0000000000027941 */ /* 0x000fea0003800000 */
.L_x_25552:
        /* <DEDUP_REMOVED lines=44> */
.L_x_25551:
[----:B------:R-:W-:Y:S05]  /*18880*/  BSYNC B1 ;  /* 0x0000000000017941 */ /* 0x000fea0003800000 */
.L_x_25550:
        /* <DEDUP_REMOVED lines=13> */
.L_x_25554:
        /* <DEDUP_REMOVED lines=12> */
.L_x_25557:
[----:B------:R-:W-:Y:S02]  /*18a20*/  IMAD.MOV.U32 R32, RZ, RZ, R214 ;  /* 0x000000ffff207224 */ /* 0x000fe400078e00d6 */
.L_x_25558:
[----:B------:R-:W-:Y:S05]  /*18a30*/  BSYNC B1 ;  /* 0x0000000000017941 */ /* 0x000fea0003800000 */
.L_x_25556:
        /* <DEDUP_REMOVED lines=16> */
.L_x_25562:
[----:B------:R-:W-:Y:S05]  /*18b40*/  BSYNC B2 ;  /* 0x0000000000027941 */ /* 0x000fea0003800000 */
.L_x_25561:
        /* <DEDUP_REMOVED lines=44> */
.L_x_25560:
[----:B------:R-:W-:Y:S05]  /*18e10*/  BSYNC B1 ;  /* 0x0000000000017941 */ /* 0x000fea0003800000 */
.L_x_25559:
        /* <DEDUP_REMOVED lines=9> */
.L_x_25555:
        /* <DEDUP_REMOVED lines=12> */
.L_x_25564:
[----:B------:R-:W-:Y:S02]  /*18f70*/  IMAD.MOV.U32 R32, RZ, RZ, R214 ;  /* 0x000000ffff207224 */ /* 0x000fe400078e00d6 */
.L_x_25565:
[----:B------:R-:W-:Y:S05]  /*18f80*/  BSYNC B1 ;  /* 0x0000000000017941 */ /* 0x000fea0003800000 */
.L_x_25563:
        /* <DEDUP_REMOVED lines=16> */
.L_x_25569:
[----:B------:R-:W-:Y:S05]  /*19090*/  BSYNC B2 ;  /* 0x0000000000027941 */ /* 0x000fea0003800000 */
.L_x_25568:
        /* <DEDUP_REMOVED lines=44> */
.L_x_25567:
[----:B------:R-:W-:Y:S05]  /*19360*/  BSYNC B1 ;  /* 0x0000000000017941 */ /* 0x000fea0003800000 */
.L_x_25566:
[----:B------:R-:W0:Y:S02]  /*19370*/  I2F.U32 R32, R32 ;  /* 0x0000002000207306 */ /* 0x000e240000201000 */
[----:B0-----:R-:W-:Y:S01]  /*19380*/  FFMA.FTZ R37, R32, R241, 1.1641532182693481445e-10 ;  /* 0x2f00000020257423 */ /* 0x001fe200000100f1 */
[----:B------:R-:W-:-:S04]  /*19390*/  PRMT R32, RZ, 0x5410, R33 ;  /* 0x00005410ff207816 */ /* 0x000fc80000000021 */
[----:B------:R-:W-:Y:S01]  /*193a0*/  FSETP.GTU.FTZ.AND P1, PT, R37, c[0x0][0x1e4], PT ;  /* 0x0000790025007a0b */ /* 0x000fe20003f3c000 */
[----:B------:R-:W-:-:S03]  /*193b0*/  FMUL.FTZ R74, R32, c[0x0][0x1e8] ;  /* 0x00007a00204a7a20 */ /* 0x000fc60000410000 */
        /* <DEDUP_REMOVED lines=8> */
.L_x_25570:
        /* <DEDUP_REMOVED lines=12> */
.L_x_25573:
[----:B------:R-:W-:Y:S02]  /*19500*/  IMAD.MOV.U32 R32, RZ, RZ, R214 ;  /* 0x000000ffff207224 */ /* 0x000fe400078e00d6 */
.L_x_25574:
[----:B------:R-:W-:Y:S05]  /*19510*/  BSYNC B1 ;  /* 0x0000000000017941 */ /* 0x000fea0003800000 */
.L_x_25572:
        /* <DEDUP_REMOVED lines=16> */
.L_x_25578:
[----:B------:R-:W-:Y:S05]  /*19620*/  BSYNC B2 ;  /* 0x0000000000027941 */ /* 0x000fea0003800000 */
.L_x_25577:
        /* <DEDUP_REMOVED lines=44> */
.L_x_25576:
[----:B------:R-:W-:Y:S05]  /*198f0*/  BSYNC B1 ;  /* 0x0000000000017941 */ /* 0x000fea0003800000 */
.L_x_25575:
        /* <DEDUP_REMOVED lines=9> */
.L_x_25571:
        /* <DEDUP_REMOVED lines=12> */
.L_x_25580:
[----:B------:R-:W-:Y:S02]  /*19a50*/  IMAD.MOV.U32 R32, RZ, RZ, R214 ;  /* 0x000000ffff207224 */ /* 0x000fe400078e00d6 */
.L_x_25581:
[----:B------:R-:W-:Y:S05]  /*19a60*/  BSYNC B1 ;  /* 0x0000000000017941 */ /* 0x000fea0003800000 */
.L_x_25579:
        /* <DEDUP_REMOVED lines=16> */
.L_x_25585:
[----:B------:R-:W-:Y:S05]  /*19b70*/  BSYNC B2 ;  /* 0x0000000000027941 */ /* 0x000fea0003800000 */
.L_x_25584:
        /* <DEDUP_REMOVED lines=44> */
.L_x_25583:
[----:B------:R-:W-:Y:S05]  /*19e40*/  BSYNC B1 ;  /* 0x0000000000017941 */ /* 0x000fea0003800000 */
.L_x_25582:
        /* <DEDUP_REMOVED lines=12> */
.L_x_25586:
        /* <DEDUP_REMOVED lines=12> */
.L_x_25589:
[----:B------:R-:W-:Y:S02]  /*19fd0*/  IMAD.MOV.U32 R45, RZ, RZ, R214 ;  /* 0x000000ffff2d7224 */ /* 0x000fe400078e00d6 */
.L_x_25590:
[----:B------:R-:W-:Y:S05]  /*19fe0*/  BSYNC B1 ;  /* 0x0000000000017941 */ /* 0x000fea0003800000 */
.L_x_25588:
        /* <DEDUP_REMOVED lines=16> */
.L_x_25594:
[----:B------:R-:W-:Y:S05]  /*1a0f0*/  BSYNC B2 ;  /* 0x0000000000027941 */ /* 0x000fea0003800000 */
.L_x_25593:
        /* <DEDUP_REMOVED lines=44> */
.L_x_25592:
[----:B------:R-:W-:Y:S05]  /*1a3c0*/  BSYNC B1 ;  /* 0x0000000000017941 */ /* 0x000fea0003800000 */
.L_x_25591:
        /* <DEDUP_REMOVED lines=9> */
.L_x_25587:
        /* <DEDUP_REMOVED lines=12> */
.L_x_25596:
[----:B------:R-:W-:Y:S02]  /*1a520*/  IMAD.MOV.U32 R45, RZ, RZ, R214 ;  /* 0x000000ffff2d7224 */ /* 0x000fe400078e00d6 */
.L_x_25597:
[----:B------:R-:W-:Y:S05]  /*1a530*/  BSYNC B1 ;  /* 0x0000000000017941 */ /* 0x000fea0003800000 */
.L_x_25595:
        /* <DEDUP_REMOVED lines=16> */
.L_x_25601:
[----:B------:R-:W-:Y:S05]  /*1a640*/  BSYNC B2 ;  /* 0x0000000000027941 */ /* 0x000fea0003800000 */
.L_x_25600:
        /* <DEDUP_REMOVED lines=44> */
.L_x_25599:
[----:B------:R-:W-:Y:S05]  /*1a910*/  BSYNC B1 ;  /* 0x0000000000017941 */ /* 0x000fea0003800000 */
.L_x_25598:
        /* <DEDUP_REMOVED lines=12> */
.L_x_25602:
        /* <DEDUP_REMOVED lines=12> */
.L_x_25605:
[----:B------:R-:W-:Y:S02]  /*1aaa0*/  IMAD.MOV.U32 R45, RZ, RZ, R214 ;  /* 0x000000ffff2d7224 */ /* 0x000fe400078e00d6 */
.L_x_25606:
[----:B------:R-:W-:Y:S05]  /*1aab0*/  BSYNC B1 ;  /* 0x0000000000017941 */ /* 0x000fea0003800000 */
.L_x_25604:
        /* <DEDUP_REMOVED lines=16> */
.L_x_25610:
[----:B------:R-:W-:Y:S05]  /*1abc0*/  BSYNC B2 ;  /* 0x0000000000027941 */ /* 0x000fea0003800000 */
.L_x_25609:
        /* <DEDUP_REMOVED lines=44> */
.L_x_25608:
[----:B------:R-:W-:Y:S05]  /*1ae90*/  BSYNC B1 ;  /* 0x0000000000017941 */ /* 0x000fea0003800000 */
.L_x_25607:
        /* <DEDUP_REMOVED lines=9> */
.L_x_25603:
        /* <DEDUP_REMOVED lines=12> */
.L_x_25612:
[----:B------:R-:W-:Y:S02]  /*1aff0*/  IMAD.MOV.U32 R45, RZ, RZ, R214 ;  /* 0x000000ffff2d7224 */ /* 0x000fe400078e00d6 */
.L_x_25613:
[----:B------:R-:W-:Y:S05]  /*1b000*/  BSYNC B1 ;  /* 0x0000000000017941 */ /* 0x000fea0003800000 */
.L_x_25611:
        /* <DEDUP_REMOVED lines=16> */
.L_x_25617:
[----:B------:R-:W-:Y:S05]  /*1b110*/  BSYNC B2 ;  /* 0x0000000000027941 */ /* 0x000fea0003800000 */
.L_x_25616:
        /* <DEDUP_REMOVED lines=44> */
.L_x_25615:
[----:B------:R-:W-:Y:S05]  /*1b3e0*/  BSYNC B1 ;  /* 0x0000000000017941 */ /* 0x000fea0003800000 */
.L_x_25614:
        /* <DEDUP_REMOVED lines=12> */
.L_x_25618:
        /* <DEDUP_REMOVED lines=12> */
.L_x_25621:
[----:B------:R-:W-:Y:S02]  /*1b570*/  IMAD.MOV.U32 R34, RZ, RZ, R214 ;  /* 0x000000ffff227224 */ /* 0x000fe400078e00d6 */
.L_x_25622:
[----:B------:R-:W-:Y:S05]  /*1b580*/  BSYNC B1 ;  /* 0x0000000000017941 */ /* 0x000fea0003800000 */
.L_x_25620:
        /* <DEDUP_REMOVED lines=16> */
.L_x_25626:
[----:B------:R-:W-:Y:S05]  /*1b690*/  BSYNC B2 ;  /* 0x0000000000027941 */ /* 0x000fea0003800000 */
.L_x_25625:
        /* <DEDUP_REMOVED lines=44> */
.L_x_25624:
[----:B------:R-:W-:Y:S05]  /*1b960*/  BSYNC B1 ;  /* 0x0000000000017941 */ /* 0x000fea0003800000 */
.L_x_25623:
        /* <DEDUP_REMOVED lines=9> */
.L_x_25619:
        /* <DEDUP_REMOVED lines=12> */
.L_x_25628:
[----:B------:R-:W-:Y:S02]  /*1bac0*/  IMAD.MOV.U32 R34, RZ, RZ, R214 ;  /* 0x000000ffff227224 */ /* 0x000fe400078e00d6 */
.L_x_25629:
[----:B------:R-:W-:Y:S05]  /*1bad0*/  BSYNC B1 ;  /* 0x0000000000017941 */ /* 0x000fea0003800000 */
.L_x_25627:
        /* <DEDUP_REMOVED lines=16> */
.L_x_25633:
[----:B------:R-:W-:Y:S05]  /*1bbe0*/  BSYNC B2 ;  /* 0x0000000000027941 */ /* 0x000fea0003800000 */
.L_x_25632:
        /* <DEDUP_REMOVED lines=44> */
.L_x_25631:
[----:B------:R-:W-:Y:S05]  /*1beb0*/  BSYNC B1 ;  /* 0x0000000000017941 */ /* 0x000fea0003800000 */
.L_x_25630:
[----:B------:R0:W1:Y:S02]  /*1bec0*/  I2F.U32 R32, R34 ;  /* 0x0000002200207306 */ /* 0x0000640000201000 */
[----:B0-----:R-:W-:-:S05]  /*1bed0*/  PRMT R34, RZ, 0x5410, R35 ;  /* 0x00005410ff227816 */ /* 0x001fca0000000023 */
[----:B------:R-:W-:Y:S02]  /*1bee0*/  FMUL.FTZ R70, R34, c[0x0][0x1e8] ;  /* 0x00007a0022467a20 */ /* 0x000fe40000410000 */
[----:B-1----:R-:W-:-:S05]  /*1bef0*/  FFMA.FTZ R32, R32, R241, 1.1641532182693481445e-10 ;  /* 0x2f00000020207423 */ /* 0x002fca00000100f1 */
        /* <DEDUP_REMOVED lines=8> */
.L_x_25634:
        /* <DEDUP_REMOVED lines=12> */
.L_x_25637:
[----:B------:R-:W-:Y:S02]  /*1c040*/  IMAD.MOV.U32 R34, RZ, RZ, R214 ;  /* 0x000000ffff227224 */ /* 0x000fe400078e00d6 */
.L_x_25638:
[----:B------:R-:W-:Y:S05]  /*1c050*/  BSYNC B1 ;  /* 0x0000000000017941 */ /* 0x000fea0003800000 */
.L_x_25636:
        /* <DEDUP_REMOVED lines=16> */
.L_x_25642:
[----:B------:R-:W-:Y:S05]  /*1c160*/  BSYNC B2 ;  /* 0x0000000000027941 */ /* 0x000fea0003800000 */
.L_x_25641:
        /* <DEDUP_REMOVED lines=44> */
.L_x_25640:
[----:B------:R-:W-:Y:S05]  /*1c430*/  BSYNC B1 ;  /* 0x0000000000017941 */ /* 0x000fea0003800000 */
.L_x_25639:
        /* <DEDUP_REMOVED lines=9> */
.L_x_25635:
        /* <DEDUP_REMOVED lines=12> */
.L_x_25644:
[----:B------:R-:W-:Y:S02]  /*1c590*/  IMAD.MOV.U32 R34, RZ, RZ, R214 ;  /* 0x000000ffff227224 */ /* 0x000fe400078e00d6 */
.L_x_25645:
[----:B------:R-:W-:Y:S05]  /*1c5a0*/  BSYNC B1 ;  /* 0x0000000000017941 */ /* 0x000fea0003800000 */
.L_x_25643:
        /* <DEDUP_REMOVED lines=16> */
.L_x_25649:
[----:B------:R-:W-:Y:S05]  /*1c6b0*/  BSYNC B2 ;  /* 0x0000000000027941 */ /* 0x000fea0003800000 */
.L_x_25648:
        /* <DEDUP_REMOVED lines=44> */
.L_x_25647:
[----:B------:R-:W-:Y:S05]  /*1c980*/  BSYNC B1 ;  /* 0x0000000000017941 */ /* 0x000fea0003800000 */
.L_x_25646:
        /* <DEDUP_REMOVED lines=13> */
.L_x_25650:
        /* <DEDUP_REMOVED lines=12> */
.L_x_25653:
[----:B------:R-:W-:Y:S02]  /*1cb20*/  IMAD.MOV.U32 R40, RZ, RZ, R214 ;  /* 0x000000ffff287224 */ /* 0x000fe400078e00d6 */
.L_x_25654:
[----:B------:R-:W-:Y:S05]  /*1cb30*/  BSYNC B1 ;  /* 0x0000000000017941 */ /* 0x000fea0003800000 */
.L_x_25652:
        /* <DEDUP_REMOVED lines=18> */
.L_x_25658:
[----:B------:R-:W-:Y:S05]  /*1cc60*/  BSYNC B2 ;  /* 0x0000000000027941 */ /* 0x000fea0003800000 */
.L_x_25657:
        /* <DEDUP_REMOVED lines=44> */
.L_x_25656:
[----:B------:R-:W-:Y:S05]  /*1cf30*/  BSYNC B1 ;  /* 0x0000000000017941 */ /* 0x000fea0003800000 */
.L_x_25655:
        /* <DEDUP_REMOVED lines=9> */
.L_x_25651:
        /* <DEDUP_REMOVED lines=49> */
.L_x_25659:
        /* <DEDUP_REMOVED lines=16> */
.L_x_25661:
[----:B-1----:R-:W-:Y:S02]  /*1d3e0*/  IMAD.MOV.U32 R44, RZ, RZ, R214 ;  /* 0x000000ffff2c7224 */ /* 0x002fe400078e00d6 */
.L_x_25662:
[----:B------:R-:W-:Y:S05]  /*1d3f0*/  BSYNC B1 ;  /* 0x0000000000017941 */ /* 0x000fea0003800000 */
.L_x_25660:
        /* <DEDUP_REMOVED lines=16> */
.L_x_25666:
[----:B------:R-:W-:Y:S05]  /*1d500*/  BSYNC B2 ;  /* 0x0000000000027941 */ /* 0x000fea0003800000 */
.L_x_25665:
        /* <DEDUP_REMOVED lines=44> */
.L_x_25664:
[----:B------:R-:W-:Y:S05]  /*1d7d0*/  BSYNC B1 ;  /* 0x0000000000017941 */ /* 0x000fea0003800000 */
.L_x_25663:
        /* <DEDUP_REMOVED lines=14> */
.L_x_25667:
        /* <DEDUP_REMOVED lines=12> */
.L_x_25670:
[----:B------:R-:W-:Y:S02]  /*1d980*/  MOV R43, R214 ;  /* 0x000000d6002b7202 */ /* 0x000fe40000000f00 */
.L_x_25671:
[----:B------:R-:W-:Y:S05]  /*1d990*/  BSYNC B1 ;  /* 0x0000000000017941 */ /* 0x000fea0003800000 */
.L_x_25669:
        /* <DEDUP_REMOVED lines=16> */
.L_x_25675:
[----:B------:R-:W-:Y:S05]  /*1daa0*/  BSYNC B2 ;  /* 0x0000000000027941 */ /* 0x000fea0003800000 */
.L_x_25674:
        /* <DEDUP_REMOVED lines=44> */
.L_x_25673:
[----:B------:R-:W-:Y:S05]  /*1dd70*/  BSYNC B1 ;  /* 0x0000000000017941 */ /* 0x000fea0003800000 */
.L_x_25672:
        /* <DEDUP_REMOVED lines=9> */
.L_x_25668:
        /* <DEDUP_REMOVED lines=12> */
.L_x_25677:
[----:B------:R-:W-:Y:S02]  /*1ded0*/  MOV R43, R214 ;  /* 0x000000d6002b7202 */ /* 0x000fe40000000f00 */
.L_x_25678:
[----:B------:R-:W-:Y:S05]  /*1dee0*/  BSYNC B1 ;  /* 0x0000000000017941 */ /* 0x000fea0003800000 */
.L_x_25676:
        /* <DEDUP_REMOVED lines=16> */
.L_x_25682:
[----:B------:R-:W-:Y:S05]  /*1dff0*/  BSYNC B2 ;  /* 0x0000000000027941 */ /* 0x000fea0003800000 */
.L_x_25681:
        /* <DEDUP_REMOVED lines=44> */
.L_x_25680:
[----:B------:R-:W-:Y:S05]  /*1e2c0*/  BSYNC B1 ;  /* 0x0000000000017941 */ /* 0x000fea0003800000 */
.L_x_25679:
        /* <DEDUP_REMOVED lines=13> */
.L_x_25683:
        /* <DEDUP_REMOVED lines=12> */
.L_x_25686:
[----:B------:R-:W-:Y:S02]  /*1e460*/  IMAD.MOV.U32 R32, RZ, RZ, R214 ;  /* 0x000000ffff207224 */ /* 0x000fe400078e00d6 */
.L_x_25687:
[----:B------:R-:W-:Y:S05]  /*1e470*/  BSYNC B1 ;  /* 0x0000000000017941 */ /* 0x000fea0003800000 */
.L_x_25685:
        /* <DEDUP_REMOVED lines=16> */
.L_x_25691:
[----:B------:R-:W-:Y:S05]  /*1e580*/  BSYNC B2 ;  /* 0x0000000000027941 */ /* 0x000fea0003800000 */
.L_x_25690:
        /* <DEDUP_REMOVED lines=44> */
.L_x_25689:
[----:B------:R-:W-:Y:S05]  /*1e850*/  BSYNC B1 ;  /* 0x0000000000017941 */ /* 0x000fea0003800000 */
.L_x_25688:
        /* <DEDUP_REMOVED lines=9> */
.L_x_25684:
        /* <DEDUP_REMOVED lines=12> */
.L_x_25693:
[----:B------:R-:W-:Y:S02]  /*1e9b0*/  IMAD.MOV.U32 R32, RZ, RZ, R214 ;  /* 0x000000ffff207224 */ /* 0x000fe400078e00d6 */
.L_x_25694:
[----:B------:R-:W-:Y:S05]  /*1e9c0*/  BSYNC B1 ;  /* 0x0000000000017941 */ /* 0x000fea0003800000 */
.L_x_25692:
        /* <DEDUP_REMOVED lines=16> */
.L_x_25698:
[----:B------:R-:W-:Y:S05]  /*1ead0*/  BSYNC B2 ;  /* 0x0000000000027941 */ /* 0x000fea0003800000 */
.L_x_25697:
        /* <DEDUP_REMOVED lines=44> */
.L_x_25696:
[----:B------:R-:W-:Y:S05]  /*1eda0*/  BSYNC B1 ;  /* 0x0000000000017941 */ /* 0x000fea0003800000 */
.L_x_25695:
        /* <DEDUP_REMOVED lines=13> */
.L_x_25699:
        /* <DEDUP_REMOVED lines=12> */
.L_x_25702:
[----:B------:R-:W-:Y:S02]  /*1ef40*/  IMAD.MOV.U32 R32, RZ, RZ, R214 ;  /* 0x000000ffff207224 */ /* 0x000fe400078e00d6 */
.L_x_25703:
[----:B------:R-:W-:Y:S05]  /*1ef50*/  BSYNC B1 ;  /* 0x0000000000017941 */ /* 0x000fea0003800000 */
.L_x_25701:
        /* <DEDUP_REMOVED lines=16> */
.L_x_25707:
[----:B------:R-:W-:Y:S05]  /*1f060*/  BSYNC B2 ;  /* 0x0000000000027941 */ /* 0x000fea0003800000 */
.L_x_25706:
        /* <DEDUP_REMOVED lines=44> */
.L_x_25705:
[----:B------:R-:W-:Y:S05]  /*1f330*/  BSYNC B1 ;  /* 0x0000000000017941 */ /* 0x000fea0003800000 */
.L_x_25704:
        /* <DEDUP_REMOVED lines=9> */
.L_x_25700:
        /* <DEDUP_REMOVED lines=12> */
.L_x_25709:
[----:B------:R-:W-:Y:S02]  /*1f490*/  IMAD.MOV.U32 R32, RZ, RZ, R214 ;  /* 0x000000ffff207224 */ /* 0x000fe400078e00d6 */
.L_x_25710:
[----:B------:R-:W-:Y:S05]  /*1f4a0*/  BSYNC B1 ;  /* 0x0000000000017941 */ /* 0x000fea0003800000 */
.L_x_25708:
        /* <DEDUP_REMOVED lines=16> */
.L_x_25714:
[----:B------:R-:W-:Y:S05]  /*1f5b0*/  BSYNC B2 ;  /* 0x0000000000027941 */ /* 0x000fea0003800000 */
.L_x_25713:
        /* <DEDUP_REMOVED lines=44> */
.L_x_25712:
[----:B------:R-:W-:Y:S05]  /*1f880*/  BSYNC B1 ;  /* 0x0000000000017941 */ /* 0x000fea0003800000 */
.L_x_25711:
        /* <DEDUP_REMOVED lines=12> */
.L_x_25715:
        /* <DEDUP_REMOVED lines=12> */
.L_x_25718:
[----:B------:R-:W-:Y:S02]  /*1fa10*/  IMAD.MOV.U32 R45, RZ, RZ, R214 ;  /* 0x000000ffff2d7224 */ /* 0x000fe400078e00d6 */
.L_x_25719:
[----:B------:R-:W-:Y:S05]  /*1fa20*/  BSYNC B1 ;  /* 0x0000000000017941 */ /* 0x000fea0003800000 */
.L_x_25717:
        /* <DEDUP_REMOVED lines=16> */
.L_x_25723:
[----:B------:R-:W-:Y:S05]  /*1fb30*/  BSYNC B2 ;  /* 0x0000000000027941 */ /* 0x000fea0003800000 */
.L_x_25722:
        /* <DEDUP_REMOVED lines=44> */
.L_x_25721:
[----:B------:R-:W-:Y:S05]  /*1fe00*/  BSYNC B1 ;  /* 0x0000000000017941 */ /* 0x000fea0003800000 */
.L_x_25720:
        /* <DEDUP_REMOVED lines=9> */
.L_x_25716:
        /* <DEDUP_REMOVED lines=12> */
.L_x_25725:
[----:B------:R-:W-:Y:S02]  /*1ff60*/  IMAD.MOV.U32 R45, RZ, RZ, R214 ;  /* 0x000000ffff2d7224 */ /* 0x000fe400078e00d6 */
.L_x_25726:
[----:B------:R-:W-:Y:S05]  /*1ff70*/  BSYNC B1 ;  /* 0x0000000000017941 */ /* 0x000fea0003800000 */
.L_x_25724:
        /* <DEDUP_REMOVED lines=16> */
.L_x_25730:
[----:B------:R-:W-:Y:S05]  /*20080*/  BSYNC B2 ;  /* 0x0000000000027941 */ /* 0x000fea0003800000 */
.L_x_25729:
        /* <DEDUP_REMOVED lines=44> */
.L_x_25728:
[----:B------:R-:W-:Y:S05]  /*20350*/  BSYNC B1 ;  /* 0x0000000000017941 */ /* 0x000fea0003800000 */
.L_x_25727:
        /* <DEDUP_REMOVED lines=12> */
.L_x_25731:
        /* <DEDUP_REMOVED lines=12> */
.L_x_25734:
[----:B------:R-:W-:Y:S02]  /*204e0*/  IMAD.MOV.U32 R45, RZ, RZ, R214 ;  /* 0x000000ffff2d7224 */ /* 0x000fe400078e00d6 */
.L_x_25735:
[----:B------:R-:W-:Y:S05]  /*204f0*/  BSYNC B1 ;  /* 0x0000000000017941 */ /* 0x000fea0003800000 */
.L_x_25733:
        /* <DEDUP_REMOVED lines=16> */
.L_x_25739:
[----:B------:R-:W-:Y:S05]  /*20600*/  BSYNC B2 ;  /* 0x0000000000027941 */ /* 0x000fea0003800000 */
.L_x_25738:
        /* <DEDUP_REMOVED lines=44> */
.L_x_25737:
[----:B------:R-:W-:Y:S05]  /*208d0*/  BSYNC B1 ;  /* 0x0000000000017941 */ /* 0x000fea0003800000 */
.L_x_25736:
        /* <DEDUP_REMOVED lines=9> */
.L_x_25732:
        /* <DEDUP_REMOVED lines=12> */
.L_x_25741:
[----:B------:R-:W-:Y:S02]  /*20a30*/  IMAD.MOV.U32 R45, RZ, RZ, R214 ;  /* 0x000000ffff2d7224 */ /* 0x000fe400078e00d6 */
.L_x_25742:
[----:B------:R-:W-:Y:S05]  /*20a40*/  BSYNC B1 ;  /* 0x0000000000017941 */ /* 0x000fea0003800000 */
.L_x_25740:
        /* <DEDUP_REMOVED lines=16> */
.L_x_25746:
[----:B------:R-:W-:Y:S05]  /*20b50*/  BSYNC B2 ;  /* 0x0000000000027941 */ /* 0x000fea0003800000 */
.L_x_25745:
        /* <DEDUP_REMOVED lines=44> */
.L_x_25744:
[----:B------:R-:W-:Y:S05]  /*20e20*/  BSYNC B1 ;  /* 0x0000000000017941 */ /* 0x000fea0003800000 */
.L_x_25743:
        /* <DEDUP_REMOVED lines=12> */
.L_x_25747:
        /* <DEDUP_REMOVED lines=12> */
.L_x_25750:
[----:B------:R-:W-:Y:S02]  /*20fb0*/  MOV R34, R214 ;  /* 0x000000d600227202 */ /* 0x000fe40000000f00 */
.L_x_25751:
[----:B------:R-:W-:Y:S05]  /*20fc0*/  BSYNC B1 ;  /* 0x0000000000017941 */ /* 0x000fea0003800000 */
.L_x_25749:
        /* <DEDUP_REMOVED lines=16> */
.L_x_25755:
[----:B------:R-:W-:Y:S05]  /*210d0*/  BSYNC B2 ;  /* 0x0000000000027941 */ /* 0x000fea0003800000 */
.L_x_25754:
        /* <DEDUP_REMOVED lines=44> */
.L_x_25753:
[----:B------:R-:W-:Y:S05]  /*213a0*/  BSYNC B1 ;  /* 0x0000000000017941 */ /* 0x000fea0003800000 */
.L_x_25752:
        /* <DEDUP_REMOVED lines=9> */
.L_x_25748:
        /* <DEDUP_REMOVED lines=12> */
.L_x_25757:
[----:B------:R-:W-:Y:S02]  /*21500*/  MOV R34, R214 ;  /* 0x000000d600227202 */ /* 0x000fe40000000f00 */
.L_x_25758:
[----:B------:R-:W-:Y:S05]  /*21510*/  BSYNC B1 ;  /* 0x0000000000017941 */ /* 0x000fea0003800000 */
.L_x_25756:
        /* <DEDUP_REMOVED lines=16> */
.L_x_25762:
[----:B------:R-:W-:Y:S05]  /*21620*/  BSYNC B2 ;  /* 0x0000000000027941 */ /* 0x000fea0003800000 */
.L_x_25761:
        /* <DEDUP_REMOVED lines=44> */
.L_x_25760:
[----:B------:R-:W-:Y:S05]  /*218f0*/  BSYNC B1 ;  /* 0x0000000000017941 */ /* 0x000fea0003800000 */
.L_x_25759:
        /* <DEDUP_REMOVED lines=12> */
.L_x_25763:
        /* <DEDUP_REMOVED lines=12> */
.L_x_25766:
[----:B------:R-:W-:Y:S02]  /*21a80*/  IMAD.MOV.U32 R34, RZ, RZ, R214 ;  /* 0x000000ffff227224 */ /* 0x000fe400078e00d6 */
.L_x_25767:
[----:B------:R-:W-:Y:S05]  /*21a90*/  BSYNC B1 ;  /* 0x0000000000017941 */ /* 0x000fea0003800000 */
.L_x_25765:
        /* <DEDUP_REMOVED lines=16> */
.L_x_25771:
[----:B------:R-:W-:Y:S05]  /*21ba0*/  BSYNC B2 ;  /* 0x0000000000027941 */ /* 0x000fea0003800000 */
.L_x_25770:
        /* <DEDUP_REMOVED lines=44> */
.L_x_25769:
[----:B------:R-:W-:Y:S05]  /*21e70*/  BSYNC B1 ;  /* 0x0000000000017941 */ /* 0x000fea0003800000 */
.L_x_25768:
        /* <DEDUP_REMOVED lines=9> */
.L_x_25764:
        /* <DEDUP_REMOVED lines=12> */
.L_x_25773:
[----:B------:R-:W-:Y:S02]  /*21fd0*/  IMAD.MOV.U32 R34, RZ, RZ, R214 ;  /* 0x000000ffff227224 */ /* 0x000fe400078e00d6 */
.L_x_25774:
[----:B------:R-:W-:Y:S05]  /*21fe0*/  BSYNC B1 ;  /* 0x0000000000017941 */ /* 0x000fea0003800000 */
.L_x_25772:
        /* <DEDUP_REMOVED lines=16> */
.L_x_25778:
[----:B------:R-:W-:Y:S05]  /*220f0*/  BSYNC B2 ;  /* 0x0000000000027941 */ /* 0x000fea0003800000 */
.L_x_25777:
        /* <DEDUP_REMOVED lines=44> */
.L_x_25776:
[----:B------:R-:W-:Y:S05]  /*223c0*/  BSYNC B1 ;  /* 0x0000000000017941 */ /* 0x000fea0003800000 */
.L_x_25775:
        /* <DEDUP_REMOVED lines=13> */
.L_x_25779:
        /* <DEDUP_REMOVED lines=12> */
.L_x_25782:
[----:B------:R-:W-:Y:S02]  /*22560*/  IMAD.MOV.U32 R40, RZ, RZ, R214 ;  /* 0x000000ffff287224 */ /* 0x000fe400078e00d6 */
.L_x_25783:
[----:B------:R-:W-:Y:S05]  /*22570*/  BSYNC B1 ;  /* 0x0000000000017941 */ /* 0x000fea0003800000 */
.L_x_25781:
        /* <DEDUP_REMOVED lines=18> */
.L_x_25787:
[----:B------:R-:W-:Y:S05]  /*226a0*/  BSYNC B2 ;  /* 0x0000000000027941 */ /* 0x000fea0003800000 */
.L_x_25786:
        /* <DEDUP_REMOVED lines=44> */
.L_x_25785:
[----:B------:R-:W-:Y:S05]  /*22970*/  BSYNC B1 ;  /* 0x0000000000017941 */ /* 0x000fea0003800000 */
.L_x_25784:
        /* <DEDUP_REMOVED lines=9> */
.L_x_25780:
        /* <DEDUP_REMOVED lines=49> */
.L_x_25788:
        /* <DEDUP_REMOVED lines=16> */
.L_x_25790:
[----:B-1----:R-:W-:Y:S02]  /*22e20*/  IMAD.MOV.U32 R44, RZ, RZ, R214 ;  /* 0x000000ffff2c7224 */ /* 0x002fe400078e00d6 */
.L_x_25791:
[----:B------:R-:W-:Y:S05]  /*22e30*/  BSYNC B1 ;  /* 0x0000000000017941 */ /* 0x000fea0003800000 */
.L_x_25789:
        /* <DEDUP_REMOVED lines=16> */
.L_x_25795:
[----:B------:R-:W-:Y:S05]  /*22f40*/  BSYNC B2 ;  /* 0x0000000000027941 */ /* 0x000fea0003800000 */
.L_x_25794:
        /* <DEDUP_REMOVED lines=44> */
.L_x_25793:
[----:B------:R-:W-:Y:S05]  /*23210*/  BSYNC B1 ;  /* 0x0000000000017941 */ /* 0x000fea0003800000 */
.L_x_25792:
        /* <DEDUP_REMOVED lines=14> */
.L_x_25796:
        /* <DEDUP_REMOVED lines=12> */
.L_x_25799:
[----:B------:R-:W-:Y:S02]  /*233c0*/  IMAD.MOV.U32 R43, RZ, RZ, R214 ;  /* 0x000000ffff2b7224 */ /* 0x000fe400078e00d6 */
.L_x_25800:
[----:B------:R-:W-:Y:S05]  /*233d0*/  BSYNC B1 ;  /* 0x0000000000017941 */ /* 0x000fea0003800000 */
.L_x_25798:
        /* <DEDUP_REMOVED lines=16> */
.L_x_25804:
[----:B------:R-:W-:Y:S05]  /*234e0*/  BSYNC B2 ;  /* 0x0000000000027941 */ /* 0x000fea0003800000 */
.L_x_25803:
        /* <DEDUP_REMOVED lines=44> */
.L_x_25802:
[----:B------:R-:W-:Y:S05]  /*237b0*/  BSYNC B1 ;  /* 0x0000000000017941 */ /* 0x000fea0003800000 */
.L_x_25801:
        /* <DEDUP_REMOVED lines=9> */
.L_x_25797:
        /* <DEDUP_REMOVED lines=12> */
.L_x_25806:
[----:B------:R-:W-:Y:S02]  /*23910*/  IMAD.MOV.U32 R43, RZ, RZ, R214 ;  /* 0x000000ffff2b7224 */ /* 0x000fe400078e00d6 */
.L_x_25807:
[----:B------:R-:W-:Y:S05]  /*23920*/  BSYNC B1 ;  /* 0x0000000000017941 */ /* 0x000fea0003800000 */
.L_x_25805:
        /* <DEDUP_REMOVED lines=16> */
.L_x_25811:
[----:B------:R-:W-:Y:S05]  /*23a30*/  BSYNC B2 ;  /* 0x0000000000027941 */ /* 0x000fea0003800000 */
.L_x_25810:
        /* <DEDUP_REMOVED lines=44> */
.L_x_25809:
[----:B------:R-:W-:Y:S05]  /*23d00*/  BSYNC B1 ;  /* 0x0000000000017941 */ /* 0x000fea0003800000 */
.L_x_25808:
        /* <DEDUP_REMOVED lines=13> */
.L_x_25812:
        /* <DEDUP_REMOVED lines=12> */
.L_x_25815:
[----:B------:R-:W-:Y:S02]  /*23ea0*/  IMAD.MOV.U32 R32, RZ, RZ, R214 ;  /* 0x000000ffff207224 */ /* 0x000fe400078e00d6 */
.L_x_25816:
[----:B------:R-:W-:Y:S05]  /*23eb0*/  BSYNC B1 ;  /* 0x0000000000017941 */ /* 0x000fea0003800000 */
.L_x_25814:
        /* <DEDUP_REMOVED lines=16> */
.L_x_25820:
[----:B------:R-:W-:Y:S05]  /*23fc0*/  BSYNC B2 ;  /* 0x0000000000027941 */ /* 0x000fea0003800000 */
.L_x_25819:
        /* <DEDUP_REMOVED lines=44> */
.L_x_25818:
[----:B------:R-:W-:Y:S05]  /*24290*/  BSYNC B1 ;  /* 0x0000000000017941 */ /* 0x000fea0003800000 */
.L_x_25817:
        /* <DEDUP_REMOVED lines=9> */
.L_x_25813:
        /* <DEDUP_REMOVED lines=12> */
.L_x_25822:
[----:B------:R-:W-:Y:S02]  /*243f0*/  IMAD.MOV.U32 R32, RZ, RZ, R214 ;  /* 0x000000ffff207224 */ /* 0x000fe400078e00d6 */
.L_x_25823:
[----:B------:R-:W-:Y:S05]  /*24400*/  BSYNC B1 ;  /* 0x0000000000017941 */ /* 0x000fea0003800000 */
.L_x_25821:
        /* <DEDUP_REMOVED lines=16> */
.L_x_25827:
[----:B------:R-:W-:Y:S05]  /*24510*/  BSYNC B2 ;  /* 0x0000000000027941 */ /* 0x000fea0003800000 */
.L_x_25826:
        /* <DEDUP_REMOVED lines=44> */
.L_x_25825:
[----:B------:R-:W-:Y:S05]  /*247e0*/  BSYNC B1 ;  /* 0x0000000000017941 */ /* 0x000fea0003800000 */
.L_x_25824:
        /* <DEDUP_REMOVED lines=13> */
.L_x_25828:
        /* <DEDUP_REMOVED lines=12> */
.L_x_25831:
[----:B------:R-:W-:Y:S02]  /*24980*/  IMAD.MOV.U32 R32, RZ, RZ, R214 ;  /* 0x000000ffff207224 */ /* 0x000fe400078e00d6 */
.L_x_25832:
[----:B------:R-:W-:Y:S05]  /*24990*/  BSYNC B1 ;  /* 0x0000000000017941 */ /* 0x000fea0003800000 */
.L_x_25830:
        /* <DEDUP_REMOVED lines=16> */
.L_x_25836:
[----:B------:R-:W-:Y:S05]  /*24aa0*/  BSYNC B2 ;  /* 0x0000000000027941 */ /* 0x000fea0003800000 */
.L_x_25835:
        /* <DEDUP_REMOVED lines=44> */
.L_x_25834:
[----:B------:R-:W-:Y:S05]  /*24d70*/  BSYNC B1 ;  /* 0x0000000000017941 */ /* 0x000fea0003800000 */
.L_x_25833:
        /* <DEDUP_REMOVED lines=9> */
.L_x_25829:
        /* <DEDUP_REMOVED lines=12> */
.L_x_25838:
[----:B------:R-:W-:Y:S02]  /*24ed0*/  IMAD.MOV.U32 R32, RZ, RZ, R214 ;  /* 0x000000ffff207224 */ /* 0x000fe400078e00d6 */
.L_x_25839:
[----:B------:R-:W-:Y:S05]  /*24ee0*/  BSYNC B1 ;  /* 0x0000000000017941 */ /* 0x000fea0003800000 */
.L_x_25837:
        /* <DEDUP_REMOVED lines=16> */
.L_x_25843:
[----:B------:R-:W-:Y:S05]  /*24ff0*/  BSYNC B2 ;  /* 0x0000000000027941 */ /* 0x000fea0003800000 */
.L_x_25842:
        /* <DEDUP_REMOVED lines=44> */
.L_x_25841:
[----:B------:R-:W-:Y:S05]  /*252c0*/  BSYNC B1 ;  /* 0x0000000000017941 */ /* 0x000fea0003800000 */
.L_x_25840:
        /* <DEDUP_REMOVED lines=12> */
.L_x_25844:
        /* <DEDUP_REMOVED lines=12> */
.L_x_25847:
[----:B------:R-:W-:Y:S02]  /*25450*/  IMAD.MOV.U32 R45, RZ, RZ, R214 ;  /* 0x000000ffff2d7224 */ /* 0x000fe400078e00d6 */
.L_x_25848:
[----:B------:R-:W-:Y:S05]  /*25460*/  BSYNC B1 ;  /* 0x0000000000017941 */ /* 0x000fea0003800000 */
.L_x_25846:
        /* <DEDUP_REMOVED lines=16> */
.L_x_25852:
[----:B------:R-:W-:Y:S05]  /*25570*/  BSYNC B2 ;  /* 0x0000000000027941 */ /* 0x000fea0003800000 */
.L_x_25851:
        /* <DEDUP_REMOVED lines=44> */
.L_x_25850:
[----:B------:R-:W-:Y:S05]  /*25840*/  BSYNC B1 ;  /* 0x0000000000017941 */ /* 0x000fea0003800000 */
.L_x_25849:
        /* <DEDUP_REMOVED lines=9> */
.L_x_25845:
        /* <DEDUP_REMOVED lines=12> */
.L_x_25854:
[----:B------:R-:W-:Y:S02]  /*259a0*/  IMAD.MOV.U32 R45, RZ, RZ, R214 ;  /* 0x000000ffff2d7224 */ /* 0x000fe400078e00d6 */
.L_x_25855:
[----:B------:R-:W-:Y:S05]  /*259b0*/  BSYNC B1 ;  /* 0x0000000000017941 */ /* 0x000fea0003800000 */
.L_x_25853:
        /* <DEDUP_REMOVED lines=16> */
.L_x_25859:
[----:B------:R-:W-:Y:S05]  /*25ac0*/  BSYNC B2 ;  /* 0x0000000000027941 */ /* 0x000fea0003800000 */
.L_x_25858:
        /* <DEDUP_REMOVED lines=44> */
.L_x_25857:
[----:B------:R-:W-:Y:S05]  /*25d90*/  BSYNC B1 ;  /* 0x0000000000017941 */ /* 0x000fea0003800000 */
.L_x_25856:
        /* <DEDUP_REMOVED lines=12> */
.L_x_25860:
        /* <DEDUP_REMOVED lines=12> */
.L_x_25863:
[----:B------:R-:W-:Y:S02]  /*25f20*/  IMAD.MOV.U32 R45, RZ, RZ, R214 ;  /* 0x000000ffff2d7224 */ /* 0x000fe400078e00d6 */
.L_x_25864:
[----:B------:R-:W-:Y:S05]  /*25f30*/  BSYNC B1 ;  /* 0x0000000000017941 */ /* 0x000fea0003800000 */
.L_x_25862:
        /* <DEDUP_REMOVED lines=16> */
.L_x_25868:
[----:B------:R-:W-:Y:S05]  /*26040*/  BSYNC B2 ;  /* 0x0000000000027941 */ /* 0x000fea0003800000 */
.L_x_25867:
        /* <DEDUP_REMOVED lines=44> */
.L_x_25866:
[----:B------:R-:W-:Y:S05]  /*26310*/  BSYNC B1 ;  /* 0x0000000000017941 */ /* 0x000fea0003800000 */
.L_x_25865:
        /* <DEDUP_REMOVED lines=9> */
.L_x_25861:
        /* <DEDUP_REMOVED lines=12> */
.L_x_25870:
[----:B------:R-:W-:Y:S02]  /*26470*/  IMAD.MOV.U32 R45, RZ, RZ, R214 ;  /* 0x000000ffff2d7224 */ /* 0x000fe400078e00d6 */
.L_x_25871:
[----:B------:R-:W-:Y:S05]  /*26480*/  BSYNC B1 ;  /* 0x0000000000017941 */ /* 0x000fea0003800000 */
.L_x_25869:
        /* <DEDUP_REMOVED lines=16> */
.L_x_25875:
[----:B------:R-:W-:Y:S05]  /*26590*/  BSYNC B2 ;  /* 0x0000000000027941 */ /* 0x000fea0003800000 */
.L_x_25874:
        /* <DEDUP_REMOVED lines=44> */
.L_x_25873:
[----:B------:R-:W-:Y:S05]  /*26860*/  BSYNC B1 ;  /* 0x0000000000017941 */ /* 0x000fea0003800000 */
.L_x_25872:
        /* <DEDUP_REMOVED lines=12> */
.L_x_25876:
        /* <DEDUP_REMOVED lines=12> */
.L_x_25879:
[----:B------:R-:W-:Y:S02]  /*269f0*/  IMAD.MOV.U32 R34, RZ, RZ, R214 ;  /* 0x000000ffff227224 */ /* 0x000fe400078e00d6 */
.L_x_25880:
[----:B------:R-:W-:Y:S05]  /*26a00*/  BSYNC B1 ;  /* 0x0000000000017941 */ /* 0x000fea0003800000 */
.L_x_25878:
        /* <DEDUP_REMOVED lines=16> */
.L_x_25884:
[----:B------:R-:W-:Y:S05]  /*26b10*/  BSYNC B2 ;  /* 0x0000000000027941 */ /* 0x000fea0003800000 */
.L_x_25883:
        /* <DEDUP_REMOVED lines=44> */
.L_x_25882:
[----:B------:R-:W-:Y:S05]  /*26de0*/  BSYNC B1 ;  /* 0x0000000000017941 */ /* 0x000fea0003800000 */
.L_x_25881:
        /* <DEDUP_REMOVED lines=9> */
.L_x_25877:
        /* <DEDUP_REMOVED lines=12> */
.L_x_25886:
[----:B------:R-:W-:Y:S02]  /*26f40*/  IMAD.MOV.U32 R34, RZ, RZ, R214 ;  /* 0x000000ffff227224 */ /* 0x000fe400078e00d6 */
.L_x_25887:
[----:B------:R-:W-:Y:S05]  /*26f50*/  BSYNC B1 ;  /* 0x0000000000017941 */ /* 0x000fea0003800000 */
.L_x_25885:
        /* <DEDUP_REMOVED lines=16> */
.L_x_25891:
[----:B------:R-:W-:Y:S05]  /*27060*/  BSYNC B2 ;  /* 0x0000000000027941 */ /* 0x000fea0003800000 */
.L_x_25890:
        /* <DEDUP_REMOVED lines=44> */
.L_x_25889:
[----:B------:R-:W-:Y:S05]  /*27330*/  BSYNC B1 ;  /* 0x0000000000017941 */ /* 0x000fea0003800000 */
.L_x_25888:
        /* <DEDUP_REMOVED lines=12> */
.L_x_25892:
        /* <DEDUP_REMOVED lines=12> */
.L_x_25895:
[----:B------:R-:W-:Y:S02]  /*274c0*/  IMAD.MOV.U32 R34, RZ, RZ, R214 ;  /* 0x000000ffff227224 */ /* 0x000fe400078e00d6 */
.L_x_25896:
[----:B------:R-:W-:Y:S05]  /*274d0*/  BSYNC B1 ;  /* 0x0000000000017941 */ /* 0x000fea0003800000 */
.L_x_25894:
        /* <DEDUP_REMOVED lines=16> */
.L_x_25900:
[----:B------:R-:W-:Y:S05]  /*275e0*/  BSYNC B2 ;  /* 0x0000000000027941 */ /* 0x000fea0003800000 */
.L_x_25899:
        /* <DEDUP_REMOVED lines=44> */
.L_x_25898:
[----:B------:R-:W-:Y:S05]  /*278b0*/  BSYNC B1 ;  /* 0x0000000000017941 */ /* 0x000fea0003800000 */
.L_x_25897:
        /* <DEDUP_REMOVED lines=9> */
.L_x_25893:
        /* <DEDUP_REMOVED lines=12> */
.L_x_25902:
[----:B------:R-:W-:Y:S02]  /*27a10*/  IMAD.MOV.U32 R34, RZ, RZ, R214 ;  /* 0x000000ffff227224 */ /* 0x000fe400078e00d6 */
.L_x_25903:
[----:B------:R-:W-:Y:S05]  /*27a20*/  BSYNC B1 ;  /* 0x0000000000017941 */ /* 0x000fea0003800000 */
.L_x_25901:
        /* <DEDUP_REMOVED lines=16> */
.L_x_25907:
[----:B------:R-:W-:Y:S05]  /*27b30*/  BSYNC B2 ;  /* 0x0000000000027941 */ /* 0x000fea0003800000 */
.L_x_25906:
        /* <DEDUP_REMOVED lines=44> */
.L_x_25905:
[----:B------:R-:W-:Y:S05]  /*27e00*/  BSYNC B1 ;  /* 0x0000000000017941 */ /* 0x000fea0003800000 */
.L_x_25904:
        /* <DEDUP_REMOVED lines=13> */
.L_x_25908:
        /* <DEDUP_REMOVED lines=12> */
.L_x_25911:
[----:B------:R-:W-:Y:S02]  /*27fa0*/  IMAD.MOV.U32 R40, RZ, RZ, R214 ;  /* 0x000000ffff287224 */ /* 0x000fe400078e00d6 */
.L_x_25912:
[----:B------:R-:W-:Y:S05]  /*27fb0*/  BSYNC B1 ;  /* 0x0000000000017941 */ /* 0x000fea0003800000 */
.L_x_25910:
        /* <DEDUP_REMOVED lines=18> */
.L_x_25916:
[----:B------:R-:W-:Y:S05]  /*280e0*/  BSYNC B2 ;  /* 0x0000000000027941 */ /* 0x000fea0003800000 */
.L_x_25915:
        /* <DEDUP_REMOVED lines=44> */
.L_x_25914:
[----:B------:R-:W-:Y:S05]  /*283b0*/  BSYNC B1 ;  /* 0x0000000000017941 */ /* 0x000fea0003800000 */
.L_x_25913:
        /* <DEDUP_REMOVED lines=9> */
.L_x_25909:
        /* <DEDUP_REMOVED lines=49> */
.L_x_25917:
        /* <DEDUP_REMOVED lines=16> */
.L_x_25919:
[----:B-1----:R-:W-:Y:S02]  /*28860*/  IMAD.MOV.U32 R44, RZ, RZ, R214 ;  /* 0x000000ffff2c7224 */ /* 0x002fe400078e00d6 */
.L_x_25920:
[----:B------:R-:W-:Y:S05]  /*28870*/  BSYNC B1 ;  /* 0x0000000000017941 */ /* 0x000fea0003800000 */
.L_x_25918:
        /* <DEDUP_REMOVED lines=16> */
.L_x_25924:
[----:B------:R-:W-:Y:S05]  /*28980*/  BSYNC B2 ;  /* 0x0000000000027941 */ /* 0x000fea0003800000 */
.L_x_25923:
        /* <DEDUP_REMOVED lines=44> */
.L_x_25922:
[----:B------:R-:W-:Y:S05]  /*28c50*/  BSYNC B1 ;  /* 0x0000000000017941 */ /* 0x000fea0003800000 */
.L_x_25921:
        /* <DEDUP_REMOVED lines=14> */
.L_x_25925:
        /* <DEDUP_REMOVED lines=12> */
.L_x_25928:
[----:B------:R-:W-:Y:S02]  /*28e00*/  IMAD.MOV.U32 R43, RZ, RZ, R214 ;  /* 0x000000ffff2b7224 */ /* 0x000fe400078e00d6 */
.L_x_25929:
[----:B------:R-:W-:Y:S05]  /*28e10*/  BSYNC B1 ;  /* 0x0000000000017941 */ /* 0x000fea0003800000 */
.L_x_25927:
        /* <DEDUP_REMOVED lines=16> */
.L_x_25933:
[----:B------:R-:W-:Y:S05]  /*28f20*/  BSYNC B2 ;  /* 0x0000000000027941 */ /* 0x000fea0003800000 */
.L_x_25932:
        /* <DEDUP_REMOVED lines=44> */
.L_x_25931:
[----:B------:R-:W-:Y:S05]  /*291f0*/  BSYNC B1 ;  /* 0x0000000000017941 */ /* 0x000fea0003800000 */
.L_x_25930:
        /* <DEDUP_REMOVED lines=9> */
.L_x_25926:
        /* <DEDUP_REMOVED lines=12> */
.L_x_25935:
[----:B------:R-:W-:Y:S02]  /*29350*/  IMAD.MOV.U32 R43, RZ, RZ, R214 ;  /* 0x000000ffff2b7224 */ /* 0x000fe400078e00d6 */
.L_x_25936:
[----:B------:R-:W-:Y:S05]  /*29360*/  BSYNC B1 ;  /* 0x0000000000017941 */ /* 0x000fea0003800000 */
.L_x_25934:
        /* <DEDUP_REMOVED lines=16> */
.L_x_25940:
[----:B------:R-:W-:Y:S05]  /*29470*/  BSYNC B2 ;  /* 0x0000000000027941 */ /* 0x000fea0003800000 */
.L_x_25939:
        /* <DEDUP_REMOVED lines=44> */
.L_x_25938:
[----:B------:R-:W-:Y:S05]  /*29740*/  BSYNC B1 ;  /* 0x0000000000017941 */ /* 0x000fea0003800000 */
.L_x_25937:
        /* <DEDUP_REMOVED lines=13> */
.L_x_25941:
        /* <DEDUP_REMOVED lines=12> */
.L_x_25944:
[----:B------:R-:W-:Y:S02]  /*298e0*/  IMAD.MOV.U32 R32, RZ, RZ, R214 ;  /* 0x000000ffff207224 */ /* 0x000fe400078e00d6 */
.L_x_25945:
[----:B------:R-:W-:Y:S05]  /*298f0*/  BSYNC B1 ;  /* 0x0000000000017941 */ /* 0x000fea0003800000 */
.L_x_25943:
        /* <DEDUP_REMOVED lines=16> */
.L_x_25949:
[----:B------:R-:W-:Y:S05]  /*29a00*/  BSYNC B2 ;  /* 0x0000000000027941 */ /* 0x000fea0003800000 */
.L_x_25948:
        /* <DEDUP_REMOVED lines=44> */
.L_x_25947:
[----:B------:R-:W-:Y:S05]  /*29cd0*/  BSYNC B1 ;  /* 0x0000000000017941 */ /* 0x000fea0003800000 */
.L_x_25946:
        /* <DEDUP_REMOVED lines=9> */
.L_x_25942:
        /* <DEDUP_REMOVED lines=12> */
.L_x_25951:
[----:B------:R-:W-:Y:S02]  /*29e30*/  IMAD.MOV.U32 R32, RZ, RZ, R214 ;  /* 0x000000ffff207224 */ /* 0x000fe400078e00d6 */
.L_x_25952:
[----:B------:R-:W-:Y:S05]  /*29e40*/  BSYNC B1 ;  /* 0x0000000000017941 */ /* 0x000fea0003800000 */
.L_x_25950:
        /* <DEDUP_REMOVED lines=16> */
.L_x_25956:
[----:B------:R-:W-:Y:S05]  /*29f50*/  BSYNC B2 ;  /* 0x0000000000027941 */ /* 0x000fea0003800000 */
.L_x_25955:
        /* <DEDUP_REMOVED lines=44> */
.L_x_25954:
[----:B------:R-:W-:Y:S05]  /*2a220*/  BSYNC B1 ;  /* 0x0000000000017941 */ /* 0x000fea0003800000 */
.L_x_25953:
        /* <DEDUP_REMOVED lines=13> */
.L_x_25957:
        /* <DEDUP_REMOVED lines=12> */
.L_x_25960:
[----:B------:R-:W-:Y:S02]  /*2a3c0*/  IMAD.MOV.U32 R32, RZ, RZ, R214 ;  /* 0x000000ffff207224 */ /* 0x000fe400078e00d6 */
.L_x_25961:
[----:B------:R-:W-:Y:S05]  /*2a3d0*/  BSYNC B1 ;  /* 0x0000000000017941 */ /* 0x000fea0003800000 */
.L_x_25959:
        /* <DEDUP_REMOVED lines=16> */
.L_x_25965:
[----:B------:R-:W-:Y:S05]  /*2a4e0*/  BSYNC B2 ;  /* 0x0000000000027941 */ /* 0x000fea0003800000 */
.L_x_25964:
        /* <DEDUP_REMOVED lines=44> */
.L_x_25963:
[----:B------:R-:W-:Y:S05]  /*2a7b0*/  BSYNC B1 ;  /* 0x0000000000017941 */ /* 0x000fea0003800000 */
.L_x_25962:
        /* <DEDUP_REMOVED lines=9> */
.L_x_25958:
        /* <DEDUP_REMOVED lines=12> */
.L_x_25967:
[----:B------:R-:W-:Y:S02]  /*2a910*/  IMAD.MOV.U32 R32, RZ, RZ, R214 ;  /* 0x000000ffff207224 */ /* 0x000fe400078e00d6 */
.L_x_25968:
[----:B------:R-:W-:Y:S05]  /*2a920*/  BSYNC B1 ;  /* 0x0000000000017941 */ /* 0x000fea0003800000 */
.L_x_25966:
        /* <DEDUP_REMOVED lines=16> */
.L_x_25972:
[----:B------:R-:W-:Y:S05]  /*2aa30*/  BSYNC B2 ;  /* 0x0000000000027941 */ /* 0x000fea0003800000 */
.L_x_25971:
        /* <DEDUP_REMOVED lines=44> */
.L_x_25970:
[----:B------:R-:W-:Y:S05]  /*2ad00*/  BSYNC B1 ;  /* 0x0000000000017941 */ /* 0x000fea0003800000 */
.L_x_25969:
        /* <DEDUP_REMOVED lines=12> */
.L_x_25973:
        /* <DEDUP_REMOVED lines=12> */
.L_x_25976:
[----:B------:R-:W-:Y:S02]  /*2ae90*/  MOV R44, R214 ;  /* 0x000000d6002c7202 */ /* 0x000fe40000000f00 */
.L_x_25977:
[----:B------:R-:W-:Y:S05]  /*2aea0*/  BSYNC B1 ;  /* 0x0000000000017941 */ /* 0x000fea0003800000 */
.L_x_25975:
        /* <DEDUP_REMOVED lines=16> */
.L_x_25981:
[----:B------:R-:W-:Y:S05]  /*2afb0*/  BSYNC B2 ;  /* 0x0000000000027941 */ /* 0x000fea0003800000 */
.L_x_25980:
        /* <DEDUP_REMOVED lines=44> */
.L_x_25979:
[----:B------:R-:W-:Y:S05]  /*2b280*/  BSYNC B1 ;  /* 0x0000000000017941 */ /* 0x000fea0003800000 */
.L_x_25978:
        /* <DEDUP_REMOVED lines=9> */
.L_x_25974:
        /* <DEDUP_REMOVED lines=12> */
.L_x_25983:
[----:B------:R-:W-:Y:S02]  /*2b3e0*/  IMAD.MOV.U32 R44, RZ, RZ, R214 ;  /* 0x000000ffff2c7224 */ /* 0x000fe400078e00d6 */
.L_x_25984:
[----:B------:R-:W-:Y:S05]  /*2b3f0*/  BSYNC B1 ;  /* 0x0000000000017941 */ /* 0x000fea0003800000 */
.L_x_25982:
        /* <DEDUP_REMOVED lines=16> */
.L_x_25988:
[----:B------:R-:W-:Y:S05]  /*2b500*/  BSYNC B2 ;  /* 0x0000000000027941 */ /* 0x000fea0003800000 */
.L_x_25987:
        /* <DEDUP_REMOVED lines=44> */
.L_x_25986:
[----:B------:R-:W-:Y:S05]  /*2b7d0*/  BSYNC B1 ;  /* 0x0000000000017941 */ /* 0x000fea0003800000 */
.L_x_25985:
        /* <DEDUP_REMOVED lines=12> */
.L_x_25989:
        /* <DEDUP_REMOVED lines=12> */
.L_x_25992:
[----:B------:R-:W-:Y:S02]  /*2b960*/  IMAD.MOV.U32 R45, RZ, RZ, R214 ;  /* 0x000000ffff2d7224 */ /* 0x000fe400078e00d6 */
.L_x_25993:
[----:B------:R-:W-:Y:S05]  /*2b970*/  BSYNC B1 ;  /* 0x0000000000017941 */ /* 0x000fea0003800000 */
.L_x_25991:
        /* <DEDUP_REMOVED lines=16> */
.L_x_25997:
[----:B------:R-:W-:Y:S05]  /*2ba80*/  BSYNC B2 ;  /* 0x0000000000027941 */ /* 0x000fea0003800000 */
.L_x_25996:
        /* <DEDUP_REMOVED lines=44> */
.L_x_25995:
[----:B------:R-:W-:Y:S05]  /*2bd50*/  BSYNC B1 ;  /* 0x0000000000017941 */ /* 0x000fea0003800000 */
.L_x_25994:
        /* <DEDUP_REMOVED lines=9> */
.L_x_25990:
        /* <DEDUP_REMOVED lines=12> */
.L_x_25999:
[----:B------:R-:W-:Y:S02]  /*2beb0*/  IMAD.MOV.U32 R45, RZ, RZ, R214 ;  /* 0x000000ffff2d7224 */ /* 0x000fe400078e00d6 */
.L_x_26000:
[----:B------:R-:W-:Y:S05]  /*2bec0*/  BSYNC B1 ;  /* 0x0000000000017941 */ /* 0x000fea0003800000 */
.L_x_25998:
        /* <DEDUP_REMOVED lines=16> */
.L_x_26004:
[----:B------:R-:W-:Y:S05]  /*2bfd0*/  BSYNC B2 ;  /* 0x0000000000027941 */ /* 0x000fea0003800000 */
.L_x_26003:
        /* <DEDUP_REMOVED lines=44> */
.L_x_26002:
[----:B------:R-:W-:Y:S05]  /*2c2a0*/  BSYNC B1 ;  /* 0x0000000000017941 */ /* 0x000fea0003800000 */
.L_x_26001:
        /* <DEDUP_REMOVED lines=12> */
.L_x_26005:
        /* <DEDUP_REMOVED lines=12> */
.L_x_26008:
[----:B------:R-:W-:Y:S02]  /*2c430*/  IMAD.MOV.U32 R34, RZ, RZ, R214 ;  /* 0x000000ffff227224 */ /* 0x000fe400078e00d6 */
.L_x_26009:
[----:B------:R-:W-:Y:S05]  /*2c440*/  BSYNC B1 ;  /* 0x0000000000017941 */ /* 0x000fea0003800000 */
.L_x_26007:
        /* <DEDUP_REMOVED lines=16> */
.L_x_26013:
[----:B------:R-:W-:Y:S05]  /*2c550*/  BSYNC B2 ;  /* 0x0000000000027941 */ /* 0x000fea0003800000 */
.L_x_26012:
        /* <DEDUP_REMOVED lines=44> */
.L_x_26011:
[----:B------:R-:W-:Y:S05]  /*2c820*/  BSYNC B1 ;  /* 0x0000000000017941 */ /* 0x000fea0003800000 */
.L_x_26010:
        /* <DEDUP_REMOVED lines=9> */
.L_x_26006:
        /* <DEDUP_REMOVED lines=12> */
.L_x_26015:
[----:B------:R-:W-:Y:S02]  /*2c980*/  MOV R34, R214 ;  /* 0x000000d600227202 */ /* 0x000fe40000000f00 */
.L_x_26016:
[----:B------:R-:W-:Y:S05]  /*2c990*/  BSYNC B1 ;  /* 0x0000000000017941 */ /* 0x000fea0003800000 */
.L_x_26014:
        /* <DEDUP_REMOVED lines=16> */
.L_x_26020:
[----:B------:R-:W-:Y:S05]  /*2caa0*/  BSYNC B2 ;  /* 0x0000000000027941 */ /* 0x000fea0003800000 */
.L_x_26019:
        /* <DEDUP_REMOVED lines=44> */
.L_x_26018:
[----:B------:R-:W-:Y:S05]  /*2cd70*/  BSYNC B1 ;  /* 0x0000000000017941 */ /* 0x000fea0003800000 */
.L_x_26017:
        /* <DEDUP_REMOVED lines=12> */
.L_x_26021:
        /* <DEDUP_REMOVED lines=12> */
.L_x_26024:
[----:B------:R-:W-:Y:S02]  /*2cf00*/  IMAD.MOV.U32 R34, RZ, RZ, R214 ;  /* 0x000000ffff227224 */ /* 0x000fe400078e00d6 */
.L_x_26025:
[----:B------:R-:W-:Y:S05]  /*2cf10*/  BSYNC B1 ;  /* 0x0000000000017941 */ /* 0x000fea0003800000 */
.L_x_26023:
        /* <DEDUP_REMOVED lines=16> */
.L_x_26029:
[----:B------:R-:W-:Y:S05]  /*2d020*/  BSYNC B2 ;  /* 0x0000000000027941 */ /* 0x000fea0003800000 */
.L_x_26028:
        /* <DEDUP_REMOVED lines=44> */
.L_x_26027:
[----:B------:R-:W-:Y:S05]  /*2d2f0*/  BSYNC B1 ;  /* 0x0000000000017941 */ /* 0x000fea0003800000 */
.L_x_26026:
        /* <DEDUP_REMOVED lines=9> */
.L_x_26022:
        /* <DEDUP_REMOVED lines=12> */
.L_x_26031:
[----:B------:R-:W-:Y:S02]  /*2d450*/  IMAD.MOV.U32 R34, RZ, RZ, R214 ;  /* 0x000000ffff227224 */ /* 0x000fe400078e00d6 */
.L_x_26032:
[----:B------:R-:W-:Y:S05]  /*2d460*/  BSYNC B1 ;  /* 0x0000000000017941 */ /* 0x000fea0003800000 */
.L_x_26030:
        /* <DEDUP_REMOVED lines=16> */
.L_x_26036:
[----:B------:R-:W-:Y:S05]  /*2d570*/  BSYNC B2 ;  /* 0x0000000000027941 */ /* 0x000fea0003800000 */
.L_x_26035:
        /* <DEDUP_REMOVED lines=44> */
.L_x_26034:
[----:B------:R-:W-:Y:S05]  /*2d840*/  BSYNC B1 ;  /* 0x0000000000017941 */ /* 0x000fea0003800000 */
.L_x_26033:
        /* <DEDUP_REMOVED lines=13> */
.L_x_26037:
        /* <DEDUP_REMOVED lines=12> */
.L_x_26040:
[----:B------:R-:W-:Y:S02]  /*2d9e0*/  IMAD.MOV.U32 R40, RZ, RZ, R214 ;  /* 0x000000ffff287224 */ /* 0x000fe400078e00d6 */
.L_x_26041:
[----:B------:R-:W-:Y:S05]  /*2d9f0*/  BSYNC B1 ;  /* 0x0000000000017941 */ /* 0x000fea0003800000 */
.L_x_26039:
        /* <DEDUP_REMOVED lines=18> */
.L_x_26045:
[----:B------:R-:W-:Y:S05]  /*2db20*/  BSYNC B2 ;  /* 0x0000000000027941 */ /* 0x000fea0003800000 */
.L_x_26044:
        /* <DEDUP_REMOVED lines=44> */
.L_x_26043:
[----:B------:R-:W-:Y:S05]  /*2ddf0*/  BSYNC B1 ;  /* 0x0000000000017941 */ /* 0x000fea0003800000 */
.L_x_26042:
        /* <DEDUP_REMOVED lines=9> */
.L_x_26038:
[----:B------:R-:W-:Y:S02]  /*2de90*/  SEL R36, RZ, 0x1, P1 ;  /* 0x00000001ff247807 */ /* 0x000fe40000800000 */
[----:B------:R-:W-:Y:S02]  /*2dea0*/  SEL R34, RZ, 0x1000000, P5 ;  /* 0x01000000ff227807 */ /* 0x000fe40002800000 */
[----:B------:R-:W-:Y:S01]  /*2deb0*/  SEL R32, RZ, 0x10000, P4 ;  /* 0x00010000ff207807 */ /* 0x000fe20002000000 */
[----:B------:R-:W-:Y:S01]  /*2dec0*/  IMAD.WIDE.U32 R36, R36, 0x1000000, RZ ;  /* 0x0100000024247825 */ /* 0x000fe200078e00ff */
[----:B------:R-:W-:Y:S02]  /*2ded0*/  SEL R35, RZ, 0x100, P3 ;  /* 0x00000100ff237807 */ /* 0x000fe40001800000 */
[----:B------:R-:W-:Y:S02]  /*2dee0*/  ISETP.NE.AND P4, PT, R43, RZ, PT ;  /* 0x000000ff2b00720c */ /* 0x000fe40003f85270 */
[----:B------:R-:W-:-:S02]  /*2def0*/  ISETP.NE.AND P3, PT, R161, RZ, PT ;  /* 0x000000ffa100720c */ /* 0x000fc40003f65270 */
[----:B------:R-:W-:Y:S02]  /*2df00*/  LOP3.LUT R35, R35, R34, R32, 0xfe, !PT ;  /* 0x0000002223237212 */ /* 0x000fe400078efe20 */
[----:B------:R-:W-:Y:S02]  /*2df10*/  SEL R33, RZ, 0x1, P2 ;  /* 0x00000001ff217807 */ /* 0x000fe40001000000 */
[----:B------:R-:W-:Y:S02]  /*2df20*/  SEL R34, RZ, 0x1, P3 ;  /* 0x00000001ff227807 */ /* 0x000fe40001800000 */
[----:B------:R-:W-:Y:S02]  /*2df30*/  SEL R32, RZ, 0x1, P4 ;  /* 0x00000001ff207807 */ /* 0x000fe40002000000 */
[----:B------:R-:W-:Y:S01]  /*2df40*/  LOP3.LUT R37, R37, R35, R33, 0xfe, !PT ;  /* 0x0000002325257212 */ /* 0x000fe200078efe21 */
[----:B------:R-:W-:Y:S01]  /*2df50*/  IMAD.WIDE.U32 R34, R34, 0x10000, RZ ;  /* 0x0001000022227825 */ /* 0x000fe200078e00ff */
[----:B------:R-:W-:-:S02]  /*2df60*/  ISETP.NE.AND P5, PT, R42, RZ, PT ;  /* 0x000000ff2a00720c */ /* 0x000fc40003fa5270 */
[----:B------:R-:W-:Y:S01]  /*2df70*/  LOP3.LUT P6, RZ, R230, 0x20, RZ, 0xc0, !PT ;  /* 0x00000020e6ff7812 */ /* 0x000fe200078cc0ff */
[----:B------:R-:W-:Y:S01]  /*2df80*/  IMAD.WIDE.U32 R32, R32, 0x100, RZ ;  /* 0x0000010020207825 */ /* 0x000fe200078e00ff */
[----:B------:R-:W-:-:S04]  /*2df90*/  IADD3 R238, R231, 0x100, RZ ;  /* 0x00000100e7ee7810 */ /* 0x000fc80007ffe0ff */
[----:B------:R-:W-:Y:S01]  /*2dfa0*/  LOP3.LUT R33, R33, R37, R35, 0xfe, !PT ;  /* 0x0000002521217212 */ /* 0x000fe200078efe23 */
[-C--:B------:R-:W-:Y:S01]  /*2dfb0*/  @P0 IMAD.WIDE.U32 R38, R238, R243.reuse, c[0x0][0x180] ;  /* 0x00006000ee260625 */ /* 0x080fe200078e00f3 */
[----:B------:R-:W-:Y:S02]  /*2dfc0*/  LOP3.LUT R32, R32, R36, R34, 0xfe, !PT ;  /* 0x0000002420207212 */ /* 0x000fe400078efe22 */
[----:B------:R-:W-:Y:S01]  /*2dfd0*/  SEL R35, RZ, 0x1, P5 ;  /* 0x00000001ff237807 */ /* 0x000fe20002800000 */
[----:B------:R-:W-:-:S03]  /*2dfe0*/  IMAD.WIDE.U32 R36, R236, R243, c[0x0][0x188] ;  /* 0x00006200ec247625 */ /* 0x000fc600078e00f3 */
[----:B------:R-:W-:Y:S01]  /*2dff0*/  LOP3.LUT R32, R32, R35, RZ, 0xfc, !PT ;  /* 0x0000002320207212 */ /* 0x000fe200078efcff */
[----:B------:R-:W-:Y:S01]  /*2e000*/  IMAD.WIDE.U32 R34, R236, R244, c[0x0][0x190] ;  /* 0x00006400ec227625 */ /* 0x000fe200078e00f4 */
[----:B------:R0:W-:Y:S03]  /*2e010*/  STG.E.128 [R36.64], R48 ;  /* 0x0000003024007986 */ /* 0x0001e6000c101d06 */
[CC--:B------:R-:W-:Y:S01]  /*2e020*/  @P6 IMAD.WIDE.U32 R40, R238.reuse, R160.reuse, c[0x0][0x178] ;  /* 0x00005e00ee286625 */ /* 0x0c0fe200078e00a0 */
[----:B------:R0:W-:Y:S03]  /*2e030*/  STG.E.128 [R36.64+0x10], R44 ;  /* 0x0000102c24007986 */ /* 0x0001e6000c101d06 */
[----:B------:R-:W-:Y:S01]  /*2e040*/  IMAD.WIDE.U32 R42, R238, R160, c[0x0][0x170] ;  /* 0x00005c00ee2a7625 */ /* 0x000fe200078e00a0 */
[----:B------:R0:W-:Y:S01]  /*2e050*/  STG.E.64 [R34.64], R32 ;  /* 0x0000002022007986 */ /* 0x0001e2000c101b06 */
[----:B------:R-:W-:Y:S05]  /*2e060*/  @!P6 BRA `(.L_x_26046) ;  /* 0x000001300000e947 */ /* 0x000fea0003800000 */
[----:B0-----:R-:W-:Y:S01]  /*2e070*/  IMAD.U32 R32, R223, 0x10000, RZ ;  /* 0x00010000df207824 */ /* 0x001fe200078e00ff */
[----:B------:R-:W-:-:S02]  /*2e080*/  LOP3.LUT R36, R226, 0xff, RZ, 0xc0, !PT ;  /* 0x000000ffe2247812 */ /* 0x000fc400078ec0ff */
        /* <DEDUP_REMOVED lines=17> */
.L_x_26046:
        /* <DEDUP_REMOVED lines=16> */
.L_x_26048:
[----:B-1----:R-:W-:Y:S02]  /*2e2a0*/  MOV R42, R214 ;  /* 0x000000d6002a7202 */ /* 0x002fe40000000f00 */
.L_x_26049:
[----:B------:R-:W-:Y:S05]  /*2e2b0*/  BSYNC B1 ;  /* 0x0000000000017941 */ /* 0x000fea0003800000 */
.L_x_26047:
        /* <DEDUP_REMOVED lines=16> */
.L_x_26053:
[----:B------:R-:W-:Y:S05]  /*2e3c0*/  BSYNC B2 ;  /* 0x0000000000027941 */ /* 0x000fea0003800000 */
.L_x_26052:
        /* <DEDUP_REMOVED lines=44> */
.L_x_26051:
[----:B------:R-:W-:Y:S05]  /*2e690*/  BSYNC B1 ;  /* 0x0000000000017941 */ /* 0x000fea0003800000 */
.L_x_26050:
        /* <DEDUP_REMOVED lines=15> */
.L_x_26054:
        /* <DEDUP_REMOVED lines=12> */
.L_x_26057:
[----:B------:R-:W-:Y:S02]  /*2e850*/  IMAD.MOV.U32 R41, RZ, RZ, R214 ;  /* 0x000000ffff297224 */ /* 0x000fe400078e00d6 */
.L_x_26058:
[----:B------:R-:W-:Y:S05]  /*2e860*/  BSYNC B1 ;  /* 0x0000000000017941 */ /* 0x000fea0003800000 */
.L_x_26056:
        /* <DEDUP_REMOVED lines=16> */
.L_x_26062:
[----:B------:R-:W-:Y:S05]  /*2e970*/  BSYNC B2 ;  /* 0x0000000000027941 */ /* 0x000fea0003800000 */
.L_x_26061:
        /* <DEDUP_REMOVED lines=44> */
.L_x_26060:
[----:B------:R-:W-:Y:S05]  /*2ec40*/  BSYNC B1 ;  /* 0x0000000000017941 */ /* 0x000fea0003800000 */
.L_x_26059:
        /* <DEDUP_REMOVED lines=9> */
.L_x_26055:
        /* <DEDUP_REMOVED lines=12> */
.L_x_26064:
[----:B------:R-:W-:Y:S02]  /*2eda0*/  IMAD.MOV.U32 R41, RZ, RZ, R214 ;  /* 0x000000ffff297224 */ /* 0x000fe400078e00d6 */
.L_x_26065:
[----:B------:R-:W-:Y:S05]  /*2edb0*/  BSYNC B1 ;  /* 0x0000000000017941 */ /* 0x000fea0003800000 */
.L_x_26063:
        /* <DEDUP_REMOVED lines=16> */
.L_x_26069:
[----:B------:R-:W-:Y:S05]  /*2eec0*/  BSYNC B2 ;  /* 0x0000000000027941 */ /* 0x000fea0003800000 */
.L_x_26068:
        /* <DEDUP_REMOVED lines=44> */
.L_x_26067:
[----:B------:R-:W-:Y:S05]  /*2f190*/  BSYNC B1 ;  /* 0x0000000000017941 */ /* 0x000fea0003800000 */
.L_x_26066:
        /* <DEDUP_REMOVED lines=14> */
.L_x_26070:
        /* <DEDUP_REMOVED lines=12> */
.L_x_26073:
[----:B------:R-:W-:Y:S02]  /*2f340*/  IMAD.MOV.U32 R32, RZ, RZ, R214 ;  /* 0x000000ffff207224 */ /* 0x000fe400078e00d6 */
.L_x_26074:
[----:B------:R-:W-:Y:S05]  /*2f350*/  BSYNC B1 ;  /* 0x0000000000017941 */ /* 0x000fea0003800000 */
.L_x_26072:
        /* <DEDUP_REMOVED lines=16> */
.L_x_26078:
[----:B------:R-:W-:Y:S05]  /*2f460*/  BSYNC B2 ;  /* 0x0000000000027941 */ /* 0x000fea0003800000 */
.L_x_26077:
        /* <DEDUP_REMOVED lines=44> */
.L_x_26076:
[----:B------:R-:W-:Y:S05]  /*2f730*/  BSYNC B1 ;  /* 0x0000000000017941 */ /* 0x000fea0003800000 */
.L_x_26075:
        /* <DEDUP_REMOVED lines=9> */
.L_x_26071:
        /* <DEDUP_REMOVED lines=12> */
.L_x_26080:
[----:B------:R-:W-:Y:S02]  /*2f890*/  IMAD.MOV.U32 R32, RZ, RZ, R214 ;  /* 0x000000ffff207224 */ /* 0x000fe400078e00d6 */
.L_x_26081:
[----:B------:R-:W-:Y:S05]  /*2f8a0*/  BSYNC B1 ;  /* 0x0000000000017941 */ /* 0x000fea0003800000 */
.L_x_26079:
        /* <DEDUP_REMOVED lines=16> */
.L_x_26085:
[----:B------:R-:W-:Y:S05]  /*2f9b0*/  BSYNC B2 ;  /* 0x0000000000027941 */ /* 0x000fea0003800000 */
.L_x_26084:
        /* <DEDUP_REMOVED lines=44> */
.L_x_26083:
[----:B------:R-:W-:Y:S05]  /*2fc80*/  BSYNC B1 ;  /* 0x0000000000017941 */ /* 0x000fea0003800000 */
.L_x_26082:
        /* <DEDUP_REMOVED lines=11> */
[----:B------:R-:W-:Y:S02]  /*2fd40*/  IMAD.MOV.U32 R37, RZ, RZ, R36 ;  /* 0x000000ffff257224 */ /* 0x000fe400078e0024 */
[----:B------:R-:W-:Y:S01]  /*2fd50*/  FADD.FTZ R42, R114, R42 ;  /* 0x0000002a722a7221 */ /* 0x000fe20000010000 */
[----:B------:R-:W-:Y:S05]  /*2fd60*/  BRA `(.L_x_26087) ;  /* 0x0000055000007947 */ /* 0x000fea0003800000 */
.L_x_26086:
        /* <DEDUP_REMOVED lines=12> */
.L_x_26089:
[----:B------:R-:W-:Y:S02]  /*2fe30*/  IMAD.MOV.U32 R32, RZ, RZ, R214 ;  /* 0x000000ffff207224 */ /* 0x000fe400078e00d6 */
.L_x_26090:
[----:B------:R-:W-:Y:S05]  /*2fe40*/  BSYNC B1 ;  /* 0x0000000000017941 */ /* 0x000fea0003800000 */
.L_x_26088:
        /* <DEDUP_REMOVED lines=16> */
.L_x_26094:
[----:B------:R-:W-:Y:S05]  /*2ff50*/  BSYNC B2 ;  /* 0x0000000000027941 */ /* 0x000fea0003800000 */
.L_x_26093:
        /* <DEDUP_REMOVED lines=44> */
.L_x_26092:
[----:B------:R-:W-:Y:S05]  /*30220*/  BSYNC B1 ;  /* 0x0000000000017941 */ /* 0x000fea0003800000 */
.L_x_26091:
        /* <DEDUP_REMOVED lines=9> */
.L_x_26087:
        /* <DEDUP_REMOVED lines=12> */
.L_x_26096:
[----:B------:R-:W-:Y:S02]  /*30380*/  IMAD.MOV.U32 R32, RZ, RZ, R214 ;  /* 0x000000ffff207224 */ /* 0x000fe400078e00d6 */
.L_x_26097:
[----:B------:R-:W-:Y:S05]  /*30390*/  BSYNC B1 ;  /* 0x0000000000017941 */ /* 0x000fea0003800000 */
.L_x_26095:
        /* <DEDUP_REMOVED lines=16> */
.L_x_26101:
[----:B------:R-:W-:Y:S05]  /*304a0*/  BSYNC B2 ;  /* 0x0000000000027941 */ /* 0x000fea0003800000 */
.L_x_26100:
        /* <DEDUP_REMOVED lines=44> */
.L_x_26099:
[----:B------:R-:W-:Y:S05]  /*30770*/  BSYNC B1 ;  /* 0x0000000000017941 */ /* 0x000fea0003800000 */
.L_x_26098:
        /* <DEDUP_REMOVED lines=12> */
.L_x_26102:
        /* <DEDUP_REMOVED lines=12> */
.L_x_26105:
[----:B------:R-:W-:Y:S02]  /*30900*/  IMAD.MOV.U32 R161, RZ, RZ, R214 ;  /* 0x000000ffffa17224 */ /* 0x000fe400078e00d6 */
.L_x_26106:
[----:B------:R-:W-:Y:S05]  /*30910*/  BSYNC B1 ;  /* 0x0000000000017941 */ /* 0x000fea0003800000 */
.L_x_26104:
        /* <DEDUP_REMOVED lines=16> */
.L_x_26110:
[----:B------:R-:W-:Y:S05]  /*30a20*/  BSYNC B2 ;  /* 0x0000000000027941 */ /* 0x000fea0003800000 */
.L_x_26109:
        /* <DEDUP_REMOVED lines=44> */
.L_x_26108:
[----:B------:R-:W-:Y:S05]  /*30cf0*/  BSYNC B1 ;  /* 0x0000000000017941 */ /* 0x000fea0003800000 */
.L_x_26107:
        /* <DEDUP_REMOVED lines=9> */
.L_x_26103:
        /* <DEDUP_REMOVED lines=12> */
.L_x_26112:
[----:B------:R-:W-:Y:S02]  /*30e50*/  IMAD.MOV.U32 R161, RZ, RZ, R214 ;  /* 0x000000ffffa17224 */ /* 0x000fe400078e00d6 */
.L_x_26113:
[----:B------:R-:W-:Y:S05]  /*30e60*/  BSYNC B1 ;  /* 0x0000000000017941 */ /* 0x000fea0003800000 */
.L_x_26111:
        /* <DEDUP_REMOVED lines=16> */
.L_x_26117:
[----:B------:R-:W-:Y:S05]  /*30f70*/  BSYNC B2 ;  /* 0x0000000000027941 */ /* 0x000fea0003800000 */
.L_x_26116:
        /* <DEDUP_REMOVED lines=44> */
.L_x_26115:
[----:B------:R-:W-:Y:S05]  /*31240*/  BSYNC B1 ;  /* 0x0000000000017941 */ /* 0x000fea0003800000 */
.L_x_26114:
        /* <DEDUP_REMOVED lines=12> */
.L_x_26118:
        /* <DEDUP_REMOVED lines=12> */
.L_x_26121:
[----:B------:R-:W-:Y:S02]  /*313d0*/  IMAD.MOV.U32 R37, RZ, RZ, R214 ;  /* 0x000000ffff257224 */ /* 0x000fe400078e00d6 */
.L_x_26122:
[----:B------:R-:W-:Y:S05]  /*313e0*/  BSYNC B1 ;  /* 0x0000000000017941 */ /* 0x000fea0003800000 */
.L_x_26120:
        /* <DEDUP_REMOVED lines=16> */
.L_x_26126:
[----:B------:R-:W-:Y:S05]  /*314f0*/  BSYNC B2 ;  /* 0x0000000000027941 */ /* 0x000fea0003800000 */
.L_x_26125:
        /* <DEDUP_REMOVED lines=44> */
.L_x_26124:
[----:B------:R-:W-:Y:S05]  /*317c0*/  BSYNC B1 ;  /* 0x0000000000017941 */ /* 0x000fea0003800000 */
.L_x_26123:
        /* <DEDUP_REMOVED lines=9> */
.L_x_26119:
        /* <DEDUP_REMOVED lines=12> */
.L_x_26128:
[----:B------:R-:W-:Y:S02]  /*31920*/  IMAD.MOV.U32 R37, RZ, RZ, R214 ;  /* 0x000000ffff257224 */ /* 0x000fe400078e00d6 */
.L_x_26129:
[----:B------:R-:W-:Y:S05]  /*31930*/  BSYNC B1 ;  /* 0x0000000000017941 */ /* 0x000fea0003800000 */
.L_x_26127:
        /* <DEDUP_REMOVED lines=16> */
.L_x_26133:
[----:B------:R-:W-:Y:S05]  /*31a40*/  BSYNC B2 ;  /* 0x0000000000027941 */ /* 0x000fea0003800000 */
.L_x_26132:
        /* <DEDUP_REMOVED lines=44> */
.L_x_26131:
[----:B------:R-:W-:Y:S05]  /*31d10*/  BSYNC B1 ;  /* 0x0000000000017941 */ /* 0x000fea0003800000 */
.L_x_26130:
        /* <DEDUP_REMOVED lines=12> */
.L_x_26134:
        /* <DEDUP_REMOVED lines=12> */
.L_x_26137:
[----:B------:R-:W-:Y:S02]  /*31ea0*/  IMAD.MOV.U32 R34, RZ, RZ, R214 ;  /* 0x000000ffff227224 */ /* 0x000fe400078e00d6 */
.L_x_26138:
[----:B------:R-:W-:Y:S05]  /*31eb0*/  BSYNC B1 ;  /* 0x0000000000017941 */ /* 0x000fea0003800000 */
.L_x_26136:
        /* <DEDUP_REMOVED lines=16> */
.L_x_26142:
[----:B------:R-:W-:Y:S05]  /*31fc0*/  BSYNC B2 ;  /* 0x0000000000027941 */ /* 0x000fea0003800000 */
.L_x_26141:
        /* <DEDUP_REMOVED lines=44> */
.L_x_26140:
[----:B------:R-:W-:Y:S05]  /*32290*/  BSYNC B1 ;  /* 0x0000000000017941 */ /* 0x000fea0003800000 */
.L_x_26139:
        /* <DEDUP_REMOVED lines=9> */
.L_x_26135:
        /* <DEDUP_REMOVED lines=12> */
.L_x_26144:
[----:B------:R-:W-:Y:S02]  /*323f0*/  IMAD.MOV.U32 R34, RZ, RZ, R214 ;  /* 0x000000ffff227224 */ /* 0x000fe400078e00d6 */
.L_x_26145:
[----:B------:R-:W-:Y:S05]  /*32400*/  BSYNC B1 ;  /* 0x0000000000017941 */ /* 0x000fea0003800000 */
.L_x_26143:
        /* <DEDUP_REMOVED lines=16> */
.L_x_26149:
[----:B------:R-:W-:Y:S05]  /*32510*/  BSYNC B2 ;  /* 0x0000000000027941 */ /* 0x000fea0003800000 */
.L_x_26148:
        /* <DEDUP_REMOVED lines=44> */
.L_x_26147:
[----:B------:R-:W-:Y:S05]  /*327e0*/  BSYNC B1 ;  /* 0x0000000000017941 */ /* 0x000fea0003800000 */
.L_x_26146:
        /* <DEDUP_REMOVED lines=12> */
.L_x_26150:
        /* <DEDUP_REMOVED lines=12> */
.L_x_26153:
[----:B------:R-:W-:Y:S02]  /*32970*/  MOV R34, R214 ;  /* 0x000000d600227202 */ /* 0x000fe40000000f00 */
.L_x_26154:
[----:B------:R-:W-:Y:S05]  /*32980*/  BSYNC B1 ;  /* 0x0000000000017941 */ /* 0x000fea0003800000 */
.L_x_26152:
        /* <DEDUP_REMOVED lines=16> */
.L_x_26158:
[----:B------:R-:W-:Y:S05]  /*32a90*/  BSYNC B2 ;  /* 0x0000000000027941 */ /* 0x000fea0003800000 */
.L_x_26157:
        /* <DEDUP_REMOVED lines=44> */
.L_x_26156:
[----:B------:R-:W-:Y:S05]  /*32d60*/  BSYNC B1 ;  /* 0x0000000000017941 */ /* 0x000fea0003800000 */
.L_x_26155:
        /* <DEDUP_REMOVED lines=9> */
.L_x_26151:
        /* <DEDUP_REMOVED lines=12> */
.L_x_26160:
[----:B------:R-:W-:Y:S02]  /*32ec0*/  IMAD.MOV.U32 R34, RZ, RZ, R214 ;  /* 0x000000ffff227224 */ /* 0x000fe400078e00d6 */
.L_x_26161:
[----:B------:R-:W-:Y:S05]  /*32ed0*/  BSYNC B1 ;  /* 0x0000000000017941 */ /* 0x000fea0003800000 */
.L_x_26159:
        /* <DEDUP_REMOVED lines=16> */
.L_x_26165:
[----:B------:R-:W-:Y:S05]  /*32fe0*/  BSYNC B2 ;  /* 0x0000000000027941 */ /* 0x000fea0003800000 */
.L_x_26164:
        /* <DEDUP_REMOVED lines=44> */
.L_x_26163:
[----:B------:R-:W-:Y:S05]  /*332b0*/  BSYNC B1 ;  /* 0x0000000000017941 */ /* 0x000fea0003800000 */
.L_x_26162:
        /* <DEDUP_REMOVED lines=13> */
.L_x_26166:
        /* <DEDUP_REMOVED lines=12> */
.L_x_26169:
[----:B------:R-:W-:Y:S02]  /*33450*/  IMAD.MOV.U32 R161, RZ, RZ, R214 ;  /* 0x000000ffffa17224 */ /* 0x000fe400078e00d6 */
.L_x_26170:
[----:B------:R-:W-:Y:S05]  /*33460*/  BSYNC B1 ;  /* 0x0000000000017941 */ /* 0x000fea0003800000 */
.L_x_26168:
        /* <DEDUP_REMOVED lines=18> */
.L_x_26174:
[----:B------:R-:W-:Y:S05]  /*33590*/  BSYNC B2 ;  /* 0x0000000000027941 */ /* 0x000fea0003800000 */
.L_x_26173:
        /* <DEDUP_REMOVED lines=44> */
.L_x_26172:
[----:B------:R-:W-:Y:S05]  /*33860*/  BSYNC B1 ;  /* 0x0000000000017941 */ /* 0x000fea0003800000 */
.L_x_26171:
        /* <DEDUP_REMOVED lines=9> */
.L_x_26167:
[----:B------:R-:W-:Y:S02]  /*33900*/  SEL R162, RZ, 0x1, P1 ;  /* 0x00000001ffa27807 */ /* 0x000fe40000800000 */
[----:B------:R-:W-:Y:S02]  /*33910*/  SEL R34, RZ, 0x1000000, P5 ;  /* 0x01000000ff227807 */ /* 0x000fe40002800000 */
[----:B------:R-:W-:Y:S01]  /*33920*/  SEL R33, RZ, 0x10000, P4 ;  /* 0x00010000ff217807 */ /* 0x000fe20002000000 */
[----:B------:R-:W-:Y:S01]  /*33930*/  IMAD.WIDE.U32 R162, R162, 0x1000000, RZ ;  /* 0x01000000a2a27825 */ /* 0x000fe200078e00ff */
[----:B------:R-:W-:Y:S02]  /*33940*/  SEL R32, RZ, 0x100, P3 ;  /* 0x00000100ff207807 */ /* 0x000fe40001800000 */
[----:B------:R-:W-:Y:S02]  /*33950*/  SEL R161, RZ, 0x1, P2 ;  /* 0x00000001ffa17807 */ /* 0x000fe40001000000 */
[----:B------:R-:W-:-:S02]  /*33960*/  LOP3.LUT R32, R32, R34, R33, 0xfe, !PT ;  /* 0x0000002220207212 */ /* 0x000fc400078efe21 */
[C---:B------:R-:W-:Y:S02]  /*33970*/  LOP3.LUT P4, RZ, R230.reuse, 0x4, RZ, 0xc0, !PT ;  /* 0x00000004e6ff7812 */ /* 0x040fe4000788c0ff */
[C---:B------:R-:W-:Y:S02]  /*33980*/  LOP3.LUT P3, RZ, R230.reuse, 0x2, RZ, 0xc0, !PT ;  /* 0x00000002e6ff7812 */ /* 0x040fe4000786c0ff */
[----:B------:R-:W-:Y:S02]  /*33990*/  LOP3.LUT R161, R163, R32, R161, 0xfe, !PT ;  /* 0x00000020a3a17212 */ /* 0x000fe400078efea1 */
[----:B------:R-:W-:Y:S02]  /*339a0*/  SEL R34, RZ, 0x1, P3 ;  /* 0x00000001ff227807 */ /* 0x000fe40001800000 */
[----:B------:R-:W-:Y:S02]  /*339b0*/  SEL R32, RZ, 0x1, P4 ;  /* 0x00000001ff207807 */ /* 0x000fe40002000000 */
[----:B------:R-:W-:Y:S01]  /*339c0*/  LOP3.LUT P5, RZ, R230, 0x8, RZ, 0xc0, !PT ;  /* 0x00000008e6ff7812 */ /* 0x000fe200078ac0ff */
[----:B------:R-:W-:Y:S01]  /*339d0*/  IMAD.WIDE.U32 R34, R34, 0x10000, RZ ;  /* 0x0001000022227825 */ /* 0x000fe200078e00ff */
[----:B------:R-:W-:-:S02]  /*339e0*/  LOP3.LUT P6, RZ, R230, 0x20, RZ, 0xc0, !PT ;  /* 0x00000020e6ff7812 */ /* 0x000fc400078cc0ff */
[----:B------:R-:W-:Y:S01]  /*339f0*/  IADD3 R245, R231, 0x120, RZ ;  /* 0x00000120e7f57810 */ /* 0x000fe20007ffe0ff */
[----:B------:R-:W-:-:S04]  /*33a00*/  IMAD.WIDE.U32 R32, R32, 0x100, RZ ;  /* 0x0000010020207825 */ /* 0x000fc800078e00ff */
[----:B------:R-:W-:Y:S01]  /*33a10*/  @P0 IMAD.WIDE.U32 R246, R245, R243, c[0x0][0x180] ;  /* 0x00006000f5f60625 */ /* 0x000fe200078e00f3 */
[----:B------:R-:W-:Y:S02]  /*33a20*/  LOP3.LUT R162, R32, R162, R34, 0xfe, !PT ;  /* 0x000000a220a27212 */ /* 0x000fe400078efe22 */
[----:B------:R-:W-:Y:S01]  /*33a30*/  LOP3.LUT R33, R33, R161, R35, 0xfe, !PT ;  /* 0x000000a121217212 */ /* 0x000fe200078efe23 */
[----:B------:R-:W-:Y:S01]  /*33a40*/  IMAD.WIDE.U32 R34, R238, R243, c[0x0][0x188] ;  /* 0x00006200ee227625 */ /* 0x000fe200078e00f3 */
[----:B------:R-:W-:-:S04]  /*33a50*/  SEL R161, RZ, 0x1, P5 ;  /* 0x00000001ffa17807 */ /* 0x000fc80002800000 */
[----:B------:R-:W-:Y:S01]  /*33a60*/  STG.E.128 [R34.64], R40 ;  /* 0x0000002822007986 */ /* 0x000fe2000c101d06 */
[----:B------:R-:W-:-:S03]  /*33a70*/  LOP3.LUT R32, R162, R161, RZ, 0xfc, !PT ;  /* 0x000000a1a2207212 */ /* 0x000fc600078efcff */
[----:B------:R0:W-:Y:S02]  /*33a80*/  STG.E.128 [R34.64+0x10], R36 ;  /* 0x0000102422007986 */ /* 0x0001e4000c101d06 */
[----:B0-----:R-:W-:-:S05]  /*33a90*/  IMAD.WIDE.U32 R34, R238, R244, c[0x0][0x190] ;  /* 0x00006400ee227625 */ /* 0x001fca00078e00f4 */
        /* <DEDUP_REMOVED lines=21> */
.L_x_26175:
[CC--:B0-----:R-:W-:Y:S01]  /*33bf0*/  @P6 IMAD.WIDE.U32 R32, R245.reuse, R160.reuse, c[0x0][0x178] ;  /* 0x00005e00f5206625 */ /* 0x0c1fe200078e00a0 */
[----:B------:R0:W5:Y:S03]  /*33c00*/  @P0 LDG.E.128 R112, [R246.64] ;  /* 0x00000006f6700981 */ /* 0x000166000c1e1d00 */
[----:B------:R-:W-:Y:S01]  /*33c10*/  IMAD.WIDE.U32 R160, R245, R160, c[0x0][0x170] ;  /* 0x00005c00f5a07625 */ /* 0x000fe200078e00a0 */
[----:B------:R0:W5:Y:S04]  /*33c20*/  @P0 LDG.E.128 R108, [R246.64+0x10] ;  /* 0x00001006f66c0981 */ /* 0x000168000c1e1d00 */
[----:B------:R0:W5:Y:S04]  /*33c30*/  @P6 LDG.E.128 R116, [R32.64] ;  /* 0x0000000620746981 */ /* 0x000168000c1e1d00 */
[----:B------:R-:W5:Y:S01]  /*33c40*/  LDG.E.128 R160, [R160.64] ;  /* 0x00000006a0a07981 */ /* 0x000f62000c1e1d00 */
        /* <DEDUP_REMOVED lines=12> */
.L_x_26177:
[----:B0-----:R-:W-:Y:S02]  /*33d10*/  IMAD.MOV.U32 R248, RZ, RZ, R214 ;  /* 0x000000fffff87224 */ /* 0x001fe400078e00d6 */
.L_x_26178:
[----:B------:R-:W-:Y:S05]  /*33d20*/  BSYNC B1 ;  /* 0x0000000000017941 */ /* 0x000fea0003800000 */
.L_x_26176:
        /* <DEDUP_REMOVED lines=16> */
.L_x_26182:
[----:B------:R-:W-:Y:S05]  /*33e30*/  BSYNC B2 ;  /* 0x0000000000027941 */ /* 0x000fea0003800000 */
.L_x_26181:
        /* <DEDUP_REMOVED lines=44> */
.L_x_26180:
[----:B------:R-:W-:Y:S05]  /*34100*/  BSYNC B1 ;  /* 0x0000000000017941 */ /* 0x000fea0003800000 */
.L_x_26179:
        /* <DEDUP_REMOVED lines=15> */
.L_x_26183:
        /* <DEDUP_REMOVED lines=12> */
.L_x_26186:
[----:B------:R-:W-:Y:S02]  /*342c0*/  MOV R33, R214 ;  /* 0x000000d600217202 */ /* 0x000fe40000000f00 */
.L_x_26187:
[----:B------:R-:W-:Y:S05]  /*342d0*/  BSYNC B1 ;  /* 0x0000000000017941 */ /* 0x000fea0003800000 */
.L_x_26185:
        /* <DEDUP_REMOVED lines=16> */
.L_x_26191:
[----:B------:R-:W-:Y:S05]  /*343e0*/  BSYNC B2 ;  /* 0x0000000000027941 */ /* 0x000fea0003800000 */
.L_x_26190:
        /* <DEDUP_REMOVED lines=44> */
.L_x_26189:
[----:B------:R-:W-:Y:S05]  /*346b0*/  BSYNC B1 ;  /* 0x0000000000017941 */ /* 0x000fea0003800000 */
.L_x_26188:
[----:B------:R0:W1:Y:S02]  /*346c0*/  I2F.U32 R34, R33 ;  /* 0x0000002100227306 */ /* 0x0000640000201000 */
[----:B0-----:R-:W-:-:S05]  /*346d0*/  PRMT R33, RZ, 0x5410, R116 ;  /* 0x00005410ff217816 */ /* 0x001fca0000000074 */
[----:B------:R-:W-:Y:S02]  /*346e0*/  FMUL.FTZ R229, R33, c[0x0][0x1e8] ;  /* 0x00007a0021e57a20 */ /* 0x000fe40000410000 */
[----:B-1----:R-:W-:-:S05]  /*346f0*/  FFMA.FTZ R34, R34, R241, 1.1641532182693481445e-10 ;  /* 0x2f00000022227423 */ /* 0x002fca00000100f1 */
[----:B------:R-:W-:-:S04]  /*34700*/  FSETP.GTU.FTZ.AND P1, PT, R34, c[0x0][0x1e4], PT ;  /* 0x0000790022007a0b */ /* 0x000fc80003f3c000 */
[----:B------:R-:W-:-:S05]  /*34710*/  FSEL R229, R229, RZ, !P1 ;  /* 0x000000ffe5e57208 */ /* 0x000fca0004800000 */
[----:B------:R-:W-:Y:S01]  /*34720*/  FADD.FTZ R32, R32, R229 ;  /* 0x000000e520207221 */ /* 0x000fe20000010000 */
[----:B------:R-:W-:-:S03]  /*34730*/  SEL R229, RZ, 0x1, P1 ;  /* 0x00000001ffe57807 */ /* 0x000fc60000800000 */
[----:B------:R-:W-:Y:S02]  /*34740*/  @P0 FADD.FTZ R32, R112, R32 ;  /* 0x0000002070200221 */ /* 0x000fe40000010000 */
.L_x_26184:
        /* <DEDUP_REMOVED lines=12> */
.L_x_26193:
[----:B------:R-:W-:Y:S02]  /*34810*/  IMAD.MOV.U32 R33, RZ, RZ, R214 ;  /* 0x000000ffff217224 */ /* 0x000fe400078e00d6 */
.L_x_26194:
[----:B------:R-:W-:Y:S05]  /*34820*/  BSYNC B1 ;  /* 0x0000000000017941 */ /* 0x000fea0003800000 */
.L_x_26192:
        /* <DEDUP_REMOVED lines=16> */
.L_x_26198:
[----:B------:R-:W-:Y:S05]  /*34930*/  BSYNC B2 ;  /* 0x0000000000027941 */ /* 0x000fea0003800000 */
.L_x_26197:
        /* <DEDUP_REMOVED lines=44> */
.L_x_26196:
[----:B------:R-:W-:Y:S05]  /*34c00*/  BSYNC B1 ;  /* 0x0000000000017941 */ /* 0x000fea0003800000 */
.L_x_26195:
        /* <DEDUP_REMOVED lines=14> */
.L_x_26199:
        /* <DEDUP_REMOVED lines=12> */
.L_x_26202:
[----:B------:R-:W-:Y:S02]  /*34db0*/  IMAD.MOV.U32 R160, RZ, RZ, R214 ;  /* 0x000000ffffa07224 */ /* 0x000fe400078e00d6 */
.L_x_26203:
[----:B------:R-:W-:Y:S05]  /*34dc0*/  BSYNC B1 ;  /* 0x0000000000017941 */ /* 0x000fea0003800000 */
.L_x_26201:
        /* <DEDUP_REMOVED lines=16> */
.L_x_26207:
[----:B------:R-:W-:Y:S05]  /*34ed0*/  BSYNC B2 ;  /* 0x0000000000027941 */ /* 0x000fea0003800000 */
.L_x_26206:
        /* <DEDUP_REMOVED lines=44> */
.L_x_26205:
[----:B------:R-:W-:Y:S05]  /*351a0*/  BSYNC B1 ;  /* 0x0000000000017941 */ /* 0x000fea0003800000 */
.L_x_26204:
        /* <DEDUP_REMOVED lines=9> */
.L_x_26200:
        /* <DEDUP_REMOVED lines=12> */
.L_x_26209:
[----:B------:R-:W-:Y:S02]  /*35300*/  IMAD.MOV.U32 R160, RZ, RZ, R214 ;  /* 0x000000ffffa07224 */ /* 0x000fe400078e00d6 */
.L_x_26210:
[----:B------:R-:W-:Y:S05]  /*35310*/  BSYNC B1 ;  /* 0x0000000000017941 */ /* 0x000fea0003800000 */
.L_x_26208:
        /* <DEDUP_REMOVED lines=16> */
.L_x_26214:
[----:B------:R-:W-:Y:S05]  /*35420*/  BSYNC B2 ;  /* 0x0000000000027941 */ /* 0x000fea0003800000 */
.L_x_26213:
        /* <DEDUP_REMOVED lines=44> */
.L_x_26212:
[----:B------:R-:W-:Y:S05]  /*356f0*/  BSYNC B1 ;  /* 0x0000000000017941 */ /* 0x000fea0003800000 */
.L_x_26211:
        /* <DEDUP_REMOVED lines=14> */
.L_x_26215:
        /* <DEDUP_REMOVED lines=12> */
.L_x_26218:
[----:B------:R-:W-:Y:S02]  /*358a0*/  IMAD.MOV.U32 R35, RZ, RZ, R214 ;  /* 0x000000ffff237224 */ /* 0x000fe400078e00d6 */
.L_x_26219:
[----:B------:R-:W-:Y:S05]  /*358b0*/  BSYNC B1 ;  /* 0x0000000000017941 */ /* 0x000fea0003800000 */
.L_x_26217:
        /* <DEDUP_REMOVED lines=16> */
.L_x_26223:
[----:B------:R-:W-:Y:S05]  /*359c0*/  BSYNC B2 ;  /* 0x0000000000027941 */ /* 0x000fea0003800000 */
.L_x_26222:
        /* <DEDUP_REMOVED lines=44> */
.L_x_26221:
[----:B------:R-:W-:Y:S05]  /*35c90*/  BSYNC B1 ;  /* 0x0000000000017941 */ /* 0x000fea0003800000 */
.L_x_26220:
        /* <DEDUP_REMOVED lines=9> */
.L_x_26216:
        /* <DEDUP_REMOVED lines=12> */
.L_x_26225:
[----:B------:R-:W-:Y:S02]  /*35df0*/  MOV R35, R214 ;  /* 0x000000d600237202 */ /* 0x000fe40000000f00 */
.L_x_26226:
[----:B------:R-:W-:Y:S05]  /*35e00*/  BSYNC B1 ;  /* 0x0000000000017941 */ /* 0x000fea0003800000 */
.L_x_26224:
        /* <DEDUP_REMOVED lines=16> */
.L_x_26230:
[----:B------:R-:W-:Y:S05]  /*35f10*/  BSYNC B2 ;  /* 0x0000000000027941 */ /* 0x000fea0003800000 */
.L_x_26229:
        /* <DEDUP_REMOVED lines=44> */
.L_x_26228:
[----:B------:R-:W-:Y:S05]  /*361e0*/  BSYNC B1 ;  /* 0x0000000000017941 */ /* 0x000fea0003800000 */
.L_x_26227:
        /* <DEDUP_REMOVED lines=12> */
.L_x_26231:
        /* <DEDUP_REMOVED lines=12> */
.L_x_26234:
[----:B------:R-:W-:Y:S02]  /*36370*/  IMAD.MOV.U32 R226, RZ, RZ, R214 ;  /* 0x000000ffffe27224 */ /* 0x000fe400078e00d6 */
.L_x_26235:
[----:B------:R-:W-:Y:S05]  /*36380*/  BSYNC B1 ;  /* 0x0000000000017941 */ /* 0x000fea0003800000 */
.L_x_26233:
        /* <DEDUP_REMOVED lines=16> */
.L_x_26239:
[----:B------:R-:W-:Y:S05]  /*36490*/  BSYNC B2 ;  /* 0x0000000000027941 */ /* 0x000fea0003800000 */
.L_x_26238:
        /* <DEDUP_REMOVED lines=44> */
.L_x_26237:
[----:B------:R-:W-:Y:S05]  /*36760*/  BSYNC B1 ;  /* 0x0000000000017941 */ /* 0x000fea0003800000 */
.L_x_26236:
        /* <DEDUP_REMOVED lines=8> */
[----:B------:R-:W-:-:S04]  /*367f0*/  FADD.FTZ R35, R35, R246 ;  /* 0x000000f623237221 */ /* 0x000fc80000010000 */
[----:B------:R-:W-:Y:S02]  /*36800*/  @P0 FADD.FTZ R35, R115, R35 ;  /* 0x0000002373230221 */ /* 0x000fe40000010000 */
.L_x_26232:
        /* <DEDUP_REMOVED lines=12> */
.L_x_26241:
[----:B------:R-:W-:Y:S02]  /*368d0*/  IMAD.MOV.U32 R239, RZ, RZ, R214 ;  /* 0x000000ffffef7224 */ /* 0x000fe400078e00d6 */
.L_x_26242:
[----:B------:R-:W-:Y:S05]  /*368e0*/  BSYNC B1 ;  /* 0x0000000000017941 */ /* 0x000fea0003800000 */
.L_x_26240:
        /* <DEDUP_REMOVED lines=16> */
.L_x_26246:
[----:B------:R-:W-:Y:S05]  /*369f0*/  BSYNC B2 ;  /* 0x0000000000027941 */ /* 0x000fea0003800000 */
.L_x_26245:
        /* <DEDUP_REMOVED lines=36> */
[----:B------:R-:W-:Y:S01]  /*36c40*/  IMAD.MOV.U32 R247, RZ, RZ, RZ ;  /* 0x000000fffff77224 */ /* 0x000fe200078e00ff */
[----:B------:R-:W-:Y:S01]  /*36c50*/  LOP3.LUT R208, R249, UR23, R160, 0x96, !PT ;  /* 0x00000017f9d07c12 */ /* 0x000fe2000f8e96a0 */
[----:B------:R-:W-:-:S04]  /*36c60*/  IMAD.WIDE.U32 R160, R161, -0x326172a9, RZ ;  /* 0xcd9e8d57a1a07825 */ /* 0x000fc800078e00ff */
[----:B------:R-:W-:Y:S01]  /*36c70*/  IMAD.MOV.U32 R214, RZ, RZ, R160 ;  /* 0x000000ffffd67224 */ /* 0x000fe200078e00a0 */
[----:B------:R-:W-:Y:S01]  /*36c80*/  LOP3.LUT R207, R161, UR25, R248, 0x96, !PT ;  /* 0x00000019a1cf7c12 */ /* 0x000fe2000f8e96f8 */
[----:B------:R-:W-:-:S05]  /*36c90*/  IMAD.WIDE.U32 R160, R208, -0x2daee0ad, RZ ;  /* 0xd2511f53d0a07825 */ /* 0x000fca00078e00ff */
[----:B------:R-:W-:Y:S02]  /*36ca0*/  LOP3.LUT R208, R161, UR26, R246, 0x96, !PT ;  /* 0x0000001aa1d07c12 */ /* 0x000fe4000f8e96f6 */
[----:B------:R-:W-:Y:S02]  /*36cb0*/  MOV R212, R160 ;  /* 0x000000a000d47202 */ /* 0x000fe40000000f00 */
.L_x_26244:
[----:B------:R-:W-:Y:S05]  /*36cc0*/  BSYNC B1 ;  /* 0x0000000000017941 */ /* 0x000fea0003800000 */
.L_x_26243:
        /* <DEDUP_REMOVED lines=12> */
.L_x_26247:
        /* <DEDUP_REMOVED lines=12> */
.L_x_26250:
[----:B------:R-:W-:Y:S02]  /*36e50*/  IMAD.MOV.U32 R161, RZ, RZ, R214 ;  /* 0x000000ffffa17224 */ /* 0x000fe400078e00d6 */
.L_x_26251:
[----:B------:R-:W-:Y:S05]  /*36e60*/  BSYNC B1 ;  /* 0x0000000000017941 */ /* 0x000fea0003800000 */
.L_x_26249:
        /* <DEDUP_REMOVED lines=16> */
.L_x_26255:
[----:B------:R-:W-:Y:S05]  /*36f70*/  BSYNC B2 ;  /* 0x0000000000027941 */ /* 0x000fea0003800000 */
.L_x_26254:
        /* <DEDUP_REMOVED lines=44> */
.L_x_26253:
[----:B------:R-:W-:Y:S05]  /*37240*/  BSYNC B1 ;  /* 0x0000000000017941 */ /* 0x000fea0003800000 */
.L_x_26252:
[----:B------:R0:W1:Y:S02]  /*37250*/  I2F.U32 R248, R161 ;  /* 0x000000a100f87306 */ /* 0x0000640000201000 */
[----:B0-----:R-:W-:-:S05]  /*37260*/  PRMT R161, RZ, 0x5410, R118 ;  /* 0x00005410ffa17816 */ /* 0x001fca0000000076 */
[----:B------:R-:W-:Y:S02]  /*37270*/  FMUL.FTZ R239, R161, c[0x0][0x1e8] ;  /* 0x00007a00a1ef7a20 */ /* 0x000fe40000410000 */
[----:B-1----:R-:W-:-:S05]  /*37280*/  FFMA.FTZ R248, R248, R241, 1.1641532182693481445e-10 ;  /* 0x2f000000f8f87423 */ /* 0x002fca00000100f1 */
[----:B------:R-:W-:-:S04]  /*37290*/  FSETP.GTU.FTZ.AND P3, PT, R248, c[0x0][0x1e4], PT ;  /* 0x00007900f8007a0b */ /* 0x000fc80003f7c000 */
[----:B------:R-:W-:Y:S02]  /*372a0*/  FSEL R239, R239, RZ, !P3 ;  /* 0x000000ffefef7208 */ /* 0x000fe40005800000 */
[----:B------:R-:W-:-:S03]  /*372b0*/  SEL R225, RZ, 0x1, P3 ;  /* 0x00000001ffe17807 */ /* 0x000fc60001800000 */
[----:B------:R-:W-:-:S04]  /*372c0*/  FADD.FTZ R160, R160, R239 ;  /* 0x000000efa0a07221 */ /* 0x000fc80000010000 */
[----:B------:R-:W-:Y:S02]  /*372d0*/  @P0 FADD.FTZ R160, R108, R160 ;  /* 0x000000a06ca00221 */ /* 0x000fe40000010000 */
.L_x_26248:
        /* <DEDUP_REMOVED lines=12> */
.L_x_26257:
[----:B------:R-:W-:Y:S02]  /*373a0*/  IMAD.MOV.U32 R161, RZ, RZ, R214 ;  /* 0x000000ffffa17224 */ /* 0x000fe400078e00d6 */
.L_x_26258:
[----:B------:R-:W-:Y:S05]  /*373b0*/  BSYNC B1 ;  /* 0x0000000000017941 */ /* 0x000fea0003800000 */
.L_x_26256:
        /* <DEDUP_REMOVED lines=16> */
.L_x_26262:
[----:B------:R-:W-:Y:S05]  /*374c0*/  BSYNC B2 ;  /* 0x0000000000027941 */ /* 0x000fea0003800000 */
.L_x_26261:
        /* <DEDUP_REMOVED lines=44> */
.L_x_26260:
[----:B------:R-:W-:Y:S05]  /*37790*/  BSYNC B1 ;  /* 0x0000000000017941 */ /* 0x000fea0003800000 */
.L_x_26259:
        /* <DEDUP_REMOVED lines=12> */
.L_x_26263:
        /* <DEDUP_REMOVED lines=12> */
.L_x_26266:
[----:B------:R-:W-:Y:S02]  /*37920*/  IMAD.MOV.U32 R162, RZ, RZ, R214 ;  /* 0x000000ffffa27224 */ /* 0x000fe400078e00d6 */
.L_x_26267:
[----:B------:R-:W-:Y:S05]  /*37930*/  BSYNC B1 ;  /* 0x0000000000017941 */ /* 0x000fea0003800000 */
.L_x_26265:
        /* <DEDUP_REMOVED lines=16> */
.L_x_26271:
[----:B------:R-:W-:Y:S05]  /*37a40*/  BSYNC B2 ;  /* 0x0000000000027941 */ /* 0x000fea0003800000 */
.L_x_26270:
        /* <DEDUP_REMOVED lines=44> */
.L_x_26269:
[----:B------:R-:W-:Y:S05]  /*37d10*/  BSYNC B1 ;  /* 0x0000000000017941 */ /* 0x000fea0003800000 */
.L_x_26268:
        /* <DEDUP_REMOVED lines=9> */
.L_x_26264:
        /* <DEDUP_REMOVED lines=12> */
.L_x_26273:
[----:B------:R-:W-:Y:S02]  /*37e70*/  IMAD.MOV.U32 R162, RZ, RZ, R214 ;  /* 0x000000ffffa27224 */ /* 0x000fe400078e00d6 */
.L_x_26274:
[----:B------:R-:W-:Y:S05]  /*37e80*/  BSYNC B1 ;  /* 0x0000000000017941 */ /* 0x000fea0003800000 */
.L_x_26272:
        /* <DEDUP_REMOVED lines=16> */
.L_x_26278:
[----:B------:R-:W-:Y:S05]  /*37f90*/  BSYNC B2 ;  /* 0x0000000000027941 */ /* 0x000fea0003800000 */
.L_x_26277:
        /* <DEDUP_REMOVED lines=11> */
[----:B------:R-:W-:Y:S01]  /*38050*/  IMAD.WIDE.U32 R250, R239, -0x326172a9, RZ ;  /* 0xcd9e8d57effa7825 */ /* 0x000fe200078e00ff */
[----:B------:R-:W-:-:S04]  /*38060*/  HFMA2.MMA R239, -RZ, RZ, 0, 0 ;  /* 0x00000000ffef7435 */ /* 0x000fc800000001ff */
        /* <DEDUP_REMOVED lines=31> */
.L_x_26276:
[----:B------:R-:W-:Y:S05]  /*38260*/  BSYNC B1 ;  /* 0x0000000000017941 */ /* 0x000fea0003800000 */
.L_x_26275:
        /* <DEDUP_REMOVED lines=12> */
.L_x_26279:
        /* <DEDUP_REMOVED lines=12> */
.L_x_26282:
[----:B------:R-:W-:Y:S02]  /*383f0*/  IMAD.MOV.U32 R223, RZ, RZ, R214 ;  /* 0x000000ffffdf7224 */ /* 0x000fe400078e00d6 */
.L_x_26283:
[----:B------:R-:W-:Y:S05]  /*38400*/  BSYNC B1 ;  /* 0x0000000000017941 */ /* 0x000fea0003800000 */
.L_x_26281:
        /* <DEDUP_REMOVED lines=16> */
.L_x_26287:
[----:B------:R-:W-:Y:S05]  /*38510*/  BSYNC B2 ;  /* 0x0000000000027941 */ /* 0x000fea0003800000 */
.L_x_26286:
        /* <DEDUP_REMOVED lines=44> */
.L_x_26285:
[----:B------:R-:W-:Y:S05]  /*387e0*/  BSYNC B1 ;  /* 0x0000000000017941 */ /* 0x000fea0003800000 */
.L_x_26284:
        /* <DEDUP_REMOVED lines=8> */
[----:B------:R-:W-:-:S03]  /*38870*/  PRMT R223, R239, 0x7610, R223 ;  /* 0x00007610efdf7816 */ /* 0x000fc600000000df */
[----:B------:R-:W-:Y:S02]  /*38880*/  @P0 FADD.FTZ R162, R110, R162 ;  /* 0x000000a26ea20221 */ /* 0x000fe40000010000 */
.L_x_26280:
        /* <DEDUP_REMOVED lines=12> */
.L_x_26289:
[----:B------:R-:W-:Y:S02]  /*38950*/  IMAD.MOV.U32 R239, RZ, RZ, R214 ;  /* 0x000000ffffef7224 */ /* 0x000fe400078e00d6 */
.L_x_26290:
[----:B------:R-:W-:Y:S05]  /*38960*/  BSYNC B1 ;  /* 0x0000000000017941 */ /* 0x000fea0003800000 */
.L_x_26288:
        /* <DEDUP_REMOVED lines=16> */
.L_x_26294:
[----:B------:R-:W-:Y:S05]  /*38a70*/  BSYNC B2 ;  /* 0x0000000000027941 */ /* 0x000fea0003800000 */
.L_x_26293:
        /* <DEDUP_REMOVED lines=44> */
.L_x_26292:
[----:B------:R-:W-:Y:S05]  /*38d40*/  BSYNC B1 ;  /* 0x0000000000017941 */ /* 0x000fea0003800000 */
.L_x_26291:
        /* <DEDUP_REMOVED lines=13> */
.L_x_26295:
        /* <DEDUP_REMOVED lines=12> */
.L_x_26298:
[----:B------:R-:W-:Y:S02]  /*38ee0*/  IMAD.MOV.U32 R222, RZ, RZ, R214 ;  /* 0x000000ffffde7224 */ /* 0x000fe400078e00d6 */
.L_x_26299:
[----:B------:R-:W-:Y:S05]  /*38ef0*/  BSYNC B1 ;  /* 0x0000000000017941 */ /* 0x000fea0003800000 */
.L_x_26297:
        /* <DEDUP_REMOVED lines=18> */
.L_x_26303:
[----:B------:R-:W-:Y:S05]  /*39020*/  BSYNC B2 ;  /* 0x0000000000027941 */ /* 0x000fea0003800000 */
.L_x_26302:
        /* <DEDUP_REMOVED lines=44> */
.L_x_26301:
[----:B------:R-:W-:Y:S05]  /*392f0*/  BSYNC B1 ;  /* 0x0000000000017941 */ /* 0x000fea0003800000 */
.L_x_26300:
        /* <DEDUP_REMOVED lines=10> */
.L_x_26296:
[----:B------:R-:W-:Y:S01]  /*393a0*/  IMAD.WIDE.U32 R246, R245, R243, c[0x0][0x188] ;  /* 0x00006200f5f67625 */ /* 0x000fe200078e00f3 */
[----:B------:R-:W-:Y:S02]  /*393b0*/  SEL R250, RZ, 0x1, P1 ;  /* 0x00000001fffa7807 */ /* 0x000fe40000800000 */
[----:B------:R-:W-:Y:S02]  /*393c0*/  SEL R241, RZ, 0x1000000, P5 ;  /* 0x01000000fff17807 */ /* 0x000fe40002800000 */
[----:B------:R-:W-:Y:S01]  /*393d0*/  SEL R248, RZ, 0x10000, P4 ;  /* 0x00010000fff87807 */ /* 0x000fe20002000000 */
[----:B------:R-:W-:Y:S01]  /*393e0*/  IMAD.WIDE.U32 R250, R250, 0x1000000, RZ ;  /* 0x01000000fafa7825 */ /* 0x000fe200078e00ff */
[----:B------:R-:W-:Y:S01]  /*393f0*/  SEL R243, RZ, 0x100, P3 ;  /* 0x00000100fff37807 */ /* 0x000fe20001800000 */
[----:B------:R-:W-:Y:S01]  /*39400*/  STG.E.128 [R246.64], R32 ;  /* 0x00000020f6007986 */ /* 0x000fe2000c101d06 */
[----:B------:R-:W-:Y:S02]  /*39410*/  LOP3.LUT P5, RZ, R230, 0x4, RZ, 0xc0, !PT ;  /* 0x00000004e6ff7812 */ /* 0x000fe400078ac0ff */
[----:B------:R-:W-:Y:S01]  /*39420*/  LOP3.LUT R243, R243, R241, R248, 0xfe, !PT ;  /* 0x000000f1f3f37212 */ /* 0x000fe200078efef8 */
[----:B------:R0:W-:Y:S01]  /*39430*/  STG.E.128 [R246.64+0x10], R160 ;  /* 0x000010a0f6007986 */ /* 0x0001e2000c101d06 */
[----:B------:R-:W-:-:S02]  /*39440*/  SEL R241, RZ, 0x1, P2 ;  /* 0x00000001fff17807 */ /* 0x000fc40001000000 */
[C---:B------:R-:W-:Y:S02]  /*39450*/  LOP3.LUT P4, RZ, R230.reuse, 0x2, RZ, 0xc0, !PT ;  /* 0x00000002e6ff7812 */ /* 0x040fe4000788c0ff */
[----:B------:R-:W-:Y:S02]  /*39460*/  LOP3.LUT R241, R251, R243, R241, 0xfe, !PT ;  /* 0x000000f3fbf17212 */ /* 0x000fe400078efef1 */
[----:B------:R-:W-:Y:S02]  /*39470*/  SEL R248, RZ, 0x1, P4 ;  /* 0x00000001fff87807 */ /* 0x000fe40002000000 */
[----:B------:R-:W-:Y:S02]  /*39480*/  SEL R243, RZ, 0x1, P5 ;  /* 0x00000001fff37807 */ /* 0x000fe40002800000 */
[----:B------:R-:W-:Y:S01]  /*39490*/  LOP3.LUT P6, RZ, R230, 0x8, RZ, 0xc0, !PT ;  /* 0x00000008e6ff7812 */ /* 0x000fe200078cc0ff */
[----:B------:R-:W-:Y:S01]  /*394a0*/  IMAD.WIDE.U32 R248, R248, 0x10000, RZ ;  /* 0x00010000f8f87825 */ /* 0x000fe200078e00ff */
[----:B------:R-:W-:-:S03]  /*394b0*/  LOP3.LUT P0, RZ, R230, 0x20, RZ, 0xc0, !PT ;  /* 0x00000020e6ff7812 */ /* 0x000fc6000780c0ff */
[----:B0-----:R-:W-:-:S05]  /*394c0*/  IMAD.WIDE.U32 R246, R243, 0x100, RZ ;  /* 0x00000100f3f67825 */ /* 0x001fca00078e00ff */
[----:B------:R-:W-:Y:S02]  /*394d0*/  LOP3.LUT R247, R247, R241, R249, 0xfe, !PT ;  /* 0x000000f1f7f77212 */ /* 0x000fe400078efef9 */
[----:B------:R-:W-:Y:S01]  /*394e0*/  LOP3.LUT R250, R246, R250, R248, 0xfe, !PT ;  /* 0x000000faf6fa7212 */ /* 0x000fe200078efef8 */
[----:B------:R-:W-:Y:S01]  /*394f0*/  IMAD.WIDE.U32 R248, R245, R244, c[0x0][0x190] ;  /* 0x00006400f5f87625 */ /* 0x000fe200078e00f4 */
[----:B------:R-:W-:-:S04]  /*39500*/  SEL R241, RZ, 0x1, P6 ;  /* 0x00000001fff17807 */ /* 0x000fc80003000000 */
[----:B------:R-:W-:-:S05]  /*39510*/  LOP3.LUT R246, R250, R241, RZ, 0xfc, !PT ;  /* 0x000000f1faf67212 */ /* 0x000fca00078efcff */
[----:B------:R0:W-:Y:S01]  /*39520*/  STG.E.64 [R248.64], R246 ;  /* 0x000000f6f8007986 */ /* 0x0001e2000c101b06 */
[----:B------:R-:W-:Y:S05]  /*39530*/  @!P0 BRA `(.L_x_26304) ;  /* 0x0000013000008947 */ /* 0x000fea0003800000 */
[----:B------:R-:W-:Y:S01]  /*39540*/  IMAD.U32 R241, R223, 0x10000, RZ ;  /* 0x00010000dff17824 */ /* 0x000fe200078e00ff */
[----:B------:R-:W-:Y:S01]  /*39550*/  LOP3.LUT R250, R226, 0xff, RZ, 0xc0, !PT ;  /* 0x000000ffe2fa7812 */ /* 0x000fe200078ec0ff */
[----:B------:R-:W-:Y:S01]  /*39560*/  IMAD.WIDE.U32 R244, R245, R244, c[0x0][0x198] ;  /* 0x00006600f5f47625 */ /* 0x000fe200078e00f4 */
[----:B0-----:R-:W-:Y:S02]  /*39570*/  LOP3.LUT R248, R227, 0xff, RZ, 0xc0, !PT ;  /* 0x000000ffe3f87812 */ /* 0x001fe400078ec0ff */
[----:B------:R-:W-:Y:S01]  /*39580*/  LOP3.LUT R246, R241, 0xff0000, RZ, 0xc0, !PT ;  /* 0x00ff0000f1f67812 */ /* 0x000fe200078ec0ff */
[----:B------:R-:W-:Y:S01]  /*39590*/  IMAD.WIDE.U32 R250, R250, 0x1000000, RZ ;  /* 0x01000000fafa7825 */ /* 0x000fe200078e00ff */
[----:B------:R-:W-:Y:S02]  /*395a0*/  LOP3.LUT R241, R222, 0xffff, RZ, 0xc0, !PT ;  /* 0x0000ffffdef17812 */ /* 0x000fe400078ec0ff */
[----:B------:R-:W-:Y:S01]  /*395b0*/  LOP3.LUT R247, R228, 0xff, RZ, 0xc0, !PT ;  /* 0x000000ffe4f77812 */ /* 0x000fe200078ec0ff */
[----:B------:R-:W-:Y:S01]  /*395c0*/  IMAD.WIDE.U32 R248, R248, 0x10000, RZ ;  /* 0x00010000f8f87825 */ /* 0x000fe200078e00ff */
[----:B------:R-:W-:-:S02]  /*395d0*/  PRMT R241, R246, 0x4210, R241 ;  /* 0x00004210f6f17816 */ /* 0x000fc400000000f1 */
[----:B------:R-:W-:-:S04]  /*395e0*/  PRMT R246, R224, 0x7104, RZ ;  /* 0x00007104e0f67816 */ /* 0x000fc800000000ff */
[----:B------:R-:W-:-:S04]  /*395f0*/  LOP3.LUT R246, R241, 0xff00, R246, 0xf8, !PT ;  /* 0x0000ff00f1f67812 */ /* 0x000fc800078ef8f6 */
[----:B------:R-:W-:Y:S01]  /*39600*/  LOP3.LUT R241, R246, 0xff, R225, 0xf8, !PT ;  /* 0x000000fff6f17812 */ /* 0x000fe200078ef8e1 */
[----:B------:R-:W-:-:S03]  /*39610*/  IMAD.WIDE.U32 R246, R247, 0x100, RZ ;  /* 0x00000100f7f67825 */ /* 0x000fc600078e00ff */
[----:B------:R-:W-:Y:S02]  /*39620*/  LOP3.LUT R241, R249, R241, R251, 0xfe, !PT ;  /* 0x000000f1f9f17212 */ /* 0x000fe400078efefb */
[----:B------:R-:W-:Y:S02]  /*39630*/  LOP3.LUT R248, R246, R250, R248, 0xfe, !PT ;  /* 0x000000faf6f87212 */ /* 0x000fe400078efef8 */
[----:B------:R-:W-:Y:S02]  /*39640*/  LOP3.LUT R247, R241, R247, RZ, 0xfc, !PT ;  /* 0x000000f7f1f77212 */ /* 0x000fe400078efcff */
[----:B------:R-:W-:-:S05]  /*39650*/  LOP3.LUT R246, R248, 0xff, R229, 0xf8, !PT ;  /* 0x000000fff8f67812 */ /* 0x000fca00078ef8e5 */
[----:B------:R0:W-:Y:S02]  /*39660*/  STG.E.64 [R244.64], R246 ;  /* 0x000000f6f4007986 */ /* 0x0001e4000c101b06 */
.L_x_26304:
        /* <DEDUP_REMOVED lines=83> */
.L_x_26309:
        /* <DEDUP_REMOVED lines=180> */
.L_x_26310:
[----:B01----:R-:W-:Y:S01]  /*3a6e0*/  FADD.FTZ R246, R241, R246 ;  /* 0x000000f6f1f67221 */ /* 0x003fe20000010000 */
[----:B------:R-:W-:Y:S01]  /*3a6f0*/  ISETP.NE.AND P0, PT, RZ, UR8, PT ;  /* 0x00000008ff007c0c */ /* 0x000fe2000bf05270 */
[C---:B------:R-:W-:Y:S01]  /*3a700*/  FMUL.FTZ R242, R247.reuse, R247 ;  /* 0x000000f7f7f27220 */ /* 0x040fe20000410000 */
[----:B------:R-:W-:Y:S02]  /*3a710*/  MOV R241, c[0x0][0x1e0] ;  /* 0x0000780000f17a02 */ /* 0x000fe40000000f00 */
[----:B------:R-:W-:Y:S02]  /*3a720*/  FSEL R243, R247, RZ, !P0 ;  /* 0x000000fff7f37208 */ /* 0x000fe40004000000 */
[----:B------:R-:W-:Y:S01]  /*3a730*/  FSEL R242, R242, RZ, P0 ;  /* 0x000000fff2f27208 */ /* 0x000fe20000000000 */
[----:B------:R-:W-:Y:S01]  /*3a740*/  FFMA.FTZ R241, R246, R241, c[0x0][0x228] ;  /* 0x00008a00f6f17623 */ /* 0x000fe200000100f1 */
[----:B------:R-:W-:Y:S01]  /*3a750*/  PRMT R252, RZ, 0x5410, R120 ;  /* 0x00005410fffc7816 */ /* 0x000fe20000000078 */
[----:B------:R-:W-:Y:S01]  /*3a760*/  FADD.FTZ R249, -R243, R102 ;  /* 0x00000066f3f97221 */ /* 0x000fe20000010100 */
[----:B------:R-:W-:Y:S01]  /*3a770*/  PRMT R102, RZ, 0x5410, R159 ;  /* 0x00005410ff667816 */ /* 0x000fe2000000009f */
[----:B------:R-:W-:Y:S01]  /*3a780*/  FADD.FTZ R242, R241, R242 ;  /* 0x000000f2f1f27221 */ /* 0x000fe20000010000 */
[--C-:B------:R-:W-:Y:S01]  /*3a790*/  PRMT R251, RZ, 0x7610, R121.reuse ;  /* 0x00007610fffb7816 */ /* 0x100fe20000000079 */
[----:B------:R-:W-:Y:S01]  /*3a7a0*/  IMAD.MOV.U32 R241, RZ, RZ, 0x4 ;  /* 0x00000004fff17424 */ /* 0x000fe200078e00ff */
[----:B------:R-:W-:Y:S01]  /*3a7b0*/  PRMT R250, RZ, 0x5410, R121 ;  /* 0x00005410fffa7816 */ /* 0x000fe20000000079 */
[----:B------:R-:W-:Y:S01]  /*3a7c0*/  FADD.FTZ R103, -R243, R103 ;  /* 0x00000067f3677221 */ /* 0x000fe20000010100 */
[----:B------:R-:W-:Y:S01]  /*3a7d0*/  PRMT R248, RZ, 0x5410, R124 ;  /* 0x00005410fff87816 */ /* 0x000fe2000000007c */
[----:B------:R-:W0:Y:S01]  /*3a7e0*/  MUFU.RSQ R242, R242 ;  /* 0x000000f200f27308 */ /* 0x000e220000001400 */
[----:B------:R-:W-:-:S04]  /*3a7f0*/  @!P1 IMAD.WIDE R244, R179, R241, c[0x0][0x1a0] ;  /* 0x00006800b3f49625 */ /* 0x000fc800078e02f1 */
[C---:B------:R-:W-:Y:S01]  /*3a800*/  FADD.FTZ R105, -R243.reuse, R105 ;  /* 0x00000069f3697221 */ /* 0x040fe20000010100 */
[----:B------:R1:W-:Y:S01]  /*3a810*/  @!P1 STG.E [R244.64], R247 ;  /* 0x000000f7f4009986 */ /* 0x0003e2000c101906 */
[C---:B------:R-:W-:Y:S02]  /*3a820*/  FADD.FTZ R95, -R243.reuse, R95 ;  /* 0x0000005ff35f7221 */ /* 0x040fe40000010100 */
[C---:B------:R-:W-:Y:S02]  /*3a830*/  FADD.FTZ R93, -R243.reuse, R93 ;  /* 0x0000005df35d7221 */ /* 0x040fe40000010100 */
[C---:B------:R-:W-:Y:S02]  /*3a840*/  FADD.FTZ R99, -R243.reuse, R99 ;  /* 0x00000063f3637221 */ /* 0x040fe40000010100 */
[C---:B------:R-:W-:Y:S02]  /*3a850*/  FADD.FTZ R97, -R243.reuse, R97 ;  /* 0x00000061f3617221 */ /* 0x040fe40000010100 */
[----:B------:R-:W-:-:S02]  /*3a860*/  FADD.FTZ R87, -R243, R87 ;  /* 0x00000057f3577221 */ /* 0x000fc40000010100 */
[----:B0-----:R-:W-:Y:S02]  /*3a870*/  FMUL.FTZ R249, R242, R249 ;  /* 0x000000f9f2f97220 */ /* 0x001fe40000410000 */
[----:B-1----:R-:W-:-:S04]  /*3a880*/  @!P1 IMAD.WIDE R244, R179, R241, c[0x0][0x1a8] ;  /* 0x00006a00b3f49625 */ /* 0x002fc800078e02f1 */
[----:B------:R-:W-:Y:S01]  /*3a890*/  FADD.FTZ R247, -R243, R100 ;  /* 0x00000064f3f77221 */ /* 0x000fe20000010100 */
[----:B------:R-:W-:Y:S01]  /*3a8a0*/  PRMT R100, RZ, 0x5410, R158 ;  /* 0x00005410ff647816 */ /* 0x000fe2000000009e */
[----:B------:R-:W-:Y:S01]  /*3a8b0*/  FFMA.FTZ R102, R249, R102, R6 ;  /* 0x00000066f9667223 */ /* 0x000fe20000010006 */
[----:B------:R0:W-:Y:S01]  /*3a8c0*/  @!P1 STG.E [R244.64], R242 ;  /* 0x000000f2f4009986 */ /* 0x0001e2000c101906 */
[C---:B------:R-:W-:Y:S02]  /*3a8d0*/  FADD.FTZ R249, -R243.reuse, R101 ;  /* 0x00000065f3f97221 */ /* 0x040fe40000010100 */
[C---:B------:R-:W-:Y:S02]  /*3a8e0*/  FMUL.FTZ R101, R242.reuse, R247 ;  /* 0x000000f7f2657220 */ /* 0x040fe40000410000 */
[----:B------:R-:W-:Y:S02]  /*3a8f0*/  FADD.FTZ R247, -R243, R107 ;  /* 0x0000006bf3f77221 */ /* 0x000fe40000010100 */
[----:B------:R-:W-:Y:S01]  /*3a900*/  FFMA.FTZ R101, R101, R100, R4 ;  /* 0x0000006465657223 */ /* 0x000fe20000010004 */
[----:B------:R-:W-:Y:S01]  /*3a910*/  PRMT R100, RZ, 0x7610, R158 ;  /* 0x00007610ff647816 */ /* 0x000fe2000000009e */
[C---:B------:R-:W-:Y:S01]  /*3a920*/  FMUL.FTZ R246, R242.reuse, R103 ;  /* 0x00000067f2f67220 */ /* 0x040fe20000410000 */
[----:B------:R-:W-:Y:S01]  /*3a930*/  PRMT R103, RZ, 0x7610, R159 ;  /* 0x00007610ff677816 */ /* 0x000fe2000000009f */
[----:B------:R-:W-:-:S02]  /*3a940*/  FMUL.FTZ R105, R242, R105 ;  /* 0x00000069f2697220 */ /* 0x000fc40000410000 */
[----:B0-----:R-:W-:Y:S01]  /*3a950*/  FADD.FTZ R245, -R243, R106 ;  /* 0x0000006af3f57221 */ /* 0x001fe20000010100 */
[----:B------:R-:W-:Y:S01]  /*3a960*/  PRMT R106, RZ, 0x5410, R157 ;  /* 0x00005410ff6a7816 */ /* 0x000fe2000000009d */
[C---:B------:R-:W-:Y:S01]  /*3a970*/  FMUL.FTZ R244, R242.reuse, R249 ;  /* 0x000000f9f2f47220 */ /* 0x040fe20000410000 */
[----:B------:R-:W-:Y:S01]  /*3a980*/  PRMT R249, RZ, 0x7610, R124 ;  /* 0x00007610fff97816 */ /* 0x000fe2000000007c */
[----:B------:R-:W-:Y:S02]  /*3a990*/  FMUL.FTZ R107, R242, R245 ;  /* 0x000000f5f26b7220 */ /* 0x000fe40000410000 */
[----:B------:R-:W-:Y:S02]  /*3a9a0*/  FFMA.FTZ R100, R244, R100, R5 ;  /* 0x00000064f4647223 */ /* 0x000fe40000010005 */
[----:B------:R-:W-:Y:S01]  /*3a9b0*/  FFMA.FTZ R107, R107, R106, R2 ;  /* 0x0000006a6b6b7223 */ /* 0x000fe20000010002 */
[----:B------:R-:W-:Y:S01]  /*3a9c0*/  PRMT R106, RZ, 0x7610, R157 ;  /* 0x00007610ff6a7816 */ /* 0x000fe2000000009d */
[----:B------:R-:W-:Y:S01]  /*3a9d0*/  FMUL.FTZ R244, R242, R247 ;  /* 0x000000f7f2f47220 */ /* 0x000fe20000410000 */
[----:B------:R-:W-:Y:S01]  /*3a9e0*/  PRMT R247, RZ, 0x7610, R125 ;  /* 0x00007610fff77816 */ /* 0x000fe2000000007d */
[----:B------:R-:W-:Y:S01]  /*3a9f0*/  FADD.FTZ R245, -R243, R104 ;  /* 0x00000068f3f57221 */ /* 0x000fe20000010100 */
[--C-:B------:R-:W-:Y:S01]  /*3aa00*/  PRMT R104, RZ, 0x5410, R156.reuse ;  /* 0x00005410ff687816 */ /* 0x100fe2000000009c */
        /* <DEDUP_REMOVED lines=8> */
[----:B------:R-:W-:Y:S01]  /*3aa90*/  F2FP.BF16.PACK_AB R103, R103, R102 ;  /* 0x000000666767723e */ /* 0x000fe200000010ff */
[----:B------:R-:W-:Y:S01]  /*3aaa0*/  FMUL.FTZ R95, R242, R95 ;  /* 0x0000005ff25f7220 */ /* 0x000fe20000410000 */
[----:B------:R-:W-:Y:S01]  /*3aab0*/  F2FP.BF16.PACK_AB R102, R100, R101 ;  /* 0x000000656466723e */ /* 0x000fe200000010ff */
[C---:B------:R-:W-:Y:S01]  /*3aac0*/  FMUL.FTZ R93, R242.reuse, R93 ;  /* 0x0000005df25d7220 */ /* 0x040fe20000410000 */
[----:B------:R-:W-:Y:S01]  /*3aad0*/  F2FP.BF16.PACK_AB R100, R105, R104 ;  /* 0x000000686964723e */ /* 0x000fe200000010ff */
[C---:B------:R-:W-:Y:S01]  /*3aae0*/  FMUL.FTZ R99, R242.reuse, R99 ;  /* 0x00000063f2637220 */ /* 0x040fe20000410000 */
[C---:B------:R-:W-:Y:S01]  /*3aaf0*/  LEA R104, P0, R231.reuse, c[0x0][0x208], 0x4 ;  /* 0x00008200e7687a11 */ /* 0x040fe200078020ff */
[----:B------:R-:W-:Y:S01]  /*3ab00*/  FMUL.FTZ R97, R242, R97 ;  /* 0x00000061f2617220 */ /* 0x000fe20000410000 */
[----:B------:R-:W-:Y:S01]  /*3ab10*/  F2FP.BF16.PACK_AB R101, R106, R107 ;  /* 0x0000006b6a65723e */ /* 0x000fe200000010ff */
[C---:B------:R-:W-:Y:S01]  /*3ab20*/  FMUL.FTZ R87, R242.reuse, R87 ;  /* 0x00000057f2577220 */ /* 0x040fe20000410000 */
[----:B------:R-:W-:Y:S01]  /*3ab30*/  LEA.HI.X R105, R231, c[0x0][0x20c], RZ, 0x4, P0 ;  /* 0x00008300e7697a11 */ /* 0x000fe200000f24ff */
[C---:B------:R-:W-:Y:S01]  /*3ab40*/  FADD.FTZ R85, -R243.reuse, R85 ;  /* 0x00000055f3557221 */ /* 0x040fe20000010100 */
[----:B------:R-:W-:Y:S01]  /*3ab50*/  PRMT R244, RZ, 0x5410, R126 ;  /* 0x00005410fff47816 */ /* 0x000fe2000000007e */
[----:B------:R-:W-:Y:S01]  /*3ab60*/  FADD.FTZ R91, -R243, R91 ;  /* 0x0000005bf35b7221 */ /* 0x000fe20000010100 */
[----:B------:R-:W-:Y:S01]  /*3ab70*/  PRMT R106, RZ, 0x5410, R128 ;  /* 0x00005410ff6a7816 */ /* 0x000fe20000000080 */
[----:B------:R0:W-:Y:S01]  /*3ab80*/  STG.E.128 [R104.64], R100 ;  /* 0x0000006468007986 */ /* 0x0001e2000c101d06 */
[C---:B------:R-:W-:Y:S01]  /*3ab90*/  FMUL.FTZ R85, R242.reuse, R85 ;  /* 0x00000055f2557220 */ /* 0x040fe20000410000 */
[----:B------:R-:W-:Y:S01]  /*3aba0*/  PRMT R107, RZ, 0x5410, R127 ;  /* 0x00005410ff6b7816 */ /* 0x000fe2000000007f */
[----:B------:R-:W-:Y:S01]  /*3abb0*/  FMUL.FTZ R91, R242, R91 ;  /* 0x0000005bf25b7220 */ /* 0x000fe20000410000 */
[----:B------:R-:W-:Y:S01]  /*3abc0*/  IADD3 R231, R231, 0x120, RZ ;  /* 0x00000120e7e77810 */ /* 0x000fe20007ffe0ff */
[----:B------:R-:W-:-:S02]  /*3abd0*/  FADD.FTZ R89, -R243, R89 ;  /* 0x00000059f3597221 */ /* 0x000fc40000010100 */
[C---:B------:R-:W-:Y:S02]  /*3abe0*/  FADD.FTZ R79, -R243.reuse, R79 ;  /* 0x0000004ff34f7221 */ /* 0x040fe40000010100 */
[C---:B------:R-:W-:Y:S02]  /*3abf0*/  FMUL.FTZ R89, R242.reuse, R89 ;  /* 0x00000059f2597220 */ /* 0x040fe40000410000 */
[C---:B------:R-:W-:Y:S02]  /*3ac00*/  FADD.FTZ R94, -R243.reuse, R94 ;  /* 0x0000005ef35e7221 */ /* 0x040fe40000010100 */
[C---:B------:R-:W-:Y:S02]  /*3ac10*/  FMUL.FTZ R79, R242.reuse, R79 ;  /* 0x0000004ff24f7220 */ /* 0x040fe40000410000 */
[C---:B------:R-:W-:Y:S02]  /*3ac20*/  FADD.FTZ R77, -R243.reuse, R77 ;  /* 0x0000004df34d7221 */ /* 0x040fe40000010100 */
[C---:B------:R-:W-:Y:S01]  /*3ac30*/  FMUL.FTZ R94, R242.reuse, R94 ;  /* 0x0000005ef25e7220 */ /* 0x040fe20000410000 */
[--C-:B0-----:R-:W-:Y:S01]  /*3ac40*/  PRMT R100, RZ, 0x7610, R155.reuse ;  /* 0x00007610ff647816 */ /* 0x101fe2000000009b */
[----:B------:R-:W-:Y:S01]  /*3ac50*/  FADD.FTZ R92, -R243, R92 ;  /* 0x0000005cf35c7221 */ /* 0x000fe20000010100 */
[----:B------:R-:W-:Y:S01]  /*3ac60*/  PRMT R101, RZ, 0x5410, R155 ;  /* 0x00005410ff657816 */ /* 0x000fe2000000009b */
[----:B------:R-:W-:Y:S01]  /*3ac70*/  FMUL.FTZ R77, R242, R77 ;  /* 0x0000004df24d7220 */ /* 0x000fe20000410000 */
[----:B------:R-:W-:Y:S01]  /*3ac80*/  PRMT R104, RZ, 0x5410, R129 ;  /* 0x00005410ff687816 */ /* 0x000fe20000000081 */
[----:B------:R-:W-:Y:S01]  /*3ac90*/  FFMA.FTZ R95, R95, R100, R15 ;  /* 0x000000645f5f7223 */ /* 0x000fe2000001000f */
[----:B------:R-:W-:Y:S01]  /*3aca0*/  PRMT R100, RZ, 0x7610, R154 ;  /* 0x00007610ff647816 */ /* 0x000fe2000000009a */
[----:B------:R-:W-:Y:S01]  /*3acb0*/  FFMA.FTZ R94, R94, R101, R14 ;  /* 0x000000655e5e7223 */ /* 0x000fe2000001000e */
[----:B------:R-:W-:Y:S01]  /*3acc0*/  PRMT R101, RZ, 0x5410, R154 ;  /* 0x00005410ff657816 */ /* 0x000fe2000000009a */
[----:B------:R-:W-:Y:S01]  /*3acd0*/  FADD.FTZ R83, -R243, R83 ;  /* 0x00000053f3537221 */ /* 0x000fe20000010100 */
[----:B------:R-:W-:Y:S01]  /*3ace0*/  PRMT R105, RZ, 0x7610, R129 ;  /* 0x00007610ff697816 */ /* 0x000fe20000000081 */
[----:B------:R-:W-:Y:S01]  /*3acf0*/  FFMA.FTZ R93, R93, R100, R13 ;  /* 0x000000645d5d7223 */ /* 0x000fe2000001000d */
[----:B------:R-:W-:Y:S01]  /*3ad00*/  PRMT R100, RZ, 0x7610, R153 ;  /* 0x00007610ff647816 */ /* 0x000fe20000000099 */
[C---:B------:R-:W-:Y:S01]  /*3ad10*/  FMUL.FTZ R92, R242.reuse, R92 ;  /* 0x0000005cf25c7220 */ /* 0x040fe20000410000 */
[----:B------:R-:W-:Y:S01]  /*3ad20*/  PRMT R102, RZ, 0x5410, R130 ;  /* 0x00005410ff667816 */ /* 0x000fe20000000082 */
[----:B------:R-:W-:Y:S01]  /*3ad30*/  FADD.FTZ R98, -R243, R98 ;  /* 0x00000062f3627221 */ /* 0x000fe20000010100 */
        /* <DEDUP_REMOVED lines=8> */
[----:B------:R-:W-:Y:S02]  /*3adc0*/  FADD.FTZ R81, -R243, R81 ;  /* 0x00000051f3517221 */ /* 0x000fe40000010100 */
[----:B------:R-:W-:Y:S02]  /*3add0*/  FMUL.FTZ R98, R242, R98 ;  /* 0x00000062f2627220 */ /* 0x000fe40000410000 */
[----:B------:R-:W-:Y:S01]  /*3ade0*/  FFMA.FTZ R87, R87, R100, R23 ;  /* 0x0000006457577223 */ /* 0x000fe20000010017 */
[----:B------:R-:W-:Y:S01]  /*3adf0*/  PRMT R100, RZ, 0x7610, R150 ;  /* 0x00007610ff647816 */ /* 0x000fe20000000096 */
[----:B------:R-:W-:-:S02]  /*3ae00*/  FADD.FTZ R96, -R243, R96 ;  /* 0x00000060f3607221 */ /* 0x000fc40000010100 */
[----:B------:R-:W-:Y:S02]  /*3ae10*/  FMUL.FTZ R81, R242, R81 ;  /* 0x00000051f2517220 */ /* 0x000fe40000410000 */
[----:B------:R-:W-:Y:S01]  /*3ae20*/  FFMA.FTZ R85, R85, R100, R21 ;  /* 0x0000006455557223 */ /* 0x000fe20000010015 */
[----:B------:R-:W-:Y:S01]  /*3ae30*/  PRMT R100, RZ, 0x7610, R149 ;  /* 0x00007610ff647816 */ /* 0x000fe20000000095 */
[----:B------:R-:W-:Y:S01]  /*3ae40*/  FFMA.FTZ R98, R98, R101, R10 ;  /* 0x0000006562627223 */ /* 0x000fe2000001000a */
[----:B------:R-:W-:Y:S01]  /*3ae50*/  PRMT R101, RZ, 0x5410, R152 ;  /* 0x00005410ff657816 */ /* 0x000fe20000000098 */
        /* <DEDUP_REMOVED lines=8> */
[----:B------:R-:W-:Y:S01]  /*3aee0*/  FFMA.FTZ R96, R96, R101, R8 ;  /* 0x0000006560607223 */ /* 0x000fe20000010008 */
[----:B------:R-:W-:Y:S01]  /*3aef0*/  PRMT R101, RZ, 0x5410, R151 ;  /* 0x00005410ff657816 */ /* 0x000fe20000000097 */
[----:B------:R-:W-:Y:S01]  /*3af00*/  FFMA.FTZ R79, R79, R100, R31 ;  /* 0x000000644f4f7223 */ /* 0x000fe2000001001f */
[----:B------:R-:W-:Y:S01]  /*3af10*/  PRMT R100, RZ, 0x7610, R146 ;  /* 0x00007610ff647816 */ /* 0x000fe20000000092 */
[----:B------:R-:W-:-:S02]  /*3af20*/  FADD.FTZ R69, -R243, R69 ;  /* 0x00000045f3457221 */ /* 0x000fc40000010100 */
[C---:B------:R-:W-:Y:S02]  /*3af30*/  FMUL.FTZ R86, R242.reuse, R86 ;  /* 0x00000056f2567220 */ /* 0x040fe40000410000 */
[----:B------:R-:W-:Y:S01]  /*3af40*/  FFMA.FTZ R77, R77, R100, R29 ;  /* 0x000000644d4d7223 */ /* 0x000fe2000001001d */
[----:B------:R-:W-:Y:S01]  /*3af50*/  PRMT R100, RZ, 0x7610, R145 ;  /* 0x00007610ff647816 */ /* 0x000fe20000000091 */
[----:B------:R-:W-:Y:S02]  /*3af60*/  FADD.FTZ R84, -R243, R84 ;  /* 0x00000054f3547221 */ /* 0x000fe40000010100 */
[----:B------:R-:W-:Y:S02]  /*3af70*/  FMUL.FTZ R69, R242, R69 ;  /* 0x00000045f2457220 */ /* 0x000fe40000410000 */
[----:B------:R-:W-:Y:S01]  /*3af80*/  FFMA.FTZ R83, R83, R100, R27 ;  /* 0x0000006453537223 */ /* 0x000fe2000001001b */
[----:B------:R-:W-:Y:S01]  /*3af90*/  PRMT R100, RZ, 0x7610, R144 ;  /* 0x00007610ff647816 */ /* 0x000fe20000000090 */
[----:B------:R-:W-:Y:S01]  /*3afa0*/  FFMA.FTZ R86, R86, R101, R22 ;  /* 0x0000006556567223 */ /* 0x000fe20000010016 */
[----:B------:R-:W-:Y:S01]  /*3afb0*/  PRMT R101, RZ, 0x5410, R150 ;  /* 0x00005410ff657816 */ /* 0x000fe20000000096 */
[----:B------:R-:W-:-:S02]  /*3afc0*/  FADD.FTZ R75, -R243, R75 ;  /* 0x0000004bf34b7221 */ /* 0x000fc40000010100 */
[----:B------:R-:W-:Y:S01]  /*3afd0*/  FFMA.FTZ R81, R81, R100, R25 ;  /* 0x0000006451517223 */ /* 0x000fe20000010019 */
[----:B------:R-:W-:Y:S01]  /*3afe0*/  PRMT R100, RZ, 0x7610, R143 ;  /* 0x00007610ff647816 */ /* 0x000fe2000000008f */
[C---:B------:R-:W-:Y:S02]  /*3aff0*/  FMUL.FTZ R84, R242.reuse, R84 ;  /* 0x00000054f2547220 */ /* 0x040fe40000410000 */
        /* <DEDUP_REMOVED lines=10> */
[----:B------:R-:W-:Y:S02]  /*3b0a0*/  FADD.FTZ R88, -R243, R88 ;  /* 0x00000058f3587221 */ /* 0x000fe40000010100 */
[----:B------:R-:W-:Y:S01]  /*3b0b0*/  FFMA.FTZ R75, R75, R100, R167 ;  /* 0x000000644b4b7223 */ /* 0x000fe200000100a7 */
[----:B------:R-:W-:Y:S01]  /*3b0c0*/  PRMT R100, RZ, 0x7610, R140 ;  /* 0x00007610ff647816 */ /* 0x000fe2000000008c */
[----:B------:R-:W-:Y:S02]  /*3b0d0*/  FMUL.FTZ R73, R242, R73 ;  /* 0x00000049f2497220 */ /* 0x000fe40000410000 */
        /* <DEDUP_REMOVED lines=11> */
[----:B------:R-:W-:Y:S02]  /*3b190*/  FMUL.FTZ R78, R242, R78 ;  /* 0x0000004ef24e7220 */ /* 0x000fe40000410000 */
[C---:B------:R-:W-:Y:S02]  /*3b1a0*/  FADD.FTZ R76, -R243.reuse, R76 ;  /* 0x0000004cf34c7221 */ /* 0x040fe40000010100 */
        /* <DEDUP_REMOVED lines=53> */
[----:B------:R-:W-:Y:S01]  /*3b500*/  FADD.FTZ R53, -R243, R53 ;  /* 0x00000035f3357221 */ /* 0x000fe20000010100 */
[----:B------:R-:W-:Y:S01]  /*3b510*/  F2FP.BF16.PACK_AB R55, R55, R54 ;  /* 0x000000363737723e */ /* 0x000fe200000010ff */
[----:B------:R-:W-:-:S02]  /*3b520*/  FMUL.FTZ R72, R242, R72 ;  /* 0x00000048f2487220 */ /* 0x000fc40000410000 */
[C---:B------:R-:W-:Y:S02]  /*3b530*/  FADD.FTZ R60, -R243.reuse, R60 ;  /* 0x0000003cf33c7221 */ /* 0x040fe40000010100 */
        /* <DEDUP_REMOVED lines=8> */
[C---:B------:R-:W-:Y:S02]  /*3b5c0*/  FMUL.FTZ R36, R242.reuse, R36 ;  /* 0x00000024f2247220 */ /* 0x040fe40000410000 */
[C---:B------:R-:W-:Y:S02]  /*3b5d0*/  FADD.FTZ R66, -R243.reuse, R66 ;  /* 0x00000042f3427221 */ /* 0x040fe40000010100 */
[----:B------:R-:W-:Y:S02]  /*3b5e0*/  FADD.FTZ R162, -R243, R162 ;  /* 0x000000a2f3a27221 */ /* 0x000fe40000010100 */
[----:B------:R-:W-:Y:S01]  /*3b5f0*/  FFMA.FTZ R53, R53, R100, R188 ;  /* 0x0000006435357223 */ /* 0x000fe200000100bc */
[----:B------:R-:W-:Y:S01]  /*3b600*/  PRMT R100, RZ, 0x5410, R133 ;  /* 0x00005410ff647816 */ /* 0x000fe20000000085 */
[----:B------:R-:W-:-:S02]  /*3b610*/  FMUL.FTZ R58, R242, R58 ;  /* 0x0000003af23a7220 */ /* 0x000fc40000410000 */
[----:B------:R-:W-:Y:S01]  /*3b620*/  FFMA.FTZ R60, R60, R101, R176 ;  /* 0x000000653c3c7223 */ /* 0x000fe200000100b0 */
[----:B------:R-:W-:Y:S01]  /*3b630*/  PRMT R101, RZ, 0x5410, R137 ;  /* 0x00005410ff657816 */ /* 0x000fe20000000089 */
[----:B------:R-:W-:Y:S01]  /*3b640*/  FFMA.FTZ R244, R36, R244, R201 ;  /* 0x000000f424f47223 */ /* 0x000fe200000100c9 */
[----:B------:R-:W-:Y:S01]  /*3b650*/  PRMT R36, RZ, 0x5410, R123 ;  /* 0x00005410ff247816 */ /* 0x000fe2000000007b */
[----:B------:R-:W-:Y:S01]  /*3b660*/  FADD.FTZ R59, -R243, R59 ;  /* 0x0000003bf33b7221 */ /* 0x000fe20000010100 */
[----:B------:R-:W-:Y:S01]  /*3b670*/  F2FP.BF16.PACK_AB R54, R53, R52 ;  /* 0x000000343536723e */ /* 0x000fe200000010ff */
[C---:B------:R-:W-:Y:S02]  /*3b680*/  FMUL.FTZ R66, R242.reuse, R66 ;  /* 0x00000042f2427220 */ /* 0x040fe40000410000 */
[----:B------:R-:W-:Y:S02]  /*3b690*/  FMUL.FTZ R162, R242, R162 ;  /* 0x000000a2f2a27220 */ /* 0x000fe40000410000 */
[----:B------:R-:W-:-:S02]  /*3b6a0*/  FADD.FTZ R64, -R243, R64 ;  /* 0x00000040f3407221 */ /* 0x000fc40000010100 */
[C---:B------:R-:W-:Y:S02]  /*3b6b0*/  FADD.FTZ R163, -R243.reuse, R163 ;  /* 0x000000a3f3a37221 */ /* 0x040fe40000010100 */
[----:B------:R-:W-:Y:S01]  /*3b6c0*/  FFMA.FTZ R58, R58, R100, R183 ;  /* 0x000000643a3a7223 */ /* 0x000fe200000100b7 */
[----:B------:R-:W-:Y:S01]  /*3b6d0*/  PRMT R100, RZ, 0x7610, R133 ;  /* 0x00007610ff647816 */ /* 0x000fe20000000085 */
[C---:B------:R-:W-:Y:S02]  /*3b6e0*/  FADD.FTZ R32, -R243.reuse, R32 ;  /* 0x00000020f3207221 */ /* 0x040fe40000010100 */
[----:B------:R-:W-:Y:S02]  /*3b6f0*/  FMUL.FTZ R59, R242, R59 ;  /* 0x0000003bf23b7220 */ /* 0x000fe40000410000 */
[----:B------:R-:W-:Y:S01]  /*3b700*/  FFMA.FTZ R66, R66, R101, R174 ;  /* 0x0000006542427223 */ /* 0x000fe200000100ae */
[----:B------:R-:W-:Y:S01]  /*3b710*/  PRMT R101, RZ, 0x5410, R136 ;  /* 0x00005410ff657816 */ /* 0x000fe20000000088 */
[----:B------:R-:W-:Y:S01]  /*3b720*/  FFMA.FTZ R162, R162, R36, R219 ;  /* 0x00000024a2a27223 */ /* 0x000fe200000100db */
[----:B------:R-:W-:Y:S01]  /*3b730*/  PRMT R36, RZ, 0x7610, R123 ;  /* 0x00007610ff247816 */ /* 0x000fe2000000007b */
[----:B------:R-:W-:-:S02]  /*3b740*/  FADD.FTZ R56, -R243, R56 ;  /* 0x00000038f3387221 */ /* 0x000fc40000010100 */
[C---:B------:R-:W-:Y:S02]  /*3b750*/  FMUL.FTZ R64, R242.reuse, R64 ;  /* 0x00000040f2407220 */ /* 0x040fe40000410000 */
[C---:B------:R-:W-:Y:S02]  /*3b760*/  FMUL.FTZ R163, R242.reuse, R163 ;  /* 0x000000a3f2a37220 */ /* 0x040fe40000410000 */
[----:B------:R-:W-:Y:S02]  /*3b770*/  FMUL.FTZ R32, R242, R32 ;  /* 0x00000020f2207220 */ /* 0x000fe40000410000 */
[C---:B------:R-:W-:Y:S02]  /*3b780*/  FADD.FTZ R47, -R243.reuse, R47 ;  /* 0x0000002ff32f7221 */ /* 0x040fe40000010100 */
[----:B------:R-:W-:Y:S02]  /*3b790*/  FADD.FTZ R160, -R243, R160 ;  /* 0x000000a0f3a07221 */ /* 0x000fe40000010100 */
[----:B------:R-:W-:Y:S01]  /*3b7a0*/  FFMA.FTZ R59, R59, R100, R186 ;  /* 0x000000643b3b7223 */ /* 0x000fe200000100ba */
[----:B------:R-:W-:Y:S01]  /*3b7b0*/  PRMT R100, RZ, 0x5410, R132 ;  /* 0x00005410ff647816 */ /* 0x000fe20000000084 */
[----:B------:R-:W-:-:S02]  /*3b7c0*/  FADD.FTZ R33, -R243, R33 ;  /* 0x00000021f3217221 */ /* 0x000fc40000010100 */
[----:B------:R-:W-:Y:S01]  /*3b7d0*/  FMUL.FTZ R56, R242, R56 ;  /* 0x00000038f2387220 */ /* 0x000fe20000410000 */
[----:B------:R-:W-:Y:S01]  /*3b7e0*/  F2FP.BF16.PACK_AB R53, R59, R58 ;  /* 0x0000003a3b35723e */ /* 0x000fe200000010ff */
[----:B------:R-:W-:Y:S01]  /*3b7f0*/  FFMA.FTZ R64, R64, R101, R172 ;  /* 0x0000006540407223 */ /* 0x000fe200000100ac */
[----:B------:R-:W-:Y:S01]  /*3b800*/  PRMT R101, RZ, 0x7610, R131 ;  /* 0x00007610ff657816 */ /* 0x000fe20000000083 */
[----:B------:R-:W-:Y:S01]  /*3b810*/  FFMA.FTZ R163, R163, R36, R221 ;  /* 0x00000024a3a37223 */ /* 0x000fe200000100dd */
[----:B------:R-:W-:Y:S01]  /*3b820*/  PRMT R36, RZ, 0x5410, R122 ;  /* 0x00005410ff247816 */ /* 0x000fe2000000007a */
[C---:B------:R-:W-:Y:S02]  /*3b830*/  FADD.FTZ R35, -R243.reuse, R35 ;  /* 0x00000023f3237221 */ /* 0x040fe40000010100 */
[----:B------:R-:W-:Y:S01]  /*3b840*/  FFMA.FTZ R252, R32, R252, R205 ;  /* 0x000000fc20fc7223 */ /* 0x000fe200000100cd */
[----:B------:R-:W-:Y:S01]  /*3b850*/  PRMT R32, RZ, 0x7610, R120 ;  /* 0x00007610ff207816 */ /* 0x000fe20000000078 */
[----:B------:R-:W-:-:S02]  /*3b860*/  FADD.FTZ R57, -R243, R57 ;  /* 0x00000039f3397221 */ /* 0x000fc40000010100 */
[C---:B------:R-:W-:Y:S02]  /*3b870*/  FADD.FTZ R50, -R243.reuse, R50 ;  /* 0x00000032f3327221 */ /* 0x040fe40000010100 */
[C---:B------:R-:W-:Y:S02]  /*3b880*/  FMUL.FTZ R47, R242.reuse, R47 ;  /* 0x0000002ff22f7220 */ /* 0x040fe40000410000 */
[C---:B------:R-:W-:Y:S02]  /*3b890*/  FMUL.FTZ R160, R242.reuse, R160 ;  /* 0x000000a0f2a07220 */ /* 0x040fe40000410000 */
[C---:B------:R-:W-:Y:S02]  /*3b8a0*/  FADD.FTZ R51, -R243.reuse, R51 ;  /* 0x00000033f3337221 */ /* 0x040fe40000010100 */
[----:B------:R-:W-:Y:S02]  /*3b8b0*/  FADD.FTZ R34, -R243, R34 ;  /* 0x00000022f3227221 */ /* 0x000fe40000010100 */
[----:B------:R-:W-:-:S02]  /*3b8c0*/  FMUL.FTZ R33, R242, R33 ;  /* 0x00000021f2217220 */ /* 0x000fc40000410000 */
[C---:B------:R-:W-:Y:S02]  /*3b8d0*/  FADD.FTZ R48, -R243.reuse, R48 ;  /* 0x00000030f3307221 */ /* 0x040fe40000010100 */
[C---:B------:R-:W-:Y:S02]  /*3b8e0*/  FADD.FTZ R37, -R243.reuse, R37 ;  /* 0x00000025f3257221 */ /* 0x040fe40000010100 */
[C---:B------:R-:W-:Y:S02]  /*3b8f0*/  FADD.FTZ R38, -R243.reuse, R38 ;  /* 0x00000026f3267221 */ /* 0x040fe40000010100 */
[C---:B------:R-:W-:Y:S02]  /*3b900*/  FADD.FTZ R39, -R243.reuse, R39 ;  /* 0x00000027f3277221 */ /* 0x040fe40000010100 */
[C---:B------:R-:W-:Y:S02]  /*3b910*/  FADD.FTZ R161, -R243.reuse, R161 ;  /* 0x000000a1f3a17221 */ /* 0x040fe40000010100 */
[----:B------:R-:W-:Y:S01]  /*3b920*/  FFMA.FTZ R56, R56, R100, R181 ;  /* 0x0000006438387223 */ /* 0x000fe200000100b5 */
[----:B------:R-:W-:Y:S01]  /*3b930*/  PRMT R100, RZ, 0x7610, R132 ;  /* 0x00007610ff647816 */ /* 0x000fe20000000084 */
[----:B------:R-:W-:-:S02]  /*3b940*/  FADD.FTZ R40, -R243, R40 ;  /* 0x00000028f3287221 */ /* 0x000fc40000010100 */
[C---:B------:R-:W-:Y:S02]  /*3b950*/  FADD.FTZ R41, -R243.reuse, R41 ;  /* 0x00000029f3297221 */ /* 0x040fe40000010100 */
[C---:B------:R-:W-:Y:S02]  /*3b960*/  FADD.FTZ R42, -R243.reuse, R42 ;  /* 0x0000002af32a7221 */ /* 0x040fe40000010100 */
[C---:B------:R-:W-:Y:S02]  /*3b970*/  FADD.FTZ R43, -R243.reuse, R43 ;  /* 0x0000002bf32b7221 */ /* 0x040fe40000010100 */
[----:B------:R-:W-:Y:S02]  /*3b980*/  FMUL.FTZ R35, R242, R35 ;  /* 0x00000023f2237220 */ /* 0x000fe40000410000 */
[C---:B------:R-:W-:Y:S02]  /*3b990*/  FADD.FTZ R49, -R243.reuse, R49 ;  /* 0x00000031f3317221 */ /* 0x040fe40000010100 */
[----:B------:R-:W-:-:S02]  /*3b9a0*/  FADD.FTZ R44, -R243, R44 ;  /* 0x0000002cf32c7221 */ /* 0x000fc40000010100 */
[C---:B------:R-:W-:Y:S02]  /*3b9b0*/  FADD.FTZ R45, -R243.reuse, R45 ;  /* 0x0000002df32d7221 */ /* 0x040fe40000010100 */
[----:B------:R-:W-:Y:S01]  /*3b9c0*/  FADD.FTZ R46, -R243, R46 ;  /* 0x0000002ef32e7221 */ /* 0x000fe20000010100 */
[----:B------:R-:W-:Y:S01]  /*3b9d0*/  PRMT R243, RZ, 0x7610, R127 ;  /* 0x00007610fff37816 */ /* 0x000fe2000000007f */
[C---:B------:R-:W-:Y:S02]  /*3b9e0*/  FMUL.FTZ R57, R242.reuse, R57 ;  /* 0x00000039f2397220 */ /* 0x040fe40000410000 */
[----:B------:R-:W-:Y:S02]  /*3b9f0*/  FMUL.FTZ R50, R242, R50 ;  /* 0x00000032f2327220 */ /* 0x000fe40000410000 */
[----:B------:R-:W-:Y:S01]  /*3ba00*/  FFMA.FTZ R101, R47, R101, R198 ;  /* 0x000000652f657223 */ /* 0x000fe200000100c6 */
[----:B------:R-:W-:Y:S01]  /*3ba10*/  F2FP.BF16.PACK_AB R47, R71, R70 ;  /* 0x00000046472f723e */ /* 0x000fe200000010ff */
[----:B------:R-:W-:Y:S01]  /*3ba20*/  FFMA.FTZ R160, R160, R36, R217 ;  /* 0x00000024a0a07223 */ /* 0x000fe200000100d9 */
[----:B------:R-:W-:Y:S01]  /*3ba30*/  PRMT R36, RZ, 0x7610, R122 ;  /* 0x00007610ff247816 */ /* 0x000fe2000000007a */
[----:B------:R-:W-:-:S02]  /*3ba40*/  FMUL.FTZ R51, R242, R51 ;  /* 0x00000033f2337220 */ /* 0x000fc40000410000 */
[C---:B------:R-:W-:Y:S02]  /*3ba50*/  FMUL.FTZ R34, R242.reuse, R34 ;  /* 0x00000022f2227220 */ /* 0x040fe40000410000 */
[----:B------:R-:W-:Y:S01]  /*3ba60*/  FFMA.FTZ R33, R33, R32, R210 ;  /* 0x0000002021217223 */ /* 0x000fe200000100d2 */
[----:B------:R-:W-:Y:S01]  /*3ba70*/  F2FP.BF16.PACK_AB R32, R97, R96 ;  /* 0x000000606120723e */ /* 0x000fe200000010ff */
[C---:B------:R-:W-:Y:S02]  /*3ba80*/  FMUL.FTZ R48, R242.reuse, R48 ;  /* 0x00000030f2307220 */ /* 0x040fe40000410000 */
[C---:B------:R-:W-:Y:S02]  /*3ba90*/  FMUL.FTZ R37, R242.reuse, R37 ;  /* 0x00000025f2257220 */ /* 0x040fe40000410000 */
[C---:B------:R-:W-:Y:S02]  /*3baa0*/  FMUL.FTZ R38, R242.reuse, R38 ;  /* 0x00000026f2267220 */ /* 0x040fe40000410000 */
[----:B------:R-:W-:-:S02]  /*3bab0*/  FMUL.FTZ R39, R242, R39 ;  /* 0x00000027f2277220 */ /* 0x000fc40000410000 */
[C---:B------:R-:W-:Y:S02]  /*3bac0*/  FMUL.FTZ R161, R242.reuse, R161 ;  /* 0x000000a1f2a17220 */ /* 0x040fe40000410000 */
[----:B------:R-:W-:Y:S02]  /*3bad0*/  IMAD.MOV.U32 R70, RZ, RZ, 0x10 ;  /* 0x00000010ff467424 */ /* 0x000fe400078e00ff */
[C---:B------:R-:W-:Y:S02]  /*3bae0*/  FMUL.FTZ R40, R242.reuse, R40 ;  /* 0x00000028f2287220 */ /* 0x040fe40000410000 */
[C---:B------:R-:W-:Y:S02]  /*3baf0*/  FMUL.FTZ R41, R242.reuse, R41 ;  /* 0x00000029f2297220 */ /* 0x040fe40000410000 */
[C---:B------:R-:W-:Y:S02]  /*3bb00*/  FMUL.FTZ R42, R242.reuse, R42 ;  /* 0x0000002af22a7220 */ /* 0x040fe40000410000 */
[----:B------:R-:W-:-:S02]  /*3bb10*/  FMUL.FTZ R43, R242, R43 ;  /* 0x0000002bf22b7220 */ /* 0x000fc40000410000 */
[----:B------:R-:W-:Y:S01]  /*3bb20*/  FFMA.FTZ R251, R35, R251, R218 ;  /* 0x000000fb23fb7223 */ /* 0x000fe200000100da */
[----:B------:R-:W-:Y:S01]  /*3bb30*/  F2FP.BF16.PACK_AB R35, R95, R94 ;  /* 0x0000005e5f23723e */ /* 0x000fe200000010ff */
[----:B------:R-:W-:Y:S01]  /*3bb40*/  FFMA.FTZ R100, R57, R100, R184 ;  /* 0x0000006439647223 */ /* 0x000fe200000100b8 */
[----:B------:R-:W-:Y:S01]  /*3bb50*/  PRMT R57, RZ, 0x5410, R131 ;  /* 0x00005410ff397816 */ /* 0x000fe20000000083 */
[----:B------:R-:W-:Y:S01]  /*3bb60*/  FFMA.FTZ R104, R50, R104, R191 ;  /* 0x0000006832687223 */ /* 0x000fe200000100bf */
[----:B------:R-:W-:Y:S01]  /*3bb70*/  F2FP.BF16.PACK_AB R50, R61, R60 ;  /* 0x0000003c3d32723e */ /* 0x000fe200000010ff */
[----:B------:R-:W-:Y:S01]  /*3bb80*/  FMUL.FTZ R49, R242, R49 ;  /* 0x00000031f2317220 */ /* 0x000fe20000410000 */
[----:B------:R-:W-:Y:S01]  /*3bb90*/  F2FP.BF16.PACK_AB R52, R100, R56 ;  /* 0x000000386434723e */ /* 0x000fe200000010ff */
[C---:B------:R-:W-:Y:S02]  /*3bba0*/  FMUL.FTZ R44, R242.reuse, R44 ;  /* 0x0000002cf22c7220 */ /* 0x040fe40000410000 */
[----:B------:R-:W-:-:S02]  /*3bbb0*/  FMUL.FTZ R45, R242, R45 ;  /* 0x0000002df22d7220 */ /* 0x000fc40000410000 */
[----:B------:R-:W-:Y:S01]  /*3bbc0*/  FMUL.FTZ R46, R242, R46 ;  /* 0x0000002ef22e7220 */ /* 0x000fe20000410000 */
[----:B------:R-:W-:Y:S01]  /*3bbd0*/  PRMT R242, RZ, 0x7610, R128 ;  /* 0x00007610fff27816 */ /* 0x000fe20000000080 */
[----:B------:R-:W-:Y:S01]  /*3bbe0*/  FFMA.FTZ R105, R51, R105, R194 ;  /* 0x0000006933697223 */ /* 0x000fe200000100c2 */
[----:B------:R-:W-:Y:S01]  /*3bbf0*/  F2FP.BF16.PACK_AB R51, R63, R62 ;  /* 0x0000003e3f33723e */ /* 0x000fe200000010ff */
[----:B------:R-:W-:Y:S01]  /*3bc00*/  FFMA.FTZ R250, R34, R250, R209 ;  /* 0x000000fa22fa7223 */ /* 0x000fe200000100d1 */
[----:B------:R-:W-:Y:S01]  /*3bc10*/  F2FP.BF16.PACK_AB R34, R93, R92 ;  /* 0x0000005c5d22723e */ /* 0x000fe200000010ff */
[----:B------:R-:W-:Y:S01]  /*3bc20*/  IMAD.MOV.U32 R95, RZ, RZ, R33 ;  /* 0x000000ffff5f7224 */ /* 0x000fe200078e0021 */
        /* <DEDUP_REMOVED lines=11> */
[----:B------:R-:W-:-:S04]  /*3bce0*/  IMAD.WIDE.U32 R60, R232, R70, c[0x0][0x208] ;  /* 0x00008200e83c7625 */ /* 0x000fc800078e0046 */
        /* <DEDUP_REMOVED lines=9> */
[----:B------:R0:W-:Y:S03]  /*3bd80*/  STG.E.128 [R60.64], R32 ;  /* 0x000000203c007986 */ /* 0x0001e6000c101d06 */
[----:B------:R-:W-:Y:S01]  /*3bd90*/  IMAD.WIDE.U32 R64, R235, R70, c[0x0][0x208] ;  /* 0x00008200eb407625 */ /* 0x000fe200078e0046 */
[----:B------:R-:W-:Y:S03]  /*3bda0*/  STG.E.128 [R62.64], R36 ;  /* 0x000000243e007986 */ /* 0x000fe6000c101d06 */
        /* <DEDUP_REMOVED lines=9> */
[----:B------:R1:W-:Y:S01]  /*3be40*/  STG.E.128 [R64.64], R40 ;  /* 0x0000002840007986 */ /* 0x0003e2000c101d06 */
[----:B------:R-:W-:-:S02]  /*3be50*/  F2FP.BF16.PACK_AB R59, R101, R57 ;  /* 0x00000039653b723e */ /* 0x000fc400000010ff */
[----:B------:R-:W-:Y:S01]  /*3be60*/  IMAD.WIDE.U32 R68, R240, R70, c[0x0][0x208] ;  /* 0x00008200f0447625 */ /* 0x000fe200078e0046 */
[----:B------:R-:W-:Y:S01]  /*3be70*/  F2FP.BF16.PACK_AB R58, R103, R102 ;  /* 0x00000066673a723e */ /* 0x000fe200000010ff */
[----:B------:R2:W-:Y:S01]  /*3be80*/  STG.E.128 [R66.64], R44 ;  /* 0x0000002c42007986 */ /* 0x0005e2000c101d06 */
        /* <DEDUP_REMOVED lines=12> */
[----:B-1----:R-:W-:Y:S01]  /*3bf50*/  LEA R40, P0, R231, c[0x0][0x208], 0x4 ;  /* 0x00008200e7287a11 */ /* 0x002fe200078020ff */
[----:B------:R-:W-:Y:S01]  /*3bf60*/  IMAD R179, R241, c[0x0][0x160], R179 ;  /* 0x00005800f1b37a24 */ /* 0x000fe200078e02b3 */
[----:B------:R-:W-:Y:S01]  /*3bf70*/  F2FP.BF16.PACK_AB R39, R163, R162 ;  /* 0x000000a2a327723e */ /* 0x000fe200000010ff */
[----:B------:R2:W-:Y:S01]  /*3bf80*/  STG.E.128 [R70.64], R32 ;  /* 0x0000002046007986 */ /* 0x0005e2000c101d06 */
[----:B------:R-:W-:-:S02]  /*3bf90*/  F2FP.BF16.PACK_AB R38, R161, R160 ;  /* 0x000000a0a126723e */ /* 0x000fc400000010ff */
[----:B------:R-:W-:Y:S02]  /*3bfa0*/  F2FP.BF16.PACK_AB R37, R251, R250 ;  /* 0x000000fafb25723e */ /* 0x000fe400000010ff */
[----:B------:R-:W-:Y:S02]  /*3bfb0*/  LEA.HI.X R41, R231, c[0x0][0x20c], RZ, 0x4, P0 ;  /* 0x00008300e7297a11 */ /* 0x000fe400000f24ff */
[----:B------:R-:W-:Y:S02]  /*3bfc0*/  F2FP.BF16.PACK_AB R36, R95, R252 ;  /* 0x000000fc5f24723e */ /* 0x000fe400000010ff */
[----:B------:R-:W-:-:S03]  /*3bfd0*/  ISETP.GE.AND P0, PT, R179, c[0x0][0x164], PT ;  /* 0x00005900b3007a0c */ /* 0x000fc60003f06270 */
[----:B------:R2:W-:Y:S10]  /*3bfe0*/  STG.E.128 [R40.64], R36 ;  /* 0x0000002428007986 */ /* 0x0005f4000c101d06 */
[----:B--2---:R-:W-:Y:S01]  /*3bff0*/  @P0 CALL.REL.NOINC `(.L_x_26307) ;  /* 0x0000001000000944 */ /* 0x004fe20003c00000 */
[----:B------:R-:W-:Y:S05]  /*3c000*/  BRA `(.L_x_26308) ;  /* 0xfffc4db000007947 */ /* 0x000fea000383ffff */
.L_x_26307:
[----:B------:R-:W-:Y:S05]  /*3c010*/  BSYNC B0 ;  /* 0x0000000000007941 */ /* 0x000fea0003800000 */
.L_x_25014:
[----:B------:R-:W-:Y:S05]  /*3c020*/  EXIT ;  /* 0x000000000000794d */ /* 0x000fea0003800000 */
.L_x_26305:
[----:B------:R-:W-:Y:S01]  /*3c030*/  IMAD.MOV.U32 R245, RZ, RZ, 0x1 ;  /* 0x00000001fff57424 */ /* 0x000fe200078e00ff */
[----:B------:R-:W-:Y:S01]  /*3c040*/  MOV R242, 0x3c080 ;  /* 0x0003c08000f27802 */ /* 0x000fe20000000f00 */
[----:B------:R-:W-:-:S02]  /*3c050*/  IMAD.MOV.U32 R244, RZ, RZ, 0x1f ;  /* 0x0000001ffff47424 */ /* 0x000fc400078e00ff */
[----:B------:R-:W-:Y:S02]  /*3c060*/  IMAD.MOV.U32 R241, RZ, RZ, -0x1 ;  /* 0xfffffffffff17424 */ /* 0x000fe400078e00ff */
[----:B------:R-:W-:Y:S05]  /*3c070*/  CALL.REL.NOINC `($__internal_31_$__cuda_sm70_shflsync_bfly_p) ;  /* 0x00000d8000007944 */ /* 0x000fea0003c00000 */
[----:B01----:R-:W-:Y:S05]  /*3c080*/  BRA `(.L_x_26309) ;  /* 0xffffdb1000007947 */ /* 0x003fea000383ffff */
.L_x_26306:
[----:B------:R-:W-:Y:S01]  /*3c090*/  IMAD.MOV.U32 R245, RZ, RZ, 0x2 ;  /* 0x00000002fff57424 */ /* 0x000fe200078e00ff */
[----:B------:R-:W-:Y:S01]  /*3c0a0*/  MOV R241, 0xffffffff ;  /* 0xffffffff00f17802 */ /* 0x000fe20000000f00 */
[----:B------:R-:W-:Y:S01]  /*3c0b0*/  IMAD.MOV.U32 R244, RZ, RZ, 0x1f ;  /* 0x0000001ffff47424 */ /* 0x000fe200078e00ff */
[----:B------:R-:W-:Y:S02]  /*3c0c0*/  MOV R242, 0x3c0e0 ;  /* 0x0003c0e000f27802 */ /* 0x000fe40000000f00 */
[----:B------:R-:W-:Y:S05]  /*3c0d0*/  CALL.REL.NOINC `($__internal_31_$__cuda_sm70_shflsync_bfly_p) ;  /* 0x00000d2000007944 */ /* 0x000fea0003c00000 */
[----:B01----:R-:W-:Y:S01]  /*3c0e0*/  FADD.FTZ R246, R246, R241 ;  /* 0x000000f1f6f67221 */ /* 0x003fe20000010000 */
[----:B------:R-:W-:Y:S01]  /*3c0f0*/  MOV R242, 0x3c140 ;  /* 0x0003c14000f27802 */ /* 0x000fe20000000f00 */
[----:B------:R-:W-:Y:S02]  /*3c100*/  IMAD.MOV.U32 R245, RZ, RZ, 0x4 ;  /* 0x00000004fff57424 */ /* 0x000fe400078e00ff */
[----:B------:R-:W-:Y:S02]  /*3c110*/  IMAD.MOV.U32 R244, RZ, RZ, 0x1f ;  /* 0x0000001ffff47424 */ /* 0x000fe400078e00ff */
[----:B------:R-:W-:Y:S02]  /*3c120*/  IMAD.MOV.U32 R241, RZ, RZ, -0x1 ;  /* 0xfffffffffff17424 */ /* 0x000fe400078e00ff */
[----:B------:R-:W-:Y:S05]  /*3c130*/  CALL.REL.NOINC `($__internal_31_$__cuda_sm70_shflsync_bfly_p) ;  /* 0x00000cc000007944 */ /* 0x000fea0003c00000 */
[----:B01----:R-:W-:Y:S01]  /*3c140*/  FADD.FTZ R246, R246, R241 ;  /* 0x000000f1f6f67221 */ /* 0x003fe20000010000 */
[----:B------:R-:W-:Y:S01]  /*3c150*/  MOV R242, 0x3c1a0 ;  /* 0x0003c1a000f27802 */ /* 0x000fe20000000f00 */
[----:B------:R-:W-:-:S02]  /*3c160*/  IMAD.MOV.U32 R245, RZ, RZ, 0x8 ;  /* 0x00000008fff57424 */ /* 0x000fc400078e00ff */
[----:B------:R-:W-:Y:S02]  /*3c170*/  IMAD.MOV.U32 R244, RZ, RZ, 0x1f ;  /* 0x0000001ffff47424 */ /* 0x000fe400078e00ff */
[----:B------:R-:W-:Y:S02]  /*3c180*/  IMAD.MOV.U32 R241, RZ, RZ, -0x1 ;  /* 0xfffffffffff17424 */ /* 0x000fe400078e00ff */
[----:B------:R-:W-:Y:S05]  /*3c190*/  CALL.REL.NOINC `($__internal_31_$__cuda_sm70_shflsync_bfly_p) ;  /* 0x00000c6000007944 */ /* 0x000fea0003c00000 */
[----:B01----:R-:W-:Y:S01]  /*3c1a0*/  FADD.FTZ R246, R246, R241 ;  /* 0x000000f1f6f67221 */ /* 0x003fe20000010000 */
[----:B------:R-:W-:Y:S01]  /*3c1b0*/  MOV R241, 0xffffffff ;  /* 0xffffffff00f17802 */ /* 0x000fe20000000f00 */
[----:B------:R-:W-:Y:S01]  /*3c1c0*/  IMAD.MOV.U32 R245, RZ, RZ, 0x10 ;  /* 0x00000010fff57424 */ /* 0x000fe200078e00ff */
[----:B------:R-:W-:Y:S01]  /*3c1d0*/  MOV R242, 0x3c200 ;  /* 0x0003c20000f27802 */ /* 0x000fe20000000f00 */
[----:B------:R-:W-:Y:S02]  /*3c1e0*/  IMAD.MOV.U32 R244, RZ, RZ, 0x1f ;  /* 0x0000001ffff47424 */ /* 0x000fe400078e00ff */
[----:B------:R-:W-:Y:S05]  /*3c1f0*/  CALL.REL.NOINC `($__internal_31_$__cuda_sm70_shflsync_bfly_p) ;  /* 0x00000c0000007944 */ /* 0x000fea0003c00000 */
[----:B-1----:R-:W-:Y:S02]  /*3c200*/  FADD.FTZ R241, R246, R241 ;  /* 0x000000f1f6f17221 */ /* 0x002fe40000010000 */
[----:B0-----:R-:W-:Y:S02]  /*3c210*/  IMAD.MOV.U32 R245, RZ, RZ, 0x1 ;  /* 0x00000001fff57424 */ /* 0x001fe400078e00ff */
[----:B------:R-:W-:-:S02]  /*3c220*/  FMUL.FTZ R247, R241, c[0x0][0x1e0] ;  /* 0x00007800f1f77a20 */ /* 0x000fc40000410000 */
        /* <DEDUP_REMOVED lines=172> */
[----:B------:R-:W-:Y:S01]  /*3ccf0*/  IMAD.MOV.U32 R245, RZ, RZ, 0x4 ;  /* 0x00000004fff57424 */ /* 0x000fe200078e00ff */
[----:B------:R-:W-:Y:S01]  /*3cd00*/  MOV R242, 0x3cd30 ;  /* 0x0003cd3000f27802 */ /* 0x000fe20000000f00 */
[----:B------:R-:W-:-:S02]  /*3cd10*/  IMAD.MOV.U32 R244, RZ, RZ, 0x1f ;  /* 0x0000001ffff47424 */ /* 0x000fc400078e00ff */
        /* <DEDUP_REMOVED lines=13> */
[----:B01----:R-:W-:Y:S05]  /*3cdf0*/  BRA `(.L_x_26310) ;  /* 0xffffd8e000007947 */ /* 0x003fea000383ffff */
        .weak           $__internal_31_$__cuda_sm70_shflsync_bfly_p
        .type           $__internal_31_$__cuda_sm70_shflsync_bfly_p,@function
        .size           $__internal_31_$__cuda_sm70_shflsync_bfly_p,(.L_x_65411 - $__internal_31_$__cuda_sm70_shflsync_bfly_p)
$__internal_31_$__cuda_sm70_shflsync_bfly_p:
[----:B------:R-:W-:Y:S01]  /*3ce00*/  IMAD.MOV.U32 R243, RZ, RZ, 0x0 ;  /* 0x00000000fff37424 */ /* 0x000fe200078e00ff */
[----:B------:R-:W-:Y:S04]  /*3ce10*/  WARPSYNC R241 ;  /* 0x000000f100007348 */ /* 0x000fe80003800000 */
[----:B------:R0:W1:Y:S01]  /*3ce20*/  SHFL.BFLY PT, R241, R246, R245, R244 ;  /* 0x0c0000f5f6f17389 */ /* 0x00006200000e00f4 */
[----:B------:R-:W-:Y:S05]  /*3ce30*/  RET.REL.NODEC R242 `(_ZN10layer_norm31ln_parallel_residual_fwd_kernelINS_13Kernel_traitsI13__nv_bfloat16S2_fS2_fjLj2560ELj1ELj4ELj1ELj16ENS_18Kernel_traits_baseILj2560ES2_S2_fS2_fjLj128EEEEELb1ELb1ELb1EEEvNS_9FwdParamsE) ;  /* 0xfffc31c0f2007950 */ /* 0x000fea0003c3ffff */
.L_x_26311:
        /* <DEDUP_REMOVED lines=12> */
.L_x_65411:


//--------------------- .text._ZN10layer_norm31ln_parallel_residual_fwd_kernelINS_13Kernel_traitsIf13__nv_bfloat16fS2_fjLj2560ELj1ELj4ELj1ELj16ENS_18Kernel_traits_baseILj2560EfS2_fS2_fjLj128EEEEELb0ELb0ELb0EEEvNS_9FwdParamsE --------------------------
	.section	.text._ZN10layer_norm31ln_parallel_residual_fwd_kernelINS_13Kernel_traitsIf13__nv_bfloat16fS2_fjLj2560ELj1ELj4ELj1ELj16ENS_18Kernel_traits_baseILj2560EfS2_fS2_fjLj128EEEEELb0ELb0ELb0EEEvNS_9FwdParamsE,"ax",@progbits
	.sectioninfo	@"SHI_REGISTERS=168"
	.align	128
        .global         _ZN10layer_norm31ln_parallel_residual_fwd_kernelINS_13Kernel_traitsIf13__nv_bfloat16fS2_fjLj2560ELj1ELj4ELj1ELj16ENS_18Kernel_traits_baseILj2560EfS2_fS2_fjLj128EEEEELb0ELb0ELb0EEEvNS_9FwdParamsE
        .type           _ZN10layer_norm31ln_parallel_residual_fwd_kernelINS_13Kernel_traitsIf13__nv_bfloat16fS2_fjLj2560ELj1ELj4ELj1ELj16ENS_18Kernel_traits_baseILj2560EfS2_fS2_fjLj128EEEEELb0ELb0ELb0EEEvNS_9FwdParamsE,@function
        .size           _ZN10layer_norm31ln_parallel_residual_fwd_kernelINS_13Kernel_traitsIf13__nv_bfloat16fS2_fjLj2560ELj1ELj4ELj1ELj16ENS_18Kernel_traits_baseILj2560EfS2_fS2_fjLj128EEEEELb0ELb0ELb0EEEvNS_9FwdParamsE,(.L_x_65412 - _ZN10layer_norm31ln_parallel_residual_fwd_kernelINS_13Kernel_traitsIf13__nv_bfloat16fS2_fjLj2560ELj1ELj4ELj1ELj16ENS_18Kernel_traits_baseILj2560EfS2_fS2_fjLj128EEEEELb0ELb0ELb0EEEvNS_9FwdParamsE)
        .other          _ZN10layer_norm31ln_parallel_residual_fwd_kernelINS_13Kernel_traitsIf13__nv_bfloat16fS2_fjLj2560ELj1ELj4ELj1ELj16ENS_18Kernel_traits_baseILj2560EfS2_fS2_fjLj128EEEEELb0ELb0ELb0EEEvNS_9FwdParamsE,@"STO_CUDA_ENTRY STV_DEFAULT"
_ZN10layer_norm31ln_parallel_residual_fwd_kernelINS_13Kernel_traitsIf13__nv_bfloat16fS2_fjLj2560ELj1ELj4ELj1ELj16ENS_18Kernel_traits_baseILj2560EfS2_fS2_fjLj128EEEEELb0ELb0ELb0EEEvNS_9FwdParamsE:
.text._ZN10layer_norm31ln_parallel_residual_fwd_kernelINS_13Kernel_traitsIf13__nv_bfloat16fS2_fjLj2560ELj1ELj4ELj1ELj16ENS_18Kernel_traits_baseILj2560EfS2_fS2_fjLj128EEEEELb0ELb0ELb0EEEvNS_9FwdParamsE:
[----:B------:R-:W-:Y:S02]  /*0000*/  MOV R1, c[0x0][0x28] ;  /* 0x00000a0000017a02 */ /* 0x000fe40000000f00 */
[----:B------:R-:W0:Y:S01]  /*0010*/  S2R R48, SR_TID.X ;  /* 0x0000000000307919 */ /* 0x000e220000002100 */
[----:B------:R-:W-:Y:S01]  /*0020*/  MOV R0, c[0x0][0x168] ;  /* 0x00005a0000007a02 */ /* 0x000fe20000000f00 */
        /* <DEDUP_REMOVED lines=22> */
[C---:B------:R-:W-:Y:S02]  /*0190*/  SHF.L.U32 R6, R3.reuse, 0x5, RZ ;  /* 0x0000000503067819 */ /* 0x040fe400000006ff */
        /* <DEDUP_REMOVED lines=13> */
[----:B------:R-:W-:Y:S01]  /*0270*/  HFMA2.MMA R2, -RZ, RZ, 0, 1.9073486328125e-06 ;  /* 0x00000020ff027435 */ /* 0x000fe200000001ff */
[----:B------:R-:W-:-:S04]  /*0280*/  IADD3 R6, P1, R6, c[0x0][0x1b8], RZ ;  /* 0x00006e0006067a10 */ /* 0x000fc80007f3e0ff */
[----:B------:R-:W-:-:S05]  /*0290*/  IADD3.X R7, R7, c[0x0][0x1bc], RZ, P1, !PT ;  /* 0x00006f0007077a10 */ /* 0x000fca0000ffe4ff */
[C---:B------:R-:W-:Y:S01]  /*02a0*/  IMAD.WIDE.U32 R4, R3.reuse, R2, c[0x0][0x1b0] ;  /* 0x00006c0003047625 */ /* 0x040fe200078e0002 */
[----:B-1----:R0:W4:Y:S04]  /*02b0*/  LDG.E.128 R8, [R6.64] ;  /* 0x0000000406087981 */ /* 0x002128000c1e1d00 */
[----:B--2---:R-:W-:Y:S04]  /*02c0*/  STL.64 [R1+0x160], R16 ;  /* 0x0001601001007387 */ /* 0x004fe80000100a00 */
[----:B------:R1:W-:Y:S04]  /*02d0*/  STL.64 [R1+0x168], R18 ;  /* 0x0001681201007387 */ /* 0x0003e80000100a00 */
[----:B---3--:R-:W-:Y:S04]  /*02e0*/  STL.64 [R1+0x170], R12 ;  /* 0x0001700c01007387 */ /* 0x008fe80000100a00 */
[----:B------:R2:W-:Y:S04]  /*02f0*/  STL.64 [R1+0x178], R14 ;  /* 0x0001780e01007387 */ /* 0x0005e80000100a00 */
[----:B-1----:R0:W3:Y:S04]  /*0300*/  LDG.E.128 R16, [R4.64] ;  /* 0x0000000404107981 */ /* 0x0020e8000c1e1d00 */
[----:B--2---:R0:W2:Y:S04]  /*0310*/  LDG.E.128 R12, [R4.64+0x10] ;  /* 0x00001004040c7981 */ /* 0x0040a8000c1e1d00 */
[----:B0-----:R-:W5:Y:S01]  /*0320*/  LDG.E.128 R4, [R6.64+0x10] ;  /* 0x0000100406047981 */ /* 0x001f62000c1e1d00 */
[----:B------:R-:W-:-:S03]  /*0330*/  LOP3.LUT R3, R3, 0x20, RZ, 0xfc, !PT ;  /* 0x0000002003037812 */ /* 0x000fc600078efcff */
[----:B-----5:R0:W-:Y:S04]  /*0340*/  STL.64 [R1+0x3e0], R4 ;  /* 0x0003e00401007387 */ /* 0x0201e80000100a00 */
[----:B------:R0:W-:Y:S04]  /*0350*/  STL.64 [R1+0x3e8], R6 ;  /* 0x0003e80601007387 */ /* 0x0001e80000100a00 */
[----:B----4-:R0:W-:Y:S04]  /*0360*/  STL.64 [R1+0x3f0], R8 ;  /* 0x0003f00801007387 */ /* 0x0101e80000100a00 */
[----:B------:R0:W-:Y:S04]  /*0370*/  STL.64 [R1+0x3f8], R10 ;  /* 0x0003f80a01007387 */ /* 0x0001e80000100a00 */
[----:B--2---:R0:W-:Y:S04]  /*0380*/  STL.64 [R1+0x400], R12 ;  /* 0x0004000c01007387 */ /* 0x0041e80000100a00 */
[----:B------:R0:W-:Y:S04]  /*0390*/  STL.64 [R1+0x408], R14 ;  /* 0x0004080e01007387 */ /* 0x0001e80000100a00 */
[----:B---3--:R0:W-:Y:S04]  /*03a0*/  STL.64 [R1+0x410], R16 ;  /* 0x0004101001007387 */ /* 0x0081e80000100a00 */
[----:B------:R0:W-:Y:S02]  /*03b0*/  STL.64 [R1+0x418], R18 ;  /* 0x0004181201007387 */ /* 0x0001e40000100a00 */
.L_x_26313:
[----:B------:R-:W-:Y:S05]  /*03c0*/  BSYNC B0 ;  /* 0x0000000000007941 */ /* 0x000fea0003800000 */
.L_x_26312:
        /* <DEDUP_REMOVED lines=15> */
[----:B------:R0:W2:Y:S04]  /*04c0*/  @P1 LDG.E.128 R8, [R4.64+0x10] ;  /* 0x0000100404081981 */ /* 0x0000a8000c1e1d00 */
[----:B------:R0:W3:Y:S01]  /*04d0*/  @P1 LDG.E.128 R12, [R4.64] ;  /* 0x00000004040c1981 */ /* 0x0000e2000c1e1d00 */
[----:B------:R-:W-:Y:S01]  /*04e0*/  SHF.L.U32 R7, R3, 0x5, RZ ;  /* 0x0000000503077819 */ /* 0x000fe200000006ff */
[----:B------:R-:W-:-:S03]  /*04f0*/  CS2R R18, SRZ ;  /* 0x0000000000127805 */ /* 0x000fc6000001ff00 */
[C---:B------:R-:W-:Y:S01]  /*0500*/  @P2 IADD3 R6, P3, R7.reuse, c[0x0][0x220], RZ ;  /* 0x0000880007062a10 */ /* 0x040fe20007f7e0ff */
[----:B------:R-:W-:Y:S01]  /*0510*/  CS2R R16, SRZ ;  /* 0x0000000000107805 */ /* 0x000fe2000001ff00 */
[----:B0-----:R-:W-:Y:S01]  /*0520*/  IADD3 R4, P1, R7, c[0x0][0x1b8], RZ ;  /* 0x00006e0007047a10 */ /* 0x001fe20007f3e0ff */
[----:B--2---:R-:W-:Y:S04]  /*0530*/  STL.64 [R1+0x150], R8 ;  /* 0x0001500801007387 */ /* 0x004fe80000100a00 */
[----:B------:R0:W-:Y:S04]  /*0540*/  STL.64 [R1+0x158], R10 ;  /* 0x0001580a01007387 */ /* 0x0001e80000100a00 */
[----:B---3--:R1:W-:Y:S04]  /*0550*/  STL.64 [R1+0x140], R12 ;  /* 0x0001400c01007387 */ /* 0x0083e80000100a00 */
[----:B------:R2:W-:Y:S01]  /*0560*/  STL.64 [R1+0x148], R14 ;  /* 0x0001480e01007387 */ /* 0x0005e20000100a00 */
[----:B0-----:R-:W-:-:S04]  /*0570*/  SHF.L.U64.HI R10, R3, 0x5, RZ ;  /* 0x00000005030a7819 */ /* 0x001fc800000102ff */
[----:B------:R-:W-:Y:S01]  /*0580*/  @P2 IADD3.X R7, R10, c[0x0][0x224], RZ, P3, !PT ;  /* 0x000089000a072a10 */ /* 0x000fe20001ffe4ff */
[----:B-1----:R-:W-:Y:S01]  /*0590*/  CS2R R12, SRZ ;  /* 0x00000000000c7805 */ /* 0x002fe2000001ff00 */
[----:B--2---:R-:W-:-:S03]  /*05a0*/  CS2R R14, SRZ ;  /* 0x00000000000e7805 */ /* 0x004fc6000001ff00 */
[----:B------:R-:W2:Y:S04]  /*05b0*/  @P2 LDG.E.128 R16, [R6.64] ;  /* 0x0000000406102981 */ /* 0x000ea8000c1e1d00 */
[----:B------:R-:W3:Y:S01]  /*05c0*/  @P2 LDG.E.128 R12, [R6.64+0x10] ;  /* 0x00001004060c2981 */ /* 0x000ee2000c1e1d00 */
[----:B------:R-:W-:Y:S02]  /*05d0*/  MOV R8, 0x20 ;  /* 0x0000002000087802 */ /* 0x000fe40000000f00 */
[----:B------:R-:W-:-:S03]  /*05e0*/  IADD3.X R5, R10, c[0x0][0x1bc], RZ, P1, !PT ;  /* 0x00006f000a057a10 */ /* 0x000fc60000ffe4ff */
[C---:B------:R-:W-:Y:S01]  /*05f0*/  IMAD.WIDE.U32 R8, R3.reuse, R8, c[0x0][0x1b0] ;  /* 0x00006c0003087625 */ /* 0x040fe200078e0008 */
[----:B--2---:R-:W-:Y:S04]  /*0600*/  STL.64 [R1+0x120], R16 ;  /* 0x0001201001007387 */ /* 0x004fe80000100a00 */
[----:B------:R0:W-:Y:S04]  /*0610*/  STL.64 [R1+0x128], R18 ;  /* 0x0001281201007387 */ /* 0x0001e80000100a00 */
[----:B---3--:R-:W-:Y:S04]  /*0620*/  STL.64 [R1+0x130], R12 ;  /* 0x0001300c01007387 */ /* 0x008fe80000100a00 */
[----:B------:R1:W-:Y:S04]  /*0630*/  STL.64 [R1+0x138], R14 ;  /* 0x0001380e01007387 */ /* 0x0003e80000100a00 */
[----:B0-----:R0:W2:Y:S04]  /*0640*/  LDG.E.128 R16, [R8.64] ;  /* 0x0000000408107981 */ /* 0x0010a8000c1e1d00 */
[----:B-1----:R0:W3:Y:S04]  /*0650*/  LDG.E.128 R12, [R8.64+0x10] ;  /* 0x00001004080c7981 */ /* 0x0020e8000c1e1d00 */
[----:B0-----:R0:W4:Y:S04]  /*0660*/  LDG.E.128 R8, [R4.64] ;  /* 0x0000000404087981 */ /* 0x001128000c1e1d00 */
[----:B0-----:R-:W5:Y:S01]  /*0670*/  LDG.E.128 R4, [R4.64+0x10] ;  /* 0x0000100404047981 */ /* 0x001f62000c1e1d00 */
[----:B------:R-:W-:-:S03]  /*0680*/  IADD3 R3, R3, 0x20, RZ ;  /* 0x0000002003037810 */ /* 0x000fc60007ffe0ff */
[----:B-----5:R0:W-:Y:S04]  /*0690*/  STL.64 [R1+0x3c0], R4 ;  /* 0x0003c00401007387 */ /* 0x0201e80000100a00 */
[----:B------:R0:W-:Y:S04]  /*06a0*/  STL.64 [R1+0x3c8], R6 ;  /* 0x0003c80601007387 */ /* 0x0001e80000100a00 */
[----:B----4-:R0:W-:Y:S04]  /*06b0*/  STL.64 [R1+0x3d0], R8 ;  /* 0x0003d00801007387 */ /* 0x0101e80000100a00 */
[----:B------:R0:W-:Y:S04]  /*06c0*/  STL.64 [R1+0x3d8], R10 ;  /* 0x0003d80a01007387 */ /* 0x0001e80000100a00 */
[----:B---3--:R0:W-:Y:S04]  /*06d0*/  STL.64 [R1+0x300], R12 ;  /* 0x0003000c01007387 */ /* 0x0081e80000100a00 */
[----:B------:R0:W-:Y:S04]  /*06e0*/  STL.64 [R1+0x308], R14 ;  /* 0x0003080e01007387 */ /* 0x0001e80000100a00 */
[----:B--2---:R0:W-:Y:S04]  /*06f0*/  STL.64 [R1+0x320], R16 ;  /* 0x0003201001007387 */ /* 0x0041e80000100a00 */
[----:B------:R0:W-:Y:S02]  /*0700*/  STL.64 [R1+0x328], R18 ;  /* 0x0003281201007387 */ /* 0x0001e40000100a00 */
.L_x_26315:
[----:B------:R-:W-:Y:S05]  /*0710*/  BSYNC B0 ;  /* 0x0000000000007941 */ /* 0x000fea0003800000 */
.L_x_26314:
        /* <DEDUP_REMOVED lines=32> */
[----:B------:R-:W-:Y:S01]  /*0920*/  HFMA2.MMA R8, -RZ, RZ, 0, 1.9073486328125e-06 ;  /* 0x00000020ff087435 */ /* 0x000fe200000001ff */
[----:B------:R-:W-:-:S09]  /*0930*/  IADD3.X R5, R10, c[0x0][0x1bc], RZ, P1, !PT ;  /* 0x00006f000a057a10 */ /* 0x000fd20000ffe4ff */
        /* <DEDUP_REMOVED lines=18> */
.L_x_26317:
[----:B------:R-:W-:Y:S05]  /*0a60*/  BSYNC B0 ;  /* 0x0000000000007941 */ /* 0x000fea0003800000 */
.L_x_26316:
        /* <DEDUP_REMOVED lines=52> */
.L_x_26319:
[----:B------:R-:W-:Y:S05]  /*0db0*/  BSYNC B0 ;  /* 0x0000000000007941 */ /* 0x000fea0003800000 */
.L_x_26318:
        /* <DEDUP_REMOVED lines=11> */
[----:B------:R-:W-:-:S11]  /*0e70*/  SHF.L.U32 R8, R3, 0x5, RZ ;  /* 0x0000000503087819 */ /* 0x000fd600000006ff */
[----:B------:R-:W-:-:S04]  /*0e80*/  @P1 LEA R6, P2, R3, c[0x0][0x218], 0x5 ;  /* 0x0000860003061a11 */ /* 0x000fc800078428ff */
[----:B------:R-:W-:Y:S02]  /*0e90*/  @P1 LEA.HI.X R7, R3, c[0x0][0x21c], RZ, 0x5, P2 ;  /* 0x0000870003071a11 */ /* 0x000fe400010f2cff */
[----:B------:R-:W-:-:S03]  /*0ea0*/  ISETP.NE.U32.AND P2, PT, RZ, c[0x0][0x220], PT ;  /* 0x00008800ff007a0c */ /* 0x000fc60003f45070 */
[----:B------:R-:W2:Y:S01]  /*0eb0*/  @P1 LDG.E.128 R16, [R6.64] ;  /* 0x0000000406101981 */ /* 0x000ea2000c1e1d00 */
[----:B------:R-:W-:-:S03]  /*0ec0*/  ISETP.NE.AND.EX P2, PT, RZ, c[0x0][0x224], PT, P2 ;  /* 0x00008900ff007a0c */ /* 0x000fc60003f45320 */
[----:B------:R-:W3:Y:S01]  /*0ed0*/  @P1 LDG.E.128 R12, [R6.64+0x10] ;  /* 0x00001004060c1981 */ /* 0x000ee2000c1e1d00 */
[----:B------:R-:W-:Y:S02]  /*0ee0*/  SHF.L.U64.HI R9, R3, 0x5, RZ ;  /* 0x0000000503097819 */ /* 0x000fe400000102ff */
[----:B------:R-:W-:-:S04]  /*0ef0*/  IADD3 R4, P1, R8, c[0x0][0x1b8], RZ ;  /* 0x00006e0008047a10 */ /* 0x000fc80007f3e0ff */
        /* <DEDUP_REMOVED lines=13> */
[----:B------:R-:W-:-:S10]  /*0fd0*/  HFMA2.MMA R10, -RZ, RZ, 0, 1.9073486328125e-06 ;  /* 0x00000020ff0a7435 */ /* 0x000fd400000001ff */
[C---:B------:R-:W-:Y:S02]  /*0fe0*/  IMAD.WIDE.U32 R6, R3.reuse, R10, c[0x0][0x1b0] ;  /* 0x00006c0003067625 */ /* 0x040fe400078e000a */
        /* <DEDUP_REMOVED lines=8> */
[----:B------:R-:W-:-:S03]  /*1070*/  IADD3 R3, R3, 0x20, RZ ;  /* 0x0000002003037810 */ /* 0x000fc60007ffe0ff */
        /* <DEDUP_REMOVED lines=8> */
.L_x_26321:
[----:B------:R-:W-:Y:S05]  /*1100*/  BSYNC B0 ;  /* 0x0000000000007941 */ /* 0x000fea0003800000 */
.L_x_26320:
        /* <DEDUP_REMOVED lines=13> */
[----:B------:R-:W-:-:S05]  /*11e0*/  @P1 LEA.HI.X R5, R3, c[0x0][0x21c], RZ, 0x5, P2 ;  /* 0x0000870003051a11 */ /* 0x000fca00010f2cff */
[----:B------:R0:W2:Y:S04]  /*11f0*/  @P1 LDG.E.128 R8, [R4.64+0x10] ;  /* 0x0000100404081981 */ /* 0x0000a8000c1e1d00 */
[----:B------:R0:W3:Y:S01]  /*1200*/  @P1 LDG.E.128 R12, [R4.64] ;  /* 0x00000004040c1981 */ /* 0x0000e2000c1e1d00 */
[----:B------:R-:W-:Y:S02]  /*1210*/  SHF.L.U64.HI R7, R3, 0x5, RZ ;  /* 0x0000000503077819 */ /* 0x000fe400000102ff */
[----:B0-----:R-:W-:-:S04]  /*1220*/  IADD3 R4, P1, R6, c[0x0][0x1b8], RZ ;  /* 0x00006e0006047a10 */ /* 0x001fc80007f3e0ff */
[----:B------:R-:W-:Y:S02]  /*1230*/  IADD3.X R5, R7, c[0x0][0x1bc], RZ, P1, !PT ;  /* 0x00006f0007057a10 */ /* 0x000fe40000ffe4ff */
[----:B------:R-:W-:-:S04]  /*1240*/  ISETP.NE.U32.AND P1, PT, RZ, c[0x0][0x220], PT ;  /* 0x00008800ff007a0c */ /* 0x000fc80003f25070 */
[----:B------:R-:W-:Y:S01]  /*1250*/  ISETP.NE.AND.EX P1, PT, RZ, c[0x0][0x224], PT, P1 ;  /* 0x00008900ff007a0c */ /* 0x000fe20003f25310 */
[----:B------:R-:W-:Y:S01]  /*1260*/  CS2R R18, SRZ ;  /* 0x0000000000127805 */ /* 0x000fe2000001ff00 */
[----:B------:R-:W-:-:S11]  /*1270*/  CS2R R16, SRZ ;  /* 0x0000000000107805 */ /* 0x000fd6000001ff00 */
[----:B------:R-:W-:-:S04]  /*1280*/  @P1 IADD3 R6, P2, R6, c[0x0][0x220], RZ ;  /* 0x0000880006061a10 */ /* 0x000fc80007f5e0ff */
[----:B------:R-:W-:-:S05]  /*1290*/  @P1 IADD3.X R7, R7, c[0x0][0x224], RZ, P2, !PT ;  /* 0x0000890007071a10 */ /* 0x000fca00017fe4ff */
[----:B------:R-:W4:Y:S04]  /*12a0*/  @P1 LDG.E.128 R16, [R6.64] ;  /* 0x0000000406101981 */ /* 0x000f28000c1e1d00 */
[----:B--2---:R-:W-:Y:S04]  /*12b0*/  STL.64 [R1+0x50], R8 ;  /* 0x0000500801007387 */ /* 0x004fe80000100a00 */
[----:B------:R-:W-:Y:S04]  /*12c0*/  STL.64 [R1+0x58], R10 ;  /* 0x0000580a01007387 */ /* 0x000fe80000100a00 */
[----:B---3--:R0:W-:Y:S04]  /*12d0*/  STL.64 [R1+0x40], R12 ;  /* 0x0000400c01007387 */ /* 0x0081e80000100a00 */
[----:B------:R1:W-:Y:S01]  /*12e0*/  STL.64 [R1+0x48], R14 ;  /* 0x0000480e01007387 */ /* 0x0003e20000100a00 */
[----:B0-----:R-:W-:Y:S01]  /*12f0*/  CS2R R12, SRZ ;  /* 0x00000000000c7805 */ /* 0x001fe2000001ff00 */
[----:B-1----:R-:W-:-:S06]  /*1300*/  CS2R R14, SRZ ;  /* 0x00000000000e7805 */ /* 0x002fcc000001ff00 */
[----:B------:R-:W2:Y:S01]  /*1310*/  @P1 LDG.E.128 R12, [R6.64+0x10] ;  /* 0x00001004060c1981 */ /* 0x000ea2000c1e1d00 */
[----:B------:R-:W-:-:S05]  /*1320*/  MOV R8, 0x20 ;  /* 0x0000002000087802 */ /* 0x000fca0000000f00 */
[C---:B------:R-:W-:Y:S01]  /*1330*/  IMAD.WIDE.U32 R8, R3.reuse, R8, c[0x0][0x1b0] ;  /* 0x00006c0003087625 */ /* 0x040fe200078e0008 */
[----:B----4-:R-:W-:Y:S04]  /*1340*/  STL.64 [R1+0x20], R16 ;  /* 0x0000201001007387 */ /* 0x010fe80000100a00 */
[----:B------:R0:W-:Y:S04]  /*1350*/  STL.64 [R1+0x28], R18 ;  /* 0x0000281201007387 */ /* 0x0001e80000100a00 */
[----:B0-----:R0:W3:Y:S04]  /*1360*/  LDG.E.128 R16, [R8.64] ;  /* 0x0000000408107981 */ /* 0x0010e8000c1e1d00 */
[----:B--2---:R-:W-:Y:S04]  /*1370*/  STL.64 [R1+0x30], R12 ;  /* 0x0000300c01007387 */ /* 0x004fe80000100a00 */
[----:B------:R1:W-:Y:S04]  /*1380*/  STL.64 [R1+0x38], R14 ;  /* 0x0000380e01007387 */ /* 0x0003e80000100a00 */
[----:B-1----:R0:W2:Y:S04]  /*1390*/  LDG.E.128 R12, [R8.64+0x10] ;  /* 0x00001004080c7981 */ /* 0x0020a8000c1e1d00 */
[----:B0-----:R0:W4:Y:S04]  /*13a0*/  LDG.E.128 R8, [R4.64] ;  /* 0x0000000404087981 */ /* 0x001128000c1e1d00 */
        /* <DEDUP_REMOVED lines=10> */
.L_x_26323:
[----:B------:R-:W-:Y:S05]  /*1450*/  BSYNC B0 ;  /* 0x0000000000007941 */ /* 0x000fea0003800000 */
.L_x_26322:
        /* <DEDUP_REMOVED lines=11> */
[C---:B------:R-:W-:Y:S02]  /*1510*/  SHF.L.U32 R8, R3.reuse, 0x5, RZ ;  /* 0x0000000503087819 */ /* 0x040fe400000006ff */
[----:B------:R-:W-:-:S09]  /*1520*/  SHF.L.U64.HI R9, R3, 0x5, RZ ;  /* 0x0000000503097819 */ /* 0x000fd200000102ff */
[----:B------:R-:W-:-:S04]  /*1530*/  @P1 LEA R6, P2, R3, c[0x0][0x218], 0x5 ;  /* 0x0000860003061a11 */ /* 0x000fc800078428ff */
[----:B------:R-:W-:Y:S02]  /*1540*/  @P1 LEA.HI.X R7, R3, c[0x0][0x21c], RZ, 0x5, P2 ;  /* 0x0000870003071a11 */ /* 0x000fe400010f2cff */
[----:B------:R-:W-:-:S03]  /*1550*/  ISETP.NE.U32.AND P2, PT, RZ, c[0x0][0x220], PT ;  /* 0x00008800ff007a0c */ /* 0x000fc60003f45070 */
[----:B------:R0:W2:Y:S01]  /*1560*/  @P1 LDG.E.128 R16, [R6.64] ;  /* 0x0000000406101981 */ /* 0x0000a2000c1e1d00 */
[----:B------:R-:W-:-:S03]  /*1570*/  ISETP.NE.AND.EX P2, PT, RZ, c[0x0][0x224], PT, P2 ;  /* 0x00008900ff007a0c */ /* 0x000fc60003f45320 */
[----:B------:R0:W3:Y:S01]  /*1580*/  @P1 LDG.E.128 R12, [R6.64+0x10] ;  /* 0x00001004060c1981 */ /* 0x0000e2000c1e1d00 */
[----:B------:R-:W-:Y:S01]  /*1590*/  CS2R R158, SRZ ;  /* 0x00000000009e7805 */ /* 0x000fe2000001ff00 */
[----:B------:R-:W-:Y:S01]  /*15a0*/  CS2R R156, SRZ ;  /* 0x00000000009c7805 */ /* 0x000fe2000001ff00 */
[----:B------:R-:W-:Y:S01]  /*15b0*/  CS2R R162, SRZ ;  /* 0x0000000000a27805 */ /* 0x000fe2000001ff00 */
[----:B------:R-:W-:-:S06]  /*15c0*/  CS2R R160, SRZ ;  /* 0x0000000000a07805 */ /* 0x000fcc000001ff00 */
[----:B------:R-:W-:Y:S01]  /*15d0*/  @P2 IADD3 R4, P3, R8, c[0x0][0x220], RZ ;  /* 0x0000880008042a10 */ /* 0x000fe20007f7e0ff */
[----:B0-----:R-:W-:-:S03]  /*15e0*/  HFMA2.MMA R6, -RZ, RZ, 0, 1.9073486328125e-06 ;  /* 0x00000020ff067435 */ /* 0x001fc600000001ff */
[----:B------:R-:W-:-:S05]  /*15f0*/  @P2 IADD3.X R5, R9, c[0x0][0x224], RZ, P3, !PT ;  /* 0x0000890009052a10 */ /* 0x000fca0001ffe4ff */
[----:B------:R0:W5:Y:S04]  /*1600*/  @P2 LDG.E.128 R156, [R4.64] ;  /* 0x00000004049c2981 */ /* 0x000168000c1e1d00 */
[----:B------:R0:W5:Y:S01]  /*1610*/  @P2 LDG.E.128 R160, [R4.64+0x10] ;  /* 0x0000100404a02981 */ /* 0x000162000c1e1d00 */
[----:B------:R-:W-:Y:S01]  /*1620*/  IMAD.WIDE.U32 R6, R3, R6, c[0x0][0x1b0] ;  /* 0x00006c0003067625 */ /* 0x000fe200078e0006 */
[----:B0-----:R-:W-:-:S04]  /*1630*/  IADD3 R4, P1, R8, c[0x0][0x1b8], RZ ;  /* 0x00006e0008047a10 */ /* 0x001fc80007f3e0ff */
[----:B------:R-:W-:-:S05]  /*1640*/  IADD3.X R5, R9, c[0x0][0x1bc], RZ, P1, !PT ;  /* 0x00006f0009057a10 */ /* 0x000fca0000ffe4ff */
[----:B------:R0:W4:Y:S04]  /*1650*/  LDG.E.128 R8, [R4.64] ;  /* 0x0000000404087981 */ /* 0x000128000c1e1d00 */
[----:B--2---:R-:W-:Y:S04]  /*1660*/  STL.64 [R1], R16 ;  /* 0x0000001001007387 */ /* 0x004fe80000100a00 */
[----:B------:R1:W-:Y:S04]  /*1670*/  STL.64 [R1+0x8], R18 ;  /* 0x0000081201007387 */ /* 0x0003e80000100a00 */
[----:B---3--:R-:W-:Y:S04]  /*1680*/  STL.64 [R1+0x10], R12 ;  /* 0x0000100c01007387 */ /* 0x008fe80000100a00 */
[----:B------:R2:W-:Y:S04]  /*1690*/  STL.64 [R1+0x18], R14 ;  /* 0x0000180e01007387 */ /* 0x0005e80000100a00 */
[----:B-1----:R0:W3:Y:S04]  /*16a0*/  LDG.E.128 R16, [R6.64] ;  /* 0x0000000406107981 */ /* 0x0020e8000c1e1d00 */
[----:B--2---:R0:W2:Y:S04]  /*16b0*/  LDG.E.128 R12, [R6.64+0x10] ;  /* 0x00001004060c7981 */ /* 0x0040a8000c1e1d00 */
[----:B0-----:R-:W2:Y:S01]  /*16c0*/  LDG.E.128 R4, [R4.64+0x10] ;  /* 0x0000100404047981 */ /* 0x001ea2000c1e1d00 */
[----:B------:R-:W-:-:S03]  /*16d0*/  IADD3 R3, R3, 0x20, RZ ;  /* 0x0000002003037810 */ /* 0x000fc60007ffe0ff */
[----:B--2---:R0:W-:Y:S04]  /*16e0*/  STL.64 [R1+0x310], R4 ;  /* 0x0003100401007387 */ /* 0x0041e80000100a00 */
[----:B------:R0:W-:Y:S04]  /*16f0*/  STL.64 [R1+0x318], R6 ;  /* 0x0003180601007387 */ /* 0x0001e80000100a00 */
[----:B----4-:R0:W-:Y:S04]  /*1700*/  STL.64 [R1+0x330], R8 ;  /* 0x0003300801007387 */ /* 0x0101e80000100a00 */
[----:B------:R0:W-:Y:S04]  /*1710*/  STL.64 [R1+0x338], R10 ;  /* 0x0003380a01007387 */ /* 0x0001e80000100a00 */
[----:B------:R0:W-:Y:S04]  /*1720*/  STL.64 [R1+0x220], R12 ;  /* 0x0002200c01007387 */ /* 0x0001e80000100a00 */
[----:B------:R0:W-:Y:S04]  /*1730*/  STL.64 [R1+0x228], R14 ;  /* 0x0002280e01007387 */ /* 0x0001e80000100a00 */
[----:B---3--:R0:W-:Y:S04]  /*1740*/  STL.64 [R1+0x230], R16 ;  /* 0x0002301001007387 */ /* 0x0081e80000100a00 */
[----:B------:R0:W-:Y:S02]  /*1750*/  STL.64 [R1+0x238], R18 ;  /* 0x0002381201007387 */ /* 0x0001e40000100a00 */
.L_x_26325:
[----:B------:R-:W-:Y:S05]  /*1760*/  BSYNC B0 ;  /* 0x0000000000007941 */ /* 0x000fea0003800000 */
.L_x_26324:
        /* <DEDUP_REMOVED lines=10> */
[----:B------:R-:W-:-:S12]  /*1810*/  CS2R R152, SRZ ;  /* 0x0000000000987805 */ /* 0x000fd8000001ff00 */
[----:B0-----:R-:W-:-:S04]  /*1820*/  @P1 LEA R4, P2, R3, c[0x0][0x218], 0x5 ;  /* 0x0000860003041a11 */ /* 0x001fc800078428ff */
[----:B------:R-:W-:-:S05]  /*1830*/  @P1 LEA.HI.X R5, R3, c[0x0][0x21c], RZ, 0x5, P2 ;  /* 0x0000870003051a11 */ /* 0x000fca00010f2cff */
[----:B------:R0:W5:Y:S04]  /*1840*/  @P1 LDG.E.128 R148, [R4.64] ;  /* 0x0000000404941981 */ /* 0x000168000c1e1d00 */
[----:B------:R0:W5:Y:S01]  /*1850*/  @P1 LDG.E.128 R152, [R4.64+0x10] ;  /* 0x0000100404981981 */ /* 0x000162000c1e1d00 */
[----:B------:R-:W-:Y:S01]  /*1860*/  ISETP.NE.U32.AND P1, PT, RZ, c[0x0][0x220], PT ;  /* 0x00008800ff007a0c */ /* 0x000fe20003f25070 */
[----:B------:R-:W-:Y:S01]  /*1870*/  CS2R R10, SRZ ;  /* 0x00000000000a7805 */ /* 0x000fe2000001ff00 */
[C---:B------:R-:W-:Y:S01]  /*1880*/  SHF.L.U32 R6, R3.reuse, 0x5, RZ ;  /* 0x0000000503067819 */ /* 0x040fe200000006ff */
[----:B------:R-:W-:Y:S01]  /*1890*/  CS2R R8, SRZ ;  /* 0x0000000000087805 */ /* 0x000fe2000001ff00 */
[----:B------:R-:W-:Y:S01]  /*18a0*/  ISETP.NE.AND.EX P1, PT, RZ, c[0x0][0x224], PT, P1 ;  /* 0x00008900ff007a0c */ /* 0x000fe20003f25310 */
[----:B------:R-:W-:Y:S01]  /*18b0*/  CS2R R14, SRZ ;  /* 0x00000000000e7805 */ /* 0x000fe2000001ff00 */
[----:B------:R-:W-:Y:S01]  /*18c0*/  SHF.L.U64.HI R7, R3, 0x5, RZ ;  /* 0x0000000503077819 */ /* 0x000fe200000102ff */
[----:B------:R-:W-:-:S10]  /*18d0*/  CS2R R12, SRZ ;  /* 0x00000000000c7805 */ /* 0x000fd4000001ff00 */
[----:B0-----:R-:W-:-:S04]  /*18e0*/  @P1 IADD3 R4, P2, R6, c[0x0][0x220], RZ ;  /* 0x0000880006041a10 */ /* 0x001fc80007f5e0ff */
[----:B------:R-:W-:-:S05]  /*18f0*/  @P1 IADD3.X R5, R7, c[0x0][0x224], RZ, P2, !PT ;  /* 0x0000890007051a10 */ /* 0x000fca00017fe4ff */
[----:B------:R0:W5:Y:S04]  /*1900*/  @P1 LDG.E.128 R8, [R4.64] ;  /* 0x0000000404081981 */ /* 0x000168000c1e1d00 */
[----:B------:R0:W5:Y:S02]  /*1910*/  @P1 LDG.E.128 R12, [R4.64+0x10] ;  /* 0x00001004040c1981 */ /* 0x000164000c1e1d00 */
[----:B0-----:R-:W-:Y:S02]  /*1920*/  IADD3 R4, P1, R6, c[0x0][0x1b8], RZ ;  /* 0x00006e0006047a10 */ /* 0x001fe40007f3e0ff */
[----:B------:R-:W-:Y:S02]  /*1930*/  MOV R6, 0x20 ;  /* 0x0000002000067802 */ /* 0x000fe40000000f00 */
[----:B------:R-:W-:-:S03]  /*1940*/  IADD3.X R5, R7, c[0x0][0x1bc], RZ, P1, !PT ;  /* 0x00006f0007057a10 */ /* 0x000fc60000ffe4ff */
[C---:B------:R-:W-:Y:S02]  /*1950*/  IMAD.WIDE.U32 R6, R3.reuse, R6, c[0x0][0x1b0] ;  /* 0x00006c0003067625 */ /* 0x040fe400078e0006 */
[----:B------:R0:W2:Y:S04]  /*1960*/  LDG.E.128 R16, [R4.64] ;  /* 0x0000000404107981 */ /* 0x0000a8000c1e1d00 */
[----:B------:R0:W3:Y:S04]  /*1970*/  LDG.E.128 R24, [R6.64] ;  /* 0x0000000406187981 */ /* 0x0000e8000c1e1d00 */
[----:B------:R0:W4:Y:S04]  /*1980*/  LDG.E.128 R20, [R6.64+0x10] ;  /* 0x0000100406147981 */ /* 0x000128000c1e1d00 */
[----:B0-----:R-:W2:Y:S01]  /*1990*/  LDG.E.128 R4, [R4.64+0x10] ;  /* 0x0000100404047981 */ /* 0x001ea2000c1e1d00 */
[----:B------:R-:W-:-:S03]  /*19a0*/  IADD3 R3, R3, 0x20, RZ ;  /* 0x0000002003037810 */ /* 0x000fc60007ffe0ff */
[----:B--2---:R0:W-:Y:S04]  /*19b0*/  STL.64 [R1+0x2d0], R4 ;  /* 0x0002d00401007387 */ /* 0x0041e80000100a00 */
[----:B------:R0:W-:Y:S04]  /*19c0*/  STL.64 [R1+0x2d8], R6 ;  /* 0x0002d80601007387 */ /* 0x0001e80000100a00 */
[----:B------:R0:W-:Y:S04]  /*19d0*/  STL.64 [R1+0x2e0], R16 ;  /* 0x0002e01001007387 */ /* 0x0001e80000100a00 */
[----:B------:R0:W-:Y:S04]  /*19e0*/  STL.64 [R1+0x2e8], R18 ;  /* 0x0002e81201007387 */ /* 0x0001e80000100a00 */
[----:B----4-:R0:W-:Y:S04]  /*19f0*/  STL.64 [R1+0x200], R20 ;  /* 0x0002001401007387 */ /* 0x0101e80000100a00 */
[----:B------:R0:W-:Y:S04]  /*1a00*/  STL.64 [R1+0x208], R22 ;  /* 0x0002081601007387 */ /* 0x0001e80000100a00 */
[----:B---3--:R0:W-:Y:S04]  /*1a10*/  STL.64 [R1+0x210], R24 ;  /* 0x0002101801007387 */ /* 0x0081e80000100a00 */
[----:B------:R0:W-:Y:S02]  /*1a20*/  STL.64 [R1+0x218], R26 ;  /* 0x0002181a01007387 */ /* 0x0001e40000100a00 */
.L_x_26327:
[----:B------:R-:W-:Y:S05]  /*1a30*/  BSYNC B0 ;  /* 0x0000000000007941 */ /* 0x000fea0003800000 */
.L_x_26326:
        /* <DEDUP_REMOVED lines=27> */
[----:B0-----:R-:W-:Y:S01]  /*1bf0*/  IADD3 R4, P1, R6, c[0x0][0x1b8], RZ ;  /* 0x00006e0006047a10 */ /* 0x001fe20007f3e0ff */
[----:B------:R-:W-:-:S03]  /*1c00*/  HFMA2.MMA R6, -RZ, RZ, 0, 1.9073486328125e-06 ;  /* 0x00000020ff067435 */ /* 0x000fc600000001ff */
[----:B------:R-:W-:-:S05]  /*1c10*/  IADD3.X R5, R7, c[0x0][0x1bc], RZ, P1, !PT ;  /* 0x00006f0007057a10 */ /* 0x000fca0000ffe4ff */
[----:B------:R0:W2:Y:S02]  /*1c20*/  LDG.E.128 R32, [R4.64] ;  /* 0x0000000404207981 */ /* 0x0000a4000c1e1d00 */
[----:B------:R-:W-:-:S05]  /*1c30*/  IMAD.WIDE.U32 R6, R3, R6, c[0x0][0x1b0] ;  /* 0x00006c0003067625 */ /* 0x000fca00078e0006 */
        /* <DEDUP_REMOVED lines=12> */
.L_x_26329:
[----:B------:R-:W-:Y:S05]  /*1d00*/  BSYNC B0 ;  /* 0x0000000000007941 */ /* 0x000fea0003800000 */
.L_x_26328:
        /* <DEDUP_REMOVED lines=17> */
[----:B------:R-:W-:Y:S01]  /*1e20*/  SHF.L.U32 R6, R3, 0x5, RZ ;  /* 0x0000000503067819 */ /* 0x000fe200000006ff */
[----:B------:R-:W-:Y:S01]  /*1e30*/  CS2R R40, SRZ ;  /* 0x0000000000287805 */ /* 0x000fe2000001ff00 */
[----:B------:R-:W-:Y:S01]  /*1e40*/  ISETP.NE.AND.EX P1, PT, RZ, c[0x0][0x224], PT, P1 ;  /* 0x00008900ff007a0c */ /* 0x000fe20003f25310 */
[----:B------:R-:W-:Y:S01]  /*1e50*/  CS2R R46, SRZ ;  /* 0x00000000002e7805 */ /* 0x000fe2000001ff00 */
[----:B------:R-:W-:Y:S01]  /*1e60*/  SHF.R.U32.HI R7, RZ, 0x1b, R3 ;  /* 0x0000001bff077819 */ /* 0x000fe20000011603 */
        /* <DEDUP_REMOVED lines=8> */
[----:B------:R-:W-:Y:S02]  /*1ef0*/  IMAD.WIDE.U32 R6, R3, R6, c[0x0][0x1b0] ;  /* 0x00006c0003067625 */ /* 0x000fe400078e0006 */
[----:B------:R0:W2:Y:S04]  /*1f00*/  LDG.E.128 R52, [R4.64] ;  /* 0x0000000404347981 */ /* 0x0000a8000c1e1d00 */
[----:B------:R0:W3:Y:S04]  /*1f10*/  LDG.E.128 R60, [R6.64] ;  /* 0x00000004063c7981 */ /* 0x0000e8000c1e1d00 */
[----:B------:R0:W4:Y:S04]  /*1f20*/  LDG.E.128 R56, [R6.64+0x10] ;  /* 0x0000100406387981 */ /* 0x000128000c1e1d00 */
[----:B0-----:R-:W2:Y:S04]  /*1f30*/  LDG.E.128 R4, [R4.64+0x10] ;  /* 0x0000100404047981 */ /* 0x001ea8000c1e1d00 */
        /* <DEDUP_REMOVED lines=8> */
.L_x_26331:
[----:B------:R-:W-:Y:S05]  /*1fc0*/  BSYNC B0 ;  /* 0x0000000000007941 */ /* 0x000fea0003800000 */
.L_x_26330:
[----:B------:R-:W1:Y:S01]  /*1fd0*/  S2R R3, SR_CTAID.X ;  /* 0x0000000000037919 */ /* 0x000e620000002500 */
[----:B------:R-:W-:-:S04]  /*1fe0*/  SHF.R.U32.HI R164, RZ, 0x5, R48 ;  /* 0x00000005ffa47819 */ /* 0x000fc80000011630 */
[----:B-1----:R-:W-:-:S04]  /*1ff0*/  LEA R164, R3, R164, 0x2 ;  /* 0x000000a403a47211 */ /* 0x002fc800078e10ff */
[----:B------:R-:W-:-:S13]  /*2000*/  ISETP.GE.AND P1, PT, R164, c[0x0][0x164], PT ;  /* 0x00005900a4007a0c */ /* 0x000fda0003f26270 */
[----:B------:R-:W-:Y:S05]  /*2010*/  @P1 EXIT ;  /* 0x000000000000194d */ /* 0x000fea0003800000 */
[----:B------:R-:W-:Y:S02]  /*2020*/  ULDC.U8 UR6, c[0x0][0x1f0] ;  /* 0x00007c0000067ab9 */ /* 0x000fe40000000000 */
.L_x_26535:
[----:B------:R-:W1:Y:S01]  /*2030*/  S2R R140, SR_TID.X ;  /* 0x00000000008c7919 */ /* 0x000e620000002100 */
[----:B------:R-:W-:Y:S01]  /*2040*/  IMAD R3, R164, c[0x0][0x168], RZ ;  /* 0x00005a00a4037a24 */ /* 0x000fe200078e02ff */
[----:B------:R-:W-:Y:S04]  /*2050*/  BSSY B0, `(.L_x_26332) ;  /* 0x000005c000007945 */ /* 0x000fe80003800000 */
[----:B0-----:R-:W-:-:S04]  /*2060*/  SHF.R.S32.HI R4, RZ, 0x1f, R3 ;  /* 0x0000001fff047819 */ /* 0x001fc80000011403 */
        /* <DEDUP_REMOVED lines=12> */
[----:B0-----:R-:W-:-:S04]  /*2130*/  @P1 LEA R6, P2, R5, c[0x0][0x180], 0x5 ;  /* 0x0000600005061a11 */ /* 0x001fc800078428ff */
[----:B------:R-:W-:-:S05]  /*2140*/  @P1 LEA.HI.X R7, R5, c[0x0][0x184], RZ, 0x5, P2 ;  /* 0x0000610005071a11 */ /* 0x000fca00010f2cff */
[----:B------:R0:W5:Y:S04]  /*2150*/  @P1 LDG.E.128 R52, [R6.64] ;  /* 0x0000000406341981 */ /* 0x000168000c1e1d00 */
[----:B------:R0:W5:Y:S02]  /*2160*/  @P1 LDG.E.128 R56, [R6.64+0x10] ;  /* 0x0000100406381981 */ /* 0x000164000c1e1d00 */
[----:B0-----:R-:W-:-:S10]  /*2170*/  HFMA2.MMA R6, -RZ, RZ, 0, 9.5367431640625e-07 ;  /* 0x00000010ff067435 */ /* 0x001fd400000001ff */
[----:B------:R-:W-:-:S05]  /*2180*/  IMAD.WIDE.U32 R6, R5, R6, c[0x0][0x170] ;  /* 0x00005c0005067625 */ /* 0x000fca00078e0006 */
[----:B------:R-:W2:Y:S01]  /*2190*/  LDG.E.128 R64, [R6.64] ;  /* 0x0000000406407981 */ /* 0x000ea2000c1e1d00 */
[----:B------:R-:W-:-:S04]  /*21a0*/  ISETP.NE.U32.AND P2, PT, RZ, c[0x0][0x178], PT ;  /* 0x00005e00ff007a0c */ /* 0x000fc80003f45070 */
[----:B------:R-:W-:Y:S02]  /*21b0*/  ISETP.NE.AND.EX P2, PT, RZ, c[0x0][0x17c], PT, P2 ;  /* 0x00005f00ff007a0c */ /* 0x000fe40003f45320 */
[----:B--2---:R-:W-:-:S11]  /*21c0*/  PRMT R60, RZ, 0x5410, R64 ;  /* 0x00005410ff3c7816 */ /* 0x004fd60000000040 */
[----:B------:R-:W-:Y:S05]  /*21d0*/  @P2 BRA `(.L_x_26334) ;  /* 0x0000003000002947 */ /* 0x000fea0003800000 */
[----:B------:R-:W-:Y:S05]  /*21e0*/  @!P1 BRA `(.L_x_26335) ;  /* 0x0000005000009947 */ /* 0x000fea0003800000 */
[----:B-----5:R-:W-:Y:S01]  /*21f0*/  FADD.FTZ R60, R52, R60 ;  /* 0x0000003c343c7221 */ /* 0x020fe20000010000 */
[----:B------:R-:W-:Y:S05]  /*2200*/  BRA `(.L_x_26335) ;  /* 0x0000003000007947 */ /* 0x000fea0003800000 */
.L_x_26334:
[----:B-----5:R-:W-:-:S05]  /*2210*/  PRMT R3, RZ, 0x5410, R48 ;  /* 0x00005410ff037816 */ /* 0x020fca0000000030 */
[----:B------:R-:W-:-:S04]  /*2220*/  FADD.FTZ R60, R3, R60 ;  /* 0x0000003c033c7221 */ /* 0x000fc80000010000 */
[----:B------:R-:W-:Y:S02]  /*2230*/  @P1 FADD.FTZ R60, R52, R60 ;  /* 0x0000003c343c1221 */ /* 0x000fe40000010000 */
.L_x_26335:
[----:B------:R-:W-:Y:S01]  /*2240*/  PRMT R61, RZ, 0x7610, R64 ;  /* 0x00007610ff3d7816 */ /* 0x000fe20000000040 */
[----:B------:R-:W-:Y:S05]  /*2250*/  @P2 BRA `(.L_x_26336) ;  /* 0x0000003000002947 */ /* 0x000fea0003800000 */
[----:B------:R-:W-:Y:S05]  /*2260*/  @!P1 BRA `(.L_x_26337) ;  /* 0x0000005000009947 */ /* 0x000fea0003800000 */
[----:B-----5:R-:W-:Y:S01]  /*2270*/  FADD.FTZ R61, R53, R61 ;  /* 0x0000003d353d7221 */ /* 0x020fe20000010000 */
[----:B------:R-:W-:Y:S05]  /*2280*/  BRA `(.L_x_26337) ;  /* 0x0000003000007947 */ /* 0x000fea0003800000 */
.L_x_26336:
[----:B-----5:R-:W-:-:S05]  /*2290*/  PRMT R3, RZ, 0x7610, R48 ;  /* 0x00007610ff037816 */ /* 0x020fca0000000030 */
[----:B------:R-:W-:-:S04]  /*22a0*/  FADD.FTZ R61, R3, R61 ;  /* 0x0000003d033d7221 */ /* 0x000fc80000010000 */
[----:B------:R-:W-:Y:S02]  /*22b0*/  @P1 FADD.FTZ R61, R53, R61 ;  /* 0x0000003d353d1221 */ /* 0x000fe40000010000 */
.L_x_26337:
[----:B------:R-:W-:Y:S01]  /*22c0*/  PRMT R62, RZ, 0x5410, R65 ;  /* 0x00005410ff3e7816 */ /* 0x000fe20000000041 */
[----:B------:R-:W-:Y:S05]  /*22d0*/  @P2 BRA `(.L_x_26338) ;  /* 0x0000003000002947 */ /* 0x000fea0003800000 */
[----:B------:R-:W-:Y:S05]  /*22e0*/  @!P1 BRA `(.L_x_26339) ;  /* 0x0000005000009947 */ /* 0x000fea0003800000 */
[----:B-----5:R-:W-:Y:S01]  /*22f0*/  FADD.FTZ R62, R54, R62 ;  /* 0x0000003e363e7221 */ /* 0x020fe20000010000 */
[----:B------:R-:W-:Y:S05]  /*2300*/  BRA `(.L_x_26339) ;  /* 0x0000003000007947 */ /* 0x000fea0003800000 */
.L_x_26338:
[----:B-----5:R-:W-:-:S05]  /*2310*/  PRMT R3, RZ, 0x5410, R49 ;  /* 0x00005410ff037816 */ /* 0x020fca0000000031 */
[----:B------:R-:W-:-:S04]  /*2320*/  FADD.FTZ R62, R3, R62 ;  /* 0x0000003e033e7221 */ /* 0x000fc80000010000 */
[----:B------:R-:W-:Y:S02]  /*2330*/  @P1 FADD.FTZ R62, R54, R62 ;  /* 0x0000003e363e1221 */ /* 0x000fe40000010000 */
.L_x_26339:
[----:B------:R-:W-:Y:S01]  /*2340*/  PRMT R63, RZ, 0x7610, R65 ;  /* 0x00007610ff3f7816 */ /* 0x000fe20000000041 */
[----:B------:R-:W-:Y:S05]  /*2350*/  @P2 BRA `(.L_x_26340) ;  /* 0x0000003000002947 */ /* 0x000fea0003800000 */
[----:B------:R-:W-:Y:S05]  /*2360*/  @!P1 BRA `(.L_x_26341) ;  /* 0x0000005000009947 */ /* 0x000fea0003800000 */
[----:B-----5:R-:W-:Y:S01]  /*2370*/  FADD.FTZ R63, R55, R63 ;  /* 0x0000003f373f7221 */ /* 0x020fe20000010000 */
[----:B------:R-:W-:Y:S05]  /*2380*/  BRA `(.L_x_26341) ;  /* 0x0000003000007947 */ /* 0x000fea0003800000 */
.L_x_26340:
[----:B-----5:R-:W-:-:S05]  /*2390*/  PRMT R3, RZ, 0x7610, R49 ;  /* 0x00007610ff037816 */ /* 0x020fca0000000031 */
[----:B------:R-:W-:-:S04]  /*23a0*/  FADD.FTZ R63, R3, R63 ;  /* 0x0000003f033f7221 */ /* 0x000fc80000010000 */
[----:B------:R-:W-:Y:S02]  /*23b0*/  @P1 FADD.FTZ R63, R55, R63 ;  /* 0x0000003f373f1221 */ /* 0x000fe40000010000 */
.L_x_26341:
[----:B------:R-:W-:Y:S01]  /*23c0*/  PRMT R64, RZ, 0x5410, R66 ;  /* 0x00005410ff407816 */ /* 0x000fe20000000042 */
[----:B------:R-:W-:Y:S05]  /*23d0*/  @P2 BRA `(.L_x_26342) ;  /* 0x0000003000002947 */ /* 0x000fea0003800000 */
[----:B------:R-:W-:Y:S05]  /*23e0*/  @!P1 BRA `(.L_x_26343) ;  /* 0x0000005000009947 */ /* 0x000fea0003800000 */
[----:B-----5:R-:W-:Y:S01]  /*23f0*/  FADD.FTZ R64, R56, R64 ;  /* 0x0000004038407221 */ /* 0x020fe20000010000 */
[----:B------:R-:W-:Y:S05]  /*2400*/  BRA `(.L_x_26343) ;  /* 0x0000003000007947 */ /* 0x000fea0003800000 */
.L_x_26342:
[----:B-----5:R-:W-:-:S05]  /*2410*/  PRMT R3, RZ, 0x5410, R50 ;  /* 0x00005410ff037816 */ /* 0x020fca0000000032 */
[----:B------:R-:W-:-:S04]  /*2420*/  FADD.FTZ R64, R3, R64 ;  /* 0x0000004003407221 */ /* 0x000fc80000010000 */
[----:B------:R-:W-:Y:S02]  /*2430*/  @P1 FADD.FTZ R64, R56, R64 ;  /* 0x0000004038401221 */ /* 0x000fe40000010000 */
.L_x_26343:
[----:B------:R-:W-:Y:S01]  /*2440*/  PRMT R65, RZ, 0x7610, R66 ;  /* 0x00007610ff417816 */ /* 0x000fe20000000042 */
[----:B------:R-:W-:Y:S05]  /*2450*/  @P2 BRA `(.L_x_26344) ;  /* 0x0000003000002947 */ /* 0x000fea0003800000 */
[----:B------:R-:W-:Y:S05]  /*2460*/  @!P1 BRA `(.L_x_26345) ;  /* 0x0000005000009947 */ /* 0x000fea0003800000 */
[----:B-----5:R-:W-:Y:S01]  /*2470*/  FADD.FTZ R65, R57, R65 ;  /* 0x0000004139417221 */ /* 0x020fe20000010000 */
[----:B------:R-:W-:Y:S05]  /*2480*/  BRA `(.L_x_26345) ;  /* 0x0000003000007947 */ /* 0x000fea0003800000 */
.L_x_26344:
[----:B-----5:R-:W-:-:S05]  /*2490*/  PRMT R3, RZ, 0x7610, R50 ;  /* 0x00007610ff037816 */ /* 0x020fca0000000032 */
[----:B------:R-:W-:-:S04]  /*24a0*/  FADD.FTZ R65, R3, R65 ;  /* 0x0000004103417221 */ /* 0x000fc80000010000 */
[----:B------:R-:W-:Y:S02]  /*24b0*/  @P1 FADD.FTZ R65, R57, R65 ;  /* 0x0000004139411221 */ /* 0x000fe40000010000 */
.L_x_26345:
[----:B------:R-:W-:Y:S01]  /*24c0*/  PRMT R66, RZ, 0x5410, R67 ;  /* 0x00005410ff427816 */ /* 0x000fe20000000043 */
[----:B------:R-:W-:Y:S05]  /*24d0*/  @P2 BRA `(.L_x_26346) ;  /* 0x0000003000002947 */ /* 0x000fea0003800000 */
[----:B------:R-:W-:Y:S05]  /*24e0*/  @!P1 BRA `(.L_x_26347) ;  /* 0x0000005000009947 */ /* 0x000fea0003800000 */
[----:B-----5:R-:W-:Y:S01]  /*24f0*/  FADD.FTZ R66, R58, R66 ;  /* 0x000000423a427221 */ /* 0x020fe20000010000 */
[----:B------:R-:W-:Y:S05]  /*2500*/  BRA `(.L_x_26347) ;  /* 0x0000003000007947 */ /* 0x000fea0003800000 */
.L_x_26346:
[----:B-----5:R-:W-:-:S05]  /*2510*/  PRMT R3, RZ, 0x5410, R51 ;  /* 0x00005410ff037816 */ /* 0x020fca0000000033 */
[----:B------:R-:W-:-:S04]  /*2520*/  FADD.FTZ R66, R3, R66 ;  /* 0x0000004203427221 */ /* 0x000fc80000010000 */
[----:B------:R-:W-:Y:S02]  /*2530*/  @P1 FADD.FTZ R66, R58, R66 ;  /* 0x000000423a421221 */ /* 0x000fe40000010000 */
.L_x_26347:
[----:B------:R-:W-:Y:S01]  /*2540*/  PRMT R67, RZ, 0x7610, R67 ;  /* 0x00007610ff437816 */ /* 0x000fe20000000043 */
[----:B------:R-:W-:Y:S05]  /*2550*/  @P2 BRA `(.L_x_26348) ;  /* 0x0000003000002947 */ /* 0x000fea0003800000 */
[----:B------:R-:W-:Y:S05]  /*2560*/  @!P1 BRA `(.L_x_26349) ;  /* 0x0000005000009947 */ /* 0x000fea0003800000 */
[----:B-----5:R-:W-:Y:S01]  /*2570*/  FADD.FTZ R67, R59, R67 ;  /* 0x000000433b437221 */ /* 0x020fe20000010000 */
[----:B------:R-:W-:Y:S05]  /*2580*/  BRA `(.L_x_26349) ;  /* 0x0000003000007947 */ /* 0x000fea0003800000 */
.L_x_26348:
[----:B-----5:R-:W-:-:S05]  /*2590*/  PRMT R3, RZ, 0x7610, R51 ;  /* 0x00007610ff037816 */ /* 0x020fca0000000033 */
[----:B------:R-:W-:-:S04]  /*25a0*/  FADD.FTZ R67, R3, R67 ;  /* 0x0000004303437221 */ /* 0x000fc80000010000 */
[----:B------:R-:W-:Y:S02]  /*25b0*/  @P1 FADD.FTZ R67, R59, R67 ;  /* 0x000000433b431221 */ /* 0x000fe40000010000 */
.L_x_26349:
[C---:B------:R-:W-:Y:S02]  /*25c0*/  LEA R6, P1, R5.reuse, c[0x0][0x188], 0x5 ;  /* 0x0000620005067a11 */ /* 0x040fe400078228ff */
[C---:B------:R-:W-:Y:S02]  /*25d0*/  IADD3 R3, R5.reuse, 0x20, RZ ;  /* 0x0000002005037810 */ /* 0x040fe40007ffe0ff */
[----:B------:R-:W-:-:S05]  /*25e0*/  LEA.HI.X R7, R5, c[0x0][0x18c], RZ, 0x5, P1 ;  /* 0x0000630005077a11 */ /* 0x000fca00008f2cff */
[----:B------:R0:W-:Y:S04]  /*25f0*/  STG.E.128 [R6.64], R60 ;  /* 0x0000003c06007986 */ /* 0x0001e8000c101d04 */
[----:B------:R0:W-:Y:S02]  /*2600*/  STG.E.128 [R6.64+0x10], R64 ;  /* 0x0000104006007986 */ /* 0x0001e4000c101d04 */
.L_x_26333:
[----:B------:R-:W-:Y:S05]  /*2610*/  BSYNC B0 ;  /* 0x0000000000007941 */ /* 0x000fea0003800000 */
.L_x_26332:
        /* <DEDUP_REMOVED lines=12> */
[----:B------:R0:W5:Y:S04]  /*26e0*/  @P1 LDG.E.128 R52, [R6.64] ;  /* 0x0000000406341981 */ /* 0x000168000c1e1d00 */
[----:B------:R0:W5:Y:S02]  /*26f0*/  @P1 LDG.E.128 R56, [R6.64+0x10] ;  /* 0x0000100406381981 */ /* 0x000164000c1e1d00 */
[----:B0-----:R-:W-:-:S05]  /*2700*/  MOV R6, 0x10 ;  /* 0x0000001000067802 */ /* 0x001fca0000000f00 */
        /* <DEDUP_REMOVED lines=9> */
.L_x_26352:
[----:B-----5:R-:W-:-:S05]  /*27a0*/  PRMT R4, RZ, 0x5410, R48 ;  /* 0x00005410ff047816 */ /* 0x020fca0000000030 */
[----:B------:R-:W-:-:S04]  /*27b0*/  FADD.FTZ R68, R4, R68 ;  /* 0x0000004404447221 */ /* 0x000fc80000010000 */
[----:B------:R-:W-:Y:S02]  /*27c0*/  @P1 FADD.FTZ R68, R52, R68 ;  /* 0x0000004434441221 */ /* 0x000fe40000010000 */
.L_x_26353:
[----:B------:R-:W-:Y:S01]  /*27d0*/  PRMT R69, RZ, 0x7610, R72 ;  /* 0x00007610ff457816 */ /* 0x000fe20000000048 */
[----:B------:R-:W-:Y:S05]  /*27e0*/  @P2 BRA `(.L_x_26354) ;  /* 0x0000003000002947 */ /* 0x000fea0003800000 */
[----:B------:R-:W-:Y:S05]  /*27f0*/  @!P1 BRA `(.L_x_26355) ;  /* 0x0000005000009947 */ /* 0x000fea0003800000 */
[----:B-----5:R-:W-:Y:S01]  /*2800*/  FADD.FTZ R69, R53, R69 ;  /* 0x0000004535457221 */ /* 0x020fe20000010000 */
[----:B------:R-:W-:Y:S05]  /*2810*/  BRA `(.L_x_26355) ;  /* 0x0000003000007947 */ /* 0x000fea0003800000 */
.L_x_26354:
[----:B-----5:R-:W-:-:S05]  /*2820*/  PRMT R4, RZ, 0x7610, R48 ;  /* 0x00007610ff047816 */ /* 0x020fca0000000030 */
[----:B------:R-:W-:-:S04]  /*2830*/  FADD.FTZ R69, R4, R69 ;  /* 0x0000004504457221 */ /* 0x000fc80000010000 */
[----:B------:R-:W-:Y:S02]  /*2840*/  @P1 FADD.FTZ R69, R53, R69 ;  /* 0x0000004535451221 */ /* 0x000fe40000010000 */
.L_x_26355:
[----:B------:R-:W-:Y:S01]  /*2850*/  PRMT R70, RZ, 0x5410, R73 ;  /* 0x00005410ff467816 */ /* 0x000fe20000000049 */
[----:B------:R-:W-:Y:S05]  /*2860*/  @P2 BRA `(.L_x_26356) ;  /* 0x0000003000002947 */ /* 0x000fea0003800000 */
[----:B------:R-:W-:Y:S05]  /*2870*/  @!P1 BRA `(.L_x_26357) ;  /* 0x0000005000009947 */ /* 0x000fea0003800000 */
[----:B-----5:R-:W-:Y:S01]  /*2880*/  FADD.FTZ R70, R54, R70 ;  /* 0x0000004636467221 */ /* 0x020fe20000010000 */
[----:B------:R-:W-:Y:S05]  /*2890*/  BRA `(.L_x_26357) ;  /* 0x0000003000007947 */ /* 0x000fea0003800000 */
.L_x_26356:
[----:B-----5:R-:W-:-:S05]  /*28a0*/  PRMT R4, RZ, 0x5410, R49 ;  /* 0x00005410ff047816 */ /* 0x020fca0000000031 */
[----:B------:R-:W-:-:S04]  /*28b0*/  FADD.FTZ R70, R4, R70 ;  /* 0x0000004604467221 */ /* 0x000fc80000010000 */
[----:B------:R-:W-:Y:S02]  /*28c0*/  @P1 FADD.FTZ R70, R54, R70 ;  /* 0x0000004636461221 */ /* 0x000fe40000010000 */
.L_x_26357:
[----:B------:R-:W-:Y:S01]  /*28d0*/  PRMT R71, RZ, 0x7610, R73 ;  /* 0x00007610ff477816 */ /* 0x000fe20000000049 */
[----:B------:R-:W-:Y:S05]  /*28e0*/  @P2 BRA `(.L_x_26358) ;  /* 0x0000003000002947 */ /* 0x000fea0003800000 */
[----:B------:R-:W-:Y:S05]  /*28f0*/  @!P1 BRA `(.L_x_26359) ;  /* 0x0000005000009947 */ /* 0x000fea0003800000 */
[----:B-----5:R-:W-:Y:S01]  /*2900*/  FADD.FTZ R71, R55, R71 ;  /* 0x0000004737477221 */ /* 0x020fe20000010000 */
[----:B------:R-:W-:Y:S05]  /*2910*/  BRA `(.L_x_26359) ;  /* 0x0000003000007947 */ /* 0x000fea0003800000 */
.L_x_26358:
[----:B-----5:R-:W-:-:S05]  /*2920*/  PRMT R4, RZ, 0x7610, R49 ;  /* 0x00007610ff047816 */ /* 0x020fca0000000031 */
[----:B------:R-:W-:-:S04]  /*2930*/  FADD.FTZ R71, R4, R71 ;  /* 0x0000004704477221 */ /* 0x000fc80000010000 */
[----:B------:R-:W-:Y:S02]  /*2940*/  @P1 FADD.FTZ R71, R55, R71 ;  /* 0x0000004737471221 */ /* 0x000fe40000010000 */
.L_x_26359:
[----:B------:R-:W-:Y:S01]  /*2950*/  PRMT R72, RZ, 0x5410, R74 ;  /* 0x00005410ff487816 */ /* 0x000fe2000000004a */
[----:B------:R-:W-:Y:S05]  /*2960*/  @P2 BRA `(.L_x_26360) ;  /* 0x0000003000002947 */ /* 0x000fea0003800000 */
[----:B------:R-:W-:Y:S05]  /*2970*/  @!P1 BRA `(.L_x_26361) ;  /* 0x0000005000009947 */ /* 0x000fea0003800000 */
[----:B-----5:R-:W-:Y:S01]  /*2980*/  FADD.FTZ R72, R56, R72 ;  /* 0x0000004838487221 */ /* 0x020fe20000010000 */
[----:B------:R-:W-:Y:S05]  /*2990*/  BRA `(.L_x_26361) ;  /* 0x0000003000007947 */ /* 0x000fea0003800000 */
.L_x_26360:
[----:B-----5:R-:W-:-:S05]  /*29a0*/  PRMT R4, RZ, 0x5410, R50 ;  /* 0x00005410ff047816 */ /* 0x020fca0000000032 */
[----:B------:R-:W-:-:S04]  /*29b0*/  FADD.FTZ R72, R4, R72 ;  /* 0x0000004804487221 */ /* 0x000fc80000010000 */
[----:B------:R-:W-:Y:S02]  /*29c0*/  @P1 FADD.FTZ R72, R56, R72 ;  /* 0x0000004838481221 */ /* 0x000fe40000010000 */
.L_x_26361:
[----:B------:R-:W-:Y:S01]  /*29d0*/  PRMT R73, RZ, 0x7610, R74 ;  /* 0x00007610ff497816 */ /* 0x000fe2000000004a */
[----:B------:R-:W-:Y:S05]  /*29e0*/  @P2 BRA `(.L_x_26362) ;  /* 0x0000003000002947 */ /* 0x000fea0003800000 */
[----:B------:R-:W-:Y:S05]  /*29f0*/  @!P1 BRA `(.L_x_26363) ;  /* 0x0000005000009947 */ /* 0x000fea0003800000 */
[----:B-----5:R-:W-:Y:S01]  /*2a00*/  FADD.FTZ R73, R57, R73 ;  /* 0x0000004939497221 */ /* 0x020fe20000010000 */
[----:B------:R-:W-:Y:S05]  /*2a10*/  BRA `(.L_x_26363) ;  /* 0x0000003000007947 */ /* 0x000fea0003800000 */
.L_x_26362:
[----:B-----5:R-:W-:-:S05]  /*2a20*/  PRMT R4, RZ, 0x7610, R50 ;  /* 0x00007610ff047816 */ /* 0x020fca0000000032 */
[----:B------:R-:W-:-:S04]  /*2a30*/  FADD.FTZ R73, R4, R73 ;  /* 0x0000004904497221 */ /* 0x000fc80000010000 */
[----:B------:R-:W-:Y:S02]  /*2a40*/  @P1 FADD.FTZ R73, R57, R73 ;  /* 0x0000004939491221 */ /* 0x000fe40000010000 */
.L_x_26363:
[----:B------:R-:W-:Y:S01]  /*2a50*/  PRMT R74, RZ, 0x5410, R75 ;  /* 0x00005410ff4a7816 */ /* 0x000fe2000000004b */
[----:B------:R-:W-:Y:S05]  /*2a60*/  @P2 BRA `(.L_x_26364) ;  /* 0x0000003000002947 */ /* 0x000fea0003800000 */
[----:B------:R-:W-:Y:S05]  /*2a70*/  @!P1 BRA `(.L_x_26365) ;  /* 0x0000005000009947 */ /* 0x000fea0003800000 */
[----:B-----5:R-:W-:Y:S01]  /*2a80*/  FADD.FTZ R74, R58, R74 ;  /* 0x0000004a3a4a7221 */ /* 0x020fe20000010000 */
[----:B------:R-:W-:Y:S05]  /*2a90*/  BRA `(.L_x_26365) ;  /* 0x0000003000007947 */ /* 0x000fea0003800000 */
.L_x_26364:
[----:B-----5:R-:W-:-:S05]  /*2aa0*/  PRMT R4, RZ, 0x5410, R51 ;  /* 0x00005410ff047816 */ /* 0x020fca0000000033 */
[----:B------:R-:W-:-:S04]  /*2ab0*/  FADD.FTZ R74, R4, R74 ;  /* 0x0000004a044a7221 */ /* 0x000fc80000010000 */
[----:B------:R-:W-:Y:S02]  /*2ac0*/  @P1 FADD.FTZ R74, R58, R74 ;  /* 0x0000004a3a4a1221 */ /* 0x000fe40000010000 */
.L_x_26365:
[----:B------:R-:W-:Y:S01]  /*2ad0*/  PRMT R75, RZ, 0x7610, R75 ;  /* 0x00007610ff4b7816 */ /* 0x000fe2000000004b */
[----:B------:R-:W-:Y:S05]  /*2ae0*/  @P2 BRA `(.L_x_26366) ;  /* 0x0000003000002947 */ /* 0x000fea0003800000 */
[----:B------:R-:W-:Y:S05]  /*2af0*/  @!P1 BRA `(.L_x_26367) ;  /* 0x0000005000009947 */ /* 0x000fea0003800000 */
[----:B-----5:R-:W-:Y:S01]  /*2b00*/  FADD.FTZ R75, R59, R75 ;  /* 0x0000004b3b4b7221 */ /* 0x020fe20000010000 */
[----:B------:R-:W-:Y:S05]  /*2b10*/  BRA `(.L_x_26367) ;  /* 0x0000003000007947 */ /* 0x000fea0003800000 */
.L_x_26366:
[----:B-----5:R-:W-:-:S05]  /*2b20*/  PRMT R4, RZ, 0x7610, R51 ;  /* 0x00007610ff047816 */ /* 0x020fca0000000033 */
[----:B------:R-:W-:-:S04]  /*2b30*/  FADD.FTZ R75, R4, R75 ;  /* 0x0000004b044b7221 */ /* 0x000fc80000010000 */
[----:B------:R-:W-:Y:S02]  /*2b40*/  @P1 FADD.FTZ R75, R59, R75 ;  /* 0x0000004b3b4b1221 */ /* 0x000fe40000010000 */
.L_x_26367:
[----:B------:R-:W-:-:S04]  /*2b50*/  LEA R6, P1, R3, c[0x0][0x188], 0x5 ;  /* 0x0000620003067a11 */ /* 0x000fc800078228ff */
[C---:B------:R-:W-:Y:S02]  /*2b60*/  LEA.HI.X R7, R3.reuse, c[0x0][0x18c], RZ, 0x5, P1 ;  /* 0x0000630003077a11 */ /* 0x040fe400008f2cff */
[----:B------:R-:W-:-:S03]  /*2b70*/  IADD3 R3, R3, 0x20, RZ ;  /* 0x0000002003037810 */ /* 0x000fc60007ffe0ff */
[----:B------:R0:W-:Y:S04]  /*2b80*/  STG.E.128 [R6.64], R68 ;  /* 0x0000004406007986 */ /* 0x0001e8000c101d04 */
[----:B------:R0:W-:Y:S02]  /*2b90*/  STG.E.128 [R6.64+0x10], R72 ;  /* 0x0000104806007986 */ /* 0x0001e4000c101d04 */
.L_x_26351:
[----:B------:R-:W-:Y:S05]  /*2ba0*/  BSYNC B0 ;  /* 0x0000000000007941 */ /* 0x000fea0003800000 */
.L_x_26350:
        /* <DEDUP_REMOVED lines=24> */
.L_x_26370:
[----:B-----5:R-:W-:-:S05]  /*2d30*/  PRMT R4, RZ, 0x5410, R48 ;  /* 0x00005410ff047816 */ /* 0x020fca0000000030 */
[----:B------:R-:W-:-:S04]  /*2d40*/  FADD.FTZ R76, R4, R76 ;  /* 0x0000004c044c7221 */ /* 0x000fc80000010000 */
[----:B------:R-:W-:Y:S02]  /*2d50*/  @P1 FADD.FTZ R76, R52, R76 ;  /* 0x0000004c344c1221 */ /* 0x000fe40000010000 */
.L_x_26371:
[----:B------:R-:W-:Y:S01]  /*2d60*/  PRMT R77, RZ, 0x7610, R80 ;  /* 0x00007610ff4d7816 */ /* 0x000fe20000000050 */
[----:B------:R-:W-:Y:S05]  /*2d70*/  @P2 BRA `(.L_x_26372) ;  /* 0x0000003000002947 */ /* 0x000fea0003800000 */
[----:B------:R-:W-:Y:S05]  /*2d80*/  @!P1 BRA `(.L_x_26373) ;  /* 0x0000005000009947 */ /* 0x000fea0003800000 */
[----:B-----5:R-:W-:Y:S01]  /*2d90*/  FADD.FTZ R77, R53, R77 ;  /* 0x0000004d354d7221 */ /* 0x020fe20000010000 */
[----:B------:R-:W-:Y:S05]  /*2da0*/  BRA `(.L_x_26373) ;  /* 0x0000003000007947 */ /* 0x000fea0003800000 */
.L_x_26372:
[----:B-----5:R-:W-:-:S05]  /*2db0*/  PRMT R4, RZ, 0x7610, R48 ;  /* 0x00007610ff047816 */ /* 0x020fca0000000030 */
[----:B------:R-:W-:-:S04]  /*2dc0*/  FADD.FTZ R77, R4, R77 ;  /* 0x0000004d044d7221 */ /* 0x000fc80000010000 */
[----:B------:R-:W-:Y:S02]  /*2dd0*/  @P1 FADD.FTZ R77, R53, R77 ;  /* 0x0000004d354d1221 */ /* 0x000fe40000010000 */
.L_x_26373:
[----:B------:R-:W-:Y:S01]  /*2de0*/  PRMT R78, RZ, 0x5410, R81 ;  /* 0x00005410ff4e7816 */ /* 0x000fe20000000051 */
[----:B------:R-:W-:Y:S05]  /*2df0*/  @P2 BRA `(.L_x_26374) ;  /* 0x0000003000002947 */ /* 0x000fea0003800000 */
[----:B------:R-:W-:Y:S05]  /*2e00*/  @!P1 BRA `(.L_x_26375) ;  /* 0x0000005000009947 */ /* 0x000fea0003800000 */
[----:B-----5:R-:W-:Y:S01]  /*2e10*/  FADD.FTZ R78, R54, R78 ;  /* 0x0000004e364e7221 */ /* 0x020fe20000010000 */
[----:B------:R-:W-:Y:S05]  /*2e20*/  BRA `(.L_x_26375) ;  /* 0x0000003000007947 */ /* 0x000fea0003800000 */
.L_x_26374:
[----:B-----5:R-:W-:-:S05]  /*2e30*/  PRMT R4, RZ, 0x5410, R49 ;  /* 0x00005410ff047816 */ /* 0x020fca0000000031 */
[----:B------:R-:W-:-:S04]  /*2e40*/  FADD.FTZ R78, R4, R78 ;  /* 0x0000004e044e7221 */ /* 0x000fc80000010000 */
[----:B------:R-:W-:Y:S02]  /*2e50*/  @P1 FADD.FTZ R78, R54, R78 ;  /* 0x0000004e364e1221 */ /* 0x000fe40000010000 */
.L_x_26375:
[----:B------:R-:W-:Y:S01]  /*2e60*/  PRMT R79, RZ, 0x7610, R81 ;  /* 0x00007610ff4f7816 */ /* 0x000fe20000000051 */
[----:B------:R-:W-:Y:S05]  /*2e70*/  @P2 BRA `(.L_x_26376) ;  /* 0x0000003000002947 */ /* 0x000fea0003800000 */
[----:B------:R-:W-:Y:S05]  /*2e80*/  @!P1 BRA `(.L_x_26377) ;  /* 0x0000005000009947 */ /* 0x000fea0003800000 */
[----:B-----5:R-:W-:Y:S01]  /*2e90*/  FADD.FTZ R79, R55, R79 ;  /* 0x0000004f374f7221 */ /* 0x020fe20000010000 */
[----:B------:R-:W-:Y:S05]  /*2ea0*/  BRA `(.L_x_26377) ;  /* 0x0000003000007947 */ /* 0x000fea0003800000 */
.L_x_26376:
[----:B-----5:R-:W-:-:S05]  /*2eb0*/  PRMT R4, RZ, 0x7610, R49 ;  /* 0x00007610ff047816 */ /* 0x020fca0000000031 */
[----:B------:R-:W-:-:S04]  /*2ec0*/  FADD.FTZ R79, R4, R79 ;  /* 0x0000004f044f7221 */ /* 0x000fc80000010000 */
[----:B------:R-:W-:Y:S02]  /*2ed0*/  @P1 FADD.FTZ R79, R55, R79 ;  /* 0x0000004f374f1221 */ /* 0x000fe40000010000 */
.L_x_26377:
[----:B------:R-:W-:Y:S01]  /*2ee0*/  PRMT R80, RZ, 0x5410, R82 ;  /* 0x00005410ff507816 */ /* 0x000fe20000000052 */
[----:B------:R-:W-:Y:S05]  /*2ef0*/  @P2 BRA `(.L_x_26378) ;  /* 0x0000003000002947 */ /* 0x000fea0003800000 */
[----:B------:R-:W-:Y:S05]  /*2f00*/  @!P1 BRA `(.L_x_26379) ;  /* 0x0000005000009947 */ /* 0x000fea0003800000 */
[----:B-----5:R-:W-:Y:S01]  /*2f10*/  FADD.FTZ R80, R56, R80 ;  /* 0x0000005038507221 */ /* 0x020fe20000010000 */
[----:B------:R-:W-:Y:S05]  /*2f20*/  BRA `(.L_x_26379) ;  /* 0x0000003000007947 */ /* 0x000fea0003800000 */
.L_x_26378:
[----:B-----5:R-:W-:-:S05]  /*2f30*/  PRMT R4, RZ, 0x5410, R50 ;  /* 0x00005410ff047816 */ /* 0x020fca0000000032 */
[----:B------:R-:W-:-:S04]  /*2f40*/  FADD.FTZ R80, R4, R80 ;  /* 0x0000005004507221 */ /* 0x000fc80000010000 */
[----:B------:R-:W-:Y:S02]  /*2f50*/  @P1 FADD.FTZ R80, R56, R80 ;  /* 0x0000005038501221 */ /* 0x000fe40000010000 */
.L_x_26379:
[----:B------:R-:W-:Y:S01]  /*2f60*/  PRMT R81, RZ, 0x7610, R82 ;  /* 0x00007610ff517816 */ /* 0x000fe20000000052 */
[----:B------:R-:W-:Y:S05]  /*2f70*/  @P2 BRA `(.L_x_26380) ;  /* 0x0000003000002947 */ /* 0x000fea0003800000 */
[----:B------:R-:W-:Y:S05]  /*2f80*/  @!P1 BRA `(.L_x_26381) ;  /* 0x0000005000009947 */ /* 0x000fea0003800000 */
[----:B-----5:R-:W-:Y:S01]  /*2f90*/  FADD.FTZ R81, R57, R81 ;  /* 0x0000005139517221 */ /* 0x020fe20000010000 */
[----:B------:R-:W-:Y:S05]  /*2fa0*/  BRA `(.L_x_26381) ;  /* 0x0000003000007947 */ /* 0x000fea0003800000 */
.L_x_26380:
[----:B-----5:R-:W-:-:S05]  /*2fb0*/  PRMT R4, RZ, 0x7610, R50 ;  /* 0x00007610ff047816 */ /* 0x020fca0000000032 */
[----:B------:R-:W-:-:S04]  /*2fc0*/  FADD.FTZ R81, R4, R81 ;  /* 0x0000005104517221 */ /* 0x000fc80000010000 */
[----:B------:R-:W-:Y:S02]  /*2fd0*/  @P1 FADD.FTZ R81, R57, R81 ;  /* 0x0000005139511221 */ /* 0x000fe40000010000 */
.L_x_26381:
[----:B------:R-:W-:Y:S01]  /*2fe0*/  PRMT R82, RZ, 0x5410, R83 ;  /* 0x00005410ff527816 */ /* 0x000fe20000000053 */
[----:B------:R-:W-:Y:S05]  /*2ff0*/  @P2 BRA `(.L_x_26382) ;  /* 0x0000003000002947 */ /* 0x000fea0003800000 */
[----:B------:R-:W-:Y:S05]  /*3000*/  @!P1 BRA `(.L_x_26383) ;  /* 0x0000005000009947 */ /* 0x000fea0003800000 */
[----:B-----5:R-:W-:Y:S01]  /*3010*/  FADD.FTZ R82, R58, R82 ;  /* 0x000000523a527221 */ /* 0x020fe20000010000 */
[----:B------:R-:W-:Y:S05]  /*3020*/  BRA `(.L_x_26383) ;  /* 0x0000003000007947 */ /* 0x000fea0003800000 */
.L_x_26382:
[----:B-----5:R-:W-:-:S05]  /*3030*/  PRMT R4, RZ, 0x5410, R51 ;  /* 0x00005410ff047816 */ /* 0x020fca0000000033 */
[----:B------:R-:W-:-:S04]  /*3040*/  FADD.FTZ R82, R4, R82 ;  /* 0x0000005204527221 */ /* 0x000fc80000010000 */
[----:B------:R-:W-:Y:S02]  /*3050*/  @P1 FADD.FTZ R82, R58, R82 ;  /* 0x000000523a521221 */ /* 0x000fe40000010000 */
.L_x_26383:
[----:B------:R-:W-:Y:S01]  /*3060*/  PRMT R83, RZ, 0x7610, R83 ;  /* 0x00007610ff537816 */ /* 0x000fe20000000053 */
[----:B------:R-:W-:Y:S05]  /*3070*/  @P2 BRA `(.L_x_26384) ;  /* 0x0000003000002947 */ /* 0x000fea0003800000 */
[----:B------:R-:W-:Y:S05]  /*3080*/  @!P1 BRA `(.L_x_26385) ;  /* 0x0000005000009947 */ /* 0x000fea0003800000 */
[----:B-----5:R-:W-:Y:S01]  /*3090*/  FADD.FTZ R83, R59, R83 ;  /* 0x000000533b537221 */ /* 0x020fe20000010000 */
[----:B------:R-:W-:Y:S05]  /*30a0*/  BRA `(.L_x_26385) ;  /* 0x0000003000007947 */ /* 0x000fea0003800000 */
.L_x_26384:
[----:B-----5:R-:W-:-:S05]  /*30b0*/  PRMT R4, RZ, 0x7610, R51 ;  /* 0x00007610ff047816 */ /* 0x020fca0000000033 */
[----:B------:R-:W-:-:S04]  /*30c0*/  FADD.FTZ R83, R4, R83 ;  /* 0x0000005304537221 */ /* 0x000fc80000010000 */
[----:B------:R-:W-:Y:S02]  /*30d0*/  @P1 FADD.FTZ R83, R59, R83 ;  /* 0x000000533b531221 */ /* 0x000fe40000010000 */
.L_x_26385:
[----:B------:R-:W-:-:S04]  /*30e0*/  LEA R6, P1, R3, c[0x0][0x188], 0x5 ;  /* 0x0000620003067a11 */ /* 0x000fc800078228ff */
[C---:B------:R-:W-:Y:S02]  /*30f0*/  LEA.HI.X R7, R3.reuse, c[0x0][0x18c], RZ, 0x5, P1 ;  /* 0x0000630003077a11 */ /* 0x040fe400008f2cff */
[----:B------:R-:W-:-:S03]  /*3100*/  IADD3 R3, R3, 0x20, RZ ;  /* 0x0000002003037810 */ /* 0x000fc60007ffe0ff */
[----:B------:R0:W-:Y:S04]  /*3110*/  STG.E.128 [R6.64], R76 ;  /* 0x0000004c06007986 */ /* 0x0001e8000c101d04 */
[----:B------:R0:W-:Y:S02]  /*3120*/  STG.E.128 [R6.64+0x10], R80 ;  /* 0x0000105006007986 */ /* 0x0001e4000c101d04 */
.L_x_26369:
[----:B------:R-:W-:Y:S05]  /*3130*/  BSYNC B0 ;  /* 0x0000000000007941 */ /* 0x000fea0003800000 */
.L_x_26368:
        /* <DEDUP_REMOVED lines=24> */
.L_x_26388:
[----:B-----5:R-:W-:-:S05]  /*32c0*/  PRMT R4, RZ, 0x5410, R48 ;  /* 0x00005410ff047816 */ /* 0x020fca0000000030 */
[----:B------:R-:W-:-:S04]  /*32d0*/  FADD.FTZ R84, R4, R84 ;  /* 0x0000005404547221 */ /* 0x000fc80000010000 */
[----:B------:R-:W-:Y:S02]  /*32e0*/  @P1 FADD.FTZ R84, R52, R84 ;  /* 0x0000005434541221 */ /* 0x000fe40000010000 */
.L_x_26389:
[----:B------:R-:W-:Y:S01]  /*32f0*/  PRMT R85, RZ, 0x7610, R88 ;  /* 0x00007610ff557816 */ /* 0x000fe20000000058 */
[----:B------:R-:W-:Y:S05]  /*3300*/  @P2 BRA `(.L_x_26390) ;  /* 0x0000003000002947 */ /* 0x000fea0003800000 */
[----:B------:R-:W-:Y:S05]  /*3310*/  @!P1 BRA `(.L_x_26391) ;  /* 0x0000005000009947 */ /* 0x000fea0003800000 */
[----:B-----5:R-:W-:Y:S01]  /*3320*/  FADD.FTZ R85, R53, R85 ;  /* 0x0000005535557221 */ /* 0x020fe20000010000 */
[----:B------:R-:W-:Y:S05]  /*3330*/  BRA `(.L_x_26391) ;  /* 0x0000003000007947 */ /* 0x000fea0003800000 */
.L_x_26390:
[----:B-----5:R-:W-:-:S05]  /*3340*/  PRMT R4, RZ, 0x7610, R48 ;  /* 0x00007610ff047816 */ /* 0x020fca0000000030 */
[----:B------:R-:W-:-:S04]  /*3350*/  FADD.FTZ R85, R4, R85 ;  /* 0x0000005504557221 */ /* 0x000fc80000010000 */
[----:B------:R-:W-:Y:S02]  /*3360*/  @P1 FADD.FTZ R85, R53, R85 ;  /* 0x0000005535551221 */ /* 0x000fe40000010000 */
.L_x_26391:
[----:B------:R-:W-:Y:S01]  /*3370*/  PRMT R86, RZ, 0x5410, R89 ;  /* 0x00005410ff567816 */ /* 0x000fe20000000059 */
[----:B------:R-:W-:Y:S05]  /*3380*/  @P2 BRA `(.L_x_26392) ;  /* 0x0000003000002947 */ /* 0x000fea0003800000 */
[----:B------:R-:W-:Y:S05]  /*3390*/  @!P1 BRA `(.L_x_26393) ;  /* 0x0000005000009947 */ /* 0x000fea0003800000 */
[----:B-----5:R-:W-:Y:S01]  /*33a0*/  FADD.FTZ R86, R54, R86 ;  /* 0x0000005636567221 */ /* 0x020fe20000010000 */
[----:B------:R-:W-:Y:S05]  /*33b0*/  BRA `(.L_x_26393) ;  /* 0x0000003000007947 */ /* 0x000fea0003800000 */
.L_x_26392:
[----:B-----5:R-:W-:-:S05]  /*33c0*/  PRMT R4, RZ, 0x5410, R49 ;  /* 0x00005410ff047816 */ /* 0x020fca0000000031 */
[----:B------:R-:W-:-:S04]  /*33d0*/  FADD.FTZ R86, R4, R86 ;  /* 0x0000005604567221 */ /* 0x000fc80000010000 */
[----:B------:R-:W-:Y:S02]  /*33e0*/  @P1 FADD.FTZ R86, R54, R86 ;  /* 0x0000005636561221 */ /* 0x000fe40000010000 */
.L_x_26393:
[----:B------:R-:W-:Y:S01]  /*33f0*/  PRMT R87, RZ, 0x7610, R89 ;  /* 0x00007610ff577816 */ /* 0x000fe20000000059 */
[----:B------:R-:W-:Y:S05]  /*3400*/  @P2 BRA `(.L_x_26394) ;  /* 0x0000003000002947 */ /* 0x000fea0003800000 */
[----:B------:R-:W-:Y:S05]  /*3410*/  @!P1 BRA `(.L_x_26395) ;  /* 0x0000005000009947 */ /* 0x000fea0003800000 */
[----:B-----5:R-:W-:Y:S01]  /*3420*/  FADD.FTZ R87, R55, R87 ;  /* 0x0000005737577221 */ /* 0x020fe20000010000 */
[----:B------:R-:W-:Y:S05]  /*3430*/  BRA `(.L_x_26395) ;  /* 0x0000003000007947 */ /* 0x000fea0003800000 */
.L_x_26394:
[----:B-----5:R-:W-:-:S05]  /*3440*/  PRMT R4, RZ, 0x7610, R49 ;  /* 0x00007610ff047816 */ /* 0x020fca0000000031 */
[----:B------:R-:W-:-:S04]  /*3450*/  FADD.FTZ R87, R4, R87 ;  /* 0x0000005704577221 */ /* 0x000fc80000010000 */
[----:B------:R-:W-:Y:S02]  /*3460*/  @P1 FADD.FTZ R87, R55, R87 ;  /* 0x0000005737571221 */ /* 0x000fe40000010000 */
.L_x_26395:
[----:B------:R-:W-:Y:S01]  /*3470*/  PRMT R88, RZ, 0x5410, R90 ;  /* 0x00005410ff587816 */ /* 0x000fe2000000005a */
[----:B------:R-:W-:Y:S05]  /*3480*/  @P2 BRA `(.L_x_26396) ;  /* 0x0000003000002947 */ /* 0x000fea0003800000 */
[----:B------:R-:W-:Y:S05]  /*3490*/  @!P1 BRA `(.L_x_26397) ;  /* 0x0000005000009947 */ /* 0x000fea0003800000 */
[----:B-----5:R-:W-:Y:S01]  /*34a0*/  FADD.FTZ R88, R56, R88 ;  /* 0x0000005838587221 */ /* 0x020fe20000010000 */
[----:B------:R-:W-:Y:S05]  /*34b0*/  BRA `(.L_x_26397) ;  /* 0x0000003000007947 */ /* 0x000fea0003800000 */
.L_x_26396:
[----:B-----5:R-:W-:-:S05]  /*34c0*/  PRMT R4, RZ, 0x5410, R50 ;  /* 0x00005410ff047816 */ /* 0x020fca0000000032 */
[----:B------:R-:W-:-:S04]  /*34d0*/  FADD.FTZ R88, R4, R88 ;  /* 0x0000005804587221 */ /* 0x000fc80000010000 */
[----:B------:R-:W-:Y:S02]  /*34e0*/  @P1 FADD.FTZ R88, R56, R88 ;  /* 0x0000005838581221 */ /* 0x000fe40000010000 */
.L_x_26397:
[----:B------:R-:W-:Y:S01]  /*34f0*/  PRMT R89, RZ, 0x7610, R90 ;  /* 0x00007610ff597816 */ /* 0x000fe2000000005a */
[----:B------:R-:W-:Y:S05]  /*3500*/  @P2 BRA `(.L_x_26398) ;  /* 0x0000003000002947 */ /* 0x000fea0003800000 */
[----:B------:R-:W-:Y:S05]  /*3510*/  @!P1 BRA `(.L_x_26399) ;  /* 0x0000005000009947 */ /* 0x000fea0003800000 */
[----:B-----5:R-:W-:Y:S01]  /*3520*/  FADD.FTZ R89, R57, R89 ;  /* 0x0000005939597221 */ /* 0x020fe20000010000 */
[----:B------:R-:W-:Y:S05]  /*3530*/  BRA `(.L_x_26399) ;  /* 0x0000003000007947 */ /* 0x000fea0003800000 */
.L_x_26398:
[----:B-----5:R-:W-:-:S05]  /*3540*/  PRMT R4, RZ, 0x7610, R50 ;  /* 0x00007610ff047816 */ /* 0x020fca0000000032 */
[----:B------:R-:W-:-:S04]  /*3550*/  FADD.FTZ R89, R4, R89 ;  /* 0x0000005904597221 */ /* 0x000fc80000010000 */
[----:B------:R-:W-:Y:S02]  /*3560*/  @P1 FADD.FTZ R89, R57, R89 ;  /* 0x0000005939591221 */ /* 0x000fe40000010000 */
.L_x_26399:
[----:B------:R-:W-:Y:S01]  /*3570*/  PRMT R90, RZ, 0x5410, R91 ;  /* 0x00005410ff5a7816 */ /* 0x000fe2000000005b */
[----:B------:R-:W-:Y:S05]  /*3580*/  @P2 BRA `(.L_x_26400) ;  /* 0x0000003000002947 */ /* 0x000fea0003800000 */
[----:B------:R-:W-:Y:S05]  /*3590*/  @!P1 BRA `(.L_x_26401) ;  /* 0x0000005000009947 */ /* 0x000fea0003800000 */
[----:B-----5:R-:W-:Y:S01]  /*35a0*/  FADD.FTZ R90, R58, R90 ;  /* 0x0000005a3a5a7221 */ /* 0x020fe20000010000 */
[----:B------:R-:W-:Y:S05]  /*35b0*/  BRA `(.L_x_26401) ;  /* 0x0000003000007947 */ /* 0x000fea0003800000 */
.L_x_26400:
[----:B-----5:R-:W-:-:S05]  /*35c0*/  PRMT R4, RZ, 0x5410, R51 ;  /* 0x00005410ff047816 */ /* 0x020fca0000000033 */
[----:B------:R-:W-:-:S04]  /*35d0*/  FADD.FTZ R90, R4, R90 ;  /* 0x0000005a045a7221 */ /* 0x000fc80000010000 */
[----:B------:R-:W-:Y:S02]  /*35e0*/  @P1 FADD.FTZ R90, R58, R90 ;  /* 0x0000005a3a5a1221 */ /* 0x000fe40000010000 */
.L_x_26401:
[----:B------:R-:W-:Y:S01]  /*35f0*/  PRMT R91, RZ, 0x7610, R91 ;  /* 0x00007610ff5b7816 */ /* 0x000fe2000000005b */
[----:B------:R-:W-:Y:S05]  /*3600*/  @P2 BRA `(.L_x_26402) ;  /* 0x0000003000002947 */ /* 0x000fea0003800000 */
[----:B------:R-:W-:Y:S05]  /*3610*/  @!P1 BRA `(.L_x_26403) ;  /* 0x0000005000009947 */ /* 0x000fea0003800000 */
[----:B-----5:R-:W-:Y:S01]  /*3620*/  FADD.FTZ R91, R59, R91 ;  /* 0x0000005b3b5b7221 */ /* 0x020fe20000010000 */
[----:B------:R-:W-:Y:S05]  /*3630*/  BRA `(.L_x_26403) ;  /* 0x0000003000007947 */ /* 0x000fea0003800000 */
.L_x_26402:
[----:B-----5:R-:W-:-:S05]  /*3640*/  PRMT R4, RZ, 0x7610, R51 ;  /* 0x00007610ff047816 */ /* 0x020fca0000000033 */
[----:B------:R-:W-:-:S04]  /*3650*/  FADD.FTZ R91, R4, R91 ;  /* 0x0000005b045b7221 */ /* 0x000fc80000010000 */
[----:B------:R-:W-:Y:S02]  /*3660*/  @P1 FADD.FTZ R91, R59, R91 ;  /* 0x0000005b3b5b1221 */ /* 0x000fe40000010000 */
.L_x_26403:
[----:B------:R-:W-:-:S04]  /*3670*/  LEA R6, P1, R3, c[0x0][0x188], 0x5 ;  /* 0x0000620003067a11 */ /* 0x000fc800078228ff */
[C---:B------:R-:W-:Y:S02]  /*3680*/  LEA.HI.X R7, R3.reuse, c[0x0][0x18c], RZ, 0x5, P1 ;  /* 0x0000630003077a11 */ /* 0x040fe400008f2cff */
[----:B------:R-:W-:-:S03]  /*3690*/  IADD3 R3, R3, 0x20, RZ ;  /* 0x0000002003037810 */ /* 0x000fc60007ffe0ff */
[----:B------:R0:W-:Y:S04]  /*36a0*/  STG.E.128 [R6.64], R84 ;  /* 0x0000005406007986 */ /* 0x0001e8000c101d04 */
[----:B------:R0:W-:Y:S02]  /*36b0*/  STG.E.128 [R6.64+0x10], R88 ;  /* 0x0000105806007986 */ /* 0x0001e4000c101d04 */
.L_x_26387:
[----:B------:R-:W-:Y:S05]  /*36c0*/  BSYNC B0 ;  /* 0x0000000000007941 */ /* 0x000fea0003800000 */
.L_x_26386:
        /* <DEDUP_REMOVED lines=24> */
.L_x_26406:
[----:B-----5:R-:W-:-:S05]  /*3850*/  PRMT R4, RZ, 0x5410, R48 ;  /* 0x00005410ff047816 */ /* 0x020fca0000000030 */
[----:B------:R-:W-:-:S04]  /*3860*/  FADD.FTZ R92, R4, R92 ;  /* 0x0000005c045c7221 */ /* 0x000fc80000010000 */
[----:B------:R-:W-:Y:S02]  /*3870*/  @P1 FADD.FTZ R92, R52, R92 ;  /* 0x0000005c345c1221 */ /* 0x000fe40000010000 */
.L_x_26407:
[----:B------:R-:W-:Y:S01]  /*3880*/  PRMT R93, RZ, 0x7610, R96 ;  /* 0x00007610ff5d7816 */ /* 0x000fe20000000060 */
[----:B------:R-:W-:Y:S05]  /*3890*/  @P2 BRA `(.L_x_26408) ;  /* 0x0000003000002947 */ /* 0x000fea0003800000 */
[----:B------:R-:W-:Y:S05]  /*38a0*/  @!P1 BRA `(.L_x_26409) ;  /* 0x0000005000009947 */ /* 0x000fea0003800000 */
[----:B-----5:R-:W-:Y:S01]  /*38b0*/  FADD.FTZ R93, R53, R93 ;  /* 0x0000005d355d7221 */ /* 0x020fe20000010000 */
[----:B------:R-:W-:Y:S05]  /*38c0*/  BRA `(.L_x_26409) ;  /* 0x0000003000007947 */ /* 0x000fea0003800000 */
.L_x_26408:
[----:B-----5:R-:W-:-:S05]  /*38d0*/  PRMT R4, RZ, 0x7610, R48 ;  /* 0x00007610ff047816 */ /* 0x020fca0000000030 */
[----:B------:R-:W-:-:S04]  /*38e0*/  FADD.FTZ R93, R4, R93 ;  /* 0x0000005d045d7221 */ /* 0x000fc80000010000 */
[----:B------:R-:W-:Y:S02]  /*38f0*/  @P1 FADD.FTZ R93, R53, R93 ;  /* 0x0000005d355d1221 */ /* 0x000fe40000010000 */
.L_x_26409:
[----:B------:R-:W-:Y:S01]  /*3900*/  PRMT R94, RZ, 0x5410, R97 ;  /* 0x00005410ff5e7816 */ /* 0x000fe20000000061 */
[----:B------:R-:W-:Y:S05]  /*3910*/  @P2 BRA `(.L_x_26410) ;  /* 0x0000003000002947 */ /* 0x000fea0003800000 */
[----:B------:R-:W-:Y:S05]  /*3920*/  @!P1 BRA `(.L_x_26411) ;  /* 0x0000005000009947 */ /* 0x000fea0003800000 */
[----:B-----5:R-:W-:Y:S01]  /*3930*/  FADD.FTZ R94, R54, R94 ;  /* 0x0000005e365e7221 */ /* 0x020fe20000010000 */
[----:B------:R-:W-:Y:S05]  /*3940*/  BRA `(.L_x_26411) ;  /* 0x0000003000007947 */ /* 0x000fea0003800000 */
.L_x_26410:
[----:B-----5:R-:W-:-:S05]  /*3950*/  PRMT R4, RZ, 0x5410, R49 ;  /* 0x00005410ff047816 */ /* 0x020fca0000000031 */
[----:B------:R-:W-:-:S04]  /*3960*/  FADD.FTZ R94, R4, R94 ;  /* 0x0000005e045e7221 */ /* 0x000fc80000010000 */
[----:B------:R-:W-:Y:S02]  /*3970*/  @P1 FADD.FTZ R94, R54, R94 ;  /* 0x0000005e365e1221 */ /* 0x000fe40000010000 */
.L_x_26411:
[----:B------:R-:W-:Y:S01]  /*3980*/  PRMT R95, RZ, 0x7610, R97 ;  /* 0x00007610ff5f7816 */ /* 0x000fe20000000061 */
[----:B------:R-:W-:Y:S05]  /*3990*/  @P2 BRA `(.L_x_26412) ;  /* 0x0000003000002947 */ /* 0x000fea0003800000 */
[----:B------:R-:W-:Y:S05]  /*39a0*/  @!P1 BRA `(.L_x_26413) ;  /* 0x0000005000009947 */ /* 0x000fea0003800000 */
[----:B-----5:R-:W-:Y:S01]  /*39b0*/  FADD.FTZ R95, R55, R95 ;  /* 0x0000005f375f7221 */ /* 0x020fe20000010000 */
[----:B------:R-:W-:Y:S05]  /*39c0*/  BRA `(.L_x_26413) ;  /* 0x0000003000007947 */ /* 0x000fea0003800000 */
.L_x_26412:
[----:B-----5:R-:W-:-:S05]  /*39d0*/  PRMT R4, RZ, 0x7610, R49 ;  /* 0x00007610ff047816 */ /* 0x020fca0000000031 */
[----:B------:R-:W-:-:S04]  /*39e0*/  FADD.FTZ R95, R4, R95 ;  /* 0x0000005f045f7221 */ /* 0x000fc80000010000 */
[----:B------:R-:W-:Y:S02]  /*39f0*/  @P1 FADD.FTZ R95, R55, R95 ;  /* 0x0000005f375f1221 */ /* 0x000fe40000010000 */
.L_x_26413:
[----:B------:R-:W-:Y:S01]  /*3a00*/  PRMT R96, RZ, 0x5410, R98 ;  /* 0x00005410ff607816 */ /* 0x000fe20000000062 */
[----:B------:R-:W-:Y:S05]  /*3a10*/  @P2 BRA `(.L_x_26414) ;  /* 0x0000003000002947 */ /* 0x000fea0003800000 */
[----:B------:R-:W-:Y:S05]  /*3a20*/  @!P1 BRA `(.L_x_26415) ;  /* 0x0000005000009947 */ /* 0x000fea0003800000 */
[----:B-----5:R-:W-:Y:S01]  /*3a30*/  FADD.FTZ R96, R56, R96 ;  /* 0x0000006038607221 */ /* 0x020fe20000010000 */
[----:B------:R-:W-:Y:S05]  /*3a40*/  BRA `(.L_x_26415) ;  /* 0x0000003000007947 */ /* 0x000fea0003800000 */
.L_x_26414:
[----:B-----5:R-:W-:-:S05]  /*3a50*/  PRMT R4, RZ, 0x5410, R50 ;  /* 0x00005410ff047816 */ /* 0x020fca0000000032 */
[----:B------:R-:W-:-:S04]  /*3a60*/  FADD.FTZ R96, R4, R96 ;  /* 0x0000006004607221 */ /* 0x000fc80000010000 */
[----:B------:R-:W-:Y:S02]  /*3a70*/  @P1 FADD.FTZ R96, R56, R96 ;  /* 0x0000006038601221 */ /* 0x000fe40000010000 */
.L_x_26415:
[----:B------:R-:W-:Y:S01]  /*3a80*/  PRMT R97, RZ, 0x7610, R98 ;  /* 0x00007610ff617816 */ /* 0x000fe20000000062 */
[----:B------:R-:W-:Y:S05]  /*3a90*/  @P2 BRA `(.L_x_26416) ;  /* 0x0000003000002947 */ /* 0x000fea0003800000 */
[----:B------:R-:W-:Y:S05]  /*3aa0*/  @!P1 BRA `(.L_x_26417) ;  /* 0x0000005000009947 */ /* 0x000fea0003800000 */
[----:B-----5:R-:W-:Y:S01]  /*3ab0*/  FADD.FTZ R97, R57, R97 ;  /* 0x0000006139617221 */ /* 0x020fe20000010000 */
[----:B------:R-:W-:Y:S05]  /*3ac0*/  BRA `(.L_x_26417) ;  /* 0x0000003000007947 */ /* 0x000fea0003800000 */
.L_x_26416:
[----:B-----5:R-:W-:-:S05]  /*3ad0*/  PRMT R4, RZ, 0x7610, R50 ;  /* 0x00007610ff047816 */ /* 0x020fca0000000032 */
[----:B------:R-:W-:-:S04]  /*3ae0*/  FADD.FTZ R97, R4, R97 ;  /* 0x0000006104617221 */ /* 0x000fc80000010000 */
[----:B------:R-:W-:Y:S02]  /*3af0*/  @P1 FADD.FTZ R97, R57, R97 ;  /* 0x0000006139611221 */ /* 0x000fe40000010000 */
.L_x_26417:
[----:B------:R-:W-:Y:S01]  /*3b00*/  PRMT R98, RZ, 0x5410, R99 ;  /* 0x00005410ff627816 */ /* 0x000fe20000000063 */
[----:B------:R-:W-:Y:S05]  /*3b10*/  @P2 BRA `(.L_x_26418) ;  /* 0x0000003000002947 */ /* 0x000fea0003800000 */
[----:B------:R-:W-:Y:S05]  /*3b20*/  @!P1 BRA `(.L_x_26419) ;  /* 0x0000005000009947 */ /* 0x000fea0003800000 */
[----:B-----5:R-:W-:Y:S01]  /*3b30*/  FADD.FTZ R98, R58, R98 ;  /* 0x000000623a627221 */ /* 0x020fe20000010000 */
[----:B------:R-:W-:Y:S05]  /*3b40*/  BRA `(.L_x_26419) ;  /* 0x0000003000007947 */ /* 0x000fea0003800000 */
.L_x_26418:
[----:B-----5:R-:W-:-:S05]  /*3b50*/  PRMT R4, RZ, 0x5410, R51 ;  /* 0x00005410ff047816 */ /* 0x020fca0000000033 */
[----:B------:R-:W-:-:S04]  /*3b60*/  FADD.FTZ R98, R4, R98 ;  /* 0x0000006204627221 */ /* 0x000fc80000010000 */
[----:B------:R-:W-:Y:S02]  /*3b70*/  @P1 FADD.FTZ R98, R58, R98 ;  /* 0x000000623a621221 */ /* 0x000fe40000010000 */
.L_x_26419:
[----:B------:R-:W-:Y:S01]  /*3b80*/  PRMT R99, RZ, 0x7610, R99 ;  /* 0x00007610ff637816 */ /* 0x000fe20000000063 */
[----:B------:R-:W-:Y:S05]  /*3b90*/  @P2 BRA `(.L_x_26420) ;  /* 0x0000003000002947 */ /* 0x000fea0003800000 */
[----:B------:R-:W-:Y:S05]  /*3ba0*/  @!P1 BRA `(.L_x_26421) ;  /* 0x0000005000009947 */ /* 0x000fea0003800000 */
[----:B-----5:R-:W-:Y:S01]  /*3bb0*/  FADD.FTZ R99, R59, R99 ;  /* 0x000000633b637221 */ /* 0x020fe20000010000 */
[----:B------:R-:W-:Y:S05]  /*3bc0*/  BRA `(.L_x_26421) ;  /* 0x0000003000007947 */ /* 0x000fea0003800000 */
.L_x_26420:
[----:B-----5:R-:W-:-:S05]  /*3bd0*/  PRMT R4, RZ, 0x7610, R51 ;  /* 0x00007610ff047816 */ /* 0x020fca0000000033 */
[----:B------:R-:W-:-:S04]  /*3be0*/  FADD.FTZ R99, R4, R99 ;  /* 0x0000006304637221 */ /* 0x000fc80000010000 */
[----:B------:R-:W-:Y:S02]  /*3bf0*/  @P1 FADD.FTZ R99, R59, R99 ;  /* 0x000000633b631221 */ /* 0x000fe40000010000 */
.L_x_26421:
[----:B------:R-:W-:-:S04]  /*3c00*/  LEA R6, P1, R3, c[0x0][0x188], 0x5 ;  /* 0x0000620003067a11 */ /* 0x000fc800078228ff */
[C---:B------:R-:W-:Y:S02]  /*3c10*/  LEA.HI.X R7, R3.reuse, c[0x0][0x18c], RZ, 0x5, P1 ;  /* 0x0000630003077a11 */ /* 0x040fe400008f2cff */
[----:B------:R-:W-:-:S03]  /*3c20*/  IADD3 R3, R3, 0x20, RZ ;  /* 0x0000002003037810 */ /* 0x000fc60007ffe0ff */
[----:B------:R0:W-:Y:S04]  /*3c30*/  STG.E.128 [R6.64], R92 ;  /* 0x0000005c06007986 */ /* 0x0001e8000c101d04 */
[----:B------:R0:W-:Y:S02]  /*3c40*/  STG.E.128 [R6.64+0x10], R96 ;  /* 0x0000106006007986 */ /* 0x0001e4000c101d04 */
.L_x_26405:
[----:B------:R-:W-:Y:S05]  /*3c50*/  BSYNC B0 ;  /* 0x0000000000007941 */ /* 0x000fea0003800000 */
.L_x_26404:
        /* <DEDUP_REMOVED lines=24> */
.L_x_26424:
[----:B-----5:R-:W-:-:S05]  /*3de0*/  PRMT R4, RZ, 0x5410, R48 ;  /* 0x00005410ff047816 */ /* 0x020fca0000000030 */
[----:B------:R-:W-:-:S04]  /*3df0*/  FADD.FTZ R100, R4, R100 ;  /* 0x0000006404647221 */ /* 0x000fc80000010000 */
[----:B------:R-:W-:Y:S02]  /*3e00*/  @P1 FADD.FTZ R100, R52, R100 ;  /* 0x0000006434641221 */ /* 0x000fe40000010000 */
.L_x_26425:
[----:B------:R-:W-:Y:S01]  /*3e10*/  PRMT R101, RZ, 0x7610, R104 ;  /* 0x00007610ff657816 */ /* 0x000fe20000000068 */
[----:B------:R-:W-:Y:S05]  /*3e20*/  @P2 BRA `(.L_x_26426) ;  /* 0x0000003000002947 */ /* 0x000fea0003800000 */
[----:B------:R-:W-:Y:S05]  /*3e30*/  @!P1 BRA `(.L_x_26427) ;  /* 0x0000005000009947 */ /* 0x000fea0003800000 */
[----:B-----5:R-:W-:Y:S01]  /*3e40*/  FADD.FTZ R101, R53, R101 ;  /* 0x0000006535657221 */ /* 0x020fe20000010000 */
[----:B------:R-:W-:Y:S05]  /*3e50*/  BRA `(.L_x_26427) ;  /* 0x0000003000007947 */ /* 0x000fea0003800000 */
.L_x_26426:
[----:B-----5:R-:W-:-:S05]  /*3e60*/  PRMT R4, RZ, 0x7610, R48 ;  /* 0x00007610ff047816 */ /* 0x020fca0000000030 */
[----:B------:R-:W-:-:S04]  /*3e70*/  FADD.FTZ R101, R4, R101 ;  /* 0x0000006504657221 */ /* 0x000fc80000010000 */
[----:B------:R-:W-:Y:S02]  /*3e80*/  @P1 FADD.FTZ R101, R53, R101 ;  /* 0x0000006535651221 */ /* 0x000fe40000010000 */
.L_x_26427:
[----:B------:R-:W-:Y:S01]  /*3e90*/  PRMT R102, RZ, 0x5410, R105 ;  /* 0x00005410ff667816 */ /* 0x000fe20000000069 */
[----:B------:R-:W-:Y:S05]  /*3ea0*/  @P2 BRA `(.L_x_26428) ;  /* 0x0000003000002947 */ /* 0x000fea0003800000 */
[----:B------:R-:W-:Y:S05]  /*3eb0*/  @!P1 BRA `(.L_x_26429) ;  /* 0x0000005000009947 */ /* 0x000fea0003800000 */
[----:B-----5:R-:W-:Y:S01]  /*3ec0*/  FADD.FTZ R102, R54, R102 ;  /* 0x0000006636667221 */ /* 0x020fe20000010000 */
[----:B------:R-:W-:Y:S05]  /*3ed0*/  BRA `(.L_x_26429) ;  /* 0x0000003000007947 */ /* 0x000fea0003800000 */
.L_x_26428:
[----:B-----5:R-:W-:-:S05]  /*3ee0*/  PRMT R4, RZ, 0x5410, R49 ;  /* 0x00005410ff047816 */ /* 0x020fca0000000031 */
[----:B------:R-:W-:-:S04]  /*3ef0*/  FADD.FTZ R102, R4, R102 ;  /* 0x0000006604667221 */ /* 0x000fc80000010000 */
[----:B------:R-:W-:Y:S02]  /*3f00*/  @P1 FADD.FTZ R102, R54, R102 ;  /* 0x0000006636661221 */ /* 0x000fe40000010000 */
.L_x_26429:
[----:B------:R-:W-:Y:S01]  /*3f10*/  PRMT R103, RZ, 0x7610, R105 ;  /* 0x00007610ff677816 */ /* 0x000fe20000000069 */
[----:B------:R-:W-:Y:S05]  /*3f20*/  @P2 BRA `(.L_x_26430) ;  /* 0x0000003000002947 */ /* 0x000fea0003800000 */
[----:B------:R-:W-:Y:S05]  /*3f30*/  @!P1 BRA `(.L_x_26431) ;  /* 0x0000005000009947 */ /* 0x000fea0003800000 */
[----:B-----5:R-:W-:Y:S01]  /*3f40*/  FADD.FTZ R103, R55, R103 ;  /* 0x0000006737677221 */ /* 0x020fe20000010000 */
[----:B------:R-:W-:Y:S05]  /*3f50*/  BRA `(.L_x_26431) ;  /* 0x0000003000007947 */ /* 0x000fea0003800000 */
.L_x_26430:
[----:B-----5:R-:W-:-:S05]  /*3f60*/  PRMT R4, RZ, 0x7610, R49 ;  /* 0x00007610ff047816 */ /* 0x020fca0000000031 */
[----:B------:R-:W-:-:S04]  /*3f70*/  FADD.FTZ R103, R4, R103 ;  /* 0x0000006704677221 */ /* 0x000fc80000010000 */
[----:B------:R-:W-:Y:S02]  /*3f80*/  @P1 FADD.FTZ R103, R55, R103 ;  /* 0x0000006737671221 */ /* 0x000fe40000010000 */
.L_x_26431:
[----:B------:R-:W-:Y:S01]  /*3f90*/  PRMT R104, RZ, 0x5410, R106 ;  /* 0x00005410ff687816 */ /* 0x000fe2000000006a */
[----:B------:R-:W-:Y:S05]  /*3fa0*/  @P2 BRA `(.L_x_26432) ;  /* 0x0000003000002947 */ /* 0x000fea0003800000 */
[----:B------:R-:W-:Y:S05]  /*3fb0*/  @!P1 BRA `(.L_x_26433) ;  /* 0x0000005000009947 */ /* 0x000fea0003800000 */
[----:B-----5:R-:W-:Y:S01]  /*3fc0*/  FADD.FTZ R104, R56, R104 ;  /* 0x0000006838687221 */ /* 0x020fe20000010000 */
[----:B------:R-:W-:Y:S05]  /*3fd0*/  BRA `(.L_x_26433) ;  /* 0x0000003000007947 */ /* 0x000fea0003800000 */
.L_x_26432:
[----:B-----5:R-:W-:-:S05]  /*3fe0*/  PRMT R4, RZ, 0x5410, R50 ;  /* 0x00005410ff047816 */ /* 0x020fca0000000032 */
[----:B------:R-:W-:-:S04]  /*3ff0*/  FADD.FTZ R104, R4, R104 ;  /* 0x0000006804687221 */ /* 0x000fc80000010000 */
[----:B------:R-:W-:Y:S02]  /*4000*/  @P1 FADD.FTZ R104, R56, R104 ;  /* 0x0000006838681221 */ /* 0x000fe40000010000 */
.L_x_26433:
[----:B------:R-:W-:Y:S01]  /*4010*/  PRMT R105, RZ, 0x7610, R106 ;  /* 0x00007610ff697816 */ /* 0x000fe2000000006a */
[----:B------:R-:W-:Y:S05]  /*4020*/  @P2 BRA `(.L_x_26434) ;  /* 0x0000003000002947 */ /* 0x000fea0003800000 */
[----:B------:R-:W-:Y:S05]  /*4030*/  @!P1 BRA `(.L_x_26435) ;  /* 0x0000005000009947 */ /* 0x000fea0003800000 */
[----:B-----5:R-:W-:Y:S01]  /*4040*/  FADD.FTZ R105, R57, R105 ;  /* 0x0000006939697221 */ /* 0x020fe20000010000 */
[----:B------:R-:W-:Y:S05]  /*4050*/  BRA `(.L_x_26435) ;  /* 0x0000003000007947 */ /* 0x000fea0003800000 */
.L_x_26434:
[----:B-----5:R-:W-:-:S05]  /*4060*/  PRMT R4, RZ, 0x7610, R50 ;  /* 0x00007610ff047816 */ /* 0x020fca0000000032 */
[----:B------:R-:W-:-:S04]  /*4070*/  FADD.FTZ R105, R4, R105 ;  /* 0x0000006904697221 */ /* 0x000fc80000010000 */
[----:B------:R-:W-:Y:S02]  /*4080*/  @P1 FADD.FTZ R105, R57, R105 ;  /* 0x0000006939691221 */ /* 0x000fe40000010000 */
.L_x_26435:
[----:B------:R-:W-:Y:S01]  /*4090*/  PRMT R106, RZ, 0x5410, R107 ;  /* 0x00005410ff6a7816 */ /* 0x000fe2000000006b */
[----:B------:R-:W-:Y:S05]  /*40a0*/  @P2 BRA `(.L_x_26436) ;  /* 0x0000003000002947 */ /* 0x000fea0003800000 */
[----:B------:R-:W-:Y:S05]  /*40b0*/  @!P1 BRA `(.L_x_26437) ;  /* 0x0000005000009947 */ /* 0x000fea0003800000 */
[----:B-----5:R-:W-:Y:S01]  /*40c0*/  FADD.FTZ R106, R58, R106 ;  /* 0x0000006a3a6a7221 */ /* 0x020fe20000010000 */
[----:B------:R-:W-:Y:S05]  /*40d0*/  BRA `(.L_x_26437) ;  /* 0x0000003000007947 */ /* 0x000fea0003800000 */
.L_x_26436:
[----:B-----5:R-:W-:-:S05]  /*40e0*/  PRMT R4, RZ, 0x5410, R51 ;  /* 0x00005410ff047816 */ /* 0x020fca0000000033 */
[----:B------:R-:W-:-:S04]  /*40f0*/  FADD.FTZ R106, R4, R106 ;  /* 0x0000006a046a7221 */ /* 0x000fc80000010000 */
[----:B------:R-:W-:Y:S02]  /*4100*/  @P1 FADD.FTZ R106, R58, R106 ;  /* 0x0000006a3a6a1221 */ /* 0x000fe40000010000 */
.L_x_26437:
[----:B------:R-:W-:Y:S01]  /*4110*/  PRMT R107, RZ, 0x7610, R107 ;  /* 0x00007610ff6b7816 */ /* 0x000fe2000000006b */
[----:B------:R-:W-:Y:S05]  /*4120*/  @P2 BRA `(.L_x_26438) ;  /* 0x0000003000002947 */ /* 0x000fea0003800000 */
[----:B------:R-:W-:Y:S05]  /*4130*/  @!P1 BRA `(.L_x_26439) ;  /* 0x0000005000009947 */ /* 0x000fea0003800000 */
[----:B-----5:R-:W-:Y:S01]  /*4140*/  FADD.FTZ R107, R59, R107 ;  /* 0x0000006b3b6b7221 */ /* 0x020fe20000010000 */
[----:B------:R-:W-:Y:S05]  /*4150*/  BRA `(.L_x_26439) ;  /* 0x0000003000007947 */ /* 0x000fea0003800000 */
.L_x_26438:
[----:B-----5:R-:W-:-:S05]  /*4160*/  PRMT R4, RZ, 0x7610, R51 ;  /* 0x00007610ff047816 */ /* 0x020fca0000000033 */
[----:B------:R-:W-:-:S04]  /*4170*/  FADD.FTZ R107, R4, R107 ;  /* 0x0000006b046b7221 */ /* 0x000fc80000010000 */
[----:B------:R-:W-:Y:S02]  /*4180*/  @P1 FADD.FTZ R107, R59, R107 ;  /* 0x0000006b3b6b1221 */ /* 0x000fe40000010000 */
.L_x_26439:
[----:B------:R-:W-:-:S04]  /*4190*/  LEA R6, P1, R3, c[0x0][0x188], 0x5 ;  /* 0x0000620003067a11 */ /* 0x000fc800078228ff */
[C---:B------:R-:W-:Y:S02]  /*41a0*/  LEA.HI.X R7, R3.reuse, c[0x0][0x18c], RZ, 0x5, P1 ;  /* 0x0000630003077a11 */ /* 0x040fe400008f2cff */
[----:B------:R-:W-:-:S03]  /*41b0*/  IADD3 R3, R3, 0x20, RZ ;  /* 0x0000002003037810 */ /* 0x000fc60007ffe0ff */
[----:B------:R0:W-:Y:S04]  /*41c0*/  STG.E.128 [R6.64], R100 ;  /* 0x0000006406007986 */ /* 0x0001e8000c101d04 */
[----:B------:R0:W-:Y:S02]  /*41d0*/  STG.E.128 [R6.64+0x10], R104 ;  /* 0x0000106806007986 */ /* 0x0001e4000c101d04 */
.L_x_26423:
[----:B------:R-:W-:Y:S05]  /*41e0*/  BSYNC B0 ;  /* 0x0000000000007941 */ /* 0x000fea0003800000 */
.L_x_26422:
        /* <DEDUP_REMOVED lines=24> */
.L_x_26442:
[----:B-----5:R-:W-:-:S05]  /*4370*/  PRMT R4, RZ, 0x5410, R48 ;  /* 0x00005410ff047816 */ /* 0x020fca0000000030 */
[----:B------:R-:W-:-:S04]  /*4380*/  FADD.FTZ R108, R4, R108 ;  /* 0x0000006c046c7221 */ /* 0x000fc80000010000 */
[----:B------:R-:W-:Y:S02]  /*4390*/  @P1 FADD.FTZ R108, R52, R108 ;  /* 0x0000006c346c1221 */ /* 0x000fe40000010000 */
.L_x_26443:
[----:B------:R-:W-:Y:S01]  /*43a0*/  PRMT R109, RZ, 0x7610, R112 ;  /* 0x00007610ff6d7816 */ /* 0x000fe20000000070 */
[----:B------:R-:W-:Y:S05]  /*43b0*/  @P2 BRA `(.L_x_26444) ;  /* 0x0000003000002947 */ /* 0x000fea0003800000 */
[----:B------:R-:W-:Y:S05]  /*43c0*/  @!P1 BRA `(.L_x_26445) ;  /* 0x0000005000009947 */ /* 0x000fea0003800000 */
[----:B-----5:R-:W-:Y:S01]  /*43d0*/  FADD.FTZ R109, R53, R109 ;  /* 0x0000006d356d7221 */ /* 0x020fe20000010000 */
[----:B------:R-:W-:Y:S05]  /*43e0*/  BRA `(.L_x_26445) ;  /* 0x0000003000007947 */ /* 0x000fea0003800000 */
.L_x_26444:
[----:B-----5:R-:W-:-:S05]  /*43f0*/  PRMT R4, RZ, 0x7610, R48 ;  /* 0x00007610ff047816 */ /* 0x020fca0000000030 */
[----:B------:R-:W-:-:S04]  /*4400*/  FADD.FTZ R109, R4, R109 ;  /* 0x0000006d046d7221 */ /* 0x000fc80000010000 */
[----:B------:R-:W-:Y:S02]  /*4410*/  @P1 FADD.FTZ R109, R53, R109 ;  /* 0x0000006d356d1221 */ /* 0x000fe40000010000 */
.L_x_26445:
[----:B------:R-:W-:Y:S01]  /*4420*/  PRMT R110, RZ, 0x5410, R113 ;  /* 0x00005410ff6e7816 */ /* 0x000fe20000000071 */
[----:B------:R-:W-:Y:S05]  /*4430*/  @P2 BRA `(.L_x_26446) ;  /* 0x0000003000002947 */ /* 0x000fea0003800000 */
[----:B------:R-:W-:Y:S05]  /*4440*/  @!P1 BRA `(.L_x_26447) ;  /* 0x0000005000009947 */ /* 0x000fea0003800000 */
[----:B-----5:R-:W-:Y:S01]  /*4450*/  FADD.FTZ R110, R54, R110 ;  /* 0x0000006e366e7221 */ /* 0x020fe20000010000 */
[----:B------:R-:W-:Y:S05]  /*4460*/  BRA `(.L_x_26447) ;  /* 0x0000003000007947 */ /* 0x000fea0003800000 */
.L_x_26446:
[----:B-----5:R-:W-:-:S05]  /*4470*/  PRMT R4, RZ, 0x5410, R49 ;  /* 0x00005410ff047816 */ /* 0x020fca0000000031 */
[----:B------:R-:W-:-:S04]  /*4480*/  FADD.FTZ R110, R4, R110 ;  /* 0x0000006e046e7221 */ /* 0x000fc80000010000 */
[----:B------:R-:W-:Y:S02]  /*4490*/  @P1 FADD.FTZ R110, R54, R110 ;  /* 0x0000006e366e1221 */ /* 0x000fe40000010000 */
.L_x_26447:
[----:B------:R-:W-:Y:S01]  /*44a0*/  PRMT R111, RZ, 0x7610, R113 ;  /* 0x00007610ff6f7816 */ /* 0x000fe20000000071 */
[----:B------:R-:W-:Y:S05]  /*44b0*/  @P2 BRA `(.L_x_26448) ;  /* 0x0000003000002947 */ /* 0x000fea0003800000 */
[----:B------:R-:W-:Y:S05]  /*44c0*/  @!P1 BRA `(.L_x_26449) ;  /* 0x0000005000009947 */ /* 0x000fea0003800000 */
[----:B-----5:R-:W-:Y:S01]  /*44d0*/  FADD.FTZ R111, R55, R111 ;  /* 0x0000006f376f7221 */ /* 0x020fe20000010000 */
[----:B------:R-:W-:Y:S05]  /*44e0*/  BRA `(.L_x_26449) ;  /* 0x0000003000007947 */ /* 0x000fea0003800000 */
.L_x_26448:
[----:B-----5:R-:W-:-:S05]  /*44f0*/  PRMT R4, RZ, 0x7610, R49 ;  /* 0x00007610ff047816 */ /* 0x020fca0000000031 */
[----:B------:R-:W-:-:S04]  /*4500*/  FADD.FTZ R111, R4, R111 ;  /* 0x0000006f046f7221 */ /* 0x000fc80000010000 */
[----:B------:R-:W-:Y:S02]  /*4510*/  @P1 FADD.FTZ R111, R55, R111 ;  /* 0x0000006f376f1221 */ /* 0x000fe40000010000 */
.L_x_26449:
[----:B------:R-:W-:Y:S01]  /*4520*/  PRMT R112, RZ, 0x5410, R114 ;  /* 0x00005410ff707816 */ /* 0x000fe20000000072 */
[----:B------:R-:W-:Y:S05]  /*4530*/  @P2 BRA `(.L_x_26450) ;  /* 0x0000003000002947 */ /* 0x000fea0003800000 */
[----:B------:R-:W-:Y:S05]  /*4540*/  @!P1 BRA `(.L_x_26451) ;  /* 0x0000005000009947 */ /* 0x000fea0003800000 */
[----:B-----5:R-:W-:Y:S01]  /*4550*/  FADD.FTZ R112, R56, R112 ;  /* 0x0000007038707221 */ /* 0x020fe20000010000 */
[----:B------:R-:W-:Y:S05]  /*4560*/  BRA `(.L_x_26451) ;  /* 0x0000003000007947 */ /* 0x000fea0003800000 */
.L_x_26450:
[----:B-----5:R-:W-:-:S05]  /*4570*/  PRMT R4, RZ, 0x5410, R50 ;  /* 0x00005410ff047816 */ /* 0x020fca0000000032 */
[----:B------:R-:W-:-:S04]  /*4580*/  FADD.FTZ R112, R4, R112 ;  /* 0x0000007004707221 */ /* 0x000fc80000010000 */
[----:B------:R-:W-:Y:S02]  /*4590*/  @P1 FADD.FTZ R112, R56, R112 ;  /* 0x0000007038701221 */ /* 0x000fe40000010000 */
.L_x_26451:
[----:B------:R-:W-:Y:S01]  /*45a0*/  PRMT R113, RZ, 0x7610, R114 ;  /* 0x00007610ff717816 */ /* 0x000fe20000000072 */
[----:B------:R-:W-:Y:S05]  /*45b0*/  @P2 BRA `(.L_x_26452) ;  /* 0x0000003000002947 */ /* 0x000fea0003800000 */
[----:B------:R-:W-:Y:S05]  /*45c0*/  @!P1 BRA `(.L_x_26453) ;  /* 0x0000005000009947 */ /* 0x000fea0003800000 */
[----:B-----5:R-:W-:Y:S01]  /*45d0*/  FADD.FTZ R113, R57, R113 ;  /* 0x0000007139717221 */ /* 0x020fe20000010000 */
[----:B------:R-:W-:Y:S05]  /*45e0*/  BRA `(.L_x_26453) ;  /* 0x0000003000007947 */ /* 0x000fea0003800000 */
.L_x_26452:
[----:B-----5:R-:W-:-:S05]  /*45f0*/  PRMT R4, RZ, 0x7610, R50 ;  /* 0x00007610ff047816 */ /* 0x020fca0000000032 */
[----:B------:R-:W-:-:S04]  /*4600*/  FADD.FTZ R113, R4, R113 ;  /* 0x0000007104717221 */ /* 0x000fc80000010000 */
[----:B------:R-:W-:Y:S02]  /*4610*/  @P1 FADD.FTZ R113, R57, R113 ;  /* 0x0000007139711221 */ /* 0x000fe40000010000 */
.L_x_26453:
[----:B------:R-:W-:Y:S01]  /*4620*/  PRMT R114, RZ, 0x5410, R115 ;  /* 0x00005410ff727816 */ /* 0x000fe20000000073 */
[----:B------:R-:W-:Y:S05]  /*4630*/  @P2 BRA `(.L_x_26454) ;  /* 0x0000003000002947 */ /* 0x000fea0003800000 */
[----:B------:R-:W-:Y:S05]  /*4640*/  @!P1 BRA `(.L_x_26455) ;  /* 0x0000005000009947 */ /* 0x000fea0003800000 */
[----:B-----5:R-:W-:Y:S01]  /*4650*/  FADD.FTZ R114, R58, R114 ;  /* 0x000000723a727221 */ /* 0x020fe20000010000 */
[----:B------:R-:W-:Y:S05]  /*4660*/  BRA `(.L_x_26455) ;  /* 0x0000003000007947 */ /* 0x000fea0003800000 */
.L_x_26454:
[----:B-----5:R-:W-:-:S05]  /*4670*/  PRMT R4, RZ, 0x5410, R51 ;  /* 0x00005410ff047816 */ /* 0x020fca0000000033 */
[----:B------:R-:W-:-:S04]  /*4680*/  FADD.FTZ R114, R4, R114 ;  /* 0x0000007204727221 */ /* 0x000fc80000010000 */
[----:B------:R-:W-:Y:S02]  /*4690*/  @P1 FADD.FTZ R114, R58, R114 ;  /* 0x000000723a721221 */ /* 0x000fe40000010000 */
.L_x_26455:
[----:B------:R-:W-:Y:S01]  /*46a0*/  PRMT R115, RZ, 0x7610, R115 ;  /* 0x00007610ff737816 */ /* 0x000fe20000000073 */
[----:B------:R-:W-:Y:S05]  /*46b0*/  @P2 BRA `(.L_x_26456) ;  /* 0x0000003000002947 */ /* 0x000fea0003800000 */
[----:B------:R-:W-:Y:S05]  /*46c0*/  @!P1 BRA `(.L_x_26457) ;  /* 0x0000005000009947 */ /* 0x000fea0003800000 */
[----:B-----5:R-:W-:Y:S01]  /*46d0*/  FADD.FTZ R115, R59, R115 ;  /* 0x000000733b737221 */ /* 0x020fe20000010000 */
[----:B------:R-:W-:Y:S05]  /*46e0*/  BRA `(.L_x_26457) ;  /* 0x0000003000007947 */ /* 0x000fea0003800000 */
.L_x_26456:
[----:B-----5:R-:W-:-:S05]  /*46f0*/  PRMT R4, RZ, 0x7610, R51 ;  /* 0x00007610ff047816 */ /* 0x020fca0000000033 */
[----:B------:R-:W-:-:S04]  /*4700*/  FADD.FTZ R115, R4, R115 ;  /* 0x0000007304737221 */ /* 0x000fc80000010000 */
[----:B------:R-:W-:Y:S02]  /*4710*/  @P1 FADD.FTZ R115, R59, R115 ;  /* 0x000000733b731221 */ /* 0x000fe40000010000 */
.L_x_26457:
[----:B------:R-:W-:-:S04]  /*4720*/  LEA R6, P1, R3, c[0x0][0x188], 0x5 ;  /* 0x0000620003067a11 */ /* 0x000fc800078228ff */
[C---:B------:R-:W-:Y:S02]  /*4730*/  LEA.HI.X R7, R3.reuse, c[0x0][0x18c], RZ, 0x5, P1 ;  /* 0x0000630003077a11 */ /* 0x040fe400008f2cff */
[----:B------:R-:W-:-:S03]  /*4740*/  IADD3 R3, R3, 0x20, RZ ;  /* 0x0000002003037810 */ /* 0x000fc60007ffe0ff */
[----:B------:R0:W-:Y:S04]  /*4750*/  STG.E.128 [R6.64], R108 ;  /* 0x0000006c06007986 */ /* 0x0001e8000c101d04 */
[----:B------:R0:W-:Y:S02]  /*4760*/  STG.E.128 [R6.64+0x10], R112 ;  /* 0x0000107006007986 */ /* 0x0001e4000c101d04 */
.L_x_26441:
[----:B------:R-:W-:Y:S05]  /*4770*/  BSYNC B0 ;  /* 0x0000000000007941 */ /* 0x000fea0003800000 */
.L_x_26440:
        /* <DEDUP_REMOVED lines=24> */
.L_x_26460:
[----:B-----5:R-:W-:-:S05]  /*4900*/  PRMT R4, RZ, 0x5410, R48 ;  /* 0x00005410ff047816 */ /* 0x020fca0000000030 */
[----:B------:R-:W-:-:S04]  /*4910*/  FADD.FTZ R116, R4, R116 ;  /* 0x0000007404747221 */ /* 0x000fc80000010000 */
[----:B------:R-:W-:Y:S02]  /*4920*/  @P1 FADD.FTZ R116, R52, R116 ;  /* 0x0000007434741221 */ /* 0x000fe40000010000 */
.L_x_26461:
[----:B------:R-:W-:Y:S01]  /*4930*/  PRMT R117, RZ, 0x7610, R120 ;  /* 0x00007610ff757816 */ /* 0x000fe20000000078 */
[----:B------:R-:W-:Y:S05]  /*4940*/  @P2 BRA `(.L_x_26462) ;  /* 0x0000003000002947 */ /* 0x000fea0003800000 */
[----:B------:R-:W-:Y:S05]  /*4950*/  @!P1 BRA `(.L_x_26463) ;  /* 0x0000005000009947 */ /* 0x000fea0003800000 */
[----:B-----5:R-:W-:Y:S01]  /*4960*/  FADD.FTZ R117, R53, R117 ;  /* 0x0000007535757221 */ /* 0x020fe20000010000 */
[----:B------:R-:W-:Y:S05]  /*4970*/  BRA `(.L_x_26463) ;  /* 0x0000003000007947 */ /* 0x000fea0003800000 */
.L_x_26462:
[----:B-----5:R-:W-:-:S05]  /*4980*/  PRMT R4, RZ, 0x7610, R48 ;  /* 0x00007610ff047816 */ /* 0x020fca0000000030 */
[----:B------:R-:W-:-:S04]  /*4990*/  FADD.FTZ R117, R4, R117 ;  /* 0x0000007504757221 */ /* 0x000fc80000010000 */
[----:B------:R-:W-:Y:S02]  /*49a0*/  @P1 FADD.FTZ R117, R53, R117 ;  /* 0x0000007535751221 */ /* 0x000fe40000010000 */
.L_x_26463:
[----:B------:R-:W-:Y:S01]  /*49b0*/  PRMT R118, RZ, 0x5410, R121 ;  /* 0x00005410ff767816 */ /* 0x000fe20000000079 */
[----:B------:R-:W-:Y:S05]  /*49c0*/  @P2 BRA `(.L_x_26464) ;  /* 0x0000003000002947 */ /* 0x000fea0003800000 */
[----:B------:R-:W-:Y:S05]  /*49d0*/  @!P1 BRA `(.L_x_26465) ;  /* 0x0000005000009947 */ /* 0x000fea0003800000 */
[----:B-----5:R-:W-:Y:S01]  /*49e0*/  FADD.FTZ R118, R54, R118 ;  /* 0x0000007636767221 */ /* 0x020fe20000010000 */
[----:B------:R-:W-:Y:S05]  /*49f0*/  BRA `(.L_x_26465) ;  /* 0x0000003000007947 */ /* 0x000fea0003800000 */
.L_x_26464:
[----:B-----5:R-:W-:-:S05]  /*4a00*/  PRMT R4, RZ, 0x5410, R49 ;  /* 0x00005410ff047816 */ /* 0x020fca0000000031 */
[----:B------:R-:W-:-:S04]  /*4a10*/  FADD.FTZ R118, R4, R118 ;  /* 0x0000007604767221 */ /* 0x000fc80000010000 */
[----:B------:R-:W-:Y:S02]  /*4a20*/  @P1 FADD.FTZ R118, R54, R118 ;  /* 0x0000007636761221 */ /* 0x000fe40000010000 */
.L_x_26465:
[----:B------:R-:W-:Y:S01]  /*4a30*/  PRMT R119, RZ, 0x7610, R121 ;  /* 0x00007610ff777816 */ /* 0x000fe20000000079 */
[----:B------:R-:W-:Y:S05]  /*4a40*/  @P2 BRA `(.L_x_26466) ;  /* 0x0000003000002947 */ /* 0x000fea0003800000 */
[----:B------:R-:W-:Y:S05]  /*4a50*/  @!P1 BRA `(.L_x_26467) ;  /* 0x0000005000009947 */ /* 0x000fea0003800000 */
[----:B-----5:R-:W-:Y:S01]  /*4a60*/  FADD.FTZ R119, R55, R119 ;  /* 0x0000007737777221 */ /* 0x020fe20000010000 */
[----:B------:R-:W-:Y:S05]  /*4a70*/  BRA `(.L_x_26467) ;  /* 0x0000003000007947 */ /* 0x000fea0003800000 */
.L_x_26466:
[----:B-----5:R-:W-:-:S05]  /*4a80*/  PRMT R4, RZ, 0x7610, R49 ;  /* 0x00007610ff047816 */ /* 0x020fca0000000031 */
[----:B------:R-:W-:-:S04]  /*4a90*/  FADD.FTZ R119, R4, R119 ;  /* 0x0000007704777221 */ /* 0x000fc80000010000 */
[----:B------:R-:W-:Y:S02]  /*4aa0*/  @P1 FADD.FTZ R119, R55, R119 ;  /* 0x0000007737771221 */ /* 0x000fe40000010000 */
.L_x_26467:
[----:B------:R-:W-:Y:S01]  /*4ab0*/  PRMT R120, RZ, 0x5410, R122 ;  /* 0x00005410ff787816 */ /* 0x000fe2000000007a */
[----:B------:R-:W-:Y:S05]  /*4ac0*/  @P2 BRA `(.L_x_26468) ;  /* 0x0000003000002947 */ /* 0x000fea0003800000 */
[----:B------:R-:W-:Y:S05]  /*4ad0*/  @!P1 BRA `(.L_x_26469) ;  /* 0x0000005000009947 */ /* 0x000fea0003800000 */
[----:B-----5:R-:W-:Y:S01]  /*4ae0*/  FADD.FTZ R120, R56, R120 ;  /* 0x0000007838787221 */ /* 0x020fe20000010000 */
[----:B------:R-:W-:Y:S05]  /*4af0*/  BRA `(.L_x_26469) ;  /* 0x0000003000007947 */ /* 0x000fea0003800000 */
.L_x_26468:
[----:B-----5:R-:W-:-:S05]  /*4b00*/  PRMT R4, RZ, 0x5410, R50 ;  /* 0x00005410ff047816 */ /* 0x020fca0000000032 */
[----:B------:R-:W-:-:S04]  /*4b10*/  FADD.FTZ R120, R4, R120 ;  /* 0x0000007804787221 */ /* 0x000fc80000010000 */
[----:B------:R-:W-:Y:S02]  /*4b20*/  @P1 FADD.FTZ R120, R56, R120 ;  /* 0x0000007838781221 */ /* 0x000fe40000010000 */
.L_x_26469:
[----:B------:R-:W-:Y:S01]  /*4b30*/  PRMT R121, RZ, 0x7610, R122 ;  /* 0x00007610ff797816 */ /* 0x000fe2000000007a */
[----:B------:R-:W-:Y:S05]  /*4b40*/  @P2 BRA `(.L_x_26470) ;  /* 0x0000003000002947 */ /* 0x000fea0003800000 */
[----:B------:R-:W-:Y:S05]  /*4b50*/  @!P1 BRA `(.L_x_26471) ;  /* 0x0000005000009947 */ /* 0x000fea0003800000 */
[----:B-----5:R-:W-:Y:S01]  /*4b60*/  FADD.FTZ R121, R57, R121 ;  /* 0x0000007939797221 */ /* 0x020fe20000010000 */
[----:B------:R-:W-:Y:S05]  /*4b70*/  BRA `(.L_x_26471) ;  /* 0x0000003000007947 */ /* 0x000fea0003800000 */
.L_x_26470:
[----:B-----5:R-:W-:-:S05]  /*4b80*/  PRMT R4, RZ, 0x7610, R50 ;  /* 0x00007610ff047816 */ /* 0x020fca0000000032 */
[----:B------:R-:W-:-:S04]  /*4b90*/  FADD.FTZ R121, R4, R121 ;  /* 0x0000007904797221 */ /* 0x000fc80000010000 */
[----:B------:R-:W-:Y:S02]  /*4ba0*/  @P1 FADD.FTZ R121, R57, R121 ;  /* 0x0000007939791221 */ /* 0x000fe40000010000 */
.L_x_26471:
[----:B------:R-:W-:Y:S01]  /*4bb0*/  PRMT R122, RZ, 0x5410, R123 ;  /* 0x00005410ff7a7816 */ /* 0x000fe2000000007b */
[----:B------:R-:W-:Y:S05]  /*4bc0*/  @P2 BRA `(.L_x_26472) ;  /* 0x0000003000002947 */ /* 0x000fea0003800000 */
[----:B------:R-:W-:Y:S05]  /*4bd0*/  @!P1 BRA `(.L_x_26473) ;  /* 0x0000005000009947 */ /* 0x000fea0003800000 */
[----:B-----5:R-:W-:Y:S01]  /*4be0*/  FADD.FTZ R122, R58, R122 ;  /* 0x0000007a3a7a7221 */ /* 0x020fe20000010000 */
[----:B------:R-:W-:Y:S05]  /*4bf0*/  BRA `(.L_x_26473) ;  /* 0x0000003000007947 */ /* 0x000fea0003800000 */
.L_x_26472:
[----:B-----5:R-:W-:-:S05]  /*4c00*/  PRMT R4, RZ, 0x5410, R51 ;  /* 0x00005410ff047816 */ /* 0x020fca0000000033 */
[----:B------:R-:W-:-:S04]  /*4c10*/  FADD.FTZ R122, R4, R122 ;  /* 0x0000007a047a7221 */ /* 0x000fc80000010000 */
[----:B------:R-:W-:Y:S02]  /*4c20*/  @P1 FADD.FTZ R122, R58, R122 ;  /* 0x0000007a3a7a1221 */ /* 0x000fe40000010000 */
.L_x_26473:
[----:B------:R-:W-:Y:S01]  /*4c30*/  PRMT R123, RZ, 0x7610, R123 ;  /* 0x00007610ff7b7816 */ /* 0x000fe2000000007b */
[----:B------:R-:W-:Y:S05]  /*4c40*/  @P2 BRA `(.L_x_26474) ;  /* 0x0000003000002947 */ /* 0x000fea0003800000 */
[----:B------:R-:W-:Y:S05]  /*4c50*/  @!P1 BRA `(.L_x_26475) ;  /* 0x0000005000009947 */ /* 0x000fea0003800000 */
[----:B-----5:R-:W-:Y:S01]  /*4c60*/  FADD.FTZ R123, R59, R123 ;  /* 0x0000007b3b7b7221 */ /* 0x020fe20000010000 */
[----:B------:R-:W-:Y:S05]  /*4c70*/  BRA `(.L_x_26475) ;  /* 0x0000003000007947 */ /* 0x000fea0003800000 */
.L_x_26474:
[----:B-----5:R-:W-:-:S05]  /*4c80*/  PRMT R4, RZ, 0x7610, R51 ;  /* 0x00007610ff047816 */ /* 0x020fca0000000033 */
[----:B------:R-:W-:-:S04]  /*4c90*/  FADD.FTZ R123, R4, R123 ;  /* 0x0000007b047b7221 */ /* 0x000fc80000010000 */
[----:B------:R-:W-:Y:S02]  /*4ca0*/  @P1 FADD.FTZ R123, R59, R123 ;  /* 0x0000007b3b7b1221 */ /* 0x000fe40000010000 */
.L_x_26475:
[----:B------:R-:W-:-:S04]  /*4cb0*/  LEA R6, P1, R3, c[0x0][0x188], 0x5 ;  /* 0x0000620003067a11 */ /* 0x000fc800078228ff */
[C---:B------:R-:W-:Y:S02]  /*4cc0*/  LEA.HI.X R7, R3.reuse, c[0x0][0x18c], RZ, 0x5, P1 ;  /* 0x0000630003077a11 */ /* 0x040fe400008f2cff */
[----:B------:R-:W-:-:S03]  /*4cd0*/  IADD3 R3, R3, 0x20, RZ ;  /* 0x0000002003037810 */ /* 0x000fc60007ffe0ff */
[----:B------:R0:W-:Y:S04]  /*4ce0*/  STG.E.128 [R6.64], R116 ;  /* 0x0000007406007986 */ /* 0x0001e8000c101d04 */
[----:B------:R0:W-:Y:S02]  /*4cf0*/  STG.E.128 [R6.64+0x10], R120 ;  /* 0x0000107806007986 */ /* 0x0001e4000c101d04 */
.L_x_26459:
[----:B------:R-:W-:Y:S05]  /*4d00*/  BSYNC B0 ;  /* 0x0000000000007941 */ /* 0x000fea0003800000 */
.L_x_26458:
        /* <DEDUP_REMOVED lines=24> */
.L_x_26478:
[----:B-----5:R-:W-:-:S05]  /*4e90*/  PRMT R4, RZ, 0x5410, R48 ;  /* 0x00005410ff047816 */ /* 0x020fca0000000030 */
[----:B------:R-:W-:-:S04]  /*4ea0*/  FADD.FTZ R124, R4, R124 ;  /* 0x0000007c047c7221 */ /* 0x000fc80000010000 */
[----:B------:R-:W-:Y:S02]  /*4eb0*/  @P1 FADD.FTZ R124, R52, R124 ;  /* 0x0000007c347c1221 */ /* 0x000fe40000010000 */
.L_x_26479:
[----:B------:R-:W-:Y:S01]  /*4ec0*/  PRMT R125, RZ, 0x7610, R128 ;  /* 0x00007610ff7d7816 */ /* 0x000fe20000000080 */
[----:B------:R-:W-:Y:S05]  /*4ed0*/  @P2 BRA `(.L_x_26480) ;  /* 0x0000003000002947 */ /* 0x000fea0003800000 */
[----:B------:R-:W-:Y:S05]  /*4ee0*/  @!P1 BRA `(.L_x_26481) ;  /* 0x0000005000009947 */ /* 0x000fea0003800000 */
[----:B-----5:R-:W-:Y:S01]  /*4ef0*/  FADD.FTZ R125, R53, R125 ;  /* 0x0000007d357d7221 */ /* 0x020fe20000010000 */
[----:B------:R-:W-:Y:S05]  /*4f00*/  BRA `(.L_x_26481) ;  /* 0x0000003000007947 */ /* 0x000fea0003800000 */
.L_x_26480:
[----:B-----5:R-:W-:-:S05]  /*4f10*/  PRMT R4, RZ, 0x7610, R48 ;  /* 0x00007610ff047816 */ /* 0x020fca0000000030 */
[----:B------:R-:W-:-:S04]  /*4f20*/  FADD.FTZ R125, R4, R125 ;  /* 0x0000007d047d7221 */ /* 0x000fc80000010000 */
[----:B------:R-:W-:Y:S02]  /*4f30*/  @P1 FADD.FTZ R125, R53, R125 ;  /* 0x0000007d357d1221 */ /* 0x000fe40000010000 */
.L_x_26481:
[----:B------:R-:W-:Y:S01]  /*4f40*/  PRMT R126, RZ, 0x5410, R129 ;  /* 0x00005410ff7e7816 */ /* 0x000fe20000000081 */
[----:B------:R-:W-:Y:S05]  /*4f50*/  @P2 BRA `(.L_x_26482) ;  /* 0x0000003000002947 */ /* 0x000fea0003800000 */
[----:B------:R-:W-:Y:S05]  /*4f60*/  @!P1 BRA `(.L_x_26483) ;  /* 0x0000005000009947 */ /* 0x000fea0003800000 */
[----:B-----5:R-:W-:Y:S01]  /*4f70*/  FADD.FTZ R126, R54, R126 ;  /* 0x0000007e367e7221 */ /* 0x020fe20000010000 */
[----:B------:R-:W-:Y:S05]  /*4f80*/  BRA `(.L_x_26483) ;  /* 0x0000003000007947 */ /* 0x000fea0003800000 */
.L_x_26482:
[----:B-----5:R-:W-:-:S05]  /*4f90*/  PRMT R4, RZ, 0x5410, R49 ;  /* 0x00005410ff047816 */ /* 0x020fca0000000031 */
[----:B------:R-:W-:-:S04]  /*4fa0*/  FADD.FTZ R126, R4, R126 ;  /* 0x0000007e047e7221 */ /* 0x000fc80000010000 */
[----:B------:R-:W-:Y:S02]  /*4fb0*/  @P1 FADD.FTZ R126, R54, R126 ;  /* 0x0000007e367e1221 */ /* 0x000fe40000010000 */
.L_x_26483:
[----:B------:R-:W-:Y:S01]  /*4fc0*/  PRMT R127, RZ, 0x7610, R129 ;  /* 0x00007610ff7f7816 */ /* 0x000fe20000000081 */
[----:B------:R-:W-:Y:S05]  /*4fd0*/  @P2 BRA `(.L_x_26484) ;  /* 0x0000003000002947 */ /* 0x000fea0003800000 */
[----:B------:R-:W-:Y:S05]  /*4fe0*/  @!P1 BRA `(.L_x_26485) ;  /* 0x0000005000009947 */ /* 0x000fea0003800000 */
[----:B-----5:R-:W-:Y:S01]  /*4ff0*/  FADD.FTZ R127, R55, R127 ;  /* 0x0000007f377f7221 */ /* 0x020fe20000010000 */
[----:B------:R-:W-:Y:S05]  /*5000*/  BRA `(.L_x_26485) ;  /* 0x0000003000007947 */ /* 0x000fea0003800000 */
.L_x_26484:
[----:B-----5:R-:W-:-:S05]  /*5010*/  PRMT R4, RZ, 0x7610, R49 ;  /* 0x00007610ff047816 */ /* 0x020fca0000000031 */
[----:B------:R-:W-:-:S04]  /*5020*/  FADD.FTZ R127, R4, R127 ;  /* 0x0000007f047f7221 */ /* 0x000fc80000010000 */
[----:B------:R-:W-:Y:S02]  /*5030*/  @P1 FADD.FTZ R127, R55, R127 ;  /* 0x0000007f377f1221 */ /* 0x000fe40000010000 */
.L_x_26485:
[----:B------:R-:W-:Y:S01]  /*5040*/  PRMT R128, RZ, 0x5410, R130 ;  /* 0x00005410ff807816 */ /* 0x000fe20000000082 */
[----:B------:R-:W-:Y:S05]  /*5050*/  @P2 BRA `(.L_x_26486) ;  /* 0x0000003000002947 */ /* 0x000fea0003800000 */
[----:B------:R-:W-:Y:S05]  /*5060*/  @!P1 BRA `(.L_x_26487) ;  /* 0x0000005000009947 */ /* 0x000fea0003800000 */
[----:B-----5:R-:W-:Y:S01]  /*5070*/  FADD.FTZ R128, R56, R128 ;  /* 0x0000008038807221 */ /* 0x020fe20000010000 */
[----:B------:R-:W-:Y:S05]  /*5080*/  BRA `(.L_x_26487) ;  /* 0x0000003000007947 */ /* 0x000fea0003800000 */
.L_x_26486:
[----:B-----5:R-:W-:-:S05]  /*5090*/  PRMT R4, RZ, 0x5410, R50 ;  /* 0x00005410ff047816 */ /* 0x020fca0000000032 */
[----:B------:R-:W-:-:S04]  /*50a0*/  FADD.FTZ R128, R4, R128 ;  /* 0x0000008004807221 */ /* 0x000fc80000010000 */
[----:B------:R-:W-:Y:S02]  /*50b0*/  @P1 FADD.FTZ R128, R56, R128 ;  /* 0x0000008038801221 */ /* 0x000fe40000010000 */
.L_x_26487:
[----:B------:R-:W-:Y:S01]  /*50c0*/  PRMT R129, RZ, 0x7610, R130 ;  /* 0x00007610ff817816 */ /* 0x000fe20000000082 */
[----:B------:R-:W-:Y:S05]  /*50d0*/  @P2 BRA `(.L_x_26488) ;  /* 0x0000003000002947 */ /* 0x000fea0003800000 */
[----:B------:R-:W-:Y:S05]  /*50e0*/  @!P1 BRA `(.L_x_26489) ;  /* 0x0000005000009947 */ /* 0x000fea0003800000 */
[----:B-----5:R-:W-:Y:S01]  /*50f0*/  FADD.FTZ R129, R57, R129 ;  /* 0x0000008139817221 */ /* 0x020fe20000010000 */
[----:B------:R-:W-:Y:S05]  /*5100*/  BRA `(.L_x_26489) ;  /* 0x0000003000007947 */ /* 0x000fea0003800000 */
.L_x_26488:
[----:B-----5:R-:W-:-:S05]  /*5110*/  PRMT R4, RZ, 0x7610, R50 ;  /* 0x00007610ff047816 */ /* 0x020fca0000000032 */
[----:B------:R-:W-:-:S04]  /*5120*/  FADD.FTZ R129, R4, R129 ;  /* 0x0000008104817221 */ /* 0x000fc80000010000 */
[----:B------:R-:W-:Y:S02]  /*5130*/  @P1 FADD.FTZ R129, R57, R129 ;  /* 0x0000008139811221 */ /* 0x000fe40000010000 */
.L_x_26489:
[----:B------:R-:W-:Y:S01]  /*5140*/  PRMT R130, RZ, 0x5410, R131 ;  /* 0x00005410ff827816 */ /* 0x000fe20000000083 */
[----:B------:R-:W-:Y:S05]  /*5150*/  @P2 BRA `(.L_x_26490) ;  /* 0x0000003000002947 */ /* 0x000fea0003800000 */
[----:B------:R-:W-:Y:S05]  /*5160*/  @!P1 BRA `(.L_x_26491) ;  /* 0x0000005000009947 */ /* 0x000fea0003800000 */
[----:B-----5:R-:W-:Y:S01]  /*5170*/  FADD.FTZ R130, R58, R130 ;  /* 0x000000823a827221 */ /* 0x020fe20000010000 */
[----:B------:R-:W-:Y:S05]  /*5180*/  BRA `(.L_x_26491) ;  /* 0x0000003000007947 */ /* 0x000fea0003800000 */
.L_x_26490:
[----:B-----5:R-:W-:-:S05]  /*5190*/  PRMT R4, RZ, 0x5410, R51 ;  /* 0x00005410ff047816 */ /* 0x020fca0000000033 */
[----:B------:R-:W-:-:S04]  /*51a0*/  FADD.FTZ R130, R4, R130 ;  /* 0x0000008204827221 */ /* 0x000fc80000010000 */
[----:B------:R-:W-:Y:S02]  /*51b0*/  @P1 FADD.FTZ R130, R58, R130 ;  /* 0x000000823a821221 */ /* 0x000fe40000010000 */
.L_x_26491:
[----:B------:R-:W-:Y:S01]  /*51c0*/  PRMT R131, RZ, 0x7610, R131 ;  /* 0x00007610ff837816 */ /* 0x000fe20000000083 */
[----:B------:R-:W-:Y:S05]  /*51d0*/  @P2 BRA `(.L_x_26492) ;  /* 0x0000003000002947 */ /* 0x000fea0003800000 */
[----:B------:R-:W-:Y:S05]  /*51e0*/  @!P1 BRA `(.L_x_26493) ;  /* 0x0000005000009947 */ /* 0x000fea0003800000 */
[----:B-----5:R-:W-:Y:S01]  /*51f0*/  FADD.FTZ R131, R59, R131 ;  /* 0x000000833b837221 */ /* 0x020fe20000010000 */
[----:B------:R-:W-:Y:S05]  /*5200*/  BRA `(.L_x_26493) ;  /* 0x0000003000007947 */ /* 0x000fea0003800000 */
.L_x_26492:
[----:B-----5:R-:W-:-:S05]  /*5210*/  PRMT R4, RZ, 0x7610, R51 ;  /* 0x00007610ff047816 */ /* 0x020fca0000000033 */
[----:B------:R-:W-:-:S04]  /*5220*/  FADD.FTZ R131, R4, R131 ;  /* 0x0000008304837221 */ /* 0x000fc80000010000 */
[----:B------:R-:W-:Y:S02]  /*5230*/  @P1 FADD.FTZ R131, R59, R131 ;  /* 0x000000833b831221 */ /* 0x000fe40000010000 */
.L_x_26493:
[----:B------:R-:W-:-:S04]  /*5240*/  LEA R6, P1, R3, c[0x0][0x188], 0x5 ;  /* 0x0000620003067a11 */ /* 0x000fc800078228ff */
[C---:B------:R-:W-:Y:S02]  /*5250*/  LEA.HI.X R7, R3.reuse, c[0x0][0x18c], RZ, 0x5, P1 ;  /* 0x0000630003077a11 */ /* 0x040fe400008f2cff */
[----:B------:R-:W-:-:S03]  /*5260*/  IADD3 R3, R3, 0x20, RZ ;  /* 0x0000002003037810 */ /* 0x000fc60007ffe0ff */
[----:B------:R0:W-:Y:S04]  /*5270*/  STG.E.128 [R6.64], R124 ;  /* 0x0000007c06007986 */ /* 0x0001e8000c101d04 */
[----:B------:R0:W-:Y:S02]  /*5280*/  STG.E.128 [R6.64+0x10], R128 ;  /* 0x0000108006007986 */ /* 0x0001e4000c101d04 */
.L_x_26477:
[----:B------:R-:W-:Y:S05]  /*5290*/  BSYNC B0 ;  /* 0x0000000000007941 */ /* 0x000fea0003800000 */
.L_x_26476:
        /* <DEDUP_REMOVED lines=24> */
.L_x_26496:
[----:B-----5:R-:W-:-:S05]  /*5420*/  PRMT R4, RZ, 0x5410, R48 ;  /* 0x00005410ff047816 */ /* 0x020fca0000000030 */
[----:B------:R-:W-:-:S04]  /*5430*/  FADD.FTZ R132, R4, R132 ;  /* 0x0000008404847221 */ /* 0x000fc80000010000 */
[----:B------:R-:W-:Y:S02]  /*5440*/  @P1 FADD.FTZ R132, R52, R132 ;  /* 0x0000008434841221 */ /* 0x000fe40000010000 */
.L_x_26497:
[----:B------:R-:W-:Y:S01]  /*5450*/  PRMT R133, RZ, 0x7610, R136 ;  /* 0x00007610ff857816 */ /* 0x000fe20000000088 */
[----:B------:R-:W-:Y:S05]  /*5460*/  @P2 BRA `(.L_x_26498) ;  /* 0x0000003000002947 */ /* 0x000fea0003800000 */
[----:B------:R-:W-:Y:S05]  /*5470*/  @!P1 BRA `(.L_x_26499) ;  /* 0x0000005000009947 */ /* 0x000fea0003800000 */
[----:B-----5:R-:W-:Y:S01]  /*5480*/  FADD.FTZ R133, R53, R133 ;  /* 0x0000008535857221 */ /* 0x020fe20000010000 */
[----:B------:R-:W-:Y:S05]  /*5490*/  BRA `(.L_x_26499) ;  /* 0x0000003000007947 */ /* 0x000fea0003800000 */
.L_x_26498:
[----:B-----5:R-:W-:-:S05]  /*54a0*/  PRMT R4, RZ, 0x7610, R48 ;  /* 0x00007610ff047816 */ /* 0x020fca0000000030 */
[----:B------:R-:W-:-:S04]  /*54b0*/  FADD.FTZ R133, R4, R133 ;  /* 0x0000008504857221 */ /* 0x000fc80000010000 */
[----:B------:R-:W-:Y:S02]  /*54c0*/  @P1 FADD.FTZ R133, R53, R133 ;  /* 0x0000008535851221 */ /* 0x000fe40000010000 */
.L_x_26499:
[----:B------:R-:W-:Y:S01]  /*54d0*/  PRMT R134, RZ, 0x5410, R137 ;  /* 0x00005410ff867816 */ /* 0x000fe20000000089 */
[----:B------:R-:W-:Y:S05]  /*54e0*/  @P2 BRA `(.L_x_26500) ;  /* 0x0000003000002947 */ /* 0x000fea0003800000 */
[----:B------:R-:W-:Y:S05]  /*54f0*/  @!P1 BRA `(.L_x_26501) ;  /* 0x0000005000009947 */ /* 0x000fea0003800000 */
[----:B-----5:R-:W-:Y:S01]  /*5500*/  FADD.FTZ R134, R54, R134 ;  /* 0x0000008636867221 */ /* 0x020fe20000010000 */
[----:B------:R-:W-:Y:S05]  /*5510*/  BRA `(.L_x_26501) ;  /* 0x0000003000007947 */ /* 0x000fea0003800000 */
.L_x_26500:
[----:B-----5:R-:W-:-:S05]  /*5520*/  PRMT R4, RZ, 0x5410, R49 ;  /* 0x00005410ff047816 */ /* 0x020fca0000000031 */
[----:B------:R-:W-:-:S04]  /*5530*/  FADD.FTZ R134, R4, R134 ;  /* 0x0000008604867221 */ /* 0x000fc80000010000 */
[----:B------:R-:W-:Y:S02]  /*5540*/  @P1 FADD.FTZ R134, R54, R134 ;  /* 0x0000008636861221 */ /* 0x000fe40000010000 */
.L_x_26501:
[----:B------:R-:W-:Y:S01]  /*5550*/  PRMT R135, RZ, 0x7610, R137 ;  /* 0x00007610ff877816 */ /* 0x000fe20000000089 */
[----:B------:R-:W-:Y:S05]  /*5560*/  @P2 BRA `(.L_x_26502) ;  /* 0x0000003000002947 */ /* 0x000fea0003800000 */
[----:B------:R-:W-:Y:S05]  /*5570*/  @!P1 BRA `(.L_x_26503) ;  /* 0x0000005000009947 */ /* 0x000fea0003800000 */
[----:B-----5:R-:W-:Y:S01]  /*5580*/  FADD.FTZ R135, R55, R135 ;  /* 0x0000008737877221 */ /* 0x020fe20000010000 */
[----:B------:R-:W-:Y:S05]  /*5590*/  BRA `(.L_x_26503) ;  /* 0x0000003000007947 */ /* 0x000fea0003800000 */
.L_x_26502:
[----:B-----5:R-:W-:-:S05]  /*55a0*/  PRMT R4, RZ, 0x7610, R49 ;  /* 0x00007610ff047816 */ /* 0x020fca0000000031 */
[----:B------:R-:W-:-:S04]  /*55b0*/  FADD.FTZ R135, R4, R135 ;  /* 0x0000008704877221 */ /* 0x000fc80000010000 */
[----:B------:R-:W-:Y:S02]  /*55c0*/  @P1 FADD.FTZ R135, R55, R135 ;  /* 0x0000008737871221 */ /* 0x000fe40000010000 */
.L_x_26503:
[----:B------:R-:W-:Y:S01]  /*55d0*/  PRMT R136, RZ, 0x5410, R138 ;  /* 0x00005410ff887816 */ /* 0x000fe2000000008a */
[----:B------:R-:W-:Y:S05]  /*55e0*/  @P2 BRA `(.L_x_26504) ;  /* 0x0000003000002947 */ /* 0x000fea0003800000 */
[----:B------:R-:W-:Y:S05]  /*55f0*/  @!P1 BRA `(.L_x_26505) ;  /* 0x0000005000009947 */ /* 0x000fea0003800000 */
[----:B-----5:R-:W-:Y:S01]  /*5600*/  FADD.FTZ R136, R56, R136 ;  /* 0x0000008838887221 */ /* 0x020fe20000010000 */
[----:B------:R-:W-:Y:S05]  /*5610*/  BRA `(.L_x_26505) ;  /* 0x0000003000007947 */ /* 0x000fea0003800000 */
.L_x_26504:
[----:B-----5:R-:W-:-:S05]  /*5620*/  PRMT R4, RZ, 0x5410, R50 ;  /* 0x00005410ff047816 */ /* 0x020fca0000000032 */
[----:B------:R-:W-:-:S04]  /*5630*/  FADD.FTZ R136, R4, R136 ;  /* 0x0000008804887221 */ /* 0x000fc80000010000 */
[----:B------:R-:W-:Y:S02]  /*5640*/  @P1 FADD.FTZ R136, R56, R136 ;  /* 0x0000008838881221 */ /* 0x000fe40000010000 */
.L_x_26505:
[----:B------:R-:W-:Y:S01]  /*5650*/  PRMT R137, RZ, 0x7610, R138 ;  /* 0x00007610ff897816 */ /* 0x000fe2000000008a */
[----:B------:R-:W-:Y:S05]  /*5660*/  @P2 BRA `(.L_x_26506) ;  /* 0x0000003000002947 */ /* 0x000fea0003800000 */
[----:B------:R-:W-:Y:S05]  /*5670*/  @!P1 BRA `(.L_x_26507) ;  /* 0x0000005000009947 */ /* 0x000fea0003800000 */
[----:B-----5:R-:W-:Y:S01]  /*5680*/  FADD.FTZ R137, R57, R137 ;  /* 0x0000008939897221 */ /* 0x020fe20000010000 */
[----:B------:R-:W-:Y:S05]  /*5690*/  BRA `(.L_x_26507) ;  /* 0x0000003000007947 */ /* 0x000fea0003800000 */
.L_x_26506:
[----:B-----5:R-:W-:-:S05]  /*56a0*/  PRMT R4, RZ, 0x7610, R50 ;  /* 0x00007610ff047816 */ /* 0x020fca0000000032 */
[----:B------:R-:W-:-:S04]  /*56b0*/  FADD.FTZ R137, R4, R137 ;  /* 0x0000008904897221 */ /* 0x000fc80000010000 */
[----:B------:R-:W-:Y:S02]  /*56c0*/  @P1 FADD.FTZ R137, R57, R137 ;  /* 0x0000008939891221 */ /* 0x000fe40000010000 */
.L_x_26507:
[----:B------:R-:W-:Y:S01]  /*56d0*/  PRMT R138, RZ, 0x5410, R139 ;  /* 0x00005410ff8a7816 */ /* 0x000fe2000000008b */
[----:B------:R-:W-:Y:S05]  /*56e0*/  @P2 BRA `(.L_x_26508) ;  /* 0x0000003000002947 */ /* 0x000fea0003800000 */
[----:B------:R-:W-:Y:S05]  /*56f0*/  @!P1 BRA `(.L_x_26509) ;  /* 0x0000005000009947 */ /* 0x000fea0003800000 */
[----:B-----5:R-:W-:Y:S01]  /*5700*/  FADD.FTZ R138, R58, R138 ;  /* 0x0000008a3a8a7221 */ /* 0x020fe20000010000 */
[----:B------:R-:W-:Y:S05]  /*5710*/  BRA `(.L_x_26509) ;  /* 0x0000003000007947 */ /* 0x000fea0003800000 */
.L_x_26508:
[----:B-----5:R-:W-:-:S05]  /*5720*/  PRMT R4, RZ, 0x5410, R51 ;  /* 0x00005410ff047816 */ /* 0x020fca0000000033 */
[----:B------:R-:W-:-:S04]  /*5730*/  FADD.FTZ R138, R4, R138 ;  /* 0x0000008a048a7221 */ /* 0x000fc80000010000 */
[----:B------:R-:W-:Y:S02]  /*5740*/  @P1 FADD.FTZ R138, R58, R138 ;  /* 0x0000008a3a8a1221 */ /* 0x000fe40000010000 */
.L_x_26509:
[----:B------:R-:W-:Y:S01]  /*5750*/  PRMT R139, RZ, 0x7610, R139 ;  /* 0x00007610ff8b7816 */ /* 0x000fe2000000008b */
[----:B------:R-:W-:Y:S05]  /*5760*/  @P2 BRA `(.L_x_26510) ;  /* 0x0000003000002947 */ /* 0x000fea0003800000 */
[----:B------:R-:W-:Y:S05]  /*5770*/  @!P1 BRA `(.L_x_26511) ;  /* 0x0000005000009947 */ /* 0x000fea0003800000 */
[----:B-----5:R-:W-:Y:S01]  /*5780*/  FADD.FTZ R139, R59, R139 ;  /* 0x0000008b3b8b7221 */ /* 0x020fe20000010000 */
[----:B------:R-:W-:Y:S05]  /*5790*/  BRA `(.L_x_26511) ;  /* 0x0000003000007947 */ /* 0x000fea0003800000 */
.L_x_26510:
[----:B-----5:R-:W-:-:S05]  /*57a0*/  PRMT R4, RZ, 0x7610, R51 ;  /* 0x00007610ff047816 */ /* 0x020fca0000000033 */
[----:B------:R-:W-:-:S04]  /*57b0*/  FADD.FTZ R139, R4, R139 ;  /* 0x0000008b048b7221 */ /* 0x000fc80000010000 */
[----:B------:R-:W-:Y:S02]  /*57c0*/  @P1 FADD.FTZ R139, R59, R139 ;  /* 0x0000008b3b8b1221 */ /* 0x000fe40000010000 */
.L_x_26511:
[----:B------:R-:W-:-:S04]  /*57d0*/  LEA R6, P1, R3, c[0x0][0x188], 0x5 ;  /* 0x0000620003067a11 */ /* 0x000fc800078228ff */
[----:B------:R-:W-:-:S05]  /*57e0*/  LEA.HI.X R7, R3, c[0x0][0x18c], RZ, 0x5, P1 ;  /* 0x0000630003077a11 */ /* 0x000fca00008f2cff */
[----:B------:R0:W-:Y:S04]  /*57f0*/  STG.E.128 [R6.64], R132 ;  /* 0x0000008406007986 */ /* 0x0001e8000c101d04 */
[----:B------:R0:W-:Y:S02]  /*5800*/  STG.E.128 [R6.64+0x10], R136 ;  /* 0x0000108806007986 */ /* 0x0001e4000c101d04 */
.L_x_26495:
[----:B------:R-:W-:Y:S05]  /*5810*/  BSYNC B0 ;  /* 0x0000000000007941 */ /* 0x000fea0003800000 */
.L_x_26494:
        /* <DEDUP_REMOVED lines=101> */
.L_x_26536:
        /* <DEDUP_REMOVED lines=188> */
.L_x_26537:
[----:B------:R-:W-:Y:S01]  /*6a30*/  @!P6 MOV R6, 0x4 ;  /* 0x000000040006e802 */ /* 0x000fe20000000f00 */
[----:B-1----:R-:W-:Y:S01]  /*6a40*/  FADD.FTZ R3, R3, R140 ;  /* 0x0000008c03037221 */ /* 0x002fe20000010000 */
[----:B------:R-:W-:Y:S01]  /*6a50*/  ISETP.NE.AND P1, PT, RZ, UR6, PT ;  /* 0x00000006ff007c0c */ /* 0x000fe2000bf25270 */
[----:B------:R-:W-:Y:S02]  /*6a60*/  BSSY B0, `(.L_x_26514) ;  /* 0x0000077000007945 */ /* 0x000fe40003800000 */
[----:B------:R-:W-:-:S05]  /*6a70*/  @!P6 IMAD.WIDE R6, R164, R6, c[0x0][0x1a0] ;  /* 0x00006800a406e625 */ /* 0x000fca00078e0206 */
[----:B------:R1:W-:Y:S02]  /*6a80*/  @!P6 STG.E [R6.64], R4 ;  /* 0x000000040600e986 */ /* 0x0003e4000c101904 */
[----:B-1----:R-:W-:-:S05]  /*6a90*/  MOV R6, c[0x0][0x1e0] ;  /* 0x0000780000067a02 */ /* 0x002fca0000000f00 */
[----:B------:R-:W-:Y:S02]  /*6aa0*/  FFMA.FTZ R3, R3, R6, c[0x0][0x228] ;  /* 0x00008a0003037623 */ /* 0x000fe40000010006 */
[----:B------:R-:W-:-:S05]  /*6ab0*/  FMUL.FTZ R6, R4, R4 ;  /* 0x0000000404067220 */ /* 0x000fca0000410000 */
[----:B------:R-:W-:-:S05]  /*6ac0*/  FSEL R6, R6, RZ, P1 ;  /* 0x000000ff06067208 */ /* 0x000fca0000800000 */
[----:B------:R-:W-:Y:S01]  /*6ad0*/  FADD.FTZ R3, R3, R6 ;  /* 0x0000000603037221 */ /* 0x000fe20000010000 */
[----:B------:R-:W-:-:S05]  /*6ae0*/  @!P6 MOV R6, 0x4 ;  /* 0x000000040006e802 */ /* 0x000fca0000000f00 */
[----:B------:R-:W1:Y:S01]  /*6af0*/  MUFU.RSQ R3, R3 ;  /* 0x0000000300037308 */ /* 0x000e620000001400 */
[----:B------:R-:W-:-:S05]  /*6b00*/  @!P6 IMAD.WIDE R6, R164, R6, c[0x0][0x1a8] ;  /* 0x00006a00a406e625 */ /* 0x000fca00078e0206 */
[----:B-1----:R1:W-:Y:S01]  /*6b10*/  @!P6 STG.E [R6.64], R3 ;  /* 0x000000030600e986 */ /* 0x0023e2000c101904 */
[----:B------:R-:W-:Y:S05]  /*6b20*/  @!P0 BRA `(.L_x_26515) ;  /* 0x000006a000008947 */ /* 0x000fea0003800000 */
[----:B-----5:R2:W-:Y:S04]  /*6b30*/  STL [R1+0x450], R18 ;  /* 0x0004501201007387 */ /* 0x0205e80000100800 */
[----:B0-----:R-:W3:Y:S04]  /*6b40*/  LDL R140, [R1+0x410] ;  /* 0x00041000018c7983 */ /* 0x001ee80000100800 */
[----:B--2---:R-:W3:Y:S04]  /*6b50*/  LDL R18, [R1+0x180] ;  /* 0x0001800001127983 */ /* 0x004ee80000100800 */
[----:B------:R0:W-:Y:S04]  /*6b60*/  STL [R1+0x44c], R17 ;  /* 0x00044c1101007387 */ /* 0x0001e80000100800 */
[----:B0-----:R-:W2:Y:S04]  /*6b70*/  LDL R17, [R1+0x160] ;  /* 0x0001600001117983 */ /* 0x001ea80000100800 */
[----:B------:R0:W-:Y:S04]  /*6b80*/  STL [R1+0x448], R16 ;  /* 0x0004481001007387 */ /* 0x0001e80000100800 */
[----:B0-----:R-:W2:Y:S04]  /*6b90*/  LDL R16, [R1+0x3f0] ;  /* 0x0003f00001107983 */ /* 0x001ea80000100800 */
[----:B------:R0:W-:Y:S04]  /*6ba0*/  STL [R1+0x444], R15 ;  /* 0x0004440f01007387 */ /* 0x0001e80000100800 */
[----:B------:R-:W4:Y:S04]  /*6bb0*/  LDL R142, [R1+0x414] ;  /* 0x00041400018e7983 */ /* 0x000f280000100800 */
[----:B------:R-:W4:Y:S04]  /*6bc0*/  LDL R145, [R1+0x164] ;  /* 0x0001640001917983 */ /* 0x000f280000100800 */
[----:B0-----:R-:W4:Y:S04]  /*6bd0*/  LDL R15, [R1+0x184] ;  /* 0x00018400010f7983 */ /* 0x001f280000100800 */
[----:B------:R-:W4:Y:S01]  /*6be0*/  LDL R144, [R1+0x3f4] ;  /* 0x0003f40001907983 */ /* 0x000f220000100800 */
[----:B-1----:R-:W-:-:S03]  /*6bf0*/  FSEL R6, R4, RZ, !P1 ;  /* 0x000000ff04067208 */ /* 0x002fc60004800000 */
[----:B------:R-:W4:Y:S02]  /*6c00*/  LDL R143, [R1+0x41c] ;  /* 0x00041c00018f7983 */ /* 0x000f240000100800 */
[--C-:B------:R-:W-:Y:S02]  /*6c10*/  FADD.FTZ R7, R60, -R6.reuse ;  /* 0x800000063c077221 */ /* 0x100fe40000010000 */
[----:B------:R0:W-:Y:S01]  /*6c20*/  STL [R1+0x440], R14 ;  /* 0x0004400e01007387 */ /* 0x0001e20000100800 */
[----:B------:R-:W-:Y:S02]  /*6c30*/  FADD.FTZ R141, R61, -R6 ;  /* 0x800000063d8d7221 */ /* 0x000fe40000010000 */
[C---:B------:R-:W-:Y:S02]  /*6c40*/  FMUL.FTZ R7, R3.reuse, R7 ;  /* 0x0000000703077220 */ /* 0x040fe40000410000 */
[----:B------:R-:W-:Y:S01]  /*6c50*/  FMUL.FTZ R141, R3, R141 ;  /* 0x0000008d038d7220 */ /* 0x000fe20000410000 */
[----:B0-----:R-:W4:Y:S04]  /*6c60*/  LDL R14, [R1+0x168] ;  /* 0x00016800010e7983 */ /* 0x001f280000100800 */
[----:B------:R0:W-:Y:S04]  /*6c70*/  STL [R1+0x43c], R13 ;  /* 0x00043c0d01007387 */ /* 0x0001e80000100800 */
[----:B0-----:R-:W4:Y:S04]  /*6c80*/  LDL R13, [R1+0x3f8] ;  /* 0x0003f800010d7983 */ /* 0x001f280000100800 */
[----:B------:R0:W-:Y:S04]  /*6c90*/  STL [R1+0x438], R12 ;  /* 0x0004380c01007387 */ /* 0x0001e80000100800 */
[----:B------:R-:W4:Y:S04]  /*6ca0*/  LDL R147, [R1+0x3fc] ;  /* 0x0003fc0001937983 */ /* 0x000f280000100800 */
[----:B0-----:R-:W4:Y:S04]  /*6cb0*/  LDL R12, [R1+0x16c] ;  /* 0x00016c00010c7983 */ /* 0x001f280000100800 */
        /* <DEDUP_REMOVED lines=11> */
[----:B0-----:R-:W4:Y:S04]  /*6d70*/  LDL R2, [R1+0x174] ;  /* 0x0001740001027983 */ /* 0x001f280000100800 */
[----:B------:R0:W-:Y:S04]  /*6d80*/  STL [R1+0x420], R0 ;  /* 0x0004200001007387 */ /* 0x0001e80000100800 */
[----:B0-----:R-:W4:Y:S01]  /*6d90*/  LDL R0, [R1+0x18c] ;  /* 0x00018c0001007983 */ /* 0x001f220000100800 */
[----:B---3--:R-:W-:-:S03]  /*6da0*/  FFMA.FTZ R140, R140, R7, R18 ;  /* 0x000000078c8c7223 */ /* 0x008fc60000010012 */
[----:B------:R0:W5:Y:S01]  /*6db0*/  LDL.LU R18, [R1+0x450] ;  /* 0x0004500001127983 */ /* 0x0001620000300800 */
[----:B--2---:R-:W-:-:S03]  /*6dc0*/  FFMA.FTZ R7, R16, R7, R17 ;  /* 0x0000000710077223 */ /* 0x004fc60000010011 */
[----:B------:R0:W5:Y:S04]  /*6dd0*/  LDL.LU R17, [R1+0x44c] ;  /* 0x00044c0001117983 */ /* 0x0001680000300800 */
[----:B------:R0:W5:Y:S01]  /*6de0*/  LDL.LU R16, [R1+0x448] ;  /* 0x0004480001107983 */ /* 0x0001620000300800 */
[----:B----4-:R-:W-:-:S03]  /*6df0*/  FFMA.FTZ R142, R142, R141, R15 ;  /* 0x0000008d8e8e7223 */ /* 0x010fc6000001000f */
[----:B------:R0:W5:Y:S01]  /*6e00*/  LDL.LU R15, [R1+0x444] ;  /* 0x00044400010f7983 */ /* 0x0001620000300800 */
[----:B------:R-:W-:-:S05]  /*6e10*/  FFMA.FTZ R141, R144, R141, R145 ;  /* 0x0000008d908d7223 */ /* 0x000fca0000010091 */
[----:B------:R-:W-:Y:S01]  /*6e20*/  F2FP.BF16.PACK_AB R144, R141, R7 ;  /* 0x000000078d90723e */ /* 0x000fe200000010ff */
[--C-:B------:R-:W-:Y:S02]  /*6e30*/  FADD.FTZ R141, R62, -R6.reuse ;  /* 0x800000063e8d7221 */ /* 0x100fe40000010000 */
[----:B------:R-:W-:Y:S01]  /*6e40*/  FADD.FTZ R7, R63, -R6 ;  /* 0x800000063f077221 */ /* 0x000fe20000010000 */
[----:B------:R-:W-:Y:S01]  /*6e50*/  F2FP.BF16.PACK_AB R140, R142, R140 ;  /* 0x0000008c8e8c723e */ /* 0x000fe200000010ff */
[C---:B------:R-:W-:Y:S02]  /*6e60*/  FMUL.FTZ R145, R3.reuse, R141 ;  /* 0x0000008d03917220 */ /* 0x040fe40000410000 */
[----:B------:R-:W-:Y:S01]  /*6e70*/  FMUL.FTZ R142, R3, R7 ;  /* 0x00000007038e7220 */ /* 0x000fe20000410000 */
[----:B------:R-:W2:Y:S04]  /*6e80*/  LDL R141, [R1+0x418] ;  /* 0x00041800018d7983 */ /* 0x000ea80000100800 */
[----:B------:R-:W2:Y:S01]  /*6e90*/  LDL R7, [R1+0x188] ;  /* 0x0001880001077983 */ /* 0x000ea20000100800 */
[----:B------:R-:W-:-:S02]  /*6ea0*/  FFMA.FTZ R147, R147, R142, R12 ;  /* 0x0000008e93937223 */ /* 0x000fc4000001000c */
[-C--:B--2---:R-:W-:Y:S02]  /*6eb0*/  FFMA.FTZ R7, R141, R145.reuse, R7 ;  /* 0x000000918d077223 */ /* 0x084fe40000010007 */
[----:B------:R-:W-:Y:S02]  /*6ec0*/  FFMA.FTZ R141, R143, R142, R0 ;  /* 0x0000008e8f8d7223 */ /* 0x000fe40000010000 */
[----:B------:R-:W2:Y:S01]  /*6ed0*/  LDL R0, [R1+0x198] ;  /* 0x0001980001007983 */ /* 0x000ea20000100800 */
[----:B------:R-:W-:-:S03]  /*6ee0*/  FFMA.FTZ R145, R13, R145, R14 ;  /* 0x000000910d917223 */ /* 0x000fc6000001000e */
[----:B------:R0:W5:Y:S04]  /*6ef0*/  LDL.LU R14, [R1+0x440] ;  /* 0x00044000010e7983 */ /* 0x0001680000300800 */
[----:B------:R0:W5:Y:S04]  /*6f00*/  LDL.LU R13, [R1+0x43c] ;  /* 0x00043c00010d7983 */ /* 0x0001680000300800 */
[----:B------:R0:W5:Y:S04]  /*6f10*/  LDL.LU R12, [R1+0x438] ;  /* 0x00043800010c7983 */ /* 0x0001680000300800 */
[----:B------:R-:W3:Y:S01]  /*6f20*/  LDL R142, [R1+0x400] ;  /* 0x00040000018e7983 */ /* 0x000ee20000100800 */
[----:B------:R-:W-:Y:S01]  /*6f30*/  F2FP.BF16.PACK_AB R141, R141, R7 ;  /* 0x000000078d8d723e */ /* 0x000fe200000010ff */
[----:B------:R-:W-:-:S02]  /*6f40*/  FADD.FTZ R7, R64, -R6 ;  /* 0x8000000640077221 */ /* 0x000fc40000010000 */
[----:B------:R-:W-:Y:S02]  /*6f50*/  FADD.FTZ R143, R65, -R6 ;  /* 0x80000006418f7221 */ /* 0x000fe40000010000 */
[C---:B------:R-:W-:Y:S02]  /*6f60*/  FMUL.FTZ R7, R3.reuse, R7 ;  /* 0x0000000703077220 */ /* 0x040fe40000410000 */
[----:B------:R-:W-:-:S04]  /*6f70*/  FMUL.FTZ R143, R3, R143 ;  /* 0x0000008f038f7220 */ /* 0x000fc80000410000 */
[-C--:B------:R-:W-:Y:S02]  /*6f80*/  FFMA.FTZ R146, R146, R143.reuse, R8 ;  /* 0x0000008f92927223 */ /* 0x080fe40000010008 */
[----:B------:R-:W-:Y:S01]  /*6f90*/  FFMA.FTZ R143, R165, R143, R2 ;  /* 0x0000008fa58f7223 */ /* 0x000fe20000010002 */
[----:B------:R-:W-:Y:S01]  /*6fa0*/  F2FP.BF16.PACK_AB R145, R147, R145 ;  /* 0x000000919391723e */ /* 0x000fe200000010ff */
[-C--:B---3--:R-:W-:Y:S02]  /*6fb0*/  FFMA.FTZ R142, R142, R7.reuse, R11 ;  /* 0x000000078e8e7223 */ /* 0x088fe4000001000b */
[----:B------:R-:W-:Y:S01]  /*6fc0*/  FFMA.FTZ R7, R9, R7, R10 ;  /* 0x0000000709077223 */ /* 0x000fe2000001000a */
[----:B------:R0:W5:Y:S02]  /*6fd0*/  LDL.LU R11, [R1+0x434] ;  /* 0x00043400010b7983 */ /* 0x0001640000300800 */
[----:B------:R-:W-:Y:S02]  /*6fe0*/  F2FP.BF16.PACK_AB R142, R146, R142 ;  /* 0x0000008e928e723e */ /* 0x000fe400000010ff */
[----:B------:R-:W-:Y:S01]  /*6ff0*/  F2FP.BF16.PACK_AB R146, R143, R7 ;  /* 0x000000078f92723e */ /* 0x000fe200000010ff */
[--C-:B------:R-:W-:Y:S01]  /*7000*/  FADD.FTZ R7, R66, -R6.reuse ;  /* 0x8000000642077221 */ /* 0x100fe20000010000 */
[----:B------:R0:W5:Y:S01]  /*7010*/  LDL.LU R10, [R1+0x430] ;  /* 0x00043000010a7983 */ /* 0x0001620000300800 */
[----:B------:R-:W-:-:S03]  /*7020*/  FADD.FTZ R6, R67, -R6 ;  /* 0x8000000643067221 */ /* 0x000fc60000010000 */
[----:B------:R0:W5:Y:S01]  /*7030*/  LDL.LU R9, [R1+0x42c] ;  /* 0x00042c0001097983 */ /* 0x0001620000300800 */
[C---:B------:R-:W-:Y:S02]  /*7040*/  FMUL.FTZ R165, R3.reuse, R7 ;  /* 0x0000000703a57220 */ /* 0x040fe40000410000 */
[----:B------:R-:W-:Y:S01]  /*7050*/  FMUL.FTZ R147, R3, R6 ;  /* 0x0000000603937220 */ /* 0x000fe20000410000 */
[----:B------:R0:W5:Y:S04]  /*7060*/  LDL.LU R8, [R1+0x428] ;  /* 0x0004280001087983 */ /* 0x0001680000300800 */
[----:B------:R0:W5:Y:S04]  /*7070*/  LDL.LU R2, [R1+0x424] ;  /* 0x0004240001027983 */ /* 0x0001680000300800 */
[----:B------:R-:W3:Y:S04]  /*7080*/  LDL R143, [R1+0x40c] ;  /* 0x00040c00018f7983 */ /* 0x000ee80000100800 */
[----:B------:R-:W3:Y:S04]  /*7090*/  LDL R7, [R1+0x19c] ;  /* 0x00019c0001077983 */ /* 0x000ee80000100800 */
[----:B------:R-:W2:Y:S01]  /*70a0*/  LDL R6, [R1+0x408] ;  /* 0x0004080001067983 */ /* 0x000ea20000100800 */
[----:B---3--:R-:W-:-:S02]  /*70b0*/  FFMA.FTZ R7, R143, R147, R7 ;  /* 0x000000938f077223 */ /* 0x008fc40000010007 */
[----:B--2---:R-:W-:Y:S02]  /*70c0*/  FFMA.FTZ R6, R6, R165, R0 ;  /* 0x000000a506067223 */ /* 0x004fe40000010000 */
[----:B------:R0:W5:Y:S03]  /*70d0*/  LDL.LU R0, [R1+0x420] ;  /* 0x0004200001007983 */ /* 0x0001660000300800 */
[----:B------:R-:W-:Y:S01]  /*70e0*/  F2FP.BF16.PACK_AB R143, R7, R6 ;  /* 0x00000006078f723e */ /* 0x000fe200000010ff */
[----:B------:R-:W-:-:S10]  /*70f0*/  HFMA2.MMA R7, -RZ, RZ, 0, 9.5367431640625e-07 ;  /* 0x00000010ff077435 */ /* 0x000fd400000001ff */
[----:B------:R-:W-:-:S05]  /*7100*/  IMAD.WIDE.U32 R6, R5, R7, c[0x0][0x208] ;  /* 0x0000820005067625 */ /* 0x000fca00078e0007 */
[----:B------:R1:W-:Y:S04]  /*7110*/  STG.E.128 [R6.64], R140 ;  /* 0x0000008c06007986 */ /* 0x0003e8000c101d04 */
[----:B-1----:R-:W2:Y:S04]  /*7120*/  LDL R141, [R1+0x178] ;  /* 0x00017800018d7983 */ /* 0x002ea80000100800 */
[----:B------:R-:W2:Y:S04]  /*7130*/  LDL R6, [R1+0x3e8] ;  /* 0x0003e80001067983 */ /* 0x000ea80000100800 */
[----:B------:R-:W3:Y:S04]  /*7140*/  LDL R142, [R1+0x17c] ;  /* 0x00017c00018e7983 */ /* 0x000ee80000100800 */
[----:B------:R-:W3:Y:S01]  /*7150*/  LDL R7, [R1+0x3ec] ;  /* 0x0003ec0001077983 */ /* 0x000ee20000100800 */
[----:B------:R-:W-:Y:S01]  /*7160*/  MOV R143, 0x10 ;  /* 0x00000010008f7802 */ /* 0x000fe20000000f00 */
[----:B--2---:R-:W-:-:S02]  /*7170*/  FFMA.FTZ R6, R6, R165, R141 ;  /* 0x000000a506067223 */ /* 0x004fc4000001008d */
[----:B---3--:R-:W-:-:S05]  /*7180*/  FFMA.FTZ R7, R7, R147, R142 ;  /* 0x0000009307077223 */ /* 0x008fca000001008e */
[----:B------:R-:W-:Y:S01]  /*7190*/  F2FP.BF16.PACK_AB R147, R7, R6 ;  /* 0x000000060793723e */ /* 0x000fe200000010ff */
[----:B------:R-:W-:-:S05]  /*71a0*/  IMAD.WIDE.U32 R6, R5, R143, c[0x0][0x210] ;  /* 0x0000840005067625 */ /* 0x000fca00078e008f */
[----:B------:R0:W-:Y:S01]  /*71b0*/  STG.E.128 [R6.64], R144 ;  /* 0x0000009006007986 */ /* 0x0001e2000c101d04 */
[----:B------:R-:W-:-:S03]  /*71c0*/  IADD3 R5, R5, 0x20, RZ ;  /* 0x0000002005057810 */ /* 0x000fc60007ffe0ff */
.L_x_26515:
[----:B------:R-:W-:Y:S05]  /*71d0*/  BSYNC B0 ;  /* 0x0000000000007941 */ /* 0x000fea0003800000 */
.L_x_26514:
[----:B-----5:R-:W-:Y:S01]  /*71e0*/  ISETP.GE.U32.AND P2, PT, R0, 0x40, PT ;  /* 0x000000400000780c */ /* 0x020fe20003f46070 */
[----:B------:R-:W-:-:S12]  /*71f0*/  BSSY B0, `(.L_x_26516) ;  /* 0x000006c000007945 */ /* 0x000fd80003800000 */
[----:B------:R-:W-:Y:S05]  /*7200*/  @!P2 BRA `(.L_x_26517) ;  /* 0x000006a00000a947 */ /* 0x000fea0003800000 */
[----:B------:R2:W-:Y:S04]  /*7210*/  STL [R1+0x450], R18 ;  /* 0x0004501201007387 */ /* 0x0005e80000100800 */
        /* <DEDUP_REMOVED lines=105> */
.L_x_26517:
[----:B------:R-:W-:Y:S05]  /*78b0*/  BSYNC B0 ;  /* 0x0000000000007941 */ /* 0x000fea0003800000 */
.L_x_26516:
        /* <DEDUP_REMOVED lines=109> */
.L_x_26519:
[----:B------:R-:W-:Y:S05]  /*7f90*/  BSYNC B0 ;  /* 0x0000000000007941 */ /* 0x000fea0003800000 */
.L_x_26518:
        /* <DEDUP_REMOVED lines=109> */
.L_x_26521:
[----:B------:R-:W-:Y:S05]  /*8670*/  BSYNC B0 ;  /* 0x0000000000007941 */ /* 0x000fea0003800000 */
.L_x_26520:
        /* <DEDUP_REMOVED lines=109> */
.L_x_26523:
[----:B------:R-:W-:Y:S05]  /*8d50*/  BSYNC B0 ;  /* 0x0000000000007941 */ /* 0x000fea0003800000 */
.L_x_26522:
        /* <DEDUP_REMOVED lines=109> */
.L_x_26525:
[----:B------:R-:W-:Y:S05]  /*9430*/  BSYNC B0 ;  /* 0x0000000000007941 */ /* 0x000fea0003800000 */
.L_x_26524:
[----:B-----5:R-:W-:Y:S01]  /*9440*/  ISETP.GE.U32.AND P2, PT, R0, 0xe0, PT ;  /* 0x000000e00000780c */ /* 0x020fe20003f46070 */
[----:B------:R-:W-:-:S12]  /*9450*/  BSSY B0, `(.L_x_26526) ;  /* 0x0000058000007945 */ /* 0x000fd80003800000 */
[----:B------:R-:W-:Y:S05]  /*9460*/  @!P2 BRA `(.L_x_26527) ;  /* 0x000005600000a947 */ /* 0x000fea0003800000 */
[----:B------:R2:W-:Y:S04]  /*9470*/  STL [R1+0x438], R12 ;  /* 0x0004380c01007387 */ /* 0x0005e80000100800 */
[----:B0-----:R-:W3:Y:S04]  /*9480*/  LDL R140, [R1+0x230] ;  /* 0x00023000018c7983 */ /* 0x001ee80000100800 */
[----:B--2---:R-:W3:Y:S04]  /*9490*/  LDL R12, [R1] ;  /* 0x00000000010c7983 */ /* 0x004ee80000100800 */
[----:B------:R0:W-:Y:S04]  /*94a0*/  STL [R1+0x434], R11 ;  /* 0x0004340b01007387 */ /* 0x0001e80000100800 */
[----:B------:R-:W2:Y:S04]  /*94b0*/  LDL R145, [R1+0x4] ;  /* 0x0000040001917983 */ /* 0x000ea80000100800 */
[----:B------:R-:W2:Y:S04]  /*94c0*/  LDL R142, [R1+0x234] ;  /* 0x00023400018e7983 */ /* 0x000ea80000100800 */
[----:B0-----:R-:W4:Y:S04]  /*94d0*/  LDL R11, [R1+0x330] ;  /* 0x00033000010b7983 */ /* 0x001f280000100800 */
[----:B------:R-:W4:Y:S01]  /*94e0*/  LDL R144, [R1+0x334] ;  /* 0x0003340001907983 */ /* 0x000f220000100800 */
[----:B-1----:R-:W-:-:S03]  /*94f0*/  FSEL R6, R4, RZ, !P1 ;  /* 0x000000ff04067208 */ /* 0x002fc60004800000 */
[----:B------:R-:W4:Y:S02]  /*9500*/  LDL R143, [R1+0x23c] ;  /* 0x00023c00018f7983 */ /* 0x000f240000100800 */
[--C-:B------:R-:W-:Y:S02]  /*9510*/  FADD.FTZ R7, R108, -R6.reuse ;  /* 0x800000066c077221 */ /* 0x100fe40000010000 */
[----:B------:R-:W-:Y:S02]  /*9520*/  FADD.FTZ R141, R109, -R6 ;  /* 0x800000066d8d7221 */ /* 0x000fe40000010000 */
[C---:B------:R-:W-:Y:S02]  /*9530*/  FMUL.FTZ R7, R3.reuse, R7 ;  /* 0x0000000703077220 */ /* 0x040fe40000410000 */
[----:B------:R-:W-:Y:S01]  /*9540*/  FMUL.FTZ R141, R3, R141 ;  /* 0x0000008d038d7220 */ /* 0x000fe20000410000 */
        /* <DEDUP_REMOVED lines=11> */
[----:B------:R0:W-:Y:S04]  /*9600*/  STL [R1+0x420], R0 ;  /* 0x0004200001007387 */ /* 0x0001e80000100800 */
[----:B0-----:R-:W4:Y:S01]  /*9610*/  LDL R0, [R1+0xc] ;  /* 0x00000c0001007983 */ /* 0x001f220000100800 */
[----:B---3--:R-:W-:-:S03]  /*9620*/  FFMA.FTZ R140, R140, R7, R12 ;  /* 0x000000078c8c7223 */ /* 0x008fc6000001000c */
[----:B------:R0:W5:Y:S01]  /*9630*/  LDL.LU R12, [R1+0x438] ;  /* 0x00043800010c7983 */ /* 0x0001620000300800 */
[----:B--2---:R-:W-:Y:S02]  /*9640*/  FFMA.FTZ R142, R142, R141, R145 ;  /* 0x0000008d8e8e7223 */ /* 0x004fe40000010091 */
[----:B----4-:R-:W-:Y:S02]  /*9650*/  FFMA.FTZ R7, R11, R7, R156 ;  /* 0x000000070b077223 */ /* 0x010fe4000001009c */
[----:B------:R-:W-:Y:S01]  /*9660*/  FFMA.FTZ R141, R144, R141, R157 ;  /* 0x0000008d908d7223 */ /* 0x000fe2000001009d */
[----:B------:R-:W-:Y:S01]  /*9670*/  F2FP.BF16.PACK_AB R140, R142, R140 ;  /* 0x0000008c8e8c723e */ /* 0x000fe200000010ff */
[----:B------:R0:W5:Y:S03]  /*9680*/  LDL.LU R11, [R1+0x434] ;  /* 0x00043400010b7983 */ /* 0x0001660000300800 */
[----:B------:R-:W-:Y:S01]  /*9690*/  F2FP.BF16.PACK_AB R144, R141, R7 ;  /* 0x000000078d90723e */ /* 0x000fe200000010ff */
[----:B------:R-:W-:-:S02]  /*96a0*/  FADD.FTZ R141, R110, -R6 ;  /* 0x800000066e8d7221 */ /* 0x000fc40000010000 */
[----:B------:R-:W-:Y:S02]  /*96b0*/  FADD.FTZ R7, R111, -R6 ;  /* 0x800000066f077221 */ /* 0x000fe40000010000 */
        /* <DEDUP_REMOVED lines=10> */
[----:B------:R-:W3:Y:S01]  /*9760*/  LDL R142, [R1+0x220] ;  /* 0x00022000018e7983 */ /* 0x000ee20000100800 */
[----:B------:R-:W-:Y:S01]  /*9770*/  F2FP.BF16.PACK_AB R141, R141, R7 ;  /* 0x000000078d8d723e */ /* 0x000fe200000010ff */
[--C-:B------:R-:W-:Y:S02]  /*9780*/  FADD.FTZ R7, R112, -R6.reuse ;  /* 0x8000000670077221 */ /* 0x100fe40000010000 */
[----:B------:R-:W-:Y:S02]  /*9790*/  FADD.FTZ R143, R113, -R6 ;  /* 0x80000006718f7221 */ /* 0x000fe40000010000 */
[----:B------:R-:W-:-:S02]  /*97a0*/  FMUL.FTZ R7, R3, R7 ;  /* 0x0000000703077220 */ /* 0x000fc40000410000 */
        /* <DEDUP_REMOVED lines=11> */
[----:B------:R-:W-:-:S02]  /*9860*/  FADD.FTZ R6, R115, -R6 ;  /* 0x8000000673067221 */ /* 0x000fc40000010000 */
[C---:B------:R-:W-:Y:S01]  /*9870*/  FMUL.FTZ R165, R3.reuse, R7 ;  /* 0x0000000703a57220 */ /* 0x040fe20000410000 */
[----:B------:R0:W5:Y:S01]  /*9880*/  LDL.LU R2, [R1+0x424] ;  /* 0x0004240001027983 */ /* 0x0001620000300800 */
[----:B------:R-:W-:-:S03]  /*9890*/  FMUL.FTZ R147, R3, R6 ;  /* 0x0000000603937220 */ /* 0x000fc60000410000 */
[----:B------:R-:W3:Y:S04]  /*98a0*/  LDL R143, [R1+0x22c] ;  /* 0x00022c00018f7983 */ /* 0x000ee80000100800 */
[----:B------:R-:W3:Y:S04]  /*98b0*/  LDL R7, [R1+0x1c] ;  /* 0x00001c0001077983 */ /* 0x000ee80000100800 */
[----:B------:R-:W2:Y:S01]  /*98c0*/  LDL R6, [R1+0x228] ;  /* 0x0002280001067983 */ /* 0x000ea20000100800 */
[----:B---3--:R-:W-:Y:S02]  /*98d0*/  FFMA.FTZ R7, R143, R147, R7 ;  /* 0x000000938f077223 */ /* 0x008fe40000010007 */
[----:B--2---:R-:W-:-:S02]  /*98e0*/  FFMA.FTZ R6, R6, R165, R0 ;  /* 0x000000a506067223 */ /* 0x004fc40000010000 */
[----:B------:R0:W5:Y:S03]  /*98f0*/  LDL.LU R0, [R1+0x420] ;  /* 0x0004200001007983 */ /* 0x0001660000300800 */
[----:B------:R-:W-:Y:S01]  /*9900*/  F2FP.BF16.PACK_AB R143, R7, R6 ;  /* 0x00000006078f723e */ /* 0x000fe200000010ff */
[----:B------:R-:W-:-:S10]  /*9910*/  HFMA2.MMA R7, -RZ, RZ, 0, 9.5367431640625e-07 ;  /* 0x00000010ff077435 */ /* 0x000fd400000001ff */
[----:B------:R-:W-:-:S05]  /*9920*/  IMAD.WIDE.U32 R6, R5, R7, c[0x0][0x208] ;  /* 0x0000820005067625 */ /* 0x000fca00078e0007 */
[----:B------:R1:W-:Y:S04]  /*9930*/  STG.E.128 [R6.64], R140 ;  /* 0x0000008c06007986 */ /* 0x0003e8000c101d04 */
[----:B-1----:R-:W2:Y:S04]  /*9940*/  LDL R6, [R1+0x318] ;  /* 0x0003180001067983 */ /* 0x002ea80000100800 */
        /* <DEDUP_REMOVED lines=8> */
.L_x_26527:
[----:B------:R-:W-:Y:S05]  /*99d0*/  BSYNC B0 ;  /* 0x0000000000007941 */ /* 0x000fea0003800000 */
.L_x_26526:
[----:B-----5:R-:W-:Y:S01]  /*99e0*/  ISETP.GE.U32.AND P2, PT, R0, 0x100, PT ;  /* 0x000001000000780c */ /* 0x020fe20003f46070 */
[----:B------:R-:W-:-:S12]  /*99f0*/  BSSY B0, `(.L_x_26528) ;  /* 0x0000046000007945 */ /* 0x000fd80003800000 */
[----:B------:R-:W-:Y:S05]  /*9a00*/  @!P2 BRA `(.L_x_26529) ;  /* 0x000004400000a947 */ /* 0x000fea0003800000 */
[----:B0-----:R-:W2:Y:S04]  /*9a10*/  LDL R140, [R1+0x210] ;  /* 0x00021000018c7983 */ /* 0x001ea80000100800 */
[----:B------:R-:W3:Y:S04]  /*9a20*/  LDL R142, [R1+0x214] ;  /* 0x00021400018e7983 */ /* 0x000ee80000100800 */
[----:B------:R-:W4:Y:S04]  /*9a30*/  LDL R145, [R1+0x2e0] ;  /* 0x0002e00001917983 */ /* 0x000f280000100800 */
        /* <DEDUP_REMOVED lines=11> */
[----:B------:R-:W4:Y:S04]  /*9af0*/  LDL R146, [R1+0x204] ;  /* 0x0002040001927983 */ /* 0x000f280000100800 */
[----:B------:R-:W4:Y:S04]  /*9b00*/  LDL R165, [R1+0x2d4] ;  /* 0x0002d40001a57983 */ /* 0x000f280000100800 */
[----:B0-----:R-:W4:Y:S01]  /*9b10*/  LDL R0, [R1+0x2d0] ;  /* 0x0002d00001007983 */ /* 0x001f220000100800 */
[----:B--2---:R-:W-:-:S02]  /*9b20*/  FFMA.FTZ R140, R140, R7, R148 ;  /* 0x000000078c8c7223 */ /* 0x004fc40000010094 */
[----:B---3--:R-:W-:Y:S02]  /*9b30*/  FFMA.FTZ R142, R142, R141, R149 ;  /* 0x0000008d8e8e7223 */ /* 0x008fe40000010095 */
[----:B----4-:R-:W-:Y:S02]  /*9b40*/  FFMA.FTZ R7, R145, R7, R8 ;  /* 0x0000000791077223 */ /* 0x010fe40000010008 */
[----:B------:R-:W-:-:S05]  /*9b50*/  FFMA.FTZ R141, R144, R141, R9 ;  /* 0x0000008d908d7223 */ /* 0x000fca0000010009 */
[----:B------:R-:W-:Y:S01]  /*9b60*/  F2FP.BF16.PACK_AB R144, R141, R7 ;  /* 0x000000078d90723e */ /* 0x000fe200000010ff */
[----:B------:R-:W-:-:S04]  /*9b70*/  FADD.FTZ R141, R118, -R6 ;  /* 0x80000006768d7221 */ /* 0x000fc80000010000 */
[----:B------:R-:W-:Y:S02]  /*9b80*/  FMUL.FTZ R145, R3, R141 ;  /* 0x0000008d03917220 */ /* 0x000fe40000410000 */
[----:B------:R-:W2:Y:S01]  /*9b90*/  LDL R141, [R1+0x218] ;  /* 0x00021800018d7983 */ /* 0x000ea20000100800 */
[----:B------:R-:W-:Y:S01]  /*9ba0*/  FADD.FTZ R7, R119, -R6 ;  /* 0x8000000677077221 */ /* 0x000fe20000010000 */
[----:B------:R-:W-:-:S03]  /*9bb0*/  F2FP.BF16.PACK_AB R140, R142, R140 ;  /* 0x0000008c8e8c723e */ /* 0x000fc600000010ff */
[----:B------:R-:W-:-:S04]  /*9bc0*/  FMUL.FTZ R142, R3, R7 ;  /* 0x00000007038e7220 */ /* 0x000fc80000410000 */
[-C--:B------:R-:W-:Y:S02]  /*9bd0*/  FFMA.FTZ R147, R147, R142.reuse, R11 ;  /* 0x0000008e93937223 */ /* 0x080fe4000001000b */
[-C--:B--2---:R-:W-:Y:S02]  /*9be0*/  FFMA.FTZ R7, R141, R145.reuse, R150 ;  /* 0x000000918d077223 */ /* 0x084fe40000010096 */
[----:B------:R-:W-:Y:S02]  /*9bf0*/  FFMA.FTZ R145, R2, R145, R10 ;  /* 0x0000009102917223 */ /* 0x000fe4000001000a */
[----:B------:R-:W-:Y:S01]  /*9c00*/  FFMA.FTZ R141, R143, R142, R151 ;  /* 0x0000008e8f8d7223 */ /* 0x000fe20000010097 */
[----:B------:R0:W5:Y:S04]  /*9c10*/  LDL.LU R2, [R1+0x424] ;  /* 0x0004240001027983 */ /* 0x0001680000300800 */
[----:B------:R-:W2:Y:S01]  /*9c20*/  LDL R142, [R1+0x200] ;  /* 0x00020000018e7983 */ /* 0x000ea20000100800 */
[----:B------:R-:W-:Y:S01]  /*9c30*/  F2FP.BF16.PACK_AB R141, R141, R7 ;  /* 0x000000078d8d723e */ /* 0x000fe200000010ff */
[----:B------:R-:W-:-:S02]  /*9c40*/  FADD.FTZ R7, R120, -R6 ;  /* 0x8000000678077221 */ /* 0x000fc40000010000 */
[----:B------:R-:W-:Y:S02]  /*9c50*/  FADD.FTZ R143, R121, -R6 ;  /* 0x80000006798f7221 */ /* 0x000fe40000010000 */
[C---:B------:R-:W-:Y:S02]  /*9c60*/  FMUL.FTZ R7, R3.reuse, R7 ;  /* 0x0000000703077220 */ /* 0x040fe40000410000 */
[----:B------:R-:W-:-:S04]  /*9c70*/  FMUL.FTZ R143, R3, R143 ;  /* 0x0000008f038f7220 */ /* 0x000fc80000410000 */
[-C--:B------:R-:W-:Y:S02]  /*9c80*/  FFMA.FTZ R146, R146, R143.reuse, R153 ;  /* 0x0000008f92927223 */ /* 0x080fe40000010099 */
[----:B------:R-:W-:Y:S02]  /*9c90*/  FFMA.FTZ R143, R165, R143, R13 ;  /* 0x0000008fa58f7223 */ /* 0x000fe4000001000d */
[-C--:B--2---:R-:W-:Y:S02]  /*9ca0*/  FFMA.FTZ R142, R142, R7.reuse, R152 ;  /* 0x000000078e8e7223 */ /* 0x084fe40000010098 */
[----:B------:R-:W-:Y:S02]  /*9cb0*/  FFMA.FTZ R7, R0, R7, R12 ;  /* 0x0000000700077223 */ /* 0x000fe4000001000c */
[----:B------:R0:W5:Y:S01]  /*9cc0*/  LDL.LU R0, [R1+0x420] ;  /* 0x0004200001007983 */ /* 0x0001620000300800 */
[----:B------:R-:W-:Y:S02]  /*9cd0*/  F2FP.BF16.PACK_AB R142, R146, R142 ;  /* 0x0000008e928e723e */ /* 0x000fe400000010ff */
[----:B------:R-:W-:Y:S01]  /*9ce0*/  F2FP.BF16.PACK_AB R146, R143, R7 ;  /* 0x000000078f92723e */ /* 0x000fe200000010ff */
[----:B------:R-:W-:Y:S01]  /*9cf0*/  FADD.FTZ R7, R122, -R6 ;  /* 0x800000067a077221 */ /* 0x000fe20000010000 */
[----:B------:R-:W2:Y:S03]  /*9d00*/  LDL R143, [R1+0x20c] ;  /* 0x00020c00018f7983 */ /* 0x000ea60000100800 */
[----:B------:R-:W-:-:S02]  /*9d10*/  FMUL.FTZ R165, R3, R7 ;  /* 0x0000000703a57220 */ /* 0x000fc40000410000 */
[----:B------:R-:W3:Y:S01]  /*9d20*/  LDL R7, [R1+0x208] ;  /* 0x0002080001077983 */ /* 0x000ee20000100800 */
[----:B------:R-:W-:Y:S01]  /*9d30*/  FADD.FTZ R6, R123, -R6 ;  /* 0x800000067b067221 */ /* 0x000fe20000010000 */
[----:B------:R-:W-:-:S03]  /*9d40*/  F2FP.BF16.PACK_AB R145, R147, R145 ;  /* 0x000000919391723e */ /* 0x000fc600000010ff */
[----:B------:R-:W-:Y:S02]  /*9d50*/  FMUL.FTZ R147, R3, R6 ;  /* 0x0000000603937220 */ /* 0x000fe40000410000 */
[----:B---3--:R-:W-:Y:S02]  /*9d60*/  FFMA.FTZ R6, R7, R165, R154 ;  /* 0x000000a507067223 */ /* 0x008fe4000001009a */
[----:B--2---:R-:W-:-:S05]  /*9d70*/  FFMA.FTZ R7, R143, R147, R155 ;  /* 0x000000938f077223 */ /* 0x004fca000001009b */
        /* <DEDUP_REMOVED lines=13> */
.L_x_26529:
[----:B------:R-:W-:Y:S05]  /*9e50*/  BSYNC B0 ;  /* 0x0000000000007941 */ /* 0x000fea0003800000 */
.L_x_26528:
        /* <DEDUP_REMOVED lines=71> */
.L_x_26531:
[----:B------:R-:W-:Y:S05]  /*a2d0*/  BSYNC B0 ;  /* 0x0000000000007941 */ /* 0x000fea0003800000 */
.L_x_26530:
[----:B-----5:R-:W-:Y:S01]  /*a2e0*/  ISETP.GE.U32.AND P2, PT, R0, 0x140, PT ;  /* 0x000001400000780c */ /* 0x020fe20003f46070 */
[----:B------:R-:W-:-:S12]  /*a2f0*/  BSSY B0, `(.L_x_26532) ;  /* 0x0000043000007945 */ /* 0x000fd80003800000 */
[----:B------:R-:W-:Y:S05]  /*a300*/  @!P2 BRA `(.L_x_26533) ;  /* 0x000004100000a947 */ /* 0x000fea0003800000 */
[----:B01----:R-:W-:Y:S01]  /*a310*/  FSEL R6, R4, RZ, !P1 ;  /* 0x000000ff04067208 */ /* 0x003fe20004800000 */
[----:B------:R0:W-:Y:S04]  /*a320*/  STL [R1+0x420], R0 ;  /* 0x0004200001007387 */ /* 0x0001e80000100800 */
[--C-:B------:R-:W-:Y:S02]  /*a330*/  FADD.FTZ R7, R138, -R6.reuse ;  /* 0x800000068a077221 */ /* 0x100fe40000010000 */
[--C-:B------:R-:W-:Y:S02]  /*a340*/  FADD.FTZ R140, R137, -R6.reuse ;  /* 0x80000006898c7221 */ /* 0x100fe40000010000 */
[C---:B------:R-:W-:Y:S02]  /*a350*/  FMUL.FTZ R165, R3.reuse, R7 ;  /* 0x0000000703a57220 */ /* 0x040fe40000410000 */
[----:B------:R-:W-:Y:S01]  /*a360*/  FMUL.FTZ R147, R3, R140 ;  /* 0x0000008c03937220 */ /* 0x000fe20000410000 */
[----:B------:R-:W2:Y:S01]  /*a370*/  LDL R7, [R1+0x1d0] ;  /* 0x0001d00001077983 */ /* 0x000ea20000100800 */
[----:B------:R-:W-:-:S02]  /*a380*/  FADD.FTZ R144, R132, -R6 ;  /* 0x8000000684907221 */ /* 0x000fc40000010000 */
[--C-:B------:R-:W-:Y:S01]  /*a390*/  FADD.FTZ R143, R133, -R6.reuse ;  /* 0x80000006858f7221 */ /* 0x100fe20000010000 */
[----:B------:R-:W3:Y:S01]  /*a3a0*/  LDL R140, [R1+0x1d4] ;  /* 0x0001d400018c7983 */ /* 0x000ee20000100800 */
[--C-:B------:R-:W-:Y:S02]  /*a3b0*/  FADD.FTZ R142, R134, -R6.reuse ;  /* 0x80000006868e7221 */ /* 0x100fe40000010000 */
[--C-:B------:R-:W-:Y:S02]  /*a3c0*/  FADD.FTZ R4, R135, -R6.reuse ;  /* 0x8000000687047221 */ /* 0x100fe40000010000 */
[--C-:B------:R-:W-:Y:S02]  /*a3d0*/  FADD.FTZ R141, R136, -R6.reuse ;  /* 0x80000006888d7221 */ /* 0x100fe40000010000 */
[----:B------:R-:W-:Y:S02]  /*a3e0*/  FADD.FTZ R6, R139, -R6 ;  /* 0x800000068b067221 */ /* 0x000fe40000010000 */
[----:B0-----:R-:W-:-:S02]  /*a3f0*/  FMUL.FTZ R0, R3, R144 ;  /* 0x0000009003007220 */ /* 0x001fc40000410000 */
[C---:B------:R-:W-:Y:S02]  /*a400*/  FMUL.FTZ R144, R3.reuse, R143 ;  /* 0x0000008f03907220 */ /* 0x040fe40000410000 */
[C---:B------:R-:W-:Y:S01]  /*a410*/  FMUL.FTZ R145, R3.reuse, R142 ;  /* 0x0000008e03917220 */ /* 0x040fe20000410000 */
[----:B------:R-:W4:Y:S01]  /*a420*/  LDL R143, [R1+0x1cc] ;  /* 0x0001cc00018f7983 */ /* 0x000f220000100800 */
[C---:B------:R-:W-:Y:S02]  /*a430*/  FMUL.FTZ R4, R3.reuse, R4 ;  /* 0x0000000403047220 */ /* 0x040fe40000410000 */
[C---:B------:R-:W-:Y:S01]  /*a440*/  FMUL.FTZ R146, R3.reuse, R141 ;  /* 0x0000008d03927220 */ /* 0x040fe20000410000 */
[----:B------:R-:W4:Y:S01]  /*a450*/  LDL R142, [R1+0x1dc] ;  /* 0x0001dc00018e7983 */ /* 0x000f220000100800 */
[----:B------:R-:W-:-:S03]  /*a460*/  FMUL.FTZ R3, R3, R6 ;  /* 0x0000000603037220 */ /* 0x000fc60000410000 */
[----:B------:R-:W4:Y:S01]  /*a470*/  LDL R141, [R1+0x1d8] ;  /* 0x0001d800018d7983 */ /* 0x000f220000100800 */
[----:B--2---:R-:W-:Y:S02]  /*a480*/  FFMA.FTZ R6, R7, R0, R32 ;  /* 0x0000000007067223 */ /* 0x004fe40000010020 */
[----:B---3--:R-:W-:-:S05]  /*a490*/  FFMA.FTZ R7, R140, R144, R33 ;  /* 0x000000908c077223 */ /* 0x008fca0000010021 */
[----:B------:R-:W-:Y:S02]  /*a4a0*/  F2FP.BF16.PACK_AB R140, R7, R6 ;  /* 0x00000006078c723e */ /* 0x000fe400000010ff */
[----:B------:R-:W2:Y:S04]  /*a4b0*/  LDL R6, [R1+0x1c0] ;  /* 0x0001c00001067983 */ /* 0x000ea80000100800 */
[----:B------:R-:W3:Y:S01]  /*a4c0*/  LDL R7, [R1+0x1c4] ;  /* 0x0001c40001077983 */ /* 0x000ee20000100800 */
[----:B----4-:R-:W-:Y:S02]  /*a4d0*/  FFMA.FTZ R142, R142, R4, R35 ;  /* 0x000000048e8e7223 */ /* 0x010fe40000010023 */
[----:B------:R-:W-:-:S05]  /*a4e0*/  FFMA.FTZ R141, R141, R145, R34 ;  /* 0x000000918d8d7223 */ /* 0x000fca0000010022 */
[----:B------:R-:W-:Y:S01]  /*a4f0*/  F2FP.BF16.PACK_AB R141, R142, R141 ;  /* 0x0000008d8e8d723e */ /* 0x000fe200000010ff */
[----:B--2---:R-:W-:Y:S02]  /*a500*/  FFMA.FTZ R6, R6, R146, R36 ;  /* 0x0000009206067223 */ /* 0x004fe40000010024 */
[----:B---3--:R-:W-:-:S05]  /*a510*/  FFMA.FTZ R7, R7, R147, R37 ;  /* 0x0000009307077223 */ /* 0x008fca0000010025 */
[----:B------:R-:W-:Y:S02]  /*a520*/  F2FP.BF16.PACK_AB R142, R7, R6 ;  /* 0x00000006078e723e */ /* 0x000fe400000010ff */
[----:B------:R-:W2:Y:S02]  /*a530*/  LDL R7, [R1+0x1c8] ;  /* 0x0001c80001077983 */ /* 0x000ea40000100800 */
[----:B--2---:R-:W-:Y:S02]  /*a540*/  FFMA.FTZ R6, R7, R165, R38 ;  /* 0x000000a507067223 */ /* 0x004fe40000010026 */
[----:B------:R-:W-:-:S05]  /*a550*/  FFMA.FTZ R7, R143, R3, R39 ;  /* 0x000000038f077223 */ /* 0x000fca0000010027 */
[----:B------:R-:W-:Y:S01]  /*a560*/  F2FP.BF16.PACK_AB R143, R7, R6 ;  /* 0x00000006078f723e */ /* 0x000fe200000010ff */
[----:B------:R-:W-:-:S10]  /*a570*/  HFMA2.MMA R7, -RZ, RZ, 0, 9.5367431640625e-07 ;  /* 0x00000010ff077435 */ /* 0x000fd400000001ff */
[----:B------:R-:W-:-:S05]  /*a580*/  IMAD.WIDE.U32 R6, R5, R7, c[0x0][0x208] ;  /* 0x0000820005067625 */ /* 0x000fca00078e0007 */
        /* <DEDUP_REMOVED lines=8> */
[----:B------:R-:W2:Y:S01]  /*a610*/  LDL R165, [R1+0x1b8] ;  /* 0x0001b80001a57983 */ /* 0x000ea20000100800 */
[----:B---3--:R-:W-:-:S05]  /*a620*/  FFMA.FTZ R3, R143, R3, R47 ;  /* 0x000000038f037223 */ /* 0x008fca000001002f */
[----:B------:R-:W-:Y:S02]  /*a630*/  F2FP.BF16.PACK_AB R143, R3, R6 ;  /* 0x00000006038f723e */ /* 0x000fe400000010ff */
[----:B------:R-:W3:Y:S01]  /*a640*/  LDL R3, [R1+0x1b0] ;  /* 0x0001b00001037983 */ /* 0x000ee20000100800 */
[----:B----4-:R-:W-:Y:S02]  /*a650*/  FFMA.FTZ R4, R140, R4, R43 ;  /* 0x000000048c047223 */ /* 0x010fe4000001002b */
[----:B------:R-:W-:Y:S02]  /*a660*/  FFMA.FTZ R7, R7, R146, R44 ;  /* 0x0000009207077223 */ /* 0x000fe4000001002c */
[----:B------:R-:W-:Y:S02]  /*a670*/  FFMA.FTZ R142, R142, R147, R45 ;  /* 0x000000938e8e7223 */ /* 0x000fe4000001002d */
[----:B------:R-:W-:-:S03]  /*a680*/  FFMA.FTZ R140, R141, R144, R41 ;  /* 0x000000908d8c7223 */ /* 0x000fc60000010029 */
[----:B------:R-:W-:Y:S01]  /*a690*/  F2FP.BF16.PACK_AB R142, R142, R7 ;  /* 0x000000078e8e723e */ /* 0x000fe200000010ff */
[----:B---3--:R-:W-:Y:S02]  /*a6a0*/  FFMA.FTZ R3, R3, R0, R40 ;  /* 0x0000000003037223 */ /* 0x008fe40000010028 */
[----:B------:R0:W5:Y:S01]  /*a6b0*/  LDL.LU R0, [R1+0x420] ;  /* 0x0004200001007983 */ /* 0x0001620000300800 */
[----:B--2---:R-:W-:Y:S01]  /*a6c0*/  FFMA.FTZ R6, R165, R145, R42 ;  /* 0x00000091a5067223 */ /* 0x004fe2000001002a */
[----:B------:R-:W-:Y:S02]  /*a6d0*/  MOV R165, 0x10 ;  /* 0x0000001000a57802 */ /* 0x000fe40000000f00 */
[----:B------:R-:W-:Y:S02]  /*a6e0*/  F2FP.BF16.PACK_AB R140, R140, R3 ;  /* 0x000000038c8c723e */ /* 0x000fe400000010ff */
[----:B------:R-:W-:Y:S01]  /*a6f0*/  F2FP.BF16.PACK_AB R141, R4, R6 ;  /* 0x00000006048d723e */ /* 0x000fe200000010ff */
[----:B------:R-:W-:-:S05]  /*a700*/  IMAD.WIDE.U32 R4, R5, R165, c[0x0][0x210] ;  /* 0x0000840005047625 */ /* 0x000fca00078e00a5 */
[----:B------:R0:W-:Y:S02]  /*a710*/  STG.E.128 [R4.64], R140 ;  /* 0x0000008c04007986 */ /* 0x0001e4000c101d04 */
.L_x_26533:
[----:B------:R-:W-:Y:S05]  /*a720*/  BSYNC B0 ;  /* 0x0000000000007941 */ /* 0x000fea0003800000 */
.L_x_26532:
[----:B-1----:R-:W-:-:S10]  /*a730*/  HFMA2.MMA R3, -RZ, RZ, 0, 2.384185791015625e-07 ;  /* 0x00000004ff037435 */ /* 0x002fd400000001ff */
[----:B------:R-:W-:-:S05]  /*a740*/  IMAD R164, R3, c[0x0][0x160], R164 ;  /* 0x0000580003a47a24 */ /* 0x000fca00078e02a4 */
[----:B------:R-:W-:-:S13]  /*a750*/  ISETP.GE.AND P1, PT, R164, c[0x0][0x164], PT ;  /* 0x00005900a4007a0c */ /* 0x000fda0003f26270 */
[----:B0----5:R-:W-:Y:S01]  /*a760*/  @P1 CALL.REL.NOINC `(.L_x_26534) ;  /* 0x0000001000001944 */ /* 0x021fe20003c00000 */
[----:B------:R-:W-:Y:S05]  /*a770*/  BRA `(.L_x_26535) ;  /* 0xffff78b000007947 */ /* 0x000fea000383ffff */
.L_x_26534:
[----:B------:R-:W-:Y:S05]  /*a780*/  EXIT ;  /* 0x000000000000794d */ /* 0x000fea0003800000 */
.L_x_26512:
[----:B------:R-:W-:Y:S01]  /*a790*/  HFMA2.MMA R3, -RZ, RZ, 0, 5.9604644775390625e-08 ;  /* 0x00000001ff037435 */ /* 0x000fe200000001ff */
[----:B------:R-:W-:Y:S02]  /*a7a0*/  MOV R140, R4 ;  /* 0x00000004008c7202 */ /* 0x000fe40000000f00 */
[----:B------:R-:W-:Y:S02]  /*a7b0*/  MOV R141, 0x1f ;  /* 0x0000001f008d7802 */ /* 0x000fe40000000f00 */
[----:B0-----:R-:W-:Y:S02]  /*a7c0*/  MOV R7, 0xffffffff ;  /* 0xffffffff00077802 */ /* 0x001fe40000000f00 */
[----:B------:R-:W-:Y:S02]  /*a7d0*/  MOV R6, 0xa7f0 ;  /* 0x0000a7f000067802 */ /* 0x000fe40000000f00 */
[----:B-----5:R-:W-:Y:S05]  /*a7e0*/  CALL.REL.NOINC `($__internal_32_$__cuda_sm70_shflsync_bfly_p) ;  /* 0x00000e4000007944 */ /* 0x020fea0003c00000 */
[----:B-1----:R-:W-:Y:S05]  /*a7f0*/  BRA `(.L_x_26536) ;  /* 0xffffb67000007947 */ /* 0x002fea000383ffff */
.L_x_26513:
[----:B------:R-:W-:Y:S01]  /*a800*/  HFMA2.MMA R3, -RZ, RZ, 0, 1.1920928955078125e-07 ;  /* 0x00000002ff037435 */ /* 0x000fe200000001ff */
[----:B------:R-:W-:Y:S02]  /*a810*/  MOV R140, R4 ;  /* 0x00000004008c7202 */ /* 0x000fe40000000f00 */
[----:B------:R-:W-:-:S02]  /*a820*/  MOV R141, 0x1f ;  /* 0x0000001f008d7802 */ /* 0x000fc40000000f00 */
[----:B0-----:R-:W-:Y:S02]  /*a830*/  MOV R7, 0xffffffff ;  /* 0xffffffff00077802 */ /* 0x001fe40000000f00 */
[----:B------:R-:W-:Y:S02]  /*a840*/  MOV R6, 0xa860 ;  /* 0x0000a86000067802 */ /* 0x000fe40000000f00 */
[----:B-----5:R-:W-:Y:S05]  /*a850*/  CALL.REL.NOINC `($__internal_32_$__cuda_sm70_shflsync_bfly_p) ;  /* 0x00000dd000007944 */ /* 0x020fea0003c00000 */
[----:B-1----:R-:W-:Y:S01]  /*a860*/  FADD.FTZ R4, R4, R3 ;  /* 0x0000000304047221 */ /* 0x002fe20000010000 */
[----:B------:R-:W-:Y:S01]  /*a870*/  HFMA2.MMA R3, -RZ, RZ, 0, 2.384185791015625e-07 ;  /* 0x00000004ff037435 */ /* 0x000fe200000001ff */
[----:B------:R-:W-:Y:S02]  /*a880*/  MOV R141, 0x1f ;  /* 0x0000001f008d7802 */ /* 0x000fe40000000f00 */
[----:B------:R-:W-:Y:S02]  /*a890*/  MOV R7, 0xffffffff ;  /* 0xffffffff00077802 */ /* 0x000fe40000000f00 */
[----:B------:R-:W-:Y:S02]  /*a8a0*/  MOV R140, R4 ;  /* 0x00000004008c7202 */ /* 0x000fe40000000f00 */
[----:B------:R-:W-:-:S02]  /*a8b0*/  MOV R6, 0xa8d0 ;  /* 0x0000a8d000067802 */ /* 0x000fc40000000f00 */
[----:B------:R-:W-:Y:S05]  /*a8c0*/  CALL.REL.NOINC `($__internal_32_$__cuda_sm70_shflsync_bfly_p) ;  /* 0x00000d6000007944 */ /* 0x000fea0003c00000 */
[----:B-1----:R-:W-:Y:S01]  /*a8d0*/  FADD.FTZ R4, R4, R3 ;  /* 0x0000000304047221 */ /* 0x002fe20000010000 */
[----:B------:R-:W-:Y:S01]  /*a8e0*/  HFMA2.MMA R3, -RZ, RZ, 0, 4.76837158203125e-07 ;  /* 0x00000008ff037435 */ /* 0x000fe200000001ff */
[----:B------:R-:W-:-:S02]  /*a8f0*/  MOV R141, 0x1f ;  /* 0x0000001f008d7802 */ /* 0x000fc40000000f00 */
[----:B------:R-:W-:Y:S02]  /*a900*/  MOV R7, 0xffffffff ;  /* 0xffffffff00077802 */ /* 0x000fe40000000f00 */
[----:B------:R-:W-:Y:S02]  /*a910*/  MOV R140, R4 ;  /* 0x00000004008c7202 */ /* 0x000fe40000000f00 */
[----:B------:R-:W-:Y:S02]  /*a920*/  MOV R6, 0xa940 ;  /* 0x0000a94000067802 */ /* 0x000fe40000000f00 */
[----:B------:R-:W-:Y:S05]  /*a930*/  CALL.REL.NOINC `($__internal_32_$__cuda_sm70_shflsync_bfly_p) ;  /* 0x00000cf000007944 */ /* 0x000fea0003c00000 */
[----:B-1----:R-:W-:Y:S01]  /*a940*/  FADD.FTZ R4, R4, R3 ;  /* 0x0000000304047221 */ /* 0x002fe20000010000 */
[----:B------:R-:W-:Y:S01]  /*a950*/  HFMA2.MMA R3, -RZ, RZ, 0, 9.5367431640625e-07 ;  /* 0x00000010ff037435 */ /* 0x000fe200000001ff */
[----:B------:R-:W-:Y:S02]  /*a960*/  MOV R141, 0x1f ;  /* 0x0000001f008d7802 */ /* 0x000fe40000000f00 */
[----:B------:R-:W-:Y:S02]  /*a970*/  MOV R7, 0xffffffff ;  /* 0xffffffff00077802 */ /* 0x000fe40000000f00 */
[----:B------:R-:W-:-:S02]  /*a980*/  MOV R140, R4 ;  /* 0x00000004008c7202 */ /* 0x000fc40000000f00 */
[----:B------:R-:W-:Y:S02]  /*a990*/  MOV R6, 0xa9b0 ;  /* 0x0000a9b000067802 */ /* 0x000fe40000000f00 */
[----:B------:R-:W-:Y:S05]  /*a9a0*/  CALL.REL.NOINC `($__internal_32_$__cuda_sm70_shflsync_bfly_p) ;  /* 0x00000c8000007944 */ /* 0x000fea0003c00000 */
        /* <DEDUP_REMOVED lines=174> */
[----:B------:R-:W-:Y:S05]  /*b490*/  CALL.REL.NOINC `($__internal_32_$__cuda_sm70_shflsync_bfly_p) ;  /* 0x0000019000007944 */ /* 0x000fea0003c00000 */
[----:B-1----:R-:W-:Y:S01]  /*b4a0*/  FADD.FTZ R140, R140, R3 ;  /* 0x000000038c8c7221 */ /* 0x002fe20000010000 */
[----:B------:R-:W-:Y:S01]  /*b4b0*/  HFMA2.MMA R3, -RZ, RZ, 0, 1.1920928955078125e-07 ;  /* 0x00000002ff037435 */ /* 0x000fe200000001ff */
[----:B------:R-:W-:Y:S02]  /*b4c0*/  MOV R141, 0x1f ;  /* 0x0000001f008d7802 */ /* 0x000fe40000000f00 */
[----:B------:R-:W-:Y:S02]  /*b4d0*/  MOV R7, 0xffffffff ;  /* 0xffffffff00077802 */ /* 0x000fe40000000f00 */
[----:B------:R-:W-:Y:S02]  /*b4e0*/  MOV R6, 0xb500 ;  /* 0x0000b50000067802 */ /* 0x000fe40000000f00 */
[----:B------:R-:W-:Y:S05]  /*b4f0*/  CALL.REL.NOINC `($__internal_32_$__cuda_sm70_shflsync_bfly_p) ;  /* 0x0000013000007944 */ /* 0x000fea0003c00000 */
[----:B-1----:R-:W-:Y:S01]  /*b500*/  FADD.FTZ R140, R140, R3 ;  /* 0x000000038c8c7221 */ /* 0x002fe20000010000 */
[----:B------:R-:W-:Y:S01]  /*b510*/  HFMA2.MMA R3, -RZ, RZ, 0, 2.384185791015625e-07 ;  /* 0x00000004ff037435 */ /* 0x000fe200000001ff */
[----:B------:R-:W-:-:S02]  /*b520*/  MOV R141, 0x1f ;  /* 0x0000001f008d7802 */ /* 0x000fc40000000f00 */
[----:B------:R-:W-:Y:S02]  /*b530*/  MOV R7, 0xffffffff ;  /* 0xffffffff00077802 */ /* 0x000fe40000000f00 */
[----:B------:R-:W-:Y:S02]  /*b540*/  MOV R6, 0xb560 ;  /* 0x0000b56000067802 */ /* 0x000fe40000000f00 */
[----:B------:R-:W-:Y:S05]  /*b550*/  CALL.REL.NOINC `($__internal_32_$__cuda_sm70_shflsync_bfly_p) ;  /* 0x000000d000007944 */ /* 0x000fea0003c00000 */
[----:B-1----:R-:W-:Y:S01]  /*b560*/  FADD.FTZ R140, R140, R3 ;  /* 0x000000038c8c7221 */ /* 0x002fe20000010000 */
[----:B------:R-:W-:Y:S01]  /*b570*/  HFMA2.MMA R3, -RZ, RZ, 0, 4.76837158203125e-07 ;  /* 0x00000008ff037435 */ /* 0x000fe200000001ff */
[----:B------:R-:W-:Y:S02]  /*b580*/  MOV R141, 0x1f ;  /* 0x0000001f008d7802 */ /* 0x000fe40000000f00 */
[----:B------:R-:W-:Y:S02]  /*b590*/  MOV R7, 0xffffffff ;  /* 0xffffffff00077802 */ /* 0x000fe40000000f00 */
[----:B------:R-:W-:Y:S02]  /*b5a0*/  MOV R6, 0xb5c0 ;  /* 0x0000b5c000067802 */ /* 0x000fe40000000f00 */
[----:B------:R-:W-:Y:S05]  /*b5b0*/  CALL.REL.NOINC `($__internal_32_$__cuda_sm70_shflsync_bfly_p) ;  /* 0x0000007000007944 */ /* 0x000fea0003c00000 */
[----:B-1----:R-:W-:Y:S01]  /*b5c0*/  FADD.FTZ R140, R140, R3 ;  /* 0x000000038c8c7221 */ /* 0x002fe20000010000 */
[----:B------:R-:W-:Y:S01]  /*b5d0*/  HFMA2.MMA R3, -RZ, RZ, 0, 9.5367431640625e-07 ;  /* 0x00000010ff037435 */ /* 0x000fe200000001ff */
[----:B------:R-:W-:-:S02]  /*b5e0*/  MOV R141, 0x1f ;  /* 0x0000001f008d7802 */ /* 0x000fc40000000f00 */
[----:B------:R-:W-:Y:S02]  /*b5f0*/  MOV R7, 0xffffffff ;  /* 0xffffffff00077802 */ /* 0x000fe40000000f00 */
[----:B------:R-:W-:Y:S02]  /*b600*/  MOV R6, 0xb620 ;  /* 0x0000b62000067802 */ /* 0x000fe40000000f00 */
[----:B------:R-:W-:Y:S05]  /*b610*/  CALL.REL.NOINC `($__internal_32_$__cuda_sm70_shflsync_bfly_p) ;  /* 0x0000001000007944 */ /* 0x000fea0003c00000 */
[----:B-1----:R-:W-:Y:S05]  /*b620*/  BRA `(.L_x_26537) ;  /* 0xffffb40000007947 */ /* 0x002fea000383ffff */
        .weak           $__internal_32_$__cuda_sm70_shflsync_bfly_p
        .type           $__internal_32_$__cuda_sm70_shflsync_bfly_p,@function
        .size           $__internal_32_$__cuda_sm70_shflsync_bfly_p,(.L_x_65412 - $__internal_32_$__cuda_sm70_shflsync_bfly_p)
$__internal_32_$__cuda_sm70_shflsync_bfly_p:
[----:B------:R-:W-:Y:S04]  /*b630*/  WARPSYNC R7 ;  /* 0x0000000700007348 */ /* 0x000fe80003800000 */
[----:B------:R0:W1:Y:S02]  /*b640*/  SHFL.BFLY PT, R3, R140, R3, R141 ;  /* 0x0c0000038c037389 */ /* 0x00006400000e008d */
[----:B0-----:R-:W-:-:S06]  /*b650*/  HFMA2.MMA R7, -RZ, RZ, 0, 0 ;  /* 0x00000000ff077435 */ /* 0x001fcc00000001ff */
[----:B------:R-:W-:Y:S05]  /*b660*/  RET.REL.NODEC R6 `(_ZN10layer_norm31ln_parallel_residual_fwd_kernelINS_13Kernel_traitsIf13__nv_bfloat16fS2_fjLj2560ELj1ELj4ELj1ELj16ENS_18Kernel_traits_baseILj2560EfS2_fS2_fjLj128EEEEELb0ELb0ELb0EEEvNS_9FwdParamsE) ;  /* 0xffff499006007950 */ /* 0x000fea0003c3ffff */
.L_x_26538:
        /* <DEDUP_REMOVED lines=9> */
.L_x_65412:


//--------------------- .text._ZN10layer_norm31ln_parallel_residual_fwd_kernelINS_13Kernel_traitsIf13__nv_bfloat16fS2_fjLj2560ELj1ELj4ELj1ELj16ENS_18Kernel_traits_baseILj2560EfS2_fS2_fjLj128EEEEELb0ELb0ELb1EEEvNS_9FwdParamsE --------------------------
	.section	.text._ZN10layer_norm31ln_parallel_residual_fwd_kernelINS_13Kernel_traitsIf13__nv_bfloat16fS2_fjLj2560ELj1ELj4ELj1ELj16ENS_18Kernel_traits_baseILj2560EfS2_fS2_fjLj128EEEEELb0ELb0ELb1EEEvNS_9FwdParamsE,"ax",@progbits
	.sectioninfo	@"SHI_REGISTERS=255"
	.align	128
        .global         _ZN10layer_norm31ln_parallel_residual_fwd_kernelINS_13Kernel_traitsIf13__nv_bfloat16fS2_fjLj2560ELj1ELj4ELj1ELj16ENS_18Kernel_traits_baseILj2560EfS2_fS2_fjLj128EEEEELb0ELb0ELb1EEEvNS_9FwdParamsE
        .type           _ZN10layer_norm31ln_parallel_residual_fwd_kernelINS_13Kernel_traitsIf13__nv_bfloat16fS2_fjLj2560ELj1ELj4ELj1ELj16ENS_18Kernel_traits_baseILj2560EfS2_fS2_fjLj128EEEEELb0ELb0ELb1EEEvNS_9FwdParamsE,@function
        .size           _ZN10layer_norm31ln_parallel_residual_fwd_kernelINS_13Kernel_traitsIf13__nv_bfloat16fS2_fjLj2560ELj1ELj4ELj1ELj16ENS_18Kernel_traits_baseILj2560EfS2_fS2_fjLj128EEEEELb0ELb0ELb1EEEvNS_9FwdParamsE,(.L_x_65413 - _ZN10layer_norm31ln_parallel_residual_fwd_kernelINS_13Kernel_traitsIf13__nv_bfloat16fS2_fjLj2560ELj1ELj4ELj1ELj16ENS_18Kernel_traits_baseILj2560EfS2_fS2_fjLj128EEEEELb0ELb0ELb1EEEvNS_9FwdParamsE)
        .other          _ZN10layer_norm31ln_parallel_residual_fwd_kernelINS_13Kernel_traitsIf13__nv_bfloat16fS2_fjLj2560ELj1ELj4ELj1ELj16ENS_18Kernel_traits_baseILj2560EfS2_fS2_fjLj128EEEEELb0ELb0ELb1EEEvNS_9FwdParamsE,@"STO_CUDA_ENTRY STV_DEFAULT"
_ZN10layer_norm31ln_parallel_residual_fwd_kernelINS_13Kernel_traitsIf13__nv_bfloat16fS2_fjLj2560ELj1ELj4ELj1ELj16ENS_18Kernel_traits_baseILj2560EfS2_fS2_fjLj128EEEEELb0ELb0ELb1EEEvNS_9FwdParamsE:
.text._ZN10layer_norm31ln_parallel_residual_fwd_kernelINS_13Kernel_traitsIf13__nv_bfloat16fS2_fjLj2560ELj1ELj4ELj1ELj16ENS_18Kernel_traits_baseILj2560EfS2_fS2_fjLj128EEEEELb0ELb0ELb1EEEvNS_9FwdParamsE:
[----:B------:R-:W-:Y:S02]  /*0000*/  MOV R1, c[0x0][0x28] ;  /* 0x00000a0000017a02 */ /* 0x000fe40000000f00 */
[----:B------:R-:W0:Y:S01]  /*0010*/  S2R R0, SR_TID.X ;  /* 0x0000000000007919 */ /* 0x000e220000002100 */
[----:B------:R-:W-:Y:S01]  /*0020*/  ISETP.NE.U32.AND P0, PT, RZ, c[0x0][0x218], PT ;  /* 0x00008600ff007a0c */ /* 0x000fe20003f05070 */
[----:B------:R-:W-:Y:S01]  /*0030*/  CS2R R8, SRZ ;  /* 0x0000000000087805 */ /* 0x000fe2000001ff00 */
[----:B------:R-:W-:Y:S01]  /*0040*/  CS2R R10, SRZ ;  /* 0x00000000000a7805 */ /* 0x000fe2000001ff00 */
[----:B------:R-:W-:Y:S01]  /*0050*/  ULDC.64 UR4, c[0x0][0x118] ;  /* 0x0000460000047ab9 */ /* 0x000fe20000000a00 */
[----:B------:R-:W-:Y:S01]  /*0060*/  ISETP.NE.AND.EX P0, PT, RZ, c[0x0][0x21c], PT, P0 ;  /* 0x00008700ff007a0c */ /* 0x000fe20003f05300 */
[----:B------:R-:W-:Y:S01]  /*0070*/  CS2R R12, SRZ ;  /* 0x00000000000c7805 */ /* 0x000fe2000001ff00 */
[----:B------:R-:W-:Y:S01]  /*0080*/  CS2R R14, SRZ ;  /* 0x00000000000e7805 */ /* 0x000fe2000001ff00 */
[----:B------:R-:W1:Y:S01]  /*0090*/  S2R R4, SR_CTAID.X ;  /* 0x0000000000047919 */ /* 0x000e620000002500 */
[----:B------:R-:W-:Y:S02]  /*00a0*/  IADD3 R1, R1, -0x2f0, RZ ;  /* 0xfffffd1001017810 */ /* 0x000fe40007ffe0ff */
[----:B0-----:R-:W-:-:S02]  /*00b0*/  LOP3.LUT R78, R0, 0x1f, RZ, 0xc0, !PT ;  /* 0x0000001f004e7812 */ /* 0x001fc400078ec0ff */
[----:B------:R-:W-:-:S05]  /*00c0*/  SHF.R.U32.HI R249, RZ, 0x5, R0 ;  /* 0x00000005fff97819 */ /* 0x000fca0000011600 */
[----:B------:R-:W-:-:S04]  /*00d0*/  @P0 LEA R2, P1, R78, c[0x0][0x218], 0x5 ;  /* 0x000086004e020a11 */ /* 0x000fc800078228ff */
[----:B------:R-:W-:Y:S02]  /*00e0*/  @P0 IADD3.X R3, RZ, c[0x0][0x21c], RZ, P1, !PT ;  /* 0x00008700ff030a10 */ /* 0x000fe40000ffe4ff */
[----:B------:R-:W-:Y:S01]  /*00f0*/  LOP3.LUT R178, R78, 0x20, RZ, 0xfc, !PT ;  /* 0x000000204eb27812 */ /* 0x000fe200078efcff */
[----:B------:R-:W-:Y:S01]  /*0100*/  CS2R R6, SRZ ;  /* 0x0000000000067805 */ /* 0x000fe2000001ff00 */
[----:B-1----:R-:W-:Y:S01]  /*0110*/  LEA R249, R4, R249, 0x2 ;  /* 0x000000f904f97211 */ /* 0x002fe200078e10ff */
[----:B------:R0:W2:Y:S04]  /*0120*/  @P0 LDG.E.128 R8, [R2.64+0x10] ;  /* 0x0000100402080981 */ /* 0x0000a8000c1e1d00 */
[----:B------:R0:W3:Y:S01]  /*0130*/  @P0 LDG.E.128 R12, [R2.64] ;  /* 0x00000004020c0981 */ /* 0x0000e2000c1e1d00 */
[----:B------:R-:W-:Y:S01]  /*0140*/  CS2R R4, SRZ ;  /* 0x0000000000047805 */ /* 0x000fe2000001ff00 */
[----:B------:R-:W-:-:S02]  /*0150*/  LOP3.LUT R172, R78, 0x60, RZ, 0xfc, !PT ;  /* 0x000000604eac7812 */ /* 0x000fc400078efcff */
[----:B0-----:R-:W-:-:S04]  /*0160*/  @P0 LEA R2, P1, R178, c[0x0][0x218], 0x5 ;  /* 0x00008600b2020a11 */ /* 0x001fc800078228ff */
[----:B------:R-:W-:Y:S01]  /*0170*/  @P0 LEA.HI.X R3, R178, c[0x0][0x21c], RZ, 0x5, P1 ;  /* 0x00008700b2030a11 */ /* 0x000fe200008f2cff */
[----:B------:R-:W-:-:S04]  /*0180*/  CS2R R20, SRZ ;  /* 0x0000000000147805 */ /* 0x000fc8000001ff00 */
[----:B------:R0:W5:Y:S01]  /*0190*/  @P0 LDG.E.128 R4, [R2.64] ;  /* 0x0000000402040981 */ /* 0x000162000c1e1d00 */
[----:B------:R-:W-:Y:S01]  /*01a0*/  CS2R R22, SRZ ;  /* 0x0000000000167805 */ /* 0x000fe2000001ff00 */
[----:B------:R-:W-:Y:S01]  /*01b0*/  CS2R R24, SRZ ;  /* 0x0000000000187805 */ /* 0x000fe2000001ff00 */
[----:B------:R-:W-:Y:S01]  /*01c0*/  CS2R R26, SRZ ;  /* 0x00000000001a7805 */ /* 0x000fe2000001ff00 */
[C---:B------:R-:W-:Y:S02]  /*01d0*/  LOP3.LUT R156, R78.reuse, 0xa0, RZ, 0xfc, !PT ;  /* 0x000000a04e9c7812 */ /* 0x040fe400078efcff */
[----:B------:R-:W-:Y:S01]  /*01e0*/  LOP3.LUT R174, R78, 0x40, RZ, 0xfc, !PT ;  /* 0x000000404eae7812 */ /* 0x000fe200078efcff */
[----:B------:R-:W-:Y:S01]  /*01f0*/  CS2R R36, SRZ ;  /* 0x0000000000247805 */ /* 0x000fe2000001ff00 */
[----:B------:R-:W-:Y:S01]  /*0200*/  CS2R R38, SRZ ;  /* 0x0000000000267805 */ /* 0x000fe2000001ff00 */
[----:B------:R-:W-:Y:S01]  /*0210*/  CS2R R40, SRZ ;  /* 0x0000000000287805 */ /* 0x000fe2000001ff00 */
[----:B------:R-:W-:Y:S01]  /*0220*/  CS2R R42, SRZ ;  /* 0x00000000002a7805 */ /* 0x000fe2000001ff00 */
[----:B------:R-:W-:Y:S01]  /*0230*/  @P0 LEA R30, P2, R174, c[0x0][0x218], 0x5 ;  /* 0x00008600ae1e0a11 */ /* 0x000fe200078428ff */
[----:B------:R-:W-:Y:S01]  /*0240*/  CS2R R16, SRZ ;  /* 0x0000000000107805 */ /* 0x000fe2000001ff00 */
[C---:B------:R-:W-:Y:S01]  /*0250*/  LOP3.LUT R162, R78.reuse, 0xe0, RZ, 0xfc, !PT ;  /* 0x000000e04ea27812 */ /* 0x040fe200078efcff */
[----:B------:R-:W-:Y:S01]  /*0260*/  CS2R R18, SRZ ;  /* 0x0000000000127805 */ /* 0x000fe2000001ff00 */
[----:B------:R-:W-:-:S02]  /*0270*/  LOP3.LUT R166, R78, 0x80, RZ, 0xfc, !PT ;  /* 0x000000804ea67812 */ /* 0x000fc400078efcff */
[----:B------:R-:W-:Y:S02]  /*0280*/  @P0 LEA.HI.X R31, R174, c[0x0][0x21c], RZ, 0x5, P2 ;  /* 0x00008700ae1f0a11 */ /* 0x000fe400010f2cff */
[----:B------:R-:W-:Y:S01]  /*0290*/  @P0 LEA R46, P2, R166, c[0x0][0x218], 0x5 ;  /* 0x00008600a62e0a11 */ /* 0x000fe200078428ff */
[----:B------:R-:W-:Y:S01]  /*02a0*/  CS2R R28, SRZ ;  /* 0x00000000001c7805 */ /* 0x000fe2000001ff00 */
[----:B------:R-:W-:Y:S01]  /*02b0*/  CS2R R32, SRZ ;  /* 0x0000000000207805 */ /* 0x000fe2000001ff00 */
[----:B------:R1:W5:Y:S01]  /*02c0*/  @P0 LDG.E.128 R16, [R30.64+0x10] ;  /* 0x000010041e100981 */ /* 0x000362000c1e1d00 */
[----:B------:R-:W-:Y:S01]  /*02d0*/  CS2R R34, SRZ ;  /* 0x0000000000227805 */ /* 0x000fe2000001ff00 */
[----:B------:R-:W-:Y:S02]  /*02e0*/  LOP3.LUT R160, R78, 0xc0, RZ, 0xfc, !PT ;  /* 0x000000c04ea07812 */ /* 0x000fe400078efcff */
[----:B------:R-:W-:Y:S02]  /*02f0*/  @P0 LEA.HI.X R47, R166, c[0x0][0x21c], RZ, 0x5, P2 ;  /* 0x00008700a62f0a11 */ /* 0x000fe400010f2cff */
[----:B------:R-:W-:Y:S01]  /*0300*/  @P0 LEA R62, P2, R160, c[0x0][0x218], 0x5 ;  /* 0x00008600a03e0a11 */ /* 0x000fe200078428ff */
[----:B------:R-:W-:Y:S01]  /*0310*/  CS2R R44, SRZ ;  /* 0x00000000002c7805 */ /* 0x000fe2000001ff00 */
[----:B------:R-:W-:Y:S01]  /*0320*/  CS2R R48, SRZ ;  /* 0x0000000000307805 */ /* 0x000fe2000001ff00 */
[----:B------:R4:W5:Y:S01]  /*0330*/  @P0 LDG.E.128 R32, [R46.64+0x10] ;  /* 0x000010042e200981 */ /* 0x000962000c1e1d00 */
[----:B------:R-:W-:Y:S01]  /*0340*/  CS2R R50, SRZ ;  /* 0x0000000000327805 */ /* 0x000fe2000001ff00 */
[----:B------:R-:W-:-:S02]  /*0350*/  LOP3.LUT R164, R78, 0x100, RZ, 0xfc, !PT ;  /* 0x000001004ea47812 */ /* 0x000fc400078efcff */
[----:B------:R-:W-:Y:S01]  /*0360*/  @P0 LEA.HI.X R63, R160, c[0x0][0x21c], RZ, 0x5, P2 ;  /* 0x00008700a03f0a11 */ /* 0x000fe200010f2cff */
[----:B------:R-:W-:Y:S01]  /*0370*/  CS2R R52, SRZ ;  /* 0x0000000000347805 */ /* 0x000fe2000001ff00 */
[----:B------:R-:W-:Y:S01]  /*0380*/  CS2R R54, SRZ ;  /* 0x0000000000367805 */ /* 0x000fe2000001ff00 */
[----:B------:R-:W-:Y:S01]  /*0390*/  CS2R R56, SRZ ;  /* 0x0000000000387805 */ /* 0x000fe2000001ff00 */
[----:B------:R-:W-:Y:S01]  /*03a0*/  CS2R R58, SRZ ;  /* 0x00000000003a7805 */ /* 0x000fe2000001ff00 */
[----:B------:R-:W-:Y:S01]  /*03b0*/  @P0 LEA R76, P2, R164, c[0x0][0x218], 0x5 ;  /* 0x00008600a44c0a11 */ /* 0x000fe200078428ff */
[----:B------:R0:W5:Y:S01]  /*03c0*/  @P0 LDG.E.128 R48, [R62.64+0x10] ;  /* 0x000010043e300981 */ /* 0x000162000c1e1d00 */
[----:B------:R-:W-:Y:S01]  /*03d0*/  CS2R R60, SRZ ;  /* 0x00000000003c7805 */ /* 0x000fe2000001ff00 */
[----:B------:R-:W-:Y:S01]  /*03e0*/  CS2R R64, SRZ ;  /* 0x0000000000407805 */ /* 0x000fe2000001ff00 */
[----:B------:R-:W-:Y:S01]  /*03f0*/  CS2R R66, SRZ ;  /* 0x0000000000427805 */ /* 0x000fe2000001ff00 */
[----:B------:R-:W-:-:S02]  /*0400*/  SHF.L.U32 R180, R78, 0x5, RZ ;  /* 0x000000054eb47819 */ /* 0x000fc400000006ff */
[----:B------:R-:W-:Y:S02]  /*0410*/  @P0 LEA.HI.X R77, R164, c[0x0][0x21c], RZ, 0x5, P2 ;  /* 0x00008700a44d0a11 */ /* 0x000fe400010f2cff */
[----:B------:R-:W-:Y:S02]  /*0420*/  LOP3.LUT R168, R78, 0x120, RZ, 0xfc, !PT ;  /* 0x000001204ea87812 */ /* 0x000fe400078efcff */
[----:B------:R-:W-:Y:S01]  /*0430*/  CS2R R78, SRZ ;  /* 0x00000000004e7805 */ /* 0x000fe2000001ff00 */
[----:B------:R0:W5:Y:S01]  /*0440*/  @P0 LDG.E.128 R64, [R76.64+0x10] ;  /* 0x000010044c400981 */ /* 0x000162000c1e1d00 */
[----:B------:R-:W-:Y:S01]  /*0450*/  CS2R R82, SRZ ;  /* 0x0000000000527805 */ /* 0x000fe2000001ff00 */
[----:B------:R-:W-:Y:S02]  /*0460*/  CS2R R80, SRZ ;  /* 0x0000000000507805 */ /* 0x000fe4000001ff00 */
[----:B--2---:R2:W-:Y:S04]  /*0470*/  STL.64 [R1+0x20], R8 ;  /* 0x0000200801007387 */ /* 0x0045e80000100a00 */
[----:B------:R0:W-:Y:S01]  /*0480*/  STL.64 [R1+0x28], R10 ;  /* 0x0000280a01007387 */ /* 0x0001e20000100a00 */
[----:B--2---:R-:W-:Y:S01]  /*0490*/  CS2R R8, SRZ ;  /* 0x0000000000087805 */ /* 0x004fe2000001ff00 */
[----:B0-----:R-:W-:-:S06]  /*04a0*/  CS2R R10, SRZ ;  /* 0x00000000000a7805 */ /* 0x001fcc000001ff00 */
[----:B------:R0:W5:Y:S02]  /*04b0*/  @P0 LDG.E.128 R8, [R2.64+0x10] ;  /* 0x0000100402080981 */ /* 0x000164000c1e1d00 */
[----:B0-----:R-:W-:-:S04]  /*04c0*/  @P0 LEA R2, P1, R172, c[0x0][0x218], 0x5 ;  /* 0x00008600ac020a11 */ /* 0x001fc800078228ff */
[----:B------:R-:W-:-:S05]  /*04d0*/  @P0 LEA.HI.X R3, R172, c[0x0][0x21c], RZ, 0x5, P1 ;  /* 0x00008700ac030a11 */ /* 0x000fca00008f2cff */
[----:B------:R0:W5:Y:S04]  /*04e0*/  @P0 LDG.E.128 R20, [R2.64] ;  /* 0x0000000402140981 */ /* 0x000168000c1e1d00 */
[----:B------:R0:W5:Y:S04]  /*04f0*/  @P0 LDG.E.128 R24, [R2.64+0x10] ;  /* 0x0000100402180981 */ /* 0x000168000c1e1d00 */
[----:B---3--:R2:W-:Y:S01]  /*0500*/  STL.64 [R1+0x30], R12 ;  /* 0x0000300c01007387 */ /* 0x0085e20000100a00 */
[----:B0-----:R-:W-:-:S03]  /*0510*/  @P0 LEA R2, P1, R156, c[0x0][0x218], 0x5 ;  /* 0x000086009c020a11 */ /* 0x001fc600078228ff */
[----:B------:R0:W-:Y:S01]  /*0520*/  STL.64 [R1+0x38], R14 ;  /* 0x0000380e01007387 */ /* 0x0001e20000100a00 */
[----:B------:R-:W-:Y:S01]  /*0530*/  @P0 LEA.HI.X R3, R156, c[0x0][0x21c], RZ, 0x5, P1 ;  /* 0x000087009c030a11 */ /* 0x000fe200008f2cff */
[----:B--2---:R-:W-:-:S04]  /*0540*/  CS2R R12, SRZ ;  /* 0x00000000000c7805 */ /* 0x004fc8000001ff00 */
[----:B------:R2:W5:Y:S01]  /*0550*/  @P0 LDG.E.128 R36, [R2.64] ;  /* 0x0000000402240981 */ /* 0x000562000c1e1d00 */
[----:B0-----:R-:W-:-:S03]  /*0560*/  CS2R R14, SRZ ;  /* 0x00000000000e7805 */ /* 0x001fc6000001ff00 */
[----:B------:R2:W5:Y:S04]  /*0570*/  @P0 LDG.E.128 R40, [R2.64+0x10] ;  /* 0x0000100402280981 */ /* 0x000568000c1e1d00 */
[----:B------:R1:W5:Y:S01]  /*0580*/  @P0 LDG.E.128 R12, [R30.64] ;  /* 0x000000041e0c0981 */ /* 0x000362000c1e1d00 */
[----:B--2---:R-:W-:-:S04]  /*0590*/  @P0 LEA R2, P1, R162, c[0x0][0x218], 0x5 ;  /* 0x00008600a2020a11 */ /* 0x004fc800078228ff */
[----:B------:R-:W-:Y:S01]  /*05a0*/  @P0 LEA.HI.X R3, R162, c[0x0][0x21c], RZ, 0x5, P1 ;  /* 0x00008700a2030a11 */ /* 0x000fe200008f2cff */
[----:B-1----:R-:W-:Y:S01]  /*05b0*/  CS2R R30, SRZ ;  /* 0x00000000001e7805 */ /* 0x002fe2000001ff00 */
[----:B------:R-:W-:-:S03]  /*05c0*/  ISETP.NE.U32.AND P1, PT, RZ, c[0x0][0x220], PT ;  /* 0x00008800ff007a0c */ /* 0x000fc60003f25070 */
[----:B------:R0:W5:Y:S01]  /*05d0*/  @P0 LDG.E.128 R52, [R2.64] ;  /* 0x0000000402340981 */ /* 0x000162000c1e1d00 */
[----:B------:R-:W-:-:S03]  /*05e0*/  ISETP.NE.AND.EX P1, PT, RZ, c[0x0][0x224], PT, P1 ;  /* 0x00008900ff007a0c */ /* 0x000fc60003f25310 */
[----:B------:R4:W5:Y:S04]  /*05f0*/  @P0 LDG.E.128 R28, [R46.64] ;  /* 0x000000042e1c0981 */ /* 0x000968000c1e1d00 */
[----:B------:R0:W5:Y:S01]  /*0600*/  @P0 LDG.E.128 R56, [R2.64+0x10] ;  /* 0x0000100402380981 */ /* 0x000162000c1e1d00 */
[----:B----4-:R-:W-:-:S06]  /*0610*/  CS2R R46, SRZ ;  /* 0x00000000002e7805 */ /* 0x010fcc000001ff00 */
[----:B------:R1:W5:Y:S01]  /*0620*/  @P0 LDG.E.128 R44, [R62.64] ;  /* 0x000000043e2c0981 */ /* 0x000362000c1e1d00 */
[----:B0-----:R-:W-:Y:S01]  /*0630*/  @P1 IADD3 R2, P2, R180, c[0x0][0x220], RZ ;  /* 0x00008800b4021a10 */ /* 0x001fe20007f5e0ff */
[----:B-1----:R-:W-:-:S03]  /*0640*/  CS2R R62, SRZ ;  /* 0x00000000003e7805 */ /* 0x002fc6000001ff00 */
[----:B------:R-:W-:-:S03]  /*0650*/  @P1 IADD3.X R3, RZ, c[0x0][0x224], RZ, P2, !PT ;  /* 0x00008900ff031a10 */ /* 0x000fc600017fe4ff */
[----:B------:R0:W5:Y:S04]  /*0660*/  @P0 LDG.E.128 R60, [R76.64] ;  /* 0x000000044c3c0981 */ /* 0x000168000c1e1d00 */
[----:B------:R1:W2:Y:S01]  /*0670*/  @P1 LDG.E.128 R80, [R2.64] ;  /* 0x0000000402501981 */ /* 0x0002a2000c1e1d00 */
[----:B0-----:R-:W-:-:S06]  /*0680*/  CS2R R76, SRZ ;  /* 0x00000000004c7805 */ /* 0x001fcc000001ff00 */
[----:B------:R1:W3:Y:S01]  /*0690*/  @P1 LDG.E.128 R76, [R2.64+0x10] ;  /* 0x00001004024c1981 */ /* 0x0002e2000c1e1d00 */
[C---:B------:R-:W-:Y:S01]  /*06a0*/  @P0 LEA R84, P3, R168.reuse, c[0x0][0x218], 0x5 ;  /* 0x00008600a8540a11 */ /* 0x040fe200078628ff */
[----:B------:R-:W-:Y:S01]  /*06b0*/  CS2R R68, SRZ ;  /* 0x0000000000447805 */ /* 0x000fe2000001ff00 */
[----:B------:R-:W-:Y:S01]  /*06c0*/  CS2R R70, SRZ ;  /* 0x0000000000467805 */ /* 0x000fe2000001ff00 */
[----:B------:R-:W-:Y:S01]  /*06d0*/  CS2R R72, SRZ ;  /* 0x0000000000487805 */ /* 0x000fe2000001ff00 */
[----:B------:R-:W-:Y:S01]  /*06e0*/  CS2R R74, SRZ ;  /* 0x00000000004a7805 */ /* 0x000fe2000001ff00 */
[----:B------:R-:W-:Y:S02]  /*06f0*/  @P0 LEA.HI.X R85, R168, c[0x0][0x21c], RZ, 0x5, P3 ;  /* 0x00008700a8550a11 */ /* 0x000fe400018f2cff */
[----:B------:R-:W-:Y:S02]  /*0700*/  SHF.L.U32 R182, R178, 0x5, RZ ;  /* 0x00000005b2b67819 */ /* 0x000fe400000006ff */
[----:B------:R-:W-:Y:S01]  /*0710*/  SHF.R.U32.HI R159, RZ, 0x1b, R178 ;  /* 0x0000001bff9f7819 */ /* 0x000fe200000116b2 */
[----:B------:R0:W5:Y:S04]  /*0720*/  @P0 LDG.E.128 R68, [R84.64] ;  /* 0x0000000454440981 */ /* 0x000168000c1e1d00 */
[----:B------:R0:W5:Y:S01]  /*0730*/  @P0 LDG.E.128 R72, [R84.64+0x10] ;  /* 0x0000100454480981 */ /* 0x000162000c1e1d00 */
[----:B-1----:R-:W-:-:S02]  /*0740*/  @P1 IADD3 R2, P0, R182, c[0x0][0x220], RZ ;  /* 0x00008800b6021a10 */ /* 0x002fc40007f1e0ff */
[----:B------:R-:W-:Y:S02]  /*0750*/  SHF.L.U32 R170, R172, 0x5, RZ ;  /* 0x00000005acaa7819 */ /* 0x000fe400000006ff */
[----:B------:R-:W-:Y:S02]  /*0760*/  @P1 IADD3.X R3, R159, c[0x0][0x224], RZ, P0, !PT ;  /* 0x000089009f031a10 */ /* 0x000fe400007fe4ff */
[----:B------:R-:W-:Y:S02]  /*0770*/  SHF.L.U32 R176, R174, 0x5, RZ ;  /* 0x00000005aeb07819 */ /* 0x000fe400000006ff */
[----:B------:R-:W-:Y:S01]  /*0780*/  SHF.R.U32.HI R185, RZ, 0x1b, R172 ;  /* 0x0000001bffb97819 */ /* 0x000fe200000116ac */
[----:B------:R-:W-:Y:S01]  /*0790*/  CS2R R94, SRZ ;  /* 0x00000000005e7805 */ /* 0x000fe2000001ff00 */
[----:B------:R-:W-:Y:S01]  /*07a0*/  SHF.R.U32.HI R171, RZ, 0x1b, R174 ;  /* 0x0000001bffab7819 */ /* 0x000fe200000116ae */
[----:B------:R-:W-:Y:S01]  /*07b0*/  CS2R R92, SRZ ;  /* 0x00000000005c7805 */ /* 0x000fe2000001ff00 */
[----:B------:R-:W-:Y:S01]  /*07c0*/  @P1 IADD3 R100, P2, R176, c[0x0][0x220], RZ ;  /* 0x00008800b0641a10 */ /* 0x000fe20007f5e0ff */
[----:B------:R-:W-:Y:S01]  /*07d0*/  CS2R R98, SRZ ;  /* 0x0000000000627805 */ /* 0x000fe2000001ff00 */
[----:B------:R-:W-:Y:S01]  /*07e0*/  CS2R R96, SRZ ;  /* 0x0000000000607805 */ /* 0x000fe2000001ff00 */
[----:B------:R-:W-:Y:S01]  /*07f0*/  CS2R R86, SRZ ;  /* 0x0000000000567805 */ /* 0x000fe2000001ff00 */
[----:B0-----:R-:W-:Y:S01]  /*0800*/  CS2R R84, SRZ ;  /* 0x0000000000547805 */ /* 0x001fe2000001ff00 */
[----:B------:R-:W-:Y:S01]  /*0810*/  CS2R R90, SRZ ;  /* 0x00000000005a7805 */ /* 0x000fe2000001ff00 */
[----:B------:R-:W-:Y:S01]  /*0820*/  CS2R R88, SRZ ;  /* 0x0000000000587805 */ /* 0x000fe2000001ff00 */
[----:B------:R-:W-:-:S02]  /*0830*/  SHF.L.U32 R158, R166, 0x5, RZ ;  /* 0x00000005a69e7819 */ /* 0x000fc400000006ff */
[----:B------:R-:W-:Y:S02]  /*0840*/  SHF.L.U32 R150, R156, 0x5, RZ ;  /* 0x000000059c967819 */ /* 0x000fe400000006ff */
[----:B------:R-:W-:Y:S02]  /*0850*/  @P1 IADD3.X R101, R171, c[0x0][0x224], RZ, P2, !PT ;  /* 0x00008900ab651a10 */ /* 0x000fe400017fe4ff */
[----:B------:R-:W-:Y:S02]  /*0860*/  SHF.R.U32.HI R186, RZ, 0x1b, R166 ;  /* 0x0000001bffba7819 */ /* 0x000fe400000116a6 */
[----:B------:R-:W-:Y:S01]  /*0870*/  @P1 IADD3 R116, P2, R158, c[0x0][0x220], RZ ;  /* 0x000088009e741a10 */ /* 0x000fe20007f5e0ff */
[----:B------:R0:W5:Y:S01]  /*0880*/  @P1 LDG.E.128 R84, [R100.64] ;  /* 0x0000000464541981 */ /* 0x000162000c1e1d00 */
[----:B------:R-:W-:Y:S01]  /*0890*/  SHF.R.U32.HI R187, RZ, 0x1b, R156 ;  /* 0x0000001bffbb7819 */ /* 0x000fe2000001169c */
[----:B------:R-:W-:Y:S01]  /*08a0*/  CS2R R102, SRZ ;  /* 0x0000000000667805 */ /* 0x000fe2000001ff00 */
[----:B------:R-:W-:Y:S01]  /*08b0*/  CS2R R106, SRZ ;  /* 0x00000000006a7805 */ /* 0x000fe2000001ff00 */
[----:B------:R0:W5:Y:S01]  /*08c0*/  @P1 LDG.E.128 R88, [R100.64+0x10] ;  /* 0x0000100464581981 */ /* 0x000162000c1e1d00 */
[----:B------:R-:W-:Y:S01]  /*08d0*/  CS2R R104, SRZ ;  /* 0x0000000000687805 */ /* 0x000fe2000001ff00 */
[----:B------:R-:W-:Y:S01]  /*08e0*/  CS2R R110, SRZ ;  /* 0x00000000006e7805 */ /* 0x000fe2000001ff00 */
[----:B------:R-:W-:Y:S01]  /*08f0*/  CS2R R108, SRZ ;  /* 0x00000000006c7805 */ /* 0x000fe2000001ff00 */
[----:B------:R-:W-:Y:S01]  /*0900*/  CS2R R114, SRZ ;  /* 0x0000000000727805 */ /* 0x000fe2000001ff00 */
[----:B------:R-:W-:Y:S01]  /*0910*/  CS2R R112, SRZ ;  /* 0x0000000000707805 */ /* 0x000fe2000001ff00 */
[----:B------:R-:W-:-:S02]  /*0920*/  SHF.L.U32 R151, R160, 0x5, RZ ;  /* 0x00000005a0977819 */ /* 0x000fc400000006ff */
[----:B------:R-:W-:Y:S01]  /*0930*/  @P1 IADD3.X R117, R186, c[0x0][0x224], RZ, P2, !PT ;  /* 0x00008900ba751a10 */ /* 0x000fe200017fe4ff */
[----:B0-----:R-:W-:Y:S01]  /*0940*/  CS2R R100, SRZ ;  /* 0x0000000000647805 */ /* 0x001fe2000001ff00 */
[----:B------:R-:W-:Y:S02]  /*0950*/  SHF.L.U32 R152, R162, 0x5, RZ ;  /* 0x00000005a2987819 */ /* 0x000fe400000006ff */
[----:B------:R-:W-:Y:S01]  /*0960*/  SHF.R.U32.HI R188, RZ, 0x1b, R160 ;  /* 0x0000001bffbc7819 */ /* 0x000fe200000116a0 */
[----:B------:R0:W5:Y:S01]  /*0970*/  @P1 LDG.E.128 R104, [R116.64+0x10] ;  /* 0x0000100474681981 */ /* 0x000162000c1e1d00 */
[----:B------:R-:W-:Y:S01]  /*0980*/  @P1 IADD3 R132, P2, R151, c[0x0][0x220], RZ ;  /* 0x0000880097841a10 */ /* 0x000fe20007f5e0ff */
[----:B------:R-:W-:Y:S01]  /*0990*/  CS2R R118, SRZ ;  /* 0x0000000000767805 */ /* 0x000fe2000001ff00 */
[----:B------:R-:W-:Y:S01]  /*09a0*/  CS2R R122, SRZ ;  /* 0x00000000007a7805 */ /* 0x000fe2000001ff00 */
[----:B------:R0:W5:Y:S01]  /*09b0*/  @P1 LDG.E.128 R100, [R116.64] ;  /* 0x0000000474641981 */ /* 0x000162000c1e1d00 */
[----:B------:R-:W-:Y:S01]  /*09c0*/  CS2R R120, SRZ ;  /* 0x0000000000787805 */ /* 0x000fe2000001ff00 */
[----:B------:R-:W-:-:S02]  /*09d0*/  SHF.R.U32.HI R189, RZ, 0x1b, R162 ;  /* 0x0000001bffbd7819 */ /* 0x000fc400000116a2 */
[----:B------:R-:W-:Y:S02]  /*09e0*/  SHF.L.U32 R153, R164, 0x5, RZ ;  /* 0x00000005a4997819 */ /* 0x000fe400000006ff */
[----:B------:R-:W-:Y:S02]  /*09f0*/  @P1 IADD3.X R133, R188, c[0x0][0x224], RZ, P2, !PT ;  /* 0x00008900bc851a10 */ /* 0x000fe400017fe4ff */
[----:B------:R-:W-:Y:S01]  /*0a00*/  SHF.L.U32 R154, R168, 0x5, RZ ;  /* 0x00000005a89a7819 */ /* 0x000fe200000006ff */
[----:B0-----:R-:W-:Y:S01]  /*0a10*/  CS2R R116, SRZ ;  /* 0x0000000000747805 */ /* 0x001fe2000001ff00 */
[----:B------:R-:W-:Y:S01]  /*0a20*/  SHF.R.U32.HI R190, RZ, 0x1b, R164 ;  /* 0x0000001bffbe7819 */ /* 0x000fe200000116a4 */
[----:B------:R0:W5:Y:S01]  /*0a30*/  @P1 LDG.E.128 R120, [R132.64+0x10] ;  /* 0x0000100484781981 */ /* 0x000162000c1e1d00 */
[----:B------:R-:W-:Y:S02]  /*0a40*/  @P1 IADD3 R144, P2, R153, c[0x0][0x220], RZ ;  /* 0x0000880099901a10 */ /* 0x000fe40007f5e0ff */
[----:B------:R-:W-:Y:S01]  /*0a50*/  SHF.R.U32.HI R155, RZ, 0x1b, R168 ;  /* 0x0000001bff9b7819 */ /* 0x000fe200000116a8 */
[----:B------:R0:W5:Y:S01]  /*0a60*/  @P1 LDG.E.128 R116, [R132.64] ;  /* 0x0000000484741981 */ /* 0x000162000c1e1d00 */
[----:B------:R-:W-:Y:S01]  /*0a70*/  CS2R R134, SRZ ;  /* 0x0000000000867805 */ /* 0x000fe2000001ff00 */
[----:B------:R-:W-:Y:S01]  /*0a80*/  CS2R R138, SRZ ;  /* 0x00000000008a7805 */ /* 0x000fe2000001ff00 */
[----:B------:R-:W-:Y:S01]  /*0a90*/  CS2R R136, SRZ ;  /* 0x0000000000887805 */ /* 0x000fe2000001ff00 */
[----:B------:R-:W-:Y:S01]  /*0aa0*/  @P1 IADD3.X R145, R190, c[0x0][0x224], RZ, P2, !PT ;  /* 0x00008900be911a10 */ /* 0x000fe200017fe4ff */
[----:B------:R-:W-:Y:S01]  /*0ab0*/  CS2R R126, SRZ ;  /* 0x00000000007e7805 */ /* 0x000fe2000001ff00 */
[----:B0-----:R-:W-:Y:S01]  /*0ac0*/  CS2R R132, SRZ ;  /* 0x0000000000847805 */ /* 0x001fe2000001ff00 */
[----:B------:R-:W-:Y:S01]  /*0ad0*/  CS2R R124, SRZ ;  /* 0x00000000007c7805 */ /* 0x000fe2000001ff00 */
[----:B------:R-:W-:Y:S01]  /*0ae0*/  CS2R R130, SRZ ;  /* 0x0000000000827805 */ /* 0x000fe2000001ff00 */
[----:B------:R-:W-:Y:S01]  /*0af0*/  CS2R R128, SRZ ;  /* 0x0000000000807805 */ /* 0x000fe2000001ff00 */
[----:B------:R0:W5:Y:S01]  /*0b00*/  @P1 LDG.E.128 R136, [R144.64+0x10] ;  /* 0x0000100490881981 */ /* 0x000162000c1e1d00 */
[----:B------:R-:W-:Y:S01]  /*0b10*/  SHF.L.U32 R0, R0, 0x5, RZ ;  /* 0x0000000500007819 */ /* 0x000fe200000006ff */
[----:B------:R-:W-:Y:S01]  /*0b20*/  CS2R R142, SRZ ;  /* 0x00000000008e7805 */ /* 0x000fe2000001ff00 */
[----:B------:R-:W-:Y:S01]  /*0b30*/  CS2R R140, SRZ ;  /* 0x00000000008c7805 */ /* 0x000fe2000001ff00 */
[----:B------:R0:W5:Y:S01]  /*0b40*/  @P1 LDG.E.128 R132, [R144.64] ;  /* 0x0000000490841981 */ /* 0x000162000c1e1d00 */
[----:B------:R-:W-:Y:S01]  /*0b50*/  CS2R R146, SRZ ;  /* 0x0000000000927805 */ /* 0x000fe2000001ff00 */
[----:B------:R-:W-:Y:S01]  /*0b60*/  HFMA2.MMA R169, -RZ, RZ, 0, 1.9073486328125e-06 ;  /* 0x00000020ffa97435 */ /* 0x000fe200000001ff */
[----:B------:R-:W-:-:S02]  /*0b70*/  IADD3 R180, P2, R180, c[0x0][0x1b8], RZ ;  /* 0x00006e00b4b47a10 */ /* 0x000fc40007f5e0ff */
[----:B------:R-:W-:Y:S02]  /*0b80*/  IADD3 R176, P5, R176, c[0x0][0x1b8], RZ ;  /* 0x00006e00b0b07a10 */ /* 0x000fe40007fbe0ff */
[----:B------:R-:W-:Y:S01]  /*0b90*/  IADD3 R182, P6, R182, c[0x0][0x1b8], RZ ;  /* 0x00006e00b6b67a10 */ /* 0x000fe20007fde0ff */
[----:B0-----:R-:W-:Y:S01]  /*0ba0*/  CS2R R144, SRZ ;  /* 0x0000000000907805 */ /* 0x001fe2000001ff00 */
[----:B------:R-:W-:Y:S02]  /*0bb0*/  IADD3 R158, P3, R158, c[0x0][0x1b8], RZ ;  /* 0x00006e009e9e7a10 */ /* 0x000fe40007f7e0ff */
[----:B------:R-:W-:Y:S02]  /*0bc0*/  LOP3.LUT R0, R0, 0x3e0, RZ, 0xc0, !PT ;  /* 0x000003e000007812 */ /* 0x000fe400078ec0ff */
[----:B------:R-:W-:Y:S02]  /*0bd0*/  IADD3.X R181, RZ, c[0x0][0x1bc], RZ, P2, !PT ;  /* 0x00006f00ffb57a10 */ /* 0x000fe400017fe4ff */
[----:B------:R-:W-:-:S02]  /*0be0*/  IADD3.X R177, R171, c[0x0][0x1bc], RZ, P5, !PT ;  /* 0x00006f00abb17a10 */ /* 0x000fc40002ffe4ff */
[----:B------:R-:W-:Y:S02]  /*0bf0*/  IADD3.X R183, R159, c[0x0][0x1bc], RZ, P6, !PT ;  /* 0x00006f009fb77a10 */ /* 0x000fe400037fe4ff */
[----:B------:R-:W-:Y:S01]  /*0c00*/  IADD3.X R159, R186, c[0x0][0x1bc], RZ, P3, !PT ;  /* 0x00006f00ba9f7a10 */ /* 0x000fe20001ffe4ff */
        /* <DEDUP_REMOVED lines=11> */
[----:B--2---:R2:W-:Y:S04]  /*0cc0*/  STL.64 [R1], R80 ;  /* 0x0000005001007387 */ /* 0x0045e80000100a00 */
[----:B------:R3:W-:Y:S01]  /*0cd0*/  STL.64 [R1+0x8], R82 ;  /* 0x0000085201007387 */ /* 0x0007e20000100a00 */
[----:B0-----:R-:W-:Y:S01]  /*0ce0*/  CS2R R76, SRZ ;  /* 0x00000000004c7805 */ /* 0x001fe2000001ff00 */
[----:B-1----:R-:W-:Y:S01]  /*0cf0*/  CS2R R78, SRZ ;  /* 0x00000000004e7805 */ /* 0x002fe2000001ff00 */
[----:B--2---:R-:W-:-:S05]  /*0d00*/  CS2R R80, SRZ ;  /* 0x0000000000507805 */ /* 0x004fca000001ff00 */
[----:B------:R0:W5:Y:S01]  /*0d10*/  @P1 LDG.E.128 R76, [R2.64] ;  /* 0x00000004024c1981 */ /* 0x000162000c1e1d00 */
[----:B---3--:R-:W-:-:S06]  /*0d20*/  CS2R R82, SRZ ;  /* 0x0000000000527805 */ /* 0x008fcc000001ff00 */
[----:B------:R0:W5:Y:S02]  /*0d30*/  @P1 LDG.E.128 R80, [R2.64+0x10] ;  /* 0x0000100402501981 */ /* 0x000164000c1e1d00 */
[----:B0-----:R-:W-:-:S04]  /*0d40*/  @P1 IADD3 R2, P0, R170, c[0x0][0x220], RZ ;  /* 0x00008800aa021a10 */ /* 0x001fc80007f1e0ff */
[----:B------:R-:W-:-:S05]  /*0d50*/  @P1 IADD3.X R3, R185, c[0x0][0x224], RZ, P0, !PT ;  /* 0x00008900b9031a10 */ /* 0x000fca00007fe4ff */
[----:B------:R0:W5:Y:S04]  /*0d60*/  @P1 LDG.E.128 R92, [R2.64] ;  /* 0x00000004025c1981 */ /* 0x000168000c1e1d00 */
[----:B------:R0:W5:Y:S02]  /*0d70*/  @P1 LDG.E.128 R96, [R2.64+0x10] ;  /* 0x0000100402601981 */ /* 0x000164000c1e1d00 */
[----:B0-----:R-:W-:-:S04]  /*0d80*/  @P1 IADD3 R2, P0, R150, c[0x0][0x220], RZ ;  /* 0x0000880096021a10 */ /* 0x001fc80007f1e0ff */
[----:B------:R-:W-:-:S05]  /*0d90*/  @P1 IADD3.X R3, R187, c[0x0][0x224], RZ, P0, !PT ;  /* 0x00008900bb031a10 */ /* 0x000fca00007fe4ff */
[----:B------:R0:W5:Y:S04]  /*0da0*/  @P1 LDG.E.128 R108, [R2.64] ;  /* 0x00000004026c1981 */ /* 0x000168000c1e1d00 */
[----:B------:R0:W5:Y:S02]  /*0db0*/  @P1 LDG.E.128 R112, [R2.64+0x10] ;  /* 0x0000100402701981 */ /* 0x000164000c1e1d00 */
[----:B0-----:R-:W-:-:S04]  /*0dc0*/  @P1 IADD3 R2, P0, R152, c[0x0][0x220], RZ ;  /* 0x0000880098021a10 */ /* 0x001fc80007f1e0ff */
[----:B------:R-:W-:Y:S02]  /*0dd0*/  @P1 IADD3.X R3, R189, c[0x0][0x224], RZ, P0, !PT ;  /* 0x00008900bd031a10 */ /* 0x000fe400007fe4ff */
[----:B------:R-:W-:Y:S02]  /*0de0*/  @P1 IADD3 R148, P0, R154, c[0x0][0x220], RZ ;  /* 0x000088009a941a10 */ /* 0x000fe40007f1e0ff */
[----:B------:R-:W-:Y:S01]  /*0df0*/  IADD3 R170, P4, R170, c[0x0][0x1b8], RZ ;  /* 0x00006e00aaaa7a10 */ /* 0x000fe20007f9e0ff */
[----:B------:R0:W5:Y:S01]  /*0e00*/  @P1 LDG.E.128 R124, [R2.64] ;  /* 0x00000004027c1981 */ /* 0x000162000c1e1d00 */
[----:B------:R-:W-:Y:S02]  /*0e10*/  @P1 IADD3.X R149, R155, c[0x0][0x224], RZ, P0, !PT ;  /* 0x000089009b951a10 */ /* 0x000fe400007fe4ff */
[----:B------:R-:W-:Y:S01]  /*0e20*/  ISETP.GE.AND P0, PT, R249, c[0x0][0x164], PT ;  /* 0x00005900f9007a0c */ /* 0x000fe20003f06270 */
[----:B------:R0:W5:Y:S01]  /*0e30*/  @P1 LDG.E.128 R128, [R2.64+0x10] ;  /* 0x0000100402801981 */ /* 0x000162000c1e1d00 */
[----:B------:R-:W-:-:S02]  /*0e40*/  IADD3.X R171, R185, c[0x0][0x1bc], RZ, P4, !PT ;  /* 0x00006f00b9ab7a10 */ /* 0x000fc400027fe4ff */
[----:B------:R-:W-:Y:S01]  /*0e50*/  IADD3 R154, P6, R154, c[0x0][0x1b8], RZ ;  /* 0x00006e009a9a7a10 */ /* 0x000fe20007fde0ff */
[----:B------:R1:W5:Y:S04]  /*0e60*/  @P1 LDG.E.128 R140, [R148.64] ;  /* 0x00000004948c1981 */ /* 0x000368000c1e1d00 */
[----:B------:R1:W5:Y:S01]  /*0e70*/  @P1 LDG.E.128 R144, [R148.64+0x10] ;  /* 0x0000100494901981 */ /* 0x000362000c1e1d00 */
[----:B0-----:R-:W-:Y:S02]  /*0e80*/  IADD3 R2, P2, R150, c[0x0][0x1b8], RZ ;  /* 0x00006e0096027a10 */ /* 0x001fe40007f5e0ff */
[----:B------:R-:W-:Y:S02]  /*0e90*/  IADD3 R150, P4, R152, c[0x0][0x1b8], RZ ;  /* 0x00006e0098967a10 */ /* 0x000fe40007f9e0ff */
[----:B------:R-:W-:-:S02]  /*0ea0*/  IADD3 R184, P1, R0, c[0x0][0x1b0], RZ ;  /* 0x00006c0000b87a10 */ /* 0x000fc40007f3e0ff */
[----:B------:R-:W-:Y:S02]  /*0eb0*/  IADD3 R152, P3, R153, c[0x0][0x1b8], RZ ;  /* 0x00006e0099987a10 */ /* 0x000fe40007f7e0ff */
[----:B-1----:R-:W-:Y:S02]  /*0ec0*/  IADD3 R148, P5, R151, c[0x0][0x1b8], RZ ;  /* 0x00006e0097947a10 */ /* 0x002fe40007fbe0ff */
[----:B------:R-:W-:Y:S02]  /*0ed0*/  IADD3.X R185, RZ, c[0x0][0x1b4], RZ, P1, !PT ;  /* 0x00006d00ffb97a10 */ /* 0x000fe40000ffe4ff */
[----:B------:R-:W-:Y:S02]  /*0ee0*/  IADD3.X R3, R187, c[0x0][0x1bc], RZ, P2, !PT ;  /* 0x00006f00bb037a10 */ /* 0x000fe400017fe4ff */
[----:B------:R-:W-:Y:S02]  /*0ef0*/  IADD3.X R149, R188, c[0x0][0x1bc], RZ, P5, !PT ;  /* 0x00006f00bc957a10 */ /* 0x000fe40002ffe4ff */
[----:B------:R-:W-:-:S02]  /*0f00*/  IADD3.X R151, R189, c[0x0][0x1bc], RZ, P4, !PT ;  /* 0x00006f00bd977a10 */ /* 0x000fc400027fe4ff */
[----:B------:R-:W-:Y:S02]  /*0f10*/  IADD3.X R153, R190, c[0x0][0x1bc], RZ, P3, !PT ;  /* 0x00006f00be997a10 */ /* 0x000fe40001ffe4ff */
[----:B------:R-:W-:Y:S01]  /*0f20*/  IADD3.X R155, R155, c[0x0][0x1bc], RZ, P6, !PT ;  /* 0x00006f009b9b7a10 */ /* 0x000fe200037fe4ff */
[----:B------:R-:W-:Y:S06]  /*0f30*/  @P0 EXIT ;  /* 0x000000000000094d */ /* 0x000fec0003800000 */
[----:B------:R0:W2:Y:S04]  /*0f40*/  LDG.E.128 R236, [R184.64] ;  /* 0x00000004b8ec7981 */ /* 0x0000a8000c1e1d00 */
[----:B------:R0:W3:Y:S04]  /*0f50*/  LDG.E.128 R232, [R184.64+0x10] ;  /* 0x00001004b8e87981 */ /* 0x0000e8000c1e1d00 */
        /* <DEDUP_REMOVED lines=11> */
[----:B0-----:R0:W4:Y:S04]  /*1010*/  LDG.E.128 R184, [R172.64+0x10] ;  /* 0x00001004acb87981 */ /* 0x001128000c1e1d00 */
[----:B-1----:R-:W4:Y:S04]  /*1020*/  LDG.E.128 R180, [R170.64] ;  /* 0x00000004aab47981 */ /* 0x002f28000c1e1d00 */
[----:B------:R-:W4:Y:S04]  /*1030*/  LDG.E.128 R176, [R170.64+0x10] ;  /* 0x00001004aab07981 */ /* 0x000f28000c1e1d00 */
[----:B0-----:R0:W4:Y:S04]  /*1040*/  LDG.E.128 R172, [R166.64] ;  /* 0x00000004a6ac7981 */ /* 0x001128000c1e1d00 */
[----:B------:R1:W4:Y:S04]  /*1050*/  LDG.E.128 R240, [R158.64] ;  /* 0x000000049ef07981 */ /* 0x000328000c1e1d00 */
[----:B------:R0:W4:Y:S04]  /*1060*/  LDG.E.128 R244, [R166.64+0x10] ;  /* 0x00001004a6f47981 */ /* 0x000128000c1e1d00 */
        /* <DEDUP_REMOVED lines=26> */
[----:B--2---:R4:W2:Y:S04]  /*1210*/  LDG.E.128 R208, [R148.64] ;  /* 0x0000000494d07981 */ /* 0x0048a8000c1e1d00 */
[----:B---3--:R3:W2:Y:S04]  /*1220*/  LDG.E.128 R204, [R148.64+0x10] ;  /* 0x0000100494cc7981 */ /* 0x0086a8000c1e1d00 */
[----:B----4-:R3:W4:Y:S04]  /*1230*/  LDG.E.128 R192, [R150.64] ;  /* 0x0000000496c07981 */ /* 0x010728000c1e1d00 */
[----:B0-----:R3:W2:Y:S04]  /*1240*/  LDG.E.128 R188, [R150.64+0x10] ;  /* 0x0000100496bc7981 */ /* 0x0016a8000c1e1d00 */
[----:B------:R1:W2:Y:S04]  /*1250*/  LDG.E.128 R236, [R158.64+0x10] ;  /* 0x000010049eec7981 */ /* 0x0002a8000c1e1d00 */
[----:B------:R1:W2:Y:S04]  /*1260*/  LDG.E.128 R232, [R156.64] ;  /* 0x000000049ce87981 */ /* 0x0002a8000c1e1d00 */
[----:B---3--:R-:W3:Y:S04]  /*1270*/  LDG.E.128 R148, [R154.64+0x10] ;  /* 0x000010049a947981 */ /* 0x008ee8000c1e1d00 */
[----:B------:R1:W2:Y:S04]  /*1280*/  LDG.E.128 R228, [R156.64+0x10] ;  /* 0x000010049ce47981 */ /* 0x0002a8000c1e1d00 */
[----:B------:R0:W2:Y:S04]  /*1290*/  LDG.E.128 R216, [R160.64] ;  /* 0x00000004a0d87981 */ /* 0x0000a8000c1e1d00 */
[----:B------:R0:W2:Y:S04]  /*12a0*/  LDG.E.128 R212, [R160.64+0x10] ;  /* 0x00001004a0d47981 */ /* 0x0000a8000c1e1d00 */
[----:B-1----:R-:W2:Y:S04]  /*12b0*/  LDG.E.128 R156, [R154.64] ;  /* 0x000000049a9c7981 */ /* 0x002ea8000c1e1d00 */
[----:B------:R0:W4:Y:S04]  /*12c0*/  LDG.E.128 R200, [R162.64] ;  /* 0x00000004a2c87981 */ /* 0x000128000c1e1d00 */
[----:B------:R0:W4:Y:S04]  /*12d0*/  LDG.E.128 R196, [R162.64+0x10] ;  /* 0x00001004a2c47981 */ /* 0x000128000c1e1d00 */
[----:B------:R-:W-:Y:S04]  /*12e0*/  STL.64 [R1+0x1e0], R184 ;  /* 0x0001e0b801007387 */ /* 0x000fe80000100a00 */
[----:B------:R1:W-:Y:S04]  /*12f0*/  STL.64 [R1+0x1e8], R186 ;  /* 0x0001e8ba01007387 */ /* 0x0003e80000100a00 */
[----:B0-----:R-:W4:Y:S04]  /*1300*/  LDG.E.128 R160, [R168.64+0x10] ;  /* 0x00001004a8a07981 */ /* 0x001f28000c1e1d00 */
[----:B------:R-:W-:Y:S04]  /*1310*/  STL.64 [R1+0x1d0], R180 ;  /* 0x0001d0b401007387 */ /* 0x000fe80000100a00 */
[----:B------:R0:W-:Y:S04]  /*1320*/  STL.64 [R1+0x1d8], R182 ;  /* 0x0001d8b601007387 */ /* 0x0001e80000100a00 */
[----:B-1----:R1:W4:Y:S04]  /*1330*/  LDG.E.128 R184, [R164.64] ;  /* 0x00000004a4b87981 */ /* 0x002328000c1e1d00 */
[----:B------:R-:W-:Y:S04]  /*1340*/  STL.64 [R1+0x1c0], R176 ;  /* 0x0001c0b001007387 */ /* 0x000fe80000100a00 */
[----:B0-----:R1:W4:Y:S04]  /*1350*/  LDG.E.128 R180, [R164.64+0x10] ;  /* 0x00001004a4b47981 */ /* 0x001328000c1e1d00 */
[----:B------:R0:W-:Y:S04]  /*1360*/  STL.64 [R1+0x1c8], R178 ;  /* 0x0001c8b201007387 */ /* 0x0001e80000100a00 */
[----:B------:R-:W4:Y:S04]  /*1370*/  LDG.E.128 R224, [R2.64] ;  /* 0x0000000402e07981 */ /* 0x000f28000c1e1d00 */
[----:B-1----:R-:W4:Y:S04]  /*1380*/  LDG.E.128 R164, [R168.64] ;  /* 0x00000004a8a47981 */ /* 0x002f28000c1e1d00 */
[----:B------:R-:W-:Y:S04]  /*1390*/  STL.64 [R1+0x1b0], R172 ;  /* 0x0001b0ac01007387 */ /* 0x000fe80000100a00 */
[----:B------:R1:W-:Y:S04]  /*13a0*/  STL.64 [R1+0x1b8], R174 ;  /* 0x0001b8ae01007387 */ /* 0x0003e80000100a00 */
[----:B0-----:R-:W4:Y:S04]  /*13b0*/  LDG.E.128 R176, [R152.64] ;  /* 0x0000000498b07981 */ /* 0x001f28000c1e1d00 */
[----:B------:R-:W4:Y:S04]  /*13c0*/  LDG.E.128 R220, [R2.64+0x10] ;  /* 0x0000100402dc7981 */ /* 0x000f28000c1e1d00 */
[----:B-1----:R-:W4:Y:S01]  /*13d0*/  LDG.E.128 R172, [R152.64+0x10] ;  /* 0x0000100498ac7981 */ /* 0x002f22000c1e1d00 */
[----:B------:R-:W-:-:S03]  /*13e0*/  ULDC.U8 UR6, c[0x0][0x1f0] ;  /* 0x00007c0000067ab9 */ /* 0x000fc60000000000 */
[----:B---3--:R0:W-:Y:S04]  /*13f0*/  STL.64 [R1+0x40], R148 ;  /* 0x0000409401007387 */ /* 0x0081e80000100a00 */
[----:B------:R0:W-:Y:S04]  /*1400*/  STL.64 [R1+0x48], R150 ;  /* 0x0000489601007387 */ /* 0x0001e80000100a00 */
[----:B--2---:R0:W-:Y:S04]  /*1410*/  STL.64 [R1+0x50], R156 ;  /* 0x0000509c01007387 */ /* 0x0041e80000100a00 */
        /* <DEDUP_REMOVED lines=43> */
.L_x_26702:
[----:B------:R-:W1:Y:S01]  /*16d0*/  S2R R250, SR_TID.X ;  /* 0x0000000000fa7919 */ /* 0x000e620000002100 */
[----:B------:R-:W-:Y:S01]  /*16e0*/  ISETP.NE.U32.AND P0, PT, RZ, c[0x0][0x178], PT ;  /* 0x00005e00ff007a0c */ /* 0x000fe20003f05070 */
[----:B------:R-:W-:Y:S01]  /*16f0*/  IMAD R0, R249, c[0x0][0x168], RZ ;  /* 0x00005a00f9007a24 */ /* 0x000fe200078e02ff */
[----:B------:R-:W-:-:S02]  /*1700*/  ISETP.NE.U32.AND P2, PT, RZ, c[0x0][0x180], PT ;  /* 0x00006000ff007a0c */ /* 0x000fc40003f45070 */
[----:B------:R-:W-:Y:S02]  /*1710*/  ISETP.NE.AND.EX P0, PT, RZ, c[0x0][0x17c], PT, P0 ;  /* 0x00005f00ff007a0c */ /* 0x000fe40003f05300 */
[----:B------:R-:W-:Y:S02]  /*1720*/  SHF.R.S32.HI R2, RZ, 0x1f, R0 ;  /* 0x0000001fff027819 */ /* 0x000fe40000011400 */
[----:B------:R-:W-:Y:S02]  /*1730*/  ISETP.NE.AND.EX P2, PT, RZ, c[0x0][0x184], PT, P2 ;  /* 0x00006100ff007a0c */ /* 0x000fe40003f45320 */
[----:B------:R-:W-:Y:S02]  /*1740*/  LEA.HI R2, R2, R0, RZ, 0x3 ;  /* 0x0000000002027211 */ /* 0x000fe400078f18ff */
[----:B-1----:R-:W-:-:S04]  /*1750*/  LOP3.LUT R250, R250, 0x1f, RZ, 0xc0, !PT ;  /* 0x0000001ffafa7812 */ /* 0x002fc800078ec0ff */
[----:B0-----:R-:W-:-:S04]  /*1760*/  LEA.HI.SX32 R243, R2, R250, 0x1d ;  /* 0x000000fa02f37211 */ /* 0x001fc800078feaff */
[----:B------:R-:W-:-:S04]  /*1770*/  @P0 LEA R2, P1, R243, c[0x0][0x178], 0x4 ;  /* 0x00005e00f3020a11 */ /* 0x000fc800078220ff */
[----:B------:R-:W-:-:S05]  /*1780*/  @P0 LEA.HI.X R3, R243, c[0x0][0x17c], RZ, 0x4, P1 ;  /* 0x00005f00f3030a11 */ /* 0x000fca00008f24ff */
[----:B-----5:R0:W5:Y:S01]  /*1790*/  @P0 LDG.E.128 R148, [R2.64] ;  /* 0x0000000402940981 */ /* 0x020162000c1e1d00 */
[----:B------:R-:W-:Y:S02]  /*17a0*/  MOV R170, 0x10 ;  /* 0x0000001000aa7802 */ /* 0x000fe40000000f00 */
[----:B0-----:R-:W-:-:S04]  /*17b0*/  @P2 LEA R2, P1, R243, c[0x0][0x180], 0x5 ;  /* 0x00006000f3022a11 */ /* 0x001fc800078228ff */
[----:B------:R-:W-:-:S05]  /*17c0*/  @P2 LEA.HI.X R3, R243, c[0x0][0x184], RZ, 0x5, P1 ;  /* 0x00006100f3032a11 */ /* 0x000fca00008f2cff */
[----:B------:R0:W5:Y:S04]  /*17d0*/  @P2 LDG.E.128 R152, [R2.64] ;  /* 0x0000000402982981 */ /* 0x000168000c1e1d00 */
[----:B------:R0:W5:Y:S02]  /*17e0*/  @P2 LDG.E.128 R156, [R2.64+0x10] ;  /* 0x00001004029c2981 */ /* 0x000164000c1e1d00 */
[----:B0-----:R-:W-:-:S05]  /*17f0*/  IMAD.WIDE.U32 R2, R243, R170, c[0x0][0x170] ;  /* 0x00005c00f3027625 */ /* 0x001fca00078e00aa */
        /* <DEDUP_REMOVED lines=8> */
.L_x_26539:
[----:B-----5:R-:W-:-:S05]  /*1880*/  PRMT R0, RZ, 0x5410, R148 ;  /* 0x00005410ff007816 */ /* 0x020fca0000000094 */
[----:B------:R-:W-:-:S04]  /*1890*/  FADD.FTZ R236, R236, R0 ;  /* 0x00000000ecec7221 */ /* 0x000fc80000010000 */
[----:B------:R-:W-:Y:S02]  /*18a0*/  @P2 FADD.FTZ R236, R152, R236 ;  /* 0x000000ec98ec2221 */ /* 0x000fe40000010000 */
.L_x_26540:
[----:B------:R-:W-:Y:S01]  /*18b0*/  PRMT R237, RZ, 0x7610, R232 ;  /* 0x00007610ffed7816 */ /* 0x000fe200000000e8 */
[----:B------:R-:W-:Y:S05]  /*18c0*/  @P1 BRA `(.L_x_26541) ;  /* 0x0000003000001947 */ /* 0x000fea0003800000 */
[----:B------:R-:W-:Y:S05]  /*18d0*/  @!P2 BRA `(.L_x_26542) ;  /* 0x000000500000a947 */ /* 0x000fea0003800000 */
[----:B-----5:R-:W-:Y:S01]  /*18e0*/  FADD.FTZ R237, R153, R237 ;  /* 0x000000ed99ed7221 */ /* 0x020fe20000010000 */
[----:B------:R-:W-:Y:S05]  /*18f0*/  BRA `(.L_x_26542) ;  /* 0x0000003000007947 */ /* 0x000fea0003800000 */
.L_x_26541:
[----:B-----5:R-:W-:-:S05]  /*1900*/  PRMT R0, RZ, 0x7610, R148 ;  /* 0x00007610ff007816 */ /* 0x020fca0000000094 */
[----:B------:R-:W-:-:S04]  /*1910*/  FADD.FTZ R237, R237, R0 ;  /* 0x00000000eded7221 */ /* 0x000fc80000010000 */
[----:B------:R-:W-:Y:S02]  /*1920*/  @P2 FADD.FTZ R237, R153, R237 ;  /* 0x000000ed99ed2221 */ /* 0x000fe40000010000 */
.L_x_26542:
[----:B------:R-:W-:Y:S01]  /*1930*/  PRMT R238, RZ, 0x5410, R233 ;  /* 0x00005410ffee7816 */ /* 0x000fe200000000e9 */
[----:B------:R-:W-:Y:S05]  /*1940*/  @P1 BRA `(.L_x_26543) ;  /* 0x0000003000001947 */ /* 0x000fea0003800000 */
[----:B------:R-:W-:Y:S05]  /*1950*/  @!P2 BRA `(.L_x_26544) ;  /* 0x000000500000a947 */ /* 0x000fea0003800000 */
[----:B-----5:R-:W-:Y:S01]  /*1960*/  FADD.FTZ R238, R154, R238 ;  /* 0x000000ee9aee7221 */ /* 0x020fe20000010000 */
[----:B------:R-:W-:Y:S05]  /*1970*/  BRA `(.L_x_26544) ;  /* 0x0000003000007947 */ /* 0x000fea0003800000 */
.L_x_26543:
[----:B-----5:R-:W-:-:S05]  /*1980*/  PRMT R0, RZ, 0x5410, R149 ;  /* 0x00005410ff007816 */ /* 0x020fca0000000095 */
[----:B------:R-:W-:-:S04]  /*1990*/  FADD.FTZ R238, R238, R0 ;  /* 0x00000000eeee7221 */ /* 0x000fc80000010000 */
[----:B------:R-:W-:Y:S02]  /*19a0*/  @P2 FADD.FTZ R238, R154, R238 ;  /* 0x000000ee9aee2221 */ /* 0x000fe40000010000 */
.L_x_26544:
[----:B------:R-:W-:Y:S01]  /*19b0*/  PRMT R239, RZ, 0x7610, R233 ;  /* 0x00007610ffef7816 */ /* 0x000fe200000000e9 */
[----:B------:R-:W-:Y:S05]  /*19c0*/  @P1 BRA `(.L_x_26545) ;  /* 0x0000003000001947 */ /* 0x000fea0003800000 */
[----:B------:R-:W-:Y:S05]  /*19d0*/  @!P2 BRA `(.L_x_26546) ;  /* 0x000000500000a947 */ /* 0x000fea0003800000 */
[----:B-----5:R-:W-:Y:S01]  /*19e0*/  FADD.FTZ R239, R155, R239 ;  /* 0x000000ef9bef7221 */ /* 0x020fe20000010000 */
[----:B------:R-:W-:Y:S05]  /*19f0*/  BRA `(.L_x_26546) ;  /* 0x0000003000007947 */ /* 0x000fea0003800000 */
.L_x_26545:
[----:B-----5:R-:W-:-:S05]  /*1a00*/  PRMT R0, RZ, 0x7610, R149 ;  /* 0x00007610ff007816 */ /* 0x020fca0000000095 */
[----:B------:R-:W-:-:S04]  /*1a10*/  FADD.FTZ R239, R239, R0 ;  /* 0x00000000efef7221 */ /* 0x000fc80000010000 */
[----:B------:R-:W-:Y:S02]  /*1a20*/  @P2 FADD.FTZ R239, R155, R239 ;  /* 0x000000ef9bef2221 */ /* 0x000fe40000010000 */
.L_x_26546:
[----:B------:R-:W-:Y:S01]  /*1a30*/  PRMT R232, RZ, 0x5410, R234 ;  /* 0x00005410ffe87816 */ /* 0x000fe200000000ea */
[----:B------:R-:W-:Y:S05]  /*1a40*/  @P1 BRA `(.L_x_26547) ;  /* 0x0000003000001947 */ /* 0x000fea0003800000 */
[----:B------:R-:W-:Y:S05]  /*1a50*/  @!P2 BRA `(.L_x_26548) ;  /* 0x000000500000a947 */ /* 0x000fea0003800000 */
[----:B-----5:R-:W-:Y:S01]  /*1a60*/  FADD.FTZ R232, R156, R232 ;  /* 0x000000e89ce87221 */ /* 0x020fe20000010000 */
[----:B------:R-:W-:Y:S05]  /*1a70*/  BRA `(.L_x_26548) ;  /* 0x0000003000007947 */ /* 0x000fea0003800000 */
.L_x_26547:
[----:B-----5:R-:W-:-:S05]  /*1a80*/  PRMT R0, RZ, 0x5410, R150 ;  /* 0x00005410ff007816 */ /* 0x020fca0000000096 */
[----:B------:R-:W-:-:S04]  /*1a90*/  FADD.FTZ R232, R232, R0 ;  /* 0x00000000e8e87221 */ /* 0x000fc80000010000 */
[----:B------:R-:W-:Y:S02]  /*1aa0*/  @P2 FADD.FTZ R232, R156, R232 ;  /* 0x000000e89ce82221 */ /* 0x000fe40000010000 */
.L_x_26548:
[----:B------:R-:W-:Y:S01]  /*1ab0*/  PRMT R233, RZ, 0x7610, R234 ;  /* 0x00007610ffe97816 */ /* 0x000fe200000000ea */
[----:B------:R-:W-:Y:S05]  /*1ac0*/  @P1 BRA `(.L_x_26549) ;  /* 0x0000003000001947 */ /* 0x000fea0003800000 */
[----:B------:R-:W-:Y:S05]  /*1ad0*/  @!P2 BRA `(.L_x_26550) ;  /* 0x000000500000a947 */ /* 0x000fea0003800000 */
[----:B-----5:R-:W-:Y:S01]  /*1ae0*/  FADD.FTZ R233, R157, R233 ;  /* 0x000000e99de97221 */ /* 0x020fe20000010000 */
[----:B------:R-:W-:Y:S05]  /*1af0*/  BRA `(.L_x_26550) ;  /* 0x0000003000007947 */ /* 0x000fea0003800000 */
.L_x_26549:
[----:B-----5:R-:W-:-:S05]  /*1b00*/  PRMT R0, RZ, 0x7610, R150 ;  /* 0x00007610ff007816 */ /* 0x020fca0000000096 */
[----:B------:R-:W-:-:S04]  /*1b10*/  FADD.FTZ R233, R233, R0 ;  /* 0x00000000e9e97221 */ /* 0x000fc80000010000 */
[----:B------:R-:W-:Y:S02]  /*1b20*/  @P2 FADD.FTZ R233, R157, R233 ;  /* 0x000000e99de92221 */ /* 0x000fe40000010000 */
.L_x_26550:
[----:B------:R-:W-:Y:S01]  /*1b30*/  PRMT R234, RZ, 0x5410, R235 ;  /* 0x00005410ffea7816 */ /* 0x000fe200000000eb */
[----:B------:R-:W-:Y:S05]  /*1b40*/  @P1 BRA `(.L_x_26551) ;  /* 0x0000003000001947 */ /* 0x000fea0003800000 */
[----:B------:R-:W-:Y:S05]  /*1b50*/  @!P2 BRA `(.L_x_26552) ;  /* 0x000000500000a947 */ /* 0x000fea0003800000 */
[----:B-----5:R-:W-:Y:S01]  /*1b60*/  FADD.FTZ R234, R158, R234 ;  /* 0x000000ea9eea7221 */ /* 0x020fe20000010000 */
[----:B------:R-:W-:Y:S05]  /*1b70*/  BRA `(.L_x_26552) ;  /* 0x0000003000007947 */ /* 0x000fea0003800000 */
.L_x_26551:
[----:B-----5:R-:W-:-:S05]  /*1b80*/  PRMT R0, RZ, 0x5410, R151 ;  /* 0x00005410ff007816 */ /* 0x020fca0000000097 */
[----:B------:R-:W-:-:S04]  /*1b90*/  FADD.FTZ R234, R234, R0 ;  /* 0x00000000eaea7221 */ /* 0x000fc80000010000 */
[----:B------:R-:W-:Y:S02]  /*1ba0*/  @P2 FADD.FTZ R234, R158, R234 ;  /* 0x000000ea9eea2221 */ /* 0x000fe40000010000 */
.L_x_26552:
[----:B------:R-:W-:Y:S01]  /*1bb0*/  PRMT R235, RZ, 0x7610, R235 ;  /* 0x00007610ffeb7816 */ /* 0x000fe200000000eb */
[----:B------:R-:W-:Y:S05]  /*1bc0*/  @P1 BRA `(.L_x_26553) ;  /* 0x0000003000001947 */ /* 0x000fea0003800000 */
[----:B------:R-:W-:Y:S05]  /*1bd0*/  @!P2 BRA `(.L_x_26554) ;  /* 0x000000500000a947 */ /* 0x000fea0003800000 */
[----:B-----5:R-:W-:Y:S01]  /*1be0*/  FADD.FTZ R235, R159, R235 ;  /* 0x000000eb9feb7221 */ /* 0x020fe20000010000 */
[----:B------:R-:W-:Y:S05]  /*1bf0*/  BRA `(.L_x_26554) ;  /* 0x0000003000007947 */ /* 0x000fea0003800000 */
.L_x_26553:
[----:B-----5:R-:W-:-:S05]  /*1c00*/  PRMT R0, RZ, 0x7610, R151 ;  /* 0x00007610ff007816 */ /* 0x020fca0000000097 */
[----:B------:R-:W-:-:S04]  /*1c10*/  FADD.FTZ R235, R235, R0 ;  /* 0x00000000ebeb7221 */ /* 0x000fc80000010000 */
[----:B------:R-:W-:Y:S02]  /*1c20*/  @P2 FADD.FTZ R235, R159, R235 ;  /* 0x000000eb9feb2221 */ /* 0x000fe40000010000 */
.L_x_26554:
[C---:B------:R-:W-:Y:S02]  /*1c30*/  LEA R2, P3, R243.reuse, c[0x0][0x188], 0x5 ;  /* 0x00006200f3027a11 */ /* 0x040fe400078628ff */
[C---:B------:R-:W-:Y:S02]  /*1c40*/  IADD3 R245, R243.reuse, 0x20, RZ ;  /* 0x00000020f3f57810 */ /* 0x040fe40007ffe0ff */
[----:B------:R-:W-:-:S05]  /*1c50*/  LEA.HI.X R3, R243, c[0x0][0x18c], RZ, 0x5, P3 ;  /* 0x00006300f3037a11 */ /* 0x000fca00018f2cff */
[----:B------:R-:W-:Y:S04]  /*1c60*/  STG.E.128 [R2.64], R236 ;  /* 0x000000ec02007986 */ /* 0x000fe8000c101d04 */
[----:B------:R0:W-:Y:S02]  /*1c70*/  STG.E.128 [R2.64+0x10], R232 ;  /* 0x000010e802007986 */ /* 0x0001e4000c101d04 */
[----:B0-----:R-:W-:-:S05]  /*1c80*/  @P2 MOV R2, 0x20 ;  /* 0x0000002000022802 */ /* 0x001fca0000000f00 */
[----:B------:R-:W-:-:S05]  /*1c90*/  @P2 IMAD.WIDE.U32 R2, R245, R2, c[0x0][0x180] ;  /* 0x00006000f5022625 */ /* 0x000fca00078e0002 */
[----:B-----5:R0:W5:Y:S04]  /*1ca0*/  @P2 LDG.E.128 R152, [R2.64] ;  /* 0x0000000402982981 */ /* 0x020168000c1e1d00 */
[----:B------:R0:W5:Y:S02]  /*1cb0*/  @P2 LDG.E.128 R156, [R2.64+0x10] ;  /* 0x00001004029c2981 */ /* 0x000164000c1e1d00 */
[----:B0-----:R-:W-:-:S05]  /*1cc0*/  @P0 IMAD.WIDE.U32 R2, R245, R170, c[0x0][0x178] ;  /* 0x00005e00f5020625 */ /* 0x001fca00078e00aa */
[----:B------:R0:W5:Y:S02]  /*1cd0*/  @P0 LDG.E.128 R148, [R2.64] ;  /* 0x0000000402940981 */ /* 0x000164000c1e1d00 */
[----:B0-----:R-:W-:-:S05]  /*1ce0*/  IMAD.WIDE.U32 R2, R245, R170, c[0x0][0x170] ;  /* 0x00005c00f5027625 */ /* 0x001fca00078e00aa */
[----:B------:R-:W2:Y:S02]  /*1cf0*/  LDG.E.128 R224, [R2.64] ;  /* 0x0000000402e07981 */ /* 0x000ea4000c1e1d00 */
[----:B--2---:R-:W-:Y:S01]  /*1d00*/  PRMT R228, RZ, 0x5410, R224 ;  /* 0x00005410ffe47816 */ /* 0x004fe200000000e0 */
[----:B------:R-:W-:Y:S05]  /*1d10*/  @P1 BRA `(.L_x_26555) ;  /* 0x0000003000001947 */ /* 0x000fea0003800000 */
[----:B------:R-:W-:Y:S05]  /*1d20*/  @!P2 BRA `(.L_x_26556) ;  /* 0x000000500000a947 */ /* 0x000fea0003800000 */
[----:B-----5:R-:W-:Y:S01]  /*1d30*/  FADD.FTZ R228, R152, R228 ;  /* 0x000000e498e47221 */ /* 0x020fe20000010000 */
[----:B------:R-:W-:Y:S05]  /*1d40*/  BRA `(.L_x_26556) ;  /* 0x0000003000007947 */ /* 0x000fea0003800000 */
.L_x_26555:
[----:B-----5:R-:W-:-:S05]  /*1d50*/  PRMT R0, RZ, 0x5410, R148 ;  /* 0x00005410ff007816 */ /* 0x020fca0000000094 */
[----:B------:R-:W-:-:S04]  /*1d60*/  FADD.FTZ R228, R0, R228 ;  /* 0x000000e400e47221 */ /* 0x000fc80000010000 */
[----:B------:R-:W-:Y:S02]  /*1d70*/  @P2 FADD.FTZ R228, R152, R228 ;  /* 0x000000e498e42221 */ /* 0x000fe40000010000 */
.L_x_26556:
[----:B------:R-:W-:Y:S01]  /*1d80*/  PRMT R229, RZ, 0x7610, R224 ;  /* 0x00007610ffe57816 */ /* 0x000fe200000000e0 */
[----:B------:R-:W-:Y:S05]  /*1d90*/  @P1 BRA `(.L_x_26557) ;  /* 0x0000003000001947 */ /* 0x000fea0003800000 */
[----:B------:R-:W-:Y:S05]  /*1da0*/  @!P2 BRA `(.L_x_26558) ;  /* 0x000000500000a947 */ /* 0x000fea0003800000 */
[----:B-----5:R-:W-:Y:S01]  /*1db0*/  FADD.FTZ R229, R153, R229 ;  /* 0x000000e599e57221 */ /* 0x020fe20000010000 */
[----:B------:R-:W-:Y:S05]  /*1dc0*/  BRA `(.L_x_26558) ;  /* 0x0000003000007947 */ /* 0x000fea0003800000 */
.L_x_26557:
[----:B-----5:R-:W-:-:S05]  /*1dd0*/  PRMT R0, RZ, 0x7610, R148 ;  /* 0x00007610ff007816 */ /* 0x020fca0000000094 */
[----:B------:R-:W-:-:S04]  /*1de0*/  FADD.FTZ R229, R0, R229 ;  /* 0x000000e500e57221 */ /* 0x000fc80000010000 */
[----:B------:R-:W-:Y:S02]  /*1df0*/  @P2 FADD.FTZ R229, R153, R229 ;  /* 0x000000e599e52221 */ /* 0x000fe40000010000 */
.L_x_26558:
[----:B------:R-:W-:Y:S01]  /*1e00*/  PRMT R230, RZ, 0x5410, R225 ;  /* 0x00005410ffe67816 */ /* 0x000fe200000000e1 */
[----:B------:R-:W-:Y:S05]  /*1e10*/  @P1 BRA `(.L_x_26559) ;  /* 0x0000003000001947 */ /* 0x000fea0003800000 */
[----:B------:R-:W-:Y:S05]  /*1e20*/  @!P2 BRA `(.L_x_26560) ;  /* 0x000000500000a947 */ /* 0x000fea0003800000 */
[----:B-----5:R-:W-:Y:S01]  /*1e30*/  FADD.FTZ R230, R154, R230 ;  /* 0x000000e69ae67221 */ /* 0x020fe20000010000 */
[----:B------:R-:W-:Y:S05]  /*1e40*/  BRA `(.L_x_26560) ;  /* 0x0000003000007947 */ /* 0x000fea0003800000 */
.L_x_26559:
[----:B-----5:R-:W-:-:S05]  /*1e50*/  PRMT R0, RZ, 0x5410, R149 ;  /* 0x00005410ff007816 */ /* 0x020fca0000000095 */
[----:B------:R-:W-:-:S04]  /*1e60*/  FADD.FTZ R230, R0, R230 ;  /* 0x000000e600e67221 */ /* 0x000fc80000010000 */
[----:B------:R-:W-:Y:S02]  /*1e70*/  @P2 FADD.FTZ R230, R154, R230 ;  /* 0x000000e69ae62221 */ /* 0x000fe40000010000 */
.L_x_26560:
[----:B------:R-:W-:Y:S01]  /*1e80*/  PRMT R231, RZ, 0x7610, R225 ;  /* 0x00007610ffe77816 */ /* 0x000fe200000000e1 */
[----:B------:R-:W-:Y:S05]  /*1e90*/  @P1 BRA `(.L_x_26561) ;  /* 0x0000003000001947 */ /* 0x000fea0003800000 */
[----:B------:R-:W-:Y:S05]  /*1ea0*/  @!P2 BRA `(.L_x_26562) ;  /* 0x000000500000a947 */ /* 0x000fea0003800000 */
[----:B-----5:R-:W-:Y:S01]  /*1eb0*/  FADD.FTZ R231, R155, R231 ;  /* 0x000000e79be77221 */ /* 0x020fe20000010000 */
[----:B------:R-:W-:Y:S05]  /*1ec0*/  BRA `(.L_x_26562) ;  /* 0x0000003000007947 */ /* 0x000fea0003800000 */
.L_x_26561:
[----:B-----5:R-:W-:-:S05]  /*1ed0*/  PRMT R0, RZ, 0x7610, R149 ;  /* 0x00007610ff007816 */ /* 0x020fca0000000095 */
[----:B------:R-:W-:-:S04]  /*1ee0*/  FADD.FTZ R231, R0, R231 ;  /* 0x000000e700e77221 */ /* 0x000fc80000010000 */
[----:B------:R-:W-:Y:S02]  /*1ef0*/  @P2 FADD.FTZ R231, R155, R231 ;  /* 0x000000e79be72221 */ /* 0x000fe40000010000 */
.L_x_26562:
[----:B------:R-:W-:Y:S01]  /*1f00*/  PRMT R224, RZ, 0x5410, R226 ;  /* 0x00005410ffe07816 */ /* 0x000fe200000000e2 */
[----:B------:R-:W-:Y:S05]  /*1f10*/  @P1 BRA `(.L_x_26563) ;  /* 0x0000003000001947 */ /* 0x000fea0003800000 */
[----:B------:R-:W-:Y:S05]  /*1f20*/  @!P2 BRA `(.L_x_26564) ;  /* 0x000000500000a947 */ /* 0x000fea0003800000 */
[----:B-----5:R-:W-:Y:S01]  /*1f30*/  FADD.FTZ R224, R156, R224 ;  /* 0x000000e09ce07221 */ /* 0x020fe20000010000 */
[----:B------:R-:W-:Y:S05]  /*1f40*/  BRA `(.L_x_26564) ;  /* 0x0000003000007947 */ /* 0x000fea0003800000 */
.L_x_26563:
[----:B-----5:R-:W-:-:S05]  /*1f50*/  PRMT R0, RZ, 0x5410, R150 ;  /* 0x00005410ff007816 */ /* 0x020fca0000000096 */
[----:B------:R-:W-:-:S04]  /*1f60*/  FADD.FTZ R224, R0, R224 ;  /* 0x000000e000e07221 */ /* 0x000fc80000010000 */
[----:B------:R-:W-:Y:S02]  /*1f70*/  @P2 FADD.FTZ R224, R156, R224 ;  /* 0x000000e09ce02221 */ /* 0x000fe40000010000 */
.L_x_26564:
[----:B------:R-:W-:Y:S01]  /*1f80*/  PRMT R225, RZ, 0x7610, R226 ;  /* 0x00007610ffe17816 */ /* 0x000fe200000000e2 */
[----:B------:R-:W-:Y:S05]  /*1f90*/  @P1 BRA `(.L_x_26565) ;  /* 0x0000003000001947 */ /* 0x000fea0003800000 */
[----:B------:R-:W-:Y:S05]  /*1fa0*/  @!P2 BRA `(.L_x_26566) ;  /* 0x000000500000a947 */ /* 0x000fea0003800000 */
[----:B-----5:R-:W-:Y:S01]  /*1fb0*/  FADD.FTZ R225, R157, R225 ;  /* 0x000000e19de17221 */ /* 0x020fe20000010000 */
[----:B------:R-:W-:Y:S05]  /*1fc0*/  BRA `(.L_x_26566) ;  /* 0x0000003000007947 */ /* 0x000fea0003800000 */
.L_x_26565:
[----:B-----5:R-:W-:-:S05]  /*1fd0*/  PRMT R0, RZ, 0x7610, R150 ;  /* 0x00007610ff007816 */ /* 0x020fca0000000096 */
[----:B------:R-:W-:-:S04]  /*1fe0*/  FADD.FTZ R225, R0, R225 ;  /* 0x000000e100e17221 */ /* 0x000fc80000010000 */
[----:B------:R-:W-:Y:S02]  /*1ff0*/  @P2 FADD.FTZ R225, R157, R225 ;  /* 0x000000e19de12221 */ /* 0x000fe40000010000 */
.L_x_26566:
[----:B------:R-:W-:Y:S01]  /*2000*/  PRMT R226, RZ, 0x5410, R227 ;  /* 0x00005410ffe27816 */ /* 0x000fe200000000e3 */
[----:B------:R-:W-:Y:S05]  /*2010*/  @P1 BRA `(.L_x_26567) ;  /* 0x0000003000001947 */ /* 0x000fea0003800000 */
[----:B------:R-:W-:Y:S05]  /*2020*/  @!P2 BRA `(.L_x_26568) ;  /* 0x000000500000a947 */ /* 0x000fea0003800000 */
[----:B-----5:R-:W-:Y:S01]  /*2030*/  FADD.FTZ R226, R158, R226 ;  /* 0x000000e29ee27221 */ /* 0x020fe20000010000 */
[----:B------:R-:W-:Y:S05]  /*2040*/  BRA `(.L_x_26568) ;  /* 0x0000003000007947 */ /* 0x000fea0003800000 */
.L_x_26567:
[----:B-----5:R-:W-:-:S05]  /*2050*/  PRMT R0, RZ, 0x5410, R151 ;  /* 0x00005410ff007816 */ /* 0x020fca0000000097 */
[----:B------:R-:W-:-:S04]  /*2060*/  FADD.FTZ R226, R0, R226 ;  /* 0x000000e200e27221 */ /* 0x000fc80000010000 */
[----:B------:R-:W-:Y:S02]  /*2070*/  @P2 FADD.FTZ R226, R158, R226 ;  /* 0x000000e29ee22221 */ /* 0x000fe40000010000 */
.L_x_26568:
[----:B------:R-:W-:Y:S01]  /*2080*/  PRMT R227, RZ, 0x7610, R227 ;  /* 0x00007610ffe37816 */ /* 0x000fe200000000e3 */
[----:B------:R-:W-:Y:S05]  /*2090*/  @P1 BRA `(.L_x_26569) ;  /* 0x0000003000001947 */ /* 0x000fea0003800000 */
[----:B------:R-:W-:Y:S05]  /*20a0*/  @!P2 BRA `(.L_x_26570) ;  /* 0x000000500000a947 */ /* 0x000fea0003800000 */
[----:B-----5:R-:W-:Y:S01]  /*20b0*/  FADD.FTZ R227, R159, R227 ;  /* 0x000000e39fe37221 */ /* 0x020fe20000010000 */
[----:B------:R-:W-:Y:S05]  /*20c0*/  BRA `(.L_x_26570) ;  /* 0x0000003000007947 */ /* 0x000fea0003800000 */
.L_x_26569:
[----:B-----5:R-:W-:-:S05]  /*20d0*/  PRMT R0, RZ, 0x7610, R151 ;  /* 0x00007610ff007816 */ /* 0x020fca0000000097 */
[----:B------:R-:W-:-:S04]  /*20e0*/  FADD.FTZ R227, R0, R227 ;  /* 0x000000e300e37221 */ /* 0x000fc80000010000 */
[----:B------:R-:W-:Y:S02]  /*20f0*/  @P2 FADD.FTZ R227, R159, R227 ;  /* 0x000000e39fe32221 */ /* 0x000fe40000010000 */
.L_x_26570:
[----:B------:R-:W-:-:S10]  /*2100*/  HFMA2.MMA R241, -RZ, RZ, 0, 1.9073486328125e-06 ;  /* 0x00000020fff17435 */ /* 0x000fd400000001ff */
[----:B------:R-:W-:-:S05]  /*2110*/  IMAD.WIDE.U32 R2, R245, R241, c[0x0][0x188] ;  /* 0x00006200f5027625 */ /* 0x000fca00078e00f1 */
[----:B------:R-:W-:Y:S04]  /*2120*/  STG.E.128 [R2.64], R228 ;  /* 0x000000e402007986 */ /* 0x000fe8000c101d04 */
[----:B------:R0:W-:Y:S02]  /*2130*/  STG.E.128 [R2.64+0x10], R224 ;  /* 0x000010e002007986 */ /* 0x0001e4000c101d04 */
[----:B0-----:R-:W-:-:S05]  /*2140*/  IADD3 R3, R243, 0x40, RZ ;  /* 0x00000040f3037810 */ /* 0x001fca0007ffe0ff */
        /* <DEDUP_REMOVED lines=12> */
.L_x_26571:
[----:B-----5:R-:W-:-:S05]  /*2210*/  PRMT R0, RZ, 0x5410, R148 ;  /* 0x00005410ff007816 */ /* 0x020fca0000000094 */
[----:B------:R-:W-:-:S04]  /*2220*/  FADD.FTZ R220, R0, R220 ;  /* 0x000000dc00dc7221 */ /* 0x000fc80000010000 */
[----:B------:R-:W-:Y:S02]  /*2230*/  @P2 FADD.FTZ R220, R152, R220 ;  /* 0x000000dc98dc2221 */ /* 0x000fe40000010000 */
.L_x_26572:
[----:B------:R-:W-:Y:S01]  /*2240*/  PRMT R221, RZ, 0x7610, R216 ;  /* 0x00007610ffdd7816 */ /* 0x000fe200000000d8 */
[----:B------:R-:W-:Y:S05]  /*2250*/  @P1 BRA `(.L_x_26573) ;  /* 0x0000003000001947 */ /* 0x000fea0003800000 */
[----:B------:R-:W-:Y:S05]  /*2260*/  @!P2 BRA `(.L_x_26574) ;  /* 0x000000500000a947 */ /* 0x000fea0003800000 */
[----:B-----5:R-:W-:Y:S01]  /*2270*/  FADD.FTZ R221, R153, R221 ;  /* 0x000000dd99dd7221 */ /* 0x020fe20000010000 */
[----:B------:R-:W-:Y:S05]  /*2280*/  BRA `(.L_x_26574) ;  /* 0x0000003000007947 */ /* 0x000fea0003800000 */
.L_x_26573:
[----:B-----5:R-:W-:-:S05]  /*2290*/  PRMT R0, RZ, 0x7610, R148 ;  /* 0x00007610ff007816 */ /* 0x020fca0000000094 */
[----:B------:R-:W-:-:S04]  /*22a0*/  FADD.FTZ R221, R0, R221 ;  /* 0x000000dd00dd7221 */ /* 0x000fc80000010000 */
[----:B------:R-:W-:Y:S02]  /*22b0*/  @P2 FADD.FTZ R221, R153, R221 ;  /* 0x000000dd99dd2221 */ /* 0x000fe40000010000 */
.L_x_26574:
[----:B------:R-:W-:Y:S01]  /*22c0*/  PRMT R222, RZ, 0x5410, R217 ;  /* 0x00005410ffde7816 */ /* 0x000fe200000000d9 */
[----:B------:R-:W-:Y:S05]  /*22d0*/  @P1 BRA `(.L_x_26575) ;  /* 0x0000003000001947 */ /* 0x000fea0003800000 */
[----:B------:R-:W-:Y:S05]  /*22e0*/  @!P2 BRA `(.L_x_26576) ;  /* 0x000000500000a947 */ /* 0x000fea0003800000 */
[----:B-----5:R-:W-:Y:S01]  /*22f0*/  FADD.FTZ R222, R154, R222 ;  /* 0x000000de9ade7221 */ /* 0x020fe20000010000 */
[----:B------:R-:W-:Y:S05]  /*2300*/  BRA `(.L_x_26576) ;  /* 0x0000003000007947 */ /* 0x000fea0003800000 */
.L_x_26575:
[----:B-----5:R-:W-:-:S05]  /*2310*/  PRMT R0, RZ, 0x5410, R149 ;  /* 0x00005410ff007816 */ /* 0x020fca0000000095 */
[----:B------:R-:W-:-:S04]  /*2320*/  FADD.FTZ R222, R0, R222 ;  /* 0x000000de00de7221 */ /* 0x000fc80000010000 */
[----:B------:R-:W-:Y:S02]  /*2330*/  @P2 FADD.FTZ R222, R154, R222 ;  /* 0x000000de9ade2221 */ /* 0x000fe40000010000 */
.L_x_26576:
[----:B------:R-:W-:Y:S01]  /*2340*/  PRMT R223, RZ, 0x7610, R217 ;  /* 0x00007610ffdf7816 */ /* 0x000fe200000000d9 */
[----:B------:R-:W-:Y:S05]  /*2350*/  @P1 BRA `(.L_x_26577) ;  /* 0x0000003000001947 */ /* 0x000fea0003800000 */
[----:B------:R-:W-:Y:S05]  /*2360*/  @!P2 BRA `(.L_x_26578) ;  /* 0x000000500000a947 */ /* 0x000fea0003800000 */
[----:B-----5:R-:W-:Y:S01]  /*2370*/  FADD.FTZ R223, R155, R223 ;  /* 0x000000df9bdf7221 */ /* 0x020fe20000010000 */
[----:B------:R-:W-:Y:S05]  /*2380*/  BRA `(.L_x_26578) ;  /* 0x0000003000007947 */ /* 0x000fea0003800000 */
.L_x_26577:
[----:B-----5:R-:W-:-:S05]  /*2390*/  PRMT R0, RZ, 0x7610, R149 ;  /* 0x00007610ff007816 */ /* 0x020fca0000000095 */
[----:B------:R-:W-:-:S04]  /*23a0*/  FADD.FTZ R223, R0, R223 ;  /* 0x000000df00df7221 */ /* 0x000fc80000010000 */
[----:B------:R-:W-:Y:S02]  /*23b0*/  @P2 FADD.FTZ R223, R155, R223 ;  /* 0x000000df9bdf2221 */ /* 0x000fe40000010000 */
.L_x_26578:
[----:B------:R-:W-:Y:S01]  /*23c0*/  PRMT R216, RZ, 0x5410, R218 ;  /* 0x00005410ffd87816 */ /* 0x000fe200000000da */
[----:B------:R-:W-:Y:S05]  /*23d0*/  @P1 BRA `(.L_x_26579) ;  /* 0x0000003000001947 */ /* 0x000fea0003800000 */
[----:B------:R-:W-:Y:S05]  /*23e0*/  @!P2 BRA `(.L_x_26580) ;  /* 0x000000500000a947 */ /* 0x000fea0003800000 */
[----:B-----5:R-:W-:Y:S01]  /*23f0*/  FADD.FTZ R216, R156, R216 ;  /* 0x000000d89cd87221 */ /* 0x020fe20000010000 */
[----:B------:R-:W-:Y:S05]  /*2400*/  BRA `(.L_x_26580) ;  /* 0x0000003000007947 */ /* 0x000fea0003800000 */
.L_x_26579:
[----:B-----5:R-:W-:-:S05]  /*2410*/  PRMT R0, RZ, 0x5410, R150 ;  /* 0x00005410ff007816 */ /* 0x020fca0000000096 */
[----:B------:R-:W-:-:S04]  /*2420*/  FADD.FTZ R216, R0, R216 ;  /* 0x000000d800d87221 */ /* 0x000fc80000010000 */
[----:B------:R-:W-:Y:S02]  /*2430*/  @P2 FADD.FTZ R216, R156, R216 ;  /* 0x000000d89cd82221 */ /* 0x000fe40000010000 */
.L_x_26580:
[----:B------:R-:W-:Y:S01]  /*2440*/  PRMT R217, RZ, 0x7610, R218 ;  /* 0x00007610ffd97816 */ /* 0x000fe200000000da */
[----:B------:R-:W-:Y:S05]  /*2450*/  @P1 BRA `(.L_x_26581) ;  /* 0x0000003000001947 */ /* 0x000fea0003800000 */
[----:B------:R-:W-:Y:S05]  /*2460*/  @!P2 BRA `(.L_x_26582) ;  /* 0x000000500000a947 */ /* 0x000fea0003800000 */
[----:B-----5:R-:W-:Y:S01]  /*2470*/  FADD.FTZ R217, R157, R217 ;  /* 0x000000d99dd97221 */ /* 0x020fe20000010000 */
[----:B------:R-:W-:Y:S05]  /*2480*/  BRA `(.L_x_26582) ;  /* 0x0000003000007947 */ /* 0x000fea0003800000 */
.L_x_26581:
[----:B-----5:R-:W-:-:S05]  /*2490*/  PRMT R0, RZ, 0x7610, R150 ;  /* 0x00007610ff007816 */ /* 0x020fca0000000096 */
[----:B------:R-:W-:-:S04]  /*24a0*/  FADD.FTZ R217, R0, R217 ;  /* 0x000000d900d97221 */ /* 0x000fc80000010000 */
[----:B------:R-:W-:Y:S02]  /*24b0*/  @P2 FADD.FTZ R217, R157, R217 ;  /* 0x000000d99dd92221 */ /* 0x000fe40000010000 */
.L_x_26582:
[----:B------:R-:W-:Y:S01]  /*24c0*/  PRMT R218, RZ, 0x5410, R219 ;  /* 0x00005410ffda7816 */ /* 0x000fe200000000db */
[----:B------:R-:W-:Y:S05]  /*24d0*/  @P1 BRA `(.L_x_26583) ;  /* 0x0000003000001947 */ /* 0x000fea0003800000 */
[----:B------:R-:W-:Y:S05]  /*24e0*/  @!P2 BRA `(.L_x_26584) ;  /* 0x000000500000a947 */ /* 0x000fea0003800000 */
[----:B-----5:R-:W-:Y:S01]  /*24f0*/  FADD.FTZ R218, R158, R218 ;  /* 0x000000da9eda7221 */ /* 0x020fe20000010000 */
[----:B------:R-:W-:Y:S05]  /*2500*/  BRA `(.L_x_26584) ;  /* 0x0000003000007947 */ /* 0x000fea0003800000 */
.L_x_26583:
[----:B-----5:R-:W-:-:S05]  /*2510*/  PRMT R0, RZ, 0x5410, R151 ;  /* 0x00005410ff007816 */ /* 0x020fca0000000097 */
[----:B------:R-:W-:-:S04]  /*2520*/  FADD.FTZ R218, R0, R218 ;  /* 0x000000da00da7221 */ /* 0x000fc80000010000 */
[----:B------:R-:W-:Y:S02]  /*2530*/  @P2 FADD.FTZ R218, R158, R218 ;  /* 0x000000da9eda2221 */ /* 0x000fe40000010000 */
.L_x_26584:
[----:B------:R-:W-:Y:S01]  /*2540*/  PRMT R219, RZ, 0x7610, R219 ;  /* 0x00007610ffdb7816 */ /* 0x000fe200000000db */
[----:B------:R-:W-:Y:S05]  /*2550*/  @P1 BRA `(.L_x_26585) ;  /* 0x0000003000001947 */ /* 0x000fea0003800000 */
[----:B------:R-:W-:Y:S05]  /*2560*/  @!P2 BRA `(.L_x_26586) ;  /* 0x000000500000a947 */ /* 0x000fea0003800000 */
[----:B-----5:R-:W-:Y:S01]  /*2570*/  FADD.FTZ R219, R159, R219 ;  /* 0x000000db9fdb7221 */ /* 0x020fe20000010000 */
[----:B------:R-:W-:Y:S05]  /*2580*/  BRA `(.L_x_26586) ;  /* 0x0000003000007947 */ /* 0x000fea0003800000 */
.L_x_26585:
[----:B-----5:R-:W-:-:S05]  /*2590*/  PRMT R0, RZ, 0x7610, R151 ;  /* 0x00007610ff007816 */ /* 0x020fca0000000097 */
[----:B------:R-:W-:-:S04]  /*25a0*/  FADD.FTZ R219, R0, R219 ;  /* 0x000000db00db7221 */ /* 0x000fc80000010000 */
[----:B------:R-:W-:Y:S02]  /*25b0*/  @P2 FADD.FTZ R219, R159, R219 ;  /* 0x000000db9fdb2221 */ /* 0x000fe40000010000 */
.L_x_26586:
[----:B------:R-:W-:Y:S01]  /*25c0*/  IMAD.WIDE.U32 R160, R3, R241, c[0x0][0x188] ;  /* 0x0000620003a07625 */ /* 0x000fe200078e00f1 */
[----:B------:R-:W-:-:S04]  /*25d0*/  IADD3 R248, R243, 0x60, RZ ;  /* 0x00000060f3f87810 */ /* 0x000fc80007ffe0ff */
[----:B------:R-:W-:Y:S04]  /*25e0*/  STG.E.128 [R160.64], R220 ;  /* 0x000000dca0007986 */ /* 0x000fe8000c101d04 */
[----:B------:R0:W-:Y:S02]  /*25f0*/  STG.E.128 [R160.64+0x10], R216 ;  /* 0x000010d8a0007986 */ /* 0x0001e4000c101d04 */
[----:B0-----:R-:W-:-:S05]  /*2600*/  @P2 IMAD.WIDE.U32 R160, R248, R241, c[0x0][0x180] ;  /* 0x00006000f8a02625 */ /* 0x001fca00078e00f1 */
        /* <DEDUP_REMOVED lines=11> */
.L_x_26587:
[----:B-----5:R-:W-:-:S05]  /*26c0*/  PRMT R0, RZ, 0x5410, R148 ;  /* 0x00005410ff007816 */ /* 0x020fca0000000094 */
[----:B------:R-:W-:-:S04]  /*26d0*/  FADD.FTZ R212, R0, R212 ;  /* 0x000000d400d47221 */ /* 0x000fc80000010000 */
[----:B------:R-:W-:Y:S02]  /*26e0*/  @P2 FADD.FTZ R212, R152, R212 ;  /* 0x000000d498d42221 */ /* 0x000fe40000010000 */
.L_x_26588:
[----:B------:R-:W-:Y:S01]  /*26f0*/  PRMT R213, RZ, 0x7610, R204 ;  /* 0x00007610ffd57816 */ /* 0x000fe200000000cc */
[----:B------:R-:W-:Y:S05]  /*2700*/  @P1 BRA `(.L_x_26589) ;  /* 0x0000003000001947 */ /* 0x000fea0003800000 */
[----:B------:R-:W-:Y:S05]  /*2710*/  @!P2 BRA `(.L_x_26590) ;  /* 0x000000500000a947 */ /* 0x000fea0003800000 */
[----:B-----5:R-:W-:Y:S01]  /*2720*/  FADD.FTZ R213, R153, R213 ;  /* 0x000000d599d57221 */ /* 0x020fe20000010000 */
[----:B------:R-:W-:Y:S05]  /*2730*/  BRA `(.L_x_26590) ;  /* 0x0000003000007947 */ /* 0x000fea0003800000 */
.L_x_26589:
[----:B-----5:R-:W-:-:S05]  /*2740*/  PRMT R0, RZ, 0x7610, R148 ;  /* 0x00007610ff007816 */ /* 0x020fca0000000094 */
[----:B------:R-:W-:-:S04]  /*2750*/  FADD.FTZ R213, R0, R213 ;  /* 0x000000d500d57221 */ /* 0x000fc80000010000 */
[----:B------:R-:W-:Y:S02]  /*2760*/  @P2 FADD.FTZ R213, R153, R213 ;  /* 0x000000d599d52221 */ /* 0x000fe40000010000 */
.L_x_26590:
[----:B------:R-:W-:Y:S01]  /*2770*/  PRMT R214, RZ, 0x5410, R205 ;  /* 0x00005410ffd67816 */ /* 0x000fe200000000cd */
[----:B------:R-:W-:Y:S05]  /*2780*/  @P1 BRA `(.L_x_26591) ;  /* 0x0000003000001947 */ /* 0x000fea0003800000 */
[----:B------:R-:W-:Y:S05]  /*2790*/  @!P2 BRA `(.L_x_26592) ;  /* 0x000000500000a947 */ /* 0x000fea0003800000 */
[----:B-----5:R-:W-:Y:S01]  /*27a0*/  FADD.FTZ R214, R154, R214 ;  /* 0x000000d69ad67221 */ /* 0x020fe20000010000 */
[----:B------:R-:W-:Y:S05]  /*27b0*/  BRA `(.L_x_26592) ;  /* 0x0000003000007947 */ /* 0x000fea0003800000 */
.L_x_26591:
[----:B-----5:R-:W-:-:S05]  /*27c0*/  PRMT R0, RZ, 0x5410, R149 ;  /* 0x00005410ff007816 */ /* 0x020fca0000000095 */
[----:B------:R-:W-:-:S04]  /*27d0*/  FADD.FTZ R214, R0, R214 ;  /* 0x000000d600d67221 */ /* 0x000fc80000010000 */
[----:B------:R-:W-:Y:S02]  /*27e0*/  @P2 FADD.FTZ R214, R154, R214 ;  /* 0x000000d69ad62221 */ /* 0x000fe40000010000 */
.L_x_26592:
[----:B------:R-:W-:Y:S01]  /*27f0*/  PRMT R215, RZ, 0x7610, R205 ;  /* 0x00007610ffd77816 */ /* 0x000fe200000000cd */
[----:B------:R-:W-:Y:S05]  /*2800*/  @P1 BRA `(.L_x_26593) ;  /* 0x0000003000001947 */ /* 0x000fea0003800000 */
[----:B------:R-:W-:Y:S05]  /*2810*/  @!P2 BRA `(.L_x_26594) ;  /* 0x000000500000a947 */ /* 0x000fea0003800000 */
[----:B-----5:R-:W-:Y:S01]  /*2820*/  FADD.FTZ R215, R155, R215 ;  /* 0x000000d79bd77221 */ /* 0x020fe20000010000 */
[----:B------:R-:W-:Y:S05]  /*2830*/  BRA `(.L_x_26594) ;  /* 0x0000003000007947 */ /* 0x000fea0003800000 */
.L_x_26593:
[----:B-----5:R-:W-:-:S05]  /*2840*/  PRMT R0, RZ, 0x7610, R149 ;  /* 0x00007610ff007816 */ /* 0x020fca0000000095 */
[----:B------:R-:W-:-:S04]  /*2850*/  FADD.FTZ R215, R0, R215 ;  /* 0x000000d700d77221 */ /* 0x000fc80000010000 */
[----:B------:R-:W-:Y:S02]  /*2860*/  @P2 FADD.FTZ R215, R155, R215 ;  /* 0x000000d79bd72221 */ /* 0x000fe40000010000 */
.L_x_26594:
[----:B------:R-:W-:Y:S01]  /*2870*/  PRMT R204, RZ, 0x5410, R206 ;  /* 0x00005410ffcc7816 */ /* 0x000fe200000000ce */
[----:B------:R-:W-:Y:S05]  /*2880*/  @P1 BRA `(.L_x_26595) ;  /* 0x0000003000001947 */ /* 0x000fea0003800000 */
[----:B------:R-:W-:Y:S05]  /*2890*/  @!P2 BRA `(.L_x_26596) ;  /* 0x000000500000a947 */ /* 0x000fea0003800000 */
[----:B-----5:R-:W-:Y:S01]  /*28a0*/  FADD.FTZ R204, R156, R204 ;  /* 0x000000cc9ccc7221 */ /* 0x020fe20000010000 */
[----:B------:R-:W-:Y:S05]  /*28b0*/  BRA `(.L_x_26596) ;  /* 0x0000003000007947 */ /* 0x000fea0003800000 */
.L_x_26595:
[----:B-----5:R-:W-:-:S05]  /*28c0*/  PRMT R0, RZ, 0x5410, R150 ;  /* 0x00005410ff007816 */ /* 0x020fca0000000096 */
[----:B------:R-:W-:-:S04]  /*28d0*/  FADD.FTZ R204, R0, R204 ;  /* 0x000000cc00cc7221 */ /* 0x000fc80000010000 */
[----:B------:R-:W-:Y:S02]  /*28e0*/  @P2 FADD.FTZ R204, R156, R204 ;  /* 0x000000cc9ccc2221 */ /* 0x000fe40000010000 */
.L_x_26596:
[----:B------:R-:W-:Y:S01]  /*28f0*/  PRMT R205, RZ, 0x7610, R206 ;  /* 0x00007610ffcd7816 */ /* 0x000fe200000000ce */
[----:B------:R-:W-:Y:S05]  /*2900*/  @P1 BRA `(.L_x_26597) ;  /* 0x0000003000001947 */ /* 0x000fea0003800000 */
[----:B------:R-:W-:Y:S05]  /*2910*/  @!P2 BRA `(.L_x_26598) ;  /* 0x000000500000a947 */ /* 0x000fea0003800000 */
[----:B-----5:R-:W-:Y:S01]  /*2920*/  FADD.FTZ R205, R157, R205 ;  /* 0x000000cd9dcd7221 */ /* 0x020fe20000010000 */
[----:B------:R-:W-:Y:S05]  /*2930*/  BRA `(.L_x_26598) ;  /* 0x0000003000007947 */ /* 0x000fea0003800000 */
.L_x_26597:
[----:B-----5:R-:W-:-:S05]  /*2940*/  PRMT R0, RZ, 0x7610, R150 ;  /* 0x00007610ff007816 */ /* 0x020fca0000000096 */
[----:B------:R-:W-:-:S04]  /*2950*/  FADD.FTZ R205, R0, R205 ;  /* 0x000000cd00cd7221 */ /* 0x000fc80000010000 */
[----:B------:R-:W-:Y:S02]  /*2960*/  @P2 FADD.FTZ R205, R157, R205 ;  /* 0x000000cd9dcd2221 */ /* 0x000fe40000010000 */
.L_x_26598:
[----:B------:R-:W-:Y:S01]  /*2970*/  PRMT R206, RZ, 0x5410, R207 ;  /* 0x00005410ffce7816 */ /* 0x000fe200000000cf */
[----:B------:R-:W-:Y:S05]  /*2980*/  @P1 BRA `(.L_x_26599) ;  /* 0x0000003000001947 */ /* 0x000fea0003800000 */
[----:B------:R-:W-:Y:S05]  /*2990*/  @!P2 BRA `(.L_x_26600) ;  /* 0x000000500000a947 */ /* 0x000fea0003800000 */
[----:B-----5:R-:W-:Y:S01]  /*29a0*/  FADD.FTZ R206, R158, R206 ;  /* 0x000000ce9ece7221 */ /* 0x020fe20000010000 */
[----:B------:R-:W-:Y:S05]  /*29b0*/  BRA `(.L_x_26600) ;  /* 0x0000003000007947 */ /* 0x000fea0003800000 */
.L_x_26599:
[----:B-----5:R-:W-:-:S05]  /*29c0*/  PRMT R0, RZ, 0x5410, R151 ;  /* 0x00005410ff007816 */ /* 0x020fca0000000097 */
[----:B------:R-:W-:-:S04]  /*29d0*/  FADD.FTZ R206, R0, R206 ;  /* 0x000000ce00ce7221 */ /* 0x000fc80000010000 */
[----:B------:R-:W-:Y:S02]  /*29e0*/  @P2 FADD.FTZ R206, R158, R206 ;  /* 0x000000ce9ece2221 */ /* 0x000fe40000010000 */
.L_x_26600:
[----:B------:R-:W-:Y:S01]  /*29f0*/  PRMT R207, RZ, 0x7610, R207 ;  /* 0x00007610ffcf7816 */ /* 0x000fe200000000cf */
[----:B------:R-:W-:Y:S05]  /*2a00*/  @P1 BRA `(.L_x_26601) ;  /* 0x0000003000001947 */ /* 0x000fea0003800000 */
[----:B------:R-:W-:Y:S05]  /*2a10*/  @!P2 BRA `(.L_x_26602) ;  /* 0x000000500000a947 */ /* 0x000fea0003800000 */
[----:B-----5:R-:W-:Y:S01]  /*2a20*/  FADD.FTZ R207, R159, R207 ;  /* 0x000000cf9fcf7221 */ /* 0x020fe20000010000 */
[----:B------:R-:W-:Y:S05]  /*2a30*/  BRA `(.L_x_26602) ;  /* 0x0000003000007947 */ /* 0x000fea0003800000 */
.L_x_26601:
[----:B-----5:R-:W-:-:S05]  /*2a40*/  PRMT R0, RZ, 0x7610, R151 ;  /* 0x00007610ff007816 */ /* 0x020fca0000000097 */
[----:B------:R-:W-:-:S04]  /*2a50*/  FADD.FTZ R207, R0, R207 ;  /* 0x000000cf00cf7221 */ /* 0x000fc80000010000 */
[----:B------:R-:W-:Y:S02]  /*2a60*/  @P2 FADD.FTZ R207, R159, R207 ;  /* 0x000000cf9fcf2221 */ /* 0x000fe40000010000 */
.L_x_26602:
        /* <DEDUP_REMOVED lines=16> */
.L_x_26603:
[----:B-----5:R-:W-:-:S05]  /*2b70*/  PRMT R0, RZ, 0x5410, R148 ;  /* 0x00005410ff007816 */ /* 0x020fca0000000094 */
[----:B------:R-:W-:-:S04]  /*2b80*/  FADD.FTZ R164, R0, R164 ;  /* 0x000000a400a47221 */ /* 0x000fc80000010000 */
[----:B------:R-:W-:Y:S02]  /*2b90*/  @P2 FADD.FTZ R164, R152, R164 ;  /* 0x000000a498a42221 */ /* 0x000fe40000010000 */
.L_x_26604:
[----:B------:R-:W-:Y:S01]  /*2ba0*/  PRMT R165, RZ, 0x7610, R208 ;  /* 0x00007610ffa57816 */ /* 0x000fe200000000d0 */
[----:B------:R-:W-:Y:S05]  /*2bb0*/  @P1 BRA `(.L_x_26605) ;  /* 0x0000003000001947 */ /* 0x000fea0003800000 */
[----:B------:R-:W-:Y:S05]  /*2bc0*/  @!P2 BRA `(.L_x_26606) ;  /* 0x000000500000a947 */ /* 0x000fea0003800000 */
[----:B-----5:R-:W-:Y:S01]  /*2bd0*/  FADD.FTZ R165, R153, R165 ;  /* 0x000000a599a57221 */ /* 0x020fe20000010000 */
[----:B------:R-:W-:Y:S05]  /*2be0*/  BRA `(.L_x_26606) ;  /* 0x0000003000007947 */ /* 0x000fea0003800000 */
.L_x_26605:
[----:B-----5:R-:W-:-:S05]  /*2bf0*/  PRMT R0, RZ, 0x7610, R148 ;  /* 0x00007610ff007816 */ /* 0x020fca0000000094 */
[----:B------:R-:W-:-:S04]  /*2c00*/  FADD.FTZ R165, R0, R165 ;  /* 0x000000a500a57221 */ /* 0x000fc80000010000 */
[----:B------:R-:W-:Y:S02]  /*2c10*/  @P2 FADD.FTZ R165, R153, R165 ;  /* 0x000000a599a52221 */ /* 0x000fe40000010000 */
.L_x_26606:
[----:B------:R-:W-:Y:S01]  /*2c20*/  PRMT R166, RZ, 0x5410, R209 ;  /* 0x00005410ffa67816 */ /* 0x000fe200000000d1 */
[----:B------:R-:W-:Y:S05]  /*2c30*/  @P1 BRA `(.L_x_26607) ;  /* 0x0000003000001947 */ /* 0x000fea0003800000 */
[----:B------:R-:W-:Y:S05]  /*2c40*/  @!P2 BRA `(.L_x_26608) ;  /* 0x000000500000a947 */ /* 0x000fea0003800000 */
[----:B-----5:R-:W-:Y:S01]  /*2c50*/  FADD.FTZ R166, R154, R166 ;  /* 0x000000a69aa67221 */ /* 0x020fe20000010000 */
[----:B------:R-:W-:Y:S05]  /*2c60*/  BRA `(.L_x_26608) ;  /* 0x0000003000007947 */ /* 0x000fea0003800000 */
.L_x_26607:
[----:B-----5:R-:W-:-:S05]  /*2c70*/  PRMT R0, RZ, 0x5410, R149 ;  /* 0x00005410ff007816 */ /* 0x020fca0000000095 */
[----:B------:R-:W-:-:S04]  /*2c80*/  FADD.FTZ R166, R0, R166 ;  /* 0x000000a600a67221 */ /* 0x000fc80000010000 */
[----:B------:R-:W-:Y:S02]  /*2c90*/  @P2 FADD.FTZ R166, R154, R166 ;  /* 0x000000a69aa62221 */ /* 0x000fe40000010000 */
.L_x_26608:
[----:B------:R-:W-:Y:S01]  /*2ca0*/  PRMT R167, RZ, 0x7610, R209 ;  /* 0x00007610ffa77816 */ /* 0x000fe200000000d1 */
[----:B------:R-:W-:Y:S05]  /*2cb0*/  @P1 BRA `(.L_x_26609) ;  /* 0x0000003000001947 */ /* 0x000fea0003800000 */
[----:B------:R-:W-:Y:S05]  /*2cc0*/  @!P2 BRA `(.L_x_26610) ;  /* 0x000000500000a947 */ /* 0x000fea0003800000 */
[----:B-----5:R-:W-:Y:S01]  /*2cd0*/  FADD.FTZ R167, R155, R167 ;  /* 0x000000a79ba77221 */ /* 0x020fe20000010000 */
[----:B------:R-:W-:Y:S05]  /*2ce0*/  BRA `(.L_x_26610) ;  /* 0x0000003000007947 */ /* 0x000fea0003800000 */
.L_x_26609:
[----:B-----5:R-:W-:-:S05]  /*2cf0*/  PRMT R0, RZ, 0x7610, R149 ;  /* 0x00007610ff007816 */ /* 0x020fca0000000095 */
[----:B------:R-:W-:-:S04]  /*2d00*/  FADD.FTZ R167, R0, R167 ;  /* 0x000000a700a77221 */ /* 0x000fc80000010000 */
[----:B------:R-:W-:Y:S02]  /*2d10*/  @P2 FADD.FTZ R167, R155, R167 ;  /* 0x000000a79ba72221 */ /* 0x000fe40000010000 */
.L_x_26610:
[----:B------:R-:W-:Y:S01]  /*2d20*/  PRMT R208, RZ, 0x5410, R210 ;  /* 0x00005410ffd07816 */ /* 0x000fe200000000d2 */
[----:B------:R-:W-:Y:S05]  /*2d30*/  @P1 BRA `(.L_x_26611) ;  /* 0x0000003000001947 */ /* 0x000fea0003800000 */
[----:B------:R-:W-:Y:S05]  /*2d40*/  @!P2 BRA `(.L_x_26612) ;  /* 0x000000500000a947 */ /* 0x000fea0003800000 */
[----:B-----5:R-:W-:Y:S01]  /*2d50*/  FADD.FTZ R208, R156, R208 ;  /* 0x000000d09cd07221 */ /* 0x020fe20000010000 */
[----:B------:R-:W-:Y:S05]  /*2d60*/  BRA `(.L_x_26612) ;  /* 0x0000003000007947 */ /* 0x000fea0003800000 */
.L_x_26611:
[----:B-----5:R-:W-:-:S05]  /*2d70*/  PRMT R0, RZ, 0x5410, R150 ;  /* 0x00005410ff007816 */ /* 0x020fca0000000096 */
[----:B------:R-:W-:-:S04]  /*2d80*/  FADD.FTZ R208, R0, R208 ;  /* 0x000000d000d07221 */ /* 0x000fc80000010000 */
[----:B------:R-:W-:Y:S02]  /*2d90*/  @P2 FADD.FTZ R208, R156, R208 ;  /* 0x000000d09cd02221 */ /* 0x000fe40000010000 */
.L_x_26612:
[----:B------:R-:W-:Y:S01]  /*2da0*/  PRMT R209, RZ, 0x7610, R210 ;  /* 0x00007610ffd17816 */ /* 0x000fe200000000d2 */
[----:B------:R-:W-:Y:S05]  /*2db0*/  @P1 BRA `(.L_x_26613) ;  /* 0x0000003000001947 */ /* 0x000fea0003800000 */
[----:B------:R-:W-:Y:S05]  /*2dc0*/  @!P2 BRA `(.L_x_26614) ;  /* 0x000000500000a947 */ /* 0x000fea0003800000 */
[----:B-----5:R-:W-:Y:S01]  /*2dd0*/  FADD.FTZ R209, R157, R209 ;  /* 0x000000d19dd17221 */ /* 0x020fe20000010000 */
[----:B------:R-:W-:Y:S05]  /*2de0*/  BRA `(.L_x_26614) ;  /* 0x0000003000007947 */ /* 0x000fea0003800000 */
.L_x_26613:
[----:B-----5:R-:W-:-:S05]  /*2df0*/  PRMT R0, RZ, 0x7610, R150 ;  /* 0x00007610ff007816 */ /* 0x020fca0000000096 */
[----:B------:R-:W-:-:S04]  /*2e00*/  FADD.FTZ R209, R0, R209 ;  /* 0x000000d100d17221 */ /* 0x000fc80000010000 */
[----:B------:R-:W-:Y:S02]  /*2e10*/  @P2 FADD.FTZ R209, R157, R209 ;  /* 0x000000d19dd12221 */ /* 0x000fe40000010000 */
.L_x_26614:
[----:B------:R-:W-:Y:S01]  /*2e20*/  PRMT R210, RZ, 0x5410, R211 ;  /* 0x00005410ffd27816 */ /* 0x000fe200000000d3 */
[----:B------:R-:W-:Y:S05]  /*2e30*/  @P1 BRA `(.L_x_26615) ;  /* 0x0000003000001947 */ /* 0x000fea0003800000 */
[----:B------:R-:W-:Y:S05]  /*2e40*/  @!P2 BRA `(.L_x_26616) ;  /* 0x000000500000a947 */ /* 0x000fea0003800000 */
[----:B-----5:R-:W-:Y:S01]  /*2e50*/  FADD.FTZ R210, R158, R210 ;  /* 0x000000d29ed27221 */ /* 0x020fe20000010000 */
[----:B------:R-:W-:Y:S05]  /*2e60*/  BRA `(.L_x_26616) ;  /* 0x0000003000007947 */ /* 0x000fea0003800000 */
.L_x_26615:
[----:B-----5:R-:W-:-:S05]  /*2e70*/  PRMT R0, RZ, 0x5410, R151 ;  /* 0x00005410ff007816 */ /* 0x020fca0000000097 */
[----:B------:R-:W-:-:S04]  /*2e80*/  FADD.FTZ R210, R0, R210 ;  /* 0x000000d200d27221 */ /* 0x000fc80000010000 */
[----:B------:R-:W-:Y:S02]  /*2e90*/  @P2 FADD.FTZ R210, R158, R210 ;  /* 0x000000d29ed22221 */ /* 0x000fe40000010000 */
.L_x_26616:
[----:B------:R-:W-:Y:S01]  /*2ea0*/  PRMT R211, RZ, 0x7610, R211 ;  /* 0x00007610ffd37816 */ /* 0x000fe200000000d3 */
[----:B------:R-:W-:Y:S05]  /*2eb0*/  @P1 BRA `(.L_x_26617) ;  /* 0x0000003000001947 */ /* 0x000fea0003800000 */
[----:B------:R-:W-:Y:S05]  /*2ec0*/  @!P2 BRA `(.L_x_26618) ;  /* 0x000000500000a947 */ /* 0x000fea0003800000 */
[----:B-----5:R-:W-:Y:S01]  /*2ed0*/  FADD.FTZ R211, R159, R211 ;  /* 0x000000d39fd37221 */ /* 0x020fe20000010000 */
[----:B------:R-:W-:Y:S05]  /*2ee0*/  BRA `(.L_x_26618) ;  /* 0x0000003000007947 */ /* 0x000fea0003800000 */
.L_x_26617:
[----:B-----5:R-:W-:-:S05]  /*2ef0*/  PRMT R0, RZ, 0x7610, R151 ;  /* 0x00007610ff007816 */ /* 0x020fca0000000097 */
[----:B------:R-:W-:-:S04]  /*2f00*/  FADD.FTZ R211, R0, R211 ;  /* 0x000000d300d37221 */ /* 0x000fc80000010000 */
[----:B------:R-:W-:Y:S02]  /*2f10*/  @P2 FADD.FTZ R211, R159, R211 ;  /* 0x000000d39fd32221 */ /* 0x000fe40000010000 */
.L_x_26618:
        /* <DEDUP_REMOVED lines=16> */
.L_x_26619:
[----:B-----5:R-:W-:-:S05]  /*3020*/  PRMT R0, RZ, 0x5410, R148 ;  /* 0x00005410ff007816 */ /* 0x020fca0000000094 */
[----:B------:R-:W-:-:S04]  /*3030*/  FADD.FTZ R200, R0, R200 ;  /* 0x000000c800c87221 */ /* 0x000fc80000010000 */
[----:B------:R-:W-:Y:S02]  /*3040*/  @P2 FADD.FTZ R200, R152, R200 ;  /* 0x000000c898c82221 */ /* 0x000fe40000010000 */
.L_x_26620:
[----:B------:R-:W-:Y:S01]  /*3050*/  PRMT R201, RZ, 0x7610, R196 ;  /* 0x00007610ffc97816 */ /* 0x000fe200000000c4 */
[----:B------:R-:W-:Y:S05]  /*3060*/  @P1 BRA `(.L_x_26621) ;  /* 0x0000003000001947 */ /* 0x000fea0003800000 */
[----:B------:R-:W-:Y:S05]  /*3070*/  @!P2 BRA `(.L_x_26622) ;  /* 0x000000500000a947 */ /* 0x000fea0003800000 */
[----:B-----5:R-:W-:Y:S01]  /*3080*/  FADD.FTZ R201, R153, R201 ;  /* 0x000000c999c97221 */ /* 0x020fe20000010000 */
[----:B------:R-:W-:Y:S05]  /*3090*/  BRA `(.L_x_26622) ;  /* 0x0000003000007947 */ /* 0x000fea0003800000 */
.L_x_26621:
[----:B-----5:R-:W-:-:S05]  /*30a0*/  PRMT R0, RZ, 0x7610, R148 ;  /* 0x00007610ff007816 */ /* 0x020fca0000000094 */
[----:B------:R-:W-:-:S04]  /*30b0*/  FADD.FTZ R201, R0, R201 ;  /* 0x000000c900c97221 */ /* 0x000fc80000010000 */
[----:B------:R-:W-:Y:S02]  /*30c0*/  @P2 FADD.FTZ R201, R153, R201 ;  /* 0x000000c999c92221 */ /* 0x000fe40000010000 */
.L_x_26622:
[----:B------:R-:W-:Y:S01]  /*30d0*/  PRMT R202, RZ, 0x5410, R197 ;  /* 0x00005410ffca7816 */ /* 0x000fe200000000c5 */
[----:B------:R-:W-:Y:S05]  /*30e0*/  @P1 BRA `(.L_x_26623) ;  /* 0x0000003000001947 */ /* 0x000fea0003800000 */
[----:B------:R-:W-:Y:S05]  /*30f0*/  @!P2 BRA `(.L_x_26624) ;  /* 0x000000500000a947 */ /* 0x000fea0003800000 */
[----:B-----5:R-:W-:Y:S01]  /*3100*/  FADD.FTZ R202, R154, R202 ;  /* 0x000000ca9aca7221 */ /* 0x020fe20000010000 */
[----:B------:R-:W-:Y:S05]  /*3110*/  BRA `(.L_x_26624) ;  /* 0x0000003000007947 */ /* 0x000fea0003800000 */
.L_x_26623:
[----:B-----5:R-:W-:-:S05]  /*3120*/  PRMT R0, RZ, 0x5410, R149 ;  /* 0x00005410ff007816 */ /* 0x020fca0000000095 */
[----:B------:R-:W-:-:S04]  /*3130*/  FADD.FTZ R202, R0, R202 ;  /* 0x000000ca00ca7221 */ /* 0x000fc80000010000 */
[----:B------:R-:W-:Y:S02]  /*3140*/  @P2 FADD.FTZ R202, R154, R202 ;  /* 0x000000ca9aca2221 */ /* 0x000fe40000010000 */
.L_x_26624:
[----:B------:R-:W-:Y:S01]  /*3150*/  PRMT R203, RZ, 0x7610, R197 ;  /* 0x00007610ffcb7816 */ /* 0x000fe200000000c5 */
[----:B------:R-:W-:Y:S05]  /*3160*/  @P1 BRA `(.L_x_26625) ;  /* 0x0000003000001947 */ /* 0x000fea0003800000 */
[----:B------:R-:W-:Y:S05]  /*3170*/  @!P2 BRA `(.L_x_26626) ;  /* 0x000000500000a947 */ /* 0x000fea0003800000 */
[----:B-----5:R-:W-:Y:S01]  /*3180*/  FADD.FTZ R203, R155, R203 ;  /* 0x000000cb9bcb7221 */ /* 0x020fe20000010000 */
[----:B------:R-:W-:Y:S05]  /*3190*/  BRA `(.L_x_26626) ;  /* 0x0000003000007947 */ /* 0x000fea0003800000 */
.L_x_26625:
[----:B-----5:R-:W-:-:S05]  /*31a0*/  PRMT R0, RZ, 0x7610, R149 ;  /* 0x00007610ff007816 */ /* 0x020fca0000000095 */
[----:B------:R-:W-:-:S04]  /*31b0*/  FADD.FTZ R203, R0, R203 ;  /* 0x000000cb00cb7221 */ /* 0x000fc80000010000 */
[----:B------:R-:W-:Y:S02]  /*31c0*/  @P2 FADD.FTZ R203, R155, R203 ;  /* 0x000000cb9bcb2221 */ /* 0x000fe40000010000 */
.L_x_26626:
[----:B------:R-:W-:Y:S01]  /*31d0*/  PRMT R196, RZ, 0x5410, R198 ;  /* 0x00005410ffc47816 */ /* 0x000fe200000000c6 */
[----:B------:R-:W-:Y:S05]  /*31e0*/  @P1 BRA `(.L_x_26627) ;  /* 0x0000003000001947 */ /* 0x000fea0003800000 */
[----:B------:R-:W-:Y:S05]  /*31f0*/  @!P2 BRA `(.L_x_26628) ;  /* 0x000000500000a947 */ /* 0x000fea0003800000 */
[----:B-----5:R-:W-:Y:S01]  /*3200*/  FADD.FTZ R196, R156, R196 ;  /* 0x000000c49cc47221 */ /* 0x020fe20000010000 */
[----:B------:R-:W-:Y:S05]  /*3210*/  BRA `(.L_x_26628) ;  /* 0x0000003000007947 */ /* 0x000fea0003800000 */
.L_x_26627:
[----:B-----5:R-:W-:-:S05]  /*3220*/  PRMT R0, RZ, 0x5410, R150 ;  /* 0x00005410ff007816 */ /* 0x020fca0000000096 */
[----:B------:R-:W-:-:S04]  /*3230*/  FADD.FTZ R196, R0, R196 ;  /* 0x000000c400c47221 */ /* 0x000fc80000010000 */
[----:B------:R-:W-:Y:S02]  /*3240*/  @P2 FADD.FTZ R196, R156, R196 ;  /* 0x000000c49cc42221 */ /* 0x000fe40000010000 */
.L_x_26628:
[----:B------:R-:W-:Y:S01]  /*3250*/  PRMT R197, RZ, 0x7610, R198 ;  /* 0x00007610ffc57816 */ /* 0x000fe200000000c6 */
[----:B------:R-:W-:Y:S05]  /*3260*/  @P1 BRA `(.L_x_26629) ;  /* 0x0000003000001947 */ /* 0x000fea0003800000 */
[----:B------:R-:W-:Y:S05]  /*3270*/  @!P2 BRA `(.L_x_26630) ;  /* 0x000000500000a947 */ /* 0x000fea0003800000 */
[----:B-----5:R-:W-:Y:S01]  /*3280*/  FADD.FTZ R197, R157, R197 ;  /* 0x000000c59dc57221 */ /* 0x020fe20000010000 */
[----:B------:R-:W-:Y:S05]  /*3290*/  BRA `(.L_x_26630) ;  /* 0x0000003000007947 */ /* 0x000fea0003800000 */
.L_x_26629:
[----:B-----5:R-:W-:-:S05]  /*32a0*/  PRMT R0, RZ, 0x7610, R150 ;  /* 0x00007610ff007816 */ /* 0x020fca0000000096 */
[----:B------:R-:W-:-:S04]  /*32b0*/  FADD.FTZ R197, R0, R197 ;  /* 0x000000c500c57221 */ /* 0x000fc80000010000 */
[----:B------:R-:W-:Y:S02]  /*32c0*/  @P2 FADD.FTZ R197, R157, R197 ;  /* 0x000000c59dc52221 */ /* 0x000fe40000010000 */
.L_x_26630:
[----:B------:R-:W-:Y:S01]  /*32d0*/  PRMT R198, RZ, 0x5410, R199 ;  /* 0x00005410ffc67816 */ /* 0x000fe200000000c7 */
[----:B------:R-:W-:Y:S05]  /*32e0*/  @P1 BRA `(.L_x_26631) ;  /* 0x0000003000001947 */ /* 0x000fea0003800000 */
[----:B------:R-:W-:Y:S05]  /*32f0*/  @!P2 BRA `(.L_x_26632) ;  /* 0x000000500000a947 */ /* 0x000fea0003800000 */
[----:B-----5:R-:W-:Y:S01]  /*3300*/  FADD.FTZ R198, R158, R198 ;  /* 0x000000c69ec67221 */ /* 0x020fe20000010000 */
[----:B------:R-:W-:Y:S05]  /*3310*/  BRA `(.L_x_26632) ;  /* 0x0000003000007947 */ /* 0x000fea0003800000 */
.L_x_26631:
[----:B-----5:R-:W-:-:S05]  /*3320*/  PRMT R0, RZ, 0x5410, R151 ;  /* 0x00005410ff007816 */ /* 0x020fca0000000097 */
[----:B------:R-:W-:-:S04]  /*3330*/  FADD.FTZ R198, R0, R198 ;  /* 0x000000c600c67221 */ /* 0x000fc80000010000 */
[----:B------:R-:W-:Y:S02]  /*3340*/  @P2 FADD.FTZ R198, R158, R198 ;  /* 0x000000c69ec62221 */ /* 0x000fe40000010000 */
.L_x_26632:
[----:B------:R-:W-:Y:S01]  /*3350*/  PRMT R199, RZ, 0x7610, R199 ;  /* 0x00007610ffc77816 */ /* 0x000fe200000000c7 */
[----:B------:R-:W-:Y:S05]  /*3360*/  @P1 BRA `(.L_x_26633) ;  /* 0x0000003000001947 */ /* 0x000fea0003800000 */
[----:B------:R-:W-:Y:S05]  /*3370*/  @!P2 BRA `(.L_x_26634) ;  /* 0x000000500000a947 */ /* 0x000fea0003800000 */
[----:B-----5:R-:W-:Y:S01]  /*3380*/  FADD.FTZ R199, R159, R199 ;  /* 0x000000c79fc77221 */ /* 0x020fe20000010000 */
[----:B------:R-:W-:Y:S05]  /*3390*/  BRA `(.L_x_26634) ;  /* 0x0000003000007947 */ /* 0x000fea0003800000 */
.L_x_26633:
[----:B-----5:R-:W-:-:S05]  /*33a0*/  PRMT R0, RZ, 0x7610, R151 ;  /* 0x00007610ff007816 */ /* 0x020fca0000000097 */
[----:B------:R-:W-:-:S04]  /*33b0*/  FADD.FTZ R199, R0, R199 ;  /* 0x000000c700c77221 */ /* 0x000fc80000010000 */
[----:B------:R-:W-:Y:S02]  /*33c0*/  @P2 FADD.FTZ R199, R159, R199 ;  /* 0x000000c79fc72221 */ /* 0x000fe40000010000 */
.L_x_26634:
        /* <DEDUP_REMOVED lines=16> */
.L_x_26635:
[----:B-----5:R-:W-:-:S05]  /*34d0*/  PRMT R0, RZ, 0x5410, R148 ;  /* 0x00005410ff007816 */ /* 0x020fca0000000094 */
[----:B------:R-:W-:-:S04]  /*34e0*/  FADD.FTZ R184, R0, R184 ;  /* 0x000000b800b87221 */ /* 0x000fc80000010000 */
[----:B------:R-:W-:Y:S02]  /*34f0*/  @P2 FADD.FTZ R184, R152, R184 ;  /* 0x000000b898b82221 */ /* 0x000fe40000010000 */
.L_x_26636:
[----:B------:R-:W-:Y:S01]  /*3500*/  PRMT R185, RZ, 0x7610, R192 ;  /* 0x00007610ffb97816 */ /* 0x000fe200000000c0 */
[----:B------:R-:W-:Y:S05]  /*3510*/  @P1 BRA `(.L_x_26637) ;  /* 0x0000003000001947 */ /* 0x000fea0003800000 */
[----:B------:R-:W-:Y:S05]  /*3520*/  @!P2 BRA `(.L_x_26638) ;  /* 0x000000500000a947 */ /* 0x000fea0003800000 */
[----:B-----5:R-:W-:Y:S01]  /*3530*/  FADD.FTZ R185, R153, R185 ;  /* 0x000000b999b97221 */ /* 0x020fe20000010000 */
[----:B------:R-:W-:Y:S05]  /*3540*/  BRA `(.L_x_26638) ;  /* 0x0000003000007947 */ /* 0x000fea0003800000 */
.L_x_26637:
[----:B-----5:R-:W-:-:S05]  /*3550*/  PRMT R0, RZ, 0x7610, R148 ;  /* 0x00007610ff007816 */ /* 0x020fca0000000094 */
[----:B------:R-:W-:-:S04]  /*3560*/  FADD.FTZ R185, R0, R185 ;  /* 0x000000b900b97221 */ /* 0x000fc80000010000 */
[----:B------:R-:W-:Y:S02]  /*3570*/  @P2 FADD.FTZ R185, R153, R185 ;  /* 0x000000b999b92221 */ /* 0x000fe40000010000 */
.L_x_26638:
[----:B------:R-:W-:Y:S01]  /*3580*/  PRMT R186, RZ, 0x5410, R193 ;  /* 0x00005410ffba7816 */ /* 0x000fe200000000c1 */
[----:B------:R-:W-:Y:S05]  /*3590*/  @P1 BRA `(.L_x_26639) ;  /* 0x0000003000001947 */ /* 0x000fea0003800000 */
[----:B------:R-:W-:Y:S05]  /*35a0*/  @!P2 BRA `(.L_x_26640) ;  /* 0x000000500000a947 */ /* 0x000fea0003800000 */
[----:B-----5:R-:W-:Y:S01]  /*35b0*/  FADD.FTZ R186, R154, R186 ;  /* 0x000000ba9aba7221 */ /* 0x020fe20000010000 */
[----:B------:R-:W-:Y:S05]  /*35c0*/  BRA `(.L_x_26640) ;  /* 0x0000003000007947 */ /* 0x000fea0003800000 */
.L_x_26639:
[----:B-----5:R-:W-:-:S05]  /*35d0*/  PRMT R0, RZ, 0x5410, R149 ;  /* 0x00005410ff007816 */ /* 0x020fca0000000095 */
[----:B------:R-:W-:-:S04]  /*35e0*/  FADD.FTZ R186, R0, R186 ;  /* 0x000000ba00ba7221 */ /* 0x000fc80000010000 */
[----:B------:R-:W-:Y:S02]  /*35f0*/  @P2 FADD.FTZ R186, R154, R186 ;  /* 0x000000ba9aba2221 */ /* 0x000fe40000010000 */
.L_x_26640:
[----:B------:R-:W-:Y:S01]  /*3600*/  PRMT R187, RZ, 0x7610, R193 ;  /* 0x00007610ffbb7816 */ /* 0x000fe200000000c1 */
[----:B------:R-:W-:Y:S05]  /*3610*/  @P1 BRA `(.L_x_26641) ;  /* 0x0000003000001947 */ /* 0x000fea0003800000 */
[----:B------:R-:W-:Y:S05]  /*3620*/  @!P2 BRA `(.L_x_26642) ;  /* 0x000000500000a947 */ /* 0x000fea0003800000 */
[----:B-----5:R-:W-:Y:S01]  /*3630*/  FADD.FTZ R187, R155, R187 ;  /* 0x000000bb9bbb7221 */ /* 0x020fe20000010000 */
[----:B------:R-:W-:Y:S05]  /*3640*/  BRA `(.L_x_26642) ;  /* 0x0000003000007947 */ /* 0x000fea0003800000 */
.L_x_26641:
[----:B-----5:R-:W-:-:S05]  /*3650*/  PRMT R0, RZ, 0x7610, R149 ;  /* 0x00007610ff007816 */ /* 0x020fca0000000095 */
[----:B------:R-:W-:-:S04]  /*3660*/  FADD.FTZ R187, R0, R187 ;  /* 0x000000bb00bb7221 */ /* 0x000fc80000010000 */
[----:B------:R-:W-:Y:S02]  /*3670*/  @P2 FADD.FTZ R187, R155, R187 ;  /* 0x000000bb9bbb2221 */ /* 0x000fe40000010000 */
.L_x_26642:
[----:B------:R-:W-:Y:S01]  /*3680*/  PRMT R192, RZ, 0x5410, R194 ;  /* 0x00005410ffc07816 */ /* 0x000fe200000000c2 */
[----:B------:R-:W-:Y:S05]  /*3690*/  @P1 BRA `(.L_x_26643) ;  /* 0x0000003000001947 */ /* 0x000fea0003800000 */
[----:B------:R-:W-:Y:S05]  /*36a0*/  @!P2 BRA `(.L_x_26644) ;  /* 0x000000500000a947 */ /* 0x000fea0003800000 */
[----:B-----5:R-:W-:Y:S01]  /*36b0*/  FADD.FTZ R192, R156, R192 ;  /* 0x000000c09cc07221 */ /* 0x020fe20000010000 */
[----:B------:R-:W-:Y:S05]  /*36c0*/  BRA `(.L_x_26644) ;  /* 0x0000003000007947 */ /* 0x000fea0003800000 */
.L_x_26643:
[----:B-----5:R-:W-:-:S05]  /*36d0*/  PRMT R0, RZ, 0x5410, R150 ;  /* 0x00005410ff007816 */ /* 0x020fca0000000096 */
[----:B------:R-:W-:-:S04]  /*36e0*/  FADD.FTZ R192, R0, R192 ;  /* 0x000000c000c07221 */ /* 0x000fc80000010000 */
[----:B------:R-:W-:Y:S02]  /*36f0*/  @P2 FADD.FTZ R192, R156, R192 ;  /* 0x000000c09cc02221 */ /* 0x000fe40000010000 */
.L_x_26644:
[----:B------:R-:W-:Y:S01]  /*3700*/  PRMT R193, RZ, 0x7610, R194 ;  /* 0x00007610ffc17816 */ /* 0x000fe200000000c2 */
[----:B------:R-:W-:Y:S05]  /*3710*/  @P1 BRA `(.L_x_26645) ;  /* 0x0000003000001947 */ /* 0x000fea0003800000 */
[----:B------:R-:W-:Y:S05]  /*3720*/  @!P2 BRA `(.L_x_26646) ;  /* 0x000000500000a947 */ /* 0x000fea0003800000 */
[----:B-----5:R-:W-:Y:S01]  /*3730*/  FADD.FTZ R193, R157, R193 ;  /* 0x000000c19dc17221 */ /* 0x020fe20000010000 */
[----:B------:R-:W-:Y:S05]  /*3740*/  BRA `(.L_x_26646) ;  /* 0x0000003000007947 */ /* 0x000fea0003800000 */
.L_x_26645:
[----:B-----5:R-:W-:-:S05]  /*3750*/  PRMT R0, RZ, 0x7610, R150 ;  /* 0x00007610ff007816 */ /* 0x020fca0000000096 */
[----:B------:R-:W-:-:S04]  /*3760*/  FADD.FTZ R193, R0, R193 ;  /* 0x000000c100c17221 */ /* 0x000fc80000010000 */
[----:B------:R-:W-:Y:S02]  /*3770*/  @P2 FADD.FTZ R193, R157, R193 ;  /* 0x000000c19dc12221 */ /* 0x000fe40000010000 */
.L_x_26646:
[----:B------:R-:W-:Y:S01]  /*3780*/  PRMT R194, RZ, 0x5410, R195 ;  /* 0x00005410ffc27816 */ /* 0x000fe200000000c3 */
[----:B------:R-:W-:Y:S05]  /*3790*/  @P1 BRA `(.L_x_26647) ;  /* 0x0000003000001947 */ /* 0x000fea0003800000 */
[----:B------:R-:W-:Y:S05]  /*37a0*/  @!P2 BRA `(.L_x_26648) ;  /* 0x000000500000a947 */ /* 0x000fea0003800000 */
[----:B-----5:R-:W-:Y:S01]  /*37b0*/  FADD.FTZ R194, R158, R194 ;  /* 0x000000c29ec27221 */ /* 0x020fe20000010000 */
[----:B------:R-:W-:Y:S05]  /*37c0*/  BRA `(.L_x_26648) ;  /* 0x0000003000007947 */ /* 0x000fea0003800000 */
.L_x_26647:
[----:B-----5:R-:W-:-:S05]  /*37d0*/  PRMT R0, RZ, 0x5410, R151 ;  /* 0x00005410ff007816 */ /* 0x020fca0000000097 */
[----:B------:R-:W-:-:S04]  /*37e0*/  FADD.FTZ R194, R0, R194 ;  /* 0x000000c200c27221 */ /* 0x000fc80000010000 */
[----:B------:R-:W-:Y:S02]  /*37f0*/  @P2 FADD.FTZ R194, R158, R194 ;  /* 0x000000c29ec22221 */ /* 0x000fe40000010000 */
.L_x_26648:
[----:B------:R-:W-:Y:S01]  /*3800*/  PRMT R195, RZ, 0x7610, R195 ;  /* 0x00007610ffc37816 */ /* 0x000fe200000000c3 */
[----:B------:R-:W-:Y:S05]  /*3810*/  @P1 BRA `(.L_x_26649) ;  /* 0x0000003000001947 */ /* 0x000fea0003800000 */
[----:B------:R-:W-:Y:S05]  /*3820*/  @!P2 BRA `(.L_x_26650) ;  /* 0x000000500000a947 */ /* 0x000fea0003800000 */
[----:B-----5:R-:W-:Y:S01]  /*3830*/  FADD.FTZ R195, R159, R195 ;  /* 0x000000c39fc37221 */ /* 0x020fe20000010000 */
[----:B------:R-:W-:Y:S05]  /*3840*/  BRA `(.L_x_26650) ;  /* 0x0000003000007947 */ /* 0x000fea0003800000 */
.L_x_26649:
[----:B-----5:R-:W-:-:S05]  /*3850*/  PRMT R0, RZ, 0x7610, R151 ;  /* 0x00007610ff007816 */ /* 0x020fca0000000097 */
[----:B------:R-:W-:-:S04]  /*3860*/  FADD.FTZ R195, R0, R195 ;  /* 0x000000c300c37221 */ /* 0x000fc80000010000 */
[----:B------:R-:W-:Y:S02]  /*3870*/  @P2 FADD.FTZ R195, R159, R195 ;  /* 0x000000c39fc32221 */ /* 0x000fe40000010000 */
.L_x_26650:
        /* <DEDUP_REMOVED lines=16> */
.L_x_26651:
[----:B-----5:R-:W-:-:S05]  /*3980*/  PRMT R0, RZ, 0x5410, R148 ;  /* 0x00005410ff007816 */ /* 0x020fca0000000094 */
[----:B------:R-:W-:-:S04]  /*3990*/  FADD.FTZ R188, R0, R188 ;  /* 0x000000bc00bc7221 */ /* 0x000fc80000010000 */
[----:B------:R-:W-:Y:S02]  /*39a0*/  @P2 FADD.FTZ R188, R152, R188 ;  /* 0x000000bc98bc2221 */ /* 0x000fe40000010000 */
.L_x_26652:
[----:B------:R-:W-:Y:S01]  /*39b0*/  PRMT R189, RZ, 0x7610, R172 ;  /* 0x00007610ffbd7816 */ /* 0x000fe200000000ac */
[----:B------:R-:W-:Y:S05]  /*39c0*/  @P1 BRA `(.L_x_26653) ;  /* 0x0000003000001947 */ /* 0x000fea0003800000 */
[----:B------:R-:W-:Y:S05]  /*39d0*/  @!P2 BRA `(.L_x_26654) ;  /* 0x000000500000a947 */ /* 0x000fea0003800000 */
[----:B-----5:R-:W-:Y:S01]  /*39e0*/  FADD.FTZ R189, R153, R189 ;  /* 0x000000bd99bd7221 */ /* 0x020fe20000010000 */
[----:B------:R-:W-:Y:S05]  /*39f0*/  BRA `(.L_x_26654) ;  /* 0x0000003000007947 */ /* 0x000fea0003800000 */
.L_x_26653:
[----:B-----5:R-:W-:-:S05]  /*3a00*/  PRMT R0, RZ, 0x7610, R148 ;  /* 0x00007610ff007816 */ /* 0x020fca0000000094 */
[----:B------:R-:W-:-:S04]  /*3a10*/  FADD.FTZ R189, R0, R189 ;  /* 0x000000bd00bd7221 */ /* 0x000fc80000010000 */
[----:B------:R-:W-:Y:S02]  /*3a20*/  @P2 FADD.FTZ R189, R153, R189 ;  /* 0x000000bd99bd2221 */ /* 0x000fe40000010000 */
.L_x_26654:
[----:B------:R-:W-:Y:S01]  /*3a30*/  PRMT R190, RZ, 0x5410, R173 ;  /* 0x00005410ffbe7816 */ /* 0x000fe200000000ad */
[----:B------:R-:W-:Y:S05]  /*3a40*/  @P1 BRA `(.L_x_26655) ;  /* 0x0000003000001947 */ /* 0x000fea0003800000 */
[----:B------:R-:W-:Y:S05]  /*3a50*/  @!P2 BRA `(.L_x_26656) ;  /* 0x000000500000a947 */ /* 0x000fea0003800000 */
[----:B-----5:R-:W-:Y:S01]  /*3a60*/  FADD.FTZ R190, R154, R190 ;  /* 0x000000be9abe7221 */ /* 0x020fe20000010000 */
[----:B------:R-:W-:Y:S05]  /*3a70*/  BRA `(.L_x_26656) ;  /* 0x0000003000007947 */ /* 0x000fea0003800000 */
.L_x_26655:
[----:B-----5:R-:W-:-:S05]  /*3a80*/  PRMT R0, RZ, 0x5410, R149 ;  /* 0x00005410ff007816 */ /* 0x020fca0000000095 */
[----:B------:R-:W-:-:S04]  /*3a90*/  FADD.FTZ R190, R0, R190 ;  /* 0x000000be00be7221 */ /* 0x000fc80000010000 */
[----:B------:R-:W-:Y:S02]  /*3aa0*/  @P2 FADD.FTZ R190, R154, R190 ;  /* 0x000000be9abe2221 */ /* 0x000fe40000010000 */
.L_x_26656:
[----:B------:R-:W-:Y:S01]  /*3ab0*/  PRMT R191, RZ, 0x7610, R173 ;  /* 0x00007610ffbf7816 */ /* 0x000fe200000000ad */
[----:B------:R-:W-:Y:S05]  /*3ac0*/  @P1 BRA `(.L_x_26657) ;  /* 0x0000003000001947 */ /* 0x000fea0003800000 */
[----:B------:R-:W-:Y:S05]  /*3ad0*/  @!P2 BRA `(.L_x_26658) ;  /* 0x000000500000a947 */ /* 0x000fea0003800000 */
[----:B-----5:R-:W-:Y:S01]  /*3ae0*/  FADD.FTZ R191, R155, R191 ;  /* 0x000000bf9bbf7221 */ /* 0x020fe20000010000 */
[----:B------:R-:W-:Y:S05]  /*3af0*/  BRA `(.L_x_26658) ;  /* 0x0000003000007947 */ /* 0x000fea0003800000 */
.L_x_26657:
[----:B-----5:R-:W-:-:S05]  /*3b00*/  PRMT R0, RZ, 0x7610, R149 ;  /* 0x00007610ff007816 */ /* 0x020fca0000000095 */
[----:B------:R-:W-:-:S04]  /*3b10*/  FADD.FTZ R191, R0, R191 ;  /* 0x000000bf00bf7221 */ /* 0x000fc80000010000 */
[----:B------:R-:W-:Y:S02]  /*3b20*/  @P2 FADD.FTZ R191, R155, R191 ;  /* 0x000000bf9bbf2221 */ /* 0x000fe40000010000 */
.L_x_26658:
[----:B------:R-:W-:Y:S01]  /*3b30*/  PRMT R172, RZ, 0x5410, R174 ;  /* 0x00005410ffac7816 */ /* 0x000fe200000000ae */
[----:B------:R-:W-:Y:S05]  /*3b40*/  @P1 BRA `(.L_x_26659) ;  /* 0x0000003000001947 */ /* 0x000fea0003800000 */
[----:B------:R-:W-:Y:S05]  /*3b50*/  @!P2 BRA `(.L_x_26660) ;  /* 0x000000500000a947 */ /* 0x000fea0003800000 */
[----:B-----5:R-:W-:Y:S01]  /*3b60*/  FADD.FTZ R172, R156, R172 ;  /* 0x000000ac9cac7221 */ /* 0x020fe20000010000 */
[----:B------:R-:W-:Y:S05]  /*3b70*/  BRA `(.L_x_26660) ;  /* 0x0000003000007947 */ /* 0x000fea0003800000 */
.L_x_26659:
[----:B-----5:R-:W-:-:S05]  /*3b80*/  PRMT R0, RZ, 0x5410, R150 ;  /* 0x00005410ff007816 */ /* 0x020fca0000000096 */
[----:B------:R-:W-:-:S04]  /*3b90*/  FADD.FTZ R172, R0, R172 ;  /* 0x000000ac00ac7221 */ /* 0x000fc80000010000 */
[----:B------:R-:W-:Y:S02]  /*3ba0*/  @P2 FADD.FTZ R172, R156, R172 ;  /* 0x000000ac9cac2221 */ /* 0x000fe40000010000 */
.L_x_26660:
[----:B------:R-:W-:Y:S01]  /*3bb0*/  PRMT R173, RZ, 0x7610, R174 ;  /* 0x00007610ffad7816 */ /* 0x000fe200000000ae */
[----:B------:R-:W-:Y:S05]  /*3bc0*/  @P1 BRA `(.L_x_26661) ;  /* 0x0000003000001947 */ /* 0x000fea0003800000 */
[----:B------:R-:W-:Y:S05]  /*3bd0*/  @!P2 BRA `(.L_x_26662) ;  /* 0x000000500000a947 */ /* 0x000fea0003800000 */
[----:B-----5:R-:W-:Y:S01]  /*3be0*/  FADD.FTZ R173, R157, R173 ;  /* 0x000000ad9dad7221 */ /* 0x020fe20000010000 */
[----:B------:R-:W-:Y:S05]  /*3bf0*/  BRA `(.L_x_26662) ;  /* 0x0000003000007947 */ /* 0x000fea0003800000 */
.L_x_26661:
[----:B-----5:R-:W-:-:S05]  /*3c00*/  PRMT R0, RZ, 0x7610, R150 ;  /* 0x00007610ff007816 */ /* 0x020fca0000000096 */
[----:B------:R-:W-:-:S04]  /*3c10*/  FADD.FTZ R173, R0, R173 ;  /* 0x000000ad00ad7221 */ /* 0x000fc80000010000 */
[----:B------:R-:W-:Y:S02]  /*3c20*/  @P2 FADD.FTZ R173, R157, R173 ;  /* 0x000000ad9dad2221 */ /* 0x000fe40000010000 */
.L_x_26662:
[----:B------:R-:W-:Y:S01]  /*3c30*/  PRMT R174, RZ, 0x5410, R175 ;  /* 0x00005410ffae7816 */ /* 0x000fe200000000af */
[----:B------:R-:W-:Y:S05]  /*3c40*/  @P1 BRA `(.L_x_26663) ;  /* 0x0000003000001947 */ /* 0x000fea0003800000 */
[----:B------:R-:W-:Y:S05]  /*3c50*/  @!P2 BRA `(.L_x_26664) ;  /* 0x000000500000a947 */ /* 0x000fea0003800000 */
[----:B-----5:R-:W-:Y:S01]  /*3c60*/  FADD.FTZ R174, R158, R174 ;  /* 0x000000ae9eae7221 */ /* 0x020fe20000010000 */
[----:B------:R-:W-:Y:S05]  /*3c70*/  BRA `(.L_x_26664) ;  /* 0x0000003000007947 */ /* 0x000fea0003800000 */
.L_x_26663:
[----:B-----5:R-:W-:-:S05]  /*3c80*/  PRMT R0, RZ, 0x5410, R151 ;  /* 0x00005410ff007816 */ /* 0x020fca0000000097 */
[----:B------:R-:W-:-:S04]  /*3c90*/  FADD.FTZ R174, R0, R174 ;  /* 0x000000ae00ae7221 */ /* 0x000fc80000010000 */
[----:B------:R-:W-:Y:S02]  /*3ca0*/  @P2 FADD.FTZ R174, R158, R174 ;  /* 0x000000ae9eae2221 */ /* 0x000fe40000010000 */
.L_x_26664:
[----:B------:R-:W-:Y:S01]  /*3cb0*/  PRMT R175, RZ, 0x7610, R175 ;  /* 0x00007610ffaf7816 */ /* 0x000fe200000000af */
[----:B------:R-:W-:Y:S05]  /*3cc0*/  @P1 BRA `(.L_x_26665) ;  /* 0x0000003000001947 */ /* 0x000fea0003800000 */
[----:B------:R-:W-:Y:S05]  /*3cd0*/  @!P2 BRA `(.L_x_26666) ;  /* 0x000000500000a947 */ /* 0x000fea0003800000 */
[----:B-----5:R-:W-:Y:S01]  /*3ce0*/  FADD.FTZ R175, R159, R175 ;  /* 0x000000af9faf7221 */ /* 0x020fe20000010000 */
[----:B------:R-:W-:Y:S05]  /*3cf0*/  BRA `(.L_x_26666) ;  /* 0x0000003000007947 */ /* 0x000fea0003800000 */
.L_x_26665:
[----:B-----5:R-:W-:-:S05]  /*3d00*/  PRMT R0, RZ, 0x7610, R151 ;  /* 0x00007610ff007816 */ /* 0x020fca0000000097 */
[----:B------:R-:W-:-:S04]  /*3d10*/  FADD.FTZ R175, R0, R175 ;  /* 0x000000af00af7221 */ /* 0x000fc80000010000 */
[----:B------:R-:W-:Y:S02]  /*3d20*/  @P2 FADD.FTZ R175, R159, R175 ;  /* 0x000000af9faf2221 */ /* 0x000fe40000010000 */
.L_x_26666:
[----:B------:R-:W-:Y:S01]  /*3d30*/  IADD3 R0, R243, 0x100, RZ ;  /* 0x00000100f3007810 */ /* 0x000fe20007ffe0ff */
[----:B------:R-:W-:-:S04]  /*3d40*/  IMAD.WIDE.U32 R168, R2, R241, c[0x0][0x188] ;  /* 0x0000620002a87625 */ /* 0x000fc800078e00f1 */
[C---:B------:R-:W-:Y:S01]  /*3d50*/  @P2 IMAD.WIDE.U32 R160, R0.reuse, R241, c[0x0][0x180] ;  /* 0x0000600000a02625 */ /* 0x040fe200078e00f1 */
[----:B------:R0:W-:Y:S04]  /*3d60*/  STG.E.128 [R168.64], R188 ;  /* 0x000000bca8007986 */ /* 0x0001e8000c101d04 */
[----:B------:R0:W-:Y:S04]  /*3d70*/  STG.E.128 [R168.64+0x10], R172 ;  /* 0x000010aca8007986 */ /* 0x0001e8000c101d04 */
[----:B-----5:R1:W5:Y:S04]  /*3d80*/  @P2 LDG.E.128 R152, [R160.64] ;  /* 0x00000004a0982981 */ /* 0x020368000c1e1d00 */
[----:B------:R1:W5:Y:S02]  /*3d90*/  @P2 LDG.E.128 R156, [R160.64+0x10] ;  /* 0x00001004a09c2981 */ /* 0x000364000c1e1d00 */
[----:B-1----:R-:W-:-:S05]  /*3da0*/  @P0 IMAD.WIDE.U32 R160, R0, R170, c[0x0][0x178] ;  /* 0x00005e0000a00625 */ /* 0x002fca00078e00aa */
[----:B------:R1:W5:Y:S02]  /*3db0*/  @P0 LDG.E.128 R148, [R160.64] ;  /* 0x00000004a0940981 */ /* 0x000364000c1e1d00 */
[----:B-1----:R-:W-:-:S06]  /*3dc0*/  IMAD.WIDE.U32 R160, R0, R170, c[0x0][0x170] ;  /* 0x00005c0000a07625 */ /* 0x002fcc00078e00aa */
[----:B------:R-:W2:Y:S02]  /*3dd0*/  LDG.E.128 R160, [R160.64] ;  /* 0x00000004a0a07981 */ /* 0x000ea4000c1e1d00 */
[----:B--2---:R-:W-:Y:S01]  /*3de0*/  PRMT R176, RZ, 0x5410, R160 ;  /* 0x00005410ffb07816 */ /* 0x004fe200000000a0 */
[----:B------:R-:W-:Y:S05]  /*3df0*/  @P1 BRA `(.L_x_26667) ;  /* 0x0000003000001947 */ /* 0x000fea0003800000 */
[----:B0-----:R-:W-:Y:S05]  /*3e00*/  @!P2 BRA `(.L_x_26668) ;  /* 0x000000500000a947 */ /* 0x001fea0003800000 */
[----:B-----5:R-:W-:Y:S01]  /*3e10*/  FADD.FTZ R176, R152, R176 ;  /* 0x000000b098b07221 */ /* 0x020fe20000010000 */
[----:B------:R-:W-:Y:S05]  /*3e20*/  BRA `(.L_x_26668) ;  /* 0x0000003000007947 */ /* 0x000fea0003800000 */
.L_x_26667:
[----:B0----5:R-:W-:-:S05]  /*3e30*/  PRMT R168, RZ, 0x5410, R148 ;  /* 0x00005410ffa87816 */ /* 0x021fca0000000094 */
[----:B------:R-:W-:-:S04]  /*3e40*/  FADD.FTZ R176, R168, R176 ;  /* 0x000000b0a8b07221 */ /* 0x000fc80000010000 */
[----:B------:R-:W-:Y:S02]  /*3e50*/  @P2 FADD.FTZ R176, R152, R176 ;  /* 0x000000b098b02221 */ /* 0x000fe40000010000 */
.L_x_26668:
[----:B------:R-:W-:Y:S01]  /*3e60*/  PRMT R177, RZ, 0x7610, R160 ;  /* 0x00007610ffb17816 */ /* 0x000fe200000000a0 */
[----:B------:R-:W-:Y:S05]  /*3e70*/  @P1 BRA `(.L_x_26669) ;  /* 0x0000003000001947 */ /* 0x000fea0003800000 */
[----:B------:R-:W-:Y:S05]  /*3e80*/  @!P2 BRA `(.L_x_26670) ;  /* 0x000000500000a947 */ /* 0x000fea0003800000 */
[----:B-----5:R-:W-:Y:S01]  /*3e90*/  FADD.FTZ R177, R153, R177 ;  /* 0x000000b199b17221 */ /* 0x020fe20000010000 */
[----:B------:R-:W-:Y:S05]  /*3ea0*/  BRA `(.L_x_26670) ;  /* 0x0000003000007947 */ /* 0x000fea0003800000 */
.L_x_26669:
[----:B-----5:R-:W-:-:S05]  /*3eb0*/  PRMT R160, RZ, 0x7610, R148 ;  /* 0x00007610ffa07816 */ /* 0x020fca0000000094 */
[----:B------:R-:W-:-:S04]  /*3ec0*/  FADD.FTZ R177, R160, R177 ;  /* 0x000000b1a0b17221 */ /* 0x000fc80000010000 */
[----:B------:R-:W-:Y:S02]  /*3ed0*/  @P2 FADD.FTZ R177, R153, R177 ;  /* 0x000000b199b12221 */ /* 0x000fe40000010000 */
.L_x_26670:
[----:B------:R-:W-:Y:S01]  /*3ee0*/  PRMT R178, RZ, 0x5410, R161 ;  /* 0x00005410ffb27816 */ /* 0x000fe200000000a1 */
[----:B------:R-:W-:Y:S05]  /*3ef0*/  @P1 BRA `(.L_x_26671) ;  /* 0x0000003000001947 */ /* 0x000fea0003800000 */
[----:B------:R-:W-:Y:S05]  /*3f00*/  @!P2 BRA `(.L_x_26672) ;  /* 0x000000500000a947 */ /* 0x000fea0003800000 */
[----:B-----5:R-:W-:Y:S01]  /*3f10*/  FADD.FTZ R178, R154, R178 ;  /* 0x000000b29ab27221 */ /* 0x020fe20000010000 */
[----:B------:R-:W-:Y:S05]  /*3f20*/  BRA `(.L_x_26672) ;  /* 0x0000003000007947 */ /* 0x000fea0003800000 */
.L_x_26671:
[----:B-----5:R-:W-:-:S05]  /*3f30*/  PRMT R160, RZ, 0x5410, R149 ;  /* 0x00005410ffa07816 */ /* 0x020fca0000000095 */
[----:B------:R-:W-:-:S04]  /*3f40*/  FADD.FTZ R178, R160, R178 ;  /* 0x000000b2a0b27221 */ /* 0x000fc80000010000 */
[----:B------:R-:W-:Y:S02]  /*3f50*/  @P2 FADD.FTZ R178, R154, R178 ;  /* 0x000000b29ab22221 */ /* 0x000fe40000010000 */
.L_x_26672:
[----:B------:R-:W-:Y:S01]  /*3f60*/  PRMT R179, RZ, 0x7610, R161 ;  /* 0x00007610ffb37816 */ /* 0x000fe200000000a1 */
[----:B------:R-:W-:Y:S05]  /*3f70*/  @P1 BRA `(.L_x_26673) ;  /* 0x0000003000001947 */ /* 0x000fea0003800000 */
[----:B------:R-:W-:Y:S05]  /*3f80*/  @!P2 BRA `(.L_x_26674) ;  /* 0x000000500000a947 */ /* 0x000fea0003800000 */
[----:B-----5:R-:W-:Y:S01]  /*3f90*/  FADD.FTZ R179, R155, R179 ;  /* 0x000000b39bb37221 */ /* 0x020fe20000010000 */
[----:B------:R-:W-:Y:S05]  /*3fa0*/  BRA `(.L_x_26674) ;  /* 0x0000003000007947 */ /* 0x000fea0003800000 */
.L_x_26673:
[----:B-----5:R-:W-:-:S05]  /*3fb0*/  PRMT R160, RZ, 0x7610, R149 ;  /* 0x00007610ffa07816 */ /* 0x020fca0000000095 */
[----:B------:R-:W-:-:S04]  /*3fc0*/  FADD.FTZ R179, R160, R179 ;  /* 0x000000b3a0b37221 */ /* 0x000fc80000010000 */
[----:B------:R-:W-:Y:S02]  /*3fd0*/  @P2 FADD.FTZ R179, R155, R179 ;  /* 0x000000b39bb32221 */ /* 0x000fe40000010000 */
.L_x_26674:
[----:B------:R-:W-:Y:S01]  /*3fe0*/  PRMT R160, RZ, 0x5410, R162 ;  /* 0x00005410ffa07816 */ /* 0x000fe200000000a2 */
[----:B------:R-:W-:Y:S05]  /*3ff0*/  @P1 BRA `(.L_x_26675) ;  /* 0x0000003000001947 */ /* 0x000fea0003800000 */
[----:B------:R-:W-:Y:S05]  /*4000*/  @!P2 BRA `(.L_x_26676) ;  /* 0x000000500000a947 */ /* 0x000fea0003800000 */
[----:B-----5:R-:W-:Y:S01]  /*4010*/  FADD.FTZ R160, R156, R160 ;  /* 0x000000a09ca07221 */ /* 0x020fe20000010000 */
[----:B------:R-:W-:Y:S05]  /*4020*/  BRA `(.L_x_26676) ;  /* 0x0000003000007947 */ /* 0x000fea0003800000 */
.L_x_26675:
[----:B-----5:R-:W-:-:S05]  /*4030*/  PRMT R161, RZ, 0x5410, R150 ;  /* 0x00005410ffa17816 */ /* 0x020fca0000000096 */
[----:B------:R-:W-:-:S04]  /*4040*/  FADD.FTZ R160, R161, R160 ;  /* 0x000000a0a1a07221 */ /* 0x000fc80000010000 */
[----:B------:R-:W-:Y:S02]  /*4050*/  @P2 FADD.FTZ R160, R156, R160 ;  /* 0x000000a09ca02221 */ /* 0x000fe40000010000 */
.L_x_26676:
[----:B------:R-:W-:Y:S01]  /*4060*/  PRMT R161, RZ, 0x7610, R162 ;  /* 0x00007610ffa17816 */ /* 0x000fe200000000a2 */
[----:B------:R-:W-:Y:S05]  /*4070*/  @P1 BRA `(.L_x_26677) ;  /* 0x0000003000001947 */ /* 0x000fea0003800000 */
[----:B------:R-:W-:Y:S05]  /*4080*/  @!P2 BRA `(.L_x_26678) ;  /* 0x000000500000a947 */ /* 0x000fea0003800000 */
[----:B-----5:R-:W-:Y:S01]  /*4090*/  FADD.FTZ R161, R157, R161 ;  /* 0x000000a19da17221 */ /* 0x020fe20000010000 */
[----:B------:R-:W-:Y:S05]  /*40a0*/  BRA `(.L_x_26678) ;  /* 0x0000003000007947 */ /* 0x000fea0003800000 */
.L_x_26677:
[----:B-----5:R-:W-:-:S05]  /*40b0*/  PRMT R162, RZ, 0x7610, R150 ;  /* 0x00007610ffa27816 */ /* 0x020fca0000000096 */
[----:B------:R-:W-:-:S04]  /*40c0*/  FADD.FTZ R161, R162, R161 ;  /* 0x000000a1a2a17221 */ /* 0x000fc80000010000 */
[----:B------:R-:W-:Y:S02]  /*40d0*/  @P2 FADD.FTZ R161, R157, R161 ;  /* 0x000000a19da12221 */ /* 0x000fe40000010000 */
.L_x_26678:
[----:B------:R-:W-:Y:S01]  /*40e0*/  PRMT R162, RZ, 0x5410, R163 ;  /* 0x00005410ffa27816 */ /* 0x000fe200000000a3 */
[----:B------:R-:W-:Y:S05]  /*40f0*/  @P1 BRA `(.L_x_26679) ;  /* 0x0000003000001947 */ /* 0x000fea0003800000 */
[----:B------:R-:W-:Y:S05]  /*4100*/  @!P2 BRA `(.L_x_26680) ;  /* 0x000000500000a947 */ /* 0x000fea0003800000 */
[----:B-----5:R-:W-:Y:S01]  /*4110*/  FADD.FTZ R162, R158, R162 ;  /* 0x000000a29ea27221 */ /* 0x020fe20000010000 */
[----:B------:R-:W-:Y:S05]  /*4120*/  BRA `(.L_x_26680) ;  /* 0x0000003000007947 */ /* 0x000fea0003800000 */
.L_x_26679:
[----:B-----5:R-:W-:-:S05]  /*4130*/  PRMT R168, RZ, 0x5410, R151 ;  /* 0x00005410ffa87816 */ /* 0x020fca0000000097 */
[----:B------:R-:W-:-:S04]  /*4140*/  FADD.FTZ R162, R168, R162 ;  /* 0x000000a2a8a27221 */ /* 0x000fc80000010000 */
[----:B------:R-:W-:Y:S02]  /*4150*/  @P2 FADD.FTZ R162, R158, R162 ;  /* 0x000000a29ea22221 */ /* 0x000fe40000010000 */
.L_x_26680:
[----:B------:R-:W-:Y:S01]  /*4160*/  PRMT R163, RZ, 0x7610, R163 ;  /* 0x00007610ffa37816 */ /* 0x000fe200000000a3 */
[----:B------:R-:W-:Y:S05]  /*4170*/  @P1 BRA `(.L_x_26681) ;  /* 0x0000003000001947 */ /* 0x000fea0003800000 */
[----:B------:R-:W-:Y:S05]  /*4180*/  @!P2 BRA `(.L_x_26682) ;  /* 0x000000500000a947 */ /* 0x000fea0003800000 */
[----:B-----5:R-:W-:Y:S01]  /*4190*/  FADD.FTZ R163, R159, R163 ;  /* 0x000000a39fa37221 */ /* 0x020fe20000010000 */
[----:B------:R-:W-:Y:S05]  /*41a0*/  BRA `(.L_x_26682) ;  /* 0x0000003000007947 */ /* 0x000fea0003800000 */
.L_x_26681:
[----:B-----5:R-:W-:-:S05]  /*41b0*/  PRMT R168, RZ, 0x7610, R151 ;  /* 0x00007610ffa87816 */ /* 0x020fca0000000097 */
[----:B------:R-:W-:-:S04]  /*41c0*/  FADD.FTZ R163, R168, R163 ;  /* 0x000000a3a8a37221 */ /* 0x000fc80000010000 */
[----:B------:R-:W-:Y:S02]  /*41d0*/  @P2 FADD.FTZ R163, R159, R163 ;  /* 0x000000a39fa32221 */ /* 0x000fe40000010000 */
.L_x_26682:
        /* <DEDUP_REMOVED lines=16> */
.L_x_26683:
[----:B-----5:R-:W-:-:S05]  /*42e0*/  PRMT R169, RZ, 0x5410, R148 ;  /* 0x00005410ffa97816 */ /* 0x020fca0000000094 */
[----:B------:R-:W-:-:S04]  /*42f0*/  FADD.FTZ R168, R169, R168 ;  /* 0x000000a8a9a87221 */ /* 0x000fc80000010000 */
[----:B------:R-:W-:Y:S02]  /*4300*/  @P2 FADD.FTZ R168, R152, R168 ;  /* 0x000000a898a82221 */ /* 0x000fe40000010000 */
.L_x_26684:
[----:B------:R-:W-:Y:S01]  /*4310*/  PRMT R169, RZ, 0x7610, R180 ;  /* 0x00007610ffa97816 */ /* 0x000fe200000000b4 */
[----:B------:R-:W-:Y:S05]  /*4320*/  @P1 BRA `(.L_x_26685) ;  /* 0x0000003000001947 */ /* 0x000fea0003800000 */
[----:B------:R-:W-:Y:S05]  /*4330*/  @!P2 BRA `(.L_x_26686) ;  /* 0x000000500000a947 */ /* 0x000fea0003800000 */
[----:B-----5:R-:W-:Y:S01]  /*4340*/  FADD.FTZ R169, R153, R169 ;  /* 0x000000a999a97221 */ /* 0x020fe20000010000 */
[----:B------:R-:W-:Y:S05]  /*4350*/  BRA `(.L_x_26686) ;  /* 0x0000003000007947 */ /* 0x000fea0003800000 */
.L_x_26685:
[----:B-----5:R-:W-:-:S05]  /*4360*/  PRMT R170, RZ, 0x7610, R148 ;  /* 0x00007610ffaa7816 */ /* 0x020fca0000000094 */
[----:B------:R-:W-:-:S04]  /*4370*/  FADD.FTZ R169, R170, R169 ;  /* 0x000000a9aaa97221 */ /* 0x000fc80000010000 */
[----:B------:R-:W-:Y:S02]  /*4380*/  @P2 FADD.FTZ R169, R153, R169 ;  /* 0x000000a999a92221 */ /* 0x000fe40000010000 */
.L_x_26686:
[----:B------:R-:W-:Y:S01]  /*4390*/  PRMT R170, RZ, 0x5410, R181 ;  /* 0x00005410ffaa7816 */ /* 0x000fe200000000b5 */
[----:B------:R-:W-:Y:S05]  /*43a0*/  @P1 BRA `(.L_x_26687) ;  /* 0x0000003000001947 */ /* 0x000fea0003800000 */
[----:B------:R-:W-:Y:S05]  /*43b0*/  @!P2 BRA `(.L_x_26688) ;  /* 0x000000500000a947 */ /* 0x000fea0003800000 */
[----:B-----5:R-:W-:Y:S01]  /*43c0*/  FADD.FTZ R170, R154, R170 ;  /* 0x000000aa9aaa7221 */ /* 0x020fe20000010000 */
[----:B------:R-:W-:Y:S05]  /*43d0*/  BRA `(.L_x_26688) ;  /* 0x0000003000007947 */ /* 0x000fea0003800000 */
.L_x_26687:
[----:B-----5:R-:W-:-:S05]  /*43e0*/  PRMT R171, RZ, 0x5410, R149 ;  /* 0x00005410ffab7816 */ /* 0x020fca0000000095 */
[----:B------:R-:W-:-:S04]  /*43f0*/  FADD.FTZ R170, R171, R170 ;  /* 0x000000aaabaa7221 */ /* 0x000fc80000010000 */
[----:B------:R-:W-:Y:S02]  /*4400*/  @P2 FADD.FTZ R170, R154, R170 ;  /* 0x000000aa9aaa2221 */ /* 0x000fe40000010000 */
.L_x_26688:
[----:B------:R-:W-:Y:S01]  /*4410*/  PRMT R171, RZ, 0x7610, R181 ;  /* 0x00007610ffab7816 */ /* 0x000fe200000000b5 */
[----:B------:R-:W-:Y:S05]  /*4420*/  @P1 BRA `(.L_x_26689) ;  /* 0x0000003000001947 */ /* 0x000fea0003800000 */
[----:B------:R-:W-:Y:S05]  /*4430*/  @!P2 BRA `(.L_x_26690) ;  /* 0x000000500000a947 */ /* 0x000fea0003800000 */
[----:B-----5:R-:W-:Y:S01]  /*4440*/  FADD.FTZ R171, R155, R171 ;  /* 0x000000ab9bab7221 */ /* 0x020fe20000010000 */
[----:B------:R-:W-:Y:S05]  /*4450*/  BRA `(.L_x_26690) ;  /* 0x0000003000007947 */ /* 0x000fea0003800000 */
.L_x_26689:
[----:B-----5:R-:W-:-:S05]  /*4460*/  PRMT R180, RZ, 0x7610, R149 ;  /* 0x00007610ffb47816 */ /* 0x020fca0000000095 */
[----:B------:R-:W-:-:S04]  /*4470*/  FADD.FTZ R171, R180, R171 ;  /* 0x000000abb4ab7221 */ /* 0x000fc80000010000 */
[----:B------:R-:W-:Y:S02]  /*4480*/  @P2 FADD.FTZ R171, R155, R171 ;  /* 0x000000ab9bab2221 */ /* 0x000fe40000010000 */
.L_x_26690:
[----:B------:R-:W-:Y:S01]  /*4490*/  PRMT R180, RZ, 0x5410, R182 ;  /* 0x00005410ffb47816 */ /* 0x000fe200000000b6 */
[----:B------:R-:W-:Y:S05]  /*44a0*/  @P1 BRA `(.L_x_26691) ;  /* 0x0000003000001947 */ /* 0x000fea0003800000 */
[----:B------:R-:W-:Y:S05]  /*44b0*/  @!P2 BRA `(.L_x_26692) ;  /* 0x000000500000a947 */ /* 0x000fea0003800000 */
[----:B-----5:R-:W-:Y:S01]  /*44c0*/  FADD.FTZ R180, R156, R180 ;  /* 0x000000b49cb47221 */ /* 0x020fe20000010000 */
[----:B------:R-:W-:Y:S05]  /*44d0*/  BRA `(.L_x_26692) ;  /* 0x0000003000007947 */ /* 0x000fea0003800000 */
.L_x_26691:
[----:B-----5:R-:W-:-:S05]  /*44e0*/  PRMT R181, RZ, 0x5410, R150 ;  /* 0x00005410ffb57816 */ /* 0x020fca0000000096 */
[----:B------:R-:W-:-:S04]  /*44f0*/  FADD.FTZ R180, R181, R180 ;  /* 0x000000b4b5b47221 */ /* 0x000fc80000010000 */
[----:B------:R-:W-:Y:S02]  /*4500*/  @P2 FADD.FTZ R180, R156, R180 ;  /* 0x000000b49cb42221 */ /* 0x000fe40000010000 */
.L_x_26692:
[----:B------:R-:W-:Y:S01]  /*4510*/  PRMT R181, RZ, 0x7610, R182 ;  /* 0x00007610ffb57816 */ /* 0x000fe200000000b6 */
[----:B------:R-:W-:Y:S05]  /*4520*/  @P1 BRA `(.L_x_26693) ;  /* 0x0000003000001947 */ /* 0x000fea0003800000 */
[----:B------:R-:W-:Y:S05]  /*4530*/  @!P2 BRA `(.L_x_26694) ;  /* 0x000000500000a947 */ /* 0x000fea0003800000 */
[----:B-----5:R-:W-:Y:S01]  /*4540*/  FADD.FTZ R181, R157, R181 ;  /* 0x000000b59db57221 */ /* 0x020fe20000010000 */
[----:B------:R-:W-:Y:S05]  /*4550*/  BRA `(.L_x_26694) ;  /* 0x0000003000007947 */ /* 0x000fea0003800000 */
.L_x_26693:
[----:B-----5:R-:W-:-:S05]  /*4560*/  PRMT R182, RZ, 0x7610, R150 ;  /* 0x00007610ffb67816 */ /* 0x020fca0000000096 */
[----:B------:R-:W-:-:S04]  /*4570*/  FADD.FTZ R181, R182, R181 ;  /* 0x000000b5b6b57221 */ /* 0x000fc80000010000 */
[----:B------:R-:W-:Y:S02]  /*4580*/  @P2 FADD.FTZ R181, R157, R181 ;  /* 0x000000b59db52221 */ /* 0x000fe40000010000 */
.L_x_26694:
[----:B------:R-:W-:Y:S01]  /*4590*/  PRMT R182, RZ, 0x5410, R183 ;  /* 0x00005410ffb67816 */ /* 0x000fe200000000b7 */
[----:B------:R-:W-:Y:S05]  /*45a0*/  @P1 BRA `(.L_x_26695) ;  /* 0x0000003000001947 */ /* 0x000fea0003800000 */
[----:B------:R-:W-:Y:S05]  /*45b0*/  @!P2 BRA `(.L_x_26696) ;  /* 0x000000500000a947 */ /* 0x000fea0003800000 */
[----:B-----5:R-:W-:Y:S01]  /*45c0*/  FADD.FTZ R182, R158, R182 ;  /* 0x000000b69eb67221 */ /* 0x020fe20000010000 */
[----:B------:R-:W-:Y:S05]  /*45d0*/  BRA `(.L_x_26696) ;  /* 0x0000003000007947 */ /* 0x000fea0003800000 */
.L_x_26695:
[----:B-----5:R-:W-:-:S05]  /*45e0*/  PRMT R240, RZ, 0x5410, R151 ;  /* 0x00005410fff07816 */ /* 0x020fca0000000097 */
[----:B------:R-:W-:-:S04]  /*45f0*/  FADD.FTZ R182, R240, R182 ;  /* 0x000000b6f0b67221 */ /* 0x000fc80000010000 */
[----:B------:R-:W-:Y:S02]  /*4600*/  @P2 FADD.FTZ R182, R158, R182 ;  /* 0x000000b69eb62221 */ /* 0x000fe40000010000 */
.L_x_26696:
[----:B------:R-:W-:Y:S01]  /*4610*/  PRMT R183, RZ, 0x7610, R183 ;  /* 0x00007610ffb77816 */ /* 0x000fe200000000b7 */
[----:B------:R-:W-:Y:S05]  /*4620*/  @P1 BRA `(.L_x_26697) ;  /* 0x0000003000001947 */ /* 0x000fea0003800000 */
[----:B------:R-:W-:Y:S05]  /*4630*/  @!P2 BRA `(.L_x_26698) ;  /* 0x000000500000a947 */ /* 0x000fea0003800000 */
[----:B-----5:R-:W-:Y:S01]  /*4640*/  FADD.FTZ R183, R159, R183 ;  /* 0x000000b79fb77221 */ /* 0x020fe20000010000 */
[----:B------:R-:W-:Y:S05]  /*4650*/  BRA `(.L_x_26698) ;  /* 0x0000003000007947 */ /* 0x000fea0003800000 */
.L_x_26697:
[----:B-----5:R-:W-:-:S05]  /*4660*/  PRMT R240, RZ, 0x7610, R151 ;  /* 0x00007610fff07816 */ /* 0x020fca0000000097 */
[----:B------:R-:W-:-:S04]  /*4670*/  FADD.FTZ R183, R240, R183 ;  /* 0x000000b7f0b77221 */ /* 0x000fc80000010000 */
[----:B------:R-:W-:Y:S02]  /*4680*/  @P2 FADD.FTZ R183, R159, R183 ;  /* 0x000000b79fb72221 */ /* 0x000fe40000010000 */
.L_x_26698:
        /* <DEDUP_REMOVED lines=86> */
.L_x_26703:
        /* <DEDUP_REMOVED lines=180> */
.L_x_26704:
[----:B-1----:R-:W-:Y:S01]  /*5730*/  FADD.FTZ R241, R240, R251 ;  /* 0x000000fbf0f17221 */ /* 0x002fe20000010000 */
[----:B------:R-:W-:Y:S01]  /*5740*/  ISETP.NE.AND P0, PT, RZ, UR6, PT ;  /* 0x00000006ff007c0c */ /* 0x000fe2000bf05270 */
[----:B------:R-:W-:Y:S01]  /*5750*/  FMUL.FTZ R240, R252, R252 ;  /* 0x000000fcfcf07220 */ /* 0x000fe20000410000 */
[----:B------:R-:W-:Y:S01]  /*5760*/  MOV R250, c[0x0][0x1e0] ;  /* 0x0000780000fa7a02 */ /* 0x000fe20000000f00 */
[----:B-----5:R1:W-:Y:S03]  /*5770*/  STL [R1+0x2ec], R159 ;  /* 0x0002ec9f01007387 */ /* 0x0203e60000100800 */
[----:B------:R-:W-:Y:S01]  /*5780*/  FSEL R240, R240, RZ, P0 ;  /* 0x000000fff0f07208 */ /* 0x000fe20000000000 */
[----:B------:R-:W-:Y:S01]  /*5790*/  FFMA.FTZ R241, R241, R250, c[0x0][0x228] ;  /* 0x00008a00f1f17623 */ /* 0x000fe200000100fa */
[----:B------:R-:W-:Y:S03]  /*57a0*/  STL [R1+0x2e8], R158 ;  /* 0x0002e89e01007387 */ /* 0x000fe60000100800 */
[----:B------:R-:W-:Y:S01]  /*57b0*/  FADD.FTZ R240, R241, R240 ;  /* 0x000000f0f1f07221 */ /* 0x000fe20000010000 */
[----:B------:R2:W-:Y:S01]  /*57c0*/  STL [R1+0x2e4], R157 ;  /* 0x0002e49d01007387 */ /* 0x0005e20000100800 */
[----:B-1----:R-:W-:-:S04]  /*57d0*/  HFMA2.MMA R159, -RZ, RZ, 0, 2.384185791015625e-07 ;  /* 0x00000004ff9f7435 */ /* 0x002fc800000001ff */
[----:B------:R-:W1:Y:S01]  /*57e0*/  MUFU.RSQ R240, R240 ;  /* 0x000000f000f07308 */ /* 0x000e620000001400 */
[----:B------:R-:W-:Y:S01]  /*57f0*/  FSEL R241, R252, RZ, !P0 ;  /* 0x000000fffcf17208 */ /* 0x000fe20004000000 */
[----:B--2---:R-:W2:Y:S04]  /*5800*/  LDL R157, [R1+0x2ac] ;  /* 0x0002ac00019d7983 */ /* 0x004ea80000100800 */
[----:B0-----:R-:W-:Y:S01]  /*5810*/  @!P1 IMAD.WIDE R250, R249, R159, c[0x0][0x1a0] ;  /* 0x00006800f9fa9625 */ /* 0x001fe200078e029f */
[----:B------:R-:W-:Y:S03]  /*5820*/  STL [R1+0x2e0], R156 ;  /* 0x0002e09c01007387 */ /* 0x000fe60000100800 */
[C---:B------:R-:W-:Y:S01]  /*5830*/  FADD.FTZ R237, -R241.reuse, R237 ;  /* 0x000000edf1ed7221 */ /* 0x040fe20000010100 */
[----:B------:R-:W-:Y:S01]  /*5840*/  STL [R1+0x2dc], R155 ;  /* 0x0002dc9b01007387 */ /* 0x000fe20000100800 */
[----:B------:R-:W-:-:S03]  /*5850*/  FADD.FTZ R239, -R241, R239 ;  /* 0x000000eff1ef7221 */ /* 0x000fc60000010100 */
[----:B------:R-:W-:Y:S04]  /*5860*/  STL [R1+0x2d8], R154 ;  /* 0x0002d89a01007387 */ /* 0x000fe80000100800 */
[----:B------:R-:W-:Y:S04]  /*5870*/  STL [R1+0x2d4], R153 ;  /* 0x0002d49901007387 */ /* 0x000fe80000100800 */
[----:B------:R-:W-:Y:S04]  /*5880*/  STL [R1+0x2d0], R152 ;  /* 0x0002d09801007387 */ /* 0x000fe80000100800 */
[----:B------:R0:W-:Y:S04]  /*5890*/  @!P1 STG.E [R250.64], R252 ;  /* 0x000000fcfa009986 */ /* 0x0001e8000c101904 */
[----:B------:R-:W-:Y:S04]  /*58a0*/  STL [R1+0x2cc], R151 ;  /* 0x0002cc9701007387 */ /* 0x000fe80000100800 */
[----:B------:R1:W-:Y:S01]  /*58b0*/  STL [R1+0x2c8], R150 ;  /* 0x0002c89601007387 */ /* 0x0003e20000100800 */
[----:B0-----:R-:W-:-:S03]  /*58c0*/  @!P1 IMAD.WIDE R250, R249, R159, c[0x0][0x1a8] ;  /* 0x00006a00f9fa9625 */ /* 0x001fc600078e029f */
[----:B------:R-:W-:Y:S04]  /*58d0*/  STL [R1+0x2c4], R149 ;  /* 0x0002c49501007387 */ /* 0x000fe80000100800 */
[----:B------:R0:W-:Y:S01]  /*58e0*/  STL [R1+0x2c0], R148 ;  /* 0x0002c09401007387 */ /* 0x0001e20000100800 */
[----:B-1----:R-:W-:-:S03]  /*58f0*/  FMUL.FTZ R150, R240, R239 ;  /* 0x000000eff0967220 */ /* 0x002fc60000410000 */
[----:B------:R1:W-:Y:S04]  /*5900*/  @!P1 STG.E [R250.64], R240 ;  /* 0x000000f0fa009986 */ /* 0x0003e8000c101904 */
[----:B------:R-:W3:Y:S01]  /*5910*/  LDL R239, [R1+0x38] ;  /* 0x0000380001ef7983 */ /* 0x000ee20000100800 */
[----:B0-----:R-:W-:-:S03]  /*5920*/  FMUL.FTZ R148, R240, R237 ;  /* 0x000000edf0947220 */ /* 0x001fc60000410000 */
[----:B------:R-:W3:Y:S01]  /*5930*/  LDL R237, [R1+0x2b8] ;  /* 0x0002b80001ed7983 */ /* 0x000ee20000100800 */
[----:B------:R-:W-:-:S03]  /*5940*/  FADD.FTZ R238, -R241, R238 ;  /* 0x000000eef1ee7221 */ /* 0x000fc60000010100 */
[----:B------:R-:W4:Y:S04]  /*5950*/  LDL R252, [R1+0x2bc] ;  /* 0x0002bc0001fc7983 */ /* 0x000f280000100800 */
[----:B-1----:R-:W4:Y:S01]  /*5960*/  LDL R251, [R1+0x3c] ;  /* 0x00003c0001fb7983 */ /* 0x002f220000100800 */
[----:B------:R-:W-:Y:S02]  /*5970*/  FADD.FTZ R236, -R241, R236 ;  /* 0x000000ecf1ec7221 */ /* 0x000fe40000010100 */
[C---:B------:R-:W-:Y:S01]  /*5980*/  FMUL.FTZ R156, R240.reuse, R238 ;  /* 0x000000eef09c7220 */ /* 0x040fe20000410000 */
[----:B------:R-:W2:Y:S01]  /*5990*/  LDL R159, [R1+0x30] ;  /* 0x00003000019f7983 */ /* 0x000ea20000100800 */
[----:B------:R-:W-:-:S03]  /*59a0*/  FMUL.FTZ R149, R240, R236 ;  /* 0x000000ecf0957220 */ /* 0x000fc60000410000 */
        /* <DEDUP_REMOVED lines=9> */
[----:B---3--:R-:W-:-:S02]  /*5a40*/  FFMA.FTZ R239, R237, R156, R239 ;  /* 0x0000009cedef7223 */ /* 0x008fc400000100ef */
[----:B----4-:R-:W-:-:S05]  /*5a50*/  FFMA.FTZ R237, R252, R150, R251 ;  /* 0x00000096fced7223 */ /* 0x010fca00000100fb */
[----:B------:R-:W-:Y:S01]  /*5a60*/  F2FP.BF16.PACK_AB R237, R237, R239 ;  /* 0x000000efeded723e */ /* 0x000fe200000010ff */
[C---:B------:R-:W-:Y:S02]  /*5a70*/  FADD.FTZ R239, -R241.reuse, R232 ;  /* 0x000000e8f1ef7221 */ /* 0x040fe40000010100 */
[----:B--2---:R-:W-:Y:S02]  /*5a80*/  FFMA.FTZ R238, R238, R149, R159 ;  /* 0x00000095eeee7223 */ /* 0x004fe4000001009f */
[----:B------:R0:W5:Y:S01]  /*5a90*/  LDL.LU R159, [R1+0x2ec] ;  /* 0x0002ec00019f7983 */ /* 0x0001620000300800 */
[----:B------:R-:W-:Y:S02]  /*5aa0*/  FADD.FTZ R232, -R241, R234 ;  /* 0x000000eaf1e87221 */ /* 0x000fe40000010100 */
[----:B------:R-:W-:Y:S02]  /*5ab0*/  FMUL.FTZ R234, R240, R239 ;  /* 0x000000eff0ea7220 */ /* 0x000fe40000410000 */
[----:B------:R-:W-:-:S02]  /*5ac0*/  FFMA.FTZ R236, R236, R148, R158 ;  /* 0x00000094ecec7223 */ /* 0x000fc4000001009e */
[----:B------:R0:W5:Y:S04]  /*5ad0*/  LDL.LU R158, [R1+0x2e8] ;  /* 0x0002e800019e7983 */ /* 0x0001680000300800 */
[----:B------:R-:W2:Y:S01]  /*5ae0*/  LDL R239, [R1+0x20] ;  /* 0x0000200001ef7983 */ /* 0x000ea20000100800 */
[----:B------:R-:W-:Y:S01]  /*5af0*/  F2FP.BF16.PACK_AB R236, R236, R238 ;  /* 0x000000eeecec723e */ /* 0x000fe200000010ff */
[C---:B------:R-:W-:Y:S02]  /*5b00*/  FADD.FTZ R238, -R241.reuse, R233 ;  /* 0x000000e9f1ee7221 */ /* 0x040fe40000010100 */
[----:B------:R-:W-:Y:S02]  /*5b10*/  FADD.FTZ R233, -R241, R235 ;  /* 0x000000ebf1e97221 */ /* 0x000fe40000010100 */
[----:B------:R-:W-:-:S02]  /*5b20*/  FMUL.FTZ R251, R240, R232 ;  /* 0x000000e8f0fb7220 */ /* 0x000fc40000410000 */
[C---:B------:R-:W-:Y:S02]  /*5b30*/  FMUL.FTZ R252, R240.reuse, R233 ;  /* 0x000000e9f0fc7220 */ /* 0x040fe40000410000 */
[----:B------:R-:W-:-:S04]  /*5b40*/  FMUL.FTZ R235, R240, R238 ;  /* 0x000000eef0eb7220 */ /* 0x000fc80000410000 */
[----:B------:R-:W-:Y:S02]  /*5b50*/  FFMA.FTZ R232, R154, R235, R155 ;  /* 0x000000eb9ae87223 */ /* 0x000fe4000001009b */
[----:B------:R-:W3:Y:S04]  /*5b60*/  LDL R155, [R1+0x10] ;  /* 0x00001000019b7983 */ /* 0x000ee80000100800 */
[----:B------:R-:W3:Y:S01]  /*5b70*/  LDL R154, [R1+0x280] ;  /* 0x00028000019a7983 */ /* 0x000ee20000100800 */
[----:B--2---:R-:W-:Y:S02]  /*5b80*/  FFMA.FTZ R233, R250, R234, R239 ;  /* 0x000000eafae97223 */ /* 0x004fe400000100ef */
[----:B------:R-:W-:Y:S02]  /*5b90*/  FFMA.FTZ R250, R152, R251, R153 ;  /* 0x000000fb98fa7223 */ /* 0x000fe40000010099 */
[----:B------:R-:W-:Y:S01]  /*5ba0*/  FFMA.FTZ R239, R157, R252, R151 ;  /* 0x000000fc9def7223 */ /* 0x000fe20000010097 */
[----:B------:R-:W-:Y:S01]  /*5bb0*/  F2FP.BF16.PACK_AB R238, R232, R233 ;  /* 0x000000e9e8ee723e */ /* 0x000fe200000010ff */
[----:B------:R-:W2:Y:S03]  /*5bc0*/  LDL R157, [R1+0x8] ;  /* 0x00000800019d7983 */ /* 0x000ea60000100800 */
[----:B------:R-:W-:Y:S01]  /*5bd0*/  F2FP.BF16.PACK_AB R239, R239, R250 ;  /* 0x000000faefef723e */ /* 0x000fe200000010ff */
[----:B------:R-:W4:Y:S01]  /*5be0*/  LDL R153, [R1+0x18] ;  /* 0x0000180001997983 */ /* 0x000f220000100800 */
[----:B------:R-:W-:-:S02]  /*5bf0*/  SHF.L.U32 R250, R243, 0x4, RZ ;  /* 0x00000004f3fa7819 */ /* 0x000fc400000006ff */
[----:B------:R-:W-:Y:S01]  /*5c00*/  SHF.R.U32.HI R243, RZ, 0x1c, R243 ;  /* 0x0000001cfff37819 */ /* 0x000fe200000116f3 */
[----:B------:R-:W2:Y:S01]  /*5c10*/  LDL R152, [R1+0x1c] ;  /* 0x00001c0001987983 */ /* 0x000ea20000100800 */
[----:B------:R-:W-:-:S03]  /*5c20*/  IADD3 R232, P0, R250, c[0x0][0x208], RZ ;  /* 0x00008200fae87a10 */ /* 0x000fc60007f1e0ff */
[----:B------:R-:W2:Y:S01]  /*5c30*/  LDL R151, [R1+0x14] ;  /* 0x0000140001977983 */ /* 0x000ea20000100800 */
[----:B------:R-:W-:-:S05]  /*5c40*/  IADD3.X R233, R243, c[0x0][0x20c], RZ, P0, !PT ;  /* 0x00008300f3e97a10 */ /* 0x000fca00007fe4ff */
[----:B------:R1:W-:Y:S04]  /*5c50*/  STG.E.128 [R232.64], R236 ;  /* 0x000000ece8007986 */ /* 0x0003e8000c101d04 */
[----:B-1----:R-:W2:Y:S04]  /*5c60*/  LDL R233, [R1+0x298] ;  /* 0x0002980001e97983 */ /* 0x002ea80000100800 */
[----:B------:R-:W4:Y:S04]  /*5c70*/  LDL R232, [R1+0x288] ;  /* 0x0002880001e87983 */ /* 0x000f280000100800 */
[----:B------:R-:W4:Y:S01]  /*5c80*/  LDL R236, [R1+0x28c] ;  /* 0x00028c0001ec7983 */ /* 0x000f220000100800 */
[----:B---3--:R-:W-:-:S03]  /*5c90*/  FFMA.FTZ R234, R154, R234, R155 ;  /* 0x000000ea9aea7223 */ /* 0x008fc6000001009b */
[----:B------:R-:W3:Y:S04]  /*5ca0*/  LDL R237, [R1+0x284] ;  /* 0x0002840001ed7983 */ /* 0x000ee80000100800 */
[----:B------:R-:W3:Y:S04]  /*5cb0*/  LDL R238, [R1+0x29c] ;  /* 0x00029c0001ee7983 */ /* 0x000ee80000100800 */
[----:B------:R-:W3:Y:S01]  /*5cc0*/  LDL R239, [R1+0x294] ;  /* 0x0002940001ef7983 */ /* 0x000ee20000100800 */
[----:B--2---:R-:W-:-:S03]  /*5cd0*/  FFMA.FTZ R233, R233, R156, R157 ;  /* 0x0000009ce9e97223 */ /* 0x004fc6000001009d */
[----:B------:R0:W5:Y:S01]  /*5ce0*/  LDL.LU R157, [R1+0x2e4] ;  /* 0x0002e400019d7983 */ /* 0x0001620000300800 */
[----:B----4-:R-:W-:-:S03]  /*5cf0*/  FFMA.FTZ R232, R232, R251, R153 ;  /* 0x000000fbe8e87223 */ /* 0x010fc60000010099 */
[----:B------:R0:W5:Y:S04]  /*5d00*/  LDL.LU R156, [R1+0x2e0] ;  /* 0x0002e000019c7983 */ /* 0x0001680000300800 */
[----:B------:R0:W5:Y:S01]  /*5d10*/  LDL.LU R155, [R1+0x2dc] ;  /* 0x0002dc00019b7983 */ /* 0x0001620000300800 */
[----:B------:R-:W-:-:S03]  /*5d20*/  FFMA.FTZ R236, R236, R252, R152 ;  /* 0x000000fcecec7223 */ /* 0x000fc60000010098 */
[----:B------:R0:W5:Y:S04]  /*5d30*/  LDL.LU R154, [R1+0x2d8] ;  /* 0x0002d800019a7983 */ /* 0x0001680000300800 */
[----:B------:R0:W5:Y:S04]  /*5d40*/  LDL.LU R153, [R1+0x2d4] ;  /* 0x0002d40001997983 */ /* 0x0001680000300800 */
[----:B------:R-:W2:Y:S04]  /*5d50*/  LDL R251, [R1+0x4] ;  /* 0x0000040001fb7983 */ /* 0x000ea80000100800 */
[----:B------:R0:W5:Y:S04]  /*5d60*/  LDL.LU R152, [R1+0x2d0] ;  /* 0x0002d00001987983 */ /* 0x0001680000300800 */
[----:B------:R-:W4:Y:S01]  /*5d70*/  LDL R252, [R1+0xc] ;  /* 0x00000c0001fc7983 */ /* 0x000f220000100800 */
[----:B---3--:R-:W-:Y:S01]  /*5d80*/  FFMA.FTZ R237, R237, R235, R151 ;  /* 0x000000ebeded7223 */ /* 0x008fe20000010097 */
[----:B------:R-:W-:-:S02]  /*5d90*/  F2FP.BF16.PACK_AB R235, R236, R232 ;  /* 0x000000e8eceb723e */ /* 0x000fc400000010ff */
[----:B------:R0:W5:Y:S01]  /*5da0*/  LDL.LU R151, [R1+0x2cc] ;  /* 0x0002cc0001977983 */ /* 0x0001620000300800 */
[----:B----4-:R-:W-:-:S03]  /*5db0*/  FFMA.FTZ R238, R238, R150, R252 ;  /* 0x00000096eeee7223 */ /* 0x010fc600000100fc */
[----:B------:R0:W5:Y:S04]  /*5dc0*/  LDL.LU R150, [R1+0x2c8] ;  /* 0x0002c80001967983 */ /* 0x0001680000300800 */
[----:B------:R-:W3:Y:S04]  /*5dd0*/  LDL R232, [R1] ;  /* 0x0000000001e87983 */ /* 0x000ee80000100800 */
[----:B------:R-:W3:Y:S01]  /*5de0*/  LDL R236, [R1+0x290] ;  /* 0x0002900001ec7983 */ /* 0x000ee20000100800 */
[----:B------:R-:W-:Y:S01]  /*5df0*/  F2FP.BF16.PACK_AB R234, R237, R234 ;  /* 0x000000eaedea723e */ /* 0x000fe200000010ff */
[----:B--2---:R-:W-:-:S02]  /*5e00*/  FFMA.FTZ R237, R239, R148, R251 ;  /* 0x00000094efed7223 */ /* 0x004fc400000100fb */
[----:B------:R-:W2:Y:S01]  /*5e10*/  LDL R252, [R1+0x274] ;  /* 0x0002740001fc7983 */ /* 0x000ea20000100800 */
[----:B------:R-:W-:Y:S01]  /*5e20*/  F2FP.BF16.PACK_AB R233, R238, R233 ;  /* 0x000000e9eee9723e */ /* 0x000fe200000010ff */
[----:B---3--:R-:W-:Y:S01]  /*5e30*/  FFMA.FTZ R232, R236, R149, R232 ;  /* 0x00000095ece87223 */ /* 0x008fe200000100e8 */
[----:B------:R-:W-:Y:S01]  /*5e40*/  IADD3 R236, P0, R250, c[0x0][0x210], RZ ;  /* 0x00008400faec7a10 */ /* 0x000fe20007f1e0ff */
[----:B------:R0:W5:Y:S04]  /*5e50*/  LDL.LU R149, [R1+0x2c4] ;  /* 0x0002c40001957983 */ /* 0x0001680000300800 */
[----:B------:R0:W5:Y:S04]  /*5e60*/  LDL.LU R148, [R1+0x2c0] ;  /* 0x0002c00001947983 */ /* 0x0001680000300800 */
[----:B------:R-:W3:Y:S04]  /*5e70*/  LDL R250, [R1+0x270] ;  /* 0x0002700001fa7983 */ /* 0x000ee80000100800 */
[----:B------:R-:W4:Y:S04]  /*5e80*/  LDL R251, [R1+0x278] ;  /* 0x0002780001fb7983 */ /* 0x000f280000100800 */
[----:B------:R-:W4:Y:S01]  /*5e90*/  LDL R239, [R1+0x27c] ;  /* 0x00027c0001ef7983 */ /* 0x000f220000100800 */
[----:B------:R-:W-:-:S02]  /*5ea0*/  F2FP.BF16.PACK_AB R232, R237, R232 ;  /* 0x000000e8ede8723e */ /* 0x000fc400000010ff */
[----:B------:R-:W-:Y:S01]  /*5eb0*/  IADD3.X R237, R243, c[0x0][0x214], RZ, P0, !PT ;  /* 0x00008500f3ed7a10 */ /* 0x000fe200007fe4ff */
[C---:B------:R-:W-:Y:S01]  /*5ec0*/  FADD.FTZ R228, -R241.reuse, R228 ;  /* 0x000000e4f1e47221 */ /* 0x040fe20000010100 */
[----:B------:R-:W4:Y:S01]  /*5ed0*/  LDL R243, [R1+0x268] ;  /* 0x0002680001f37983 */ /* 0x000f220000100800 */
[----:B------:R-:W-:-:S03]  /*5ee0*/  FADD.FTZ R229, -R241, R229 ;  /* 0x000000e5f1e57221 */ /* 0x000fc60000010100 */
[----:B------:R1:W-:Y:S01]  /*5ef0*/  STG.E.128 [R236.64], R232 ;  /* 0x000000e8ec007986 */ /* 0x0003e2000c101d04 */
[C---:B------:R-:W-:Y:S02]  /*5f00*/  FADD.FTZ R230, -R241.reuse, R230 ;  /* 0x000000e6f1e67221 */ /* 0x040fe40000010100 */
[C---:B------:R-:W-:Y:S01]  /*5f10*/  FADD.FTZ R231, -R241.reuse, R231 ;  /* 0x000000e7f1e77221 */ /* 0x040fe20000010100 */
[----:B------:R-:W4:Y:S01]  /*5f20*/  LDL R238, [R1+0x254] ;  /* 0x0002540001ee7983 */ /* 0x000f220000100800 */
[----:B------:R-:W-:Y:S02]  /*5f30*/  FADD.FTZ R224, -R241, R224 ;  /* 0x000000e0f1e07221 */ /* 0x000fe40000010100 */
[C---:B-1----:R-:W-:Y:S02]  /*5f40*/  FMUL.FTZ R233, R240.reuse, R228 ;  /* 0x000000e4f0e97220 */ /* 0x042fe40000410000 */
[C---:B------:R-:W-:Y:S02]  /*5f50*/  FMUL.FTZ R232, R240.reuse, R229 ;  /* 0x000000e5f0e87220 */ /* 0x040fe40000410000 */
[----:B------:R-:W-:-:S02]  /*5f60*/  FMUL.FTZ R235, R240, R230 ;  /* 0x000000e6f0eb7220 */ /* 0x000fc40000410000 */
[----:B--2---:R-:W-:Y:S02]  /*5f70*/  FFMA.FTZ R229, R252, R232, R5 ;  /* 0x000000e8fce57223 */ /* 0x004fe40000010005 */
[C---:B------:R-:W-:Y:S01]  /*5f80*/  FMUL.FTZ R234, R240.reuse, R231 ;  /* 0x000000e7f0ea7220 */ /* 0x040fe20000410000 */
[----:B------:R-:W2:Y:S01]  /*5f90*/  LDL R252, [R1+0x258] ;  /* 0x0002580001fc7983 */ /* 0x000ea20000100800 */
[----:B------:R-:W-:-:S03]  /*5fa0*/  FMUL.FTZ R236, R240, R224 ;  /* 0x000000e0f0ec7220 */ /* 0x000fc60000410000 */
[----:B------:R-:W2:Y:S04]  /*5fb0*/  LDL R224, [R1+0x260] ;  /* 0x0002600001e07983 */ /* 0x000ea80000100800 */
[----:B------:R-:W2:Y:S01]  /*5fc0*/  LDL R231, [R1+0x26c] ;  /* 0x00026c0001e77983 */ /* 0x000ea20000100800 */
[----:B---3--:R-:W-:Y:S02]  /*5fd0*/  FFMA.FTZ R228, R250, R233, R4 ;  /* 0x000000e9fae47223 */ /* 0x008fe40000010004 */
[----:B------:R-:W-:Y:S01]  /*5fe0*/  FADD.FTZ R225, -R241, R225 ;  /* 0x000000e1f1e17221 */ /* 0x000fe20000010100 */
[----:B------:R-:W3:Y:S02]  /*5ff0*/  LDL R250, [R1+0x244] ;  /* 0x0002440001fa7983 */ /* 0x000ee40000100800 */
[----:B------:R-:W-:Y:S01]  /*6000*/  F2FP.BF16.PACK_AB R228, R229, R228 ;  /* 0x000000e4e5e4723e */ /* 0x000fe200000010ff */
[----:B----4-:R-:W-:-:S02]  /*6010*/  FFMA.FTZ R229, R251, R235, R6 ;  /* 0x000000ebfbe57223 */ /* 0x010fc40000010006 */
[----:B------:R-:W-:Y:S01]  /*6020*/  FFMA.FTZ R230, R239, R234, R7 ;  /* 0x000000eaefe67223 */ /* 0x000fe20000010007 */
[----:B------:R-:W4:Y:S04]  /*6030*/  LDL R251, [R1+0x240] ;  /* 0x0002400001fb7983 */ /* 0x000f280000100800 */
[----:B------:R-:W-:Y:S01]  /*6040*/  F2FP.BF16.PACK_AB R229, R230, R229 ;  /* 0x000000e5e6e5723e */ /* 0x000fe200000010ff */
[C---:B------:R-:W-:Y:S01]  /*6050*/  FMUL.FTZ R237, R240.reuse, R225 ;  /* 0x000000e1f0ed7220 */ /* 0x040fe20000410000 */
[----:B------:R-:W3:Y:S01]  /*6060*/  LDL R230, [R1+0x264] ;  /* 0x0002640001e67983 */ /* 0x000ee20000100800 */
[C---:B------:R-:W-:Y:S02]  /*6070*/  FADD.FTZ R226, -R241.reuse, R226 ;  /* 0x000000e2f1e27221 */ /* 0x040fe40000010100 */
[----:B------:R-:W-:Y:S01]  /*6080*/  FADD.FTZ R227, -R241, R227 ;  /* 0x000000e3f1e37221 */ /* 0x000fe20000010100 */
[----:B------:R-:W4:Y:S01]  /*6090*/  LDL R239, [R1+0x25c] ;  /* 0x00025c0001ef7983 */ /* 0x000f220000100800 */
[----:B------:R-:W-:-:S02]  /*60a0*/  FMUL.FTZ R226, R240, R226 ;  /* 0x000000e2f0e27220 */ /* 0x000fc40000410000 */
[----:B------:R-:W-:Y:S02]  /*60b0*/  FMUL.FTZ R227, R240, R227 ;  /* 0x000000e3f0e37220 */ /* 0x000fe40000410000 */
[----:B--2---:R-:W-:Y:S02]  /*60c0*/  FFMA.FTZ R224, R224, R236, R8 ;  /* 0x000000ece0e07223 */ /* 0x004fe40000010008 */
[----:B---3--:R-:W-:-:S05]  /*60d0*/  FFMA.FTZ R225, R230, R237, R9 ;  /* 0x000000ede6e17223 */ /* 0x008fca0000010009 */
[----:B------:R-:W-:Y:S01]  /*60e0*/  F2FP.BF16.PACK_AB R230, R225, R224 ;  /* 0x000000e0e1e6723e */ /* 0x000fe200000010ff */
[----:B------:R-:W-:Y:S01]  /*60f0*/  FFMA.FTZ R224, R243, R226, R10 ;  /* 0x000000e2f3e07223 */ /* 0x000fe2000001000a */
[----:B------:R-:W-:Y:S01]  /*6100*/  MOV R243, 0x10 ;  /* 0x0000001000f37802 */ /* 0x000fe20000000f00 */
[----:B------:R-:W-:-:S05]  /*6110*/  FFMA.FTZ R225, R231, R227, R11 ;  /* 0x000000e3e7e17223 */ /* 0x000fca000001000b */
[----:B------:R-:W-:Y:S01]  /*6120*/  F2FP.BF16.PACK_AB R231, R225, R224 ;  /* 0x000000e0e1e7723e */ /* 0x000fe200000010ff */
[----:B------:R-:W-:-:S05]  /*6130*/  IMAD.WIDE.U32 R224, R245, R243, c[0x0][0x208] ;  /* 0x00008200f5e07625 */ /* 0x000fca00078e00f3 */
[----:B------:R1:W-:Y:S04]  /*6140*/  STG.E.128 [R224.64], R228 ;  /* 0x000000e4e0007986 */ /* 0x0003e8000c101d04 */
[----:B-1----:R-:W2:Y:S04]  /*6150*/  LDL R231, [R1+0x248] ;  /* 0x0002480001e77983 */ /* 0x002ea80000100800 */
[----:B------:R-:W3:Y:S04]  /*6160*/  LDL R224, [R1+0x24c] ;  /* 0x00024c0001e07983 */ /* 0x000ee80000100800 */
[----:B------:R-:W3:Y:S01]  /*6170*/  LDL R225, [R1+0x250] ;  /* 0x0002500001e17983 */ /* 0x000ee20000100800 */
[----:B------:R-:W-:-:S02]  /*6180*/  FFMA.FTZ R228, R250, R237, R81 ;  /* 0x000000edfae47223 */ /* 0x000fc40000010051 */
[----:B----4-:R-:W-:Y:S01]  /*6190*/  FFMA.FTZ R229, R239, R234, R79 ;  /* 0x000000eaefe57223 */ /* 0x010fe2000001004f */
[----:B------:R-:W4:Y:S01]  /*61a0*/  LDL R250, [R1+0x22c] ;  /* 0x00022c0001fa7983 */ /* 0x000f220000100800 */
[----:B------:R-:W-:-:S03]  /*61b0*/  FFMA.FTZ R230, R238, R232, R77 ;  /* 0x000000e8eee67223 */ /* 0x000fc6000001004d */
[----:B------:R-:W4:Y:S04]  /*61c0*/  LDL R232, [R1+0x220] ;  /* 0x0002200001e87983 */ /* 0x000f280000100800 */
[----:B------:R-:W4:Y:S04]  /*61d0*/  LDL R239, [R1+0x208] ;  /* 0x0002080001ef7983 */ /* 0x000f280000100800 */
[----:B------:R-:W4:Y:S01]  /*61e0*/  LDL R238, [R1+0x20c] ;  /* 0x00020c0001ee7983 */ /* 0x000f220000100800 */
[----:B------:R-:W-:-:S03]  /*61f0*/  FADD.FTZ R220, -R241, R220 ;  /* 0x000000dcf1dc7221 */ /* 0x000fc60000010100 */
[----:B------:R-:W4:Y:S01]  /*6200*/  LDL R237, [R1+0x210] ;  /* 0x0002100001ed7983 */ /* 0x000f220000100800 */
[----:B------:R-:W-:-:S03]  /*6210*/  FADD.FTZ R219, -R241, R219 ;  /* 0x000000dbf1db7221 */ /* 0x000fc60000010100 */
[----:B------:R-:W4:Y:S01]  /*6220*/  LDL R234, [R1+0x204] ;  /* 0x0002040001ea7983 */ /* 0x000f220000100800 */
[----:B--2---:R-:W-:-:S03]  /*6230*/  FFMA.FTZ R226, R231, R226, R82 ;  /* 0x000000e2e7e27223 */ /* 0x004fc60000010052 */
[----:B------:R-:W2:Y:S01]  /*6240*/  LDL R231, [R1+0x214] ;  /* 0x0002140001e77983 */ /* 0x000ea20000100800 */
[----:B---3--:R-:W-:Y:S02]  /*6250*/  FFMA.FTZ R227, R224, R227, R83 ;  /* 0x000000e3e0e37223 */ /* 0x008fe40000010053 */
[----:B------:R-:W-:-:S03]  /*6260*/  FFMA.FTZ R224, R225, R233, R76 ;  /* 0x000000e9e1e07223 */ /* 0x000fc6000001004c */
[----:B------:R-:W-:Y:S01]  /*6270*/  F2FP.BF16.PACK_AB R227, R227, R226 ;  /* 0x000000e2e3e3723e */ /* 0x000fe200000010ff */
[----:B------:R-:W-:Y:S01]  /*6280*/  FFMA.FTZ R225, R252, R235, R78 ;  /* 0x000000ebfce17223 */ /* 0x000fe2000001004e */
[----:B------:R-:W3:Y:S01]  /*6290*/  LDL R233, [R1+0x21c] ;  /* 0x00021c0001e97983 */ /* 0x000ee20000100800 */
[----:B------:R-:W-:Y:S01]  /*62a0*/  FFMA.FTZ R226, R251, R236, R80 ;  /* 0x000000ecfbe27223 */ /* 0x000fe20000010050 */
[----:B------:R-:W-:Y:S02]  /*62b0*/  F2FP.BF16.PACK_AB R224, R230, R224 ;  /* 0x000000e0e6e0723e */ /* 0x000fe400000010ff */
[----:B------:R-:W-:Y:S01]  /*62c0*/  F2FP.BF16.PACK_AB R225, R229, R225 ;  /* 0x000000e1e5e1723e */ /* 0x000fe200000010ff */
[----:B------:R-:W2:Y:S01]  /*62d0*/  LDL R230, [R1+0x23c] ;  /* 0x00023c0001e67983 */ /* 0x000ea20000100800 */
[----:B------:R-:W-:Y:S01]  /*62e0*/  F2FP.BF16.PACK_AB R226, R228, R226 ;  /* 0x000000e2e4e2723e */ /* 0x000fe200000010ff */
[----:B------:R-:W-:Y:S02]  /*62f0*/  IMAD.WIDE.U32 R228, R245, R243, c[0x0][0x210] ;  /* 0x00008400f5e47625 */ /* 0x000fe400078e00f3 */
[----:B------:R-:W2:Y:S04]  /*6300*/  LDL R245, [R1+0x238] ;  /* 0x0002380001f57983 */ /* 0x000ea80000100800 */
[----:B------:R1:W-:Y:S04]  /*6310*/  STG.E.128 [R228.64], R224 ;  /* 0x000000e0e4007986 */ /* 0x0003e8000c101d04 */
[----:B------:R-:W2:Y:S04]  /*6320*/  LDL R252, [R1+0x224] ;  /* 0x0002240001fc7983 */ /* 0x000ea80000100800 */
[----:B------:R-:W2:Y:S04]  /*6330*/  LDL R251, [R1+0x228] ;  /* 0x0002280001fb7983 */ /* 0x000ea80000100800 */
[----:B------:R-:W2:Y:S04]  /*6340*/  LDL R236, [R1+0x218] ;  /* 0x0002180001ec7983 */ /* 0x000ea80000100800 */
[----:B------:R-:W2:Y:S04]  /*6350*/  LDL R235, [R1+0x200] ;  /* 0x0002000001eb7983 */ /* 0x000ea80000100800 */
[----:B-1----:R-:W2:Y:S04]  /*6360*/  LDL R228, [R1+0x230] ;  /* 0x0002300001e47983 */ /* 0x002ea80000100800 */
[----:B------:R-:W3:Y:S01]  /*6370*/  LDL R229, [R1+0x234] ;  /* 0x0002340001e57983 */ /* 0x000ee20000100800 */
[----:B------:R-:W-:-:S02]  /*6380*/  FMUL.FTZ R226, R240, R220 ;  /* 0x000000dcf0e27220 */ /* 0x000fc40000410000 */
[C---:B------:R-:W-:Y:S02]  /*6390*/  FADD.FTZ R217, -R241.reuse, R217 ;  /* 0x000000d9f1d97221 */ /* 0x040fe40000010100 */
[C---:B------:R-:W-:Y:S02]  /*63a0*/  FMUL.FTZ R219, R240.reuse, R219 ;  /* 0x000000dbf0db7220 */ /* 0x040fe40000410000 */
[C---:B------:R-:W-:Y:S02]  /*63b0*/  FADD.FTZ R222, -R241.reuse, R222 ;  /* 0x000000def1de7221 */ /* 0x040fe40000010100 */
[C---:B------:R-:W-:Y:S02]  /*63c0*/  FADD.FTZ R223, -R241.reuse, R223 ;  /* 0x000000dff1df7221 */ /* 0x040fe40000010100 */
[----:B------:R-:W-:Y:S02]  /*63d0*/  FADD.FTZ R221, -R241, R221 ;  /* 0x000000ddf1dd7221 */ /* 0x000fe40000010100 */
[----:B------:R-:W-:-:S02]  /*63e0*/  FMUL.FTZ R227, R240, R222 ;  /* 0x000000def0e37220 */ /* 0x000fc40000410000 */
[C---:B------:R-:W-:Y:S02]  /*63f0*/  FMUL.FTZ R224, R240.reuse, R223 ;  /* 0x000000dff0e07220 */ /* 0x040fe40000410000 */
[----:B------:R-:W-:Y:S02]  /*6400*/  FMUL.FTZ R225, R240, R221 ;  /* 0x000000ddf0e17220 */ /* 0x000fe40000410000 */
[----:B------:R-:W-:Y:S02]  /*6410*/  FADD.FTZ R216, -R241, R216 ;  /* 0x000000d8f1d87221 */ /* 0x000fe40000010100 */
[----:B--2---:R-:W-:Y:S02]  /*6420*/  FFMA.FTZ R220, R228, R226, R12 ;  /* 0x000000e2e4dc7223 */ /* 0x004fe4000001000c */
[----:B------:R-:W-:Y:S02]  /*6430*/  FMUL.FTZ R228, R240, R217 ;  /* 0x000000d9f0e47220 */ /* 0x000fe40000410000 */
[----:B----4-:R-:W-:-:S02]  /*6440*/  FFMA.FTZ R217, R250, R219, R19 ;  /* 0x000000dbfad97223 */ /* 0x010fc40000010013 */
[----:B------:R-:W2:Y:S01]  /*6450*/  LDL R250, [R1+0x1f8] ;  /* 0x0001f80001fa7983 */ /* 0x000ea20000100800 */
[----:B------:R-:W-:Y:S02]  /*6460*/  FFMA.FTZ R221, R245, R227, R14 ;  /* 0x000000e3f5dd7223 */ /* 0x000fe4000001000e */
[----:B------:R-:W-:Y:S01]  /*6470*/  FFMA.FTZ R222, R230, R224, R15 ;  /* 0x000000e0e6de7223 */ /* 0x000fe2000001000f */
[----:B------:R-:W4:Y:S01]  /*6480*/  LDL R245, [R1+0x1fc] ;  /* 0x0001fc0001f57983 */ /* 0x000f220000100800 */
[----:B---3--:R-:W-:-:S03]  /*6490*/  FFMA.FTZ R223, R229, R225, R13 ;  /* 0x000000e1e5df7223 */ /* 0x008fc6000001000d */
[----:B------:R-:W-:Y:S01]  /*64a0*/  F2FP.BF16.PACK_AB R221, R222, R221 ;  /* 0x000000dddedd723e */ /* 0x000fe200000010ff */
[----:B------:R-:W-:Y:S02]  /*64b0*/  FADD.FTZ R222, -R241, R218 ;  /* 0x000000daf1de7221 */ /* 0x000fe40000010100 */
[C---:B------:R-:W-:Y:S02]  /*64c0*/  FMUL.FTZ R218, R240.reuse, R216 ;  /* 0x000000d8f0da7220 */ /* 0x040fe40000410000 */
[----:B------:R-:W-:Y:S01]  /*64d0*/  FMUL.FTZ R229, R240, R222 ;  /* 0x000000def0e57220 */ /* 0x000fe20000410000 */
[----:B------:R-:W-:Y:S01]  /*64e0*/  F2FP.BF16.PACK_AB R220, R223, R220 ;  /* 0x000000dcdfdc723e */ /* 0x000fe200000010ff */
[----:B------:R-:W-:Y:S02]  /*64f0*/  FFMA.FTZ R222, R232, R218, R16 ;  /* 0x000000dae8de7223 */ /* 0x000fe40000010010 */
[----:B------:R-:W-:Y:S02]  /*6500*/  FFMA.FTZ R223, R252, R228, R17 ;  /* 0x000000e4fcdf7223 */ /* 0x000fe40000010011 */
[----:B------:R-:W-:Y:S01]  /*6510*/  FFMA.FTZ R216, R251, R229, R18 ;  /* 0x000000e5fbd87223 */ /* 0x000fe20000010012 */
[----:B------:R-:W3:Y:S02]  /*6520*/  LDL R252, [R1+0x1f0] ;  /* 0x0001f00001fc7983 */ /* 0x000ee40000100800 */
[----:B------:R-:W-:-:S02]  /*6530*/  F2FP.BF16.PACK_AB R222, R223, R222 ;  /* 0x000000dedfde723e */ /* 0x000fc400000010ff */
[----:B------:R-:W-:Y:S01]  /*6540*/  F2FP.BF16.PACK_AB R223, R217, R216 ;  /* 0x000000d8d9df723e */ /* 0x000fe200000010ff */
[----:B------:R-:W-:Y:S01]  /*6550*/  IMAD.WIDE.U32 R216, R3, R243, c[0x0][0x208] ;  /* 0x0000820003d87625 */ /* 0x000fe200078e00f3 */
[----:B------:R-:W3:Y:S03]  /*6560*/  LDL R251, [R1+0x1f4] ;  /* 0x0001f40001fb7983 */ /* 0x000ee60000100800 */
[----:B------:R-:W-:Y:S01]  /*6570*/  FFMA.FTZ R219, R238, R219, R91 ;  /* 0x000000dbeedb7223 */ /* 0x000fe2000001005b */
[----:B------:R1:W-:Y:S01]  /*6580*/  STG.E.128 [R216.64], R220 ;  /* 0x000000dcd8007986 */ /* 0x0003e2000c101d04 */
[----:B------:R-:W-:Y:S02]  /*6590*/  FFMA.FTZ R218, R235, R218, R88 ;  /* 0x000000daebda7223 */ /* 0x000fe40000010058 */
[----:B------:R-:W-:Y:S02]  /*65a0*/  FADD.FTZ R230, -R241, R165 ;  /* 0x000000a5f1e67221 */ /* 0x000fe40000010100 */
[----:B-1----:R-:W-:-:S02]  /*65b0*/  FFMA.FTZ R216, R239, R229, R90 ;  /* 0x000000e5efd87223 */ /* 0x002fc4000001005a */
[----:B------:R-:W-:-:S03]  /*65c0*/  FFMA.FTZ R222, R231, R225, R85 ;  /* 0x000000e1e7de7223 */ /* 0x000fc60000010055 */
[----:B------:R-:W-:Y:S01]  /*65d0*/  F2FP.BF16.PACK_AB R219, R219, R216 ;  /* 0x000000d8dbdb723e */ /* 0x000fe200000010ff */
[----:B------:R-:W-:Y:S02]  /*65e0*/  FFMA.FTZ R216, R237, R226, R84 ;  /* 0x000000e2edd87223 */ /* 0x000fe40000010054 */
[----:B------:R-:W-:Y:S02]  /*65f0*/  FFMA.FTZ R217, R236, R227, R86 ;  /* 0x000000e3ecd97223 */ /* 0x000fe40000010056 */
[----:B------:R-:W-:Y:S02]  /*6600*/  FFMA.FTZ R220, R234, R228, R89 ;  /* 0x000000e4eadc7223 */ /* 0x000fe40000010059 */
[----:B------:R-:W-:Y:S01]  /*6610*/  FFMA.FTZ R221, R233, R224, R87 ;  /* 0x000000e0e9dd7223 */ /* 0x000fe20000010057 */
[----:B------:R-:W-:Y:S01]  /*6620*/  F2FP.BF16.PACK_AB R216, R222, R216 ;  /* 0x000000d8ded8723e */ /* 0x000fe200000010ff */
[C---:B------:R-:W-:Y:S02]  /*6630*/  FADD.FTZ R237, -R241.reuse, R214 ;  /* 0x000000d6f1ed7221 */ /* 0x040fe40000010100 */
[C---:B------:R-:W-:Y:S01]  /*6640*/  FADD.FTZ R214, -R241.reuse, R195 ;  /* 0x000000c3f1d67221 */ /* 0x040fe20000010100 */
[----:B------:R-:W-:Y:S01]  /*6650*/  F2FP.BF16.PACK_AB R218, R220, R218 ;  /* 0x000000dadcda723e */ /* 0x000fe200000010ff */
[----:B------:R-:W-:Y:S01]  /*6660*/  FADD.FTZ R227, -R241, R208 ;  /* 0x000000d0f1e37221 */ /* 0x000fe20000010100 */
[----:B------:R-:W-:Y:S01]  /*6670*/  F2FP.BF16.PACK_AB R217, R221, R217 ;  /* 0x000000d9ddd9723e */ /* 0x000fe200000010ff */
[----:B------:R-:W-:-:S02]  /*6680*/  FADD.FTZ R222, -R241, R199 ;  /* 0x000000c7f1de7221 */ /* 0x000fc40000010100 */
[C---:B------:R-:W-:Y:S02]  /*6690*/  FADD.FTZ R195, -R241.reuse, R177 ;  /* 0x000000b1f1c37221 */ /* 0x040fe40000010100 */
[C---:B------:R-:W-:Y:S02]  /*66a0*/  FADD.FTZ R208, -R241.reuse, R173 ;  /* 0x000000adf1d07221 */ /* 0x040fe40000010100 */
[----:B------:R-:W-:Y:S02]  /*66b0*/  FADD.FTZ R199, -R241, R168 ;  /* 0x000000a8f1c77221 */ /* 0x000fe40000010100 */
[----:B------:R-:W-:-:S04]  /*66c0*/  IMAD.WIDE.U32 R220, R3, R243, c[0x0][0x210] ;  /* 0x0000840003dc7625 */ /* 0x000fc800078e00f3 */
[C---:B------:R-:W-:Y:S02]  /*66d0*/  FADD.FTZ R165, -R241.reuse, R174 ;  /* 0x000000aef1a57221 */ /* 0x040fe40000010100 */
[C---:B------:R-:W-:Y:S02]  /*66e0*/  FADD.FTZ R173, -R241.reuse, R180 ;  /* 0x000000b4f1ad7221 */ /* 0x040fe40000010100 */
[C---:B------:R-:W-:Y:S02]  /*66f0*/  FADD.FTZ R3, -R241.reuse, R186 ;  /* 0x000000baf1037221 */ /* 0x040fe40000010100 */
[----:B------:R-:W-:Y:S02]  /*6700*/  FADD.FTZ R223, -R241, R188 ;  /* 0x000000bcf1df7221 */ /* 0x000fe40000010100 */
[C---:B------:R-:W-:Y:S02]  /*6710*/  FMUL.FTZ R174, R240.reuse, R237 ;  /* 0x000000edf0ae7220 */ /* 0x040fe40000410000 */
[----:B------:R-:W-:-:S02]  /*6720*/  FMUL.FTZ R168, R240, R195 ;  /* 0x000000c3f0a87220 */ /* 0x000fc40000410000 */
[C---:B------:R-:W-:Y:S01]  /*6730*/  FADD.FTZ R232, -R241.reuse, R207 ;  /* 0x000000cff1e87221 */ /* 0x040fe20000010100 */
[----:B------:R1:W-:Y:S01]  /*6740*/  STG.E.128 [R220.64], R216 ;  /* 0x000000d8dc007986 */ /* 0x0003e2000c101d04 */
[C---:B------:R-:W-:Y:S02]  /*6750*/  FMUL.FTZ R195, R240.reuse, R199 ;  /* 0x000000c7f0c37220 */ /* 0x040fe40000410000 */
[----:B------:R-:W-:Y:S01]  /*6760*/  FADD.FTZ R207, -R241, R190 ;  /* 0x000000bef1cf7221 */ /* 0x000fe20000010100 */
[----:B------:R-:W3:Y:S01]  /*6770*/  LDL R237, [R1+0x1b8] ;  /* 0x0001b80001ed7983 */ /* 0x000ee20000100800 */
[C---:B------:R-:W-:Y:S02]  /*6780*/  FMUL.FTZ R199, R240.reuse, R173 ;  /* 0x000000adf0c77220 */ /* 0x040fe40000410000 */
[C---:B------:R-:W-:Y:S02]  /*6790*/  FMUL.FTZ R190, R240.reuse, R3 ;  /* 0x00000003f0be7220 */ /* 0x040fe40000410000 */
[----:B------:R-:W-:-:S02]  /*67a0*/  FMUL.FTZ R3, R240, R223 ;  /* 0x000000dff0037220 */ /* 0x000fc40000410000 */
[----:B------:R-:W3:Y:S01]  /*67b0*/  LDL R223, [R1+0x1cc] ;  /* 0x0001cc0001df7983 */ /* 0x000ee20000100800 */
[----:B--2---:R-:W-:-:S03]  /*67c0*/  FFMA.FTZ R173, R250, R174, R22 ;  /* 0x000000aefaad7223 */ /* 0x004fc60000010016 */
[----:B------:R-:W2:Y:S01]  /*67d0*/  LDL R250, [R1+0x1ec] ;  /* 0x0001ec0001fa7983 */ /* 0x000ea20000100800 */
[C---:B------:R-:W-:Y:S02]  /*67e0*/  FADD.FTZ R239, -R241.reuse, R212 ;  /* 0x000000d4f1ef7221 */ /* 0x040fe40000010100 */
[C---:B------:R-:W-:Y:S02]  /*67f0*/  FADD.FTZ R212, -R241.reuse, R192 ;  /* 0x000000c0f1d47221 */ /* 0x040fe40000010100 */
[C---:B------:R-:W-:Y:S02]  /*6800*/  FADD.FTZ R238, -R241.reuse, R213 ;  /* 0x000000d5f1ee7221 */ /* 0x040fe40000010100 */
        /* <DEDUP_REMOVED lines=30> */
[----:B------:R-:W-:Y:S02]  /*69f0*/  FMUL.FTZ R176, R240, R239 ;  /* 0x000000eff0b07220 */ /* 0x000fe40000410000 */
[C---:B------:R-:W-:Y:S01]  /*6a00*/  FADD.FTZ R235, -R241.reuse, R204 ;  /* 0x000000ccf1eb7221 */ /* 0x040fe20000010100 */
[----:B------:R-:W4:Y:S01]  /*6a10*/  LDL R239, [R1+0x1b0] ;  /* 0x0001b00001ef7983 */ /* 0x000f220000100800 */
[----:B------:R-:W-:-:S02]  /*6a20*/  FADD.FTZ R215, -R241, R200 ;  /* 0x000000c8f1d77221 */ /* 0x000fc40000010100 */
[C---:B------:R-:W-:Y:S02]  /*6a30*/  FADD.FTZ R193, -R241.reuse, R160 ;  /* 0x000000a0f1c17221 */ /* 0x040fe40000010100 */
[C---:B------:R-:W-:Y:S02]  /*6a40*/  FADD.FTZ R226, -R241.reuse, R183 ;  /* 0x000000b7f1e27221 */ /* 0x040fe40000010100 */
[C---:B------:R-:W-:Y:S02]  /*6a50*/  FMUL.FTZ R180, R240.reuse, R238 ;  /* 0x000000eef0b47220 */ /* 0x040fe40000410000 */
[----:B------:R-:W-:Y:S01]  /*6a60*/  FMUL.FTZ R169, R240, R192 ;  /* 0x000000c0f0a97220 */ /* 0x000fe20000410000 */
[----:B------:R-:W4:Y:S01]  /*6a70*/  LDL R238, [R1+0x1b4] ;  /* 0x0001b40001ee7983 */ /* 0x000f220000100800 */
[C---:B------:R-:W-:Y:S02]  /*6a80*/  FADD.FTZ R204, -R241.reuse, R209 ;  /* 0x000000d1f1cc7221 */ /* 0x040fe40000010100 */
[----:B------:R-:W-:-:S02]  /*6a90*/  FADD.FTZ R200, -R241, R162 ;  /* 0x000000a2f1c87221 */ /* 0x000fc40000010100 */
[C---:B------:R-:W-:Y:S02]  /*6aa0*/  FADD.FTZ R225, -R241.reuse, R181 ;  /* 0x000000b5f1e17221 */ /* 0x040fe40000010100 */
[C---:B------:R-:W-:Y:S02]  /*6ab0*/  FMUL.FTZ R170, R240.reuse, R194 ;  /* 0x000000c2f0aa7220 */ /* 0x040fe40000410000 */
[C---:B------:R-:W-:Y:S02]  /*6ac0*/  FMUL.FTZ R192, R240.reuse, R197 ;  /* 0x000000c5f0c07220 */ /* 0x040fe40000410000 */
[----:B------:R-:W-:Y:S02]  /*6ad0*/  FADD.FTZ R209, -R241, R189 ;  /* 0x000000bdf1d17221 */ /* 0x000fe40000010100 */
[C---:B------:R-:W-:Y:S02]  /*6ae0*/  FMUL.FTZ R188, R240.reuse, R203 ;  /* 0x000000cbf0bc7220 */ /* 0x040fe40000410000 */
[----:B------:R-:W-:-:S02]  /*6af0*/  FMUL.FTZ R162, R240, R166 ;  /* 0x000000a6f0a27220 */ /* 0x000fc40000410000 */
[C---:B------:R-:W-:Y:S02]  /*6b00*/  FMUL.FTZ R163, R240.reuse, R164 ;  /* 0x000000a4f0a37220 */ /* 0x040fe40000410000 */
[C---:B------:R-:W-:Y:S02]  /*6b10*/  FMUL.FTZ R194, R240.reuse, R198 ;  /* 0x000000c6f0c27220 */ /* 0x040fe40000410000 */
[C---:B------:R-:W-:Y:S02]  /*6b20*/  FMUL.FTZ R197, R240.reuse, R172 ;  /* 0x000000acf0c57220 */ /* 0x040fe40000410000 */
[C---:B------:R-:W-:Y:S02]  /*6b30*/  FMUL.FTZ R189, R240.reuse, R210 ;  /* 0x000000d2f0bd7220 */ /* 0x040fe40000410000 */
[C---:B------:R-:W-:Y:S01]  /*6b40*/  FMUL.FTZ R203, R240.reuse, R212 ;  /* 0x000000d4f0cb7220 */ /* 0x040fe20000410000 */
[----:B------:R-:W4:Y:S01]  /*6b50*/  LDL R210, [R1+0x1e4] ;  /* 0x0001e40001d27983 */ /* 0x000f220000100800 */
[----:B------:R-:W-:-:S02]  /*6b60*/  FMUL.FTZ R164, R240, R208 ;  /* 0x000000d0f0a47220 */ /* 0x000fc40000410000 */
[C---:B------:R-:W-:Y:S02]  /*6b70*/  FMUL.FTZ R166, R240.reuse, R167 ;  /* 0x000000a7f0a67220 */ /* 0x040fe40000410000 */
[----:B------:R-:W-:Y:S02]  /*6b80*/  FMUL.FTZ R198, R240, R201 ;  /* 0x000000c9f0c67220 */ /* 0x000fe40000410000 */
[----:B---3--:R-:W-:Y:S02]  /*6b90*/  FFMA.FTZ R172, R252, R176, R20 ;  /* 0x000000b0fcac7223 */ /* 0x008fe40000010014 */
[C---:B------:R-:W-:Y:S01]  /*6ba0*/  FMUL.FTZ R212, R240.reuse, R211 ;  /* 0x000000d3f0d47220 */ /* 0x040fe20000410000 */
[----:B------:R-:W3:Y:S01]  /*6bb0*/  LDL R252, [R1+0x1e8] ;  /* 0x0001e80001fc7983 */ /* 0x000ee20000100800 */
[C---:B------:R-:W-:Y:S02]  /*6bc0*/  FMUL.FTZ R167, R240.reuse, R202 ;  /* 0x000000caf0a77220 */ /* 0x040fe40000410000 */
[----:B------:R-:W-:Y:S01]  /*6bd0*/  FMUL.FTZ R171, R240, R193 ;  /* 0x000000c1f0ab7220 */ /* 0x000fe20000410000 */
[----:B------:R-:W3:Y:S01]  /*6be0*/  LDL R211, [R1+0x1c4] ;  /* 0x0001c40001d37983 */ /* 0x000ee20000100800 */
[----:B------:R-:W-:-:S02]  /*6bf0*/  FFMA.FTZ R208, R251, R180, R21 ;  /* 0x000000b4fbd07223 */ /* 0x000fc40000010015 */
[C---:B------:R-:W-:Y:S01]  /*6c00*/  FMUL.FTZ R201, R240.reuse, R182 ;  /* 0x000000b6f0c97220 */ /* 0x040fe20000410000 */
[----:B------:R-:W3:Y:S01]  /*6c10*/  LDL R251, [R1+0x1c8] ;  /* 0x0001c80001fb7983 */ /* 0x000ee20000100800 */
[C---:B------:R-:W-:Y:S02]  /*6c20*/  FMUL.FTZ R193, R240.reuse, R200 ;  /* 0x000000c8f0c17220 */ /* 0x040fe40000410000 */
[C---:B------:R-:W-:Y:S01]  /*6c30*/  FMUL.FTZ R202, R240.reuse, R226 ;  /* 0x000000e2f0ca7220 */ /* 0x040fe20000410000 */
[----:B------:R-:W3:Y:S01]  /*6c40*/  LDL R182, [R1+0x1d8] ;  /* 0x0001d80001b67983 */ /* 0x000ee20000100800 */
[C---:B------:R-:W-:Y:S02]  /*6c50*/  FMUL.FTZ R200, R240.reuse, R225 ;  /* 0x000000e1f0c87220 */ /* 0x040fe40000410000 */
[C---:B------:R-:W-:Y:S01]  /*6c60*/  FMUL.FTZ R160, R240.reuse, R209 ;  /* 0x000000d1f0a07220 */ /* 0x040fe20000410000 */
[----:B------:R-:W3:Y:S01]  /*6c70*/  LDL R226, [R1+0x1e0] ;  /* 0x0001e00001e27983 */ /* 0x000ee20000100800 */
[----:B------:R-:W-:-:S03]  /*6c80*/  FMUL.FTZ R175, R240, R236 ;  /* 0x000000ecf0af7220 */ /* 0x000fc60000410000 */
[----:B------:R-:W3:Y:S04]  /*6c90*/  LDL R225, [R1+0x1c0] ;  /* 0x0001c00001e17983 */ /* 0x000ee80000100800 */
[----:B------:R-:W3:Y:S01]  /*6ca0*/  LDL R209, [R1+0x1dc] ;  /* 0x0001dc0001d17983 */ /* 0x000ee20000100800 */
[----:B------:R-:W-:-:S03]  /*6cb0*/  FMUL.FTZ R177, R240, R235 ;  /* 0x000000ebf0b17220 */ /* 0x000fc60000410000 */
[----:B------:R-:W3:Y:S01]  /*6cc0*/  LDL R236, [R1+0x1bc] ;  /* 0x0001bc0001ec7983 */ /* 0x000ee20000100800 */
[----:B------:R-:W-:-:S03]  /*6cd0*/  FMUL.FTZ R178, R240, R234 ;  /* 0x000000eaf0b27220 */ /* 0x000fc60000410000 */
[----:B------:R-:W3:Y:S01]  /*6ce0*/  LDL R235, [R1+0x1a0] ;  /* 0x0001a00001eb7983 */ /* 0x000ee20000100800 */
[----:B------:R-:W-:-:S03]  /*6cf0*/  FADD.FTZ R213, -R241, R187 ;  /* 0x000000bbf1d57221 */ /* 0x000fc60000010100 */
[----:B------:R-:W3:Y:S01]  /*6d00*/  LDL R234, [R1+0x1a4] ;  /* 0x0001a40001ea7983 */ /* 0x000ee20000100800 */
[C---:B------:R-:W-:Y:S02]  /*6d10*/  FMUL.FTZ R183, R240.reuse, R231 ;  /* 0x000000e7f0b77220 */ /* 0x040fe40000410000 */
[C---:B------:R-:W-:Y:S01]  /*6d20*/  FMUL.FTZ R185, R240.reuse, R229 ;  /* 0x000000e5f0b97220 */ /* 0x040fe20000410000 */
[----:B------:R-:W3:Y:S01]  /*6d30*/  LDL R241, [R1+0x1d4] ;  /* 0x0001d40001f17983 */ /* 0x000ee20000100800 */
[----:B------:R-:W-:-:S03]  /*6d40*/  FMUL.FTZ R181, R240, R232 ;  /* 0x000000e8f0b57220 */ /* 0x000fc60000410000 */
[----:B------:R-:W3:Y:S01]  /*6d50*/  LDL R231, [R1+0x180] ;  /* 0x0001800001e77983 */ /* 0x000ee20000100800 */
[----:B------:R-:W-:-:S03]  /*6d60*/  FMUL.FTZ R179, R240, R233 ;  /* 0x000000e9f0b37220 */ /* 0x000fc60000410000 */
[----:B------:R-:W3:Y:S01]  /*6d70*/  LDL R229, [R1+0x188] ;  /* 0x0001880001e57983 */ /* 0x000ee20000100800 */
[----:B------:R-:W-:Y:S01]  /*6d80*/  FMUL.FTZ R184, R240, R230 ;  /* 0x000000e6f0b87220 */ /* 0x000fe20000410000 */
[----:B------:R-:W-:Y:S01]  /*6d90*/  F2FP.BF16.PACK_AB R172, R208, R172 ;  /* 0x000000acd0ac723e */ /* 0x000fe200000010ff */
[C---:B------:R-:W-:Y:S01]  /*6da0*/  FMUL.FTZ R186, R240.reuse, R228 ;  /* 0x000000e4f0ba7220 */ /* 0x040fe20000410000 */
[----:B------:R-:W3:Y:S01]  /*6db0*/  LDL R233, [R1+0x190] ;  /* 0x0001900001e97983 */ /* 0x000ee20000100800 */
[----:B------:R-:W-:-:S03]  /*6dc0*/  FMUL.FTZ R187, R240, R227 ;  /* 0x000000e3f0bb7220 */ /* 0x000fc60000410000 */
[----:B------:R-:W3:Y:S04]  /*6dd0*/  LDL R230, [R1+0x1a8] ;  /* 0x0001a80001e67983 */ /* 0x000ee80000100800 */
[----:B------:R-:W3:Y:S04]  /*6de0*/  LDL R228, [R1+0x1ac] ;  /* 0x0001ac0001e47983 */ /* 0x000ee80000100800 */
[----:B------:R-:W3:Y:S01]  /*6df0*/  LDL R227, [R1+0x18c] ;  /* 0x00018c0001e37983 */ /* 0x000ee20000100800 */
[C---:B------:R-:W-:Y:S02]  /*6e00*/  FMUL.FTZ R191, R240.reuse, R213 ;  /* 0x000000d5f0bf7220 */ /* 0x040fe40000410000 */
[----:B------:R-:W-:Y:S01]  /*6e10*/  FMUL.FTZ R213, R240, R224 ;  /* 0x000000e0f0d57220 */ /* 0x000fe20000410000 */
[----:B------:R-:W3:Y:S04]  /*6e20*/  LDL R232, [R1+0x198] ;  /* 0x0001980001e87983 */ /* 0x000ee80000100800 */
[----:B------:R-:W3:Y:S01]  /*6e30*/  LDL R224, [R1+0x184] ;  /* 0x0001840001e07983 */ /* 0x000ee20000100800 */
[----:B--2---:R-:W-:-:S02]  /*6e40*/  FFMA.FTZ R208, R250, R181, R27 ;  /* 0x000000b5fad07223 */ /* 0x004fc4000001001b */
[----:B------:R-:W-:Y:S02]  /*6e50*/  FFMA.FTZ R181, R223, R181, R99 ;  /* 0x000000b5dfb57223 */ /* 0x000fe40000010063 */
[----:B------:R-:W2:Y:S01]  /*6e60*/  LDL R223, [R1+0x19c] ;  /* 0x00019c0001df7983 */ /* 0x000ea20000100800 */
[C---:B------:R-:W-:Y:S02]  /*6e70*/  FMUL.FTZ R161, R240.reuse, R207 ;  /* 0x000000cff0a17220 */ /* 0x040fe40000410000 */
[----:B----4-:R-:W-:Y:S02]  /*6e80*/  FFMA.FTZ R207, R245, R175, R23 ;  /* 0x000000aff5cf7223 */ /* 0x010fe40000010017 */
[----:B------:R-:W4:Y:S03]  /*6e90*/  LDL R245, [R1+0x1d0] ;  /* 0x0001d00001f57983 */ /* 0x000f260000100800 */
[----:B------:R-:W-:Y:S01]  /*6ea0*/  F2FP.BF16.PACK_AB R173, R207, R173 ;  /* 0x000000adcfad723e */ /* 0x000fe200000010ff */
[----:B------:R-:W-:-:S02]  /*6eb0*/  FMUL.FTZ R204, R240, R204 ;  /* 0x000000ccf0cc7220 */ /* 0x000fc40000410000 */
[C---:B------:R-:W-:Y:S02]  /*6ec0*/  FMUL.FTZ R205, R240.reuse, R205 ;  /* 0x000000cdf0cd7220 */ /* 0x040fe40000410000 */
[----:B------:R-:W-:Y:S02]  /*6ed0*/  FMUL.FTZ R206, R240, R206 ;  /* 0x000000cef0ce7220 */ /* 0x000fe40000410000 */
[-C--:B------:R-:W-:Y:S02]  /*6ee0*/  FFMA.FTZ R210, R210, R178.reuse, R25 ;  /* 0x000000b2d2d27223 */ /* 0x080fe40000010019 */
[-C--:B---3--:R-:W-:Y:S02]  /*6ef0*/  FFMA.FTZ R207, R252, R179.reuse, R26 ;  /* 0x000000b3fccf7223 */ /* 0x088fe4000001001a */
[----:B------:R-:W-:Y:S02]  /*6f00*/  FFMA.FTZ R178, R211, R178, R97 ;  /* 0x000000b2d3b27223 */ /* 0x000fe40000010061 */
[----:B------:R-:W3:Y:S01]  /*6f10*/  LDL R211, [R1+0x194] ;  /* 0x0001940001d37983 */ /* 0x000ee20000100800 */
[----:B------:R-:W-:-:S02]  /*6f20*/  FFMA.FTZ R179, R251, R179, R98 ;  /* 0x000000b3fbb37223 */ /* 0x000fc40000010062 */
[----:B------:R-:W-:Y:S02]  /*6f30*/  FFMA.FTZ R182, R182, R174, R94 ;  /* 0x000000aeb6b67223 */ /* 0x000fe4000001005e */
[----:B------:R-:W-:Y:S01]  /*6f40*/  FFMA.FTZ R174, R226, R177, R24 ;  /* 0x000000b1e2ae7223 */ /* 0x000fe20000010018 */
[----:B------:R-:W-:Y:S01]  /*6f50*/  F2FP.BF16.PACK_AB R179, R181, R179 ;  /* 0x000000b3b5b3723e */ /* 0x000fe200000010ff */
[----:B------:R-:W3:Y:S01]  /*6f60*/  LDL R226, [R1+0x150] ;  /* 0x0001500001e27983 */ /* 0x000ee20000100800 */
[----:B------:R-:W-:Y:S02]  /*6f70*/  FFMA.FTZ R177, R225, R177, R96 ;  /* 0x000000b1e1b17223 */ /* 0x000fe40000010060 */
[----:B------:R-:W-:Y:S01]  /*6f80*/  FFMA.FTZ R209, R209, R175, R95 ;  /* 0x000000afd1d17223 */ /* 0x000fe2000001005f */
[----:B------:R-:W-:Y:S01]  /*6f90*/  F2FP.BF16.PACK_AB R175, R208, R207 ;  /* 0x000000cfd0af723e */ /* 0x000fe200000010ff */
[----:B------:R-:W-:Y:S01]  /*6fa0*/  FFMA.FTZ R181, R237, R185, R30 ;  /* 0x000000b9edb57223 */ /* 0x000fe2000001001e */
[----:B------:R-:W-:Y:S01]  /*6fb0*/  F2FP.BF16.PACK_AB R178, R178, R177 ;  /* 0x000000b1b2b2723e */ /* 0x000fe200000010ff */
[----:B------:R-:W-:Y:S01]  /*6fc0*/  FFMA.FTZ R208, R236, R186, R31 ;  /* 0x000000baecd07223 */ /* 0x000fe2000001001f */
[----:B------:R-:W-:Y:S01]  /*6fd0*/  F2FP.BF16.PACK_AB R177, R209, R182 ;  /* 0x000000b6d1b1723e */ /* 0x000fe200000010ff */
[----:B------:R-:W3:Y:S01]  /*6fe0*/  LDL R237, [R1+0x148] ;  /* 0x0001480001ed7983 */ /* 0x000ee20000100800 */
[----:B------:R-:W-:Y:S01]  /*6ff0*/  FFMA.FTZ R182, R235, R187, R32 ;  /* 0x000000bbebb67223 */ /* 0x000fe20000010020 */
[----:B------:R-:W-:-:S02]  /*7000*/  F2FP.BF16.PACK_AB R174, R210, R174 ;  /* 0x000000aed2ae723e */ /* 0x000fc400000010ff */
[----:B------:R-:W3:Y:S01]  /*7010*/  LDL R225, [R1+0x154] ;  /* 0x0001540001e17983 */ /* 0x000ee20000100800 */
[----:B------:R-:W-:Y:S01]  /*7020*/  FFMA.FTZ R207, R234, R204, R33 ;  /* 0x000000cceacf7223 */ /* 0x000fe20000010021 */
[----:B------:R-:W-:Y:S01]  /*7030*/  F2FP.BF16.PACK_AB R181, R208, R181 ;  /* 0x000000b5d0b5723e */ /* 0x000fe200000010ff */
[----:B------:R-:W-:Y:S01]  /*7040*/  FFMA.FTZ R209, R238, R184, R29 ;  /* 0x000000b8eed17223 */ /* 0x000fe2000001001d */
[----:B------:R-:W3:Y:S01]  /*7050*/  LDL R234, [R1+0x178] ;  /* 0x0001780001ea7983 */ /* 0x000ee20000100800 */
[----:B------:R-:W-:Y:S01]  /*7060*/  FFMA.FTZ R210, R241, R180, R93 ;  /* 0x000000b4f1d27223 */ /* 0x000fe2000001005d */
[----:B------:R-:W-:Y:S01]  /*7070*/  F2FP.BF16.PACK_AB R182, R207, R182 ;  /* 0x000000b6cfb6723e */ /* 0x000fe200000010ff */
[----:B------:R-:W-:Y:S01]  /*7080*/  FFMA.FTZ R180, R239, R183, R28 ;  /* 0x000000b7efb47223 */ /* 0x000fe2000001001c */
[----:B------:R-:W3:Y:S01]  /*7090*/  LDL R238, [R1+0x168] ;  /* 0x0001680001ee7983 */ /* 0x000ee20000100800 */
[----:B------:R-:W-:-:S03]  /*70a0*/  FFMA.FTZ R208, R231, R187, R104 ;  /* 0x000000bbe7d07223 */ /* 0x000fc60000010068 */
[----:B------:R-:W-:Y:S01]  /*70b0*/  F2FP.BF16.PACK_AB R180, R209, R180 ;  /* 0x000000b4d1b4723e */ /* 0x000fe200000010ff */
[----:B------:R-:W-:Y:S01]  /*70c0*/  FFMA.FTZ R187, R229, R205, R106 ;  /* 0x000000cde5bb7223 */ /* 0x000fe2000001006a */
[----:B------:R-:W3:Y:S01]  /*70d0*/  LDL R236, [R1+0x170] ;  /* 0x0001700001ec7983 */ /* 0x000ee20000100800 */
[----:B------:R-:W-:-:S03]  /*70e0*/  FFMA.FTZ R207, R233, R183, R100 ;  /* 0x000000b7e9cf7223 */ /* 0x000fc60000010064 */
[----:B------:R-:W3:Y:S01]  /*70f0*/  LDL R229, [R1+0x164] ;  /* 0x0001640001e57983 */ /* 0x000ee20000100800 */
[----:B------:R-:W-:-:S03]  /*7100*/  FFMA.FTZ R183, R230, R205, R34 ;  /* 0x000000cde6b77223 */ /* 0x000fc60000010022 */
[----:B------:R-:W3:Y:S01]  /*7110*/  LDL R233, [R1+0x17c] ;  /* 0x00017c0001e97983 */ /* 0x000ee20000100800 */
[----:B------:R-:W-:-:S03]  /*7120*/  FFMA.FTZ R205, R228, R206, R35 ;  /* 0x000000cee4cd7223 */ /* 0x000fc60000010023 */
[----:B------:R-:W3:Y:S01]  /*7130*/  LDL R235, [R1+0x174] ;  /* 0x0001740001eb7983 */ /* 0x000ee20000100800 */
[----:B------:R-:W-:-:S03]  /*7140*/  FFMA.FTZ R206, R227, R206, R107 ;  /* 0x000000cee3ce7223 */ /* 0x000fc6000001006b */
[----:B------:R-:W3:Y:S04]  /*7150*/  LDL R228, [R1+0x16c] ;  /* 0x00016c0001e47983 */ /* 0x000ee80000100800 */
[----:B------:R-:W3:Y:S01]  /*7160*/  LDL R227, [R1+0x14c] ;  /* 0x00014c0001e37983 */ /* 0x000ee20000100800 */
[----:B------:R-:W-:-:S03]  /*7170*/  FFMA.FTZ R204, R224, R204, R105 ;  /* 0x000000cce0cc7223 */ /* 0x000fc60000010069 */
[----:B------:R-:W3:Y:S04]  /*7180*/  LDL R231, [R1+0x140] ;  /* 0x0001400001e77983 */ /* 0x000ee80000100800 */
[----:B------:R-:W3:Y:S01]  /*7190*/  LDL R224, [R1+0x158] ;  /* 0x0001580001e07983 */ /* 0x000ee20000100800 */
[----:B--2---:R-:W-:-:S03]  /*71a0*/  FFMA.FTZ R209, R223, R186, R103 ;  /* 0x000000badfd17223 */ /* 0x004fc60000010067 */
[----:B------:R-:W2:Y:S04]  /*71b0*/  LDL R230, [R1+0x144] ;  /* 0x0001440001e67983 */ /* 0x000ea80000100800 */
[----:B------:R-:W2:Y:S01]  /*71c0*/  LDL R223, [R1+0x15c] ;  /* 0x00015c0001df7983 */ /* 0x000ea20000100800 */
[----:B------:R-:W-:Y:S02]  /*71d0*/  FFMA.FTZ R185, R232, R185, R102 ;  /* 0x000000b9e8b97223 */ /* 0x000fe40000010066 */
[----:B----4-:R-:W-:Y:S01]  /*71e0*/  FFMA.FTZ R176, R245, R176, R92 ;  /* 0x000000b0f5b07223 */ /* 0x010fe2000001005c */
[----:B------:R-:W-:Y:S01]  /*71f0*/  F2FP.BF16.PACK_AB R183, R205, R183 ;  /* 0x000000b7cdb7723e */ /* 0x000fe200000010ff */
[----:B------:R-:W-:Y:S01]  /*7200*/  FMUL.FTZ R220, R240, R220 ;  /* 0x000000dcf0dc7220 */ /* 0x000fe20000410000 */
[----:B------:R-:W-:Y:S01]  /*7210*/  F2FP.BF16.PACK_AB R186, R204, R208 ;  /* 0x000000d0ccba723e */ /* 0x000fe200000010ff */
[----:B------:R-:W-:Y:S01]  /*7220*/  IMAD.WIDE.U32 R204, R248, R243, c[0x0][0x208] ;  /* 0x00008200f8cc7625 */ /* 0x000fe200078e00f3 */
[----:B------:R-:W-:Y:S01]  /*7230*/  F2FP.BF16.PACK_AB R185, R209, R185 ;  /* 0x000000b9d1b9723e */ /* 0x000fe200000010ff */
[----:B------:R-:W4:Y:S01]  /*7240*/  LDL R232, [R1+0x160] ;  /* 0x0001600001e87983 */ /* 0x000f220000100800 */
[----:B------:R-:W-:Y:S01]  /*7250*/  F2FP.BF16.PACK_AB R176, R210, R176 ;  /* 0x000000b0d2b0723e */ /* 0x000fe200000010ff */
[----:B------:R-:W-:Y:S01]  /*7260*/  IMAD.WIDE.U32 R208, R248, R243, c[0x0][0x210] ;  /* 0x00008400f8d07625 */ /* 0x000fe200078e00f3 */
[----:B------:R-:W-:Y:S01]  /*7270*/  F2FP.BF16.PACK_AB R187, R206, R187 ;  /* 0x000000bbcebb723e */ /* 0x000fe200000010ff */
[----:B------:R1:W-:Y:S04]  /*7280*/  STG.E.128 [R204.64], R172 ;  /* 0x000000accc007986 */ /* 0x0003e8000c101d04 */
[----:B------:R0:W-:Y:S01]  /*7290*/  STG.E.128 [R208.64], R176 ;  /* 0x000000b0d0007986 */ /* 0x0001e2000c101d04 */
[----:B------:R-:W-:-:S02]  /*72a0*/  FMUL.FTZ R217, R240, R217 ;  /* 0x000000d9f0d97220 */ /* 0x000fc40000410000 */
[C---:B------:R-:W-:Y:S02]  /*72b0*/  FMUL.FTZ R218, R240.reuse, R218 ;  /* 0x000000daf0da7220 */ /* 0x040fe40000410000 */
[C---:B------:R-:W-:Y:S02]  /*72c0*/  FMUL.FTZ R221, R240.reuse, R221 ;  /* 0x000000ddf0dd7220 */ /* 0x040fe40000410000 */
[C---:B------:R-:W-:Y:S02]  /*72d0*/  FMUL.FTZ R222, R240.reuse, R222 ;  /* 0x000000def0de7220 */ /* 0x040fe40000410000 */
[C---:B------:R-:W-:Y:S02]  /*72e0*/  FMUL.FTZ R215, R240.reuse, R215 ;  /* 0x000000d7f0d77220 */ /* 0x040fe40000410000 */
[----:B------:R-:W-:Y:S01]  /*72f0*/  FMUL.FTZ R216, R240, R216 ;  /* 0x000000d8f0d87220 */ /* 0x000fe20000410000 */
[----:B-1----:R-:W4:Y:S04]  /*7300*/  LDL R204, [R1+0x124] ;  /* 0x0001240001cc7983 */ /* 0x002f280000100800 */
[----:B------:R-:W4:Y:S04]  /*7310*/  LDL R205, [R1+0xfc] ;  /* 0x0000fc0001cd7983 */ /* 0x000f280000100800 */
[----:B0-----:R-:W4:Y:S04]  /*7320*/  LDL R209, [R1+0xe8] ;  /* 0x0000e80001d17983 */ /* 0x001f280000100800 */
[----:B------:R-:W4:Y:S01]  /*7330*/  LDL R208, [R1+0xec] ;  /* 0x0000ec0001d07983 */ /* 0x000f220000100800 */
[----:B---3--:R-:W-:-:S02]  /*7340*/  FFMA.FTZ R184, R211, R184, R101 ;  /* 0x000000b8d3b87223 */ /* 0x008fc40000010065 */
[----:B------:R-:W-:-:S03]  /*7350*/  IMAD.WIDE.U32 R210, R246, R243, c[0x0][0x210] ;  /* 0x00008400f6d27625 */ /* 0x000fc600078e00f3 */
[----:B------:R-:W-:Y:S01]  /*7360*/  F2FP.BF16.PACK_AB R184, R184, R207 ;  /* 0x000000cfb8b8723e */ /* 0x000fe200000010ff */
[----:B------:R-:W-:-:S05]  /*7370*/  IMAD.WIDE.U32 R206, R246, R243, c[0x0][0x208] ;  /* 0x00008200f6ce7625 */ /* 0x000fca00078e00f3 */
[----:B------:R0:W-:Y:S04]  /*7380*/  STG.E.128 [R206.64], R180 ;  /* 0x000000b4ce007986 */ /* 0x0001e8000c101d04 */
[----:B------:R1:W-:Y:S01]  /*7390*/  STG.E.128 [R210.64], R184 ;  /* 0x000000b8d2007986 */ /* 0x0003e2000c101d04 */
[----:B------:R-:W-:-:S03]  /*73a0*/  FFMA.FTZ R179, R237, R221, R114 ;  /* 0x000000ddedb37223 */ /* 0x000fc60000010072 */
[----:B0-----:R-:W3:Y:S04]  /*73b0*/  LDL R182, [R1+0x13c] ;  /* 0x00013c0001b67983 */ /* 0x001ee80000100800 */
[----:B-1----:R-:W3:Y:S04]  /*73c0*/  LDL R184, [R1+0x130] ;  /* 0x0001300001b87983 */ /* 0x002ee80000100800 */
[----:B------:R-:W3:Y:S01]  /*73d0*/  LDL R185, [R1+0x134] ;  /* 0x0001340001b97983 */ /* 0x000ee20000100800 */
[----:B------:R-:W-:Y:S02]  /*73e0*/  FFMA.FTZ R175, R238, R221, R42 ;  /* 0x000000ddeeaf7223 */ /* 0x000fe4000001002a */
[----:B------:R-:W-:Y:S01]  /*73f0*/  FFMA.FTZ R173, R234, R217, R38 ;  /* 0x000000d9eaad7223 */ /* 0x000fe20000010026 */
[----:B------:R-:W3:Y:S01]  /*7400*/  LDL R187, [R1+0x108] ;  /* 0x0001080001bb7983 */ /* 0x000ee20000100800 */
[----:B------:R-:W-:-:S03]  /*7410*/  FFMA.FTZ R178, R229, R220, R41 ;  /* 0x000000dce5b27223 */ /* 0x000fc60000010029 */
[----:B------:R-:W3:Y:S04]  /*7420*/  LDL R207, [R1+0x114] ;  /* 0x0001140001cf7983 */ /* 0x000ee80000100800 */
[----:B------:R-:W3:Y:S01]  /*7430*/  LDL R229, [R1+0x138] ;  /* 0x0001380001e57983 */ /* 0x000ee20000100800 */
[----:B------:R-:W-:Y:S02]  /*7440*/  FFMA.FTZ R180, R233, R218, R39 ;  /* 0x000000dae9b47223 */ /* 0x000fe40000010027 */
[-C--:B------:R-:W-:Y:S01]  /*7450*/  FFMA.FTZ R176, R228, R222.reuse, R43 ;  /* 0x000000dee4b07223 */ /* 0x080fe2000001002b */
[----:B------:R-:W3:Y:S01]  /*7460*/  LDL R221, [R1+0x11c] ;  /* 0x00011c0001dd7983 */ /* 0x000ee20000100800 */
[----:B------:R-:W-:-:S03]  /*7470*/  FFMA.FTZ R177, R227, R222, R115 ;  /* 0x000000dee3b17223 */ /* 0x000fc60000010073 */
[----:B------:R-:W3:Y:S01]  /*7480*/  LDL R228, [R1+0x118] ;  /* 0x0001180001e47983 */ /* 0x000ee20000100800 */
[----:B------:R-:W-:-:S03]  /*7490*/  F2FP.BF16.PACK_AB R173, R180, R173 ;  /* 0x000000adb4ad723e */ /* 0x000fc600000010ff */
[----:B------:R-:W3:Y:S01]  /*74a0*/  LDL R227, [R1+0x120] ;  /* 0x0001200001e37983 */ /* 0x000ee20000100800 */
[----:B------:R-:W-:Y:S01]  /*74b0*/  F2FP.BF16.PACK_AB R175, R176, R175 ;  /* 0x000000afb0af723e */ /* 0x000fe200000010ff */
[----:B------:R-:W-:Y:S01]  /*74c0*/  FFMA.FTZ R176, R226, R215, R108 ;  /* 0x000000d7e2b07223 */ /* 0x000fe2000001006c */
[----:B------:R-:W-:Y:S01]  /*74d0*/  F2FP.BF16.PACK_AB R179, R177, R179 ;  /* 0x000000b3b1b3723e */ /* 0x000fe200000010ff */
[-C--:B------:R-:W-:Y:S01]  /*74e0*/  FFMA.FTZ R180, R225, R216.reuse, R109 ;  /* 0x000000d8e1b47223 */ /* 0x080fe2000001006d */
[----:B------:R-:W3:Y:S01]  /*74f0*/  LDL R226, [R1+0x100] ;  /* 0x0001000001e27983 */ /* 0x000ee20000100800 */
[----:B------:R-:W-:Y:S02]  /*7500*/  FFMA.FTZ R177, R224, R217, R110 ;  /* 0x000000d9e0b17223 */ /* 0x000fe4000001006e */
[----:B------:R-:W-:Y:S01]  /*7510*/  FFMA.FTZ R172, R236, R215, R36 ;  /* 0x000000d7ecac7223 */ /* 0x000fe20000010024 */
[----:B------:R-:W3:Y:S04]  /*7520*/  LDL R225, [R1+0x128] ;  /* 0x0001280001e17983 */ /* 0x000ee80000100800 */
[----:B------:R-:W3:Y:S04]  /*7530*/  LDL R224, [R1+0x12c] ;  /* 0x00012c0001e07983 */ /* 0x000ee80000100800 */
[----:B------:R-:W3:Y:S04]  /*7540*/  LDL R222, [R1+0x104] ;  /* 0x0001040001de7983 */ /* 0x000ee80000100800 */
[----:B------:R-:W3:Y:S04]  /*7550*/  LDL R215, [R1+0xf8] ;  /* 0x0000f80001d77983 */ /* 0x000ee80000100800 */
[----:B------:R-:W3:Y:S04]  /*7560*/  LDL R211, [R1+0xe0] ;  /* 0x0000e00001d37983 */ /* 0x000ee80000100800 */
[----:B------:R-:W3:Y:S01]  /*7570*/  LDL R210, [R1+0xe4] ;  /* 0x0000e40001d27983 */ /* 0x000ee20000100800 */
[----:B------:R-:W-:-:S03]  /*7580*/  FFMA.FTZ R181, R235, R216, R37 ;  /* 0x000000d8ebb57223 */ /* 0x000fc60000010025 */
[----:B------:R-:W3:Y:S04]  /*7590*/  LDL R217, [R1+0x110] ;  /* 0x0001100001d97983 */ /* 0x000ee80000100800 */
[----:B------:R-:W3:Y:S04]  /*75a0*/  LDL R216, [R1+0xf0] ;  /* 0x0000f00001d87983 */ /* 0x000ee80000100800 */
[----:B------:R-:W3:Y:S01]  /*75b0*/  LDL R206, [R1+0xf4] ;  /* 0x0000f40001ce7983 */ /* 0x000ee20000100800 */
[----:B--2---:R-:W-:-:S03]  /*75c0*/  FFMA.FTZ R183, R223, R218, R111 ;  /* 0x000000dadfb77223 */ /* 0x004fc6000001006f */
[----:B------:R-:W2:Y:S01]  /*75d0*/  LDL R223, [R1+0x10c] ;  /* 0x00010c0001df7983 */ /* 0x000ea20000100800 */
[C---:B------:R-:W-:Y:S01]  /*75e0*/  FMUL.FTZ R219, R240.reuse, R219 ;  /* 0x000000dbf0db7220 */ /* 0x040fe20000410000 */
[----:B------:R-:W-:Y:S01]  /*75f0*/  F2FP.BF16.PACK_AB R172, R181, R172 ;  /* 0x000000acb5ac723e */ /* 0x000fe200000010ff */
[----:B------:R-:W-:Y:S01]  /*7600*/  FMUL.FTZ R214, R240, R214 ;  /* 0x000000d6f0d67220 */ /* 0x000fe20000410000 */
[----:B------:R-:W-:Y:S01]  /*7610*/  F2FP.BF16.PACK_AB R176, R180, R176 ;  /* 0x000000b0b4b0723e */ /* 0x000fe200000010ff */
[----:B------:R-:W-:Y:S01]  /*7620*/  FFMA.FTZ R186, R230, R220, R113 ;  /* 0x000000dce6ba7223 */ /* 0x000fe20000010071 */
[----:B------:R-:W2:Y:S01]  /*7630*/  LDL R218, [R1+0x88] ;  /* 0x0000880001da7983 */ /* 0x000ea20000100800 */
[----:B----4-:R-:W-:Y:S01]  /*7640*/  FFMA.FTZ R174, R232, R219, R40 ;  /* 0x000000dbe8ae7223 */ /* 0x010fe20000010028 */
[----:B------:R-:W-:Y:S01]  /*7650*/  F2FP.BF16.PACK_AB R177, R183, R177 ;  /* 0x000000b1b7b1723e */ /* 0x000fe200000010ff */
[----:B------:R-:W-:Y:S01]  /*7660*/  FMUL.FTZ R165, R240, R165 ;  /* 0x000000a5f0a57220 */ /* 0x000fe20000410000 */
[----:B------:R-:W4:Y:S02]  /*7670*/  LDL R230, [R1+0xd4] ;  /* 0x0000d40001e67983 */ /* 0x000f240000100800 */
[----:B------:R-:W-:Y:S01]  /*7680*/  F2FP.BF16.PACK_AB R174, R178, R174 ;  /* 0x000000aeb2ae723e */ /* 0x000fe200000010ff */
[----:B------:R-:W-:Y:S01]  /*7690*/  FFMA.FTZ R178, R231, R219, R112 ;  /* 0x000000dbe7b27223 */ /* 0x000fe20000010070 */
[----:B------:R-:W4:Y:S04]  /*76a0*/  LDL R220, [R1+0x80] ;  /* 0x0000800001dc7983 */ /* 0x000f280000100800 */
[----:B------:R-:W-:Y:S01]  /*76b0*/  F2FP.BF16.PACK_AB R178, R186, R178 ;  /* 0x000000b2bab2723e */ /* 0x000fe200000010ff */
[----:B------:R-:W4:Y:S04]  /*76c0*/  LDL R231, [R1+0xd0] ;  /* 0x0000d00001e77983 */ /* 0x000f280000100800 */
[----:B------:R-:W4:Y:S01]  /*76d0*/  LDL R219, [R1+0xa8] ;  /* 0x0000a80001db7983 */ /* 0x000f220000100800 */
[----:B------:R-:W-:-:S02]  /*76e0*/  FFMA.FTZ R204, R204, R212, R49 ;  /* 0x000000d4cccc7223 */ /* 0x000fc40000010031 */
[----:B------:R-:W-:Y:S02]  /*76f0*/  FFMA.FTZ R205, R205, R162, R55 ;  /* 0x000000a2cdcd7223 */ /* 0x000fe40000010037 */
[----:B---3--:R-:W-:Y:S02]  /*7700*/  FFMA.FTZ R182, R182, R191, R47 ;  /* 0x000000bfb6b67223 */ /* 0x008fe4000001002f */
[----:B------:R-:W-:Y:S02]  /*7710*/  FFMA.FTZ R184, R184, R188, R44 ;  /* 0x000000bcb8b87223 */ /* 0x000fe4000001002c */
[----:B------:R-:W-:-:S05]  /*7720*/  FFMA.FTZ R185, R185, R189, R45 ;  /* 0x000000bdb9b97223 */ /* 0x000fca000001002d */
[----:B------:R-:W-:Y:S01]  /*7730*/  F2FP.BF16.PACK_AB R180, R185, R184 ;  /* 0x000000b8b9b4723e */ /* 0x000fe200000010ff */
[----:B------:R-:W-:Y:S02]  /*7740*/  FFMA.FTZ R187, R187, R213, R122 ;  /* 0x000000d5bbbb7223 */ /* 0x000fe4000001007a */
[-C--:B------:R-:W-:Y:S02]  /*7750*/  FFMA.FTZ R181, R229, R190.reuse, R46 ;  /* 0x000000bee5b57223 */ /* 0x080fe4000001002e */
[----:B------:R-:W-:Y:S01]  /*7760*/  FFMA.FTZ R207, R207, R189, R117 ;  /* 0x000000bdcfcf7223 */ /* 0x000fe20000010075 */
[----:B------:R-:W3:Y:S02]  /*7770*/  LDL R229, [R1+0xd8] ;  /* 0x0000d80001e57983 */ /* 0x000ee40000100800 */
[----:B------:R-:W-:Y:S01]  /*7780*/  F2FP.BF16.PACK_AB R181, R182, R181 ;  /* 0x000000b5b6b5723e */ /* 0x000fe200000010ff */
[----:B------:R-:W-:Y:S02]  /*7790*/  FFMA.FTZ R185, R228, R190, R118 ;  /* 0x000000bee4b97223 */ /* 0x000fe40000010076 */
[----:B------:R-:W-:Y:S01]  /*77a0*/  FFMA.FTZ R191, R221, R191, R119 ;  /* 0x000000bfddbf7223 */ /* 0x000fe20000010077 */
[----:B------:R-:W3:Y:S01]  /*77b0*/  LDL R228, [R1+0xc0] ;  /* 0x0000c00001e47983 */ /* 0x000ee20000100800 */
[----:B------:R-:W-:-:S02]  /*77c0*/  FFMA.FTZ R182, R227, R203, R48 ;  /* 0x000000cbe3b67223 */ /* 0x000fc40000010030 */
[----:B------:R-:W-:-:S03]  /*77d0*/  FFMA.FTZ R186, R226, R203, R120 ;  /* 0x000000cbe2ba7223 */ /* 0x000fc60000010078 */
[----:B------:R-:W-:Y:S01]  /*77e0*/  F2FP.BF16.PACK_AB R182, R204, R182 ;  /* 0x000000b6ccb6723e */ /* 0x000fe200000010ff */
[----:B------:R-:W3:Y:S01]  /*77f0*/  LDL R227, [R1+0xc8] ;  /* 0x0000c80001e37983 */ /* 0x000ee20000100800 */
        /* <DEDUP_REMOVED lines=9> */
[----:B------:R-:W3:Y:S01]  /*7890*/  LDL R226, [R1+0xcc] ;  /* 0x0000cc0001e27983 */ /* 0x000ee20000100800 */
[----:B------:R-:W-:Y:S01]  /*78a0*/  FFMA.FTZ R204, R210, R164, R57 ;  /* 0x000000a4d2cc7223 */ /* 0x000fe20000010039 */
[----:B------:R-:W-:Y:S01]  /*78b0*/  F2FP.BF16.PACK_AB R189, R205, R189 ;  /* 0x000000bdcdbd723e */ /* 0x000fe200000010ff */
[----:B------:R-:W-:Y:S01]  /*78c0*/  FFMA.FTZ R203, R208, R166, R59 ;  /* 0x000000a6d0cb7223 */ /* 0x000fe2000001003b */
[----:B------:R-:W3:Y:S01]  /*78d0*/  LDL R222, [R1+0xb4] ;  /* 0x0000b40001de7983 */ /* 0x000ee20000100800 */
[----:B------:R-:W-:-:S02]  /*78e0*/  FFMA.FTZ R184, R217, R188, R116 ;  /* 0x000000bcd9b87223 */ /* 0x000fc40000010074 */
[----:B------:R-:W-:Y:S01]  /*78f0*/  IMAD.WIDE.U32 R208, R244, R243, c[0x0][0x210] ;  /* 0x00008400f4d07625 */ /* 0x000fe200078e00f3 */
[----:B------:R-:W3:Y:S03]  /*7900*/  LDL R224, [R1+0xdc] ;  /* 0x0000dc0001e07983 */ /* 0x000ee60000100800 */
[----:B------:R-:W-:Y:S02]  /*7910*/  FFMA.FTZ R188, R216, R3, R52 ;  /* 0x00000003d8bc7223 */ /* 0x000fe40000010034 */
[----:B------:R-:W-:Y:S01]  /*7920*/  FFMA.FTZ R206, R206, R160, R53 ;  /* 0x000000a0cece7223 */ /* 0x000fe20000010035 */
[----:B------:R-:W-:Y:S01]  /*7930*/  F2FP.BF16.PACK_AB R184, R207, R184 ;  /* 0x000000b8cfb8723e */ /* 0x000fe200000010ff */
[----:B------:R-:W3:Y:S03]  /*7940*/  LDL R221, [R1+0xa0] ;  /* 0x0000a00001dd7983 */ /* 0x000ee60000100800 */
[----:B------:R-:W-:Y:S01]  /*7950*/  F2FP.BF16.PACK_AB R188, R206, R188 ;  /* 0x000000bccebc723e */ /* 0x000fe200000010ff */
[----:B------:R-:W3:Y:S01]  /*7960*/  LDL R217, [R1+0xb8] ;  /* 0x0000b80001d97983 */ /* 0x000ee20000100800 */
[----:B------:R-:W-:Y:S01]  /*7970*/  IMAD.WIDE.U32 R206, R242, R243, c[0x0][0x208] ;  /* 0x00008200f2ce7625 */ /* 0x000fe200078e00f3 */
[----:B------:R-:W-:-:S02]  /*7980*/  F2FP.BF16.PACK_AB R191, R203, R191 ;  /* 0x000000bfcbbf723e */ /* 0x000fc400000010ff */
[----:B------:R-:W3:Y:S01]  /*7990*/  LDL R216, [R1+0xbc] ;  /* 0x0000bc0001d87983 */ /* 0x000ee20000100800 */
[----:B------:R-:W-:-:S03]  /*79a0*/  IMAD.WIDE.U32 R212, R2, R243, c[0x0][0x208] ;  /* 0x0000820002d47625 */ /* 0x000fc600078e00f3 */
[----:B------:R-:W3:Y:S04]  /*79b0*/  LDL R215, [R1+0xa4] ;  /* 0x0000a40001d77983 */ /* 0x000ee80000100800 */
[----:B------:R-:W3:Y:S01]  /*79c0*/  LDL R203, [R1+0x78] ;  /* 0x0000780001cb7983 */ /* 0x000ee20000100800 */
[----:B--2---:R-:W-:-:S03]  /*79d0*/  FFMA.FTZ R190, R223, R214, R123 ;  /* 0x000000d6dfbe7223 */ /* 0x004fc6000001007b */
[----:B------:R-:W2:Y:S02]  /*79e0*/  LDL R223, [R1+0xb0] ;  /* 0x0000b00001df7983 */ /* 0x000ea40000100800 */
[----:B------:R-:W-:Y:S01]  /*79f0*/  F2FP.BF16.PACK_AB R187, R190, R187 ;  /* 0x000000bbbebb723e */ /* 0x000fe200000010ff */
[----:B------:R-:W-:Y:S01]  /*7a00*/  FFMA.FTZ R190, R211, R163, R56 ;  /* 0x000000a3d3be7223 */ /* 0x000fe20000010038 */
[----:B------:R-:W2:Y:S04]  /*7a10*/  LDL R214, [R1+0xac] ;  /* 0x0000ac0001d67983 */ /* 0x000ea80000100800 */
[----:B------:R-:W-:Y:S01]  /*7a20*/  F2FP.BF16.PACK_AB R190, R204, R190 ;  /* 0x000000beccbe723e */ /* 0x000fe200000010ff */
[----:B------:R-:W-:-:S05]  /*7a30*/  IMAD.WIDE.U32 R204, R244, R243, c[0x0][0x208] ;  /* 0x00008200f4cc7625 */ /* 0x000fca00078e00f3 */
[----:B------:R0:W-:Y:S01]  /*7a40*/  STG.E.128 [R204.64], R172 ;  /* 0x000000accc007986 */ /* 0x0001e2000c101d04 */
[----:B------:R-:W-:-:S03]  /*7a50*/  IMAD.WIDE.U32 R210, R242, R243, c[0x0][0x210] ;  /* 0x00008400f2d27625 */ /* 0x000fc600078e00f3 */
[----:B------:R1:W-:Y:S04]  /*7a60*/  STG.E.128 [R208.64], R176 ;  /* 0x000000b0d0007986 */ /* 0x0003e8000c101d04 */
[----:B------:R4:W-:Y:S04]  /*7a70*/  STG.E.128 [R206.64], R180 ;  /* 0x000000b4ce007986 */ /* 0x0009e8000c101d04 */
[----:B------:R-:W-:Y:S04]  /*7a80*/  STG.E.128 [R210.64], R184 ;  /* 0x000000b8d2007986 */ /* 0x000fe8000c101d04 */
[----:B------:R4:W-:Y:S04]  /*7a90*/  STG.E.128 [R212.64], R188 ;  /* 0x000000bcd4007986 */ /* 0x0009e8000c101d04 */
[----:B0-----:R-:W2:Y:S04]  /*7aa0*/  LDL R205, [R1+0x70] ;  /* 0x0000700001cd7983 */ /* 0x001ea80000100800 */
[----:B-1----:R-:W2:Y:S04]  /*7ab0*/  LDL R178, [R1+0x84] ;  /* 0x0000840001b27983 */ /* 0x002ea80000100800 */
[----:B------:R-:W2:Y:S04]  /*7ac0*/  LDL R179, [R1+0x8c] ;  /* 0x00008c0001b37983 */ /* 0x000ea80000100800 */
[----:B------:R-:W2:Y:S04]  /*7ad0*/  LDL R208, [R1+0x90] ;  /* 0x0000900001d07983 */ /* 0x000ea80000100800 */
[----:B----4-:R-:W4:Y:S04]  /*7ae0*/  LDL R207, [R1+0x94] ;  /* 0x0000940001cf7983 */ /* 0x010f280000100800 */
        /* <DEDUP_REMOVED lines=16> */
[----:B------:R-:W-:-:S02]  /*7bf0*/  FFMA.FTZ R3, R231, R3, R124 ;  /* 0x00000003e7037223 */ /* 0x000fc4000001007c */
[----:B------:R-:W-:-:S05]  /*7c00*/  FFMA.FTZ R160, R230, R160, R125 ;  /* 0x000000a0e6a07223 */ /* 0x000fca000001007d */
[----:B------:R-:W-:Y:S01]  /*7c10*/  F2FP.BF16.PACK_AB R160, R160, R3 ;  /* 0x00000003a0a0723e */ /* 0x000fe200000010ff */
[----:B------:R-:W-:Y:S02]  /*7c20*/  FFMA.FTZ R3, R220, R171, R136 ;  /* 0x000000abdc037223 */ /* 0x000fe40000010088 */
[----:B------:R-:W-:Y:S01]  /*7c30*/  FMUL.FTZ R196, R240, R196 ;  /* 0x000000c4f0c47220 */ /* 0x000fe20000410000 */
[----:B------:R-:W-:Y:S01]  /*7c40*/  HFMA2.MMA R251, -RZ, RZ, 0, 2.384185791015625e-07 ;  /* 0x00000004fffb7435 */ /* 0x000fe200000001ff */
[----:B---3--:R-:W-:Y:S02]  /*7c50*/  FFMA.FTZ R161, R229, R161, R126 ;  /* 0x000000a1e5a17223 */ /* 0x008fe4000001007e */
[----:B------:R-:W-:Y:S02]  /*7c60*/  FFMA.FTZ R172, R228, R163, R128 ;  /* 0x000000a3e4ac7223 */ /* 0x000fe40000010080 */
[----:B------:R-:W-:Y:S02]  /*7c70*/  FFMA.FTZ R163, R227, R165, R130 ;  /* 0x000000a5e3a37223 */ /* 0x000fe40000010082 */
[----:B------:R-:W-:-:S02]  /*7c80*/  FFMA.FTZ R173, R225, R164, R129 ;  /* 0x000000a4e1ad7223 */ /* 0x000fc40000010081 */
[----:B------:R-:W-:Y:S02]  /*7c90*/  FFMA.FTZ R166, R226, R166, R131 ;  /* 0x000000a6e2a67223 */ /* 0x000fe40000010083 */
[----:B------:R-:W-:Y:S02]  /*7ca0*/  FFMA.FTZ R165, R222, R168, R61 ;  /* 0x000000a8dea57223 */ /* 0x000fe4000001003d */
[----:B------:R-:W-:Y:S01]  /*7cb0*/  FFMA.FTZ R174, R224, R162, R127 ;  /* 0x000000a2e0ae7223 */ /* 0x000fe2000001007f */
[----:B------:R-:W-:Y:S02]  /*7cc0*/  F2FP.BF16.PACK_AB R162, R173, R172 ;  /* 0x000000acada2723e */ /* 0x000fe400000010ff */
[----:B------:R-:W-:Y:S02]  /*7cd0*/  F2FP.BF16.PACK_AB R163, R166, R163 ;  /* 0x000000a3a6a3723e */ /* 0x000fe400000010ff */
[----:B------:R-:W-:Y:S01]  /*7ce0*/  F2FP.BF16.PACK_AB R161, R174, R161 ;  /* 0x000000a1aea1723e */ /* 0x000fe200000010ff */
[----:B------:R-:W-:-:S02]  /*7cf0*/  FFMA.FTZ R166, R218, R193, R138 ;  /* 0x000000c1daa67223 */ /* 0x000fc4000001008a */
[----:B------:R-:W-:Y:S02]  /*7d00*/  FFMA.FTZ R173, R217, R169, R62 ;  /* 0x000000a9d9ad7223 */ /* 0x000fe4000001003e */
[----:B------:R-:W-:Y:S02]  /*7d10*/  FFMA.FTZ R175, R216, R170, R63 ;  /* 0x000000aad8af7223 */ /* 0x000fe4000001003f */
[----:B------:R-:W-:-:S03]  /*7d20*/  FFMA.FTZ R174, R215, R192, R65 ;  /* 0x000000c0d7ae7223 */ /* 0x000fc60000010041 */
[----:B------:R-:W-:Y:S01]  /*7d30*/  F2FP.BF16.PACK_AB R173, R175, R173 ;  /* 0x000000adafad723e */ /* 0x000fe200000010ff */
[----:B------:R-:W-:-:S05]  /*7d40*/  IMAD R249, R251, c[0x0][0x160], R249 ;  /* 0x00005800fbf97a24 */ /* 0x000fca00078e02f9 */
[----:B------:R-:W-:Y:S01]  /*7d50*/  ISETP.GE.AND P0, PT, R249, c[0x0][0x164], PT ;  /* 0x00005900f9007a0c */ /* 0x000fe20003f06270 */
[----:B--2---:R-:W-:-:S05]  /*7d60*/  FFMA.FTZ R164, R223, R167, R60 ;  /* 0x000000a7dfa47223 */ /* 0x004fca000001003c */
[----:B------:R-:W-:Y:S01]  /*7d70*/  F2FP.BF16.PACK_AB R172, R165, R164 ;  /* 0x000000a4a5ac723e */ /* 0x000fe200000010ff */
[----:B------:R-:W-:Y:S02]  /*7d80*/  FFMA.FTZ R164, R221, R171, R64 ;  /* 0x000000abdda47223 */ /* 0x000fe40000010040 */
[----:B------:R-:W-:Y:S02]  /*7d90*/  FFMA.FTZ R165, R219, R193, R66 ;  /* 0x000000c1dba57223 */ /* 0x000fe40000010042 */
[----:B------:R-:W-:Y:S01]  /*7da0*/  FFMA.FTZ R171, R214, R194, R67 ;  /* 0x000000c2d6ab7223 */ /* 0x000fe20000010043 */
[----:B------:R-:W-:-:S04]  /*7db0*/  F2FP.BF16.PACK_AB R174, R174, R164 ;  /* 0x000000a4aeae723e */ /* 0x000fc800000010ff */
[----:B------:R-:W-:Y:S01]  /*7dc0*/  F2FP.BF16.PACK_AB R175, R171, R165 ;  /* 0x000000a5abaf723e */ /* 0x000fe200000010ff */
[----:B------:R-:W-:Y:S02]  /*7dd0*/  FFMA.FTZ R165, R203, R197, R70 ;  /* 0x000000c5cba57223 */ /* 0x000fe40000010046 */
[----:B------:R-:W-:Y:S02]  /*7de0*/  FFMA.FTZ R178, R178, R192, R137 ;  /* 0x000000c0b2b27223 */ /* 0x000fe40000010089 */
[----:B------:R-:W-:-:S03]  /*7df0*/  FFMA.FTZ R179, R179, R194, R139 ;  /* 0x000000c2b3b37223 */ /* 0x000fc6000001008b */
[----:B------:R-:W-:Y:S01]  /*7e00*/  F2FP.BF16.PACK_AB R178, R178, R3 ;  /* 0x00000003b2b2723e */ /* 0x000fe200000010ff */
[----:B------:R-:W-:Y:S01]  /*7e10*/  FFMA.FTZ R3, R208, R167, R132 ;  /* 0x000000a7d0037223 */ /* 0x000fe20000010084 */
[----:B------:R-:W-:Y:S01]  /*7e20*/  F2FP.BF16.PACK_AB R179, R179, R166 ;  /* 0x000000a6b3b3723e */ /* 0x000fe200000010ff */
[----:B----4-:R-:W-:Y:S02]  /*7e30*/  FFMA.FTZ R164, R207, R168, R133 ;  /* 0x000000a8cfa47223 */ /* 0x010fe40000010085 */
[----:B------:R-:W-:Y:S02]  /*7e40*/  FFMA.FTZ R171, R206, R169, R134 ;  /* 0x000000a9ceab7223 */ /* 0x000fe40000010086 */
        /* <DEDUP_REMOVED lines=9> */
[----:B------:R-:W-:Y:S01]  /*7ee0*/  FFMA.FTZ R170, R187, R199, R144 ;  /* 0x000000c7bbaa7223 */ /* 0x000fe20000010090 */
[----:B------:R-:W-:-:S02]  /*7ef0*/  F2FP.BF16.PACK_AB R165, R168, R165 ;  /* 0x000000a5a8a5723e */ /* 0x000fc400000010ff */
[----:B------:R-:W-:Y:S01]  /*7f00*/  F2FP.BF16.PACK_AB R166, R167, R166 ;  /* 0x000000a6a7a6723e */ /* 0x000fe200000010ff */
[-C--:B------:R-:W-:Y:S02]  /*7f10*/  FFMA.FTZ R167, R186, R201.reuse, R74 ;  /* 0x000000c9baa77223 */ /* 0x080fe4000001004a */
[----:B------:R-:W-:Y:S02]  /*7f20*/  FFMA.FTZ R171, R185, R201, R146 ;  /* 0x000000c9b9ab7223 */ /* 0x000fe40000010092 */
[-C--:B------:R-:W-:Y:S02]  /*7f30*/  FFMA.FTZ R168, R184, R202.reuse, R75 ;  /* 0x000000cab8a87223 */ /* 0x080fe4000001004b */
        /* <DEDUP_REMOVED lines=9> */
[----:B------:R-:W-:Y:S01]  /*7fd0*/  IMAD.WIDE.U32 R180, R2, R243, c[0x0][0x210] ;  /* 0x0000840002b47625 */ /* 0x000fe200078e00f3 */
[----:B------:R-:W-:Y:S02]  /*7fe0*/  F2FP.BF16.PACK_AB R168, R183, R3 ;  /* 0x00000003b7a8723e */ /* 0x000fe400000010ff */
[----:B------:R-:W-:Y:S01]  /*7ff0*/  F2FP.BF16.PACK_AB R169, R182, R169 ;  /* 0x000000a9b6a9723e */ /* 0x000fe200000010ff */
        /* <DEDUP_REMOVED lines=11> */
.L_x_26701:
[----:B------:R-:W-:Y:S05]  /*80b0*/  EXIT ;  /* 0x000000000000794d */ /* 0x000fea0003800000 */
.L_x_26699:
[----:B------:R-:W-:Y:S02]  /*80c0*/  MOV R241, 0x1 ;  /* 0x0000000100f17802 */ /* 0x000fe40000000f00 */
[----:B------:R-:W-:-:S02]  /*80d0*/  MOV R250, 0xffffffff ;  /* 0xffffffff00fa7802 */ /* 0x000fc40000000f00 */
[----:B------:R-:W-:Y:S02]  /*80e0*/  MOV R240, 0x8100 ;  /* 0x0000810000f07802 */ /* 0x000fe40000000f00 */
[----:B-----5:R-:W-:Y:S05]  /*80f0*/  CALL.REL.NOINC `($__internal_33_$__cuda_sm70_shflsync_bfly_p) ;  /* 0x00000d1000007944 */ /* 0x020fea0003c00000 */
[----:B-1----:R-:W-:Y:S01]  /*8100*/  MOV R240, R250 ;  /* 0x000000fa00f07202 */ /* 0x002fe20000000f00 */
[----:B0----5:R-:W-:Y:S05]  /*8110*/  BRA `(.L_x_26703) ;  /* 0xffffcad000007947 */ /* 0x021fea000383ffff */
.L_x_26700:
[----:B------:R-:W-:Y:S01]  /*8120*/  HFMA2.MMA R241, -RZ, RZ, 0, 1.1920928955078125e-07 ;  /* 0x00000002fff17435 */ /* 0x000fe200000001ff */
[----:B------:R-:W-:Y:S02]  /*8130*/  MOV R250, 0xffffffff ;  /* 0xffffffff00fa7802 */ /* 0x000fe40000000f00 */
[----:B------:R-:W-:-:S03]  /*8140*/  MOV R240, 0x8160 ;  /* 0x0000816000f07802 */ /* 0x000fc60000000f00 */
[----:B-----5:R-:W-:Y:S05]  /*8150*/  CALL.REL.NOINC `($__internal_33_$__cuda_sm70_shflsync_bfly_p) ;  /* 0x00000cb000007944 */ /* 0x020fea0003c00000 */
[----:B------:R-:W-:Y:S01]  /*8160*/  HFMA2.MMA R241, -RZ, RZ, 0, 2.384185791015625e-07 ;  /* 0x00000004fff17435 */ /* 0x000fe200000001ff */
[----:B-1----:R-:W-:Y:S01]  /*8170*/  FADD.FTZ R251, R251, R250 ;  /* 0x000000fafbfb7221 */ /* 0x002fe20000010000 */
[----:B------:R-:W-:Y:S02]  /*8180*/  MOV R250, 0xffffffff ;  /* 0xffffffff00fa7802 */ /* 0x000fe40000000f00 */
[----:B------:R-:W-:Y:S02]  /*8190*/  MOV R240, 0x81b0 ;  /* 0x000081b000f07802 */ /* 0x000fe40000000f00 */
[----:B0----5:R-:W-:Y:S05]  /*81a0*/  CALL.REL.NOINC `($__internal_33_$__cuda_sm70_shflsync_bfly_p) ;  /* 0x00000c6000007944 */ /* 0x021fea0003c00000 */
[----:B------:R-:W-:Y:S01]  /*81b0*/  HFMA2.MMA R241, -RZ, RZ, 0, 4.76837158203125e-07 ;  /* 0x00000008fff17435 */ /* 0x000fe200000001ff */
[----:B-1----:R-:W-:Y:S01]  /*81c0*/  FADD.FTZ R251, R251, R250 ;  /* 0x000000fafbfb7221 */ /* 0x002fe20000010000 */
[----:B------:R-:W-:-:S02]  /*81d0*/  MOV R250, 0xffffffff ;  /* 0xffffffff00fa7802 */ /* 0x000fc40000000f00 */
[----:B------:R-:W-:Y:S02]  /*81e0*/  MOV R240, 0x8200 ;  /* 0x0000820000f07802 */ /* 0x000fe40000000f00 */
[----:B0----5:R-:W-:Y:S05]  /*81f0*/  CALL.REL.NOINC `($__internal_33_$__cuda_sm70_shflsync_bfly_p) ;  /* 0x00000c1000007944 */ /* 0x021fea0003c00000 */
[----:B------:R-:W-:Y:S01]  /*8200*/  HFMA2.MMA R241, -RZ, RZ, 0, 9.5367431640625e-07 ;  /* 0x00000010fff17435 */ /* 0x000fe200000001ff */
[----:B-1----:R-:W-:Y:S01]  /*8210*/  FADD.FTZ R251, R251, R250 ;  /* 0x000000fafbfb7221 */ /* 0x002fe20000010000 */
[----:B------:R-:W-:Y:S02]  /*8220*/  MOV R250, 0xffffffff ;  /* 0xffffffff00fa7802 */ /* 0x000fe40000000f00 */
[----:B------:R-:W-:Y:S02]  /*8230*/  MOV R240, 0x8250 ;  /* 0x0000825000f07802 */ /* 0x000fe40000000f00 */
[----:B0----5:R-:W-:Y:S05]  /*8240*/  CALL.REL.NOINC `($__internal_33_$__cuda_sm70_shflsync_bfly_p) ;  /* 0x00000bc000007944 */ /* 0x021fea0003c00000 */
[----:B-1----:R-:W-:Y:S01]  /*8250*/  FADD.FTZ R240, R251, R250 ;  /* 0x000000fafbf07221 */ /* 0x002fe20000010000 */
[----:B------:R-:W-:-:S03]  /*8260*/  MOV R250, 0xffffffff ;  /* 0xffffffff00fa7802 */ /* 0x000fc60000000f00 */
        /* <DEDUP_REMOVED lines=161> */
[----:B------:R-:W-:Y:S01]  /*8c80*/  HFMA2.MMA R241, -RZ, RZ, 0, 5.9604644775390625e-08 ;  /* 0x00000001fff17435 */ /* 0x000fe200000001ff */
[----:B------:R-:W-:-:S05]  /*8c90*/  MOV R240, 0x8cb0 ;  /* 0x00008cb000f07802 */ /* 0x000fca0000000f00 */
[----:B0----5:R-:W-:Y:S05]  /*8ca0*/  CALL.REL.NOINC `($__internal_33_$__cuda_sm70_shflsync_bfly_p) ;  /* 0x0000016000007944 */ /* 0x021fea0003c00000 */
[----:B------:R-:W-:Y:S01]  /*8cb0*/  HFMA2.MMA R241, -RZ, RZ, 0, 1.1920928955078125e-07 ;  /* 0x00000002fff17435 */ /* 0x000fe200000001ff */
[----:B-1----:R-:W-:Y:S01]  /*8cc0*/  FADD.FTZ R251, R251, R250 ;  /* 0x000000fafbfb7221 */ /* 0x002fe20000010000 */
[----:B------:R-:W-:Y:S02]  /*8cd0*/  MOV R250, 0xffffffff ;  /* 0xffffffff00fa7802 */ /* 0x000fe40000000f00 */
[----:B------:R-:W-:Y:S02]  /*8ce0*/  MOV R240, 0x8d00 ;  /* 0x00008d0000f07802 */ /* 0x000fe40000000f00 */
[----:B0----5:R-:W-:Y:S05]  /*8cf0*/  CALL.REL.NOINC `($__internal_33_$__cuda_sm70_shflsync_bfly_p) ;  /* 0x0000011000007944 */ /* 0x021fea0003c00000 */
[----:B------:R-:W-:Y:S01]  /*8d00*/  HFMA2.MMA R241, -RZ, RZ, 0, 2.384185791015625e-07 ;  /* 0x00000004fff17435 */ /* 0x000fe200000001ff */
[----:B-1----:R-:W-:Y:S01]  /*8d10*/  FADD.FTZ R251, R251, R250 ;  /* 0x000000fafbfb7221 */ /* 0x002fe20000010000 */
[----:B------:R-:W-:Y:S02]  /*8d20*/  MOV R250, 0xffffffff ;  /* 0xffffffff00fa7802 */ /* 0x000fe40000000f00 */
[----:B------:R-:W-:-:S02]  /*8d30*/  MOV R240, 0x8d50 ;  /* 0x00008d5000f07802 */ /* 0x000fc40000000f00 */
        /* <DEDUP_REMOVED lines=11> */
[----:B-1----:R-:W-:Y:S01]  /*8df0*/  MOV R240, R250 ;  /* 0x000000fa00f07202 */ /* 0x002fe20000000f00 */
[----:B0----5:R-:W-:Y:S05]  /*8e00*/  BRA `(.L_x_26704) ;  /* 0xffffc92000007947 */ /* 0x021fea000383ffff */
        .weak           $__internal_33_$__cuda_sm70_shflsync_bfly_p
        .type           $__internal_33_$__cuda_sm70_shflsync_bfly_p,@function
        .size           $__internal_33_$__cuda_sm70_shflsync_bfly_p,(.L_x_65413 - $__internal_33_$__cuda_sm70_shflsync_bfly_p)
$__internal_33_$__cuda_sm70_shflsync_bfly_p:
[----:B------:R0:W-:Y:S01]  /*8e10*/  STL [R1+0x2c0], R0 ;  /* 0x0002c00001007387 */ /* 0x0001e20000100800 */
[----:B------:R-:W-:Y:S04]  /*8e20*/  WARPSYNC R250 ;  /* 0x000000fa00007348 */ /* 0x000fe80003800000 */
[----:B0-----:R-:W-:-:S07]  /*8e30*/  HFMA2.MMA R0, -RZ, RZ, 0, 1.847743988037109375e-06 ;  /* 0x0000001fff007435 */ /* 0x001fce00000001ff */
[----:B------:R0:W1:Y:S04]  /*8e40*/  SHFL.BFLY PT, R250, R251, R241, R0 ;  /* 0x0c0000f1fbfa7389 */ /* 0x00006800000e0000 */
[----:B0-----:R0:W5:Y:S01]  /*8e50*/  LDL.LU R0, [R1+0x2c0] ;  /* 0x0002c00001007983 */ /* 0x0011620000300800 */
[----:B------:R-:W-:-:S04]  /*8e60*/  MOV R241, 0x0 ;  /* 0x0000000000f17802 */ /* 0x000fc80000000f00 */
[----:B------:R-:W-:Y:S05]  /*8e70*/  RET.REL.NODEC R240 `(_ZN10layer_norm31ln_parallel_residual_fwd_kernelINS_13Kernel_traitsIf13__nv_bfloat16fS2_fjLj2560ELj1ELj4ELj1ELj16ENS_18Kernel_traits_baseILj2560EfS2_fS2_fjLj128EEEEELb0ELb0ELb1EEEvNS_9FwdParamsE) ;  /* 0xffff7180f0007950 */ /* 0x000fea0003c3ffff */
.L_x_26705:
        /* <DEDUP_REMOVED lines=16> */
.L_x_65413:


//--------------------- .text._ZN10layer_norm31ln_parallel_residual_fwd_kernelINS_13Kernel_traitsIf13__nv_bfloat16fS2_fjLj2560ELj1ELj4ELj1ELj16ENS_18Kernel_traits_baseILj2560EfS2_fS2_fjLj128EEEEELb0ELb1ELb0EEEvNS_9FwdParamsE --------------------------
	.section	.text._ZN10layer_norm31ln_parallel_residual_fwd_kernelINS_13Kernel_traitsIf13__nv_bfloat16fS2_fjLj2560ELj1ELj4ELj1ELj16ENS_18Kernel_traits_baseILj2560EfS2_fS2_fjLj128EEEEELb0ELb1ELb0EEEvNS_9FwdParamsE,"ax",@progbits
	.sectioninfo	@"SHI_REGISTERS=255"
	.align	128
        .global         _ZN10layer_norm31ln_parallel_residual_fwd_kernelINS_13Kernel_traitsIf13__nv_bfloat16fS2_fjLj2560ELj1ELj4ELj1ELj16ENS_18Kernel_traits_baseILj2560EfS2_fS2_fjLj128EEEEELb0ELb1ELb0EEEvNS_9FwdParamsE
        .type           _ZN10layer_norm31ln_parallel_residual_fwd_kernelINS_13Kernel_traitsIf13__nv_bfloat16fS2_fjLj2560ELj1ELj4ELj1ELj16ENS_18Kernel_traits_baseILj2560EfS2_fS2_fjLj128EEEEELb0ELb1ELb0EEEvNS_9FwdParamsE,@function
        .size           _ZN10layer_norm31ln_parallel_residual_fwd_kernelINS_13Kernel_traitsIf13__nv_bfloat16fS2_fjLj2560ELj1ELj4ELj1ELj16ENS_18Kernel_traits_baseILj2560EfS2_fS2_fjLj128EEEEELb0ELb1ELb0EEEvNS_9FwdParamsE,(.L_x_65414 - _ZN10layer_norm31ln_parallel_residual_fwd_kernelINS_13Kernel_traitsIf13__nv_bfloat16fS2_fjLj2560ELj1ELj4ELj1ELj16ENS_18Kernel_traits_baseILj2560EfS2_fS2_fjLj128EEEEELb0ELb1ELb0EEEvNS_9FwdParamsE)
        .other          _ZN10layer_norm31ln_parallel_residual_fwd_kernelINS_13Kernel_traitsIf13__nv_bfloat16fS2_fjLj2560ELj1ELj4ELj1ELj16ENS_18Kernel_traits_baseILj2560EfS2_fS2_fjLj128EEEEELb0ELb1ELb0EEEvNS_9FwdParamsE,@"STO_CUDA_ENTRY STV_DEFAULT"
_ZN10layer_norm31ln_parallel_residual_fwd_kernelINS_13Kernel_traitsIf13__nv_bfloat16fS2_fjLj2560ELj1ELj4ELj1ELj16ENS_18Kernel_traits_baseILj2560EfS2_fS2_fjLj128EEEEELb0ELb1ELb0EEEvNS_9FwdParamsE:
.text._ZN10layer_norm31ln_parallel_residual_fwd_kernelINS_13Kernel_traitsIf13__nv_bfloat16fS2_fjLj2560ELj1ELj4ELj1ELj16ENS_18Kernel_traits_baseILj2560EfS2_fS2_fjLj128EEEEELb0ELb1ELb0EEEvNS_9FwdParamsE:
        /* <DEDUP_REMOVED lines=27> */
[----:B------:R-:W-:Y:S01]  /*01b0*/  HFMA2.MMA R4, -RZ, RZ, 0, 1.9073486328125e-06 ;  /* 0x00000020ff047435 */ /* 0x000fe200000001ff */
[----:B------:R-:W-:Y:S01]  /*01c0*/  CS2R R10, SRZ ;  /* 0x00000000000a7805 */ /* 0x000fe2000001ff00 */
[----:B------:R-:W-:Y:S01]  /*01d0*/  CS2R R8, SRZ ;  /* 0x0000000000087805 */ /* 0x000fe2000001ff00 */
[----:B------:R-:W-:Y:S01]  /*01e0*/  ISETP.NE.AND.EX P1, PT, RZ, c[0x0][0x21c], PT, P1 ;  /* 0x00008700ff007a0c */ /* 0x000fe20003f25310 */
[----:B------:R-:W-:Y:S01]  /*01f0*/  CS2R R14, SRZ ;  /* 0x00000000000e7805 */ /* 0x000fe2000001ff00 */
[----:B------:R-:W-:-:S05]  /*0200*/  CS2R R12, SRZ ;  /* 0x00000000000c7805 */ /* 0x000fca000001ff00 */
[----:B------:R-:W-:-:S05]  /*0210*/  IMAD.WIDE.U32 R4, R3, R4, c[0x0][0x1b0] ;  /* 0x00006c0003047625 */ /* 0x000fca00078e0004 */
[----:B------:R0:W2:Y:S01]  /*0220*/  LDG.E.128 R16, [R4.64] ;  /* 0x0000000404107981 */ /* 0x0000a2000c1e1d00 */
[----:B------:R-:W-:-:S04]  /*0230*/  @P1 LEA R6, P2, R3, c[0x0][0x218], 0x5 ;  /* 0x0000860003061a11 */ /* 0x000fc800078428ff */
[----:B------:R-:W-:-:S05]  /*0240*/  @P1 LEA.HI.X R7, R3, c[0x0][0x21c], RZ, 0x5, P2 ;  /* 0x0000870003071a11 */ /* 0x000fca00010f2cff */
[----:B------:R0:W5:Y:S04]  /*0250*/  @P1 LDG.E.128 R8, [R6.64] ;  /* 0x0000000406081981 */ /* 0x000168000c1e1d00 */
[----:B------:R0:W5:Y:S04]  /*0260*/  @P1 LDG.E.128 R12, [R6.64+0x10] ;  /* 0x00001004060c1981 */ /* 0x000168000c1e1d00 */
[----:B0-----:R-:W3:Y:S01]  /*0270*/  LDG.E.128 R4, [R4.64+0x10] ;  /* 0x0000100404047981 */ /* 0x001ee2000c1e1d00 */
[----:B------:R-:W-:-:S03]  /*0280*/  LOP3.LUT R3, R3, 0x20, RZ, 0xfc, !PT ;  /* 0x0000002003037812 */ /* 0x000fc600078efcff */
[----:B---3--:R0:W-:Y:S04]  /*0290*/  STL.64 [R1+0x10], R4 ;  /* 0x0000100401007387 */ /* 0x0081e80000100a00 */
[----:B------:R0:W-:Y:S04]  /*02a0*/  STL.64 [R1+0x18], R6 ;  /* 0x0000180601007387 */ /* 0x0001e80000100a00 */
[----:B--2---:R0:W-:Y:S04]  /*02b0*/  STL.64 [R1+0x20], R16 ;  /* 0x0000201001007387 */ /* 0x0041e80000100a00 */
[----:B------:R0:W-:Y:S02]  /*02c0*/  STL.64 [R1+0x28], R18 ;  /* 0x0000281201007387 */ /* 0x0001e40000100a00 */
.L_x_26707:
[----:B-1----:R-:W-:Y:S05]  /*02d0*/  BSYNC B0 ;  /* 0x0000000000007941 */ /* 0x002fea0003800000 */
.L_x_26706:
[----:B------:R-:W-:Y:S01]  /*02e0*/  BSSY B0, `(.L_x_26708) ;  /* 0x0000011000007945 */ /* 0x000fe20003800000 */
[----:B------:R-:W-:Y:S05]  /*02f0*/  @!P6 BRA `(.L_x_26709) ;  /* 0x000000f00000e947 */ /* 0x000fea0003800000 */
[----:B------:R-:W-:Y:S01]  /*0300*/  ISETP.NE.U32.AND P1, PT, RZ, c[0x0][0x218], PT ;  /* 0x00008600ff007a0c */ /* 0x000fe20003f25070 */
[----:B0-----:R-:W-:Y:S01]  /*0310*/  CS2R R18, SRZ ;  /* 0x0000000000127805 */ /* 0x001fe2000001ff00 */
[----:B------:R-:W-:Y:S01]  /*0320*/  MOV R6, 0x20 ;  /* 0x0000002000067802 */ /* 0x000fe20000000f00 */
        /* <DEDUP_REMOVED lines=12> */
.L_x_26709:
[----:B------:R-:W-:Y:S05]  /*03f0*/  BSYNC B0 ;  /* 0x0000000000007941 */ /* 0x000fea0003800000 */
.L_x_26708:
        /* <DEDUP_REMOVED lines=17> */
.L_x_26711:
[----:B------:R-:W-:Y:S05]  /*0510*/  BSYNC B0 ;  /* 0x0000000000007941 */ /* 0x000fea0003800000 */
.L_x_26710:
[----:B------:R-:W-:Y:S01]  /*0520*/  BSSY B0, `(.L_x_26712) ;  /* 0x0000011000007945 */ /* 0x000fe20003800000 */
[----:B------:R-:W-:Y:S05]  /*0530*/  @!P4 BRA `(.L_x_26713) ;  /* 0x000000f00000c947 */ /* 0x000fea0003800000 */
[----:B------:R-:W-:Y:S01]  /*0540*/  ISETP.NE.U32.AND P1, PT, RZ, c[0x0][0x218], PT ;  /* 0x00008600ff007a0c */ /* 0x000fe20003f25070 */
[----:B------:R-:W-:Y:S01]  /*0550*/  CS2R R38, SRZ ;  /* 0x0000000000267805 */ /* 0x000fe2000001ff00 */
[----:B0-----:R-:W-:Y:S01]  /*0560*/  MOV R6, 0x20 ;  /* 0x0000002000067802 */ /* 0x001fe20000000f00 */
        /* <DEDUP_REMOVED lines=12> */
.L_x_26713:
[----:B------:R-:W-:Y:S05]  /*0630*/  BSYNC B0 ;  /* 0x0000000000007941 */ /* 0x000fea0003800000 */
.L_x_26712:
        /* <DEDUP_REMOVED lines=17> */
.L_x_26715:
[----:B------:R-:W-:Y:S05]  /*0750*/  BSYNC B0 ;  /* 0x0000000000007941 */ /* 0x000fea0003800000 */
.L_x_26714:
[----:B------:R-:W-:Y:S01]  /*0760*/  ISETP.GE.U32.AND P1, PT, R0, 0xc0, PT ;  /* 0x000000c00000780c */ /* 0x000fe20003f26070 */
[----:B------:R-:W-:Y:S01]  /*0770*/  BSSY B0, `(.L_x_26716) ;  /* 0x0000013000007945 */ /* 0x000fe20003800000 */
[----:B------:R-:W-:-:S11]  /*0780*/  LOP3.LUT R2, R2, 0xfffffeff, RZ, 0xc0, !PT ;  /* 0xfffffeff02027812 */ /* 0x000fd600078ec0ff */
[----:B------:R-:W-:Y:S01]  /*0790*/  @P1 LOP3.LUT R2, R2, 0x100, RZ, 0xfc, !PT ;  /* 0x0000010002021812 */ /* 0x000fe200078efcff */
        /* <DEDUP_REMOVED lines=16> */
.L_x_26717:
[----:B------:R-:W-:Y:S05]  /*08a0*/  BSYNC B0 ;  /* 0x0000000000007941 */ /* 0x000fea0003800000 */
.L_x_26716:
[----:B------:R-:W-:Y:S01]  /*08b0*/  ISETP.GE.U32.AND P1, PT, R0, 0xe0, PT ;  /* 0x000000e00000780c */ /* 0x000fe20003f26070 */
[----:B------:R-:W-:Y:S01]  /*08c0*/  BSSY B0, `(.L_x_26718) ;  /* 0x0000015000007945 */ /* 0x000fe20003800000 */
[----:B0-----:R-:W-:Y:S02]  /*08d0*/  SHF.R.U32.HI R4, RZ, 0x5, R84 ;  /* 0x00000005ff047819 */ /* 0x001fe40000011654 */
[----:B------:R-:W-:Y:S02]  /*08e0*/  LOP3.LUT R2, R2, 0xffffff7f, RZ, 0xc0, !PT ;  /* 0xffffff7f02027812 */ /* 0x000fe400078ec0ff */
[----:B------:R-:W-:-:S07]  /*08f0*/  LEA R252, R85, R4, 0x2 ;  /* 0x0000000455fc7211 */ /* 0x000fce00078e10ff */
[----:B------:R-:W-:Y:S01]  /*0900*/  @P1 LOP3.LUT R2, R2, 0x80, RZ, 0xfc, !PT ;  /* 0x0000008002021812 */ /* 0x000fe200078efcff */
[----:B------:R-:W-:Y:S05]  /*0910*/  @!P1 BRA `(.L_x_26719) ;  /* 0x000000f000009947 */ /* 0x000fea0003800000 */
[----:B------:R-:W-:Y:S01]  /*0920*/  ISETP.NE.U32.AND P1, PT, RZ, c[0x0][0x218], PT ;  /* 0x00008600ff007a0c */ /* 0x000fe20003f25070 */
[----:B------:R-:W-:Y:S01]  /*0930*/  CS2R R86, SRZ ;  /* 0x0000000000567805 */ /* 0x000fe2000001ff00 */
[----:B------:R-:W-:Y:S01]  /*0940*/  CS2R R84, SRZ ;  /* 0x0000000000547805 */ /* 0x000fe2000001ff00 */
[----:B------:R-:W-:Y:S01]  /*0950*/  CS2R R90, SRZ ;  /* 0x00000000005a7805 */ /* 0x000fe2000001ff00 */
[----:B------:R-:W-:Y:S01]  /*0960*/  ISETP.NE.AND.EX P1, PT, RZ, c[0x0][0x21c], PT, P1 ;  /* 0x00008700ff007a0c */ /* 0x000fe20003f25310 */
[----:B------:R-:W-:Y:S01]  /*0970*/  HFMA2.MMA R6, -RZ, RZ, 0, 1.9073486328125e-06 ;  /* 0x00000020ff067435 */ /* 0x000fe200000001ff */
[----:B------:R-:W-:-:S11]  /*0980*/  CS2R R88, SRZ ;  /* 0x0000000000587805 */ /* 0x000fd6000001ff00 */
[C---:B------:R-:W-:Y:S01]  /*0990*/  @P1 LEA R4, P2, R3.reuse, c[0x0][0x218], 0x5 ;  /* 0x0000860003041a11 */ /* 0x040fe200078428ff */
[----:B------:R-:W-:-:S03]  /*09a0*/  IMAD.WIDE.U32 R6, R3, R6, c[0x0][0x1b0] ;  /* 0x00006c0003067625 */ /* 0x000fc600078e0006 */
[C---:B------:R-:W-:Y:S02]  /*09b0*/  @P1 LEA.HI.X R5, R3.reuse, c[0x0][0x21c], RZ, 0x5, P2 ;  /* 0x0000870003051a11 */ /* 0x040fe400010f2cff */
[----:B------:R0:W5:Y:S04]  /*09c0*/  LDG.E.128 R92, [R6.64] ;  /* 0x00000004065c7981 */ /* 0x000168000c1e1d00 */
[----:B------:R0:W5:Y:S04]  /*09d0*/  @P1 LDG.E.128 R84, [R4.64] ;  /* 0x0000000404541981 */ /* 0x000168000c1e1d00 */
[----:B------:R0:W5:Y:S04]  /*09e0*/  @P1 LDG.E.128 R88, [R4.64+0x10] ;  /* 0x0000100404581981 */ /* 0x000168000c1e1d00 */
[----:B------:R0:W5:Y:S01]  /*09f0*/  LDG.E.128 R96, [R6.64+0x10] ;  /* 0x0000100406607981 */ /* 0x000162000c1e1d00 */
[----:B------:R-:W-:-:S03]  /*0a00*/  IADD3 R3, R3, 0x20, RZ ;  /* 0x0000002003037810 */ /* 0x000fc60007ffe0ff */
.L_x_26719:
[----:B------:R-:W-:Y:S05]  /*0a10*/  BSYNC B0 ;  /* 0x0000000000007941 */ /* 0x000fea0003800000 */
.L_x_26718:
        /* <DEDUP_REMOVED lines=11> */
[----:B0-----:R-:W-:-:S05]  /*0ad0*/  MOV R6, 0x20 ;  /* 0x0000002000067802 */ /* 0x001fca0000000f00 */
        /* <DEDUP_REMOVED lines=8> */
.L_x_26721:
[----:B------:R-:W-:Y:S05]  /*0b60*/  BSYNC B0 ;  /* 0x0000000000007941 */ /* 0x000fea0003800000 */
.L_x_26720:
        /* <DEDUP_REMOVED lines=10> */
[----:B0-----:R-:W-:Y:S01]  /*0c10*/  HFMA2.MMA R6, -RZ, RZ, 0, 1.9073486328125e-06 ;  /* 0x00000020ff067435 */ /* 0x001fe200000001ff */
        /* <DEDUP_REMOVED lines=9> */
.L_x_26723:
[----:B------:R-:W-:Y:S05]  /*0cb0*/  BSYNC B0 ;  /* 0x0000000000007941 */ /* 0x000fea0003800000 */
.L_x_26722:
[----:B------:R-:W-:Y:S01]  /*0cc0*/  ISETP.GE.U32.AND P1, PT, R0, 0x140, PT ;  /* 0x000001400000780c */ /* 0x000fe20003f26070 */
[----:B------:R-:W-:Y:S01]  /*0cd0*/  BSSY B0, `(.L_x_26724) ;  /* 0x0000014000007945 */ /* 0x000fe20003800000 */
[----:B------:R-:W-:-:S11]  /*0ce0*/  LOP3.LUT R2, R2, 0xffffffef, RZ, 0xc0, !PT ;  /* 0xffffffef02027812 */ /* 0x000fd600078ec0ff */
[----:B------:R-:W-:Y:S01]  /*0cf0*/  @P1 LOP3.LUT R2, R2, 0x10, RZ, 0xfc, !PT ;  /* 0x0000001002021812 */ /* 0x000fe200078efcff */
[----:B------:R-:W-:Y:S05]  /*0d00*/  @!P1 BRA `(.L_x_26725) ;  /* 0x0000010000009947 */ /* 0x000fea0003800000 */
[----:B0-----:R-:W-:Y:S01]  /*0d10*/  MOV R4, 0x20 ;  /* 0x0000002000047802 */ /* 0x001fe20000000f00 */
[----:B------:R-:W-:Y:S01]  /*0d20*/  CS2R R134, SRZ ;  /* 0x0000000000867805 */ /* 0x000fe2000001ff00 */
[----:B------:R-:W-:Y:S01]  /*0d30*/  ISETP.NE.U32.AND P1, PT, RZ, c[0x0][0x218], PT ;  /* 0x00008600ff007a0c */ /* 0x000fe20003f25070 */
[----:B------:R-:W-:Y:S01]  /*0d40*/  CS2R R132, SRZ ;  /* 0x0000000000847805 */ /* 0x000fe2000001ff00 */
[----:B------:R-:W-:Y:S01]  /*0d50*/  CS2R R138, SRZ ;  /* 0x00000000008a7805 */ /* 0x000fe2000001ff00 */
[----:B------:R-:W-:Y:S01]  /*0d60*/  IMAD.WIDE.U32 R4, R3, R4, c[0x0][0x1b0] ;  /* 0x00006c0003047625 */ /* 0x000fe200078e0004 */
[----:B------:R-:W-:Y:S01]  /*0d70*/  ISETP.NE.AND.EX P1, PT, RZ, c[0x0][0x21c], PT, P1 ;  /* 0x00008700ff007a0c */ /* 0x000fe20003f25310 */
[----:B------:R-:W-:-:S03]  /*0d80*/  CS2R R136, SRZ ;  /* 0x0000000000887805 */ /* 0x000fc6000001ff00 */
[----:B------:R-:W2:Y:S04]  /*0d90*/  LDG.E.128 R140, [R4.64] ;  /* 0x00000004048c7981 */ /* 0x000ea8000c1e1d00 */
[----:B------:R0:W5:Y:S05]  /*0da0*/  LDG.E.128 R248, [R4.64+0x10] ;  /* 0x0000100404f87981 */ /* 0x00016a000c1e1d00 */
[----:B------:R-:W-:-:S04]  /*0db0*/  @P1 LEA R6, P2, R3, c[0x0][0x218], 0x5 ;  /* 0x0000860003061a11 */ /* 0x000fc800078428ff */
[----:B------:R-:W-:-:S05]  /*0dc0*/  @P1 LEA.HI.X R7, R3, c[0x0][0x21c], RZ, 0x5, P2 ;  /* 0x0000870003071a11 */ /* 0x000fca00010f2cff */
[----:B------:R0:W5:Y:S04]  /*0dd0*/  @P1 LDG.E.128 R132, [R6.64] ;  /* 0x0000000406841981 */ /* 0x000168000c1e1d00 */
[----:B------:R0:W5:Y:S04]  /*0de0*/  @P1 LDG.E.128 R136, [R6.64+0x10] ;  /* 0x0000100406881981 */ /* 0x000168000c1e1d00 */
[----:B--2---:R0:W-:Y:S04]  /*0df0*/  STL.64 [R1], R140 ;  /* 0x0000008c01007387 */ /* 0x0041e80000100a00 */
[----:B------:R0:W-:Y:S02]  /*0e00*/  STL.64 [R1+0x8], R142 ;  /* 0x0000088e01007387 */ /* 0x0001e40000100a00 */
.L_x_26725:
[----:B------:R-:W-:Y:S05]  /*0e10*/  BSYNC B0 ;  /* 0x0000000000007941 */ /* 0x000fea0003800000 */
.L_x_26724:
[----:B------:R-:W-:-:S13]  /*0e20*/  ISETP.GE.AND P1, PT, R252, c[0x0][0x164], PT ;  /* 0x00005900fc007a0c */ /* 0x000fda0003f26270 */
[----:B------:R-:W-:Y:S05]  /*0e30*/  @P1 EXIT ;  /* 0x000000000000194d */ /* 0x000fea0003800000 */
[----:B------:R-:W-:Y:S02]  /*0e40*/  ULDC.U8 UR6, c[0x0][0x1f0] ;  /* 0x00007c0000067ab9 */ /* 0x000fe40000000000 */
.L_x_26929:
        /* <DEDUP_REMOVED lines=16> */
[----:B------:R-:W-:-:S12]  /*0f50*/  HFMA2.MMA R4, -RZ, RZ, 0, 9.5367431640625e-07 ;  /* 0x00000010ff047435 */ /* 0x000fd800000001ff */
        /* <DEDUP_REMOVED lines=13> */
.L_x_26728:
[----:B-----5:R-:W-:-:S05]  /*1030*/  PRMT R3, RZ, 0x5410, R140 ;  /* 0x00005410ff037816 */ /* 0x020fca000000008c */
[----:B------:R-:W-:-:S04]  /*1040*/  FADD.FTZ R152, R3, R152 ;  /* 0x0000009803987221 */ /* 0x000fc80000010000 */
[----:B------:R-:W-:Y:S02]  /*1050*/  @P1 FADD.FTZ R152, R144, R152 ;  /* 0x0000009890981221 */ /* 0x000fe40000010000 */
.L_x_26729:
[----:B------:R-:W-:Y:S01]  /*1060*/  PRMT R153, RZ, 0x7610, R156 ;  /* 0x00007610ff997816 */ /* 0x000fe2000000009c */
[----:B------:R-:W-:Y:S05]  /*1070*/  @P2 BRA `(.L_x_26730) ;  /* 0x0000003000002947 */ /* 0x000fea0003800000 */
[----:B------:R-:W-:Y:S05]  /*1080*/  @!P1 BRA `(.L_x_26731) ;  /* 0x0000005000009947 */ /* 0x000fea0003800000 */
[----:B-----5:R-:W-:Y:S01]  /*1090*/  FADD.FTZ R153, R145, R153 ;  /* 0x0000009991997221 */ /* 0x020fe20000010000 */
[----:B------:R-:W-:Y:S05]  /*10a0*/  BRA `(.L_x_26731) ;  /* 0x0000003000007947 */ /* 0x000fea0003800000 */
.L_x_26730:
[----:B-----5:R-:W-:-:S05]  /*10b0*/  PRMT R3, RZ, 0x7610, R140 ;  /* 0x00007610ff037816 */ /* 0x020fca000000008c */
[----:B------:R-:W-:-:S04]  /*10c0*/  FADD.FTZ R153, R3, R153 ;  /* 0x0000009903997221 */ /* 0x000fc80000010000 */
[----:B------:R-:W-:Y:S02]  /*10d0*/  @P1 FADD.FTZ R153, R145, R153 ;  /* 0x0000009991991221 */ /* 0x000fe40000010000 */
.L_x_26731:
[----:B------:R-:W-:Y:S01]  /*10e0*/  PRMT R154, RZ, 0x5410, R157 ;  /* 0x00005410ff9a7816 */ /* 0x000fe2000000009d */
[----:B------:R-:W-:Y:S05]  /*10f0*/  @P2 BRA `(.L_x_26732) ;  /* 0x0000003000002947 */ /* 0x000fea0003800000 */
[----:B------:R-:W-:Y:S05]  /*1100*/  @!P1 BRA `(.L_x_26733) ;  /* 0x0000005000009947 */ /* 0x000fea0003800000 */
[----:B-----5:R-:W-:Y:S01]  /*1110*/  FADD.FTZ R154, R146, R154 ;  /* 0x0000009a929a7221 */ /* 0x020fe20000010000 */
[----:B------:R-:W-:Y:S05]  /*1120*/  BRA `(.L_x_26733) ;  /* 0x0000003000007947 */ /* 0x000fea0003800000 */
.L_x_26732:
[----:B-----5:R-:W-:-:S05]  /*1130*/  PRMT R3, RZ, 0x5410, R141 ;  /* 0x00005410ff037816 */ /* 0x020fca000000008d */
[----:B------:R-:W-:-:S04]  /*1140*/  FADD.FTZ R154, R3, R154 ;  /* 0x0000009a039a7221 */ /* 0x000fc80000010000 */
[----:B------:R-:W-:Y:S02]  /*1150*/  @P1 FADD.FTZ R154, R146, R154 ;  /* 0x0000009a929a1221 */ /* 0x000fe40000010000 */
.L_x_26733:
[----:B------:R-:W-:Y:S01]  /*1160*/  PRMT R155, RZ, 0x7610, R157 ;  /* 0x00007610ff9b7816 */ /* 0x000fe2000000009d */
[----:B------:R-:W-:Y:S05]  /*1170*/  @P2 BRA `(.L_x_26734) ;  /* 0x0000003000002947 */ /* 0x000fea0003800000 */
[----:B------:R-:W-:Y:S05]  /*1180*/  @!P1 BRA `(.L_x_26735) ;  /* 0x0000005000009947 */ /* 0x000fea0003800000 */
[----:B-----5:R-:W-:Y:S01]  /*1190*/  FADD.FTZ R155, R147, R155 ;  /* 0x0000009b939b7221 */ /* 0x020fe20000010000 */
[----:B------:R-:W-:Y:S05]  /*11a0*/  BRA `(.L_x_26735) ;  /* 0x0000003000007947 */ /* 0x000fea0003800000 */
.L_x_26734:
[----:B-----5:R-:W-:-:S05]  /*11b0*/  PRMT R3, RZ, 0x7610, R141 ;  /* 0x00007610ff037816 */ /* 0x020fca000000008d */
[----:B------:R-:W-:-:S04]  /*11c0*/  FADD.FTZ R155, R3, R155 ;  /* 0x0000009b039b7221 */ /* 0x000fc80000010000 */
[----:B------:R-:W-:Y:S02]  /*11d0*/  @P1 FADD.FTZ R155, R147, R155 ;  /* 0x0000009b939b1221 */ /* 0x000fe40000010000 */
.L_x_26735:
[----:B------:R-:W-:Y:S01]  /*11e0*/  PRMT R156, RZ, 0x5410, R158 ;  /* 0x00005410ff9c7816 */ /* 0x000fe2000000009e */
[----:B------:R-:W-:Y:S05]  /*11f0*/  @P2 BRA `(.L_x_26736) ;  /* 0x0000003000002947 */ /* 0x000fea0003800000 */
[----:B------:R-:W-:Y:S05]  /*1200*/  @!P1 BRA `(.L_x_26737) ;  /* 0x0000005000009947 */ /* 0x000fea0003800000 */
[----:B-----5:R-:W-:Y:S01]  /*1210*/  FADD.FTZ R156, R148, R156 ;  /* 0x0000009c949c7221 */ /* 0x020fe20000010000 */
[----:B------:R-:W-:Y:S05]  /*1220*/  BRA `(.L_x_26737) ;  /* 0x0000003000007947 */ /* 0x000fea0003800000 */
.L_x_26736:
[----:B-----5:R-:W-:-:S05]  /*1230*/  PRMT R3, RZ, 0x5410, R142 ;  /* 0x00005410ff037816 */ /* 0x020fca000000008e */
[----:B------:R-:W-:-:S04]  /*1240*/  FADD.FTZ R156, R3, R156 ;  /* 0x0000009c039c7221 */ /* 0x000fc80000010000 */
[----:B------:R-:W-:Y:S02]  /*1250*/  @P1 FADD.FTZ R156, R148, R156 ;  /* 0x0000009c949c1221 */ /* 0x000fe40000010000 */
.L_x_26737:
[----:B------:R-:W-:Y:S01]  /*1260*/  PRMT R157, RZ, 0x7610, R158 ;  /* 0x00007610ff9d7816 */ /* 0x000fe2000000009e */
[----:B------:R-:W-:Y:S05]  /*1270*/  @P2 BRA `(.L_x_26738) ;  /* 0x0000003000002947 */ /* 0x000fea0003800000 */
[----:B------:R-:W-:Y:S05]  /*1280*/  @!P1 BRA `(.L_x_26739) ;  /* 0x0000005000009947 */ /* 0x000fea0003800000 */
[----:B-----5:R-:W-:Y:S01]  /*1290*/  FADD.FTZ R157, R149, R157 ;  /* 0x0000009d959d7221 */ /* 0x020fe20000010000 */
[----:B------:R-:W-:Y:S05]  /*12a0*/  BRA `(.L_x_26739) ;  /* 0x0000003000007947 */ /* 0x000fea0003800000 */
.L_x_26738:
[----:B-----5:R-:W-:-:S05]  /*12b0*/  PRMT R3, RZ, 0x7610, R142 ;  /* 0x00007610ff037816 */ /* 0x020fca000000008e */
[----:B------:R-:W-:-:S04]  /*12c0*/  FADD.FTZ R157, R3, R157 ;  /* 0x0000009d039d7221 */ /* 0x000fc80000010000 */
[----:B------:R-:W-:Y:S02]  /*12d0*/  @P1 FADD.FTZ R157, R149, R157 ;  /* 0x0000009d959d1221 */ /* 0x000fe40000010000 */
.L_x_26739:
[----:B------:R-:W-:Y:S01]  /*12e0*/  PRMT R158, RZ, 0x5410, R159 ;  /* 0x00005410ff9e7816 */ /* 0x000fe2000000009f */
[----:B------:R-:W-:Y:S05]  /*12f0*/  @P2 BRA `(.L_x_26740) ;  /* 0x0000003000002947 */ /* 0x000fea0003800000 */
[----:B------:R-:W-:Y:S05]  /*1300*/  @!P1 BRA `(.L_x_26741) ;  /* 0x0000005000009947 */ /* 0x000fea0003800000 */
[----:B-----5:R-:W-:Y:S01]  /*1310*/  FADD.FTZ R158, R150, R158 ;  /* 0x0000009e969e7221 */ /* 0x020fe20000010000 */
[----:B------:R-:W-:Y:S05]  /*1320*/  BRA `(.L_x_26741) ;  /* 0x0000003000007947 */ /* 0x000fea0003800000 */
.L_x_26740:
[----:B-----5:R-:W-:-:S05]  /*1330*/  PRMT R3, RZ, 0x5410, R143 ;  /* 0x00005410ff037816 */ /* 0x020fca000000008f */
[----:B------:R-:W-:-:S04]  /*1340*/  FADD.FTZ R158, R3, R158 ;  /* 0x0000009e039e7221 */ /* 0x000fc80000010000 */
[----:B------:R-:W-:Y:S02]  /*1350*/  @P1 FADD.FTZ R158, R150, R158 ;  /* 0x0000009e969e1221 */ /* 0x000fe40000010000 */
.L_x_26741:
[----:B------:R-:W-:Y:S01]  /*1360*/  PRMT R159, RZ, 0x7610, R159 ;  /* 0x00007610ff9f7816 */ /* 0x000fe2000000009f */
[----:B------:R-:W-:Y:S05]  /*1370*/  @P2 BRA `(.L_x_26742) ;  /* 0x0000003000002947 */ /* 0x000fea0003800000 */
[----:B------:R-:W-:Y:S05]  /*1380*/  @!P1 BRA `(.L_x_26743) ;  /* 0x0000005000009947 */ /* 0x000fea0003800000 */
[----:B-----5:R-:W-:Y:S01]  /*1390*/  FADD.FTZ R159, R151, R159 ;  /* 0x0000009f979f7221 */ /* 0x020fe20000010000 */
[----:B------:R-:W-:Y:S05]  /*13a0*/  BRA `(.L_x_26743) ;  /* 0x0000003000007947 */ /* 0x000fea0003800000 */
.L_x_26742:
[----:B-----5:R-:W-:-:S05]  /*13b0*/  PRMT R3, RZ, 0x7610, R143 ;  /* 0x00007610ff037816 */ /* 0x020fca000000008f */
[----:B------:R-:W-:-:S04]  /*13c0*/  FADD.FTZ R159, R3, R159 ;  /* 0x0000009f039f7221 */ /* 0x000fc80000010000 */
[----:B------:R-:W-:Y:S02]  /*13d0*/  @P1 FADD.FTZ R159, R151, R159 ;  /* 0x0000009f979f1221 */ /* 0x000fe40000010000 */
.L_x_26743:
[C---:B------:R-:W-:Y:S02]  /*13e0*/  LEA R6, P1, R5.reuse, c[0x0][0x188], 0x5 ;  /* 0x0000620005067a11 */ /* 0x040fe400078228ff */
[C---:B------:R-:W-:Y:S02]  /*13f0*/  IADD3 R3, R5.reuse, 0x20, RZ ;  /* 0x0000002005037810 */ /* 0x040fe40007ffe0ff */
[----:B------:R-:W-:-:S05]  /*1400*/  LEA.HI.X R7, R5, c[0x0][0x18c], RZ, 0x5, P1 ;  /* 0x0000630005077a11 */ /* 0x000fca00008f2cff */
[----:B------:R0:W-:Y:S04]  /*1410*/  STG.E.128 [R6.64], R152 ;  /* 0x0000009806007986 */ /* 0x0001e8000c101d04 */
[----:B------:R0:W-:Y:S02]  /*1420*/  STG.E.128 [R6.64+0x10], R156 ;  /* 0x0000109c06007986 */ /* 0x0001e4000c101d04 */
.L_x_26727:
[----:B------:R-:W-:Y:S05]  /*1430*/  BSYNC B0 ;  /* 0x0000000000007941 */ /* 0x000fea0003800000 */
.L_x_26726:
        /* <DEDUP_REMOVED lines=24> */
.L_x_26746:
[----:B-----5:R-:W-:-:S05]  /*15c0*/  PRMT R4, RZ, 0x5410, R140 ;  /* 0x00005410ff047816 */ /* 0x020fca000000008c */
[----:B------:R-:W-:-:S04]  /*15d0*/  FADD.FTZ R160, R4, R160 ;  /* 0x000000a004a07221 */ /* 0x000fc80000010000 */
[----:B------:R-:W-:Y:S02]  /*15e0*/  @P1 FADD.FTZ R160, R144, R160 ;  /* 0x000000a090a01221 */ /* 0x000fe40000010000 */
.L_x_26747:
[----:B------:R-:W-:Y:S01]  /*15f0*/  PRMT R161, RZ, 0x7610, R164 ;  /* 0x00007610ffa17816 */ /* 0x000fe200000000a4 */
[----:B------:R-:W-:Y:S05]  /*1600*/  @P2 BRA `(.L_x_26748) ;  /* 0x0000003000002947 */ /* 0x000fea0003800000 */
[----:B------:R-:W-:Y:S05]  /*1610*/  @!P1 BRA `(.L_x_26749) ;  /* 0x0000005000009947 */ /* 0x000fea0003800000 */
[----:B-----5:R-:W-:Y:S01]  /*1620*/  FADD.FTZ R161, R145, R161 ;  /* 0x000000a191a17221 */ /* 0x020fe20000010000 */
[----:B------:R-:W-:Y:S05]  /*1630*/  BRA `(.L_x_26749) ;  /* 0x0000003000007947 */ /* 0x000fea0003800000 */
.L_x_26748:
[----:B-----5:R-:W-:-:S05]  /*1640*/  PRMT R4, RZ, 0x7610, R140 ;  /* 0x00007610ff047816 */ /* 0x020fca000000008c */
[----:B------:R-:W-:-:S04]  /*1650*/  FADD.FTZ R161, R4, R161 ;  /* 0x000000a104a17221 */ /* 0x000fc80000010000 */
[----:B------:R-:W-:Y:S02]  /*1660*/  @P1 FADD.FTZ R161, R145, R161 ;  /* 0x000000a191a11221 */ /* 0x000fe40000010000 */
.L_x_26749:
[----:B------:R-:W-:Y:S01]  /*1670*/  PRMT R162, RZ, 0x5410, R165 ;  /* 0x00005410ffa27816 */ /* 0x000fe200000000a5 */
[----:B------:R-:W-:Y:S05]  /*1680*/  @P2 BRA `(.L_x_26750) ;  /* 0x0000003000002947 */ /* 0x000fea0003800000 */
[----:B------:R-:W-:Y:S05]  /*1690*/  @!P1 BRA `(.L_x_26751) ;  /* 0x0000005000009947 */ /* 0x000fea0003800000 */
[----:B-----5:R-:W-:Y:S01]  /*16a0*/  FADD.FTZ R162, R146, R162 ;  /* 0x000000a292a27221 */ /* 0x020fe20000010000 */
[----:B------:R-:W-:Y:S05]  /*16b0*/  BRA `(.L_x_26751) ;  /* 0x0000003000007947 */ /* 0x000fea0003800000 */
.L_x_26750:
[----:B-----5:R-:W-:-:S05]  /*16c0*/  PRMT R4, RZ, 0x5410, R141 ;  /* 0x00005410ff047816 */ /* 0x020fca000000008d */
[----:B------:R-:W-:-:S04]  /*16d0*/  FADD.FTZ R162, R4, R162 ;  /* 0x000000a204a27221 */ /* 0x000fc80000010000 */
[----:B------:R-:W-:Y:S02]  /*16e0*/  @P1 FADD.FTZ R162, R146, R162 ;  /* 0x000000a292a21221 */ /* 0x000fe40000010000 */
.L_x_26751:
[----:B------:R-:W-:Y:S01]  /*16f0*/  PRMT R163, RZ, 0x7610, R165 ;  /* 0x00007610ffa37816 */ /* 0x000fe200000000a5 */
[----:B------:R-:W-:Y:S05]  /*1700*/  @P2 BRA `(.L_x_26752) ;  /* 0x0000003000002947 */ /* 0x000fea0003800000 */
[----:B------:R-:W-:Y:S05]  /*1710*/  @!P1 BRA `(.L_x_26753) ;  /* 0x0000005000009947 */ /* 0x000fea0003800000 */
[----:B-----5:R-:W-:Y:S01]  /*1720*/  FADD.FTZ R163, R147, R163 ;  /* 0x000000a393a37221 */ /* 0x020fe20000010000 */
[----:B------:R-:W-:Y:S05]  /*1730*/  BRA `(.L_x_26753) ;  /* 0x0000003000007947 */ /* 0x000fea0003800000 */
.L_x_26752:
[----:B-----5:R-:W-:-:S05]  /*1740*/  PRMT R4, RZ, 0x7610, R141 ;  /* 0x00007610ff047816 */ /* 0x020fca000000008d */
[----:B------:R-:W-:-:S04]  /*1750*/  FADD.FTZ R163, R4, R163 ;  /* 0x000000a304a37221 */ /* 0x000fc80000010000 */
[----:B------:R-:W-:Y:S02]  /*1760*/  @P1 FADD.FTZ R163, R147, R163 ;  /* 0x000000a393a31221 */ /* 0x000fe40000010000 */
.L_x_26753:
[----:B------:R-:W-:Y:S01]  /*1770*/  PRMT R164, RZ, 0x5410, R166 ;  /* 0x00005410ffa47816 */ /* 0x000fe200000000a6 */
[----:B------:R-:W-:Y:S05]  /*1780*/  @P2 BRA `(.L_x_26754) ;  /* 0x0000003000002947 */ /* 0x000fea0003800000 */
[----:B------:R-:W-:Y:S05]  /*1790*/  @!P1 BRA `(.L_x_26755) ;  /* 0x0000005000009947 */ /* 0x000fea0003800000 */
[----:B-----5:R-:W-:Y:S01]  /*17a0*/  FADD.FTZ R164, R148, R164 ;  /* 0x000000a494a47221 */ /* 0x020fe20000010000 */
[----:B------:R-:W-:Y:S05]  /*17b0*/  BRA `(.L_x_26755) ;  /* 0x0000003000007947 */ /* 0x000fea0003800000 */
.L_x_26754:
[----:B-----5:R-:W-:-:S05]  /*17c0*/  PRMT R4, RZ, 0x5410, R142 ;  /* 0x00005410ff047816 */ /* 0x020fca000000008e */
[----:B------:R-:W-:-:S04]  /*17d0*/  FADD.FTZ R164, R4, R164 ;  /* 0x000000a404a47221 */ /* 0x000fc80000010000 */
[----:B------:R-:W-:Y:S02]  /*17e0*/  @P1 FADD.FTZ R164, R148, R164 ;  /* 0x000000a494a41221 */ /* 0x000fe40000010000 */
.L_x_26755:
[----:B------:R-:W-:Y:S01]  /*17f0*/  PRMT R165, RZ, 0x7610, R166 ;  /* 0x00007610ffa57816 */ /* 0x000fe200000000a6 */
[----:B------:R-:W-:Y:S05]  /*1800*/  @P2 BRA `(.L_x_26756) ;  /* 0x0000003000002947 */ /* 0x000fea0003800000 */
[----:B------:R-:W-:Y:S05]  /*1810*/  @!P1 BRA `(.L_x_26757) ;  /* 0x0000005000009947 */ /* 0x000fea0003800000 */
[----:B-----5:R-:W-:Y:S01]  /*1820*/  FADD.FTZ R165, R149, R165 ;  /* 0x000000a595a57221 */ /* 0x020fe20000010000 */
[----:B------:R-:W-:Y:S05]  /*1830*/  BRA `(.L_x_26757) ;  /* 0x0000003000007947 */ /* 0x000fea0003800000 */
.L_x_26756:
[----:B-----5:R-:W-:-:S05]  /*1840*/  PRMT R4, RZ, 0x7610, R142 ;  /* 0x00007610ff047816 */ /* 0x020fca000000008e */
[----:B------:R-:W-:-:S04]  /*1850*/  FADD.FTZ R165, R4, R165 ;  /* 0x000000a504a57221 */ /* 0x000fc80000010000 */
[----:B------:R-:W-:Y:S02]  /*1860*/  @P1 FADD.FTZ R165, R149, R165 ;  /* 0x000000a595a51221 */ /* 0x000fe40000010000 */
.L_x_26757:
[----:B------:R-:W-:Y:S01]  /*1870*/  PRMT R166, RZ, 0x5410, R167 ;  /* 0x00005410ffa67816 */ /* 0x000fe200000000a7 */
[----:B------:R-:W-:Y:S05]  /*1880*/  @P2 BRA `(.L_x_26758) ;  /* 0x0000003000002947 */ /* 0x000fea0003800000 */
[----:B------:R-:W-:Y:S05]  /*1890*/  @!P1 BRA `(.L_x_26759) ;  /* 0x0000005000009947 */ /* 0x000fea0003800000 */
[----:B-----5:R-:W-:Y:S01]  /*18a0*/  FADD.FTZ R166, R150, R166 ;  /* 0x000000a696a67221 */ /* 0x020fe20000010000 */
[----:B------:R-:W-:Y:S05]  /*18b0*/  BRA `(.L_x_26759) ;  /* 0x0000003000007947 */ /* 0x000fea0003800000 */
.L_x_26758:
[----:B-----5:R-:W-:-:S05]  /*18c0*/  PRMT R4, RZ, 0x5410, R143 ;  /* 0x00005410ff047816 */ /* 0x020fca000000008f */
[----:B------:R-:W-:-:S04]  /*18d0*/  FADD.FTZ R166, R4, R166 ;  /* 0x000000a604a67221 */ /* 0x000fc80000010000 */
[----:B------:R-:W-:Y:S02]  /*18e0*/  @P1 FADD.FTZ R166, R150, R166 ;  /* 0x000000a696a61221 */ /* 0x000fe40000010000 */
.L_x_26759:
[----:B------:R-:W-:Y:S01]  /*18f0*/  PRMT R167, RZ, 0x7610, R167 ;  /* 0x00007610ffa77816 */ /* 0x000fe200000000a7 */
[----:B------:R-:W-:Y:S05]  /*1900*/  @P2 BRA `(.L_x_26760) ;  /* 0x0000003000002947 */ /* 0x000fea0003800000 */
[----:B------:R-:W-:Y:S05]  /*1910*/  @!P1 BRA `(.L_x_26761) ;  /* 0x0000005000009947 */ /* 0x000fea0003800000 */
[----:B-----5:R-:W-:Y:S01]  /*1920*/  FADD.FTZ R167, R151, R167 ;  /* 0x000000a797a77221 */ /* 0x020fe20000010000 */
[----:B------:R-:W-:Y:S05]  /*1930*/  BRA `(.L_x_26761) ;  /* 0x0000003000007947 */ /* 0x000fea0003800000 */
.L_x_26760:
[----:B-----5:R-:W-:-:S05]  /*1940*/  PRMT R4, RZ, 0x7610, R143 ;  /* 0x00007610ff047816 */ /* 0x020fca000000008f */
[----:B------:R-:W-:-:S04]  /*1950*/  FADD.FTZ R167, R4, R167 ;  /* 0x000000a704a77221 */ /* 0x000fc80000010000 */
[----:B------:R-:W-:Y:S02]  /*1960*/  @P1 FADD.FTZ R167, R151, R167 ;  /* 0x000000a797a71221 */ /* 0x000fe40000010000 */
.L_x_26761:
[----:B------:R-:W-:-:S04]  /*1970*/  LEA R6, P1, R3, c[0x0][0x188], 0x5 ;  /* 0x0000620003067a11 */ /* 0x000fc800078228ff */
[C---:B------:R-:W-:Y:S02]  /*1980*/  LEA.HI.X R7, R3.reuse, c[0x0][0x18c], RZ, 0x5, P1 ;  /* 0x0000630003077a11 */ /* 0x040fe400008f2cff */
[----:B------:R-:W-:-:S03]  /*1990*/  IADD3 R3, R3, 0x20, RZ ;  /* 0x0000002003037810 */ /* 0x000fc60007ffe0ff */
[----:B------:R0:W-:Y:S04]  /*19a0*/  STG.E.128 [R6.64], R160 ;  /* 0x000000a006007986 */ /* 0x0001e8000c101d04 */
[----:B------:R0:W-:Y:S02]  /*19b0*/  STG.E.128 [R6.64+0x10], R164 ;  /* 0x000010a406007986 */ /* 0x0001e4000c101d04 */
.L_x_26745:
[----:B------:R-:W-:Y:S05]  /*19c0*/  BSYNC B0 ;  /* 0x0000000000007941 */ /* 0x000fea0003800000 */
.L_x_26744:
        /* <DEDUP_REMOVED lines=24> */
.L_x_26764:
[----:B-----5:R-:W-:-:S05]  /*1b50*/  PRMT R4, RZ, 0x5410, R140 ;  /* 0x00005410ff047816 */ /* 0x020fca000000008c */
[----:B------:R-:W-:-:S04]  /*1b60*/  FADD.FTZ R168, R4, R168 ;  /* 0x000000a804a87221 */ /* 0x000fc80000010000 */
[----:B------:R-:W-:Y:S02]  /*1b70*/  @P1 FADD.FTZ R168, R144, R168 ;  /* 0x000000a890a81221 */ /* 0x000fe40000010000 */
.L_x_26765:
[----:B------:R-:W-:Y:S01]  /*1b80*/  PRMT R169, RZ, 0x7610, R172 ;  /* 0x00007610ffa97816 */ /* 0x000fe200000000ac */
[----:B------:R-:W-:Y:S05]  /*1b90*/  @P2 BRA `(.L_x_26766) ;  /* 0x0000003000002947 */ /* 0x000fea0003800000 */
[----:B------:R-:W-:Y:S05]  /*1ba0*/  @!P1 BRA `(.L_x_26767) ;  /* 0x0000005000009947 */ /* 0x000fea0003800000 */
[----:B-----5:R-:W-:Y:S01]  /*1bb0*/  FADD.FTZ R169, R145, R169 ;  /* 0x000000a991a97221 */ /* 0x020fe20000010000 */
[----:B------:R-:W-:Y:S05]  /*1bc0*/  BRA `(.L_x_26767) ;  /* 0x0000003000007947 */ /* 0x000fea0003800000 */
.L_x_26766:
[----:B-----5:R-:W-:-:S05]  /*1bd0*/  PRMT R4, RZ, 0x7610, R140 ;  /* 0x00007610ff047816 */ /* 0x020fca000000008c */
[----:B------:R-:W-:-:S04]  /*1be0*/  FADD.FTZ R169, R4, R169 ;  /* 0x000000a904a97221 */ /* 0x000fc80000010000 */
[----:B------:R-:W-:Y:S02]  /*1bf0*/  @P1 FADD.FTZ R169, R145, R169 ;  /* 0x000000a991a91221 */ /* 0x000fe40000010000 */
.L_x_26767:
[----:B------:R-:W-:Y:S01]  /*1c00*/  PRMT R170, RZ, 0x5410, R173 ;  /* 0x00005410ffaa7816 */ /* 0x000fe200000000ad */
[----:B------:R-:W-:Y:S05]  /*1c10*/  @P2 BRA `(.L_x_26768) ;  /* 0x0000003000002947 */ /* 0x000fea0003800000 */
[----:B------:R-:W-:Y:S05]  /*1c20*/  @!P1 BRA `(.L_x_26769) ;  /* 0x0000005000009947 */ /* 0x000fea0003800000 */
[----:B-----5:R-:W-:Y:S01]  /*1c30*/  FADD.FTZ R170, R146, R170 ;  /* 0x000000aa92aa7221 */ /* 0x020fe20000010000 */
[----:B------:R-:W-:Y:S05]  /*1c40*/  BRA `(.L_x_26769) ;  /* 0x0000003000007947 */ /* 0x000fea0003800000 */
.L_x_26768:
[----:B-----5:R-:W-:-:S05]  /*1c50*/  PRMT R4, RZ, 0x5410, R141 ;  /* 0x00005410ff047816 */ /* 0x020fca000000008d */
[----:B------:R-:W-:-:S04]  /*1c60*/  FADD.FTZ R170, R4, R170 ;  /* 0x000000aa04aa7221 */ /* 0x000fc80000010000 */
[----:B------:R-:W-:Y:S02]  /*1c70*/  @P1 FADD.FTZ R170, R146, R170 ;  /* 0x000000aa92aa1221 */ /* 0x000fe40000010000 */
.L_x_26769:
[----:B------:R-:W-:Y:S01]  /*1c80*/  PRMT R171, RZ, 0x7610, R173 ;  /* 0x00007610ffab7816 */ /* 0x000fe200000000ad */
[----:B------:R-:W-:Y:S05]  /*1c90*/  @P2 BRA `(.L_x_26770) ;  /* 0x0000003000002947 */ /* 0x000fea0003800000 */
[----:B------:R-:W-:Y:S05]  /*1ca0*/  @!P1 BRA `(.L_x_26771) ;  /* 0x0000005000009947 */ /* 0x000fea0003800000 */
[----:B-----5:R-:W-:Y:S01]  /*1cb0*/  FADD.FTZ R171, R147, R171 ;  /* 0x000000ab93ab7221 */ /* 0x020fe20000010000 */
[----:B------:R-:W-:Y:S05]  /*1cc0*/  BRA `(.L_x_26771) ;  /* 0x0000003000007947 */ /* 0x000fea0003800000 */
.L_x_26770:
[----:B-----5:R-:W-:-:S05]  /*1cd0*/  PRMT R4, RZ, 0x7610, R141 ;  /* 0x00007610ff047816 */ /* 0x020fca000000008d */
[----:B------:R-:W-:-:S04]  /*1ce0*/  FADD.FTZ R171, R4, R171 ;  /* 0x000000ab04ab7221 */ /* 0x000fc80000010000 */
[----:B------:R-:W-:Y:S02]  /*1cf0*/  @P1 FADD.FTZ R171, R147, R171 ;  /* 0x000000ab93ab1221 */ /* 0x000fe40000010000 */
.L_x_26771:
[----:B------:R-:W-:Y:S01]  /*1d00*/  PRMT R172, RZ, 0x5410, R174 ;  /* 0x00005410ffac7816 */ /* 0x000fe200000000ae */
[----:B------:R-:W-:Y:S05]  /*1d10*/  @P2 BRA `(.L_x_26772) ;  /* 0x0000003000002947 */ /* 0x000fea0003800000 */
[----:B------:R-:W-:Y:S05]  /*1d20*/  @!P1 BRA `(.L_x_26773) ;  /* 0x0000005000009947 */ /* 0x000fea0003800000 */
[----:B-----5:R-:W-:Y:S01]  /*1d30*/  FADD.FTZ R172, R148, R172 ;  /* 0x000000ac94ac7221 */ /* 0x020fe20000010000 */
[----:B------:R-:W-:Y:S05]  /*1d40*/  BRA `(.L_x_26773) ;  /* 0x0000003000007947 */ /* 0x000fea0003800000 */
.L_x_26772:
[----:B-----5:R-:W-:-:S05]  /*1d50*/  PRMT R4, RZ, 0x5410, R142 ;  /* 0x00005410ff047816 */ /* 0x020fca000000008e */
[----:B------:R-:W-:-:S04]  /*1d60*/  FADD.FTZ R172, R4, R172 ;  /* 0x000000ac04ac7221 */ /* 0x000fc80000010000 */
[----:B------:R-:W-:Y:S02]  /*1d70*/  @P1 FADD.FTZ R172, R148, R172 ;  /* 0x000000ac94ac1221 */ /* 0x000fe40000010000 */
.L_x_26773:
[----:B------:R-:W-:Y:S01]  /*1d80*/  PRMT R173, RZ, 0x7610, R174 ;  /* 0x00007610ffad7816 */ /* 0x000fe200000000ae */
[----:B------:R-:W-:Y:S05]  /*1d90*/  @P2 BRA `(.L_x_26774) ;  /* 0x0000003000002947 */ /* 0x000fea0003800000 */
[----:B------:R-:W-:Y:S05]  /*1da0*/  @!P1 BRA `(.L_x_26775) ;  /* 0x0000005000009947 */ /* 0x000fea0003800000 */
[----:B-----5:R-:W-:Y:S01]  /*1db0*/  FADD.FTZ R173, R149, R173 ;  /* 0x000000ad95ad7221 */ /* 0x020fe20000010000 */
[----:B------:R-:W-:Y:S05]  /*1dc0*/  BRA `(.L_x_26775) ;  /* 0x0000003000007947 */ /* 0x000fea0003800000 */
.L_x_26774:
[----:B-----5:R-:W-:-:S05]  /*1dd0*/  PRMT R4, RZ, 0x7610, R142 ;  /* 0x00007610ff047816 */ /* 0x020fca000000008e */
[----:B------:R-:W-:-:S04]  /*1de0*/  FADD.FTZ R173, R4, R173 ;  /* 0x000000ad04ad7221 */ /* 0x000fc80000010000 */
[----:B------:R-:W-:Y:S02]  /*1df0*/  @P1 FADD.FTZ R173, R149, R173 ;  /* 0x000000ad95ad1221 */ /* 0x000fe40000010000 */
.L_x_26775:
[----:B------:R-:W-:Y:S01]  /*1e00*/  PRMT R174, RZ, 0x5410, R175 ;  /* 0x00005410ffae7816 */ /* 0x000fe200000000af */
[----:B------:R-:W-:Y:S05]  /*1e10*/  @P2 BRA `(.L_x_26776) ;  /* 0x0000003000002947 */ /* 0x000fea0003800000 */
[----:B------:R-:W-:Y:S05]  /*1e20*/  @!P1 BRA `(.L_x_26777) ;  /* 0x0000005000009947 */ /* 0x000fea0003800000 */
[----:B-----5:R-:W-:Y:S01]  /*1e30*/  FADD.FTZ R174, R150, R174 ;  /* 0x000000ae96ae7221 */ /* 0x020fe20000010000 */
[----:B------:R-:W-:Y:S05]  /*1e40*/  BRA `(.L_x_26777) ;  /* 0x0000003000007947 */ /* 0x000fea0003800000 */
.L_x_26776:
[----:B-----5:R-:W-:-:S05]  /*1e50*/  PRMT R4, RZ, 0x5410, R143 ;  /* 0x00005410ff047816 */ /* 0x020fca000000008f */
[----:B------:R-:W-:-:S04]  /*1e60*/  FADD.FTZ R174, R4, R174 ;  /* 0x000000ae04ae7221 */ /* 0x000fc80000010000 */
[----:B------:R-:W-:Y:S02]  /*1e70*/  @P1 FADD.FTZ R174, R150, R174 ;  /* 0x000000ae96ae1221 */ /* 0x000fe40000010000 */
.L_x_26777:
[----:B------:R-:W-:Y:S01]  /*1e80*/  PRMT R175, RZ, 0x7610, R175 ;  /* 0x00007610ffaf7816 */ /* 0x000fe200000000af */
[----:B------:R-:W-:Y:S05]  /*1e90*/  @P2 BRA `(.L_x_26778) ;  /* 0x0000003000002947 */ /* 0x000fea0003800000 */
[----:B------:R-:W-:Y:S05]  /*1ea0*/  @!P1 BRA `(.L_x_26779) ;  /* 0x0000005000009947 */ /* 0x000fea0003800000 */
[----:B-----5:R-:W-:Y:S01]  /*1eb0*/  FADD.FTZ R175, R151, R175 ;  /* 0x000000af97af7221 */ /* 0x020fe20000010000 */
[----:B------:R-:W-:Y:S05]  /*1ec0*/  BRA `(.L_x_26779) ;  /* 0x0000003000007947 */ /* 0x000fea0003800000 */
.L_x_26778:
[----:B-----5:R-:W-:-:S05]  /*1ed0*/  PRMT R4, RZ, 0x7610, R143 ;  /* 0x00007610ff047816 */ /* 0x020fca000000008f */
[----:B------:R-:W-:-:S04]  /*1ee0*/  FADD.FTZ R175, R4, R175 ;  /* 0x000000af04af7221 */ /* 0x000fc80000010000 */
[----:B------:R-:W-:Y:S02]  /*1ef0*/  @P1 FADD.FTZ R175, R151, R175 ;  /* 0x000000af97af1221 */ /* 0x000fe40000010000 */
.L_x_26779:
[----:B------:R-:W-:-:S04]  /*1f00*/  LEA R6, P1, R3, c[0x0][0x188], 0x5 ;  /* 0x0000620003067a11 */ /* 0x000fc800078228ff */
[C---:B------:R-:W-:Y:S02]  /*1f10*/  LEA.HI.X R7, R3.reuse, c[0x0][0x18c], RZ, 0x5, P1 ;  /* 0x0000630003077a11 */ /* 0x040fe400008f2cff */
[----:B------:R-:W-:-:S03]  /*1f20*/  IADD3 R3, R3, 0x20, RZ ;  /* 0x0000002003037810 */ /* 0x000fc60007ffe0ff */
[----:B------:R0:W-:Y:S04]  /*1f30*/  STG.E.128 [R6.64], R168 ;  /* 0x000000a806007986 */ /* 0x0001e8000c101d04 */
[----:B------:R0:W-:Y:S02]  /*1f40*/  STG.E.128 [R6.64+0x10], R172 ;  /* 0x000010ac06007986 */ /* 0x0001e4000c101d04 */
.L_x_26763:
[----:B------:R-:W-:Y:S05]  /*1f50*/  BSYNC B0 ;  /* 0x0000000000007941 */ /* 0x000fea0003800000 */
.L_x_26762:
        /* <DEDUP_REMOVED lines=24> */
.L_x_26782:
[----:B-----5:R-:W-:-:S05]  /*20e0*/  PRMT R4, RZ, 0x5410, R140 ;  /* 0x00005410ff047816 */ /* 0x020fca000000008c */
[----:B------:R-:W-:-:S04]  /*20f0*/  FADD.FTZ R176, R4, R176 ;  /* 0x000000b004b07221 */ /* 0x000fc80000010000 */
[----:B------:R-:W-:Y:S02]  /*2100*/  @P1 FADD.FTZ R176, R144, R176 ;  /* 0x000000b090b01221 */ /* 0x000fe40000010000 */
.L_x_26783:
[----:B------:R-:W-:Y:S01]  /*2110*/  PRMT R177, RZ, 0x7610, R180 ;  /* 0x00007610ffb17816 */ /* 0x000fe200000000b4 */
[----:B------:R-:W-:Y:S05]  /*2120*/  @P2 BRA `(.L_x_26784) ;  /* 0x0000003000002947 */ /* 0x000fea0003800000 */
[----:B------:R-:W-:Y:S05]  /*2130*/  @!P1 BRA `(.L_x_26785) ;  /* 0x0000005000009947 */ /* 0x000fea0003800000 */
[----:B-----5:R-:W-:Y:S01]  /*2140*/  FADD.FTZ R177, R145, R177 ;  /* 0x000000b191b17221 */ /* 0x020fe20000010000 */
[----:B------:R-:W-:Y:S05]  /*2150*/  BRA `(.L_x_26785) ;  /* 0x0000003000007947 */ /* 0x000fea0003800000 */
.L_x_26784:
[----:B-----5:R-:W-:-:S05]  /*2160*/  PRMT R4, RZ, 0x7610, R140 ;  /* 0x00007610ff047816 */ /* 0x020fca000000008c */
[----:B------:R-:W-:-:S04]  /*2170*/  FADD.FTZ R177, R4, R177 ;  /* 0x000000b104b17221 */ /* 0x000fc80000010000 */
[----:B------:R-:W-:Y:S02]  /*2180*/  @P1 FADD.FTZ R177, R145, R177 ;  /* 0x000000b191b11221 */ /* 0x000fe40000010000 */
.L_x_26785:
[----:B------:R-:W-:Y:S01]  /*2190*/  PRMT R178, RZ, 0x5410, R181 ;  /* 0x00005410ffb27816 */ /* 0x000fe200000000b5 */
[----:B------:R-:W-:Y:S05]  /*21a0*/  @P2 BRA `(.L_x_26786) ;  /* 0x0000003000002947 */ /* 0x000fea0003800000 */
[----:B------:R-:W-:Y:S05]  /*21b0*/  @!P1 BRA `(.L_x_26787) ;  /* 0x0000005000009947 */ /* 0x000fea0003800000 */
[----:B-----5:R-:W-:Y:S01]  /*21c0*/  FADD.FTZ R178, R146, R178 ;  /* 0x000000b292b27221 */ /* 0x020fe20000010000 */
[----:B------:R-:W-:Y:S05]  /*21d0*/  BRA `(.L_x_26787) ;  /* 0x0000003000007947 */ /* 0x000fea0003800000 */
.L_x_26786:
[----:B-----5:R-:W-:-:S05]  /*21e0*/  PRMT R4, RZ, 0x5410, R141 ;  /* 0x00005410ff047816 */ /* 0x020fca000000008d */
[----:B------:R-:W-:-:S04]  /*21f0*/  FADD.FTZ R178, R4, R178 ;  /* 0x000000b204b27221 */ /* 0x000fc80000010000 */
[----:B------:R-:W-:Y:S02]  /*2200*/  @P1 FADD.FTZ R178, R146, R178 ;  /* 0x000000b292b21221 */ /* 0x000fe40000010000 */
.L_x_26787:
[----:B------:R-:W-:Y:S01]  /*2210*/  PRMT R179, RZ, 0x7610, R181 ;  /* 0x00007610ffb37816 */ /* 0x000fe200000000b5 */
[----:B------:R-:W-:Y:S05]  /*2220*/  @P2 BRA `(.L_x_26788) ;  /* 0x0000003000002947 */ /* 0x000fea0003800000 */
[----:B------:R-:W-:Y:S05]  /*2230*/  @!P1 BRA `(.L_x_26789) ;  /* 0x0000005000009947 */ /* 0x000fea0003800000 */
[----:B-----5:R-:W-:Y:S01]  /*2240*/  FADD.FTZ R179, R147, R179 ;  /* 0x000000b393b37221 */ /* 0x020fe20000010000 */
[----:B------:R-:W-:Y:S05]  /*2250*/  BRA `(.L_x_26789) ;  /* 0x0000003000007947 */ /* 0x000fea0003800000 */
.L_x_26788:
[----:B-----5:R-:W-:-:S05]  /*2260*/  PRMT R4, RZ, 0x7610, R141 ;  /* 0x00007610ff047816 */ /* 0x020fca000000008d */
[----:B------:R-:W-:-:S04]  /*2270*/  FADD.FTZ R179, R4, R179 ;  /* 0x000000b304b37221 */ /* 0x000fc80000010000 */
[----:B------:R-:W-:Y:S02]  /*2280*/  @P1 FADD.FTZ R179, R147, R179 ;  /* 0x000000b393b31221 */ /* 0x000fe40000010000 */
.L_x_26789:
[----:B------:R-:W-:Y:S01]  /*2290*/  PRMT R180, RZ, 0x5410, R182 ;  /* 0x00005410ffb47816 */ /* 0x000fe200000000b6 */
[----:B------:R-:W-:Y:S05]  /*22a0*/  @P2 BRA `(.L_x_26790) ;  /* 0x0000003000002947 */ /* 0x000fea0003800000 */
[----:B------:R-:W-:Y:S05]  /*22b0*/  @!P1 BRA `(.L_x_26791) ;  /* 0x0000005000009947 */ /* 0x000fea0003800000 */
[----:B-----5:R-:W-:Y:S01]  /*22c0*/  FADD.FTZ R180, R148, R180 ;  /* 0x000000b494b47221 */ /* 0x020fe20000010000 */
[----:B------:R-:W-:Y:S05]  /*22d0*/  BRA `(.L_x_26791) ;  /* 0x0000003000007947 */ /* 0x000fea0003800000 */
.L_x_26790:
[----:B-----5:R-:W-:-:S05]  /*22e0*/  PRMT R4, RZ, 0x5410, R142 ;  /* 0x00005410ff047816 */ /* 0x020fca000000008e */
[----:B------:R-:W-:-:S04]  /*22f0*/  FADD.FTZ R180, R4, R180 ;  /* 0x000000b404b47221 */ /* 0x000fc80000010000 */
[----:B------:R-:W-:Y:S02]  /*2300*/  @P1 FADD.FTZ R180, R148, R180 ;  /* 0x000000b494b41221 */ /* 0x000fe40000010000 */
.L_x_26791:
[----:B------:R-:W-:Y:S01]  /*2310*/  PRMT R181, RZ, 0x7610, R182 ;  /* 0x00007610ffb57816 */ /* 0x000fe200000000b6 */
[----:B------:R-:W-:Y:S05]  /*2320*/  @P2 BRA `(.L_x_26792) ;  /* 0x0000003000002947 */ /* 0x000fea0003800000 */
[----:B------:R-:W-:Y:S05]  /*2330*/  @!P1 BRA `(.L_x_26793) ;  /* 0x0000005000009947 */ /* 0x000fea0003800000 */
[----:B-----5:R-:W-:Y:S01]  /*2340*/  FADD.FTZ R181, R149, R181 ;  /* 0x000000b595b57221 */ /* 0x020fe20000010000 */
[----:B------:R-:W-:Y:S05]  /*2350*/  BRA `(.L_x_26793) ;  /* 0x0000003000007947 */ /* 0x000fea0003800000 */
.L_x_26792:
[----:B-----5:R-:W-:-:S05]  /*2360*/  PRMT R4, RZ, 0x7610, R142 ;  /* 0x00007610ff047816 */ /* 0x020fca000000008e */
[----:B------:R-:W-:-:S04]  /*2370*/  FADD.FTZ R181, R4, R181 ;  /* 0x000000b504b57221 */ /* 0x000fc80000010000 */
[----:B------:R-:W-:Y:S02]  /*2380*/  @P1 FADD.FTZ R181, R149, R181 ;  /* 0x000000b595b51221 */ /* 0x000fe40000010000 */
.L_x_26793:
[----:B------:R-:W-:Y:S01]  /*2390*/  PRMT R182, RZ, 0x5410, R183 ;  /* 0x00005410ffb67816 */ /* 0x000fe200000000b7 */
[----:B------:R-:W-:Y:S05]  /*23a0*/  @P2 BRA `(.L_x_26794) ;  /* 0x0000003000002947 */ /* 0x000fea0003800000 */
[----:B------:R-:W-:Y:S05]  /*23b0*/  @!P1 BRA `(.L_x_26795) ;  /* 0x0000005000009947 */ /* 0x000fea0003800000 */
[----:B-----5:R-:W-:Y:S01]  /*23c0*/  FADD.FTZ R182, R150, R182 ;  /* 0x000000b696b67221 */ /* 0x020fe20000010000 */
[----:B------:R-:W-:Y:S05]  /*23d0*/  BRA `(.L_x_26795) ;  /* 0x0000003000007947 */ /* 0x000fea0003800000 */
.L_x_26794:
[----:B-----5:R-:W-:-:S05]  /*23e0*/  PRMT R4, RZ, 0x5410, R143 ;  /* 0x00005410ff047816 */ /* 0x020fca000000008f */
[----:B------:R-:W-:-:S04]  /*23f0*/  FADD.FTZ R182, R4, R182 ;  /* 0x000000b604b67221 */ /* 0x000fc80000010000 */
[----:B------:R-:W-:Y:S02]  /*2400*/  @P1 FADD.FTZ R182, R150, R182 ;  /* 0x000000b696b61221 */ /* 0x000fe40000010000 */
.L_x_26795:
[----:B------:R-:W-:Y:S01]  /*2410*/  PRMT R183, RZ, 0x7610, R183 ;  /* 0x00007610ffb77816 */ /* 0x000fe200000000b7 */
[----:B------:R-:W-:Y:S05]  /*2420*/  @P2 BRA `(.L_x_26796) ;  /* 0x0000003000002947 */ /* 0x000fea0003800000 */
[----:B------:R-:W-:Y:S05]  /*2430*/  @!P1 BRA `(.L_x_26797) ;  /* 0x0000005000009947 */ /* 0x000fea0003800000 */
[----:B-----5:R-:W-:Y:S01]  /*2440*/  FADD.FTZ R183, R151, R183 ;  /* 0x000000b797b77221 */ /* 0x020fe20000010000 */
[----:B------:R-:W-:Y:S05]  /*2450*/  BRA `(.L_x_26797) ;  /* 0x0000003000007947 */ /* 0x000fea0003800000 */
.L_x_26796:
[----:B-----5:R-:W-:-:S05]  /*2460*/  PRMT R4, RZ, 0x7610, R143 ;  /* 0x00007610ff047816 */ /* 0x020fca000000008f */
[----:B------:R-:W-:-:S04]  /*2470*/  FADD.FTZ R183, R4, R183 ;  /* 0x000000b704b77221 */ /* 0x000fc80000010000 */
[----:B------:R-:W-:Y:S02]  /*2480*/  @P1 FADD.FTZ R183, R151, R183 ;  /* 0x000000b797b71221 */ /* 0x000fe40000010000 */
.L_x_26797:
[----:B------:R-:W-:-:S04]  /*2490*/  LEA R6, P1, R3, c[0x0][0x188], 0x5 ;  /* 0x0000620003067a11 */ /* 0x000fc800078228ff */
[C---:B------:R-:W-:Y:S02]  /*24a0*/  LEA.HI.X R7, R3.reuse, c[0x0][0x18c], RZ, 0x5, P1 ;  /* 0x0000630003077a11 */ /* 0x040fe400008f2cff */
[----:B------:R-:W-:-:S03]  /*24b0*/  IADD3 R3, R3, 0x20, RZ ;  /* 0x0000002003037810 */ /* 0x000fc60007ffe0ff */
[----:B------:R0:W-:Y:S04]  /*24c0*/  STG.E.128 [R6.64], R176 ;  /* 0x000000b006007986 */ /* 0x0001e8000c101d04 */
[----:B------:R0:W-:Y:S02]  /*24d0*/  STG.E.128 [R6.64+0x10], R180 ;  /* 0x000010b406007986 */ /* 0x0001e4000c101d04 */
.L_x_26781:
[----:B------:R-:W-:Y:S05]  /*24e0*/  BSYNC B0 ;  /* 0x0000000000007941 */ /* 0x000fea0003800000 */
.L_x_26780:
        /* <DEDUP_REMOVED lines=24> */
.L_x_26800:
[----:B-----5:R-:W-:-:S05]  /*2670*/  PRMT R4, RZ, 0x5410, R140 ;  /* 0x00005410ff047816 */ /* 0x020fca000000008c */
[----:B------:R-:W-:-:S04]  /*2680*/  FADD.FTZ R184, R4, R184 ;  /* 0x000000b804b87221 */ /* 0x000fc80000010000 */
[----:B------:R-:W-:Y:S02]  /*2690*/  @P1 FADD.FTZ R184, R144, R184 ;  /* 0x000000b890b81221 */ /* 0x000fe40000010000 */
.L_x_26801:
[----:B------:R-:W-:Y:S01]  /*26a0*/  PRMT R185, RZ, 0x7610, R188 ;  /* 0x00007610ffb97816 */ /* 0x000fe200000000bc */
[----:B------:R-:W-:Y:S05]  /*26b0*/  @P2 BRA `(.L_x_26802) ;  /* 0x0000003000002947 */ /* 0x000fea0003800000 */
[----:B------:R-:W-:Y:S05]  /*26c0*/  @!P1 BRA `(.L_x_26803) ;  /* 0x0000005000009947 */ /* 0x000fea0003800000 */
[----:B-----5:R-:W-:Y:S01]  /*26d0*/  FADD.FTZ R185, R145, R185 ;  /* 0x000000b991b97221 */ /* 0x020fe20000010000 */
[----:B------:R-:W-:Y:S05]  /*26e0*/  BRA `(.L_x_26803) ;  /* 0x0000003000007947 */ /* 0x000fea0003800000 */
.L_x_26802:
[----:B-----5:R-:W-:-:S05]  /*26f0*/  PRMT R4, RZ, 0x7610, R140 ;  /* 0x00007610ff047816 */ /* 0x020fca000000008c */
[----:B------:R-:W-:-:S04]  /*2700*/  FADD.FTZ R185, R4, R185 ;  /* 0x000000b904b97221 */ /* 0x000fc80000010000 */
[----:B------:R-:W-:Y:S02]  /*2710*/  @P1 FADD.FTZ R185, R145, R185 ;  /* 0x000000b991b91221 */ /* 0x000fe40000010000 */
.L_x_26803:
[----:B------:R-:W-:Y:S01]  /*2720*/  PRMT R186, RZ, 0x5410, R189 ;  /* 0x00005410ffba7816 */ /* 0x000fe200000000bd */
[----:B------:R-:W-:Y:S05]  /*2730*/  @P2 BRA `(.L_x_26804) ;  /* 0x0000003000002947 */ /* 0x000fea0003800000 */
[----:B------:R-:W-:Y:S05]  /*2740*/  @!P1 BRA `(.L_x_26805) ;  /* 0x0000005000009947 */ /* 0x000fea0003800000 */
[----:B-----5:R-:W-:Y:S01]  /*2750*/  FADD.FTZ R186, R146, R186 ;  /* 0x000000ba92ba7221 */ /* 0x020fe20000010000 */
[----:B------:R-:W-:Y:S05]  /*2760*/  BRA `(.L_x_26805) ;  /* 0x0000003000007947 */ /* 0x000fea0003800000 */
.L_x_26804:
[----:B-----5:R-:W-:-:S05]  /*2770*/  PRMT R4, RZ, 0x5410, R141 ;  /* 0x00005410ff047816 */ /* 0x020fca000000008d */
[----:B------:R-:W-:-:S04]  /*2780*/  FADD.FTZ R186, R4, R186 ;  /* 0x000000ba04ba7221 */ /* 0x000fc80000010000 */
[----:B------:R-:W-:Y:S02]  /*2790*/  @P1 FADD.FTZ R186, R146, R186 ;  /* 0x000000ba92ba1221 */ /* 0x000fe40000010000 */
.L_x_26805:
[----:B------:R-:W-:Y:S01]  /*27a0*/  PRMT R187, RZ, 0x7610, R189 ;  /* 0x00007610ffbb7816 */ /* 0x000fe200000000bd */
[----:B------:R-:W-:Y:S05]  /*27b0*/  @P2 BRA `(.L_x_26806) ;  /* 0x0000003000002947 */ /* 0x000fea0003800000 */
[----:B------:R-:W-:Y:S05]  /*27c0*/  @!P1 BRA `(.L_x_26807) ;  /* 0x0000005000009947 */ /* 0x000fea0003800000 */
[----:B-----5:R-:W-:Y:S01]  /*27d0*/  FADD.FTZ R187, R147, R187 ;  /* 0x000000bb93bb7221 */ /* 0x020fe20000010000 */
[----:B------:R-:W-:Y:S05]  /*27e0*/  BRA `(.L_x_26807) ;  /* 0x0000003000007947 */ /* 0x000fea0003800000 */
.L_x_26806:
[----:B-----5:R-:W-:-:S05]  /*27f0*/  PRMT R4, RZ, 0x7610, R141 ;  /* 0x00007610ff047816 */ /* 0x020fca000000008d */
[----:B------:R-:W-:-:S04]  /*2800*/  FADD.FTZ R187, R4, R187 ;  /* 0x000000bb04bb7221 */ /* 0x000fc80000010000 */
[----:B------:R-:W-:Y:S02]  /*2810*/  @P1 FADD.FTZ R187, R147, R187 ;  /* 0x000000bb93bb1221 */ /* 0x000fe40000010000 */
.L_x_26807:
[----:B------:R-:W-:Y:S01]  /*2820*/  PRMT R188, RZ, 0x5410, R190 ;  /* 0x00005410ffbc7816 */ /* 0x000fe200000000be */
[----:B------:R-:W-:Y:S05]  /*2830*/  @P2 BRA `(.L_x_26808) ;  /* 0x0000003000002947 */ /* 0x000fea0003800000 */
[----:B------:R-:W-:Y:S05]  /*2840*/  @!P1 BRA `(.L_x_26809) ;  /* 0x0000005000009947 */ /* 0x000fea0003800000 */
[----:B-----5:R-:W-:Y:S01]  /*2850*/  FADD.FTZ R188, R148, R188 ;  /* 0x000000bc94bc7221 */ /* 0x020fe20000010000 */
[----:B------:R-:W-:Y:S05]  /*2860*/  BRA `(.L_x_26809) ;  /* 0x0000003000007947 */ /* 0x000fea0003800000 */
.L_x_26808:
[----:B-----5:R-:W-:-:S05]  /*2870*/  PRMT R4, RZ, 0x5410, R142 ;  /* 0x00005410ff047816 */ /* 0x020fca000000008e */
[----:B------:R-:W-:-:S04]  /*2880*/  FADD.FTZ R188, R4, R188 ;  /* 0x000000bc04bc7221 */ /* 0x000fc80000010000 */
[----:B------:R-:W-:Y:S02]  /*2890*/  @P1 FADD.FTZ R188, R148, R188 ;  /* 0x000000bc94bc1221 */ /* 0x000fe40000010000 */
.L_x_26809:
[----:B------:R-:W-:Y:S01]  /*28a0*/  PRMT R189, RZ, 0x7610, R190 ;  /* 0x00007610ffbd7816 */ /* 0x000fe200000000be */
[----:B------:R-:W-:Y:S05]  /*28b0*/  @P2 BRA `(.L_x_26810) ;  /* 0x0000003000002947 */ /* 0x000fea0003800000 */
[----:B------:R-:W-:Y:S05]  /*28c0*/  @!P1 BRA `(.L_x_26811) ;  /* 0x0000005000009947 */ /* 0x000fea0003800000 */
[----:B-----5:R-:W-:Y:S01]  /*28d0*/  FADD.FTZ R189, R149, R189 ;  /* 0x000000bd95bd7221 */ /* 0x020fe20000010000 */
[----:B------:R-:W-:Y:S05]  /*28e0*/  BRA `(.L_x_26811) ;  /* 0x0000003000007947 */ /* 0x000fea0003800000 */
.L_x_26810:
[----:B-----5:R-:W-:-:S05]  /*28f0*/  PRMT R4, RZ, 0x7610, R142 ;  /* 0x00007610ff047816 */ /* 0x020fca000000008e */
[----:B------:R-:W-:-:S04]  /*2900*/  FADD.FTZ R189, R4, R189 ;  /* 0x000000bd04bd7221 */ /* 0x000fc80000010000 */
[----:B------:R-:W-:Y:S02]  /*2910*/  @P1 FADD.FTZ R189, R149, R189 ;  /* 0x000000bd95bd1221 */ /* 0x000fe40000010000 */
.L_x_26811:
[----:B------:R-:W-:Y:S01]  /*2920*/  PRMT R190, RZ, 0x5410, R191 ;  /* 0x00005410ffbe7816 */ /* 0x000fe200000000bf */
[----:B------:R-:W-:Y:S05]  /*2930*/  @P2 BRA `(.L_x_26812) ;  /* 0x0000003000002947 */ /* 0x000fea0003800000 */
[----:B------:R-:W-:Y:S05]  /*2940*/  @!P1 BRA `(.L_x_26813) ;  /* 0x0000005000009947 */ /* 0x000fea0003800000 */
[----:B-----5:R-:W-:Y:S01]  /*2950*/  FADD.FTZ R190, R150, R190 ;  /* 0x000000be96be7221 */ /* 0x020fe20000010000 */
[----:B------:R-:W-:Y:S05]  /*2960*/  BRA `(.L_x_26813) ;  /* 0x0000003000007947 */ /* 0x000fea0003800000 */
.L_x_26812:
[----:B-----5:R-:W-:-:S05]  /*2970*/  PRMT R4, RZ, 0x5410, R143 ;  /* 0x00005410ff047816 */ /* 0x020fca000000008f */
[----:B------:R-:W-:-:S04]  /*2980*/  FADD.FTZ R190, R4, R190 ;  /* 0x000000be04be7221 */ /* 0x000fc80000010000 */
[----:B------:R-:W-:Y:S02]  /*2990*/  @P1 FADD.FTZ R190, R150, R190 ;  /* 0x000000be96be1221 */ /* 0x000fe40000010000 */
.L_x_26813:
[----:B------:R-:W-:Y:S01]  /*29a0*/  PRMT R191, RZ, 0x7610, R191 ;  /* 0x00007610ffbf7816 */ /* 0x000fe200000000bf */
[----:B------:R-:W-:Y:S05]  /*29b0*/  @P2 BRA `(.L_x_26814) ;  /* 0x0000003000002947 */ /* 0x000fea0003800000 */
[----:B------:R-:W-:Y:S05]  /*29c0*/  @!P1 BRA `(.L_x_26815) ;  /* 0x0000005000009947 */ /* 0x000fea0003800000 */
[----:B-----5:R-:W-:Y:S01]  /*29d0*/  FADD.FTZ R191, R151, R191 ;  /* 0x000000bf97bf7221 */ /* 0x020fe20000010000 */
[----:B------:R-:W-:Y:S05]  /*29e0*/  BRA `(.L_x_26815) ;  /* 0x0000003000007947 */ /* 0x000fea0003800000 */
.L_x_26814:
[----:B-----5:R-:W-:-:S05]  /*29f0*/  PRMT R4, RZ, 0x7610, R143 ;  /* 0x00007610ff047816 */ /* 0x020fca000000008f */
[----:B------:R-:W-:-:S04]  /*2a00*/  FADD.FTZ R191, R4, R191 ;  /* 0x000000bf04bf7221 */ /* 0x000fc80000010000 */
[----:B------:R-:W-:Y:S02]  /*2a10*/  @P1 FADD.FTZ R191, R151, R191 ;  /* 0x000000bf97bf1221 */ /* 0x000fe40000010000 */
.L_x_26815:
[----:B------:R-:W-:-:S04]  /*2a20*/  LEA R6, P1, R3, c[0x0][0x188], 0x5 ;  /* 0x0000620003067a11 */ /* 0x000fc800078228ff */
[C---:B------:R-:W-:Y:S02]  /*2a30*/  LEA.HI.X R7, R3.reuse, c[0x0][0x18c], RZ, 0x5, P1 ;  /* 0x0000630003077a11 */ /* 0x040fe400008f2cff */
[----:B------:R-:W-:-:S03]  /*2a40*/  IADD3 R3, R3, 0x20, RZ ;  /* 0x0000002003037810 */ /* 0x000fc60007ffe0ff */
[----:B------:R0:W-:Y:S04]  /*2a50*/  STG.E.128 [R6.64], R184 ;  /* 0x000000b806007986 */ /* 0x0001e8000c101d04 */
[----:B------:R0:W-:Y:S02]  /*2a60*/  STG.E.128 [R6.64+0x10], R188 ;  /* 0x000010bc06007986 */ /* 0x0001e4000c101d04 */
.L_x_26799:
[----:B------:R-:W-:Y:S05]  /*2a70*/  BSYNC B0 ;  /* 0x0000000000007941 */ /* 0x000fea0003800000 */
.L_x_26798:
        /* <DEDUP_REMOVED lines=24> */
.L_x_26818:
[----:B-----5:R-:W-:-:S05]  /*2c00*/  PRMT R4, RZ, 0x5410, R140 ;  /* 0x00005410ff047816 */ /* 0x020fca000000008c */
[----:B------:R-:W-:-:S04]  /*2c10*/  FADD.FTZ R192, R4, R192 ;  /* 0x000000c004c07221 */ /* 0x000fc80000010000 */
[----:B------:R-:W-:Y:S02]  /*2c20*/  @P1 FADD.FTZ R192, R144, R192 ;  /* 0x000000c090c01221 */ /* 0x000fe40000010000 */
.L_x_26819:
[----:B------:R-:W-:Y:S01]  /*2c30*/  PRMT R193, RZ, 0x7610, R196 ;  /* 0x00007610ffc17816 */ /* 0x000fe200000000c4 */
[----:B------:R-:W-:Y:S05]  /*2c40*/  @P2 BRA `(.L_x_26820) ;  /* 0x0000003000002947 */ /* 0x000fea0003800000 */
[----:B------:R-:W-:Y:S05]  /*2c50*/  @!P1 BRA `(.L_x_26821) ;  /* 0x0000005000009947 */ /* 0x000fea0003800000 */
[----:B-----5:R-:W-:Y:S01]  /*2c60*/  FADD.FTZ R193, R145, R193 ;  /* 0x000000c191c17221 */ /* 0x020fe20000010000 */
[----:B------:R-:W-:Y:S05]  /*2c70*/  BRA `(.L_x_26821) ;  /* 0x0000003000007947 */ /* 0x000fea0003800000 */
.L_x_26820:
[----:B-----5:R-:W-:-:S05]  /*2c80*/  PRMT R4, RZ, 0x7610, R140 ;  /* 0x00007610ff047816 */ /* 0x020fca000000008c */
[----:B------:R-:W-:-:S04]  /*2c90*/  FADD.FTZ R193, R4, R193 ;  /* 0x000000c104c17221 */ /* 0x000fc80000010000 */
[----:B------:R-:W-:Y:S02]  /*2ca0*/  @P1 FADD.FTZ R193, R145, R193 ;  /* 0x000000c191c11221 */ /* 0x000fe40000010000 */
.L_x_26821:
[----:B------:R-:W-:Y:S01]  /*2cb0*/  PRMT R194, RZ, 0x5410, R197 ;  /* 0x00005410ffc27816 */ /* 0x000fe200000000c5 */
[----:B------:R-:W-:Y:S05]  /*2cc0*/  @P2 BRA `(.L_x_26822) ;  /* 0x0000003000002947 */ /* 0x000fea0003800000 */
[----:B------:R-:W-:Y:S05]  /*2cd0*/  @!P1 BRA `(.L_x_26823) ;  /* 0x0000005000009947 */ /* 0x000fea0003800000 */
[----:B-----5:R-:W-:Y:S01]  /*2ce0*/  FADD.FTZ R194, R146, R194 ;  /* 0x000000c292c27221 */ /* 0x020fe20000010000 */
[----:B------:R-:W-:Y:S05]  /*2cf0*/  BRA `(.L_x_26823) ;  /* 0x0000003000007947 */ /* 0x000fea0003800000 */
.L_x_26822:
[----:B-----5:R-:W-:-:S05]  /*2d00*/  PRMT R4, RZ, 0x5410, R141 ;  /* 0x00005410ff047816 */ /* 0x020fca000000008d */
[----:B------:R-:W-:-:S04]  /*2d10*/  FADD.FTZ R194, R4, R194 ;  /* 0x000000c204c27221 */ /* 0x000fc80000010000 */
[----:B------:R-:W-:Y:S02]  /*2d20*/  @P1 FADD.FTZ R194, R146, R194 ;  /* 0x000000c292c21221 */ /* 0x000fe40000010000 */
.L_x_26823:
[----:B------:R-:W-:Y:S01]  /*2d30*/  PRMT R195, RZ, 0x7610, R197 ;  /* 0x00007610ffc37816 */ /* 0x000fe200000000c5 */
[----:B------:R-:W-:Y:S05]  /*2d40*/  @P2 BRA `(.L_x_26824) ;  /* 0x0000003000002947 */ /* 0x000fea0003800000 */
[----:B------:R-:W-:Y:S05]  /*2d50*/  @!P1 BRA `(.L_x_26825) ;  /* 0x0000005000009947 */ /* 0x000fea0003800000 */
[----:B-----5:R-:W-:Y:S01]  /*2d60*/  FADD.FTZ R195, R147, R195 ;  /* 0x000000c393c37221 */ /* 0x020fe20000010000 */
[----:B------:R-:W-:Y:S05]  /*2d70*/  BRA `(.L_x_26825) ;  /* 0x0000003000007947 */ /* 0x000fea0003800000 */
.L_x_26824:
[----:B-----5:R-:W-:-:S05]  /*2d80*/  PRMT R4, RZ, 0x7610, R141 ;  /* 0x00007610ff047816 */ /* 0x020fca000000008d */
[----:B------:R-:W-:-:S04]  /*2d90*/  FADD.FTZ R195, R4, R195 ;  /* 0x000000c304c37221 */ /* 0x000fc80000010000 */
[----:B------:R-:W-:Y:S02]  /*2da0*/  @P1 FADD.FTZ R195, R147, R195 ;  /* 0x000000c393c31221 */ /* 0x000fe40000010000 */
.L_x_26825:
[----:B------:R-:W-:Y:S01]  /*2db0*/  PRMT R196, RZ, 0x5410, R198 ;  /* 0x00005410ffc47816 */ /* 0x000fe200000000c6 */
[----:B------:R-:W-:Y:S05]  /*2dc0*/  @P2 BRA `(.L_x_26826) ;  /* 0x0000003000002947 */ /* 0x000fea0003800000 */
[----:B------:R-:W-:Y:S05]  /*2dd0*/  @!P1 BRA `(.L_x_26827) ;  /* 0x0000005000009947 */ /* 0x000fea0003800000 */
[----:B-----5:R-:W-:Y:S01]  /*2de0*/  FADD.FTZ R196, R148, R196 ;  /* 0x000000c494c47221 */ /* 0x020fe20000010000 */
[----:B------:R-:W-:Y:S05]  /*2df0*/  BRA `(.L_x_26827) ;  /* 0x0000003000007947 */ /* 0x000fea0003800000 */
.L_x_26826:
[----:B-----5:R-:W-:-:S05]  /*2e00*/  PRMT R4, RZ, 0x5410, R142 ;  /* 0x00005410ff047816 */ /* 0x020fca000000008e */
[----:B------:R-:W-:-:S04]  /*2e10*/  FADD.FTZ R196, R4, R196 ;  /* 0x000000c404c47221 */ /* 0x000fc80000010000 */
[----:B------:R-:W-:Y:S02]  /*2e20*/  @P1 FADD.FTZ R196, R148, R196 ;  /* 0x000000c494c41221 */ /* 0x000fe40000010000 */
.L_x_26827:
[----:B------:R-:W-:Y:S01]  /*2e30*/  PRMT R197, RZ, 0x7610, R198 ;  /* 0x00007610ffc57816 */ /* 0x000fe200000000c6 */
[----:B------:R-:W-:Y:S05]  /*2e40*/  @P2 BRA `(.L_x_26828) ;  /* 0x0000003000002947 */ /* 0x000fea0003800000 */
[----:B------:R-:W-:Y:S05]  /*2e50*/  @!P1 BRA `(.L_x_26829) ;  /* 0x0000005000009947 */ /* 0x000fea0003800000 */
[----:B-----5:R-:W-:Y:S01]  /*2e60*/  FADD.FTZ R197, R149, R197 ;  /* 0x000000c595c57221 */ /* 0x020fe20000010000 */
[----:B------:R-:W-:Y:S05]  /*2e70*/  BRA `(.L_x_26829) ;  /* 0x0000003000007947 */ /* 0x000fea0003800000 */
.L_x_26828:
[----:B-----5:R-:W-:-:S05]  /*2e80*/  PRMT R4, RZ, 0x7610, R142 ;  /* 0x00007610ff047816 */ /* 0x020fca000000008e */
[----:B------:R-:W-:-:S04]  /*2e90*/  FADD.FTZ R197, R4, R197 ;  /* 0x000000c504c57221 */ /* 0x000fc80000010000 */
[----:B------:R-:W-:Y:S02]  /*2ea0*/  @P1 FADD.FTZ R197, R149, R197 ;  /* 0x000000c595c51221 */ /* 0x000fe40000010000 */
.L_x_26829:
[----:B------:R-:W-:Y:S01]  /*2eb0*/  PRMT R198, RZ, 0x5410, R199 ;  /* 0x00005410ffc67816 */ /* 0x000fe200000000c7 */
[----:B------:R-:W-:Y:S05]  /*2ec0*/  @P2 BRA `(.L_x_26830) ;  /* 0x0000003000002947 */ /* 0x000fea0003800000 */
[----:B------:R-:W-:Y:S05]  /*2ed0*/  @!P1 BRA `(.L_x_26831) ;  /* 0x0000005000009947 */ /* 0x000fea0003800000 */
[----:B-----5:R-:W-:Y:S01]  /*2ee0*/  FADD.FTZ R198, R150, R198 ;  /* 0x000000c696c67221 */ /* 0x020fe20000010000 */
[----:B------:R-:W-:Y:S05]  /*2ef0*/  BRA `(.L_x_26831) ;  /* 0x0000003000007947 */ /* 0x000fea0003800000 */
.L_x_26830:
[----:B-----5:R-:W-:-:S05]  /*2f00*/  PRMT R4, RZ, 0x5410, R143 ;  /* 0x00005410ff047816 */ /* 0x020fca000000008f */
[----:B------:R-:W-:-:S04]  /*2f10*/  FADD.FTZ R198, R4, R198 ;  /* 0x000000c604c67221 */ /* 0x000fc80000010000 */
[----:B------:R-:W-:Y:S02]  /*2f20*/  @P1 FADD.FTZ R198, R150, R198 ;  /* 0x000000c696c61221 */ /* 0x000fe40000010000 */
.L_x_26831:
[----:B------:R-:W-:Y:S01]  /*2f30*/  PRMT R199, RZ, 0x7610, R199 ;  /* 0x00007610ffc77816 */ /* 0x000fe200000000c7 */
[----:B------:R-:W-:Y:S05]  /*2f40*/  @P2 BRA `(.L_x_26832) ;  /* 0x0000003000002947 */ /* 0x000fea0003800000 */
[----:B------:R-:W-:Y:S05]  /*2f50*/  @!P1 BRA `(.L_x_26833) ;  /* 0x0000005000009947 */ /* 0x000fea0003800000 */
[----:B-----5:R-:W-:Y:S01]  /*2f60*/  FADD.FTZ R199, R151, R199 ;  /* 0x000000c797c77221 */ /* 0x020fe20000010000 */
[----:B------:R-:W-:Y:S05]  /*2f70*/  BRA `(.L_x_26833) ;  /* 0x0000003000007947 */ /* 0x000fea0003800000 */
.L_x_26832:
[----:B-----5:R-:W-:-:S05]  /*2f80*/  PRMT R4, RZ, 0x7610, R143 ;  /* 0x00007610ff047816 */ /* 0x020fca000000008f */
[----:B------:R-:W-:-:S04]  /*2f90*/  FADD.FTZ R199, R4, R199 ;  /* 0x000000c704c77221 */ /* 0x000fc80000010000 */
[----:B------:R-:W-:Y:S02]  /*2fa0*/  @P1 FADD.FTZ R199, R151, R199 ;  /* 0x000000c797c71221 */ /* 0x000fe40000010000 */
.L_x_26833:
[----:B------:R-:W-:-:S04]  /*2fb0*/  LEA R6, P1, R3, c[0x0][0x188], 0x5 ;  /* 0x0000620003067a11 */ /* 0x000fc800078228ff */
[C---:B------:R-:W-:Y:S02]  /*2fc0*/  LEA.HI.X R7, R3.reuse, c[0x0][0x18c], RZ, 0x5, P1 ;  /* 0x0000630003077a11 */ /* 0x040fe400008f2cff */
[----:B------:R-:W-:-:S03]  /*2fd0*/  IADD3 R3, R3, 0x20, RZ ;  /* 0x0000002003037810 */ /* 0x000fc60007ffe0ff */
[----:B------:R0:W-:Y:S04]  /*2fe0*/  STG.E.128 [R6.64], R192 ;  /* 0x000000c006007986 */ /* 0x0001e8000c101d04 */
[----:B------:R0:W-:Y:S02]  /*2ff0*/  STG.E.128 [R6.64+0x10], R196 ;  /* 0x000010c406007986 */ /* 0x0001e4000c101d04 */
.L_x_26817:
[----:B------:R-:W-:Y:S05]  /*3000*/  BSYNC B0 ;  /* 0x0000000000007941 */ /* 0x000fea0003800000 */
.L_x_26816:
        /* <DEDUP_REMOVED lines=24> */
.L_x_26836:
[----:B-----5:R-:W-:-:S05]  /*3190*/  PRMT R4, RZ, 0x5410, R140 ;  /* 0x00005410ff047816 */ /* 0x020fca000000008c */
[----:B------:R-:W-:-:S04]  /*31a0*/  FADD.FTZ R200, R4, R200 ;  /* 0x000000c804c87221 */ /* 0x000fc80000010000 */
[----:B------:R-:W-:Y:S02]  /*31b0*/  @P1 FADD.FTZ R200, R144, R200 ;  /* 0x000000c890c81221 */ /* 0x000fe40000010000 */
.L_x_26837:
[----:B------:R-:W-:Y:S01]  /*31c0*/  PRMT R201, RZ, 0x7610, R204 ;  /* 0x00007610ffc97816 */ /* 0x000fe200000000cc */
[----:B------:R-:W-:Y:S05]  /*31d0*/  @P2 BRA `(.L_x_26838) ;  /* 0x0000003000002947 */ /* 0x000fea0003800000 */
[----:B------:R-:W-:Y:S05]  /*31e0*/  @!P1 BRA `(.L_x_26839) ;  /* 0x0000005000009947 */ /* 0x000fea0003800000 */
[----:B-----5:R-:W-:Y:S01]  /*31f0*/  FADD.FTZ R201, R145, R201 ;  /* 0x000000c991c97221 */ /* 0x020fe20000010000 */
[----:B------:R-:W-:Y:S05]  /*3200*/  BRA `(.L_x_26839) ;  /* 0x0000003000007947 */ /* 0x000fea0003800000 */
.L_x_26838:
[----:B-----5:R-:W-:-:S05]  /*3210*/  PRMT R4, RZ, 0x7610, R140 ;  /* 0x00007610ff047816 */ /* 0x020fca000000008c */
[----:B------:R-:W-:-:S04]  /*3220*/  FADD.FTZ R201, R4, R201 ;  /* 0x000000c904c97221 */ /* 0x000fc80000010000 */
[----:B------:R-:W-:Y:S02]  /*3230*/  @P1 FADD.FTZ R201, R145, R201 ;  /* 0x000000c991c91221 */ /* 0x000fe40000010000 */
.L_x_26839:
[----:B------:R-:W-:Y:S01]  /*3240*/  PRMT R202, RZ, 0x5410, R205 ;  /* 0x00005410ffca7816 */ /* 0x000fe200000000cd */
[----:B------:R-:W-:Y:S05]  /*3250*/  @P2 BRA `(.L_x_26840) ;  /* 0x0000003000002947 */ /* 0x000fea0003800000 */
[----:B------:R-:W-:Y:S05]  /*3260*/  @!P1 BRA `(.L_x_26841) ;  /* 0x0000005000009947 */ /* 0x000fea0003800000 */
[----:B-----5:R-:W-:Y:S01]  /*3270*/  FADD.FTZ R202, R146, R202 ;  /* 0x000000ca92ca7221 */ /* 0x020fe20000010000 */
[----:B------:R-:W-:Y:S05]  /*3280*/  BRA `(.L_x_26841) ;  /* 0x0000003000007947 */ /* 0x000fea0003800000 */
.L_x_26840:
[----:B-----5:R-:W-:-:S05]  /*3290*/  PRMT R4, RZ, 0x5410, R141 ;  /* 0x00005410ff047816 */ /* 0x020fca000000008d */
[----:B------:R-:W-:-:S04]  /*32a0*/  FADD.FTZ R202, R4, R202 ;  /* 0x000000ca04ca7221 */ /* 0x000fc80000010000 */
[----:B------:R-:W-:Y:S02]  /*32b0*/  @P1 FADD.FTZ R202, R146, R202 ;  /* 0x000000ca92ca1221 */ /* 0x000fe40000010000 */
.L_x_26841:
[----:B------:R-:W-:Y:S01]  /*32c0*/  PRMT R203, RZ, 0x7610, R205 ;  /* 0x00007610ffcb7816 */ /* 0x000fe200000000cd */
[----:B------:R-:W-:Y:S05]  /*32d0*/  @P2 BRA `(.L_x_26842) ;  /* 0x0000003000002947 */ /* 0x000fea0003800000 */
[----:B------:R-:W-:Y:S05]  /*32e0*/  @!P1 BRA `(.L_x_26843) ;  /* 0x0000005000009947 */ /* 0x000fea0003800000 */
[----:B-----5:R-:W-:Y:S01]  /*32f0*/  FADD.FTZ R203, R147, R203 ;  /* 0x000000cb93cb7221 */ /* 0x020fe20000010000 */
[----:B------:R-:W-:Y:S05]  /*3300*/  BRA `(.L_x_26843) ;  /* 0x0000003000007947 */ /* 0x000fea0003800000 */
.L_x_26842:
[----:B-----5:R-:W-:-:S05]  /*3310*/  PRMT R4, RZ, 0x7610, R141 ;  /* 0x00007610ff047816 */ /* 0x020fca000000008d */
[----:B------:R-:W-:-:S04]  /*3320*/  FADD.FTZ R203, R4, R203 ;  /* 0x000000cb04cb7221 */ /* 0x000fc80000010000 */
[----:B------:R-:W-:Y:S02]  /*3330*/  @P1 FADD.FTZ R203, R147, R203 ;  /* 0x000000cb93cb1221 */ /* 0x000fe40000010000 */
.L_x_26843:
[----:B------:R-:W-:Y:S01]  /*3340*/  PRMT R204, RZ, 0x5410, R206 ;  /* 0x00005410ffcc7816 */ /* 0x000fe200000000ce */
[----:B------:R-:W-:Y:S05]  /*3350*/  @P2 BRA `(.L_x_26844) ;  /* 0x0000003000002947 */ /* 0x000fea0003800000 */
[----:B------:R-:W-:Y:S05]  /*3360*/  @!P1 BRA `(.L_x_26845) ;  /* 0x0000005000009947 */ /* 0x000fea0003800000 */
[----:B-----5:R-:W-:Y:S01]  /*3370*/  FADD.FTZ R204, R148, R204 ;  /* 0x000000cc94cc7221 */ /* 0x020fe20000010000 */
[----:B------:R-:W-:Y:S05]  /*3380*/  BRA `(.L_x_26845) ;  /* 0x0000003000007947 */ /* 0x000fea0003800000 */
.L_x_26844:
[----:B-----5:R-:W-:-:S05]  /*3390*/  PRMT R4, RZ, 0x5410, R142 ;  /* 0x00005410ff047816 */ /* 0x020fca000000008e */
[----:B------:R-:W-:-:S04]  /*33a0*/  FADD.FTZ R204, R4, R204 ;  /* 0x000000cc04cc7221 */ /* 0x000fc80000010000 */
[----:B------:R-:W-:Y:S02]  /*33b0*/  @P1 FADD.FTZ R204, R148, R204 ;  /* 0x000000cc94cc1221 */ /* 0x000fe40000010000 */
.L_x_26845:
[----:B------:R-:W-:Y:S01]  /*33c0*/  PRMT R205, RZ, 0x7610, R206 ;  /* 0x00007610ffcd7816 */ /* 0x000fe200000000ce */
[----:B------:R-:W-:Y:S05]  /*33d0*/  @P2 BRA `(.L_x_26846) ;  /* 0x0000003000002947 */ /* 0x000fea0003800000 */
[----:B------:R-:W-:Y:S05]  /*33e0*/  @!P1 BRA `(.L_x_26847) ;  /* 0x0000005000009947 */ /* 0x000fea0003800000 */
[----:B-----5:R-:W-:Y:S01]  /*33f0*/  FADD.FTZ R205, R149, R205 ;  /* 0x000000cd95cd7221 */ /* 0x020fe20000010000 */
[----:B------:R-:W-:Y:S05]  /*3400*/  BRA `(.L_x_26847) ;  /* 0x0000003000007947 */ /* 0x000fea0003800000 */
.L_x_26846:
[----:B-----5:R-:W-:-:S05]  /*3410*/  PRMT R4, RZ, 0x7610, R142 ;  /* 0x00007610ff047816 */ /* 0x020fca000000008e */
[----:B------:R-:W-:-:S04]  /*3420*/  FADD.FTZ R205, R4, R205 ;  /* 0x000000cd04cd7221 */ /* 0x000fc80000010000 */
[----:B------:R-:W-:Y:S02]  /*3430*/  @P1 FADD.FTZ R205, R149, R205 ;  /* 0x000000cd95cd1221 */ /* 0x000fe40000010000 */
.L_x_26847:
[----:B------:R-:W-:Y:S01]  /*3440*/  PRMT R206, RZ, 0x5410, R207 ;  /* 0x00005410ffce7816 */ /* 0x000fe200000000cf */
[----:B------:R-:W-:Y:S05]  /*3450*/  @P2 BRA `(.L_x_26848) ;  /* 0x0000003000002947 */ /* 0x000fea0003800000 */
[----:B------:R-:W-:Y:S05]  /*3460*/  @!P1 BRA `(.L_x_26849) ;  /* 0x0000005000009947 */ /* 0x000fea0003800000 */
[----:B-----5:R-:W-:Y:S01]  /*3470*/  FADD.FTZ R206, R150, R206 ;  /* 0x000000ce96ce7221 */ /* 0x020fe20000010000 */
[----:B------:R-:W-:Y:S05]  /*3480*/  BRA `(.L_x_26849) ;  /* 0x0000003000007947 */ /* 0x000fea0003800000 */
.L_x_26848:
[----:B-----5:R-:W-:-:S05]  /*3490*/  PRMT R4, RZ, 0x5410, R143 ;  /* 0x00005410ff047816 */ /* 0x020fca000000008f */
[----:B------:R-:W-:-:S04]  /*34a0*/  FADD.FTZ R206, R4, R206 ;  /* 0x000000ce04ce7221 */ /* 0x000fc80000010000 */
[----:B------:R-:W-:Y:S02]  /*34b0*/  @P1 FADD.FTZ R206, R150, R206 ;  /* 0x000000ce96ce1221 */ /* 0x000fe40000010000 */
.L_x_26849:
[----:B------:R-:W-:Y:S01]  /*34c0*/  PRMT R207, RZ, 0x7610, R207 ;  /* 0x00007610ffcf7816 */ /* 0x000fe200000000cf */
[----:B------:R-:W-:Y:S05]  /*34d0*/  @P2 BRA `(.L_x_26850) ;  /* 0x0000003000002947 */ /* 0x000fea0003800000 */
[----:B------:R-:W-:Y:S05]  /*34e0*/  @!P1 BRA `(.L_x_26851) ;  /* 0x0000005000009947 */ /* 0x000fea0003800000 */
[----:B-----5:R-:W-:Y:S01]  /*34f0*/  FADD.FTZ R207, R151, R207 ;  /* 0x000000cf97cf7221 */ /* 0x020fe20000010000 */
[----:B------:R-:W-:Y:S05]  /*3500*/  BRA `(.L_x_26851) ;  /* 0x0000003000007947 */ /* 0x000fea0003800000 */
.L_x_26850:
[----:B-----5:R-:W-:-:S05]  /*3510*/  PRMT R4, RZ, 0x7610, R143 ;  /* 0x00007610ff047816 */ /* 0x020fca000000008f */
[----:B------:R-:W-:-:S04]  /*3520*/  FADD.FTZ R207, R4, R207 ;  /* 0x000000cf04cf7221 */ /* 0x000fc80000010000 */
[----:B------:R-:W-:Y:S02]  /*3530*/  @P1 FADD.FTZ R207, R151, R207 ;  /* 0x000000cf97cf1221 */ /* 0x000fe40000010000 */
.L_x_26851:
[----:B------:R-:W-:-:S04]  /*3540*/  LEA R6, P1, R3, c[0x0][0x188], 0x5 ;  /* 0x0000620003067a11 */ /* 0x000fc800078228ff */
[C---:B------:R-:W-:Y:S02]  /*3550*/  LEA.HI.X R7, R3.reuse, c[0x0][0x18c], RZ, 0x5, P1 ;  /* 0x0000630003077a11 */ /* 0x040fe400008f2cff */
[----:B------:R-:W-:-:S03]  /*3560*/  IADD3 R3, R3, 0x20, RZ ;  /* 0x0000002003037810 */ /* 0x000fc60007ffe0ff */
[----:B------:R0:W-:Y:S04]  /*3570*/  STG.E.128 [R6.64], R200 ;  /* 0x000000c806007986 */ /* 0x0001e8000c101d04 */
[----:B------:R0:W-:Y:S02]  /*3580*/  STG.E.128 [R6.64+0x10], R204 ;  /* 0x000010cc06007986 */ /* 0x0001e4000c101d04 */
.L_x_26835:
[----:B------:R-:W-:Y:S05]  /*3590*/  BSYNC B0 ;  /* 0x0000000000007941 */ /* 0x000fea0003800000 */
.L_x_26834:
        /* <DEDUP_REMOVED lines=24> */
.L_x_26854:
[----:B-----5:R-:W-:-:S05]  /*3720*/  PRMT R4, RZ, 0x5410, R140 ;  /* 0x00005410ff047816 */ /* 0x020fca000000008c */
[----:B------:R-:W-:-:S04]  /*3730*/  FADD.FTZ R208, R4, R208 ;  /* 0x000000d004d07221 */ /* 0x000fc80000010000 */
[----:B------:R-:W-:Y:S02]  /*3740*/  @P1 FADD.FTZ R208, R144, R208 ;  /* 0x000000d090d01221 */ /* 0x000fe40000010000 */
.L_x_26855:
[----:B------:R-:W-:Y:S01]  /*3750*/  PRMT R209, RZ, 0x7610, R212 ;  /* 0x00007610ffd17816 */ /* 0x000fe200000000d4 */
[----:B------:R-:W-:Y:S05]  /*3760*/  @P2 BRA `(.L_x_26856) ;  /* 0x0000003000002947 */ /* 0x000fea0003800000 */
[----:B------:R-:W-:Y:S05]  /*3770*/  @!P1 BRA `(.L_x_26857) ;  /* 0x0000005000009947 */ /* 0x000fea0003800000 */
[----:B-----5:R-:W-:Y:S01]  /*3780*/  FADD.FTZ R209, R145, R209 ;  /* 0x000000d191d17221 */ /* 0x020fe20000010000 */
[----:B------:R-:W-:Y:S05]  /*3790*/  BRA `(.L_x_26857) ;  /* 0x0000003000007947 */ /* 0x000fea0003800000 */
.L_x_26856:
[----:B-----5:R-:W-:-:S05]  /*37a0*/  PRMT R4, RZ, 0x7610, R140 ;  /* 0x00007610ff047816 */ /* 0x020fca000000008c */
[----:B------:R-:W-:-:S04]  /*37b0*/  FADD.FTZ R209, R4, R209 ;  /* 0x000000d104d17221 */ /* 0x000fc80000010000 */
[----:B------:R-:W-:Y:S02]  /*37c0*/  @P1 FADD.FTZ R209, R145, R209 ;  /* 0x000000d191d11221 */ /* 0x000fe40000010000 */
.L_x_26857:
[----:B------:R-:W-:Y:S01]  /*37d0*/  PRMT R210, RZ, 0x5410, R213 ;  /* 0x00005410ffd27816 */ /* 0x000fe200000000d5 */
[----:B------:R-:W-:Y:S05]  /*37e0*/  @P2 BRA `(.L_x_26858) ;  /* 0x0000003000002947 */ /* 0x000fea0003800000 */
[----:B------:R-:W-:Y:S05]  /*37f0*/  @!P1 BRA `(.L_x_26859) ;  /* 0x0000005000009947 */ /* 0x000fea0003800000 */
[----:B-----5:R-:W-:Y:S01]  /*3800*/  FADD.FTZ R210, R146, R210 ;  /* 0x000000d292d27221 */ /* 0x020fe20000010000 */
[----:B------:R-:W-:Y:S05]  /*3810*/  BRA `(.L_x_26859) ;  /* 0x0000003000007947 */ /* 0x000fea0003800000 */
.L_x_26858:
[----:B-----5:R-:W-:-:S05]  /*3820*/  PRMT R4, RZ, 0x5410, R141 ;  /* 0x00005410ff047816 */ /* 0x020fca000000008d */
[----:B------:R-:W-:-:S04]  /*3830*/  FADD.FTZ R210, R4, R210 ;  /* 0x000000d204d27221 */ /* 0x000fc80000010000 */
[----:B------:R-:W-:Y:S02]  /*3840*/  @P1 FADD.FTZ R210, R146, R210 ;  /* 0x000000d292d21221 */ /* 0x000fe40000010000 */
.L_x_26859:
[----:B------:R-:W-:Y:S01]  /*3850*/  PRMT R211, RZ, 0x7610, R213 ;  /* 0x00007610ffd37816 */ /* 0x000fe200000000d5 */
[----:B------:R-:W-:Y:S05]  /*3860*/  @P2 BRA `(.L_x_26860) ;  /* 0x0000003000002947 */ /* 0x000fea0003800000 */
[----:B------:R-:W-:Y:S05]  /*3870*/  @!P1 BRA `(.L_x_26861) ;  /* 0x0000005000009947 */ /* 0x000fea0003800000 */
[----:B-----5:R-:W-:Y:S01]  /*3880*/  FADD.FTZ R211, R147, R211 ;  /* 0x000000d393d37221 */ /* 0x020fe20000010000 */
[----:B------:R-:W-:Y:S05]  /*3890*/  BRA `(.L_x_26861) ;  /* 0x0000003000007947 */ /* 0x000fea0003800000 */
.L_x_26860:
[----:B-----5:R-:W-:-:S05]  /*38a0*/  PRMT R4, RZ, 0x7610, R141 ;  /* 0x00007610ff047816 */ /* 0x020fca000000008d */
[----:B------:R-:W-:-:S04]  /*38b0*/  FADD.FTZ R211, R4, R211 ;  /* 0x000000d304d37221 */ /* 0x000fc80000010000 */
[----:B------:R-:W-:Y:S02]  /*38c0*/  @P1 FADD.FTZ R211, R147, R211 ;  /* 0x000000d393d31221 */ /* 0x000fe40000010000 */
.L_x_26861:
[----:B------:R-:W-:Y:S01]  /*38d0*/  PRMT R212, RZ, 0x5410, R214 ;  /* 0x00005410ffd47816 */ /* 0x000fe200000000d6 */
[----:B------:R-:W-:Y:S05]  /*38e0*/  @P2 BRA `(.L_x_26862) ;  /* 0x0000003000002947 */ /* 0x000fea0003800000 */
[----:B------:R-:W-:Y:S05]  /*38f0*/  @!P1 BRA `(.L_x_26863) ;  /* 0x0000005000009947 */ /* 0x000fea0003800000 */
[----:B-----5:R-:W-:Y:S01]  /*3900*/  FADD.FTZ R212, R148, R212 ;  /* 0x000000d494d47221 */ /* 0x020fe20000010000 */
[----:B------:R-:W-:Y:S05]  /*3910*/  BRA `(.L_x_26863) ;  /* 0x0000003000007947 */ /* 0x000fea0003800000 */
.L_x_26862:
[----:B-----5:R-:W-:-:S05]  /*3920*/  PRMT R4, RZ, 0x5410, R142 ;  /* 0x00005410ff047816 */ /* 0x020fca000000008e */
[----:B------:R-:W-:-:S04]  /*3930*/  FADD.FTZ R212, R4, R212 ;  /* 0x000000d404d47221 */ /* 0x000fc80000010000 */
[----:B------:R-:W-:Y:S02]  /*3940*/  @P1 FADD.FTZ R212, R148, R212 ;  /* 0x000000d494d41221 */ /* 0x000fe40000010000 */
.L_x_26863:
[----:B------:R-:W-:Y:S01]  /*3950*/  PRMT R213, RZ, 0x7610, R214 ;  /* 0x00007610ffd57816 */ /* 0x000fe200000000d6 */
[----:B------:R-:W-:Y:S05]  /*3960*/  @P2 BRA `(.L_x_26864) ;  /* 0x0000003000002947 */ /* 0x000fea0003800000 */
[----:B------:R-:W-:Y:S05]  /*3970*/  @!P1 BRA `(.L_x_26865) ;  /* 0x0000005000009947 */ /* 0x000fea0003800000 */
[----:B-----5:R-:W-:Y:S01]  /*3980*/  FADD.FTZ R213, R149, R213 ;  /* 0x000000d595d57221 */ /* 0x020fe20000010000 */
[----:B------:R-:W-:Y:S05]  /*3990*/  BRA `(.L_x_26865) ;  /* 0x0000003000007947 */ /* 0x000fea0003800000 */
.L_x_26864:
[----:B-----5:R-:W-:-:S05]  /*39a0*/  PRMT R4, RZ, 0x7610, R142 ;  /* 0x00007610ff047816 */ /* 0x020fca000000008e */
[----:B------:R-:W-:-:S04]  /*39b0*/  FADD.FTZ R213, R4, R213 ;  /* 0x000000d504d57221 */ /* 0x000fc80000010000 */
[----:B------:R-:W-:Y:S02]  /*39c0*/  @P1 FADD.FTZ R213, R149, R213 ;  /* 0x000000d595d51221 */ /* 0x000fe40000010000 */
.L_x_26865:
[----:B------:R-:W-:Y:S01]  /*39d0*/  PRMT R214, RZ, 0x5410, R215 ;  /* 0x00005410ffd67816 */ /* 0x000fe200000000d7 */
[----:B------:R-:W-:Y:S05]  /*39e0*/  @P2 BRA `(.L_x_26866) ;  /* 0x0000003000002947 */ /* 0x000fea0003800000 */
[----:B------:R-:W-:Y:S05]  /*39f0*/  @!P1 BRA `(.L_x_26867) ;  /* 0x0000005000009947 */ /* 0x000fea0003800000 */
[----:B-----5:R-:W-:Y:S01]  /*3a00*/  FADD.FTZ R214, R150, R214 ;  /* 0x000000d696d67221 */ /* 0x020fe20000010000 */
[----:B------:R-:W-:Y:S05]  /*3a10*/  BRA `(.L_x_26867) ;  /* 0x0000003000007947 */ /* 0x000fea0003800000 */
.L_x_26866:
[----:B-----5:R-:W-:-:S05]  /*3a20*/  PRMT R4, RZ, 0x5410, R143 ;  /* 0x00005410ff047816 */ /* 0x020fca000000008f */
[----:B------:R-:W-:-:S04]  /*3a30*/  FADD.FTZ R214, R4, R214 ;  /* 0x000000d604d67221 */ /* 0x000fc80000010000 */
[----:B------:R-:W-:Y:S02]  /*3a40*/  @P1 FADD.FTZ R214, R150, R214 ;  /* 0x000000d696d61221 */ /* 0x000fe40000010000 */
.L_x_26867:
[----:B------:R-:W-:Y:S01]  /*3a50*/  PRMT R215, RZ, 0x7610, R215 ;  /* 0x00007610ffd77816 */ /* 0x000fe200000000d7 */
[----:B------:R-:W-:Y:S05]  /*3a60*/  @P2 BRA `(.L_x_26868) ;  /* 0x0000003000002947 */ /* 0x000fea0003800000 */
[----:B------:R-:W-:Y:S05]  /*3a70*/  @!P1 BRA `(.L_x_26869) ;  /* 0x0000005000009947 */ /* 0x000fea0003800000 */
[----:B-----5:R-:W-:Y:S01]  /*3a80*/  FADD.FTZ R215, R151, R215 ;  /* 0x000000d797d77221 */ /* 0x020fe20000010000 */
[----:B------:R-:W-:Y:S05]  /*3a90*/  BRA `(.L_x_26869) ;  /* 0x0000003000007947 */ /* 0x000fea0003800000 */
.L_x_26868:
[----:B-----5:R-:W-:-:S05]  /*3aa0*/  PRMT R4, RZ, 0x7610, R143 ;  /* 0x00007610ff047816 */ /* 0x020fca000000008f */
[----:B------:R-:W-:-:S04]  /*3ab0*/  FADD.FTZ R215, R4, R215 ;  /* 0x000000d704d77221 */ /* 0x000fc80000010000 */
[----:B------:R-:W-:Y:S02]  /*3ac0*/  @P1 FADD.FTZ R215, R151, R215 ;  /* 0x000000d797d71221 */ /* 0x000fe40000010000 */
.L_x_26869:
[----:B------:R-:W-:-:S04]  /*3ad0*/  LEA R6, P1, R3, c[0x0][0x188], 0x5 ;  /* 0x0000620003067a11 */ /* 0x000fc800078228ff */
[C---:B------:R-:W-:Y:S02]  /*3ae0*/  LEA.HI.X R7, R3.reuse, c[0x0][0x18c], RZ, 0x5, P1 ;  /* 0x0000630003077a11 */ /* 0x040fe400008f2cff */
[----:B------:R-:W-:-:S03]  /*3af0*/  IADD3 R3, R3, 0x20, RZ ;  /* 0x0000002003037810 */ /* 0x000fc60007ffe0ff */
[----:B------:R0:W-:Y:S04]  /*3b00*/  STG.E.128 [R6.64], R208 ;  /* 0x000000d006007986 */ /* 0x0001e8000c101d04 */
[----:B------:R0:W-:Y:S02]  /*3b10*/  STG.E.128 [R6.64+0x10], R212 ;  /* 0x000010d406007986 */ /* 0x0001e4000c101d04 */
.L_x_26853:
[----:B------:R-:W-:Y:S05]  /*3b20*/  BSYNC B0 ;  /* 0x0000000000007941 */ /* 0x000fea0003800000 */
.L_x_26852:
        /* <DEDUP_REMOVED lines=24> */
.L_x_26872:
[----:B-----5:R-:W-:-:S05]  /*3cb0*/  PRMT R4, RZ, 0x5410, R140 ;  /* 0x00005410ff047816 */ /* 0x020fca000000008c */
[----:B------:R-:W-:-:S04]  /*3cc0*/  FADD.FTZ R216, R4, R216 ;  /* 0x000000d804d87221 */ /* 0x000fc80000010000 */
[----:B------:R-:W-:Y:S02]  /*3cd0*/  @P1 FADD.FTZ R216, R144, R216 ;  /* 0x000000d890d81221 */ /* 0x000fe40000010000 */
.L_x_26873:
[----:B------:R-:W-:Y:S01]  /*3ce0*/  PRMT R217, RZ, 0x7610, R220 ;  /* 0x00007610ffd97816 */ /* 0x000fe200000000dc */
[----:B------:R-:W-:Y:S05]  /*3cf0*/  @P2 BRA `(.L_x_26874) ;  /* 0x0000003000002947 */ /* 0x000fea0003800000 */
[----:B------:R-:W-:Y:S05]  /*3d00*/  @!P1 BRA `(.L_x_26875) ;  /* 0x0000005000009947 */ /* 0x000fea0003800000 */
[----:B-----5:R-:W-:Y:S01]  /*3d10*/  FADD.FTZ R217, R145, R217 ;  /* 0x000000d991d97221 */ /* 0x020fe20000010000 */
[----:B------:R-:W-:Y:S05]  /*3d20*/  BRA `(.L_x_26875) ;  /* 0x0000003000007947 */ /* 0x000fea0003800000 */
.L_x_26874:
[----:B-----5:R-:W-:-:S05]  /*3d30*/  PRMT R4, RZ, 0x7610, R140 ;  /* 0x00007610ff047816 */ /* 0x020fca000000008c */
[----:B------:R-:W-:-:S04]  /*3d40*/  FADD.FTZ R217, R4, R217 ;  /* 0x000000d904d97221 */ /* 0x000fc80000010000 */
[----:B------:R-:W-:Y:S02]  /*3d50*/  @P1 FADD.FTZ R217, R145, R217 ;  /* 0x000000d991d91221 */ /* 0x000fe40000010000 */
.L_x_26875:
[----:B------:R-:W-:Y:S01]  /*3d60*/  PRMT R218, RZ, 0x5410, R221 ;  /* 0x00005410ffda7816 */ /* 0x000fe200000000dd */
[----:B------:R-:W-:Y:S05]  /*3d70*/  @P2 BRA `(.L_x_26876) ;  /* 0x0000003000002947 */ /* 0x000fea0003800000 */
[----:B------:R-:W-:Y:S05]  /*3d80*/  @!P1 BRA `(.L_x_26877) ;  /* 0x0000005000009947 */ /* 0x000fea0003800000 */
[----:B-----5:R-:W-:Y:S01]  /*3d90*/  FADD.FTZ R218, R146, R218 ;  /* 0x000000da92da7221 */ /* 0x020fe20000010000 */
[----:B------:R-:W-:Y:S05]  /*3da0*/  BRA `(.L_x_26877) ;  /* 0x0000003000007947 */ /* 0x000fea0003800000 */
.L_x_26876:
[----:B-----5:R-:W-:-:S05]  /*3db0*/  PRMT R4, RZ, 0x5410, R141 ;  /* 0x00005410ff047816 */ /* 0x020fca000000008d */
[----:B------:R-:W-:-:S04]  /*3dc0*/  FADD.FTZ R218, R4, R218 ;  /* 0x000000da04da7221 */ /* 0x000fc80000010000 */
[----:B------:R-:W-:Y:S02]  /*3dd0*/  @P1 FADD.FTZ R218, R146, R218 ;  /* 0x000000da92da1221 */ /* 0x000fe40000010000 */
.L_x_26877:
[----:B------:R-:W-:Y:S01]  /*3de0*/  PRMT R219, RZ, 0x7610, R221 ;  /* 0x00007610ffdb7816 */ /* 0x000fe200000000dd */
[----:B------:R-:W-:Y:S05]  /*3df0*/  @P2 BRA `(.L_x_26878) ;  /* 0x0000003000002947 */ /* 0x000fea0003800000 */
[----:B------:R-:W-:Y:S05]  /*3e00*/  @!P1 BRA `(.L_x_26879) ;  /* 0x0000005000009947 */ /* 0x000fea0003800000 */
[----:B-----5:R-:W-:Y:S01]  /*3e10*/  FADD.FTZ R219, R147, R219 ;  /* 0x000000db93db7221 */ /* 0x020fe20000010000 */
[----:B------:R-:W-:Y:S05]  /*3e20*/  BRA `(.L_x_26879) ;  /* 0x0000003000007947 */ /* 0x000fea0003800000 */
.L_x_26878:
[----:B-----5:R-:W-:-:S05]  /*3e30*/  PRMT R4, RZ, 0x7610, R141 ;  /* 0x00007610ff047816 */ /* 0x020fca000000008d */
[----:B------:R-:W-:-:S04]  /*3e40*/  FADD.FTZ R219, R4, R219 ;  /* 0x000000db04db7221 */ /* 0x000fc80000010000 */
[----:B------:R-:W-:Y:S02]  /*3e50*/  @P1 FADD.FTZ R219, R147, R219 ;  /* 0x000000db93db1221 */ /* 0x000fe40000010000 */
.L_x_26879:
[----:B------:R-:W-:Y:S01]  /*3e60*/  PRMT R220, RZ, 0x5410, R222 ;  /* 0x00005410ffdc7816 */ /* 0x000fe200000000de */
[----:B------:R-:W-:Y:S05]  /*3e70*/  @P2 BRA `(.L_x_26880) ;  /* 0x0000003000002947 */ /* 0x000fea0003800000 */
[----:B------:R-:W-:Y:S05]  /*3e80*/  @!P1 BRA `(.L_x_26881) ;  /* 0x0000005000009947 */ /* 0x000fea0003800000 */
[----:B-----5:R-:W-:Y:S01]  /*3e90*/  FADD.FTZ R220, R148, R220 ;  /* 0x000000dc94dc7221 */ /* 0x020fe20000010000 */
[----:B------:R-:W-:Y:S05]  /*3ea0*/  BRA `(.L_x_26881) ;  /* 0x0000003000007947 */ /* 0x000fea0003800000 */
.L_x_26880:
[----:B-----5:R-:W-:-:S05]  /*3eb0*/  PRMT R4, RZ, 0x5410, R142 ;  /* 0x00005410ff047816 */ /* 0x020fca000000008e */
[----:B------:R-:W-:-:S04]  /*3ec0*/  FADD.FTZ R220, R4, R220 ;  /* 0x000000dc04dc7221 */ /* 0x000fc80000010000 */
[----:B------:R-:W-:Y:S02]  /*3ed0*/  @P1 FADD.FTZ R220, R148, R220 ;  /* 0x000000dc94dc1221 */ /* 0x000fe40000010000 */
.L_x_26881:
[----:B------:R-:W-:Y:S01]  /*3ee0*/  PRMT R221, RZ, 0x7610, R222 ;  /* 0x00007610ffdd7816 */ /* 0x000fe200000000de */
[----:B------:R-:W-:Y:S05]  /*3ef0*/  @P2 BRA `(.L_x_26882) ;  /* 0x0000003000002947 */ /* 0x000fea0003800000 */
[----:B------:R-:W-:Y:S05]  /*3f00*/  @!P1 BRA `(.L_x_26883) ;  /* 0x0000005000009947 */ /* 0x000fea0003800000 */
[----:B-----5:R-:W-:Y:S01]  /*3f10*/  FADD.FTZ R221, R149, R221 ;  /* 0x000000dd95dd7221 */ /* 0x020fe20000010000 */
[----:B------:R-:W-:Y:S05]  /*3f20*/  BRA `(.L_x_26883) ;  /* 0x0000003000007947 */ /* 0x000fea0003800000 */
.L_x_26882:
[----:B-----5:R-:W-:-:S05]  /*3f30*/  PRMT R4, RZ, 0x7610, R142 ;  /* 0x00007610ff047816 */ /* 0x020fca000000008e */
[----:B------:R-:W-:-:S04]  /*3f40*/  FADD.FTZ R221, R4, R221 ;  /* 0x000000dd04dd7221 */ /* 0x000fc80000010000 */
[----:B------:R-:W-:Y:S02]  /*3f50*/  @P1 FADD.FTZ R221, R149, R221 ;  /* 0x000000dd95dd1221 */ /* 0x000fe40000010000 */
.L_x_26883:
[----:B------:R-:W-:Y:S01]  /*3f60*/  PRMT R222, RZ, 0x5410, R223 ;  /* 0x00005410ffde7816 */ /* 0x000fe200000000df */
[----:B------:R-:W-:Y:S05]  /*3f70*/  @P2 BRA `(.L_x_26884) ;  /* 0x0000003000002947 */ /* 0x000fea0003800000 */
[----:B------:R-:W-:Y:S05]  /*3f80*/  @!P1 BRA `(.L_x_26885) ;  /* 0x0000005000009947 */ /* 0x000fea0003800000 */
[----:B-----5:R-:W-:Y:S01]  /*3f90*/  FADD.FTZ R222, R150, R222 ;  /* 0x000000de96de7221 */ /* 0x020fe20000010000 */
[----:B------:R-:W-:Y:S05]  /*3fa0*/  BRA `(.L_x_26885) ;  /* 0x0000003000007947 */ /* 0x000fea0003800000 */
.L_x_26884:
[----:B-----5:R-:W-:-:S05]  /*3fb0*/  PRMT R4, RZ, 0x5410, R143 ;  /* 0x00005410ff047816 */ /* 0x020fca000000008f */
[----:B------:R-:W-:-:S04]  /*3fc0*/  FADD.FTZ R222, R4, R222 ;  /* 0x000000de04de7221 */ /* 0x000fc80000010000 */
[----:B------:R-:W-:Y:S02]  /*3fd0*/  @P1 FADD.FTZ R222, R150, R222 ;  /* 0x000000de96de1221 */ /* 0x000fe40000010000 */
.L_x_26885:
[----:B------:R-:W-:Y:S01]  /*3fe0*/  PRMT R223, RZ, 0x7610, R223 ;  /* 0x00007610ffdf7816 */ /* 0x000fe200000000df */
[----:B------:R-:W-:Y:S05]  /*3ff0*/  @P2 BRA `(.L_x_26886) ;  /* 0x0000003000002947 */ /* 0x000fea0003800000 */
[----:B------:R-:W-:Y:S05]  /*4000*/  @!P1 BRA `(.L_x_26887) ;  /* 0x0000005000009947 */ /* 0x000fea0003800000 */
[----:B-----5:R-:W-:Y:S01]  /*4010*/  FADD.FTZ R223, R151, R223 ;  /* 0x000000df97df7221 */ /* 0x020fe20000010000 */
[----:B------:R-:W-:Y:S05]  /*4020*/  BRA `(.L_x_26887) ;  /* 0x0000003000007947 */ /* 0x000fea0003800000 */
.L_x_26886:
[----:B-----5:R-:W-:-:S05]  /*4030*/  PRMT R4, RZ, 0x7610, R143 ;  /* 0x00007610ff047816 */ /* 0x020fca000000008f */
[----:B------:R-:W-:-:S04]  /*4040*/  FADD.FTZ R223, R4, R223 ;  /* 0x000000df04df7221 */ /* 0x000fc80000010000 */
[----:B------:R-:W-:Y:S02]  /*4050*/  @P1 FADD.FTZ R223, R151, R223 ;  /* 0x000000df97df1221 */ /* 0x000fe40000010000 */
.L_x_26887:
[----:B------:R-:W-:-:S04]  /*4060*/  LEA R6, P1, R3, c[0x0][0x188], 0x5 ;  /* 0x0000620003067a11 */ /* 0x000fc800078228ff */
[C---:B------:R-:W-:Y:S02]  /*4070*/  LEA.HI.X R7, R3.reuse, c[0x0][0x18c], RZ, 0x5, P1 ;  /* 0x0000630003077a11 */ /* 0x040fe400008f2cff */
[----:B------:R-:W-:-:S03]  /*4080*/  IADD3 R3, R3, 0x20, RZ ;  /* 0x0000002003037810 */ /* 0x000fc60007ffe0ff */
[----:B------:R0:W-:Y:S04]  /*4090*/  STG.E.128 [R6.64], R216 ;  /* 0x000000d806007986 */ /* 0x0001e8000c101d04 */
[----:B------:R0:W-:Y:S02]  /*40a0*/  STG.E.128 [R6.64+0x10], R220 ;  /* 0x000010dc06007986 */ /* 0x0001e4000c101d04 */
.L_x_26871:
[----:B------:R-:W-:Y:S05]  /*40b0*/  BSYNC B0 ;  /* 0x0000000000007941 */ /* 0x000fea0003800000 */
.L_x_26870:
        /* <DEDUP_REMOVED lines=24> */
.L_x_26890:
[----:B-----5:R-:W-:-:S05]  /*4240*/  PRMT R4, RZ, 0x5410, R140 ;  /* 0x00005410ff047816 */ /* 0x020fca000000008c */
[----:B------:R-:W-:-:S04]  /*4250*/  FADD.FTZ R224, R4, R224 ;  /* 0x000000e004e07221 */ /* 0x000fc80000010000 */
[----:B------:R-:W-:Y:S02]  /*4260*/  @P1 FADD.FTZ R224, R144, R224 ;  /* 0x000000e090e01221 */ /* 0x000fe40000010000 */
.L_x_26891:
[----:B------:R-:W-:Y:S01]  /*4270*/  PRMT R225, RZ, 0x7610, R228 ;  /* 0x00007610ffe17816 */ /* 0x000fe200000000e4 */
[----:B------:R-:W-:Y:S05]  /*4280*/  @P2 BRA `(.L_x_26892) ;  /* 0x0000003000002947 */ /* 0x000fea0003800000 */
[----:B------:R-:W-:Y:S05]  /*4290*/  @!P1 BRA `(.L_x_26893) ;  /* 0x0000005000009947 */ /* 0x000fea0003800000 */
[----:B-----5:R-:W-:Y:S01]  /*42a0*/  FADD.FTZ R225, R145, R225 ;  /* 0x000000e191e17221 */ /* 0x020fe20000010000 */
[----:B------:R-:W-:Y:S05]  /*42b0*/  BRA `(.L_x_26893) ;  /* 0x0000003000007947 */ /* 0x000fea0003800000 */
.L_x_26892:
[----:B-----5:R-:W-:-:S05]  /*42c0*/  PRMT R4, RZ, 0x7610, R140 ;  /* 0x00007610ff047816 */ /* 0x020fca000000008c */
[----:B------:R-:W-:-:S04]  /*42d0*/  FADD.FTZ R225, R4, R225 ;  /* 0x000000e104e17221 */ /* 0x000fc80000010000 */
[----:B------:R-:W-:Y:S02]  /*42e0*/  @P1 FADD.FTZ R225, R145, R225 ;  /* 0x000000e191e11221 */ /* 0x000fe40000010000 */
.L_x_26893:
[----:B------:R-:W-:Y:S01]  /*42f0*/  PRMT R226, RZ, 0x5410, R229 ;  /* 0x00005410ffe27816 */ /* 0x000fe200000000e5 */
[----:B------:R-:W-:Y:S05]  /*4300*/  @P2 BRA `(.L_x_26894) ;  /* 0x0000003000002947 */ /* 0x000fea0003800000 */
[----:B------:R-:W-:Y:S05]  /*4310*/  @!P1 BRA `(.L_x_26895) ;  /* 0x0000005000009947 */ /* 0x000fea0003800000 */
[----:B-----5:R-:W-:Y:S01]  /*4320*/  FADD.FTZ R226, R146, R226 ;  /* 0x000000e292e27221 */ /* 0x020fe20000010000 */
[----:B------:R-:W-:Y:S05]  /*4330*/  BRA `(.L_x_26895) ;  /* 0x0000003000007947 */ /* 0x000fea0003800000 */
.L_x_26894:
[----:B-----5:R-:W-:-:S05]  /*4340*/  PRMT R4, RZ, 0x5410, R141 ;  /* 0x00005410ff047816 */ /* 0x020fca000000008d */
[----:B------:R-:W-:-:S04]  /*4350*/  FADD.FTZ R226, R4, R226 ;  /* 0x000000e204e27221 */ /* 0x000fc80000010000 */
[----:B------:R-:W-:Y:S02]  /*4360*/  @P1 FADD.FTZ R226, R146, R226 ;  /* 0x000000e292e21221 */ /* 0x000fe40000010000 */
.L_x_26895:
[----:B------:R-:W-:Y:S01]  /*4370*/  PRMT R227, RZ, 0x7610, R229 ;  /* 0x00007610ffe37816 */ /* 0x000fe200000000e5 */
[----:B------:R-:W-:Y:S05]  /*4380*/  @P2 BRA `(.L_x_26896) ;  /* 0x0000003000002947 */ /* 0x000fea0003800000 */
[----:B------:R-:W-:Y:S05]  /*4390*/  @!P1 BRA `(.L_x_26897) ;  /* 0x0000005000009947 */ /* 0x000fea0003800000 */
[----:B-----5:R-:W-:Y:S01]  /*43a0*/  FADD.FTZ R227, R147, R227 ;  /* 0x000000e393e37221 */ /* 0x020fe20000010000 */
[----:B------:R-:W-:Y:S05]  /*43b0*/  BRA `(.L_x_26897) ;  /* 0x0000003000007947 */ /* 0x000fea0003800000 */
.L_x_26896:
[----:B-----5:R-:W-:-:S05]  /*43c0*/  PRMT R4, RZ, 0x7610, R141 ;  /* 0x00007610ff047816 */ /* 0x020fca000000008d */
[----:B------:R-:W-:-:S04]  /*43d0*/  FADD.FTZ R227, R4, R227 ;  /* 0x000000e304e37221 */ /* 0x000fc80000010000 */
[----:B------:R-:W-:Y:S02]  /*43e0*/  @P1 FADD.FTZ R227, R147, R227 ;  /* 0x000000e393e31221 */ /* 0x000fe40000010000 */
.L_x_26897:
[----:B------:R-:W-:Y:S01]  /*43f0*/  PRMT R228, RZ, 0x5410, R230 ;  /* 0x00005410ffe47816 */ /* 0x000fe200000000e6 */
[----:B------:R-:W-:Y:S05]  /*4400*/  @P2 BRA `(.L_x_26898) ;  /* 0x0000003000002947 */ /* 0x000fea0003800000 */
[----:B------:R-:W-:Y:S05]  /*4410*/  @!P1 BRA `(.L_x_26899) ;  /* 0x0000005000009947 */ /* 0x000fea0003800000 */
[----:B-----5:R-:W-:Y:S01]  /*4420*/  FADD.FTZ R228, R148, R228 ;  /* 0x000000e494e47221 */ /* 0x020fe20000010000 */
[----:B------:R-:W-:Y:S05]  /*4430*/  BRA `(.L_x_26899) ;  /* 0x0000003000007947 */ /* 0x000fea0003800000 */
.L_x_26898:
[----:B-----5:R-:W-:-:S05]  /*4440*/  PRMT R4, RZ, 0x5410, R142 ;  /* 0x00005410ff047816 */ /* 0x020fca000000008e */
[----:B------:R-:W-:-:S04]  /*4450*/  FADD.FTZ R228, R4, R228 ;  /* 0x000000e404e47221 */ /* 0x000fc80000010000 */
[----:B------:R-:W-:Y:S02]  /*4460*/  @P1 FADD.FTZ R228, R148, R228 ;  /* 0x000000e494e41221 */ /* 0x000fe40000010000 */
.L_x_26899:
[----:B------:R-:W-:Y:S01]  /*4470*/  PRMT R229, RZ, 0x7610, R230 ;  /* 0x00007610ffe57816 */ /* 0x000fe200000000e6 */
[----:B------:R-:W-:Y:S05]  /*4480*/  @P2 BRA `(.L_x_26900) ;  /* 0x0000003000002947 */ /* 0x000fea0003800000 */
[----:B------:R-:W-:Y:S05]  /*4490*/  @!P1 BRA `(.L_x_26901) ;  /* 0x0000005000009947 */ /* 0x000fea0003800000 */
[----:B-----5:R-:W-:Y:S01]  /*44a0*/  FADD.FTZ R229, R149, R229 ;  /* 0x000000e595e57221 */ /* 0x020fe20000010000 */
[----:B------:R-:W-:Y:S05]  /*44b0*/  BRA `(.L_x_26901) ;  /* 0x0000003000007947 */ /* 0x000fea0003800000 */
.L_x_26900:
[----:B-----5:R-:W-:-:S05]  /*44c0*/  PRMT R4, RZ, 0x7610, R142 ;  /* 0x00007610ff047816 */ /* 0x020fca000000008e */
[----:B------:R-:W-:-:S04]  /*44d0*/  FADD.FTZ R229, R4, R229 ;  /* 0x000000e504e57221 */ /* 0x000fc80000010000 */
[----:B------:R-:W-:Y:S02]  /*44e0*/  @P1 FADD.FTZ R229, R149, R229 ;  /* 0x000000e595e51221 */ /* 0x000fe40000010000 */
.L_x_26901:
[----:B------:R-:W-:Y:S01]  /*44f0*/  PRMT R230, RZ, 0x5410, R231 ;  /* 0x00005410ffe67816 */ /* 0x000fe200000000e7 */
[----:B------:R-:W-:Y:S05]  /*4500*/  @P2 BRA `(.L_x_26902) ;  /* 0x0000003000002947 */ /* 0x000fea0003800000 */
[----:B------:R-:W-:Y:S05]  /*4510*/  @!P1 BRA `(.L_x_26903) ;  /* 0x0000005000009947 */ /* 0x000fea0003800000 */
[----:B-----5:R-:W-:Y:S01]  /*4520*/  FADD.FTZ R230, R150, R230 ;  /* 0x000000e696e67221 */ /* 0x020fe20000010000 */
[----:B------:R-:W-:Y:S05]  /*4530*/  BRA `(.L_x_26903) ;  /* 0x0000003000007947 */ /* 0x000fea0003800000 */
.L_x_26902:
[----:B-----5:R-:W-:-:S05]  /*4540*/  PRMT R4, RZ, 0x5410, R143 ;  /* 0x00005410ff047816 */ /* 0x020fca000000008f */
[----:B------:R-:W-:-:S04]  /*4550*/  FADD.FTZ R230, R4, R230 ;  /* 0x000000e604e67221 */ /* 0x000fc80000010000 */
[----:B------:R-:W-:Y:S02]  /*4560*/  @P1 FADD.FTZ R230, R150, R230 ;  /* 0x000000e696e61221 */ /* 0x000fe40000010000 */
.L_x_26903:
[----:B------:R-:W-:Y:S01]  /*4570*/  PRMT R231, RZ, 0x7610, R231 ;  /* 0x00007610ffe77816 */ /* 0x000fe200000000e7 */
[----:B------:R-:W-:Y:S05]  /*4580*/  @P2 BRA `(.L_x_26904) ;  /* 0x0000003000002947 */ /* 0x000fea0003800000 */
[----:B------:R-:W-:Y:S05]  /*4590*/  @!P1 BRA `(.L_x_26905) ;  /* 0x0000005000009947 */ /* 0x000fea0003800000 */
[----:B-----5:R-:W-:Y:S01]  /*45a0*/  FADD.FTZ R231, R151, R231 ;  /* 0x000000e797e77221 */ /* 0x020fe20000010000 */
[----:B------:R-:W-:Y:S05]  /*45b0*/  BRA `(.L_x_26905) ;  /* 0x0000003000007947 */ /* 0x000fea0003800000 */
.L_x_26904:
[----:B-----5:R-:W-:-:S05]  /*45c0*/  PRMT R4, RZ, 0x7610, R143 ;  /* 0x00007610ff047816 */ /* 0x020fca000000008f */
[----:B------:R-:W-:-:S04]  /*45d0*/  FADD.FTZ R231, R4, R231 ;  /* 0x000000e704e77221 */ /* 0x000fc80000010000 */
[----:B------:R-:W-:Y:S02]  /*45e0*/  @P1 FADD.FTZ R231, R151, R231 ;  /* 0x000000e797e71221 */ /* 0x000fe40000010000 */
.L_x_26905:
[----:B------:R-:W-:-:S04]  /*45f0*/  LEA R6, P1, R3, c[0x0][0x188], 0x5 ;  /* 0x0000620003067a11 */ /* 0x000fc800078228ff */
[----:B------:R-:W-:-:S05]  /*4600*/  LEA.HI.X R7, R3, c[0x0][0x18c], RZ, 0x5, P1 ;  /* 0x0000630003077a11 */ /* 0x000fca00008f2cff */
[----:B------:R0:W-:Y:S04]  /*4610*/  STG.E.128 [R6.64], R224 ;  /* 0x000000e006007986 */ /* 0x0001e8000c101d04 */
[----:B------:R0:W-:Y:S02]  /*4620*/  STG.E.128 [R6.64+0x10], R228 ;  /* 0x000010e406007986 */ /* 0x0001e4000c101d04 */
.L_x_26889:
[----:B------:R-:W-:Y:S05]  /*4630*/  BSYNC B0 ;  /* 0x0000000000007941 */ /* 0x000fea0003800000 */
.L_x_26888:
        /* <DEDUP_REMOVED lines=101> */
.L_x_26930:
        /* <DEDUP_REMOVED lines=188> */
.L_x_26931:
        /* <DEDUP_REMOVED lines=8> */
[C---:B------:R-:W-:Y:S01]  /*58d0*/  FMUL.FTZ R6, R3.reuse, R3 ;  /* 0x0000000303067220 */ /* 0x040fe20000410000 */
[----:B------:R-:W-:-:S04]  /*58e0*/  FSEL R3, R3, RZ, !P1 ;  /* 0x000000ff03037208 */ /* 0x000fc80004800000 */
        /* <DEDUP_REMOVED lines=9> */
[----:B--2---:R-:W2:Y:S04]  /*5980*/  LDL R17, [R1+0x20] ;  /* 0x0000200001117983 */ /* 0x004ea80000100800 */
[----:B------:R0:W-:Y:S04]  /*5990*/  STL [R1+0x38], R16 ;  /* 0x0000381001007387 */ /* 0x0001e80000100800 */
[----:B------:R-:W4:Y:S04]  /*59a0*/  LDL R233, [R1+0x2c] ;  /* 0x00002c0001e97983 */ /* 0x000f280000100800 */
[----:B0-----:R-:W4:Y:S04]  /*59b0*/  LDL R16, [R1+0x28] ;  /* 0x0000280001107983 */ /* 0x001f280000100800 */
[----:B------:R0:W-:Y:S04]  /*59c0*/  STL [R1+0x34], R2 ;  /* 0x0000340201007387 */ /* 0x0001e80000100800 */
[----:B------:R-:W4:Y:S04]  /*59d0*/  LDL R234, [R1+0x14] ;  /* 0x0000140001ea7983 */ /* 0x000f280000100800 */
[----:B0-----:R-:W4:Y:S04]  /*59e0*/  LDL R2, [R1+0x10] ;  /* 0x0000100001027983 */ /* 0x001f280000100800 */
[----:B------:R0:W-:Y:S01]  /*59f0*/  STL [R1+0x30], R0 ;  /* 0x0000300001007387 */ /* 0x0001e20000100800 */
[----:B-1----:R-:W-:-:S02]  /*5a00*/  FADD.FTZ R6, R152, -R3 ;  /* 0x8000000398067221 */ /* 0x002fc40000010000 */
[----:B------:R-:W-:Y:S01]  /*5a10*/  FADD.FTZ R7, R153, -R3 ;  /* 0x8000000399077221 */ /* 0x000fe20000010000 */
[----:B------:R-:W4:Y:S04]  /*5a20*/  LDL R235, [R1+0x1c] ;  /* 0x00001c0001eb7983 */ /* 0x000f280000100800 */
[----:B0-----:R-:W4:Y:S01]  /*5a30*/  LDL R0, [R1+0x18] ;  /* 0x0000180001007983 */ /* 0x001f220000100800 */
[C---:B------:R-:W-:Y:S02]  /*5a40*/  FMUL.FTZ R6, R4.reuse, R6 ;  /* 0x0000000604067220 */ /* 0x040fe40000410000 */
[----:B------:R-:W-:-:S04]  /*5a50*/  FMUL.FTZ R7, R4, R7 ;  /* 0x0000000704077220 */ /* 0x000fc80000410000 */
[----:B---3--:R-:W-:Y:S02]  /*5a60*/  FFMA.FTZ R7, R232, R7, R9 ;  /* 0x00000007e8077223 */ /* 0x008fe40000010009 */
[----:B--2---:R-:W-:Y:S02]  /*5a70*/  FFMA.FTZ R6, R17, R6, R8 ;  /* 0x0000000611067223 */ /* 0x004fe40000010008 */
[----:B------:R0:W5:Y:S03]  /*5a80*/  LDL.LU R17, [R1+0x3c] ;  /* 0x00003c0001117983 */ /* 0x0001660000300800 */
[----:B------:R-:W-:Y:S01]  /*5a90*/  F2FP.BF16.PACK_AB R232, R7, R6 ;  /* 0x0000000607e8723e */ /* 0x000fe200000010ff */
[--C-:B------:R-:W-:Y:S02]  /*5aa0*/  FADD.FTZ R7, R154, -R3.reuse ;  /* 0x800000039a077221 */ /* 0x100fe40000010000 */
[----:B------:R-:W-:-:S02]  /*5ab0*/  FADD.FTZ R6, R155, -R3 ;  /* 0x800000039b067221 */ /* 0x000fc40000010000 */
[C---:B------:R-:W-:Y:S02]  /*5ac0*/  FMUL.FTZ R7, R4.reuse, R7 ;  /* 0x0000000704077220 */ /* 0x040fe40000410000 */
[----:B------:R-:W-:Y:S02]  /*5ad0*/  FMUL.FTZ R6, R4, R6 ;  /* 0x0000000604067220 */ /* 0x000fe40000410000 */
[----:B----4-:R-:W-:Y:S02]  /*5ae0*/  FFMA.FTZ R7, R16, R7, R10 ;  /* 0x0000000710077223 */ /* 0x010fe4000001000a */
[----:B------:R-:W-:Y:S01]  /*5af0*/  FFMA.FTZ R6, R233, R6, R11 ;  /* 0x00000006e9067223 */ /* 0x000fe2000001000b */
[----:B------:R0:W5:Y:S04]  /*5b00*/  LDL.LU R16, [R1+0x38] ;  /* 0x0000380001107983 */ /* 0x0001680000300800 */
[----:B------:R-:W-:Y:S01]  /*5b10*/  F2FP.BF16.PACK_AB R233, R6, R7 ;  /* 0x0000000706e9723e */ /* 0x000fe200000010ff */
[----:B------:R-:W-:-:S02]  /*5b20*/  FADD.FTZ R7, R156, -R3 ;  /* 0x800000039c077221 */ /* 0x000fc40000010000 */
[----:B------:R-:W-:Y:S02]  /*5b30*/  FADD.FTZ R6, R157, -R3 ;  /* 0x800000039d067221 */ /* 0x000fe40000010000 */
[C---:B------:R-:W-:Y:S02]  /*5b40*/  FMUL.FTZ R7, R4.reuse, R7 ;  /* 0x0000000704077220 */ /* 0x040fe40000410000 */
[----:B------:R-:W-:Y:S02]  /*5b50*/  FMUL.FTZ R6, R4, R6 ;  /* 0x0000000604067220 */ /* 0x000fe40000410000 */
[----:B------:R-:W-:Y:S02]  /*5b60*/  FFMA.FTZ R7, R2, R7, R12 ;  /* 0x0000000702077223 */ /* 0x000fe4000001000c */
[----:B------:R-:W-:Y:S01]  /*5b70*/  FFMA.FTZ R6, R234, R6, R13 ;  /* 0x00000006ea067223 */ /* 0x000fe2000001000d */
[----:B------:R0:W5:Y:S04]  /*5b80*/  LDL.LU R2, [R1+0x34] ;  /* 0x0000340001027983 */ /* 0x0001680000300800 */
[----:B------:R-:W-:Y:S01]  /*5b90*/  F2FP.BF16.PACK_AB R234, R6, R7 ;  /* 0x0000000706ea723e */ /* 0x000fe200000010ff */
[----:B------:R-:W-:-:S04]  /*5ba0*/  FADD.FTZ R7, R158, -R3 ;  /* 0x800000039e077221 */ /* 0x000fc80000010000 */
[----:B------:R-:W-:-:S04]  /*5bb0*/  FMUL.FTZ R7, R4, R7 ;  /* 0x0000000704077220 */ /* 0x000fc80000410000 */
[----:B------:R-:W-:Y:S02]  /*5bc0*/  FFMA.FTZ R7, R0, R7, R14 ;  /* 0x0000000700077223 */ /* 0x000fe4000001000e */
[----:B------:R0:W5:Y:S01]  /*5bd0*/  LDL.LU R0, [R1+0x30] ;  /* 0x0000300001007983 */ /* 0x0001620000300800 */
[----:B------:R-:W-:-:S04]  /*5be0*/  FADD.FTZ R6, R159, -R3 ;  /* 0x800000039f067221 */ /* 0x000fc80000010000 */
[----:B------:R-:W-:-:S04]  /*5bf0*/  FMUL.FTZ R6, R4, R6 ;  /* 0x0000000604067220 */ /* 0x000fc80000410000 */
[----:B------:R-:W-:-:S05]  /*5c00*/  FFMA.FTZ R6, R235, R6, R15 ;  /* 0x00000006eb067223 */ /* 0x000fca000001000f */
[----:B------:R-:W-:Y:S01]  /*5c10*/  F2FP.BF16.PACK_AB R235, R6, R7 ;  /* 0x0000000706eb723e */ /* 0x000fe200000010ff */
[----:B------:R-:W-:-:S10]  /*5c20*/  HFMA2.MMA R6, -RZ, RZ, 0, 9.5367431640625e-07 ;  /* 0x00000010ff067435 */ /* 0x000fd400000001ff */
[----:B------:R-:W-:-:S05]  /*5c30*/  IMAD.WIDE.U32 R6, R5, R6, c[0x0][0x208] ;  /* 0x0000820005067625 */ /* 0x000fca00078e0006 */
[----:B------:R0:W-:Y:S01]  /*5c40*/  STG.E.128 [R6.64], R232 ;  /* 0x000000e806007986 */ /* 0x0001e2000c101d04 */
[----:B------:R-:W-:-:S03]  /*5c50*/  IADD3 R5, R5, 0x20, RZ ;  /* 0x0000002005057810 */ /* 0x000fc60007ffe0ff */
.L_x_26909:
[----:B------:R-:W-:Y:S05]  /*5c60*/  BSYNC B0 ;  /* 0x0000000000007941 */ /* 0x000fea0003800000 */
.L_x_26908:
[----:B-----5:R-:W-:Y:S01]  /*5c70*/  ISETP.GE.U32.AND P1, PT, R0, 0x40, PT ;  /* 0x000000400000780c */ /* 0x020fe20003f26070 */
[----:B------:R-:W-:-:S12]  /*5c80*/  BSSY B0, `(.L_x_26910) ;  /* 0x0000022000007945 */ /* 0x000fd80003800000 */
[----:B------:R-:W-:Y:S05]  /*5c90*/  @!P1 BRA `(.L_x_26911) ;  /* 0x0000020000009947 */ /* 0x000fea0003800000 */
[--C-:B01----:R-:W-:Y:S02]  /*5ca0*/  FADD.FTZ R6, R160, -R3.reuse ;  /* 0x80000003a0067221 */ /* 0x103fe40000010000 */
        /* <DEDUP_REMOVED lines=31> */
.L_x_26911:
[----:B------:R-:W-:Y:S05]  /*5ea0*/  BSYNC B0 ;  /* 0x0000000000007941 */ /* 0x000fea0003800000 */
.L_x_26910:
[----:B------:R-:W-:Y:S01]  /*5eb0*/  ISETP.GE.U32.AND P1, PT, R0, 0x60, PT ;  /* 0x000000600000780c */ /* 0x000fe20003f26070 */
        /* <DEDUP_REMOVED lines=34> */
.L_x_26913:
[----:B------:R-:W-:Y:S05]  /*60e0*/  BSYNC B0 ;  /* 0x0000000000007941 */ /* 0x000fea0003800000 */
.L_x_26912:
        /* <DEDUP_REMOVED lines=35> */
.L_x_26915:
[----:B------:R-:W-:Y:S05]  /*6320*/  BSYNC B0 ;  /* 0x0000000000007941 */ /* 0x000fea0003800000 */
.L_x_26914:
        /* <DEDUP_REMOVED lines=35> */
.L_x_26917:
[----:B------:R-:W-:Y:S05]  /*6560*/  BSYNC B0 ;  /* 0x0000000000007941 */ /* 0x000fea0003800000 */
.L_x_26916:
        /* <DEDUP_REMOVED lines=35> */
.L_x_26919:
[----:B------:R-:W-:Y:S05]  /*67a0*/  BSYNC B0 ;  /* 0x0000000000007941 */ /* 0x000fea0003800000 */
.L_x_26918:
        /* <DEDUP_REMOVED lines=35> */
.L_x_26921:
[----:B------:R-:W-:Y:S05]  /*69e0*/  BSYNC B0 ;  /* 0x0000000000007941 */ /* 0x000fea0003800000 */
.L_x_26920:
        /* <DEDUP_REMOVED lines=35> */
.L_x_26923:
[----:B------:R-:W-:Y:S05]  /*6c20*/  BSYNC B0 ;  /* 0x0000000000007941 */ /* 0x000fea0003800000 */
.L_x_26922:
        /* <DEDUP_REMOVED lines=35> */
.L_x_26925:
[----:B------:R-:W-:Y:S05]  /*6e60*/  BSYNC B0 ;  /* 0x0000000000007941 */ /* 0x000fea0003800000 */
.L_x_26924:
[----:B------:R-:W-:Y:S01]  /*6e70*/  ISETP.GE.U32.AND P1, PT, R0, 0x140, PT ;  /* 0x000001400000780c */ /* 0x000fe20003f26070 */
[----:B------:R-:W-:-:S12]  /*6e80*/  BSSY B0, `(.L_x_26926) ;  /* 0x0000025000007945 */ /* 0x000fd80003800000 */
[----:B------:R-:W-:Y:S05]  /*6e90*/  @!P1 BRA `(.L_x_26927) ;  /* 0x0000023000009947 */ /* 0x000fea0003800000 */
[----:B0-----:R-:W2:Y:S04]  /*6ea0*/  LDL R235, [R1] ;  /* 0x0000000001eb7983 */ /* 0x001ea80000100800 */
[----:B------:R-:W3:Y:S04]  /*6eb0*/  LDL R232, [R1+0x4] ;  /* 0x0000040001e87983 */ /* 0x000ee80000100800 */
[----:B------:R-:W4:Y:S04]  /*6ec0*/  LDL R234, [R1+0x8] ;  /* 0x0000080001ea7983 */ /* 0x000f280000100800 */
[----:B------:R-:W5:Y:S01]  /*6ed0*/  LDL R233, [R1+0xc] ;  /* 0x00000c0001e97983 */ /* 0x000f620000100800 */
[----:B-1----:R-:W-:-:S02]  /*6ee0*/  FADD.FTZ R6, R224, -R3 ;  /* 0x80000003e0067221 */ /* 0x002fc40000010000 */
[----:B------:R-:W-:Y:S02]  /*6ef0*/  FADD.FTZ R7, R225, -R3 ;  /* 0x80000003e1077221 */ /* 0x000fe40000010000 */
[C---:B------:R-:W-:Y:S02]  /*6f00*/  FMUL.FTZ R6, R4.reuse, R6 ;  /* 0x0000000604067220 */ /* 0x040fe40000410000 */
[----:B------:R-:W-:Y:S02]  /*6f10*/  FMUL.FTZ R7, R4, R7 ;  /* 0x0000000704077220 */ /* 0x000fe40000410000 */
[----:B--2---:R-:W-:Y:S02]  /*6f20*/  FFMA.FTZ R6, R235, R6, R132 ;  /* 0x00000006eb067223 */ /* 0x004fe40000010084 */
[----:B---3--:R-:W-:-:S05]  /*6f30*/  FFMA.FTZ R7, R232, R7, R133 ;  /* 0x00000007e8077223 */ /* 0x008fca0000010085 */
[----:B------:R-:W-:Y:S01]  /*6f40*/  F2FP.BF16.PACK_AB R232, R7, R6 ;  /* 0x0000000607e8723e */ /* 0x000fe200000010ff */
[--C-:B------:R-:W-:Y:S02]  /*6f50*/  FADD.FTZ R7, R226, -R3.reuse ;  /* 0x80000003e2077221 */ /* 0x100fe40000010000 */
[----:B------:R-:W-:Y:S02]  /*6f60*/  FADD.FTZ R6, R227, -R3 ;  /* 0x80000003e3067221 */ /* 0x000fe40000010000 */
[C---:B------:R-:W-:Y:S02]  /*6f70*/  FMUL.FTZ R7, R4.reuse, R7 ;  /* 0x0000000704077220 */ /* 0x040fe40000410000 */
[----:B------:R-:W-:Y:S02]  /*6f80*/  FMUL.FTZ R6, R4, R6 ;  /* 0x0000000604067220 */ /* 0x000fe40000410000 */
[----:B----4-:R-:W-:Y:S02]  /*6f90*/  FFMA.FTZ R7, R234, R7, R134 ;  /* 0x00000007ea077223 */ /* 0x010fe40000010086 */
[----:B-----5:R-:W-:-:S05]  /*6fa0*/  FFMA.FTZ R6, R233, R6, R135 ;  /* 0x00000006e9067223 */ /* 0x020fca0000010087 */
        /* <DEDUP_REMOVED lines=11> */
[----:B------:R-:W-:Y:S01]  /*7060*/  FMUL.FTZ R3, R4, R3 ;  /* 0x0000000304037220 */ /* 0x000fe20000410000 */
[----:B------:R-:W-:Y:S01]  /*7070*/  MOV R4, 0x10 ;  /* 0x0000001000047802 */ /* 0x000fe20000000f00 */
[----:B------:R-:W-:Y:S02]  /*7080*/  FFMA.FTZ R6, R251, R6, R139 ;  /* 0x00000006fb067223 */ /* 0x000fe4000001008b */
[----:B------:R-:W-:-:S02]  /*7090*/  FFMA.FTZ R3, R250, R3, R138 ;  /* 0x00000003fa037223 */ /* 0x000fc4000001008a */
[----:B------:R-:W-:-:S03]  /*70a0*/  IMAD.WIDE.U32 R4, R5, R4, c[0x0][0x208] ;  /* 0x0000820005047625 */ /* 0x000fc600078e0004 */
[----:B------:R-:W-:-:S05]  /*70b0*/  F2FP.BF16.PACK_AB R235, R6, R3 ;  /* 0x0000000306eb723e */ /* 0x000fca00000010ff */
[----:B------:R0:W-:Y:S02]  /*70c0*/  STG.E.128 [R4.64], R232 ;  /* 0x000000e804007986 */ /* 0x0001e4000c101d04 */
.L_x_26927:
[----:B------:R-:W-:Y:S05]  /*70d0*/  BSYNC B0 ;  /* 0x0000000000007941 */ /* 0x000fea0003800000 */
.L_x_26926:
[----:B------:R-:W-:-:S10]  /*70e0*/  HFMA2.MMA R3, -RZ, RZ, 0, 2.384185791015625e-07 ;  /* 0x00000004ff037435 */ /* 0x000fd400000001ff */
[----:B------:R-:W-:-:S05]  /*70f0*/  IMAD R252, R3, c[0x0][0x160], R252 ;  /* 0x0000580003fc7a24 */ /* 0x000fca00078e02fc */
[----:B------:R-:W-:-:S13]  /*7100*/  ISETP.GE.AND P1, PT, R252, c[0x0][0x164], PT ;  /* 0x00005900fc007a0c */ /* 0x000fda0003f26270 */
[----:B01----:R-:W-:Y:S01]  /*7110*/  @P1 CALL.REL.NOINC `(.L_x_26928) ;  /* 0x0000001000001944 */ /* 0x003fe20003c00000 */
[----:B------:R-:W-:Y:S05]  /*7120*/  BRA `(.L_x_26929) ;  /* 0xffff9d2000007947 */ /* 0x000fea000383ffff */
.L_x_26928:
[----:B------:R-:W-:Y:S05]  /*7130*/  EXIT ;  /* 0x000000000000794d */ /* 0x000fea0003800000 */
.L_x_26906:
[----:B------:R-:W-:Y:S01]  /*7140*/  HFMA2.MMA R4, -RZ, RZ, 0, 5.9604644775390625e-08 ;  /* 0x00000001ff047435 */ /* 0x000fe200000001ff */
[----:B------:R-:W-:Y:S02]  /*7150*/  MOV R232, R3 ;  /* 0x0000000300e87202 */ /* 0x000fe40000000f00 */
[----:B------:R-:W-:Y:S02]  /*7160*/  MOV R233, 0x1f ;  /* 0x0000001f00e97802 */ /* 0x000fe40000000f00 */
[----:B0-----:R-:W-:Y:S02]  /*7170*/  MOV R7, 0xffffffff ;  /* 0xffffffff00077802 */ /* 0x001fe40000000f00 */
[----:B------:R-:W-:Y:S02]  /*7180*/  MOV R6, 0x71a0 ;  /* 0x000071a000067802 */ /* 0x000fe40000000f00 */
[----:B-----5:R-:W-:Y:S05]  /*7190*/  CALL.REL.NOINC `($__internal_34_$__cuda_sm70_shflsync_bfly_p) ;  /* 0x00000e4000007944 */ /* 0x020fea0003c00000 */
[----:B-1----:R-:W-:Y:S05]  /*71a0*/  BRA `(.L_x_26930) ;  /* 0xffffdae000007947 */ /* 0x002fea000383ffff */
.L_x_26907:
[----:B------:R-:W-:Y:S01]  /*71b0*/  HFMA2.MMA R4, -RZ, RZ, 0, 1.1920928955078125e-07 ;  /* 0x00000002ff047435 */ /* 0x000fe200000001ff */
[----:B------:R-:W-:Y:S02]  /*71c0*/  MOV R232, R3 ;  /* 0x0000000300e87202 */ /* 0x000fe40000000f00 */
[----:B------:R-:W-:-:S02]  /*71d0*/  MOV R233, 0x1f ;  /* 0x0000001f00e97802 */ /* 0x000fc40000000f00 */
[----:B0-----:R-:W-:Y:S02]  /*71e0*/  MOV R7, 0xffffffff ;  /* 0xffffffff00077802 */ /* 0x001fe40000000f00 */
[----:B------:R-:W-:Y:S02]  /*71f0*/  MOV R6, 0x7210 ;  /* 0x0000721000067802 */ /* 0x000fe40000000f00 */
[----:B-----5:R-:W-:Y:S05]  /*7200*/  CALL.REL.NOINC `($__internal_34_$__cuda_sm70_shflsync_bfly_p) ;  /* 0x00000dd000007944 */ /* 0x020fea0003c00000 */
[----:B-1----:R-:W-:Y:S01]  /*7210*/  FADD.FTZ R3, R3, R4 ;  /* 0x0000000403037221 */ /* 0x002fe20000010000 */
[----:B------:R-:W-:Y:S01]  /*7220*/  HFMA2.MMA R4, -RZ, RZ, 0, 2.384185791015625e-07 ;  /* 0x00000004ff047435 */ /* 0x000fe200000001ff */
[----:B------:R-:W-:Y:S02]  /*7230*/  MOV R233, 0x1f ;  /* 0x0000001f00e97802 */ /* 0x000fe40000000f00 */
[----:B------:R-:W-:Y:S02]  /*7240*/  MOV R7, 0xffffffff ;  /* 0xffffffff00077802 */ /* 0x000fe40000000f00 */
[----:B------:R-:W-:Y:S02]  /*7250*/  MOV R232, R3 ;  /* 0x0000000300e87202 */ /* 0x000fe40000000f00 */
[----:B------:R-:W-:-:S02]  /*7260*/  MOV R6, 0x7280 ;  /* 0x0000728000067802 */ /* 0x000fc40000000f00 */
[----:B------:R-:W-:Y:S05]  /*7270*/  CALL.REL.NOINC `($__internal_34_$__cuda_sm70_shflsync_bfly_p) ;  /* 0x00000d6000007944 */ /* 0x000fea0003c00000 */
[----:B-1----:R-:W-:Y:S01]  /*7280*/  FADD.FTZ R3, R3, R4 ;  /* 0x0000000403037221 */ /* 0x002fe20000010000 */
[----:B------:R-:W-:Y:S01]  /*7290*/  HFMA2.MMA R4, -RZ, RZ, 0, 4.76837158203125e-07 ;  /* 0x00000008ff047435 */ /* 0x000fe200000001ff */
[----:B------:R-:W-:-:S02]  /*72a0*/  MOV R233, 0x1f ;  /* 0x0000001f00e97802 */ /* 0x000fc40000000f00 */
[----:B------:R-:W-:Y:S02]  /*72b0*/  MOV R7, 0xffffffff ;  /* 0xffffffff00077802 */ /* 0x000fe40000000f00 */
[----:B------:R-:W-:Y:S02]  /*72c0*/  MOV R232, R3 ;  /* 0x0000000300e87202 */ /* 0x000fe40000000f00 */
[----:B------:R-:W-:Y:S02]  /*72d0*/  MOV R6, 0x72f0 ;  /* 0x000072f000067802 */ /* 0x000fe40000000f00 */
[----:B------:R-:W-:Y:S05]  /*72e0*/  CALL.REL.NOINC `($__internal_34_$__cuda_sm70_shflsync_bfly_p) ;  /* 0x00000cf000007944 */ /* 0x000fea0003c00000 */
[----:B-1----:R-:W-:Y:S01]  /*72f0*/  FADD.FTZ R3, R3, R4 ;  /* 0x0000000403037221 */ /* 0x002fe20000010000 */
[----:B------:R-:W-:Y:S01]  /*7300*/  HFMA2.MMA R4, -RZ, RZ, 0, 9.5367431640625e-07 ;  /* 0x00000010ff047435 */ /* 0x000fe200000001ff */
[----:B------:R-:W-:Y:S02]  /*7310*/  MOV R233, 0x1f ;  /* 0x0000001f00e97802 */ /* 0x000fe40000000f00 */
[----:B------:R-:W-:Y:S02]  /*7320*/  MOV R7, 0xffffffff ;  /* 0xffffffff00077802 */ /* 0x000fe40000000f00 */
[----:B------:R-:W-:-:S02]  /*7330*/  MOV R232, R3 ;  /* 0x0000000300e87202 */ /* 0x000fc40000000f00 */
[----:B------:R-:W-:Y:S02]  /*7340*/  MOV R6, 0x7360 ;  /* 0x0000736000067802 */ /* 0x000fe40000000f00 */
[----:B------:R-:W-:Y:S05]  /*7350*/  CALL.REL.NOINC `($__internal_34_$__cuda_sm70_shflsync_bfly_p) ;  /* 0x00000c8000007944 */ /* 0x000fea0003c00000 */
        /* <DEDUP_REMOVED lines=174> */
[----:B------:R-:W-:Y:S05]  /*7e40*/  CALL.REL.NOINC `($__internal_34_$__cuda_sm70_shflsync_bfly_p) ;  /* 0x0000019000007944 */ /* 0x000fea0003c00000 */
[----:B-1----:R-:W-:Y:S01]  /*7e50*/  FADD.FTZ R232, R232, R4 ;  /* 0x00000004e8e87221 */ /* 0x002fe20000010000 */
[----:B------:R-:W-:Y:S01]  /*7e60*/  HFMA2.MMA R4, -RZ, RZ, 0, 1.1920928955078125e-07 ;  /* 0x00000002ff047435 */ /* 0x000fe200000001ff */
[----:B------:R-:W-:Y:S02]  /*7e70*/  MOV R233, 0x1f ;  /* 0x0000001f00e97802 */ /* 0x000fe40000000f00 */
[----:B------:R-:W-:Y:S02]  /*7e80*/  MOV R7, 0xffffffff ;  /* 0xffffffff00077802 */ /* 0x000fe40000000f00 */
[----:B------:R-:W-:Y:S02]  /*7e90*/  MOV R6, 0x7eb0 ;  /* 0x00007eb000067802 */ /* 0x000fe40000000f00 */
[----:B------:R-:W-:Y:S05]  /*7ea0*/  CALL.REL.NOINC `($__internal_34_$__cuda_sm70_shflsync_bfly_p) ;  /* 0x0000013000007944 */ /* 0x000fea0003c00000 */
[----:B-1----:R-:W-:Y:S01]  /*7eb0*/  FADD.FTZ R232, R232, R4 ;  /* 0x00000004e8e87221 */ /* 0x002fe20000010000 */
[----:B------:R-:W-:Y:S01]  /*7ec0*/  HFMA2.MMA R4, -RZ, RZ, 0, 2.384185791015625e-07 ;  /* 0x00000004ff047435 */ /* 0x000fe200000001ff */
[----:B------:R-:W-:-:S02]  /*7ed0*/  MOV R233, 0x1f ;  /* 0x0000001f00e97802 */ /* 0x000fc40000000f00 */
[----:B------:R-:W-:Y:S02]  /*7ee0*/  MOV R7, 0xffffffff ;  /* 0xffffffff00077802 */ /* 0x000fe40000000f00 */
[----:B------:R-:W-:Y:S02]  /*7ef0*/  MOV R6, 0x7f10 ;  /* 0x00007f1000067802 */ /* 0x000fe40000000f00 */
[----:B------:R-:W-:Y:S05]  /*7f00*/  CALL.REL.NOINC `($__internal_34_$__cuda_sm70_shflsync_bfly_p) ;  /* 0x000000d000007944 */ /* 0x000fea0003c00000 */
[----:B-1----:R-:W-:Y:S01]  /*7f10*/  FADD.FTZ R232, R232, R4 ;  /* 0x00000004e8e87221 */ /* 0x002fe20000010000 */
[----:B------:R-:W-:Y:S01]  /*7f20*/  HFMA2.MMA R4, -RZ, RZ, 0, 4.76837158203125e-07 ;  /* 0x00000008ff047435 */ /* 0x000fe200000001ff */
[----:B------:R-:W-:Y:S02]  /*7f30*/  MOV R233, 0x1f ;  /* 0x0000001f00e97802 */ /* 0x000fe40000000f00 */
[----:B------:R-:W-:Y:S02]  /*7f40*/  MOV R7, 0xffffffff ;  /* 0xffffffff00077802 */ /* 0x000fe40000000f00 */
[----:B------:R-:W-:Y:S02]  /*7f50*/  MOV R6, 0x7f70 ;  /* 0x00007f7000067802 */ /* 0x000fe40000000f00 */
[----:B------:R-:W-:Y:S05]  /*7f60*/  CALL.REL.NOINC `($__internal_34_$__cuda_sm70_shflsync_bfly_p) ;  /* 0x0000007000007944 */ /* 0x000fea0003c00000 */
[----:B-1----:R-:W-:Y:S01]  /*7f70*/  FADD.FTZ R232, R232, R4 ;  /* 0x00000004e8e87221 */ /* 0x002fe20000010000 */
[----:B------:R-:W-:Y:S01]  /*7f80*/  HFMA2.MMA R4, -RZ, RZ, 0, 9.5367431640625e-07 ;  /* 0x00000010ff047435 */ /* 0x000fe200000001ff */
[----:B------:R-:W-:-:S02]  /*7f90*/  MOV R233, 0x1f ;  /* 0x0000001f00e97802 */ /* 0x000fc40000000f00 */
[----:B------:R-:W-:Y:S02]  /*7fa0*/  MOV R7, 0xffffffff ;  /* 0xffffffff00077802 */ /* 0x000fe40000000f00 */
[----:B------:R-:W-:Y:S02]  /*7fb0*/  MOV R6, 0x7fd0 ;  /* 0x00007fd000067802 */ /* 0x000fe40000000f00 */
[----:B------:R-:W-:Y:S05]  /*7fc0*/  CALL.REL.NOINC `($__internal_34_$__cuda_sm70_shflsync_bfly_p) ;  /* 0x0000001000007944 */ /* 0x000fea0003c00000 */
[----:B-1----:R-:W-:Y:S05]  /*7fd0*/  BRA `(.L_x_26931) ;  /* 0xffffd87000007947 */ /* 0x002fea000383ffff */
        .weak           $__internal_34_$__cuda_sm70_shflsync_bfly_p
        .type           $__internal_34_$__cuda_sm70_shflsync_bfly_p,@function
        .size           $__internal_34_$__cuda_sm70_shflsync_bfly_p,(.L_x_65414 - $__internal_34_$__cuda_sm70_shflsync_bfly_p)
$__internal_34_$__cuda_sm70_shflsync_bfly_p:
[----:B------:R-:W-:Y:S04]  /*7fe0*/  WARPSYNC R7 ;  /* 0x0000000700007348 */ /* 0x000fe80003800000 */
[----:B------:R0:W1:Y:S02]  /*7ff0*/  SHFL.BFLY PT, R4, R232, R4, R233 ;  /* 0x0c000004e8047389 */ /* 0x00006400000e00e9 */
[----:B0-----:R-:W-:-:S06]  /*8000*/  HFMA2.MMA R7, -RZ, RZ, 0, 0 ;  /* 0x00000000ff077435 */ /* 0x001fcc00000001ff */
[----:B------:R-:W-:Y:S05]  /*8010*/  RET.REL.NODEC R6 `(_ZN10layer_norm31ln_parallel_residual_fwd_kernelINS_13Kernel_traitsIf13__nv_bfloat16fS2_fjLj2560ELj1ELj4ELj1ELj16ENS_18Kernel_traits_baseILj2560EfS2_fS2_fjLj128EEEEELb0ELb1ELb0EEEvNS_9FwdParamsE) ;  /* 0xffff7fe006007950 */ /* 0x000fea0003c3ffff */
.L_x_26932:
        /* <DEDUP_REMOVED lines=14> */
.L_x_65414:


//--------------------- .text._ZN10layer_norm31ln_parallel_residual_fwd_kernelINS_13Kernel_traitsIf13__nv_bfloat16fS2_fjLj2560ELj1ELj4ELj1ELj16ENS_18Kernel_traits_baseILj2560EfS2_fS2_fjLj128EEEEELb0ELb1ELb1EEEvNS_9FwdParamsE --------------------------
	.section	.text._ZN10layer_norm31ln_parallel_residual_fwd_kernelINS_13Kernel_traitsIf13__nv_bfloat16fS2_fjLj2560ELj1ELj4ELj1ELj16ENS_18Kernel_traits_baseILj2560EfS2_fS2_fjLj128EEEEELb0ELb1ELb1EEEvNS_9FwdParamsE,"ax",@progbits
	.sectioninfo	@"SHI_REGISTERS=255"
	.align	128
        .global         _ZN10layer_norm31ln_parallel_residual_fwd_kernelINS_13Kernel_traitsIf13__nv_bfloat16fS2_fjLj2560ELj1ELj4ELj1ELj16ENS_18Kernel_traits_baseILj2560EfS2_fS2_fjLj128EEEEELb0ELb1ELb1EEEvNS_9FwdParamsE
        .type           _ZN10layer_norm31ln_parallel_residual_fwd_kernelINS_13Kernel_traitsIf13__nv_bfloat16fS2_fjLj2560ELj1ELj4ELj1ELj16ENS_18Kernel_traits_baseILj2560EfS2_fS2_fjLj128EEEEELb0ELb1ELb1EEEvNS_9FwdParamsE,@function
        .size           _ZN10layer_norm31ln_parallel_residual_fwd_kernelINS_13Kernel_traitsIf13__nv_bfloat16fS2_fjLj2560ELj1ELj4ELj1ELj16ENS_18Kernel_traits_baseILj2560EfS2_fS2_fjLj128EEEEELb0ELb1ELb1EEEvNS_9FwdParamsE,(.L_x_65415 - _ZN10layer_norm31ln_parallel_residual_fwd_kernelINS_13Kernel_traitsIf13__nv_bfloat16fS2_fjLj2560ELj1ELj4ELj1ELj16ENS_18Kernel_traits_baseILj2560EfS2_fS2_fjLj128EEEEELb0ELb1ELb1EEEvNS_9FwdParamsE)
        .other          _ZN10layer_norm31ln_parallel_residual_fwd_kernelINS_13Kernel_traitsIf13__nv_bfloat16fS2_fjLj2560ELj1ELj4ELj1ELj16ENS_18Kernel_traits_baseILj2560EfS2_fS2_fjLj128EEEEELb0ELb1ELb1EEEvNS_9FwdParamsE,@"STO_CUDA_ENTRY STV_DEFAULT"
_ZN10layer_norm31ln_parallel_residual_fwd_kernelINS_13Kernel_traitsIf13__nv_bfloat16fS2_fjLj2560ELj1ELj4ELj1ELj16ENS_18Kernel_traits_baseILj2560EfS2_fS2_fjLj128EEEEELb0ELb1ELb1EEEvNS_9FwdParamsE:
.text._ZN10layer_norm31ln_parallel_residual_fwd_kernelINS_13Kernel_traitsIf13__nv_bfloat16fS2_fjLj2560ELj1ELj4ELj1ELj16ENS_18Kernel_traits_baseILj2560EfS2_fS2_fjLj128EEEEELb0ELb1ELb1EEEvNS_9FwdParamsE:
        /* <DEDUP_REMOVED lines=77> */
[----:B0-----:R-:W2:Y:S04]  /*04d0*/  LDG.E.128 R4, [R2.64+0x410] ;  /* 0x0004100402047981 */ /* 0x001ea8000c1e1d00 */
[----:B------:R-:W3:Y:S04]  /*04e0*/  LDG.E.128 R8, [R2.64+0x400] ;  /* 0x0004000402087981 */ /* 0x000ee8000c1e1d00 */
[----:B------:R-:W4:Y:S04]  /*04f0*/  LDG.E.128 R12, [R2.64+0x10] ;  /* 0x00001004020c7981 */ /* 0x000f28000c1e1d00 */
[----:B------:R-:W4:Y:S04]  /*0500*/  LDG.E.128 R16, [R2.64] ;  /* 0x0000000402107981 */ /* 0x000f28000c1e1d00 */
        /* <DEDUP_REMOVED lines=16> */
[----:B------:R-:W-:-:S03]  /*0610*/  ULDC.U8 UR6, c[0x0][0x1f0] ;  /* 0x00007c0000067ab9 */ /* 0x000fc60000000000 */
[----:B--2---:R0:W-:Y:S04]  /*0620*/  STL.64 [R1], R4 ;  /* 0x0000000401007387 */ /* 0x0041e80000100a00 */
[----:B------:R0:W-:Y:S04]  /*0630*/  STL.64 [R1+0x8], R6 ;  /* 0x0000080601007387 */ /* 0x0001e80000100a00 */
[----:B---3--:R0:W-:Y:S04]  /*0640*/  STL.64 [R1+0x10], R8 ;  /* 0x0000100801007387 */ /* 0x0081e80000100a00 */
[----:B------:R0:W-:Y:S04]  /*0650*/  STL.64 [R1+0x18], R10 ;  /* 0x0000180a01007387 */ /* 0x0001e80000100a00 */
[----:B----4-:R0:W-:Y:S04]  /*0660*/  STL.64 [R1+0x20], R12 ;  /* 0x0000200c01007387 */ /* 0x0101e80000100a00 */
[----:B------:R0:W-:Y:S04]  /*0670*/  STL.64 [R1+0x28], R14 ;  /* 0x0000280e01007387 */ /* 0x0001e80000100a00 */
[----:B------:R0:W-:Y:S04]  /*0680*/  STL.64 [R1+0x30], R16 ;  /* 0x0000301001007387 */ /* 0x0001e80000100a00 */
[----:B------:R0:W-:Y:S02]  /*0690*/  STL.64 [R1+0x38], R18 ;  /* 0x0000381201007387 */ /* 0x0001e40000100a00 */
.L_x_27096:
[----:B------:R-:W1:Y:S01]  /*06a0*/  S2R R248, SR_TID.X ;  /* 0x0000000000f87919 */ /* 0x000e620000002100 */
[----:B------:R-:W-:Y:S01]  /*06b0*/  IMAD R0, R250, c[0x0][0x168], RZ ;  /* 0x00005a00fa007a24 */ /* 0x000fe200078e02ff */
[----:B------:R-:W-:Y:S01]  /*06c0*/  ISETP.NE.U32.AND P0, PT, RZ, c[0x0][0x178], PT ;  /* 0x00005e00ff007a0c */ /* 0x000fe20003f05070 */
[----:B------:R-:W-:Y:S01]  /*06d0*/  HFMA2.MMA R234, -RZ, RZ, 0, 9.5367431640625e-07 ;  /* 0x00000010ffea7435 */ /* 0x000fe200000001ff */
[----:B------:R-:W-:-:S02]  /*06e0*/  ISETP.NE.U32.AND P1, PT, RZ, c[0x0][0x180], PT ;  /* 0x00006000ff007a0c */ /* 0x000fc40003f25070 */
[----:B------:R-:W-:Y:S02]  /*06f0*/  ISETP.NE.AND.EX P0, PT, RZ, c[0x0][0x17c], PT, P0 ;  /* 0x00005f00ff007a0c */ /* 0x000fe40003f05300 */
[----:B0-----:R-:W-:Y:S02]  /*0700*/  SHF.R.S32.HI R3, RZ, 0x1f, R0 ;  /* 0x0000001fff037819 */ /* 0x001fe40000011400 */
[----:B------:R-:W-:Y:S02]  /*0710*/  ISETP.NE.AND.EX P1, PT, RZ, c[0x0][0x184], PT, P1 ;  /* 0x00006100ff007a0c */ /* 0x000fe40003f25310 */
[----:B------:R-:W-:Y:S02]  /*0720*/  LEA.HI R3, R3, R0, RZ, 0x3 ;  /* 0x0000000003037211 */ /* 0x000fe400078f18ff */
[----:B-1----:R-:W-:-:S04]  /*0730*/  LOP3.LUT R248, R248, 0x1f, RZ, 0xc0, !PT ;  /* 0x0000001ff8f87812 */ /* 0x002fc800078ec0ff */
        /* <DEDUP_REMOVED lines=17> */
.L_x_26933:
[----:B0----5:R-:W-:-:S05]  /*0850*/  PRMT R3, RZ, 0x5410, R84 ;  /* 0x00005410ff037816 */ /* 0x021fca0000000054 */
[----:B------:R-:W-:-:S04]  /*0860*/  FADD.FTZ R72, R72, R3 ;  /* 0x0000000348487221 */ /* 0x000fc80000010000 */
[----:B------:R-:W-:Y:S02]  /*0870*/  @P1 FADD.FTZ R72, R80, R72 ;  /* 0x0000004850481221 */ /* 0x000fe40000010000 */
.L_x_26934:
[----:B------:R-:W-:Y:S01]  /*0880*/  PRMT R73, RZ, 0x7610, R68 ;  /* 0x00007610ff497816 */ /* 0x000fe20000000044 */
[----:B------:R-:W-:Y:S05]  /*0890*/  @P2 BRA `(.L_x_26935) ;  /* 0x0000003000002947 */ /* 0x000fea0003800000 */
[----:B------:R-:W-:Y:S05]  /*08a0*/  @!P1 BRA `(.L_x_26936) ;  /* 0x0000005000009947 */ /* 0x000fea0003800000 */
[----:B-----5:R-:W-:Y:S01]  /*08b0*/  FADD.FTZ R73, R81, R73 ;  /* 0x0000004951497221 */ /* 0x020fe20000010000 */
[----:B------:R-:W-:Y:S05]  /*08c0*/  BRA `(.L_x_26936) ;  /* 0x0000003000007947 */ /* 0x000fea0003800000 */
.L_x_26935:
[----:B-----5:R-:W-:-:S05]  /*08d0*/  PRMT R0, RZ, 0x7610, R84 ;  /* 0x00007610ff007816 */ /* 0x020fca0000000054 */
[----:B------:R-:W-:-:S04]  /*08e0*/  FADD.FTZ R73, R73, R0 ;  /* 0x0000000049497221 */ /* 0x000fc80000010000 */
[----:B------:R-:W-:Y:S02]  /*08f0*/  @P1 FADD.FTZ R73, R81, R73 ;  /* 0x0000004951491221 */ /* 0x000fe40000010000 */
.L_x_26936:
[----:B------:R-:W-:Y:S01]  /*0900*/  PRMT R74, RZ, 0x5410, R69 ;  /* 0x00005410ff4a7816 */ /* 0x000fe20000000045 */
[----:B------:R-:W-:Y:S05]  /*0910*/  @P2 BRA `(.L_x_26937) ;  /* 0x0000003000002947 */ /* 0x000fea0003800000 */
[----:B------:R-:W-:Y:S05]  /*0920*/  @!P1 BRA `(.L_x_26938) ;  /* 0x0000005000009947 */ /* 0x000fea0003800000 */
[----:B-----5:R-:W-:Y:S01]  /*0930*/  FADD.FTZ R74, R82, R74 ;  /* 0x0000004a524a7221 */ /* 0x020fe20000010000 */
[----:B------:R-:W-:Y:S05]  /*0940*/  BRA `(.L_x_26938) ;  /* 0x0000003000007947 */ /* 0x000fea0003800000 */
.L_x_26937:
[----:B-----5:R-:W-:-:S05]  /*0950*/  PRMT R3, RZ, 0x5410, R85 ;  /* 0x00005410ff037816 */ /* 0x020fca0000000055 */
[----:B------:R-:W-:-:S04]  /*0960*/  FADD.FTZ R74, R74, R3 ;  /* 0x000000034a4a7221 */ /* 0x000fc80000010000 */
[----:B------:R-:W-:Y:S02]  /*0970*/  @P1 FADD.FTZ R74, R82, R74 ;  /* 0x0000004a524a1221 */ /* 0x000fe40000010000 */
.L_x_26938:
[----:B------:R-:W-:Y:S01]  /*0980*/  PRMT R75, RZ, 0x7610, R69 ;  /* 0x00007610ff4b7816 */ /* 0x000fe20000000045 */
[----:B------:R-:W-:Y:S05]  /*0990*/  @P2 BRA `(.L_x_26939) ;  /* 0x0000003000002947 */ /* 0x000fea0003800000 */
[----:B------:R-:W-:Y:S05]  /*09a0*/  @!P1 BRA `(.L_x_26940) ;  /* 0x0000005000009947 */ /* 0x000fea0003800000 */
[----:B-----5:R-:W-:Y:S01]  /*09b0*/  FADD.FTZ R75, R83, R75 ;  /* 0x0000004b534b7221 */ /* 0x020fe20000010000 */
[----:B------:R-:W-:Y:S05]  /*09c0*/  BRA `(.L_x_26940) ;  /* 0x0000003000007947 */ /* 0x000fea0003800000 */
.L_x_26939:
[----:B-----5:R-:W-:-:S05]  /*09d0*/  PRMT R0, RZ, 0x7610, R85 ;  /* 0x00007610ff007816 */ /* 0x020fca0000000055 */
[----:B------:R-:W-:-:S04]  /*09e0*/  FADD.FTZ R75, R75, R0 ;  /* 0x000000004b4b7221 */ /* 0x000fc80000010000 */
[----:B------:R-:W-:Y:S02]  /*09f0*/  @P1 FADD.FTZ R75, R83, R75 ;  /* 0x0000004b534b1221 */ /* 0x000fe40000010000 */
.L_x_26940:
[----:B------:R-:W-:Y:S01]  /*0a00*/  PRMT R68, RZ, 0x5410, R70 ;  /* 0x00005410ff447816 */ /* 0x000fe20000000046 */
[----:B------:R-:W-:Y:S05]  /*0a10*/  @P2 BRA `(.L_x_26941) ;  /* 0x0000003000002947 */ /* 0x000fea0003800000 */
[----:B------:R-:W-:Y:S05]  /*0a20*/  @!P1 BRA `(.L_x_26942) ;  /* 0x0000005000009947 */ /* 0x000fea0003800000 */
[----:B-----5:R-:W-:Y:S01]  /*0a30*/  FADD.FTZ R68, R76, R68 ;  /* 0x000000444c447221 */ /* 0x020fe20000010000 */
[----:B------:R-:W-:Y:S05]  /*0a40*/  BRA `(.L_x_26942) ;  /* 0x0000003000007947 */ /* 0x000fea0003800000 */
.L_x_26941:
[----:B-----5:R-:W-:-:S05]  /*0a50*/  PRMT R3, RZ, 0x5410, R86 ;  /* 0x00005410ff037816 */ /* 0x020fca0000000056 */
[----:B------:R-:W-:-:S04]  /*0a60*/  FADD.FTZ R68, R68, R3 ;  /* 0x0000000344447221 */ /* 0x000fc80000010000 */
[----:B------:R-:W-:Y:S02]  /*0a70*/  @P1 FADD.FTZ R68, R76, R68 ;  /* 0x000000444c441221 */ /* 0x000fe40000010000 */
.L_x_26942:
[----:B------:R-:W-:Y:S01]  /*0a80*/  PRMT R69, RZ, 0x7610, R70 ;  /* 0x00007610ff457816 */ /* 0x000fe20000000046 */
[----:B------:R-:W-:Y:S05]  /*0a90*/  @P2 BRA `(.L_x_26943) ;  /* 0x0000003000002947 */ /* 0x000fea0003800000 */
[----:B------:R-:W-:Y:S05]  /*0aa0*/  @!P1 BRA `(.L_x_26944) ;  /* 0x0000005000009947 */ /* 0x000fea0003800000 */
[----:B-----5:R-:W-:Y:S01]  /*0ab0*/  FADD.FTZ R69, R77, R69 ;  /* 0x000000454d457221 */ /* 0x020fe20000010000 */
[----:B------:R-:W-:Y:S05]  /*0ac0*/  BRA `(.L_x_26944) ;  /* 0x0000003000007947 */ /* 0x000fea0003800000 */
.L_x_26943:
[----:B-----5:R-:W-:-:S05]  /*0ad0*/  PRMT R0, RZ, 0x7610, R86 ;  /* 0x00007610ff007816 */ /* 0x020fca0000000056 */
[----:B------:R-:W-:-:S04]  /*0ae0*/  FADD.FTZ R69, R69, R0 ;  /* 0x0000000045457221 */ /* 0x000fc80000010000 */
[----:B------:R-:W-:Y:S02]  /*0af0*/  @P1 FADD.FTZ R69, R77, R69 ;  /* 0x000000454d451221 */ /* 0x000fe40000010000 */
.L_x_26944:
[----:B------:R-:W-:Y:S01]  /*0b00*/  PRMT R70, RZ, 0x5410, R71 ;  /* 0x00005410ff467816 */ /* 0x000fe20000000047 */
[----:B------:R-:W-:Y:S05]  /*0b10*/  @P2 BRA `(.L_x_26945) ;  /* 0x0000003000002947 */ /* 0x000fea0003800000 */
[----:B------:R-:W-:Y:S05]  /*0b20*/  @!P1 BRA `(.L_x_26946) ;  /* 0x0000005000009947 */ /* 0x000fea0003800000 */
[----:B-----5:R-:W-:Y:S01]  /*0b30*/  FADD.FTZ R70, R78, R70 ;  /* 0x000000464e467221 */ /* 0x020fe20000010000 */
[----:B------:R-:W-:Y:S05]  /*0b40*/  BRA `(.L_x_26946) ;  /* 0x0000003000007947 */ /* 0x000fea0003800000 */
.L_x_26945:
[----:B-----5:R-:W-:-:S05]  /*0b50*/  PRMT R3, RZ, 0x5410, R87 ;  /* 0x00005410ff037816 */ /* 0x020fca0000000057 */
[----:B------:R-:W-:-:S04]  /*0b60*/  FADD.FTZ R70, R70, R3 ;  /* 0x0000000346467221 */ /* 0x000fc80000010000 */
[----:B------:R-:W-:Y:S02]  /*0b70*/  @P1 FADD.FTZ R70, R78, R70 ;  /* 0x000000464e461221 */ /* 0x000fe40000010000 */
.L_x_26946:
[----:B------:R-:W-:Y:S01]  /*0b80*/  PRMT R71, RZ, 0x7610, R71 ;  /* 0x00007610ff477816 */ /* 0x000fe20000000047 */
[----:B------:R-:W-:Y:S05]  /*0b90*/  @P2 BRA `(.L_x_26947) ;  /* 0x0000003000002947 */ /* 0x000fea0003800000 */
[----:B------:R-:W-:Y:S05]  /*0ba0*/  @!P1 BRA `(.L_x_26948) ;  /* 0x0000005000009947 */ /* 0x000fea0003800000 */
[----:B-----5:R-:W-:Y:S01]  /*0bb0*/  FADD.FTZ R71, R79, R71 ;  /* 0x000000474f477221 */ /* 0x020fe20000010000 */
[----:B------:R-:W-:Y:S05]  /*0bc0*/  BRA `(.L_x_26948) ;  /* 0x0000003000007947 */ /* 0x000fea0003800000 */
.L_x_26947:
[----:B-----5:R-:W-:-:S05]  /*0bd0*/  PRMT R0, RZ, 0x7610, R87 ;  /* 0x00007610ff007816 */ /* 0x020fca0000000057 */
[----:B------:R-:W-:-:S04]  /*0be0*/  FADD.FTZ R71, R71, R0 ;  /* 0x0000000047477221 */ /* 0x000fc80000010000 */
[----:B------:R-:W-:Y:S02]  /*0bf0*/  @P1 FADD.FTZ R71, R79, R71 ;  /* 0x000000474f471221 */ /* 0x000fe40000010000 */
.L_x_26948:
[C---:B------:R-:W-:Y:S02]  /*0c00*/  LEA R2, P3, R241.reuse, c[0x0][0x188], 0x5 ;  /* 0x00006200f1027a11 */ /* 0x040fe400078628ff */
[C---:B------:R-:W-:Y:S02]  /*0c10*/  IADD3 R249, R241.reuse, 0x20, RZ ;  /* 0x00000020f1f97810 */ /* 0x040fe40007ffe0ff */
[----:B------:R-:W-:Y:S02]  /*0c20*/  LEA.HI.X R3, R241, c[0x0][0x18c], RZ, 0x5, P3 ;  /* 0x00006300f1037a11 */ /* 0x000fe400018f2cff */
[----:B------:R-:W-:Y:S01]  /*0c30*/  @P1 MOV R8, 0x20 ;  /* 0x0000002000081802 */ /* 0x000fe20000000f00 */
[CC--:B------:R-:W-:Y:S02]  /*0c40*/  IMAD.WIDE.U32 R4, R249.reuse, R234.reuse, c[0x0][0x170] ;  /* 0x00005c00f9047625 */ /* 0x0c0fe400078e00ea */
[----:B------:R0:W-:Y:S02]  /*0c50*/  STG.E.128 [R2.64], R72 ;  /* 0x0000004802007986 */ /* 0x0001e4000c101d04 */
[----:B------:R-:W-:-:S02]  /*0c60*/  @P0 IMAD.WIDE.U32 R6, R249, R234, c[0x0][0x178] ;  /* 0x00005e00f9060625 */ /* 0x000fc400078e00ea */
[----:B------:R0:W-:Y:S02]  /*0c70*/  STG.E.128 [R2.64+0x10], R68 ;  /* 0x0000104402007986 */ /* 0x0001e4000c101d04 */
[----:B------:R-:W-:Y:S02]  /*0c80*/  @P1 IMAD.WIDE.U32 R8, R249, R8, c[0x0][0x180] ;  /* 0x00006000f9081625 */ /* 0x000fe400078e0008 */
        /* <DEDUP_REMOVED lines=9> */
.L_x_26949:
[----:B0----5:R-:W-:-:S05]  /*0d20*/  PRMT R3, RZ, 0x5410, R84 ;  /* 0x00005410ff037816 */ /* 0x021fca0000000054 */
[----:B------:R-:W-:-:S04]  /*0d30*/  FADD.FTZ R64, R3, R64 ;  /* 0x0000004003407221 */ /* 0x000fc80000010000 */
[----:B------:R-:W-:Y:S02]  /*0d40*/  @P1 FADD.FTZ R64, R80, R64 ;  /* 0x0000004050401221 */ /* 0x000fe40000010000 */
.L_x_26950:
[----:B------:R-:W-:Y:S01]  /*0d50*/  PRMT R65, RZ, 0x7610, R60 ;  /* 0x00007610ff417816 */ /* 0x000fe2000000003c */
[----:B------:R-:W-:Y:S05]  /*0d60*/  @P2 BRA `(.L_x_26951) ;  /* 0x0000003000002947 */ /* 0x000fea0003800000 */
[----:B------:R-:W-:Y:S05]  /*0d70*/  @!P1 BRA `(.L_x_26952) ;  /* 0x0000005000009947 */ /* 0x000fea0003800000 */
[----:B-----5:R-:W-:Y:S01]  /*0d80*/  FADD.FTZ R65, R81, R65 ;  /* 0x0000004151417221 */ /* 0x020fe20000010000 */
[----:B------:R-:W-:Y:S05]  /*0d90*/  BRA `(.L_x_26952) ;  /* 0x0000003000007947 */ /* 0x000fea0003800000 */
.L_x_26951:
[----:B-----5:R-:W-:-:S05]  /*0da0*/  PRMT R0, RZ, 0x7610, R84 ;  /* 0x00007610ff007816 */ /* 0x020fca0000000054 */
[----:B------:R-:W-:-:S04]  /*0db0*/  FADD.FTZ R65, R0, R65 ;  /* 0x0000004100417221 */ /* 0x000fc80000010000 */
[----:B------:R-:W-:Y:S02]  /*0dc0*/  @P1 FADD.FTZ R65, R81, R65 ;  /* 0x0000004151411221 */ /* 0x000fe40000010000 */
.L_x_26952:
[----:B------:R-:W-:Y:S01]  /*0dd0*/  PRMT R66, RZ, 0x5410, R61 ;  /* 0x00005410ff427816 */ /* 0x000fe2000000003d */
[----:B------:R-:W-:Y:S05]  /*0de0*/  @P2 BRA `(.L_x_26953) ;  /* 0x0000003000002947 */ /* 0x000fea0003800000 */
[----:B------:R-:W-:Y:S05]  /*0df0*/  @!P1 BRA `(.L_x_26954) ;  /* 0x0000005000009947 */ /* 0x000fea0003800000 */
[----:B-----5:R-:W-:Y:S01]  /*0e00*/  FADD.FTZ R66, R82, R66 ;  /* 0x0000004252427221 */ /* 0x020fe20000010000 */
[----:B------:R-:W-:Y:S05]  /*0e10*/  BRA `(.L_x_26954) ;  /* 0x0000003000007947 */ /* 0x000fea0003800000 */
.L_x_26953:
[----:B-----5:R-:W-:-:S05]  /*0e20*/  PRMT R3, RZ, 0x5410, R85 ;  /* 0x00005410ff037816 */ /* 0x020fca0000000055 */
[----:B------:R-:W-:-:S04]  /*0e30*/  FADD.FTZ R66, R3, R66 ;  /* 0x0000004203427221 */ /* 0x000fc80000010000 */
[----:B------:R-:W-:Y:S02]  /*0e40*/  @P1 FADD.FTZ R66, R82, R66 ;  /* 0x0000004252421221 */ /* 0x000fe40000010000 */
.L_x_26954:
[----:B------:R-:W-:Y:S01]  /*0e50*/  PRMT R67, RZ, 0x7610, R61 ;  /* 0x00007610ff437816 */ /* 0x000fe2000000003d */
[----:B------:R-:W-:Y:S05]  /*0e60*/  @P2 BRA `(.L_x_26955) ;  /* 0x0000003000002947 */ /* 0x000fea0003800000 */
[----:B------:R-:W-:Y:S05]  /*0e70*/  @!P1 BRA `(.L_x_26956) ;  /* 0x0000005000009947 */ /* 0x000fea0003800000 */
[----:B-----5:R-:W-:Y:S01]  /*0e80*/  FADD.FTZ R67, R83, R67 ;  /* 0x0000004353437221 */ /* 0x020fe20000010000 */
[----:B------:R-:W-:Y:S05]  /*0e90*/  BRA `(.L_x_26956) ;  /* 0x0000003000007947 */ /* 0x000fea0003800000 */
.L_x_26955:
[----:B-----5:R-:W-:-:S05]  /*0ea0*/  PRMT R0, RZ, 0x7610, R85 ;  /* 0x00007610ff007816 */ /* 0x020fca0000000055 */
[----:B------:R-:W-:-:S04]  /*0eb0*/  FADD.FTZ R67, R0, R67 ;  /* 0x0000004300437221 */ /* 0x000fc80000010000 */
[----:B------:R-:W-:Y:S02]  /*0ec0*/  @P1 FADD.FTZ R67, R83, R67 ;  /* 0x0000004353431221 */ /* 0x000fe40000010000 */
.L_x_26956:
[----:B------:R-:W-:Y:S01]  /*0ed0*/  PRMT R60, RZ, 0x5410, R62 ;  /* 0x00005410ff3c7816 */ /* 0x000fe2000000003e */
[----:B------:R-:W-:Y:S05]  /*0ee0*/  @P2 BRA `(.L_x_26957) ;  /* 0x0000003000002947 */ /* 0x000fea0003800000 */
[----:B------:R-:W-:Y:S05]  /*0ef0*/  @!P1 BRA `(.L_x_26958) ;  /* 0x0000005000009947 */ /* 0x000fea0003800000 */
[----:B-----5:R-:W-:Y:S01]  /*0f00*/  FADD.FTZ R60, R76, R60 ;  /* 0x0000003c4c3c7221 */ /* 0x020fe20000010000 */
[----:B------:R-:W-:Y:S05]  /*0f10*/  BRA `(.L_x_26958) ;  /* 0x0000003000007947 */ /* 0x000fea0003800000 */
.L_x_26957:
[----:B-----5:R-:W-:-:S05]  /*0f20*/  PRMT R3, RZ, 0x5410, R86 ;  /* 0x00005410ff037816 */ /* 0x020fca0000000056 */
[----:B------:R-:W-:-:S04]  /*0f30*/  FADD.FTZ R60, R3, R60 ;  /* 0x0000003c033c7221 */ /* 0x000fc80000010000 */
[----:B------:R-:W-:Y:S02]  /*0f40*/  @P1 FADD.FTZ R60, R76, R60 ;  /* 0x0000003c4c3c1221 */ /* 0x000fe40000010000 */
.L_x_26958:
[----:B------:R-:W-:Y:S01]  /*0f50*/  PRMT R61, RZ, 0x7610, R62 ;  /* 0x00007610ff3d7816 */ /* 0x000fe2000000003e */
[----:B------:R-:W-:Y:S05]  /*0f60*/  @P2 BRA `(.L_x_26959) ;  /* 0x0000003000002947 */ /* 0x000fea0003800000 */
[----:B------:R-:W-:Y:S05]  /*0f70*/  @!P1 BRA `(.L_x_26960) ;  /* 0x0000005000009947 */ /* 0x000fea0003800000 */
[----:B-----5:R-:W-:Y:S01]  /*0f80*/  FADD.FTZ R61, R77, R61 ;  /* 0x0000003d4d3d7221 */ /* 0x020fe20000010000 */
[----:B------:R-:W-:Y:S05]  /*0f90*/  BRA `(.L_x_26960) ;  /* 0x0000003000007947 */ /* 0x000fea0003800000 */
.L_x_26959:
[----:B-----5:R-:W-:-:S05]  /*0fa0*/  PRMT R0, RZ, 0x7610, R86 ;  /* 0x00007610ff007816 */ /* 0x020fca0000000056 */
[----:B------:R-:W-:-:S04]  /*0fb0*/  FADD.FTZ R61, R0, R61 ;  /* 0x0000003d003d7221 */ /* 0x000fc80000010000 */
[----:B------:R-:W-:Y:S02]  /*0fc0*/  @P1 FADD.FTZ R61, R77, R61 ;  /* 0x0000003d4d3d1221 */ /* 0x000fe40000010000 */
.L_x_26960:
[----:B------:R-:W-:Y:S01]  /*0fd0*/  PRMT R62, RZ, 0x5410, R63 ;  /* 0x00005410ff3e7816 */ /* 0x000fe2000000003f */
[----:B------:R-:W-:Y:S05]  /*0fe0*/  @P2 BRA `(.L_x_26961) ;  /* 0x0000003000002947 */ /* 0x000fea0003800000 */
[----:B------:R-:W-:Y:S05]  /*0ff0*/  @!P1 BRA `(.L_x_26962) ;  /* 0x0000005000009947 */ /* 0x000fea0003800000 */
[----:B-----5:R-:W-:Y:S01]  /*1000*/  FADD.FTZ R62, R78, R62 ;  /* 0x0000003e4e3e7221 */ /* 0x020fe20000010000 */
[----:B------:R-:W-:Y:S05]  /*1010*/  BRA `(.L_x_26962) ;  /* 0x0000003000007947 */ /* 0x000fea0003800000 */
.L_x_26961:
[----:B-----5:R-:W-:-:S05]  /*1020*/  PRMT R3, RZ, 0x5410, R87 ;  /* 0x00005410ff037816 */ /* 0x020fca0000000057 */
[----:B------:R-:W-:-:S04]  /*1030*/  FADD.FTZ R62, R3, R62 ;  /* 0x0000003e033e7221 */ /* 0x000fc80000010000 */
[----:B------:R-:W-:Y:S02]  /*1040*/  @P1 FADD.FTZ R62, R78, R62 ;  /* 0x0000003e4e3e1221 */ /* 0x000fe40000010000 */
.L_x_26962:
[----:B------:R-:W-:Y:S01]  /*1050*/  PRMT R63, RZ, 0x7610, R63 ;  /* 0x00007610ff3f7816 */ /* 0x000fe2000000003f */
[----:B------:R-:W-:Y:S05]  /*1060*/  @P2 BRA `(.L_x_26963) ;  /* 0x0000003000002947 */ /* 0x000fea0003800000 */
[----:B------:R-:W-:Y:S05]  /*1070*/  @!P1 BRA `(.L_x_26964) ;  /* 0x0000005000009947 */ /* 0x000fea0003800000 */
[----:B-----5:R-:W-:Y:S01]  /*1080*/  FADD.FTZ R63, R79, R63 ;  /* 0x0000003f4f3f7221 */ /* 0x020fe20000010000 */
[----:B------:R-:W-:Y:S05]  /*1090*/  BRA `(.L_x_26964) ;  /* 0x0000003000007947 */ /* 0x000fea0003800000 */
.L_x_26963:
[----:B-----5:R-:W-:-:S05]  /*10a0*/  PRMT R0, RZ, 0x7610, R87 ;  /* 0x00007610ff007816 */ /* 0x020fca0000000057 */
[----:B------:R-:W-:-:S04]  /*10b0*/  FADD.FTZ R63, R0, R63 ;  /* 0x0000003f003f7221 */ /* 0x000fc80000010000 */
[----:B------:R-:W-:Y:S02]  /*10c0*/  @P1 FADD.FTZ R63, R79, R63 ;  /* 0x0000003f4f3f1221 */ /* 0x000fe40000010000 */
.L_x_26964:
        /* <DEDUP_REMOVED lines=17> */
.L_x_26965:
[----:B0----5:R-:W-:-:S05]  /*11e0*/  PRMT R3, RZ, 0x5410, R84 ;  /* 0x00005410ff037816 */ /* 0x021fca0000000054 */
[----:B------:R-:W-:-:S04]  /*11f0*/  FADD.FTZ R56, R3, R56 ;  /* 0x0000003803387221 */ /* 0x000fc80000010000 */
[----:B------:R-:W-:Y:S02]  /*1200*/  @P1 FADD.FTZ R56, R80, R56 ;  /* 0x0000003850381221 */ /* 0x000fe40000010000 */
.L_x_26966:
[----:B------:R-:W-:Y:S01]  /*1210*/  PRMT R57, RZ, 0x7610, R52 ;  /* 0x00007610ff397816 */ /* 0x000fe20000000034 */
[----:B------:R-:W-:Y:S05]  /*1220*/  @P2 BRA `(.L_x_26967) ;  /* 0x0000003000002947 */ /* 0x000fea0003800000 */
[----:B------:R-:W-:Y:S05]  /*1230*/  @!P1 BRA `(.L_x_26968) ;  /* 0x0000005000009947 */ /* 0x000fea0003800000 */
[----:B-----5:R-:W-:Y:S01]  /*1240*/  FADD.FTZ R57, R81, R57 ;  /* 0x0000003951397221 */ /* 0x020fe20000010000 */
[----:B------:R-:W-:Y:S05]  /*1250*/  BRA `(.L_x_26968) ;  /* 0x0000003000007947 */ /* 0x000fea0003800000 */
.L_x_26967:
[----:B-----5:R-:W-:-:S05]  /*1260*/  PRMT R0, RZ, 0x7610, R84 ;  /* 0x00007610ff007816 */ /* 0x020fca0000000054 */
[----:B------:R-:W-:-:S04]  /*1270*/  FADD.FTZ R57, R0, R57 ;  /* 0x0000003900397221 */ /* 0x000fc80000010000 */
[----:B------:R-:W-:Y:S02]  /*1280*/  @P1 FADD.FTZ R57, R81, R57 ;  /* 0x0000003951391221 */ /* 0x000fe40000010000 */
.L_x_26968:
[----:B------:R-:W-:Y:S01]  /*1290*/  PRMT R58, RZ, 0x5410, R53 ;  /* 0x00005410ff3a7816 */ /* 0x000fe20000000035 */
[----:B------:R-:W-:Y:S05]  /*12a0*/  @P2 BRA `(.L_x_26969) ;  /* 0x0000003000002947 */ /* 0x000fea0003800000 */
[----:B------:R-:W-:Y:S05]  /*12b0*/  @!P1 BRA `(.L_x_26970) ;  /* 0x0000005000009947 */ /* 0x000fea0003800000 */
[----:B-----5:R-:W-:Y:S01]  /*12c0*/  FADD.FTZ R58, R82, R58 ;  /* 0x0000003a523a7221 */ /* 0x020fe20000010000 */
[----:B------:R-:W-:Y:S05]  /*12d0*/  BRA `(.L_x_26970) ;  /* 0x0000003000007947 */ /* 0x000fea0003800000 */
.L_x_26969:
[----:B-----5:R-:W-:-:S05]  /*12e0*/  PRMT R3, RZ, 0x5410, R85 ;  /* 0x00005410ff037816 */ /* 0x020fca0000000055 */
[----:B------:R-:W-:-:S04]  /*12f0*/  FADD.FTZ R58, R3, R58 ;  /* 0x0000003a033a7221 */ /* 0x000fc80000010000 */
[----:B------:R-:W-:Y:S02]  /*1300*/  @P1 FADD.FTZ R58, R82, R58 ;  /* 0x0000003a523a1221 */ /* 0x000fe40000010000 */
.L_x_26970:
[----:B------:R-:W-:Y:S01]  /*1310*/  PRMT R59, RZ, 0x7610, R53 ;  /* 0x00007610ff3b7816 */ /* 0x000fe20000000035 */
[----:B------:R-:W-:Y:S05]  /*1320*/  @P2 BRA `(.L_x_26971) ;  /* 0x0000003000002947 */ /* 0x000fea0003800000 */
[----:B------:R-:W-:Y:S05]  /*1330*/  @!P1 BRA `(.L_x_26972) ;  /* 0x0000005000009947 */ /* 0x000fea0003800000 */
[----:B-----5:R-:W-:Y:S01]  /*1340*/  FADD.FTZ R59, R83, R59 ;  /* 0x0000003b533b7221 */ /* 0x020fe20000010000 */
[----:B------:R-:W-:Y:S05]  /*1350*/  BRA `(.L_x_26972) ;  /* 0x0000003000007947 */ /* 0x000fea0003800000 */
.L_x_26971:
[----:B-----5:R-:W-:-:S05]  /*1360*/  PRMT R0, RZ, 0x7610, R85 ;  /* 0x00007610ff007816 */ /* 0x020fca0000000055 */
[----:B------:R-:W-:-:S04]  /*1370*/  FADD.FTZ R59, R0, R59 ;  /* 0x0000003b003b7221 */ /* 0x000fc80000010000 */
[----:B------:R-:W-:Y:S02]  /*1380*/  @P1 FADD.FTZ R59, R83, R59 ;  /* 0x0000003b533b1221 */ /* 0x000fe40000010000 */
.L_x_26972:
[----:B------:R-:W-:Y:S01]  /*1390*/  PRMT R52, RZ, 0x5410, R54 ;  /* 0x00005410ff347816 */ /* 0x000fe20000000036 */
[----:B------:R-:W-:Y:S05]  /*13a0*/  @P2 BRA `(.L_x_26973) ;  /* 0x0000003000002947 */ /* 0x000fea0003800000 */
[----:B------:R-:W-:Y:S05]  /*13b0*/  @!P1 BRA `(.L_x_26974) ;  /* 0x0000005000009947 */ /* 0x000fea0003800000 */
[----:B-----5:R-:W-:Y:S01]  /*13c0*/  FADD.FTZ R52, R76, R52 ;  /* 0x000000344c347221 */ /* 0x020fe20000010000 */
[----:B------:R-:W-:Y:S05]  /*13d0*/  BRA `(.L_x_26974) ;  /* 0x0000003000007947 */ /* 0x000fea0003800000 */
.L_x_26973:
[----:B-----5:R-:W-:-:S05]  /*13e0*/  PRMT R3, RZ, 0x5410, R86 ;  /* 0x00005410ff037816 */ /* 0x020fca0000000056 */
[----:B------:R-:W-:-:S04]  /*13f0*/  FADD.FTZ R52, R3, R52 ;  /* 0x0000003403347221 */ /* 0x000fc80000010000 */
[----:B------:R-:W-:Y:S02]  /*1400*/  @P1 FADD.FTZ R52, R76, R52 ;  /* 0x000000344c341221 */ /* 0x000fe40000010000 */
.L_x_26974:
[----:B------:R-:W-:Y:S01]  /*1410*/  PRMT R53, RZ, 0x7610, R54 ;  /* 0x00007610ff357816 */ /* 0x000fe20000000036 */
[----:B------:R-:W-:Y:S05]  /*1420*/  @P2 BRA `(.L_x_26975) ;  /* 0x0000003000002947 */ /* 0x000fea0003800000 */
[----:B------:R-:W-:Y:S05]  /*1430*/  @!P1 BRA `(.L_x_26976) ;  /* 0x0000005000009947 */ /* 0x000fea0003800000 */
[----:B-----5:R-:W-:Y:S01]  /*1440*/  FADD.FTZ R53, R77, R53 ;  /* 0x000000354d357221 */ /* 0x020fe20000010000 */
[----:B------:R-:W-:Y:S05]  /*1450*/  BRA `(.L_x_26976) ;  /* 0x0000003000007947 */ /* 0x000fea0003800000 */
.L_x_26975:
[----:B-----5:R-:W-:-:S05]  /*1460*/  PRMT R0, RZ, 0x7610, R86 ;  /* 0x00007610ff007816 */ /* 0x020fca0000000056 */
[----:B------:R-:W-:-:S04]  /*1470*/  FADD.FTZ R53, R0, R53 ;  /* 0x0000003500357221 */ /* 0x000fc80000010000 */
[----:B------:R-:W-:Y:S02]  /*1480*/  @P1 FADD.FTZ R53, R77, R53 ;  /* 0x000000354d351221 */ /* 0x000fe40000010000 */
.L_x_26976:
[----:B------:R-:W-:Y:S01]  /*1490*/  PRMT R54, RZ, 0x5410, R55 ;  /* 0x00005410ff367816 */ /* 0x000fe20000000037 */
[----:B------:R-:W-:Y:S05]  /*14a0*/  @P2 BRA `(.L_x_26977) ;  /* 0x0000003000002947 */ /* 0x000fea0003800000 */
[----:B------:R-:W-:Y:S05]  /*14b0*/  @!P1 BRA `(.L_x_26978) ;  /* 0x0000005000009947 */ /* 0x000fea0003800000 */
[----:B-----5:R-:W-:Y:S01]  /*14c0*/  FADD.FTZ R54, R78, R54 ;  /* 0x000000364e367221 */ /* 0x020fe20000010000 */
[----:B------:R-:W-:Y:S05]  /*14d0*/  BRA `(.L_x_26978) ;  /* 0x0000003000007947 */ /* 0x000fea0003800000 */
.L_x_26977:
[----:B-----5:R-:W-:-:S05]  /*14e0*/  PRMT R3, RZ, 0x5410, R87 ;  /* 0x00005410ff037816 */ /* 0x020fca0000000057 */
[----:B------:R-:W-:-:S04]  /*14f0*/  FADD.FTZ R54, R3, R54 ;  /* 0x0000003603367221 */ /* 0x000fc80000010000 */
[----:B------:R-:W-:Y:S02]  /*1500*/  @P1 FADD.FTZ R54, R78, R54 ;  /* 0x000000364e361221 */ /* 0x000fe40000010000 */
.L_x_26978:
[----:B------:R-:W-:Y:S01]  /*1510*/  PRMT R55, RZ, 0x7610, R55 ;  /* 0x00007610ff377816 */ /* 0x000fe20000000037 */
[----:B------:R-:W-:Y:S05]  /*1520*/  @P2 BRA `(.L_x_26979) ;  /* 0x0000003000002947 */ /* 0x000fea0003800000 */
[----:B------:R-:W-:Y:S05]  /*1530*/  @!P1 BRA `(.L_x_26980) ;  /* 0x0000005000009947 */ /* 0x000fea0003800000 */
[----:B-----5:R-:W-:Y:S01]  /*1540*/  FADD.FTZ R55, R79, R55 ;  /* 0x000000374f377221 */ /* 0x020fe20000010000 */
[----:B------:R-:W-:Y:S05]  /*1550*/  BRA `(.L_x_26980) ;  /* 0x0000003000007947 */ /* 0x000fea0003800000 */
.L_x_26979:
[----:B-----5:R-:W-:-:S05]  /*1560*/  PRMT R0, RZ, 0x7610, R87 ;  /* 0x00007610ff007816 */ /* 0x020fca0000000057 */
[----:B------:R-:W-:-:S04]  /*1570*/  FADD.FTZ R55, R0, R55 ;  /* 0x0000003700377221 */ /* 0x000fc80000010000 */
[----:B------:R-:W-:Y:S02]  /*1580*/  @P1 FADD.FTZ R55, R79, R55 ;  /* 0x000000374f371221 */ /* 0x000fe40000010000 */
.L_x_26980:
        /* <DEDUP_REMOVED lines=16> */
.L_x_26981:
[----:B0----5:R-:W-:-:S05]  /*1690*/  PRMT R3, RZ, 0x5410, R84 ;  /* 0x00005410ff037816 */ /* 0x021fca0000000054 */
[----:B------:R-:W-:-:S04]  /*16a0*/  FADD.FTZ R48, R3, R48 ;  /* 0x0000003003307221 */ /* 0x000fc80000010000 */
[----:B------:R-:W-:Y:S02]  /*16b0*/  @P1 FADD.FTZ R48, R80, R48 ;  /* 0x0000003050301221 */ /* 0x000fe40000010000 */
.L_x_26982:
[----:B------:R-:W-:Y:S01]  /*16c0*/  PRMT R49, RZ, 0x7610, R44 ;  /* 0x00007610ff317816 */ /* 0x000fe2000000002c */
[----:B------:R-:W-:Y:S05]  /*16d0*/  @P2 BRA `(.L_x_26983) ;  /* 0x0000003000002947 */ /* 0x000fea0003800000 */
[----:B------:R-:W-:Y:S05]  /*16e0*/  @!P1 BRA `(.L_x_26984) ;  /* 0x0000005000009947 */ /* 0x000fea0003800000 */
[----:B-----5:R-:W-:Y:S01]  /*16f0*/  FADD.FTZ R49, R81, R49 ;  /* 0x0000003151317221 */ /* 0x020fe20000010000 */
[----:B------:R-:W-:Y:S05]  /*1700*/  BRA `(.L_x_26984) ;  /* 0x0000003000007947 */ /* 0x000fea0003800000 */
.L_x_26983:
[----:B-----5:R-:W-:-:S05]  /*1710*/  PRMT R0, RZ, 0x7610, R84 ;  /* 0x00007610ff007816 */ /* 0x020fca0000000054 */
[----:B------:R-:W-:-:S04]  /*1720*/  FADD.FTZ R49, R0, R49 ;  /* 0x0000003100317221 */ /* 0x000fc80000010000 */
[----:B------:R-:W-:Y:S02]  /*1730*/  @P1 FADD.FTZ R49, R81, R49 ;  /* 0x0000003151311221 */ /* 0x000fe40000010000 */
.L_x_26984:
[----:B------:R-:W-:Y:S01]  /*1740*/  PRMT R50, RZ, 0x5410, R45 ;  /* 0x00005410ff327816 */ /* 0x000fe2000000002d */
[----:B------:R-:W-:Y:S05]  /*1750*/  @P2 BRA `(.L_x_26985) ;  /* 0x0000003000002947 */ /* 0x000fea0003800000 */
[----:B------:R-:W-:Y:S05]  /*1760*/  @!P1 BRA `(.L_x_26986) ;  /* 0x0000005000009947 */ /* 0x000fea0003800000 */
[----:B-----5:R-:W-:Y:S01]  /*1770*/  FADD.FTZ R50, R82, R50 ;  /* 0x0000003252327221 */ /* 0x020fe20000010000 */
[----:B------:R-:W-:Y:S05]  /*1780*/  BRA `(.L_x_26986) ;  /* 0x0000003000007947 */ /* 0x000fea0003800000 */
.L_x_26985:
[----:B-----5:R-:W-:-:S05]  /*1790*/  PRMT R3, RZ, 0x5410, R85 ;  /* 0x00005410ff037816 */ /* 0x020fca0000000055 */
[----:B------:R-:W-:-:S04]  /*17a0*/  FADD.FTZ R50, R3, R50 ;  /* 0x0000003203327221 */ /* 0x000fc80000010000 */
[----:B------:R-:W-:Y:S02]  /*17b0*/  @P1 FADD.FTZ R50, R82, R50 ;  /* 0x0000003252321221 */ /* 0x000fe40000010000 */
.L_x_26986:
[----:B------:R-:W-:Y:S01]  /*17c0*/  PRMT R51, RZ, 0x7610, R45 ;  /* 0x00007610ff337816 */ /* 0x000fe2000000002d */
[----:B------:R-:W-:Y:S05]  /*17d0*/  @P2 BRA `(.L_x_26987) ;  /* 0x0000003000002947 */ /* 0x000fea0003800000 */
[----:B------:R-:W-:Y:S05]  /*17e0*/  @!P1 BRA `(.L_x_26988) ;  /* 0x0000005000009947 */ /* 0x000fea0003800000 */
[----:B-----5:R-:W-:Y:S01]  /*17f0*/  FADD.FTZ R51, R83, R51 ;  /* 0x0000003353337221 */ /* 0x020fe20000010000 */
[----:B------:R-:W-:Y:S05]  /*1800*/  BRA `(.L_x_26988) ;  /* 0x0000003000007947 */ /* 0x000fea0003800000 */
.L_x_26987:
[----:B-----5:R-:W-:-:S05]  /*1810*/  PRMT R0, RZ, 0x7610, R85 ;  /* 0x00007610ff007816 */ /* 0x020fca0000000055 */
[----:B------:R-:W-:-:S04]  /*1820*/  FADD.FTZ R51, R0, R51 ;  /* 0x0000003300337221 */ /* 0x000fc80000010000 */
[----:B------:R-:W-:Y:S02]  /*1830*/  @P1 FADD.FTZ R51, R83, R51 ;  /* 0x0000003353331221 */ /* 0x000fe40000010000 */
.L_x_26988:
[----:B------:R-:W-:Y:S01]  /*1840*/  PRMT R44, RZ, 0x5410, R46 ;  /* 0x00005410ff2c7816 */ /* 0x000fe2000000002e */
[----:B------:R-:W-:Y:S05]  /*1850*/  @P2 BRA `(.L_x_26989) ;  /* 0x0000003000002947 */ /* 0x000fea0003800000 */
[----:B------:R-:W-:Y:S05]  /*1860*/  @!P1 BRA `(.L_x_26990) ;  /* 0x0000005000009947 */ /* 0x000fea0003800000 */
[----:B-----5:R-:W-:Y:S01]  /*1870*/  FADD.FTZ R44, R76, R44 ;  /* 0x0000002c4c2c7221 */ /* 0x020fe20000010000 */
[----:B------:R-:W-:Y:S05]  /*1880*/  BRA `(.L_x_26990) ;  /* 0x0000003000007947 */ /* 0x000fea0003800000 */
.L_x_26989:
[----:B-----5:R-:W-:-:S05]  /*1890*/  PRMT R3, RZ, 0x5410, R86 ;  /* 0x00005410ff037816 */ /* 0x020fca0000000056 */
[----:B------:R-:W-:-:S04]  /*18a0*/  FADD.FTZ R44, R3, R44 ;  /* 0x0000002c032c7221 */ /* 0x000fc80000010000 */
[----:B------:R-:W-:Y:S02]  /*18b0*/  @P1 FADD.FTZ R44, R76, R44 ;  /* 0x0000002c4c2c1221 */ /* 0x000fe40000010000 */
.L_x_26990:
[----:B------:R-:W-:Y:S01]  /*18c0*/  PRMT R45, RZ, 0x7610, R46 ;  /* 0x00007610ff2d7816 */ /* 0x000fe2000000002e */
[----:B------:R-:W-:Y:S05]  /*18d0*/  @P2 BRA `(.L_x_26991) ;  /* 0x0000003000002947 */ /* 0x000fea0003800000 */
[----:B------:R-:W-:Y:S05]  /*18e0*/  @!P1 BRA `(.L_x_26992) ;  /* 0x0000005000009947 */ /* 0x000fea0003800000 */
[----:B-----5:R-:W-:Y:S01]  /*18f0*/  FADD.FTZ R45, R77, R45 ;  /* 0x0000002d4d2d7221 */ /* 0x020fe20000010000 */
[----:B------:R-:W-:Y:S05]  /*1900*/  BRA `(.L_x_26992) ;  /* 0x0000003000007947 */ /* 0x000fea0003800000 */
.L_x_26991:
[----:B-----5:R-:W-:-:S05]  /*1910*/  PRMT R0, RZ, 0x7610, R86 ;  /* 0x00007610ff007816 */ /* 0x020fca0000000056 */
[----:B------:R-:W-:-:S04]  /*1920*/  FADD.FTZ R45, R0, R45 ;  /* 0x0000002d002d7221 */ /* 0x000fc80000010000 */
[----:B------:R-:W-:Y:S02]  /*1930*/  @P1 FADD.FTZ R45, R77, R45 ;  /* 0x0000002d4d2d1221 */ /* 0x000fe40000010000 */
.L_x_26992:
[----:B------:R-:W-:Y:S01]  /*1940*/  PRMT R46, RZ, 0x5410, R47 ;  /* 0x00005410ff2e7816 */ /* 0x000fe2000000002f */
[----:B------:R-:W-:Y:S05]  /*1950*/  @P2 BRA `(.L_x_26993) ;  /* 0x0000003000002947 */ /* 0x000fea0003800000 */
[----:B------:R-:W-:Y:S05]  /*1960*/  @!P1 BRA `(.L_x_26994) ;  /* 0x0000005000009947 */ /* 0x000fea0003800000 */
[----:B-----5:R-:W-:Y:S01]  /*1970*/  FADD.FTZ R46, R78, R46 ;  /* 0x0000002e4e2e7221 */ /* 0x020fe20000010000 */
[----:B------:R-:W-:Y:S05]  /*1980*/  BRA `(.L_x_26994) ;  /* 0x0000003000007947 */ /* 0x000fea0003800000 */
.L_x_26993:
[----:B-----5:R-:W-:-:S05]  /*1990*/  PRMT R3, RZ, 0x5410, R87 ;  /* 0x00005410ff037816 */ /* 0x020fca0000000057 */
[----:B------:R-:W-:-:S04]  /*19a0*/  FADD.FTZ R46, R3, R46 ;  /* 0x0000002e032e7221 */ /* 0x000fc80000010000 */
[----:B------:R-:W-:Y:S02]  /*19b0*/  @P1 FADD.FTZ R46, R78, R46 ;  /* 0x0000002e4e2e1221 */ /* 0x000fe40000010000 */
.L_x_26994:
[----:B------:R-:W-:Y:S01]  /*19c0*/  PRMT R47, RZ, 0x7610, R47 ;  /* 0x00007610ff2f7816 */ /* 0x000fe2000000002f */
[----:B------:R-:W-:Y:S05]  /*19d0*/  @P2 BRA `(.L_x_26995) ;  /* 0x0000003000002947 */ /* 0x000fea0003800000 */
[----:B------:R-:W-:Y:S05]  /*19e0*/  @!P1 BRA `(.L_x_26996) ;  /* 0x0000005000009947 */ /* 0x000fea0003800000 */
[----:B-----5:R-:W-:Y:S01]  /*19f0*/  FADD.FTZ R47, R79, R47 ;  /* 0x0000002f4f2f7221 */ /* 0x020fe20000010000 */
[----:B------:R-:W-:Y:S05]  /*1a00*/  BRA `(.L_x_26996) ;  /* 0x0000003000007947 */ /* 0x000fea0003800000 */
.L_x_26995:
[----:B-----5:R-:W-:-:S05]  /*1a10*/  PRMT R0, RZ, 0x7610, R87 ;  /* 0x00007610ff007816 */ /* 0x020fca0000000057 */
[----:B------:R-:W-:-:S04]  /*1a20*/  FADD.FTZ R47, R0, R47 ;  /* 0x0000002f002f7221 */ /* 0x000fc80000010000 */
[----:B------:R-:W-:Y:S02]  /*1a30*/  @P1 FADD.FTZ R47, R79, R47 ;  /* 0x0000002f4f2f1221 */ /* 0x000fe40000010000 */
.L_x_26996:
        /* <DEDUP_REMOVED lines=16> */
.L_x_26997:
[----:B0----5:R-:W-:-:S05]  /*1b40*/  PRMT R3, RZ, 0x5410, R84 ;  /* 0x00005410ff037816 */ /* 0x021fca0000000054 */
[----:B------:R-:W-:-:S04]  /*1b50*/  FADD.FTZ R40, R3, R40 ;  /* 0x0000002803287221 */ /* 0x000fc80000010000 */
[----:B------:R-:W-:Y:S02]  /*1b60*/  @P1 FADD.FTZ R40, R80, R40 ;  /* 0x0000002850281221 */ /* 0x000fe40000010000 */
.L_x_26998:
[----:B------:R-:W-:Y:S01]  /*1b70*/  PRMT R41, RZ, 0x7610, R36 ;  /* 0x00007610ff297816 */ /* 0x000fe20000000024 */
[----:B------:R-:W-:Y:S05]  /*1b80*/  @P2 BRA `(.L_x_26999) ;  /* 0x0000003000002947 */ /* 0x000fea0003800000 */
[----:B------:R-:W-:Y:S05]  /*1b90*/  @!P1 BRA `(.L_x_27000) ;  /* 0x0000005000009947 */ /* 0x000fea0003800000 */
[----:B-----5:R-:W-:Y:S01]  /*1ba0*/  FADD.FTZ R41, R81, R41 ;  /* 0x0000002951297221 */ /* 0x020fe20000010000 */
[----:B------:R-:W-:Y:S05]  /*1bb0*/  BRA `(.L_x_27000) ;  /* 0x0000003000007947 */ /* 0x000fea0003800000 */
.L_x_26999:
[----:B-----5:R-:W-:-:S05]  /*1bc0*/  PRMT R0, RZ, 0x7610, R84 ;  /* 0x00007610ff007816 */ /* 0x020fca0000000054 */
[----:B------:R-:W-:-:S04]  /*1bd0*/  FADD.FTZ R41, R0, R41 ;  /* 0x0000002900297221 */ /* 0x000fc80000010000 */
[----:B------:R-:W-:Y:S02]  /*1be0*/  @P1 FADD.FTZ R41, R81, R41 ;  /* 0x0000002951291221 */ /* 0x000fe40000010000 */
.L_x_27000:
[----:B------:R-:W-:Y:S01]  /*1bf0*/  PRMT R42, RZ, 0x5410, R37 ;  /* 0x00005410ff2a7816 */ /* 0x000fe20000000025 */
[----:B------:R-:W-:Y:S05]  /*1c00*/  @P2 BRA `(.L_x_27001) ;  /* 0x0000003000002947 */ /* 0x000fea0003800000 */
[----:B------:R-:W-:Y:S05]  /*1c10*/  @!P1 BRA `(.L_x_27002) ;  /* 0x0000005000009947 */ /* 0x000fea0003800000 */
[----:B-----5:R-:W-:Y:S01]  /*1c20*/  FADD.FTZ R42, R82, R42 ;  /* 0x0000002a522a7221 */ /* 0x020fe20000010000 */
[----:B------:R-:W-:Y:S05]  /*1c30*/  BRA `(.L_x_27002) ;  /* 0x0000003000007947 */ /* 0x000fea0003800000 */
.L_x_27001:
[----:B-----5:R-:W-:-:S05]  /*1c40*/  PRMT R3, RZ, 0x5410, R85 ;  /* 0x00005410ff037816 */ /* 0x020fca0000000055 */
[----:B------:R-:W-:-:S04]  /*1c50*/  FADD.FTZ R42, R3, R42 ;  /* 0x0000002a032a7221 */ /* 0x000fc80000010000 */
[----:B------:R-:W-:Y:S02]  /*1c60*/  @P1 FADD.FTZ R42, R82, R42 ;  /* 0x0000002a522a1221 */ /* 0x000fe40000010000 */
.L_x_27002:
[----:B------:R-:W-:Y:S01]  /*1c70*/  PRMT R43, RZ, 0x7610, R37 ;  /* 0x00007610ff2b7816 */ /* 0x000fe20000000025 */
[----:B------:R-:W-:Y:S05]  /*1c80*/  @P2 BRA `(.L_x_27003) ;  /* 0x0000003000002947 */ /* 0x000fea0003800000 */
[----:B------:R-:W-:Y:S05]  /*1c90*/  @!P1 BRA `(.L_x_27004) ;  /* 0x0000005000009947 */ /* 0x000fea0003800000 */
[----:B-----5:R-:W-:Y:S01]  /*1ca0*/  FADD.FTZ R43, R83, R43 ;  /* 0x0000002b532b7221 */ /* 0x020fe20000010000 */
[----:B------:R-:W-:Y:S05]  /*1cb0*/  BRA `(.L_x_27004) ;  /* 0x0000003000007947 */ /* 0x000fea0003800000 */
.L_x_27003:
[----:B-----5:R-:W-:-:S05]  /*1cc0*/  PRMT R0, RZ, 0x7610, R85 ;  /* 0x00007610ff007816 */ /* 0x020fca0000000055 */
[----:B------:R-:W-:-:S04]  /*1cd0*/  FADD.FTZ R43, R0, R43 ;  /* 0x0000002b002b7221 */ /* 0x000fc80000010000 */
[----:B------:R-:W-:Y:S02]  /*1ce0*/  @P1 FADD.FTZ R43, R83, R43 ;  /* 0x0000002b532b1221 */ /* 0x000fe40000010000 */
.L_x_27004:
[----:B------:R-:W-:Y:S01]  /*1cf0*/  PRMT R36, RZ, 0x5410, R38 ;  /* 0x00005410ff247816 */ /* 0x000fe20000000026 */
[----:B------:R-:W-:Y:S05]  /*1d00*/  @P2 BRA `(.L_x_27005) ;  /* 0x0000003000002947 */ /* 0x000fea0003800000 */
[----:B------:R-:W-:Y:S05]  /*1d10*/  @!P1 BRA `(.L_x_27006) ;  /* 0x0000005000009947 */ /* 0x000fea0003800000 */
[----:B-----5:R-:W-:Y:S01]  /*1d20*/  FADD.FTZ R36, R76, R36 ;  /* 0x000000244c247221 */ /* 0x020fe20000010000 */
[----:B------:R-:W-:Y:S05]  /*1d30*/  BRA `(.L_x_27006) ;  /* 0x0000003000007947 */ /* 0x000fea0003800000 */
.L_x_27005:
[----:B-----5:R-:W-:-:S05]  /*1d40*/  PRMT R3, RZ, 0x5410, R86 ;  /* 0x00005410ff037816 */ /* 0x020fca0000000056 */
[----:B------:R-:W-:-:S04]  /*1d50*/  FADD.FTZ R36, R3, R36 ;  /* 0x0000002403247221 */ /* 0x000fc80000010000 */
[----:B------:R-:W-:Y:S02]  /*1d60*/  @P1 FADD.FTZ R36, R76, R36 ;  /* 0x000000244c241221 */ /* 0x000fe40000010000 */
.L_x_27006:
[----:B------:R-:W-:Y:S01]  /*1d70*/  PRMT R37, RZ, 0x7610, R38 ;  /* 0x00007610ff257816 */ /* 0x000fe20000000026 */
[----:B------:R-:W-:Y:S05]  /*1d80*/  @P2 BRA `(.L_x_27007) ;  /* 0x0000003000002947 */ /* 0x000fea0003800000 */
[----:B------:R-:W-:Y:S05]  /*1d90*/  @!P1 BRA `(.L_x_27008) ;  /* 0x0000005000009947 */ /* 0x000fea0003800000 */
[----:B-----5:R-:W-:Y:S01]  /*1da0*/  FADD.FTZ R37, R77, R37 ;  /* 0x000000254d257221 */ /* 0x020fe20000010000 */
[----:B------:R-:W-:Y:S05]  /*1db0*/  BRA `(.L_x_27008) ;  /* 0x0000003000007947 */ /* 0x000fea0003800000 */
.L_x_27007:
[----:B-----5:R-:W-:-:S05]  /*1dc0*/  PRMT R0, RZ, 0x7610, R86 ;  /* 0x00007610ff007816 */ /* 0x020fca0000000056 */
[----:B------:R-:W-:-:S04]  /*1dd0*/  FADD.FTZ R37, R0, R37 ;  /* 0x0000002500257221 */ /* 0x000fc80000010000 */
[----:B------:R-:W-:Y:S02]  /*1de0*/  @P1 FADD.FTZ R37, R77, R37 ;  /* 0x000000254d251221 */ /* 0x000fe40000010000 */
.L_x_27008:
[----:B------:R-:W-:Y:S01]  /*1df0*/  PRMT R38, RZ, 0x5410, R39 ;  /* 0x00005410ff267816 */ /* 0x000fe20000000027 */
[----:B------:R-:W-:Y:S05]  /*1e00*/  @P2 BRA `(.L_x_27009) ;  /* 0x0000003000002947 */ /* 0x000fea0003800000 */
[----:B------:R-:W-:Y:S05]  /*1e10*/  @!P1 BRA `(.L_x_27010) ;  /* 0x0000005000009947 */ /* 0x000fea0003800000 */
[----:B-----5:R-:W-:Y:S01]  /*1e20*/  FADD.FTZ R38, R78, R38 ;  /* 0x000000264e267221 */ /* 0x020fe20000010000 */
[----:B------:R-:W-:Y:S05]  /*1e30*/  BRA `(.L_x_27010) ;  /* 0x0000003000007947 */ /* 0x000fea0003800000 */
.L_x_27009:
[----:B-----5:R-:W-:-:S05]  /*1e40*/  PRMT R3, RZ, 0x5410, R87 ;  /* 0x00005410ff037816 */ /* 0x020fca0000000057 */
[----:B------:R-:W-:-:S04]  /*1e50*/  FADD.FTZ R38, R3, R38 ;  /* 0x0000002603267221 */ /* 0x000fc80000010000 */
[----:B------:R-:W-:Y:S02]  /*1e60*/  @P1 FADD.FTZ R38, R78, R38 ;  /* 0x000000264e261221 */ /* 0x000fe40000010000 */
.L_x_27010:
[----:B------:R-:W-:Y:S01]  /*1e70*/  PRMT R39, RZ, 0x7610, R39 ;  /* 0x00007610ff277816 */ /* 0x000fe20000000027 */
[----:B------:R-:W-:Y:S05]  /*1e80*/  @P2 BRA `(.L_x_27011) ;  /* 0x0000003000002947 */ /* 0x000fea0003800000 */
[----:B------:R-:W-:Y:S05]  /*1e90*/  @!P1 BRA `(.L_x_27012) ;  /* 0x0000005000009947 */ /* 0x000fea0003800000 */
[----:B-----5:R-:W-:Y:S01]  /*1ea0*/  FADD.FTZ R39, R79, R39 ;  /* 0x000000274f277221 */ /* 0x020fe20000010000 */
[----:B------:R-:W-:Y:S05]  /*1eb0*/  BRA `(.L_x_27012) ;  /* 0x0000003000007947 */ /* 0x000fea0003800000 */
.L_x_27011:
[----:B-----5:R-:W-:-:S05]  /*1ec0*/  PRMT R0, RZ, 0x7610, R87 ;  /* 0x00007610ff007816 */ /* 0x020fca0000000057 */
[----:B------:R-:W-:-:S04]  /*1ed0*/  FADD.FTZ R39, R0, R39 ;  /* 0x0000002700277221 */ /* 0x000fc80000010000 */
[----:B------:R-:W-:Y:S02]  /*1ee0*/  @P1 FADD.FTZ R39, R79, R39 ;  /* 0x000000274f271221 */ /* 0x000fe40000010000 */
.L_x_27012:
        /* <DEDUP_REMOVED lines=16> */
.L_x_27013:
[----:B0----5:R-:W-:-:S05]  /*1ff0*/  PRMT R3, RZ, 0x5410, R84 ;  /* 0x00005410ff037816 */ /* 0x021fca0000000054 */
[----:B------:R-:W-:-:S04]  /*2000*/  FADD.FTZ R32, R3, R32 ;  /* 0x0000002003207221 */ /* 0x000fc80000010000 */
[----:B------:R-:W-:Y:S02]  /*2010*/  @P1 FADD.FTZ R32, R80, R32 ;  /* 0x0000002050201221 */ /* 0x000fe40000010000 */
.L_x_27014:
[----:B------:R-:W-:Y:S01]  /*2020*/  PRMT R33, RZ, 0x7610, R28 ;  /* 0x00007610ff217816 */ /* 0x000fe2000000001c */
[----:B------:R-:W-:Y:S05]  /*2030*/  @P2 BRA `(.L_x_27015) ;  /* 0x0000003000002947 */ /* 0x000fea0003800000 */
[----:B------:R-:W-:Y:S05]  /*2040*/  @!P1 BRA `(.L_x_27016) ;  /* 0x0000005000009947 */ /* 0x000fea0003800000 */
[----:B-----5:R-:W-:Y:S01]  /*2050*/  FADD.FTZ R33, R81, R33 ;  /* 0x0000002151217221 */ /* 0x020fe20000010000 */
[----:B------:R-:W-:Y:S05]  /*2060*/  BRA `(.L_x_27016) ;  /* 0x0000003000007947 */ /* 0x000fea0003800000 */
.L_x_27015:
[----:B-----5:R-:W-:-:S05]  /*2070*/  PRMT R0, RZ, 0x7610, R84 ;  /* 0x00007610ff007816 */ /* 0x020fca0000000054 */
[----:B------:R-:W-:-:S04]  /*2080*/  FADD.FTZ R33, R0, R33 ;  /* 0x0000002100217221 */ /* 0x000fc80000010000 */
[----:B------:R-:W-:Y:S02]  /*2090*/  @P1 FADD.FTZ R33, R81, R33 ;  /* 0x0000002151211221 */ /* 0x000fe40000010000 */
.L_x_27016:
[----:B------:R-:W-:Y:S01]  /*20a0*/  PRMT R34, RZ, 0x5410, R29 ;  /* 0x00005410ff227816 */ /* 0x000fe2000000001d */
[----:B------:R-:W-:Y:S05]  /*20b0*/  @P2 BRA `(.L_x_27017) ;  /* 0x0000003000002947 */ /* 0x000fea0003800000 */
[----:B------:R-:W-:Y:S05]  /*20c0*/  @!P1 BRA `(.L_x_27018) ;  /* 0x0000005000009947 */ /* 0x000fea0003800000 */
[----:B-----5:R-:W-:Y:S01]  /*20d0*/  FADD.FTZ R34, R82, R34 ;  /* 0x0000002252227221 */ /* 0x020fe20000010000 */
[----:B------:R-:W-:Y:S05]  /*20e0*/  BRA `(.L_x_27018) ;  /* 0x0000003000007947 */ /* 0x000fea0003800000 */
.L_x_27017:
[----:B-----5:R-:W-:-:S05]  /*20f0*/  PRMT R3, RZ, 0x5410, R85 ;  /* 0x00005410ff037816 */ /* 0x020fca0000000055 */
[----:B------:R-:W-:-:S04]  /*2100*/  FADD.FTZ R34, R3, R34 ;  /* 0x0000002203227221 */ /* 0x000fc80000010000 */
[----:B------:R-:W-:Y:S02]  /*2110*/  @P1 FADD.FTZ R34, R82, R34 ;  /* 0x0000002252221221 */ /* 0x000fe40000010000 */
.L_x_27018:
[----:B------:R-:W-:Y:S01]  /*2120*/  PRMT R35, RZ, 0x7610, R29 ;  /* 0x00007610ff237816 */ /* 0x000fe2000000001d */
[----:B------:R-:W-:Y:S05]  /*2130*/  @P2 BRA `(.L_x_27019) ;  /* 0x0000003000002947 */ /* 0x000fea0003800000 */
[----:B------:R-:W-:Y:S05]  /*2140*/  @!P1 BRA `(.L_x_27020) ;  /* 0x0000005000009947 */ /* 0x000fea0003800000 */
[----:B-----5:R-:W-:Y:S01]  /*2150*/  FADD.FTZ R35, R83, R35 ;  /* 0x0000002353237221 */ /* 0x020fe20000010000 */
[----:B------:R-:W-:Y:S05]  /*2160*/  BRA `(.L_x_27020) ;  /* 0x0000003000007947 */ /* 0x000fea0003800000 */
.L_x_27019:
[----:B-----5:R-:W-:-:S05]  /*2170*/  PRMT R0, RZ, 0x7610, R85 ;  /* 0x00007610ff007816 */ /* 0x020fca0000000055 */
[----:B------:R-:W-:-:S04]  /*2180*/  FADD.FTZ R35, R0, R35 ;  /* 0x0000002300237221 */ /* 0x000fc80000010000 */
[----:B------:R-:W-:Y:S02]  /*2190*/  @P1 FADD.FTZ R35, R83, R35 ;  /* 0x0000002353231221 */ /* 0x000fe40000010000 */
.L_x_27020:
[----:B------:R-:W-:Y:S01]  /*21a0*/  PRMT R28, RZ, 0x5410, R30 ;  /* 0x00005410ff1c7816 */ /* 0x000fe2000000001e */
[----:B------:R-:W-:Y:S05]  /*21b0*/  @P2 BRA `(.L_x_27021) ;  /* 0x0000003000002947 */ /* 0x000fea0003800000 */
[----:B------:R-:W-:Y:S05]  /*21c0*/  @!P1 BRA `(.L_x_27022) ;  /* 0x0000005000009947 */ /* 0x000fea0003800000 */
[----:B-----5:R-:W-:Y:S01]  /*21d0*/  FADD.FTZ R28, R76, R28 ;  /* 0x0000001c4c1c7221 */ /* 0x020fe20000010000 */
[----:B------:R-:W-:Y:S05]  /*21e0*/  BRA `(.L_x_27022) ;  /* 0x0000003000007947 */ /* 0x000fea0003800000 */
.L_x_27021:
[----:B-----5:R-:W-:-:S05]  /*21f0*/  PRMT R3, RZ, 0x5410, R86 ;  /* 0x00005410ff037816 */ /* 0x020fca0000000056 */
[----:B------:R-:W-:-:S04]  /*2200*/  FADD.FTZ R28, R3, R28 ;  /* 0x0000001c031c7221 */ /* 0x000fc80000010000 */
[----:B------:R-:W-:Y:S02]  /*2210*/  @P1 FADD.FTZ R28, R76, R28 ;  /* 0x0000001c4c1c1221 */ /* 0x000fe40000010000 */
.L_x_27022:
[----:B------:R-:W-:Y:S01]  /*2220*/  PRMT R29, RZ, 0x7610, R30 ;  /* 0x00007610ff1d7816 */ /* 0x000fe2000000001e */
[----:B------:R-:W-:Y:S05]  /*2230*/  @P2 BRA `(.L_x_27023) ;  /* 0x0000003000002947 */ /* 0x000fea0003800000 */
[----:B------:R-:W-:Y:S05]  /*2240*/  @!P1 BRA `(.L_x_27024) ;  /* 0x0000005000009947 */ /* 0x000fea0003800000 */
[----:B-----5:R-:W-:Y:S01]  /*2250*/  FADD.FTZ R29, R77, R29 ;  /* 0x0000001d4d1d7221 */ /* 0x020fe20000010000 */
[----:B------:R-:W-:Y:S05]  /*2260*/  BRA `(.L_x_27024) ;  /* 0x0000003000007947 */ /* 0x000fea0003800000 */
.L_x_27023:
[----:B-----5:R-:W-:-:S05]  /*2270*/  PRMT R0, RZ, 0x7610, R86 ;  /* 0x00007610ff007816 */ /* 0x020fca0000000056 */
[----:B------:R-:W-:-:S04]  /*2280*/  FADD.FTZ R29, R0, R29 ;  /* 0x0000001d001d7221 */ /* 0x000fc80000010000 */
[----:B------:R-:W-:Y:S02]  /*2290*/  @P1 FADD.FTZ R29, R77, R29 ;  /* 0x0000001d4d1d1221 */ /* 0x000fe40000010000 */
.L_x_27024:
[----:B------:R-:W-:Y:S01]  /*22a0*/  PRMT R30, RZ, 0x5410, R31 ;  /* 0x00005410ff1e7816 */ /* 0x000fe2000000001f */
[----:B------:R-:W-:Y:S05]  /*22b0*/  @P2 BRA `(.L_x_27025) ;  /* 0x0000003000002947 */ /* 0x000fea0003800000 */
[----:B------:R-:W-:Y:S05]  /*22c0*/  @!P1 BRA `(.L_x_27026) ;  /* 0x0000005000009947 */ /* 0x000fea0003800000 */
[----:B-----5:R-:W-:Y:S01]  /*22d0*/  FADD.FTZ R30, R78, R30 ;  /* 0x0000001e4e1e7221 */ /* 0x020fe20000010000 */
[----:B------:R-:W-:Y:S05]  /*22e0*/  BRA `(.L_x_27026) ;  /* 0x0000003000007947 */ /* 0x000fea0003800000 */
.L_x_27025:
[----:B-----5:R-:W-:-:S05]  /*22f0*/  PRMT R3, RZ, 0x5410, R87 ;  /* 0x00005410ff037816 */ /* 0x020fca0000000057 */
[----:B------:R-:W-:-:S04]  /*2300*/  FADD.FTZ R30, R3, R30 ;  /* 0x0000001e031e7221 */ /* 0x000fc80000010000 */
[----:B------:R-:W-:Y:S02]  /*2310*/  @P1 FADD.FTZ R30, R78, R30 ;  /* 0x0000001e4e1e1221 */ /* 0x000fe40000010000 */
.L_x_27026:
[----:B------:R-:W-:Y:S01]  /*2320*/  PRMT R31, RZ, 0x7610, R31 ;  /* 0x00007610ff1f7816 */ /* 0x000fe2000000001f */
[----:B------:R-:W-:Y:S05]  /*2330*/  @P2 BRA `(.L_x_27027) ;  /* 0x0000003000002947 */ /* 0x000fea0003800000 */
[----:B------:R-:W-:Y:S05]  /*2340*/  @!P1 BRA `(.L_x_27028) ;  /* 0x0000005000009947 */ /* 0x000fea0003800000 */
[----:B-----5:R-:W-:Y:S01]  /*2350*/  FADD.FTZ R31, R79, R31 ;  /* 0x0000001f4f1f7221 */ /* 0x020fe20000010000 */
[----:B------:R-:W-:Y:S05]  /*2360*/  BRA `(.L_x_27028) ;  /* 0x0000003000007947 */ /* 0x000fea0003800000 */
.L_x_27027:
[----:B-----5:R-:W-:-:S05]  /*2370*/  PRMT R0, RZ, 0x7610, R87 ;  /* 0x00007610ff007816 */ /* 0x020fca0000000057 */
[----:B------:R-:W-:-:S04]  /*2380*/  FADD.FTZ R31, R0, R31 ;  /* 0x0000001f001f7221 */ /* 0x000fc80000010000 */
[----:B------:R-:W-:Y:S02]  /*2390*/  @P1 FADD.FTZ R31, R79, R31 ;  /* 0x0000001f4f1f1221 */ /* 0x000fe40000010000 */
.L_x_27028:
        /* <DEDUP_REMOVED lines=9> */
[----:B------:R0:W5:Y:S04]  /*2430*/  @P1 LDG.E.128 R76, [R8.64+0x10] ;  /* 0x00001004084c1981 */ /* 0x000168000c1e1d00 */
[----:B------:R0:W5:Y:S01]  /*2440*/  @P0 LDG.E.128 R84, [R6.64] ;  /* 0x0000000406540981 */ /* 0x000162000c1e1d00 */
[----:B--2---:R-:W-:Y:S01]  /*2450*/  PRMT R24, RZ, 0x5410, R20 ;  /* 0x00005410ff187816 */ /* 0x004fe20000000014 */
[----:B------:R-:W-:Y:S05]  /*2460*/  @P2 BRA `(.L_x_27029) ;  /* 0x0000003000002947 */ /* 0x000fea0003800000 */
[----:B0-----:R-:W-:Y:S05]  /*2470*/  @!P1 BRA `(.L_x_27030) ;  /* 0x0000005000009947 */ /* 0x001fea0003800000 */
[----:B-----5:R-:W-:Y:S01]  /*2480*/  FADD.FTZ R24, R80, R24 ;  /* 0x0000001850187221 */ /* 0x020fe20000010000 */
[----:B------:R-:W-:Y:S05]  /*2490*/  BRA `(.L_x_27030) ;  /* 0x0000003000007947 */ /* 0x000fea0003800000 */
.L_x_27029:
[----:B0----5:R-:W-:-:S05]  /*24a0*/  PRMT R5, RZ, 0x5410, R84 ;  /* 0x00005410ff057816 */ /* 0x021fca0000000054 */
[----:B------:R-:W-:-:S04]  /*24b0*/  FADD.FTZ R24, R5, R24 ;  /* 0x0000001805187221 */ /* 0x000fc80000010000 */
[----:B------:R-:W-:Y:S02]  /*24c0*/  @P1 FADD.FTZ R24, R80, R24 ;  /* 0x0000001850181221 */ /* 0x000fe40000010000 */
.L_x_27030:
[----:B------:R-:W-:Y:S01]  /*24d0*/  PRMT R25, RZ, 0x7610, R20 ;  /* 0x00007610ff197816 */ /* 0x000fe20000000014 */
[----:B------:R-:W-:Y:S05]  /*24e0*/  @P2 BRA `(.L_x_27031) ;  /* 0x0000003000002947 */ /* 0x000fea0003800000 */
[----:B------:R-:W-:Y:S05]  /*24f0*/  @!P1 BRA `(.L_x_27032) ;  /* 0x0000005000009947 */ /* 0x000fea0003800000 */
[----:B-----5:R-:W-:Y:S01]  /*2500*/  FADD.FTZ R25, R81, R25 ;  /* 0x0000001951197221 */ /* 0x020fe20000010000 */
[----:B------:R-:W-:Y:S05]  /*2510*/  BRA `(.L_x_27032) ;  /* 0x0000003000007947 */ /* 0x000fea0003800000 */
.L_x_27031:
[----:B-----5:R-:W-:-:S05]  /*2520*/  PRMT R0, RZ, 0x7610, R84 ;  /* 0x00007610ff007816 */ /* 0x020fca0000000054 */
[----:B------:R-:W-:-:S04]  /*2530*/  FADD.FTZ R25, R0, R25 ;  /* 0x0000001900197221 */ /* 0x000fc80000010000 */
[----:B------:R-:W-:Y:S02]  /*2540*/  @P1 FADD.FTZ R25, R81, R25 ;  /* 0x0000001951191221 */ /* 0x000fe40000010000 */
.L_x_27032:
[----:B------:R-:W-:Y:S01]  /*2550*/  PRMT R26, RZ, 0x5410, R21 ;  /* 0x00005410ff1a7816 */ /* 0x000fe20000000015 */
[----:B------:R-:W-:Y:S05]  /*2560*/  @P2 BRA `(.L_x_27033) ;  /* 0x0000003000002947 */ /* 0x000fea0003800000 */
[----:B------:R-:W-:Y:S05]  /*2570*/  @!P1 BRA `(.L_x_27034) ;  /* 0x0000005000009947 */ /* 0x000fea0003800000 */
[----:B-----5:R-:W-:Y:S01]  /*2580*/  FADD.FTZ R26, R82, R26 ;  /* 0x0000001a521a7221 */ /* 0x020fe20000010000 */
[----:B------:R-:W-:Y:S05]  /*2590*/  BRA `(.L_x_27034) ;  /* 0x0000003000007947 */ /* 0x000fea0003800000 */
.L_x_27033:
[----:B-----5:R-:W-:-:S05]  /*25a0*/  PRMT R5, RZ, 0x5410, R85 ;  /* 0x00005410ff057816 */ /* 0x020fca0000000055 */
[----:B------:R-:W-:-:S04]  /*25b0*/  FADD.FTZ R26, R5, R26 ;  /* 0x0000001a051a7221 */ /* 0x000fc80000010000 */
[----:B------:R-:W-:Y:S02]  /*25c0*/  @P1 FADD.FTZ R26, R82, R26 ;  /* 0x0000001a521a1221 */ /* 0x000fe40000010000 */
.L_x_27034:
[----:B------:R-:W-:Y:S01]  /*25d0*/  PRMT R27, RZ, 0x7610, R21 ;  /* 0x00007610ff1b7816 */ /* 0x000fe20000000015 */
[----:B------:R-:W-:Y:S05]  /*25e0*/  @P2 BRA `(.L_x_27035) ;  /* 0x0000003000002947 */ /* 0x000fea0003800000 */
[----:B------:R-:W-:Y:S05]  /*25f0*/  @!P1 BRA `(.L_x_27036) ;  /* 0x0000005000009947 */ /* 0x000fea0003800000 */
[----:B-----5:R-:W-:Y:S01]  /*2600*/  FADD.FTZ R27, R83, R27 ;  /* 0x0000001b531b7221 */ /* 0x020fe20000010000 */
[----:B------:R-:W-:Y:S05]  /*2610*/  BRA `(.L_x_27036) ;  /* 0x0000003000007947 */ /* 0x000fea0003800000 */
.L_x_27035:
[----:B-----5:R-:W-:-:S05]  /*2620*/  PRMT R0, RZ, 0x7610, R85 ;  /* 0x00007610ff007816 */ /* 0x020fca0000000055 */
[----:B------:R-:W-:-:S04]  /*2630*/  FADD.FTZ R27, R0, R27 ;  /* 0x0000001b001b7221 */ /* 0x000fc80000010000 */
[----:B------:R-:W-:Y:S02]  /*2640*/  @P1 FADD.FTZ R27, R83, R27 ;  /* 0x0000001b531b1221 */ /* 0x000fe40000010000 */
.L_x_27036:
[----:B------:R-:W-:Y:S01]  /*2650*/  PRMT R20, RZ, 0x5410, R22 ;  /* 0x00005410ff147816 */ /* 0x000fe20000000016 */
[----:B------:R-:W-:Y:S05]  /*2660*/  @P2 BRA `(.L_x_27037) ;  /* 0x0000003000002947 */ /* 0x000fea0003800000 */
[----:B------:R-:W-:Y:S05]  /*2670*/  @!P1 BRA `(.L_x_27038) ;  /* 0x0000005000009947 */ /* 0x000fea0003800000 */
[----:B-----5:R-:W-:Y:S01]  /*2680*/  FADD.FTZ R20, R76, R20 ;  /* 0x000000144c147221 */ /* 0x020fe20000010000 */
[----:B------:R-:W-:Y:S05]  /*2690*/  BRA `(.L_x_27038) ;  /* 0x0000003000007947 */ /* 0x000fea0003800000 */
.L_x_27037:
[----:B-----5:R-:W-:-:S05]  /*26a0*/  PRMT R5, RZ, 0x5410, R86 ;  /* 0x00005410ff057816 */ /* 0x020fca0000000056 */
[----:B------:R-:W-:-:S04]  /*26b0*/  FADD.FTZ R20, R5, R20 ;  /* 0x0000001405147221 */ /* 0x000fc80000010000 */
[----:B------:R-:W-:Y:S02]  /*26c0*/  @P1 FADD.FTZ R20, R76, R20 ;  /* 0x000000144c141221 */ /* 0x000fe40000010000 */
.L_x_27038:
[----:B------:R-:W-:Y:S01]  /*26d0*/  PRMT R21, RZ, 0x7610, R22 ;  /* 0x00007610ff157816 */ /* 0x000fe20000000016 */
[----:B------:R-:W-:Y:S05]  /*26e0*/  @P2 BRA `(.L_x_27039) ;  /* 0x0000003000002947 */ /* 0x000fea0003800000 */
[----:B------:R-:W-:Y:S05]  /*26f0*/  @!P1 BRA `(.L_x_27040) ;  /* 0x0000005000009947 */ /* 0x000fea0003800000 */
[----:B-----5:R-:W-:Y:S01]  /*2700*/  FADD.FTZ R21, R77, R21 ;  /* 0x000000154d157221 */ /* 0x020fe20000010000 */
[----:B------:R-:W-:Y:S05]  /*2710*/  BRA `(.L_x_27040) ;  /* 0x0000003000007947 */ /* 0x000fea0003800000 */
.L_x_27039:
[----:B-----5:R-:W-:-:S05]  /*2720*/  PRMT R0, RZ, 0x7610, R86 ;  /* 0x00007610ff007816 */ /* 0x020fca0000000056 */
[----:B------:R-:W-:-:S04]  /*2730*/  FADD.FTZ R21, R0, R21 ;  /* 0x0000001500157221 */ /* 0x000fc80000010000 */
[----:B------:R-:W-:Y:S02]  /*2740*/  @P1 FADD.FTZ R21, R77, R21 ;  /* 0x000000154d151221 */ /* 0x000fe40000010000 */
.L_x_27040:
[----:B------:R-:W-:Y:S01]  /*2750*/  PRMT R22, RZ, 0x5410, R23 ;  /* 0x00005410ff167816 */ /* 0x000fe20000000017 */
[----:B------:R-:W-:Y:S05]  /*2760*/  @P2 BRA `(.L_x_27041) ;  /* 0x0000003000002947 */ /* 0x000fea0003800000 */
[----:B------:R-:W-:Y:S05]  /*2770*/  @!P1 BRA `(.L_x_27042) ;  /* 0x0000005000009947 */ /* 0x000fea0003800000 */
[----:B-----5:R-:W-:Y:S01]  /*2780*/  FADD.FTZ R22, R78, R22 ;  /* 0x000000164e167221 */ /* 0x020fe20000010000 */
[----:B------:R-:W-:Y:S05]  /*2790*/  BRA `(.L_x_27042) ;  /* 0x0000003000007947 */ /* 0x000fea0003800000 */
.L_x_27041:
[----:B-----5:R-:W-:-:S05]  /*27a0*/  PRMT R5, RZ, 0x5410, R87 ;  /* 0x00005410ff057816 */ /* 0x020fca0000000057 */
[----:B------:R-:W-:-:S04]  /*27b0*/  FADD.FTZ R22, R5, R22 ;  /* 0x0000001605167221 */ /* 0x000fc80000010000 */
[----:B------:R-:W-:Y:S02]  /*27c0*/  @P1 FADD.FTZ R22, R78, R22 ;  /* 0x000000164e161221 */ /* 0x000fe40000010000 */
.L_x_27042:
[----:B------:R-:W-:Y:S01]  /*27d0*/  PRMT R23, RZ, 0x7610, R23 ;  /* 0x00007610ff177816 */ /* 0x000fe20000000017 */
[----:B------:R-:W-:Y:S05]  /*27e0*/  @P2 BRA `(.L_x_27043) ;  /* 0x0000003000002947 */ /* 0x000fea0003800000 */
[----:B------:R-:W-:Y:S05]  /*27f0*/  @!P1 BRA `(.L_x_27044) ;  /* 0x0000005000009947 */ /* 0x000fea0003800000 */
[----:B-----5:R-:W-:Y:S01]  /*2800*/  FADD.FTZ R23, R79, R23 ;  /* 0x000000174f177221 */ /* 0x020fe20000010000 */
[----:B------:R-:W-:Y:S05]  /*2810*/  BRA `(.L_x_27044) ;  /* 0x0000003000007947 */ /* 0x000fea0003800000 */
.L_x_27043:
[----:B-----5:R-:W-:-:S05]  /*2820*/  PRMT R0, RZ, 0x7610, R87 ;  /* 0x00007610ff007816 */ /* 0x020fca0000000057 */
[----:B------:R-:W-:-:S04]  /*2830*/  FADD.FTZ R23, R0, R23 ;  /* 0x0000001700177221 */ /* 0x000fc80000010000 */
[----:B------:R-:W-:Y:S02]  /*2840*/  @P1 FADD.FTZ R23, R79, R23 ;  /* 0x000000174f171221 */ /* 0x000fe40000010000 */
.L_x_27044:
        /* <DEDUP_REMOVED lines=16> */
.L_x_27045:
[----:B0----5:R-:W-:-:S05]  /*2950*/  PRMT R5, RZ, 0x5410, R84 ;  /* 0x00005410ff057816 */ /* 0x021fca0000000054 */
[----:B------:R-:W-:-:S04]  /*2960*/  FADD.FTZ R16, R5, R16 ;  /* 0x0000001005107221 */ /* 0x000fc80000010000 */
[----:B------:R-:W-:Y:S02]  /*2970*/  @P1 FADD.FTZ R16, R80, R16 ;  /* 0x0000001050101221 */ /* 0x000fe40000010000 */
.L_x_27046:
[----:B------:R-:W-:Y:S01]  /*2980*/  PRMT R17, RZ, 0x7610, R12 ;  /* 0x00007610ff117816 */ /* 0x000fe2000000000c */
[----:B------:R-:W-:Y:S05]  /*2990*/  @P2 BRA `(.L_x_27047) ;  /* 0x0000003000002947 */ /* 0x000fea0003800000 */
[----:B------:R-:W-:Y:S05]  /*29a0*/  @!P1 BRA `(.L_x_27048) ;  /* 0x0000005000009947 */ /* 0x000fea0003800000 */
[----:B-----5:R-:W-:Y:S01]  /*29b0*/  FADD.FTZ R17, R81, R17 ;  /* 0x0000001151117221 */ /* 0x020fe20000010000 */
[----:B------:R-:W-:Y:S05]  /*29c0*/  BRA `(.L_x_27048) ;  /* 0x0000003000007947 */ /* 0x000fea0003800000 */
.L_x_27047:
[----:B-----5:R-:W-:-:S05]  /*29d0*/  PRMT R0, RZ, 0x7610, R84 ;  /* 0x00007610ff007816 */ /* 0x020fca0000000054 */
[----:B------:R-:W-:-:S04]  /*29e0*/  FADD.FTZ R17, R0, R17 ;  /* 0x0000001100117221 */ /* 0x000fc80000010000 */
[----:B------:R-:W-:Y:S02]  /*29f0*/  @P1 FADD.FTZ R17, R81, R17 ;  /* 0x0000001151111221 */ /* 0x000fe40000010000 */
.L_x_27048:
[----:B------:R-:W-:Y:S01]  /*2a00*/  PRMT R18, RZ, 0x5410, R13 ;  /* 0x00005410ff127816 */ /* 0x000fe2000000000d */
[----:B------:R-:W-:Y:S05]  /*2a10*/  @P2 BRA `(.L_x_27049) ;  /* 0x0000003000002947 */ /* 0x000fea0003800000 */
[----:B------:R-:W-:Y:S05]  /*2a20*/  @!P1 BRA `(.L_x_27050) ;  /* 0x0000005000009947 */ /* 0x000fea0003800000 */
[----:B-----5:R-:W-:Y:S01]  /*2a30*/  FADD.FTZ R18, R82, R18 ;  /* 0x0000001252127221 */ /* 0x020fe20000010000 */
[----:B------:R-:W-:Y:S05]  /*2a40*/  BRA `(.L_x_27050) ;  /* 0x0000003000007947 */ /* 0x000fea0003800000 */
.L_x_27049:
[----:B-----5:R-:W-:-:S05]  /*2a50*/  PRMT R5, RZ, 0x5410, R85 ;  /* 0x00005410ff057816 */ /* 0x020fca0000000055 */
[----:B------:R-:W-:-:S04]  /*2a60*/  FADD.FTZ R18, R5, R18 ;  /* 0x0000001205127221 */ /* 0x000fc80000010000 */
[----:B------:R-:W-:Y:S02]  /*2a70*/  @P1 FADD.FTZ R18, R82, R18 ;  /* 0x0000001252121221 */ /* 0x000fe40000010000 */
.L_x_27050:
[----:B------:R-:W-:Y:S01]  /*2a80*/  PRMT R19, RZ, 0x7610, R13 ;  /* 0x00007610ff137816 */ /* 0x000fe2000000000d */
[----:B------:R-:W-:Y:S05]  /*2a90*/  @P2 BRA `(.L_x_27051) ;  /* 0x0000003000002947 */ /* 0x000fea0003800000 */
[----:B------:R-:W-:Y:S05]  /*2aa0*/  @!P1 BRA `(.L_x_27052) ;  /* 0x0000005000009947 */ /* 0x000fea0003800000 */
[----:B-----5:R-:W-:Y:S01]  /*2ab0*/  FADD.FTZ R19, R83, R19 ;  /* 0x0000001353137221 */ /* 0x020fe20000010000 */
[----:B------:R-:W-:Y:S05]  /*2ac0*/  BRA `(.L_x_27052) ;  /* 0x0000003000007947 */ /* 0x000fea0003800000 */
.L_x_27051:
[----:B-----5:R-:W-:-:S05]  /*2ad0*/  PRMT R0, RZ, 0x7610, R85 ;  /* 0x00007610ff007816 */ /* 0x020fca0000000055 */
[----:B------:R-:W-:-:S04]  /*2ae0*/  FADD.FTZ R19, R0, R19 ;  /* 0x0000001300137221 */ /* 0x000fc80000010000 */
[----:B------:R-:W-:Y:S02]  /*2af0*/  @P1 FADD.FTZ R19, R83, R19 ;  /* 0x0000001353131221 */ /* 0x000fe40000010000 */
.L_x_27052:
[----:B------:R-:W-:Y:S01]  /*2b00*/  PRMT R12, RZ, 0x5410, R14 ;  /* 0x00005410ff0c7816 */ /* 0x000fe2000000000e */
[----:B------:R-:W-:Y:S05]  /*2b10*/  @P2 BRA `(.L_x_27053) ;  /* 0x0000003000002947 */ /* 0x000fea0003800000 */
[----:B------:R-:W-:Y:S05]  /*2b20*/  @!P1 BRA `(.L_x_27054) ;  /* 0x0000005000009947 */ /* 0x000fea0003800000 */
[----:B-----5:R-:W-:Y:S01]  /*2b30*/  FADD.FTZ R12, R76, R12 ;  /* 0x0000000c4c0c7221 */ /* 0x020fe20000010000 */
[----:B------:R-:W-:Y:S05]  /*2b40*/  BRA `(.L_x_27054) ;  /* 0x0000003000007947 */ /* 0x000fea0003800000 */
.L_x_27053:
[----:B-----5:R-:W-:-:S05]  /*2b50*/  PRMT R5, RZ, 0x5410, R86 ;  /* 0x00005410ff057816 */ /* 0x020fca0000000056 */
[----:B------:R-:W-:-:S04]  /*2b60*/  FADD.FTZ R12, R5, R12 ;  /* 0x0000000c050c7221 */ /* 0x000fc80000010000 */
[----:B------:R-:W-:Y:S02]  /*2b70*/  @P1 FADD.FTZ R12, R76, R12 ;  /* 0x0000000c4c0c1221 */ /* 0x000fe40000010000 */
.L_x_27054:
[----:B------:R-:W-:Y:S01]  /*2b80*/  PRMT R13, RZ, 0x7610, R14 ;  /* 0x00007610ff0d7816 */ /* 0x000fe2000000000e */
[----:B------:R-:W-:Y:S05]  /*2b90*/  @P2 BRA `(.L_x_27055) ;  /* 0x0000003000002947 */ /* 0x000fea0003800000 */
[----:B------:R-:W-:Y:S05]  /*2ba0*/  @!P1 BRA `(.L_x_27056) ;  /* 0x0000005000009947 */ /* 0x000fea0003800000 */
[----:B-----5:R-:W-:Y:S01]  /*2bb0*/  FADD.FTZ R13, R77, R13 ;  /* 0x0000000d4d0d7221 */ /* 0x020fe20000010000 */
[----:B------:R-:W-:Y:S05]  /*2bc0*/  BRA `(.L_x_27056) ;  /* 0x0000003000007947 */ /* 0x000fea0003800000 */
.L_x_27055:
[----:B-----5:R-:W-:-:S05]  /*2bd0*/  PRMT R0, RZ, 0x7610, R86 ;  /* 0x00007610ff007816 */ /* 0x020fca0000000056 */
[----:B------:R-:W-:-:S04]  /*2be0*/  FADD.FTZ R13, R0, R13 ;  /* 0x0000000d000d7221 */ /* 0x000fc80000010000 */
[----:B------:R-:W-:Y:S02]  /*2bf0*/  @P1 FADD.FTZ R13, R77, R13 ;  /* 0x0000000d4d0d1221 */ /* 0x000fe40000010000 */
.L_x_27056:
[----:B------:R-:W-:Y:S01]  /*2c00*/  PRMT R14, RZ, 0x5410, R15 ;  /* 0x00005410ff0e7816 */ /* 0x000fe2000000000f */
[----:B------:R-:W-:Y:S05]  /*2c10*/  @P2 BRA `(.L_x_27057) ;  /* 0x0000003000002947 */ /* 0x000fea0003800000 */
[----:B------:R-:W-:Y:S05]  /*2c20*/  @!P1 BRA `(.L_x_27058) ;  /* 0x0000005000009947 */ /* 0x000fea0003800000 */
[----:B-----5:R-:W-:Y:S01]  /*2c30*/  FADD.FTZ R14, R78, R14 ;  /* 0x0000000e4e0e7221 */ /* 0x020fe20000010000 */
[----:B------:R-:W-:Y:S05]  /*2c40*/  BRA `(.L_x_27058) ;  /* 0x0000003000007947 */ /* 0x000fea0003800000 */
.L_x_27057:
[----:B-----5:R-:W-:-:S05]  /*2c50*/  PRMT R5, RZ, 0x5410, R87 ;  /* 0x00005410ff057816 */ /* 0x020fca0000000057 */
[----:B------:R-:W-:-:S04]  /*2c60*/  FADD.FTZ R14, R5, R14 ;  /* 0x0000000e050e7221 */ /* 0x000fc80000010000 */
[----:B------:R-:W-:Y:S02]  /*2c70*/  @P1 FADD.FTZ R14, R78, R14 ;  /* 0x0000000e4e0e1221 */ /* 0x000fe40000010000 */
.L_x_27058:
[----:B------:R-:W-:Y:S01]  /*2c80*/  PRMT R15, RZ, 0x7610, R15 ;  /* 0x00007610ff0f7816 */ /* 0x000fe2000000000f */
[----:B------:R-:W-:Y:S05]  /*2c90*/  @P2 BRA `(.L_x_27059) ;  /* 0x0000003000002947 */ /* 0x000fea0003800000 */
[----:B------:R-:W-:Y:S05]  /*2ca0*/  @!P1 BRA `(.L_x_27060) ;  /* 0x0000005000009947 */ /* 0x000fea0003800000 */
[----:B-----5:R-:W-:Y:S01]  /*2cb0*/  FADD.FTZ R15, R79, R15 ;  /* 0x0000000f4f0f7221 */ /* 0x020fe20000010000 */
[----:B------:R-:W-:Y:S05]  /*2cc0*/  BRA `(.L_x_27060) ;  /* 0x0000003000007947 */ /* 0x000fea0003800000 */
.L_x_27059:
[----:B-----5:R-:W-:-:S05]  /*2cd0*/  PRMT R0, RZ, 0x7610, R87 ;  /* 0x00007610ff007816 */ /* 0x020fca0000000057 */
[----:B------:R-:W-:-:S04]  /*2ce0*/  FADD.FTZ R15, R0, R15 ;  /* 0x0000000f000f7221 */ /* 0x000fc80000010000 */
[----:B------:R-:W-:Y:S02]  /*2cf0*/  @P1 FADD.FTZ R15, R79, R15 ;  /* 0x0000000f4f0f1221 */ /* 0x000fe40000010000 */
.L_x_27060:
        /* <DEDUP_REMOVED lines=16> */
.L_x_27061:
[----:B-----5:R-:W-:-:S05]  /*2e00*/  PRMT R9, RZ, 0x5410, R84 ;  /* 0x00005410ff097816 */ /* 0x020fca0000000054 */
[----:B------:R-:W-:-:S04]  /*2e10*/  FADD.FTZ R8, R9, R8 ;  /* 0x0000000809087221 */ /* 0x000fc80000010000 */
[----:B------:R-:W-:Y:S02]  /*2e20*/  @P1 FADD.FTZ R8, R80, R8 ;  /* 0x0000000850081221 */ /* 0x000fe40000010000 */
.L_x_27062:
[----:B------:R-:W-:Y:S01]  /*2e30*/  PRMT R9, RZ, 0x7610, R4 ;  /* 0x00007610ff097816 */ /* 0x000fe20000000004 */
[----:B------:R-:W-:Y:S05]  /*2e40*/  @P2 BRA `(.L_x_27063) ;  /* 0x0000003000002947 */ /* 0x000fea0003800000 */
[----:B------:R-:W-:Y:S05]  /*2e50*/  @!P1 BRA `(.L_x_27064) ;  /* 0x0000005000009947 */ /* 0x000fea0003800000 */
[----:B-----5:R-:W-:Y:S01]  /*2e60*/  FADD.FTZ R9, R81, R9 ;  /* 0x0000000951097221 */ /* 0x020fe20000010000 */
[----:B------:R-:W-:Y:S05]  /*2e70*/  BRA `(.L_x_27064) ;  /* 0x0000003000007947 */ /* 0x000fea0003800000 */
.L_x_27063:
[----:B-----5:R-:W-:-:S05]  /*2e80*/  PRMT R4, RZ, 0x7610, R84 ;  /* 0x00007610ff047816 */ /* 0x020fca0000000054 */
[----:B------:R-:W-:-:S04]  /*2e90*/  FADD.FTZ R9, R4, R9 ;  /* 0x0000000904097221 */ /* 0x000fc80000010000 */
[----:B------:R-:W-:Y:S02]  /*2ea0*/  @P1 FADD.FTZ R9, R81, R9 ;  /* 0x0000000951091221 */ /* 0x000fe40000010000 */
.L_x_27064:
[----:B------:R-:W-:Y:S01]  /*2eb0*/  PRMT R10, RZ, 0x5410, R5 ;  /* 0x00005410ff0a7816 */ /* 0x000fe20000000005 */
[----:B------:R-:W-:Y:S05]  /*2ec0*/  @P2 BRA `(.L_x_27065) ;  /* 0x0000003000002947 */ /* 0x000fea0003800000 */
[----:B------:R-:W-:Y:S05]  /*2ed0*/  @!P1 BRA `(.L_x_27066) ;  /* 0x0000005000009947 */ /* 0x000fea0003800000 */
[----:B-----5:R-:W-:Y:S01]  /*2ee0*/  FADD.FTZ R10, R82, R10 ;  /* 0x0000000a520a7221 */ /* 0x020fe20000010000 */
[----:B------:R-:W-:Y:S05]  /*2ef0*/  BRA `(.L_x_27066) ;  /* 0x0000003000007947 */ /* 0x000fea0003800000 */
.L_x_27065:
[----:B-----5:R-:W-:-:S05]  /*2f00*/  PRMT R4, RZ, 0x5410, R85 ;  /* 0x00005410ff047816 */ /* 0x020fca0000000055 */
[----:B------:R-:W-:-:S04]  /*2f10*/  FADD.FTZ R10, R4, R10 ;  /* 0x0000000a040a7221 */ /* 0x000fc80000010000 */
[----:B------:R-:W-:Y:S02]  /*2f20*/  @P1 FADD.FTZ R10, R82, R10 ;  /* 0x0000000a520a1221 */ /* 0x000fe40000010000 */
.L_x_27066:
[----:B------:R-:W-:Y:S01]  /*2f30*/  PRMT R11, RZ, 0x7610, R5 ;  /* 0x00007610ff0b7816 */ /* 0x000fe20000000005 */
[----:B------:R-:W-:Y:S05]  /*2f40*/  @P2 BRA `(.L_x_27067) ;  /* 0x0000003000002947 */ /* 0x000fea0003800000 */
[----:B------:R-:W-:Y:S05]  /*2f50*/  @!P1 BRA `(.L_x_27068) ;  /* 0x0000005000009947 */ /* 0x000fea0003800000 */
[----:B-----5:R-:W-:Y:S01]  /*2f60*/  FADD.FTZ R11, R83, R11 ;  /* 0x0000000b530b7221 */ /* 0x020fe20000010000 */
[----:B------:R-:W-:Y:S05]  /*2f70*/  BRA `(.L_x_27068) ;  /* 0x0000003000007947 */ /* 0x000fea0003800000 */
.L_x_27067:
[----:B-----5:R-:W-:-:S05]  /*2f80*/  PRMT R4, RZ, 0x7610, R85 ;  /* 0x00007610ff047816 */ /* 0x020fca0000000055 */
[----:B------:R-:W-:-:S04]  /*2f90*/  FADD.FTZ R11, R4, R11 ;  /* 0x0000000b040b7221 */ /* 0x000fc80000010000 */
[----:B------:R-:W-:Y:S02]  /*2fa0*/  @P1 FADD.FTZ R11, R83, R11 ;  /* 0x0000000b530b1221 */ /* 0x000fe40000010000 */
.L_x_27068:
[----:B------:R-:W-:Y:S01]  /*2fb0*/  PRMT R4, RZ, 0x5410, R6 ;  /* 0x00005410ff047816 */ /* 0x000fe20000000006 */
[----:B------:R-:W-:Y:S05]  /*2fc0*/  @P2 BRA `(.L_x_27069) ;  /* 0x0000003000002947 */ /* 0x000fea0003800000 */
[----:B------:R-:W-:Y:S05]  /*2fd0*/  @!P1 BRA `(.L_x_27070) ;  /* 0x0000005000009947 */ /* 0x000fea0003800000 */
[----:B-----5:R-:W-:Y:S01]  /*2fe0*/  FADD.FTZ R4, R76, R4 ;  /* 0x000000044c047221 */ /* 0x020fe20000010000 */
[----:B------:R-:W-:Y:S05]  /*2ff0*/  BRA `(.L_x_27070) ;  /* 0x0000003000007947 */ /* 0x000fea0003800000 */
.L_x_27069:
[----:B-----5:R-:W-:-:S05]  /*3000*/  PRMT R5, RZ, 0x5410, R86 ;  /* 0x00005410ff057816 */ /* 0x020fca0000000056 */
[----:B------:R-:W-:-:S04]  /*3010*/  FADD.FTZ R4, R5, R4 ;  /* 0x0000000405047221 */ /* 0x000fc80000010000 */
[----:B------:R-:W-:Y:S02]  /*3020*/  @P1 FADD.FTZ R4, R76, R4 ;  /* 0x000000044c041221 */ /* 0x000fe40000010000 */
.L_x_27070:
[----:B------:R-:W-:Y:S01]  /*3030*/  PRMT R5, RZ, 0x7610, R6 ;  /* 0x00007610ff057816 */ /* 0x000fe20000000006 */
[----:B------:R-:W-:Y:S05]  /*3040*/  @P2 BRA `(.L_x_27071) ;  /* 0x0000003000002947 */ /* 0x000fea0003800000 */
[----:B------:R-:W-:Y:S05]  /*3050*/  @!P1 BRA `(.L_x_27072) ;  /* 0x0000005000009947 */ /* 0x000fea0003800000 */
[----:B-----5:R-:W-:Y:S01]  /*3060*/  FADD.FTZ R5, R77, R5 ;  /* 0x000000054d057221 */ /* 0x020fe20000010000 */
[----:B------:R-:W-:Y:S05]  /*3070*/  BRA `(.L_x_27072) ;  /* 0x0000003000007947 */ /* 0x000fea0003800000 */
.L_x_27071:
[----:B-----5:R-:W-:-:S05]  /*3080*/  PRMT R6, RZ, 0x7610, R86 ;  /* 0x00007610ff067816 */ /* 0x020fca0000000056 */
[----:B------:R-:W-:-:S04]  /*3090*/  FADD.FTZ R5, R6, R5 ;  /* 0x0000000506057221 */ /* 0x000fc80000010000 */
[----:B------:R-:W-:Y:S02]  /*30a0*/  @P1 FADD.FTZ R5, R77, R5 ;  /* 0x000000054d051221 */ /* 0x000fe40000010000 */
.L_x_27072:
[----:B------:R-:W-:Y:S01]  /*30b0*/  PRMT R6, RZ, 0x5410, R7 ;  /* 0x00005410ff067816 */ /* 0x000fe20000000007 */
[----:B------:R-:W-:Y:S05]  /*30c0*/  @P2 BRA `(.L_x_27073) ;  /* 0x0000003000002947 */ /* 0x000fea0003800000 */
[----:B------:R-:W-:Y:S05]  /*30d0*/  @!P1 BRA `(.L_x_27074) ;  /* 0x0000005000009947 */ /* 0x000fea0003800000 */
[----:B-----5:R-:W-:Y:S01]  /*30e0*/  FADD.FTZ R6, R78, R6 ;  /* 0x000000064e067221 */ /* 0x020fe20000010000 */
[----:B------:R-:W-:Y:S05]  /*30f0*/  BRA `(.L_x_27074) ;  /* 0x0000003000007947 */ /* 0x000fea0003800000 */
.L_x_27073:
[----:B-----5:R-:W-:-:S05]  /*3100*/  PRMT R232, RZ, 0x5410, R87 ;  /* 0x00005410ffe87816 */ /* 0x020fca0000000057 */
[----:B------:R-:W-:-:S04]  /*3110*/  FADD.FTZ R6, R232, R6 ;  /* 0x00000006e8067221 */ /* 0x000fc80000010000 */
[----:B------:R-:W-:Y:S02]  /*3120*/  @P1 FADD.FTZ R6, R78, R6 ;  /* 0x000000064e061221 */ /* 0x000fe40000010000 */
.L_x_27074:
[----:B------:R-:W-:Y:S01]  /*3130*/  PRMT R7, RZ, 0x7610, R7 ;  /* 0x00007610ff077816 */ /* 0x000fe20000000007 */
[----:B------:R-:W-:Y:S05]  /*3140*/  @P2 BRA `(.L_x_27075) ;  /* 0x0000003000002947 */ /* 0x000fea0003800000 */
[----:B------:R-:W-:Y:S05]  /*3150*/  @!P1 BRA `(.L_x_27076) ;  /* 0x0000005000009947 */ /* 0x000fea0003800000 */
[----:B-----5:R-:W-:Y:S01]  /*3160*/  FADD.FTZ R7, R79, R7 ;  /* 0x000000074f077221 */ /* 0x020fe20000010000 */
[----:B------:R-:W-:Y:S05]  /*3170*/  BRA `(.L_x_27076) ;  /* 0x0000003000007947 */ /* 0x000fea0003800000 */
.L_x_27075:
[----:B-----5:R-:W-:-:S05]  /*3180*/  PRMT R232, RZ, 0x7610, R87 ;  /* 0x00007610ffe87816 */ /* 0x020fca0000000057 */
[----:B------:R-:W-:-:S04]  /*3190*/  FADD.FTZ R7, R232, R7 ;  /* 0x00000007e8077221 */ /* 0x000fc80000010000 */
[----:B------:R-:W-:Y:S02]  /*31a0*/  @P1 FADD.FTZ R7, R79, R7 ;  /* 0x000000074f071221 */ /* 0x000fe40000010000 */
.L_x_27076:
        /* <DEDUP_REMOVED lines=16> */
.L_x_27077:
[----:B-----5:R-:W-:-:S05]  /*32b0*/  PRMT R233, RZ, 0x5410, R84 ;  /* 0x00005410ffe97816 */ /* 0x020fca0000000054 */
[----:B------:R-:W-:-:S04]  /*32c0*/  FADD.FTZ R232, R233, R232 ;  /* 0x000000e8e9e87221 */ /* 0x000fc80000010000 */
[----:B------:R-:W-:Y:S02]  /*32d0*/  @P1 FADD.FTZ R232, R80, R232 ;  /* 0x000000e850e81221 */ /* 0x000fe40000010000 */
.L_x_27078:
[----:B------:R-:W-:Y:S01]  /*32e0*/  PRMT R233, RZ, 0x7610, R236 ;  /* 0x00007610ffe97816 */ /* 0x000fe200000000ec */
[----:B------:R-:W-:Y:S05]  /*32f0*/  @P2 BRA `(.L_x_27079) ;  /* 0x0000003000002947 */ /* 0x000fea0003800000 */
[----:B------:R-:W-:Y:S05]  /*3300*/  @!P1 BRA `(.L_x_27080) ;  /* 0x0000005000009947 */ /* 0x000fea0003800000 */
[----:B-----5:R-:W-:Y:S01]  /*3310*/  FADD.FTZ R233, R81, R233 ;  /* 0x000000e951e97221 */ /* 0x020fe20000010000 */
[----:B------:R-:W-:Y:S05]  /*3320*/  BRA `(.L_x_27080) ;  /* 0x0000003000007947 */ /* 0x000fea0003800000 */
.L_x_27079:
[----:B-----5:R-:W-:-:S05]  /*3330*/  PRMT R234, RZ, 0x7610, R84 ;  /* 0x00007610ffea7816 */ /* 0x020fca0000000054 */
[----:B------:R-:W-:-:S04]  /*3340*/  FADD.FTZ R233, R234, R233 ;  /* 0x000000e9eae97221 */ /* 0x000fc80000010000 */
[----:B------:R-:W-:Y:S02]  /*3350*/  @P1 FADD.FTZ R233, R81, R233 ;  /* 0x000000e951e91221 */ /* 0x000fe40000010000 */
.L_x_27080:
[----:B------:R-:W-:Y:S01]  /*3360*/  PRMT R234, RZ, 0x5410, R237 ;  /* 0x00005410ffea7816 */ /* 0x000fe200000000ed */
[----:B------:R-:W-:Y:S05]  /*3370*/  @P2 BRA `(.L_x_27081) ;  /* 0x0000003000002947 */ /* 0x000fea0003800000 */
[----:B------:R-:W-:Y:S05]  /*3380*/  @!P1 BRA `(.L_x_27082) ;  /* 0x0000005000009947 */ /* 0x000fea0003800000 */
[----:B-----5:R-:W-:Y:S01]  /*3390*/  FADD.FTZ R234, R82, R234 ;  /* 0x000000ea52ea7221 */ /* 0x020fe20000010000 */
[----:B------:R-:W-:Y:S05]  /*33a0*/  BRA `(.L_x_27082) ;  /* 0x0000003000007947 */ /* 0x000fea0003800000 */
.L_x_27081:
[----:B-----5:R-:W-:-:S05]  /*33b0*/  PRMT R235, RZ, 0x5410, R85 ;  /* 0x00005410ffeb7816 */ /* 0x020fca0000000055 */
[----:B------:R-:W-:-:S04]  /*33c0*/  FADD.FTZ R234, R235, R234 ;  /* 0x000000eaebea7221 */ /* 0x000fc80000010000 */
[----:B------:R-:W-:Y:S02]  /*33d0*/  @P1 FADD.FTZ R234, R82, R234 ;  /* 0x000000ea52ea1221 */ /* 0x000fe40000010000 */
.L_x_27082:
[----:B------:R-:W-:Y:S01]  /*33e0*/  PRMT R235, RZ, 0x7610, R237 ;  /* 0x00007610ffeb7816 */ /* 0x000fe200000000ed */
[----:B------:R-:W-:Y:S05]  /*33f0*/  @P2 BRA `(.L_x_27083) ;  /* 0x0000003000002947 */ /* 0x000fea0003800000 */
[----:B------:R-:W-:Y:S05]  /*3400*/  @!P1 BRA `(.L_x_27084) ;  /* 0x0000005000009947 */ /* 0x000fea0003800000 */
[----:B-----5:R-:W-:Y:S01]  /*3410*/  FADD.FTZ R235, R83, R235 ;  /* 0x000000eb53eb7221 */ /* 0x020fe20000010000 */
[----:B------:R-:W-:Y:S05]  /*3420*/  BRA `(.L_x_27084) ;  /* 0x0000003000007947 */ /* 0x000fea0003800000 */
.L_x_27083:
[----:B-----5:R-:W-:-:S05]  /*3430*/  PRMT R236, RZ, 0x7610, R85 ;  /* 0x00007610ffec7816 */ /* 0x020fca0000000055 */
[----:B------:R-:W-:-:S04]  /*3440*/  FADD.FTZ R235, R236, R235 ;  /* 0x000000ebeceb7221 */ /* 0x000fc80000010000 */
[----:B------:R-:W-:Y:S02]  /*3450*/  @P1 FADD.FTZ R235, R83, R235 ;  /* 0x000000eb53eb1221 */ /* 0x000fe40000010000 */
.L_x_27084:
[----:B------:R-:W-:Y:S01]  /*3460*/  PRMT R236, RZ, 0x5410, R238 ;  /* 0x00005410ffec7816 */ /* 0x000fe200000000ee */
[----:B------:R-:W-:Y:S05]  /*3470*/  @P2 BRA `(.L_x_27085) ;  /* 0x0000003000002947 */ /* 0x000fea0003800000 */
[----:B------:R-:W-:Y:S05]  /*3480*/  @!P1 BRA `(.L_x_27086) ;  /* 0x0000005000009947 */ /* 0x000fea0003800000 */
[----:B-----5:R-:W-:Y:S01]  /*3490*/  FADD.FTZ R236, R76, R236 ;  /* 0x000000ec4cec7221 */ /* 0x020fe20000010000 */
[----:B------:R-:W-:Y:S05]  /*34a0*/  BRA `(.L_x_27086) ;  /* 0x0000003000007947 */ /* 0x000fea0003800000 */
.L_x_27085:
[----:B-----5:R-:W-:-:S05]  /*34b0*/  PRMT R237, RZ, 0x5410, R86 ;  /* 0x00005410ffed7816 */ /* 0x020fca0000000056 */
[----:B------:R-:W-:-:S04]  /*34c0*/  FADD.FTZ R236, R237, R236 ;  /* 0x000000ecedec7221 */ /* 0x000fc80000010000 */
[----:B------:R-:W-:Y:S02]  /*34d0*/  @P1 FADD.FTZ R236, R76, R236 ;  /* 0x000000ec4cec1221 */ /* 0x000fe40000010000 */
.L_x_27086:
[----:B------:R-:W-:Y:S01]  /*34e0*/  PRMT R237, RZ, 0x7610, R238 ;  /* 0x00007610ffed7816 */ /* 0x000fe200000000ee */
[----:B------:R-:W-:Y:S05]  /*34f0*/  @P2 BRA `(.L_x_27087) ;  /* 0x0000003000002947 */ /* 0x000fea0003800000 */
[----:B------:R-:W-:Y:S05]  /*3500*/  @!P1 BRA `(.L_x_27088) ;  /* 0x0000005000009947 */ /* 0x000fea0003800000 */
[----:B-----5:R-:W-:Y:S01]  /*3510*/  FADD.FTZ R237, R77, R237 ;  /* 0x000000ed4ded7221 */ /* 0x020fe20000010000 */
[----:B------:R-:W-:Y:S05]  /*3520*/  BRA `(.L_x_27088) ;  /* 0x0000003000007947 */ /* 0x000fea0003800000 */
.L_x_27087:
[----:B-----5:R-:W-:-:S05]  /*3530*/  PRMT R238, RZ, 0x7610, R86 ;  /* 0x00007610ffee7816 */ /* 0x020fca0000000056 */
[----:B------:R-:W-:-:S04]  /*3540*/  FADD.FTZ R237, R238, R237 ;  /* 0x000000edeeed7221 */ /* 0x000fc80000010000 */
[----:B------:R-:W-:Y:S02]  /*3550*/  @P1 FADD.FTZ R237, R77, R237 ;  /* 0x000000ed4ded1221 */ /* 0x000fe40000010000 */
.L_x_27088:
[----:B------:R-:W-:Y:S01]  /*3560*/  PRMT R238, RZ, 0x5410, R239 ;  /* 0x00005410ffee7816 */ /* 0x000fe200000000ef */
[----:B------:R-:W-:Y:S05]  /*3570*/  @P2 BRA `(.L_x_27089) ;  /* 0x0000003000002947 */ /* 0x000fea0003800000 */
[----:B------:R-:W-:Y:S05]  /*3580*/  @!P1 BRA `(.L_x_27090) ;  /* 0x0000005000009947 */ /* 0x000fea0003800000 */
[----:B-----5:R-:W-:Y:S01]  /*3590*/  FADD.FTZ R238, R78, R238 ;  /* 0x000000ee4eee7221 */ /* 0x020fe20000010000 */
[----:B------:R-:W-:Y:S05]  /*35a0*/  BRA `(.L_x_27090) ;  /* 0x0000003000007947 */ /* 0x000fea0003800000 */
.L_x_27089:
[----:B-----5:R-:W-:-:S05]  /*35b0*/  PRMT R244, RZ, 0x5410, R87 ;  /* 0x00005410fff47816 */ /* 0x020fca0000000057 */
[----:B------:R-:W-:-:S04]  /*35c0*/  FADD.FTZ R238, R244, R238 ;  /* 0x000000eef4ee7221 */ /* 0x000fc80000010000 */
[----:B------:R-:W-:Y:S02]  /*35d0*/  @P1 FADD.FTZ R238, R78, R238 ;  /* 0x000000ee4eee1221 */ /* 0x000fe40000010000 */
.L_x_27090:
[----:B------:R-:W-:Y:S01]  /*35e0*/  PRMT R239, RZ, 0x7610, R239 ;  /* 0x00007610ffef7816 */ /* 0x000fe200000000ef */
[----:B------:R-:W-:Y:S05]  /*35f0*/  @P2 BRA `(.L_x_27091) ;  /* 0x0000003000002947 */ /* 0x000fea0003800000 */
[----:B------:R-:W-:Y:S05]  /*3600*/  @!P1 BRA `(.L_x_27092) ;  /* 0x0000005000009947 */ /* 0x000fea0003800000 */
[----:B-----5:R-:W-:Y:S01]  /*3610*/  FADD.FTZ R239, R79, R239 ;  /* 0x000000ef4fef7221 */ /* 0x020fe20000010000 */
[----:B------:R-:W-:Y:S05]  /*3620*/  BRA `(.L_x_27092) ;  /* 0x0000003000007947 */ /* 0x000fea0003800000 */
.L_x_27091:
[----:B-----5:R-:W-:-:S05]  /*3630*/  PRMT R244, RZ, 0x7610, R87 ;  /* 0x00007610fff47816 */ /* 0x020fca0000000057 */
[----:B------:R-:W-:-:S04]  /*3640*/  FADD.FTZ R239, R244, R239 ;  /* 0x000000eff4ef7221 */ /* 0x000fc80000010000 */
[----:B------:R-:W-:Y:S02]  /*3650*/  @P1 FADD.FTZ R239, R79, R239 ;  /* 0x000000ef4fef1221 */ /* 0x000fe40000010000 */
.L_x_27092:
        /* <DEDUP_REMOVED lines=86> */
.L_x_27097:
        /* <DEDUP_REMOVED lines=180> */
.L_x_27098:
[----:B-----5:R2:W-:Y:S04]  /*4700*/  STL [R1+0x48], R78 ;  /* 0x0000484e01007387 */ /* 0x0205e80000100800 */
[----:B--2---:R-:W2:Y:S04]  /*4710*/  LDL R78, [R1+0x28] ;  /* 0x00002800014e7983 */ /* 0x004ea80000100800 */
[----:B------:R3:W-:Y:S04]  /*4720*/  STL [R1+0x44], R77 ;  /* 0x0000444d01007387 */ /* 0x0007e80000100800 */
[----:B---3--:R-:W3:Y:S01]  /*4730*/  LDL R77, [R1+0x2c] ;  /* 0x00002c00014d7983 */ /* 0x008ee20000100800 */
[----:B------:R-:W-:Y:S01]  /*4740*/  MOV R245, c[0x0][0x1e0] ;  /* 0x0000780000f57a02 */ /* 0x000fe20000000f00 */
[----:B-1----:R-:W-:Y:S01]  /*4750*/  FADD.FTZ R244, R244, R252 ;  /* 0x000000fcf4f47221 */ /* 0x002fe20000010000 */
[----:B------:R-:W-:Y:S01]  /*4760*/  ISETP.NE.AND P0, PT, RZ, UR6, PT ;  /* 0x00000006ff007c0c */ /* 0x000fe2000bf05270 */
[----:B------:R1:W-:Y:S02]  /*4770*/  STL [R1+0x40], R76 ;  /* 0x0000404c01007387 */ /* 0x0003e40000100800 */
[----:B------:R-:W-:-:S02]  /*4780*/  FFMA.FTZ R244, R244, R245, c[0x0][0x228] ;  /* 0x00008a00f4f47623 */ /* 0x000fc400000100f5 */
[----:B------:R-:W-:Y:S01]  /*4790*/  FMUL.FTZ R245, R248, R248 ;  /* 0x000000f8f8f57220 */ /* 0x000fe20000410000 */
[----:B------:R-:W4:Y:S04]  /*47a0*/  LDL R251, [R1+0x34] ;  /* 0x0000340001fb7983 */ /* 0x000f280000100800 */
[----:B------:R-:W-:Y:S01]  /*47b0*/  FSEL R245, R245, RZ, P0 ;  /* 0x000000fff5f57208 */ /* 0x000fe20000000000 */
[----:B-1----:R-:W4:Y:S04]  /*47c0*/  LDL R76, [R1+0x38] ;  /* 0x00003800014c7983 */ /* 0x002f280000100800 */
[----:B------:R-:W-:Y:S01]  /*47d0*/  FADD.FTZ R244, R244, R245 ;  /* 0x000000f5f4f47221 */ /* 0x000fe20000010000 */
[----:B0-----:R-:W4:Y:S05]  /*47e0*/  LDL R252, [R1+0x3c] ;  /* 0x00003c0001fc7983 */ /* 0x001f2a0000100800 */
[----:B------:R-:W0:Y:S01]  /*47f0*/  MUFU.RSQ R244, R244 ;  /* 0x000000f400f47308 */ /* 0x000e220000001400 */
[----:B------:R-:W-:-:S05]  /*4800*/  FSEL R245, R248, RZ, !P0 ;  /* 0x000000fff8f57208 */ /* 0x000fca0004000000 */
[C---:B------:R-:W-:Y:S02]  /*4810*/  FADD.FTZ R70, -R245.reuse, R70 ;  /* 0x00000046f5467221 */ /* 0x040fe40000010100 */
[C---:B------:R-:W-:Y:S02]  /*4820*/  FADD.FTZ R71, -R245.reuse, R71 ;  /* 0x00000047f5477221 */ /* 0x040fe40000010100 */
[----:B------:R-:W-:Y:S02]  /*4830*/  FADD.FTZ R68, -R245, R68 ;  /* 0x00000044f5447221 */ /* 0x000fe40000010100 */
[C---:B0-----:R-:W-:Y:S02]  /*4840*/  FMUL.FTZ R70, R244.reuse, R70 ;  /* 0x00000046f4467220 */ /* 0x041fe40000410000 */
[----:B------:R-:W-:Y:S02]  /*4850*/  FMUL.FTZ R71, R244, R71 ;  /* 0x00000047f4477220 */ /* 0x000fe40000410000 */
[----:B--2---:R-:W-:-:S02]  /*4860*/  FFMA.FTZ R70, R78, R70, R226 ;  /* 0x000000464e467223 */ /* 0x004fc400000100e2 */
[----:B------:R0:W5:Y:S01]  /*4870*/  LDL.LU R78, [R1+0x48] ;  /* 0x00004800014e7983 */ /* 0x0001620000300800 */
[----:B---3--:R-:W-:-:S03]  /*4880*/  FFMA.FTZ R71, R77, R71, R227 ;  /* 0x000000474d477223 */ /* 0x008fc600000100e3 */
[----:B------:R0:W5:Y:S02]  /*4890*/  LDL.LU R77, [R1+0x44] ;  /* 0x00004400014d7983 */ /* 0x0001640000300800 */
[----:B------:R-:W-:Y:S01]  /*48a0*/  F2FP.BF16.PACK_AB R71, R71, R70 ;  /* 0x000000464747723e */ /* 0x000fe200000010ff */
[C---:B------:R-:W-:Y:S02]  /*48b0*/  FADD.FTZ R70, -R245.reuse, R72 ;  /* 0x00000048f5467221 */ /* 0x040fe40000010100 */
[C---:B------:R-:W-:Y:S02]  /*48c0*/  FMUL.FTZ R72, R244.reuse, R68 ;  /* 0x00000044f4487220 */ /* 0x040fe40000410000 */
[----:B------:R-:W2:Y:S01]  /*48d0*/  LDL R68, [R1+0x30] ;  /* 0x0000300001447983 */ /* 0x000ea20000100800 */
[----:B------:R-:W-:Y:S02]  /*48e0*/  FMUL.FTZ R70, R244, R70 ;  /* 0x00000046f4467220 */ /* 0x000fe40000410000 */
[----:B------:R-:W-:-:S02]  /*48f0*/  FADD.FTZ R74, -R245, R74 ;  /* 0x0000004af54a7221 */ /* 0x000fc40000010100 */
[----:B--2---:R-:W-:Y:S02]  /*4900*/  FFMA.FTZ R68, R68, R70, R228 ;  /* 0x0000004644447223 */ /* 0x004fe400000100e4 */
[----:B------:R-:W2:Y:S01]  /*4910*/  LDL R70, [R1+0x20] ;  /* 0x0000200001467983 */ /* 0x000ea20000100800 */
[----:B------:R-:W-:-:S04]  /*4920*/  FMUL.FTZ R74, R244, R74 ;  /* 0x0000004af44a7220 */ /* 0x000fc80000410000 */
[----:B----4-:R-:W-:Y:S02]  /*4930*/  FFMA.FTZ R74, R76, R74, R230 ;  /* 0x0000004a4c4a7223 */ /* 0x010fe400000100e6 */
[----:B------:R0:W5:Y:S01]  /*4940*/  LDL.LU R76, [R1+0x40] ;  /* 0x00004000014c7983 */ /* 0x0001620000300800 */
[----:B------:R-:W-:-:S04]  /*4950*/  FADD.FTZ R73, -R245, R73 ;  /* 0x00000049f5497221 */ /* 0x000fc80000010100 */
[----:B------:R-:W-:Y:S02]  /*4960*/  FMUL.FTZ R73, R244, R73 ;  /* 0x00000049f4497220 */ /* 0x000fe40000410000 */
[----:B--2---:R-:W-:Y:S02]  /*4970*/  FFMA.FTZ R70, R70, R72, R224 ;  /* 0x0000004846467223 */ /* 0x004fe400000100e0 */
[----:B------:R-:W2:Y:S01]  /*4980*/  LDL R72, [R1+0x24] ;  /* 0x0000240001487983 */ /* 0x000ea20000100800 */
[----:B------:R-:W-:Y:S01]  /*4990*/  FFMA.FTZ R73, R251, R73, R229 ;  /* 0x00000049fb497223 */ /* 0x000fe200000100e5 */
[----:B------:R-:W-:Y:S01]  /*49a0*/  HFMA2.MMA R251, -RZ, RZ, 0, 2.384185791015625e-07 ;  /* 0x00000004fffb7435 */ /* 0x000fe200000001ff */
[----:B------:R-:W-:-:S04]  /*49b0*/  FADD.FTZ R69, -R245, R69 ;  /* 0x00000045f5457221 */ /* 0x000fc80000010100 */
[----:B------:R-:W-:Y:S01]  /*49c0*/  FMUL.FTZ R69, R244, R69 ;  /* 0x00000045f4457220 */ /* 0x000fe20000410000 */
[----:B------:R-:W-:Y:S01]  /*49d0*/  F2FP.BF16.PACK_AB R68, R73, R68 ;  /* 0x000000444944723e */ /* 0x000fe200000010ff */
[----:B------:R-:W-:-:S04]  /*49e0*/  FADD.FTZ R75, -R245, R75 ;  /* 0x0000004bf54b7221 */ /* 0x000fc80000010100 */
[----:B------:R-:W-:-:S04]  /*49f0*/  FMUL.FTZ R75, R244, R75 ;  /* 0x0000004bf44b7220 */ /* 0x000fc80000410000 */
[----:B------:R-:W-:Y:S02]  /*4a00*/  FFMA.FTZ R75, R252, R75, R231 ;  /* 0x0000004bfc4b7223 */ /* 0x000fe400000100e7 */
[C---:B------:R-:W-:Y:S02]  /*4a10*/  FADD.FTZ R64, -R245.reuse, R64 ;  /* 0x00000040f5407221 */ /* 0x040fe40000010100 */
[C---:B------:R-:W-:Y:S02]  /*4a20*/  FADD.FTZ R66, -R245.reuse, R66 ;  /* 0x00000042f5427221 */ /* 0x040fe40000010100 */
[C---:B------:R-:W-:Y:S02]  /*4a30*/  FADD.FTZ R67, -R245.reuse, R67 ;  /* 0x00000043f5437221 */ /* 0x040fe40000010100 */
[C---:B------:R-:W-:Y:S02]  /*4a40*/  FADD.FTZ R252, -R245.reuse, R61 ;  /* 0x0000003df5fc7221 */ /* 0x040fe40000010100 */
[C---:B------:R-:W-:Y:S01]  /*4a50*/  FADD.FTZ R61, -R245.reuse, R13 ;  /* 0x0000000df53d7221 */ /* 0x040fe20000010100 */
[----:B------:R-:W-:Y:S01]  /*4a60*/  MOV R13, R67 ;  /* 0x00000043000d7202 */ /* 0x000fe20000000f00 */
[----:B------:R-:W-:-:S02]  /*4a70*/  FADD.FTZ R67, -R245, R11 ;  /* 0x0000000bf5437221 */ /* 0x000fc40000010100 */
[----:B------:R-:W3:Y:S01]  /*4a80*/  LDL R11, [R1+0xc] ;  /* 0x00000c00010b7983 */ /* 0x000ee20000100800 */
[----:B--2---:R-:W-:Y:S02]  /*4a90*/  FFMA.FTZ R69, R72, R69, R225 ;  /* 0x0000004548457223 */ /* 0x004fe400000100e1 */
[----:B------:R-:W-:-:S05]  /*4aa0*/  @!P1 IMAD.WIDE R72, R250, R251, c[0x0][0x1a0] ;  /* 0x00006800fa489625 */ /* 0x000fca00078e02fb */
[----:B------:R1:W-:Y:S01]  /*4ab0*/  @!P1 STG.E [R72.64], R248 ;  /* 0x000000f848009986 */ /* 0x0003e2000c101904 */
[----:B------:R-:W-:Y:S01]  /*4ac0*/  F2FP.BF16.PACK_AB R70, R69, R70 ;  /* 0x000000464546723e */ /* 0x000fe200000010ff */
[----:B-1----:R-:W-:-:S05]  /*4ad0*/  @!P1 IMAD.WIDE R72, R250, R251, c[0x0][0x1a8] ;  /* 0x00006a00fa489625 */ /* 0x002fca00078e02fb */
[----:B------:R1:W-:Y:S01]  /*4ae0*/  @!P1 STG.E [R72.64], R244 ;  /* 0x000000f448009986 */ /* 0x0003e2000c101904 */
[----:B------:R-:W-:Y:S01]  /*4af0*/  F2FP.BF16.PACK_AB R69, R75, R74 ;  /* 0x0000004a4b45723e */ /* 0x000fe200000010ff */
[----:B------:R-:W-:Y:S01]  /*4b00*/  FADD.FTZ R74, -R245, R60 ;  /* 0x0000003cf54a7221 */ /* 0x000fe20000010100 */
[----:B-1----:R-:W-:-:S04]  /*4b10*/  LEA R72, P0, R241, c[0x0][0x208], 0x4 ;  /* 0x00008200f1487a11 */ /* 0x002fc800078020ff */
[----:B------:R-:W-:Y:S01]  /*4b20*/  LEA.HI.X R73, R241, c[0x0][0x20c], RZ, 0x4, P0 ;  /* 0x00008300f1497a11 */ /* 0x000fe200000f24ff */
[----:B------:R-:W-:-:S04]  /*4b30*/  FADD.FTZ R60, -R245, R12 ;  /* 0x0000000cf53c7221 */ /* 0x000fc80000010100 */
[----:B------:R1:W-:Y:S01]  /*4b40*/  STG.E.128 [R72.64], R68 ;  /* 0x0000004448007986 */ /* 0x0003e2000c101d04 */
[----:B------:R-:W-:Y:S01]  /*4b50*/  MOV R12, R64 ;  /* 0x00000040000c7202 */ /* 0x000fe20000000f00 */
[C---:B------:R-:W-:Y:S02]  /*4b60*/  FADD.FTZ R248, -R245.reuse, R62 ;  /* 0x0000003ef5f87221 */ /* 0x040fe40000010100 */
[C---:B------:R-:W-:Y:S01]  /*4b70*/  FADD.FTZ R64, -R245.reuse, R8 ;  /* 0x00000008f5407221 */ /* 0x040fe20000010100 */
[----:B------:R-:W-:Y:S01]  /*4b80*/  MOV R8, R74 ;  /* 0x0000004a00087202 */ /* 0x000fe20000000f00 */
[C---:B------:R-:W-:Y:S01]  /*4b90*/  FADD.FTZ R62, -R245.reuse, R14 ;  /* 0x0000000ef53e7221 */ /* 0x040fe20000010100 */
[----:B------:R-:W-:Y:S01]  /*4ba0*/  MOV R14, R66 ;  /* 0x00000042000e7202 */ /* 0x000fe20000000f00 */
[C---:B------:R-:W-:Y:S02]  /*4bb0*/  FADD.FTZ R241, -R245.reuse, R63 ;  /* 0x0000003ff5f17221 */ /* 0x040fe40000010100 */
[----:B------:R-:W-:-:S02]  /*4bc0*/  FADD.FTZ R74, -R245, R234 ;  /* 0x000000eaf54a7221 */ /* 0x000fc40000010100 */
[C---:B-1----:R-:W-:Y:S02]  /*4bd0*/  FADD.FTZ R73, -R245.reuse, R56 ;  /* 0x00000038f5497221 */ /* 0x042fe40000010100 */
[C---:B------:R-:W-:Y:S02]  /*4be0*/  FADD.FTZ R72, -R245.reuse, R58 ;  /* 0x0000003af5487221 */ /* 0x040fe40000010100 */
[C---:B------:R-:W-:Y:S02]  /*4bf0*/  FADD.FTZ R56, -R245.reuse, R16 ;  /* 0x00000010f5387221 */ /* 0x040fe40000010100 */
[C---:B------:R-:W-:Y:S01]  /*4c00*/  FADD.FTZ R58, -R245.reuse, R18 ;  /* 0x00000012f53a7221 */ /* 0x040fe20000010100 */
[----:B------:R-:W-:Y:S01]  /*4c10*/  MOV R16, R72 ;  /* 0x0000004800107202 */ /* 0x000fe20000000f00 */
[C---:B------:R-:W-:Y:S01]  /*4c20*/  FADD.FTZ R72, -R245.reuse, R232 ;  /* 0x000000e8f5487221 */ /* 0x040fe20000010100 */
[----:B------:R-:W-:Y:S01]  /*4c30*/  MOV R18, R73 ;  /* 0x0000004900127202 */ /* 0x000fe20000000f00 */
[----:B------:R-:W-:-:S02]  /*4c40*/  FADD.FTZ R73, -R245, R233 ;  /* 0x000000e9f5497221 */ /* 0x000fc40000010100 */
[C---:B------:R-:W-:Y:S02]  /*4c50*/  FADD.FTZ R63, -R245.reuse, R15 ;  /* 0x0000000ff53f7221 */ /* 0x040fe40000010100 */
[C---:B------:R-:W-:Y:S01]  /*4c60*/  FADD.FTZ R66, -R245.reuse, R10 ;  /* 0x0000000af5427221 */ /* 0x040fe20000010100 */
[----:B------:R-:W2:Y:S01]  /*4c70*/  LDL R15, [R1+0x1c] ;  /* 0x00001c00010f7983 */ /* 0x000ea20000100800 */
[C---:B------:R-:W-:Y:S02]  /*4c80*/  FADD.FTZ R232, -R245.reuse, R236 ;  /* 0x000000ecf5e87221 */ /* 0x040fe40000010100 */
[C---:B------:R-:W-:Y:S01]  /*4c90*/  FADD.FTZ R233, -R245.reuse, R237 ;  /* 0x000000edf5e97221 */ /* 0x040fe20000010100 */
[----:B------:R-:W4:Y:S01]  /*4ca0*/  LDL R10, [R1+0x4] ;  /* 0x00000400010a7983 */ /* 0x000f220000100800 */
[----:B------:R-:W-:-:S03]  /*4cb0*/  FADD.FTZ R234, -R245, R238 ;  /* 0x000000eef5ea7221 */ /* 0x000fc60000010100 */
[----:B------:R-:W4:Y:S04]  /*4cc0*/  LDL R236, [R1+0x8] ;  /* 0x0000080001ec7983 */ /* 0x000f280000100800 */
[----:B------:R-:W4:Y:S04]  /*4cd0*/  LDL R237, [R1] ;  /* 0x0000000001ed7983 */ /* 0x000f280000100800 */
[----:B------:R-:W4:Y:S01]  /*4ce0*/  LDL R238, [R1+0x18] ;  /* 0x0000180001ee7983 */ /* 0x000f220000100800 */
[C---:B------:R-:W-:Y:S02]  /*4cf0*/  FADD.FTZ R68, -R245.reuse, R4 ;  /* 0x00000004f5447221 */ /* 0x040fe40000010100 */
[----:B------:R-:W-:-:S02]  /*4d00*/  FADD.FTZ R69, -R245, R5 ;  /* 0x00000005f5457221 */ /* 0x000fc40000010100 */
[C---:B------:R-:W-:Y:S02]  /*4d10*/  FMUL.FTZ R4, R244.reuse, R14 ;  /* 0x0000000ef4047220 */ /* 0x040fe40000410000 */
[----:B------:R-:W-:Y:S01]  /*4d20*/  FMUL.FTZ R5, R244, R13 ;  /* 0x0000000df4057220 */ /* 0x000fe20000410000 */
[----:B------:R-:W4:Y:S04]  /*4d30*/  LDL R14, [R1+0x10] ;  /* 0x00001000010e7983 */ /* 0x000f280000100800 */
[----:B------:R-:W4:Y:S01]  /*4d40*/  LDL R13, [R1+0x14] ;  /* 0x00001400010d7983 */ /* 0x000f220000100800 */
[C---:B------:R-:W-:Y:S02]  /*4d50*/  FADD.FTZ R65, -R245.reuse, R65 ;  /* 0x00000041f5417221 */ /* 0x040fe40000010100 */
[----:B------:R-:W-:-:S02]  /*4d60*/  FADD.FTZ R251, -R245, R59 ;  /* 0x0000003bf5fb7221 */ /* 0x000fc40000010100 */
[C---:B------:R-:W-:Y:S01]  /*4d70*/  FADD.FTZ R59, -R245.reuse, R19 ;  /* 0x00000013f53b7221 */ /* 0x040fe20000010100 */
[----:B------:R-:W-:Y:S01]  /*4d80*/  MOV R19, R65 ;  /* 0x0000004100137202 */ /* 0x000fe20000000f00 */
[C---:B------:R-:W-:Y:S02]  /*4d90*/  FADD.FTZ R70, -R245.reuse, R6 ;  /* 0x00000006f5467221 */ /* 0x040fe40000010100 */
[C---:B------:R-:W-:Y:S02]  /*4da0*/  FADD.FTZ R65, -R245.reuse, R9 ;  /* 0x00000009f5417221 */ /* 0x040fe40000010100 */
[----:B------:R-:W-:Y:S02]  /*4db0*/  FADD.FTZ R71, -R245, R7 ;  /* 0x00000007f5477221 */ /* 0x000fe40000010100 */
[C---:B------:R-:W-:Y:S02]  /*4dc0*/  FMUL.FTZ R6, R244.reuse, R8 ;  /* 0x00000008f4067220 */ /* 0x040fe40000410000 */
[----:B------:R-:W-:-:S02]  /*4dd0*/  FMUL.FTZ R7, R244, R252 ;  /* 0x000000fcf4077220 */ /* 0x000fc40000410000 */
[C---:B------:R-:W-:Y:S02]  /*4de0*/  FMUL.FTZ R8, R244.reuse, R248 ;  /* 0x000000f8f4087220 */ /* 0x040fe40000410000 */
[----:B------:R-:W-:Y:S02]  /*4df0*/  FMUL.FTZ R9, R244, R241 ;  /* 0x000000f1f4097220 */ /* 0x000fe40000410000 */
[----:B------:R-:W-:Y:S02]  /*4e00*/  FADD.FTZ R52, -R245, R52 ;  /* 0x00000034f5347221 */ /* 0x000fe40000010100 */
[----:B---3--:R-:W-:Y:S02]  /*4e10*/  FFMA.FTZ R9, R11, R9, R219 ;  /* 0x000000090b097223 */ /* 0x008fe400000100db */
[C---:B------:R-:W-:Y:S02]  /*4e20*/  FADD.FTZ R53, -R245.reuse, R53 ;  /* 0x00000035f5357221 */ /* 0x040fe40000010100 */
[----:B------:R-:W-:-:S02]  /*4e30*/  FADD.FTZ R54, -R245, R54 ;  /* 0x00000036f5367221 */ /* 0x000fc40000010100 */
[C---:B------:R-:W-:Y:S02]  /*4e40*/  FADD.FTZ R55, -R245.reuse, R55 ;  /* 0x00000037f5377221 */ /* 0x040fe40000010100 */
[C---:B------:R-:W-:Y:S02]  /*4e50*/  FADD.FTZ R75, -R245.reuse, R57 ;  /* 0x00000039f54b7221 */ /* 0x040fe40000010100 */
[----:B------:R-:W-:Y:S02]  /*4e60*/  FMUL.FTZ R11, R244, R54 ;  /* 0x00000036f40b7220 */ /* 0x000fe40000410000 */
[C---:B------:R-:W-:Y:S01]  /*4e70*/  FADD.FTZ R57, -R245.reuse, R17 ;  /* 0x00000011f5397221 */ /* 0x040fe20000010100 */
[----:B------:R-:W-:Y:S01]  /*4e80*/  MOV R17, R75 ;  /* 0x0000004b00117202 */ /* 0x000fe20000000f00 */
[----:B------:R-:W-:Y:S02]  /*4e90*/  FFMA.FTZ R11, R146, R11, R210 ;  /* 0x0000000b920b7223 */ /* 0x000fe400000100d2 */
        /* <DEDUP_REMOVED lines=19> */
[----:B------:R-:W-:Y:S02]  /*4fd0*/  FMUL.FTZ R23, R244, R23 ;  /* 0x00000017f4177220 */ /* 0x000fe40000410000 */
[C---:B------:R-:W-:Y:S02]  /*4fe0*/  FADD.FTZ R20, -R245.reuse, R20 ;  /* 0x00000014f5147221 */ /* 0x040fe40000010100 */
[C---:B------:R-:W-:Y:S02]  /*4ff0*/  FADD.FTZ R24, -R245.reuse, R24 ;  /* 0x00000018f5187221 */ /* 0x040fe40000010100 */
[C---:B------:R-:W-:Y:S02]  /*5000*/  FADD.FTZ R25, -R245.reuse, R25 ;  /* 0x00000019f5197221 */ /* 0x040fe40000010100 */
[C---:B------:R-:W-:Y:S02]  /*5010*/  FADD.FTZ R21, -R245.reuse, R21 ;  /* 0x00000015f5157221 */ /* 0x040fe40000010100 */
[----:B------:R-:W-:-:S02]  /*5020*/  FADD.FTZ R26, -R245, R26 ;  /* 0x0000001af51a7221 */ /* 0x000fc40000010100 */
[C---:B------:R-:W-:Y:S02]  /*5030*/  FADD.FTZ R27, -R245.reuse, R27 ;  /* 0x0000001bf51b7221 */ /* 0x040fe40000010100 */
[C---:B------:R-:W-:Y:S02]  /*5040*/  FMUL.FTZ R20, R244.reuse, R20 ;  /* 0x00000014f4147220 */ /* 0x040fe40000410000 */
[C---:B------:R-:W-:Y:S02]  /*5050*/  FMUL.FTZ R24, R244.reuse, R24 ;  /* 0x00000018f4187220 */ /* 0x040fe40000410000 */
[C---:B------:R-:W-:Y:S02]  /*5060*/  FMUL.FTZ R25, R244.reuse, R25 ;  /* 0x00000019f4197220 */ /* 0x040fe40000410000 */
[----:B------:R-:W-:Y:S02]  /*5070*/  FMUL.FTZ R21, R244, R21 ;  /* 0x00000015f4157220 */ /* 0x000fe40000410000 */
        /* <DEDUP_REMOVED lines=9> */
[C---:B------:R-:W-:Y:S02]  /*5110*/  FMUL.FTZ R26, R244.reuse, R26 ;  /* 0x0000001af41a7220 */ /* 0x040fe40000410000 */
[----:B------:R-:W-:Y:S02]  /*5120*/  FMUL.FTZ R27, R244, R27 ;  /* 0x0000001bf41b7220 */ /* 0x000fe40000410000 */
[----:B------:R-:W-:Y:S02]  /*5130*/  FADD.FTZ R235, -R245, R239 ;  /* 0x000000eff5eb7221 */ /* 0x000fe40000010100 */
[----:B------:R-:W-:-:S02]  /*5140*/  FFMA.FTZ R25, R117, R25, R181 ;  /* 0x0000001975197223 */ /* 0x000fc400000100b5 */
[----:B------:R-:W-:Y:S02]  /*5150*/  FFMA.FTZ R21, R113, R21, R177 ;  /* 0x0000001571157223 */ /* 0x000fe400000100b1 */
        /* <DEDUP_REMOVED lines=18> */
[----:B--2---:R-:W-:Y:S02]  /*5280*/  FFMA.FTZ R5, R15, R5, R223 ;  /* 0x000000050f057223 */ /* 0x004fe400000100df */
[----:B----4-:R-:W-:Y:S02]  /*5290*/  FFMA.FTZ R10, R10, R7, R217 ;  /* 0x000000070a0a7223 */ /* 0x010fe400000100d9 */
[----:B------:R-:W-:Y:S02]  /*52a0*/  FFMA.FTZ R8, R236, R8, R218 ;  /* 0x00000008ec087223 */ /* 0x000fe400000100da */
[----:B------:R-:W-:Y:S02]  /*52b0*/  FFMA.FTZ R6, R237, R6, R216 ;  /* 0x00000006ed067223 */ /* 0x000fe400000100d8 */
[----:B------:R-:W-:Y:S01]  /*52c0*/  FFMA.FTZ R4, R238, R4, R222 ;  /* 0x00000004ee047223 */ /* 0x000fe200000100de */
[----:B------:R-:W-:Y:S01]  /*52d0*/  F2FP.BF16.PACK_AB R7, R9, R8 ;  /* 0x000000080907723e */ /* 0x000fe200000010ff */
[----:B------:R-:W-:Y:S01]  /*52e0*/  FMUL.FTZ R8, R244, R19 ;  /* 0x00000013f4087220 */ /* 0x000fe20000410000 */
[----:B------:R-:W-:Y:S01]  /*52f0*/  F2FP.BF16.PACK_AB R6, R10, R6 ;  /* 0x000000060a06723e */ /* 0x000fe200000010ff */
[C---:B------:R-:W-:Y:S01]  /*5300*/  FMUL.FTZ R9, R244.reuse, R52 ;  /* 0x00000034f4097220 */ /* 0x040fe20000410000 */
[----:B------:R-:W-:Y:S01]  /*5310*/  F2FP.BF16.PACK_AB R5, R5, R4 ;  /* 0x000000040505723e */ /* 0x000fe200000010ff */
[----:B------:R-:W-:-:S02]  /*5320*/  FMUL.FTZ R4, R244, R12 ;  /* 0x0000000cf4047220 */ /* 0x000fc40000410000 */
[C---:B------:R-:W-:Y:S02]  /*5330*/  FMUL.FTZ R10, R244.reuse, R53 ;  /* 0x00000035f40a7220 */ /* 0x040fe40000410000 */
[----:B------:R-:W-:Y:S02]  /*5340*/  FMUL.FTZ R12, R244, R55 ;  /* 0x00000037f40c7220 */ /* 0x000fe40000410000 */
[----:B------:R-:W-:Y:S02]  /*5350*/  FFMA.FTZ R4, R14, R4, R220 ;  /* 0x000000040e047223 */ /* 0x000fe400000100dc */
[----:B------:R-:W-:Y:S02]  /*5360*/  FFMA.FTZ R8, R13, R8, R221 ;  /* 0x000000080d087223 */ /* 0x000fe400000100dd */
[----:B------:R-:W-:Y:S02]  /*5370*/  FFMA.FTZ R9, R144, R9, R208 ;  /* 0x0000000990097223 */ /* 0x000fe400000100d0 */
[----:B------:R-:W-:-:S02]  /*5380*/  FFMA.FTZ R10, R145, R10, R209 ;  /* 0x0000000a910a7223 */ /* 0x000fc400000100d1 */
[----:B------:R-:W-:Y:S01]  /*5390*/  FFMA.FTZ R12, R147, R12, R211 ;  /* 0x0000000c930c7223 */ /* 0x000fe200000100d3 */
[----:B------:R-:W-:Y:S01]  /*53a0*/  F2FP.BF16.PACK_AB R4, R8, R4 ;  /* 0x000000040804723e */ /* 0x000fe200000010ff */
[----:B------:R-:W-:Y:S01]  /*53b0*/  FMUL.FTZ R8, R244, R17 ;  /* 0x00000011f4087220 */ /* 0x000fe20000410000 */
[----:B------:R-:W-:Y:S01]  /*53c0*/  F2FP.BF16.PACK_AB R10, R10, R9 ;  /* 0x000000090a0a723e */ /* 0x000fe200000010ff */
[----:B------:R-:W-:Y:S01]  /*53d0*/  FMUL.FTZ R9, R244, R18 ;  /* 0x00000012f4097220 */ /* 0x000fe20000410000 */
[----:B------:R-:W-:Y:S01]  /*53e0*/  F2FP.BF16.PACK_AB R11, R12, R11 ;  /* 0x0000000b0c0b723e */ /* 0x000fe200000010ff */
[C---:B------:R-:W-:Y:S02]  /*53f0*/  FMUL.FTZ R13, R244.reuse, R16 ;  /* 0x00000010f40d7220 */ /* 0x040fe40000410000 */
[C---:B------:R-:W-:Y:S02]  /*5400*/  FMUL.FTZ R12, R244.reuse, R251 ;  /* 0x000000fbf40c7220 */ /* 0x040fe40000410000 */
[----:B------:R-:W-:-:S02]  /*5410*/  FMUL.FTZ R15, R244, R46 ;  /* 0x0000002ef40f7220 */ /* 0x000fc40000410000 */
[----:B------:R-:W-:Y:S02]  /*5420*/  FMUL.FTZ R16, R244, R47 ;  /* 0x0000002ff4107220 */ /* 0x000fe40000410000 */
[----:B------:R-:W-:Y:S02]  /*5430*/  FFMA.FTZ R14, R148, R9, R212 ;  /* 0x00000009940e7223 */ /* 0x000fe400000100d4 */
        /* <DEDUP_REMOVED lines=13> */
[----:B------:R-:W-:Y:S02]  /*5510*/  FFMA.FTZ R16, R140, R13, R204 ;  /* 0x0000000d8c107223 */ /* 0x000fe400000100cc */
[----:B------:R-:W-:Y:S02]  /*5520*/  FFMA.FTZ R13, R142, R17, R206 ;  /* 0x000000118e0d7223 */ /* 0x000fe400000100ce */
[----:B------:R-:W-:Y:S02]  /*5530*/  FMUL.FTZ R14, R244, R51 ;  /* 0x00000033f40e7220 */ /* 0x000fe40000410000 */
[----:B------:R-:W-:Y:S02]  /*5540*/  FFMA.FTZ R17, R141, R12, R205 ;  /* 0x0000000c8d117223 */ /* 0x000fe400000100cd */
[----:B------:R-:W-:Y:S02]  /*5550*/  FFMA.FTZ R19, R136, R19, R200 ;  /* 0x0000001388137223 */ /* 0x000fe400000100c8 */
[----:B------:R-:W-:Y:S01]  /*5560*/  FFMA.FTZ R44, R137, R18, R201 ;  /* 0x00000012892c7223 */ /* 0x000fe200000100c9 */
[----:B------:R-:W-:Y:S01]  /*5570*/  F2FP.BF16.PACK_AB R12, R17, R16 ;  /* 0x00000010110c723e */ /* 0x000fe200000010ff */
[----:B------:R-:W-:-:S02]  /*5580*/  FFMA.FTZ R18, R143, R14, R207 ;  /* 0x0000000e8f127223 */ /* 0x000fc400000100cf */
[----:B------:R-:W-:Y:S01]  /*5590*/  FMUL.FTZ R17, R244, R40 ;  /* 0x00000028f4117220 */ /* 0x000fe20000410000 */
[----:B------:R-:W-:Y:S01]  /*55a0*/  F2FP.BF16.PACK_AB R14, R44, R19 ;  /* 0x000000132c0e723e */ /* 0x000fe200000010ff */
[C---:B------:R-:W-:Y:S02]  /*55b0*/  FMUL.FTZ R19, R244.reuse, R42 ;  /* 0x0000002af4137220 */ /* 0x040fe40000410000 */
[----:B------:R-:W-:Y:S01]  /*55c0*/  FMUL.FTZ R40, R244, R37 ;  /* 0x00000025f4287220 */ /* 0x000fe20000410000 */
[----:B------:R-:W-:Y:S01]  /*55d0*/  F2FP.BF16.PACK_AB R13, R18, R13 ;  /* 0x0000000d120d723e */ /* 0x000fe200000010ff */
[C---:B------:R-:W-:Y:S01]  /*55e0*/  FMUL.FTZ R16, R244.reuse, R41 ;  /* 0x00000029f4107220 */ /* 0x040fe20000410000 */
[----:B------:R-:W-:Y:S01]  /*55f0*/  HFMA2.MMA R236, -RZ, RZ, 0, 9.5367431640625e-07 ;  /* 0x00000010ffec7435 */ /* 0x000fe200000001ff */
[C---:B------:R-:W-:Y:S02]  /*5600*/  FMUL.FTZ R37, R244.reuse, R38 ;  /* 0x00000026f4257220 */ /* 0x040fe40000410000 */
[----:B------:R-:W-:-:S02]  /*5610*/  FMUL.FTZ R41, R244, R36 ;  /* 0x00000024f4297220 */ /* 0x000fc40000410000 */
[C---:B------:R-:W-:Y:S02]  /*5620*/  FMUL.FTZ R38, R244.reuse, R39 ;  /* 0x00000027f4267220 */ /* 0x040fe40000410000 */
[----:B------:R-:W-:Y:S02]  /*5630*/  FMUL.FTZ R18, R244, R43 ;  /* 0x0000002bf4127220 */ /* 0x000fe40000410000 */
[----:B------:R-:W-:Y:S02]  /*5640*/  FFMA.FTZ R36, R132, R17, R196 ;  /* 0x0000001184247223 */ /* 0x000fe400000100c4 */
        /* <DEDUP_REMOVED lines=9> */
[----:B------:R-:W-:-:S04]  /*56e0*/  IMAD.WIDE.U32 R36, R249, R236, c[0x0][0x208] ;  /* 0x00008200f9247625 */ /* 0x000fc800078e00ec */
[-C--:B------:R-:W-:Y:S01]  /*56f0*/  IMAD.WIDE.U32 R38, R246, R236.reuse, c[0x0][0x208] ;  /* 0x00008200f6267625 */ /* 0x080fe200078e00ec */
[----:B------:R-:W-:Y:S01]  /*5700*/  F2FP.BF16.PACK_AB R18, R40, R41 ;  /* 0x000000292812723e */ /* 0x000fe200000010ff */
[----:B------:R-:W-:Y:S02]  /*5710*/  STG.E.128 [R36.64], R4 ;  /* 0x0000000424007986 */ /* 0x000fe4000c101d04 */
[----:B------:R-:W-:Y:S01]  /*5720*/  IMAD.WIDE.U32 R40, R243, R236, c[0x0][0x208] ;  /* 0x00008200f3287625 */ /* 0x000fe200078e00ec */
[----:B------:R-:W-:Y:S01]  /*5730*/  F2FP.BF16.PACK_AB R19, R42, R19 ;  /* 0x000000132a13723e */ /* 0x000fe200000010ff */
[----:B------:R1:W-:Y:S02]  /*5740*/  STG.E.128 [R38.64], R8 ;  /* 0x0000000826007986 */ /* 0x0003e4000c101d04 */
[C---:B------:R-:W-:Y:S02]  /*5750*/  FMUL.FTZ R48, R244.reuse, R60 ;  /* 0x0000003cf4307220 */ /* 0x040fe40000410000 */
[----:B------:R-:W-:-:S02]  /*5760*/  FMUL.FTZ R50, R244, R61 ;  /* 0x0000003df4327220 */ /* 0x000fc40000410000 */
[----:B------:R-:W-:Y:S01]  /*5770*/  IMAD.WIDE.U32 R42, R242, R236, c[0x0][0x208] ;  /* 0x00008200f22a7625 */ /* 0x000fe200078e00ec */
[----:B------:R2:W-:Y:S03]  /*5780*/  STG.E.128 [R40.64], R12 ;  /* 0x0000000c28007986 */ /* 0x0005e6000c101d04 */
[C---:B------:R-:W-:Y:S02]  /*5790*/  FMUL.FTZ R53, R244.reuse, R66 ;  /* 0x00000042f4357220 */ /* 0x040fe40000410000 */
[----:B------:R-:W-:Y:S01]  /*57a0*/  FMUL.FTZ R55, R244, R67 ;  /* 0x00000043f4377220 */ /* 0x000fe20000410000 */
[----:B------:R3:W-:Y:S01]  /*57b0*/  STG.E.128 [R42.64], R16 ;  /* 0x000000102a007986 */ /* 0x0007e2000c101d04 */
[----:B-1----:R-:W-:Y:S02]  /*57c0*/  FFMA.FTZ R11, R114, R22, R178 ;  /* 0x00000016720b7223 */ /* 0x002fe400000100b2 */
[----:B------:R-:W-:-:S02]  /*57d0*/  FFMA.FTZ R8, R115, R23, R179 ;  /* 0x0000001773087223 */ /* 0x000fc400000100b3 */
[----:B------:R-:W-:Y:S02]  /*57e0*/  FMUL.FTZ R46, R244, R58 ;  /* 0x0000003af42e7220 */ /* 0x000fe40000410000 */
[----:B--2---:R-:W-:Y:S02]  /*57f0*/  FFMA.FTZ R14, R104, R48, R168 ;  /* 0x00000030680e7223 */ /* 0x004fe400000100a8 */
[----:B------:R-:W-:Y:S01]  /*5800*/  FFMA.FTZ R13, R105, R50, R169 ;  /* 0x00000032690d7223 */ /* 0x000fe200000100a9 */
[----:B------:R-:W-:Y:S01]  /*5810*/  F2FP.BF16.PACK_AB R11, R8, R11 ;  /* 0x0000000b080b723e */ /* 0x000fe200000010ff */
[----:B------:R-:W-:Y:S02]  /*5820*/  FMUL.FTZ R47, R244, R59 ;  /* 0x0000003bf42f7220 */ /* 0x000fe40000410000 */
[----:B------:R-:W-:Y:S02]  /*5830*/  FFMA.FTZ R10, R112, R20, R176 ;  /* 0x00000014700a7223 */ /* 0x000fe400000100b0 */
[----:B------:R-:W-:-:S02]  /*5840*/  FMUL.FTZ R59, R244, R70 ;  /* 0x00000046f43b7220 */ /* 0x000fc40000410000 */
[----:B------:R-:W-:Y:S02]  /*5850*/  FMUL.FTZ R61, R244, R71 ;  /* 0x00000047f43d7220 */ /* 0x000fe40000410000 */
[----:B------:R-:W-:Y:S02]  /*5860*/  FFMA.FTZ R8, R116, R24, R180 ;  /* 0x0000001874087223 */ /* 0x000fe400000100b4 */
[----:B---3--:R-:W-:Y:S02]  /*5870*/  FFMA.FTZ R17, R102, R53, R166 ;  /* 0x0000003566117223 */ /* 0x008fe400000100a6 */
[----:B------:R-:W-:Y:S01]  /*5880*/  FFMA.FTZ R20, R103, R55, R167 ;  /* 0x0000003767147223 */ /* 0x000fe200000100a7 */
[----:B------:R-:W-:Y:S01]  /*5890*/  F2FP.BF16.PACK_AB R14, R13, R14 ;  /* 0x0000000e0d0e723e */ /* 0x000fe200000010ff */
[C---:B------:R-:W-:Y:S02]  /*58a0*/  FMUL.FTZ R52, R244.reuse, R62 ;  /* 0x0000003ef4347220 */ /* 0x040fe40000410000 */
[----:B------:R-:W-:-:S02]  /*58b0*/  FMUL.FTZ R58, R244, R72 ;  /* 0x00000048f43a7220 */ /* 0x000fc40000410000 */
[C---:B------:R-:W-:Y:S02]  /*58c0*/  FMUL.FTZ R60, R244.reuse, R73 ;  /* 0x00000049f43c7220 */ /* 0x040fe40000410000 */
[----:B------:R-:W-:Y:S02]  /*58d0*/  FMUL.FTZ R62, R244, R74 ;  /* 0x0000004af43e7220 */ /* 0x000fe40000410000 */
[----:B------:R-:W-:Y:S02]  /*58e0*/  FFMA.FTZ R9, R118, R26, R182 ;  /* 0x0000001a76097223 */ /* 0x000fe400000100b6 */
[----:B------:R-:W-:Y:S02]  /*58f0*/  FFMA.FTZ R12, R119, R27, R183 ;  /* 0x0000001b770c7223 */ /* 0x000fe400000100b7 */
[----:B------:R-:W-:Y:S02]  /*5900*/  FFMA.FTZ R13, R110, R46, R174 ;  /* 0x0000002e6e0d7223 */ /* 0x000fe400000100ae */
[----:B------:R-:W-:Y:S01]  /*5910*/  FFMA.FTZ R16, R111, R47, R175 ;  /* 0x0000002f6f107223 */ /* 0x000fe200000100af */
[----:B------:R-:W-:Y:S01]  /*5920*/  F2FP.BF16.PACK_AB R10, R21, R10 ;  /* 0x0000000a150a723e */ /* 0x000fe200000010ff */
[C---:B------:R-:W-:Y:S01]  /*5930*/  FMUL.FTZ R44, R244.reuse, R56 ;  /* 0x00000038f42c7220 */ /* 0x040fe20000410000 */
[----:B------:R-:W-:Y:S01]  /*5940*/  F2FP.BF16.PACK_AB R8, R25, R8 ;  /* 0x000000081908723e */ /* 0x000fe200000010ff */
[----:B------:R-:W-:Y:S01]  /*5950*/  FMUL.FTZ R45, R244, R57 ;  /* 0x00000039f42d7220 */ /* 0x000fe20000410000 */
[----:B------:R-:W-:Y:S01]  /*5960*/  F2FP.BF16.PACK_AB R17, R20, R17 ;  /* 0x000000111411723e */ /* 0x000fe200000010ff */
[----:B------:R-:W-:-:S02]  /*5970*/  FMUL.FTZ R66, R244, R234 ;  /* 0x000000eaf4427220 */ /* 0x000fc40000410000 */
[----:B------:R-:W-:Y:S02]  /*5980*/  FMUL.FTZ R67, R244, R235 ;  /* 0x000000ebf4437220 */ /* 0x000fe40000410000 */
[----:B------:R-:W-:Y:S02]  /*5990*/  FFMA.FTZ R19, R98, R59, R162 ;  /* 0x0000003b62137223 */ /* 0x000fe400000100a2 */
[----:B------:R-:W-:Y:S02]  /*59a0*/  FFMA.FTZ R22, R99, R61, R163 ;  /* 0x0000003d63167223 */ /* 0x000fe400000100a3 */
[C---:B------:R-:W-:Y:S02]  /*59b0*/  FMUL.FTZ R49, R244.reuse, R64 ;  /* 0x00000040f4317220 */ /* 0x040fe40000410000 */
[C---:B------:R-:W-:Y:S02]  /*59c0*/  FMUL.FTZ R51, R244.reuse, R65 ;  /* 0x00000041f4337220 */ /* 0x040fe40000410000 */
[----:B------:R-:W-:-:S02]  /*59d0*/  FMUL.FTZ R56, R244, R68 ;  /* 0x00000044f4387220 */ /* 0x000fc40000410000 */
[----:B------:R-:W-:Y:S01]  /*59e0*/  FMUL.FTZ R57, R244, R69 ;  /* 0x00000045f4397220 */ /* 0x000fe20000410000 */
[----:B------:R-:W-:Y:S01]  /*59f0*/  F2FP.BF16.PACK_AB R9, R12, R9 ;  /* 0x000000090c09723e */ /* 0x000fe200000010ff */
[C---:B------:R-:W-:Y:S02]  /*5a00*/  FMUL.FTZ R64, R244.reuse, R232 ;  /* 0x000000e8f4407220 */ /* 0x040fe40000410000 */
[----:B------:R-:W-:Y:S02]  /*5a10*/  FMUL.FTZ R65, R244, R233 ;  /* 0x000000e9f4417220 */ /* 0x000fe40000410000 */
[----:B------:R-:W-:Y:S02]  /*5a20*/  FFMA.FTZ R5, R127, R35, R191 ;  /* 0x000000237f057223 */ /* 0x000fe400000100bf */
[----:B------:R-:W-:Y:S02]  /*5a30*/  FFMA.FTZ R20, R92, R58, R156 ;  /* 0x0000003a5c147223 */ /* 0x000fe4000001009c */
[----:B------:R-:W-:-:S02]  /*5a40*/  FFMA.FTZ R21, R94, R62, R158 ;  /* 0x0000003e5e157223 */ /* 0x000fc4000001009e */
[----:B------:R-:W-:Y:S02]  /*5a50*/  FFMA.FTZ R24, R95, R63, R159 ;  /* 0x0000003f5f187223 */ /* 0x000fe4000001009f */
        /* <DEDUP_REMOVED lines=19> */
[----:B------:R-:W-:Y:S02]  /*5b90*/  F2FP.BF16.PACK_AB R21, R24, R21 ;  /* 0x000000151815723e */ /* 0x000fe400000010ff */
[----:B------:R-:W-:Y:S01]  /*5ba0*/  F2FP.BF16.PACK_AB R20, R25, R20 ;  /* 0x000000141914723e */ /* 0x000fe200000010ff */
[----:B------:R-:W-:Y:S01]  /*5bb0*/  IMAD.WIDE.U32 R24, R3, R236, c[0x0][0x208] ;  /* 0x0000820003187625 */ /* 0x000fe200078e00ec */
[----:B------:R-:W-:Y:S02]  /*5bc0*/  F2FP.BF16.PACK_AB R15, R54, R15 ;  /* 0x0000000f360f723e */ /* 0x000fe400000010ff */
[----:B------:R-:W-:Y:S01]  /*5bd0*/  F2FP.BF16.PACK_AB R12, R45, R12 ;  /* 0x0000000c2d0c723e */ /* 0x000fe200000010ff */
        /* <DEDUP_REMOVED lines=8> */
[----:B------:R-:W-:Y:S01]  /*5c60*/  MOV R238, 0x4 ;  /* 0x0000000400ee7802 */ /* 0x000fe20000000f00 */
[----:B------:R0:W-:Y:S04]  /*5c70*/  STG.E.128 [R24.64], R8 ;  /* 0x0000000818007986 */ /* 0x0001e8000c101d04 */
[----:B------:R0:W-:Y:S01]  /*5c80*/  STG.E.128 [R2.64], R12 ;  /* 0x0000000c02007986 */ /* 0x0001e2000c101d04 */
[----:B------:R-:W-:-:S03]  /*5c90*/  IMAD R250, R238, c[0x0][0x160], R250 ;  /* 0x00005800eefa7a24 */ /* 0x000fc600078e02fa */
[----:B------:R0:W-:Y:S04]  /*5ca0*/  STG.E.128 [R26.64], R16 ;  /* 0x000000101a007986 */ /* 0x0001e8000c101d04 */
[----:B------:R0:W-:Y:S01]  /*5cb0*/  STG.E.128 [R236.64], R20 ;  /* 0x00000014ec007986 */ /* 0x0001e2000c101d04 */
[----:B------:R-:W-:-:S13]  /*5cc0*/  ISETP.GE.AND P0, PT, R250, c[0x0][0x164], PT ;  /* 0x00005900fa007a0c */ /* 0x000fda0003f06270 */
[----:B0----5:R-:W-:Y:S01]  /*5cd0*/  @P0 CALL.REL.NOINC `(.L_x_27095) ;  /* 0x0000001000000944 */ /* 0x021fe20003c00000 */
[----:B------:R-:W-:Y:S05]  /*5ce0*/  BRA `(.L_x_27096) ;  /* 0xffffa9b000007947 */ /* 0x000fea000383ffff */
.L_x_27095:
[----:B------:R-:W-:Y:S05]  /*5cf0*/  EXIT ;  /* 0x000000000000794d */ /* 0x000fea0003800000 */
.L_x_27093:
[----:B------:R-:W-:Y:S01]  /*5d00*/  HFMA2.MMA R245, -RZ, RZ, 0, 5.9604644775390625e-08 ;  /* 0x00000001fff57435 */ /* 0x000fe200000001ff */
[----:B------:R-:W-:Y:S02]  /*5d10*/  MOV R252, R248 ;  /* 0x000000f800fc7202 */ /* 0x000fe40000000f00 */
[----:B------:R-:W-:Y:S02]  /*5d20*/  MOV R251, 0xffffffff ;  /* 0xffffffff00fb7802 */ /* 0x000fe40000000f00 */
[----:B------:R-:W-:Y:S02]  /*5d30*/  MOV R244, 0x5d50 ;  /* 0x00005d5000f47802 */ /* 0x000fe40000000f00 */
[----:B-----5:R-:W-:Y:S05]  /*5d40*/  CALL.REL.NOINC `($__internal_35_$__cuda_sm70_shflsync_bfly_p) ;  /* 0x00000d5000007944 */ /* 0x020fea0003c00000 */
[----:B-1----:R-:W-:Y:S01]  /*5d50*/  MOV R244, R251 ;  /* 0x000000fb00f47202 */ /* 0x002fe20000000f00 */
[----:B0----5:R-:W-:Y:S05]  /*5d60*/  BRA `(.L_x_27097) ;  /* 0xffffde5000007947 */ /* 0x021fea000383ffff */
.L_x_27094:
[----:B------:R-:W-:Y:S01]  /*5d70*/  HFMA2.MMA R245, -RZ, RZ, 0, 1.1920928955078125e-07 ;  /* 0x00000002fff57435 */ /* 0x000fe200000001ff */
[----:B------:R-:W-:Y:S02]  /*5d80*/  MOV R252, R248 ;  /* 0x000000f800fc7202 */ /* 0x000fe40000000f00 */
[----:B------:R-:W-:Y:S02]  /*5d90*/  MOV R251, 0xffffffff ;  /* 0xffffffff00fb7802 */ /* 0x000fe40000000f00 */
[----:B------:R-:W-:-:S02]  /*5da0*/  MOV R244, 0x5dc0 ;  /* 0x00005dc000f47802 */ /* 0x000fc40000000f00 */
[----:B-----5:R-:W-:Y:S05]  /*5db0*/  CALL.REL.NOINC `($__internal_35_$__cuda_sm70_shflsync_bfly_p) ;  /* 0x00000ce000007944 */ /* 0x020fea0003c00000 */
[----:B-1----:R-:W-:Y:S01]  /*5dc0*/  FADD.FTZ R248, R248, R251 ;  /* 0x000000fbf8f87221 */ /* 0x002fe20000010000 */
[----:B------:R-:W-:Y:S01]  /*5dd0*/  HFMA2.MMA R245, -RZ, RZ, 0, 2.384185791015625e-07 ;  /* 0x00000004fff57435 */ /* 0x000fe200000001ff */
[----:B------:R-:W-:-:S02]  /*5de0*/  MOV R251, 0xffffffff ;  /* 0xffffffff00fb7802 */ /* 0x000fc40000000f00 */
[----:B------:R-:W-:Y:S02]  /*5df0*/  MOV R244, 0x5e20 ;  /* 0x00005e2000f47802 */ /* 0x000fe40000000f00 */
[----:B------:R-:W-:Y:S02]  /*5e00*/  MOV R252, R248 ;  /* 0x000000f800fc7202 */ /* 0x000fe40000000f00 */
[----:B0----5:R-:W-:Y:S05]  /*5e10*/  CALL.REL.NOINC `($__internal_35_$__cuda_sm70_shflsync_bfly_p) ;  /* 0x00000c8000007944 */ /* 0x021fea0003c00000 */
[----:B-1----:R-:W-:Y:S01]  /*5e20*/  FADD.FTZ R248, R248, R251 ;  /* 0x000000fbf8f87221 */ /* 0x002fe20000010000 */
[----:B------:R-:W-:Y:S01]  /*5e30*/  HFMA2.MMA R245, -RZ, RZ, 0, 4.76837158203125e-07 ;  /* 0x00000008fff57435 */ /* 0x000fe200000001ff */
[----:B------:R-:W-:Y:S02]  /*5e40*/  MOV R251, 0xffffffff ;  /* 0xffffffff00fb7802 */ /* 0x000fe40000000f00 */
[----:B------:R-:W-:Y:S02]  /*5e50*/  MOV R244, 0x5e80 ;  /* 0x00005e8000f47802 */ /* 0x000fe40000000f00 */
[----:B------:R-:W-:Y:S02]  /*5e60*/  MOV R252, R248 ;  /* 0x000000f800fc7202 */ /* 0x000fe40000000f00 */
[----:B0----5:R-:W-:Y:S05]  /*5e70*/  CALL.REL.NOINC `($__internal_35_$__cuda_sm70_shflsync_bfly_p) ;  /* 0x00000c2000007944 */ /* 0x021fea0003c00000 */
[----:B-1----:R-:W-:Y:S01]  /*5e80*/  FADD.FTZ R248, R248, R251 ;  /* 0x000000fbf8f87221 */ /* 0x002fe20000010000 */
[----:B------:R-:W-:Y:S01]  /*5e90*/  HFMA2.MMA R245, -RZ, RZ, 0, 9.5367431640625e-07 ;  /* 0x00000010fff57435 */ /* 0x000fe200000001ff */
[----:B------:R-:W-:-:S02]  /*5ea0*/  MOV R251, 0xffffffff ;  /* 0xffffffff00fb7802 */ /* 0x000fc40000000f00 */
[----:B------:R-:W-:Y:S02]  /*5eb0*/  MOV R244, 0x5ee0 ;  /* 0x00005ee000f47802 */ /* 0x000fe40000000f00 */
[----:B------:R-:W-:Y:S02]  /*5ec0*/  MOV R252, R248 ;  /* 0x000000f800fc7202 */ /* 0x000fe40000000f00 */
[----:B0----5:R-:W-:Y:S05]  /*5ed0*/  CALL.REL.NOINC `($__internal_35_$__cuda_sm70_shflsync_bfly_p) ;  /* 0x00000bc000007944 */ /* 0x021fea0003c00000 */
        /* <DEDUP_REMOVED lines=165> */
[----:B0----5:R-:W-:Y:S05]  /*6930*/  CALL.REL.NOINC `($__internal_35_$__cuda_sm70_shflsync_bfly_p) ;  /* 0x0000016000007944 */ /* 0x021fea0003c00000 */
[----:B------:R-:W-:Y:S01]  /*6940*/  HFMA2.MMA R245, -RZ, RZ, 0, 1.1920928955078125e-07 ;  /* 0x00000002fff57435 */ /* 0x000fe200000001ff */
[----:B-1----:R-:W-:Y:S01]  /*6950*/  FADD.FTZ R252, R252, R251 ;  /* 0x000000fbfcfc7221 */ /* 0x002fe20000010000 */
[----:B------:R-:W-:Y:S02]  /*6960*/  MOV R251, 0xffffffff ;  /* 0xffffffff00fb7802 */ /* 0x000fe40000000f00 */
[----:B------:R-:W-:Y:S02]  /*6970*/  MOV R244, 0x6990 ;  /* 0x0000699000f47802 */ /* 0x000fe40000000f00 */
[----:B0----5:R-:W-:Y:S05]  /*6980*/  CALL.REL.NOINC `($__internal_35_$__cuda_sm70_shflsync_bfly_p) ;  /* 0x0000011000007944 */ /* 0x021fea0003c00000 */
[----:B------:R-:W-:Y:S01]  /*6990*/  HFMA2.MMA R245, -RZ, RZ, 0, 2.384185791015625e-07 ;  /* 0x00000004fff57435 */ /* 0x000fe200000001ff */
[----:B-1----:R-:W-:Y:S01]  /*69a0*/  FADD.FTZ R252, R252, R251 ;  /* 0x000000fbfcfc7221 */ /* 0x002fe20000010000 */
[----:B------:R-:W-:Y:S02]  /*69b0*/  MOV R251, 0xffffffff ;  /* 0xffffffff00fb7802 */ /* 0x000fe40000000f00 */
[----:B------:R-:W-:-:S02]  /*69c0*/  MOV R244, 0x69e0 ;  /* 0x000069e000f47802 */ /* 0x000fc40000000f00 */
[----:B0----5:R-:W-:Y:S05]  /*69d0*/  CALL.REL.NOINC `($__internal_35_$__cuda_sm70_shflsync_bfly_p) ;  /* 0x000000c000007944 */ /* 0x021fea0003c00000 */
[----:B------:R-:W-:Y:S01]  /*69e0*/  HFMA2.MMA R245, -RZ, RZ, 0, 4.76837158203125e-07 ;  /* 0x00000008fff57435 */ /* 0x000fe200000001ff */
[----:B-1----:R-:W-:Y:S01]  /*69f0*/  FADD.FTZ R252, R252, R251 ;  /* 0x000000fbfcfc7221 */ /* 0x002fe20000010000 */
[----:B------:R-:W-:-:S02]  /*6a00*/  MOV R251, 0xffffffff ;  /* 0xffffffff00fb7802 */ /* 0x000fc40000000f00 */
[----:B------:R-:W-:Y:S02]  /*6a10*/  MOV R244, 0x6a30 ;  /* 0x00006a3000f47802 */ /* 0x000fe40000000f00 */
[----:B0----5:R-:W-:Y:S05]  /*6a20*/  CALL.REL.NOINC `($__internal_35_$__cuda_sm70_shflsync_bfly_p) ;  /* 0x0000007000007944 */ /* 0x021fea0003c00000 */
[----:B------:R-:W-:Y:S01]  /*6a30*/  HFMA2.MMA R245, -RZ, RZ, 0, 9.5367431640625e-07 ;  /* 0x00000010fff57435 */ /* 0x000fe200000001ff */
[----:B-1----:R-:W-:Y:S01]  /*6a40*/  FADD.FTZ R252, R252, R251 ;  /* 0x000000fbfcfc7221 */ /* 0x002fe20000010000 */
[----:B------:R-:W-:Y:S02]  /*6a50*/  MOV R251, 0xffffffff ;  /* 0xffffffff00fb7802 */ /* 0x000fe40000000f00 */
[----:B------:R-:W-:Y:S02]  /*6a60*/  MOV R244, 0x6a80 ;  /* 0x00006a8000f47802 */ /* 0x000fe40000000f00 */
[----:B0----5:R-:W-:Y:S05]  /*6a70*/  CALL.REL.NOINC `($__internal_35_$__cuda_sm70_shflsync_bfly_p) ;  /* 0x0000002000007944 */ /* 0x021fea0003c00000 */
[----:B-1----:R-:W-:Y:S01]  /*6a80*/  MOV R244, R251 ;  /* 0x000000fb00f47202 */ /* 0x002fe20000000f00 */
[----:B0----5:R-:W-:Y:S05]  /*6a90*/  BRA `(.L_x_27098) ;  /* 0xffffdc6000007947 */ /* 0x021fea000383ffff */
        .weak           $__internal_35_$__cuda_sm70_shflsync_bfly_p
        .type           $__internal_35_$__cuda_sm70_shflsync_bfly_p,@function
        .size           $__internal_35_$__cuda_sm70_shflsync_bfly_p,(.L_x_65415 - $__internal_35_$__cuda_sm70_shflsync_bfly_p)
$__internal_35_$__cuda_sm70_shflsync_bfly_p:
[----:B------:R0:W-:Y:S01]  /*6aa0*/  STL [R1+0x40], R0 ;  /* 0x0000400001007387 */ /* 0x0001e20000100800 */
[----:B------:R-:W-:Y:S04]  /*6ab0*/  WARPSYNC R251 ;  /* 0x000000fb00007348 */ /* 0x000fe80003800000 */
[----:B0-----:R-:W-:-:S07]  /*6ac0*/  HFMA2.MMA R0, -RZ, RZ, 0, 1.847743988037109375e-06 ;  /* 0x0000001fff007435 */ /* 0x001fce00000001ff */
[----:B------:R0:W1:Y:S04]  /*6ad0*/  SHFL.BFLY PT, R251, R252, R245, R0 ;  /* 0x0c0000f5fcfb7389 */ /* 0x00006800000e0000 */
[----:B0-----:R0:W5:Y:S01]  /*6ae0*/  LDL.LU R0, [R1+0x40] ;  /* 0x0000400001007983 */ /* 0x0011620000300800 */
[----:B------:R-:W-:-:S04]  /*6af0*/  MOV R245, 0x0 ;  /* 0x0000000000f57802 */ /* 0x000fc80000000f00 */
[----:B------:R-:W-:Y:S05]  /*6b00*/  RET.REL.NODEC R244 `(_ZN10layer_norm31ln_parallel_residual_fwd_kernelINS_13Kernel_traitsIf13__nv_bfloat16fS2_fjLj2560ELj1ELj4ELj1ELj16ENS_18Kernel_traits_baseILj2560EfS2_fS2_fjLj128EEEEELb0ELb1ELb1EEEvNS_9FwdParamsE) ;  /* 0xffff94f0f4007950 */ /* 0x000fea0003c3ffff */
.L_x_27099:
        /* <DEDUP_REMOVED lines=15> */
.L_x_65415:


//--------------------- .text._ZN10layer_norm31ln_parallel_residual_fwd_kernelINS_13Kernel_traitsIf13__nv_bfloat16fS2_fjLj2560ELj1ELj4ELj1ELj16ENS_18Kernel_traits_baseILj2560EfS2_fS2_fjLj128EEEEELb1ELb0ELb0EEEvNS_9FwdParamsE --------------------------
	.section	.text._ZN10layer_norm31ln_parallel_residual_fwd_kernelINS_13Kernel_traitsIf13__nv_bfloat16fS2_fjLj2560ELj1ELj4ELj1ELj16ENS_18Kernel_traits_baseILj2560EfS2_fS2_fjLj128EEEEELb1ELb0ELb0EEEvNS_9FwdParamsE,"ax",@progbits
	.sectioninfo	@"SHI_REGISTERS=168"
	.align	128
        .global         _ZN10layer_norm31ln_parallel_residual_fwd_kernelINS_13Kernel_traitsIf13__nv_bfloat16fS2_fjLj2560ELj1ELj4ELj1ELj16ENS_18Kernel_traits_baseILj2560EfS2_fS2_fjLj128EEEEELb1ELb0ELb0EEEvNS_9FwdParamsE
        .type           _ZN10layer_norm31ln_parallel_residual_fwd_kernelINS_13Kernel_traitsIf13__nv_bfloat16fS2_fjLj2560ELj1ELj4ELj1ELj16ENS_18Kernel_traits_baseILj2560EfS2_fS2_fjLj128EEEEELb1ELb0ELb0EEEvNS_9FwdParamsE,@function
        .size           _ZN10layer_norm31ln_parallel_residual_fwd_kernelINS_13Kernel_traitsIf13__nv_bfloat16fS2_fjLj2560ELj1ELj4ELj1ELj16ENS_18Kernel_traits_baseILj2560EfS2_fS2_fjLj128EEEEELb1ELb0ELb0EEEvNS_9FwdParamsE,(.L_x_65416 - _ZN10layer_norm31ln_parallel_residual_fwd_kernelINS_13Kernel_traitsIf13__nv_bfloat16fS2_fjLj2560ELj1ELj4ELj1ELj16ENS_18Kernel_traits_baseILj2560EfS2_fS2_fjLj128EEEEELb1ELb0ELb0EEEvNS_9FwdParamsE)
        .other          _ZN10layer_norm31ln_parallel_residual_fwd_kernelINS_13Kernel_traitsIf13__nv_bfloat16fS2_fjLj2560ELj1ELj4ELj1ELj16ENS_18Kernel_traits_baseILj2560EfS2_fS2_fjLj128EEEEELb1ELb0ELb0EEEvNS_9FwdParamsE,@"STO_CUDA_ENTRY STV_DEFAULT"
_ZN10layer_norm31ln_parallel_residual_fwd_kernelINS_13Kernel_traitsIf13__nv_bfloat16fS2_fjLj2560ELj1ELj4ELj1ELj16ENS_18Kernel_traits_baseILj2560EfS2_fS2_fjLj128EEEEELb1ELb0ELb0EEEvNS_9FwdParamsE:
.text._ZN10layer_norm31ln_parallel_residual_fwd_kernelINS_13Kernel_traitsIf13__nv_bfloat16fS2_fjLj2560ELj1ELj4ELj1ELj16ENS_18Kernel_traits_baseILj2560EfS2_fS2_fjLj128EEEEELb1ELb0ELb0EEEvNS_9FwdParamsE:
        /* <DEDUP_REMOVED lines=33> */
[----:B---3--:R-:W-:Y:S02]  /*0210*/  UIADD3 UR17, UR11, 0x32370b8f, URZ ;  /* 0x32370b8f0b117890 */ /* 0x008fe4000fffe03f */
        /* <DEDUP_REMOVED lines=8> */
[----:B------:R-:W-:-:S02]  /*02a0*/  UIADD3 UR13, UR11, 0x76cf5d0a, URZ ;  /* 0x76cf5d0a0b0d7890 */ /* 0x000fc4000fffe03f */
[----:B------:R-:W-:Y:S01]  /*02b0*/  IMAD.U32 R9, RZ, RZ, UR5 ;  /* 0x00000005ff097e24 */ /* 0x000fe2000f8e00ff */
[----:B------:R-:W-:Y:S01]  /*02c0*/  UIADD3 UR5, UR11, -0x4498517b, URZ ;  /* 0xbb67ae850b057890 */ /* 0x000fe2000fffe03f */
[----:B------:R-:W-:Y:S01]  /*02d0*/  IMAD.U32 R8, RZ, RZ, UR4 ;  /* 0x00000004ff087e24 */ /* 0x000fe2000f8e00ff */
[----:B------:R-:W-:Y:S02]  /*02e0*/  UIADD3 UR12, UR10, 0x3c6ef372, URZ ;  /* 0x3c6ef3720a0c7890 */ /* 0x000fe4000fffe03f */
[----:B------:R-:W-:Y:S01]  /*02f0*/  LOP3.LUT R5, R9, UR15, R2, 0x96, !PT ;  /* 0x0000000f09057c12 */ /* 0x000fe2000f8e9602 */
[----:B------:R-:W-:Y:S01]  /*0300*/  IMAD.WIDE.U32 R2, R3, -0x2daee0ad, RZ ;  /* 0xd2511f5303027825 */ /* 0x000fe200078e00ff */
[----:B------:R-:W-:Y:S02]  /*0310*/  UIADD3 UR16, UR10, -0x255992d5, URZ ;  /* 0xdaa66d2b0a107890 */ /* 0x000fe4000fffe03f */
[----:B------:R-:W-:Y:S02]  /*0320*/  UIADD3 UR18, UR10, 0x78dde6e4, URZ ;  /* 0x78dde6e40a127890 */ /* 0x000fe4000fffe03f */
[----:B------:R-:W-:Y:S01]  /*0330*/  LOP3.LUT R3, R3, UR5, R6, 0x96, !PT ;  /* 0x0000000503037c12 */ /* 0x000fe2000f8e9606 */
[----:B------:R-:W-:Y:S01]  /*0340*/  IMAD.WIDE.U32 R6, R5, -0x2daee0ad, RZ ;  /* 0xd2511f5305067825 */ /* 0x000fe200078e00ff */
[----:B------:R-:W-:-:S02]  /*0350*/  UIADD3 UR21, UR11, -0x56f99767, URZ ;  /* 0xa90668990b157890 */ /* 0x000fc4000fffe03f */
[----:B------:R-:W-:Y:S02]  /*0360*/  UIADD3 UR20, UR10, 0x1715609d, URZ ;  /* 0x1715609d0a147890 */ /* 0x000fe4000fffe03f */
[----:B------:R-:W-:Y:S01]  /*0370*/  LOP3.LUT R7, R7, UR13, R2, 0x96, !PT ;  /* 0x0000000d07077c12 */ /* 0x000fe2000f8e9602 */
[----:B------:R-:W-:Y:S01]  /*0380*/  IMAD.WIDE.U32 R2, R3, -0x326172a9, RZ ;  /* 0xcd9e8d5703027825 */ /* 0x000fe200078e00ff */
[----:B------:R-:W-:Y:S02]  /*0390*/  UIADD3 UR23, UR11, 0x646e171e, URZ ;  /* 0x646e171e0b177890 */ /* 0x000fe4000fffe03f */
[----:B------:R-:W-:Y:S02]  /*03a0*/  UIADD3 UR22, UR10, -0x4ab325aa, URZ ;  /* 0xb54cda560a167890 */ /* 0x000fe4000fffe03f */
[----:B------:R-:W-:Y:S01]  /*03b0*/  LOP3.LUT R8, R3, UR12, R8, 0x96, !PT ;  /* 0x0000000c03087c12 */ /* 0x000fe2000f8e9608 */
[----:B------:R-:W-:Y:S02]  /*03c0*/  UIADD3 UR24, UR10, 0x5384540f, URZ ;  /* 0x5384540f0a187890 */ /* 0x000fe4000fffe03f */
[----:B------:R-:W-:-:S02]  /*03d0*/  UIADD3 UR25, UR11, 0x1fd5c5a3, URZ ;  /* 0x1fd5c5a30b197890 */ /* 0x000fc4000fffe03f */
[----:B------:R-:W-:Y:S01]  /*03e0*/  IMAD.WIDE.U32 R8, R8, -0x2daee0ad, RZ ;  /* 0xd2511f5308087825 */ /* 0x000fe200078e00ff */
[----:B------:R-:W-:Y:S02]  /*03f0*/  UIADD3 UR27, UR11, -0x24c28bd8, URZ ;  /* 0xdb3d74280b1b7890 */ /* 0x000fe4000fffe03f */
        /* <DEDUP_REMOVED lines=19> */
[----:B------:R-:W-:Y:S02]  /*0530*/  LOP3.LUT R8, R119, 0x1f, RZ, 0xc0, !PT ;  /* 0x0000001f77087812 */ /* 0x000fe400078ec0ff */
[----:B------:R-:W-:Y:S01]  /*0540*/  SHF.R.U32.HI R119, RZ, 0x5, R119 ;  /* 0x00000005ff777819 */ /* 0x000fe20000011677 */
[----:B------:R-:W-:Y:S01]  /*0550*/  IMAD.HI.U32 R3, R5, -0x326172a9, RZ ;  /* 0xcd9e8d5705037827 */ /* 0x000fe200078e00ff */
[----:B------:R-:W-:-:S03]  /*0560*/  LOP3.LUT R12, R11, UR24, R12, 0x96, !PT ;  /* 0x000000180b0c7c12 */ /* 0x000fc6000f8e960c */
[----:B------:R-:W-:Y:S01]  /*0570*/  IMAD R119, R14, 0x4, R119 ;  /* 0x000000040e777824 */ /* 0x000fe200078e0277 */
[----:B------:R-:W-:Y:S01]  /*0580*/  LOP3.LUT R10, R3, UR26, R10, 0x96, !PT ;  /* 0x0000001a030a7c12 */ /* 0x000fe2000f8e960a */
[----:B------:R-:W-:Y:S01]  /*0590*/  IMAD.HI.U32 R11, R12, -0x2daee0ad, RZ ;  /* 0xd2511f530c0b7827 */ /* 0x000fe200078e00ff */
[----:B------:R-:W-:-:S04]  /*05a0*/  LOP3.LUT R3, R8, 0x1f, RZ, 0x3c, !PT ;  /* 0x0000001f08037812 */ /* 0x000fc800078e3cff */
[----:B------:R-:W-:Y:S01]  /*05b0*/  LOP3.LUT R11, R11, UR27, R2, 0x96, !PT ;  /* 0x0000001b0b0b7c12 */ /* 0x000fe2000f8e9602 */
[----:B------:R-:W-:-:S05]  /*05c0*/  IMAD.MOV.U32 R2, RZ, RZ, c[0x0][0x168] ;  /* 0x00005a00ff027624 */ /* 0x000fca00078e00ff */
[----:B------:R-:W-:-:S04]  /*05d0*/  SHF.R.S32.HI R2, RZ, 0x1f, R2 ;  /* 0x0000001fff027819 */ /* 0x000fc80000011402 */
[----:B------:R-:W-:-:S04]  /*05e0*/  LEA.HI R2, R2, c[0x0][0x168], RZ, 0x3 ;  /* 0x00005a0002027a11 */ /* 0x000fc800078f18ff */
[----:B------:R-:W-:Y:S01]  /*05f0*/  LEA.HI.SX32 R118, R2, R3, 0x1d ;  /* 0x0000000302767211 */ /* 0x000fe200078feaff */
[----:B------:R-:W-:Y:S02]  /*0600*/  IMAD.U32 R2, RZ, RZ, UR14 ;  /* 0x0000000eff027e24 */ /* 0x000fe4000f8e00ff */
[----:B------:R-:W-:Y:S01]  /*0610*/  IMAD.U32 R3, RZ, RZ, UR6 ;  /* 0x00000006ff037e24 */ /* 0x000fe2000f8e00ff */
        /* <DEDUP_REMOVED lines=50> */
.L_x_27101:
[----:B------:R-:W-:Y:S05]  /*0940*/  BSYNC B0 ;  /* 0x0000000000007941 */ /* 0x000fea0003800000 */
.L_x_27100:
        /* <DEDUP_REMOVED lines=52> */
.L_x_27103:
[----:B------:R-:W-:Y:S05]  /*0c90*/  BSYNC B0 ;  /* 0x0000000000007941 */ /* 0x000fea0003800000 */
.L_x_27102:
        /* <DEDUP_REMOVED lines=52> */
.L_x_27105:
[----:B------:R-:W-:Y:S05]  /*0fe0*/  BSYNC B0 ;  /* 0x0000000000007941 */ /* 0x000fea0003800000 */
.L_x_27104:
        /* <DEDUP_REMOVED lines=52> */
.L_x_27107:
[----:B------:R-:W-:Y:S05]  /*1330*/  BSYNC B0 ;  /* 0x0000000000007941 */ /* 0x000fea0003800000 */
.L_x_27106:
        /* <DEDUP_REMOVED lines=14> */
[----:B------:R-:W2:Y:S01]  /*1420*/  @P0 LDG.E.128 R20, [R14.64] ;  /* 0x000000080e140981 */ /* 0x000ea2000c1e1d00 */
[----:B------:R-:W-:-:S03]  /*1430*/  ISETP.NE.AND.EX P1, PT, RZ, c[0x0][0x224], PT, P1 ;  /* 0x00008900ff007a0c */ /* 0x000fc60003f25310 */
[----:B------:R-:W3:Y:S01]  /*1440*/  @P0 LDG.E.128 R16, [R14.64+0x10] ;  /* 0x000010080e100981 */ /* 0x000ee2000c1e1d00 */
[C---:B------:R-:W-:Y:S01]  /*1450*/  IMAD.SHL.U32 R13, R8.reuse, 0x20, RZ ;  /* 0x00000020080d7824 */ /* 0x040fe200078e00ff */
[----:B------:R-:W-:-:S08]  /*1460*/  SHF.L.U64.HI R9, R8, 0x5, RZ ;  /* 0x0000000508097819 */ /* 0x000fd000000102ff */
        /* <DEDUP_REMOVED lines=33> */
.L_x_27109:
[----:B------:R-:W-:Y:S05]  /*1680*/  BSYNC B0 ;  /* 0x0000000000007941 */ /* 0x000fea0003800000 */
.L_x_27108:
        /* <DEDUP_REMOVED lines=52> */
.L_x_27111:
[----:B------:R-:W-:Y:S05]  /*19d0*/  BSYNC B0 ;  /* 0x0000000000007941 */ /* 0x000fea0003800000 */
.L_x_27110:
        /* <DEDUP_REMOVED lines=54> */
.L_x_27113:
[----:B------:R-:W-:Y:S05]  /*1d40*/  BSYNC B0 ;  /* 0x0000000000007941 */ /* 0x000fea0003800000 */
.L_x_27112:
        /* <DEDUP_REMOVED lines=14> */
[----:B------:R0:W3:Y:S01]  /*1e30*/  @P0 LDG.E.128 R20, [R6.64] ;  /* 0x0000000806140981 */ /* 0x0000e2000c1e1d00 */
[----:B------:R-:W-:-:S04]  /*1e40*/  ISETP.NE.U32.AND P0, PT, RZ, c[0x0][0x220], PT ;  /* 0x00008800ff007a0c */ /* 0x000fc80003f05070 */
[----:B------:R-:W-:Y:S01]  /*1e50*/  ISETP.NE.AND.EX P0, PT, RZ, c[0x0][0x224], PT, P0 ;  /* 0x00008900ff007a0c */ /* 0x000fe20003f05300 */
[C---:B------:R-:W-:Y:S01]  /*1e60*/  IMAD.SHL.U32 R13, R8.reuse, 0x20, RZ ;  /* 0x00000020080d7824 */ /* 0x040fe200078e00ff */
[----:B------:R-:W-:-:S11]  /*1e70*/  SHF.L.U64.HI R9, R8, 0x5, RZ ;  /* 0x0000000508097819 */ /* 0x000fd600000102ff */
[----:B0-----:R-:W-:-:S04]  /*1e80*/  @P0 IADD3 R6, P1, R13, c[0x0][0x220], RZ ;  /* 0x000088000d060a10 */ /* 0x001fc80007f3e0ff */
[----:B------:R-:W-:Y:S01]  /*1e90*/  @P0 IADD3.X R7, R9, c[0x0][0x224], RZ, P1, !PT ;  /* 0x0000890009070a10 */ /* 0x000fe20000ffe4ff */
[----:B--2---:R0:W-:Y:S04]  /*1ea0*/  STL.64 [R1+0x20], R16 ;  /* 0x0000201001007387 */ /* 0x0041e80000100a00 */
[----:B------:R1:W-:Y:S01]  /*1eb0*/  STL.64 [R1+0x28], R18 ;  /* 0x0000281201007387 */ /* 0x0003e20000100a00 */
[----:B0-----:R-:W-:Y:S01]  /*1ec0*/  CS2R R16, SRZ ;  /* 0x0000000000107805 */ /* 0x001fe2000001ff00 */
[----:B-1----:R-:W-:-:S06]  /*1ed0*/  CS2R R18, SRZ ;  /* 0x0000000000127805 */ /* 0x002fcc000001ff00 */
[----:B------:R0:W2:Y:S01]  /*1ee0*/  @P0 LDG.E.128 R16, [R6.64+0x10] ;  /* 0x0000100806100981 */ /* 0x0000a2000c1e1d00 */
[----:B------:R-:W-:Y:S01]  /*1ef0*/  CS2R R158, SRZ ;  /* 0x00000000009e7805 */ /* 0x000fe2000001ff00 */
[----:B------:R-:W-:Y:S01]  /*1f00*/  CS2R R156, SRZ ;  /* 0x00000000009c7805 */ /* 0x000fe2000001ff00 */
[----:B------:R-:W-:-:S05]  /*1f10*/  IMAD.MOV.U32 R14, RZ, RZ, 0x20 ;  /* 0x00000020ff0e7424 */ /* 0x000fca00078e00ff */
[----:B------:R0:W5:Y:S01]  /*1f20*/  @P0 LDG.E.128 R156, [R6.64] ;  /* 0x00000008069c0981 */ /* 0x000162000c1e1d00 */
[----:B------:R-:W-:-:S03]  /*1f30*/  IMAD.WIDE.U32 R14, R8, R14, c[0x0][0x1b0] ;  /* 0x00006c00080e7625 */ /* 0x000fc600078e000e */
[----:B---3--:R-:W-:Y:S01]  /*1f40*/  STL.64 [R1+0x10], R20 ;  /* 0x0000101401007387 */ /* 0x008fe20000100a00 */
[----:B0-----:R-:W-:-:S03]  /*1f50*/  IADD3 R6, P0, R13, c[0x0][0x1b8], RZ ;  /* 0x00006e000d067a10 */ /* 0x001fc60007f1e0ff */
[----:B------:R0:W-:Y:S01]  /*1f60*/  STL.64 [R1+0x18], R22 ;  /* 0x0000181601007387 */ /* 0x0001e20000100a00 */
[----:B------:R-:W-:-:S03]  /*1f70*/  IADD3.X R7, R9, c[0x0][0x1bc], RZ, P0, !PT ;  /* 0x00006f0009077a10 */ /* 0x000fc600007fe4ff */
[----:B------:R-:W3:Y:S04]  /*1f80*/  LDG.E.128 R24, [R14.64+0x10] ;  /* 0x000010080e187981 */ /* 0x000ee8000c1e1d00 */
[----:B------:R-:W4:Y:S04]  /*1f90*/  LDG.E.128 R28, [R14.64] ;  /* 0x000000080e1c7981 */ /* 0x000f28000c1e1d00 */
[----:B0-----:R-:W3:Y:S04]  /*1fa0*/  LDG.E.128 R20, [R6.64] ;  /* 0x0000000806147981 */ /* 0x001ee8000c1e1d00 */
[----:B--2---:R-:W-:Y:S04]  /*1fb0*/  STL.64 [R1], R16 ;  /* 0x0000001001007387 */ /* 0x004fe80000100a00 */
[----:B------:R0:W-:Y:S04]  /*1fc0*/  STL.64 [R1+0x8], R18 ;  /* 0x0000081201007387 */ /* 0x0001e80000100a00 */
[----:B0-----:R-:W2:Y:S01]  /*1fd0*/  LDG.E.128 R16, [R6.64+0x10] ;  /* 0x0000100806107981 */ /* 0x001ea2000c1e1d00 */
[----:B------:R-:W-:-:S03]  /*1fe0*/  IADD3 R8, R8, 0x20, RZ ;  /* 0x0000002008087810 */ /* 0x000fc60007ffe0ff */
[----:B--2---:R0:W-:Y:S04]  /*1ff0*/  STL.64 [R1+0x2a0], R16 ;  /* 0x0002a01001007387 */ /* 0x0041e80000100a00 */
[----:B------:R0:W-:Y:S04]  /*2000*/  STL.64 [R1+0x2a8], R18 ;  /* 0x0002a81201007387 */ /* 0x0001e80000100a00 */
[----:B---3--:R0:W-:Y:S04]  /*2010*/  STL.64 [R1+0x2b0], R20 ;  /* 0x0002b01401007387 */ /* 0x0081e80000100a00 */
[----:B------:R0:W-:Y:S04]  /*2020*/  STL.64 [R1+0x2b8], R22 ;  /* 0x0002b81601007387 */ /* 0x0001e80000100a00 */
[----:B------:R0:W-:Y:S04]  /*2030*/  STL.64 [R1+0x270], R24 ;  /* 0x0002701801007387 */ /* 0x0001e80000100a00 */
[----:B------:R0:W-:Y:S04]  /*2040*/  STL.64 [R1+0x278], R26 ;  /* 0x0002781a01007387 */ /* 0x0001e80000100a00 */
[----:B----4-:R0:W-:Y:S04]  /*2050*/  STL.64 [R1+0x280], R28 ;  /* 0x0002801c01007387 */ /* 0x0101e80000100a00 */
[----:B------:R0:W-:Y:S02]  /*2060*/  STL.64 [R1+0x288], R30 ;  /* 0x0002881e01007387 */ /* 0x0001e40000100a00 */
.L_x_27115:
[----:B------:R-:W-:Y:S05]  /*2070*/  BSYNC B0 ;  /* 0x0000000000007941 */ /* 0x000fea0003800000 */
.L_x_27114:
        /* <DEDUP_REMOVED lines=16> */
[C---:B------:R-:W-:Y:S01]  /*2180*/  IMAD.SHL.U32 R13, R8.reuse, 0x20, RZ ;  /* 0x00000020080d7824 */ /* 0x040fe200078e00ff */
[----:B------:R-:W-:Y:S01]  /*2190*/  SHF.L.U64.HI R9, R8, 0x5, RZ ;  /* 0x0000000508097819 */ /* 0x000fe200000102ff */
[----:B------:R-:W-:Y:S01]  /*21a0*/  CS2R R138, SRZ ;  /* 0x00000000008a7805 */ /* 0x000fe2000001ff00 */
[----:B------:R-:W-:Y:S01]  /*21b0*/  ISETP.NE.AND.EX P0, PT, RZ, c[0x0][0x224], PT, P0 ;  /* 0x00008900ff007a0c */ /* 0x000fe20003f05300 */
[----:B------:R-:W-:Y:S01]  /*21c0*/  CS2R R136, SRZ ;  /* 0x0000000000887805 */ /* 0x000fe2000001ff00 */
[----:B------:R-:W-:Y:S01]  /*21d0*/  CS2R R146, SRZ ;  /* 0x0000000000927805 */ /* 0x000fe2000001ff00 */
[----:B------:R-:W-:-:S10]  /*21e0*/  CS2R R144, SRZ ;  /* 0x0000000000907805 */ /* 0x000fd4000001ff00 */
[----:B-1----:R-:W-:-:S04]  /*21f0*/  @P0 IADD3 R6, P1, R13, c[0x0][0x220], RZ ;  /* 0x000088000d060a10 */ /* 0x002fc80007f3e0ff */
[----:B------:R-:W-:-:S05]  /*2200*/  @P0 IADD3.X R7, R9, c[0x0][0x224], RZ, P1, !PT ;  /* 0x0000890009070a10 */ /* 0x000fca0000ffe4ff */
[----:B------:R1:W5:Y:S04]  /*2210*/  @P0 LDG.E.128 R136, [R6.64] ;  /* 0x0000000806880981 */ /* 0x000368000c1e1d00 */
[----:B------:R1:W5:Y:S01]  /*2220*/  @P0 LDG.E.128 R144, [R6.64+0x10] ;  /* 0x0000100806900981 */ /* 0x000362000c1e1d00 */
[----:B------:R-:W-:-:S04]  /*2230*/  IMAD.MOV.U32 R14, RZ, RZ, 0x20 ;  /* 0x00000020ff0e7424 */ /* 0x000fc800078e00ff */
[----:B------:R-:W-:Y:S01]  /*2240*/  IMAD.WIDE.U32 R14, R8, R14, c[0x0][0x1b0] ;  /* 0x00006c00080e7625 */ /* 0x000fe200078e000e */
[----:B-1----:R-:W-:-:S04]  /*2250*/  IADD3 R6, P0, R13, c[0x0][0x1b8], RZ ;  /* 0x00006e000d067a10 */ /* 0x002fc80007f1e0ff */
[----:B0-----:R-:W2:Y:S01]  /*2260*/  LDG.E.128 R24, [R14.64+0x10] ;  /* 0x000010080e187981 */ /* 0x001ea2000c1e1d00 */
[----:B------:R-:W-:-:S03]  /*2270*/  IADD3.X R7, R9, c[0x0][0x1bc], RZ, P0, !PT ;  /* 0x00006f0009077a10 */ /* 0x000fc600007fe4ff */
[----:B------:R-:W3:Y:S04]  /*2280*/  LDG.E.128 R28, [R14.64] ;  /* 0x000000080e1c7981 */ /* 0x000ee8000c1e1d00 */
[----:B------:R-:W4:Y:S04]  /*2290*/  LDG.E.128 R16, [R6.64+0x10] ;  /* 0x0000100806107981 */ /* 0x000f28000c1e1d00 */
[----:B------:R-:W2:Y:S01]  /*22a0*/  LDG.E.128 R20, [R6.64] ;  /* 0x0000000806147981 */ /* 0x000ea2000c1e1d00 */
[----:B------:R-:W-:-:S03]  /*22b0*/  IADD3 R8, R8, 0x20, RZ ;  /* 0x0000002008087810 */ /* 0x000fc60007ffe0ff */
[----:B----4-:R0:W-:Y:S04]  /*22c0*/  STL.64 [R1+0x230], R16 ;  /* 0x0002301001007387 */ /* 0x0101e80000100a00 */
[----:B------:R0:W-:Y:S04]  /*22d0*/  STL.64 [R1+0x238], R18 ;  /* 0x0002381201007387 */ /* 0x0001e80000100a00 */
[----:B--2---:R0:W-:Y:S04]  /*22e0*/  STL.64 [R1+0x250], R20 ;  /* 0x0002501401007387 */ /* 0x0041e80000100a00 */
[----:B------:R0:W-:Y:S04]  /*22f0*/  STL.64 [R1+0x258], R22 ;  /* 0x0002581601007387 */ /* 0x0001e80000100a00 */
[----:B------:R0:W-:Y:S04]  /*2300*/  STL.64 [R1+0x240], R24 ;  /* 0x0002401801007387 */ /* 0x0001e80000100a00 */
[----:B------:R0:W-:Y:S04]  /*2310*/  STL.64 [R1+0x248], R26 ;  /* 0x0002481a01007387 */ /* 0x0001e80000100a00 */
[----:B---3--:R0:W-:Y:S04]  /*2320*/  STL.64 [R1+0x260], R28 ;  /* 0x0002601c01007387 */ /* 0x0081e80000100a00 */
[----:B------:R0:W-:Y:S02]  /*2330*/  STL.64 [R1+0x268], R30 ;  /* 0x0002681e01007387 */ /* 0x0001e40000100a00 */
.L_x_27117:
[----:B------:R-:W-:Y:S05]  /*2340*/  BSYNC B0 ;  /* 0x0000000000007941 */ /* 0x000fea0003800000 */
.L_x_27116:
        /* <DEDUP_REMOVED lines=16> */
[----:B------:R-:W-:Y:S01]  /*2450*/  IMAD.SHL.U32 R13, R8, 0x20, RZ ;  /* 0x00000020080d7824 */ /* 0x000fe200078e00ff */
[----:B------:R-:W-:Y:S01]  /*2460*/  SHF.R.U32.HI R9, RZ, 0x1b, R8 ;  /* 0x0000001bff097819 */ /* 0x000fe20000011608 */
        /* <DEDUP_REMOVED lines=8> */
[----:B------:R1:W5:Y:S02]  /*24f0*/  @P0 LDG.E.128 R124, [R6.64+0x10] ;  /* 0x00001008067c0981 */ /* 0x000364000c1e1d00 */
[----:B-1----:R-:W-:-:S04]  /*2500*/  IADD3 R6, P0, R13, c[0x0][0x1b8], RZ ;  /* 0x00006e000d067a10 */ /* 0x002fc80007f1e0ff */
[----:B------:R-:W-:Y:S01]  /*2510*/  IADD3.X R7, R9, c[0x0][0x1bc], RZ, P0, !PT ;  /* 0x00006f0009077a10 */ /* 0x000fe200007fe4ff */
[----:B------:R-:W-:-:S04]  /*2520*/  IMAD.MOV.U32 R9, RZ, RZ, 0x20 ;  /* 0x00000020ff097424 */ /* 0x000fc800078e00ff */
[----:B------:R-:W-:Y:S01]  /*2530*/  IMAD.WIDE.U32 R8, R8, R9, c[0x0][0x1b0] ;  /* 0x00006c0008087625 */ /* 0x000fe200078e0009 */
[----:B0-----:R-:W2:Y:S04]  /*2540*/  LDG.E.128 R16, [R6.64+0x10] ;  /* 0x0000100806107981 */ /* 0x001ea8000c1e1d00 */
[----:B------:R-:W3:Y:S04]  /*2550*/  LDG.E.128 R20, [R6.64] ;  /* 0x0000000806147981 */ /* 0x000ee8000c1e1d00 */
[----:B------:R-:W4:Y:S04]  /*2560*/  LDG.E.128 R24, [R8.64+0x10] ;  /* 0x0000100808187981 */ /* 0x000f28000c1e1d00 */
[----:B------:R-:W4:Y:S04]  /*2570*/  LDG.E.128 R28, [R8.64] ;  /* 0x00000008081c7981 */ /* 0x000f28000c1e1d00 */
        /* <DEDUP_REMOVED lines=8> */
.L_x_27119:
[----:B------:R-:W-:Y:S05]  /*2600*/  BSYNC B0 ;  /* 0x0000000000007941 */ /* 0x000fea0003800000 */
.L_x_27118:
[----:B------:R-:W-:-:S13]  /*2610*/  ISETP.GE.AND P0, PT, R119, c[0x0][0x164], PT ;  /* 0x0000590077007a0c */ /* 0x000fda0003f06270 */
[----:B------:R-:W-:Y:S05]  /*2620*/  @P0 EXIT ;  /* 0x000000000000094d */ /* 0x000fea0003800000 */
[----:B------:R-:W-:Y:S01]  /*2630*/  IMAD R5, R5, -0x326172a9, RZ ;  /* 0xcd9e8d5705057824 */ /* 0x000fe200078e02ff */
[----:B------:R-:W-:Y:S01]  /*2640*/  ULOP3.LUT UR4, UR7, 0x3, URZ, 0xc0, !UPT ;  /* 0x0000000307047892 */ /* 0x000fe2000f8ec03f */
[----:B------:R-:W-:Y:S01]  /*2650*/  IMAD.HI.U32 R6, R11, -0x326172a9, RZ ;  /* 0xcd9e8d570b067827 */ /* 0x000fe200078e00ff */
[----:B------:R-:W-:Y:S03]  /*2660*/  BSSY B0, `(.L_x_27120) ;  /* 0x0003dcb000007945 */ /* 0x000fe60003800000 */
[----:B------:R-:W-:Y:S01]  /*2670*/  IMAD.HI.U32 R7, R10, -0x2daee0ad, RZ ;  /* 0xd2511f530a077827 */ /* 0x000fe200078e00ff */
[----:B------:R-:W-:-:S03]  /*2680*/  LOP3.LUT R5, R6, UR6, R5, 0x96, !PT ;  /* 0x0000000606057c12 */ /* 0x000fc6000f8e9605 */
[----:B------:R-:W-:Y:S02]  /*2690*/  IMAD R6, R12, -0x2daee0ad, RZ ;  /* 0xd2511f530c067824 */ /* 0x000fe400078e02ff */
[----:B------:R-:W-:Y:S02]  /*26a0*/  IMAD R8, R11, -0x326172a9, RZ ;  /* 0xcd9e8d570b087824 */ /* 0x000fe400078e02ff */
[----:B------:R-:W-:Y:S01]  /*26b0*/  IMAD R10, R10, -0x2daee0ad, RZ ;  /* 0xd2511f530a0a7824 */ /* 0x000fe200078e02ff */
[----:B------:R-:W-:Y:S01]  /*26c0*/  LOP3.LUT R6, R7, UR14, R6, 0x96, !PT ;  /* 0x0000000e07067c12 */ /* 0x000fe2000f8e9606 */
[----:B------:R-:W-:Y:S02]  /*26d0*/  IMAD.MOV.U32 R7, RZ, RZ, RZ ;  /* 0x000000ffff077224 */ /* 0x000fe400078e00ff */
[----:B------:R-:W-:Y:S01]  /*26e0*/  IMAD.U32 R9, RZ, RZ, UR4 ;  /* 0x00000004ff097e24 */ /* 0x000fe2000f8e00ff */
[----:B------:R-:W-:Y:S02]  /*26f0*/  ULDC.U8 UR4, c[0x0][0x1f0] ;  /* 0x00007c0000047ab9 */ /* 0x000fe40000000000 */
.L_x_28453:
[----:B------:R-:W-:Y:S01]  /*2700*/  IMAD R11, R119, c[0x0][0x168], RZ ;  /* 0x00005a00770b7a24 */ /* 0x000fe200078e02ff */
[----:B------:R-:W-:Y:S01]  /*2710*/  LOP3.LUT P0, RZ, R4, 0x20, RZ, 0xc0, !PT ;  /* 0x0000002004ff7812 */ /* 0x000fe2000780c0ff */
[----:B------:R-:W-:Y:S03]  /*2720*/  BSSY B1, `(.L_x_27121) ;  /* 0x00005b7000017945 */ /* 0x000fe60003800000 */
[----:B------:R-:W-:-:S04]  /*2730*/  SHF.R.S32.HI R15, RZ, 0x1f, R11 ;  /* 0x0000001fff0f7819 */ /* 0x000fc8000001140b */
[----:B------:R-:W-:Y:S02]  /*2740*/  LEA.HI R11, R15, R11, RZ, 0x3 ;  /* 0x0000000b0f0b7211 */ /* 0x000fe400078f18ff */
[----:B------:R-:W1:Y:S02]  /*2750*/  S2R R15, SR_TID.X ;  /* 0x00000000000f7919 */ /* 0x000e640000002100 */
[----:B-1----:R-:W-:-:S04]  /*2760*/  LOP3.LUT R160, R15, 0x1f, RZ, 0xc0, !PT ;  /* 0x0000001f0fa07812 */ /* 0x002fc800078ec0ff */
[----:B0-----:R-:W-:-:S05]  /*2770*/  LEA.HI.SX32 R16, R11, R160, 0x1d ;  /* 0x000000a00b107211 */ /* 0x001fca00078feaff */
        /* <DEDUP_REMOVED lines=13> */
[----:B------:R-:W-:-:S05]  /*2850*/  @P0 LEA.HI.X R35, R16, c[0x0][0x184], RZ, 0x5, P1 ;  /* 0x0000610010230a11 */ /* 0x000fca00008f2cff */
[----:B------:R1:W5:Y:S04]  /*2860*/  @P0 LDG.E.128 R24, [R34.64] ;  /* 0x0000000822180981 */ /* 0x000368000c1e1d00 */
[----:B------:R1:W5:Y:S01]  /*2870*/  @P0 LDG.E.128 R28, [R34.64+0x10] ;  /* 0x00001008221c0981 */ /* 0x000362000c1e1d00 */
[----:B------:R-:W-:Y:S01]  /*2880*/  ISETP.NE.AND P1, PT, R9, 0x1, PT ;  /* 0x000000010900780c */ /* 0x000fe20003f25270 */
[----:B0-----:R-:W-:-:S04]  /*2890*/  IMAD.MOV.U32 R32, RZ, RZ, 0x10 ;  /* 0x00000010ff207424 */ /* 0x001fc800078e00ff */
[----:B------:R-:W-:-:S05]  /*28a0*/  IMAD.WIDE.U32 R32, R16, R32, c[0x0][0x170] ;  /* 0x00005c0010207625 */ /* 0x000fca00078e0020 */
[----:B------:R0:W5:Y:S02]  /*28b0*/  LDG.E.128 R36, [R32.64] ;  /* 0x0000000820247981 */ /* 0x000164000c1e1d00 */
[----:B0-----:R-:W-:Y:S01]  /*28c0*/  IADD3 R33, R9, 0x1, RZ ;  /* 0x0000000109217810 */ /* 0x001fe20007ffe0ff */
        /* <DEDUP_REMOVED lines=9> */
.L_x_27124:
[----:B-1----:R-:W-:Y:S02]  /*2960*/  IMAD.MOV.U32 R11, RZ, RZ, R8 ;  /* 0x000000ffff0b7224 */ /* 0x002fe400078e0008 */
.L_x_27125:
[----:B------:R-:W-:Y:S05]  /*2970*/  BSYNC B2 ;  /* 0x0000000000027941 */ /* 0x000fea0003800000 */
.L_x_27123:
        /* <DEDUP_REMOVED lines=16> */
.L_x_27129:
[----:B------:R-:W-:Y:S05]  /*2a80*/  BSYNC B3 ;  /* 0x0000000000037941 */ /* 0x000fea0003800000 */
.L_x_27128:
        /* <DEDUP_REMOVED lines=41> */
[----:B------:R-:W-:-:S05]  /*2d20*/  IMAD.WIDE.U32 R8, R5, -0x326172a9, RZ ;  /* 0xcd9e8d5705087825 */ /* 0x000fca00078e00ff */
[----:B------:R-:W-:Y:S02]  /*2d30*/  LOP3.LUT R5, R9, UR6, R32, 0x96, !PT ;  /* 0x0000000609057c12 */ /* 0x000fe4000f8e9620 */
.L_x_27127:
[----:B------:R-:W-:Y:S05]  /*2d40*/  BSYNC B2 ;  /* 0x0000000000027941 */ /* 0x000fea0003800000 */
.L_x_27126:
        /* <DEDUP_REMOVED lines=17> */
.L_x_27130:
        /* <DEDUP_REMOVED lines=12> */
.L_x_27133:
[----:B------:R-:W-:Y:S02]  /*2f20*/  IMAD.MOV.U32 R9, RZ, RZ, R8 ;  /* 0x000000ffff097224 */ /* 0x000fe400078e0008 */
.L_x_27134:
[----:B------:R-:W-:Y:S05]  /*2f30*/  BSYNC B2 ;  /* 0x0000000000027941 */ /* 0x000fea0003800000 */
.L_x_27132:
        /* <DEDUP_REMOVED lines=16> */
.L_x_27138:
[----:B------:R-:W-:Y:S05]  /*3040*/  BSYNC B3 ;  /* 0x0000000000037941 */ /* 0x000fea0003800000 */
.L_x_27137:
        /* <DEDUP_REMOVED lines=40> */
[----:B------:R-:W-:Y:S01]  /*32d0*/  IMAD.MOV.U32 R8, RZ, RZ, R34 ;  /* 0x000000ffff087224 */ /* 0x000fe200078e0022 */
[----:B------:R-:W-:Y:S01]  /*32e0*/  LOP3.LUT R5, R35, UR6, R112, 0x96, !PT ;  /* 0x0000000623057c12 */ /* 0x000fe2000f8e9670 */
[----:B------:R-:W-:Y:S02]  /*32f0*/  IMAD.MOV.U32 R35, RZ, RZ, RZ ;  /* 0x000000ffff237224 */ /* 0x000fe400078e00ff */
.L_x_27136:
[----:B------:R-:W-:Y:S05]  /*3300*/  BSYNC B2 ;  /* 0x0000000000027941 */ /* 0x000fea0003800000 */
.L_x_27135:
        /* <DEDUP_REMOVED lines=8> */
[----:B------:R-:W-:Y:S01]  /*3390*/  @P0 FADD.FTZ R32, R24, R32 ;  /* 0x0000002018200221 */ /* 0x000fe20000010000 */
[----:B------:R-:W-:Y:S02]  /*33a0*/  PRMT R117, R9, 0x7610, R117 ;  /* 0x0000761009757816 */ /* 0x000fe40000000075 */
.L_x_27131:
        /* <DEDUP_REMOVED lines=12> */
.L_x_27140:
[----:B------:R-:W-:Y:S02]  /*3470*/  IMAD.MOV.U32 R11, RZ, RZ, R8 ;  /* 0x000000ffff0b7224 */ /* 0x000fe400078e0008 */
.L_x_27141:
[----:B------:R-:W-:Y:S05]  /*3480*/  BSYNC B2 ;  /* 0x0000000000027941 */ /* 0x000fea0003800000 */
.L_x_27139:
        /* <DEDUP_REMOVED lines=16> */
.L_x_27145:
[----:B------:R-:W-:Y:S05]  /*3590*/  BSYNC B3 ;  /* 0x0000000000037941 */ /* 0x000fea0003800000 */
.L_x_27144:
        /* <DEDUP_REMOVED lines=42> */
[----:B------:R-:W-:Y:S02]  /*3840*/  IMAD.MOV.U32 R34, RZ, RZ, RZ ;  /* 0x000000ffff227224 */ /* 0x000fe400078e00ff */
.L_x_27143:
[----:B------:R-:W-:Y:S05]  /*3850*/  BSYNC B2 ;  /* 0x0000000000027941 */ /* 0x000fea0003800000 */
.L_x_27142:
        /* <DEDUP_REMOVED lines=14> */
.L_x_27146:
        /* <DEDUP_REMOVED lines=12> */
.L_x_27149:
[----:B------:R-:W-:Y:S02]  /*3a00*/  IMAD.MOV.U32 R9, RZ, RZ, R8 ;  /* 0x000000ffff097224 */ /* 0x000fe400078e0008 */
.L_x_27150:
[----:B------:R-:W-:Y:S05]  /*3a10*/  BSYNC B2 ;  /* 0x0000000000027941 */ /* 0x000fea0003800000 */
.L_x_27148:
        /* <DEDUP_REMOVED lines=16> */
.L_x_27154:
[----:B------:R-:W-:Y:S05]  /*3b20*/  BSYNC B3 ;  /* 0x0000000000037941 */ /* 0x000fea0003800000 */
.L_x_27153:
        /* <DEDUP_REMOVED lines=42> */
[----:B------:R-:W-:Y:S02]  /*3dd0*/  LOP3.LUT R5, R35, UR6, R112, 0x96, !PT ;  /* 0x0000000623057c12 */ /* 0x000fe4000f8e9670 */
.L_x_27152:
[----:B------:R-:W-:Y:S05]  /*3de0*/  BSYNC B2 ;  /* 0x0000000000027941 */ /* 0x000fea0003800000 */
.L_x_27151:
        /* <DEDUP_REMOVED lines=10> */
.L_x_27147:
        /* <DEDUP_REMOVED lines=12> */
.L_x_27156:
[----:B------:R-:W-:Y:S02]  /*3f50*/  IMAD.MOV.U32 R11, RZ, RZ, R8 ;  /* 0x000000ffff0b7224 */ /* 0x000fe400078e0008 */
.L_x_27157:
[----:B------:R-:W-:Y:S05]  /*3f60*/  BSYNC B2 ;  /* 0x0000000000027941 */ /* 0x000fea0003800000 */
.L_x_27155:
        /* <DEDUP_REMOVED lines=16> */
.L_x_27161:
[----:B------:R-:W-:Y:S05]  /*4070*/  BSYNC B3 ;  /* 0x0000000000037941 */ /* 0x000fea0003800000 */
.L_x_27160:
        /* <DEDUP_REMOVED lines=43> */
.L_x_27159:
[----:B------:R-:W-:Y:S05]  /*4330*/  BSYNC B2 ;  /* 0x0000000000027941 */ /* 0x000fea0003800000 */
.L_x_27158:
        /* <DEDUP_REMOVED lines=14> */
.L_x_27162:
        /* <DEDUP_REMOVED lines=12> */
.L_x_27165:
[----:B------:R-:W-:Y:S02]  /*44e0*/  IMAD.MOV.U32 R11, RZ, RZ, R8 ;  /* 0x000000ffff0b7224 */ /* 0x000fe400078e0008 */
.L_x_27166:
[----:B------:R-:W-:Y:S05]  /*44f0*/  BSYNC B2 ;  /* 0x0000000000027941 */ /* 0x000fea0003800000 */
.L_x_27164:
        /* <DEDUP_REMOVED lines=16> */
.L_x_27170:
[----:B------:R-:W-:Y:S05]  /*4600*/  BSYNC B3 ;  /* 0x0000000000037941 */ /* 0x000fea0003800000 */
.L_x_27169:
        /* <DEDUP_REMOVED lines=43> */
.L_x_27168:
[----:B------:R-:W-:Y:S05]  /*48c0*/  BSYNC B2 ;  /* 0x0000000000027941 */ /* 0x000fea0003800000 */
.L_x_27167:
        /* <DEDUP_REMOVED lines=10> */
.L_x_27163:
        /* <DEDUP_REMOVED lines=12> */
.L_x_27172:
[----:B------:R-:W-:Y:S02]  /*4a30*/  IMAD.MOV.U32 R11, RZ, RZ, R8 ;  /* 0x000000ffff0b7224 */ /* 0x000fe400078e0008 */
.L_x_27173:
[----:B------:R-:W-:Y:S05]  /*4a40*/  BSYNC B2 ;  /* 0x0000000000027941 */ /* 0x000fea0003800000 */
.L_x_27171:
        /* <DEDUP_REMOVED lines=16> */
.L_x_27177:
[----:B------:R-:W-:Y:S05]  /*4b50*/  BSYNC B3 ;  /* 0x0000000000037941 */ /* 0x000fea0003800000 */
.L_x_27176:
        /* <DEDUP_REMOVED lines=43> */
.L_x_27175:
[----:B------:R-:W-:Y:S05]  /*4e10*/  BSYNC B2 ;  /* 0x0000000000027941 */ /* 0x000fea0003800000 */
.L_x_27174:
        /* <DEDUP_REMOVED lines=14> */
.L_x_27178:
        /* <DEDUP_REMOVED lines=12> */
.L_x_27181:
[----:B------:R-:W-:Y:S02]  /*4fc0*/  IMAD.MOV.U32 R9, RZ, RZ, R8 ;  /* 0x000000ffff097224 */ /* 0x000fe400078e0008 */
.L_x_27182:
[----:B------:R-:W-:Y:S05]  /*4fd0*/  BSYNC B2 ;  /* 0x0000000000027941 */ /* 0x000fea0003800000 */
.L_x_27180:
        /* <DEDUP_REMOVED lines=16> */
.L_x_27186:
[----:B------:R-:W-:Y:S05]  /*50e0*/  BSYNC B3 ;  /* 0x0000000000037941 */ /* 0x000fea0003800000 */
.L_x_27185:
        /* <DEDUP_REMOVED lines=43> */
.L_x_27184:
[----:B------:R-:W-:Y:S05]  /*53a0*/  BSYNC B2 ;  /* 0x0000000000027941 */ /* 0x000fea0003800000 */
.L_x_27183:
        /* <DEDUP_REMOVED lines=10> */
.L_x_27179:
        /* <DEDUP_REMOVED lines=12> */
.L_x_27188:
[----:B------:R-:W-:Y:S02]  /*5510*/  IMAD.MOV.U32 R11, RZ, RZ, R8 ;  /* 0x000000ffff0b7224 */ /* 0x000fe400078e0008 */
.L_x_27189:
[----:B------:R-:W-:Y:S05]  /*5520*/  BSYNC B2 ;  /* 0x0000000000027941 */ /* 0x000fea0003800000 */
.L_x_27187:
        /* <DEDUP_REMOVED lines=16> */
.L_x_27193:
[----:B------:R-:W-:Y:S05]  /*5630*/  BSYNC B3 ;  /* 0x0000000000037941 */ /* 0x000fea0003800000 */
.L_x_27192:
        /* <DEDUP_REMOVED lines=43> */
.L_x_27191:
[----:B------:R-:W-:Y:S05]  /*58f0*/  BSYNC B2 ;  /* 0x0000000000027941 */ /* 0x000fea0003800000 */
.L_x_27190:
        /* <DEDUP_REMOVED lines=12> */
.L_x_27194:
        /* <DEDUP_REMOVED lines=12> */
.L_x_27197:
[----:B------:R-:W-:Y:S02]  /*5a80*/  IMAD.MOV.U32 R11, RZ, RZ, R8 ;  /* 0x000000ffff0b7224 */ /* 0x000fe400078e0008 */
.L_x_27198:
[----:B------:R-:W-:Y:S05]  /*5a90*/  BSYNC B2 ;  /* 0x0000000000027941 */ /* 0x000fea0003800000 */
.L_x_27196:
        /* <DEDUP_REMOVED lines=16> */
.L_x_27202:
[----:B------:R-:W-:Y:S05]  /*5ba0*/  BSYNC B3 ;  /* 0x0000000000037941 */ /* 0x000fea0003800000 */
.L_x_27201:
        /* <DEDUP_REMOVED lines=43> */
.L_x_27200:
[----:B------:R-:W-:Y:S05]  /*5e60*/  BSYNC B2 ;  /* 0x0000000000027941 */ /* 0x000fea0003800000 */
.L_x_27199:
        /* <DEDUP_REMOVED lines=10> */
.L_x_27195:
        /* <DEDUP_REMOVED lines=12> */
.L_x_27204:
[----:B------:R-:W-:Y:S02]  /*5fd0*/  IMAD.MOV.U32 R11, RZ, RZ, R8 ;  /* 0x000000ffff0b7224 */ /* 0x000fe400078e0008 */
.L_x_27205:
[----:B------:R-:W-:Y:S05]  /*5fe0*/  BSYNC B2 ;  /* 0x0000000000027941 */ /* 0x000fea0003800000 */
.L_x_27203:
        /* <DEDUP_REMOVED lines=16> */
.L_x_27209:
[----:B------:R-:W-:Y:S05]  /*60f0*/  BSYNC B3 ;  /* 0x0000000000037941 */ /* 0x000fea0003800000 */
.L_x_27208:
        /* <DEDUP_REMOVED lines=43> */
.L_x_27207:
[----:B------:R-:W-:Y:S05]  /*63b0*/  BSYNC B2 ;  /* 0x0000000000027941 */ /* 0x000fea0003800000 */
.L_x_27206:
        /* <DEDUP_REMOVED lines=12> */
.L_x_27210:
        /* <DEDUP_REMOVED lines=12> */
.L_x_27213:
[----:B------:R-:W-:Y:S02]  /*6540*/  IMAD.MOV.U32 R11, RZ, RZ, R8 ;  /* 0x000000ffff0b7224 */ /* 0x000fe400078e0008 */
.L_x_27214:
[----:B------:R-:W-:Y:S05]  /*6550*/  BSYNC B2 ;  /* 0x0000000000027941 */ /* 0x000fea0003800000 */
.L_x_27212:
        /* <DEDUP_REMOVED lines=16> */
.L_x_27218:
[----:B------:R-:W-:Y:S05]  /*6660*/  BSYNC B3 ;  /* 0x0000000000037941 */ /* 0x000fea0003800000 */
.L_x_27217:
        /* <DEDUP_REMOVED lines=43> */
.L_x_27216:
[----:B------:R-:W-:Y:S05]  /*6920*/  BSYNC B2 ;  /* 0x0000000000027941 */ /* 0x000fea0003800000 */
.L_x_27215:
        /* <DEDUP_REMOVED lines=10> */
.L_x_27211:
        /* <DEDUP_REMOVED lines=12> */
.L_x_27220:
[----:B------:R-:W-:Y:S02]  /*6a90*/  IMAD.MOV.U32 R11, RZ, RZ, R8 ;  /* 0x000000ffff0b7224 */ /* 0x000fe400078e0008 */
.L_x_27221:
[----:B------:R-:W-:Y:S05]  /*6aa0*/  BSYNC B2 ;  /* 0x0000000000027941 */ /* 0x000fea0003800000 */
.L_x_27219:
        /* <DEDUP_REMOVED lines=16> */
.L_x_27225:
[----:B------:R-:W-:Y:S05]  /*6bb0*/  BSYNC B3 ;  /* 0x0000000000037941 */ /* 0x000fea0003800000 */
.L_x_27224:
        /* <DEDUP_REMOVED lines=43> */
.L_x_27223:
[----:B------:R-:W-:Y:S05]  /*6e70*/  BSYNC B2 ;  /* 0x0000000000027941 */ /* 0x000fea0003800000 */
.L_x_27222:
        /* <DEDUP_REMOVED lines=12> */
.L_x_27226:
        /* <DEDUP_REMOVED lines=12> */
.L_x_27229:
[----:B------:R-:W-:Y:S02]  /*7000*/  IMAD.MOV.U32 R11, RZ, RZ, R8 ;  /* 0x000000ffff0b7224 */ /* 0x000fe400078e0008 */
.L_x_27230:
[----:B------:R-:W-:Y:S05]  /*7010*/  BSYNC B2 ;  /* 0x0000000000027941 */ /* 0x000fea0003800000 */
.L_x_27228:
        /* <DEDUP_REMOVED lines=16> */
.L_x_27234:
[----:B------:R-:W-:Y:S05]  /*7120*/  BSYNC B3 ;  /* 0x0000000000037941 */ /* 0x000fea0003800000 */
.L_x_27233:
        /* <DEDUP_REMOVED lines=43> */
.L_x_27232:
[----:B------:R-:W-:Y:S05]  /*73e0*/  BSYNC B2 ;  /* 0x0000000000027941 */ /* 0x000fea0003800000 */
.L_x_27231:
        /* <DEDUP_REMOVED lines=10> */
.L_x_27227:
        /* <DEDUP_REMOVED lines=12> */
.L_x_27236:
[----:B------:R-:W-:Y:S02]  /*7550*/  IMAD.MOV.U32 R9, RZ, RZ, R8 ;  /* 0x000000ffff097224 */ /* 0x000fe400078e0008 */
.L_x_27237:
[----:B------:R-:W-:Y:S05]  /*7560*/  BSYNC B2 ;  /* 0x0000000000027941 */ /* 0x000fea0003800000 */
.L_x_27235:
        /* <DEDUP_REMOVED lines=16> */
.L_x_27241:
[----:B------:R-:W-:Y:S05]  /*7670*/  BSYNC B3 ;  /* 0x0000000000037941 */ /* 0x000fea0003800000 */
.L_x_27240:
        /* <DEDUP_REMOVED lines=43> */
.L_x_27239:
[----:B------:R-:W-:Y:S05]  /*7930*/  BSYNC B2 ;  /* 0x0000000000027941 */ /* 0x000fea0003800000 */
.L_x_27238:
        /* <DEDUP_REMOVED lines=12> */
.L_x_27242:
        /* <DEDUP_REMOVED lines=12> */
.L_x_27245:
[----:B------:R-:W-:Y:S02]  /*7ac0*/  IMAD.MOV.U32 R11, RZ, RZ, R8 ;  /* 0x000000ffff0b7224 */ /* 0x000fe400078e0008 */
.L_x_27246:
[----:B------:R-:W-:Y:S05]  /*7ad0*/  BSYNC B2 ;  /* 0x0000000000027941 */ /* 0x000fea0003800000 */
.L_x_27244:
        /* <DEDUP_REMOVED lines=16> */
.L_x_27250:
[----:B------:R-:W-:Y:S05]  /*7be0*/  BSYNC B3 ;  /* 0x0000000000037941 */ /* 0x000fea0003800000 */
.L_x_27249:
        /* <DEDUP_REMOVED lines=43> */
.L_x_27248:
[----:B------:R-:W-:Y:S05]  /*7ea0*/  BSYNC B2 ;  /* 0x0000000000027941 */ /* 0x000fea0003800000 */
.L_x_27247:
        /* <DEDUP_REMOVED lines=10> */
.L_x_27243:
        /* <DEDUP_REMOVED lines=51> */
.L_x_27251:
[----:B------:R-:W-:Y:S02]  /*8280*/  IADD3 R11, R16, 0x20, RZ ;  /* 0x00000020100b7810 */ /* 0x000fe40007ffe0ff */
.L_x_27122:
[----:B------:R-:W-:Y:S05]  /*8290*/  BSYNC B1 ;  /* 0x0000000000017941 */ /* 0x000fea0003800000 */
.L_x_27121:
        /* <DEDUP_REMOVED lines=18> */
[----:B-1----:R-:W-:-:S04]  /*83c0*/  IMAD.MOV.U32 R40, RZ, RZ, 0x10 ;  /* 0x00000010ff287424 */ /* 0x002fc800078e00ff */
[----:B------:R-:W-:-:S05]  /*83d0*/  IMAD.WIDE.U32 R40, R11, R40, c[0x0][0x170] ;  /* 0x00005c000b287625 */ /* 0x000fca00078e0028 */
[----:B------:R1:W5:Y:S02]  /*83e0*/  LDG.E.128 R44, [R40.64] ;  /* 0x00000008282c7981 */ /* 0x000364000c1e1d00 */
[----:B-1----:R-:W-:Y:S01]  /*83f0*/  IADD3 R41, R9, 0x1, RZ ;  /* 0x0000000109297810 */ /* 0x002fe20007ffe0ff */
        /* <DEDUP_REMOVED lines=9> */
.L_x_27255:
[----:B--2---:R-:W-:Y:S02]  /*8490*/  IMAD.MOV.U32 R15, RZ, RZ, R8 ;  /* 0x000000ffff0f7224 */ /* 0x004fe400078e0008 */
.L_x_27256:
[----:B------:R-:W-:Y:S05]  /*84a0*/  BSYNC B2 ;  /* 0x0000000000027941 */ /* 0x000fea0003800000 */
.L_x_27254:
        /* <DEDUP_REMOVED lines=16> */
.L_x_27260:
[----:B------:R-:W-:Y:S05]  /*85b0*/  BSYNC B3 ;  /* 0x0000000000037941 */ /* 0x000fea0003800000 */
.L_x_27259:
        /* <DEDUP_REMOVED lines=43> */
.L_x_27258:
[----:B------:R-:W-:Y:S05]  /*8870*/  BSYNC B2 ;  /* 0x0000000000027941 */ /* 0x000fea0003800000 */
.L_x_27257:
[----:B------:R-:W1:Y:S01]  /*8880*/  I2F.U32 R9, R15 ;  /* 0x0000000f00097306 */ /* 0x000e620000201000 */
[----:B------:R-:W-:Y:S01]  /*8890*/  IMAD.MOV.U32 R142, RZ, RZ, 0x2f800000 ;  /* 0x2f800000ff8e7424 */ /* 0x000fe200078e00ff */
[----:B------:R-:W-:Y:S02]  /*88a0*/  ISETP.NE.U32.AND P1, PT, RZ, c[0x0][0x178], PT ;  /* 0x00005e00ff007a0c */ /* 0x000fe40003f25070 */
[----:B------:R-:W-:Y:S02]  /*88b0*/  LOP3.LUT R4, R4, 0xfffffff7, RZ, 0xc0, !PT ;  /* 0xfffffff704047812 */ /* 0x000fe400078ec0ff */
[----:B------:R-:W-:Y:S01]  /*88c0*/  ISETP.NE.AND.EX P1, PT, RZ, c[0x0][0x17c], PT, P1 ;  /* 0x00005f00ff007a0c */ /* 0x000fe20003f25310 */
        /* <DEDUP_REMOVED lines=12> */
.L_x_27261:
        /* <DEDUP_REMOVED lines=12> */
.L_x_27264:
[----:B------:R-:W-:Y:S02]  /*8a50*/  IMAD.MOV.U32 R15, RZ, RZ, R8 ;  /* 0x000000ffff0f7224 */ /* 0x000fe400078e0008 */
.L_x_27265:
[----:B------:R-:W-:Y:S05]  /*8a60*/  BSYNC B2 ;  /* 0x0000000000027941 */ /* 0x000fea0003800000 */
.L_x_27263:
        /* <DEDUP_REMOVED lines=16> */
.L_x_27269:
[----:B------:R-:W-:Y:S05]  /*8b70*/  BSYNC B3 ;  /* 0x0000000000037941 */ /* 0x000fea0003800000 */
.L_x_27268:
        /* <DEDUP_REMOVED lines=8> */
[----:B0-----:R-:W-:Y:S01]  /*8c00*/  IMAD.WIDE.U32 R112, R5, -0x2daee0ad, RZ ;  /* 0xd2511f5305707825 */ /* 0x001fe200078e00ff */
        /* <DEDUP_REMOVED lines=34> */
.L_x_27267:
[----:B------:R-:W-:Y:S05]  /*8e30*/  BSYNC B2 ;  /* 0x0000000000027941 */ /* 0x000fea0003800000 */
.L_x_27266:
[----:B------:R-:W1:Y:S02]  /*8e40*/  I2F.U32 R9, R15 ;  /* 0x0000000f00097306 */ /* 0x000e640000201000 */
[----:B-1----:R-:W-:-:S05]  /*8e50*/  FFMA.FTZ R9, R9, R142, 1.1641532182693481445e-10 ;  /* 0x2f00000009097423 */ /* 0x002fca000001008e */
        /* <DEDUP_REMOVED lines=8> */
.L_x_27262:
        /* <DEDUP_REMOVED lines=12> */
.L_x_27271:
[----:B------:R-:W-:Y:S02]  /*8fa0*/  IMAD.MOV.U32 R15, RZ, RZ, R8 ;  /* 0x000000ffff0f7224 */ /* 0x000fe400078e0008 */
.L_x_27272:
[----:B------:R-:W-:Y:S05]  /*8fb0*/  BSYNC B2 ;  /* 0x0000000000027941 */ /* 0x000fea0003800000 */
.L_x_27270:
        /* <DEDUP_REMOVED lines=16> */
.L_x_27276:
[----:B------:R-:W-:Y:S05]  /*90c0*/  BSYNC B3 ;  /* 0x0000000000037941 */ /* 0x000fea0003800000 */
.L_x_27275:
        /* <DEDUP_REMOVED lines=43> */
.L_x_27274:
[----:B------:R-:W-:Y:S05]  /*9380*/  BSYNC B2 ;  /* 0x0000000000027941 */ /* 0x000fea0003800000 */
.L_x_27273:
        /* <DEDUP_REMOVED lines=14> */
.L_x_27277:
        /* <DEDUP_REMOVED lines=12> */
.L_x_27280:
[----:B------:R-:W-:Y:S02]  /*9530*/  IMAD.MOV.U32 R15, RZ, RZ, R8 ;  /* 0x000000ffff0f7224 */ /* 0x000fe400078e0008 */
.L_x_27281:
[----:B------:R-:W-:Y:S05]  /*9540*/  BSYNC B2 ;  /* 0x0000000000027941 */ /* 0x000fea0003800000 */
.L_x_27279:
        /* <DEDUP_REMOVED lines=16> */
.L_x_27285:
[----:B------:R-:W-:Y:S05]  /*9650*/  BSYNC B3 ;  /* 0x0000000000037941 */ /* 0x000fea0003800000 */
.L_x_27284:
        /* <DEDUP_REMOVED lines=43> */
.L_x_27283:
[----:B------:R-:W-:Y:S05]  /*9910*/  BSYNC B2 ;  /* 0x0000000000027941 */ /* 0x000fea0003800000 */
.L_x_27282:
        /* <DEDUP_REMOVED lines=10> */
.L_x_27278:
        /* <DEDUP_REMOVED lines=12> */
.L_x_27287:
[----:B------:R-:W-:Y:S02]  /*9a80*/  IMAD.MOV.U32 R15, RZ, RZ, R8 ;  /* 0x000000ffff0f7224 */ /* 0x000fe400078e0008 */
.L_x_27288:
[----:B------:R-:W-:Y:S05]  /*9a90*/  BSYNC B2 ;  /* 0x0000000000027941 */ /* 0x000fea0003800000 */
.L_x_27286:
        /* <DEDUP_REMOVED lines=16> */
.L_x_27292:
[----:B------:R-:W-:Y:S05]  /*9ba0*/  BSYNC B3 ;  /* 0x0000000000037941 */ /* 0x000fea0003800000 */
.L_x_27291:
        /* <DEDUP_REMOVED lines=43> */
.L_x_27290:
[----:B------:R-:W-:Y:S05]  /*9e60*/  BSYNC B2 ;  /* 0x0000000000027941 */ /* 0x000fea0003800000 */
.L_x_27289:
        /* <DEDUP_REMOVED lines=14> */
.L_x_27293:
        /* <DEDUP_REMOVED lines=12> */
.L_x_27296:
[----:B------:R-:W-:Y:S02]  /*a010*/  IMAD.MOV.U32 R15, RZ, RZ, R8 ;  /* 0x000000ffff0f7224 */ /* 0x000fe400078e0008 */
.L_x_27297:
[----:B------:R-:W-:Y:S05]  /*a020*/  BSYNC B2 ;  /* 0x0000000000027941 */ /* 0x000fea0003800000 */
.L_x_27295:
        /* <DEDUP_REMOVED lines=16> */
.L_x_27301:
[----:B------:R-:W-:Y:S05]  /*a130*/  BSYNC B3 ;  /* 0x0000000000037941 */ /* 0x000fea0003800000 */
.L_x_27300:
[----:B------:R-:W-:Y:S01]  /*a140*/  LOP3.LUT R8, R5, UR11, R7, 0x96, !PT ;  /* 0x0000000b05087c12 */ /* 0x000fe2000f8e9607 */
[----:B------:R-:W-:-:S04]  /*a150*/  IMAD.HI.U32 R6, R0, -0x326172a9, RZ ;  /* 0xcd9e8d5700067827 */ /* 0x000fc800078e00ff */
[----:B------:R-:W-:Y:S01]  /*a160*/  IMAD R5, R0, -0x326172a9, RZ ;  /* 0xcd9e8d5700057824 */ /* 0x000fe200078e02ff */
[----:B------:R-:W-:Y:S01]  /*a170*/  LOP3.LUT R10, R6, UR10, R3, 0x96, !PT ;  /* 0x0000000a060a7c12 */ /* 0x000fe2000f8e9603 */
[----:B------:R-:W-:-:S04]  /*a180*/  IMAD.WIDE.U32 R8, R8, -0x326172a9, RZ ;  /* 0xcd9e8d5708087825 */ /* 0x000fc800078e00ff */
[----:B------:R-:W-:Y:S01]  /*a190*/  IMAD R6, R2, -0x2daee0ad, RZ ;  /* 0xd2511f5302067824 */ /* 0x000fe200078e02ff */
[----:B------:R-:W-:Y:S01]  /*a1a0*/  LOP3.LUT R5, R9, UR15, R5, 0x96, !PT ;  /* 0x0000000f09057c12 */ /* 0x000fe2000f8e9605 */
[----:B0-----:R-:W-:-:S04]  /*a1b0*/  IMAD.WIDE.U32 R112, R10, -0x2daee0ad, RZ ;  /* 0xd2511f530a707825 */ /* 0x001fc800078e00ff */
        /* <DEDUP_REMOVED lines=35> */
.L_x_27299:
[----:B------:R-:W-:Y:S05]  /*a3f0*/  BSYNC B2 ;  /* 0x0000000000027941 */ /* 0x000fea0003800000 */
.L_x_27298:
        /* <DEDUP_REMOVED lines=10> */
.L_x_27294:
        /* <DEDUP_REMOVED lines=12> */
.L_x_27303:
[----:B------:R-:W-:Y:S02]  /*a560*/  IMAD.MOV.U32 R9, RZ, RZ, R8 ;  /* 0x000000ffff097224 */ /* 0x000fe400078e0008 */
.L_x_27304:
[----:B------:R-:W-:Y:S05]  /*a570*/  BSYNC B2 ;  /* 0x0000000000027941 */ /* 0x000fea0003800000 */
.L_x_27302:
        /* <DEDUP_REMOVED lines=16> */
.L_x_27308:
[----:B------:R-:W-:Y:S05]  /*a680*/  BSYNC B3 ;  /* 0x0000000000037941 */ /* 0x000fea0003800000 */
.L_x_27307:
[----:B------:R-:W-:Y:S01]  /*a690*/  LOP3.LUT R8, R5, UR11, R7, 0x96, !PT ;  /* 0x0000000b05087c12 */ /* 0x000fe2000f8e9607 */
[----:B------:R-:W-:-:S04]  /*a6a0*/  IMAD.HI.U32 R6, R0, -0x326172a9, RZ ;  /* 0xcd9e8d5700067827 */ /* 0x000fc800078e00ff */
[----:B------:R-:W-:Y:S02]  /*a6b0*/  IMAD R5, R0, -0x326172a9, RZ ;  /* 0xcd9e8d5700057824 */ /* 0x000fe400078e02ff */
[----:B0-----:R-:W-:Y:S01]  /*a6c0*/  IMAD.WIDE.U32 R112, R8, -0x326172a9, RZ ;  /* 0xcd9e8d5708707825 */ /* 0x001fe200078e00ff */
        /* <DEDUP_REMOVED lines=40> */
.L_x_27306:
[----:B------:R-:W-:Y:S05]  /*a950*/  BSYNC B2 ;  /* 0x0000000000027941 */ /* 0x000fea0003800000 */
.L_x_27305:
        /* <DEDUP_REMOVED lines=14> */
.L_x_27309:
        /* <DEDUP_REMOVED lines=12> */
.L_x_27312:
[----:B------:R-:W-:Y:S02]  /*ab00*/  IMAD.MOV.U32 R15, RZ, RZ, R8 ;  /* 0x000000ffff0f7224 */ /* 0x000fe400078e0008 */
.L_x_27313:
[----:B------:R-:W-:Y:S05]  /*ab10*/  BSYNC B2 ;  /* 0x0000000000027941 */ /* 0x000fea0003800000 */
.L_x_27311:
        /* <DEDUP_REMOVED lines=16> */
.L_x_27317:
[----:B------:R-:W-:Y:S05]  /*ac20*/  BSYNC B3 ;  /* 0x0000000000037941 */ /* 0x000fea0003800000 */
.L_x_27316:
        /* <DEDUP_REMOVED lines=43> */
.L_x_27315:
[----:B------:R-:W-:Y:S05]  /*aee0*/  BSYNC B2 ;  /* 0x0000000000027941 */ /* 0x000fea0003800000 */
.L_x_27314:
        /* <DEDUP_REMOVED lines=10> */
.L_x_27310:
        /* <DEDUP_REMOVED lines=12> */
.L_x_27319:
[----:B------:R-:W-:Y:S02]  /*b050*/  IMAD.MOV.U32 R15, RZ, RZ, R8 ;  /* 0x000000ffff0f7224 */ /* 0x000fe400078e0008 */
.L_x_27320:
[----:B------:R-:W-:Y:S05]  /*b060*/  BSYNC B2 ;  /* 0x0000000000027941 */ /* 0x000fea0003800000 */
.L_x_27318:
        /* <DEDUP_REMOVED lines=16> */
.L_x_27324:
[----:B------:R-:W-:Y:S05]  /*b170*/  BSYNC B3 ;  /* 0x0000000000037941 */ /* 0x000fea0003800000 */
.L_x_27323:
        /* <DEDUP_REMOVED lines=43> */
.L_x_27322:
[----:B------:R-:W-:Y:S05]  /*b430*/  BSYNC B2 ;  /* 0x0000000000027941 */ /* 0x000fea0003800000 */
.L_x_27321:
[----:B------:R-:W1:Y:S02]  /*b440*/  I2F.U32 R15, R15 ;  /* 0x0000000f000f7306 */ /* 0x000e640000201000 */
[----:B-1----:R-:W-:-:S05]  /*b450*/  FFMA.FTZ R15, R15, R142, 1.1641532182693481445e-10 ;  /* 0x2f0000000f0f7423 */ /* 0x002fca000001008e */
        /* <DEDUP_REMOVED lines=10> */
.L_x_27325:
        /* <DEDUP_REMOVED lines=12> */
.L_x_27328:
[----:B------:R-:W-:Y:S02]  /*b5c0*/  IMAD.MOV.U32 R15, RZ, RZ, R8 ;  /* 0x000000ffff0f7224 */ /* 0x000fe400078e0008 */
.L_x_27329:
[----:B------:R-:W-:Y:S05]  /*b5d0*/  BSYNC B2 ;  /* 0x0000000000027941 */ /* 0x000fea0003800000 */
.L_x_27327:
        /* <DEDUP_REMOVED lines=16> */
.L_x_27333:
[----:B------:R-:W-:Y:S05]  /*b6e0*/  BSYNC B3 ;  /* 0x0000000000037941 */ /* 0x000fea0003800000 */
.L_x_27332:
        /* <DEDUP_REMOVED lines=43> */
.L_x_27331:
[----:B------:R-:W-:Y:S05]  /*b9a0*/  BSYNC B2 ;  /* 0x0000000000027941 */ /* 0x000fea0003800000 */
.L_x_27330:
        /* <DEDUP_REMOVED lines=10> */
.L_x_27326:
        /* <DEDUP_REMOVED lines=12> */
.L_x_27335:
[----:B------:R-:W-:Y:S02]  /*bb10*/  IMAD.MOV.U32 R9, RZ, RZ, R8 ;  /* 0x000000ffff097224 */ /* 0x000fe400078e0008 */
.L_x_27336:
[----:B------:R-:W-:Y:S05]  /*bb20*/  BSYNC B2 ;  /* 0x0000000000027941 */ /* 0x000fea0003800000 */
.L_x_27334:
        /* <DEDUP_REMOVED lines=16> */
.L_x_27340:
[----:B------:R-:W-:Y:S05]  /*bc30*/  BSYNC B3 ;  /* 0x0000000000037941 */ /* 0x000fea0003800000 */
.L_x_27339:
        /* <DEDUP_REMOVED lines=44> */
.L_x_27338:
[----:B------:R-:W-:Y:S05]  /*bf00*/  BSYNC B2 ;  /* 0x0000000000027941 */ /* 0x000fea0003800000 */
.L_x_27337:
        /* <DEDUP_REMOVED lines=12> */
.L_x_27341:
        /* <DEDUP_REMOVED lines=12> */
.L_x_27344:
[----:B------:R-:W-:Y:S02]  /*c090*/  IMAD.MOV.U32 R12, RZ, RZ, R8 ;  /* 0x000000ffff0c7224 */ /* 0x000fe400078e0008 */
.L_x_27345:
[----:B------:R-:W-:Y:S05]  /*c0a0*/  BSYNC B2 ;  /* 0x0000000000027941 */ /* 0x000fea0003800000 */
.L_x_27343:
        /* <DEDUP_REMOVED lines=16> */
.L_x_27349:
[----:B------:R-:W-:Y:S05]  /*c1b0*/  BSYNC B3 ;  /* 0x0000000000037941 */ /* 0x000fea0003800000 */
.L_x_27348:
        /* <DEDUP_REMOVED lines=43> */
.L_x_27347:
[----:B------:R-:W-:Y:S05]  /*c470*/  BSYNC B2 ;  /* 0x0000000000027941 */ /* 0x000fea0003800000 */
.L_x_27346:
        /* <DEDUP_REMOVED lines=10> */
.L_x_27342:
        /* <DEDUP_REMOVED lines=12> */
.L_x_27351:
[----:B------:R-:W-:Y:S02]  /*c5e0*/  IMAD.MOV.U32 R9, RZ, RZ, R8 ;  /* 0x000000ffff097224 */ /* 0x000fe400078e0008 */
.L_x_27352:
[----:B------:R-:W-:Y:S05]  /*c5f0*/  BSYNC B2 ;  /* 0x0000000000027941 */ /* 0x000fea0003800000 */
.L_x_27350:
        /* <DEDUP_REMOVED lines=16> */
.L_x_27356:
[----:B------:R-:W-:Y:S05]  /*c700*/  BSYNC B3 ;  /* 0x0000000000037941 */ /* 0x000fea0003800000 */
.L_x_27355:
        /* <DEDUP_REMOVED lines=44> */
.L_x_27354:
[----:B------:R-:W-:Y:S05]  /*c9d0*/  BSYNC B2 ;  /* 0x0000000000027941 */ /* 0x000fea0003800000 */
.L_x_27353:
[----:B------:R-:W1:Y:S02]  /*c9e0*/  I2F.U32 R9, R9 ;  /* 0x0000000900097306 */ /* 0x000e640000201000 */
[----:B-1----:R-:W-:-:S05]  /*c9f0*/  FFMA.FTZ R9, R9, R142, 1.1641532182693481445e-10 ;  /* 0x2f00000009097423 */ /* 0x002fca000001008e */
[----:B------:R-:W-:Y:S02]  /*ca00*/  FSETP.GTU.FTZ.AND P4, PT, R9, c[0x0][0x1e4], PT ;  /* 0x0000790009007a0b */ /* 0x000fe40003f9c000 */
[----:B------:R-:W-:-:S05]  /*ca10*/  PRMT R9, RZ, 0x5410, R47 ;  /* 0x00005410ff097816 */ /* 0x000fca000000002f */
[----:B------:R-:W-:-:S05]  /*ca20*/  FMUL.FTZ R9, R9, c[0x0][0x1e8] ;  /* 0x00007a0009097a20 */ /* 0x000fca0000410000 */
[----:B------:R-:W-:Y:S01]  /*ca30*/  FSEL R46, R9, RZ, !P4 ;  /* 0x000000ff092e7208 */ /* 0x000fe20006000000 */
[----:B------:R-:W-:Y:S05]  /*ca40*/  @P1 BRA `(.L_x_27357) ;  /* 0x0000005000001947 */ /* 0x000fea0003800000 */
[----:B0-----:R-:W-:Y:S01]  /*ca50*/  IMAD.MOV.U32 R112, RZ, RZ, R15 ;  /* 0x000000ffff707224 */ /* 0x001fe200078e000f */
[----:B------:R-:W-:Y:S05]  /*ca60*/  @!P0 BRA `(.L_x_27358) ;  /* 0x0000059000008947 */ /* 0x000fea0003800000 */
[----:B------:R-:W-:Y:S02]  /*ca70*/  IMAD.MOV.U32 R112, RZ, RZ, R15 ;  /* 0x000000ffff707224 */ /* 0x000fe400078e000f */
[----:B------:R-:W-:Y:S01]  /*ca80*/  FADD.FTZ R46, R30, R46 ;  /* 0x0000002e1e2e7221 */ /* 0x000fe20000010000 */
[----:B------:R-:W-:Y:S05]  /*ca90*/  BRA `(.L_x_27358) ;  /* 0x0000056000007947 */ /* 0x000fea0003800000 */
.L_x_27357:
        /* <DEDUP_REMOVED lines=12> */
.L_x_27360:
[----:B------:R-:W-:Y:S02]  /*cb60*/  IMAD.MOV.U32 R9, RZ, RZ, R8 ;  /* 0x000000ffff097224 */ /* 0x000fe400078e0008 */
.L_x_27361:
[----:B------:R-:W-:Y:S05]  /*cb70*/  BSYNC B2 ;  /* 0x0000000000027941 */ /* 0x000fea0003800000 */
.L_x_27359:
        /* <DEDUP_REMOVED lines=16> */
.L_x_27365:
[----:B------:R-:W-:Y:S05]  /*cc80*/  BSYNC B3 ;  /* 0x0000000000037941 */ /* 0x000fea0003800000 */
.L_x_27364:
        /* <DEDUP_REMOVED lines=44> */
.L_x_27363:
[----:B------:R-:W-:Y:S05]  /*cf50*/  BSYNC B2 ;  /* 0x0000000000027941 */ /* 0x000fea0003800000 */
.L_x_27362:
        /* <DEDUP_REMOVED lines=10> */
.L_x_27358:
        /* <DEDUP_REMOVED lines=12> */
.L_x_27367:
[----:B------:R-:W-:Y:S02]  /*d0c0*/  IMAD.MOV.U32 R15, RZ, RZ, R8 ;  /* 0x000000ffff0f7224 */ /* 0x000fe400078e0008 */
.L_x_27368:
[----:B------:R-:W-:Y:S05]  /*d0d0*/  BSYNC B2 ;  /* 0x0000000000027941 */ /* 0x000fea0003800000 */
.L_x_27366:
        /* <DEDUP_REMOVED lines=16> */
.L_x_27372:
[----:B------:R-:W-:Y:S05]  /*d1e0*/  BSYNC B3 ;  /* 0x0000000000037941 */ /* 0x000fea0003800000 */
.L_x_27371:
        /* <DEDUP_REMOVED lines=43> */
.L_x_27370:
[----:B------:R-:W-:Y:S05]  /*d4a0*/  BSYNC B2 ;  /* 0x0000000000027941 */ /* 0x000fea0003800000 */
.L_x_27369:
        /* <DEDUP_REMOVED lines=12> */
.L_x_27373:
        /* <DEDUP_REMOVED lines=12> */
.L_x_27376:
[----:B------:R-:W-:Y:S02]  /*d630*/  IMAD.MOV.U32 R112, RZ, RZ, R8 ;  /* 0x000000ffff707224 */ /* 0x000fe400078e0008 */
.L_x_27377:
[----:B------:R-:W-:Y:S05]  /*d640*/  BSYNC B2 ;  /* 0x0000000000027941 */ /* 0x000fea0003800000 */
.L_x_27375:
        /* <DEDUP_REMOVED lines=16> */
.L_x_27381:
[----:B------:R-:W-:Y:S05]  /*d750*/  BSYNC B3 ;  /* 0x0000000000037941 */ /* 0x000fea0003800000 */
.L_x_27380:
        /* <DEDUP_REMOVED lines=43> */
.L_x_27379:
[----:B------:R-:W-:Y:S05]  /*da10*/  BSYNC B2 ;  /* 0x0000000000027941 */ /* 0x000fea0003800000 */
.L_x_27378:
        /* <DEDUP_REMOVED lines=9> */
.L_x_27374:
        /* <DEDUP_REMOVED lines=51> */
.L_x_27382:
[----:B------:R-:W-:Y:S02]  /*dde0*/  IADD3 R11, R11, 0x20, RZ ;  /* 0x000000200b0b7810 */ /* 0x000fe40007ffe0ff */
.L_x_27253:
[----:B------:R-:W-:Y:S05]  /*ddf0*/  BSYNC B1 ;  /* 0x0000000000017941 */ /* 0x000fea0003800000 */
.L_x_27252:
        /* <DEDUP_REMOVED lines=31> */
.L_x_27386:
[----:B--2---:R-:W-:Y:S02]  /*dff0*/  IMAD.MOV.U32 R15, RZ, RZ, R8 ;  /* 0x000000ffff0f7224 */ /* 0x004fe400078e0008 */
.L_x_27387:
[----:B------:R-:W-:Y:S05]  /*e000*/  BSYNC B2 ;  /* 0x0000000000027941 */ /* 0x000fea0003800000 */
.L_x_27385:
        /* <DEDUP_REMOVED lines=16> */
.L_x_27391:
[----:B------:R-:W-:Y:S05]  /*e110*/  BSYNC B3 ;  /* 0x0000000000037941 */ /* 0x000fea0003800000 */
.L_x_27390:
        /* <DEDUP_REMOVED lines=43> */
.L_x_27389:
[----:B------:R-:W-:Y:S05]  /*e3d0*/  BSYNC B2 ;  /* 0x0000000000027941 */ /* 0x000fea0003800000 */
.L_x_27388:
        /* <DEDUP_REMOVED lines=17> */
.L_x_27392:
        /* <DEDUP_REMOVED lines=12> */
.L_x_27395:
[----:B------:R-:W-:Y:S02]  /*e5b0*/  IMAD.MOV.U32 R15, RZ, RZ, R8 ;  /* 0x000000ffff0f7224 */ /* 0x000fe400078e0008 */
.L_x_27396:
[----:B------:R-:W-:Y:S05]  /*e5c0*/  BSYNC B2 ;  /* 0x0000000000027941 */ /* 0x000fea0003800000 */
.L_x_27394:
        /* <DEDUP_REMOVED lines=16> */
.L_x_27400:
[----:B------:R-:W-:Y:S05]  /*e6d0*/  BSYNC B3 ;  /* 0x0000000000037941 */ /* 0x000fea0003800000 */
.L_x_27399:
        /* <DEDUP_REMOVED lines=43> */
.L_x_27398:
[----:B------:R-:W-:Y:S05]  /*e990*/  BSYNC B2 ;  /* 0x0000000000027941 */ /* 0x000fea0003800000 */
.L_x_27397:
        /* <DEDUP_REMOVED lines=10> */
.L_x_27393:
        /* <DEDUP_REMOVED lines=12> */
.L_x_27402:
[----:B------:R-:W-:Y:S02]  /*eb00*/  IMAD.MOV.U32 R15, RZ, RZ, R8 ;  /* 0x000000ffff0f7224 */ /* 0x000fe400078e0008 */
.L_x_27403:
[----:B------:R-:W-:Y:S05]  /*eb10*/  BSYNC B2 ;  /* 0x0000000000027941 */ /* 0x000fea0003800000 */
.L_x_27401:
        /* <DEDUP_REMOVED lines=16> */
.L_x_27407:
[----:B------:R-:W-:Y:S05]  /*ec20*/  BSYNC B3 ;  /* 0x0000000000037941 */ /* 0x000fea0003800000 */
.L_x_27406:
        /* <DEDUP_REMOVED lines=43> */
.L_x_27405:
[----:B------:R-:W-:Y:S05]  /*eee0*/  BSYNC B2 ;  /* 0x0000000000027941 */ /* 0x000fea0003800000 */
.L_x_27404:
        /* <DEDUP_REMOVED lines=14> */
.L_x_27408:
        /* <DEDUP_REMOVED lines=12> */
.L_x_27411:
[----:B------:R-:W-:Y:S02]  /*f090*/  IMAD.MOV.U32 R15, RZ, RZ, R8 ;  /* 0x000000ffff0f7224 */ /* 0x000fe400078e0008 */
.L_x_27412:
[----:B------:R-:W-:Y:S05]  /*f0a0*/  BSYNC B2 ;  /* 0x0000000000027941 */ /* 0x000fea0003800000 */
.L_x_27410:
        /* <DEDUP_REMOVED lines=16> */
.L_x_27416:
[----:B------:R-:W-:Y:S05]  /*f1b0*/  BSYNC B3 ;  /* 0x0000000000037941 */ /* 0x000fea0003800000 */
.L_x_27415:
        /* <DEDUP_REMOVED lines=43> */
.L_x_27414:
[----:B------:R-:W-:Y:S05]  /*f470*/  BSYNC B2 ;  /* 0x0000000000027941 */ /* 0x000fea0003800000 */
.L_x_27413:
        /* <DEDUP_REMOVED lines=10> */
.L_x_27409:
        /* <DEDUP_REMOVED lines=12> */
.L_x_27418:
[----:B------:R-:W-:Y:S02]  /*f5e0*/  IMAD.MOV.U32 R15, RZ, RZ, R8 ;  /* 0x000000ffff0f7224 */ /* 0x000fe400078e0008 */
.L_x_27419:
[----:B------:R-:W-:Y:S05]  /*f5f0*/  BSYNC B2 ;  /* 0x0000000000027941 */ /* 0x000fea0003800000 */
.L_x_27417:
        /* <DEDUP_REMOVED lines=16> */
.L_x_27423:
[----:B------:R-:W-:Y:S05]  /*f700*/  BSYNC B3 ;  /* 0x0000000000037941 */ /* 0x000fea0003800000 */
.L_x_27422:
        /* <DEDUP_REMOVED lines=43> */
.L_x_27421:
[----:B------:R-:W-:Y:S05]  /*f9c0*/  BSYNC B2 ;  /* 0x0000000000027941 */ /* 0x000fea0003800000 */
.L_x_27420:
        /* <DEDUP_REMOVED lines=14> */
.L_x_27424:
        /* <DEDUP_REMOVED lines=12> */
.L_x_27427:
[----:B------:R-:W-:Y:S02]  /*fb70*/  IMAD.MOV.U32 R15, RZ, RZ, R8 ;  /* 0x000000ffff0f7224 */ /* 0x000fe400078e0008 */
.L_x_27428:
[----:B------:R-:W-:Y:S05]  /*fb80*/  BSYNC B2 ;  /* 0x0000000000027941 */ /* 0x000fea0003800000 */
.L_x_27426:
        /* <DEDUP_REMOVED lines=16> */
.L_x_27432:
[----:B------:R-:W-:Y:S05]  /*fc90*/  BSYNC B3 ;  /* 0x0000000000037941 */ /* 0x000fea0003800000 */
.L_x_27431:
        /* <DEDUP_REMOVED lines=43> */
.L_x_27430:
[----:B------:R-:W-:Y:S05]  /*ff50*/  BSYNC B2 ;  /* 0x0000000000027941 */ /* 0x000fea0003800000 */
.L_x_27429:
        /* <DEDUP_REMOVED lines=10> */
.L_x_27425:
        /* <DEDUP_REMOVED lines=12> */
.L_x_27434:
[----:B------:R-:W-:Y:S02]  /*100c0*/  IMAD.MOV.U32 R9, RZ, RZ, R8 ;  /* 0x000000ffff097224 */ /* 0x000fe400078e0008 */
.L_x_27435:
[----:B------:R-:W-:Y:S05]  /*100d0*/  BSYNC B2 ;  /* 0x0000000000027941 */ /* 0x000fea0003800000 */
.L_x_27433:
        /* <DEDUP_REMOVED lines=16> */
.L_x_27439:
[----:B------:R-:W-:Y:S05]  /*101e0*/  BSYNC B3 ;  /* 0x0000000000037941 */ /* 0x000fea0003800000 */
.L_x_27438:
        /* <DEDUP_REMOVED lines=44> */
.L_x_27437:
[----:B------:R-:W-:Y:S05]  /*104b0*/  BSYNC B2 ;  /* 0x0000000000027941 */ /* 0x000fea0003800000 */
.L_x_27436:
        /* <DEDUP_REMOVED lines=14> */
.L_x_27440:
        /* <DEDUP_REMOVED lines=12> */
.L_x_27443:
[----:B------:R-:W-:Y:S02]  /*10660*/  IMAD.MOV.U32 R15, RZ, RZ, R8 ;  /* 0x000000ffff0f7224 */ /* 0x000fe400078e0008 */
.L_x_27444:
[----:B------:R-:W-:Y:S05]  /*10670*/  BSYNC B2 ;  /* 0x0000000000027941 */ /* 0x000fea0003800000 */
.L_x_27442:
        /* <DEDUP_REMOVED lines=16> */
.L_x_27448:
[----:B------:R-:W-:Y:S05]  /*10780*/  BSYNC B3 ;  /* 0x0000000000037941 */ /* 0x000fea0003800000 */
.L_x_27447:
        /* <DEDUP_REMOVED lines=43> */
.L_x_27446:
[----:B------:R-:W-:Y:S05]  /*10a40*/  BSYNC B2 ;  /* 0x0000000000027941 */ /* 0x000fea0003800000 */
.L_x_27445:
        /* <DEDUP_REMOVED lines=10> */
.L_x_27441:
        /* <DEDUP_REMOVED lines=12> */
.L_x_27450:
[----:B------:R-:W-:Y:S02]  /*10bb0*/  IMAD.MOV.U32 R15, RZ, RZ, R8 ;  /* 0x000000ffff0f7224 */ /* 0x000fe400078e0008 */
.L_x_27451:
[----:B------:R-:W-:Y:S05]  /*10bc0*/  BSYNC B2 ;  /* 0x0000000000027941 */ /* 0x000fea0003800000 */
.L_x_27449:
        /* <DEDUP_REMOVED lines=16> */
.L_x_27455:
[----:B------:R-:W-:Y:S05]  /*10cd0*/  BSYNC B3 ;  /* 0x0000000000037941 */ /* 0x000fea0003800000 */
.L_x_27454:
        /* <DEDUP_REMOVED lines=43> */
.L_x_27453:
[----:B------:R-:W-:Y:S05]  /*10f90*/  BSYNC B2 ;  /* 0x0000000000027941 */ /* 0x000fea0003800000 */
.L_x_27452:
        /* <DEDUP_REMOVED lines=12> */
.L_x_27456:
        /* <DEDUP_REMOVED lines=12> */
.L_x_27459:
[----:B------:R-:W-:Y:S02]  /*11120*/  IMAD.MOV.U32 R15, RZ, RZ, R8 ;  /* 0x000000ffff0f7224 */ /* 0x000fe400078e0008 */
.L_x_27460:
[----:B------:R-:W-:Y:S05]  /*11130*/  BSYNC B2 ;  /* 0x0000000000027941 */ /* 0x000fea0003800000 */
.L_x_27458:
        /* <DEDUP_REMOVED lines=16> */
.L_x_27464:
[----:B------:R-:W-:Y:S05]  /*11240*/  BSYNC B3 ;  /* 0x0000000000037941 */ /* 0x000fea0003800000 */
.L_x_27463:
        /* <DEDUP_REMOVED lines=43> */
.L_x_27462:
[----:B------:R-:W-:Y:S05]  /*11500*/  BSYNC B2 ;  /* 0x0000000000027941 */ /* 0x000fea0003800000 */
.L_x_27461:
        /* <DEDUP_REMOVED lines=10> */
.L_x_27457:
        /* <DEDUP_REMOVED lines=12> */
.L_x_27466:
[----:B------:R-:W-:Y:S02]  /*11670*/  IMAD.MOV.U32 R9, RZ, RZ, R8 ;  /* 0x000000ffff097224 */ /* 0x000fe400078e0008 */
.L_x_27467:
[----:B------:R-:W-:Y:S05]  /*11680*/  BSYNC B2 ;  /* 0x0000000000027941 */ /* 0x000fea0003800000 */
.L_x_27465:
        /* <DEDUP_REMOVED lines=16> */
.L_x_27471:
[----:B------:R-:W-:Y:S05]  /*11790*/  BSYNC B3 ;  /* 0x0000000000037941 */ /* 0x000fea0003800000 */
.L_x_27470:
        /* <DEDUP_REMOVED lines=44> */
.L_x_27469:
[----:B------:R-:W-:Y:S05]  /*11a60*/  BSYNC B2 ;  /* 0x0000000000027941 */ /* 0x000fea0003800000 */
.L_x_27468:
        /* <DEDUP_REMOVED lines=12> */
.L_x_27472:
        /* <DEDUP_REMOVED lines=12> */
.L_x_27475:
[----:B------:R-:W-:Y:S02]  /*11bf0*/  IMAD.MOV.U32 R12, RZ, RZ, R8 ;  /* 0x000000ffff0c7224 */ /* 0x000fe400078e0008 */
.L_x_27476:
[----:B------:R-:W-:Y:S05]  /*11c00*/  BSYNC B2 ;  /* 0x0000000000027941 */ /* 0x000fea0003800000 */
.L_x_27474:
        /* <DEDUP_REMOVED lines=16> */
.L_x_27480:
[----:B------:R-:W-:Y:S05]  /*11d10*/  BSYNC B3 ;  /* 0x0000000000037941 */ /* 0x000fea0003800000 */
.L_x_27479:
        /* <DEDUP_REMOVED lines=43> */
.L_x_27478:
[----:B------:R-:W-:Y:S05]  /*11fd0*/  BSYNC B2 ;  /* 0x0000000000027941 */ /* 0x000fea0003800000 */
.L_x_27477:
        /* <DEDUP_REMOVED lines=10> */
.L_x_27473:
        /* <DEDUP_REMOVED lines=12> */
.L_x_27482:
[----:B------:R-:W-:Y:S02]  /*12140*/  IMAD.MOV.U32 R9, RZ, RZ, R8 ;  /* 0x000000ffff097224 */ /* 0x000fe400078e0008 */
.L_x_27483:
[----:B------:R-:W-:Y:S05]  /*12150*/  BSYNC B2 ;  /* 0x0000000000027941 */ /* 0x000fea0003800000 */
.L_x_27481:
        /* <DEDUP_REMOVED lines=16> */
.L_x_27487:
[----:B------:R-:W-:Y:S05]  /*12260*/  BSYNC B3 ;  /* 0x0000000000037941 */ /* 0x000fea0003800000 */
.L_x_27486:
        /* <DEDUP_REMOVED lines=44> */
.L_x_27485:
[----:B------:R-:W-:Y:S05]  /*12530*/  BSYNC B2 ;  /* 0x0000000000027941 */ /* 0x000fea0003800000 */
.L_x_27484:
        /* <DEDUP_REMOVED lines=12> */
.L_x_27488:
        /* <DEDUP_REMOVED lines=12> */
.L_x_27491:
[----:B------:R-:W-:Y:S02]  /*126c0*/  IMAD.MOV.U32 R9, RZ, RZ, R8 ;  /* 0x000000ffff097224 */ /* 0x000fe400078e0008 */
.L_x_27492:
[----:B------:R-:W-:Y:S05]  /*126d0*/  BSYNC B2 ;  /* 0x0000000000027941 */ /* 0x000fea0003800000 */
.L_x_27490:
        /* <DEDUP_REMOVED lines=16> */
.L_x_27496:
[----:B------:R-:W-:Y:S05]  /*127e0*/  BSYNC B3 ;  /* 0x0000000000037941 */ /* 0x000fea0003800000 */
.L_x_27495:
        /* <DEDUP_REMOVED lines=44> */
.L_x_27494:
[----:B------:R-:W-:Y:S05]  /*12ab0*/  BSYNC B2 ;  /* 0x0000000000027941 */ /* 0x000fea0003800000 */
.L_x_27493:
        /* <DEDUP_REMOVED lines=10> */
.L_x_27489:
        /* <DEDUP_REMOVED lines=12> */
.L_x_27498:
[----:B------:R-:W-:Y:S02]  /*12c20*/  IMAD.MOV.U32 R15, RZ, RZ, R8 ;  /* 0x000000ffff0f7224 */ /* 0x000fe400078e0008 */
.L_x_27499:
[----:B------:R-:W-:Y:S05]  /*12c30*/  BSYNC B2 ;  /* 0x0000000000027941 */ /* 0x000fea0003800000 */
.L_x_27497:
        /* <DEDUP_REMOVED lines=16> */
.L_x_27503:
[----:B------:R-:W-:Y:S05]  /*12d40*/  BSYNC B3 ;  /* 0x0000000000037941 */ /* 0x000fea0003800000 */
.L_x_27502:
        /* <DEDUP_REMOVED lines=43> */
.L_x_27501:
[----:B------:R-:W-:Y:S05]  /*13000*/  BSYNC B2 ;  /* 0x0000000000027941 */ /* 0x000fea0003800000 */
.L_x_27500:
        /* <DEDUP_REMOVED lines=12> */
.L_x_27504:
        /* <DEDUP_REMOVED lines=12> */
.L_x_27507:
[----:B------:R-:W-:Y:S02]  /*13190*/  IMAD.MOV.U32 R112, RZ, RZ, R8 ;  /* 0x000000ffff707224 */ /* 0x000fe400078e0008 */
.L_x_27508:
[----:B------:R-:W-:Y:S05]  /*131a0*/  BSYNC B2 ;  /* 0x0000000000027941 */ /* 0x000fea0003800000 */
.L_x_27506:
        /* <DEDUP_REMOVED lines=16> */
.L_x_27512:
[----:B------:R-:W-:Y:S05]  /*132b0*/  BSYNC B3 ;  /* 0x0000000000037941 */ /* 0x000fea0003800000 */
.L_x_27511:
        /* <DEDUP_REMOVED lines=43> */
.L_x_27510:
[----:B------:R-:W-:Y:S05]  /*13570*/  BSYNC B2 ;  /* 0x0000000000027941 */ /* 0x000fea0003800000 */
.L_x_27509:
        /* <DEDUP_REMOVED lines=9> */
.L_x_27505:
        /* <DEDUP_REMOVED lines=51> */
.L_x_27513:
[----:B------:R-:W-:Y:S02]  /*13940*/  IADD3 R11, R11, 0x20, RZ ;  /* 0x000000200b0b7810 */ /* 0x000fe40007ffe0ff */
.L_x_27384:
[----:B------:R-:W-:Y:S05]  /*13950*/  BSYNC B1 ;  /* 0x0000000000017941 */ /* 0x000fea0003800000 */
.L_x_27383:
        /* <DEDUP_REMOVED lines=31> */
.L_x_27517:
[----:B--2---:R-:W-:Y:S02]  /*13b50*/  IMAD.MOV.U32 R15, RZ, RZ, R8 ;  /* 0x000000ffff0f7224 */ /* 0x004fe400078e0008 */
.L_x_27518:
[----:B------:R-:W-:Y:S05]  /*13b60*/  BSYNC B2 ;  /* 0x0000000000027941 */ /* 0x000fea0003800000 */
.L_x_27516:
        /* <DEDUP_REMOVED lines=16> */
.L_x_27522:
[----:B------:R-:W-:Y:S05]  /*13c70*/  BSYNC B3 ;  /* 0x0000000000037941 */ /* 0x000fea0003800000 */
.L_x_27521:
        /* <DEDUP_REMOVED lines=43> */
.L_x_27520:
[----:B------:R-:W-:Y:S05]  /*13f30*/  BSYNC B2 ;  /* 0x0000000000027941 */ /* 0x000fea0003800000 */
.L_x_27519:
        /* <DEDUP_REMOVED lines=17> */
.L_x_27523:
        /* <DEDUP_REMOVED lines=12> */
.L_x_27526:
[----:B------:R-:W-:Y:S02]  /*14110*/  IMAD.MOV.U32 R15, RZ, RZ, R8 ;  /* 0x000000ffff0f7224 */ /* 0x000fe400078e0008 */
.L_x_27527:
[----:B------:R-:W-:Y:S05]  /*14120*/  BSYNC B2 ;  /* 0x0000000000027941 */ /* 0x000fea0003800000 */
.L_x_27525:
        /* <DEDUP_REMOVED lines=16> */
.L_x_27531:
[----:B------:R-:W-:Y:S05]  /*14230*/  BSYNC B3 ;  /* 0x0000000000037941 */ /* 0x000fea0003800000 */
.L_x_27530:
        /* <DEDUP_REMOVED lines=43> */
.L_x_27529:
[----:B------:R-:W-:Y:S05]  /*144f0*/  BSYNC B2 ;  /* 0x0000000000027941 */ /* 0x000fea0003800000 */
.L_x_27528:
        /* <DEDUP_REMOVED lines=10> */
.L_x_27524:
        /* <DEDUP_REMOVED lines=12> */
.L_x_27533:
[----:B------:R-:W-:Y:S02]  /*14660*/  IMAD.MOV.U32 R15, RZ, RZ, R8 ;  /* 0x000000ffff0f7224 */ /* 0x000fe400078e0008 */
.L_x_27534:
[----:B------:R-:W-:Y:S05]  /*14670*/  BSYNC B2 ;  /* 0x0000000000027941 */ /* 0x000fea0003800000 */
.L_x_27532:
        /* <DEDUP_REMOVED lines=16> */
.L_x_27538:
[----:B------:R-:W-:Y:S05]  /*14780*/  BSYNC B3 ;  /* 0x0000000000037941 */ /* 0x000fea0003800000 */
.L_x_27537:
        /* <DEDUP_REMOVED lines=43> */
.L_x_27536:
[----:B------:R-:W-:Y:S05]  /*14a40*/  BSYNC B2 ;  /* 0x0000000000027941 */ /* 0x000fea0003800000 */
.L_x_27535:
        /* <DEDUP_REMOVED lines=14> */
.L_x_27539:
        /* <DEDUP_REMOVED lines=12> */
.L_x_27542:
[----:B------:R-:W-:Y:S02]  /*14bf0*/  IMAD.MOV.U32 R15, RZ, RZ, R8 ;  /* 0x000000ffff0f7224 */ /* 0x000fe400078e0008 */
.L_x_27543:
[----:B------:R-:W-:Y:S05]  /*14c00*/  BSYNC B2 ;  /* 0x0000000000027941 */ /* 0x000fea0003800000 */
.L_x_27541:
        /* <DEDUP_REMOVED lines=16> */
.L_x_27547:
[----:B------:R-:W-:Y:S05]  /*14d10*/  BSYNC B3 ;  /* 0x0000000000037941 */ /* 0x000fea0003800000 */
.L_x_27546:
        /* <DEDUP_REMOVED lines=43> */
.L_x_27545:
[----:B------:R-:W-:Y:S05]  /*14fd0*/  BSYNC B2 ;  /* 0x0000000000027941 */ /* 0x000fea0003800000 */
.L_x_27544:
        /* <DEDUP_REMOVED lines=10> */
.L_x_27540:
        /* <DEDUP_REMOVED lines=12> */
.L_x_27549:
[----:B------:R-:W-:Y:S02]  /*15140*/  IMAD.MOV.U32 R15, RZ, RZ, R8 ;  /* 0x000000ffff0f7224 */ /* 0x000fe400078e0008 */
.L_x_27550:
[----:B------:R-:W-:Y:S05]  /*15150*/  BSYNC B2 ;  /* 0x0000000000027941 */ /* 0x000fea0003800000 */
.L_x_27548:
        /* <DEDUP_REMOVED lines=16> */
.L_x_27554:
[----:B------:R-:W-:Y:S05]  /*15260*/  BSYNC B3 ;  /* 0x0000000000037941 */ /* 0x000fea0003800000 */
.L_x_27553:
        /* <DEDUP_REMOVED lines=43> */
.L_x_27552:
[----:B------:R-:W-:Y:S05]  /*15520*/  BSYNC B2 ;  /* 0x0000000000027941 */ /* 0x000fea0003800000 */
.L_x_27551:
        /* <DEDUP_REMOVED lines=14> */
.L_x_27555:
        /* <DEDUP_REMOVED lines=12> */
.L_x_27558:
[----:B------:R-:W-:Y:S02]  /*156d0*/  IMAD.MOV.U32 R15, RZ, RZ, R8 ;  /* 0x000000ffff0f7224 */ /* 0x000fe400078e0008 */
.L_x_27559:
[----:B------:R-:W-:Y:S05]  /*156e0*/  BSYNC B2 ;  /* 0x0000000000027941 */ /* 0x000fea0003800000 */
.L_x_27557:
        /* <DEDUP_REMOVED lines=16> */
.L_x_27563:
[----:B------:R-:W-:Y:S05]  /*157f0*/  BSYNC B3 ;  /* 0x0000000000037941 */ /* 0x000fea0003800000 */
.L_x_27562:
        /* <DEDUP_REMOVED lines=43> */
.L_x_27561:
[----:B------:R-:W-:Y:S05]  /*15ab0*/  BSYNC B2 ;  /* 0x0000000000027941 */ /* 0x000fea0003800000 */
.L_x_27560:
        /* <DEDUP_REMOVED lines=10> */
.L_x_27556:
        /* <DEDUP_REMOVED lines=12> */
.L_x_27565:
[----:B------:R-:W-:Y:S02]  /*15c20*/  IMAD.MOV.U32 R9, RZ, RZ, R8 ;  /* 0x000000ffff097224 */ /* 0x000fe400078e0008 */
.L_x_27566:
[----:B------:R-:W-:Y:S05]  /*15c30*/  BSYNC B2 ;  /* 0x0000000000027941 */ /* 0x000fea0003800000 */
.L_x_27564:
        /* <DEDUP_REMOVED lines=16> */
.L_x_27570:
[----:B------:R-:W-:Y:S05]  /*15d40*/  BSYNC B3 ;  /* 0x0000000000037941 */ /* 0x000fea0003800000 */
.L_x_27569:
        /* <DEDUP_REMOVED lines=44> */
.L_x_27568:
[----:B------:R-:W-:Y:S05]  /*16010*/  BSYNC B2 ;  /* 0x0000000000027941 */ /* 0x000fea0003800000 */
.L_x_27567:
        /* <DEDUP_REMOVED lines=14> */
.L_x_27571:
        /* <DEDUP_REMOVED lines=12> */
.L_x_27574:
[----:B------:R-:W-:Y:S02]  /*161c0*/  IMAD.MOV.U32 R15, RZ, RZ, R8 ;  /* 0x000000ffff0f7224 */ /* 0x000fe400078e0008 */
.L_x_27575:
[----:B------:R-:W-:Y:S05]  /*161d0*/  BSYNC B2 ;  /* 0x0000000000027941 */ /* 0x000fea0003800000 */
.L_x_27573:
        /* <DEDUP_REMOVED lines=16> */
.L_x_27579:
[----:B------:R-:W-:Y:S05]  /*162e0*/  BSYNC B3 ;  /* 0x0000000000037941 */ /* 0x000fea0003800000 */
.L_x_27578:
        /* <DEDUP_REMOVED lines=43> */
.L_x_27577:
[----:B------:R-:W-:Y:S05]  /*165a0*/  BSYNC B2 ;  /* 0x0000000000027941 */ /* 0x000fea0003800000 */
.L_x_27576:
        /* <DEDUP_REMOVED lines=10> */
.L_x_27572:
        /* <DEDUP_REMOVED lines=12> */
.L_x_27581:
[----:B------:R-:W-:Y:S02]  /*16710*/  IMAD.MOV.U32 R15, RZ, RZ, R8 ;  /* 0x000000ffff0f7224 */ /* 0x000fe400078e0008 */
.L_x_27582:
[----:B------:R-:W-:Y:S05]  /*16720*/  BSYNC B2 ;  /* 0x0000000000027941 */ /* 0x000fea0003800000 */
.L_x_27580:
        /* <DEDUP_REMOVED lines=16> */
.L_x_27586:
[----:B------:R-:W-:Y:S05]  /*16830*/  BSYNC B3 ;  /* 0x0000000000037941 */ /* 0x000fea0003800000 */
.L_x_27585:
        /* <DEDUP_REMOVED lines=43> */
.L_x_27584:
[----:B------:R-:W-:Y:S05]  /*16af0*/  BSYNC B2 ;  /* 0x0000000000027941 */ /* 0x000fea0003800000 */
.L_x_27583:
        /* <DEDUP_REMOVED lines=12> */
.L_x_27587:
        /* <DEDUP_REMOVED lines=12> */
.L_x_27590:
[----:B------:R-:W-:Y:S02]  /*16c80*/  IMAD.MOV.U32 R15, RZ, RZ, R8 ;  /* 0x000000ffff0f7224 */ /* 0x000fe400078e0008 */
.L_x_27591:
[----:B------:R-:W-:Y:S05]  /*16c90*/  BSYNC B2 ;  /* 0x0000000000027941 */ /* 0x000fea0003800000 */
.L_x_27589:
        /* <DEDUP_REMOVED lines=16> */
.L_x_27595:
[----:B------:R-:W-:Y:S05]  /*16da0*/  BSYNC B3 ;  /* 0x0000000000037941 */ /* 0x000fea0003800000 */
.L_x_27594:
        /* <DEDUP_REMOVED lines=43> */
.L_x_27593:
[----:B------:R-:W-:Y:S05]  /*17060*/  BSYNC B2 ;  /* 0x0000000000027941 */ /* 0x000fea0003800000 */
.L_x_27592:
        /* <DEDUP_REMOVED lines=10> */
.L_x_27588:
        /* <DEDUP_REMOVED lines=12> */
.L_x_27597:
[----:B------:R-:W-:Y:S02]  /*171d0*/  IMAD.MOV.U32 R9, RZ, RZ, R8 ;  /* 0x000000ffff097224 */ /* 0x000fe400078e0008 */
.L_x_27598:
[----:B------:R-:W-:Y:S05]  /*171e0*/  BSYNC B2 ;  /* 0x0000000000027941 */ /* 0x000fea0003800000 */
.L_x_27596:
        /* <DEDUP_REMOVED lines=16> */
.L_x_27602:
[----:B------:R-:W-:Y:S05]  /*172f0*/  BSYNC B3 ;  /* 0x0000000000037941 */ /* 0x000fea0003800000 */
.L_x_27601:
        /* <DEDUP_REMOVED lines=44> */
.L_x_27600:
[----:B------:R-:W-:Y:S05]  /*175c0*/  BSYNC B2 ;  /* 0x0000000000027941 */ /* 0x000fea0003800000 */
.L_x_27599:
        /* <DEDUP_REMOVED lines=12> */
.L_x_27603:
        /* <DEDUP_REMOVED lines=12> */
.L_x_27606:
[----:B------:R-:W-:Y:S02]  /*17750*/  IMAD.MOV.U32 R12, RZ, RZ, R8 ;  /* 0x000000ffff0c7224 */ /* 0x000fe400078e0008 */
.L_x_27607:
[----:B------:R-:W-:Y:S05]  /*17760*/  BSYNC B2 ;  /* 0x0000000000027941 */ /* 0x000fea0003800000 */
.L_x_27605:
        /* <DEDUP_REMOVED lines=16> */
.L_x_27611:
[----:B------:R-:W-:Y:S05]  /*17870*/  BSYNC B3 ;  /* 0x0000000000037941 */ /* 0x000fea0003800000 */
.L_x_27610:
        /* <DEDUP_REMOVED lines=43> */
.L_x_27609:
[----:B------:R-:W-:Y:S05]  /*17b30*/  BSYNC B2 ;  /* 0x0000000000027941 */ /* 0x000fea0003800000 */
.L_x_27608:
        /* <DEDUP_REMOVED lines=10> */
.L_x_27604:
        /* <DEDUP_REMOVED lines=12> */
.L_x_27613:
[----:B------:R-:W-:Y:S02]  /*17ca0*/  IMAD.MOV.U32 R9, RZ, RZ, R8 ;  /* 0x000000ffff097224 */ /* 0x000fe400078e0008 */
.L_x_27614:
[----:B------:R-:W-:Y:S05]  /*17cb0*/  BSYNC B2 ;  /* 0x0000000000027941 */ /* 0x000fea0003800000 */
.L_x_27612:
        /* <DEDUP_REMOVED lines=16> */
.L_x_27618:
[----:B------:R-:W-:Y:S05]  /*17dc0*/  BSYNC B3 ;  /* 0x0000000000037941 */ /* 0x000fea0003800000 */
.L_x_27617:
        /* <DEDUP_REMOVED lines=44> */
.L_x_27616:
[----:B------:R-:W-:Y:S05]  /*18090*/  BSYNC B2 ;  /* 0x0000000000027941 */ /* 0x000fea0003800000 */
.L_x_27615:
        /* <DEDUP_REMOVED lines=12> */
.L_x_27619:
        /* <DEDUP_REMOVED lines=12> */
.L_x_27622:
[----:B------:R-:W-:Y:S02]  /*18220*/  IMAD.MOV.U32 R9, RZ, RZ, R8 ;  /* 0x000000ffff097224 */ /* 0x000fe400078e0008 */
.L_x_27623:
[----:B------:R-:W-:Y:S05]  /*18230*/  BSYNC B2 ;  /* 0x0000000000027941 */ /* 0x000fea0003800000 */
.L_x_27621:
        /* <DEDUP_REMOVED lines=16> */
.L_x_27627:
[----:B------:R-:W-:Y:S05]  /*18340*/  BSYNC B3 ;  /* 0x0000000000037941 */ /* 0x000fea0003800000 */
.L_x_27626:
        /* <DEDUP_REMOVED lines=44> */
.L_x_27625:
[----:B------:R-:W-:Y:S05]  /*18610*/  BSYNC B2 ;  /* 0x0000000000027941 */ /* 0x000fea0003800000 */
.L_x_27624:
        /* <DEDUP_REMOVED lines=10> */
.L_x_27620:
        /* <DEDUP_REMOVED lines=12> */
.L_x_27629:
[----:B------:R-:W-:Y:S02]  /*18780*/  IMAD.MOV.U32 R15, RZ, RZ, R8 ;  /* 0x000000ffff0f7224 */ /* 0x000fe400078e0008 */
.L_x_27630:
[----:B------:R-:W-:Y:S05]  /*18790*/  BSYNC B2 ;  /* 0x0000000000027941 */ /* 0x000fea0003800000 */
.L_x_27628:
        /* <DEDUP_REMOVED lines=16> */
.L_x_27634:
[----:B------:R-:W-:Y:S05]  /*188a0*/  BSYNC B3 ;  /* 0x0000000000037941 */ /* 0x000fea0003800000 */
.L_x_27633:
        /* <DEDUP_REMOVED lines=43> */
.L_x_27632:
[----:B------:R-:W-:Y:S05]  /*18b60*/  BSYNC B2 ;  /* 0x0000000000027941 */ /* 0x000fea0003800000 */
.L_x_27631:
        /* <DEDUP_REMOVED lines=12> */
.L_x_27635:
        /* <DEDUP_REMOVED lines=12> */
.L_x_27638:
[----:B------:R-:W-:Y:S02]  /*18cf0*/  IMAD.MOV.U32 R112, RZ, RZ, R8 ;  /* 0x000000ffff707224 */ /* 0x000fe400078e0008 */
.L_x_27639:
[----:B------:R-:W-:Y:S05]  /*18d00*/  BSYNC B2 ;  /* 0x0000000000027941 */ /* 0x000fea0003800000 */
.L_x_27637:
        /* <DEDUP_REMOVED lines=16> */
.L_x_27643:
[----:B------:R-:W-:Y:S05]  /*18e10*/  BSYNC B3 ;  /* 0x0000000000037941 */ /* 0x000fea0003800000 */
.L_x_27642:
        /* <DEDUP_REMOVED lines=43> */
.L_x_27641:
[----:B------:R-:W-:Y:S05]  /*190d0*/  BSYNC B2 ;  /* 0x0000000000027941 */ /* 0x000fea0003800000 */
.L_x_27640:
        /* <DEDUP_REMOVED lines=9> */
.L_x_27636:
        /* <DEDUP_REMOVED lines=51> */
.L_x_27644:
[----:B------:R-:W-:Y:S02]  /*194a0*/  IADD3 R11, R11, 0x20, RZ ;  /* 0x000000200b0b7810 */ /* 0x000fe40007ffe0ff */
.L_x_27515:
[----:B------:R-:W-:Y:S05]  /*194b0*/  BSYNC B1 ;  /* 0x0000000000017941 */ /* 0x000fea0003800000 */
.L_x_27514:
        /* <DEDUP_REMOVED lines=31> */
.L_x_27648:
[----:B--2---:R-:W-:Y:S02]  /*196b0*/  IMAD.MOV.U32 R15, RZ, RZ, R8 ;  /* 0x000000ffff0f7224 */ /* 0x004fe400078e0008 */
.L_x_27649:
[----:B------:R-:W-:Y:S05]  /*196c0*/  BSYNC B2 ;  /* 0x0000000000027941 */ /* 0x000fea0003800000 */
.L_x_27647:
        /* <DEDUP_REMOVED lines=16> */
.L_x_27653:
[----:B------:R-:W-:Y:S05]  /*197d0*/  BSYNC B3 ;  /* 0x0000000000037941 */ /* 0x000fea0003800000 */
.L_x_27652:
        /* <DEDUP_REMOVED lines=43> */
.L_x_27651:
[----:B------:R-:W-:Y:S05]  /*19a90*/  BSYNC B2 ;  /* 0x0000000000027941 */ /* 0x000fea0003800000 */
.L_x_27650:
        /* <DEDUP_REMOVED lines=17> */
.L_x_27654:
        /* <DEDUP_REMOVED lines=12> */
.L_x_27657:
[----:B------:R-:W-:Y:S02]  /*19c70*/  IMAD.MOV.U32 R15, RZ, RZ, R8 ;  /* 0x000000ffff0f7224 */ /* 0x000fe400078e0008 */
.L_x_27658:
[----:B------:R-:W-:Y:S05]  /*19c80*/  BSYNC B2 ;  /* 0x0000000000027941 */ /* 0x000fea0003800000 */
.L_x_27656:
        /* <DEDUP_REMOVED lines=16> */
.L_x_27662:
[----:B------:R-:W-:Y:S05]  /*19d90*/  BSYNC B3 ;  /* 0x0000000000037941 */ /* 0x000fea0003800000 */
.L_x_27661:
        /* <DEDUP_REMOVED lines=43> */
.L_x_27660:
[----:B------:R-:W-:Y:S05]  /*1a050*/  BSYNC B2 ;  /* 0x0000000000027941 */ /* 0x000fea0003800000 */
.L_x_27659:
        /* <DEDUP_REMOVED lines=10> */
.L_x_27655:
        /* <DEDUP_REMOVED lines=12> */
.L_x_27664:
[----:B------:R-:W-:Y:S02]  /*1a1c0*/  IMAD.MOV.U32 R15, RZ, RZ, R8 ;  /* 0x000000ffff0f7224 */ /* 0x000fe400078e0008 */
.L_x_27665:
[----:B------:R-:W-:Y:S05]  /*1a1d0*/  BSYNC B2 ;  /* 0x0000000000027941 */ /* 0x000fea0003800000 */
.L_x_27663:
        /* <DEDUP_REMOVED lines=16> */
.L_x_27669:
[----:B------:R-:W-:Y:S05]  /*1a2e0*/  BSYNC B3 ;  /* 0x0000000000037941 */ /* 0x000fea0003800000 */
.L_x_27668:
        /* <DEDUP_REMOVED lines=40> */
[----:B------:R-:W-:-:S05]  /*1a570*/  IMAD.WIDE.U32 R8, R5, -0x326172a9, RZ ;  /* 0xcd9e8d5705087825 */ /* 0x000fca00078e00ff */
[----:B------:R-:W-:Y:S01]  /*1a580*/  LOP3.LUT R5, R9, UR6, R66, 0x96, !PT ;  /* 0x0000000609057c12 */ /* 0x000fe2000f8e9642 */
[----:B------:R-:W-:Y:S02]  /*1a590*/  IMAD.MOV.U32 R9, RZ, RZ, RZ ;  /* 0x000000ffff097224 */ /* 0x000fe400078e00ff */
.L_x_27667:
[----:B------:R-:W-:Y:S05]  /*1a5a0*/  BSYNC B2 ;  /* 0x0000000000027941 */ /* 0x000fea0003800000 */
.L_x_27666:
        /* <DEDUP_REMOVED lines=14> */
.L_x_27670:
        /* <DEDUP_REMOVED lines=12> */
.L_x_27673:
[----:B------:R-:W-:Y:S02]  /*1a750*/  IMAD.MOV.U32 R15, RZ, RZ, R8 ;  /* 0x000000ffff0f7224 */ /* 0x000fe400078e0008 */
.L_x_27674:
[----:B------:R-:W-:Y:S05]  /*1a760*/  BSYNC B2 ;  /* 0x0000000000027941 */ /* 0x000fea0003800000 */
.L_x_27672:
        /* <DEDUP_REMOVED lines=16> */
.L_x_27678:
[----:B------:R-:W-:Y:S05]  /*1a870*/  BSYNC B3 ;  /* 0x0000000000037941 */ /* 0x000fea0003800000 */
.L_x_27677:
        /* <DEDUP_REMOVED lines=43> */
.L_x_27676:
[----:B------:R-:W-:Y:S05]  /*1ab30*/  BSYNC B2 ;  /* 0x0000000000027941 */ /* 0x000fea0003800000 */
.L_x_27675:
        /* <DEDUP_REMOVED lines=10> */
.L_x_27671:
        /* <DEDUP_REMOVED lines=12> */
.L_x_27680:
[----:B------:R-:W-:Y:S02]  /*1aca0*/  IMAD.MOV.U32 R15, RZ, RZ, R8 ;  /* 0x000000ffff0f7224 */ /* 0x000fe400078e0008 */
.L_x_27681:
[----:B------:R-:W-:Y:S05]  /*1acb0*/  BSYNC B2 ;  /* 0x0000000000027941 */ /* 0x000fea0003800000 */
.L_x_27679:
        /* <DEDUP_REMOVED lines=16> */
.L_x_27685:
[----:B------:R-:W-:Y:S05]  /*1adc0*/  BSYNC B3 ;  /* 0x0000000000037941 */ /* 0x000fea0003800000 */
.L_x_27684:
        /* <DEDUP_REMOVED lines=43> */
.L_x_27683:
[----:B------:R-:W-:Y:S05]  /*1b080*/  BSYNC B2 ;  /* 0x0000000000027941 */ /* 0x000fea0003800000 */
.L_x_27682:
        /* <DEDUP_REMOVED lines=14> */
.L_x_27686:
        /* <DEDUP_REMOVED lines=12> */
.L_x_27689:
[----:B------:R-:W-:Y:S02]  /*1b230*/  IMAD.MOV.U32 R15, RZ, RZ, R8 ;  /* 0x000000ffff0f7224 */ /* 0x000fe400078e0008 */
.L_x_27690:
[----:B------:R-:W-:Y:S05]  /*1b240*/  BSYNC B2 ;  /* 0x0000000000027941 */ /* 0x000fea0003800000 */
.L_x_27688:
        /* <DEDUP_REMOVED lines=16> */
.L_x_27694:
[----:B------:R-:W-:Y:S05]  /*1b350*/  BSYNC B3 ;  /* 0x0000000000037941 */ /* 0x000fea0003800000 */
.L_x_27693:
        /* <DEDUP_REMOVED lines=43> */
.L_x_27692:
[----:B------:R-:W-:Y:S05]  /*1b610*/  BSYNC B2 ;  /* 0x0000000000027941 */ /* 0x000fea0003800000 */
.L_x_27691:
        /* <DEDUP_REMOVED lines=10> */
.L_x_27687:
        /* <DEDUP_REMOVED lines=12> */
.L_x_27696:
[----:B------:R-:W-:Y:S02]  /*1b780*/  IMAD.MOV.U32 R9, RZ, RZ, R8 ;  /* 0x000000ffff097224 */ /* 0x000fe400078e0008 */
.L_x_27697:
[----:B------:R-:W-:Y:S05]  /*1b790*/  BSYNC B2 ;  /* 0x0000000000027941 */ /* 0x000fea0003800000 */
.L_x_27695:
        /* <DEDUP_REMOVED lines=16> */
.L_x_27701:
[----:B------:R-:W-:Y:S05]  /*1b8a0*/  BSYNC B3 ;  /* 0x0000000000037941 */ /* 0x000fea0003800000 */
.L_x_27700:
        /* <DEDUP_REMOVED lines=44> */
.L_x_27699:
[----:B------:R-:W-:Y:S05]  /*1bb70*/  BSYNC B2 ;  /* 0x0000000000027941 */ /* 0x000fea0003800000 */
.L_x_27698:
        /* <DEDUP_REMOVED lines=14> */
.L_x_27702:
        /* <DEDUP_REMOVED lines=12> */
.L_x_27705:
[----:B------:R-:W-:Y:S02]  /*1bd20*/  IMAD.MOV.U32 R15, RZ, RZ, R8 ;  /* 0x000000ffff0f7224 */ /* 0x000fe400078e0008 */
.L_x_27706:
[----:B------:R-:W-:Y:S05]  /*1bd30*/  BSYNC B2 ;  /* 0x0000000000027941 */ /* 0x000fea0003800000 */
.L_x_27704:
        /* <DEDUP_REMOVED lines=16> */
.L_x_27710:
[----:B------:R-:W-:Y:S05]  /*1be40*/  BSYNC B3 ;  /* 0x0000000000037941 */ /* 0x000fea0003800000 */
.L_x_27709:
        /* <DEDUP_REMOVED lines=43> */
.L_x_27708:
[----:B------:R-:W-:Y:S05]  /*1c100*/  BSYNC B2 ;  /* 0x0000000000027941 */ /* 0x000fea0003800000 */
.L_x_27707:
        /* <DEDUP_REMOVED lines=10> */
.L_x_27703:
        /* <DEDUP_REMOVED lines=12> */
.L_x_27712:
[----:B------:R-:W-:Y:S02]  /*1c270*/  IMAD.MOV.U32 R15, RZ, RZ, R8 ;  /* 0x000000ffff0f7224 */ /* 0x000fe400078e0008 */
.L_x_27713:
[----:B------:R-:W-:Y:S05]  /*1c280*/  BSYNC B2 ;  /* 0x0000000000027941 */ /* 0x000fea0003800000 */
.L_x_27711:
        /* <DEDUP_REMOVED lines=16> */
.L_x_27717:
[----:B------:R-:W-:Y:S05]  /*1c390*/  BSYNC B3 ;  /* 0x0000000000037941 */ /* 0x000fea0003800000 */
.L_x_27716:
        /* <DEDUP_REMOVED lines=43> */
.L_x_27715:
[----:B------:R-:W-:Y:S05]  /*1c650*/  BSYNC B2 ;  /* 0x0000000000027941 */ /* 0x000fea0003800000 */
.L_x_27714:
        /* <DEDUP_REMOVED lines=12> */
.L_x_27718:
        /* <DEDUP_REMOVED lines=12> */
.L_x_27721:
[----:B------:R-:W-:Y:S02]  /*1c7e0*/  IMAD.MOV.U32 R15, RZ, RZ, R8 ;  /* 0x000000ffff0f7224 */ /* 0x000fe400078e0008 */
.L_x_27722:
[----:B------:R-:W-:Y:S05]  /*1c7f0*/  BSYNC B2 ;  /* 0x0000000000027941 */ /* 0x000fea0003800000 */
.L_x_27720:
        /* <DEDUP_REMOVED lines=16> */
.L_x_27726:
[----:B------:R-:W-:Y:S05]  /*1c900*/  BSYNC B3 ;  /* 0x0000000000037941 */ /* 0x000fea0003800000 */
.L_x_27725:
        /* <DEDUP_REMOVED lines=43> */
.L_x_27724:
[----:B------:R-:W-:Y:S05]  /*1cbc0*/  BSYNC B2 ;  /* 0x0000000000027941 */ /* 0x000fea0003800000 */
.L_x_27723:
        /* <DEDUP_REMOVED lines=10> */
.L_x_27719:
        /* <DEDUP_REMOVED lines=12> */
.L_x_27728:
[----:B------:R-:W-:Y:S02]  /*1cd30*/  IMAD.MOV.U32 R9, RZ, RZ, R8 ;  /* 0x000000ffff097224 */ /* 0x000fe400078e0008 */
.L_x_27729:
[----:B------:R-:W-:Y:S05]  /*1cd40*/  BSYNC B2 ;  /* 0x0000000000027941 */ /* 0x000fea0003800000 */
.L_x_27727:
        /* <DEDUP_REMOVED lines=16> */
.L_x_27733:
[----:B------:R-:W-:Y:S05]  /*1ce50*/  BSYNC B3 ;  /* 0x0000000000037941 */ /* 0x000fea0003800000 */
.L_x_27732:
        /* <DEDUP_REMOVED lines=44> */
.L_x_27731:
[----:B------:R-:W-:Y:S05]  /*1d120*/  BSYNC B2 ;  /* 0x0000000000027941 */ /* 0x000fea0003800000 */
.L_x_27730:
        /* <DEDUP_REMOVED lines=12> */
.L_x_27734:
        /* <DEDUP_REMOVED lines=12> */
.L_x_27737:
[----:B------:R-:W-:Y:S02]  /*1d2b0*/  IMAD.MOV.U32 R12, RZ, RZ, R8 ;  /* 0x000000ffff0c7224 */ /* 0x000fe400078e0008 */
.L_x_27738:
[----:B------:R-:W-:Y:S05]  /*1d2c0*/  BSYNC B2 ;  /* 0x0000000000027941 */ /* 0x000fea0003800000 */
.L_x_27736:
        /* <DEDUP_REMOVED lines=16> */
.L_x_27742:
[----:B------:R-:W-:Y:S05]  /*1d3d0*/  BSYNC B3 ;  /* 0x0000000000037941 */ /* 0x000fea0003800000 */
.L_x_27741:
        /* <DEDUP_REMOVED lines=43> */
.L_x_27740:
[----:B------:R-:W-:Y:S05]  /*1d690*/  BSYNC B2 ;  /* 0x0000000000027941 */ /* 0x000fea0003800000 */
.L_x_27739:
        /* <DEDUP_REMOVED lines=10> */
.L_x_27735:
        /* <DEDUP_REMOVED lines=12> */
.L_x_27744:
[----:B------:R-:W-:Y:S02]  /*1d800*/  IMAD.MOV.U32 R9, RZ, RZ, R8 ;  /* 0x000000ffff097224 */ /* 0x000fe400078e0008 */
.L_x_27745:
[----:B------:R-:W-:Y:S05]  /*1d810*/  BSYNC B2 ;  /* 0x0000000000027941 */ /* 0x000fea0003800000 */
.L_x_27743:
        /* <DEDUP_REMOVED lines=16> */
.L_x_27749:
[----:B------:R-:W-:Y:S05]  /*1d920*/  BSYNC B3 ;  /* 0x0000000000037941 */ /* 0x000fea0003800000 */
.L_x_27748:
[----:B------:R-:W-:Y:S01]  /*1d930*/  LOP3.LUT R8, R5, UR11, R7, 0x96, !PT ;  /* 0x0000000b05087c12 */ /* 0x000fe2000f8e9607 */
[----:B------:R-:W-:Y:S01]  /*1d940*/  IMAD.HI.U32 R6, R0, -0x326172a9, RZ ;  /* 0xcd9e8d5700067827 */ /* 0x000fe200078e00ff */
[----:B------:R-:W-:-:S03]  /*1d950*/  HFMA2.MMA R15, -RZ, RZ, 0, 0 ;  /* 0x00000000ff0f7435 */ /* 0x000fc600000001ff */
[----:B------:R-:W-:Y:S02]  /*1d960*/  IMAD R5, R0, -0x326172a9, RZ ;  /* 0xcd9e8d5700057824 */ /* 0x000fe400078e02ff */
[----:B0-----:R-:W-:Y:S01]  /*1d970*/  IMAD.WIDE.U32 R112, R8, -0x326172a9, RZ ;  /* 0xcd9e8d5708707825 */ /* 0x001fe200078e00ff */
        /* <DEDUP_REMOVED lines=39> */
.L_x_27747:
[----:B------:R-:W-:Y:S05]  /*1dbf0*/  BSYNC B2 ;  /* 0x0000000000027941 */ /* 0x000fea0003800000 */
.L_x_27746:
        /* <DEDUP_REMOVED lines=12> */
.L_x_27750:
        /* <DEDUP_REMOVED lines=12> */
.L_x_27753:
[----:B------:R-:W-:Y:S02]  /*1dd80*/  IMAD.MOV.U32 R9, RZ, RZ, R8 ;  /* 0x000000ffff097224 */ /* 0x000fe400078e0008 */
.L_x_27754:
[----:B------:R-:W-:Y:S05]  /*1dd90*/  BSYNC B2 ;  /* 0x0000000000027941 */ /* 0x000fea0003800000 */
.L_x_27752:
        /* <DEDUP_REMOVED lines=16> */
.L_x_27758:
[----:B------:R-:W-:Y:S05]  /*1dea0*/  BSYNC B3 ;  /* 0x0000000000037941 */ /* 0x000fea0003800000 */
.L_x_27757:
        /* <DEDUP_REMOVED lines=44> */
.L_x_27756:
[----:B------:R-:W-:Y:S05]  /*1e170*/  BSYNC B2 ;  /* 0x0000000000027941 */ /* 0x000fea0003800000 */
.L_x_27755:
        /* <DEDUP_REMOVED lines=10> */
.L_x_27751:
        /* <DEDUP_REMOVED lines=12> */
.L_x_27760:
[----:B------:R-:W-:Y:S02]  /*1e2e0*/  IMAD.MOV.U32 R15, RZ, RZ, R8 ;  /* 0x000000ffff0f7224 */ /* 0x000fe400078e0008 */
.L_x_27761:
[----:B------:R-:W-:Y:S05]  /*1e2f0*/  BSYNC B2 ;  /* 0x0000000000027941 */ /* 0x000fea0003800000 */
.L_x_27759:
        /* <DEDUP_REMOVED lines=16> */
.L_x_27765:
[----:B------:R-:W-:Y:S05]  /*1e400*/  BSYNC B3 ;  /* 0x0000000000037941 */ /* 0x000fea0003800000 */
.L_x_27764:
        /* <DEDUP_REMOVED lines=43> */
.L_x_27763:
[----:B------:R-:W-:Y:S05]  /*1e6c0*/  BSYNC B2 ;  /* 0x0000000000027941 */ /* 0x000fea0003800000 */
.L_x_27762:
        /* <DEDUP_REMOVED lines=12> */
.L_x_27766:
        /* <DEDUP_REMOVED lines=12> */
.L_x_27769:
[----:B------:R-:W-:Y:S02]  /*1e850*/  IMAD.MOV.U32 R112, RZ, RZ, R8 ;  /* 0x000000ffff707224 */ /* 0x000fe400078e0008 */
.L_x_27770:
[----:B------:R-:W-:Y:S05]  /*1e860*/  BSYNC B2 ;  /* 0x0000000000027941 */ /* 0x000fea0003800000 */
.L_x_27768:
        /* <DEDUP_REMOVED lines=16> */
.L_x_27774:
[----:B------:R-:W-:Y:S05]  /*1e970*/  BSYNC B3 ;  /* 0x0000000000037941 */ /* 0x000fea0003800000 */
.L_x_27773:
        /* <DEDUP_REMOVED lines=43> */
.L_x_27772:
[----:B------:R-:W-:Y:S05]  /*1ec30*/  BSYNC B2 ;  /* 0x0000000000027941 */ /* 0x000fea0003800000 */
.L_x_27771:
        /* <DEDUP_REMOVED lines=9> */
.L_x_27767:
        /* <DEDUP_REMOVED lines=51> */
.L_x_27775:
[----:B------:R-:W-:Y:S02]  /*1f000*/  IADD3 R11, R11, 0x20, RZ ;  /* 0x000000200b0b7810 */ /* 0x000fe40007ffe0ff */
.L_x_27646:
[----:B------:R-:W-:Y:S05]  /*1f010*/  BSYNC B1 ;  /* 0x0000000000017941 */ /* 0x000fea0003800000 */
.L_x_27645:
        /* <DEDUP_REMOVED lines=31> */
.L_x_27779:
[----:B--2---:R-:W-:Y:S02]  /*1f210*/  IMAD.MOV.U32 R15, RZ, RZ, R8 ;  /* 0x000000ffff0f7224 */ /* 0x004fe400078e0008 */
.L_x_27780:
[----:B------:R-:W-:Y:S05]  /*1f220*/  BSYNC B2 ;  /* 0x0000000000027941 */ /* 0x000fea0003800000 */
.L_x_27778:
        /* <DEDUP_REMOVED lines=16> */
.L_x_27784:
[----:B------:R-:W-:Y:S05]  /*1f330*/  BSYNC B3 ;  /* 0x0000000000037941 */ /* 0x000fea0003800000 */
.L_x_27783:
        /* <DEDUP_REMOVED lines=43> */
.L_x_27782:
[----:B------:R-:W-:Y:S05]  /*1f5f0*/  BSYNC B2 ;  /* 0x0000000000027941 */ /* 0x000fea0003800000 */
.L_x_27781:
        /* <DEDUP_REMOVED lines=17> */
.L_x_27785:
        /* <DEDUP_REMOVED lines=12> */
.L_x_27788:
[----:B------:R-:W-:Y:S02]  /*1f7d0*/  IMAD.MOV.U32 R15, RZ, RZ, R8 ;  /* 0x000000ffff0f7224 */ /* 0x000fe400078e0008 */
.L_x_27789:
[----:B------:R-:W-:Y:S05]  /*1f7e0*/  BSYNC B2 ;  /* 0x0000000000027941 */ /* 0x000fea0003800000 */
.L_x_27787:
        /* <DEDUP_REMOVED lines=16> */
.L_x_27793:
[----:B------:R-:W-:Y:S05]  /*1f8f0*/  BSYNC B3 ;  /* 0x0000000000037941 */ /* 0x000fea0003800000 */
.L_x_27792:
        /* <DEDUP_REMOVED lines=43> */
.L_x_27791:
[----:B------:R-:W-:Y:S05]  /*1fbb0*/  BSYNC B2 ;  /* 0x0000000000027941 */ /* 0x000fea0003800000 */
.L_x_27790:
        /* <DEDUP_REMOVED lines=10> */
.L_x_27786:
        /* <DEDUP_REMOVED lines=12> */
.L_x_27795:
[----:B------:R-:W-:Y:S02]  /*1fd20*/  IMAD.MOV.U32 R15, RZ, RZ, R8 ;  /* 0x000000ffff0f7224 */ /* 0x000fe400078e0008 */
.L_x_27796:
[----:B------:R-:W-:Y:S05]  /*1fd30*/  BSYNC B2 ;  /* 0x0000000000027941 */ /* 0x000fea0003800000 */
.L_x_27794:
        /* <DEDUP_REMOVED lines=16> */
.L_x_27800:
[----:B------:R-:W-:Y:S05]  /*1fe40*/  BSYNC B3 ;  /* 0x0000000000037941 */ /* 0x000fea0003800000 */
.L_x_27799:
        /* <DEDUP_REMOVED lines=43> */
.L_x_27798:
[----:B------:R-:W-:Y:S05]  /*20100*/  BSYNC B2 ;  /* 0x0000000000027941 */ /* 0x000fea0003800000 */
.L_x_27797:
        /* <DEDUP_REMOVED lines=14> */
.L_x_27801:
        /* <DEDUP_REMOVED lines=12> */
.L_x_27804:
[----:B------:R-:W-:Y:S02]  /*202b0*/  IMAD.MOV.U32 R15, RZ, RZ, R8 ;  /* 0x000000ffff0f7224 */ /* 0x000fe400078e0008 */
.L_x_27805:
[----:B------:R-:W-:Y:S05]  /*202c0*/  BSYNC B2 ;  /* 0x0000000000027941 */ /* 0x000fea0003800000 */
.L_x_27803:
        /* <DEDUP_REMOVED lines=16> */
.L_x_27809:
[----:B------:R-:W-:Y:S05]  /*203d0*/  BSYNC B3 ;  /* 0x0000000000037941 */ /* 0x000fea0003800000 */
.L_x_27808:
        /* <DEDUP_REMOVED lines=43> */
.L_x_27807:
[----:B------:R-:W-:Y:S05]  /*20690*/  BSYNC B2 ;  /* 0x0000000000027941 */ /* 0x000fea0003800000 */
.L_x_27806:
        /* <DEDUP_REMOVED lines=10> */
.L_x_27802:
        /* <DEDUP_REMOVED lines=12> */
.L_x_27811:
[----:B------:R-:W-:Y:S02]  /*20800*/  IMAD.MOV.U32 R15, RZ, RZ, R8 ;  /* 0x000000ffff0f7224 */ /* 0x000fe400078e0008 */
.L_x_27812:
[----:B------:R-:W-:Y:S05]  /*20810*/  BSYNC B2 ;  /* 0x0000000000027941 */ /* 0x000fea0003800000 */
.L_x_27810:
        /* <DEDUP_REMOVED lines=16> */
.L_x_27816:
[----:B------:R-:W-:Y:S05]  /*20920*/  BSYNC B3 ;  /* 0x0000000000037941 */ /* 0x000fea0003800000 */
.L_x_27815:
        /* <DEDUP_REMOVED lines=43> */
.L_x_27814:
[----:B------:R-:W-:Y:S05]  /*20be0*/  BSYNC B2 ;  /* 0x0000000000027941 */ /* 0x000fea0003800000 */
.L_x_27813:
        /* <DEDUP_REMOVED lines=14> */
.L_x_27817:
        /* <DEDUP_REMOVED lines=12> */
.L_x_27820:
[----:B------:R-:W-:Y:S02]  /*20d90*/  IMAD.MOV.U32 R15, RZ, RZ, R8 ;  /* 0x000000ffff0f7224 */ /* 0x000fe400078e0008 */
.L_x_27821:
[----:B------:R-:W-:Y:S05]  /*20da0*/  BSYNC B2 ;  /* 0x0000000000027941 */ /* 0x000fea0003800000 */
.L_x_27819:
        /* <DEDUP_REMOVED lines=16> */
.L_x_27825:
[----:B------:R-:W-:Y:S05]  /*20eb0*/  BSYNC B3 ;  /* 0x0000000000037941 */ /* 0x000fea0003800000 */
.L_x_27824:
        /* <DEDUP_REMOVED lines=43> */
.L_x_27823:
[----:B------:R-:W-:Y:S05]  /*21170*/  BSYNC B2 ;  /* 0x0000000000027941 */ /* 0x000fea0003800000 */
.L_x_27822:
        /* <DEDUP_REMOVED lines=10> */
.L_x_27818:
        /* <DEDUP_REMOVED lines=12> */
.L_x_27827:
[----:B------:R-:W-:Y:S02]  /*212e0*/  IMAD.MOV.U32 R9, RZ, RZ, R8 ;  /* 0x000000ffff097224 */ /* 0x000fe400078e0008 */
.L_x_27828:
[----:B------:R-:W-:Y:S05]  /*212f0*/  BSYNC B2 ;  /* 0x0000000000027941 */ /* 0x000fea0003800000 */
.L_x_27826:
        /* <DEDUP_REMOVED lines=16> */
.L_x_27832:
[----:B------:R-:W-:Y:S05]  /*21400*/  BSYNC B3 ;  /* 0x0000000000037941 */ /* 0x000fea0003800000 */
.L_x_27831:
        /* <DEDUP_REMOVED lines=44> */
.L_x_27830:
[----:B------:R-:W-:Y:S05]  /*216d0*/  BSYNC B2 ;  /* 0x0000000000027941 */ /* 0x000fea0003800000 */
.L_x_27829:
        /* <DEDUP_REMOVED lines=14> */
.L_x_27833:
        /* <DEDUP_REMOVED lines=12> */
.L_x_27836:
[----:B------:R-:W-:Y:S02]  /*21880*/  IMAD.MOV.U32 R15, RZ, RZ, R8 ;  /* 0x000000ffff0f7224 */ /* 0x000fe400078e0008 */
.L_x_27837:
[----:B------:R-:W-:Y:S05]  /*21890*/  BSYNC B2 ;  /* 0x0000000000027941 */ /* 0x000fea0003800000 */
.L_x_27835:
        /* <DEDUP_REMOVED lines=16> */
.L_x_27841:
[----:B------:R-:W-:Y:S05]  /*219a0*/  BSYNC B3 ;  /* 0x0000000000037941 */ /* 0x000fea0003800000 */
.L_x_27840:
        /* <DEDUP_REMOVED lines=43> */
.L_x_27839:
[----:B------:R-:W-:Y:S05]  /*21c60*/  BSYNC B2 ;  /* 0x0000000000027941 */ /* 0x000fea0003800000 */
.L_x_27838:
        /* <DEDUP_REMOVED lines=10> */
.L_x_27834:
        /* <DEDUP_REMOVED lines=12> */
.L_x_27843:
[----:B------:R-:W-:Y:S02]  /*21dd0*/  IMAD.MOV.U32 R15, RZ, RZ, R8 ;  /* 0x000000ffff0f7224 */ /* 0x000fe400078e0008 */
.L_x_27844:
[----:B------:R-:W-:Y:S05]  /*21de0*/  BSYNC B2 ;  /* 0x0000000000027941 */ /* 0x000fea0003800000 */
.L_x_27842:
        /* <DEDUP_REMOVED lines=16> */
.L_x_27848:
[----:B------:R-:W-:Y:S05]  /*21ef0*/  BSYNC B3 ;  /* 0x0000000000037941 */ /* 0x000fea0003800000 */
.L_x_27847:
        /* <DEDUP_REMOVED lines=43> */
.L_x_27846:
[----:B------:R-:W-:Y:S05]  /*221b0*/  BSYNC B2 ;  /* 0x0000000000027941 */ /* 0x000fea0003800000 */
.L_x_27845:
        /* <DEDUP_REMOVED lines=12> */
.L_x_27849:
        /* <DEDUP_REMOVED lines=12> */
.L_x_27852:
[----:B------:R-:W-:Y:S02]  /*22340*/  IMAD.MOV.U32 R15, RZ, RZ, R8 ;  /* 0x000000ffff0f7224 */ /* 0x000fe400078e0008 */
.L_x_27853:
[----:B------:R-:W-:Y:S05]  /*22350*/  BSYNC B2 ;  /* 0x0000000000027941 */ /* 0x000fea0003800000 */
.L_x_27851:
        /* <DEDUP_REMOVED lines=16> */
.L_x_27857:
[----:B------:R-:W-:Y:S05]  /*22460*/  BSYNC B3 ;  /* 0x0000000000037941 */ /* 0x000fea0003800000 */
.L_x_27856:
        /* <DEDUP_REMOVED lines=43> */
.L_x_27855:
[----:B------:R-:W-:Y:S05]  /*22720*/  BSYNC B2 ;  /* 0x0000000000027941 */ /* 0x000fea0003800000 */
.L_x_27854:
        /* <DEDUP_REMOVED lines=10> */
.L_x_27850:
        /* <DEDUP_REMOVED lines=12> */
.L_x_27859:
[----:B------:R-:W-:Y:S02]  /*22890*/  IMAD.MOV.U32 R9, RZ, RZ, R8 ;  /* 0x000000ffff097224 */ /* 0x000fe400078e0008 */
.L_x_27860:
[----:B------:R-:W-:Y:S05]  /*228a0*/  BSYNC B2 ;  /* 0x0000000000027941 */ /* 0x000fea0003800000 */
.L_x_27858:
        /* <DEDUP_REMOVED lines=16> */
.L_x_27864:
[----:B------:R-:W-:Y:S05]  /*229b0*/  BSYNC B3 ;  /* 0x0000000000037941 */ /* 0x000fea0003800000 */
.L_x_27863:
        /* <DEDUP_REMOVED lines=44> */
.L_x_27862:
[----:B------:R-:W-:Y:S05]  /*22c80*/  BSYNC B2 ;  /* 0x0000000000027941 */ /* 0x000fea0003800000 */
.L_x_27861:
        /* <DEDUP_REMOVED lines=12> */
.L_x_27865:
        /* <DEDUP_REMOVED lines=12> */
.L_x_27868:
[----:B------:R-:W-:Y:S02]  /*22e10*/  IMAD.MOV.U32 R12, RZ, RZ, R8 ;  /* 0x000000ffff0c7224 */ /* 0x000fe400078e0008 */
.L_x_27869:
[----:B------:R-:W-:Y:S05]  /*22e20*/  BSYNC B2 ;  /* 0x0000000000027941 */ /* 0x000fea0003800000 */
.L_x_27867:
        /* <DEDUP_REMOVED lines=16> */
.L_x_27873:
[----:B------:R-:W-:Y:S05]  /*22f30*/  BSYNC B3 ;  /* 0x0000000000037941 */ /* 0x000fea0003800000 */
.L_x_27872:
        /* <DEDUP_REMOVED lines=43> */
.L_x_27871:
[----:B------:R-:W-:Y:S05]  /*231f0*/  BSYNC B2 ;  /* 0x0000000000027941 */ /* 0x000fea0003800000 */
.L_x_27870:
        /* <DEDUP_REMOVED lines=10> */
.L_x_27866:
        /* <DEDUP_REMOVED lines=12> */
.L_x_27875:
[----:B------:R-:W-:Y:S02]  /*23360*/  IMAD.MOV.U32 R9, RZ, RZ, R8 ;  /* 0x000000ffff097224 */ /* 0x000fe400078e0008 */
.L_x_27876:
[----:B------:R-:W-:Y:S05]  /*23370*/  BSYNC B2 ;  /* 0x0000000000027941 */ /* 0x000fea0003800000 */
.L_x_27874:
        /* <DEDUP_REMOVED lines=16> */
.L_x_27880:
[----:B------:R-:W-:Y:S05]  /*23480*/  BSYNC B3 ;  /* 0x0000000000037941 */ /* 0x000fea0003800000 */
.L_x_27879:
        /* <DEDUP_REMOVED lines=44> */
.L_x_27878:
[----:B------:R-:W-:Y:S05]  /*23750*/  BSYNC B2 ;  /* 0x0000000000027941 */ /* 0x000fea0003800000 */
.L_x_27877:
        /* <DEDUP_REMOVED lines=12> */
.L_x_27881:
        /* <DEDUP_REMOVED lines=12> */
.L_x_27884:
[----:B------:R-:W-:Y:S02]  /*238e0*/  IMAD.MOV.U32 R9, RZ, RZ, R8 ;  /* 0x000000ffff097224 */ /* 0x000fe400078e0008 */
.L_x_27885:
[----:B------:R-:W-:Y:S05]  /*238f0*/  BSYNC B2 ;  /* 0x0000000000027941 */ /* 0x000fea0003800000 */
.L_x_27883:
        /* <DEDUP_REMOVED lines=16> */
.L_x_27889:
[----:B------:R-:W-:Y:S05]  /*23a00*/  BSYNC B3 ;  /* 0x0000000000037941 */ /* 0x000fea0003800000 */
.L_x_27888:
        /* <DEDUP_REMOVED lines=44> */
.L_x_27887:
[----:B------:R-:W-:Y:S05]  /*23cd0*/  BSYNC B2 ;  /* 0x0000000000027941 */ /* 0x000fea0003800000 */
.L_x_27886:
        /* <DEDUP_REMOVED lines=10> */
.L_x_27882:
        /* <DEDUP_REMOVED lines=12> */
.L_x_27891:
[----:B------:R-:W-:Y:S02]  /*23e40*/  IMAD.MOV.U32 R15, RZ, RZ, R8 ;  /* 0x000000ffff0f7224 */ /* 0x000fe400078e0008 */
.L_x_27892:
[----:B------:R-:W-:Y:S05]  /*23e50*/  BSYNC B2 ;  /* 0x0000000000027941 */ /* 0x000fea0003800000 */
.L_x_27890:
        /* <DEDUP_REMOVED lines=16> */
.L_x_27896:
[----:B------:R-:W-:Y:S05]  /*23f60*/  BSYNC B3 ;  /* 0x0000000000037941 */ /* 0x000fea0003800000 */
.L_x_27895:
        /* <DEDUP_REMOVED lines=43> */
.L_x_27894:
[----:B------:R-:W-:Y:S05]  /*24220*/  BSYNC B2 ;  /* 0x0000000000027941 */ /* 0x000fea0003800000 */
.L_x_27893:
        /* <DEDUP_REMOVED lines=12> */
.L_x_27897:
        /* <DEDUP_REMOVED lines=12> */
.L_x_27900:
[----:B------:R-:W-:Y:S02]  /*243b0*/  IMAD.MOV.U32 R112, RZ, RZ, R8 ;  /* 0x000000ffff707224 */ /* 0x000fe400078e0008 */
.L_x_27901:
[----:B------:R-:W-:Y:S05]  /*243c0*/  BSYNC B2 ;  /* 0x0000000000027941 */ /* 0x000fea0003800000 */
.L_x_27899:
        /* <DEDUP_REMOVED lines=16> */
.L_x_27905:
[----:B------:R-:W-:Y:S05]  /*244d0*/  BSYNC B3 ;  /* 0x0000000000037941 */ /* 0x000fea0003800000 */
.L_x_27904:
        /* <DEDUP_REMOVED lines=43> */
.L_x_27903:
[----:B------:R-:W-:Y:S05]  /*24790*/  BSYNC B2 ;  /* 0x0000000000027941 */ /* 0x000fea0003800000 */
.L_x_27902:
        /* <DEDUP_REMOVED lines=9> */
.L_x_27898:
        /* <DEDUP_REMOVED lines=51> */
.L_x_27906:
[----:B------:R-:W-:Y:S02]  /*24b60*/  IADD3 R11, R11, 0x20, RZ ;  /* 0x000000200b0b7810 */ /* 0x000fe40007ffe0ff */
.L_x_27777:
[----:B------:R-:W-:Y:S05]  /*24b70*/  BSYNC B1 ;  /* 0x0000000000017941 */ /* 0x000fea0003800000 */
.L_x_27776:
        /* <DEDUP_REMOVED lines=31> */
.L_x_27910:
[----:B--2---:R-:W-:Y:S02]  /*24d70*/  IMAD.MOV.U32 R15, RZ, RZ, R8 ;  /* 0x000000ffff0f7224 */ /* 0x004fe400078e0008 */
.L_x_27911:
[----:B------:R-:W-:Y:S05]  /*24d80*/  BSYNC B2 ;  /* 0x0000000000027941 */ /* 0x000fea0003800000 */
.L_x_27909:
        /* <DEDUP_REMOVED lines=16> */
.L_x_27915:
[----:B------:R-:W-:Y:S05]  /*24e90*/  BSYNC B3 ;  /* 0x0000000000037941 */ /* 0x000fea0003800000 */
.L_x_27914:
        /* <DEDUP_REMOVED lines=43> */
.L_x_27913:
[----:B------:R-:W-:Y:S05]  /*25150*/  BSYNC B2 ;  /* 0x0000000000027941 */ /* 0x000fea0003800000 */
.L_x_27912:
        /* <DEDUP_REMOVED lines=17> */
.L_x_27916:
        /* <DEDUP_REMOVED lines=12> */
.L_x_27919:
[----:B------:R-:W-:Y:S02]  /*25330*/  IMAD.MOV.U32 R15, RZ, RZ, R8 ;  /* 0x000000ffff0f7224 */ /* 0x000fe400078e0008 */
.L_x_27920:
[----:B------:R-:W-:Y:S05]  /*25340*/  BSYNC B2 ;  /* 0x0000000000027941 */ /* 0x000fea0003800000 */
.L_x_27918:
        /* <DEDUP_REMOVED lines=16> */
.L_x_27924:
[----:B------:R-:W-:Y:S05]  /*25450*/  BSYNC B3 ;  /* 0x0000000000037941 */ /* 0x000fea0003800000 */
.L_x_27923:
        /* <DEDUP_REMOVED lines=43> */
.L_x_27922:
[----:B------:R-:W-:Y:S05]  /*25710*/  BSYNC B2 ;  /* 0x0000000000027941 */ /* 0x000fea0003800000 */
.L_x_27921:
        /* <DEDUP_REMOVED lines=10> */
.L_x_27917:
        /* <DEDUP_REMOVED lines=12> */
.L_x_27926:
[----:B------:R-:W-:Y:S02]  /*25880*/  IMAD.MOV.U32 R15, RZ, RZ, R8 ;  /* 0x000000ffff0f7224 */ /* 0x000fe400078e0008 */
.L_x_27927:
[----:B------:R-:W-:Y:S05]  /*25890*/  BSYNC B2 ;  /* 0x0000000000027941 */ /* 0x000fea0003800000 */
.L_x_27925:
        /* <DEDUP_REMOVED lines=16> */
.L_x_27931:
[----:B------:R-:W-:Y:S05]  /*259a0*/  BSYNC B3 ;  /* 0x0000000000037941 */ /* 0x000fea0003800000 */
.L_x_27930:
        /* <DEDUP_REMOVED lines=43> */
.L_x_27929:
[----:B------:R-:W-:Y:S05]  /*25c60*/  BSYNC B2 ;  /* 0x0000000000027941 */ /* 0x000fea0003800000 */
.L_x_27928:
        /* <DEDUP_REMOVED lines=14> */
.L_x_27932:
        /* <DEDUP_REMOVED lines=12> */
.L_x_27935:
[----:B------:R-:W-:Y:S02]  /*25e10*/  IMAD.MOV.U32 R15, RZ, RZ, R8 ;  /* 0x000000ffff0f7224 */ /* 0x000fe400078e0008 */
.L_x_27936:
[----:B------:R-:W-:Y:S05]  /*25e20*/  BSYNC B2 ;  /* 0x0000000000027941 */ /* 0x000fea0003800000 */
.L_x_27934:
        /* <DEDUP_REMOVED lines=16> */
.L_x_27940:
[----:B------:R-:W-:Y:S05]  /*25f30*/  BSYNC B3 ;  /* 0x0000000000037941 */ /* 0x000fea0003800000 */
.L_x_27939:
        /* <DEDUP_REMOVED lines=43> */
.L_x_27938:
[----:B------:R-:W-:Y:S05]  /*261f0*/  BSYNC B2 ;  /* 0x0000000000027941 */ /* 0x000fea0003800000 */
.L_x_27937:
        /* <DEDUP_REMOVED lines=10> */
.L_x_27933:
        /* <DEDUP_REMOVED lines=12> */
.L_x_27942:
[----:B------:R-:W-:Y:S02]  /*26360*/  IMAD.MOV.U32 R15, RZ, RZ, R8 ;  /* 0x000000ffff0f7224 */ /* 0x000fe400078e0008 */
.L_x_27943:
[----:B------:R-:W-:Y:S05]  /*26370*/  BSYNC B2 ;  /* 0x0000000000027941 */ /* 0x000fea0003800000 */
.L_x_27941:
        /* <DEDUP_REMOVED lines=16> */
.L_x_27947:
[----:B------:R-:W-:Y:S05]  /*26480*/  BSYNC B3 ;  /* 0x0000000000037941 */ /* 0x000fea0003800000 */
.L_x_27946:
        /* <DEDUP_REMOVED lines=43> */
.L_x_27945:
[----:B------:R-:W-:Y:S05]  /*26740*/  BSYNC B2 ;  /* 0x0000000000027941 */ /* 0x000fea0003800000 */
.L_x_27944:
        /* <DEDUP_REMOVED lines=14> */
.L_x_27948:
        /* <DEDUP_REMOVED lines=12> */
.L_x_27951:
[----:B------:R-:W-:Y:S02]  /*268f0*/  IMAD.MOV.U32 R15, RZ, RZ, R8 ;  /* 0x000000ffff0f7224 */ /* 0x000fe400078e0008 */
.L_x_27952:
[----:B------:R-:W-:Y:S05]  /*26900*/  BSYNC B2 ;  /* 0x0000000000027941 */ /* 0x000fea0003800000 */
.L_x_27950:
        /* <DEDUP_REMOVED lines=16> */
.L_x_27956:
[----:B------:R-:W-:Y:S05]  /*26a10*/  BSYNC B3 ;  /* 0x0000000000037941 */ /* 0x000fea0003800000 */
.L_x_27955:
        /* <DEDUP_REMOVED lines=43> */
.L_x_27954:
[----:B------:R-:W-:Y:S05]  /*26cd0*/  BSYNC B2 ;  /* 0x0000000000027941 */ /* 0x000fea0003800000 */
.L_x_27953:
        /* <DEDUP_REMOVED lines=10> */
.L_x_27949:
        /* <DEDUP_REMOVED lines=12> */
.L_x_27958:
[----:B------:R-:W-:Y:S02]  /*26e40*/  IMAD.MOV.U32 R9, RZ, RZ, R8 ;  /* 0x000000ffff097224 */ /* 0x000fe400078e0008 */
.L_x_27959:
[----:B------:R-:W-:Y:S05]  /*26e50*/  BSYNC B2 ;  /* 0x0000000000027941 */ /* 0x000fea0003800000 */
.L_x_27957:
        /* <DEDUP_REMOVED lines=16> */
.L_x_27963:
[----:B------:R-:W-:Y:S05]  /*26f60*/  BSYNC B3 ;  /* 0x0000000000037941 */ /* 0x000fea0003800000 */
.L_x_27962:
        /* <DEDUP_REMOVED lines=44> */
.L_x_27961:
[----:B------:R-:W-:Y:S05]  /*27230*/  BSYNC B2 ;  /* 0x0000000000027941 */ /* 0x000fea0003800000 */
.L_x_27960:
        /* <DEDUP_REMOVED lines=14> */
.L_x_27964:
        /* <DEDUP_REMOVED lines=12> */
.L_x_27967:
[----:B------:R-:W-:Y:S02]  /*273e0*/  IMAD.MOV.U32 R15, RZ, RZ, R8 ;  /* 0x000000ffff0f7224 */ /* 0x000fe400078e0008 */
.L_x_27968:
[----:B------:R-:W-:Y:S05]  /*273f0*/  BSYNC B2 ;  /* 0x0000000000027941 */ /* 0x000fea0003800000 */
.L_x_27966:
        /* <DEDUP_REMOVED lines=16> */
.L_x_27972:
[----:B------:R-:W-:Y:S05]  /*27500*/  BSYNC B3 ;  /* 0x0000000000037941 */ /* 0x000fea0003800000 */
.L_x_27971:
        /* <DEDUP_REMOVED lines=43> */
.L_x_27970:
[----:B------:R-:W-:Y:S05]  /*277c0*/  BSYNC B2 ;  /* 0x0000000000027941 */ /* 0x000fea0003800000 */
.L_x_27969:
        /* <DEDUP_REMOVED lines=10> */
.L_x_27965:
        /* <DEDUP_REMOVED lines=12> */
.L_x_27974:
[----:B------:R-:W-:Y:S02]  /*27930*/  IMAD.MOV.U32 R15, RZ, RZ, R8 ;  /* 0x000000ffff0f7224 */ /* 0x000fe400078e0008 */
.L_x_27975:
[----:B------:R-:W-:Y:S05]  /*27940*/  BSYNC B2 ;  /* 0x0000000000027941 */ /* 0x000fea0003800000 */
.L_x_27973:
        /* <DEDUP_REMOVED lines=16> */
.L_x_27979:
[----:B------:R-:W-:Y:S05]  /*27a50*/  BSYNC B3 ;  /* 0x0000000000037941 */ /* 0x000fea0003800000 */
.L_x_27978:
        /* <DEDUP_REMOVED lines=43> */
.L_x_27977:
[----:B------:R-:W-:Y:S05]  /*27d10*/  BSYNC B2 ;  /* 0x0000000000027941 */ /* 0x000fea0003800000 */
.L_x_27976:
        /* <DEDUP_REMOVED lines=12> */
.L_x_27980:
        /* <DEDUP_REMOVED lines=12> */
.L_x_27983:
[----:B------:R-:W-:Y:S02]  /*27ea0*/  IMAD.MOV.U32 R15, RZ, RZ, R8 ;  /* 0x000000ffff0f7224 */ /* 0x000fe400078e0008 */
.L_x_27984:
[----:B------:R-:W-:Y:S05]  /*27eb0*/  BSYNC B2 ;  /* 0x0000000000027941 */ /* 0x000fea0003800000 */
.L_x_27982:
        /* <DEDUP_REMOVED lines=16> */
.L_x_27988:
[----:B------:R-:W-:Y:S05]  /*27fc0*/  BSYNC B3 ;  /* 0x0000000000037941 */ /* 0x000fea0003800000 */
.L_x_27987:
        /* <DEDUP_REMOVED lines=43> */
.L_x_27986:
[----:B------:R-:W-:Y:S05]  /*28280*/  BSYNC B2 ;  /* 0x0000000000027941 */ /* 0x000fea0003800000 */
.L_x_27985:
        /* <DEDUP_REMOVED lines=10> */
.L_x_27981:
        /* <DEDUP_REMOVED lines=12> */
.L_x_27990:
[----:B------:R-:W-:Y:S02]  /*283f0*/  IMAD.MOV.U32 R9, RZ, RZ, R8 ;  /* 0x000000ffff097224 */ /* 0x000fe400078e0008 */
.L_x_27991:
[----:B------:R-:W-:Y:S05]  /*28400*/  BSYNC B2 ;  /* 0x0000000000027941 */ /* 0x000fea0003800000 */
.L_x_27989:
        /* <DEDUP_REMOVED lines=16> */
.L_x_27995:
[----:B------:R-:W-:Y:S05]  /*28510*/  BSYNC B3 ;  /* 0x0000000000037941 */ /* 0x000fea0003800000 */
.L_x_27994:
        /* <DEDUP_REMOVED lines=44> */
.L_x_27993:
[----:B------:R-:W-:Y:S05]  /*287e0*/  BSYNC B2 ;  /* 0x0000000000027941 */ /* 0x000fea0003800000 */
.L_x_27992:
        /* <DEDUP_REMOVED lines=12> */
.L_x_27996:
        /* <DEDUP_REMOVED lines=12> */
.L_x_27999:
[----:B------:R-:W-:Y:S02]  /*28970*/  IMAD.MOV.U32 R12, RZ, RZ, R8 ;  /* 0x000000ffff0c7224 */ /* 0x000fe400078e0008 */
.L_x_28000:
[----:B------:R-:W-:Y:S05]  /*28980*/  BSYNC B2 ;  /* 0x0000000000027941 */ /* 0x000fea0003800000 */
.L_x_27998:
        /* <DEDUP_REMOVED lines=16> */
.L_x_28004:
[----:B------:R-:W-:Y:S05]  /*28a90*/  BSYNC B3 ;  /* 0x0000000000037941 */ /* 0x000fea0003800000 */
.L_x_28003:
        /* <DEDUP_REMOVED lines=43> */
.L_x_28002:
[----:B------:R-:W-:Y:S05]  /*28d50*/  BSYNC B2 ;  /* 0x0000000000027941 */ /* 0x000fea0003800000 */
.L_x_28001:
        /* <DEDUP_REMOVED lines=10> */
.L_x_27997:
        /* <DEDUP_REMOVED lines=12> */
.L_x_28006:
[----:B------:R-:W-:Y:S02]  /*28ec0*/  IMAD.MOV.U32 R9, RZ, RZ, R8 ;  /* 0x000000ffff097224 */ /* 0x000fe400078e0008 */
.L_x_28007:
[----:B------:R-:W-:Y:S05]  /*28ed0*/  BSYNC B2 ;  /* 0x0000000000027941 */ /* 0x000fea0003800000 */
.L_x_28005:
        /* <DEDUP_REMOVED lines=16> */
.L_x_28011:
[----:B------:R-:W-:Y:S05]  /*28fe0*/  BSYNC B3 ;  /* 0x0000000000037941 */ /* 0x000fea0003800000 */
.L_x_28010:
        /* <DEDUP_REMOVED lines=44> */
.L_x_28009:
[----:B------:R-:W-:Y:S05]  /*292b0*/  BSYNC B2 ;  /* 0x0000000000027941 */ /* 0x000fea0003800000 */
.L_x_28008:
        /* <DEDUP_REMOVED lines=12> */
.L_x_28012:
        /* <DEDUP_REMOVED lines=12> */
.L_x_28015:
[----:B------:R-:W-:Y:S02]  /*29440*/  IMAD.MOV.U32 R9, RZ, RZ, R8 ;  /* 0x000000ffff097224 */ /* 0x000fe400078e0008 */
.L_x_28016:
[----:B------:R-:W-:Y:S05]  /*29450*/  BSYNC B2 ;  /* 0x0000000000027941 */ /* 0x000fea0003800000 */
.L_x_28014:
        /* <DEDUP_REMOVED lines=16> */
.L_x_28020:
[----:B------:R-:W-:Y:S05]  /*29560*/  BSYNC B3 ;  /* 0x0000000000037941 */ /* 0x000fea0003800000 */
.L_x_28019:
        /* <DEDUP_REMOVED lines=44> */
.L_x_28018:
[----:B------:R-:W-:Y:S05]  /*29830*/  BSYNC B2 ;  /* 0x0000000000027941 */ /* 0x000fea0003800000 */
.L_x_28017:
        /* <DEDUP_REMOVED lines=10> */
.L_x_28013:
        /* <DEDUP_REMOVED lines=12> */
.L_x_28022:
[----:B------:R-:W-:Y:S02]  /*299a0*/  IMAD.MOV.U32 R15, RZ, RZ, R8 ;  /* 0x000000ffff0f7224 */ /* 0x000fe400078e0008 */
.L_x_28023:
[----:B------:R-:W-:Y:S05]  /*299b0*/  BSYNC B2 ;  /* 0x0000000000027941 */ /* 0x000fea0003800000 */
.L_x_28021:
        /* <DEDUP_REMOVED lines=16> */
.L_x_28027:
[----:B------:R-:W-:Y:S05]  /*29ac0*/  BSYNC B3 ;  /* 0x0000000000037941 */ /* 0x000fea0003800000 */
.L_x_28026:
        /* <DEDUP_REMOVED lines=43> */
.L_x_28025:
[----:B------:R-:W-:Y:S05]  /*29d80*/  BSYNC B2 ;  /* 0x0000000000027941 */ /* 0x000fea0003800000 */
.L_x_28024:
        /* <DEDUP_REMOVED lines=12> */
.L_x_28028:
        /* <DEDUP_REMOVED lines=12> */
.L_x_28031:
[----:B------:R-:W-:Y:S02]  /*29f10*/  IMAD.MOV.U32 R112, RZ, RZ, R8 ;  /* 0x000000ffff707224 */ /* 0x000fe400078e0008 */
.L_x_28032:
[----:B------:R-:W-:Y:S05]  /*29f20*/  BSYNC B2 ;  /* 0x0000000000027941 */ /* 0x000fea0003800000 */
.L_x_28030:
        /* <DEDUP_REMOVED lines=16> */
.L_x_28036:
[----:B------:R-:W-:Y:S05]  /*2a030*/  BSYNC B3 ;  /* 0x0000000000037941 */ /* 0x000fea0003800000 */
.L_x_28035:
        /* <DEDUP_REMOVED lines=43> */
.L_x_28034:
[----:B------:R-:W-:Y:S05]  /*2a2f0*/  BSYNC B2 ;  /* 0x0000000000027941 */ /* 0x000fea0003800000 */
.L_x_28033:
        /* <DEDUP_REMOVED lines=9> */
.L_x_28029:
        /* <DEDUP_REMOVED lines=51> */
.L_x_28037:
[----:B------:R-:W-:Y:S02]  /*2a6c0*/  IADD3 R11, R11, 0x20, RZ ;  /* 0x000000200b0b7810 */ /* 0x000fe40007ffe0ff */
.L_x_27908:
[----:B------:R-:W-:Y:S05]  /*2a6d0*/  BSYNC B1 ;  /* 0x0000000000017941 */ /* 0x000fea0003800000 */
.L_x_27907:
        /* <DEDUP_REMOVED lines=31> */
.L_x_28041:
[----:B--2---:R-:W-:Y:S02]  /*2a8d0*/  IMAD.MOV.U32 R15, RZ, RZ, R8 ;  /* 0x000000ffff0f7224 */ /* 0x004fe400078e0008 */
.L_x_28042:
[----:B------:R-:W-:Y:S05]  /*2a8e0*/  BSYNC B2 ;  /* 0x0000000000027941 */ /* 0x000fea0003800000 */
.L_x_28040:
        /* <DEDUP_REMOVED lines=16> */
.L_x_28046:
[----:B------:R-:W-:Y:S05]  /*2a9f0*/  BSYNC B3 ;  /* 0x0000000000037941 */ /* 0x000fea0003800000 */
.L_x_28045:
        /* <DEDUP_REMOVED lines=43> */
.L_x_28044:
[----:B------:R-:W-:Y:S05]  /*2acb0*/  BSYNC B2 ;  /* 0x0000000000027941 */ /* 0x000fea0003800000 */
.L_x_28043:
        /* <DEDUP_REMOVED lines=17> */
.L_x_28047:
        /* <DEDUP_REMOVED lines=12> */
.L_x_28050:
[----:B------:R-:W-:Y:S02]  /*2ae90*/  IMAD.MOV.U32 R15, RZ, RZ, R8 ;  /* 0x000000ffff0f7224 */ /* 0x000fe400078e0008 */
.L_x_28051:
[----:B------:R-:W-:Y:S05]  /*2aea0*/  BSYNC B2 ;  /* 0x0000000000027941 */ /* 0x000fea0003800000 */
.L_x_28049:
        /* <DEDUP_REMOVED lines=16> */
.L_x_28055:
[----:B------:R-:W-:Y:S05]  /*2afb0*/  BSYNC B3 ;  /* 0x0000000000037941 */ /* 0x000fea0003800000 */
.L_x_28054:
        /* <DEDUP_REMOVED lines=43> */
.L_x_28053:
[----:B------:R-:W-:Y:S05]  /*2b270*/  BSYNC B2 ;  /* 0x0000000000027941 */ /* 0x000fea0003800000 */
.L_x_28052:
        /* <DEDUP_REMOVED lines=10> */
.L_x_28048:
        /* <DEDUP_REMOVED lines=12> */
.L_x_28057:
[----:B------:R-:W-:Y:S02]  /*2b3e0*/  IMAD.MOV.U32 R15, RZ, RZ, R8 ;  /* 0x000000ffff0f7224 */ /* 0x000fe400078e0008 */
.L_x_28058:
[----:B------:R-:W-:Y:S05]  /*2b3f0*/  BSYNC B2 ;  /* 0x0000000000027941 */ /* 0x000fea0003800000 */
.L_x_28056:
        /* <DEDUP_REMOVED lines=16> */
.L_x_28062:
[----:B------:R-:W-:Y:S05]  /*2b500*/  BSYNC B3 ;  /* 0x0000000000037941 */ /* 0x000fea0003800000 */
.L_x_28061:
        /* <DEDUP_REMOVED lines=43> */
.L_x_28060:
[----:B------:R-:W-:Y:S05]  /*2b7c0*/  BSYNC B2 ;  /* 0x0000000000027941 */ /* 0x000fea0003800000 */
.L_x_28059:
        /* <DEDUP_REMOVED lines=14> */
.L_x_28063:
        /* <DEDUP_REMOVED lines=12> */
.L_x_28066:
[----:B------:R-:W-:Y:S02]  /*2b970*/  IMAD.MOV.U32 R15, RZ, RZ, R8 ;  /* 0x000000ffff0f7224 */ /* 0x000fe400078e0008 */
.L_x_28067:
[----:B------:R-:W-:Y:S05]  /*2b980*/  BSYNC B2 ;  /* 0x0000000000027941 */ /* 0x000fea0003800000 */
.L_x_28065:
        /* <DEDUP_REMOVED lines=16> */
.L_x_28071:
[----:B------:R-:W-:Y:S05]  /*2ba90*/  BSYNC B3 ;  /* 0x0000000000037941 */ /* 0x000fea0003800000 */
.L_x_28070:
        /* <DEDUP_REMOVED lines=43> */
.L_x_28069:
[----:B------:R-:W-:Y:S05]  /*2bd50*/  BSYNC B2 ;  /* 0x0000000000027941 */ /* 0x000fea0003800000 */
.L_x_28068:
        /* <DEDUP_REMOVED lines=10> */
.L_x_28064:
        /* <DEDUP_REMOVED lines=12> */
.L_x_28073:
[----:B------:R-:W-:Y:S02]  /*2bec0*/  MOV R15, R8 ;  /* 0x00000008000f7202 */ /* 0x000fe40000000f00 */
.L_x_28074:
[----:B------:R-:W-:Y:S05]  /*2bed0*/  BSYNC B2 ;  /* 0x0000000000027941 */ /* 0x000fea0003800000 */
.L_x_28072:
        /* <DEDUP_REMOVED lines=16> */
.L_x_28078:
[----:B------:R-:W-:Y:S05]  /*2bfe0*/  BSYNC B3 ;  /* 0x0000000000037941 */ /* 0x000fea0003800000 */
.L_x_28077:
        /* <DEDUP_REMOVED lines=43> */
.L_x_28076:
[----:B------:R-:W-:Y:S05]  /*2c2a0*/  BSYNC B2 ;  /* 0x0000000000027941 */ /* 0x000fea0003800000 */
.L_x_28075:
        /* <DEDUP_REMOVED lines=14> */
.L_x_28079:
        /* <DEDUP_REMOVED lines=12> */
.L_x_28082:
[----:B------:R-:W-:Y:S02]  /*2c450*/  IMAD.MOV.U32 R15, RZ, RZ, R8 ;  /* 0x000000ffff0f7224 */ /* 0x000fe400078e0008 */
.L_x_28083:
[----:B------:R-:W-:Y:S05]  /*2c460*/  BSYNC B2 ;  /* 0x0000000000027941 */ /* 0x000fea0003800000 */
.L_x_28081:
        /* <DEDUP_REMOVED lines=16> */
.L_x_28087:
[----:B------:R-:W-:Y:S05]  /*2c570*/  BSYNC B3 ;  /* 0x0000000000037941 */ /* 0x000fea0003800000 */
.L_x_28086:
        /* <DEDUP_REMOVED lines=43> */
.L_x_28085:
[----:B------:R-:W-:Y:S05]  /*2c830*/  BSYNC B2 ;  /* 0x0000000000027941 */ /* 0x000fea0003800000 */
.L_x_28084:
        /* <DEDUP_REMOVED lines=10> */
.L_x_28080:
        /* <DEDUP_REMOVED lines=12> */
.L_x_28089:
[----:B------:R-:W-:Y:S02]  /*2c9a0*/  IMAD.MOV.U32 R9, RZ, RZ, R8 ;  /* 0x000000ffff097224 */ /* 0x000fe400078e0008 */
.L_x_28090:
[----:B------:R-:W-:Y:S05]  /*2c9b0*/  BSYNC B2 ;  /* 0x0000000000027941 */ /* 0x000fea0003800000 */
.L_x_28088:
        /* <DEDUP_REMOVED lines=16> */
.L_x_28094:
[----:B------:R-:W-:Y:S05]  /*2cac0*/  BSYNC B3 ;  /* 0x0000000000037941 */ /* 0x000fea0003800000 */
.L_x_28093:
        /* <DEDUP_REMOVED lines=44> */
.L_x_28092:
[----:B------:R-:W-:Y:S05]  /*2cd90*/  BSYNC B2 ;  /* 0x0000000000027941 */ /* 0x000fea0003800000 */
.L_x_28091:
        /* <DEDUP_REMOVED lines=14> */
.L_x_28095:
        /* <DEDUP_REMOVED lines=12> */
.L_x_28098:
[----:B------:R-:W-:Y:S02]  /*2cf40*/  IMAD.MOV.U32 R15, RZ, RZ, R8 ;  /* 0x000000ffff0f7224 */ /* 0x000fe400078e0008 */
.L_x_28099:
[----:B------:R-:W-:Y:S05]  /*2cf50*/  BSYNC B2 ;  /* 0x0000000000027941 */ /* 0x000fea0003800000 */
.L_x_28097:
        /* <DEDUP_REMOVED lines=16> */
.L_x_28103:
[----:B------:R-:W-:Y:S05]  /*2d060*/  BSYNC B3 ;  /* 0x0000000000037941 */ /* 0x000fea0003800000 */
.L_x_28102:
        /* <DEDUP_REMOVED lines=43> */
.L_x_28101:
[----:B------:R-:W-:Y:S05]  /*2d320*/  BSYNC B2 ;  /* 0x0000000000027941 */ /* 0x000fea0003800000 */
.L_x_28100:
        /* <DEDUP_REMOVED lines=10> */
.L_x_28096:
        /* <DEDUP_REMOVED lines=12> */
.L_x_28105:
[----:B------:R-:W-:Y:S02]  /*2d490*/  IMAD.MOV.U32 R15, RZ, RZ, R8 ;  /* 0x000000ffff0f7224 */ /* 0x000fe400078e0008 */
.L_x_28106:
[----:B------:R-:W-:Y:S05]  /*2d4a0*/  BSYNC B2 ;  /* 0x0000000000027941 */ /* 0x000fea0003800000 */
.L_x_28104:
        /* <DEDUP_REMOVED lines=16> */
.L_x_28110:
[----:B------:R-:W-:Y:S05]  /*2d5b0*/  BSYNC B3 ;  /* 0x0000000000037941 */ /* 0x000fea0003800000 */
.L_x_28109:
        /* <DEDUP_REMOVED lines=43> */
.L_x_28108:
[----:B------:R-:W-:Y:S05]  /*2d870*/  BSYNC B2 ;  /* 0x0000000000027941 */ /* 0x000fea0003800000 */
.L_x_28107:
        /* <DEDUP_REMOVED lines=12> */
.L_x_28111:
        /* <DEDUP_REMOVED lines=12> */
.L_x_28114:
[----:B------:R-:W-:Y:S02]  /*2da00*/  IMAD.MOV.U32 R15, RZ, RZ, R8 ;  /* 0x000000ffff0f7224 */ /* 0x000fe400078e0008 */
.L_x_28115:
[----:B------:R-:W-:Y:S05]  /*2da10*/  BSYNC B2 ;  /* 0x0000000000027941 */ /* 0x000fea0003800000 */
.L_x_28113:
        /* <DEDUP_REMOVED lines=16> */
.L_x_28119:
[----:B------:R-:W-:Y:S05]  /*2db20*/  BSYNC B3 ;  /* 0x0000000000037941 */ /* 0x000fea0003800000 */
.L_x_28118:
        /* <DEDUP_REMOVED lines=43> */
.L_x_28117:
[----:B------:R-:W-:Y:S05]  /*2dde0*/  BSYNC B2 ;  /* 0x0000000000027941 */ /* 0x000fea0003800000 */
.L_x_28116:
        /* <DEDUP_REMOVED lines=10> */
.L_x_28112:
        /* <DEDUP_REMOVED lines=12> */
.L_x_28121:
[----:B------:R-:W-:Y:S02]  /*2df50*/  IMAD.MOV.U32 R9, RZ, RZ, R8 ;  /* 0x000000ffff097224 */ /* 0x000fe400078e0008 */
.L_x_28122:
[----:B------:R-:W-:Y:S05]  /*2df60*/  BSYNC B2 ;  /* 0x0000000000027941 */ /* 0x000fea0003800000 */
.L_x_28120:
        /* <DEDUP_REMOVED lines=16> */
.L_x_28126:
[----:B------:R-:W-:Y:S05]  /*2e070*/  BSYNC B3 ;  /* 0x0000000000037941 */ /* 0x000fea0003800000 */
.L_x_28125:
        /* <DEDUP_REMOVED lines=44> */
.L_x_28124:
[----:B------:R-:W-:Y:S05]  /*2e340*/  BSYNC B2 ;  /* 0x0000000000027941 */ /* 0x000fea0003800000 */
.L_x_28123:
        /* <DEDUP_REMOVED lines=12> */
.L_x_28127:
        /* <DEDUP_REMOVED lines=12> */
.L_x_28130:
[----:B------:R-:W-:Y:S02]  /*2e4d0*/  IMAD.MOV.U32 R12, RZ, RZ, R8 ;  /* 0x000000ffff0c7224 */ /* 0x000fe400078e0008 */
.L_x_28131:
[----:B------:R-:W-:Y:S05]  /*2e4e0*/  BSYNC B2 ;  /* 0x0000000000027941 */ /* 0x000fea0003800000 */
.L_x_28129:
        /* <DEDUP_REMOVED lines=16> */
.L_x_28135:
[----:B------:R-:W-:Y:S05]  /*2e5f0*/  BSYNC B3 ;  /* 0x0000000000037941 */ /* 0x000fea0003800000 */
.L_x_28134:
        /* <DEDUP_REMOVED lines=43> */
.L_x_28133:
[----:B------:R-:W-:Y:S05]  /*2e8b0*/  BSYNC B2 ;  /* 0x0000000000027941 */ /* 0x000fea0003800000 */
.L_x_28132:
        /* <DEDUP_REMOVED lines=10> */
.L_x_28128:
        /* <DEDUP_REMOVED lines=12> */
.L_x_28137:
[----:B------:R-:W-:Y:S02]  /*2ea20*/  IMAD.MOV.U32 R9, RZ, RZ, R8 ;  /* 0x000000ffff097224 */ /* 0x000fe400078e0008 */
.L_x_28138:
[----:B------:R-:W-:Y:S05]  /*2ea30*/  BSYNC B2 ;  /* 0x0000000000027941 */ /* 0x000fea0003800000 */
.L_x_28136:
        /* <DEDUP_REMOVED lines=16> */
.L_x_28142:
[----:B------:R-:W-:Y:S05]  /*2eb40*/  BSYNC B3 ;  /* 0x0000000000037941 */ /* 0x000fea0003800000 */
.L_x_28141:
        /* <DEDUP_REMOVED lines=44> */
.L_x_28140:
[----:B------:R-:W-:Y:S05]  /*2ee10*/  BSYNC B2 ;  /* 0x0000000000027941 */ /* 0x000fea0003800000 */
.L_x_28139:
        /* <DEDUP_REMOVED lines=12> */
.L_x_28143:
        /* <DEDUP_REMOVED lines=12> */
.L_x_28146:
[----:B------:R-:W-:Y:S02]  /*2efa0*/  IMAD.MOV.U32 R9, RZ, RZ, R8 ;  /* 0x000000ffff097224 */ /* 0x000fe400078e0008 */
.L_x_28147:
[----:B------:R-:W-:Y:S05]  /*2efb0*/  BSYNC B2 ;  /* 0x0000000000027941 */ /* 0x000fea0003800000 */
.L_x_28145:
        /* <DEDUP_REMOVED lines=16> */
.L_x_28151:
[----:B------:R-:W-:Y:S05]  /*2f0c0*/  BSYNC B3 ;  /* 0x0000000000037941 */ /* 0x000fea0003800000 */
.L_x_28150:
        /* <DEDUP_REMOVED lines=44> */
.L_x_28149:
[----:B------:R-:W-:Y:S05]  /*2f390*/  BSYNC B2 ;  /* 0x0000000000027941 */ /* 0x000fea0003800000 */
.L_x_28148:
        /* <DEDUP_REMOVED lines=10> */
.L_x_28144:
        /* <DEDUP_REMOVED lines=12> */
.L_x_28153:
[----:B------:R-:W-:Y:S02]  /*2f500*/  MOV R15, R8 ;  /* 0x00000008000f7202 */ /* 0x000fe40000000f00 */
.L_x_28154:
[----:B------:R-:W-:Y:S05]  /*2f510*/  BSYNC B2 ;  /* 0x0000000000027941 */ /* 0x000fea0003800000 */
.L_x_28152:
        /* <DEDUP_REMOVED lines=16> */
.L_x_28158:
[----:B------:R-:W-:Y:S05]  /*2f620*/  BSYNC B3 ;  /* 0x0000000000037941 */ /* 0x000fea0003800000 */
.L_x_28157:
        /* <DEDUP_REMOVED lines=43> */
.L_x_28156:
[----:B------:R-:W-:Y:S05]  /*2f8e0*/  BSYNC B2 ;  /* 0x0000000000027941 */ /* 0x000fea0003800000 */
.L_x_28155:
        /* <DEDUP_REMOVED lines=12> */
.L_x_28159:
        /* <DEDUP_REMOVED lines=12> */
.L_x_28162:
[----:B------:R-:W-:Y:S02]  /*2fa70*/  IMAD.MOV.U32 R112, RZ, RZ, R8 ;  /* 0x000000ffff707224 */ /* 0x000fe400078e0008 */
.L_x_28163:
[----:B------:R-:W-:Y:S05]  /*2fa80*/  BSYNC B2 ;  /* 0x0000000000027941 */ /* 0x000fea0003800000 */
.L_x_28161:
        /* <DEDUP_REMOVED lines=16> */
.L_x_28167:
[----:B------:R-:W-:Y:S05]  /*2fb90*/  BSYNC B3 ;  /* 0x0000000000037941 */ /* 0x000fea0003800000 */
.L_x_28166:
        /* <DEDUP_REMOVED lines=43> */
.L_x_28165:
[----:B------:R-:W-:Y:S05]  /*2fe50*/  BSYNC B2 ;  /* 0x0000000000027941 */ /* 0x000fea0003800000 */
.L_x_28164:
        /* <DEDUP_REMOVED lines=9> */
.L_x_28160:
        /* <DEDUP_REMOVED lines=51> */
.L_x_28168:
[----:B------:R-:W-:Y:S02]  /*30220*/  IADD3 R11, R11, 0x20, RZ ;  /* 0x000000200b0b7810 */ /* 0x000fe40007ffe0ff */
.L_x_28039:
[----:B------:R-:W-:Y:S05]  /*30230*/  BSYNC B1 ;  /* 0x0000000000017941 */ /* 0x000fea0003800000 */
.L_x_28038:
        /* <DEDUP_REMOVED lines=31> */
.L_x_28172:
[----:B--2---:R-:W-:Y:S02]  /*30430*/  IMAD.MOV.U32 R15, RZ, RZ, R8 ;  /* 0x000000ffff0f7224 */ /* 0x004fe400078e0008 */
.L_x_28173:
[----:B------:R-:W-:Y:S05]  /*30440*/  BSYNC B2 ;  /* 0x0000000000027941 */ /* 0x000fea0003800000 */
.L_x_28171:
        /* <DEDUP_REMOVED lines=16> */
.L_x_28177:
[----:B------:R-:W-:Y:S05]  /*30550*/  BSYNC B3 ;  /* 0x0000000000037941 */ /* 0x000fea0003800000 */
.L_x_28176:
        /* <DEDUP_REMOVED lines=43> */
.L_x_28175:
[----:B------:R-:W-:Y:S05]  /*30810*/  BSYNC B2 ;  /* 0x0000000000027941 */ /* 0x000fea0003800000 */
.L_x_28174:
        /* <DEDUP_REMOVED lines=17> */
.L_x_28178:
        /* <DEDUP_REMOVED lines=12> */
.L_x_28181:
[----:B------:R-:W-:Y:S02]  /*309f0*/  IMAD.MOV.U32 R15, RZ, RZ, R8 ;  /* 0x000000ffff0f7224 */ /* 0x000fe400078e0008 */
.L_x_28182:
[----:B------:R-:W-:Y:S05]  /*30a00*/  BSYNC B2 ;  /* 0x0000000000027941 */ /* 0x000fea0003800000 */
.L_x_28180:
        /* <DEDUP_REMOVED lines=16> */
.L_x_28186:
[----:B------:R-:W-:Y:S05]  /*30b10*/  BSYNC B3 ;  /* 0x0000000000037941 */ /* 0x000fea0003800000 */
.L_x_28185:
        /* <DEDUP_REMOVED lines=43> */
.L_x_28184:
[----:B------:R-:W-:Y:S05]  /*30dd0*/  BSYNC B2 ;  /* 0x0000000000027941 */ /* 0x000fea0003800000 */
.L_x_28183:
        /* <DEDUP_REMOVED lines=10> */
.L_x_28179:
        /* <DEDUP_REMOVED lines=12> */
.L_x_28188:
[----:B------:R-:W-:Y:S02]  /*30f40*/  IMAD.MOV.U32 R15, RZ, RZ, R8 ;  /* 0x000000ffff0f7224 */ /* 0x000fe400078e0008 */
.L_x_28189:
[----:B------:R-:W-:Y:S05]  /*30f50*/  BSYNC B2 ;  /* 0x0000000000027941 */ /* 0x000fea0003800000 */
.L_x_28187:
        /* <DEDUP_REMOVED lines=16> */
.L_x_28193:
[----:B------:R-:W-:Y:S05]  /*31060*/  BSYNC B3 ;  /* 0x0000000000037941 */ /* 0x000fea0003800000 */
.L_x_28192:
        /* <DEDUP_REMOVED lines=43> */
.L_x_28191:
[----:B------:R-:W-:Y:S05]  /*31320*/  BSYNC B2 ;  /* 0x0000000000027941 */ /* 0x000fea0003800000 */
.L_x_28190:
        /* <DEDUP_REMOVED lines=14> */
.L_x_28194:
        /* <DEDUP_REMOVED lines=12> */
.L_x_28197:
[----:B------:R-:W-:Y:S02]  /*314d0*/  IMAD.MOV.U32 R15, RZ, RZ, R8 ;  /* 0x000000ffff0f7224 */ /* 0x000fe400078e0008 */
.L_x_28198:
[----:B------:R-:W-:Y:S05]  /*314e0*/  BSYNC B2 ;  /* 0x0000000000027941 */ /* 0x000fea0003800000 */
.L_x_28196:
        /* <DEDUP_REMOVED lines=16> */
.L_x_28202:
[----:B------:R-:W-:Y:S05]  /*315f0*/  BSYNC B3 ;  /* 0x0000000000037941 */ /* 0x000fea0003800000 */
.L_x_28201:
        /* <DEDUP_REMOVED lines=43> */
.L_x_28200:
[----:B------:R-:W-:Y:S05]  /*318b0*/  BSYNC B2 ;  /* 0x0000000000027941 */ /* 0x000fea0003800000 */
.L_x_28199:
        /* <DEDUP_REMOVED lines=10> */
.L_x_28195:
        /* <DEDUP_REMOVED lines=12> */
.L_x_28204:
[----:B------:R-:W-:Y:S02]  /*31a20*/  IMAD.MOV.U32 R15, RZ, RZ, R8 ;  /* 0x000000ffff0f7224 */ /* 0x000fe400078e0008 */
.L_x_28205:
[----:B------:R-:W-:Y:S05]  /*31a30*/  BSYNC B2 ;  /* 0x0000000000027941 */ /* 0x000fea0003800000 */
.L_x_28203:
        /* <DEDUP_REMOVED lines=16> */
.L_x_28209:
[----:B------:R-:W-:Y:S05]  /*31b40*/  BSYNC B3 ;  /* 0x0000000000037941 */ /* 0x000fea0003800000 */
.L_x_28208:
        /* <DEDUP_REMOVED lines=43> */
.L_x_28207:
[----:B------:R-:W-:Y:S05]  /*31e00*/  BSYNC B2 ;  /* 0x0000000000027941 */ /* 0x000fea0003800000 */
.L_x_28206:
        /* <DEDUP_REMOVED lines=14> */
.L_x_28210:
        /* <DEDUP_REMOVED lines=12> */
.L_x_28213:
[----:B------:R-:W-:Y:S02]  /*31fb0*/  IMAD.MOV.U32 R15, RZ, RZ, R8 ;  /* 0x000000ffff0f7224 */ /* 0x000fe400078e0008 */
.L_x_28214:
[----:B------:R-:W-:Y:S05]  /*31fc0*/  BSYNC B2 ;  /* 0x0000000000027941 */ /* 0x000fea0003800000 */
.L_x_28212:
        /* <DEDUP_REMOVED lines=16> */
.L_x_28218:
[----:B------:R-:W-:Y:S05]  /*320d0*/  BSYNC B3 ;  /* 0x0000000000037941 */ /* 0x000fea0003800000 */
.L_x_28217:
        /* <DEDUP_REMOVED lines=43> */
.L_x_28216:
[----:B------:R-:W-:Y:S05]  /*32390*/  BSYNC B2 ;  /* 0x0000000000027941 */ /* 0x000fea0003800000 */
.L_x_28215:
        /* <DEDUP_REMOVED lines=10> */
.L_x_28211:
        /* <DEDUP_REMOVED lines=12> */
.L_x_28220:
[----:B------:R-:W-:Y:S02]  /*32500*/  IMAD.MOV.U32 R9, RZ, RZ, R8 ;  /* 0x000000ffff097224 */ /* 0x000fe400078e0008 */
.L_x_28221:
[----:B------:R-:W-:Y:S05]  /*32510*/  BSYNC B2 ;  /* 0x0000000000027941 */ /* 0x000fea0003800000 */
.L_x_28219:
        /* <DEDUP_REMOVED lines=16> */
.L_x_28225:
[----:B------:R-:W-:Y:S05]  /*32620*/  BSYNC B3 ;  /* 0x0000000000037941 */ /* 0x000fea0003800000 */
.L_x_28224:
        /* <DEDUP_REMOVED lines=44> */
.L_x_28223:
[----:B------:R-:W-:Y:S05]  /*328f0*/  BSYNC B2 ;  /* 0x0000000000027941 */ /* 0x000fea0003800000 */
.L_x_28222:
        /* <DEDUP_REMOVED lines=14> */
.L_x_28226:
        /* <DEDUP_REMOVED lines=12> */
.L_x_28229:
[----:B------:R-:W-:Y:S02]  /*32aa0*/  IMAD.MOV.U32 R15, RZ, RZ, R8 ;  /* 0x000000ffff0f7224 */ /* 0x000fe400078e0008 */
.L_x_28230:
[----:B------:R-:W-:Y:S05]  /*32ab0*/  BSYNC B2 ;  /* 0x0000000000027941 */ /* 0x000fea0003800000 */
.L_x_28228:
        /* <DEDUP_REMOVED lines=16> */
.L_x_28234:
[----:B------:R-:W-:Y:S05]  /*32bc0*/  BSYNC B3 ;  /* 0x0000000000037941 */ /* 0x000fea0003800000 */
.L_x_28233:
        /* <DEDUP_REMOVED lines=43> */
.L_x_28232:
[----:B------:R-:W-:Y:S05]  /*32e80*/  BSYNC B2 ;  /* 0x0000000000027941 */ /* 0x000fea0003800000 */
.L_x_28231:
        /* <DEDUP_REMOVED lines=10> */
.L_x_28227:
        /* <DEDUP_REMOVED lines=12> */
.L_x_28236:
[----:B------:R-:W-:Y:S02]  /*32ff0*/  IMAD.MOV.U32 R15, RZ, RZ, R8 ;  /* 0x000000ffff0f7224 */ /* 0x000fe400078e0008 */
.L_x_28237:
[----:B------:R-:W-:Y:S05]  /*33000*/  BSYNC B2 ;  /* 0x0000000000027941 */ /* 0x000fea0003800000 */
.L_x_28235:
        /* <DEDUP_REMOVED lines=16> */
.L_x_28241:
[----:B------:R-:W-:Y:S05]  /*33110*/  BSYNC B3 ;  /* 0x0000000000037941 */ /* 0x000fea0003800000 */
.L_x_28240:
        /* <DEDUP_REMOVED lines=43> */
.L_x_28239:
[----:B------:R-:W-:Y:S05]  /*333d0*/  BSYNC B2 ;  /* 0x0000000000027941 */ /* 0x000fea0003800000 */
.L_x_28238:
        /* <DEDUP_REMOVED lines=12> */
.L_x_28242:
        /* <DEDUP_REMOVED lines=12> */
.L_x_28245:
[----:B------:R-:W-:Y:S02]  /*33560*/  IMAD.MOV.U32 R15, RZ, RZ, R8 ;  /* 0x000000ffff0f7224 */ /* 0x000fe400078e0008 */
.L_x_28246:
[----:B------:R-:W-:Y:S05]  /*33570*/  BSYNC B2 ;  /* 0x0000000000027941 */ /* 0x000fea0003800000 */
.L_x_28244:
        /* <DEDUP_REMOVED lines=16> */
.L_x_28250:
[----:B------:R-:W-:Y:S05]  /*33680*/  BSYNC B3 ;  /* 0x0000000000037941 */ /* 0x000fea0003800000 */
.L_x_28249:
        /* <DEDUP_REMOVED lines=43> */
.L_x_28248:
[----:B------:R-:W-:Y:S05]  /*33940*/  BSYNC B2 ;  /* 0x0000000000027941 */ /* 0x000fea0003800000 */
.L_x_28247:
        /* <DEDUP_REMOVED lines=10> */
.L_x_28243:
        /* <DEDUP_REMOVED lines=12> */
.L_x_28252:
[----:B------:R-:W-:Y:S02]  /*33ab0*/  IMAD.MOV.U32 R9, RZ, RZ, R8 ;  /* 0x000000ffff097224 */ /* 0x000fe400078e0008 */
.L_x_28253:
[----:B------:R-:W-:Y:S05]  /*33ac0*/  BSYNC B2 ;  /* 0x0000000000027941 */ /* 0x000fea0003800000 */
.L_x_28251:
        /* <DEDUP_REMOVED lines=16> */
.L_x_28257:
[----:B------:R-:W-:Y:S05]  /*33bd0*/  BSYNC B3 ;  /* 0x0000000000037941 */ /* 0x000fea0003800000 */
.L_x_28256:
        /* <DEDUP_REMOVED lines=44> */
.L_x_28255:
[----:B------:R-:W-:Y:S05]  /*33ea0*/  BSYNC B2 ;  /* 0x0000000000027941 */ /* 0x000fea0003800000 */
.L_x_28254:
        /* <DEDUP_REMOVED lines=12> */
.L_x_28258:
        /* <DEDUP_REMOVED lines=12> */
.L_x_28261:
[----:B------:R-:W-:Y:S02]  /*34030*/  IMAD.MOV.U32 R12, RZ, RZ, R8 ;  /* 0x000000ffff0c7224 */ /* 0x000fe400078e0008 */
.L_x_28262:
[----:B------:R-:W-:Y:S05]  /*34040*/  BSYNC B2 ;  /* 0x0000000000027941 */ /* 0x000fea0003800000 */
.L_x_28260:
        /* <DEDUP_REMOVED lines=16> */
.L_x_28266:
[----:B------:R-:W-:Y:S05]  /*34150*/  BSYNC B3 ;  /* 0x0000000000037941 */ /* 0x000fea0003800000 */
.L_x_28265:
        /* <DEDUP_REMOVED lines=43> */
.L_x_28264:
[----:B------:R-:W-:Y:S05]  /*34410*/  BSYNC B2 ;  /* 0x0000000000027941 */ /* 0x000fea0003800000 */
.L_x_28263:
        /* <DEDUP_REMOVED lines=10> */
.L_x_28259:
        /* <DEDUP_REMOVED lines=12> */
.L_x_28268:
[----:B------:R-:W-:Y:S02]  /*34580*/  IMAD.MOV.U32 R9, RZ, RZ, R8 ;  /* 0x000000ffff097224 */ /* 0x000fe400078e0008 */
.L_x_28269:
[----:B------:R-:W-:Y:S05]  /*34590*/  BSYNC B2 ;  /* 0x0000000000027941 */ /* 0x000fea0003800000 */
.L_x_28267:
        /* <DEDUP_REMOVED lines=16> */
.L_x_28273:
[----:B------:R-:W-:Y:S05]  /*346a0*/  BSYNC B3 ;  /* 0x0000000000037941 */ /* 0x000fea0003800000 */
.L_x_28272:
        /* <DEDUP_REMOVED lines=44> */
.L_x_28271:
[----:B------:R-:W-:Y:S05]  /*34970*/  BSYNC B2 ;  /* 0x0000000000027941 */ /* 0x000fea0003800000 */
.L_x_28270:
        /* <DEDUP_REMOVED lines=12> */
.L_x_28274:
        /* <DEDUP_REMOVED lines=12> */
.L_x_28277:
[----:B------:R-:W-:Y:S02]  /*34b00*/  IMAD.MOV.U32 R9, RZ, RZ, R8 ;  /* 0x000000ffff097224 */ /* 0x000fe400078e0008 */
.L_x_28278:
[----:B------:R-:W-:Y:S05]  /*34b10*/  BSYNC B2 ;  /* 0x0000000000027941 */ /* 0x000fea0003800000 */
.L_x_28276:
        /* <DEDUP_REMOVED lines=16> */
.L_x_28282:
[----:B------:R-:W-:Y:S05]  /*34c20*/  BSYNC B3 ;  /* 0x0000000000037941 */ /* 0x000fea0003800000 */
.L_x_28281:
        /* <DEDUP_REMOVED lines=44> */
.L_x_28280:
[----:B------:R-:W-:Y:S05]  /*34ef0*/  BSYNC B2 ;  /* 0x0000000000027941 */ /* 0x000fea0003800000 */
.L_x_28279:
        /* <DEDUP_REMOVED lines=10> */
.L_x_28275:
        /* <DEDUP_REMOVED lines=12> */
.L_x_28284:
[----:B------:R-:W-:Y:S02]  /*35060*/  IMAD.MOV.U32 R15, RZ, RZ, R8 ;  /* 0x000000ffff0f7224 */ /* 0x000fe400078e0008 */
.L_x_28285:
[----:B------:R-:W-:Y:S05]  /*35070*/  BSYNC B2 ;  /* 0x0000000000027941 */ /* 0x000fea0003800000 */
.L_x_28283:
        /* <DEDUP_REMOVED lines=16> */
.L_x_28289:
[----:B------:R-:W-:Y:S05]  /*35180*/  BSYNC B3 ;  /* 0x0000000000037941 */ /* 0x000fea0003800000 */
.L_x_28288:
        /* <DEDUP_REMOVED lines=43> */
.L_x_28287:
[----:B------:R-:W-:Y:S05]  /*35440*/  BSYNC B2 ;  /* 0x0000000000027941 */ /* 0x000fea0003800000 */
.L_x_28286:
        /* <DEDUP_REMOVED lines=12> */
.L_x_28290:
        /* <DEDUP_REMOVED lines=12> */
.L_x_28293:
[----:B------:R-:W-:Y:S02]  /*355d0*/  IMAD.MOV.U32 R112, RZ, RZ, R8 ;  /* 0x000000ffff707224 */ /* 0x000fe400078e0008 */
.L_x_28294:
[----:B------:R-:W-:Y:S05]  /*355e0*/  BSYNC B2 ;  /* 0x0000000000027941 */ /* 0x000fea0003800000 */
.L_x_28292:
        /* <DEDUP_REMOVED lines=16> */
.L_x_28298:
[----:B------:R-:W-:Y:S05]  /*356f0*/  BSYNC B3 ;  /* 0x0000000000037941 */ /* 0x000fea0003800000 */
.L_x_28297:
        /* <DEDUP_REMOVED lines=43> */
.L_x_28296:
[----:B------:R-:W-:Y:S05]  /*359b0*/  BSYNC B2 ;  /* 0x0000000000027941 */ /* 0x000fea0003800000 */
.L_x_28295:
        /* <DEDUP_REMOVED lines=9> */
.L_x_28291:
        /* <DEDUP_REMOVED lines=51> */
.L_x_28299:
[----:B------:R-:W-:Y:S02]  /*35d80*/  IADD3 R11, R11, 0x20, RZ ;  /* 0x000000200b0b7810 */ /* 0x000fe40007ffe0ff */
.L_x_28170:
[----:B------:R-:W-:Y:S05]  /*35d90*/  BSYNC B1 ;  /* 0x0000000000017941 */ /* 0x000fea0003800000 */
.L_x_28169:
        /* <DEDUP_REMOVED lines=31> */
.L_x_28303:
[----:B--2---:R-:W-:Y:S02]  /*35f90*/  IMAD.MOV.U32 R15, RZ, RZ, R8 ;  /* 0x000000ffff0f7224 */ /* 0x004fe400078e0008 */
.L_x_28304:
[----:B------:R-:W-:Y:S05]  /*35fa0*/  BSYNC B2 ;  /* 0x0000000000027941 */ /* 0x000fea0003800000 */
.L_x_28302:
        /* <DEDUP_REMOVED lines=16> */
.L_x_28308:
[----:B------:R-:W-:Y:S05]  /*360b0*/  BSYNC B3 ;  /* 0x0000000000037941 */ /* 0x000fea0003800000 */
.L_x_28307:
        /* <DEDUP_REMOVED lines=43> */
.L_x_28306:
[----:B------:R-:W-:Y:S05]  /*36370*/  BSYNC B2 ;  /* 0x0000000000027941 */ /* 0x000fea0003800000 */
.L_x_28305:
        /* <DEDUP_REMOVED lines=17> */
.L_x_28309:
        /* <DEDUP_REMOVED lines=12> */
.L_x_28312:
[----:B------:R-:W-:Y:S02]  /*36550*/  IMAD.MOV.U32 R15, RZ, RZ, R8 ;  /* 0x000000ffff0f7224 */ /* 0x000fe400078e0008 */
.L_x_28313:
[----:B------:R-:W-:Y:S05]  /*36560*/  BSYNC B2 ;  /* 0x0000000000027941 */ /* 0x000fea0003800000 */
.L_x_28311:
        /* <DEDUP_REMOVED lines=16> */
.L_x_28317:
[----:B------:R-:W-:Y:S05]  /*36670*/  BSYNC B3 ;  /* 0x0000000000037941 */ /* 0x000fea0003800000 */
.L_x_28316:
        /* <DEDUP_REMOVED lines=42> */
[----:B------:R-:W-:-:S06]  /*36920*/  HFMA2.MMA R106, -RZ, RZ, 0, 0 ;  /* 0x00000000ff6a7435 */ /* 0x000fcc00000001ff */
.L_x_28315:
[----:B------:R-:W-:Y:S05]  /*36930*/  BSYNC B2 ;  /* 0x0000000000027941 */ /* 0x000fea0003800000 */
.L_x_28314:
        /* <DEDUP_REMOVED lines=10> */
.L_x_28310:
        /* <DEDUP_REMOVED lines=12> */
.L_x_28319:
[----:B------:R-:W-:Y:S02]  /*36aa0*/  IMAD.MOV.U32 R15, RZ, RZ, R8 ;  /* 0x000000ffff0f7224 */ /* 0x000fe400078e0008 */
.L_x_28320:
[----:B------:R-:W-:Y:S05]  /*36ab0*/  BSYNC B2 ;  /* 0x0000000000027941 */ /* 0x000fea0003800000 */
.L_x_28318:
        /* <DEDUP_REMOVED lines=16> */
.L_x_28324:
[----:B------:R-:W-:Y:S05]  /*36bc0*/  BSYNC B3 ;  /* 0x0000000000037941 */ /* 0x000fea0003800000 */
.L_x_28323:
        /* <DEDUP_REMOVED lines=43> */
.L_x_28322:
[----:B------:R-:W-:Y:S05]  /*36e80*/  BSYNC B2 ;  /* 0x0000000000027941 */ /* 0x000fea0003800000 */
.L_x_28321:
        /* <DEDUP_REMOVED lines=14> */
.L_x_28325:
        /* <DEDUP_REMOVED lines=12> */
.L_x_28328:
[----:B------:R-:W-:Y:S02]  /*37030*/  IMAD.MOV.U32 R15, RZ, RZ, R8 ;  /* 0x000000ffff0f7224 */ /* 0x000fe400078e0008 */
.L_x_28329:
[----:B------:R-:W-:Y:S05]  /*37040*/  BSYNC B2 ;  /* 0x0000000000027941 */ /* 0x000fea0003800000 */
.L_x_28327:
        /* <DEDUP_REMOVED lines=16> */
.L_x_28333:
[----:B------:R-:W-:Y:S05]  /*37150*/  BSYNC B3 ;  /* 0x0000000000037941 */ /* 0x000fea0003800000 */
.L_x_28332:
        /* <DEDUP_REMOVED lines=43> */
.L_x_28331:
[----:B------:R-:W-:Y:S05]  /*37410*/  BSYNC B2 ;  /* 0x0000000000027941 */ /* 0x000fea0003800000 */
.L_x_28330:
        /* <DEDUP_REMOVED lines=10> */
.L_x_28326:
        /* <DEDUP_REMOVED lines=12> */
.L_x_28335:
[----:B------:R-:W-:Y:S02]  /*37580*/  IMAD.MOV.U32 R15, RZ, RZ, R8 ;  /* 0x000000ffff0f7224 */ /* 0x000fe400078e0008 */
.L_x_28336:
[----:B------:R-:W-:Y:S05]  /*37590*/  BSYNC B2 ;  /* 0x0000000000027941 */ /* 0x000fea0003800000 */
.L_x_28334:
        /* <DEDUP_REMOVED lines=16> */
.L_x_28340:
[----:B------:R-:W-:Y:S05]  /*376a0*/  BSYNC B3 ;  /* 0x0000000000037941 */ /* 0x000fea0003800000 */
.L_x_28339:
        /* <DEDUP_REMOVED lines=43> */
.L_x_28338:
[----:B------:R-:W-:Y:S05]  /*37960*/  BSYNC B2 ;  /* 0x0000000000027941 */ /* 0x000fea0003800000 */
.L_x_28337:
        /* <DEDUP_REMOVED lines=14> */
.L_x_28341:
        /* <DEDUP_REMOVED lines=12> */
.L_x_28344:
[----:B------:R-:W-:Y:S02]  /*37b10*/  IMAD.MOV.U32 R15, RZ, RZ, R8 ;  /* 0x000000ffff0f7224 */ /* 0x000fe400078e0008 */
.L_x_28345:
[----:B------:R-:W-:Y:S05]  /*37b20*/  BSYNC B2 ;  /* 0x0000000000027941 */ /* 0x000fea0003800000 */
.L_x_28343:
        /* <DEDUP_REMOVED lines=16> */
.L_x_28349:
[----:B------:R-:W-:Y:S05]  /*37c30*/  BSYNC B3 ;  /* 0x0000000000037941 */ /* 0x000fea0003800000 */
.L_x_28348:
        /* <DEDUP_REMOVED lines=43> */
.L_x_28347:
[----:B------:R-:W-:Y:S05]  /*37ef0*/  BSYNC B2 ;  /* 0x0000000000027941 */ /* 0x000fea0003800000 */
.L_x_28346:
        /* <DEDUP_REMOVED lines=10> */
.L_x_28342:
        /* <DEDUP_REMOVED lines=12> */
.L_x_28351:
[----:B------:R-:W-:Y:S02]  /*38060*/  IMAD.MOV.U32 R9, RZ, RZ, R8 ;  /* 0x000000ffff097224 */ /* 0x000fe400078e0008 */
.L_x_28352:
[----:B------:R-:W-:Y:S05]  /*38070*/  BSYNC B2 ;  /* 0x0000000000027941 */ /* 0x000fea0003800000 */
.L_x_28350:
        /* <DEDUP_REMOVED lines=16> */
.L_x_28356:
[----:B------:R-:W-:Y:S05]  /*38180*/  BSYNC B3 ;  /* 0x0000000000037941 */ /* 0x000fea0003800000 */
.L_x_28355:
        /* <DEDUP_REMOVED lines=44> */
.L_x_28354:
[----:B------:R-:W-:Y:S05]  /*38450*/  BSYNC B2 ;  /* 0x0000000000027941 */ /* 0x000fea0003800000 */
.L_x_28353:
        /* <DEDUP_REMOVED lines=14> */
.L_x_28357:
        /* <DEDUP_REMOVED lines=12> */
.L_x_28360:
[----:B------:R-:W-:Y:S02]  /*38600*/  IMAD.MOV.U32 R15, RZ, RZ, R8 ;  /* 0x000000ffff0f7224 */ /* 0x000fe400078e0008 */
.L_x_28361:
[----:B------:R-:W-:Y:S05]  /*38610*/  BSYNC B2 ;  /* 0x0000000000027941 */ /* 0x000fea0003800000 */
.L_x_28359:
        /* <DEDUP_REMOVED lines=16> */
.L_x_28365:
[----:B------:R-:W-:Y:S05]  /*38720*/  BSYNC B3 ;  /* 0x0000000000037941 */ /* 0x000fea0003800000 */
.L_x_28364:
        /* <DEDUP_REMOVED lines=43> */
.L_x_28363:
[----:B------:R-:W-:Y:S05]  /*389e0*/  BSYNC B2 ;  /* 0x0000000000027941 */ /* 0x000fea0003800000 */
.L_x_28362:
        /* <DEDUP_REMOVED lines=10> */
.L_x_28358:
        /* <DEDUP_REMOVED lines=12> */
.L_x_28367:
[----:B------:R-:W-:Y:S02]  /*38b50*/  IMAD.MOV.U32 R15, RZ, RZ, R8 ;  /* 0x000000ffff0f7224 */ /* 0x000fe400078e0008 */
.L_x_28368:
[----:B------:R-:W-:Y:S05]  /*38b60*/  BSYNC B2 ;  /* 0x0000000000027941 */ /* 0x000fea0003800000 */
.L_x_28366:
        /* <DEDUP_REMOVED lines=16> */
.L_x_28372:
[----:B------:R-:W-:Y:S05]  /*38c70*/  BSYNC B3 ;  /* 0x0000000000037941 */ /* 0x000fea0003800000 */
.L_x_28371:
        /* <DEDUP_REMOVED lines=43> */
.L_x_28370:
[----:B------:R-:W-:Y:S05]  /*38f30*/  BSYNC B2 ;  /* 0x0000000000027941 */ /* 0x000fea0003800000 */
.L_x_28369:
        /* <DEDUP_REMOVED lines=12> */
.L_x_28373:
        /* <DEDUP_REMOVED lines=12> */
.L_x_28376:
[----:B------:R-:W-:Y:S02]  /*390c0*/  IMAD.MOV.U32 R15, RZ, RZ, R8 ;  /* 0x000000ffff0f7224 */ /* 0x000fe400078e0008 */
.L_x_28377:
[----:B------:R-:W-:Y:S05]  /*390d0*/  BSYNC B2 ;  /* 0x0000000000027941 */ /* 0x000fea0003800000 */
.L_x_28375:
        /* <DEDUP_REMOVED lines=16> */
.L_x_28381:
[----:B------:R-:W-:Y:S05]  /*391e0*/  BSYNC B3 ;  /* 0x0000000000037941 */ /* 0x000fea0003800000 */
.L_x_28380:
        /* <DEDUP_REMOVED lines=43> */
.L_x_28379:
[----:B------:R-:W-:Y:S05]  /*394a0*/  BSYNC B2 ;  /* 0x0000000000027941 */ /* 0x000fea0003800000 */
.L_x_28378:
        /* <DEDUP_REMOVED lines=10> */
.L_x_28374:
        /* <DEDUP_REMOVED lines=12> */
.L_x_28383:
[----:B------:R-:W-:Y:S02]  /*39610*/  IMAD.MOV.U32 R9, RZ, RZ, R8 ;  /* 0x000000ffff097224 */ /* 0x000fe400078e0008 */
.L_x_28384:
[----:B------:R-:W-:Y:S05]  /*39620*/  BSYNC B2 ;  /* 0x0000000000027941 */ /* 0x000fea0003800000 */
.L_x_28382:
        /* <DEDUP_REMOVED lines=16> */
.L_x_28388:
[----:B------:R-:W-:Y:S05]  /*39730*/  BSYNC B3 ;  /* 0x0000000000037941 */ /* 0x000fea0003800000 */
.L_x_28387:
        /* <DEDUP_REMOVED lines=44> */
.L_x_28386:
[----:B------:R-:W-:Y:S05]  /*39a00*/  BSYNC B2 ;  /* 0x0000000000027941 */ /* 0x000fea0003800000 */
.L_x_28385:
        /* <DEDUP_REMOVED lines=12> */
.L_x_28389:
        /* <DEDUP_REMOVED lines=12> */
.L_x_28392:
[----:B------:R-:W-:Y:S02]  /*39b90*/  IMAD.MOV.U32 R12, RZ, RZ, R8 ;  /* 0x000000ffff0c7224 */ /* 0x000fe400078e0008 */
.L_x_28393:
[----:B------:R-:W-:Y:S05]  /*39ba0*/  BSYNC B2 ;  /* 0x0000000000027941 */ /* 0x000fea0003800000 */
.L_x_28391:
        /* <DEDUP_REMOVED lines=16> */
.L_x_28397:
[----:B------:R-:W-:Y:S05]  /*39cb0*/  BSYNC B3 ;  /* 0x0000000000037941 */ /* 0x000fea0003800000 */
.L_x_28396:
        /* <DEDUP_REMOVED lines=43> */
.L_x_28395:
[----:B------:R-:W-:Y:S05]  /*39f70*/  BSYNC B2 ;  /* 0x0000000000027941 */ /* 0x000fea0003800000 */
.L_x_28394:
        /* <DEDUP_REMOVED lines=10> */
.L_x_28390:
        /* <DEDUP_REMOVED lines=12> */
.L_x_28399:
[----:B------:R-:W-:Y:S02]  /*3a0e0*/  IMAD.MOV.U32 R9, RZ, RZ, R8 ;  /* 0x000000ffff097224 */ /* 0x000fe400078e0008 */
.L_x_28400:
[----:B------:R-:W-:Y:S05]  /*3a0f0*/  BSYNC B2 ;  /* 0x0000000000027941 */ /* 0x000fea0003800000 */
.L_x_28398:
        /* <DEDUP_REMOVED lines=16> */
.L_x_28404:
[----:B------:R-:W-:Y:S05]  /*3a200*/  BSYNC B3 ;  /* 0x0000000000037941 */ /* 0x000fea0003800000 */
.L_x_28403:
        /* <DEDUP_REMOVED lines=44> */
.L_x_28402:
[----:B------:R-:W-:Y:S05]  /*3a4d0*/  BSYNC B2 ;  /* 0x0000000000027941 */ /* 0x000fea0003800000 */
.L_x_28401:
        /* <DEDUP_REMOVED lines=12> */
.L_x_28405:
        /* <DEDUP_REMOVED lines=12> */
.L_x_28408:
[----:B------:R-:W-:Y:S02]  /*3a660*/  IMAD.MOV.U32 R9, RZ, RZ, R8 ;  /* 0x000000ffff097224 */ /* 0x000fe400078e0008 */
.L_x_28409:
[----:B------:R-:W-:Y:S05]  /*3a670*/  BSYNC B2 ;  /* 0x0000000000027941 */ /* 0x000fea0003800000 */
.L_x_28407:
        /* <DEDUP_REMOVED lines=16> */
.L_x_28413:
[----:B------:R-:W-:Y:S05]  /*3a780*/  BSYNC B3 ;  /* 0x0000000000037941 */ /* 0x000fea0003800000 */
.L_x_28412:
        /* <DEDUP_REMOVED lines=44> */
.L_x_28411:
[----:B------:R-:W-:Y:S05]  /*3aa50*/  BSYNC B2 ;  /* 0x0000000000027941 */ /* 0x000fea0003800000 */
.L_x_28410:
        /* <DEDUP_REMOVED lines=10> */
.L_x_28406:
        /* <DEDUP_REMOVED lines=12> */
.L_x_28415:
[----:B------:R-:W-:Y:S02]  /*3abc0*/  IMAD.MOV.U32 R15, RZ, RZ, R8 ;  /* 0x000000ffff0f7224 */ /* 0x000fe400078e0008 */
.L_x_28416:
[----:B------:R-:W-:Y:S05]  /*3abd0*/  BSYNC B2 ;  /* 0x0000000000027941 */ /* 0x000fea0003800000 */
.L_x_28414:
        /* <DEDUP_REMOVED lines=16> */
.L_x_28420:
[----:B------:R-:W-:Y:S05]  /*3ace0*/  BSYNC B3 ;  /* 0x0000000000037941 */ /* 0x000fea0003800000 */
.L_x_28419:
        /* <DEDUP_REMOVED lines=43> */
.L_x_28418:
[----:B------:R-:W-:Y:S05]  /*3afa0*/  BSYNC B2 ;  /* 0x0000000000027941 */ /* 0x000fea0003800000 */
.L_x_28417:
        /* <DEDUP_REMOVED lines=12> */
.L_x_28421:
        /* <DEDUP_REMOVED lines=12> */
.L_x_28424:
[----:B------:R-:W-:Y:S02]  /*3b130*/  IMAD.MOV.U32 R112, RZ, RZ, R8 ;  /* 0x000000ffff707224 */ /* 0x000fe400078e0008 */
.L_x_28425:
[----:B------:R-:W-:Y:S05]  /*3b140*/  BSYNC B2 ;  /* 0x0000000000027941 */ /* 0x000fea0003800000 */
.L_x_28423:
        /* <DEDUP_REMOVED lines=16> */
.L_x_28429:
[----:B------:R-:W-:Y:S05]  /*3b250*/  BSYNC B3 ;  /* 0x0000000000037941 */ /* 0x000fea0003800000 */
.L_x_28428:
        /* <DEDUP_REMOVED lines=43> */
.L_x_28427:
[----:B------:R-:W-:Y:S05]  /*3b510*/  BSYNC B2 ;  /* 0x0000000000027941 */ /* 0x000fea0003800000 */
.L_x_28426:
        /* <DEDUP_REMOVED lines=9> */
.L_x_28422:
        /* <DEDUP_REMOVED lines=51> */
.L_x_28301:
[----:B------:R-:W-:Y:S05]  /*3b8e0*/  BSYNC B1 ;  /* 0x0000000000017941 */ /* 0x000fea0003800000 */
.L_x_28300:
        /* <DEDUP_REMOVED lines=100> */
.L_x_28454:
        /* <DEDUP_REMOVED lines=191> */
.L_x_28455:
[----:B------:R-:W-:Y:S01]  /*3cb20*/  @!P6 IMAD.MOV.U32 R112, RZ, RZ, 0x4 ;  /* 0x00000004ff70e424 */ /* 0x000fe200078e00ff */
[----:B------:R-:W-:Y:S01]  /*3cb30*/  ISETP.NE.AND P0, PT, RZ, UR4, PT ;  /* 0x00000004ff007c0c */ /* 0x000fe2000bf05270 */
[----:B-1----:R-:W-:Y:S01]  /*3cb40*/  FADD.FTZ R11, R11, R114 ;  /* 0x000000720b0b7221 */ /* 0x002fe20000010000 */
[----:B------:R-:W-:Y:S01]  /*3cb50*/  LOP3.LUT P1, RZ, R4, 0x20, RZ, 0xc0, !PT ;  /* 0x0000002004ff7812 */ /* 0x000fe2000782c0ff */
[----:B------:R-:W-:Y:S01]  /*3cb60*/  @!P6 IMAD.WIDE R112, R119, R112, c[0x0][0x1a0] ;  /* 0x000068007770e625 */ /* 0x000fe200078e0270 */
[----:B------:R-:W-:Y:S04]  /*3cb70*/  BSSY B1, `(.L_x_28432) ;  /* 0x0000066000017945 */ /* 0x000fe80003800000 */
[----:B------:R1:W-:Y:S02]  /*3cb80*/  @!P6 STG.E [R112.64], R15 ;  /* 0x0000000f7000e986 */ /* 0x0003e4000c101908 */
[----:B-1----:R-:W-:-:S04]  /*3cb90*/  IMAD.MOV.U32 R112, RZ, RZ, c[0x0][0x1e0] ;  /* 0x00007800ff707624 */ /* 0x002fc800078e00ff */
[----:B------:R-:W-:Y:S02]  /*3cba0*/  FFMA.FTZ R11, R11, R112, c[0x0][0x228] ;  /* 0x00008a000b0b7623 */ /* 0x000fe40000010070 */
[----:B------:R-:W-:-:S05]  /*3cbb0*/  FMUL.FTZ R112, R15, R15 ;  /* 0x0000000f0f707220 */ /* 0x000fca0000410000 */
[----:B------:R-:W-:-:S05]  /*3cbc0*/  FSEL R112, R112, RZ, P0 ;  /* 0x000000ff70707208 */ /* 0x000fca0000000000 */
[----:B------:R-:W-:Y:S02]  /*3cbd0*/  FADD.FTZ R11, R11, R112 ;  /* 0x000000700b0b7221 */ /* 0x000fe40000010000 */
[----:B------:R-:W-:-:S04]  /*3cbe0*/  @!P6 IMAD.MOV.U32 R112, RZ, RZ, 0x4 ;  /* 0x00000004ff70e424 */ /* 0x000fc800078e00ff */
[----:B------:R-:W1:Y:S01]  /*3cbf0*/  MUFU.RSQ R11, R11 ;  /* 0x0000000b000b7308 */ /* 0x000e620000001400 */
[----:B------:R-:W-:-:S05]  /*3cc00*/  @!P6 IMAD.WIDE R112, R119, R112, c[0x0][0x1a8] ;  /* 0x00006a007770e625 */ /* 0x000fca00078e0270 */
[----:B-1----:R1:W-:Y:S01]  /*3cc10*/  @!P6 STG.E [R112.64], R11 ;  /* 0x0000000b7000e986 */ /* 0x0023e2000c101908 */
[----:B------:R-:W-:Y:S05]  /*3cc20*/  @!P1 BRA `(.L_x_28433) ;  /* 0x000005a000009947 */ /* 0x000fea0003800000 */
[----:B------:R-:W2:Y:S04]  /*3cc30*/  LDL R140, [R1+0x464] ;  /* 0x00046400018c7983 */ /* 0x000ea80000100800 */
[----:B------:R-:W3:Y:S04]  /*3cc40*/  LDL R161, [R1+0x468] ;  /* 0x0004680001a17983 */ /* 0x000ee80000100800 */
[----:B------:R-:W4:Y:S04]  /*3cc50*/  LDL R160, [R1+0x1dc] ;  /* 0x0001dc0001a07983 */ /* 0x000f280000100800 */
[----:B------:R-:W4:Y:S04]  /*3cc60*/  LDL R141, [R1+0x46c] ;  /* 0x00046c00018d7983 */ /* 0x000f280000100800 */
[----:B------:R-:W2:Y:S04]  /*3cc70*/  LDL R163, [R1+0x1e4] ;  /* 0x0001e40001a37983 */ /* 0x000ea80000100800 */
[----:B------:R-:W2:Y:S04]  /*3cc80*/  LDL R162, [R1+0x454] ;  /* 0x0004540001a27983 */ /* 0x000ea80000100800 */
[----:B------:R0:W-:Y:S04]  /*3cc90*/  STL [R1+0x480], R5 ;  /* 0x0004800501007387 */ /* 0x0001e80000100800 */
[----:B0-----:R-:W3:Y:S04]  /*3cca0*/  LDL R5, [R1+0x1d8] ;  /* 0x0001d80001057983 */ /* 0x001ee80000100800 */
[----:B------:R0:W-:Y:S04]  /*3ccb0*/  STL [R1+0x47c], R4 ;  /* 0x00047c0401007387 */ /* 0x0001e80000100800 */
[----:B0-----:R-:W2:Y:S04]  /*3ccc0*/  LDL R4, [R1+0x1d4] ;  /* 0x0001d40001047983 */ /* 0x001ea80000100800 */
[----:B------:R0:W-:Y:S04]  /*3ccd0*/  STL [R1+0x478], R3 ;  /* 0x0004780301007387 */ /* 0x0001e80000100800 */
[----:B0-----:R-:W2:Y:S04]  /*3cce0*/  LDL R3, [R1+0x460] ;  /* 0x0004600001037983 */ /* 0x001ea80000100800 */
[----:B------:R0:W-:Y:S04]  /*3ccf0*/  STL [R1+0x474], R2 ;  /* 0x0004740201007387 */ /* 0x0001e80000100800 */
[----:B0-----:R-:W2:Y:S01]  /*3cd00*/  LDL R2, [R1+0x1d0] ;  /* 0x0001d00001027983 */ /* 0x001ea20000100800 */
[----:B------:R-:W-:-:S03]  /*3cd10*/  FSEL R114, R15, RZ, !P0 ;  /* 0x000000ff0f727208 */ /* 0x000fc60004000000 */
[----:B------:R0:W-:Y:S02]  /*3cd20*/  STL [R1+0x470], R0 ;  /* 0x0004700001007387 */ /* 0x0001e40000100800 */
[--C-:B-1----:R-:W-:Y:S02]  /*3cd30*/  FADD.FTZ R112, R32, -R114.reuse ;  /* 0x8000007220707221 */ /* 0x102fe40000010000 */
[--C-:B------:R-:W-:Y:S02]  /*3cd40*/  FADD.FTZ R115, R33, -R114.reuse ;  /* 0x8000007221737221 */ /* 0x100fe40000010000 */
[----:B------:R-:W-:Y:S02]  /*3cd50*/  FMUL.FTZ R165, R11, R112 ;  /* 0x000000700ba57220 */ /* 0x000fe40000410000 */
[--C-:B------:R-:W-:Y:S02]  /*3cd60*/  FADD.FTZ R113, R34, -R114.reuse ;  /* 0x8000007222717221 */ /* 0x100fe40000010000 */
[----:B------:R-:W-:Y:S01]  /*3cd70*/  FADD.FTZ R112, R35, -R114 ;  /* 0x8000007223707221 */ /* 0x000fe20000010000 */
[----:B0-----:R-:W2:Y:S01]  /*3cd80*/  LDL R0, [R1+0x45c] ;  /* 0x00045c0001007983 */ /* 0x001ea20000100800 */
[----:B------:R-:W-:-:S02]  /*3cd90*/  FMUL.FTZ R164, R11, R115 ;  /* 0x000000730ba47220 */ /* 0x000fc40000410000 */
[C---:B------:R-:W-:Y:S02]  /*3cda0*/  FMUL.FTZ R142, R11.reuse, R113 ;  /* 0x000000710b8e7220 */ /* 0x040fe40000410000 */
[----:B------:R-:W-:-:S04]  /*3cdb0*/  FMUL.FTZ R143, R11, R112 ;  /* 0x000000700b8f7220 */ /* 0x000fc80000410000 */
[----:B----4-:R-:W-:Y:S02]  /*3cdc0*/  FFMA.FTZ R115, R141, R143, R160 ;  /* 0x0000008f8d737223 */ /* 0x010fe400000100a0 */
[--C-:B------:R-:W-:Y:S02]  /*3cdd0*/  FADD.FTZ R141, R38, -R114.reuse ;  /* 0x80000072268d7221 */ /* 0x100fe40000010000 */
[----:B---3--:R-:W-:Y:S02]  /*3cde0*/  FFMA.FTZ R113, R161, R142, R5 ;  /* 0x0000008ea1717223 */ /* 0x008fe40000010005 */
[----:B------:R-:W3:Y:S03]  /*3cdf0*/  LDL R5, [R1+0x1b0] ;  /* 0x0001b00001057983 */ /* 0x000ee60000100800 */
[----:B------:R-:W-:Y:S01]  /*3ce00*/  F2FP.BF16.PACK_AB R113, R115, R113 ;  /* 0x000000717371723e */ /* 0x000fe200000010ff */
[----:B------:R-:W-:-:S02]  /*3ce10*/  FADD.FTZ R115, R37, -R114 ;  /* 0x8000007225737221 */ /* 0x000fc40000010000 */
[----:B--2---:R-:W-:Y:S02]  /*3ce20*/  FFMA.FTZ R140, R140, R164, R4 ;  /* 0x000000a48c8c7223 */ /* 0x004fe40000010004 */
[----:B------:R-:W-:Y:S01]  /*3ce30*/  FMUL.FTZ R161, R11, R115 ;  /* 0x000000730ba17220 */ /* 0x000fe20000410000 */
[----:B------:R-:W2:Y:S04]  /*3ce40*/  LDL R4, [R1+0x1b4] ;  /* 0x0001b40001047983 */ /* 0x000ea80000100800 */
[----:B------:R-:W4:Y:S01]  /*3ce50*/  LDL R115, [R1+0x450] ;  /* 0x0004500001737983 */ /* 0x000f220000100800 */
[----:B------:R-:W-:-:S03]  /*3ce60*/  FFMA.FTZ R112, R3, R165, R2 ;  /* 0x000000a503707223 */ /* 0x000fc60000010002 */
[----:B------:R-:W2:Y:S02]  /*3ce70*/  LDL R3, [R1+0x458] ;  /* 0x0004580001037983 */ /* 0x000ea40000100800 */
[----:B------:R-:W-:Y:S01]  /*3ce80*/  F2FP.BF16.PACK_AB R112, R140, R112 ;  /* 0x000000708c70723e */ /* 0x000fe200000010ff */
[--C-:B------:R-:W-:Y:S01]  /*3ce90*/  FADD.FTZ R140, R36, -R114.reuse ;  /* 0x80000072248c7221 */ /* 0x100fe20000010000 */
[----:B------:R-:W2:Y:S03]  /*3cea0*/  LDL R2, [R1+0x1ec] ;  /* 0x0001ec0001027983 */ /* 0x000ea60000100800 */
[----:B------:R-:W-:Y:S02]  /*3ceb0*/  FMUL.FTZ R160, R11, R140 ;  /* 0x0000008c0ba07220 */ /* 0x000fe40000410000 */
[----:B------:R-:W-:Y:S02]  /*3cec0*/  FADD.FTZ R140, R39, -R114 ;  /* 0x80000072278c7221 */ /* 0x000fe40000010000 */
[----:B------:R-:W4:Y:S02]  /*3ced0*/  LDL R114, [R1+0x1e0] ;  /* 0x0001e00001727983 */ /* 0x000f240000100800 */
[----:B----4-:R-:W-:-:S02]  /*3cee0*/  FFMA.FTZ R114, R115, R160, R114 ;  /* 0x000000a073727223 */ /* 0x010fc40000010072 */
[----:B------:R-:W-:Y:S02]  /*3cef0*/  FFMA.FTZ R115, R162, R161, R163 ;  /* 0x000000a1a2737223 */ /* 0x000fe400000100a3 */
[C---:B------:R-:W-:Y:S02]  /*3cf00*/  FMUL.FTZ R162, R11.reuse, R141 ;  /* 0x0000008d0ba27220 */ /* 0x040fe40000410000 */
[----:B------:R-:W4:Y:S01]  /*3cf10*/  LDL R141, [R1+0x1e8] ;  /* 0x0001e800018d7983 */ /* 0x000f220000100800 */
[----:B------:R-:W-:Y:S01]  /*3cf20*/  FMUL.FTZ R163, R11, R140 ;  /* 0x0000008c0ba37220 */ /* 0x000fe20000410000 */
[----:B------:R-:W-:-:S03]  /*3cf30*/  F2FP.BF16.PACK_AB R114, R115, R114 ;  /* 0x000000727372723e */ /* 0x000fc600000010ff */
[----:B--2---:R-:W-:Y:S02]  /*3cf40*/  FFMA.FTZ R140, R0, R163, R2 ;  /* 0x000000a3008c7223 */ /* 0x004fe40000010002 */
[----:B------:R-:W2:Y:S04]  /*3cf50*/  LDL R2, [R1+0x1bc] ;  /* 0x0001bc0001027983 */ /* 0x000ea80000100800 */
[----:B------:R-:W2:Y:S01]  /*3cf60*/  LDL R0, [R1+0x1c0] ;  /* 0x0001c00001007983 */ /* 0x000ea20000100800 */
[----:B----4-:R-:W-:Y:S02]  /*3cf70*/  FFMA.FTZ R115, R3, R162, R141 ;  /* 0x000000a203737223 */ /* 0x010fe4000001008d */
[----:B------:R-:W-:Y:S01]  /*3cf80*/  IMAD.MOV.U32 R141, RZ, RZ, 0x10 ;  /* 0x00000010ff8d7424 */ /* 0x000fe200078e00ff */
[----:B------:R-:W4:Y:S02]  /*3cf90*/  LDL R3, [R1+0x1b8] ;  /* 0x0001b80001037983 */ /* 0x000f240000100800 */
[----:B------:R-:W-:Y:S01]  /*3cfa0*/  F2FP.BF16.PACK_AB R115, R140, R115 ;  /* 0x000000738c73723e */ /* 0x000fe200000010ff */
[----:B------:R-:W-:-:S05]  /*3cfb0*/  IMAD.WIDE.U32 R140, R16, R141, c[0x0][0x208] ;  /* 0x00008200108c7625 */ /* 0x000fca00078e008d */
[----:B------:R0:W-:Y:S04]  /*3cfc0*/  STG.E.128 [R140.64], R112 ;  /* 0x000000708c007986 */ /* 0x0001e8000c101d08 */
[----:B0-----:R-:W3:Y:S04]  /*3cfd0*/  LDL R112, [R1+0x440] ;  /* 0x0004400001707983 */ /* 0x001ee80000100800 */
[----:B------:R-:W2:Y:S04]  /*3cfe0*/  LDL R113, [R1+0x444] ;  /* 0x0004440001717983 */ /* 0x000ea80000100800 */
[----:B------:R-:W4:Y:S04]  /*3cff0*/  LDL R115, [R1+0x44c] ;  /* 0x00044c0001737983 */ /* 0x000f280000100800 */
[----:B------:R-:W4:Y:S04]  /*3d000*/  LDL R114, [R1+0x430] ;  /* 0x0004300001727983 */ /* 0x000f280000100800 */
[----:B------:R-:W4:Y:S04]  /*3d010*/  LDL R140, [R1+0x434] ;  /* 0x00043400018c7983 */ /* 0x000f280000100800 */
[----:B------:R-:W4:Y:S01]  /*3d020*/  LDL R141, [R1+0x438] ;  /* 0x00043800018d7983 */ /* 0x000f220000100800 */
[----:B---3--:R-:W-:-:S03]  /*3d030*/  FFMA.FTZ R112, R112, R165, R5 ;  /* 0x000000a570707223 */ /* 0x008fc60000010005 */
[----:B------:R0:W5:Y:S01]  /*3d040*/  LDL.LU R5, [R1+0x480] ;  /* 0x0004800001057983 */ /* 0x0001620000300800 */
[----:B--2---:R-:W-:-:S03]  /*3d050*/  FFMA.FTZ R113, R113, R164, R4 ;  /* 0x000000a471717223 */ /* 0x004fc60000010004 */
[----:B------:R-:W2:Y:S02]  /*3d060*/  LDL R165, [R1+0x43c] ;  /* 0x00043c0001a57983 */ /* 0x000ea40000100800 */
[----:B------:R-:W-:Y:S02]  /*3d070*/  F2FP.BF16.PACK_AB R112, R113, R112 ;  /* 0x000000707170723e */ /* 0x000fe400000010ff */
[----:B------:R0:W5:Y:S04]  /*3d080*/  LDL.LU R4, [R1+0x47c] ;  /* 0x00047c0001047983 */ /* 0x0001680000300800 */
[----:B------:R-:W3:Y:S01]  /*3d090*/  LDL R113, [R1+0x448] ;  /* 0x0004480001717983 */ /* 0x000ee20000100800 */
[----:B----4-:R-:W-:-:S03]  /*3d0a0*/  FFMA.FTZ R115, R115, R143, R2 ;  /* 0x0000008f73737223 */ /* 0x010fc60000010002 */
[----:B------:R-:W2:Y:S01]  /*3d0b0*/  LDL R164, [R1+0x1cc] ;  /* 0x0001cc0001a47983 */ /* 0x000ea20000100800 */
[----:B------:R-:W-:Y:S02]  /*3d0c0*/  FFMA.FTZ R114, R114, R160, R0 ;  /* 0x000000a072727223 */ /* 0x000fe40000010000 */
[----:B---3--:R-:W-:Y:S02]  /*3d0d0*/  FFMA.FTZ R113, R113, R142, R3 ;  /* 0x0000008e71717223 */ /* 0x008fe40000010003 */
[----:B------:R0:W5:Y:S04]  /*3d0e0*/  LDL.LU R3, [R1+0x478] ;  /* 0x0004780001037983 */ /* 0x0001680000300800 */
[----:B------:R-:W3:Y:S04]  /*3d0f0*/  LDL R142, [R1+0x1c8] ;  /* 0x0001c800018e7983 */ /* 0x000ee80000100800 */
[----:B------:R0:W5:Y:S04]  /*3d100*/  LDL.LU R2, [R1+0x474] ;  /* 0x0004740001027983 */ /* 0x0001680000300800 */
[----:B------:R-:W4:Y:S04]  /*3d110*/  LDL R143, [R1+0x1c4] ;  /* 0x0001c400018f7983 */ /* 0x000f280000100800 */
[----:B------:R0:W5:Y:S01]  /*3d120*/  LDL.LU R0, [R1+0x470] ;  /* 0x0004700001007983 */ /* 0x0001620000300800 */
[----:B------:R-:W-:Y:S01]  /*3d130*/  F2FP.BF16.PACK_AB R113, R115, R113 ;  /* 0x000000717371723e */ /* 0x000fe200000010ff */
[----:B---3--:R-:W-:-:S02]  /*3d140*/  FFMA.FTZ R141, R141, R162, R142 ;  /* 0x000000a28d8d7223 */ /* 0x008fc4000001008e */
[----:B--2---:R-:W-:Y:S02]  /*3d150*/  FFMA.FTZ R142, R165, R163, R164 ;  /* 0x000000a3a58e7223 */ /* 0x004fe400000100a4 */
[----:B------:R-:W-:Y:S02]  /*3d160*/  IMAD.MOV.U32 R165, RZ, RZ, 0x10 ;  /* 0x00000010ffa57424 */ /* 0x000fe400078e00ff */
[----:B----4-:R-:W-:Y:S01]  /*3d170*/  FFMA.FTZ R140, R140, R161, R143 ;  /* 0x000000a18c8c7223 */ /* 0x010fe2000001008f */
[----:B------:R-:W-:-:S04]  /*3d180*/  F2FP.BF16.PACK_AB R115, R142, R141 ;  /* 0x0000008d8e73723e */ /* 0x000fc800000010ff */
[----:B------:R-:W-:Y:S01]  /*3d190*/  F2FP.BF16.PACK_AB R114, R140, R114 ;  /* 0x000000728c72723e */ /* 0x000fe200000010ff */
[----:B------:R-:W-:-:S05]  /*3d1a0*/  IMAD.WIDE.U32 R140, R16, R165, c[0x0][0x210] ;  /* 0x00008400108c7625 */ /* 0x000fca00078e00a5 */
[----:B------:R0:W-:Y:S01]  /*3d1b0*/  STG.E.128 [R140.64], R112 ;  /* 0x000000708c007986 */ /* 0x0001e2000c101d08 */
[----:B------:R-:W-:-:S03]  /*3d1c0*/  IADD3 R16, R16, 0x20, RZ ;  /* 0x0000002010107810 */ /* 0x000fc60007ffe0ff */
.L_x_28433:
[----:B------:R-:W-:Y:S05]  /*3d1d0*/  BSYNC B1 ;  /* 0x0000000000017941 */ /* 0x000fea0003800000 */
.L_x_28432:
[----:B-----5:R-:W-:Y:S01]  /*3d1e0*/  LOP3.LUT P1, RZ, R4, 0x4000, RZ, 0xc0, !PT ;  /* 0x0000400004ff7812 */ /* 0x020fe2000782c0ff */
[----:B------:R-:W-:-:S12]  /*3d1f0*/  BSSY B1, `(.L_x_28434) ;  /* 0x000005c000017945 */ /* 0x000fd80003800000 */
[----:B------:R-:W-:Y:S05]  /*3d200*/  @!P1 BRA `(.L_x_28435) ;  /* 0x000005a000009947 */ /* 0x000fea0003800000 */
[----:B0-----:R-:W2:Y:S04]  /*3d210*/  LDL R140, [R1+0x384] ;  /* 0x00038400018c7983 */ /* 0x001ea80000100800 */
        /* <DEDUP_REMOVED lines=89> */
.L_x_28435:
[----:B------:R-:W-:Y:S05]  /*3d7b0*/  BSYNC B1 ;  /* 0x0000000000017941 */ /* 0x000fea0003800000 */
.L_x_28434:
        /* <DEDUP_REMOVED lines=93> */
.L_x_28437:
[----:B------:R-:W-:Y:S05]  /*3dd90*/  BSYNC B1 ;  /* 0x0000000000017941 */ /* 0x000fea0003800000 */
.L_x_28436:
        /* <DEDUP_REMOVED lines=93> */
.L_x_28439:
[----:B------:R-:W-:Y:S05]  /*3e370*/  BSYNC B1 ;  /* 0x0000000000017941 */ /* 0x000fea0003800000 */
.L_x_28438:
        /* <DEDUP_REMOVED lines=93> */
.L_x_28441:
[----:B------:R-:W-:Y:S05]  /*3e950*/  BSYNC B1 ;  /* 0x0000000000017941 */ /* 0x000fea0003800000 */
.L_x_28440:
        /* <DEDUP_REMOVED lines=93> */
.L_x_28443:
[----:B------:R-:W-:Y:S05]  /*3ef30*/  BSYNC B1 ;  /* 0x0000000000017941 */ /* 0x000fea0003800000 */
.L_x_28442:
        /* <DEDUP_REMOVED lines=93> */
.L_x_28445:
[----:B------:R-:W-:Y:S05]  /*3f510*/  BSYNC B1 ;  /* 0x0000000000017941 */ /* 0x000fea0003800000 */
.L_x_28444:
[----:B-----5:R-:W-:Y:S01]  /*3f520*/  LOP3.LUT P1, RZ, R4, 0x100, RZ, 0xc0, !PT ;  /* 0x0000010004ff7812 */ /* 0x020fe2000782c0ff */
[----:B------:R-:W-:-:S12]  /*3f530*/  BSSY B1, `(.L_x_28446) ;  /* 0x0000052000017945 */ /* 0x000fd80003800000 */
[----:B------:R-:W-:Y:S05]  /*3f540*/  @!P1 BRA `(.L_x_28447) ;  /* 0x0000050000009947 */ /* 0x000fea0003800000 */
[----:B0-----:R-:W-:Y:S01]  /*3f550*/  FSEL R114, R15, RZ, !P0 ;  /* 0x000000ff0f727208 */ /* 0x001fe20004000000 */
[----:B------:R0:W-:Y:S04]  /*3f560*/  STL [R1+0x474], R2 ;  /* 0x0004740201007387 */ /* 0x0001e80000100800 */
[--C-:B-1----:R-:W-:Y:S01]  /*3f570*/  FADD.FTZ R112, R88, -R114.reuse ;  /* 0x8000007258707221 */ /* 0x102fe20000010000 */
[----:B------:R-:W2:Y:S01]  /*3f580*/  LDL R140, [R1+0x284] ;  /* 0x00028400018c7983 */ /* 0x000ea20000100800 */
[--C-:B------:R-:W-:Y:S02]  /*3f590*/  FADD.FTZ R113, R90, -R114.reuse ;  /* 0x800000725a717221 */ /* 0x100fe40000010000 */
[----:B------:R-:W-:Y:S01]  /*3f5a0*/  FMUL.FTZ R165, R11, R112 ;  /* 0x000000700ba57220 */ /* 0x000fe20000410000 */
[----:B------:R-:W3:Y:S01]  /*3f5b0*/  LDL R161, [R1+0x288] ;  /* 0x0002880001a17983 */ /* 0x000ee20000100800 */
[----:B------:R-:W-:-:S02]  /*3f5c0*/  FADD.FTZ R115, R89, -R114 ;  /* 0x8000007259737221 */ /* 0x000fc40000010000 */
[----:B------:R-:W-:Y:S01]  /*3f5d0*/  FADD.FTZ R112, R91, -R114 ;  /* 0x800000725b707221 */ /* 0x000fe20000010000 */
[----:B0-----:R-:W4:Y:S01]  /*3f5e0*/  LDL R2, [R1+0x10] ;  /* 0x0000100001027983 */ /* 0x001f220000100800 */
[----:B------:R-:W-:-:S03]  /*3f5f0*/  FMUL.FTZ R142, R11, R113 ;  /* 0x000000710b8e7220 */ /* 0x000fc60000410000 */
[----:B------:R-:W2:Y:S01]  /*3f600*/  LDL R160, [R1+0x1c] ;  /* 0x00001c0001a07983 */ /* 0x000ea20000100800 */
[----:B------:R-:W-:-:S03]  /*3f610*/  FMUL.FTZ R164, R11, R115 ;  /* 0x000000730ba47220 */ /* 0x000fc60000410000 */
[----:B------:R-:W2:Y:S01]  /*3f620*/  LDL R141, [R1+0x28c] ;  /* 0x00028c00018d7983 */ /* 0x000ea20000100800 */
[----:B------:R-:W-:-:S03]  /*3f630*/  FMUL.FTZ R143, R11, R112 ;  /* 0x000000700b8f7220 */ /* 0x000fc60000410000 */
[----:B------:R-:W2:Y:S04]  /*3f640*/  LDL R163, [R1+0x24] ;  /* 0x0000240001a37983 */ /* 0x000ea80000100800 */
[----:B------:R-:W2:Y:S04]  /*3f650*/  LDL R162, [R1+0x274] ;  /* 0x0002740001a27983 */ /* 0x000ea80000100800 */
[----:B------:R0:W-:Y:S04]  /*3f660*/  STL [R1+0x470], R0 ;  /* 0x0004700001007387 */ /* 0x0001e80000100800 */
[----:B------:R-:W2:Y:S04]  /*3f670*/  LDL R113, [R1+0x14] ;  /* 0x0000140001717983 */ /* 0x000ea80000100800 */
[----:B------:R-:W3:Y:S04]  /*3f680*/  LDL R115, [R1+0x18] ;  /* 0x0000180001737983 */ /* 0x000ee80000100800 */
[----:B------:R-:W4:Y:S04]  /*3f690*/  LDL R112, [R1+0x280] ;  /* 0x0002800001707983 */ /* 0x000f280000100800 */
[----:B0-----:R-:W4:Y:S01]  /*3f6a0*/  LDL R0, [R1+0x27c] ;  /* 0x00027c0001007983 */ /* 0x001f220000100800 */
[----:B--2---:R-:W-:-:S02]  /*3f6b0*/  FFMA.FTZ R140, R140, R164, R113 ;  /* 0x000000a48c8c7223 */ /* 0x004fc40000010071 */
[----:B---3--:R-:W-:Y:S02]  /*3f6c0*/  FFMA.FTZ R113, R161, R142, R115 ;  /* 0x0000008ea1717223 */ /* 0x008fe40000010073 */
[----:B------:R-:W-:Y:S02]  /*3f6d0*/  FFMA.FTZ R115, R141, R143, R160 ;  /* 0x0000008f8d737223 */ /* 0x000fe400000100a0 */
[----:B----4-:R-:W-:Y:S02]  /*3f6e0*/  FFMA.FTZ R112, R112, R165, R2 ;  /* 0x000000a570707223 */ /* 0x010fe40000010002 */
[----:B------:R0:W5:Y:S01]  /*3f6f0*/  LDL.LU R2, [R1+0x474] ;  /* 0x0004740001027983 */ /* 0x0001620000300800 */
[----:B------:R-:W-:Y:S01]  /*3f700*/  F2FP.BF16.PACK_AB R113, R115, R113 ;  /* 0x000000717371723e */ /* 0x000fe200000010ff */
[--C-:B------:R-:W-:Y:S01]  /*3f710*/  FADD.FTZ R115, R93, -R114.reuse ;  /* 0x800000725d737221 */ /* 0x100fe20000010000 */
[----:B------:R-:W-:Y:S01]  /*3f720*/  F2FP.BF16.PACK_AB R112, R140, R112 ;  /* 0x000000708c70723e */ /* 0x000fe200000010ff */
[----:B------:R-:W-:-:S02]  /*3f730*/  FADD.FTZ R140, R92, -R114 ;  /* 0x800000725c8c7221 */ /* 0x000fc40000010000 */
[C---:B------:R-:W-:Y:S02]  /*3f740*/  FMUL.FTZ R161, R11.reuse, R115 ;  /* 0x000000730ba17220 */ /* 0x040fe40000410000 */
[----:B------:R-:W-:Y:S01]  /*3f750*/  FMUL.FTZ R160, R11, R140 ;  /* 0x0000008c0ba07220 */ /* 0x000fe20000410000 */
[----:B------:R-:W2:Y:S01]  /*3f760*/  LDL R115, [R1+0x270] ;  /* 0x0002700001737983 */ /* 0x000ea20000100800 */
[--C-:B------:R-:W-:Y:S02]  /*3f770*/  FADD.FTZ R141, R94, -R114.reuse ;  /* 0x800000725e8d7221 */ /* 0x100fe40000010000 */
[----:B------:R-:W-:Y:S02]  /*3f780*/  FADD.FTZ R140, R95, -R114 ;  /* 0x800000725f8c7221 */ /* 0x000fe40000010000 */
[----:B------:R-:W2:Y:S02]  /*3f790*/  LDL R114, [R1+0x20] ;  /* 0x0000200001727983 */ /* 0x000ea40000100800 */
[----:B--2---:R-:W-:-:S02]  /*3f7a0*/  FFMA.FTZ R114, R115, R160, R114 ;  /* 0x000000a073727223 */ /* 0x004fc40000010072 */
[----:B------:R-:W-:Y:S02]  /*3f7b0*/  FFMA.FTZ R115, R162, R161, R163 ;  /* 0x000000a1a2737223 */ /* 0x000fe400000100a3 */
[C---:B------:R-:W-:Y:S02]  /*3f7c0*/  FMUL.FTZ R163, R11.reuse, R140 ;  /* 0x0000008c0ba37220 */ /* 0x040fe40000410000 */
[----:B------:R-:W-:Y:S01]  /*3f7d0*/  FMUL.FTZ R162, R11, R141 ;  /* 0x0000008d0ba27220 */ /* 0x000fe20000410000 */
[----:B------:R-:W-:Y:S01]  /*3f7e0*/  F2FP.BF16.PACK_AB R114, R115, R114 ;  /* 0x000000727372723e */ /* 0x000fe200000010ff */
[----:B------:R-:W2:Y:S04]  /*3f7f0*/  LDL R140, [R1+0x278] ;  /* 0x00027800018c7983 */ /* 0x000ea80000100800 */
[----:B------:R-:W2:Y:S04]  /*3f800*/  LDL R115, [R1+0x28] ;  /* 0x0000280001737983 */ /* 0x000ea80000100800 */
[----:B------:R-:W3:Y:S01]  /*3f810*/  LDL R141, [R1+0x2c] ;  /* 0x00002c00018d7983 */ /* 0x000ee20000100800 */
[----:B--2---:R-:W-:-:S02]  /*3f820*/  FFMA.FTZ R115, R140, R162, R115 ;  /* 0x000000a28c737223 */ /* 0x004fc40000010073 */
[----:B---3--:R-:W-:Y:S02]  /*3f830*/  FFMA.FTZ R140, R0, R163, R141 ;  /* 0x000000a3008c7223 */ /* 0x008fe4000001008d */
[----:B------:R-:W-:Y:S01]  /*3f840*/  IMAD.MOV.U32 R141, RZ, RZ, 0x10 ;  /* 0x00000010ff8d7424 */ /* 0x000fe200078e00ff */
[----:B------:R-:W2:Y:S02]  /*3f850*/  LDL R0, [R1] ;  /* 0x0000000001007983 */ /* 0x000ea40000100800 */
[----:B------:R-:W-:Y:S01]  /*3f860*/  F2FP.BF16.PACK_AB R115, R140, R115 ;  /* 0x000000738c73723e */ /* 0x000fe200000010ff */
[----:B------:R-:W-:-:S05]  /*3f870*/  IMAD.WIDE.U32 R140, R16, R141, c[0x0][0x208] ;  /* 0x00008200108c7625 */ /* 0x000fca00078e008d */
[----:B------:R1:W-:Y:S04]  /*3f880*/  STG.E.128 [R140.64], R112 ;  /* 0x000000708c007986 */ /* 0x0003e8000c101d08 */
[----:B-1----:R-:W3:Y:S04]  /*3f890*/  LDL R112, [R1+0x2b0] ;  /* 0x0002b00001707983 */ /* 0x002ee80000100800 */
[----:B------:R-:W4:Y:S04]  /*3f8a0*/  LDL R113, [R1+0x2b4] ;  /* 0x0002b40001717983 */ /* 0x000f280000100800 */
[----:B------:R-:W2:Y:S04]  /*3f8b0*/  LDL R115, [R1+0x2bc] ;  /* 0x0002bc0001737983 */ /* 0x000ea80000100800 */
[----:B------:R-:W2:Y:S04]  /*3f8c0*/  LDL R114, [R1+0x2a0] ;  /* 0x0002a00001727983 */ /* 0x000ea80000100800 */
[----:B------:R-:W2:Y:S04]  /*3f8d0*/  LDL R141, [R1+0x2a8] ;  /* 0x0002a800018d7983 */ /* 0x000ea80000100800 */
[----:B------:R-:W2:Y:S01]  /*3f8e0*/  LDL R140, [R1+0x2a4] ;  /* 0x0002a400018c7983 */ /* 0x000ea20000100800 */
[----:B---3--:R-:W-:-:S03]  /*3f8f0*/  FFMA.FTZ R112, R112, R165, R156 ;  /* 0x000000a570707223 */ /* 0x008fc6000001009c */
[----:B------:R-:W3:Y:S01]  /*3f900*/  LDL R165, [R1+0x2ac] ;  /* 0x0002ac0001a57983 */ /* 0x000ee20000100800 */
[----:B----4-:R-:W-:-:S03]  /*3f910*/  FFMA.FTZ R113, R113, R164, R157 ;  /* 0x000000a471717223 */ /* 0x010fc6000001009d */
[----:B------:R-:W3:Y:S02]  /*3f920*/  LDL R164, [R1+0xc] ;  /* 0x00000c0001a47983 */ /* 0x000ee40000100800 */
[----:B------:R-:W-:Y:S02]  /*3f930*/  F2FP.BF16.PACK_AB R112, R113, R112 ;  /* 0x000000707170723e */ /* 0x000fe400000010ff */
[----:B------:R-:W4:Y:S01]  /*3f940*/  LDL R113, [R1+0x2b8] ;  /* 0x0002b80001717983 */ /* 0x000f220000100800 */
[----:B--2---:R-:W-:-:S03]  /*3f950*/  FFMA.FTZ R115, R115, R143, R159 ;  /* 0x0000008f73737223 */ /* 0x004fc6000001009f */
[----:B------:R-:W2:Y:S01]  /*3f960*/  LDL R143, [R1+0x4] ;  /* 0x00000400018f7983 */ /* 0x000ea20000100800 */
[----:B------:R-:W-:Y:S02]  /*3f970*/  FFMA.FTZ R114, R114, R160, R0 ;  /* 0x000000a072727223 */ /* 0x000fe40000010000 */
[----:B----4-:R-:W-:Y:S02]  /*3f980*/  FFMA.FTZ R113, R113, R142, R158 ;  /* 0x0000008e71717223 */ /* 0x010fe4000001009e */
[----:B------:R-:W4:Y:S04]  /*3f990*/  LDL R142, [R1+0x8] ;  /* 0x00000800018e7983 */ /* 0x000f280000100800 */
[----:B------:R0:W5:Y:S01]  /*3f9a0*/  LDL.LU R0, [R1+0x470] ;  /* 0x0004700001007983 */ /* 0x0001620000300800 */
[----:B--2---:R-:W-:Y:S01]  /*3f9b0*/  FFMA.FTZ R140, R140, R161, R143 ;  /* 0x000000a18c8c7223 */ /* 0x004fe2000001008f */
[----:B------:R-:W-:-:S04]  /*3f9c0*/  F2FP.BF16.PACK_AB R113, R115, R113 ;  /* 0x000000717371723e */ /* 0x000fc800000010ff */
[----:B------:R-:W-:Y:S01]  /*3f9d0*/  F2FP.BF16.PACK_AB R114, R140, R114 ;  /* 0x000000728c72723e */ /* 0x000fe200000010ff */
[----:B----4-:R-:W-:Y:S02]  /*3f9e0*/  FFMA.FTZ R141, R141, R162, R142 ;  /* 0x000000a28d8d7223 */ /* 0x010fe4000001008e */
[----:B---3--:R-:W-:Y:S02]  /*3f9f0*/  FFMA.FTZ R142, R165, R163, R164 ;  /* 0x000000a3a58e7223 */ /* 0x008fe400000100a4 */
[----:B------:R-:W-:-:S03]  /*3fa00*/  IMAD.MOV.U32 R165, RZ, RZ, 0x10 ;  /* 0x00000010ffa57424 */ /* 0x000fc600078e00ff */
[----:B------:R-:W-:Y:S01]  /*3fa10*/  F2FP.BF16.PACK_AB R115, R142, R141 ;  /* 0x0000008d8e73723e */ /* 0x000fe200000010ff */
[----:B------:R-:W-:-:S05]  /*3fa20*/  IMAD.WIDE.U32 R140, R16, R165, c[0x0][0x210] ;  /* 0x00008400108c7625 */ /* 0x000fca00078e00a5 */
[----:B------:R0:W-:Y:S01]  /*3fa30*/  STG.E.128 [R140.64], R112 ;  /* 0x000000708c007986 */ /* 0x0001e2000c101d08 */
[----:B------:R-:W-:-:S03]  /*3fa40*/  IADD3 R16, R16, 0x20, RZ ;  /* 0x0000002010107810 */ /* 0x000fc60007ffe0ff */
.L_x_28447:
[----:B------:R-:W-:Y:S05]  /*3fa50*/  BSYNC B1 ;  /* 0x0000000000017941 */ /* 0x000fea0003800000 */
.L_x_28446:
[----:B------:R-:W-:Y:S01]  /*3fa60*/  LOP3.LUT P1, RZ, R4, 0x80, RZ, 0xc0, !PT ;  /* 0x0000008004ff7812 */ /* 0x000fe2000782c0ff */
[----:B------:R-:W-:-:S12]  /*3fa70*/  BSSY B1, `(.L_x_28448) ;  /* 0x0000042000017945 */ /* 0x000fd80003800000 */
[----:B------:R-:W-:Y:S05]  /*3fa80*/  @!P1 BRA `(.L_x_28449) ;  /* 0x0000040000009947 */ /* 0x000fea0003800000 */
[----:B------:R-:W2:Y:S04]  /*3fa90*/  LDL R161, [R1+0x260] ;  /* 0x0002600001a17983 */ /* 0x000ea80000100800 */
[----:B0-----:R-:W3:Y:S04]  /*3faa0*/  LDL R140, [R1+0x264] ;  /* 0x00026400018c7983 */ /* 0x001ee80000100800 */
[----:B------:R-:W4:Y:S04]  /*3fab0*/  LDL R160, [R1+0x268] ;  /* 0x0002680001a07983 */ /* 0x000f280000100800 */
[----:B------:R-:W4:Y:S04]  /*3fac0*/  LDL R141, [R1+0x26c] ;  /* 0x00026c00018d7983 */ /* 0x000f280000100800 */
[----:B------:R-:W4:Y:S04]  /*3fad0*/  LDL R163, [R1+0x240] ;  /* 0x0002400001a37983 */ /* 0x000f280000100800 */
[----:B------:R-:W4:Y:S01]  /*3fae0*/  LDL R162, [R1+0x244] ;  /* 0x0002440001a27983 */ /* 0x000f220000100800 */
[----:B------:R-:W-:-:S05]  /*3faf0*/  FSEL R114, R15, RZ, !P0 ;  /* 0x000000ff0f727208 */ /* 0x000fca0004000000 */
[--C-:B-1----:R-:W-:Y:S02]  /*3fb00*/  FADD.FTZ R112, R96, -R114.reuse ;  /* 0x8000007260707221 */ /* 0x102fe40000010000 */
[--C-:B------:R-:W-:Y:S02]  /*3fb10*/  FADD.FTZ R115, R97, -R114.reuse ;  /* 0x8000007261737221 */ /* 0x100fe40000010000 */
[----:B------:R-:W-:Y:S02]  /*3fb20*/  FMUL.FTZ R165, R11, R112 ;  /* 0x000000700ba57220 */ /* 0x000fe40000410000 */
[--C-:B------:R-:W-:Y:S02]  /*3fb30*/  FADD.FTZ R113, R98, -R114.reuse ;  /* 0x8000007262717221 */ /* 0x100fe40000010000 */
[----:B------:R-:W-:Y:S02]  /*3fb40*/  FADD.FTZ R112, R99, -R114 ;  /* 0x8000007263707221 */ /* 0x000fe40000010000 */
[----:B------:R-:W-:-:S02]  /*3fb50*/  FMUL.FTZ R164, R11, R115 ;  /* 0x000000730ba47220 */ /* 0x000fc40000410000 */
[C---:B------:R-:W-:Y:S02]  /*3fb60*/  FMUL.FTZ R142, R11.reuse, R113 ;  /* 0x000000710b8e7220 */ /* 0x040fe40000410000 */
[----:B------:R-:W-:Y:S02]  /*3fb70*/  FMUL.FTZ R143, R11, R112 ;  /* 0x000000700b8f7220 */ /* 0x000fe40000410000 */
[----:B--2---:R-:W-:Y:S02]  /*3fb80*/  FFMA.FTZ R112, R161, R165, R148 ;  /* 0x000000a5a1707223 */ /* 0x004fe40000010094 */
[----:B---3--:R-:W-:Y:S02]  /*3fb90*/  FFMA.FTZ R140, R140, R164, R149 ;  /* 0x000000a48c8c7223 */ /* 0x008fe40000010095 */
[----:B----4-:R-:W-:-:S03]  /*3fba0*/  FFMA.FTZ R113, R160, R142, R150 ;  /* 0x0000008ea0717223 */ /* 0x010fc60000010096 */
[----:B------:R-:W-:Y:S01]  /*3fbb0*/  F2FP.BF16.PACK_AB R112, R140, R112 ;  /* 0x000000708c70723e */ /* 0x000fe200000010ff */
[--C-:B------:R-:W-:Y:S02]  /*3fbc0*/  FADD.FTZ R140, R100, -R114.reuse ;  /* 0x80000072648c7221 */ /* 0x100fe40000010000 */
[----:B------:R-:W-:Y:S02]  /*3fbd0*/  FFMA.FTZ R115, R141, R143, R151 ;  /* 0x0000008f8d737223 */ /* 0x000fe40000010097 */
[----:B------:R-:W-:Y:S02]  /*3fbe0*/  FMUL.FTZ R160, R11, R140 ;  /* 0x0000008c0ba07220 */ /* 0x000fe40000410000 */
[--C-:B------:R-:W-:Y:S01]  /*3fbf0*/  FADD.FTZ R140, R103, -R114.reuse ;  /* 0x80000072678c7221 */ /* 0x100fe20000010000 */
[----:B------:R-:W-:Y:S01]  /*3fc00*/  F2FP.BF16.PACK_AB R113, R115, R113 ;  /* 0x000000717371723e */ /* 0x000fe200000010ff */
[--C-:B------:R-:W-:Y:S02]  /*3fc10*/  FADD.FTZ R115, R101, -R114.reuse ;  /* 0x8000007265737221 */ /* 0x100fe40000010000 */
[----:B------:R-:W-:-:S02]  /*3fc20*/  FADD.FTZ R141, R102, -R114 ;  /* 0x80000072668d7221 */ /* 0x000fc40000010000 */
[----:B------:R-:W-:Y:S02]  /*3fc30*/  FMUL.FTZ R161, R11, R115 ;  /* 0x000000730ba17220 */ /* 0x000fe40000410000 */
[----:B------:R-:W-:Y:S02]  /*3fc40*/  FFMA.FTZ R114, R163, R160, R152 ;  /* 0x000000a0a3727223 */ /* 0x000fe40000010098 */
[----:B------:R-:W-:Y:S02]  /*3fc50*/  FFMA.FTZ R115, R162, R161, R153 ;  /* 0x000000a1a2737223 */ /* 0x000fe40000010099 */
[C---:B------:R-:W-:Y:S02]  /*3fc60*/  FMUL.FTZ R163, R11.reuse, R140 ;  /* 0x0000008c0ba37220 */ /* 0x040fe40000410000 */
[----:B------:R-:W-:Y:S01]  /*3fc70*/  FMUL.FTZ R162, R11, R141 ;  /* 0x0000008d0ba27220 */ /* 0x000fe20000410000 */
[----:B------:R-:W2:Y:S04]  /*3fc80*/  LDL R140, [R1+0x248] ;  /* 0x00024800018c7983 */ /* 0x000ea80000100800 */
[----:B------:R-:W3:Y:S01]  /*3fc90*/  LDL R141, [R1+0x24c] ;  /* 0x00024c00018d7983 */ /* 0x000ee20000100800 */
[----:B------:R-:W-:Y:S01]  /*3fca0*/  F2FP.BF16.PACK_AB R114, R115, R114 ;  /* 0x000000727372723e */ /* 0x000fe200000010ff */
[----:B--2---:R-:W-:-:S02]  /*3fcb0*/  FFMA.FTZ R115, R140, R162, R154 ;  /* 0x000000a28c737223 */ /* 0x004fc4000001009a */
[----:B---3--:R-:W-:Y:S02]  /*3fcc0*/  FFMA.FTZ R140, R141, R163, R155 ;  /* 0x000000a38d8c7223 */ /* 0x008fe4000001009b */
[----:B------:R-:W-:-:S03]  /*3fcd0*/  IMAD.MOV.U32 R141, RZ, RZ, 0x10 ;  /* 0x00000010ff8d7424 */ /* 0x000fc600078e00ff */
[----:B------:R-:W-:Y:S01]  /*3fce0*/  F2FP.BF16.PACK_AB R115, R140, R115 ;  /* 0x000000738c73723e */ /* 0x000fe200000010ff */
        /* <DEDUP_REMOVED lines=12> */
[----:B----4-:R-:W-:Y:S01]  /*3fdb0*/  FFMA.FTZ R115, R115, R143, R139 ;  /* 0x0000008f73737223 */ /* 0x010fe2000001008b */
[----:B------:R-:W-:Y:S01]  /*3fdc0*/  F2FP.BF16.PACK_AB R112, R113, R112 ;  /* 0x000000707170723e */ /* 0x000fe200000010ff */
[----:B------:R-:W-:Y:S02]  /*3fdd0*/  FFMA.FTZ R114, R114, R160, R144 ;  /* 0x000000a072727223 */ /* 0x000fe40000010090 */
[----:B------:R-:W-:Y:S02]  /*3fde0*/  FFMA.FTZ R140, R140, R161, R145 ;  /* 0x000000a18c8c7223 */ /* 0x000fe40000010091 */
[----:B------:R-:W-:-:S03]  /*3fdf0*/  FFMA.FTZ R141, R141, R162, R146 ;  /* 0x000000a28d8d7223 */ /* 0x000fc60000010092 */
[----:B------:R-:W-:Y:S01]  /*3fe00*/  F2FP.BF16.PACK_AB R114, R140, R114 ;  /* 0x000000728c72723e */ /* 0x000fe200000010ff */
[----:B--2---:R-:W-:Y:S02]  /*3fe10*/  FFMA.FTZ R113, R164, R142, R138 ;  /* 0x0000008ea4717223 */ /* 0x004fe4000001008a */
[----:B---3--:R-:W-:Y:S02]  /*3fe20*/  FFMA.FTZ R142, R165, R163, R147 ;  /* 0x000000a3a58e7223 */ /* 0x008fe40000010093 */
[----:B------:R-:W-:Y:S01]  /*3fe30*/  IMAD.MOV.U32 R165, RZ, RZ, 0x10 ;  /* 0x00000010ffa57424 */ /* 0x000fe200078e00ff */
[----:B------:R-:W-:Y:S02]  /*3fe40*/  F2FP.BF16.PACK_AB R113, R115, R113 ;  /* 0x000000717371723e */ /* 0x000fe400000010ff */
[----:B------:R-:W-:Y:S01]  /*3fe50*/  F2FP.BF16.PACK_AB R115, R142, R141 ;  /* 0x0000008d8e73723e */ /* 0x000fe200000010ff */
[----:B------:R-:W-:-:S05]  /*3fe60*/  IMAD.WIDE.U32 R140, R16, R165, c[0x0][0x210] ;  /* 0x00008400108c7625 */ /* 0x000fca00078e00a5 */
[----:B------:R0:W-:Y:S01]  /*3fe70*/  STG.E.128 [R140.64], R112 ;  /* 0x000000708c007986 */ /* 0x0001e2000c101d08 */
[----:B------:R-:W-:-:S03]  /*3fe80*/  IADD3 R16, R16, 0x20, RZ ;  /* 0x0000002010107810 */ /* 0x000fc60007ffe0ff */
.L_x_28449:
[----:B------:R-:W-:Y:S05]  /*3fe90*/  BSYNC B1 ;  /* 0x0000000000017941 */ /* 0x000fea0003800000 */
.L_x_28448:
[----:B------:R-:W-:Y:S01]  /*3fea0*/  LOP3.LUT P1, RZ, R4, 0x40, RZ, 0xc0, !PT ;  /* 0x0000004004ff7812 */ /* 0x000fe2000782c0ff */
[----:B------:R-:W-:-:S12]  /*3feb0*/  BSSY B1, `(.L_x_28450) ;  /* 0x0000040000017945 */ /* 0x000fd80003800000 */
[----:B------:R-:W-:Y:S05]  /*3fec0*/  @!P1 BRA `(.L_x_28451) ;  /* 0x000003e000009947 */ /* 0x000fea0003800000 */
[----:B01----:R-:W-:Y:S01]  /*3fed0*/  FSEL R112, R15, RZ, !P0 ;  /* 0x000000ff0f707208 */ /* 0x003fe20004000000 */
[----:B------:R-:W2:Y:S04]  /*3fee0*/  LDL R165, [R1+0x22c] ;  /* 0x00022c0001a57983 */ /* 0x000ea80000100800 */
[--C-:B------:R-:W-:Y:S01]  /*3fef0*/  FADD.FTZ R143, R104, -R112.reuse ;  /* 0x80000070688f7221 */ /* 0x100fe20000010000 */
[----:B------:R-:W3:Y:S01]  /*3ff00*/  LDL R164, [R1+0x218] ;  /* 0x0002180001a47983 */ /* 0x000ee20000100800 */
[--C-:B------:R-:W-:Y:S02]  /*3ff10*/  FADD.FTZ R142, R105, -R112.reuse ;  /* 0x80000070698e7221 */ /* 0x100fe40000010000 */
[--C-:B------:R-:W-:Y:S01]  /*3ff20*/  FADD.FTZ R140, R106, -R112.reuse ;  /* 0x800000706a8c7221 */ /* 0x100fe20000010000 */
[----:B------:R-:W4:Y:S01]  /*3ff30*/  LDL R141, [R1+0x21c] ;  /* 0x00021c00018d7983 */ /* 0x000f220000100800 */
[----:B------:R-:W-:-:S02]  /*3ff40*/  FADD.FTZ R15, R107, -R112 ;  /* 0x800000706b0f7221 */ /* 0x000fc40000010000 */
[--C-:B------:R-:W-:Y:S02]  /*3ff50*/  FADD.FTZ R115, R108, -R112.reuse ;  /* 0x800000706c737221 */ /* 0x100fe40000010000 */
[--C-:B------:R-:W-:Y:S02]  /*3ff60*/  FADD.FTZ R114, R109, -R112.reuse ;  /* 0x800000706d727221 */ /* 0x100fe40000010000 */
[--C-:B------:R-:W-:Y:S02]  /*3ff70*/  FADD.FTZ R113, R110, -R112.reuse ;  /* 0x800000706e717221 */ /* 0x100fe40000010000 */
[----:B------:R-:W-:Y:S02]  /*3ff80*/  FADD.FTZ R112, R111, -R112 ;  /* 0x800000706f707221 */ /* 0x000fe40000010000 */
[C---:B------:R-:W-:Y:S02]  /*3ff90*/  FMUL.FTZ R143, R11.reuse, R143 ;  /* 0x0000008f0b8f7220 */ /* 0x040fe40000410000 */
[----:B------:R-:W-:-:S02]  /*3ffa0*/  FMUL.FTZ R142, R11, R142 ;  /* 0x0000008e0b8e7220 */ /* 0x000fc40000410000 */
[C---:B------:R-:W-:Y:S02]  /*3ffb0*/  FMUL.FTZ R160, R11.reuse, R140 ;  /* 0x0000008c0ba07220 */ /* 0x040fe40000410000 */
[C---:B------:R-:W-:Y:S01]  /*3ffc0*/  FMUL.FTZ R15, R11.reuse, R15 ;  /* 0x0000000f0b0f7220 */ /* 0x040fe20000410000 */
[----:B------:R-:W2:Y:S01]  /*3ffd0*/  LDL R140, [R1+0x228] ;  /* 0x00022800018c7983 */ /* 0x000ea20000100800 */
[C---:B------:R-:W-:Y:S02]  /*3ffe0*/  FMUL.FTZ R161, R11.reuse, R115 ;  /* 0x000000730ba17220 */ /* 0x040fe40000410000 */
[C---:B------:R-:W-:Y:S01]  /*3fff0*/  FMUL.FTZ R162, R11.reuse, R114 ;  /* 0x000000720ba27220 */ /* 0x040fe20000410000 */
[----:B------:R-:W2:Y:S01]  /*40000*/  LDL R115, [R1+0x214] ;  /* 0x0002140001737983 */ /* 0x000ea20000100800 */
[C---:B------:R-:W-:Y:S02]  /*40010*/  FMUL.FTZ R163, R11.reuse, R113 ;  /* 0x000000710ba37220 */ /* 0x040fe40000410000 */
[----:B------:R-:W-:Y:S01]  /*40020*/  FMUL.FTZ R11, R11, R112 ;  /* 0x000000700b0b7220 */ /* 0x000fe20000410000 */
[----:B------:R-:W2:Y:S04]  /*40030*/  LDL R113, [R1+0x224] ;  /* 0x0002240001717983 */ /* 0x000ea80000100800 */
[----:B------:R-:W3:Y:S04]  /*40040*/  LDL R112, [R1+0x220] ;  /* 0x0002200001707983 */ /* 0x000ee80000100800 */
[----:B------:R-:W4:Y:S01]  /*40050*/  LDL R114, [R1+0x210] ;  /* 0x0002100001727983 */ /* 0x000f220000100800 */
[----:B--2---:R-:W-:-:S02]  /*40060*/  FFMA.FTZ R113, R113, R142, R129 ;  /* 0x0000008e71717223 */ /* 0x004fc40000010081 */
[----:B---3--:R-:W-:Y:S02]  /*40070*/  FFMA.FTZ R112, R112, R143, R128 ;  /* 0x0000008f70707223 */ /* 0x008fe40000010080 */
[----:B------:R-:W-:-:S03]  /*40080*/  FFMA.FTZ R115, R115, R162, R133 ;  /* 0x000000a273737223 */ /* 0x000fc60000010085 */
[----:B------:R-:W-:Y:S01]  /*40090*/  F2FP.BF16.PACK_AB R112, R113, R112 ;  /* 0x000000707170723e */ /* 0x000fe200000010ff */
[----:B------:R-:W-:Y:S02]  /*400a0*/  FFMA.FTZ R113, R140, R160, R130 ;  /* 0x000000a08c717223 */ /* 0x000fe40000010082 */
[----:B------:R-:W-:Y:S02]  /*400b0*/  FFMA.FTZ R140, R165, R15, R131 ;  /* 0x0000000fa58c7223 */ /* 0x000fe40000010083 */
[----:B----4-:R-:W-:Y:S01]  /*400c0*/  FFMA.FTZ R114, R114, R161, R132 ;  /* 0x000000a172727223 */ /* 0x010fe20000010084 */
[----:B------:R-:W2:Y:S02]  /*400d0*/  LDL R165, [R1+0x204] ;  /* 0x0002040001a57983 */ /* 0x000ea40000100800 */
[----:B------:R-:W-:Y:S01]  /*400e0*/  F2FP.BF16.PACK_AB R113, R140, R113 ;  /* 0x000000718c71723e */ /* 0x000fe200000010ff */
[----:B------:R-:W-:Y:S01]  /*400f0*/  FFMA.FTZ R140, R141, R11, R135 ;  /* 0x0000000b8d8c7223 */ /* 0x000fe20000010087 */
[----:B------:R-:W-:Y:S01]  /*40100*/  F2FP.BF16.PACK_AB R114, R115, R114 ;  /* 0x000000727372723e */ /* 0x000fe200000010ff */
[----:B------:R-:W-:-:S02]  /*40110*/  FFMA.FTZ R115, R164, R163, R134 ;  /* 0x000000a3a4737223 */ /* 0x000fc40000010086 */
[----:B------:R-:W-:-:S03]  /*40120*/  IMAD.MOV.U32 R164, RZ, RZ, 0x10 ;  /* 0x00000010ffa47424 */ /* 0x000fc600078e00ff */
[----:B------:R-:W-:Y:S01]  /*40130*/  F2FP.BF16.PACK_AB R115, R140, R115 ;  /* 0x000000738c73723e */ /* 0x000fe200000010ff */
[----:B------:R-:W-:-:S05]  /*40140*/  IMAD.WIDE.U32 R140, R16, R164, c[0x0][0x208] ;  /* 0x00008200108c7625 */ /* 0x000fca00078e00a4 */
[----:B------:R0:W-:Y:S04]  /*40150*/  STG.E.128 [R140.64], R112 ;  /* 0x000000708c007986 */ /* 0x0001e8000c101d08 */
[----:B0-----:R-:W3:Y:S04]  /*40160*/  LDL R115, [R1+0x1f8] ;  /* 0x0001f80001737983 */ /* 0x001ee80000100800 */
[----:B------:R-:W4:Y:S04]  /*40170*/  LDL R112, [R1+0x200] ;  /* 0x0002000001707983 */ /* 0x000f280000100800 */
[----:B------:R-:W4:Y:S04]  /*40180*/  LDL R114, [R1+0x1f0] ;  /* 0x0001f00001727983 */ /* 0x000f280000100800 */
[----:B------:R-:W4:Y:S04]  /*40190*/  LDL R140, [R1+0x1f4] ;  /* 0x0001f400018c7983 */ /* 0x000f280000100800 */
[----:B------:R-:W4:Y:S04]  /*401a0*/  LDL R113, [R1+0x208] ;  /* 0x0002080001717983 */ /* 0x000f280000100800 */
[----:B------:R-:W4:Y:S01]  /*401b0*/  LDL R141, [R1+0x20c] ;  /* 0x00020c00018d7983 */ /* 0x000f220000100800 */
[----:B---3--:R-:W-:-:S03]  /*401c0*/  FFMA.FTZ R115, R115, R163, R126 ;  /* 0x000000a373737223 */ /* 0x008fc6000001007e */
[----:B------:R-:W3:Y:S01]  /*401d0*/  LDL R163, [R1+0x1fc] ;  /* 0x0001fc0001a37983 */ /* 0x000ee20000100800 */
[----:B--2---:R-:W-:Y:S02]  /*401e0*/  FFMA.FTZ R142, R165, R142, R121 ;  /* 0x0000008ea58e7223 */ /* 0x004fe40000010079 */
[----:B----4-:R-:W-:Y:S02]  /*401f0*/  FFMA.FTZ R114, R114, R161, R124 ;  /* 0x000000a172727223 */ /* 0x010fe4000001007c */
[----:B------:R-:W-:Y:S02]  /*40200*/  FFMA.FTZ R113, R113, R160, R122 ;  /* 0x000000a071717223 */ /* 0x000fe4000001007a */
[----:B------:R-:W-:-:S05]  /*40210*/  FFMA.FTZ R15, R141, R15, R123 ;  /* 0x0000000f8d0f7223 */ /* 0x000fca000001007b */
[----:B------:R-:W-:Y:S01]  /*40220*/  F2FP.BF16.PACK_AB R113, R15, R113 ;  /* 0x000000710f71723e */ /* 0x000fe200000010ff */
[----:B---3--:R-:W-:-:S05]  /*40230*/  FFMA.FTZ R11, R163, R11, R127 ;  /* 0x0000000ba30b7223 */ /* 0x008fca000001007f */
[----:B------:R-:W-:Y:S01]  /*40240*/  F2FP.BF16.PACK_AB R115, R11, R115 ;  /* 0x000000730b73723e */ /* 0x000fe200000010ff */
[----:B------:R-:W-:Y:S02]  /*40250*/  FFMA.FTZ R11, R112, R143, R120 ;  /* 0x0000008f700b7223 */ /* 0x000fe40000010078 */
[----:B------:R-:W-:Y:S02]  /*40260*/  FFMA.FTZ R112, R140, R162, R125 ;  /* 0x000000a28c707223 */ /* 0x000fe4000001007d */
[----:B------:R-:W-:-:S03]  /*40270*/  IMAD.WIDE.U32 R140, R16, R164, c[0x0][0x210] ;  /* 0x00008400108c7625 */ /* 0x000fc600078e00a4 */
[----:B------:R-:W-:Y:S02]  /*40280*/  F2FP.BF16.PACK_AB R114, R112, R114 ;  /* 0x000000727072723e */ /* 0x000fe400000010ff */
[----:B------:R-:W-:-:S05]  /*40290*/  F2FP.BF16.PACK_AB R112, R142, R11 ;  /* 0x0000000b8e70723e */ /* 0x000fca00000010ff */
[----:B------:R0:W-:Y:S02]  /*402a0*/  STG.E.128 [R140.64], R112 ;  /* 0x000000708c007986 */ /* 0x0001e4000c101d08 */
.L_x_28451:
[----:B------:R-:W-:Y:S05]  /*402b0*/  BSYNC B1 ;  /* 0x0000000000017941 */ /* 0x000fea0003800000 */
.L_x_28450:
[----:B-1----:R-:W-:-:S04]  /*402c0*/  IMAD.MOV.U32 R11, RZ, RZ, 0x4 ;  /* 0x00000004ff0b7424 */ /* 0x002fc800078e00ff */
[----:B------:R-:W-:-:S05]  /*402d0*/  IMAD R119, R11, c[0x0][0x160], R119 ;  /* 0x000058000b777a24 */ /* 0x000fca00078e0277 */
[----:B------:R-:W-:-:S13]  /*402e0*/  ISETP.GE.AND P0, PT, R119, c[0x0][0x164], PT ;  /* 0x0000590077007a0c */ /* 0x000fda0003f06270 */
[----:B0----5:R-:W-:Y:S01]  /*402f0*/  @P0 CALL.REL.NOINC `(.L_x_28452) ;  /* 0x0000001000000944 */ /* 0x021fe20003c00000 */
[----:B------:R-:W-:Y:S05]  /*40300*/  BRA `(.L_x_28453) ;  /* 0xfffc23f000007947 */ /* 0x000fea000383ffff */
.L_x_28452:
[----:B------:R-:W-:Y:S05]  /*40310*/  BSYNC B0 ;  /* 0x0000000000007941 */ /* 0x000fea0003800000 */
.L_x_27120:
[----:B------:R-:W-:Y:S05]  /*40320*/  EXIT ;  /* 0x000000000000794d */ /* 0x000fea0003800000 */
.L_x_28430:
[----:B0-----:R-:W-:Y:S01]  /*40330*/  IMAD.MOV.U32 R114, RZ, RZ, R15 ;  /* 0x000000ffff727224 */ /* 0x001fe200078e000f */
[----:B------:R-:W-:Y:S01]  /*40340*/  MOV R112, 0x40390 ;  /* 0x0004039000707802 */ /* 0x000fe20000000f00 */
[----:B------:R-:W-:Y:S02]  /*40350*/  IMAD.MOV.U32 R11, RZ, RZ, 0x1 ;  /* 0x00000001ff0b7424 */ /* 0x000fe400078e00ff */
[----:B------:R-:W-:Y:S02]  /*40360*/  IMAD.MOV.U32 R115, RZ, RZ, 0x1f ;  /* 0x0000001fff737424 */ /* 0x000fe400078e00ff */
[----:B------:R-:W-:Y:S02]  /*40370*/  IMAD.MOV.U32 R113, RZ, RZ, -0x1 ;  /* 0xffffffffff717424 */ /* 0x000fe400078e00ff */
[----:B-----5:R-:W-:Y:S05]  /*40380*/  CALL.REL.NOINC `($__internal_36_$__cuda_sm70_shflsync_bfly_p) ;  /* 0x00000e7000007944 */ /* 0x020fea0003c00000 */
[----:B-1----:R-:W-:Y:S05]  /*40390*/  BRA `(.L_x_28454) ;  /* 0xffffbb9000007947 */ /* 0x002fea000383ffff */
.L_x_28431:
[----:B0-----:R-:W-:Y:S01]  /*403a0*/  IMAD.MOV.U32 R114, RZ, RZ, R15 ;  /* 0x000000ffff727224 */ /* 0x001fe200078e000f */
[----:B------:R-:W-:Y:S01]  /*403b0*/  MOV R112, 0x40400 ;  /* 0x0004040000707802 */ /* 0x000fe20000000f00 */
[----:B------:R-:W-:Y:S02]  /*403c0*/  IMAD.MOV.U32 R11, RZ, RZ, 0x2 ;  /* 0x00000002ff0b7424 */ /* 0x000fe400078e00ff */
[----:B------:R-:W-:-:S02]  /*403d0*/  IMAD.MOV.U32 R115, RZ, RZ, 0x1f ;  /* 0x0000001fff737424 */ /* 0x000fc400078e00ff */
[----:B------:R-:W-:Y:S02]  /*403e0*/  IMAD.MOV.U32 R113, RZ, RZ, -0x1 ;  /* 0xffffffffff717424 */ /* 0x000fe400078e00ff */
[----:B-----5:R-:W-:Y:S05]  /*403f0*/  CALL.REL.NOINC `($__internal_36_$__cuda_sm70_shflsync_bfly_p) ;  /* 0x00000e0000007944 */ /* 0x020fea0003c00000 */
[----:B-1----:R-:W-:Y:S01]  /*40400*/  FADD.FTZ R15, R15, R11 ;  /* 0x0000000b0f0f7221 */ /* 0x002fe20000010000 */
[----:B------:R-:W-:Y:S01]  /*40410*/  MOV R112, 0x40470 ;  /* 0x0004047000707802 */ /* 0x000fe20000000f00 */
[----:B------:R-:W-:Y:S02]  /*40420*/  IMAD.MOV.U32 R11, RZ, RZ, 0x4 ;  /* 0x00000004ff0b7424 */ /* 0x000fe400078e00ff */
[----:B------:R-:W-:Y:S02]  /*40430*/  IMAD.MOV.U32 R115, RZ, RZ, 0x1f ;  /* 0x0000001fff737424 */ /* 0x000fe400078e00ff */
[----:B------:R-:W-:Y:S02]  /*40440*/  IMAD.MOV.U32 R113, RZ, RZ, -0x1 ;  /* 0xffffffffff717424 */ /* 0x000fe400078e00ff */
[----:B------:R-:W-:Y:S02]  /*40450*/  IMAD.MOV.U32 R114, RZ, RZ, R15 ;  /* 0x000000ffff727224 */ /* 0x000fe400078e000f */
[----:B------:R-:W-:Y:S05]  /*40460*/  CALL.REL.NOINC `($__internal_36_$__cuda_sm70_shflsync_bfly_p) ;  /* 0x00000d9000007944 */ /* 0x000fea0003c00000 */
[----:B-1----:R-:W-:Y:S01]  /*40470*/  FADD.FTZ R15, R15, R11 ;  /* 0x0000000b0f0f7221 */ /* 0x002fe20000010000 */
[----:B------:R-:W-:Y:S01]  /*40480*/  MOV R112, 0x404e0 ;  /* 0x000404e000707802 */ /* 0x000fe20000000f00 */
[----:B------:R-:W-:-:S02]  /*40490*/  IMAD.MOV.U32 R11, RZ, RZ, 0x8 ;  /* 0x00000008ff0b7424 */ /* 0x000fc400078e00ff */
[----:B------:R-:W-:Y:S02]  /*404a0*/  IMAD.MOV.U32 R115, RZ, RZ, 0x1f ;  /* 0x0000001fff737424 */ /* 0x000fe400078e00ff */
[----:B------:R-:W-:Y:S02]  /*404b0*/  IMAD.MOV.U32 R113, RZ, RZ, -0x1 ;  /* 0xffffffffff717424 */ /* 0x000fe400078e00ff */
[----:B------:R-:W-:Y:S02]  /*404c0*/  IMAD.MOV.U32 R114, RZ, RZ, R15 ;  /* 0x000000ffff727224 */ /* 0x000fe400078e000f */
[----:B------:R-:W-:Y:S05]  /*404d0*/  CALL.REL.NOINC `($__internal_36_$__cuda_sm70_shflsync_bfly_p) ;  /* 0x00000d2000007944 */ /* 0x000fea0003c00000 */
[----:B-1----:R-:W-:Y:S01]  /*404e0*/  FADD.FTZ R15, R15, R11 ;  /* 0x0000000b0f0f7221 */ /* 0x002fe20000010000 */
[----:B------:R-:W-:Y:S01]  /*404f0*/  MOV R112, 0x40550 ;  /* 0x0004055000707802 */ /* 0x000fe20000000f00 */
[----:B------:R-:W-:Y:S02]  /*40500*/  IMAD.MOV.U32 R11, RZ, RZ, 0x10 ;  /* 0x00000010ff0b7424 */ /* 0x000fe400078e00ff */
[----:B------:R-:W-:Y:S02]  /*40510*/  IMAD.MOV.U32 R115, RZ, RZ, 0x1f ;  /* 0x0000001fff737424 */ /* 0x000fe400078e00ff */
[----:B------:R-:W-:-:S02]  /*40520*/  IMAD.MOV.U32 R113, RZ, RZ, -0x1 ;  /* 0xffffffffff717424 */ /* 0x000fc400078e00ff */
[----:B------:R-:W-:Y:S02]  /*40530*/  IMAD.MOV.U32 R114, RZ, RZ, R15 ;  /* 0x000000ffff727224 */ /* 0x000fe400078e000f */
[----:B------:R-:W-:Y:S05]  /*40540*/  CALL.REL.NOINC `($__internal_36_$__cuda_sm70_shflsync_bfly_p) ;  /* 0x00000cb000007944 */ /* 0x000fea0003c00000 */
        /* <DEDUP_REMOVED lines=177> */
[----:B------:R-:W-:Y:S05]  /*41060*/  CALL.REL.NOINC `($__internal_36_$__cuda_sm70_shflsync_bfly_p) ;  /* 0x0000019000007944 */ /* 0x000fea0003c00000 */
[----:B-1----:R-:W-:Y:S01]  /*41070*/  FADD.FTZ R114, R114, R11 ;  /* 0x0000000b72727221 */ /* 0x002fe20000010000 */
[----:B------:R-:W-:Y:S01]  /*41080*/  MOV R112, 0x410d0 ;  /* 0x000410d000707802 */ /* 0x000fe20000000f00 */
[----:B------:R-:W-:Y:S02]  /*41090*/  IMAD.MOV.U32 R11, RZ, RZ, 0x2 ;  /* 0x00000002ff0b7424 */ /* 0x000fe400078e00ff */
[----:B------:R-:W-:Y:S02]  /*410a0*/  IMAD.MOV.U32 R115, RZ, RZ, 0x1f ;  /* 0x0000001fff737424 */ /* 0x000fe400078e00ff */
[----:B------:R-:W-:Y:S02]  /*410b0*/  IMAD.MOV.U32 R113, RZ, RZ, -0x1 ;  /* 0xffffffffff717424 */ /* 0x000fe400078e00ff */
[----:B------:R-:W-:Y:S05]  /*410c0*/  CALL.REL.NOINC `($__internal_36_$__cuda_sm70_shflsync_bfly_p) ;  /* 0x0000013000007944 */ /* 0x000fea0003c00000 */
[----:B-1----:R-:W-:Y:S01]  /*410d0*/  FADD.FTZ R114, R114, R11 ;  /* 0x0000000b72727221 */ /* 0x002fe20000010000 */
[----:B------:R-:W-:Y:S01]  /*410e0*/  MOV R112, 0x41130 ;  /* 0x0004113000707802 */ /* 0x000fe20000000f00 */
[----:B------:R-:W-:-:S02]  /*410f0*/  IMAD.MOV.U32 R11, RZ, RZ, 0x4 ;  /* 0x00000004ff0b7424 */ /* 0x000fc400078e00ff */
[----:B------:R-:W-:Y:S02]  /*41100*/  IMAD.MOV.U32 R115, RZ, RZ, 0x1f ;  /* 0x0000001fff737424 */ /* 0x000fe400078e00ff */
[----:B------:R-:W-:Y:S02]  /*41110*/  IMAD.MOV.U32 R113, RZ, RZ, -0x1 ;  /* 0xffffffffff717424 */ /* 0x000fe400078e00ff */
        /* <DEDUP_REMOVED lines=13> */
[----:B-1----:R-:W-:Y:S05]  /*411f0*/  BRA `(.L_x_28455) ;  /* 0xffffb92000007947 */ /* 0x002fea000383ffff */
        .weak           $__internal_36_$__cuda_sm70_shflsync_bfly_p
        .type           $__internal_36_$__cuda_sm70_shflsync_bfly_p,@function
        .size           $__internal_36_$__cuda_sm70_shflsync_bfly_p,(.L_x_65416 - $__internal_36_$__cuda_sm70_shflsync_bfly_p)
$__internal_36_$__cuda_sm70_shflsync_bfly_p:
[----:B------:R-:W-:Y:S04]  /*41200*/  WARPSYNC R113 ;  /* 0x0000007100007348 */ /* 0x000fe80003800000 */
[----:B------:R0:W1:Y:S02]  /*41210*/  SHFL.BFLY PT, R11, R114, R11, R115 ;  /* 0x0c00000b720b7389 */ /* 0x00006400000e0073 */
[----:B0-----:R-:W-:-:S04]  /*41220*/  IMAD.MOV.U32 R113, RZ, RZ, 0x0 ;  /* 0x00000000ff717424 */ /* 0x001fc800078e00ff */
[----:B------:R-:W-:Y:S05]  /*41230*/  RET.REL.NODEC R112 `(_ZN10layer_norm31ln_parallel_residual_fwd_kernelINS_13Kernel_traitsIf13__nv_bfloat16fS2_fjLj2560ELj1ELj4ELj1ELj16ENS_18Kernel_traits_baseILj2560EfS2_fS2_fjLj128EEEEELb1ELb0ELb0EEEvNS_9FwdParamsE) ;  /* 0xfffbedc070007950 */ /* 0x000fea0003c3ffff */
.L_x_28456:
        /* <DEDUP_REMOVED lines=12> */
.L_x_65416:


//--------------------- .text._ZN10layer_norm31ln_parallel_residual_fwd_kernelINS_13Kernel_traitsIf13__nv_bfloat16fS2_fjLj2560ELj1ELj4ELj1ELj16ENS_18Kernel_traits_baseILj2560EfS2_fS2_fjLj128EEEEELb1ELb0ELb1EEEvNS_9FwdParamsE --------------------------
	.section	.text._ZN10layer_norm31ln_parallel_residual_fwd_kernelINS_13Kernel_traitsIf13__nv_bfloat16fS2_fjLj2560ELj1ELj4ELj1ELj16ENS_18Kernel_traits_baseILj2560EfS2_fS2_fjLj128EEEEELb1ELb0ELb1EEEvNS_9FwdParamsE,"ax",@progbits
	.sectioninfo	@"SHI_REGISTERS=168"
	.align	128
        .global         _ZN10layer_norm31ln_parallel_residual_fwd_kernelINS_13Kernel_traitsIf13__nv_bfloat16fS2_fjLj2560ELj1ELj4ELj1ELj16ENS_18Kernel_traits_baseILj2560EfS2_fS2_fjLj128EEEEELb1ELb0ELb1EEEvNS_9FwdParamsE
        .type           _ZN10layer_norm31ln_parallel_residual_fwd_kernelINS_13Kernel_traitsIf13__nv_bfloat16fS2_fjLj2560ELj1ELj4ELj1ELj16ENS_18Kernel_traits_baseILj2560EfS2_fS2_fjLj128EEEEELb1ELb0ELb1EEEvNS_9FwdParamsE,@function
        .size           _ZN10layer_norm31ln_parallel_residual_fwd_kernelINS_13Kernel_traitsIf13__nv_bfloat16fS2_fjLj2560ELj1ELj4ELj1ELj16ENS_18Kernel_traits_baseILj2560EfS2_fS2_fjLj128EEEEELb1ELb0ELb1EEEvNS_9FwdParamsE,(.L_x_65417 - _ZN10layer_norm31ln_parallel_residual_fwd_kernelINS_13Kernel_traitsIf13__nv_bfloat16fS2_fjLj2560ELj1ELj4ELj1ELj16ENS_18Kernel_traits_baseILj2560EfS2_fS2_fjLj128EEEEELb1ELb0ELb1EEEvNS_9FwdParamsE)
        .other          _ZN10layer_norm31ln_parallel_residual_fwd_kernelINS_13Kernel_traitsIf13__nv_bfloat16fS2_fjLj2560ELj1ELj4ELj1ELj16ENS_18Kernel_traits_baseILj2560EfS2_fS2_fjLj128EEEEELb1ELb0ELb1EEEvNS_9FwdParamsE,@"STO_CUDA_ENTRY STV_DEFAULT"
_ZN10layer_norm31ln_parallel_residual_fwd_kernelINS_13Kernel_traitsIf13__nv_bfloat16fS2_fjLj2560ELj1ELj4ELj1ELj16ENS_18Kernel_traits_baseILj2560EfS2_fS2_fjLj128EEEEELb1ELb0ELb1EEEvNS_9FwdParamsE:
.text._ZN10layer_norm31ln_parallel_residual_fwd_kernelINS_13Kernel_traitsIf13__nv_bfloat16fS2_fjLj2560ELj1ELj4ELj1ELj16ENS_18Kernel_traits_baseILj2560EfS2_fS2_fjLj128EEEEELb1ELb0ELb1EEEvNS_9FwdParamsE:
        /* <DEDUP_REMOVED lines=28> */
[--C-:B0-----:R-:W-:Y:S01]  /*01c0*/  SHF.R.U32.HI R123, RZ, 0x5, R164.reuse ;  /* 0x00000005ff7b7819 */ /* 0x101fe200000116a4 */
[----:B-1----:R-:W-:Y:S01]  /*01d0*/  IMAD R45, R0, c[0x0][0x0], R164 ;  /* 0x00000000002d7a24 */ /* 0x002fe200078e02a4 */
[----:B------:R-:W-:-:S03]  /*01e0*/  LOP3.LUT R164, R164, 0x1f, RZ, 0xc0, !PT ;  /* 0x0000001fa4a47812 */ /* 0x000fc600078ec0ff */
[----:B------:R-:W-:Y:S01]  /*01f0*/  IMAD R123, R0, 0x4, R123 ;  /* 0x00000004007b7824 */ /* 0x000fe200078e027b */
        /* <DEDUP_REMOVED lines=16> */
[----:B------:R-:W-:Y:S01]  /*0300*/  MOV R6, UR12 ;  /* 0x0000000c00067c02 */ /* 0x000fe20008000f00 */
        /* <DEDUP_REMOVED lines=46> */
[----:B------:R-:W-:Y:S02]  /*05f0*/  @P0 LEA R4, P2, R10, c[0x0][0x218], 0x5 ;  /* 0x000086000a040a11 */ /* 0x000fe400078428ff */
[----:B------:R-:W-:Y:S01]  /*0600*/  LOP3.LUT R44, R9, UR24, R6, 0x96, !PT ;  /* 0x00000018092c7c12 */ /* 0x000fe2000f8e9606 */
[----:B------:R-:W-:-:S04]  /*0610*/  IMAD.HI.U32 R5, R7, -0x326172a9, RZ ;  /* 0xcd9e8d5707057827 */ /* 0x000fc800078e00ff */
[----:B------:R-:W-:Y:S01]  /*0620*/  IMAD.HI.U32 R3, R44, -0x2daee0ad, RZ ;  /* 0xd2511f532c037827 */ /* 0x000fe200078e00ff */
[----:B------:R-:W-:-:S03]  /*0630*/  LOP3.LUT R0, R5, UR26, R8, 0x96, !PT ;  /* 0x0000001a05007c12 */ /* 0x000fc6000f8e9608 */
[----:B------:R-:W-:Y:S01]  /*0640*/  @P0 IMAD.X R5, RZ, RZ, c[0x0][0x21c], P2 ;  /* 0x00008700ff050624 */ /* 0x000fe200010e06ff */
[----:B------:R-:W-:Y:S02]  /*0650*/  LOP3.LUT R6, R3, UR27, R2, 0x96, !PT ;  /* 0x0000001b03067c12 */ /* 0x000fe4000f8e9602 */
[C---:B------:R-:W-:Y:S02]  /*0660*/  @P0 LEA R2, P1, R164.reuse, c[0x0][0x218], 0x5 ;  /* 0x00008600a4020a11 */ /* 0x040fe400078228ff */
[----:B------:R-:W2:Y:S03]  /*0670*/  @P0 LDG.E.128 R12, [R4.64+0x10] ;  /* 0x0000100a040c0981 */ /* 0x000ea6000c1e1d00 */
[----:B------:R-:W-:Y:S01]  /*0680*/  @P0 IMAD.X R3, RZ, RZ, c[0x0][0x21c], P1 ;  /* 0x00008700ff030624 */ /* 0x000fe200008e06ff */
[----:B------:R0:W3:Y:S04]  /*0690*/  @P0 LDG.E.128 R16, [R4.64] ;  /* 0x0000000a04100981 */ /* 0x0000e8000c1e1d00 */
[----:B------:R1:W4:Y:S04]  /*06a0*/  @P0 LDG.E.128 R24, [R2.64] ;  /* 0x0000000a02180981 */ /* 0x000328000c1e1d00 */
[----:B------:R1:W2:Y:S01]  /*06b0*/  @P0 LDG.E.128 R20, [R2.64+0x10] ;  /* 0x0000100a02140981 */ /* 0x0002a2000c1e1d00 */
[----:B------:R-:W-:Y:S01]  /*06c0*/  LOP3.LUT R11, R164, 0x40, RZ, 0xfc, !PT ;  /* 0x00000040a40b7812 */ /* 0x000fe200078efcff */
[----:B------:R-:W-:Y:S01]  /*06d0*/  CS2R R28, SRZ ;  /* 0x00000000001c7805 */ /* 0x000fe2000001ff00 */
[----:B------:R-:W-:-:S02]  /*06e0*/  CS2R R30, SRZ ;  /* 0x00000000001e7805 */ /* 0x000fc4000001ff00 */
[----:B-1----:R-:W-:-:S04]  /*06f0*/  @P0 LEA R2, P1, R11, c[0x0][0x218], 0x5 ;  /* 0x000086000b020a11 */ /* 0x002fc800078228ff */
[----:B------:R-:W-:-:S05]  /*0700*/  @P0 IADD3.X R3, RZ, c[0x0][0x21c], RZ, P1, !PT ;  /* 0x00008700ff030a10 */ /* 0x000fca0000ffe4ff */
[----:B------:R-:W3:Y:S04]  /*0710*/  @P0 LDG.E.128 R28, [R2.64] ;  /* 0x0000000a021c0981 */ /* 0x000ee8000c1e1d00 */
[----:B----4-:R1:W-:Y:S04]  /*0720*/  STL.64 [R1+0x1f0], R24 ;  /* 0x0001f01801007387 */ /* 0x0103e80000100a00 */
[----:B------:R4:W-:Y:S04]  /*0730*/  STL.64 [R1+0x1f8], R26 ;  /* 0x0001f81a01007387 */ /* 0x0009e80000100a00 */
[----:B--2---:R-:W-:Y:S04]  /*0740*/  STL.64 [R1+0x1e0], R20 ;  /* 0x0001e01401007387 */ /* 0x004fe80000100a00 */
[----:B------:R-:W-:Y:S04]  /*0750*/  STL.64 [R1+0x1e8], R22 ;  /* 0x0001e81601007387 */ /* 0x000fe80000100a00 */
[----:B------:R2:W-:Y:S01]  /*0760*/  STL.64 [R1+0x1a0], R12 ;  /* 0x0001a00c01007387 */ /* 0x0005e20000100a00 */
[----:B-1----:R-:W-:Y:S01]  /*0770*/  CS2R R24, SRZ ;  /* 0x0000000000187805 */ /* 0x002fe2000001ff00 */
[----:B----4-:R-:W-:-:S02]  /*0780*/  CS2R R26, SRZ ;  /* 0x00000000001a7805 */ /* 0x010fc4000001ff00 */
[----:B------:R-:W-:Y:S01]  /*0790*/  STL.64 [R1+0x1a8], R14 ;  /* 0x0001a80e01007387 */ /* 0x000fe20000100a00 */
[----:B--2---:R-:W-:Y:S01]  /*07a0*/  LOP3.LUT R12, R164, 0x60, RZ, 0xfc, !PT ;  /* 0x00000060a40c7812 */ /* 0x004fe200078efcff */
[----:B------:R-:W-:Y:S01]  /*07b0*/  CS2R R20, SRZ ;  /* 0x0000000000147805 */ /* 0x000fe2000001ff00 */
[----:B------:R-:W-:Y:S01]  /*07c0*/  CS2R R22, SRZ ;  /* 0x0000000000167805 */ /* 0x000fe2000001ff00 */
[----:B------:R1:W2:Y:S01]  /*07d0*/  @P0 LDG.E.128 R24, [R2.64+0x10] ;  /* 0x0000100a02180981 */ /* 0x0002a2000c1e1d00 */
[----:B0-----:R-:W-:-:S03]  /*07e0*/  @P0 LEA R4, P2, R12, c[0x0][0x218], 0x5 ;  /* 0x000086000c040a11 */ /* 0x001fc600078428ff */
[----:B---3--:R0:W-:Y:S02]  /*07f0*/  STL.64 [R1+0x1b0], R16 ;  /* 0x0001b01001007387 */ /* 0x0081e40000100a00 */
[----:B------:R-:W-:Y:S02]  /*0800*/  @P0 IMAD.X R5, RZ, RZ, c[0x0][0x21c], P2 ;  /* 0x00008700ff050624 */ /* 0x000fe400010e06ff */
[----:B------:R3:W-:Y:S04]  /*0810*/  STL.64 [R1+0x1b8], R18 ;  /* 0x0001b81201007387 */ /* 0x0007e80000100a00 */
[----:B------:R4:W2:Y:S01]  /*0820*/  @P0 LDG.E.128 R20, [R4.64] ;  /* 0x0000000a04140981 */ /* 0x0008a2000c1e1d00 */
[----:B0-----:R-:W-:Y:S01]  /*0830*/  CS2R R16, SRZ ;  /* 0x0000000000107805 */ /* 0x001fe2000001ff00 */
[----:B---3--:R-:W-:-:S06]  /*0840*/  CS2R R18, SRZ ;  /* 0x0000000000127805 */ /* 0x008fcc000001ff00 */
[----:B------:R4:W3:Y:S01]  /*0850*/  @P0 LDG.E.128 R16, [R4.64+0x10] ;  /* 0x0000100a04100981 */ /* 0x0008e2000c1e1d00 */
[C---:B------:R-:W-:Y:S02]  /*0860*/  LOP3.LUT R13, R164.reuse, 0x80, RZ, 0xfc, !PT ;  /* 0x00000080a40d7812 */ /* 0x040fe400078efcff */
[----:B------:R-:W-:Y:S01]  /*0870*/  LOP3.LUT R14, R164, 0xa0, RZ, 0xfc, !PT ;  /* 0x000000a0a40e7812 */ /* 0x000fe200078efcff */
[----:B------:R0:W-:Y:S01]  /*0880*/  STL.64 [R1+0x170], R28 ;  /* 0x0001701c01007387 */ /* 0x0001e20000100a00 */
[----:B-1----:R-:W-:-:S03]  /*0890*/  @P0 LEA R2, P1, R13, c[0x0][0x218], 0x5 ;  /* 0x000086000d020a11 */ /* 0x002fc600078228ff */
[----:B------:R1:W-:Y:S01]  /*08a0*/  STL.64 [R1+0x178], R30 ;  /* 0x0001781e01007387 */ /* 0x0003e20000100a00 */
[----:B----4-:R-:W-:Y:S01]  /*08b0*/  @P0 LEA R4, P2, R14, c[0x0][0x218], 0x5 ;  /* 0x000086000e040a11 */ /* 0x010fe200078428ff */
[----:B------:R-:W-:Y:S01]  /*08c0*/  @P0 IMAD.X R3, RZ, RZ, c[0x0][0x21c], P1 ;  /* 0x00008700ff030624 */ /* 0x000fe200008e06ff */
[----:B0-----:R-:W-:Y:S01]  /*08d0*/  CS2R R28, SRZ ;  /* 0x00000000001c7805 */ /* 0x001fe2000001ff00 */
[----:B-1----:R-:W-:Y:S02]  /*08e0*/  CS2R R30, SRZ ;  /* 0x00000000001e7805 */ /* 0x002fe4000001ff00 */
[----:B------:R-:W-:-:S04]  /*08f0*/  @P0 IMAD.X R5, RZ, RZ, c[0x0][0x21c], P2 ;  /* 0x00008700ff050624 */ /* 0x000fc800010e06ff */
[----:B------:R-:W4:Y:S04]  /*0900*/  @P0 LDG.E.128 R28, [R2.64] ;  /* 0x0000000a021c0981 */ /* 0x000f28000c1e1d00 */
[----:B--2---:R0:W-:Y:S04]  /*0910*/  STL.64 [R1+0x160], R24 ;  /* 0x0001601801007387 */ /* 0x0041e80000100a00 */
[----:B------:R1:W-:Y:S04]  /*0920*/  STL.64 [R1+0x168], R26 ;  /* 0x0001681a01007387 */ /* 0x0003e80000100a00 */
[----:B------:R-:W-:Y:S01]  /*0930*/  STL.64 [R1+0x130], R20 ;  /* 0x0001301401007387 */ /* 0x000fe20000100a00 */
[----:B0-----:R-:W-:-:S03]  /*0940*/  CS2R R24, SRZ ;  /* 0x0000000000187805 */ /* 0x001fc6000001ff00 */
[----:B------:R-:W-:Y:S01]  /*0950*/  STL.64 [R1+0x138], R22 ;  /* 0x0001381601007387 */ /* 0x000fe20000100a00 */
[----:B-1----:R-:W-:-:S06]  /*0960*/  CS2R R26, SRZ ;  /* 0x00000000001a7805 */ /* 0x002fcc000001ff00 */
[----:B------:R-:W2:Y:S04]  /*0970*/  @P0 LDG.E.128 R24, [R2.64+0x10] ;  /* 0x0000100a02180981 */ /* 0x000ea8000c1e1d00 */
[----:B---3--:R0:W-:Y:S04]  /*0980*/  STL.64 [R1+0x120], R16 ;  /* 0x0001201001007387 */ /* 0x0081e80000100a00 */
[----:B------:R1:W-:Y:S01]  /*0990*/  STL.64 [R1+0x128], R18 ;  /* 0x0001281201007387 */ /* 0x0003e20000100a00 */
[----:B0-----:R-:W-:Y:S01]  /*09a0*/  CS2R R16, SRZ ;  /* 0x0000000000107805 */ /* 0x001fe2000001ff00 */
[----:B-1----:R-:W-:Y:S01]  /*09b0*/  CS2R R18, SRZ ;  /* 0x0000000000127805 */ /* 0x002fe2000001ff00 */
[----:B------:R-:W-:Y:S01]  /*09c0*/  CS2R R20, SRZ ;  /* 0x0000000000147805 */ /* 0x000fe2000001ff00 */
[----:B------:R-:W-:-:S04]  /*09d0*/  CS2R R22, SRZ ;  /* 0x0000000000167805 */ /* 0x000fc8000001ff00 */
[----:B------:R-:W3:Y:S04]  /*09e0*/  @P0 LDG.E.128 R16, [R4.64+0x10] ;  /* 0x0000100a04100981 */ /* 0x000ee8000c1e1d00 */
[----:B------:R-:W3:Y:S04]  /*09f0*/  @P0 LDG.E.128 R20, [R4.64] ;  /* 0x0000000a04140981 */ /* 0x000ee8000c1e1d00 */
[----:B----4-:R0:W-:Y:S04]  /*0a00*/  STL.64 [R1+0xf0], R28 ;  /* 0x0000f01c01007387 */ /* 0x0101e80000100a00 */
[----:B------:R1:W-:Y:S01]  /*0a10*/  STL.64 [R1+0xf8], R30 ;  /* 0x0000f81e01007387 */ /* 0x0003e20000100a00 */
[----:B------:R-:W-:Y:S01]  /*0a20*/  CS2R R32, SRZ ;  /* 0x0000000000207805 */ /* 0x000fe2000001ff00 */
[----:B------:R-:W-:Y:S01]  /*0a30*/  CS2R R34, SRZ ;  /* 0x0000000000227805 */ /* 0x000fe2000001ff00 */
[----:B0-----:R-:W-:Y:S01]  /*0a40*/  CS2R R28, SRZ ;  /* 0x00000000001c7805 */ /* 0x001fe2000001ff00 */
[----:B-1----:R-:W-:Y:S01]  /*0a50*/  CS2R R30, SRZ ;  /* 0x00000000001e7805 */ /* 0x002fe2000001ff00 */
[----:B--2---:R-:W-:Y:S04]  /*0a60*/  STL.64 [R1+0xe0], R24 ;  /* 0x0000e01801007387 */ /* 0x004fe80000100a00 */
[----:B------:R-:W-:Y:S04]  /*0a70*/  STL.64 [R1+0xe8], R26 ;  /* 0x0000e81a01007387 */ /* 0x000fe80000100a00 */
[----:B---3--:R-:W-:Y:S04]  /*0a80*/  STL.64 [R1+0xa0], R16 ;  /* 0x0000a01001007387 */ /* 0x008fe80000100a00 */
[----:B------:R0:W-:Y:S04]  /*0a90*/  STL.64 [R1+0xa8], R18 ;  /* 0x0000a81201007387 */ /* 0x0001e80000100a00 */
[----:B------:R1:W-:Y:S01]  /*0aa0*/  STL.64 [R1+0xb0], R20 ;  /* 0x0000b01401007387 */ /* 0x0003e20000100a00 */
[----:B0-----:R-:W-:-:S03]  /*0ab0*/  LOP3.LUT R18, R164, 0xe0, RZ, 0xfc, !PT ;  /* 0x000000e0a4127812 */ /* 0x001fc600078efcff */
[----:B------:R0:W-:Y:S01]  /*0ac0*/  STL.64 [R1+0xb8], R22 ;  /* 0x0000b81601007387 */ /* 0x0001e20000100a00 */
[----:B------:R-:W-:Y:S01]  /*0ad0*/  @P0 LEA R4, P2, R18, c[0x0][0x218], 0x5 ;  /* 0x0000860012040a11 */ /* 0x000fe200078428ff */
[----:B-1----:R-:W-:-:S04]  /*0ae0*/  CS2R R20, SRZ ;  /* 0x0000000000147805 */ /* 0x002fc8000001ff00 */
[----:B------:R-:W-:Y:S01]  /*0af0*/  @P0 IMAD.X R5, RZ, RZ, c[0x0][0x21c], P2 ;  /* 0x00008700ff050624 */ /* 0x000fe200010e06ff */
[----:B0-----:R-:W-:-:S06]  /*0b00*/  CS2R R22, SRZ ;  /* 0x0000000000167805 */ /* 0x001fcc000001ff00 */
[----:B------:R-:W2:Y:S01]  /*0b10*/  @P0 LDG.E.128 R20, [R4.64+0x10] ;  /* 0x0000100a04140981 */ /* 0x000ea2000c1e1d00 */
[----:B------:R-:W-:-:S04]  /*0b20*/  LOP3.LUT R16, R164, 0xc0, RZ, 0xfc, !PT ;  /* 0x000000c0a4107812 */ /* 0x000fc800078efcff */
[----:B------:R-:W-:Y:S01]  /*0b30*/  @P0 LEA R2, P1, R16, c[0x0][0x218], 0x5 ;  /* 0x0000860010020a11 */ /* 0x000fe200078228ff */
[----:B------:R-:W-:Y:S01]  /*0b40*/  CS2R R24, SRZ ;  /* 0x0000000000187805 */ /* 0x000fe2000001ff00 */
[----:B------:R-:W-:-:S03]  /*0b50*/  CS2R R26, SRZ ;  /* 0x00000000001a7805 */ /* 0x000fc6000001ff00 */
[----:B------:R-:W-:-:S03]  /*0b60*/  @P0 IMAD.X R3, RZ, RZ, c[0x0][0x21c], P1 ;  /* 0x00008700ff030624 */ /* 0x000fc600008e06ff */
[----:B------:R0:W3:Y:S04]  /*0b70*/  @P0 LDG.E.128 R24, [R4.64] ;  /* 0x0000000a04180981 */ /* 0x0000e8000c1e1d00 */
[----:B------:R1:W4:Y:S04]  /*0b80*/  @P0 LDG.E.128 R32, [R2.64] ;  /* 0x0000000a02200981 */ /* 0x000328000c1e1d00 */
[----:B------:R1:W3:Y:S01]  /*0b90*/  @P0 LDG.E.128 R28, [R2.64+0x10] ;  /* 0x0000100a021c0981 */ /* 0x0002e2000c1e1d00 */
        /* <DEDUP_REMOVED lines=12> */
[----:B--2---:R2:W-:Y:S04]  /*0c60*/  STL.64 [R1+0x20], R20 ;  /* 0x0000201401007387 */ /* 0x0045e80000100a00 */
[----:B------:R0:W-:Y:S01]  /*0c70*/  STL.64 [R1+0x28], R22 ;  /* 0x0000281601007387 */ /* 0x0001e20000100a00 */
[----:B--2---:R-:W-:-:S02]  /*0c80*/  LOP3.LUT R20, R164, 0x100, RZ, 0xfc, !PT ;  /* 0x00000100a4147812 */ /* 0x004fc400078efcff */
[----:B0-----:R-:W-:Y:S02]  /*0c90*/  LOP3.LUT R22, R164, 0x120, RZ, 0xfc, !PT ;  /* 0x00000120a4167812 */ /* 0x001fe400078efcff */
[----:B-1----:R-:W-:Y:S02]  /*0ca0*/  @P0 LEA R2, P1, R20, c[0x0][0x218], 0x5 ;  /* 0x0000860014020a11 */ /* 0x002fe400078228ff */
[----:B------:R-:W-:-:S03]  /*0cb0*/  @P0 LEA R4, P2, R22, c[0x0][0x218], 0x5 ;  /* 0x0000860016040a11 */ /* 0x000fc600078428ff */
[----:B------:R-:W-:Y:S01]  /*0cc0*/  @P0 IMAD.X R3, RZ, RZ, c[0x0][0x21c], P1 ;  /* 0x00008700ff030624 */ /* 0x000fe200008e06ff */
[----:B------:R-:W-:Y:S02]  /*0cd0*/  @P0 IADD3.X R5, RZ, c[0x0][0x21c], RZ, P2, !PT ;  /* 0x00008700ff050a10 */ /* 0x000fe400017fe4ff */
[----:B------:R-:W-:Y:S02]  /*0ce0*/  ISETP.NE.U32.AND P1, PT, RZ, c[0x0][0x220], PT ;  /* 0x00008800ff007a0c */ /* 0x000fe40003f25070 */
[----:B------:R0:W5:Y:S04]  /*0cf0*/  @P0 LDG.E.128 R160, [R2.64] ;  /* 0x0000000a02a00981 */ /* 0x000168000c1e1d00 */
[----:B------:R0:W5:Y:S04]  /*0d00*/  @P0 LDG.E.128 R156, [R2.64+0x10] ;  /* 0x0000100a029c0981 */ /* 0x000168000c1e1d00 */
[----:B------:R1:W5:Y:S04]  /*0d10*/  @P0 LDG.E.128 R144, [R4.64] ;  /* 0x0000000a04900981 */ /* 0x000368000c1e1d00 */
[----:B------:R1:W5:Y:S01]  /*0d20*/  @P0 LDG.E.128 R136, [R4.64+0x10] ;  /* 0x0000100a04880981 */ /* 0x000362000c1e1d00 */
[----:B------:R-:W-:Y:S01]  /*0d30*/  ISETP.NE.AND.EX P0, PT, RZ, c[0x0][0x224], PT, P1 ;  /* 0x00008900ff007a0c */ /* 0x000fe20003f05310 */
[----:B0-----:R-:W-:-:S02]  /*0d40*/  IMAD.SHL.U32 R2, R164, 0x20, RZ ;  /* 0x00000020a4027824 */ /* 0x001fc400078e00ff */
[----:B----4-:R-:W-:Y:S04]  /*0d50*/  STL.64 [R1+0x70], R32 ;  /* 0x0000702001007387 */ /* 0x010fe80000100a00 */
[----:B------:R-:W-:Y:S04]  /*0d60*/  STL.64 [R1+0x78], R34 ;  /* 0x0000782201007387 */ /* 0x000fe80000100a00 */
[----:B---3--:R0:W-:Y:S04]  /*0d70*/  STL.64 [R1+0x60], R28 ;  /* 0x0000601c01007387 */ /* 0x0081e80000100a00 */
[----:B------:R2:W-:Y:S01]  /*0d80*/  STL.64 [R1+0x68], R30 ;  /* 0x0000681e01007387 */ /* 0x0005e20000100a00 */
[----:B-1----:R-:W-:-:S03]  /*0d90*/  @P0 IADD3 R4, P1, R2, c[0x0][0x220], RZ ;  /* 0x0000880002040a10 */ /* 0x002fc60007f3e0ff */
[----:B------:R1:W-:Y:S02]  /*0da0*/  STL.64 [R1+0x30], R24 ;  /* 0x0000301801007387 */ /* 0x0003e40000100a00 */
[----:B------:R-:W-:Y:S01]  /*0db0*/  @P0 IMAD.X R5, RZ, RZ, c[0x0][0x224], P1 ;  /* 0x00008900ff050624 */ /* 0x000fe200008e06ff */
[----:B0-----:R-:W-:-:S04]  /*0dc0*/  CS2R R28, SRZ ;  /* 0x00000000001c7805 */ /* 0x001fc8000001ff00 */
[----:B------:R0:W3:Y:S01]  /*0dd0*/  @P0 LDG.E.128 R40, [R4.64] ;  /* 0x0000000a04280981 */ /* 0x0000e2000c1e1d00 */
[----:B--2---:R-:W-:-:S03]  /*0de0*/  CS2R R30, SRZ ;  /* 0x00000000001e7805 */ /* 0x004fc6000001ff00 */
[----:B------:R0:W2:Y:S01]  /*0df0*/  @P0 LDG.E.128 R36, [R4.64+0x10] ;  /* 0x0000100a04240981 */ /* 0x0000a2000c1e1d00 */
[----:B-1----:R-:W-:-:S05]  /*0e00*/  IMAD.SHL.U32 R24, R10, 0x20, RZ ;  /* 0x000000200a187824 */ /* 0x002fca00078e00ff */
[----:B------:R-:W-:-:S05]  /*0e10*/  @P0 IADD3 R8, P2, R24, c[0x0][0x220], RZ ;  /* 0x0000880018080a10 */ /* 0x000fca0007f5e0ff */
[----:B------:R-:W-:Y:S01]  /*0e20*/  @P0 IMAD.X R9, RZ, RZ, c[0x0][0x224], P2 ;  /* 0x00008900ff090624 */ /* 0x000fe200010e06ff */
[----:B------:R-:W-:-:S04]  /*0e30*/  CS2R R34, SRZ ;  /* 0x0000000000227805 */ /* 0x000fc8000001ff00 */
[----:B------:R-:W4:Y:S01]  /*0e40*/  @P0 LDG.E.128 R28, [R8.64+0x10] ;  /* 0x0000100a081c0981 */ /* 0x000f22000c1e1d00 */
[----:B------:R-:W-:-:S06]  /*0e50*/  CS2R R32, SRZ ;  /* 0x0000000000207805 */ /* 0x000fcc000001ff00 */
[----:B------:R-:W4:Y:S04]  /*0e60*/  @P0 LDG.E.128 R32, [R8.64] ;  /* 0x0000000a08200981 */ /* 0x000f28000c1e1d00 */
[----:B------:R1:W-:Y:S01]  /*0e70*/  STL.64 [R1+0x38], R26 ;  /* 0x0000381a01007387 */ /* 0x0003e20000100a00 */
[----:B------:R-:W-:Y:S01]  /*0e80*/  CS2R R50, SRZ ;  /* 0x0000000000327805 */ /* 0x000fe2000001ff00 */
[----:B------:R-:W-:Y:S01]  /*0e90*/  CS2R R48, SRZ ;  /* 0x0000000000307805 */ /* 0x000fe2000001ff00 */
[----:B-1----:R-:W-:-:S05]  /*0ea0*/  IMAD.SHL.U32 R26, R11, 0x20, RZ ;  /* 0x000000200b1a7824 */ /* 0x002fca00078e00ff */
[----:B0-----:R-:W-:-:S04]  /*0eb0*/  @P0 IADD3 R4, P1, R26, c[0x0][0x220], RZ ;  /* 0x000088001a040a10 */ /* 0x001fc80007f3e0ff */
[----:B------:R-:W-:-:S05]  /*0ec0*/  @P0 IADD3.X R5, RZ, c[0x0][0x224], RZ, P1, !PT ;  /* 0x00008900ff050a10 */ /* 0x000fca0000ffe4ff */
[----:B------:R0:W4:Y:S04]  /*0ed0*/  @P0 LDG.E.128 R48, [R4.64] ;  /* 0x0000000a04300981 */ /* 0x000128000c1e1d00 */
[----:B---3--:R1:W-:Y:S04]  /*0ee0*/  STL.64 [R1+0x1c0], R40 ;  /* 0x0001c02801007387 */ /* 0x0083e80000100a00 */
[----:B------:R3:W-:Y:S04]  /*0ef0*/  STL.64 [R1+0x1c8], R42 ;  /* 0x0001c82a01007387 */ /* 0x0007e80000100a00 */
[----:B--2---:R2:W-:Y:S04]  /*0f00*/  STL.64 [R1+0x1d0], R36 ;  /* 0x0001d02401007387 */ /* 0x0045e80000100a00 */
[----:B------:R0:W-:Y:S01]  /*0f10*/  STL.64 [R1+0x1d8], R38 ;  /* 0x0001d82601007387 */ /* 0x0001e20000100a00 */
[----:B-1----:R-:W-:Y:S01]  /*0f20*/  CS2R R40, SRZ ;  /* 0x0000000000287805 */ /* 0x002fe2000001ff00 */
[----:B---3--:R-:W-:-:S02]  /*0f30*/  CS2R R42, SRZ ;  /* 0x00000000002a7805 */ /* 0x008fc4000001ff00 */
[----:B----4-:R1:W-:Y:S01]  /*0f40*/  STL.64 [R1+0x190], R28 ;  /* 0x0001901c01007387 */ /* 0x0103e20000100a00 */
[----:B--2---:R-:W-:-:S03]  /*0f50*/  CS2R R36, SRZ ;  /* 0x0000000000247805 */ /* 0x004fc6000001ff00 */
[----:B------:R-:W-:Y:S01]  /*0f60*/  STL.64 [R1+0x198], R30 ;  /* 0x0001981e01007387 */ /* 0x000fe20000100a00 */
[----:B0-----:R-:W-:-:S03]  /*0f70*/  CS2R R38, SRZ ;  /* 0x0000000000267805 */ /* 0x001fc6000001ff00 */
[----:B------:R0:W2:Y:S01]  /*0f80*/  @P0 LDG.E.128 R40, [R4.64+0x10] ;  /* 0x0000100a04280981 */ /* 0x0000a2000c1e1d00 */
[----:B-1----:R-:W-:-:S03]  /*0f90*/  IMAD.SHL.U32 R28, R12, 0x20, RZ ;  /* 0x000000200c1c7824 */ /* 0x002fc600078e00ff */
[----:B------:R1:W-:Y:S02]  /*0fa0*/  STL.64 [R1+0x180], R32 ;  /* 0x0001802001007387 */ /* 0x0003e40000100a00 */
[----:B------:R-:W-:Y:S02]  /*0fb0*/  @P0 IADD3 R8, P2, R28, c[0x0][0x220], RZ ;  /* 0x000088001c080a10 */ /* 0x000fe40007f5e0ff */
[----:B------:R3:W-:Y:S03]  /*0fc0*/  STL.64 [R1+0x188], R34 ;  /* 0x0001882201007387 */ /* 0x0007e60000100a00 */
[----:B------:R-:W-:Y:S01]  /*0fd0*/  @P0 IMAD.X R9, RZ, RZ, c[0x0][0x224], P2 ;  /* 0x00008900ff090624 */ /* 0x000fe200010e06ff */
[----:B-1----:R-:W-:-:S04]  /*0fe0*/  CS2R R32, SRZ ;  /* 0x0000000000207805 */ /* 0x002fc8000001ff00 */
[----:B------:R1:W4:Y:S01]  /*0ff0*/  @P0 LDG.E.128 R36, [R8.64] ;  /* 0x0000000a08240981 */ /* 0x000322000c1e1d00 */
[----:B---3--:R-:W-:-:S06]  /*1000*/  CS2R R34, SRZ ;  /* 0x0000000000227805 */ /* 0x008fcc000001ff00 */
[----:B------:R1:W3:Y:S01]  /*1010*/  @P0 LDG.E.128 R32, [R8.64+0x10] ;  /* 0x0000100a08200981 */ /* 0x0002e2000c1e1d00 */
[----:B------:R-:W-:Y:S02]  /*1020*/  IMAD.SHL.U32 R3, R13, 0x20, RZ ;  /* 0x000000200d037824 */ /* 0x000fe400078e00ff */
[----:B------:R-:W-:-:S03]  /*1030*/  IMAD.SHL.U32 R25, R14, 0x20, RZ ;  /* 0x000000200e197824 */ /* 0x000fc600078e00ff */
[----:B0-----:R-:W-:Y:S02]  /*1040*/  @P0 IADD3 R4, P1, R3, c[0x0][0x220], RZ ;  /* 0x0000880003040a10 */ /* 0x001fe40007f3e0ff */
[----:B-1----:R-:W-:-:S03]  /*1050*/  @P0 IADD3 R8, P2, R25, c[0x0][0x220], RZ ;  /* 0x0000880019080a10 */ /* 0x002fc60007f5e0ff */
[----:B------:R-:W-:Y:S02]  /*1060*/  @P0 IMAD.X R5, RZ, RZ, c[0x0][0x224], P1 ;  /* 0x00008900ff050624 */ /* 0x000fe400008e06ff */
[----:B------:R-:W-:Y:S01]  /*1070*/  @P0 IMAD.X R9, RZ, RZ, c[0x0][0x224], P2 ;  /* 0x00008900ff090624 */ /* 0x000fe200010e06ff */
[----:B--2---:R0:W-:Y:S04]  /*1080*/  STL.64 [R1+0x150], R40 ;  /* 0x0001502801007387 */ /* 0x0041e80000100a00 */
[----:B------:R1:W-:Y:S04]  /*1090*/  STL.64 [R1+0x158], R42 ;  /* 0x0001582a01007387 */ /* 0x0003e80000100a00 */
[----:B------:R2:W-:Y:S04]  /*10a0*/  STL.64 [R1+0x140], R48 ;  /* 0x0001403001007387 */ /* 0x0005e80000100a00 */
[----:B------:R4:W-:Y:S01]  /*10b0*/  STL.64 [R1+0x148], R50 ;  /* 0x0001483201007387 */ /* 0x0009e20000100a00 */
[----:B0-----:R-:W-:Y:S01]  /*10c0*/  CS2R R40, SRZ ;  /* 0x0000000000287805 */ /* 0x001fe2000001ff00 */
[----:B-1----:R-:W-:Y:S01]  /*10d0*/  CS2R R42, SRZ ;  /* 0x00000000002a7805 */ /* 0x002fe2000001ff00 */
[----:B--2---:R-:W-:Y:S01]  /*10e0*/  CS2R R48, SRZ ;  /* 0x0000000000307805 */ /* 0x004fe2000001ff00 */
[----:B----4-:R0:W-:Y:S01]  /*10f0*/  STL.64 [R1+0x100], R36 ;  /* 0x0001002401007387 */ /* 0x0101e20000100a00 */
[----:B------:R-:W-:-:S03]  /*1100*/  CS2R R50, SRZ ;  /* 0x0000000000327805 */ /* 0x000fc6000001ff00 */
[----:B------:R1:W-:Y:S04]  /*1110*/  STL.64 [R1+0x108], R38 ;  /* 0x0001082601007387 */ /* 0x0003e80000100a00 */
[----:B---3--:R2:W-:Y:S01]  /*1120*/  STL.64 [R1+0x110], R32 ;  /* 0x0001102001007387 */ /* 0x0085e20000100a00 */
[----:B0-----:R-:W-:-:S03]  /*1130*/  CS2R R36, SRZ ;  /* 0x0000000000247805 */ /* 0x001fc6000001ff00 */
[----:B------:R0:W-:Y:S01]  /*1140*/  STL.64 [R1+0x118], R34 ;  /* 0x0001182201007387 */ /* 0x0001e20000100a00 */
[----:B-1----:R-:W-:-:S03]  /*1150*/  CS2R R38, SRZ ;  /* 0x0000000000267805 */ /* 0x002fc6000001ff00 */
[----:B------:R1:W3:Y:S01]  /*1160*/  @P0 LDG.E.128 R48, [R4.64] ;  /* 0x0000000a04300981 */ /* 0x0002e2000c1e1d00 */
[----:B--2---:R-:W-:-:S03]  /*1170*/  CS2R R32, SRZ ;  /* 0x0000000000207805 */ /* 0x004fc6000001ff00 */
[----:B------:R1:W2:Y:S01]  /*1180*/  @P0 LDG.E.128 R40, [R4.64+0x10] ;  /* 0x0000100a04280981 */ /* 0x0002a2000c1e1d00 */
[----:B0-----:R-:W-:-:S03]  /*1190*/  CS2R R34, SRZ ;  /* 0x0000000000227805 */ /* 0x001fc6000001ff00 */
[----:B------:R0:W4:Y:S04]  /*11a0*/  @P0 LDG.E.128 R36, [R8.64] ;  /* 0x0000000a08240981 */ /* 0x000128000c1e1d00 */
[----:B------:R0:W4:Y:S01]  /*11b0*/  @P0 LDG.E.128 R32, [R8.64+0x10] ;  /* 0x0000100a08200981 */ /* 0x000122000c1e1d00 */
[----:B------:R-:W-:-:S04]  /*11c0*/  SHF.L.U32 R29, R18, 0x5, RZ ;  /* 0x00000005121d7819 */ /* 0x000fc800000006ff */
[----:B0-----:R-:W-:-:S05]  /*11d0*/  @P0 IADD3 R8, P2, R29, c[0x0][0x220], RZ ;  /* 0x000088001d080a10 */ /* 0x001fca0007f5e0ff */
[----:B------:R-:W-:Y:S02]  /*11e0*/  @P0 IMAD.X R9, RZ, RZ, c[0x0][0x224], P2 ;  /* 0x00008900ff090624 */ /* 0x000fe400010e06ff */
[----:B------:R-:W-:-:S05]  /*11f0*/  IMAD.SHL.U32 R27, R16, 0x20, RZ ;  /* 0x00000020101b7824 */ /* 0x000fca00078e00ff */
[----:B-1----:R-:W-:-:S05]  /*1200*/  @P0 IADD3 R4, P1, R27, c[0x0][0x220], RZ ;  /* 0x000088001b040a10 */ /* 0x002fca0007f3e0ff */
[----:B------:R-:W-:Y:S01]  /*1210*/  @P0 IMAD.X R5, RZ, RZ, c[0x0][0x224], P1 ;  /* 0x00008900ff050624 */ /* 0x000fe200008e06ff */
[----:B---3--:R-:W-:Y:S04]  /*1220*/  STL.64 [R1+0xc0], R48 ;  /* 0x0000c03001007387 */ /* 0x008fe80000100a00 */
[----:B------:R-:W-:Y:S04]  /*1230*/  STL.64 [R1+0xc8], R50 ;  /* 0x0000c83201007387 */ /* 0x000fe80000100a00 */
[----:B--2---:R-:W-:Y:S04]  /*1240*/  STL.64 [R1+0xd0], R40 ;  /* 0x0000d02801007387 */ /* 0x004fe80000100a00 */
[----:B------:R-:W-:Y:S04]  /*1250*/  STL.64 [R1+0xd8], R42 ;  /* 0x0000d82a01007387 */ /* 0x000fe80000100a00 */
[----:B----4-:R-:W-:Y:S04]  /*1260*/  STL.64 [R1+0x80], R36 ;  /* 0x0000802401007387 */ /* 0x010fe80000100a00 */
[----:B------:R-:W-:Y:S04]  /*1270*/  STL.64 [R1+0x88], R38 ;  /* 0x0000882601007387 */ /* 0x000fe80000100a00 */
[----:B------:R0:W-:Y:S04]  /*1280*/  STL.64 [R1+0x90], R32 ;  /* 0x0000902001007387 */ /* 0x0001e80000100a00 */
[----:B------:R1:W-:Y:S01]  /*1290*/  STL.64 [R1+0x98], R34 ;  /* 0x0000982201007387 */ /* 0x0003e20000100a00 */
[----:B0-----:R-:W-:Y:S01]  /*12a0*/  CS2R R32, SRZ ;  /* 0x0000000000207805 */ /* 0x001fe2000001ff00 */
[----:B-1----:R-:W-:-:S06]  /*12b0*/  CS2R R34, SRZ ;  /* 0x0000000000227805 */ /* 0x002fcc000001ff00 */
[----:B------:R-:W2:Y:S01]  /*12c0*/  @P0 LDG.E.128 R32, [R8.64+0x10] ;  /* 0x0000100a08200981 */ /* 0x000ea2000c1e1d00 */
[----:B------:R-:W-:Y:S01]  /*12d0*/  CS2R R42, SRZ ;  /* 0x00000000002a7805 */ /* 0x000fe2000001ff00 */
[----:B------:R-:W-:Y:S01]  /*12e0*/  CS2R R40, SRZ ;  /* 0x0000000000287805 */ /* 0x000fe2000001ff00 */
[----:B------:R-:W-:Y:S01]  /*12f0*/  CS2R R50, SRZ ;  /* 0x0000000000327805 */ /* 0x000fe2000001ff00 */
[----:B------:R-:W-:Y:S01]  /*1300*/  CS2R R48, SRZ ;  /* 0x0000000000307805 */ /* 0x000fe2000001ff00 */
[----:B------:R-:W-:Y:S01]  /*1310*/  CS2R R38, SRZ ;  /* 0x0000000000267805 */ /* 0x000fe2000001ff00 */
[----:B------:R-:W-:Y:S02]  /*1320*/  CS2R R36, SRZ ;  /* 0x0000000000247805 */ /* 0x000fe4000001ff00 */
[----:B------:R0:W3:Y:S04]  /*1330*/  @P0 LDG.E.128 R40, [R4.64+0x10] ;  /* 0x0000100a04280981 */ /* 0x0000e8000c1e1d00 */
[----:B------:R0:W4:Y:S04]  /*1340*/  @P0 LDG.E.128 R48, [R4.64] ;  /* 0x0000000a04300981 */ /* 0x000128000c1e1d00 */
[----:B------:R1:W3:Y:S01]  /*1350*/  @P0 LDG.E.128 R36, [R8.64] ;  /* 0x0000000a08240981 */ /* 0x0002e2000c1e1d00 */
[----:B------:R-:W-:Y:S01]  /*1360*/  IMAD.SHL.U32 R31, R20, 0x20, RZ ;  /* 0x00000020141f7824 */ /* 0x000fe200078e00ff */
[----:B------:R-:W-:-:S04]  /*1370*/  CS2R R150, SRZ ;  /* 0x0000000000967805 */ /* 0x000fc8000001ff00 */
[----:B0-----:R-:W-:Y:S01]  /*1380*/  @P0 IADD3 R4, P1, R31, c[0x0][0x220], RZ ;  /* 0x000088001f040a10 */ /* 0x001fe20007f3e0ff */
[----:B------:R-:W-:Y:S01]  /*1390*/  CS2R R148, SRZ ;  /* 0x0000000000947805 */ /* 0x000fe2000001ff00 */
[----:B------:R-:W-:Y:S01]  /*13a0*/  CS2R R154, SRZ ;  /* 0x00000000009a7805 */ /* 0x000fe2000001ff00 */
[----:B------:R-:W-:Y:S01]  /*13b0*/  CS2R R152, SRZ ;  /* 0x0000000000987805 */ /* 0x000fe2000001ff00 */
[----:B------:R-:W-:Y:S01]  /*13c0*/  CS2R R106, SRZ ;  /* 0x00000000006a7805 */ /* 0x000fe2000001ff00 */
[----:B------:R-:W-:Y:S01]  /*13d0*/  CS2R R104, SRZ ;  /* 0x0000000000687805 */ /* 0x000fe2000001ff00 */
[----:B------:R-:W-:Y:S01]  /*13e0*/  CS2R R102, SRZ ;  /* 0x0000000000667805 */ /* 0x000fe2000001ff00 */
[----:B------:R-:W-:Y:S01]  /*13f0*/  CS2R R100, SRZ ;  /* 0x0000000000647805 */ /* 0x000fe2000001ff00 */
[----:B------:R-:W-:Y:S01]  /*1400*/  @P0 IMAD.X R5, RZ, RZ, c[0x0][0x224], P1 ;  /* 0x00008900ff050624 */ /* 0x000fe200008e06ff */
[----:B------:R-:W-:Y:S02]  /*1410*/  IADD3 R2, P4, R2, c[0x0][0x1b8], RZ ;  /* 0x00006e0002027a10 */ /* 0x000fe40007f9e0ff */
[----:B------:R-:W-:-:S02]  /*1420*/  IADD3 R24, P5, R24, c[0x0][0x1b8], RZ ;  /* 0x00006e0018187a10 */ /* 0x000fc40007fbe0ff */
[----:B------:R0:W5:Y:S01]  /*1430*/  @P0 LDG.E.128 R148, [R4.64] ;  /* 0x0000000a04940981 */ /* 0x000162000c1e1d00 */
[----:B------:R-:W-:-:S03]  /*1440*/  IADD3 R26, P3, R26, c[0x0][0x1b8], RZ ;  /* 0x00006e001a1a7a10 */ /* 0x000fc60007f7e0ff */
[----:B------:R0:W5:Y:S01]  /*1450*/  @P0 LDG.E.128 R152, [R4.64+0x10] ;  /* 0x0000100a04980981 */ /* 0x000162000c1e1d00 */
[----:B------:R-:W-:-:S03]  /*1460*/  IADD3 R28, P1, R28, c[0x0][0x1b8], RZ ;  /* 0x00006e001c1c7a10 */ /* 0x000fc60007f3e0ff */
[----:B--2---:R2:W-:Y:S02]  /*1470*/  STL.64 [R1+0x10], R32 ;  /* 0x0000102001007387 */ /* 0x0045e40000100a00 */
[----:B--2---:R-:W-:-:S05]  /*1480*/  IMAD.SHL.U32 R33, R22, 0x20, RZ ;  /* 0x0000002016217824 */ /* 0x004fca00078e00ff */
[----:B-1----:R-:W-:-:S05]  /*1490*/  @P0 IADD3 R8, P2, R33, c[0x0][0x220], RZ ;  /* 0x0000880021080a10 */ /* 0x002fca0007f5e0ff */
[----:B------:R-:W-:Y:S01]  /*14a0*/  @P0 IMAD.X R9, RZ, RZ, c[0x0][0x224], P2 ;  /* 0x00008900ff090624 */ /* 0x000fe200010e06ff */
[----:B------:R1:W-:Y:S01]  /*14b0*/  STL.64 [R1+0x18], R34 ;  /* 0x0000182201007387 */ /* 0x0003e20000100a00 */
[----:B------:R-:W-:Y:S01]  /*14c0*/  IADD3 R30, P2, R3, c[0x0][0x1b8], RZ ;  /* 0x00006e00031e7a10 */ /* 0x000fe20007f5e0ff */
[----:B------:R-:W-:Y:S02]  /*14d0*/  IMAD.X R3, RZ, RZ, c[0x0][0x1bc], P4 ;  /* 0x00006f00ff037624 */ /* 0x000fe400020e06ff */
[----:B------:R2:W5:Y:S01]  /*14e0*/  @P0 LDG.E.128 R104, [R8.64] ;  /* 0x0000000a08680981 */ /* 0x000562000c1e1d00 */
[----:B------:R-:W-:-:S03]  /*14f0*/  IADD3 R32, P4, R25, c[0x0][0x1b8], RZ ;  /* 0x00006e0019207a10 */ /* 0x000fc60007f9e0ff */
[----:B------:R2:W5:Y:S01]  /*1500*/  @P0 LDG.E.128 R100, [R8.64+0x10] ;  /* 0x0000100a08640981 */ /* 0x000562000c1e1d00 */
[----:B------:R-:W-:Y:S01]  /*1510*/  ISETP.GE.AND P0, PT, R123, c[0x0][0x164], PT ;  /* 0x000059007b007a0c */ /* 0x000fe20003f06270 */
[----:B------:R-:W-:Y:S02]  /*1520*/  IMAD.X R25, RZ, RZ, c[0x0][0x1bc], P5 ;  /* 0x00006f00ff197624 */ /* 0x000fe400028e06ff */
[----:B---3--:R-:W-:Y:S01]  /*1530*/  STL.64 [R1+0x50], R40 ;  /* 0x0000502801007387 */ /* 0x008fe20000100a00 */
[----:B-1----:R-:W-:-:S03]  /*1540*/  IADD3 R34, P5, R27, c[0x0][0x1b8], RZ ;  /* 0x00006e001b227a10 */ /* 0x002fc60007fbe0ff */
[----:B------:R1:W-:Y:S01]  /*1550*/  STL.64 [R1+0x58], R42 ;  /* 0x0000582a01007387 */ /* 0x0003e20000100a00 */
[----:B------:R-:W-:-:S03]  /*1560*/  IMAD.X R27, RZ, RZ, c[0x0][0x1bc], P3 ;  /* 0x00006f00ff1b7624 */ /* 0x000fc600018e06ff */
[----:B----4-:R-:W-:Y:S04]  /*1570*/  STL.64 [R1+0x40], R48 ;  /* 0x0000403001007387 */ /* 0x010fe80000100a00 */
[----:B------:R-:W-:Y:S01]  /*1580*/  STL.64 [R1+0x48], R50 ;  /* 0x0000483201007387 */ /* 0x000fe20000100a00 */
[----:B-1----:R-:W-:-:S03]  /*1590*/  HFMA2.MMA R42, -RZ, RZ, 0, 1.9073486328125e-06 ;  /* 0x00000020ff2a7435 */ /* 0x002fc600000001ff */
[----:B------:R1:W-:Y:S04]  /*15a0*/  STL.64 [R1], R36 ;  /* 0x0000002401007387 */ /* 0x0003e80000100a00 */
[----:B------:R3:W-:Y:S01]  /*15b0*/  STL.64 [R1+0x8], R38 ;  /* 0x0000082601007387 */ /* 0x0007e20000100a00 */
[----:B-1----:R-:W-:Y:S01]  /*15c0*/  IADD3 R36, P3, R29, c[0x0][0x1b8], RZ ;  /* 0x00006e001d247a10 */ /* 0x002fe20007f7e0ff */
[----:B------:R-:W-:Y:S01]  /*15d0*/  IMAD.X R29, RZ, RZ, c[0x0][0x1bc], P1 ;  /* 0x00006f00ff1d7624 */ /* 0x000fe200008e06ff */
[----:B---3--:R-:W-:Y:S01]  /*15e0*/  IADD3 R38, P1, R31, c[0x0][0x1b8], RZ ;  /* 0x00006e001f267a10 */ /* 0x008fe20007f3e0ff */
[----:B------:R-:W-:Y:S01]  /*15f0*/  IMAD.X R31, RZ, RZ, c[0x0][0x1bc], P2 ;  /* 0x00006f00ff1f7624 */ /* 0x000fe200010e06ff */
[----:B------:R-:W-:Y:S01]  /*1600*/  IADD3 R40, P2, R33, c[0x0][0x1b8], RZ ;  /* 0x00006e0021287a10 */ /* 0x000fe20007f5e0ff */
[----:B0-----:R-:W-:Y:S01]  /*1610*/  IMAD.WIDE.U32 R4, R10, R42, c[0x0][0x1b0] ;  /* 0x00006c000a047625 */ /* 0x001fe200078e002a */
[----:B------:R-:W-:-:S03]  /*1620*/  IADD3.X R35, RZ, c[0x0][0x1bc], RZ, P5, !PT ;  /* 0x00006f00ff237a10 */ /* 0x000fc60002ffe4ff */
[----:B--2---:R-:W-:-:S04]  /*1630*/  IMAD.WIDE.U32 R8, R11, R42, c[0x0][0x1b0] ;  /* 0x00006c000b087625 */ /* 0x004fc800078e002a */
        /* <DEDUP_REMOVED lines=9> */
[----:B------:R-:W-:Y:S02]  /*16d0*/  IMAD.X R39, RZ, RZ, c[0x0][0x1bc], P1 ;  /* 0x00006f00ff277624 */ /* 0x000fe400008e06ff */
[----:B------:R-:W-:Y:S01]  /*16e0*/  IMAD.X R41, RZ, RZ, c[0x0][0x1bc], P2 ;  /* 0x00006f00ff297624 */ /* 0x000fe200010e06ff */
[----:B------:R-:W-:Y:S06]  /*16f0*/  @P0 EXIT ;  /* 0x000000000000094d */ /* 0x000fec0003800000 */
[----:B------:R-:W2:Y:S01]  /*1700*/  LDG.E.128 R88, [R2.64] ;  /* 0x0000000a02587981 */ /* 0x000ea2000c1e1d00 */
[----:B------:R-:W-:-:S03]  /*1710*/  IMAD.WIDE.U32 R42, R164, R42, c[0x0][0x1b0] ;  /* 0x00006c00a42a7625 */ /* 0x000fc600078e002a */
[----:B------:R-:W3:Y:S04]  /*1720*/  LDG.E.128 R84, [R2.64+0x10] ;  /* 0x0000100a02547981 */ /* 0x000ee8000c1e1d00 */
        /* <DEDUP_REMOVED lines=9> */
[----:B------:R1:W4:Y:S04]  /*17c0*/  LDG.E.128 R140, [R28.64] ;  /* 0x0000000a1c8c7981 */ /* 0x000328000c1e1d00 */
[----:B0-----:R1:W4:Y:S04]  /*17d0*/  LDG.E.128 R24, [R10.64+0x10] ;  /* 0x0000100a0a187981 */ /* 0x001328000c1e1d00 */
[----:B------:R0:W4:Y:S04]  /*17e0*/  LDG.E.128 R132, [R28.64+0x10] ;  /* 0x0000100a1c847981 */ /* 0x000128000c1e1d00 */
[----:B------:R0:W4:Y:S04]  /*17f0*/  LDG.E.128 R128, [R12.64] ;  /* 0x0000000a0c807981 */ /* 0x000128000c1e1d00 */
[----:B------:R0:W4:Y:S04]  /*1800*/  LDG.E.128 R124, [R12.64+0x10] ;  /* 0x0000100a0c7c7981 */ /* 0x000128000c1e1d00 */
[----:B------:R0:W4:Y:S04]  /*1810*/  LDG.E.128 R116, [R30.64] ;  /* 0x0000000a1e747981 */ /* 0x000128000c1e1d00 */
[----:B------:R0:W4:Y:S04]  /*1820*/  LDG.E.128 R112, [R30.64+0x10] ;  /* 0x0000100a1e707981 */ /* 0x000128000c1e1d00 */
[----:B------:R0:W4:Y:S04]  /*1830*/  LDG.E.128 R108, [R14.64] ;  /* 0x0000000a0e6c7981 */ /* 0x000128000c1e1d00 */
[----:B------:R0:W4:Y:S04]  /*1840*/  LDG.E.128 R96, [R14.64+0x10] ;  /* 0x0000100a0e607981 */ /* 0x000128000c1e1d00 */
[----:B-1----:R1:W4:Y:S04]  /*1850*/  LDG.E.128 R8, [R32.64] ;  /* 0x0000000a20087981 */ /* 0x002328000c1e1d00 */
[----:B------:R1:W4:Y:S04]  /*1860*/  LDG.E.128 R92, [R32.64+0x10] ;  /* 0x0000100a205c7981 */ /* 0x000328000c1e1d00 */
[----:B0-----:R-:W4:Y:S04]  /*1870*/  LDG.E.128 R12, [R42.64+0x10] ;  /* 0x0000100a2a0c7981 */ /* 0x001f28000c1e1d00 */
[----:B------:R0:W4:Y:S04]  /*1880*/  LDG.E.128 R28, [R22.64+0x10] ;  /* 0x0000100a161c7981 */ /* 0x000128000c1e1d00 */
[----:B--2---:R-:W-:Y:S04]  /*1890*/  STL.64 [R1+0x470], R88 ;  /* 0x0004705801007387 */ /* 0x004fe80000100a00 */
[----:B------:R2:W-:Y:S04]  /*18a0*/  STL.64 [R1+0x478], R90 ;  /* 0x0004785a01007387 */ /* 0x0005e80000100a00 */
[----:B---3--:R-:W-:Y:S04]  /*18b0*/  STL.64 [R1+0x460], R84 ;  /* 0x0004605401007387 */ /* 0x008fe80000100a00 */
[----:B------:R3:W-:Y:S04]  /*18c0*/  STL.64 [R1+0x468], R86 ;  /* 0x0004685601007387 */ /* 0x0007e80000100a00 */
[----:B--2---:R4:W2:Y:S04]  /*18d0*/  LDG.E.128 R88, [R16.64] ;  /* 0x0000000a10587981 */ /* 0x0048a8000c1e1d00 */
[----:B----4-:R-:W-:Y:S04]  /*18e0*/  STL.64 [R1+0x450], R80 ;  /* 0x0004505001007387 */ /* 0x010fe80000100a00 */
[----:B---3--:R3:W4:Y:S04]  /*18f0*/  LDG.E.128 R84, [R16.64+0x10] ;  /* 0x0000100a10547981 */ /* 0x008728000c1e1d00 */
[----:B------:R0:W-:Y:S04]  /*1900*/  STL.64 [R1+0x458], R82 ;  /* 0x0004585201007387 */ /* 0x0001e80000100a00 */
[----:B------:R-:W-:Y:S04]  /*1910*/  STL.64 [R1+0x440], R76 ;  /* 0x0004404c01007387 */ /* 0x000fe80000100a00 */
[----:B------:R1:W-:Y:S04]  /*1920*/  STL.64 [R1+0x448], R78 ;  /* 0x0004484e01007387 */ /* 0x0003e80000100a00 */
[----:B0-----:R0:W4:Y:S04]  /*1930*/  LDG.E.128 R80, [R34.64] ;  /* 0x0000000a22507981 */ /* 0x001128000c1e1d00 */
[----:B------:R-:W-:Y:S04]  /*1940*/  STL.64 [R1+0x430], R72 ;  /* 0x0004304801007387 */ /* 0x000fe80000100a00 */
[----:B-1----:R0:W4:Y:S04]  /*1950*/  LDG.E.128 R76, [R34.64+0x10] ;  /* 0x0000100a224c7981 */ /* 0x002128000c1e1d00 */
[----:B------:R1:W-:Y:S04]  /*1960*/  STL.64 [R1+0x438], R74 ;  /* 0x0004384a01007387 */ /* 0x0003e80000100a00 */
[----:B------:R-:W-:Y:S04]  /*1970*/  STL.64 [R1+0x420], R68 ;  /* 0x0004204401007387 */ /* 0x000fe80000100a00 */
[----:B------:R0:W-:Y:S04]  /*1980*/  STL.64 [R1+0x428], R70 ;  /* 0x0004284601007387 */ /* 0x0001e80000100a00 */
[----:B-1----:R3:W4:Y:S04]  /*1990*/  LDG.E.128 R72, [R18.64] ;  /* 0x0000000a12487981 */ /* 0x002728000c1e1d00 */
[----:B------:R-:W-:Y:S04]  /*19a0*/  STL.64 [R1+0x410], R64 ;  /* 0x0004104001007387 */ /* 0x000fe80000100a00 */
[----:B0-----:R3:W4:Y:S04]  /*19b0*/  LDG.E.128 R68, [R18.64+0x10] ;  /* 0x0000100a12447981 */ /* 0x001728000c1e1d00 */
[----:B------:R0:W-:Y:S04]  /*19c0*/  STL.64 [R1+0x418], R66 ;  /* 0x0004184201007387 */ /* 0x0001e80000100a00 */
[----:B------:R-:W-:Y:S04]  /*19d0*/  STL.64 [R1+0x400], R60 ;  /* 0x0004003c01007387 */ /* 0x000fe80000100a00 */
[----:B------:R1:W-:Y:S04]  /*19e0*/  STL.64 [R1+0x408], R62 ;  /* 0x0004083e01007387 */ /* 0x0003e80000100a00 */
[----:B0-----:R0:W4:Y:S04]  /*19f0*/  LDG.E.128 R64, [R36.64] ;  /* 0x0000000a24407981 */ /* 0x001128000c1e1d00 */
[----:B---3--:R-:W3:Y:S04]  /*1a00*/  LDG.E.128 R16, [R42.64] ;  /* 0x0000000a2a107981 */ /* 0x008ee8000c1e1d00 */
[----:B-1----:R0:W3:Y:S04]  /*1a10*/  LDG.E.128 R60, [R36.64+0x10] ;  /* 0x0000100a243c7981 */ /* 0x0020e8000c1e1d00 */
[----:B------:R-:W-:Y:S04]  /*1a20*/  STL.64 [R1+0x3f0], R56 ;  /* 0x0003f03801007387 */ /* 0x000fe80000100a00 */
[----:B------:R1:W-:Y:S04]  /*1a30*/  STL.64 [R1+0x3f8], R58 ;  /* 0x0003f83a01007387 */ /* 0x0003e80000100a00 */
[----:B------:R-:W-:Y:S04]  /*1a40*/  STL.64 [R1+0x3e0], R52 ;  /* 0x0003e03401007387 */ /* 0x000fe80000100a00 */
[----:B------:R0:W-:Y:S04]  /*1a50*/  STL.64 [R1+0x3e8], R54 ;  /* 0x0003e83601007387 */ /* 0x0001e80000100a00 */
[----:B-1----:R1:W3:Y:S04]  /*1a60*/  LDG.E.128 R56, [R20.64] ;  /* 0x0000000a14387981 */ /* 0x0022e8000c1e1d00 */
[----:B------:R1:W3:Y:S04]  /*1a70*/  LDG.E.128 R32, [R22.64] ;  /* 0x0000000a16207981 */ /* 0x0002e8000c1e1d00 */
[----:B0-----:R1:W3:Y:S04]  /*1a80*/  LDG.E.128 R52, [R20.64+0x10] ;  /* 0x0000100a14347981 */ /* 0x0012e8000c1e1d00 */
[----:B------:R-:W-:Y:S04]  /*1a90*/  STL.64 [R1+0x3d0], R48 ;  /* 0x0003d03001007387 */ /* 0x000fe80000100a00 */
[----:B-1----:R-:W3:Y:S04]  /*1aa0*/  LDG.E.128 R20, [R40.64+0x10] ;  /* 0x0000100a28147981 */ /* 0x002ee8000c1e1d00 */
[----:B------:R0:W-:Y:S04]  /*1ab0*/  STL.64 [R1+0x3d8], R50 ;  /* 0x0003d83201007387 */ /* 0x0001e80000100a00 */
[----:B------:R-:W-:Y:S04]  /*1ac0*/  STL.64 [R1+0x3c0], R24 ;  /* 0x0003c01801007387 */ /* 0x000fe80000100a00 */
[----:B------:R1:W-:Y:S04]  /*1ad0*/  STL.64 [R1+0x3c8], R26 ;  /* 0x0003c81a01007387 */ /* 0x0003e80000100a00 */
[----:B0-----:R0:W3:Y:S04]  /*1ae0*/  LDG.E.128 R48, [R38.64] ;  /* 0x0000000a26307981 */ /* 0x0010e8000c1e1d00 */
[----:B-1----:R-:W3:Y:S04]  /*1af0*/  LDG.E.128 R24, [R40.64] ;  /* 0x0000000a28187981 */ /* 0x002ee8000c1e1d00 */
[----:B0-----:R-:W3:Y:S04]  /*1b00*/  LDG.E.128 R36, [R38.64+0x10] ;  /* 0x0000100a26247981 */ /* 0x001ee8000c1e1d00 */
        /* <DEDUP_REMOVED lines=17> */
[----:B------:R1:W-:Y:S04]  /*1c20*/  STL.64 [R1+0x338], R10 ;  /* 0x0003380a01007387 */ /* 0x0003e80000100a00 */
[----:B------:R1:W-:Y:S04]  /*1c30*/  STL.64 [R1+0x320], R92 ;  /* 0x0003205c01007387 */ /* 0x0003e80000100a00 */
[----:B------:R1:W-:Y:S01]  /*1c40*/  STL.64 [R1+0x328], R94 ;  /* 0x0003285e01007387 */ /* 0x0003e20000100a00 */
        /* <DEDUP_REMOVED lines=12> */
[----:B0-----:R-:W-:Y:S01]  /*1d10*/  MOV R9, RZ ;  /* 0x000000ff00097202 */ /* 0x001fe20000000f00 */
[----:B------:R-:W-:Y:S01]  /*1d20*/  IMAD R8, R0, -0x2daee0ad, RZ ;  /* 0xd2511f5300087824 */ /* 0x000fe200078e02ff */
        /* <DEDUP_REMOVED lines=35> */
[----:B------:R1:W-:Y:S01]  /*1f60*/  STL.64 [R1+0x248], R30 ;  /* 0x0002481e01007387 */ /* 0x0003e20000100a00 */
[----:B------:R-:W-:-:S02]  /*1f70*/  IMAD.U32 R5, RZ, RZ, UR14 ;  /* 0x0000000eff057e24 */ /* 0x000fc4000f8e00ff */
[----:B------:R-:W-:Y:S02]  /*1f80*/  IMAD.U32 R7, RZ, RZ, UR6 ;  /* 0x00000006ff077e24 */ /* 0x000fe4000f8e00ff */
[----:B------:R-:W-:Y:S01]  /*1f90*/  IMAD.U32 R128, RZ, RZ, UR4 ;  /* 0x00000004ff807e24 */ /* 0x000fe2000f8e00ff */
[----:B------:R-:W-:Y:S02]  /*1fa0*/  ULDC.U8 UR4, c[0x0][0x1f0] ;  /* 0x00007c0000047ab9 */ /* 0x000fe40000000000 */
.L_x_29751:
[----:B------:R-:W-:Y:S01]  /*1fb0*/  ISETP.NE.U32.AND P0, PT, RZ, c[0x0][0x178], PT ;  /* 0x00005e00ff007a0c */ /* 0x000fe20003f05070 */
[----:B-1----:R-:W-:Y:S01]  /*1fc0*/  IMAD R16, R123, c[0x0][0x168], RZ ;  /* 0x00005a007b107a24 */ /* 0x002fe200078e02ff */
[----:B------:R-:W-:Y:S02]  /*1fd0*/  LOP3.LUT R10, R10, 0xffffffdf, RZ, 0xc0, !PT ;  /* 0xffffffdf0a0a7812 */ /* 0x000fe400078ec0ff */
[----:B------:R-:W-:Y:S02]  /*1fe0*/  ISETP.NE.AND.EX P2, PT, RZ, c[0x0][0x17c], PT, P0 ;  /* 0x00005f00ff007a0c */ /* 0x000fe40003f45300 */
[----:B------:R-:W-:Y:S02]  /*1ff0*/  SHF.R.S32.HI R17, RZ, 0x1f, R16 ;  /* 0x0000001fff117819 */ /* 0x000fe40000011410 */
[----:B------:R-:W-:-:S02]  /*2000*/  ISETP.NE.U32.AND P0, PT, RZ, c[0x0][0x180], PT ;  /* 0x00006000ff007a0c */ /* 0x000fc40003f05070 */
[----:B------:R-:W-:Y:S02]  /*2010*/  LEA.HI R17, R17, R16, RZ, 0x3 ;  /* 0x0000001011117211 */ /* 0x000fe400078f18ff */
[----:B------:R-:W-:Y:S02]  /*2020*/  ISETP.NE.AND.EX P0, PT, RZ, c[0x0][0x184], PT, P0 ;  /* 0x00006100ff007a0c */ /* 0x000fe40003f05300 */
[----:B------:R-:W-:Y:S01]  /*2030*/  LEA.HI.SX32 R118, R17, R164, 0x1d ;  /* 0x000000a411767211 */ /* 0x000fe200078feaff */
[----:B------:R-:W-:Y:S01]  /*2040*/  IMAD.MOV.U32 R115, RZ, RZ, 0x10 ;  /* 0x00000010ff737424 */ /* 0x000fe200078e00ff */
[----:B------:R-:W-:Y:S01]  /*2050*/  BSSY B1, `(.L_x_28458) ;  /* 0x0000017000017945 */ /* 0x000fe20003800000 */
[----:B------:R-:W-:Y:S02]  /*2060*/  @P2 LOP3.LUT R10, R10, 0x20, RZ, 0xfc, !PT ;  /* 0x000000200a0a2812 */ /* 0x000fe400078efcff */
[----:B------:R-:W-:-:S04]  /*2070*/  @P2 LEA R16, P1, R118, c[0x0][0x178], 0x4 ;  /* 0x00005e0076102a11 */ /* 0x000fc800078220ff */
[----:B------:R-:W-:-:S05]  /*2080*/  @P2 LEA.HI.X R17, R118, c[0x0][0x17c], RZ, 0x4, P1 ;  /* 0x00005f0076112a11 */ /* 0x000fca00008f24ff */
[----:B-----5:R0:W5:Y:S02]  /*2090*/  @P2 LDG.E.128 R96, [R16.64] ;  /* 0x0000000a10602981 */ /* 0x020164000c1e1d00 */
        /* <DEDUP_REMOVED lines=17> */
.L_x_28459:
[----:B------:R-:W-:Y:S02]  /*21b0*/  IMAD.MOV.U32 R20, RZ, RZ, R6 ;  /* 0x000000ffff147224 */ /* 0x000fe400078e0006 */
.L_x_28460:
[----:B------:R-:W-:Y:S05]  /*21c0*/  BSYNC B1 ;  /* 0x0000000000017941 */ /* 0x000fea0003800000 */
.L_x_28458:
        /* <DEDUP_REMOVED lines=16> */
.L_x_28464:
[----:B------:R-:W-:Y:S05]  /*22d0*/  BSYNC B2 ;  /* 0x0000000000027941 */ /* 0x000fea0003800000 */
.L_x_28463:
        /* <DEDUP_REMOVED lines=44> */
.L_x_28462:
[----:B------:R-:W-:Y:S05]  /*25a0*/  BSYNC B1 ;  /* 0x0000000000017941 */ /* 0x000fea0003800000 */
.L_x_28461:
        /* <DEDUP_REMOVED lines=14> */
[----:B------:R-:W-:Y:S01]  /*2690*/  MOV R22, R21 ;  /* 0x0000001500167202 */ /* 0x000fe20000000f00 */
[----:B------:R-:W-:Y:S05]  /*26a0*/  @!P0 BRA `(.L_x_28466) ;  /* 0x0000058000008947 */ /* 0x000fea0003800000 */
[----:B------:R-:W-:Y:S02]  /*26b0*/  IMAD.MOV.U32 R22, RZ, RZ, R21 ;  /* 0x000000ffff167224 */ /* 0x000fe400078e0015 */
[----:B------:R-:W-:Y:S01]  /*26c0*/  FADD.FTZ R84, R92, R84 ;  /* 0x000000545c547221 */ /* 0x000fe20000010000 */
[----:B------:R-:W-:Y:S05]  /*26d0*/  BRA `(.L_x_28466) ;  /* 0x0000055000007947 */ /* 0x000fea0003800000 */
.L_x_28465:
        /* <DEDUP_REMOVED lines=12> */
.L_x_28468:
[----:B------:R-:W-:Y:S02]  /*27a0*/  IMAD.MOV.U32 R11, RZ, RZ, R6 ;  /* 0x000000ffff0b7224 */ /* 0x000fe400078e0006 */
.L_x_28469:
[----:B------:R-:W-:Y:S05]  /*27b0*/  BSYNC B1 ;  /* 0x0000000000017941 */ /* 0x000fea0003800000 */
.L_x_28467:
        /* <DEDUP_REMOVED lines=16> */
.L_x_28473:
[----:B------:R-:W-:Y:S05]  /*28c0*/  BSYNC B2 ;  /* 0x0000000000027941 */ /* 0x000fea0003800000 */
.L_x_28472:
        /* <DEDUP_REMOVED lines=44> */
.L_x_28471:
[----:B------:R-:W-:Y:S05]  /*2b90*/  BSYNC B1 ;  /* 0x0000000000017941 */ /* 0x000fea0003800000 */
.L_x_28470:
        /* <DEDUP_REMOVED lines=9> */
.L_x_28466:
        /* <DEDUP_REMOVED lines=12> */
.L_x_28475:
[----:B------:R-:W-:Y:S02]  /*2cf0*/  IMAD.MOV.U32 R20, RZ, RZ, R6 ;  /* 0x000000ffff147224 */ /* 0x000fe400078e0006 */
.L_x_28476:
[----:B------:R-:W-:Y:S05]  /*2d00*/  BSYNC B1 ;  /* 0x0000000000017941 */ /* 0x000fea0003800000 */
.L_x_28474:
        /* <DEDUP_REMOVED lines=16> */
.L_x_28480:
[----:B------:R-:W-:Y:S05]  /*2e10*/  BSYNC B2 ;  /* 0x0000000000027941 */ /* 0x000fea0003800000 */
.L_x_28479:
        /* <DEDUP_REMOVED lines=44> */
.L_x_28478:
[----:B------:R-:W-:Y:S05]  /*30e0*/  BSYNC B1 ;  /* 0x0000000000017941 */ /* 0x000fea0003800000 */
.L_x_28477:
        /* <DEDUP_REMOVED lines=14> */
.L_x_28481:
        /* <DEDUP_REMOVED lines=12> */
.L_x_28484:
[----:B------:R-:W-:Y:S02]  /*3290*/  IMAD.MOV.U32 R12, RZ, RZ, R6 ;  /* 0x000000ffff0c7224 */ /* 0x000fe400078e0006 */
.L_x_28485:
[----:B------:R-:W-:Y:S05]  /*32a0*/  BSYNC B1 ;  /* 0x0000000000017941 */ /* 0x000fea0003800000 */
.L_x_28483:
        /* <DEDUP_REMOVED lines=16> */
.L_x_28489:
[----:B------:R-:W-:Y:S05]  /*33b0*/  BSYNC B2 ;  /* 0x0000000000027941 */ /* 0x000fea0003800000 */
.L_x_28488:
        /* <DEDUP_REMOVED lines=44> */
.L_x_28487:
[----:B------:R-:W-:Y:S05]  /*3680*/  BSYNC B1 ;  /* 0x0000000000017941 */ /* 0x000fea0003800000 */
.L_x_28486:
        /* <DEDUP_REMOVED lines=9> */
.L_x_28482:
        /* <DEDUP_REMOVED lines=12> */
.L_x_28491:
[----:B------:R-:W-:Y:S02]  /*37e0*/  IMAD.MOV.U32 R16, RZ, RZ, R6 ;  /* 0x000000ffff107224 */ /* 0x000fe400078e0006 */
.L_x_28492:
[----:B------:R-:W-:Y:S05]  /*37f0*/  BSYNC B1 ;  /* 0x0000000000017941 */ /* 0x000fea0003800000 */
.L_x_28490:
        /* <DEDUP_REMOVED lines=16> */
.L_x_28496:
[----:B------:R-:W-:Y:S05]  /*3900*/  BSYNC B2 ;  /* 0x0000000000027941 */ /* 0x000fea0003800000 */
.L_x_28495:
        /* <DEDUP_REMOVED lines=44> */
.L_x_28494:
[----:B------:R-:W-:Y:S05]  /*3bd0*/  BSYNC B1 ;  /* 0x0000000000017941 */ /* 0x000fea0003800000 */
.L_x_28493:
        /* <DEDUP_REMOVED lines=14> */
.L_x_28497:
        /* <DEDUP_REMOVED lines=12> */
.L_x_28500:
[----:B------:R-:W-:Y:S02]  /*3d80*/  MOV R13, R6 ;  /* 0x00000006000d7202 */ /* 0x000fe40000000f00 */
.L_x_28501:
[----:B------:R-:W-:Y:S05]  /*3d90*/  BSYNC B1 ;  /* 0x0000000000017941 */ /* 0x000fea0003800000 */
.L_x_28499:
        /* <DEDUP_REMOVED lines=16> */
.L_x_28505:
[----:B------:R-:W-:Y:S05]  /*3ea0*/  BSYNC B2 ;  /* 0x0000000000027941 */ /* 0x000fea0003800000 */
.L_x_28504:
        /* <DEDUP_REMOVED lines=44> */
.L_x_28503:
[----:B------:R-:W-:Y:S05]  /*4170*/  BSYNC B1 ;  /* 0x0000000000017941 */ /* 0x000fea0003800000 */
.L_x_28502:
        /* <DEDUP_REMOVED lines=9> */
.L_x_28498:
        /* <DEDUP_REMOVED lines=12> */
.L_x_28507:
[----:B------:R-:W-:Y:S02]  /*42d0*/  IMAD.MOV.U32 R16, RZ, RZ, R6 ;  /* 0x000000ffff107224 */ /* 0x000fe400078e0006 */
.L_x_28508:
[----:B------:R-:W-:Y:S05]  /*42e0*/  BSYNC B1 ;  /* 0x0000000000017941 */ /* 0x000fea0003800000 */
.L_x_28506:
        /* <DEDUP_REMOVED lines=16> */
.L_x_28512:
[----:B------:R-:W-:Y:S05]  /*43f0*/  BSYNC B2 ;  /* 0x0000000000027941 */ /* 0x000fea0003800000 */
.L_x_28511:
        /* <DEDUP_REMOVED lines=44> */
.L_x_28510:
[----:B------:R-:W-:Y:S05]  /*46c0*/  BSYNC B1 ;  /* 0x0000000000017941 */ /* 0x000fea0003800000 */
.L_x_28509:
        /* <DEDUP_REMOVED lines=12> */
.L_x_28513:
        /* <DEDUP_REMOVED lines=12> */
.L_x_28516:
[----:B------:R-:W-:Y:S02]  /*4850*/  IMAD.MOV.U32 R14, RZ, RZ, R6 ;  /* 0x000000ffff0e7224 */ /* 0x000fe400078e0006 */
.L_x_28517:
[----:B------:R-:W-:Y:S05]  /*4860*/  BSYNC B1 ;  /* 0x0000000000017941 */ /* 0x000fea0003800000 */
.L_x_28515:
        /* <DEDUP_REMOVED lines=16> */
.L_x_28521:
[----:B------:R-:W-:Y:S05]  /*4970*/  BSYNC B2 ;  /* 0x0000000000027941 */ /* 0x000fea0003800000 */
.L_x_28520:
        /* <DEDUP_REMOVED lines=44> */
.L_x_28519:
[----:B------:R-:W-:Y:S05]  /*4c40*/  BSYNC B1 ;  /* 0x0000000000017941 */ /* 0x000fea0003800000 */
.L_x_28518:
        /* <DEDUP_REMOVED lines=9> */
.L_x_28514:
        /* <DEDUP_REMOVED lines=12> */
.L_x_28523:
[----:B------:R-:W-:Y:S02]  /*4da0*/  IMAD.MOV.U32 R16, RZ, RZ, R6 ;  /* 0x000000ffff107224 */ /* 0x000fe400078e0006 */
.L_x_28524:
[----:B------:R-:W-:Y:S05]  /*4db0*/  BSYNC B1 ;  /* 0x0000000000017941 */ /* 0x000fea0003800000 */
.L_x_28522:
        /* <DEDUP_REMOVED lines=16> */
.L_x_28528:
[----:B------:R-:W-:Y:S05]  /*4ec0*/  BSYNC B2 ;  /* 0x0000000000027941 */ /* 0x000fea0003800000 */
.L_x_28527:
        /* <DEDUP_REMOVED lines=44> */
.L_x_28526:
[----:B------:R-:W-:Y:S05]  /*5190*/  BSYNC B1 ;  /* 0x0000000000017941 */ /* 0x000fea0003800000 */
.L_x_28525:
        /* <DEDUP_REMOVED lines=12> */
.L_x_28529:
        /* <DEDUP_REMOVED lines=12> */
.L_x_28532:
[----:B------:R-:W-:Y:S02]  /*5320*/  IMAD.MOV.U32 R15, RZ, RZ, R6 ;  /* 0x000000ffff0f7224 */ /* 0x000fe400078e0006 */
.L_x_28533:
[----:B------:R-:W-:Y:S05]  /*5330*/  BSYNC B1 ;  /* 0x0000000000017941 */ /* 0x000fea0003800000 */
.L_x_28531:
        /* <DEDUP_REMOVED lines=16> */
.L_x_28537:
[----:B------:R-:W-:Y:S05]  /*5440*/  BSYNC B2 ;  /* 0x0000000000027941 */ /* 0x000fea0003800000 */
.L_x_28536:
        /* <DEDUP_REMOVED lines=44> */
.L_x_28535:
[----:B------:R-:W-:Y:S05]  /*5710*/  BSYNC B1 ;  /* 0x0000000000017941 */ /* 0x000fea0003800000 */
.L_x_28534:
        /* <DEDUP_REMOVED lines=9> */
.L_x_28530:
        /* <DEDUP_REMOVED lines=12> */
.L_x_28539:
[----:B------:R-:W-:Y:S02]  /*5870*/  IMAD.MOV.U32 R20, RZ, RZ, R6 ;  /* 0x000000ffff147224 */ /* 0x000fe400078e0006 */
.L_x_28540:
[----:B------:R-:W-:Y:S05]  /*5880*/  BSYNC B1 ;  /* 0x0000000000017941 */ /* 0x000fea0003800000 */
.L_x_28538:
        /* <DEDUP_REMOVED lines=16> */
.L_x_28544:
[----:B------:R-:W-:Y:S05]  /*5990*/  BSYNC B2 ;  /* 0x0000000000027941 */ /* 0x000fea0003800000 */
.L_x_28543:
        /* <DEDUP_REMOVED lines=44> */
.L_x_28542:
[----:B------:R-:W-:Y:S05]  /*5c60*/  BSYNC B1 ;  /* 0x0000000000017941 */ /* 0x000fea0003800000 */
.L_x_28541:
        /* <DEDUP_REMOVED lines=12> */
.L_x_28545:
        /* <DEDUP_REMOVED lines=12> */
.L_x_28548:
[----:B------:R-:W-:Y:S02]  /*5df0*/  IMAD.MOV.U32 R16, RZ, RZ, R6 ;  /* 0x000000ffff107224 */ /* 0x000fe400078e0006 */
.L_x_28549:
[----:B------:R-:W-:Y:S05]  /*5e00*/  BSYNC B1 ;  /* 0x0000000000017941 */ /* 0x000fea0003800000 */
.L_x_28547:
        /* <DEDUP_REMOVED lines=16> */
.L_x_28553:
[----:B------:R-:W-:Y:S05]  /*5f10*/  BSYNC B2 ;  /* 0x0000000000027941 */ /* 0x000fea0003800000 */
.L_x_28552:
        /* <DEDUP_REMOVED lines=44> */
.L_x_28551:
[----:B------:R-:W-:Y:S05]  /*61e0*/  BSYNC B1 ;  /* 0x0000000000017941 */ /* 0x000fea0003800000 */
.L_x_28550:
        /* <DEDUP_REMOVED lines=10> */
.L_x_28546:
        /* <DEDUP_REMOVED lines=12> */
.L_x_28555:
[----:B------:R-:W-:Y:S02]  /*6350*/  IMAD.MOV.U32 R18, RZ, RZ, R6 ;  /* 0x000000ffff127224 */ /* 0x000fe400078e0006 */
.L_x_28556:
[----:B------:R-:W-:Y:S05]  /*6360*/  BSYNC B1 ;  /* 0x0000000000017941 */ /* 0x000fea0003800000 */
.L_x_28554:
        /* <DEDUP_REMOVED lines=16> */
.L_x_28560:
[----:B------:R-:W-:Y:S05]  /*6470*/  BSYNC B2 ;  /* 0x0000000000027941 */ /* 0x000fea0003800000 */
.L_x_28559:
        /* <DEDUP_REMOVED lines=44> */
.L_x_28558:
[----:B------:R-:W-:Y:S05]  /*6740*/  BSYNC B1 ;  /* 0x0000000000017941 */ /* 0x000fea0003800000 */
.L_x_28557:
        /* <DEDUP_REMOVED lines=12> */
.L_x_28561:
        /* <DEDUP_REMOVED lines=12> */
.L_x_28564:
[----:B------:R-:W-:Y:S02]  /*68d0*/  IMAD.MOV.U32 R18, RZ, RZ, R6 ;  /* 0x000000ffff127224 */ /* 0x000fe400078e0006 */
.L_x_28565:
[----:B------:R-:W-:Y:S05]  /*68e0*/  BSYNC B1 ;  /* 0x0000000000017941 */ /* 0x000fea0003800000 */
.L_x_28563:
        /* <DEDUP_REMOVED lines=16> */
.L_x_28569:
[----:B------:R-:W-:Y:S05]  /*69f0*/  BSYNC B2 ;  /* 0x0000000000027941 */ /* 0x000fea0003800000 */
.L_x_28568:
        /* <DEDUP_REMOVED lines=44> */
.L_x_28567:
[----:B------:R-:W-:Y:S05]  /*6cc0*/  BSYNC B1 ;  /* 0x0000000000017941 */ /* 0x000fea0003800000 */
.L_x_28566:
        /* <DEDUP_REMOVED lines=10> */
.L_x_28562:
        /* <DEDUP_REMOVED lines=12> */
.L_x_28571:
[----:B------:R-:W-:Y:S02]  /*6e30*/  MOV R16, R6 ;  /* 0x0000000600107202 */ /* 0x000fe40000000f00 */
.L_x_28572:
[----:B------:R-:W-:Y:S05]  /*6e40*/  BSYNC B1 ;  /* 0x0000000000017941 */ /* 0x000fea0003800000 */
.L_x_28570:
        /* <DEDUP_REMOVED lines=16> */
.L_x_28576:
[----:B------:R-:W-:Y:S05]  /*6f50*/  BSYNC B2 ;  /* 0x0000000000027941 */ /* 0x000fea0003800000 */
.L_x_28575:
        /* <DEDUP_REMOVED lines=44> */
.L_x_28574:
[----:B------:R-:W-:Y:S05]  /*7220*/  BSYNC B1 ;  /* 0x0000000000017941 */ /* 0x000fea0003800000 */
.L_x_28573:
        /* <DEDUP_REMOVED lines=13> */
.L_x_28577:
        /* <DEDUP_REMOVED lines=12> */
.L_x_28580:
[----:B------:R-:W-:Y:S02]  /*73c0*/  IMAD.MOV.U32 R0, RZ, RZ, R6 ;  /* 0x000000ffff007224 */ /* 0x000fe400078e0006 */
.L_x_28581:
[----:B------:R-:W-:Y:S05]  /*73d0*/  BSYNC B1 ;  /* 0x0000000000017941 */ /* 0x000fea0003800000 */
.L_x_28579:
        /* <DEDUP_REMOVED lines=19> */
.L_x_28585:
[----:B------:R-:W-:Y:S05]  /*7510*/  BSYNC B2 ;  /* 0x0000000000027941 */ /* 0x000fea0003800000 */
.L_x_28584:
        /* <DEDUP_REMOVED lines=44> */
.L_x_28583:
[----:B------:R-:W-:Y:S05]  /*77e0*/  BSYNC B1 ;  /* 0x0000000000017941 */ /* 0x000fea0003800000 */
.L_x_28582:
        /* <DEDUP_REMOVED lines=9> */
.L_x_28578:
        /* <DEDUP_REMOVED lines=9> */
[C---:B------:R-:W-:Y:S02]  /*7910*/  LOP3.LUT P3, RZ, R10.reuse, 0x2, RZ, 0xc0, !PT ;  /* 0x000000020aff7812 */ /* 0x040fe4000786c0ff */
[----:B------:R-:W-:Y:S02]  /*7920*/  LOP3.LUT R17, R17, R18, R19, 0xfe, !PT ;  /* 0x0000001211117212 */ /* 0x000fe400078efe13 */
[----:B------:R-:W-:Y:S02]  /*7930*/  SEL R18, RZ, 0x1, P3 ;  /* 0x00000001ff127807 */ /* 0x000fe40001800000 */
[----:B------:R-:W-:Y:S02]  /*7940*/  SEL R22, RZ, 0x1, P4 ;  /* 0x00000001ff167807 */ /* 0x000fe40002000000 */
[----:B------:R-:W-:Y:S01]  /*7950*/  LOP3.LUT P5, RZ, R10, 0x8, RZ, 0xc0, !PT ;  /* 0x000000080aff7812 */ /* 0x000fe200078ac0ff */
[----:B------:R-:W-:Y:S01]  /*7960*/  IMAD.WIDE.U32 R18, R18, 0x10000, RZ ;  /* 0x0001000012127825 */ /* 0x000fe200078e00ff */
[----:B------:R-:W-:-:S02]  /*7970*/  SHF.R.U32.HI R20, RZ, 0x1d, R118 ;  /* 0x0000001dff147819 */ /* 0x000fc40000011676 */
[----:B------:R-:W-:Y:S01]  /*7980*/  LOP3.LUT P6, RZ, R10, 0x20, RZ, 0xc0, !PT ;  /* 0x000000200aff7812 */ /* 0x000fe200078cc0ff */
        /* <DEDUP_REMOVED lines=33> */
.L_x_28586:
[----:B------:R-:W-:Y:S02]  /*7ba0*/  IADD3 R126, R118, 0x20, RZ ;  /* 0x00000020767e7810 */ /* 0x000fe40007ffe0ff */
[----:B0-----:R-:W-:-:S05]  /*7bb0*/  @P0 MOV R16, 0x20 ;  /* 0x0000002000100802 */ /* 0x001fca0000000f00 */
        /* <DEDUP_REMOVED lines=19> */
.L_x_28588:
[----:B------:R-:W-:Y:S02]  /*7cf0*/  IMAD.MOV.U32 R20, RZ, RZ, R6 ;  /* 0x000000ffff147224 */ /* 0x000fe400078e0006 */
.L_x_28589:
[----:B------:R-:W-:Y:S05]  /*7d00*/  BSYNC B1 ;  /* 0x0000000000017941 */ /* 0x000fea0003800000 */
.L_x_28587:
        /* <DEDUP_REMOVED lines=16> */
.L_x_28593:
[----:B------:R-:W-:Y:S05]  /*7e10*/  BSYNC B2 ;  /* 0x0000000000027941 */ /* 0x000fea0003800000 */
.L_x_28592:
        /* <DEDUP_REMOVED lines=44> */
.L_x_28591:
[----:B------:R-:W-:Y:S05]  /*80e0*/  BSYNC B1 ;  /* 0x0000000000017941 */ /* 0x000fea0003800000 */
.L_x_28590:
        /* <DEDUP_REMOVED lines=15> */
.L_x_28594:
        /* <DEDUP_REMOVED lines=12> */
.L_x_28597:
[----:B------:R-:W-:Y:S02]  /*82a0*/  IMAD.MOV.U32 R11, RZ, RZ, R6 ;  /* 0x000000ffff0b7224 */ /* 0x000fe400078e0006 */
.L_x_28598:
[----:B------:R-:W-:Y:S05]  /*82b0*/  BSYNC B1 ;  /* 0x0000000000017941 */ /* 0x000fea0003800000 */
.L_x_28596:
        /* <DEDUP_REMOVED lines=16> */
.L_x_28602:
[----:B------:R-:W-:Y:S05]  /*83c0*/  BSYNC B2 ;  /* 0x0000000000027941 */ /* 0x000fea0003800000 */
.L_x_28601:
        /* <DEDUP_REMOVED lines=44> */
.L_x_28600:
[----:B------:R-:W-:Y:S05]  /*8690*/  BSYNC B1 ;  /* 0x0000000000017941 */ /* 0x000fea0003800000 */
.L_x_28599:
        /* <DEDUP_REMOVED lines=9> */
.L_x_28595:
        /* <DEDUP_REMOVED lines=12> */
.L_x_28604:
[----:B------:R-:W-:Y:S02]  /*87f0*/  IMAD.MOV.U32 R22, RZ, RZ, R6 ;  /* 0x000000ffff167224 */ /* 0x000fe400078e0006 */
.L_x_28605:
[----:B------:R-:W-:Y:S05]  /*8800*/  BSYNC B1 ;  /* 0x0000000000017941 */ /* 0x000fea0003800000 */
.L_x_28603:
        /* <DEDUP_REMOVED lines=16> */
.L_x_28609:
[----:B------:R-:W-:Y:S05]  /*8910*/  BSYNC B2 ;  /* 0x0000000000027941 */ /* 0x000fea0003800000 */
.L_x_28608:
        /* <DEDUP_REMOVED lines=44> */
.L_x_28607:
[----:B------:R-:W-:Y:S05]  /*8be0*/  BSYNC B1 ;  /* 0x0000000000017941 */ /* 0x000fea0003800000 */
.L_x_28606:
        /* <DEDUP_REMOVED lines=14> */
.L_x_28610:
        /* <DEDUP_REMOVED lines=12> */
.L_x_28613:
[----:B------:R-:W-:Y:S02]  /*8d90*/  IMAD.MOV.U32 R12, RZ, RZ, R6 ;  /* 0x000000ffff0c7224 */ /* 0x000fe400078e0006 */
.L_x_28614:
[----:B------:R-:W-:Y:S05]  /*8da0*/  BSYNC B1 ;  /* 0x0000000000017941 */ /* 0x000fea0003800000 */
.L_x_28612:
        /* <DEDUP_REMOVED lines=16> */
.L_x_28618:
[----:B------:R-:W-:Y:S05]  /*8eb0*/  BSYNC B2 ;  /* 0x0000000000027941 */ /* 0x000fea0003800000 */
.L_x_28617:
        /* <DEDUP_REMOVED lines=44> */
.L_x_28616:
[----:B------:R-:W-:Y:S05]  /*9180*/  BSYNC B1 ;  /* 0x0000000000017941 */ /* 0x000fea0003800000 */
.L_x_28615:
        /* <DEDUP_REMOVED lines=9> */
.L_x_28611:
        /* <DEDUP_REMOVED lines=12> */
.L_x_28620:
[----:B------:R-:W-:Y:S02]  /*92e0*/  IMAD.MOV.U32 R16, RZ, RZ, R6 ;  /* 0x000000ffff107224 */ /* 0x000fe400078e0006 */
.L_x_28621:
[----:B------:R-:W-:Y:S05]  /*92f0*/  BSYNC B1 ;  /* 0x0000000000017941 */ /* 0x000fea0003800000 */
.L_x_28619:
        /* <DEDUP_REMOVED lines=16> */
.L_x_28625:
[----:B------:R-:W-:Y:S05]  /*9400*/  BSYNC B2 ;  /* 0x0000000000027941 */ /* 0x000fea0003800000 */
.L_x_28624:
        /* <DEDUP_REMOVED lines=44> */
.L_x_28623:
[----:B------:R-:W-:Y:S05]  /*96d0*/  BSYNC B1 ;  /* 0x0000000000017941 */ /* 0x000fea0003800000 */
.L_x_28622:
        /* <DEDUP_REMOVED lines=11> */
[----:B------:R-:W-:Y:S01]  /*9790*/  MOV R21, R20 ;  /* 0x0000001400157202 */ /* 0x000fe20000000f00 */
[----:B------:R-:W-:Y:S01]  /*97a0*/  FADD.FTZ R78, R94, R78 ;  /* 0x0000004e5e4e7221 */ /* 0x000fe20000010000 */
[----:B------:R-:W-:Y:S05]  /*97b0*/  BRA `(.L_x_28627) ;  /* 0x0000055000007947 */ /* 0x000fea0003800000 */
.L_x_28626:
        /* <DEDUP_REMOVED lines=12> */
.L_x_28629:
[----:B------:R-:W-:Y:S02]  /*9880*/  IMAD.MOV.U32 R13, RZ, RZ, R6 ;  /* 0x000000ffff0d7224 */ /* 0x000fe400078e0006 */
.L_x_28630:
[----:B------:R-:W-:Y:S05]  /*9890*/  BSYNC B1 ;  /* 0x0000000000017941 */ /* 0x000fea0003800000 */
.L_x_28628:
        /* <DEDUP_REMOVED lines=16> */
.L_x_28634:
[----:B------:R-:W-:Y:S05]  /*99a0*/  BSYNC B2 ;  /* 0x0000000000027941 */ /* 0x000fea0003800000 */
.L_x_28633:
        /* <DEDUP_REMOVED lines=44> */
.L_x_28632:
[----:B------:R-:W-:Y:S05]  /*9c70*/  BSYNC B1 ;  /* 0x0000000000017941 */ /* 0x000fea0003800000 */
.L_x_28631:
        /* <DEDUP_REMOVED lines=9> */
.L_x_28627:
        /* <DEDUP_REMOVED lines=12> */
.L_x_28636:
[----:B------:R-:W-:Y:S02]  /*9dd0*/  MOV R16, R6 ;  /* 0x0000000600107202 */ /* 0x000fe40000000f00 */
.L_x_28637:
[----:B------:R-:W-:Y:S05]  /*9de0*/  BSYNC B1 ;  /* 0x0000000000017941 */ /* 0x000fea0003800000 */
.L_x_28635:
        /* <DEDUP_REMOVED lines=16> */
.L_x_28641:
[----:B------:R-:W-:Y:S05]  /*9ef0*/  BSYNC B2 ;  /* 0x0000000000027941 */ /* 0x000fea0003800000 */
.L_x_28640:
        /* <DEDUP_REMOVED lines=44> */
.L_x_28639:
[----:B------:R-:W-:Y:S05]  /*a1c0*/  BSYNC B1 ;  /* 0x0000000000017941 */ /* 0x000fea0003800000 */
.L_x_28638:
        /* <DEDUP_REMOVED lines=12> */
.L_x_28642:
        /* <DEDUP_REMOVED lines=12> */
.L_x_28645:
[----:B------:R-:W-:Y:S02]  /*a350*/  IMAD.MOV.U32 R14, RZ, RZ, R6 ;  /* 0x000000ffff0e7224 */ /* 0x000fe400078e0006 */
.L_x_28646:
[----:B------:R-:W-:Y:S05]  /*a360*/  BSYNC B1 ;  /* 0x0000000000017941 */ /* 0x000fea0003800000 */
.L_x_28644:
        /* <DEDUP_REMOVED lines=16> */
.L_x_28650:
[----:B------:R-:W-:Y:S05]  /*a470*/  BSYNC B2 ;  /* 0x0000000000027941 */ /* 0x000fea0003800000 */
.L_x_28649:
        /* <DEDUP_REMOVED lines=44> */
.L_x_28648:
[----:B------:R-:W-:Y:S05]  /*a740*/  BSYNC B1 ;  /* 0x0000000000017941 */ /* 0x000fea0003800000 */
.L_x_28647:
        /* <DEDUP_REMOVED lines=9> */
.L_x_28643:
        /* <DEDUP_REMOVED lines=12> */
.L_x_28652:
[----:B------:R-:W-:Y:S02]  /*a8a0*/  IMAD.MOV.U32 R20, RZ, RZ, R6 ;  /* 0x000000ffff147224 */ /* 0x000fe400078e0006 */
.L_x_28653:
[----:B------:R-:W-:Y:S05]  /*a8b0*/  BSYNC B1 ;  /* 0x0000000000017941 */ /* 0x000fea0003800000 */
.L_x_28651:
        /* <DEDUP_REMOVED lines=16> */
.L_x_28657:
[----:B------:R-:W-:Y:S05]  /*a9c0*/  BSYNC B2 ;  /* 0x0000000000027941 */ /* 0x000fea0003800000 */
.L_x_28656:
        /* <DEDUP_REMOVED lines=44> */
.L_x_28655:
[----:B------:R-:W-:Y:S05]  /*ac90*/  BSYNC B1 ;  /* 0x0000000000017941 */ /* 0x000fea0003800000 */
.L_x_28654:
        /* <DEDUP_REMOVED lines=12> */
.L_x_28658:
        /* <DEDUP_REMOVED lines=12> */
.L_x_28661:
[----:B------:R-:W-:Y:S02]  /*ae20*/  IMAD.MOV.U32 R15, RZ, RZ, R6 ;  /* 0x000000ffff0f7224 */ /* 0x000fe400078e0006 */
.L_x_28662:
[----:B------:R-:W-:Y:S05]  /*ae30*/  BSYNC B1 ;  /* 0x0000000000017941 */ /* 0x000fea0003800000 */
.L_x_28660:
        /* <DEDUP_REMOVED lines=16> */
.L_x_28666:
[----:B------:R-:W-:Y:S05]  /*af40*/  BSYNC B2 ;  /* 0x0000000000027941 */ /* 0x000fea0003800000 */
.L_x_28665:
        /* <DEDUP_REMOVED lines=44> */
.L_x_28664:
[----:B------:R-:W-:Y:S05]  /*b210*/  BSYNC B1 ;  /* 0x0000000000017941 */ /* 0x000fea0003800000 */
.L_x_28663:
        /* <DEDUP_REMOVED lines=9> */
.L_x_28659:
        /* <DEDUP_REMOVED lines=12> */
.L_x_28668:
[----:B------:R-:W-:Y:S02]  /*b370*/  IMAD.MOV.U32 R16, RZ, RZ, R6 ;  /* 0x000000ffff107224 */ /* 0x000fe400078e0006 */
.L_x_28669:
[----:B------:R-:W-:Y:S05]  /*b380*/  BSYNC B1 ;  /* 0x0000000000017941 */ /* 0x000fea0003800000 */
.L_x_28667:
        /* <DEDUP_REMOVED lines=16> */
.L_x_28673:
[----:B------:R-:W-:Y:S05]  /*b490*/  BSYNC B2 ;  /* 0x0000000000027941 */ /* 0x000fea0003800000 */
.L_x_28672:
        /* <DEDUP_REMOVED lines=44> */
.L_x_28671:
[----:B------:R-:W-:Y:S05]  /*b760*/  BSYNC B1 ;  /* 0x0000000000017941 */ /* 0x000fea0003800000 */
.L_x_28670:
        /* <DEDUP_REMOVED lines=12> */
.L_x_28674:
        /* <DEDUP_REMOVED lines=12> */
.L_x_28677:
[----:B------:R-:W-:Y:S02]  /*b8f0*/  MOV R18, R6 ;  /* 0x0000000600127202 */ /* 0x000fe40000000f00 */
.L_x_28678:
[----:B------:R-:W-:Y:S05]  /*b900*/  BSYNC B1 ;  /* 0x0000000000017941 */ /* 0x000fea0003800000 */
.L_x_28676:
        /* <DEDUP_REMOVED lines=16> */
.L_x_28682:
[----:B------:R-:W-:Y:S05]  /*ba10*/  BSYNC B2 ;  /* 0x0000000000027941 */ /* 0x000fea0003800000 */
.L_x_28681:
        /* <DEDUP_REMOVED lines=44> */
.L_x_28680:
[----:B------:R-:W-:Y:S05]  /*bce0*/  BSYNC B1 ;  /* 0x0000000000017941 */ /* 0x000fea0003800000 */
.L_x_28679:
        /* <DEDUP_REMOVED lines=10> */
.L_x_28675:
        /* <DEDUP_REMOVED lines=12> */
.L_x_28684:
[----:B------:R-:W-:Y:S02]  /*be50*/  IMAD.MOV.U32 R16, RZ, RZ, R6 ;  /* 0x000000ffff107224 */ /* 0x000fe400078e0006 */
.L_x_28685:
[----:B------:R-:W-:Y:S05]  /*be60*/  BSYNC B1 ;  /* 0x0000000000017941 */ /* 0x000fea0003800000 */
.L_x_28683:
        /* <DEDUP_REMOVED lines=16> */
.L_x_28689:
[----:B------:R-:W-:Y:S05]  /*bf70*/  BSYNC B2 ;  /* 0x0000000000027941 */ /* 0x000fea0003800000 */
.L_x_28688:
        /* <DEDUP_REMOVED lines=44> */
.L_x_28687:
[----:B------:R-:W-:Y:S05]  /*c240*/  BSYNC B1 ;  /* 0x0000000000017941 */ /* 0x000fea0003800000 */
.L_x_28686:
        /* <DEDUP_REMOVED lines=12> */
.L_x_28690:
        /* <DEDUP_REMOVED lines=12> */
.L_x_28693:
[----:B------:R-:W-:Y:S02]  /*c3d0*/  IMAD.MOV.U32 R16, RZ, RZ, R6 ;  /* 0x000000ffff107224 */ /* 0x000fe400078e0006 */
.L_x_28694:
[----:B------:R-:W-:Y:S05]  /*c3e0*/  BSYNC B1 ;  /* 0x0000000000017941 */ /* 0x000fea0003800000 */
.L_x_28692:
        /* <DEDUP_REMOVED lines=16> */
.L_x_28698:
[----:B------:R-:W-:Y:S05]  /*c4f0*/  BSYNC B2 ;  /* 0x0000000000027941 */ /* 0x000fea0003800000 */
.L_x_28697:
        /* <DEDUP_REMOVED lines=44> */
.L_x_28696:
[----:B------:R-:W-:Y:S05]  /*c7c0*/  BSYNC B1 ;  /* 0x0000000000017941 */ /* 0x000fea0003800000 */
.L_x_28695:
        /* <DEDUP_REMOVED lines=10> */
.L_x_28691:
        /* <DEDUP_REMOVED lines=12> */
.L_x_28700:
[----:B------:R-:W-:Y:S02]  /*c930*/  IMAD.MOV.U32 R18, RZ, RZ, R6 ;  /* 0x000000ffff127224 */ /* 0x000fe400078e0006 */
.L_x_28701:
[----:B------:R-:W-:Y:S05]  /*c940*/  BSYNC B1 ;  /* 0x0000000000017941 */ /* 0x000fea0003800000 */
.L_x_28699:
        /* <DEDUP_REMOVED lines=16> */
.L_x_28705:
[----:B------:R-:W-:Y:S05]  /*ca50*/  BSYNC B2 ;  /* 0x0000000000027941 */ /* 0x000fea0003800000 */
.L_x_28704:
        /* <DEDUP_REMOVED lines=44> */
.L_x_28703:
[----:B------:R-:W-:Y:S05]  /*cd20*/  BSYNC B1 ;  /* 0x0000000000017941 */ /* 0x000fea0003800000 */
.L_x_28702:
        /* <DEDUP_REMOVED lines=13> */
.L_x_28706:
        /* <DEDUP_REMOVED lines=12> */
.L_x_28709:
[----:B------:R-:W-:Y:S02]  /*cec0*/  IMAD.MOV.U32 R0, RZ, RZ, R6 ;  /* 0x000000ffff007224 */ /* 0x000fe400078e0006 */
.L_x_28710:
[----:B------:R-:W-:Y:S05]  /*ced0*/  BSYNC B1 ;  /* 0x0000000000017941 */ /* 0x000fea0003800000 */
.L_x_28708:
        /* <DEDUP_REMOVED lines=19> */
.L_x_28714:
[----:B------:R-:W-:Y:S05]  /*d010*/  BSYNC B2 ;  /* 0x0000000000027941 */ /* 0x000fea0003800000 */
.L_x_28713:
        /* <DEDUP_REMOVED lines=44> */
.L_x_28712:
[----:B------:R-:W-:Y:S05]  /*d2e0*/  BSYNC B1 ;  /* 0x0000000000017941 */ /* 0x000fea0003800000 */
.L_x_28711:
        /* <DEDUP_REMOVED lines=9> */
.L_x_28707:
[----:B------:R-:W-:Y:S01]  /*d380*/  SEL R18, RZ, 0x1000000, P5 ;  /* 0x01000000ff127807 */ /* 0x000fe20002800000 */
[----:B------:R-:W-:Y:S01]  /*d390*/  IMAD.MOV.U32 R134, RZ, RZ, 0x20 ;  /* 0x00000020ff867424 */ /* 0x000fe200078e00ff */
[----:B------:R-:W-:Y:S01]  /*d3a0*/  SEL R17, RZ, 0x10000, P4 ;  /* 0x00010000ff117807 */ /* 0x000fe20002000000 */
[----:B------:R-:W-:Y:S01]  /*d3b0*/  IMAD.MOV.U32 R141, RZ, RZ, 0x8 ;  /* 0x00000008ff8d7424 */ /* 0x000fe200078e00ff */
        /* <DEDUP_REMOVED lines=43> */
.L_x_28715:
        /* <DEDUP_REMOVED lines=20> */
.L_x_28717:
[----:B------:R-:W-:Y:S02]  /*d7b0*/  IMAD.MOV.U32 R23, RZ, RZ, R6 ;  /* 0x000000ffff177224 */ /* 0x000fe400078e0006 */
.L_x_28718:
[----:B------:R-:W-:Y:S05]  /*d7c0*/  BSYNC B1 ;  /* 0x0000000000017941 */ /* 0x000fea0003800000 */
.L_x_28716:
        /* <DEDUP_REMOVED lines=16> */
.L_x_28722:
[----:B------:R-:W-:Y:S05]  /*d8d0*/  BSYNC B2 ;  /* 0x0000000000027941 */ /* 0x000fea0003800000 */
.L_x_28721:
        /* <DEDUP_REMOVED lines=44> */
.L_x_28720:
[----:B------:R-:W-:Y:S05]  /*dba0*/  BSYNC B1 ;  /* 0x0000000000017941 */ /* 0x000fea0003800000 */
.L_x_28719:
        /* <DEDUP_REMOVED lines=15> */
.L_x_28723:
        /* <DEDUP_REMOVED lines=12> */
.L_x_28726:
[----:B------:R-:W-:Y:S02]  /*dd60*/  IMAD.MOV.U32 R11, RZ, RZ, R6 ;  /* 0x000000ffff0b7224 */ /* 0x000fe400078e0006 */
.L_x_28727:
[----:B------:R-:W-:Y:S05]  /*dd70*/  BSYNC B1 ;  /* 0x0000000000017941 */ /* 0x000fea0003800000 */
.L_x_28725:
        /* <DEDUP_REMOVED lines=16> */
.L_x_28731:
[----:B------:R-:W-:Y:S05]  /*de80*/  BSYNC B2 ;  /* 0x0000000000027941 */ /* 0x000fea0003800000 */
.L_x_28730:
        /* <DEDUP_REMOVED lines=44> */
.L_x_28729:
[----:B------:R-:W-:Y:S05]  /*e150*/  BSYNC B1 ;  /* 0x0000000000017941 */ /* 0x000fea0003800000 */
.L_x_28728:
        /* <DEDUP_REMOVED lines=9> */
.L_x_28724:
        /* <DEDUP_REMOVED lines=12> */
.L_x_28733:
[----:B------:R-:W-:Y:S02]  /*e2b0*/  IMAD.MOV.U32 R20, RZ, RZ, R6 ;  /* 0x000000ffff147224 */ /* 0x000fe400078e0006 */
.L_x_28734:
[----:B------:R-:W-:Y:S05]  /*e2c0*/  BSYNC B1 ;  /* 0x0000000000017941 */ /* 0x000fea0003800000 */
.L_x_28732:
        /* <DEDUP_REMOVED lines=16> */
.L_x_28738:
[----:B------:R-:W-:Y:S05]  /*e3d0*/  BSYNC B2 ;  /* 0x0000000000027941 */ /* 0x000fea0003800000 */
.L_x_28737:
        /* <DEDUP_REMOVED lines=44> */
.L_x_28736:
[----:B------:R-:W-:Y:S05]  /*e6a0*/  BSYNC B1 ;  /* 0x0000000000017941 */ /* 0x000fea0003800000 */
.L_x_28735:
        /* <DEDUP_REMOVED lines=14> */
.L_x_28739:
        /* <DEDUP_REMOVED lines=12> */
.L_x_28742:
[----:B------:R-:W-:Y:S02]  /*e850*/  MOV R12, R6 ;  /* 0x00000006000c7202 */ /* 0x000fe40000000f00 */
.L_x_28743:
[----:B------:R-:W-:Y:S05]  /*e860*/  BSYNC B1 ;  /* 0x0000000000017941 */ /* 0x000fea0003800000 */
.L_x_28741:
        /* <DEDUP_REMOVED lines=16> */
.L_x_28747:
[----:B------:R-:W-:Y:S05]  /*e970*/  BSYNC B2 ;  /* 0x0000000000027941 */ /* 0x000fea0003800000 */
.L_x_28746:
        /* <DEDUP_REMOVED lines=44> */
.L_x_28745:
[----:B------:R-:W-:Y:S05]  /*ec40*/  BSYNC B1 ;  /* 0x0000000000017941 */ /* 0x000fea0003800000 */
.L_x_28744:
        /* <DEDUP_REMOVED lines=9> */
.L_x_28740:
        /* <DEDUP_REMOVED lines=12> */
.L_x_28749:
[----:B------:R-:W-:Y:S02]  /*eda0*/  IMAD.MOV.U32 R16, RZ, RZ, R6 ;  /* 0x000000ffff107224 */ /* 0x000fe400078e0006 */
.L_x_28750:
[----:B------:R-:W-:Y:S05]  /*edb0*/  BSYNC B1 ;  /* 0x0000000000017941 */ /* 0x000fea0003800000 */
.L_x_28748:
        /* <DEDUP_REMOVED lines=16> */
.L_x_28754:
[----:B------:R-:W-:Y:S05]  /*eec0*/  BSYNC B2 ;  /* 0x0000000000027941 */ /* 0x000fea0003800000 */
.L_x_28753:
        /* <DEDUP_REMOVED lines=44> */
.L_x_28752:
[----:B------:R-:W-:Y:S05]  /*f190*/  BSYNC B1 ;  /* 0x0000000000017941 */ /* 0x000fea0003800000 */
.L_x_28751:
        /* <DEDUP_REMOVED lines=14> */
.L_x_28755:
        /* <DEDUP_REMOVED lines=12> */
.L_x_28758:
[----:B------:R-:W-:Y:S02]  /*f340*/  IMAD.MOV.U32 R13, RZ, RZ, R6 ;  /* 0x000000ffff0d7224 */ /* 0x000fe400078e0006 */
.L_x_28759:
[----:B------:R-:W-:Y:S05]  /*f350*/  BSYNC B1 ;  /* 0x0000000000017941 */ /* 0x000fea0003800000 */
.L_x_28757:
        /* <DEDUP_REMOVED lines=16> */
.L_x_28763:
[----:B------:R-:W-:Y:S05]  /*f460*/  BSYNC B2 ;  /* 0x0000000000027941 */ /* 0x000fea0003800000 */
.L_x_28762:
        /* <DEDUP_REMOVED lines=44> */
.L_x_28761:
[----:B------:R-:W-:Y:S05]  /*f730*/  BSYNC B1 ;  /* 0x0000000000017941 */ /* 0x000fea0003800000 */
.L_x_28760:
        /* <DEDUP_REMOVED lines=9> */
.L_x_28756:
        /* <DEDUP_REMOVED lines=12> */
.L_x_28765:
[----:B------:R-:W-:Y:S02]  /*f890*/  IMAD.MOV.U32 R16, RZ, RZ, R6 ;  /* 0x000000ffff107224 */ /* 0x000fe400078e0006 */
.L_x_28766:
[----:B------:R-:W-:Y:S05]  /*f8a0*/  BSYNC B1 ;  /* 0x0000000000017941 */ /* 0x000fea0003800000 */
.L_x_28764:
        /* <DEDUP_REMOVED lines=16> */
.L_x_28770:
[----:B------:R-:W-:Y:S05]  /*f9b0*/  BSYNC B2 ;  /* 0x0000000000027941 */ /* 0x000fea0003800000 */
.L_x_28769:
        /* <DEDUP_REMOVED lines=44> */
.L_x_28768:
[----:B------:R-:W-:Y:S05]  /*fc80*/  BSYNC B1 ;  /* 0x0000000000017941 */ /* 0x000fea0003800000 */
.L_x_28767:
        /* <DEDUP_REMOVED lines=12> */
.L_x_28771:
        /* <DEDUP_REMOVED lines=12> */
.L_x_28774:
[----:B------:R-:W-:Y:S02]  /*fe10*/  IMAD.MOV.U32 R14, RZ, RZ, R6 ;  /* 0x000000ffff0e7224 */ /* 0x000fe400078e0006 */
.L_x_28775:
[----:B------:R-:W-:Y:S05]  /*fe20*/  BSYNC B1 ;  /* 0x0000000000017941 */ /* 0x000fea0003800000 */
.L_x_28773:
        /* <DEDUP_REMOVED lines=16> */
.L_x_28779:
[----:B------:R-:W-:Y:S05]  /*ff30*/  BSYNC B2 ;  /* 0x0000000000027941 */ /* 0x000fea0003800000 */
.L_x_28778:
        /* <DEDUP_REMOVED lines=44> */
.L_x_28777:
[----:B------:R-:W-:Y:S05]  /*10200*/  BSYNC B1 ;  /* 0x0000000000017941 */ /* 0x000fea0003800000 */
.L_x_28776:
        /* <DEDUP_REMOVED lines=9> */
.L_x_28772:
        /* <DEDUP_REMOVED lines=12> */
.L_x_28781:
[----:B------:R-:W-:Y:S02]  /*10360*/  IMAD.MOV.U32 R16, RZ, RZ, R6 ;  /* 0x000000ffff107224 */ /* 0x000fe400078e0006 */
.L_x_28782:
[----:B------:R-:W-:Y:S05]  /*10370*/  BSYNC B1 ;  /* 0x0000000000017941 */ /* 0x000fea0003800000 */
.L_x_28780:
        /* <DEDUP_REMOVED lines=16> */
.L_x_28786:
[----:B------:R-:W-:Y:S05]  /*10480*/  BSYNC B2 ;  /* 0x0000000000027941 */ /* 0x000fea0003800000 */
.L_x_28785:
        /* <DEDUP_REMOVED lines=44> */
.L_x_28784:
[----:B------:R-:W-:Y:S05]  /*10750*/  BSYNC B1 ;  /* 0x0000000000017941 */ /* 0x000fea0003800000 */
.L_x_28783:
        /* <DEDUP_REMOVED lines=12> */
.L_x_28787:
        /* <DEDUP_REMOVED lines=12> */
.L_x_28790:
[----:B------:R-:W-:Y:S02]  /*108e0*/  IMAD.MOV.U32 R15, RZ, RZ, R6 ;  /* 0x000000ffff0f7224 */ /* 0x000fe400078e0006 */
.L_x_28791:
[----:B------:R-:W-:Y:S05]  /*108f0*/  BSYNC B1 ;  /* 0x0000000000017941 */ /* 0x000fea0003800000 */
.L_x_28789:
        /* <DEDUP_REMOVED lines=16> */
.L_x_28795:
[----:B------:R-:W-:Y:S05]  /*10a00*/  BSYNC B2 ;  /* 0x0000000000027941 */ /* 0x000fea0003800000 */
.L_x_28794:
        /* <DEDUP_REMOVED lines=44> */
.L_x_28793:
[----:B------:R-:W-:Y:S05]  /*10cd0*/  BSYNC B1 ;  /* 0x0000000000017941 */ /* 0x000fea0003800000 */
.L_x_28792:
        /* <DEDUP_REMOVED lines=9> */
.L_x_28788:
        /* <DEDUP_REMOVED lines=12> */
.L_x_28797:
[----:B------:R-:W-:Y:S02]  /*10e30*/  IMAD.MOV.U32 R20, RZ, RZ, R6 ;  /* 0x000000ffff147224 */ /* 0x000fe400078e0006 */
.L_x_28798:
[----:B------:R-:W-:Y:S05]  /*10e40*/  BSYNC B1 ;  /* 0x0000000000017941 */ /* 0x000fea0003800000 */
.L_x_28796:
        /* <DEDUP_REMOVED lines=16> */
.L_x_28802:
[----:B------:R-:W-:Y:S05]  /*10f50*/  BSYNC B2 ;  /* 0x0000000000027941 */ /* 0x000fea0003800000 */
.L_x_28801:
        /* <DEDUP_REMOVED lines=44> */
.L_x_28800:
[----:B------:R-:W-:Y:S05]  /*11220*/  BSYNC B1 ;  /* 0x0000000000017941 */ /* 0x000fea0003800000 */
.L_x_28799:
        /* <DEDUP_REMOVED lines=12> */
.L_x_28803:
        /* <DEDUP_REMOVED lines=12> */
.L_x_28806:
[----:B------:R-:W-:Y:S02]  /*113b0*/  IMAD.MOV.U32 R16, RZ, RZ, R6 ;  /* 0x000000ffff107224 */ /* 0x000fe400078e0006 */
.L_x_28807:
[----:B------:R-:W-:Y:S05]  /*113c0*/  BSYNC B1 ;  /* 0x0000000000017941 */ /* 0x000fea0003800000 */
.L_x_28805:
        /* <DEDUP_REMOVED lines=16> */
.L_x_28811:
[----:B------:R-:W-:Y:S05]  /*114d0*/  BSYNC B2 ;  /* 0x0000000000027941 */ /* 0x000fea0003800000 */
.L_x_28810:
        /* <DEDUP_REMOVED lines=44> */
.L_x_28809:
[----:B------:R-:W-:Y:S05]  /*117a0*/  BSYNC B1 ;  /* 0x0000000000017941 */ /* 0x000fea0003800000 */
.L_x_28808:
        /* <DEDUP_REMOVED lines=10> */
.L_x_28804:
        /* <DEDUP_REMOVED lines=12> */
.L_x_28813:
[----:B------:R-:W-:Y:S02]  /*11910*/  MOV R18, R6 ;  /* 0x0000000600127202 */ /* 0x000fe40000000f00 */
.L_x_28814:
[----:B------:R-:W-:Y:S05]  /*11920*/  BSYNC B1 ;  /* 0x0000000000017941 */ /* 0x000fea0003800000 */
.L_x_28812:
        /* <DEDUP_REMOVED lines=16> */
.L_x_28818:
[----:B------:R-:W-:Y:S05]  /*11a30*/  BSYNC B2 ;  /* 0x0000000000027941 */ /* 0x000fea0003800000 */
.L_x_28817:
        /* <DEDUP_REMOVED lines=44> */
.L_x_28816:
[----:B------:R-:W-:Y:S05]  /*11d00*/  BSYNC B1 ;  /* 0x0000000000017941 */ /* 0x000fea0003800000 */
.L_x_28815:
        /* <DEDUP_REMOVED lines=9> */
[----:B------:R-:W-:Y:S02]  /*11da0*/  IMAD.MOV.U32 R20, RZ, RZ, R16 ;  /* 0x000000ffff147224 */ /* 0x000fe400078e0010 */
[----:B------:R-:W-:Y:S01]  /*11db0*/  FADD.FTZ R66, R90, R66 ;  /* 0x000000425a427221 */ /* 0x000fe20000010000 */
[----:B------:R-:W-:Y:S05]  /*11dc0*/  BRA `(.L_x_28820) ;  /* 0x0000056000007947 */ /* 0x000fea0003800000 */
.L_x_28819:
        /* <DEDUP_REMOVED lines=12> */
.L_x_28822:
[----:B------:R-:W-:Y:S02]  /*11e90*/  IMAD.MOV.U32 R18, RZ, RZ, R6 ;  /* 0x000000ffff127224 */ /* 0x000fe400078e0006 */
.L_x_28823:
[----:B------:R-:W-:Y:S05]  /*11ea0*/  BSYNC B1 ;  /* 0x0000000000017941 */ /* 0x000fea0003800000 */
.L_x_28821:
        /* <DEDUP_REMOVED lines=16> */
.L_x_28827:
[----:B------:R-:W-:Y:S05]  /*11fb0*/  BSYNC B2 ;  /* 0x0000000000027941 */ /* 0x000fea0003800000 */
.L_x_28826:
        /* <DEDUP_REMOVED lines=44> */
.L_x_28825:
[----:B------:R-:W-:Y:S05]  /*12280*/  BSYNC B1 ;  /* 0x0000000000017941 */ /* 0x000fea0003800000 */
.L_x_28824:
        /* <DEDUP_REMOVED lines=10> */
.L_x_28820:
        /* <DEDUP_REMOVED lines=12> */
.L_x_28829:
[----:B------:R-:W-:Y:S02]  /*123f0*/  IMAD.MOV.U32 R16, RZ, RZ, R6 ;  /* 0x000000ffff107224 */ /* 0x000fe400078e0006 */
.L_x_28830:
[----:B------:R-:W-:Y:S05]  /*12400*/  BSYNC B1 ;  /* 0x0000000000017941 */ /* 0x000fea0003800000 */
.L_x_28828:
        /* <DEDUP_REMOVED lines=16> */
.L_x_28834:
[----:B------:R-:W-:Y:S05]  /*12510*/  BSYNC B2 ;  /* 0x0000000000027941 */ /* 0x000fea0003800000 */
.L_x_28833:
        /* <DEDUP_REMOVED lines=44> */
.L_x_28832:
[----:B------:R-:W-:Y:S05]  /*127e0*/  BSYNC B1 ;  /* 0x0000000000017941 */ /* 0x000fea0003800000 */
.L_x_28831:
        /* <DEDUP_REMOVED lines=13> */
.L_x_28835:
        /* <DEDUP_REMOVED lines=12> */
.L_x_28838:
[----:B------:R-:W-:Y:S02]  /*12980*/  IMAD.MOV.U32 R0, RZ, RZ, R6 ;  /* 0x000000ffff007224 */ /* 0x000fe400078e0006 */
.L_x_28839:
[----:B------:R-:W-:Y:S05]  /*12990*/  BSYNC B1 ;  /* 0x0000000000017941 */ /* 0x000fea0003800000 */
.L_x_28837:
        /* <DEDUP_REMOVED lines=19> */
.L_x_28843:
[----:B------:R-:W-:Y:S05]  /*12ad0*/  BSYNC B2 ;  /* 0x0000000000027941 */ /* 0x000fea0003800000 */
.L_x_28842:
        /* <DEDUP_REMOVED lines=44> */
.L_x_28841:
[----:B------:R-:W-:Y:S05]  /*12da0*/  BSYNC B1 ;  /* 0x0000000000017941 */ /* 0x000fea0003800000 */
.L_x_28840:
        /* <DEDUP_REMOVED lines=9> */
.L_x_28836:
        /* <DEDUP_REMOVED lines=46> */
.L_x_28844:
        /* <DEDUP_REMOVED lines=19> */
.L_x_28846:
[----:B------:R-:W-:Y:S02]  /*13250*/  IMAD.MOV.U32 R20, RZ, RZ, R6 ;  /* 0x000000ffff147224 */ /* 0x000fe400078e0006 */
.L_x_28847:
[----:B------:R-:W-:Y:S05]  /*13260*/  BSYNC B1 ;  /* 0x0000000000017941 */ /* 0x000fea0003800000 */
.L_x_28845:
        /* <DEDUP_REMOVED lines=16> */
.L_x_28851:
[----:B------:R-:W-:Y:S05]  /*13370*/  BSYNC B2 ;  /* 0x0000000000027941 */ /* 0x000fea0003800000 */
.L_x_28850:
        /* <DEDUP_REMOVED lines=44> */
.L_x_28849:
[----:B------:R-:W-:Y:S05]  /*13640*/  BSYNC B1 ;  /* 0x0000000000017941 */ /* 0x000fea0003800000 */
.L_x_28848:
        /* <DEDUP_REMOVED lines=15> */
.L_x_28852:
        /* <DEDUP_REMOVED lines=12> */
.L_x_28855:
[----:B------:R-:W-:Y:S02]  /*13800*/  IMAD.MOV.U32 R11, RZ, RZ, R6 ;  /* 0x000000ffff0b7224 */ /* 0x000fe400078e0006 */
.L_x_28856:
[----:B------:R-:W-:Y:S05]  /*13810*/  BSYNC B1 ;  /* 0x0000000000017941 */ /* 0x000fea0003800000 */
.L_x_28854:
        /* <DEDUP_REMOVED lines=16> */
.L_x_28860:
[----:B------:R-:W-:Y:S05]  /*13920*/  BSYNC B2 ;  /* 0x0000000000027941 */ /* 0x000fea0003800000 */
.L_x_28859:
        /* <DEDUP_REMOVED lines=44> */
.L_x_28858:
[----:B------:R-:W-:Y:S05]  /*13bf0*/  BSYNC B1 ;  /* 0x0000000000017941 */ /* 0x000fea0003800000 */
.L_x_28857:
        /* <DEDUP_REMOVED lines=9> */
.L_x_28853:
        /* <DEDUP_REMOVED lines=12> */
.L_x_28862:
[----:B------:R-:W-:Y:S02]  /*13d50*/  IMAD.MOV.U32 R22, RZ, RZ, R6 ;  /* 0x000000ffff167224 */ /* 0x000fe400078e0006 */
.L_x_28863:
[----:B------:R-:W-:Y:S05]  /*13d60*/  BSYNC B1 ;  /* 0x0000000000017941 */ /* 0x000fea0003800000 */
.L_x_28861:
        /* <DEDUP_REMOVED lines=16> */
.L_x_28867:
[----:B------:R-:W-:Y:S05]  /*13e70*/  BSYNC B2 ;  /* 0x0000000000027941 */ /* 0x000fea0003800000 */
.L_x_28866:
        /* <DEDUP_REMOVED lines=44> */
.L_x_28865:
[----:B------:R-:W-:Y:S05]  /*14140*/  BSYNC B1 ;  /* 0x0000000000017941 */ /* 0x000fea0003800000 */
.L_x_28864:
        /* <DEDUP_REMOVED lines=14> */
.L_x_28868:
        /* <DEDUP_REMOVED lines=12> */
.L_x_28871:
[----:B------:R-:W-:Y:S02]  /*142f0*/  IMAD.MOV.U32 R12, RZ, RZ, R6 ;  /* 0x000000ffff0c7224 */ /* 0x000fe400078e0006 */
.L_x_28872:
[----:B------:R-:W-:Y:S05]  /*14300*/  BSYNC B1 ;  /* 0x0000000000017941 */ /* 0x000fea0003800000 */
.L_x_28870:
        /* <DEDUP_REMOVED lines=16> */
.L_x_28876:
[----:B------:R-:W-:Y:S05]  /*14410*/  BSYNC B2 ;  /* 0x0000000000027941 */ /* 0x000fea0003800000 */
.L_x_28875:
        /* <DEDUP_REMOVED lines=44> */
.L_x_28874:
[----:B------:R-:W-:Y:S05]  /*146e0*/  BSYNC B1 ;  /* 0x0000000000017941 */ /* 0x000fea0003800000 */
.L_x_28873:
        /* <DEDUP_REMOVED lines=9> */
.L_x_28869:
        /* <DEDUP_REMOVED lines=12> */
.L_x_28878:
[----:B------:R-:W-:Y:S02]  /*14840*/  IMAD.MOV.U32 R16, RZ, RZ, R6 ;  /* 0x000000ffff107224 */ /* 0x000fe400078e0006 */
.L_x_28879:
[----:B------:R-:W-:Y:S05]  /*14850*/  BSYNC B1 ;  /* 0x0000000000017941 */ /* 0x000fea0003800000 */
.L_x_28877:
        /* <DEDUP_REMOVED lines=16> */
.L_x_28883:
[----:B------:R-:W-:Y:S05]  /*14960*/  BSYNC B2 ;  /* 0x0000000000027941 */ /* 0x000fea0003800000 */
.L_x_28882:
        /* <DEDUP_REMOVED lines=44> */
.L_x_28881:
[----:B------:R-:W-:Y:S05]  /*14c30*/  BSYNC B1 ;  /* 0x0000000000017941 */ /* 0x000fea0003800000 */
.L_x_28880:
        /* <DEDUP_REMOVED lines=14> */
.L_x_28884:
        /* <DEDUP_REMOVED lines=12> */
.L_x_28887:
[----:B------:R-:W-:Y:S02]  /*14de0*/  IMAD.MOV.U32 R13, RZ, RZ, R6 ;  /* 0x000000ffff0d7224 */ /* 0x000fe400078e0006 */
.L_x_28888:
[----:B------:R-:W-:Y:S05]  /*14df0*/  BSYNC B1 ;  /* 0x0000000000017941 */ /* 0x000fea0003800000 */
.L_x_28886:
        /* <DEDUP_REMOVED lines=16> */
.L_x_28892:
[----:B------:R-:W-:Y:S05]  /*14f00*/  BSYNC B2 ;  /* 0x0000000000027941 */ /* 0x000fea0003800000 */
.L_x_28891:
        /* <DEDUP_REMOVED lines=44> */
.L_x_28890:
[----:B------:R-:W-:Y:S05]  /*151d0*/  BSYNC B1 ;  /* 0x0000000000017941 */ /* 0x000fea0003800000 */
.L_x_28889:
        /* <DEDUP_REMOVED lines=9> */
.L_x_28885:
        /* <DEDUP_REMOVED lines=12> */
.L_x_28894:
[----:B------:R-:W-:Y:S02]  /*15330*/  IMAD.MOV.U32 R16, RZ, RZ, R6 ;  /* 0x000000ffff107224 */ /* 0x000fe400078e0006 */
.L_x_28895:
[----:B------:R-:W-:Y:S05]  /*15340*/  BSYNC B1 ;  /* 0x0000000000017941 */ /* 0x000fea0003800000 */
.L_x_28893:
        /* <DEDUP_REMOVED lines=16> */
.L_x_28899:
[----:B------:R-:W-:Y:S05]  /*15450*/  BSYNC B2 ;  /* 0x0000000000027941 */ /* 0x000fea0003800000 */
.L_x_28898:
        /* <DEDUP_REMOVED lines=44> */
.L_x_28897:
[----:B------:R-:W-:Y:S05]  /*15720*/  BSYNC B1 ;  /* 0x0000000000017941 */ /* 0x000fea0003800000 */
.L_x_28896:
        /* <DEDUP_REMOVED lines=12> */
.L_x_28900:
        /* <DEDUP_REMOVED lines=12> */
.L_x_28903:
[----:B------:R-:W-:Y:S02]  /*158b0*/  IMAD.MOV.U32 R14, RZ, RZ, R6 ;  /* 0x000000ffff0e7224 */ /* 0x000fe400078e0006 */
.L_x_28904:
[----:B------:R-:W-:Y:S05]  /*158c0*/  BSYNC B1 ;  /* 0x0000000000017941 */ /* 0x000fea0003800000 */
.L_x_28902:
        /* <DEDUP_REMOVED lines=16> */
.L_x_28908:
[----:B------:R-:W-:Y:S05]  /*159d0*/  BSYNC B2 ;  /* 0x0000000000027941 */ /* 0x000fea0003800000 */
.L_x_28907:
        /* <DEDUP_REMOVED lines=44> */
.L_x_28906:
[----:B------:R-:W-:Y:S05]  /*15ca0*/  BSYNC B1 ;  /* 0x0000000000017941 */ /* 0x000fea0003800000 */
.L_x_28905:
        /* <DEDUP_REMOVED lines=9> */
.L_x_28901:
        /* <DEDUP_REMOVED lines=12> */
.L_x_28910:
[----:B------:R-:W-:Y:S02]  /*15e00*/  MOV R20, R6 ;  /* 0x0000000600147202 */ /* 0x000fe40000000f00 */
.L_x_28911:
[----:B------:R-:W-:Y:S05]  /*15e10*/  BSYNC B1 ;  /* 0x0000000000017941 */ /* 0x000fea0003800000 */
.L_x_28909:
        /* <DEDUP_REMOVED lines=16> */
.L_x_28915:
[----:B------:R-:W-:Y:S05]  /*15f20*/  BSYNC B2 ;  /* 0x0000000000027941 */ /* 0x000fea0003800000 */
.L_x_28914:
        /* <DEDUP_REMOVED lines=44> */
.L_x_28913:
[----:B------:R-:W-:Y:S05]  /*161f0*/  BSYNC B1 ;  /* 0x0000000000017941 */ /* 0x000fea0003800000 */
.L_x_28912:
        /* <DEDUP_REMOVED lines=12> */
.L_x_28916:
        /* <DEDUP_REMOVED lines=12> */
.L_x_28919:
[----:B------:R-:W-:Y:S02]  /*16380*/  IMAD.MOV.U32 R15, RZ, RZ, R6 ;  /* 0x000000ffff0f7224 */ /* 0x000fe400078e0006 */
.L_x_28920:
[----:B------:R-:W-:Y:S05]  /*16390*/  BSYNC B1 ;  /* 0x0000000000017941 */ /* 0x000fea0003800000 */
.L_x_28918:
        /* <DEDUP_REMOVED lines=16> */
.L_x_28924:
[----:B------:R-:W-:Y:S05]  /*164a0*/  BSYNC B2 ;  /* 0x0000000000027941 */ /* 0x000fea0003800000 */
.L_x_28923:
        /* <DEDUP_REMOVED lines=44> */
.L_x_28922:
[----:B------:R-:W-:Y:S05]  /*16770*/  BSYNC B1 ;  /* 0x0000000000017941 */ /* 0x000fea0003800000 */
.L_x_28921:
        /* <DEDUP_REMOVED lines=9> */
.L_x_28917:
        /* <DEDUP_REMOVED lines=12> */
.L_x_28926:
[----:B------:R-:W-:Y:S02]  /*168d0*/  IMAD.MOV.U32 R16, RZ, RZ, R6 ;  /* 0x000000ffff107224 */ /* 0x000fe400078e0006 */
.L_x_28927:
[----:B------:R-:W-:Y:S05]  /*168e0*/  BSYNC B1 ;  /* 0x0000000000017941 */ /* 0x000fea0003800000 */
.L_x_28925:
        /* <DEDUP_REMOVED lines=16> */
.L_x_28931:
[----:B------:R-:W-:Y:S05]  /*169f0*/  BSYNC B2 ;  /* 0x0000000000027941 */ /* 0x000fea0003800000 */
.L_x_28930:
        /* <DEDUP_REMOVED lines=44> */
.L_x_28929:
[----:B------:R-:W-:Y:S05]  /*16cc0*/  BSYNC B1 ;  /* 0x0000000000017941 */ /* 0x000fea0003800000 */
.L_x_28928:
        /* <DEDUP_REMOVED lines=12> */
.L_x_28932:
        /* <DEDUP_REMOVED lines=12> */
.L_x_28935:
[----:B------:R-:W-:Y:S02]  /*16e50*/  IMAD.MOV.U32 R18, RZ, RZ, R6 ;  /* 0x000000ffff127224 */ /* 0x000fe400078e0006 */
.L_x_28936:
[----:B------:R-:W-:Y:S05]  /*16e60*/  BSYNC B1 ;  /* 0x0000000000017941 */ /* 0x000fea0003800000 */
.L_x_28934:
        /* <DEDUP_REMOVED lines=16> */
.L_x_28940:
[----:B------:R-:W-:Y:S05]  /*16f70*/  BSYNC B2 ;  /* 0x0000000000027941 */ /* 0x000fea0003800000 */
.L_x_28939:
        /* <DEDUP_REMOVED lines=44> */
.L_x_28938:
[----:B------:R-:W-:Y:S05]  /*17240*/  BSYNC B1 ;  /* 0x0000000000017941 */ /* 0x000fea0003800000 */
.L_x_28937:
        /* <DEDUP_REMOVED lines=10> */
.L_x_28933:
        /* <DEDUP_REMOVED lines=12> */
.L_x_28942:
[----:B------:R-:W-:Y:S02]  /*173b0*/  IMAD.MOV.U32 R16, RZ, RZ, R6 ;  /* 0x000000ffff107224 */ /* 0x000fe400078e0006 */
.L_x_28943:
[----:B------:R-:W-:Y:S05]  /*173c0*/  BSYNC B1 ;  /* 0x0000000000017941 */ /* 0x000fea0003800000 */
.L_x_28941:
        /* <DEDUP_REMOVED lines=16> */
.L_x_28947:
[----:B------:R-:W-:Y:S05]  /*174d0*/  BSYNC B2 ;  /* 0x0000000000027941 */ /* 0x000fea0003800000 */
.L_x_28946:
        /* <DEDUP_REMOVED lines=44> */
.L_x_28945:
[----:B------:R-:W-:Y:S05]  /*177a0*/  BSYNC B1 ;  /* 0x0000000000017941 */ /* 0x000fea0003800000 */
.L_x_28944:
        /* <DEDUP_REMOVED lines=12> */
.L_x_28948:
        /* <DEDUP_REMOVED lines=12> */
.L_x_28951:
[----:B------:R-:W-:Y:S02]  /*17930*/  MOV R16, R6 ;  /* 0x0000000600107202 */ /* 0x000fe40000000f00 */
.L_x_28952:
[----:B------:R-:W-:Y:S05]  /*17940*/  BSYNC B1 ;  /* 0x0000000000017941 */ /* 0x000fea0003800000 */
.L_x_28950:
        /* <DEDUP_REMOVED lines=16> */
.L_x_28956:
[----:B------:R-:W-:Y:S05]  /*17a50*/  BSYNC B2 ;  /* 0x0000000000027941 */ /* 0x000fea0003800000 */
.L_x_28955:
        /* <DEDUP_REMOVED lines=44> */
.L_x_28954:
[----:B------:R-:W-:Y:S05]  /*17d20*/  BSYNC B1 ;  /* 0x0000000000017941 */ /* 0x000fea0003800000 */
.L_x_28953:
        /* <DEDUP_REMOVED lines=10> */
.L_x_28949:
        /* <DEDUP_REMOVED lines=12> */
.L_x_28958:
[----:B------:R-:W-:Y:S02]  /*17e90*/  IMAD.MOV.U32 R18, RZ, RZ, R6 ;  /* 0x000000ffff127224 */ /* 0x000fe400078e0006 */
.L_x_28959:
[----:B------:R-:W-:Y:S05]  /*17ea0*/  BSYNC B1 ;  /* 0x0000000000017941 */ /* 0x000fea0003800000 */
.L_x_28957:
        /* <DEDUP_REMOVED lines=16> */
.L_x_28963:
[----:B------:R-:W-:Y:S05]  /*17fb0*/  BSYNC B2 ;  /* 0x0000000000027941 */ /* 0x000fea0003800000 */
.L_x_28962:
        /* <DEDUP_REMOVED lines=44> */
.L_x_28961:
[----:B------:R-:W-:Y:S05]  /*18280*/  BSYNC B1 ;  /* 0x0000000000017941 */ /* 0x000fea0003800000 */
.L_x_28960:
        /* <DEDUP_REMOVED lines=13> */
.L_x_28964:
        /* <DEDUP_REMOVED lines=12> */
.L_x_28967:
[----:B------:R-:W-:Y:S02]  /*18420*/  IMAD.MOV.U32 R0, RZ, RZ, R6 ;  /* 0x000000ffff007224 */ /* 0x000fe400078e0006 */
.L_x_28968:
[----:B------:R-:W-:Y:S05]  /*18430*/  BSYNC B1 ;  /* 0x0000000000017941 */ /* 0x000fea0003800000 */
.L_x_28966:
        /* <DEDUP_REMOVED lines=19> */
.L_x_28972:
[----:B------:R-:W-:Y:S05]  /*18570*/  BSYNC B2 ;  /* 0x0000000000027941 */ /* 0x000fea0003800000 */
.L_x_28971:
        /* <DEDUP_REMOVED lines=44> */
.L_x_28970:
[----:B------:R-:W-:Y:S05]  /*18840*/  BSYNC B1 ;  /* 0x0000000000017941 */ /* 0x000fea0003800000 */
.L_x_28969:
        /* <DEDUP_REMOVED lines=9> */
.L_x_28965:
        /* <DEDUP_REMOVED lines=46> */
.L_x_28973:
        /* <DEDUP_REMOVED lines=19> */
.L_x_28975:
[----:B------:R-:W-:Y:S02]  /*18cf0*/  IMAD.MOV.U32 R23, RZ, RZ, R6 ;  /* 0x000000ffff177224 */ /* 0x000fe400078e0006 */
.L_x_28976:
[----:B------:R-:W-:Y:S05]  /*18d00*/  BSYNC B1 ;  /* 0x0000000000017941 */ /* 0x000fea0003800000 */
.L_x_28974:
        /* <DEDUP_REMOVED lines=16> */
.L_x_28980:
[----:B------:R-:W-:Y:S05]  /*18e10*/  BSYNC B2 ;  /* 0x0000000000027941 */ /* 0x000fea0003800000 */
.L_x_28979:
        /* <DEDUP_REMOVED lines=44> */
.L_x_28978:
[----:B------:R-:W-:Y:S05]  /*190e0*/  BSYNC B1 ;  /* 0x0000000000017941 */ /* 0x000fea0003800000 */
.L_x_28977:
        /* <DEDUP_REMOVED lines=15> */
.L_x_28981:
        /* <DEDUP_REMOVED lines=12> */
.L_x_28984:
[----:B------:R-:W-:Y:S02]  /*192a0*/  IMAD.MOV.U32 R11, RZ, RZ, R6 ;  /* 0x000000ffff0b7224 */ /* 0x000fe400078e0006 */
.L_x_28985:
[----:B------:R-:W-:Y:S05]  /*192b0*/  BSYNC B1 ;  /* 0x0000000000017941 */ /* 0x000fea0003800000 */
.L_x_28983:
        /* <DEDUP_REMOVED lines=16> */
.L_x_28989:
[----:B------:R-:W-:Y:S05]  /*193c0*/  BSYNC B2 ;  /* 0x0000000000027941 */ /* 0x000fea0003800000 */
.L_x_28988:
        /* <DEDUP_REMOVED lines=39> */
[----:B------:R-:W-:Y:S01]  /*19640*/  IMAD.MOV.U32 R22, RZ, RZ, RZ ;  /* 0x000000ffff167224 */ /* 0x000fe200078e00ff */
[----:B------:R-:W-:Y:S01]  /*19650*/  MOV R8, R20 ;  /* 0x0000001400087202 */ /* 0x000fe20000000f00 */
[----:B------:R-:W-:-:S04]  /*19660*/  IMAD.WIDE.U32 R20, R6, -0x326172a9, RZ ;  /* 0xcd9e8d5706147825 */ /* 0x000fc800078e00ff */
[----:B------:R-:W-:Y:S01]  /*19670*/  IMAD.MOV.U32 R6, RZ, RZ, R20 ;  /* 0x000000ffff067224 */ /* 0x000fe200078e0014 */
[----:B------:R-:W-:Y:S02]  /*19680*/  LOP3.LUT R2, R21, UR28, R2, 0x96, !PT ;  /* 0x0000001c15027c12 */ /* 0x000fe4000f8e9602 */
.L_x_28987:
[----:B------:R-:W-:Y:S05]  /*19690*/  BSYNC B1 ;  /* 0x0000000000017941 */ /* 0x000fea0003800000 */
.L_x_28986:
        /* <DEDUP_REMOVED lines=9> */
.L_x_28982:
        /* <DEDUP_REMOVED lines=12> */
.L_x_28991:
[----:B------:R-:W-:Y:S02]  /*197f0*/  IMAD.MOV.U32 R20, RZ, RZ, R6 ;  /* 0x000000ffff147224 */ /* 0x000fe400078e0006 */
.L_x_28992:
[----:B------:R-:W-:Y:S05]  /*19800*/  BSYNC B1 ;  /* 0x0000000000017941 */ /* 0x000fea0003800000 */
.L_x_28990:
        /* <DEDUP_REMOVED lines=16> */
.L_x_28996:
[----:B------:R-:W-:Y:S05]  /*19910*/  BSYNC B2 ;  /* 0x0000000000027941 */ /* 0x000fea0003800000 */
.L_x_28995:
        /* <DEDUP_REMOVED lines=44> */
.L_x_28994:
[----:B------:R-:W-:Y:S05]  /*19be0*/  BSYNC B1 ;  /* 0x0000000000017941 */ /* 0x000fea0003800000 */
.L_x_28993:
        /* <DEDUP_REMOVED lines=14> */
.L_x_28997:
        /* <DEDUP_REMOVED lines=12> */
.L_x_29000:
[----:B------:R-:W-:Y:S02]  /*19d90*/  IMAD.MOV.U32 R12, RZ, RZ, R6 ;  /* 0x000000ffff0c7224 */ /* 0x000fe400078e0006 */
.L_x_29001:
[----:B------:R-:W-:Y:S05]  /*19da0*/  BSYNC B1 ;  /* 0x0000000000017941 */ /* 0x000fea0003800000 */
.L_x_28999:
        /* <DEDUP_REMOVED lines=16> */
.L_x_29005:
[----:B------:R-:W-:Y:S05]  /*19eb0*/  BSYNC B2 ;  /* 0x0000000000027941 */ /* 0x000fea0003800000 */
.L_x_29004:
        /* <DEDUP_REMOVED lines=44> */
.L_x_29003:
[----:B------:R-:W-:Y:S05]  /*1a180*/  BSYNC B1 ;  /* 0x0000000000017941 */ /* 0x000fea0003800000 */
.L_x_29002:
        /* <DEDUP_REMOVED lines=9> */
.L_x_28998:
        /* <DEDUP_REMOVED lines=12> */
.L_x_29007:
[----:B------:R-:W-:Y:S02]  /*1a2e0*/  MOV R16, R6 ;  /* 0x0000000600107202 */ /* 0x000fe40000000f00 */
.L_x_29008:
[----:B------:R-:W-:Y:S05]  /*1a2f0*/  BSYNC B1 ;  /* 0x0000000000017941 */ /* 0x000fea0003800000 */
.L_x_29006:
        /* <DEDUP_REMOVED lines=16> */
.L_x_29012:
[----:B------:R-:W-:Y:S05]  /*1a400*/  BSYNC B2 ;  /* 0x0000000000027941 */ /* 0x000fea0003800000 */
.L_x_29011:
        /* <DEDUP_REMOVED lines=44> */
.L_x_29010:
[----:B------:R-:W-:Y:S05]  /*1a6d0*/  BSYNC B1 ;  /* 0x0000000000017941 */ /* 0x000fea0003800000 */
.L_x_29009:
        /* <DEDUP_REMOVED lines=14> */
.L_x_29013:
        /* <DEDUP_REMOVED lines=12> */
.L_x_29016:
[----:B------:R-:W-:Y:S02]  /*1a880*/  IMAD.MOV.U32 R13, RZ, RZ, R6 ;  /* 0x000000ffff0d7224 */ /* 0x000fe400078e0006 */
.L_x_29017:
[----:B------:R-:W-:Y:S05]  /*1a890*/  BSYNC B1 ;  /* 0x0000000000017941 */ /* 0x000fea0003800000 */
.L_x_29015:
        /* <DEDUP_REMOVED lines=16> */
.L_x_29021:
[----:B------:R-:W-:Y:S05]  /*1a9a0*/  BSYNC B2 ;  /* 0x0000000000027941 */ /* 0x000fea0003800000 */
.L_x_29020:
        /* <DEDUP_REMOVED lines=44> */
.L_x_29019:
[----:B------:R-:W-:Y:S05]  /*1ac70*/  BSYNC B1 ;  /* 0x0000000000017941 */ /* 0x000fea0003800000 */
.L_x_29018:
        /* <DEDUP_REMOVED lines=9> */
.L_x_29014:
        /* <DEDUP_REMOVED lines=12> */
.L_x_29023:
[----:B------:R-:W-:Y:S02]  /*1add0*/  IMAD.MOV.U32 R16, RZ, RZ, R6 ;  /* 0x000000ffff107224 */ /* 0x000fe400078e0006 */
.L_x_29024:
[----:B------:R-:W-:Y:S05]  /*1ade0*/  BSYNC B1 ;  /* 0x0000000000017941 */ /* 0x000fea0003800000 */
.L_x_29022:
        /* <DEDUP_REMOVED lines=16> */
.L_x_29028:
[----:B------:R-:W-:Y:S05]  /*1aef0*/  BSYNC B2 ;  /* 0x0000000000027941 */ /* 0x000fea0003800000 */
.L_x_29027:
        /* <DEDUP_REMOVED lines=44> */
.L_x_29026:
[----:B------:R-:W-:Y:S05]  /*1b1c0*/  BSYNC B1 ;  /* 0x0000000000017941 */ /* 0x000fea0003800000 */
.L_x_29025:
        /* <DEDUP_REMOVED lines=12> */
.L_x_29029:
        /* <DEDUP_REMOVED lines=12> */
.L_x_29032:
[----:B------:R-:W-:Y:S02]  /*1b350*/  IMAD.MOV.U32 R14, RZ, RZ, R6 ;  /* 0x000000ffff0e7224 */ /* 0x000fe400078e0006 */
.L_x_29033:
[----:B------:R-:W-:Y:S05]  /*1b360*/  BSYNC B1 ;  /* 0x0000000000017941 */ /* 0x000fea0003800000 */
.L_x_29031:
        /* <DEDUP_REMOVED lines=16> */
.L_x_29037:
[----:B------:R-:W-:Y:S05]  /*1b470*/  BSYNC B2 ;  /* 0x0000000000027941 */ /* 0x000fea0003800000 */
.L_x_29036:
        /* <DEDUP_REMOVED lines=44> */
.L_x_29035:
[----:B------:R-:W-:Y:S05]  /*1b740*/  BSYNC B1 ;  /* 0x0000000000017941 */ /* 0x000fea0003800000 */
.L_x_29034:
        /* <DEDUP_REMOVED lines=9> */
.L_x_29030:
        /* <DEDUP_REMOVED lines=12> */
.L_x_29039:
[----:B------:R-:W-:Y:S02]  /*1b8a0*/  IMAD.MOV.U32 R16, RZ, RZ, R6 ;  /* 0x000000ffff107224 */ /* 0x000fe400078e0006 */
.L_x_29040:
[----:B------:R-:W-:Y:S05]  /*1b8b0*/  BSYNC B1 ;  /* 0x0000000000017941 */ /* 0x000fea0003800000 */
.L_x_29038:
        /* <DEDUP_REMOVED lines=16> */
.L_x_29044:
[----:B------:R-:W-:Y:S05]  /*1b9c0*/  BSYNC B2 ;  /* 0x0000000000027941 */ /* 0x000fea0003800000 */
.L_x_29043:
        /* <DEDUP_REMOVED lines=44> */
.L_x_29042:
[----:B------:R-:W-:Y:S05]  /*1bc90*/  BSYNC B1 ;  /* 0x0000000000017941 */ /* 0x000fea0003800000 */
.L_x_29041:
        /* <DEDUP_REMOVED lines=12> */
.L_x_29045:
        /* <DEDUP_REMOVED lines=12> */
.L_x_29048:
[----:B------:R-:W-:Y:S02]  /*1be20*/  MOV R15, R6 ;  /* 0x00000006000f7202 */ /* 0x000fe40000000f00 */
.L_x_29049:
[----:B------:R-:W-:Y:S05]  /*1be30*/  BSYNC B1 ;  /* 0x0000000000017941 */ /* 0x000fea0003800000 */
.L_x_29047:
        /* <DEDUP_REMOVED lines=16> */
.L_x_29053:
[----:B------:R-:W-:Y:S05]  /*1bf40*/  BSYNC B2 ;  /* 0x0000000000027941 */ /* 0x000fea0003800000 */
.L_x_29052:
        /* <DEDUP_REMOVED lines=44> */
.L_x_29051:
[----:B------:R-:W-:Y:S05]  /*1c210*/  BSYNC B1 ;  /* 0x0000000000017941 */ /* 0x000fea0003800000 */
.L_x_29050:
        /* <DEDUP_REMOVED lines=9> */
.L_x_29046:
        /* <DEDUP_REMOVED lines=12> */
.L_x_29055:
[----:B------:R-:W-:Y:S02]  /*1c370*/  IMAD.MOV.U32 R20, RZ, RZ, R6 ;  /* 0x000000ffff147224 */ /* 0x000fe400078e0006 */
.L_x_29056:
[----:B------:R-:W-:Y:S05]  /*1c380*/  BSYNC B1 ;  /* 0x0000000000017941 */ /* 0x000fea0003800000 */
.L_x_29054:
        /* <DEDUP_REMOVED lines=16> */
.L_x_29060:
[----:B------:R-:W-:Y:S05]  /*1c490*/  BSYNC B2 ;  /* 0x0000000000027941 */ /* 0x000fea0003800000 */
.L_x_29059:
        /* <DEDUP_REMOVED lines=44> */
.L_x_29058:
[----:B------:R-:W-:Y:S05]  /*1c760*/  BSYNC B1 ;  /* 0x0000000000017941 */ /* 0x000fea0003800000 */
.L_x_29057:
        /* <DEDUP_REMOVED lines=12> */
.L_x_29061:
        /* <DEDUP_REMOVED lines=12> */
.L_x_29064:
[----:B------:R-:W-:Y:S02]  /*1c8f0*/  IMAD.MOV.U32 R16, RZ, RZ, R6 ;  /* 0x000000ffff107224 */ /* 0x000fe400078e0006 */
.L_x_29065:
[----:B------:R-:W-:Y:S05]  /*1c900*/  BSYNC B1 ;  /* 0x0000000000017941 */ /* 0x000fea0003800000 */
.L_x_29063:
        /* <DEDUP_REMOVED lines=16> */
.L_x_29069:
[----:B------:R-:W-:Y:S05]  /*1ca10*/  BSYNC B2 ;  /* 0x0000000000027941 */ /* 0x000fea0003800000 */
.L_x_29068:
        /* <DEDUP_REMOVED lines=44> */
.L_x_29067:
[----:B------:R-:W-:Y:S05]  /*1cce0*/  BSYNC B1 ;  /* 0x0000000000017941 */ /* 0x000fea0003800000 */
.L_x_29066:
        /* <DEDUP_REMOVED lines=10> */
.L_x_29062:
        /* <DEDUP_REMOVED lines=12> */
.L_x_29071:
[----:B------:R-:W-:Y:S02]  /*1ce50*/  IMAD.MOV.U32 R18, RZ, RZ, R6 ;  /* 0x000000ffff127224 */ /* 0x000fe400078e0006 */
.L_x_29072:
[----:B------:R-:W-:Y:S05]  /*1ce60*/  BSYNC B1 ;  /* 0x0000000000017941 */ /* 0x000fea0003800000 */
.L_x_29070:
        /* <DEDUP_REMOVED lines=16> */
.L_x_29076:
[----:B------:R-:W-:Y:S05]  /*1cf70*/  BSYNC B2 ;  /* 0x0000000000027941 */ /* 0x000fea0003800000 */
.L_x_29075:
        /* <DEDUP_REMOVED lines=44> */
.L_x_29074:
[----:B------:R-:W-:Y:S05]  /*1d240*/  BSYNC B1 ;  /* 0x0000000000017941 */ /* 0x000fea0003800000 */
.L_x_29073:
        /* <DEDUP_REMOVED lines=12> */
.L_x_29077:
        /* <DEDUP_REMOVED lines=12> */
.L_x_29080:
[----:B------:R-:W-:Y:S02]  /*1d3d0*/  IMAD.MOV.U32 R18, RZ, RZ, R6 ;  /* 0x000000ffff127224 */ /* 0x000fe400078e0006 */
.L_x_29081:
[----:B------:R-:W-:Y:S05]  /*1d3e0*/  BSYNC B1 ;  /* 0x0000000000017941 */ /* 0x000fea0003800000 */
.L_x_29079:
        /* <DEDUP_REMOVED lines=16> */
.L_x_29085:
[----:B------:R-:W-:Y:S05]  /*1d4f0*/  BSYNC B2 ;  /* 0x0000000000027941 */ /* 0x000fea0003800000 */
.L_x_29084:
        /* <DEDUP_REMOVED lines=44> */
.L_x_29083:
[----:B------:R-:W-:Y:S05]  /*1d7c0*/  BSYNC B1 ;  /* 0x0000000000017941 */ /* 0x000fea0003800000 */
.L_x_29082:
        /* <DEDUP_REMOVED lines=10> */
.L_x_29078:
        /* <DEDUP_REMOVED lines=12> */
.L_x_29087:
[----:B------:R-:W-:Y:S02]  /*1d930*/  IMAD.MOV.U32 R16, RZ, RZ, R6 ;  /* 0x000000ffff107224 */ /* 0x000fe400078e0006 */
.L_x_29088:
[----:B------:R-:W-:Y:S05]  /*1d940*/  BSYNC B1 ;  /* 0x0000000000017941 */ /* 0x000fea0003800000 */
.L_x_29086:
        /* <DEDUP_REMOVED lines=16> */
.L_x_29092:
[----:B------:R-:W-:Y:S05]  /*1da50*/  BSYNC B2 ;  /* 0x0000000000027941 */ /* 0x000fea0003800000 */
.L_x_29091:
        /* <DEDUP_REMOVED lines=44> */
.L_x_29090:
[----:B------:R-:W-:Y:S05]  /*1dd20*/  BSYNC B1 ;  /* 0x0000000000017941 */ /* 0x000fea0003800000 */
.L_x_29089:
        /* <DEDUP_REMOVED lines=13> */
.L_x_29093:
        /* <DEDUP_REMOVED lines=12> */
.L_x_29096:
[----:B------:R-:W-:Y:S02]  /*1dec0*/  IMAD.MOV.U32 R0, RZ, RZ, R6 ;  /* 0x000000ffff007224 */ /* 0x000fe400078e0006 */
.L_x_29097:
[----:B------:R-:W-:Y:S05]  /*1ded0*/  BSYNC B1 ;  /* 0x0000000000017941 */ /* 0x000fea0003800000 */
.L_x_29095:
        /* <DEDUP_REMOVED lines=19> */
.L_x_29101:
[----:B------:R-:W-:Y:S05]  /*1e010*/  BSYNC B2 ;  /* 0x0000000000027941 */ /* 0x000fea0003800000 */
.L_x_29100:
        /* <DEDUP_REMOVED lines=44> */
.L_x_29099:
[----:B------:R-:W-:Y:S05]  /*1e2e0*/  BSYNC B1 ;  /* 0x0000000000017941 */ /* 0x000fea0003800000 */
.L_x_29098:
        /* <DEDUP_REMOVED lines=9> */
.L_x_29094:
        /* <DEDUP_REMOVED lines=46> */
.L_x_29102:
        /* <DEDUP_REMOVED lines=19> */
.L_x_29104:
[----:B------:R-:W-:Y:S02]  /*1e790*/  MOV R20, R6 ;  /* 0x0000000600147202 */ /* 0x000fe40000000f00 */
.L_x_29105:
[----:B------:R-:W-:Y:S05]  /*1e7a0*/  BSYNC B1 ;  /* 0x0000000000017941 */ /* 0x000fea0003800000 */
.L_x_29103:
        /* <DEDUP_REMOVED lines=16> */
.L_x_29109:
[----:B------:R-:W-:Y:S05]  /*1e8b0*/  BSYNC B2 ;  /* 0x0000000000027941 */ /* 0x000fea0003800000 */
.L_x_29108:
        /* <DEDUP_REMOVED lines=44> */
.L_x_29107:
[----:B------:R-:W-:Y:S05]  /*1eb80*/  BSYNC B1 ;  /* 0x0000000000017941 */ /* 0x000fea0003800000 */
.L_x_29106:
        /* <DEDUP_REMOVED lines=15> */
.L_x_29110:
        /* <DEDUP_REMOVED lines=12> */
.L_x_29113:
[----:B------:R-:W-:Y:S02]  /*1ed40*/  IMAD.MOV.U32 R11, RZ, RZ, R6 ;  /* 0x000000ffff0b7224 */ /* 0x000fe400078e0006 */
.L_x_29114:
[----:B------:R-:W-:Y:S05]  /*1ed50*/  BSYNC B1 ;  /* 0x0000000000017941 */ /* 0x000fea0003800000 */
.L_x_29112:
        /* <DEDUP_REMOVED lines=16> */
.L_x_29118:
[----:B------:R-:W-:Y:S05]  /*1ee60*/  BSYNC B2 ;  /* 0x0000000000027941 */ /* 0x000fea0003800000 */
.L_x_29117:
        /* <DEDUP_REMOVED lines=44> */
.L_x_29116:
[----:B------:R-:W-:Y:S05]  /*1f130*/  BSYNC B1 ;  /* 0x0000000000017941 */ /* 0x000fea0003800000 */
.L_x_29115:
        /* <DEDUP_REMOVED lines=9> */
.L_x_29111:
        /* <DEDUP_REMOVED lines=12> */
.L_x_29120:
[----:B------:R-:W-:Y:S02]  /*1f290*/  IMAD.MOV.U32 R22, RZ, RZ, R6 ;  /* 0x000000ffff167224 */ /* 0x000fe400078e0006 */
.L_x_29121:
[----:B------:R-:W-:Y:S05]  /*1f2a0*/  BSYNC B1 ;  /* 0x0000000000017941 */ /* 0x000fea0003800000 */
.L_x_29119:
        /* <DEDUP_REMOVED lines=16> */
.L_x_29125:
[----:B------:R-:W-:Y:S05]  /*1f3b0*/  BSYNC B2 ;  /* 0x0000000000027941 */ /* 0x000fea0003800000 */
.L_x_29124:
        /* <DEDUP_REMOVED lines=44> */
.L_x_29123:
[----:B------:R-:W-:Y:S05]  /*1f680*/  BSYNC B1 ;  /* 0x0000000000017941 */ /* 0x000fea0003800000 */
.L_x_29122:
        /* <DEDUP_REMOVED lines=14> */
.L_x_29126:
        /* <DEDUP_REMOVED lines=12> */
.L_x_29129:
[----:B------:R-:W-:Y:S02]  /*1f830*/  IMAD.MOV.U32 R12, RZ, RZ, R6 ;  /* 0x000000ffff0c7224 */ /* 0x000fe400078e0006 */
.L_x_29130:
[----:B------:R-:W-:Y:S05]  /*1f840*/  BSYNC B1 ;  /* 0x0000000000017941 */ /* 0x000fea0003800000 */
.L_x_29128:
        /* <DEDUP_REMOVED lines=16> */
.L_x_29134:
[----:B------:R-:W-:Y:S05]  /*1f950*/  BSYNC B2 ;  /* 0x0000000000027941 */ /* 0x000fea0003800000 */
.L_x_29133:
        /* <DEDUP_REMOVED lines=44> */
.L_x_29132:
[----:B------:R-:W-:Y:S05]  /*1fc20*/  BSYNC B1 ;  /* 0x0000000000017941 */ /* 0x000fea0003800000 */
.L_x_29131:
        /* <DEDUP_REMOVED lines=9> */
.L_x_29127:
        /* <DEDUP_REMOVED lines=12> */
.L_x_29136:
[----:B------:R-:W-:Y:S02]  /*1fd80*/  IMAD.MOV.U32 R16, RZ, RZ, R6 ;  /* 0x000000ffff107224 */ /* 0x000fe400078e0006 */
.L_x_29137:
[----:B------:R-:W-:Y:S05]  /*1fd90*/  BSYNC B1 ;  /* 0x0000000000017941 */ /* 0x000fea0003800000 */
.L_x_29135:
        /* <DEDUP_REMOVED lines=16> */
.L_x_29141:
[----:B------:R-:W-:Y:S05]  /*1fea0*/  BSYNC B2 ;  /* 0x0000000000027941 */ /* 0x000fea0003800000 */
.L_x_29140:
        /* <DEDUP_REMOVED lines=44> */
.L_x_29139:
[----:B------:R-:W-:Y:S05]  /*20170*/  BSYNC B1 ;  /* 0x0000000000017941 */ /* 0x000fea0003800000 */
.L_x_29138:
        /* <DEDUP_REMOVED lines=14> */
.L_x_29142:
        /* <DEDUP_REMOVED lines=12> */
.L_x_29145:
[----:B------:R-:W-:Y:S02]  /*20320*/  MOV R13, R6 ;  /* 0x00000006000d7202 */ /* 0x000fe40000000f00 */
.L_x_29146:
[----:B------:R-:W-:Y:S05]  /*20330*/  BSYNC B1 ;  /* 0x0000000000017941 */ /* 0x000fea0003800000 */
.L_x_29144:
        /* <DEDUP_REMOVED lines=16> */
.L_x_29150:
[----:B------:R-:W-:Y:S05]  /*20440*/  BSYNC B2 ;  /* 0x0000000000027941 */ /* 0x000fea0003800000 */
.L_x_29149:
        /* <DEDUP_REMOVED lines=44> */
.L_x_29148:
[----:B------:R-:W-:Y:S05]  /*20710*/  BSYNC B1 ;  /* 0x0000000000017941 */ /* 0x000fea0003800000 */
.L_x_29147:
        /* <DEDUP_REMOVED lines=9> */
.L_x_29143:
        /* <DEDUP_REMOVED lines=12> */
.L_x_29152:
[----:B------:R-:W-:Y:S02]  /*20870*/  IMAD.MOV.U32 R16, RZ, RZ, R6 ;  /* 0x000000ffff107224 */ /* 0x000fe400078e0006 */
.L_x_29153:
[----:B------:R-:W-:Y:S05]  /*20880*/  BSYNC B1 ;  /* 0x0000000000017941 */ /* 0x000fea0003800000 */
.L_x_29151:
        /* <DEDUP_REMOVED lines=16> */
.L_x_29157:
[----:B------:R-:W-:Y:S05]  /*20990*/  BSYNC B2 ;  /* 0x0000000000027941 */ /* 0x000fea0003800000 */
.L_x_29156:
        /* <DEDUP_REMOVED lines=44> */
.L_x_29155:
[----:B------:R-:W-:Y:S05]  /*20c60*/  BSYNC B1 ;  /* 0x0000000000017941 */ /* 0x000fea0003800000 */
.L_x_29154:
        /* <DEDUP_REMOVED lines=12> */
.L_x_29158:
        /* <DEDUP_REMOVED lines=12> */
.L_x_29161:
[----:B------:R-:W-:Y:S02]  /*20df0*/  IMAD.MOV.U32 R14, RZ, RZ, R6 ;  /* 0x000000ffff0e7224 */ /* 0x000fe400078e0006 */
.L_x_29162:
[----:B------:R-:W-:Y:S05]  /*20e00*/  BSYNC B1 ;  /* 0x0000000000017941 */ /* 0x000fea0003800000 */
.L_x_29160:
        /* <DEDUP_REMOVED lines=16> */
.L_x_29166:
[----:B------:R-:W-:Y:S05]  /*20f10*/  BSYNC B2 ;  /* 0x0000000000027941 */ /* 0x000fea0003800000 */
.L_x_29165:
        /* <DEDUP_REMOVED lines=44> */
.L_x_29164:
[----:B------:R-:W-:Y:S05]  /*211e0*/  BSYNC B1 ;  /* 0x0000000000017941 */ /* 0x000fea0003800000 */
.L_x_29163:
        /* <DEDUP_REMOVED lines=9> */
.L_x_29159:
        /* <DEDUP_REMOVED lines=12> */
.L_x_29168:
[----:B------:R-:W-:Y:S02]  /*21340*/  IMAD.MOV.U32 R20, RZ, RZ, R6 ;  /* 0x000000ffff147224 */ /* 0x000fe400078e0006 */
.L_x_29169:
[----:B------:R-:W-:Y:S05]  /*21350*/  BSYNC B1 ;  /* 0x0000000000017941 */ /* 0x000fea0003800000 */
.L_x_29167:
        /* <DEDUP_REMOVED lines=16> */
.L_x_29173:
[----:B------:R-:W-:Y:S05]  /*21460*/  BSYNC B2 ;  /* 0x0000000000027941 */ /* 0x000fea0003800000 */
.L_x_29172:
        /* <DEDUP_REMOVED lines=44> */
.L_x_29171:
[----:B------:R-:W-:Y:S05]  /*21730*/  BSYNC B1 ;  /* 0x0000000000017941 */ /* 0x000fea0003800000 */
.L_x_29170:
        /* <DEDUP_REMOVED lines=12> */
.L_x_29174:
        /* <DEDUP_REMOVED lines=12> */
.L_x_29177:
[----:B------:R-:W-:Y:S02]  /*218c0*/  IMAD.MOV.U32 R15, RZ, RZ, R6 ;  /* 0x000000ffff0f7224 */ /* 0x000fe400078e0006 */
.L_x_29178:
[----:B------:R-:W-:Y:S05]  /*218d0*/  BSYNC B1 ;  /* 0x0000000000017941 */ /* 0x000fea0003800000 */
.L_x_29176:
        /* <DEDUP_REMOVED lines=16> */
.L_x_29182:
[----:B------:R-:W-:Y:S05]  /*219e0*/  BSYNC B2 ;  /* 0x0000000000027941 */ /* 0x000fea0003800000 */
.L_x_29181:
        /* <DEDUP_REMOVED lines=44> */
.L_x_29180:
[----:B------:R-:W-:Y:S05]  /*21cb0*/  BSYNC B1 ;  /* 0x0000000000017941 */ /* 0x000fea0003800000 */
.L_x_29179:
        /* <DEDUP_REMOVED lines=9> */
.L_x_29175:
        /* <DEDUP_REMOVED lines=12> */
.L_x_29184:
[----:B------:R-:W-:Y:S02]  /*21e10*/  IMAD.MOV.U32 R16, RZ, RZ, R6 ;  /* 0x000000ffff107224 */ /* 0x000fe400078e0006 */
.L_x_29185:
[----:B------:R-:W-:Y:S05]  /*21e20*/  BSYNC B1 ;  /* 0x0000000000017941 */ /* 0x000fea0003800000 */
.L_x_29183:
        /* <DEDUP_REMOVED lines=16> */
.L_x_29189:
[----:B------:R-:W-:Y:S05]  /*21f30*/  BSYNC B2 ;  /* 0x0000000000027941 */ /* 0x000fea0003800000 */
.L_x_29188:
        /* <DEDUP_REMOVED lines=44> */
.L_x_29187:
[----:B------:R-:W-:Y:S05]  /*22200*/  BSYNC B1 ;  /* 0x0000000000017941 */ /* 0x000fea0003800000 */
.L_x_29186:
        /* <DEDUP_REMOVED lines=12> */
.L_x_29190:
        /* <DEDUP_REMOVED lines=12> */
.L_x_29193:
[----:B------:R-:W-:Y:S02]  /*22390*/  IMAD.MOV.U32 R18, RZ, RZ, R6 ;  /* 0x000000ffff127224 */ /* 0x000fe400078e0006 */
.L_x_29194:
[----:B------:R-:W-:Y:S05]  /*223a0*/  BSYNC B1 ;  /* 0x0000000000017941 */ /* 0x000fea0003800000 */
.L_x_29192:
        /* <DEDUP_REMOVED lines=16> */
.L_x_29198:
[----:B------:R-:W-:Y:S05]  /*224b0*/  BSYNC B2 ;  /* 0x0000000000027941 */ /* 0x000fea0003800000 */
.L_x_29197:
        /* <DEDUP_REMOVED lines=44> */
.L_x_29196:
[----:B------:R-:W-:Y:S05]  /*22780*/  BSYNC B1 ;  /* 0x0000000000017941 */ /* 0x000fea0003800000 */
.L_x_29195:
        /* <DEDUP_REMOVED lines=10> */
.L_x_29191:
        /* <DEDUP_REMOVED lines=12> */
.L_x_29200:
[----:B------:R-:W-:Y:S02]  /*228f0*/  IMAD.MOV.U32 R16, RZ, RZ, R6 ;  /* 0x000000ffff107224 */ /* 0x000fe400078e0006 */
.L_x_29201:
[----:B------:R-:W-:Y:S05]  /*22900*/  BSYNC B1 ;  /* 0x0000000000017941 */ /* 0x000fea0003800000 */
.L_x_29199:
        /* <DEDUP_REMOVED lines=16> */
.L_x_29205:
[----:B------:R-:W-:Y:S05]  /*22a10*/  BSYNC B2 ;  /* 0x0000000000027941 */ /* 0x000fea0003800000 */
.L_x_29204:
        /* <DEDUP_REMOVED lines=44> */
.L_x_29203:
[----:B------:R-:W-:Y:S05]  /*22ce0*/  BSYNC B1 ;  /* 0x0000000000017941 */ /* 0x000fea0003800000 */
.L_x_29202:
        /* <DEDUP_REMOVED lines=12> */
.L_x_29206:
        /* <DEDUP_REMOVED lines=12> */
.L_x_29209:
[----:B------:R-:W-:Y:S02]  /*22e70*/  IMAD.MOV.U32 R16, RZ, RZ, R6 ;  /* 0x000000ffff107224 */ /* 0x000fe400078e0006 */
.L_x_29210:
[----:B------:R-:W-:Y:S05]  /*22e80*/  BSYNC B1 ;  /* 0x0000000000017941 */ /* 0x000fea0003800000 */
.L_x_29208:
        /* <DEDUP_REMOVED lines=16> */
.L_x_29214:
[----:B------:R-:W-:Y:S05]  /*22f90*/  BSYNC B2 ;  /* 0x0000000000027941 */ /* 0x000fea0003800000 */
.L_x_29213:
        /* <DEDUP_REMOVED lines=44> */
.L_x_29212:
[----:B------:R-:W-:Y:S05]  /*23260*/  BSYNC B1 ;  /* 0x0000000000017941 */ /* 0x000fea0003800000 */
.L_x_29211:
        /* <DEDUP_REMOVED lines=10> */
.L_x_29207:
        /* <DEDUP_REMOVED lines=12> */
.L_x_29216:
[----:B------:R-:W-:Y:S02]  /*233d0*/  MOV R18, R6 ;  /* 0x0000000600127202 */ /* 0x000fe40000000f00 */
.L_x_29217:
[----:B------:R-:W-:Y:S05]  /*233e0*/  BSYNC B1 ;  /* 0x0000000000017941 */ /* 0x000fea0003800000 */
.L_x_29215:
        /* <DEDUP_REMOVED lines=16> */
.L_x_29221:
[----:B------:R-:W-:Y:S05]  /*234f0*/  BSYNC B2 ;  /* 0x0000000000027941 */ /* 0x000fea0003800000 */
.L_x_29220:
        /* <DEDUP_REMOVED lines=44> */
.L_x_29219:
[----:B------:R-:W-:Y:S05]  /*237c0*/  BSYNC B1 ;  /* 0x0000000000017941 */ /* 0x000fea0003800000 */
.L_x_29218:
        /* <DEDUP_REMOVED lines=13> */
.L_x_29222:
        /* <DEDUP_REMOVED lines=12> */
.L_x_29225:
[----:B------:R-:W-:Y:S02]  /*23960*/  IMAD.MOV.U32 R0, RZ, RZ, R6 ;  /* 0x000000ffff007224 */ /* 0x000fe400078e0006 */
.L_x_29226:
[----:B------:R-:W-:Y:S05]  /*23970*/  BSYNC B1 ;  /* 0x0000000000017941 */ /* 0x000fea0003800000 */
.L_x_29224:
        /* <DEDUP_REMOVED lines=19> */
.L_x_29230:
[----:B------:R-:W-:Y:S05]  /*23ab0*/  BSYNC B2 ;  /* 0x0000000000027941 */ /* 0x000fea0003800000 */
.L_x_29229:
        /* <DEDUP_REMOVED lines=44> */
.L_x_29228:
[----:B------:R-:W-:Y:S05]  /*23d80*/  BSYNC B1 ;  /* 0x0000000000017941 */ /* 0x000fea0003800000 */
.L_x_29227:
        /* <DEDUP_REMOVED lines=9> */
.L_x_29223:
        /* <DEDUP_REMOVED lines=46> */
.L_x_29231:
        /* <DEDUP_REMOVED lines=19> */
.L_x_29233:
[----:B------:R-:W-:Y:S02]  /*24230*/  IMAD.MOV.U32 R23, RZ, RZ, R6 ;  /* 0x000000ffff177224 */ /* 0x000fe400078e0006 */
.L_x_29234:
[----:B------:R-:W-:Y:S05]  /*24240*/  BSYNC B1 ;  /* 0x0000000000017941 */ /* 0x000fea0003800000 */
.L_x_29232:
        /* <DEDUP_REMOVED lines=16> */
.L_x_29238:
[----:B------:R-:W-:Y:S05]  /*24350*/  BSYNC B2 ;  /* 0x0000000000027941 */ /* 0x000fea0003800000 */
.L_x_29237:
        /* <DEDUP_REMOVED lines=44> */
.L_x_29236:
[----:B------:R-:W-:Y:S05]  /*24620*/  BSYNC B1 ;  /* 0x0000000000017941 */ /* 0x000fea0003800000 */
.L_x_29235:
        /* <DEDUP_REMOVED lines=15> */
.L_x_29239:
        /* <DEDUP_REMOVED lines=12> */
.L_x_29242:
[----:B------:R-:W-:Y:S02]  /*247e0*/  MOV R11, R6 ;  /* 0x00000006000b7202 */ /* 0x000fe40000000f00 */
.L_x_29243:
[----:B------:R-:W-:Y:S05]  /*247f0*/  BSYNC B1 ;  /* 0x0000000000017941 */ /* 0x000fea0003800000 */
.L_x_29241:
        /* <DEDUP_REMOVED lines=16> */
.L_x_29247:
[----:B------:R-:W-:Y:S05]  /*24900*/  BSYNC B2 ;  /* 0x0000000000027941 */ /* 0x000fea0003800000 */
.L_x_29246:
        /* <DEDUP_REMOVED lines=44> */
.L_x_29245:
[----:B------:R-:W-:Y:S05]  /*24bd0*/  BSYNC B1 ;  /* 0x0000000000017941 */ /* 0x000fea0003800000 */
.L_x_29244:
        /* <DEDUP_REMOVED lines=9> */
.L_x_29240:
        /* <DEDUP_REMOVED lines=12> */
.L_x_29249:
[----:B------:R-:W-:Y:S02]  /*24d30*/  IMAD.MOV.U32 R20, RZ, RZ, R6 ;  /* 0x000000ffff147224 */ /* 0x000fe400078e0006 */
.L_x_29250:
[----:B------:R-:W-:Y:S05]  /*24d40*/  BSYNC B1 ;  /* 0x0000000000017941 */ /* 0x000fea0003800000 */
.L_x_29248:
        /* <DEDUP_REMOVED lines=16> */
.L_x_29254:
[----:B------:R-:W-:Y:S05]  /*24e50*/  BSYNC B2 ;  /* 0x0000000000027941 */ /* 0x000fea0003800000 */
.L_x_29253:
        /* <DEDUP_REMOVED lines=44> */
.L_x_29252:
[----:B------:R-:W-:Y:S05]  /*25120*/  BSYNC B1 ;  /* 0x0000000000017941 */ /* 0x000fea0003800000 */
.L_x_29251:
        /* <DEDUP_REMOVED lines=14> */
.L_x_29255:
        /* <DEDUP_REMOVED lines=12> */
.L_x_29258:
[----:B------:R-:W-:Y:S02]  /*252d0*/  IMAD.MOV.U32 R12, RZ, RZ, R6 ;  /* 0x000000ffff0c7224 */ /* 0x000fe400078e0006 */
.L_x_29259:
[----:B------:R-:W-:Y:S05]  /*252e0*/  BSYNC B1 ;  /* 0x0000000000017941 */ /* 0x000fea0003800000 */
.L_x_29257:
        /* <DEDUP_REMOVED lines=16> */
.L_x_29263:
[----:B------:R-:W-:Y:S05]  /*253f0*/  BSYNC B2 ;  /* 0x0000000000027941 */ /* 0x000fea0003800000 */
.L_x_29262:
        /* <DEDUP_REMOVED lines=44> */
.L_x_29261:
[----:B------:R-:W-:Y:S05]  /*256c0*/  BSYNC B1 ;  /* 0x0000000000017941 */ /* 0x000fea0003800000 */
.L_x_29260:
        /* <DEDUP_REMOVED lines=9> */
.L_x_29256:
        /* <DEDUP_REMOVED lines=12> */
.L_x_29265:
[----:B------:R-:W-:Y:S02]  /*25820*/  IMAD.MOV.U32 R16, RZ, RZ, R6 ;  /* 0x000000ffff107224 */ /* 0x000fe400078e0006 */
.L_x_29266:
[----:B------:R-:W-:Y:S05]  /*25830*/  BSYNC B1 ;  /* 0x0000000000017941 */ /* 0x000fea0003800000 */
.L_x_29264:
        /* <DEDUP_REMOVED lines=16> */
.L_x_29270:
[----:B------:R-:W-:Y:S05]  /*25940*/  BSYNC B2 ;  /* 0x0000000000027941 */ /* 0x000fea0003800000 */
.L_x_29269:
        /* <DEDUP_REMOVED lines=44> */
.L_x_29268:
[----:B------:R-:W-:Y:S05]  /*25c10*/  BSYNC B1 ;  /* 0x0000000000017941 */ /* 0x000fea0003800000 */
.L_x_29267:
        /* <DEDUP_REMOVED lines=14> */
.L_x_29271:
        /* <DEDUP_REMOVED lines=12> */
.L_x_29274:
[----:B------:R-:W-:Y:S02]  /*25dc0*/  IMAD.MOV.U32 R13, RZ, RZ, R6 ;  /* 0x000000ffff0d7224 */ /* 0x000fe400078e0006 */
.L_x_29275:
[----:B------:R-:W-:Y:S05]  /*25dd0*/  BSYNC B1 ;  /* 0x0000000000017941 */ /* 0x000fea0003800000 */
.L_x_29273:
        /* <DEDUP_REMOVED lines=16> */
.L_x_29279:
[----:B------:R-:W-:Y:S05]  /*25ee0*/  BSYNC B2 ;  /* 0x0000000000027941 */ /* 0x000fea0003800000 */
.L_x_29278:
        /* <DEDUP_REMOVED lines=44> */
.L_x_29277:
[----:B------:R-:W-:Y:S05]  /*261b0*/  BSYNC B1 ;  /* 0x0000000000017941 */ /* 0x000fea0003800000 */
.L_x_29276:
        /* <DEDUP_REMOVED lines=9> */
.L_x_29272:
        /* <DEDUP_REMOVED lines=12> */
.L_x_29281:
[----:B------:R-:W-:Y:S02]  /*26310*/  IMAD.MOV.U32 R16, RZ, RZ, R6 ;  /* 0x000000ffff107224 */ /* 0x000fe400078e0006 */
.L_x_29282:
[----:B------:R-:W-:Y:S05]  /*26320*/  BSYNC B1 ;  /* 0x0000000000017941 */ /* 0x000fea0003800000 */
.L_x_29280:
        /* <DEDUP_REMOVED lines=16> */
.L_x_29286:
[----:B------:R-:W-:Y:S05]  /*26430*/  BSYNC B2 ;  /* 0x0000000000027941 */ /* 0x000fea0003800000 */
.L_x_29285:
        /* <DEDUP_REMOVED lines=44> */
.L_x_29284:
[----:B------:R-:W-:Y:S05]  /*26700*/  BSYNC B1 ;  /* 0x0000000000017941 */ /* 0x000fea0003800000 */
.L_x_29283:
        /* <DEDUP_REMOVED lines=12> */
.L_x_29287:
        /* <DEDUP_REMOVED lines=12> */
.L_x_29290:
[----:B------:R-:W-:Y:S02]  /*26890*/  IMAD.MOV.U32 R14, RZ, RZ, R6 ;  /* 0x000000ffff0e7224 */ /* 0x000fe400078e0006 */
.L_x_29291:
[----:B------:R-:W-:Y:S05]  /*268a0*/  BSYNC B1 ;  /* 0x0000000000017941 */ /* 0x000fea0003800000 */
.L_x_29289:
        /* <DEDUP_REMOVED lines=16> */
.L_x_29295:
[----:B------:R-:W-:Y:S05]  /*269b0*/  BSYNC B2 ;  /* 0x0000000000027941 */ /* 0x000fea0003800000 */
.L_x_29294:
        /* <DEDUP_REMOVED lines=44> */
.L_x_29293:
[----:B------:R-:W-:Y:S05]  /*26c80*/  BSYNC B1 ;  /* 0x0000000000017941 */ /* 0x000fea0003800000 */
.L_x_29292:
        /* <DEDUP_REMOVED lines=9> */
.L_x_29288:
        /* <DEDUP_REMOVED lines=12> */
.L_x_29297:
[----:B------:R-:W-:Y:S02]  /*26de0*/  IMAD.MOV.U32 R16, RZ, RZ, R6 ;  /* 0x000000ffff107224 */ /* 0x000fe400078e0006 */
.L_x_29298:
[----:B------:R-:W-:Y:S05]  /*26df0*/  BSYNC B1 ;  /* 0x0000000000017941 */ /* 0x000fea0003800000 */
.L_x_29296:
        /* <DEDUP_REMOVED lines=16> */
.L_x_29302:
[----:B------:R-:W-:Y:S05]  /*26f00*/  BSYNC B2 ;  /* 0x0000000000027941 */ /* 0x000fea0003800000 */
.L_x_29301:
        /* <DEDUP_REMOVED lines=44> */
.L_x_29300:
[----:B------:R-:W-:Y:S05]  /*271d0*/  BSYNC B1 ;  /* 0x0000000000017941 */ /* 0x000fea0003800000 */
.L_x_29299:
        /* <DEDUP_REMOVED lines=12> */
.L_x_29303:
        /* <DEDUP_REMOVED lines=12> */
.L_x_29306:
[----:B------:R-:W-:Y:S02]  /*27360*/  IMAD.MOV.U32 R15, RZ, RZ, R6 ;  /* 0x000000ffff0f7224 */ /* 0x000fe400078e0006 */
.L_x_29307:
[----:B------:R-:W-:Y:S05]  /*27370*/  BSYNC B1 ;  /* 0x0000000000017941 */ /* 0x000fea0003800000 */
.L_x_29305:
        /* <DEDUP_REMOVED lines=16> */
.L_x_29311:
[----:B------:R-:W-:Y:S05]  /*27480*/  BSYNC B2 ;  /* 0x0000000000027941 */ /* 0x000fea0003800000 */
.L_x_29310:
        /* <DEDUP_REMOVED lines=44> */
.L_x_29309:
[----:B------:R-:W-:Y:S05]  /*27750*/  BSYNC B1 ;  /* 0x0000000000017941 */ /* 0x000fea0003800000 */
.L_x_29308:
        /* <DEDUP_REMOVED lines=9> */
.L_x_29304:
        /* <DEDUP_REMOVED lines=12> */
.L_x_29313:
[----:B------:R-:W-:Y:S02]  /*278b0*/  MOV R20, R6 ;  /* 0x0000000600147202 */ /* 0x000fe40000000f00 */
.L_x_29314:
[----:B------:R-:W-:Y:S05]  /*278c0*/  BSYNC B1 ;  /* 0x0000000000017941 */ /* 0x000fea0003800000 */
.L_x_29312:
        /* <DEDUP_REMOVED lines=16> */
.L_x_29318:
[----:B------:R-:W-:Y:S05]  /*279d0*/  BSYNC B2 ;  /* 0x0000000000027941 */ /* 0x000fea0003800000 */
.L_x_29317:
        /* <DEDUP_REMOVED lines=44> */
.L_x_29316:
[----:B------:R-:W-:Y:S05]  /*27ca0*/  BSYNC B1 ;  /* 0x0000000000017941 */ /* 0x000fea0003800000 */
.L_x_29315:
        /* <DEDUP_REMOVED lines=12> */
.L_x_29319:
        /* <DEDUP_REMOVED lines=12> */
.L_x_29322:
[----:B------:R-:W-:Y:S02]  /*27e30*/  IMAD.MOV.U32 R16, RZ, RZ, R6 ;  /* 0x000000ffff107224 */ /* 0x000fe400078e0006 */
.L_x_29323:
[----:B------:R-:W-:Y:S05]  /*27e40*/  BSYNC B1 ;  /* 0x0000000000017941 */ /* 0x000fea0003800000 */
.L_x_29321:
        /* <DEDUP_REMOVED lines=16> */
.L_x_29327:
[----:B------:R-:W-:Y:S05]  /*27f50*/  BSYNC B2 ;  /* 0x0000000000027941 */ /* 0x000fea0003800000 */
.L_x_29326:
        /* <DEDUP_REMOVED lines=44> */
.L_x_29325:
[----:B------:R-:W-:Y:S05]  /*28220*/  BSYNC B1 ;  /* 0x0000000000017941 */ /* 0x000fea0003800000 */
.L_x_29324:
        /* <DEDUP_REMOVED lines=10> */
.L_x_29320:
        /* <DEDUP_REMOVED lines=12> */
.L_x_29329:
[----:B------:R-:W-:Y:S02]  /*28390*/  IMAD.MOV.U32 R18, RZ, RZ, R6 ;  /* 0x000000ffff127224 */ /* 0x000fe400078e0006 */
.L_x_29330:
[----:B------:R-:W-:Y:S05]  /*283a0*/  BSYNC B1 ;  /* 0x0000000000017941 */ /* 0x000fea0003800000 */
.L_x_29328:
        /* <DEDUP_REMOVED lines=16> */
.L_x_29334:
[----:B------:R-:W-:Y:S05]  /*284b0*/  BSYNC B2 ;  /* 0x0000000000027941 */ /* 0x000fea0003800000 */
.L_x_29333:
        /* <DEDUP_REMOVED lines=44> */
.L_x_29332:
[----:B------:R-:W-:Y:S05]  /*28780*/  BSYNC B1 ;  /* 0x0000000000017941 */ /* 0x000fea0003800000 */
.L_x_29331:
        /* <DEDUP_REMOVED lines=12> */
.L_x_29335:
        /* <DEDUP_REMOVED lines=12> */
.L_x_29338:
[----:B------:R-:W-:Y:S02]  /*28910*/  IMAD.MOV.U32 R18, RZ, RZ, R6 ;  /* 0x000000ffff127224 */ /* 0x000fe400078e0006 */
.L_x_29339:
[----:B------:R-:W-:Y:S05]  /*28920*/  BSYNC B1 ;  /* 0x0000000000017941 */ /* 0x000fea0003800000 */
.L_x_29337:
        /* <DEDUP_REMOVED lines=16> */
.L_x_29343:
[----:B------:R-:W-:Y:S05]  /*28a30*/  BSYNC B2 ;  /* 0x0000000000027941 */ /* 0x000fea0003800000 */
.L_x_29342:
        /* <DEDUP_REMOVED lines=44> */
.L_x_29341:
[----:B------:R-:W-:Y:S05]  /*28d00*/  BSYNC B1 ;  /* 0x0000000000017941 */ /* 0x000fea0003800000 */
.L_x_29340:
        /* <DEDUP_REMOVED lines=10> */
.L_x_29336:
        /* <DEDUP_REMOVED lines=12> */
.L_x_29345:
[----:B------:R-:W-:Y:S02]  /*28e70*/  IMAD.MOV.U32 R16, RZ, RZ, R6 ;  /* 0x000000ffff107224 */ /* 0x000fe400078e0006 */
.L_x_29346:
[----:B------:R-:W-:Y:S05]  /*28e80*/  BSYNC B1 ;  /* 0x0000000000017941 */ /* 0x000fea0003800000 */
.L_x_29344:
        /* <DEDUP_REMOVED lines=16> */
.L_x_29350:
[----:B------:R-:W-:Y:S05]  /*28f90*/  BSYNC B2 ;  /* 0x0000000000027941 */ /* 0x000fea0003800000 */
.L_x_29349:
        /* <DEDUP_REMOVED lines=44> */
.L_x_29348:
[----:B------:R-:W-:Y:S05]  /*29260*/  BSYNC B1 ;  /* 0x0000000000017941 */ /* 0x000fea0003800000 */
.L_x_29347:
        /* <DEDUP_REMOVED lines=13> */
.L_x_29351:
        /* <DEDUP_REMOVED lines=12> */
.L_x_29354:
[----:B------:R-:W-:Y:S02]  /*29400*/  MOV R0, R6 ;  /* 0x0000000600007202 */ /* 0x000fe40000000f00 */
.L_x_29355:
[----:B------:R-:W-:Y:S05]  /*29410*/  BSYNC B1 ;  /* 0x0000000000017941 */ /* 0x000fea0003800000 */
.L_x_29353:
        /* <DEDUP_REMOVED lines=19> */
.L_x_29359:
[----:B------:R-:W-:Y:S05]  /*29550*/  BSYNC B2 ;  /* 0x0000000000027941 */ /* 0x000fea0003800000 */
.L_x_29358:
        /* <DEDUP_REMOVED lines=44> */
.L_x_29357:
[----:B------:R-:W-:Y:S05]  /*29820*/  BSYNC B1 ;  /* 0x0000000000017941 */ /* 0x000fea0003800000 */
.L_x_29356:
        /* <DEDUP_REMOVED lines=9> */
.L_x_29352:
        /* <DEDUP_REMOVED lines=46> */
.L_x_29360:
        /* <DEDUP_REMOVED lines=19> */
.L_x_29362:
[----:B------:R-:W-:Y:S02]  /*29cd0*/  IMAD.MOV.U32 R20, RZ, RZ, R6 ;  /* 0x000000ffff147224 */ /* 0x000fe400078e0006 */
.L_x_29363:
[----:B------:R-:W-:Y:S05]  /*29ce0*/  BSYNC B1 ;  /* 0x0000000000017941 */ /* 0x000fea0003800000 */
.L_x_29361:
        /* <DEDUP_REMOVED lines=16> */
.L_x_29367:
[----:B------:R-:W-:Y:S05]  /*29df0*/  BSYNC B2 ;  /* 0x0000000000027941 */ /* 0x000fea0003800000 */
.L_x_29366:
        /* <DEDUP_REMOVED lines=44> */
.L_x_29365:
[----:B------:R-:W-:Y:S05]  /*2a0c0*/  BSYNC B1 ;  /* 0x0000000000017941 */ /* 0x000fea0003800000 */
.L_x_29364:
        /* <DEDUP_REMOVED lines=15> */
.L_x_29368:
        /* <DEDUP_REMOVED lines=12> */
.L_x_29371:
[----:B------:R-:W-:Y:S02]  /*2a280*/  IMAD.MOV.U32 R11, RZ, RZ, R6 ;  /* 0x000000ffff0b7224 */ /* 0x000fe400078e0006 */
.L_x_29372:
[----:B------:R-:W-:Y:S05]  /*2a290*/  BSYNC B1 ;  /* 0x0000000000017941 */ /* 0x000fea0003800000 */
.L_x_29370:
        /* <DEDUP_REMOVED lines=16> */
.L_x_29376:
[----:B------:R-:W-:Y:S05]  /*2a3a0*/  BSYNC B2 ;  /* 0x0000000000027941 */ /* 0x000fea0003800000 */
.L_x_29375:
        /* <DEDUP_REMOVED lines=44> */
.L_x_29374:
[----:B------:R-:W-:Y:S05]  /*2a670*/  BSYNC B1 ;  /* 0x0000000000017941 */ /* 0x000fea0003800000 */
.L_x_29373:
        /* <DEDUP_REMOVED lines=9> */
.L_x_29369:
        /* <DEDUP_REMOVED lines=12> */
.L_x_29378:
[----:B------:R-:W-:Y:S02]  /*2a7d0*/  IMAD.MOV.U32 R22, RZ, RZ, R6 ;  /* 0x000000ffff167224 */ /* 0x000fe400078e0006 */
.L_x_29379:
[----:B------:R-:W-:Y:S05]  /*2a7e0*/  BSYNC B1 ;  /* 0x0000000000017941 */ /* 0x000fea0003800000 */
.L_x_29377:
        /* <DEDUP_REMOVED lines=16> */
.L_x_29383:
[----:B------:R-:W-:Y:S05]  /*2a8f0*/  BSYNC B2 ;  /* 0x0000000000027941 */ /* 0x000fea0003800000 */
.L_x_29382:
        /* <DEDUP_REMOVED lines=44> */
.L_x_29381:
[----:B------:R-:W-:Y:S05]  /*2abc0*/  BSYNC B1 ;  /* 0x0000000000017941 */ /* 0x000fea0003800000 */
.L_x_29380:
        /* <DEDUP_REMOVED lines=14> */
.L_x_29384:
        /* <DEDUP_REMOVED lines=12> */
.L_x_29387:
[----:B------:R-:W-:Y:S02]  /*2ad70*/  IMAD.MOV.U32 R12, RZ, RZ, R6 ;  /* 0x000000ffff0c7224 */ /* 0x000fe400078e0006 */
.L_x_29388:
[----:B------:R-:W-:Y:S05]  /*2ad80*/  BSYNC B1 ;  /* 0x0000000000017941 */ /* 0x000fea0003800000 */
.L_x_29386:
        /* <DEDUP_REMOVED lines=16> */
.L_x_29392:
[----:B------:R-:W-:Y:S05]  /*2ae90*/  BSYNC B2 ;  /* 0x0000000000027941 */ /* 0x000fea0003800000 */
.L_x_29391:
        /* <DEDUP_REMOVED lines=44> */
.L_x_29390:
[----:B------:R-:W-:Y:S05]  /*2b160*/  BSYNC B1 ;  /* 0x0000000000017941 */ /* 0x000fea0003800000 */
.L_x_29389:
        /* <DEDUP_REMOVED lines=9> */
.L_x_29385:
        /* <DEDUP_REMOVED lines=12> */
.L_x_29394:
[----:B------:R-:W-:Y:S02]  /*2b2c0*/  IMAD.MOV.U32 R16, RZ, RZ, R6 ;  /* 0x000000ffff107224 */ /* 0x000fe400078e0006 */
.L_x_29395:
[----:B------:R-:W-:Y:S05]  /*2b2d0*/  BSYNC B1 ;  /* 0x0000000000017941 */ /* 0x000fea0003800000 */
.L_x_29393:
        /* <DEDUP_REMOVED lines=16> */
.L_x_29399:
[----:B------:R-:W-:Y:S05]  /*2b3e0*/  BSYNC B2 ;  /* 0x0000000000027941 */ /* 0x000fea0003800000 */
.L_x_29398:
        /* <DEDUP_REMOVED lines=44> */
.L_x_29397:
[----:B------:R-:W-:Y:S05]  /*2b6b0*/  BSYNC B1 ;  /* 0x0000000000017941 */ /* 0x000fea0003800000 */
.L_x_29396:
        /* <DEDUP_REMOVED lines=14> */
.L_x_29400:
        /* <DEDUP_REMOVED lines=12> */
.L_x_29403:
[----:B------:R-:W-:Y:S02]  /*2b860*/  IMAD.MOV.U32 R13, RZ, RZ, R6 ;  /* 0x000000ffff0d7224 */ /* 0x000fe400078e0006 */
.L_x_29404:
[----:B------:R-:W-:Y:S05]  /*2b870*/  BSYNC B1 ;  /* 0x0000000000017941 */ /* 0x000fea0003800000 */
.L_x_29402:
        /* <DEDUP_REMOVED lines=16> */
.L_x_29408:
[----:B------:R-:W-:Y:S05]  /*2b980*/  BSYNC B2 ;  /* 0x0000000000027941 */ /* 0x000fea0003800000 */
.L_x_29407:
        /* <DEDUP_REMOVED lines=44> */
.L_x_29406:
[----:B------:R-:W-:Y:S05]  /*2bc50*/  BSYNC B1 ;  /* 0x0000000000017941 */ /* 0x000fea0003800000 */
.L_x_29405:
        /* <DEDUP_REMOVED lines=9> */
.L_x_29401:
        /* <DEDUP_REMOVED lines=12> */
.L_x_29410:
[----:B------:R-:W-:Y:S02]  /*2bdb0*/  MOV R16, R6 ;  /* 0x0000000600107202 */ /* 0x000fe40000000f00 */
.L_x_29411:
[----:B------:R-:W-:Y:S05]  /*2bdc0*/  BSYNC B1 ;  /* 0x0000000000017941 */ /* 0x000fea0003800000 */
.L_x_29409:
        /* <DEDUP_REMOVED lines=16> */
.L_x_29415:
[----:B------:R-:W-:Y:S05]  /*2bed0*/  BSYNC B2 ;  /* 0x0000000000027941 */ /* 0x000fea0003800000 */
.L_x_29414:
        /* <DEDUP_REMOVED lines=44> */
.L_x_29413:
[----:B------:R-:W-:Y:S05]  /*2c1a0*/  BSYNC B1 ;  /* 0x0000000000017941 */ /* 0x000fea0003800000 */
.L_x_29412:
        /* <DEDUP_REMOVED lines=12> */
.L_x_29416:
        /* <DEDUP_REMOVED lines=12> */
.L_x_29419:
[----:B------:R-:W-:Y:S02]  /*2c330*/  IMAD.MOV.U32 R14, RZ, RZ, R6 ;  /* 0x000000ffff0e7224 */ /* 0x000fe400078e0006 */
.L_x_29420:
[----:B------:R-:W-:Y:S05]  /*2c340*/  BSYNC B1 ;  /* 0x0000000000017941 */ /* 0x000fea0003800000 */
.L_x_29418:
        /* <DEDUP_REMOVED lines=16> */
.L_x_29424:
[----:B------:R-:W-:Y:S05]  /*2c450*/  BSYNC B2 ;  /* 0x0000000000027941 */ /* 0x000fea0003800000 */
.L_x_29423:
        /* <DEDUP_REMOVED lines=44> */
.L_x_29422:
[----:B------:R-:W-:Y:S05]  /*2c720*/  BSYNC B1 ;  /* 0x0000000000017941 */ /* 0x000fea0003800000 */
.L_x_29421:
        /* <DEDUP_REMOVED lines=9> */
.L_x_29417:
        /* <DEDUP_REMOVED lines=12> */
.L_x_29426:
[----:B------:R-:W-:Y:S02]  /*2c880*/  IMAD.MOV.U32 R20, RZ, RZ, R6 ;  /* 0x000000ffff147224 */ /* 0x000fe400078e0006 */
.L_x_29427:
[----:B------:R-:W-:Y:S05]  /*2c890*/  BSYNC B1 ;  /* 0x0000000000017941 */ /* 0x000fea0003800000 */
.L_x_29425:
        /* <DEDUP_REMOVED lines=16> */
.L_x_29431:
[----:B------:R-:W-:Y:S05]  /*2c9a0*/  BSYNC B2 ;  /* 0x0000000000027941 */ /* 0x000fea0003800000 */
.L_x_29430:
        /* <DEDUP_REMOVED lines=44> */
.L_x_29429:
[----:B------:R-:W-:Y:S05]  /*2cc70*/  BSYNC B1 ;  /* 0x0000000000017941 */ /* 0x000fea0003800000 */
.L_x_29428:
        /* <DEDUP_REMOVED lines=12> */
.L_x_29432:
        /* <DEDUP_REMOVED lines=12> */
.L_x_29435:
[----:B------:R-:W-:Y:S02]  /*2ce00*/  IMAD.MOV.U32 R15, RZ, RZ, R6 ;  /* 0x000000ffff0f7224 */ /* 0x000fe400078e0006 */
.L_x_29436:
[----:B------:R-:W-:Y:S05]  /*2ce10*/  BSYNC B1 ;  /* 0x0000000000017941 */ /* 0x000fea0003800000 */
.L_x_29434:
        /* <DEDUP_REMOVED lines=16> */
.L_x_29440:
[----:B------:R-:W-:Y:S05]  /*2cf20*/  BSYNC B2 ;  /* 0x0000000000027941 */ /* 0x000fea0003800000 */
.L_x_29439:
        /* <DEDUP_REMOVED lines=44> */
.L_x_29438:
[----:B------:R-:W-:Y:S05]  /*2d1f0*/  BSYNC B1 ;  /* 0x0000000000017941 */ /* 0x000fea0003800000 */
.L_x_29437:
        /* <DEDUP_REMOVED lines=9> */
.L_x_29433:
        /* <DEDUP_REMOVED lines=12> */
.L_x_29442:
[----:B------:R-:W-:Y:S02]  /*2d350*/  IMAD.MOV.U32 R16, RZ, RZ, R6 ;  /* 0x000000ffff107224 */ /* 0x000fe400078e0006 */
.L_x_29443:
[----:B------:R-:W-:Y:S05]  /*2d360*/  BSYNC B1 ;  /* 0x0000000000017941 */ /* 0x000fea0003800000 */
.L_x_29441:
        /* <DEDUP_REMOVED lines=16> */
.L_x_29447:
[----:B------:R-:W-:Y:S05]  /*2d470*/  BSYNC B2 ;  /* 0x0000000000027941 */ /* 0x000fea0003800000 */
.L_x_29446:
        /* <DEDUP_REMOVED lines=44> */
.L_x_29445:
[----:B------:R-:W-:Y:S05]  /*2d740*/  BSYNC B1 ;  /* 0x0000000000017941 */ /* 0x000fea0003800000 */
.L_x_29444:
        /* <DEDUP_REMOVED lines=12> */
.L_x_29448:
        /* <DEDUP_REMOVED lines=12> */
.L_x_29451:
[----:B------:R-:W-:Y:S02]  /*2d8d0*/  MOV R18, R6 ;  /* 0x0000000600127202 */ /* 0x000fe40000000f00 */
.L_x_29452:
[----:B------:R-:W-:Y:S05]  /*2d8e0*/  BSYNC B1 ;  /* 0x0000000000017941 */ /* 0x000fea0003800000 */
.L_x_29450:
        /* <DEDUP_REMOVED lines=16> */
.L_x_29456:
[----:B------:R-:W-:Y:S05]  /*2d9f0*/  BSYNC B2 ;  /* 0x0000000000027941 */ /* 0x000fea0003800000 */
.L_x_29455:
        /* <DEDUP_REMOVED lines=44> */
.L_x_29454:
[----:B------:R-:W-:Y:S05]  /*2dcc0*/  BSYNC B1 ;  /* 0x0000000000017941 */ /* 0x000fea0003800000 */
.L_x_29453:
        /* <DEDUP_REMOVED lines=10> */
.L_x_29449:
        /* <DEDUP_REMOVED lines=12> */
.L_x_29458:
[----:B------:R-:W-:Y:S02]  /*2de30*/  IMAD.MOV.U32 R16, RZ, RZ, R6 ;  /* 0x000000ffff107224 */ /* 0x000fe400078e0006 */
.L_x_29459:
[----:B------:R-:W-:Y:S05]  /*2de40*/  BSYNC B1 ;  /* 0x0000000000017941 */ /* 0x000fea0003800000 */
.L_x_29457:
        /* <DEDUP_REMOVED lines=16> */
.L_x_29463:
[----:B------:R-:W-:Y:S05]  /*2df50*/  BSYNC B2 ;  /* 0x0000000000027941 */ /* 0x000fea0003800000 */
.L_x_29462:
        /* <DEDUP_REMOVED lines=44> */
.L_x_29461:
[----:B------:R-:W-:Y:S05]  /*2e220*/  BSYNC B1 ;  /* 0x0000000000017941 */ /* 0x000fea0003800000 */
.L_x_29460:
        /* <DEDUP_REMOVED lines=12> */
.L_x_29464:
        /* <DEDUP_REMOVED lines=12> */
.L_x_29467:
[----:B------:R-:W-:Y:S02]  /*2e3b0*/  IMAD.MOV.U32 R16, RZ, RZ, R6 ;  /* 0x000000ffff107224 */ /* 0x000fe400078e0006 */
.L_x_29468:
[----:B------:R-:W-:Y:S05]  /*2e3c0*/  BSYNC B1 ;  /* 0x0000000000017941 */ /* 0x000fea0003800000 */
.L_x_29466:
        /* <DEDUP_REMOVED lines=16> */
.L_x_29472:
[----:B------:R-:W-:Y:S05]  /*2e4d0*/  BSYNC B2 ;  /* 0x0000000000027941 */ /* 0x000fea0003800000 */
.L_x_29471:
        /* <DEDUP_REMOVED lines=44> */
.L_x_29470:
[----:B------:R-:W-:Y:S05]  /*2e7a0*/  BSYNC B1 ;  /* 0x0000000000017941 */ /* 0x000fea0003800000 */
.L_x_29469:
        /* <DEDUP_REMOVED lines=10> */
.L_x_29465:
        /* <DEDUP_REMOVED lines=12> */
.L_x_29474:
[----:B------:R-:W-:Y:S02]  /*2e910*/  IMAD.MOV.U32 R18, RZ, RZ, R6 ;  /* 0x000000ffff127224 */ /* 0x000fe400078e0006 */
.L_x_29475:
[----:B------:R-:W-:Y:S05]  /*2e920*/  BSYNC B1 ;  /* 0x0000000000017941 */ /* 0x000fea0003800000 */
.L_x_29473:
        /* <DEDUP_REMOVED lines=16> */
.L_x_29479:
[----:B------:R-:W-:Y:S05]  /*2ea30*/  BSYNC B2 ;  /* 0x0000000000027941 */ /* 0x000fea0003800000 */
.L_x_29478:
        /* <DEDUP_REMOVED lines=44> */
.L_x_29477:
[----:B------:R-:W-:Y:S05]  /*2ed00*/  BSYNC B1 ;  /* 0x0000000000017941 */ /* 0x000fea0003800000 */
.L_x_29476:
        /* <DEDUP_REMOVED lines=13> */
.L_x_29480:
        /* <DEDUP_REMOVED lines=12> */
.L_x_29483:
[----:B------:R-:W-:Y:S02]  /*2eea0*/  IMAD.MOV.U32 R0, RZ, RZ, R6 ;  /* 0x000000ffff007224 */ /* 0x000fe400078e0006 */
.L_x_29484:
[----:B------:R-:W-:Y:S05]  /*2eeb0*/  BSYNC B1 ;  /* 0x0000000000017941 */ /* 0x000fea0003800000 */
.L_x_29482:
        /* <DEDUP_REMOVED lines=19> */
.L_x_29488:
[----:B------:R-:W-:Y:S05]  /*2eff0*/  BSYNC B2 ;  /* 0x0000000000027941 */ /* 0x000fea0003800000 */
.L_x_29487:
        /* <DEDUP_REMOVED lines=44> */
.L_x_29486:
[----:B------:R-:W-:Y:S05]  /*2f2c0*/  BSYNC B1 ;  /* 0x0000000000017941 */ /* 0x000fea0003800000 */
.L_x_29485:
        /* <DEDUP_REMOVED lines=9> */
.L_x_29481:
        /* <DEDUP_REMOVED lines=46> */
.L_x_29489:
        /* <DEDUP_REMOVED lines=19> */
.L_x_29491:
[----:B------:R-:W-:Y:S02]  /*2f770*/  IMAD.MOV.U32 R23, RZ, RZ, R6 ;  /* 0x000000ffff177224 */ /* 0x000fe400078e0006 */
.L_x_29492:
[----:B------:R-:W-:Y:S05]  /*2f780*/  BSYNC B1 ;  /* 0x0000000000017941 */ /* 0x000fea0003800000 */
.L_x_29490:
        /* <DEDUP_REMOVED lines=16> */
.L_x_29496:
[----:B------:R-:W-:Y:S05]  /*2f890*/  BSYNC B2 ;  /* 0x0000000000027941 */ /* 0x000fea0003800000 */
.L_x_29495:
        /* <DEDUP_REMOVED lines=44> */
.L_x_29494:
[----:B------:R-:W-:Y:S05]  /*2fb60*/  BSYNC B1 ;  /* 0x0000000000017941 */ /* 0x000fea0003800000 */
.L_x_29493:
        /* <DEDUP_REMOVED lines=15> */
.L_x_29497:
        /* <DEDUP_REMOVED lines=12> */
.L_x_29500:
[----:B------:R-:W-:Y:S02]  /*2fd20*/  IMAD.MOV.U32 R11, RZ, RZ, R6 ;  /* 0x000000ffff0b7224 */ /* 0x000fe400078e0006 */
.L_x_29501:
[----:B------:R-:W-:Y:S05]  /*2fd30*/  BSYNC B1 ;  /* 0x0000000000017941 */ /* 0x000fea0003800000 */
.L_x_29499:
        /* <DEDUP_REMOVED lines=16> */
.L_x_29505:
[----:B------:R-:W-:Y:S05]  /*2fe40*/  BSYNC B2 ;  /* 0x0000000000027941 */ /* 0x000fea0003800000 */
.L_x_29504:
        /* <DEDUP_REMOVED lines=44> */
.L_x_29503:
[----:B------:R-:W-:Y:S05]  /*30110*/  BSYNC B1 ;  /* 0x0000000000017941 */ /* 0x000fea0003800000 */
.L_x_29502:
        /* <DEDUP_REMOVED lines=9> */
.L_x_29498:
        /* <DEDUP_REMOVED lines=12> */
.L_x_29507:
[----:B------:R-:W-:Y:S02]  /*30270*/  MOV R21, R6 ;  /* 0x0000000600157202 */ /* 0x000fe40000000f00 */
.L_x_29508:
[----:B------:R-:W-:Y:S05]  /*30280*/  BSYNC B1 ;  /* 0x0000000000017941 */ /* 0x000fea0003800000 */
.L_x_29506:
        /* <DEDUP_REMOVED lines=16> */
.L_x_29512:
[----:B------:R-:W-:Y:S05]  /*30390*/  BSYNC B2 ;  /* 0x0000000000027941 */ /* 0x000fea0003800000 */
.L_x_29511:
        /* <DEDUP_REMOVED lines=44> */
.L_x_29510:
[----:B------:R-:W-:Y:S05]  /*30660*/  BSYNC B1 ;  /* 0x0000000000017941 */ /* 0x000fea0003800000 */
.L_x_29509:
        /* <DEDUP_REMOVED lines=11> */
[----:B------:R-:W-:Y:S02]  /*30720*/  IMAD.MOV.U32 R23, RZ, RZ, R22 ;  /* 0x000000ffff177224 */ /* 0x000fe400078e0016 */
[----:B------:R-:W-:Y:S01]  /*30730*/  FADD.FTZ R21, R93, R21 ;  /* 0x000000155d157221 */ /* 0x000fe20000010000 */
[----:B------:R-:W-:Y:S05]  /*30740*/  BRA `(.L_x_29514) ;  /* 0x0000055000007947 */ /* 0x000fea0003800000 */
.L_x_29513:
        /* <DEDUP_REMOVED lines=12> */
.L_x_29516:
[----:B------:R-:W-:Y:S02]  /*30810*/  IMAD.MOV.U32 R12, RZ, RZ, R6 ;  /* 0x000000ffff0c7224 */ /* 0x000fe400078e0006 */
.L_x_29517:
[----:B------:R-:W-:Y:S05]  /*30820*/  BSYNC B1 ;  /* 0x0000000000017941 */ /* 0x000fea0003800000 */
.L_x_29515:
        /* <DEDUP_REMOVED lines=16> */
.L_x_29521:
[----:B------:R-:W-:Y:S05]  /*30930*/  BSYNC B2 ;  /* 0x0000000000027941 */ /* 0x000fea0003800000 */
.L_x_29520:
        /* <DEDUP_REMOVED lines=44> */
.L_x_29519:
[----:B------:R-:W-:Y:S05]  /*30c00*/  BSYNC B1 ;  /* 0x0000000000017941 */ /* 0x000fea0003800000 */
.L_x_29518:
        /* <DEDUP_REMOVED lines=9> */
.L_x_29514:
        /* <DEDUP_REMOVED lines=12> */
.L_x_29523:
[----:B------:R-:W-:Y:S02]  /*30d60*/  IMAD.MOV.U32 R16, RZ, RZ, R6 ;  /* 0x000000ffff107224 */ /* 0x000fe400078e0006 */
.L_x_29524:
[----:B------:R-:W-:Y:S05]  /*30d70*/  BSYNC B1 ;  /* 0x0000000000017941 */ /* 0x000fea0003800000 */
.L_x_29522:
        /* <DEDUP_REMOVED lines=16> */
.L_x_29528:
[----:B------:R-:W-:Y:S05]  /*30e80*/  BSYNC B2 ;  /* 0x0000000000027941 */ /* 0x000fea0003800000 */
.L_x_29527:
        /* <DEDUP_REMOVED lines=44> */
.L_x_29526:
[----:B------:R-:W-:Y:S05]  /*31150*/  BSYNC B1 ;  /* 0x0000000000017941 */ /* 0x000fea0003800000 */
.L_x_29525:
        /* <DEDUP_REMOVED lines=14> */
.L_x_29529:
        /* <DEDUP_REMOVED lines=12> */
.L_x_29532:
[----:B------:R-:W-:Y:S02]  /*31300*/  IMAD.MOV.U32 R13, RZ, RZ, R6 ;  /* 0x000000ffff0d7224 */ /* 0x000fe400078e0006 */
.L_x_29533:
[----:B------:R-:W-:Y:S05]  /*31310*/  BSYNC B1 ;  /* 0x0000000000017941 */ /* 0x000fea0003800000 */
.L_x_29531:
        /* <DEDUP_REMOVED lines=16> */
.L_x_29537:
[----:B------:R-:W-:Y:S05]  /*31420*/  BSYNC B2 ;  /* 0x0000000000027941 */ /* 0x000fea0003800000 */
.L_x_29536:
        /* <DEDUP_REMOVED lines=44> */
.L_x_29535:
[----:B------:R-:W-:Y:S05]  /*316f0*/  BSYNC B1 ;  /* 0x0000000000017941 */ /* 0x000fea0003800000 */
.L_x_29534:
        /* <DEDUP_REMOVED lines=9> */
.L_x_29530:
        /* <DEDUP_REMOVED lines=12> */
.L_x_29539:
[----:B------:R-:W-:Y:S02]  /*31850*/  IMAD.MOV.U32 R16, RZ, RZ, R6 ;  /* 0x000000ffff107224 */ /* 0x000fe400078e0006 */
.L_x_29540:
[----:B------:R-:W-:Y:S05]  /*31860*/  BSYNC B1 ;  /* 0x0000000000017941 */ /* 0x000fea0003800000 */
.L_x_29538:
        /* <DEDUP_REMOVED lines=16> */
.L_x_29544:
[----:B------:R-:W-:Y:S05]  /*31970*/  BSYNC B2 ;  /* 0x0000000000027941 */ /* 0x000fea0003800000 */
.L_x_29543:
        /* <DEDUP_REMOVED lines=44> */
.L_x_29542:
[----:B------:R-:W-:Y:S05]  /*31c40*/  BSYNC B1 ;  /* 0x0000000000017941 */ /* 0x000fea0003800000 */
.L_x_29541:
        /* <DEDUP_REMOVED lines=12> */
.L_x_29545:
        /* <DEDUP_REMOVED lines=12> */
.L_x_29548:
[----:B------:R-:W-:Y:S02]  /*31dd0*/  IMAD.MOV.U32 R14, RZ, RZ, R6 ;  /* 0x000000ffff0e7224 */ /* 0x000fe400078e0006 */
.L_x_29549:
[----:B------:R-:W-:Y:S05]  /*31de0*/  BSYNC B1 ;  /* 0x0000000000017941 */ /* 0x000fea0003800000 */
.L_x_29547:
        /* <DEDUP_REMOVED lines=16> */
.L_x_29553:
[----:B------:R-:W-:Y:S05]  /*31ef0*/  BSYNC B2 ;  /* 0x0000000000027941 */ /* 0x000fea0003800000 */
.L_x_29552:
        /* <DEDUP_REMOVED lines=44> */
.L_x_29551:
[----:B------:R-:W-:Y:S05]  /*321c0*/  BSYNC B1 ;  /* 0x0000000000017941 */ /* 0x000fea0003800000 */
.L_x_29550:
        /* <DEDUP_REMOVED lines=9> */
.L_x_29546:
        /* <DEDUP_REMOVED lines=12> */
.L_x_29555:
[----:B------:R-:W-:Y:S02]  /*32320*/  IMAD.MOV.U32 R16, RZ, RZ, R6 ;  /* 0x000000ffff107224 */ /* 0x000fe400078e0006 */
.L_x_29556:
[----:B------:R-:W-:Y:S05]  /*32330*/  BSYNC B1 ;  /* 0x0000000000017941 */ /* 0x000fea0003800000 */
.L_x_29554:
        /* <DEDUP_REMOVED lines=16> */
.L_x_29560:
[----:B------:R-:W-:Y:S05]  /*32440*/  BSYNC B2 ;  /* 0x0000000000027941 */ /* 0x000fea0003800000 */
.L_x_29559:
        /* <DEDUP_REMOVED lines=44> */
.L_x_29558:
[----:B------:R-:W-:Y:S05]  /*32710*/  BSYNC B1 ;  /* 0x0000000000017941 */ /* 0x000fea0003800000 */
.L_x_29557:
        /* <DEDUP_REMOVED lines=12> */
.L_x_29561:
        /* <DEDUP_REMOVED lines=12> */
.L_x_29564:
[----:B------:R-:W-:Y:S02]  /*328a0*/  IMAD.MOV.U32 R15, RZ, RZ, R6 ;  /* 0x000000ffff0f7224 */ /* 0x000fe400078e0006 */
.L_x_29565:
[----:B------:R-:W-:Y:S05]  /*328b0*/  BSYNC B1 ;  /* 0x0000000000017941 */ /* 0x000fea0003800000 */
.L_x_29563:
        /* <DEDUP_REMOVED lines=16> */
.L_x_29569:
[----:B------:R-:W-:Y:S05]  /*329c0*/  BSYNC B2 ;  /* 0x0000000000027941 */ /* 0x000fea0003800000 */
.L_x_29568:
        /* <DEDUP_REMOVED lines=44> */
.L_x_29567:
[----:B------:R-:W-:Y:S05]  /*32c90*/  BSYNC B1 ;  /* 0x0000000000017941 */ /* 0x000fea0003800000 */
.L_x_29566:
        /* <DEDUP_REMOVED lines=9> */
.L_x_29562:
        /* <DEDUP_REMOVED lines=12> */
.L_x_29571:
[----:B------:R-:W-:Y:S02]  /*32df0*/  IMAD.MOV.U32 R17, RZ, RZ, R6 ;  /* 0x000000ffff117224 */ /* 0x000fe400078e0006 */
.L_x_29572:
[----:B------:R-:W-:Y:S05]  /*32e00*/  BSYNC B1 ;  /* 0x0000000000017941 */ /* 0x000fea0003800000 */
.L_x_29570:
        /* <DEDUP_REMOVED lines=16> */
.L_x_29576:
[----:B------:R-:W-:Y:S05]  /*32f10*/  BSYNC B2 ;  /* 0x0000000000027941 */ /* 0x000fea0003800000 */
.L_x_29575:
        /* <DEDUP_REMOVED lines=44> */
.L_x_29574:
[----:B------:R-:W-:Y:S05]  /*331e0*/  BSYNC B1 ;  /* 0x0000000000017941 */ /* 0x000fea0003800000 */
.L_x_29573:
        /* <DEDUP_REMOVED lines=12> */
.L_x_29577:
        /* <DEDUP_REMOVED lines=12> */
.L_x_29580:
[----:B------:R-:W-:Y:S02]  /*33370*/  IMAD.MOV.U32 R18, RZ, RZ, R6 ;  /* 0x000000ffff127224 */ /* 0x000fe400078e0006 */
.L_x_29581:
[----:B------:R-:W-:Y:S05]  /*33380*/  BSYNC B1 ;  /* 0x0000000000017941 */ /* 0x000fea0003800000 */
.L_x_29579:
        /* <DEDUP_REMOVED lines=16> */
.L_x_29585:
[----:B------:R-:W-:Y:S05]  /*33490*/  BSYNC B2 ;  /* 0x0000000000027941 */ /* 0x000fea0003800000 */
.L_x_29584:
        /* <DEDUP_REMOVED lines=44> */
.L_x_29583:
[----:B------:R-:W-:Y:S05]  /*33760*/  BSYNC B1 ;  /* 0x0000000000017941 */ /* 0x000fea0003800000 */
.L_x_29582:
        /* <DEDUP_REMOVED lines=10> */
.L_x_29578:
        /* <DEDUP_REMOVED lines=12> */
.L_x_29587:
[----:B------:R-:W-:Y:S02]  /*338d0*/  IMAD.MOV.U32 R18, RZ, RZ, R6 ;  /* 0x000000ffff127224 */ /* 0x000fe400078e0006 */
.L_x_29588:
[----:B------:R-:W-:Y:S05]  /*338e0*/  BSYNC B1 ;  /* 0x0000000000017941 */ /* 0x000fea0003800000 */
.L_x_29586:
        /* <DEDUP_REMOVED lines=16> */
.L_x_29592:
[----:B------:R-:W-:Y:S05]  /*339f0*/  BSYNC B2 ;  /* 0x0000000000027941 */ /* 0x000fea0003800000 */
.L_x_29591:
        /* <DEDUP_REMOVED lines=44> */
.L_x_29590:
[----:B------:R-:W-:Y:S05]  /*33cc0*/  BSYNC B1 ;  /* 0x0000000000017941 */ /* 0x000fea0003800000 */
.L_x_29589:
        /* <DEDUP_REMOVED lines=12> */
.L_x_29593:
        /* <DEDUP_REMOVED lines=12> */
.L_x_29596:
[----:B------:R-:W-:Y:S02]  /*33e50*/  IMAD.MOV.U32 R110, RZ, RZ, R6 ;  /* 0x000000ffff6e7224 */ /* 0x000fe400078e0006 */
.L_x_29597:
[----:B------:R-:W-:Y:S05]  /*33e60*/  BSYNC B1 ;  /* 0x0000000000017941 */ /* 0x000fea0003800000 */
.L_x_29595:
        /* <DEDUP_REMOVED lines=16> */
.L_x_29601:
[----:B------:R-:W-:Y:S05]  /*33f70*/  BSYNC B2 ;  /* 0x0000000000027941 */ /* 0x000fea0003800000 */
.L_x_29600:
        /* <DEDUP_REMOVED lines=44> */
.L_x_29599:
[----:B------:R-:W-:Y:S05]  /*34240*/  BSYNC B1 ;  /* 0x0000000000017941 */ /* 0x000fea0003800000 */
.L_x_29598:
        /* <DEDUP_REMOVED lines=10> */
.L_x_29594:
        /* <DEDUP_REMOVED lines=12> */
.L_x_29603:
[----:B------:R-:W-:Y:S02]  /*343b0*/  IMAD.MOV.U32 R108, RZ, RZ, R6 ;  /* 0x000000ffff6c7224 */ /* 0x000fe400078e0006 */
.L_x_29604:
[----:B------:R-:W-:Y:S05]  /*343c0*/  BSYNC B1 ;  /* 0x0000000000017941 */ /* 0x000fea0003800000 */
.L_x_29602:
        /* <DEDUP_REMOVED lines=16> */
.L_x_29608:
[----:B------:R-:W-:Y:S05]  /*344d0*/  BSYNC B2 ;  /* 0x0000000000027941 */ /* 0x000fea0003800000 */
.L_x_29607:
        /* <DEDUP_REMOVED lines=44> */
.L_x_29606:
[----:B------:R-:W-:Y:S05]  /*347a0*/  BSYNC B1 ;  /* 0x0000000000017941 */ /* 0x000fea0003800000 */
.L_x_29605:
        /* <DEDUP_REMOVED lines=13> */
.L_x_29609:
        /* <DEDUP_REMOVED lines=12> */
.L_x_29612:
[----:B------:R-:W-:Y:S02]  /*34940*/  IMAD.MOV.U32 R0, RZ, RZ, R6 ;  /* 0x000000ffff007224 */ /* 0x000fe400078e0006 */
.L_x_29613:
[----:B------:R-:W-:Y:S05]  /*34950*/  BSYNC B1 ;  /* 0x0000000000017941 */ /* 0x000fea0003800000 */
.L_x_29611:
        /* <DEDUP_REMOVED lines=19> */
.L_x_29617:
[----:B------:R-:W-:Y:S05]  /*34a90*/  BSYNC B2 ;  /* 0x0000000000027941 */ /* 0x000fea0003800000 */
.L_x_29616:
        /* <DEDUP_REMOVED lines=44> */
.L_x_29615:
[----:B------:R-:W-:Y:S05]  /*34d60*/  BSYNC B1 ;  /* 0x0000000000017941 */ /* 0x000fea0003800000 */
.L_x_29614:
        /* <DEDUP_REMOVED lines=9> */
.L_x_29610:
        /* <DEDUP_REMOVED lines=46> */
.L_x_29618:
[----:B0-----:R-:W-:Y:S01]  /*350e0*/  @P0 IMAD.WIDE.U32 R108, R140, R134, c[0x0][0x180] ;  /* 0x000060008c6c0625 */ /* 0x001fe200078e0086 */
[----:B------:R-:W-:-:S04]  /*350f0*/  ISETP.NE.AND P1, PT, R128, 0x1, PT ;  /* 0x000000018000780c */ /* 0x000fc80003f25270 */
[----:B------:R0:W5:Y:S04]  /*35100*/  @P0 LDG.E.128 R92, [R108.64] ;  /* 0x0000000a6c5c0981 */ /* 0x000168000c1e1d00 */
[----:B------:R0:W5:Y:S01]  /*35110*/  @P0 LDG.E.128 R88, [R108.64+0x10] ;  /* 0x0000100a6c580981 */ /* 0x000162000c1e1d00 */
        /* <DEDUP_REMOVED lines=15> */
.L_x_29620:
[----:B------:R-:W-:Y:S02]  /*35210*/  IMAD.MOV.U32 R108, RZ, RZ, R6 ;  /* 0x000000ffff6c7224 */ /* 0x000fe400078e0006 */
.L_x_29621:
[----:B------:R-:W-:Y:S05]  /*35220*/  BSYNC B1 ;  /* 0x0000000000017941 */ /* 0x000fea0003800000 */
.L_x_29619:
        /* <DEDUP_REMOVED lines=16> */
.L_x_29625:
[----:B------:R-:W-:Y:S05]  /*35330*/  BSYNC B2 ;  /* 0x0000000000027941 */ /* 0x000fea0003800000 */
.L_x_29624:
        /* <DEDUP_REMOVED lines=44> */
.L_x_29623:
[----:B------:R-:W-:Y:S05]  /*35600*/  BSYNC B1 ;  /* 0x0000000000017941 */ /* 0x000fea0003800000 */
.L_x_29622:
        /* <DEDUP_REMOVED lines=15> */
.L_x_29626:
        /* <DEDUP_REMOVED lines=12> */
.L_x_29629:
[----:B------:R-:W-:Y:S02]  /*357c0*/  IMAD.MOV.U32 R11, RZ, RZ, R6 ;  /* 0x000000ffff0b7224 */ /* 0x000fe400078e0006 */
.L_x_29630:
[----:B------:R-:W-:Y:S05]  /*357d0*/  BSYNC B1 ;  /* 0x0000000000017941 */ /* 0x000fea0003800000 */
.L_x_29628:
        /* <DEDUP_REMOVED lines=16> */
.L_x_29634:
[----:B------:R-:W-:Y:S05]  /*358e0*/  BSYNC B2 ;  /* 0x0000000000027941 */ /* 0x000fea0003800000 */
.L_x_29633:
        /* <DEDUP_REMOVED lines=44> */
.L_x_29632:
[----:B------:R-:W-:Y:S05]  /*35bb0*/  BSYNC B1 ;  /* 0x0000000000017941 */ /* 0x000fea0003800000 */
.L_x_29631:
        /* <DEDUP_REMOVED lines=9> */
.L_x_29627:
        /* <DEDUP_REMOVED lines=12> */
.L_x_29636:
[----:B------:R-:W-:Y:S02]  /*35d10*/  IMAD.MOV.U32 R109, RZ, RZ, R6 ;  /* 0x000000ffff6d7224 */ /* 0x000fe400078e0006 */
.L_x_29637:
[----:B------:R-:W-:Y:S05]  /*35d20*/  BSYNC B1 ;  /* 0x0000000000017941 */ /* 0x000fea0003800000 */
.L_x_29635:
        /* <DEDUP_REMOVED lines=16> */
.L_x_29641:
[----:B------:R-:W-:Y:S05]  /*35e30*/  BSYNC B2 ;  /* 0x0000000000027941 */ /* 0x000fea0003800000 */
.L_x_29640:
        /* <DEDUP_REMOVED lines=44> */
.L_x_29639:
[----:B------:R-:W-:Y:S05]  /*36100*/  BSYNC B1 ;  /* 0x0000000000017941 */ /* 0x000fea0003800000 */
.L_x_29638:
        /* <DEDUP_REMOVED lines=14> */
.L_x_29642:
        /* <DEDUP_REMOVED lines=12> */
.L_x_29645:
[----:B------:R-:W-:Y:S02]  /*362b0*/  IMAD.MOV.U32 R12, RZ, RZ, R6 ;  /* 0x000000ffff0c7224 */ /* 0x000fe400078e0006 */
.L_x_29646:
[----:B------:R-:W-:Y:S05]  /*362c0*/  BSYNC B1 ;  /* 0x0000000000017941 */ /* 0x000fea0003800000 */
.L_x_29644:
        /* <DEDUP_REMOVED lines=16> */
.L_x_29650:
[----:B------:R-:W-:Y:S05]  /*363d0*/  BSYNC B2 ;  /* 0x0000000000027941 */ /* 0x000fea0003800000 */
.L_x_29649:
        /* <DEDUP_REMOVED lines=44> */
.L_x_29648:
[----:B------:R-:W-:Y:S05]  /*366a0*/  BSYNC B1 ;  /* 0x0000000000017941 */ /* 0x000fea0003800000 */
.L_x_29647:
        /* <DEDUP_REMOVED lines=9> */
.L_x_29643:
        /* <DEDUP_REMOVED lines=12> */
.L_x_29652:
[----:B------:R-:W-:Y:S02]  /*36800*/  MOV R112, R6 ;  /* 0x0000000600707202 */ /* 0x000fe40000000f00 */
.L_x_29653:
[----:B------:R-:W-:Y:S05]  /*36810*/  BSYNC B1 ;  /* 0x0000000000017941 */ /* 0x000fea0003800000 */
.L_x_29651:
        /* <DEDUP_REMOVED lines=16> */
.L_x_29657:
[----:B------:R-:W-:Y:S05]  /*36920*/  BSYNC B2 ;  /* 0x0000000000027941 */ /* 0x000fea0003800000 */
.L_x_29656:
        /* <DEDUP_REMOVED lines=44> */
.L_x_29655:
[----:B------:R-:W-:Y:S05]  /*36bf0*/  BSYNC B1 ;  /* 0x0000000000017941 */ /* 0x000fea0003800000 */
.L_x_29654:
        /* <DEDUP_REMOVED lines=14> */
.L_x_29658:
        /* <DEDUP_REMOVED lines=12> */
.L_x_29661:
[----:B------:R-:W-:Y:S02]  /*36da0*/  MOV R13, R6 ;  /* 0x00000006000d7202 */ /* 0x000fe40000000f00 */
.L_x_29662:
[----:B------:R-:W-:Y:S05]  /*36db0*/  BSYNC B1 ;  /* 0x0000000000017941 */ /* 0x000fea0003800000 */
.L_x_29660:
        /* <DEDUP_REMOVED lines=16> */
.L_x_29666:
[----:B------:R-:W-:Y:S05]  /*36ec0*/  BSYNC B2 ;  /* 0x0000000000027941 */ /* 0x000fea0003800000 */
.L_x_29665:
        /* <DEDUP_REMOVED lines=44> */
.L_x_29664:
[----:B------:R-:W-:Y:S05]  /*37190*/  BSYNC B1 ;  /* 0x0000000000017941 */ /* 0x000fea0003800000 */
.L_x_29663:
        /* <DEDUP_REMOVED lines=9> */
.L_x_29659:
        /* <DEDUP_REMOVED lines=12> */
.L_x_29668:
[----:B------:R-:W-:Y:S02]  /*372f0*/  IMAD.MOV.U32 R111, RZ, RZ, R6 ;  /* 0x000000ffff6f7224 */ /* 0x000fe400078e0006 */
.L_x_29669:
[----:B------:R-:W-:Y:S05]  /*37300*/  BSYNC B1 ;  /* 0x0000000000017941 */ /* 0x000fea0003800000 */
.L_x_29667:
        /* <DEDUP_REMOVED lines=16> */
.L_x_29673:
[----:B------:R-:W-:Y:S05]  /*37410*/  BSYNC B2 ;  /* 0x0000000000027941 */ /* 0x000fea0003800000 */
.L_x_29672:
        /* <DEDUP_REMOVED lines=44> */
.L_x_29671:
[----:B------:R-:W-:Y:S05]  /*376e0*/  BSYNC B1 ;  /* 0x0000000000017941 */ /* 0x000fea0003800000 */
.L_x_29670:
        /* <DEDUP_REMOVED lines=12> */
.L_x_29674:
        /* <DEDUP_REMOVED lines=12> */
.L_x_29677:
[----:B------:R-:W-:Y:S02]  /*37870*/  IMAD.MOV.U32 R14, RZ, RZ, R6 ;  /* 0x000000ffff0e7224 */ /* 0x000fe400078e0006 */
.L_x_29678:
[----:B------:R-:W-:Y:S05]  /*37880*/  BSYNC B1 ;  /* 0x0000000000017941 */ /* 0x000fea0003800000 */
.L_x_29676:
        /* <DEDUP_REMOVED lines=16> */
.L_x_29682:
[----:B------:R-:W-:Y:S05]  /*37990*/  BSYNC B2 ;  /* 0x0000000000027941 */ /* 0x000fea0003800000 */
.L_x_29681:
        /* <DEDUP_REMOVED lines=44> */
.L_x_29680:
[----:B------:R-:W-:Y:S05]  /*37c60*/  BSYNC B1 ;  /* 0x0000000000017941 */ /* 0x000fea0003800000 */
.L_x_29679:
        /* <DEDUP_REMOVED lines=9> */
.L_x_29675:
        /* <DEDUP_REMOVED lines=12> */
.L_x_29684:
[----:B------:R-:W-:Y:S02]  /*37dc0*/  IMAD.MOV.U32 R128, RZ, RZ, R6 ;  /* 0x000000ffff807224 */ /* 0x000fe400078e0006 */
.L_x_29685:
[----:B------:R-:W-:Y:S05]  /*37dd0*/  BSYNC B1 ;  /* 0x0000000000017941 */ /* 0x000fea0003800000 */
.L_x_29683:
        /* <DEDUP_REMOVED lines=16> */
.L_x_29689:
[----:B------:R-:W-:Y:S05]  /*37ee0*/  BSYNC B2 ;  /* 0x0000000000027941 */ /* 0x000fea0003800000 */
.L_x_29688:
        /* <DEDUP_REMOVED lines=44> */
.L_x_29687:
[----:B------:R-:W-:Y:S05]  /*381b0*/  BSYNC B1 ;  /* 0x0000000000017941 */ /* 0x000fea0003800000 */
.L_x_29686:
        /* <DEDUP_REMOVED lines=12> */
.L_x_29690:
        /* <DEDUP_REMOVED lines=12> */
.L_x_29693:
[----:B------:R-:W-:Y:S02]  /*38340*/  IMAD.MOV.U32 R15, RZ, RZ, R6 ;  /* 0x000000ffff0f7224 */ /* 0x000fe400078e0006 */
.L_x_29694:
[----:B------:R-:W-:Y:S05]  /*38350*/  BSYNC B1 ;  /* 0x0000000000017941 */ /* 0x000fea0003800000 */
.L_x_29692:
        /* <DEDUP_REMOVED lines=16> */
.L_x_29698:
[----:B------:R-:W-:Y:S05]  /*38460*/  BSYNC B2 ;  /* 0x0000000000027941 */ /* 0x000fea0003800000 */
.L_x_29697:
        /* <DEDUP_REMOVED lines=44> */
.L_x_29696:
[----:B------:R-:W-:Y:S05]  /*38730*/  BSYNC B1 ;  /* 0x0000000000017941 */ /* 0x000fea0003800000 */
.L_x_29695:
        /* <DEDUP_REMOVED lines=9> */
.L_x_29691:
        /* <DEDUP_REMOVED lines=12> */
.L_x_29700:
[----:B------:R-:W-:Y:S02]  /*38890*/  MOV R113, R6 ;  /* 0x0000000600717202 */ /* 0x000fe40000000f00 */
.L_x_29701:
[----:B------:R-:W-:Y:S05]  /*388a0*/  BSYNC B1 ;  /* 0x0000000000017941 */ /* 0x000fea0003800000 */
.L_x_29699:
        /* <DEDUP_REMOVED lines=16> */
.L_x_29705:
[----:B------:R-:W-:Y:S05]  /*389b0*/  BSYNC B2 ;  /* 0x0000000000027941 */ /* 0x000fea0003800000 */
.L_x_29704:
        /* <DEDUP_REMOVED lines=44> */
.L_x_29703:
[----:B------:R-:W-:Y:S05]  /*38c80*/  BSYNC B1 ;  /* 0x0000000000017941 */ /* 0x000fea0003800000 */
.L_x_29702:
        /* <DEDUP_REMOVED lines=12> */
.L_x_29706:
        /* <DEDUP_REMOVED lines=12> */
.L_x_29709:
[----:B------:R-:W-:Y:S02]  /*38e10*/  MOV R114, R6 ;  /* 0x0000000600727202 */ /* 0x000fe40000000f00 */
.L_x_29710:
[----:B------:R-:W-:Y:S05]  /*38e20*/  BSYNC B1 ;  /* 0x0000000000017941 */ /* 0x000fea0003800000 */
.L_x_29708:
        /* <DEDUP_REMOVED lines=16> */
.L_x_29714:
[----:B------:R-:W-:Y:S05]  /*38f30*/  BSYNC B2 ;  /* 0x0000000000027941 */ /* 0x000fea0003800000 */
.L_x_29713:
        /* <DEDUP_REMOVED lines=44> */
.L_x_29712:
[----:B------:R-:W-:Y:S05]  /*39200*/  BSYNC B1 ;  /* 0x0000000000017941 */ /* 0x000fea0003800000 */
.L_x_29711:
        /* <DEDUP_REMOVED lines=10> */
.L_x_29707:
        /* <DEDUP_REMOVED lines=12> */
.L_x_29716:
[----:B------:R-:W-:Y:S02]  /*39370*/  IMAD.MOV.U32 R114, RZ, RZ, R6 ;  /* 0x000000ffff727224 */ /* 0x000fe400078e0006 */
.L_x_29717:
[----:B------:R-:W-:Y:S05]  /*39380*/  BSYNC B1 ;  /* 0x0000000000017941 */ /* 0x000fea0003800000 */
.L_x_29715:
        /* <DEDUP_REMOVED lines=16> */
.L_x_29721:
[----:B------:R-:W-:Y:S05]  /*39490*/  BSYNC B2 ;  /* 0x0000000000027941 */ /* 0x000fea0003800000 */
.L_x_29720:
        /* <DEDUP_REMOVED lines=44> */
.L_x_29719:
[----:B------:R-:W-:Y:S05]  /*39760*/  BSYNC B1 ;  /* 0x0000000000017941 */ /* 0x000fea0003800000 */
.L_x_29718:
        /* <DEDUP_REMOVED lines=12> */
.L_x_29722:
        /* <DEDUP_REMOVED lines=12> */
.L_x_29725:
[----:B------:R-:W-:Y:S02]  /*398f0*/  IMAD.MOV.U32 R117, RZ, RZ, R6 ;  /* 0x000000ffff757224 */ /* 0x000fe400078e0006 */
.L_x_29726:
[----:B------:R-:W-:Y:S05]  /*39900*/  BSYNC B1 ;  /* 0x0000000000017941 */ /* 0x000fea0003800000 */
.L_x_29724:
        /* <DEDUP_REMOVED lines=16> */
.L_x_29730:
[----:B------:R-:W-:Y:S05]  /*39a10*/  BSYNC B2 ;  /* 0x0000000000027941 */ /* 0x000fea0003800000 */
.L_x_29729:
        /* <DEDUP_REMOVED lines=44> */
.L_x_29728:
[----:B------:R-:W-:Y:S05]  /*39ce0*/  BSYNC B1 ;  /* 0x0000000000017941 */ /* 0x000fea0003800000 */
.L_x_29727:
        /* <DEDUP_REMOVED lines=9> */
.L_x_29723:
        /* <DEDUP_REMOVED lines=12> */
.L_x_29732:
[----:B------:R-:W-:Y:S02]  /*39e40*/  IMAD.MOV.U32 R128, RZ, RZ, R6 ;  /* 0x000000ffff807224 */ /* 0x000fe400078e0006 */
.L_x_29733:
[----:B------:R-:W-:Y:S05]  /*39e50*/  BSYNC B1 ;  /* 0x0000000000017941 */ /* 0x000fea0003800000 */
.L_x_29731:
        /* <DEDUP_REMOVED lines=16> */
.L_x_29737:
[----:B------:R-:W-:Y:S05]  /*39f60*/  BSYNC B2 ;  /* 0x0000000000027941 */ /* 0x000fea0003800000 */
.L_x_29736:
        /* <DEDUP_REMOVED lines=44> */
.L_x_29735:
[----:B------:R-:W-:Y:S05]  /*3a230*/  BSYNC B1 ;  /* 0x0000000000017941 */ /* 0x000fea0003800000 */
.L_x_29734:
        /* <DEDUP_REMOVED lines=13> */
.L_x_29738:
        /* <DEDUP_REMOVED lines=12> */
.L_x_29741:
[----:B------:R-:W-:Y:S02]  /*3a3d0*/  IMAD.MOV.U32 R0, RZ, RZ, R6 ;  /* 0x000000ffff007224 */ /* 0x000fe400078e0006 */
.L_x_29742:
[----:B------:R-:W-:Y:S05]  /*3a3e0*/  BSYNC B1 ;  /* 0x0000000000017941 */ /* 0x000fea0003800000 */
.L_x_29740:
        /* <DEDUP_REMOVED lines=19> */
.L_x_29746:
[----:B------:R-:W-:Y:S05]  /*3a520*/  BSYNC B2 ;  /* 0x0000000000027941 */ /* 0x000fea0003800000 */
.L_x_29745:
        /* <DEDUP_REMOVED lines=44> */
.L_x_29744:
[----:B------:R-:W-:Y:S05]  /*3a7f0*/  BSYNC B1 ;  /* 0x0000000000017941 */ /* 0x000fea0003800000 */
.L_x_29743:
[----:B------:R-:W0:Y:S02]  /*3a800*/  I2F.U32 R0, R0 ;  /* 0x0000000000007306 */ /* 0x000e240000201000 */
[----:B0-----:R-:W-:Y:S01]  /*3a810*/  FFMA.FTZ R0, R0, R129, 1.1641532182693481445e-10 ;  /* 0x2f00000000007423 */ /* 0x001fe20000010081 */
[----:B------:R-:W-:-:S04]  /*3a820*/  PRMT R129, RZ, 0x7610, R99 ;  /* 0x00007610ff817816 */ /* 0x000fc80000000063 */
[----:B------:R-:W-:Y:S01]  /*3a830*/  FSETP.GTU.FTZ.AND P6, PT, R0, c[0x0][0x1e4], PT ;  /* 0x0000790000007a0b */ /* 0x000fe20003fdc000 */
[----:B------:R-:W-:-:S05]  /*3a840*/  FMUL.FTZ R129, R129, c[0x0][0x1e8] ;  /* 0x00007a0081817a20 */ /* 0x000fca0000410000 */
[----:B------:R-:W-:Y:S02]  /*3a850*/  FSEL R0, R129, RZ, !P6 ;  /* 0x000000ff81007208 */ /* 0x000fe40007000000 */
[----:B------:R-:W-:-:S03]  /*3a860*/  SEL R129, RZ, 0x1, P6 ;  /* 0x00000001ff817807 */ /* 0x000fc60003000000 */
[--C-:B------:R-:W-:Y:S01]  /*3a870*/  FADD.FTZ R115, R115, R0.reuse ;  /* 0x0000000073737221 */ /* 0x100fe20000010000 */
[----:B------:R-:W-:-:S03]  /*3a880*/  PRMT R0, R129, 0x7610, R0 ;  /* 0x0000761081007816 */ /* 0x000fc60000000000 */
[----:B------:R-:W-:Y:S02]  /*3a890*/  @P0 FADD.FTZ R115, R91, R115 ;  /* 0x000000735b730221 */ /* 0x000fe40000010000 */
.L_x_29739:
[----:B------:R-:W-:Y:S01]  /*3a8a0*/  IMAD.WIDE.U32 R130, R140, R134, c[0x0][0x188] ;  /* 0x000062008c827625 */ /* 0x000fe200078e0086 */
[----:B------:R-:W-:Y:S02]  /*3a8b0*/  SEL R129, RZ, 0x1000000, P5 ;  /* 0x01000000ff817807 */ /* 0x000fe40002800000 */
[----:B------:R-:W-:Y:S02]  /*3a8c0*/  SEL R132, RZ, 0x10000, P4 ;  /* 0x00010000ff847807 */ /* 0x000fe40002000000 */
[----:B------:R-:W-:Y:S01]  /*3a8d0*/  STG.E.128 [R130.64], R108 ;  /* 0x0000006c82007986 */ /* 0x000fe2000c101d0a */
[C---:B------:R-:W-:Y:S02]  /*3a8e0*/  LOP3.LUT P5, RZ, R10.reuse, 0x4, RZ, 0xc0, !PT ;  /* 0x000000040aff7812 */ /* 0x040fe400078ac0ff */
[C---:B------:R-:W-:Y:S01]  /*3a8f0*/  LOP3.LUT P4, RZ, R10.reuse, 0x2, RZ, 0xc0, !PT ;  /* 0x000000020aff7812 */ /* 0x040fe2000788c0ff */
[----:B------:R0:W-:Y:S01]  /*3a900*/  STG.E.128 [R130.64+0x10], R112 ;  /* 0x0000107082007986 */ /* 0x0001e2000c101d0a */
[----:B------:R-:W-:-:S02]  /*3a910*/  LOP3.LUT P6, RZ, R10, 0x8, RZ, 0xc0, !PT ;  /* 0x000000080aff7812 */ /* 0x000fc400078cc0ff */
[----:B------:R-:W-:Y:S02]  /*3a920*/  LOP3.LUT P0, RZ, R10, 0x20, RZ, 0xc0, !PT ;  /* 0x000000200aff7812 */ /* 0x000fe4000780c0ff */
[----:B0-----:R-:W-:-:S04]  /*3a930*/  SEL R130, RZ, 0x100, P3 ;  /* 0x00000100ff827807 */ /* 0x001fc80001800000 */
        /* <DEDUP_REMOVED lines=35> */
.L_x_29747:
        /* <DEDUP_REMOVED lines=80> */
[----:B0-----:R-:W-:Y:S01]  /*3b070*/  FADD.FTZ R132, R129, R115 ;  /* 0x0000007381847221 */ /* 0x001fe20000010000 */
[----:B------:R-:W-:Y:S05]  /*3b080*/  BRA.DIV ~URZ, `(.L_x_29748) ;  /* 0x00003b627f007947 */ /* 0x000fea000b800000 */
[----:B------:R0:W1:Y:S02]  /*3b090*/  SHFL.BFLY PT, R129, R132, 0x1, 0x1f ;  /* 0x0c201f0084817f89 */ /* 0x00006400000e0000 */
.L_x_29752:
        /* <DEDUP_REMOVED lines=180> */
.L_x_29753:
[----:B------:R-:W2:Y:S04]  /*3bbe0*/  LDL R164, [R1+0x224] ;  /* 0x0002240001a47983 */ /* 0x000ea80000100800 */
[----:B------:R-:W3:Y:S04]  /*3bbf0*/  LDL R165, [R1+0x1f8] ;  /* 0x0001f80001a57983 */ /* 0x000ee80000100800 */
[----:B------:R-:W3:Y:S04]  /*3bc00*/  LDL R142, [R1+0x228] ;  /* 0x00022800018e7983 */ /* 0x000ee80000100800 */
[----:B------:R-:W4:Y:S04]  /*3bc10*/  LDL R141, [R1+0x1fc] ;  /* 0x0001fc00018d7983 */ /* 0x000f280000100800 */
[----:B------:R-:W4:Y:S04]  /*3bc20*/  LDL R140, [R1+0x22c] ;  /* 0x00022c00018c7983 */ /* 0x000f280000100800 */
[----:B------:R0:W-:Y:S04]  /*3bc30*/  STL [R1+0x48c], R4 ;  /* 0x00048c0401007387 */ /* 0x0001e80000100800 */
[----:B0-----:R-:W2:Y:S04]  /*3bc40*/  LDL R4, [R1+0x1f4] ;  /* 0x0001f40001047983 */ /* 0x001ea80000100800 */
[----:B------:R0:W-:Y:S04]  /*3bc50*/  STL [R1+0x488], R3 ;  /* 0x0004880301007387 */ /* 0x0001e80000100800 */
[----:B0-----:R-:W2:Y:S04]  /*3bc60*/  LDL R3, [R1+0x220] ;  /* 0x0002200001037983 */ /* 0x001ea80000100800 */
[----:B------:R0:W-:Y:S04]  /*3bc70*/  STL [R1+0x484], R2 ;  /* 0x0004840201007387 */ /* 0x0001e80000100800 */
[----:B0-----:R-:W2:Y:S01]  /*3bc80*/  LDL R2, [R1+0x1f0] ;  /* 0x0001f00001027983 */ /* 0x001ea20000100800 */
[----:B-1----:R-:W-:Y:S01]  /*3bc90*/  FADD.FTZ R130, R129, R132 ;  /* 0x0000008481827221 */ /* 0x002fe20000010000 */
[----:B------:R-:W-:Y:S01]  /*3bca0*/  ISETP.NE.AND P0, PT, RZ, UR4, PT ;  /* 0x00000004ff007c0c */ /* 0x000fe2000bf05270 */
[C---:B------:R-:W-:Y:S01]  /*3bcb0*/  FMUL.FTZ R129, R133.reuse, R133 ;  /* 0x0000008585817220 */ /* 0x040fe20000410000 */
[----:B------:R0:W-:Y:S01]  /*3bcc0*/  STL [R1+0x480], R0 ;  /* 0x0004800001007387 */ /* 0x0001e20000100800 */
[----:B------:R-:W-:Y:S01]  /*3bcd0*/  IMAD.MOV.U32 R131, RZ, RZ, c[0x0][0x1e0] ;  /* 0x00007800ff837624 */ /* 0x000fe200078e00ff */
[----:B------:R-:W-:Y:S01]  /*3bce0*/  FSEL R132, R133, RZ, !P0 ;  /* 0x000000ff85847208 */ /* 0x000fe20004000000 */
[----:B------:R-:W-:Y:S01]  /*3bcf0*/  IMAD.MOV.U32 R143, RZ, RZ, 0x4 ;  /* 0x00000004ff8f7424 */ /* 0x000fe200078e00ff */
[----:B------:R-:W-:Y:S01]  /*3bd00*/  FSEL R129, R129, RZ, P0 ;  /* 0x000000ff81817208 */ /* 0x000fe20000000000 */
[----:B------:R-:W-:-:S02]  /*3bd10*/  FFMA.FTZ R130, R130, R131, c[0x0][0x228] ;  /* 0x00008a0082827623 */ /* 0x000fc40000010083 */
[----:B------:R-:W-:Y:S02]  /*3bd20*/  FADD.FTZ R84, -R132, R84 ;  /* 0x0000005484547221 */ /* 0x000fe40000010100 */
[----:B------:R-:W-:Y:S01]  /*3bd30*/  FADD.FTZ R129, R130, R129 ;  /* 0x0000008182817221 */ /* 0x000fe20000010000 */
[----:B0-----:R-:W2:Y:S01]  /*3bd40*/  LDL R0, [R1+0x464] ;  /* 0x0004640001007983 */ /* 0x001ea20000100800 */
[----:B------:R-:W-:-:S04]  /*3bd50*/  @!P1 IMAD.WIDE R130, R123, R143, c[0x0][0x1a0] ;  /* 0x000068007b829625 */ /* 0x000fc800078e028f */
[----:B------:R-:W0:Y:S01]  /*3bd60*/  MUFU.RSQ R129, R129 ;  /* 0x0000008100817308 */ /* 0x000e220000001400 */
[----:B------:R1:W-:Y:S01]  /*3bd70*/  @!P1 STG.E [R130.64], R133 ;  /* 0x0000008582009986 */ /* 0x0003e2000c10190a */
[C---:B------:R-:W-:Y:S02]  /*3bd80*/  FADD.FTZ R85, -R132.reuse, R85 ;  /* 0x0000005584557221 */ /* 0x040fe40000010100 */
[C---:B------:R-:W-:Y:S02]  /*3bd90*/  FADD.FTZ R86, -R132.reuse, R86 ;  /* 0x0000005684567221 */ /* 0x040fe40000010100 */
[----:B------:R-:W-:Y:S02]  /*3bda0*/  FADD.FTZ R87, -R132, R87 ;  /* 0x0000005784577221 */ /* 0x000fe40000010100 */
[----:B-1----:R-:W-:Y:S01]  /*3bdb0*/  @!P1 IMAD.WIDE R130, R123, R143, c[0x0][0x1a8] ;  /* 0x00006a007b829625 */ /* 0x002fe200078e028f */
[----:B------:R-:W2:Y:S03]  /*3bdc0*/  LDL R133, [R1+0x20c] ;  /* 0x00020c0001857983 */ /* 0x000ea60000100800 */
[C---:B0-----:R-:W-:Y:S01]  /*3bdd0*/  FMUL.FTZ R135, R129.reuse, R86 ;  /* 0x0000005681877220 */ /* 0x041fe20000410000 */
[----:B------:R0:W-:Y:S01]  /*3bde0*/  @!P1 STG.E [R130.64], R129 ;  /* 0x0000008182009986 */ /* 0x0001e2000c10190a */
[----:B------:R-:W-:-:S02]  /*3bdf0*/  FMUL.FTZ R134, R129, R87 ;  /* 0x0000005781867220 */ /* 0x000fc40000410000 */
[C---:B------:R-:W-:Y:S01]  /*3be00*/  FADD.FTZ R80, -R132.reuse, R80 ;  /* 0x0000005084507221 */ /* 0x040fe20000010100 */
[----:B------:R-:W2:Y:S01]  /*3be10*/  LDL R143, [R1+0x1d4] ;  /* 0x0001d400018f7983 */ /* 0x000ea20000100800 */
[C---:B0-----:R-:W-:Y:S02]  /*3be20*/  FMUL.FTZ R130, R129.reuse, R84 ;  /* 0x0000005481827220 */ /* 0x041fe40000410000 */
[----:B------:R-:W-:Y:S02]  /*3be30*/  FMUL.FTZ R131, R129, R85 ;  /* 0x0000005581837220 */ /* 0x000fe40000410000 */
[----:B------:R-:W-:Y:S02]  /*3be40*/  FADD.FTZ R81, -R132, R81 ;  /* 0x0000005184517221 */ /* 0x000fe40000010100 */
[----:B---3--:R-:W-:Y:S02]  /*3be50*/  FFMA.FTZ R85, R142, R135, R165 ;  /* 0x000000878e557223 */ /* 0x008fe400000100a5 */
[----:B------:R-:W3:Y:S01]  /*3be60*/  LDL R165, [R1+0x1dc] ;  /* 0x0001dc0001a57983 */ /* 0x000ee20000100800 */
[----:B----4-:R-:W-:-:S03]  /*3be70*/  FFMA.FTZ R86, R140, R134, R141 ;  /* 0x000000868c567223 */ /* 0x010fc6000001008d */
[----:B------:R-:W4:Y:S02]  /*3be80*/  LDL R140, [R1+0x1ec] ;  /* 0x0001ec00018c7983 */ /* 0x000f240000100800 */
[----:B------:R-:W-:Y:S01]  /*3be90*/  F2FP.BF16.PACK_AB R85, R86, R85 ;  /* 0x000000555655723e */ /* 0x000fe200000010ff */
[----:B------:R-:W-:Y:S02]  /*3bea0*/  FADD.FTZ R86, -R132, R82 ;  /* 0x0000005284567221 */ /* 0x000fe40000010100 */
[----:B--2---:R-:W-:Y:S02]  /*3beb0*/  FFMA.FTZ R87, R164, R131, R4 ;  /* 0x00000083a4577223 */ /* 0x004fe40000010004 */
[C---:B------:R-:W-:Y:S01]  /*3bec0*/  FMUL.FTZ R82, R129.reuse, R80 ;  /* 0x0000005081527220 */ /* 0x040fe20000410000 */
[----:B------:R-:W2:Y:S01]  /*3bed0*/  LDL R4, [R1+0x1e0] ;  /* 0x0001e00001047983 */ /* 0x000ea20000100800 */
[----:B------:R-:W-:-:S03]  /*3bee0*/  FMUL.FTZ R141, R129, R86 ;  /* 0x00000056818d7220 */ /* 0x000fc60000410000 */
[----:B------:R-:W2:Y:S04]  /*3bef0*/  LDL R80, [R1+0x208] ;  /* 0x0002080001507983 */ /* 0x000ea80000100800 */
[----:B------:R-:W2:Y:S04]  /*3bf00*/  LDL R86, [R1+0x200] ;  /* 0x0002000001567983 */ /* 0x000ea80000100800 */
[----:B------:R-:W3:Y:S01]  /*3bf10*/  LDL R164, [R1+0x46c] ;  /* 0x00046c0001a47983 */ /* 0x000ee20000100800 */
[----:B------:R-:W-:-:S03]  /*3bf20*/  FFMA.FTZ R84, R3, R130, R2 ;  /* 0x0000008203547223 */ /* 0x000fc60000010002 */
[----:B------:R-:W3:Y:S02]  /*3bf30*/  LDL R3, [R1+0x1e4] ;  /* 0x0001e40001037983 */ /* 0x000ee40000100800 */
[----:B------:R-:W-:Y:S01]  /*3bf40*/  F2FP.BF16.PACK_AB R84, R87, R84 ;  /* 0x000000545754723e */ /* 0x000fe200000010ff */
[----:B------:R-:W-:Y:S01]  /*3bf50*/  FADD.FTZ R87, -R132, R83 ;  /* 0x0000005384577221 */ /* 0x000fe20000010100 */
[----:B------:R-:W3:Y:S01]  /*3bf60*/  LDL R2, [R1+0x1c8] ;  /* 0x0001c80001027983 */ /* 0x000ee20000100800 */
[C---:B------:R-:W-:Y:S02]  /*3bf70*/  FMUL.FTZ R83, R129.reuse, R81 ;  /* 0x0000005181537220 */ /* 0x040fe40000410000 */
[----:B------:R-:W-:Y:S01]  /*3bf80*/  FMUL.FTZ R142, R129, R87 ;  /* 0x00000057818e7220 */ /* 0x000fe20000410000 */
[----:B------:R-:W3:Y:S04]  /*3bf90*/  LDL R81, [R1+0x1e8] ;  /* 0x0001e80001517983 */ /* 0x000ee80000100800 */
[----:B------:R-:W4:Y:S01]  /*3bfa0*/  LDL R87, [R1+0x204] ;  /* 0x0002040001577983 */ /* 0x000f220000100800 */
[----:B--2---:R-:W-:-:S03]  /*3bfb0*/  FFMA.FTZ R86, R86, R82, R4 ;  /* 0x0000005256567223 */ /* 0x004fc60000010004 */
[----:B------:R0:W5:Y:S01]  /*3bfc0*/  LDL.LU R4, [R1+0x48c] ;  /* 0x00048c0001047983 */ /* 0x0001620000300800 */
[----:B---3--:R-:W-:Y:S02]  /*3bfd0*/  FFMA.FTZ R80, R80, R141, R81 ;  /* 0x0000008d50507223 */ /* 0x008fe40000010051 */
[----:B----4-:R-:W-:Y:S02]  /*3bfe0*/  FFMA.FTZ R81, R133, R142, R140 ;  /* 0x0000008e85517223 */ /* 0x010fe4000001008c */
[----:B------:R-:W-:Y:S01]  /*3bff0*/  FFMA.FTZ R87, R87, R83, R3 ;  /* 0x0000005357577223 */ /* 0x000fe20000010003 */
[----:B------:R-:W-:Y:S01]  /*3c000*/  SHF.L.U32 R140, R118, 0x4, RZ ;  /* 0x00000004768c7819 */ /* 0x000fe200000006ff */
[----:B------:R0:W5:Y:S01]  /*3c010*/  LDL.LU R3, [R1+0x488] ;  /* 0x0004880001037983 */ /* 0x0001620000300800 */
[----:B------:R-:W-:Y:S02]  /*3c020*/  SHF.R.U32.HI R133, RZ, 0x1c, R118 ;  /* 0x0000001cff857819 */ /* 0x000fe40000011676 */
[----:B------:R-:W-:-:S02]  /*3c030*/  F2FP.BF16.PACK_AB R86, R87, R86 ;  /* 0x000000565756723e */ /* 0x000fc400000010ff */
[----:B------:R-:W-:Y:S02]  /*3c040*/  F2FP.BF16.PACK_AB R87, R81, R80 ;  /* 0x000000505157723e */ /* 0x000fe400000010ff */
[----:B------:R-:W-:-:S04]  /*3c050*/  IADD3 R80, P0, R140, c[0x0][0x208], RZ ;  /* 0x000082008c507a10 */ /* 0x000fc80007f1e0ff */
[----:B------:R-:W-:-:S05]  /*3c060*/  IADD3.X R81, R133, c[0x0][0x20c], RZ, P0, !PT ;  /* 0x0000830085517a10 */ /* 0x000fca00007fe4ff */
[----:B------:R1:W-:Y:S04]  /*3c070*/  STG.E.128 [R80.64], R84 ;  /* 0x0000005450007986 */ /* 0x0003e8000c101d0a */
[----:B-1----:R-:W2:Y:S04]  /*3c080*/  LDL R81, [R1+0x478] ;  /* 0x0004780001517983 */ /* 0x002ea80000100800 */
[----:B------:R-:W3:Y:S04]  /*3c090*/  LDL R84, [R1+0x1d0] ;  /* 0x0001d00001547983 */ /* 0x000ee80000100800 */
[----:B------:R-:W3:Y:S04]  /*3c0a0*/  LDL R85, [R1+0x460] ;  /* 0x0004600001557983 */ /* 0x000ee80000100800 */
[----:B------:R-:W4:Y:S04]  /*3c0b0*/  LDL R87, [R1+0x1d8] ;  /* 0x0001d80001577983 */ /* 0x000f280000100800 */
[----:B------:R-:W4:Y:S04]  /*3c0c0*/  LDL R80, [R1+0x468] ;  /* 0x0004680001507983 */ /* 0x000f280000100800 */
[----:B------:R-:W4:Y:S01]  /*3c0d0*/  LDL R86, [R1+0x47c] ;  /* 0x00047c0001567983 */ /* 0x000f220000100800 */
[----:B--2---:R-:W-:-:S03]  /*3c0e0*/  FFMA.FTZ R81, R81, R135, R2 ;  /* 0x0000008751517223 */ /* 0x004fc60000010002 */
[----:B------:R0:W5:Y:S04]  /*3c0f0*/  LDL.LU R2, [R1+0x484] ;  /* 0x0004840001027983 */ /* 0x0001680000300800 */
[----:B------:R-:W2:Y:S01]  /*3c100*/  LDL R135, [R1+0x458] ;  /* 0x0004580001877983 */ /* 0x000ea20000100800 */
[----:B---3--:R-:W-:Y:S02]  /*3c110*/  FFMA.FTZ R82, R85, R82, R84 ;  /* 0x0000005255527223 */ /* 0x008fe40000010054 */
[----:B------:R-:W-:Y:S02]  /*3c120*/  FFMA.FTZ R85, R0, R83, R143 ;  /* 0x0000005300557223 */ /* 0x000fe4000001008f */
[----:B------:R-:W3:Y:S01]  /*3c130*/  LDL R83, [R1+0x1cc] ;  /* 0x0001cc0001537983 */ /* 0x000ee20000100800 */
[----:B------:R-:W-:-:S02]  /*3c140*/  FFMA.FTZ R84, R164, R142, R165 ;  /* 0x0000008ea4547223 */ /* 0x000fc400000100a5 */
[----:B----4-:R-:W-:Y:S01]  /*3c150*/  FFMA.FTZ R80, R80, R141, R87 ;  /* 0x0000008d50507223 */ /* 0x010fe20000010057 */
[----:B------:R-:W-:Y:S01]  /*3c160*/  F2FP.BF16.PACK_AB R82, R85, R82 ;  /* 0x000000525552723e */ /* 0x000fe200000010ff */
[----:B------:R-:W4:Y:S04]  /*3c170*/  LDL R165, [R1+0x1b0] ;  /* 0x0001b00001a57983 */ /* 0x000f280000100800 */
[----:B------:R-:W2:Y:S04]  /*3c180*/  LDL R85, [R1+0x1c0] ;  /* 0x0001c00001557983 */ /* 0x000ea80000100800 */
[----:B------:R-:W4:Y:S04]  /*3c190*/  LDL R164, [R1+0x450] ;  /* 0x0004500001a47983 */ /* 0x000f280000100800 */
[----:B------:R-:W2:Y:S04]  /*3c1a0*/  LDL R143, [R1+0x1b4] ;  /* 0x0001b400018f7983 */ /* 0x000ea80000100800 */
[----:B------:R-:W2:Y:S04]  /*3c1b0*/  LDL R142, [R1+0x454] ;  /* 0x00045400018e7983 */ /* 0x000ea80000100800 */
[----:B------:R-:W2:Y:S04]  /*3c1c0*/  LDL R141, [R1+0x1b8] ;  /* 0x0001b800018d7983 */ /* 0x000ea80000100800 */
[----:B------:R-:W2:Y:S04]  /*3c1d0*/  LDL R87, [R1+0x1bc] ;  /* 0x0001bc0001577983 */ /* 0x000ea80000100800 */
[----:B------:R-:W2:Y:S01]  /*3c1e0*/  LDL R0, [R1+0x45c] ;  /* 0x00045c0001007983 */ /* 0x000ea20000100800 */
[----:B---3--:R-:W-:Y:S01]  /*3c1f0*/  FFMA.FTZ R86, R86, R134, R83 ;  /* 0x0000008656567223 */ /* 0x008fe20000010053 */
[----:B------:R-:W-:-:S02]  /*3c200*/  F2FP.BF16.PACK_AB R83, R84, R80 ;  /* 0x000000505453723e */ /* 0x000fc400000010ff */
[----:B------:R-:W3:Y:S04]  /*3c210*/  LDL R134, [R1+0x474] ;  /* 0x0004740001867983 */ /* 0x000ee80000100800 */
[----:B------:R-:W2:Y:S04]  /*3c220*/  LDL R80, [R1+0x470] ;  /* 0x0004700001507983 */ /* 0x000ea80000100800 */
[----:B------:R-:W3:Y:S01]  /*3c230*/  LDL R84, [R1+0x1c4] ;  /* 0x0001c40001547983 */ /* 0x000ee20000100800 */
[----:B------:R-:W-:Y:S01]  /*3c240*/  F2FP.BF16.PACK_AB R81, R86, R81 ;  /* 0x000000515651723e */ /* 0x000fe200000010ff */
[----:B------:R-:W-:-:S02]  /*3c250*/  FADD.FTZ R76, -R132, R76 ;  /* 0x0000004c844c7221 */ /* 0x000fc40000010100 */
[C---:B------:R-:W-:Y:S01]  /*3c260*/  FADD.FTZ R77, -R132.reuse, R77 ;  /* 0x0000004d844d7221 */ /* 0x040fe20000010100 */
[----:B------:R-:W4:Y:S01]  /*3c270*/  LDL R86, [R1+0x434] ;  /* 0x0004340001567983 */ /* 0x000f220000100800 */
[C---:B------:R-:W-:Y:S02]  /*3c280*/  FADD.FTZ R78, -R132.reuse, R78 ;  /* 0x0000004e844e7221 */ /* 0x040fe40000010100 */
[C---:B------:R-:W-:Y:S02]  /*3c290*/  FADD.FTZ R79, -R132.reuse, R79 ;  /* 0x0000004f844f7221 */ /* 0x040fe40000010100 */
[C---:B------:R-:W-:Y:S02]  /*3c2a0*/  FADD.FTZ R72, -R132.reuse, R72 ;  /* 0x0000004884487221 */ /* 0x040fe40000010100 */
[----:B------:R-:W-:Y:S02]  /*3c2b0*/  FADD.FTZ R73, -R132, R73 ;  /* 0x0000004984497221 */ /* 0x000fe40000010100 */
[----:B--2---:R-:W-:-:S02]  /*3c2c0*/  FFMA.FTZ R80, R80, R130, R85 ;  /* 0x0000008250507223 */ /* 0x004fc40000010055 */
[----:B------:R-:W-:Y:S01]  /*3c2d0*/  FADD.FTZ R74, -R132, R74 ;  /* 0x0000004a844a7221 */ /* 0x000fe20000010100 */
[----:B------:R-:W2:Y:S01]  /*3c2e0*/  LDL R130, [R1+0x1ac] ;  /* 0x0001ac0001827983 */ /* 0x000ea20000100800 */
[----:B---3--:R-:W-:Y:S01]  /*3c2f0*/  FFMA.FTZ R85, R134, R131, R84 ;  /* 0x0000008386557223 */ /* 0x008fe20000010054 */
[----:B------:R-:W-:Y:S02]  /*3c300*/  IADD3 R84, P0, R140, c[0x0][0x210], RZ ;  /* 0x000084008c547a10 */ /* 0x000fe40007f1e0ff */
[----:B------:R-:W3:Y:S02]  /*3c310*/  LDL R140, [R1+0x420] ;  /* 0x00042000018c7983 */ /* 0x000ee40000100800 */
[----:B------:R-:W-:Y:S02]  /*3c320*/  F2FP.BF16.PACK_AB R80, R85, R80 ;  /* 0x000000505550723e */ /* 0x000fe400000010ff */
[----:B------:R-:W-:Y:S01]  /*3c330*/  IADD3.X R85, R133, c[0x0][0x214], RZ, P0, !PT ;  /* 0x0000850085557a10 */ /* 0x000fe200007fe4ff */
[----:B------:R-:W2:Y:S04]  /*3c340*/  LDL R131, [R1+0x424] ;  /* 0x0004240001837983 */ /* 0x000ea80000100800 */
[----:B------:R1:W-:Y:S04]  /*3c350*/  STG.E.128 [R84.64], R80 ;  /* 0x0000005054007986 */ /* 0x0003e8000c101d0a */
[----:B------:R-:W2:Y:S04]  /*3c360*/  LDL R133, [R1+0x194] ;  /* 0x0001940001857983 */ /* 0x000ea80000100800 */
[----:B------:R-:W2:Y:S01]  /*3c370*/  LDL R134, [R1+0x43c] ;  /* 0x00043c0001867983 */ /* 0x000ea20000100800 */
[----:B-1----:R-:W-:-:S02]  /*3c380*/  FMUL.FTZ R81, R129, R76 ;  /* 0x0000004c81517220 */ /* 0x002fc40000410000 */
[C---:B------:R-:W-:Y:S02]  /*3c390*/  FMUL.FTZ R80, R129.reuse, R77 ;  /* 0x0000004d81507220 */ /* 0x040fe40000410000 */
[----:B----4-:R-:W-:Y:S02]  /*3c3a0*/  FFMA.FTZ R76, R164, R81, R165 ;  /* 0x00000051a44c7223 */ /* 0x010fe400000100a5 */
[----:B------:R-:W-:Y:S01]  /*3c3b0*/  FFMA.FTZ R77, R142, R80, R143 ;  /* 0x000000508e4d7223 */ /* 0x000fe2000001008f */
[----:B------:R-:W4:Y:S01]  /*3c3c0*/  LDL R165, [R1+0x180] ;  /* 0x0001800001a57983 */ /* 0x000f220000100800 */
[C---:B------:R-:W-:Y:S02]  /*3c3d0*/  FMUL.FTZ R82, R129.reuse, R78 ;  /* 0x0000004e81527220 */ /* 0x040fe40000410000 */
[----:B------:R-:W-:Y:S01]  /*3c3e0*/  FMUL.FTZ R83, R129, R79 ;  /* 0x0000004f81537220 */ /* 0x000fe20000410000 */
[----:B------:R-:W-:Y:S01]  /*3c3f0*/  F2FP.BF16.PACK_AB R76, R77, R76 ;  /* 0x0000004c4d4c723e */ /* 0x000fe200000010ff */
[----:B------:R-:W-:Y:S01]  /*3c400*/  FFMA.FTZ R77, R135, R82, R141 ;  /* 0x00000052874d7223 */ /* 0x000fe2000001008d */
[----:B------:R-:W2:Y:S01]  /*3c410*/  LDL R79, [R1+0x44c] ;  /* 0x00044c00014f7983 */ /* 0x000ea20000100800 */
[----:B------:R-:W-:-:S02]  /*3c420*/  FFMA.FTZ R78, R0, R83, R87 ;  /* 0x00000053004e7223 */ /* 0x000fc40000010057 */
[C---:B------:R-:W-:Y:S01]  /*3c430*/  FMUL.FTZ R84, R129.reuse, R72 ;  /* 0x0000004881547220 */ /* 0x040fe20000410000 */
[----:B------:R-:W2:Y:S01]  /*3c440*/  LDL R0, [R1+0x1a0] ;  /* 0x0001a00001007983 */ /* 0x000ea20000100800 */
[----:B------:R-:W-:Y:S01]  /*3c450*/  FMUL.FTZ R85, R129, R73 ;  /* 0x0000004981557220 */ /* 0x000fe20000410000 */
[----:B------:R-:W-:Y:S01]  /*3c460*/  F2FP.BF16.PACK_AB R77, R78, R77 ;  /* 0x0000004d4e4d723e */ /* 0x000fe200000010ff */
[----:B------:R-:W-:Y:S01]  /*3c470*/  FADD.FTZ R78, -R132, R75 ;  /* 0x0000004b844e7221 */ /* 0x000fe20000010100 */
[----:B------:R-:W2:Y:S04]  /*3c480*/  LDL R72, [R1+0x440] ;  /* 0x0004400001487983 */ /* 0x000ea80000100800 */
[----:B------:R-:W3:Y:S04]  /*3c490*/  LDL R73, [R1+0x444] ;  /* 0x0004440001497983 */ /* 0x000ee80000100800 */
[----:B------:R-:W3:Y:S04]  /*3c4a0*/  LDL R75, [R1+0x1a4] ;  /* 0x0001a400014b7983 */ /* 0x000ee80000100800 */
[----:B------:R-:W4:Y:S04]  /*3c4b0*/  LDL R164, [R1+0x430] ;  /* 0x0004300001a47983 */ /* 0x000f280000100800 */
[----:B------:R-:W4:Y:S04]  /*3c4c0*/  LDL R143, [R1+0x188] ;  /* 0x00018800018f7983 */ /* 0x000f280000100800 */
[----:B------:R-:W4:Y:S04]  /*3c4d0*/  LDL R142, [R1+0x438] ;  /* 0x00043800018e7983 */ /* 0x000f280000100800 */
[----:B------:R-:W4:Y:S04]  /*3c4e0*/  LDL R141, [R1+0x190] ;  /* 0x00019000018d7983 */ /* 0x000f280000100800 */
[----:B------:R-:W4:Y:S04]  /*3c4f0*/  LDL R135, [R1+0x18c] ;  /* 0x00018c0001877983 */ /* 0x000f280000100800 */
[----:B------:R-:W4:Y:S01]  /*3c500*/  LDL R87, [R1+0x184] ;  /* 0x0001840001577983 */ /* 0x000f220000100800 */
[----:B--2---:R-:W-:-:S03]  /*3c510*/  FFMA.FTZ R72, R72, R84, R0 ;  /* 0x0000005448487223 */ /* 0x004fc60000010000 */
[----:B------:R0:W5:Y:S01]  /*3c520*/  LDL.LU R0, [R1+0x480] ;  /* 0x0004800001007983 */ /* 0x0001620000300800 */
[----:B---3--:R-:W-:Y:S02]  /*3c530*/  FFMA.FTZ R73, R73, R85, R75 ;  /* 0x0000005549497223 */ /* 0x008fe4000001004b */
[C---:B------:R-:W-:Y:S02]  /*3c540*/  FMUL.FTZ R75, R129.reuse, R74 ;  /* 0x0000004a814b7220 */ /* 0x040fe40000410000 */
[----:B------:R-:W-:Y:S01]  /*3c550*/  FMUL.FTZ R74, R129, R78 ;  /* 0x0000004e814a7220 */ /* 0x000fe20000410000 */
[----:B------:R-:W-:Y:S02]  /*3c560*/  F2FP.BF16.PACK_AB R78, R73, R72 ;  /* 0x00000048494e723e */ /* 0x000fe400000010ff */
[----:B------:R-:W2:Y:S04]  /*3c570*/  LDL R72, [R1+0x1a8] ;  /* 0x0001a80001487983 */ /* 0x000ea80000100800 */
[----:B------:R-:W2:Y:S02]  /*3c580*/  LDL R73, [R1+0x448] ;  /* 0x0004480001497983 */ /* 0x000ea40000100800 */
[----:B--2---:R-:W-:-:S02]  /*3c590*/  FFMA.FTZ R72, R73, R75, R72 ;  /* 0x0000004b49487223 */ /* 0x004fc40000010048 */
[----:B------:R-:W-:Y:S02]  /*3c5a0*/  FFMA.FTZ R73, R79, R74, R130 ;  /* 0x0000004a4f497223 */ /* 0x000fe40000010082 */
        /* <DEDUP_REMOVED lines=8> */
[----:B------:R-:W-:-:S02]  /*3c630*/  FFMA.FTZ R76, R131, R85, R133 ;  /* 0x00000055834c7223 */ /* 0x000fc40000010085 */
[----:B----4-:R-:W-:Y:S01]  /*3c640*/  FFMA.FTZ R77, R134, R83, R135 ;  /* 0x00000053864d7223 */ /* 0x010fe20000010087 */
[----:B------:R-:W4:Y:S04]  /*3c650*/  LDL R133, [R1+0x17c] ;  /* 0x00017c0001857983 */ /* 0x000f280000100800 */
[----:B------:R-:W4:Y:S04]  /*3c660*/  LDL R131, [R1+0x41c] ;  /* 0x00041c0001837983 */ /* 0x000f280000100800 */
[----:B------:R-:W4:Y:S04]  /*3c670*/  LDL R135, [R1+0x178] ;  /* 0x0001780001877983 */ /* 0x000f280000100800 */
[----:B------:R-:W4:Y:S04]  /*3c680*/  LDL R134, [R1+0x418] ;  /* 0x0004180001867983 */ /* 0x000f280000100800 */
[----:B------:R-:W4:Y:S04]  /*3c690*/  LDL R85, [R1+0x164] ;  /* 0x0001640001557983 */ /* 0x000f280000100800 */
[----:B------:R-:W4:Y:S01]  /*3c6a0*/  LDL R83, [R1+0x168] ;  /* 0x0001680001537983 */ /* 0x000f220000100800 */
[----:B--2---:R-:W-:-:S02]  /*3c6b0*/  FFMA.FTZ R75, R79, R75, R78 ;  /* 0x0000004b4f4b7223 */ /* 0x004fc4000001004e */
[----:B---3--:R-:W-:Y:S01]  /*3c6c0*/  FFMA.FTZ R74, R73, R74, R72 ;  /* 0x0000004a494a7223 */ /* 0x008fe20000010048 */
[----:B------:R-:W2:Y:S01]  /*3c6d0*/  LDL R79, [R1+0x40c] ;  /* 0x00040c00014f7983 */ /* 0x000ea20000100800 */
[----:B------:R-:W-:-:S03]  /*3c6e0*/  FFMA.FTZ R73, R142, R82, R143 ;  /* 0x000000528e497223 */ /* 0x000fc6000001008f */
[----:B------:R-:W-:Y:S01]  /*3c6f0*/  F2FP.BF16.PACK_AB R75, R74, R75 ;  /* 0x0000004b4a4b723e */ /* 0x000fe200000010ff */
[----:B------:R-:W-:Y:S01]  /*3c700*/  FFMA.FTZ R74, R140, R84, R141 ;  /* 0x000000548c4a7223 */ /* 0x000fe2000001008d */
[----:B------:R-:W3:Y:S04]  /*3c710*/  LDL R143, [R1+0x170] ;  /* 0x00017000018f7983 */ /* 0x000ee80000100800 */
[----:B------:R-:W3:Y:S04]  /*3c720*/  LDL R142, [R1+0x410] ;  /* 0x00041000018e7983 */ /* 0x000ee80000100800 */
[----:B------:R-:W2:Y:S04]  /*3c730*/  LDL R141, [R1+0x174] ;  /* 0x00017400018d7983 */ /* 0x000ea80000100800 */
[----:B------:R-:W2:Y:S01]  /*3c740*/  LDL R140, [R1+0x414] ;  /* 0x00041400018c7983 */ /* 0x000ea20000100800 */
[----:B------:R-:W-:-:S02]  /*3c750*/  FFMA.FTZ R78, R86, R80, R87 ;  /* 0x00000050564e7223 */ /* 0x000fc40000010057 */
[----:B------:R-:W-:Y:S01]  /*3c760*/  FFMA.FTZ R72, R164, R81, R165 ;  /* 0x00000051a4487223 */ /* 0x000fe200000100a5 */
[----:B------:R-:W2:Y:S04]  /*3c770*/  LDL R87, [R1+0x160] ;  /* 0x0001600001577983 */ /* 0x000ea80000100800 */
[----:B------:R-:W2:Y:S04]  /*3c780*/  LDL R86, [R1+0x400] ;  /* 0x0004000001567983 */ /* 0x000ea80000100800 */
[----:B------:R-:W2:Y:S04]  /*3c790*/  LDL R84, [R1+0x404] ;  /* 0x0004040001547983 */ /* 0x000ea80000100800 */
[----:B------:R-:W2:Y:S04]  /*3c7a0*/  LDL R82, [R1+0x408] ;  /* 0x0004080001527983 */ /* 0x000ea80000100800 */
[----:B------:R-:W2:Y:S01]  /*3c7b0*/  LDL R81, [R1+0x16c] ;  /* 0x00016c0001517983 */ /* 0x000ea20000100800 */
[----:B------:R-:W-:-:S02]  /*3c7c0*/  F2FP.BF16.PACK_AB R74, R76, R74 ;  /* 0x0000004a4c4a723e */ /* 0x000fc400000010ff */
[----:B------:R-:W-:Y:S01]  /*3c7d0*/  F2FP.BF16.PACK_AB R73, R77, R73 ;  /* 0x000000494d49723e */ /* 0x000fe200000010ff */
[----:B------:R-:W-:Y:S01]  /*3c7e0*/  IMAD.WIDE.U32 R76, R126, R130, c[0x0][0x210] ;  /* 0x000084007e4c7625 */ /* 0x000fe200078e0082 */
[----:B------:R-:W-:Y:S01]  /*3c7f0*/  F2FP.BF16.PACK_AB R72, R78, R72 ;  /* 0x000000484e48723e */ /* 0x000fe200000010ff */
[----:B------:R-:W2:Y:S02]  /*3c800*/  LDL R165, [R1+0x3ec] ;  /* 0x0003ec0001a57983 */ /* 0x000ea40000100800 */
[C---:B------:R-:W-:Y:S02]  /*3c810*/  FADD.FTZ R70, -R132.reuse, R70 ;  /* 0x0000004684467221 */ /* 0x040fe40000010100 */
[C---:B------:R-:W-:Y:S01]  /*3c820*/  FADD.FTZ R71, -R132.reuse, R71 ;  /* 0x0000004784477221 */ /* 0x040fe20000010100 */
[----:B------:R1:W-:Y:S01]  /*3c830*/  STG.E.128 [R76.64], R72 ;  /* 0x000000484c007986 */ /* 0x0003e2000c101d0a */
[C---:B------:R-:W-:Y:S02]  /*3c840*/  FADD.FTZ R69, -R132.reuse, R69 ;  /* 0x0000004584457221 */ /* 0x040fe40000010100 */
[C---:B------:R-:W-:Y:S01]  /*3c850*/  FADD.FTZ R68, -R132.reuse, R68 ;  /* 0x0000004484447221 */ /* 0x040fe20000010100 */
[----:B------:R-:W2:Y:S01]  /*3c860*/  LDL R78, [R1+0x3f4] ;  /* 0x0003f400014e7983 */ /* 0x000ea20000100800 */
[----:B------:R-:W-:-:S02]  /*3c870*/  FADD.FTZ R64, -R132, R64 ;  /* 0x0000004084407221 */ /* 0x000fc40000010100 */
[C---:B------:R-:W-:Y:S01]  /*3c880*/  FADD.FTZ R65, -R132.reuse, R65 ;  /* 0x0000004184417221 */ /* 0x040fe20000010100 */
[----:B------:R-:W2:Y:S01]  /*3c890*/  LDL R164, [R1+0x140] ;  /* 0x0001400001a47983 */ /* 0x000ea20000100800 */
[----:B------:R-:W-:-:S03]  /*3c8a0*/  FADD.FTZ R67, -R132, R67 ;  /* 0x0000004384437221 */ /* 0x000fc60000010100 */
[----:B------:R-:W2:Y:S04]  /*3c8b0*/  LDL R126, [R1+0x3fc] ;  /* 0x0003fc00017e7983 */ /* 0x000ea80000100800 */
[----:B------:R-:W2:Y:S01]  /*3c8c0*/  LDL R80, [R1+0x3dc] ;  /* 0x0003dc0001507983 */ /* 0x000ea20000100800 */
[C---:B-1----:R-:W-:Y:S02]  /*3c8d0*/  FMUL.FTZ R75, R129.reuse, R70 ;  /* 0x00000046814b7220 */ /* 0x042fe40000410000 */
[C---:B------:R-:W-:Y:S02]  /*3c8e0*/  FMUL.FTZ R72, R129.reuse, R71 ;  /* 0x0000004781487220 */ /* 0x040fe40000410000 */
[----:B------:R-:W-:Y:S02]  /*3c8f0*/  FMUL.FTZ R73, R129, R69 ;  /* 0x0000004581497220 */ /* 0x000fe40000410000 */
[----:B----4-:R-:W-:-:S02]  /*3c900*/  FFMA.FTZ R69, R134, R75, R135 ;  /* 0x0000004b86457223 */ /* 0x010fc40000010087 */
[----:B------:R-:W-:Y:S01]  /*3c910*/  FFMA.FTZ R70, R131, R72, R133 ;  /* 0x0000004883467223 */ /* 0x000fe20000010085 */
[----:B------:R-:W4:Y:S01]  /*3c920*/  LDL R134, [R1+0x154] ;  /* 0x0001540001867983 */ /* 0x000f220000100800 */
[----:B------:R-:W-:-:S03]  /*3c930*/  FMUL.FTZ R74, R129, R68 ;  /* 0x00000044814a7220 */ /* 0x000fc60000410000 */
[----:B------:R-:W-:Y:S01]  /*3c940*/  F2FP.BF16.PACK_AB R69, R70, R69 ;  /* 0x000000454645723e */ /* 0x000fe200000010ff */
[----:B------:R-:W-:Y:S01]  /*3c950*/  FADD.FTZ R70, -R132, R66 ;  /* 0x0000004284467221 */ /* 0x000fe20000010100 */
        /* <DEDUP_REMOVED lines=9> */
[----:B------:R-:W3:Y:S01]  /*3c9f0*/  LDL R142, [R1+0x148] ;  /* 0x00014800018e7983 */ /* 0x000ee20000100800 */
[----:B--2---:R-:W-:-:S03]  /*3ca00*/  FFMA.FTZ R71, R140, R73, R141 ;  /* 0x000000498c477223 */ /* 0x004fc6000001008d */
[----:B------:R-:W3:Y:S02]  /*3ca10*/  LDL R141, [R1+0x3f8] ;  /* 0x0003f800018d7983 */ /* 0x000ee40000100800 */
[----:B------:R-:W-:Y:S02]  /*3ca20*/  F2FP.BF16.PACK_AB R68, R71, R68 ;  /* 0x000000444744723e */ /* 0x000fe400000010ff */
[----:B------:R-:W2:Y:S01]  /*3ca30*/  LDL R140, [R1+0x150] ;  /* 0x00015000018c7983 */ /* 0x000ea20000100800 */
[----:B------:R-:W-:-:S03]  /*3ca40*/  FFMA.FTZ R70, R86, R66, R87 ;  /* 0x0000004256467223 */ /* 0x000fc60000010057 */
[----:B------:R-:W2:Y:S01]  /*3ca50*/  LDL R87, [R1+0x130] ;  /* 0x0001300001577983 */ /* 0x000ea20000100800 */
[----:B------:R-:W-:-:S03]  /*3ca60*/  FFMA.FTZ R71, R84, R76, R85 ;  /* 0x0000004c54477223 */ /* 0x000fc60000010055 */
[----:B------:R-:W2:Y:S01]  /*3ca70*/  LDL R86, [R1+0x3d0] ;  /* 0x0003d00001567983 */ /* 0x000ea20000100800 */
[----:B------:R-:W-:Y:S02]  /*3ca80*/  FFMA.FTZ R64, R82, R77, R83 ;  /* 0x0000004d52407223 */ /* 0x000fe40000010053 */
[----:B------:R-:W-:Y:S01]  /*3ca90*/  FFMA.FTZ R65, R79, R67, R81 ;  /* 0x000000434f417223 */ /* 0x000fe20000010051 */
[----:B------:R-:W-:Y:S01]  /*3caa0*/  F2FP.BF16.PACK_AB R70, R71, R70 ;  /* 0x000000464746723e */ /* 0x000fe200000010ff */
[----:B------:R-:W2:Y:S03]  /*3cab0*/  LDL R79, [R1+0x144] ;  /* 0x00014400014f7983 */ /* 0x000ea60000100800 */
[----:B------:R-:W-:Y:S01]  /*3cac0*/  F2FP.BF16.PACK_AB R71, R65, R64 ;  /* 0x000000404147723e */ /* 0x000fe200000010ff */
[----:B------:R-:W-:Y:S01]  /*3cad0*/  IMAD.WIDE.U32 R64, R124, R130, c[0x0][0x208] ;  /* 0x000082007c407625 */ /* 0x000fe200078e0082 */
[----:B------:R-:W3:Y:S04]  /*3cae0*/  LDL R83, [R1+0x138] ;  /* 0x0001380001537983 */ /* 0x000ee80000100800 */
[----:B------:R1:W-:Y:S04]  /*3caf0*/  STG.E.128 [R64.64], R68 ;  /* 0x0000004440007986 */ /* 0x0003e8000c101d0a */
[----:B------:R-:W3:Y:S04]  /*3cb00*/  LDL R82, [R1+0x3d8] ;  /* 0x0003d80001527983 */ /* 0x000ee80000100800 */
[----:B------:R-:W3:Y:S04]  /*3cb10*/  LDL R81, [R1+0x13c] ;  /* 0x00013c0001517983 */ /* 0x000ee80000100800 */
[----:B------:R-:W3:Y:S04]  /*3cb20*/  LDL R85, [R1+0x134] ;  /* 0x0001340001557983 */ /* 0x000ee80000100800 */
[----:B------:R-:W3:Y:S04]  /*3cb30*/  LDL R84, [R1+0x3d4] ;  /* 0x0003d40001547983 */ /* 0x000ee80000100800 */
[----:B-1----:R-:W3:Y:S04]  /*3cb40*/  LDL R71, [R1+0x158] ;  /* 0x0001580001477983 */ /* 0x002ee80000100800 */
[----:B------:R-:W3:Y:S04]  /*3cb50*/  LDL R64, [R1+0x3e8] ;  /* 0x0003e80001407983 */ /* 0x000ee80000100800 */
[----:B------:R-:W3:Y:S01]  /*3cb60*/  LDL R65, [R1+0x15c] ;  /* 0x00015c0001417983 */ /* 0x000ee20000100800 */
[----:B----4-:R-:W-:-:S03]  /*3cb70*/  FFMA.FTZ R68, R133, R76, R134 ;  /* 0x0000004c85447223 */ /* 0x010fc60000010086 */
[----:B------:R-:W4:Y:S01]  /*3cb80*/  LDL R76, [R1+0x3c4] ;  /* 0x0003c400014c7983 */ /* 0x000f220000100800 */
[----:B------:R-:W-:-:S03]  /*3cb90*/  FFMA.FTZ R69, R126, R72, R131 ;  /* 0x000000487e457223 */ /* 0x000fc60000010083 */
[----:B------:R-:W4:Y:S01]  /*3cba0*/  LDL R72, [R1+0x12c] ;  /* 0x00012c0001487983 */ /* 0x000f220000100800 */
[C---:B------:R-:W-:Y:S02]  /*3cbb0*/  FADD.FTZ R62, -R132.reuse, R62 ;  /* 0x0000003e843e7221 */ /* 0x040fe40000010100 */
[----:B------:R-:W-:Y:S01]  /*3cbc0*/  FADD.FTZ R63, -R132, R63 ;  /* 0x0000003f843f7221 */ /* 0x000fe20000010100 */
[----:B------:R-:W4:Y:S01]  /*3cbd0*/  LDL R134, [R1+0xf8] ;  /* 0x0000f80001867983 */ /* 0x000f220000100800 */
[----:B--2---:R-:W-:-:S03]  /*3cbe0*/  FFMA.FTZ R70, R78, R73, R79 ;  /* 0x000000494e467223 */ /* 0x004fc6000001004f */
[----:B------:R-:W2:Y:S04]  /*3cbf0*/  LDL R133, [R1+0x398] ;  /* 0x0003980001857983 */ /* 0x000ea80000100800 */
[----:B------:R-:W2:Y:S04]  /*3cc00*/  LDL R79, [R1+0x120] ;  /* 0x00012000014f7983 */ /* 0x000ea80000100800 */
[----:B------:R-:W2:Y:S01]  /*3cc10*/  LDL R78, [R1+0x3c0] ;  /* 0x0003c000014e7983 */ /* 0x000ea20000100800 */
[----:B---3--:R-:W-:-:S03]  /*3cc20*/  FFMA.FTZ R64, R64, R77, R71 ;  /* 0x0000004d40407223 */ /* 0x008fc60000010047 */
[----:B------:R-:W3:Y:S01]  /*3cc30*/  LDL R131, [R1+0xfc] ;  /* 0x0000fc0001837983 */ /* 0x000ee20000100800 */
[----:B------:R-:W-:-:S03]  /*3cc40*/  FFMA.FTZ R67, R165, R67, R65 ;  /* 0x00000043a5437223 */ /* 0x000fc60000010041 */
[----:B------:R-:W4:Y:S01]  /*3cc50*/  LDL R77, [R1+0x124] ;  /* 0x00012400014d7983 */ /* 0x000f220000100800 */
[----:B------:R-:W-:Y:S01]  /*3cc60*/  FFMA.FTZ R65, R141, R75, R142 ;  /* 0x0000004b8d417223 */ /* 0x000fe2000001008e */
[----:B------:R-:W-:Y:S01]  /*3cc70*/  F2FP.BF16.PACK_AB R67, R67, R64 ;  /* 0x000000404343723e */ /* 0x000fe200000010ff */
[----:B------:R-:W-:Y:S01]  /*3cc80*/  FFMA.FTZ R64, R143, R74, R164 ;  /* 0x0000004a8f407223 */ /* 0x000fe200000100a4 */
[----:B------:R-:W3:Y:S04]  /*3cc90*/  LDL R75, [R1+0x128] ;  /* 0x00012800014b7983 */ /* 0x000ee80000100800 */
[----:B------:R-:W3:Y:S04]  /*3cca0*/  LDL R74, [R1+0x3c8] ;  /* 0x0003c800014a7983 */ /* 0x000ee80000100800 */
[----:B------:R-:W3:Y:S01]  /*3ccb0*/  LDL R71, [R1+0x3cc] ;  /* 0x0003cc0001477983 */ /* 0x000ee20000100800 */
[----:B------:R-:W-:Y:S01]  /*3ccc0*/  FFMA.FTZ R66, R135, R66, R140 ;  /* 0x0000004287427223 */ /* 0x000fe2000001008c */
[----:B------:R-:W-:-:S02]  /*3ccd0*/  F2FP.BF16.PACK_AB R65, R69, R65 ;  /* 0x000000414541723e */ /* 0x000fc400000010ff */
[----:B------:R-:W-:Y:S01]  /*3cce0*/  F2FP.BF16.PACK_AB R64, R70, R64 ;  /* 0x000000404640723e */ /* 0x000fe200000010ff */
[----:B------:R-:W-:Y:S01]  /*3ccf0*/  FADD.FTZ R60, -R132, R60 ;  /* 0x0000003c843c7221 */ /* 0x000fe20000010100 */
[----:B------:R-:W-:Y:S01]  /*3cd00*/  F2FP.BF16.PACK_AB R66, R68, R66 ;  /* 0x000000424442723e */ /* 0x000fe200000010ff */
[----:B------:R-:W-:Y:S01]  /*3cd10*/  IMAD.WIDE.U32 R68, R124, R130, c[0x0][0x210] ;  /* 0x000084007c447625 */ /* 0x000fe200078e0082 */
[----:B------:R-:W3:Y:S03]  /*3cd20*/  LDL R164, [R1+0x104] ;  /* 0x0001040001a47983 */ /* 0x000ee60000100800 */
[----:B------:R-:W-:Y:S01]  /*3cd30*/  FADD.FTZ R61, -R132, R61 ;  /* 0x0000003d843d7221 */ /* 0x000fe20000010100 */
[----:B------:R-:W3:Y:S01]  /*3cd40*/  LDL R126, [R1+0x39c] ;  /* 0x00039c00017e7983 */ /* 0x000ee20000100800 */
[C---:B------:R-:W-:Y:S02]  /*3cd50*/  FMUL.FTZ R62, R129.reuse, R62 ;  /* 0x0000003e813e7220 */ /* 0x040fe40000410000 */
[C---:B------:R-:W-:Y:S01]  /*3cd60*/  FMUL.FTZ R63, R129.reuse, R63 ;  /* 0x0000003f813f7220 */ /* 0x040fe20000410000 */
[----:B------:R1:W-:Y:S01]  /*3cd70*/  STG.E.128 [R68.64], R64 ;  /* 0x0000004044007986 */ /* 0x0003e2000c101d0a */
[----:B------:R-:W-:-:S02]  /*3cd80*/  FMUL.FTZ R60, R129, R60 ;  /* 0x0000003c813c7220 */ /* 0x000fc40000410000 */
[----:B------:R-:W-:Y:S01]  /*3cd90*/  FMUL.FTZ R61, R129, R61 ;  /* 0x0000003d813d7220 */ /* 0x000fe20000410000 */
[----:B------:R-:W3:Y:S01]  /*3cda0*/  LDL R143, [R1+0x3b4] ;  /* 0x0003b400018f7983 */ /* 0x000ee20000100800 */
[C---:B------:R-:W-:Y:S02]  /*3cdb0*/  FADD.FTZ R58, -R132.reuse, R58 ;  /* 0x0000003a843a7221 */ /* 0x040fe40000010100 */
[C---:B------:R-:W-:Y:S01]  /*3cdc0*/  FADD.FTZ R59, -R132.reuse, R59 ;  /* 0x0000003b843b7221 */ /* 0x040fe20000010100 */
[----:B------:R-:W3:Y:S01]  /*3cdd0*/  LDL R165, [R1+0x3b0] ;  /* 0x0003b00001a57983 */ /* 0x000ee20000100800 */
[----:B------:R-:W-:-:S03]  /*3cde0*/  FADD.FTZ R70, -R132, R18 ;  /* 0x0000001284467221 */ /* 0x000fc60000010100 */
[----:B------:R-:W3:Y:S01]  /*3cdf0*/  LDL R18, [R1+0x3a0] ;  /* 0x0003a00001127983 */ /* 0x000ee20000100800 */
[----:B------:R-:W-:-:S03]  /*3ce00*/  FADD.FTZ R73, -R132, R109 ;  /* 0x0000006d84497221 */ /* 0x000fc60000010100 */
[----:B------:R-:W3:Y:S01]  /*3ce10*/  LDL R124, [R1+0xe0] ;  /* 0x0000e000017c7983 */ /* 0x000ee20000100800 */
[----:B-1----:R-:W-:Y:S02]  /*3ce20*/  FFMA.FTZ R66, R82, R62, R83 ;  /* 0x0000003e52427223 */ /* 0x002fe40000010053 */
[----:B------:R-:W-:Y:S01]  /*3ce30*/  FFMA.FTZ R67, R80, R63, R81 ;  /* 0x0000003f50437223 */ /* 0x000fe20000010051 */
[----:B------:R-:W3:Y:S01]  /*3ce40*/  LDL R83, [R1+0x384] ;  /* 0x0003840001537983 */ /* 0x000ee20000100800 */
[C---:B------:R-:W-:Y:S02]  /*3ce50*/  FADD.FTZ R65, -R132.reuse, R56 ;  /* 0x0000003884417221 */ /* 0x040fe40000010100 */
[----:B------:R-:W-:Y:S01]  /*3ce60*/  FADD.FTZ R64, -R132, R57 ;  /* 0x0000003984407221 */ /* 0x000fe20000010100 */
[----:B------:R-:W-:Y:S01]  /*3ce70*/  F2FP.BF16.PACK_AB R57, R67, R66 ;  /* 0x000000424339723e */ /* 0x000fe200000010ff */
[----:B------:R-:W-:Y:S01]  /*3ce80*/  FFMA.FTZ R56, R86, R60, R87 ;  /* 0x0000003c56387223 */ /* 0x000fe20000010057 */
[----:B------:R-:W3:Y:S01]  /*3ce90*/  LDL R81, [R1+0x3bc] ;  /* 0x0003bc0001517983 */ /* 0x000ee20000100800 */
[----:B------:R-:W-:-:S02]  /*3cea0*/  FFMA.FTZ R68, R84, R61, R85 ;  /* 0x0000003d54447223 */ /* 0x000fc40000010055 */
[C---:B------:R-:W-:Y:S01]  /*3ceb0*/  FMUL.FTZ R65, R129.reuse, R65 ;  /* 0x0000004181417220 */ /* 0x040fe20000410000 */
[----:B------:R-:W3:Y:S01]  /*3cec0*/  LDL R87, [R1+0x3a4] ;  /* 0x0003a40001577983 */ /* 0x000ee20000100800 */
[C---:B------:R-:W-:Y:S02]  /*3ced0*/  FMUL.FTZ R64, R129.reuse, R64 ;  /* 0x0000004081407220 */ /* 0x040fe40000410000 */
[C---:B------:R-:W-:Y:S01]  /*3cee0*/  FMUL.FTZ R66, R129.reuse, R58 ;  /* 0x0000003a81427220 */ /* 0x040fe20000410000 */
[----:B------:R-:W3:Y:S01]  /*3cef0*/  LDL R82, [R1+0xe8] ;  /* 0x0000e80001527983 */ /* 0x000ee20000100800 */
[----:B------:R-:W-:Y:S01]  /*3cf00*/  FMUL.FTZ R67, R129, R59 ;  /* 0x0000003b81437220 */ /* 0x000fe20000410000 */
[----:B------:R-:W-:Y:S02]  /*3cf10*/  F2FP.BF16.PACK_AB R56, R68, R56 ;  /* 0x000000384438723e */ /* 0x000fe400000010ff */
[----:B------:R-:W3:Y:S01]  /*3cf20*/  LDL R84, [R1+0x10c] ;  /* 0x00010c0001547983 */ /* 0x000ee20000100800 */
[----:B------:R-:W-:-:S03]  /*3cf30*/  FADD.FTZ R51, -R132, R51 ;  /* 0x0000003384337221 */ /* 0x000fc60000010100 */
[----:B------:R-:W3:Y:S04]  /*3cf40*/  LDL R86, [R1+0x380] ;  /* 0x0003800001567983 */ /* 0x000ee80000100800 */
[----:B------:R-:W3:Y:S04]  /*3cf50*/  LDL R85, [R1+0xe4] ;  /* 0x0000e40001557983 */ /* 0x000ee80000100800 */
[----:B------:R-:W3:Y:S04]  /*3cf60*/  LDL R80, [R1+0x388] ;  /* 0x0003880001507983 */ /* 0x000ee80000100800 */
[----:B------:R-:W3:Y:S01]  /*3cf70*/  LDL R109, [R1+0x108] ;  /* 0x00010800016d7983 */ /* 0x000ee20000100800 */
[----:B------:R-:W-:-:S02]  /*3cf80*/  FADD.FTZ R48, -R132, R48 ;  /* 0x0000003084307221 */ /* 0x000fc40000010100 */
[C---:B------:R-:W-:Y:S01]  /*3cf90*/  FADD.FTZ R24, -R132.reuse, R24 ;  /* 0x0000001884187221 */ /* 0x040fe20000010100 */
[----:B------:R-:W3:Y:S01]  /*3cfa0*/  LDL R140, [R1+0xf4] ;  /* 0x0000f400018c7983 */ /* 0x000ee20000100800 */
[----:B------:R-:W-:-:S03]  /*3cfb0*/  FADD.FTZ R25, -R132, R25 ;  /* 0x0000001984197221 */ /* 0x000fc60000010100 */
[----:B------:R-:W3:Y:S01]  /*3cfc0*/  LDL R135, [R1+0x394] ;  /* 0x0003940001877983 */ /* 0x000ee20000100800 */
[C---:B------:R-:W-:Y:S02]  /*3cfd0*/  FADD.FTZ R49, -R132.reuse, R49 ;  /* 0x0000003184317221 */ /* 0x040fe40000010100 */
[----:B------:R-:W-:Y:S01]  /*3cfe0*/  FADD.FTZ R50, -R132, R50 ;  /* 0x0000003284327221 */ /* 0x000fe20000010100 */
[----:B------:R-:W3:Y:S04]  /*3cff0*/  LDL R142, [R1+0xf0] ;  /* 0x0000f000018e7983 */ /* 0x000ee80000100800 */
[----:B------:R-:W3:Y:S01]  /*3d000*/  LDL R141, [R1+0x390] ;  /* 0x00039000018d7983 */ /* 0x000ee20000100800 */
[----:B--2---:R-:W-:-:S03]  /*3d010*/  FFMA.FTZ R58, R78, R65, R79 ;  /* 0x000000414e3a7223 */ /* 0x004fc6000001004f */
[----:B------:R-:W2:Y:S04]  /*3d020*/  LDL R79, [R1+0xec] ;  /* 0x0000ec00014f7983 */ /* 0x000ea80000100800 */
[----:B------:R-:W2:Y:S01]  /*3d030*/  LDL R78, [R1+0x38c] ;  /* 0x00038c00014e7983 */ /* 0x000ea20000100800 */
[----:B----4-:R-:W-:-:S05]  /*3d040*/  FFMA.FTZ R69, R76, R64, R77 ;  /* 0x000000404c457223 */ /* 0x010fca000001004d */
[----:B------:R-:W-:Y:S01]  /*3d050*/  F2FP.BF16.PACK_AB R58, R69, R58 ;  /* 0x0000003a453a723e */ /* 0x000fe200000010ff */
[----:B---3--:R-:W-:Y:S02]  /*3d060*/  FFMA.FTZ R59, R74, R66, R75 ;  /* 0x000000424a3b7223 */ /* 0x008fe4000001004b */
[----:B------:R-:W-:-:S05]  /*3d070*/  FFMA.FTZ R68, R71, R67, R72 ;  /* 0x0000004347447223 */ /* 0x000fca0000010048 */
[----:B------:R-:W-:Y:S01]  /*3d080*/  F2FP.BF16.PACK_AB R59, R68, R59 ;  /* 0x0000003b443b723e */ /* 0x000fe200000010ff */
[----:B------:R-:W-:-:S05]  /*3d090*/  IMAD.WIDE.U32 R68, R122, R130, c[0x0][0x208] ;  /* 0x000082007a447625 */ /* 0x000fca00078e0082 */
[----:B------:R1:W-:Y:S01]  /*3d0a0*/  STG.E.128 [R68.64], R56 ;  /* 0x0000003844007986 */ /* 0x0003e2000c101d0a */
[----:B------:R-:W-:-:S03]  /*3d0b0*/  FADD.FTZ R72, -R132, R108 ;  /* 0x0000006c84487221 */ /* 0x000fc60000010100 */
[----:B------:R-:W3:Y:S01]  /*3d0c0*/  LDL R108, [R1+0x110] ;  /* 0x00011000016c7983 */ /* 0x000ee20000100800 */
[----:B-1----:R-:W-:-:S03]  /*3d0d0*/  FADD.FTZ R56, -R132, R20 ;  /* 0x0000001484387221 */ /* 0x002fc60000010100 */
[----:B------:R-:W4:Y:S01]  /*3d0e0*/  LDL R20, [R1+0x114] ;  /* 0x0001140001147983 */ /* 0x000f220000100800 */
[C---:B------:R-:W-:Y:S02]  /*3d0f0*/  FADD.FTZ R68, -R132.reuse, R16 ;  /* 0x0000001084447221 */ /* 0x040fe40000010100 */
[C---:B------:R-:W-:Y:S01]  /*3d100*/  FADD.FTZ R71, -R132.reuse, R19 ;  /* 0x0000001384477221 */ /* 0x040fe20000010100 */
[----:B------:R-:W2:Y:S01]  /*3d110*/  LDL R16, [R1+0x3a8] ;  /* 0x0003a80001107983 */ /* 0x000ea20000100800 */
[C---:B------:R-:W-:Y:S02]  /*3d120*/  FADD.FTZ R57, -R132.reuse, R21 ;  /* 0x0000001584397221 */ /* 0x040fe40000010100 */
[C---:B------:R-:W-:Y:S01]  /*3d130*/  FADD.FTZ R59, -R132.reuse, R23 ;  /* 0x00000017843b7221 */ /* 0x040fe20000010100 */
[----:B------:R-:W2:Y:S04]  /*3d140*/  LDL R19, [R1+0x118] ;  /* 0x0001180001137983 */ /* 0x000ea80000100800 */
[----:B------:R-:W2:Y:S04]  /*3d150*/  LDL R21, [R1+0x3ac] ;  /* 0x0003ac0001157983 */ /* 0x000ea80000100800 */
[----:B------:R-:W2:Y:S01]  /*3d160*/  LDL R23, [R1+0x11c] ;  /* 0x00011c0001177983 */ /* 0x000ea20000100800 */
[----:B------:R-:W-:-:S02]  /*3d170*/  FADD.FTZ R58, -R132, R22 ;  /* 0x00000016843a7221 */ /* 0x000fc40000010100 */
[----:B------:R-:W-:Y:S01]  /*3d180*/  FADD.FTZ R69, -R132, R17 ;  /* 0x0000001184457221 */ /* 0x000fe20000010100 */
[----:B------:R-:W2:Y:S04]  /*3d190*/  LDL R22, [R1+0x100] ;  /* 0x0001000001167983 */ /* 0x000ea80000100800 */
[----:B------:R-:W2:Y:S01]  /*3d1a0*/  LDL R17, [R1+0x3b8] ;  /* 0x0003b80001117983 */ /* 0x000ea20000100800 */
[----:B------:R-:W-:-:S03]  /*3d1b0*/  FFMA.FTZ R61, R143, R61, R164 ;  /* 0x0000003d8f3d7223 */ /* 0x000fc600000100a4 */
[----:B------:R-:W2:Y:S04]  /*3d1c0*/  LDL R143, [R1+0xd8] ;  /* 0x0000d800018f7983 */ /* 0x000ea80000100800 */
[----:B------:R-:W2:Y:S01]  /*3d1d0*/  LDL R164, [R1+0xdc] ;  /* 0x0000dc0001a47983 */ /* 0x000ea20000100800 */
[----:B---3--:R-:W-:Y:S02]  /*3d1e0*/  FFMA.FTZ R18, R18, R65, R108 ;  /* 0x0000004112127223 */ /* 0x008fe4000001006c */
[----:B------:R-:W-:Y:S02]  /*3d1f0*/  FMUL.FTZ R65, R129, R24 ;  /* 0x0000001881417220 */ /* 0x000fe40000410000 */
[----:B------:R-:W3:Y:S01]  /*3d200*/  LDL R24, [R1+0x368] ;  /* 0x0003680001187983 */ /* 0x000ee20000100800 */
[----:B----4-:R-:W-:-:S02]  /*3d210*/  FFMA.FTZ R20, R87, R64, R20 ;  /* 0x0000004057147223 */ /* 0x010fc40000010014 */
[C---:B------:R-:W-:Y:S02]  /*3d220*/  FMUL.FTZ R87, R129.reuse, R51 ;  /* 0x0000003381577220 */ /* 0x040fe40000410000 */
[C---:B------:R-:W-:Y:S02]  /*3d230*/  FMUL.FTZ R64, R129.reuse, R48 ;  /* 0x0000003081407220 */ /* 0x040fe40000410000 */
[----:B--2---:R-:W-:Y:S02]  /*3d240*/  FFMA.FTZ R48, R78, R87, R79 ;  /* 0x000000574e307223 */ /* 0x004fe4000001004f */
[----:B------:R-:W-:Y:S02]  /*3d250*/  FMUL.FTZ R78, R129, R25 ;  /* 0x00000019814e7220 */ /* 0x000fe40000410000 */
[----:B------:R-:W2:Y:S01]  /*3d260*/  LDL R25, [R1+0x36c] ;  /* 0x00036c0001197983 */ /* 0x000ea20000100800 */
[----:B------:R-:W-:Y:S02]  /*3d270*/  FFMA.FTZ R19, R16, R66, R19 ;  /* 0x0000004210137223 */ /* 0x000fe40000010013 */
[----:B------:R-:W-:-:S02]  /*3d280*/  FFMA.FTZ R16, R21, R67, R23 ;  /* 0x0000004315107223 */ /* 0x000fc40000010017 */
[----:B------:R-:W-:Y:S02]  /*3d290*/  FFMA.FTZ R21, R81, R63, R84 ;  /* 0x0000003f51157223 */ /* 0x000fe40000010054 */
[C---:B------:R-:W-:Y:S02]  /*3d2a0*/  FMUL.FTZ R81, R129.reuse, R49 ;  /* 0x0000003181517220 */ /* 0x040fe40000410000 */
[----:B------:R-:W-:Y:S01]  /*3d2b0*/  FMUL.FTZ R84, R129, R50 ;  /* 0x0000003281547220 */ /* 0x000fe20000410000 */
[----:B------:R-:W-:Y:S01]  /*3d2c0*/  F2FP.BF16.PACK_AB R19, R16, R19 ;  /* 0x000000131013723e */ /* 0x000fe200000010ff */
[----:B------:R-:W-:Y:S02]  /*3d2d0*/  FFMA.FTZ R16, R165, R60, R22 ;  /* 0x0000003ca5107223 */ /* 0x000fe40000010016 */
[----:B------:R-:W-:Y:S02]  /*3d2e0*/  FFMA.FTZ R22, R86, R64, R124 ;  /* 0x0000004056167223 */ /* 0x000fe4000001007c */
[----:B------:R-:W-:-:S02]  /*3d2f0*/  FFMA.FTZ R17, R17, R62, R109 ;  /* 0x0000003e11117223 */ /* 0x000fc4000001006d */
[----:B------:R-:W-:Y:S02]  /*3d300*/  FFMA.FTZ R49, R83, R81, R85 ;  /* 0x0000005153317223 */ /* 0x000fe40000010055 */
[----:B------:R-:W-:Y:S01]  /*3d310*/  FFMA.FTZ R23, R80, R84, R82 ;  /* 0x0000005450177223 */ /* 0x000fe20000010052 */
[----:B------:R-:W-:Y:S01]  /*3d320*/  F2FP.BF16.PACK_AB R18, R20, R18 ;  /* 0x000000121412723e */ /* 0x000fe200000010ff */
[C---:B------:R-:W-:Y:S01]  /*3d330*/  FADD.FTZ R34, -R132.reuse, R34 ;  /* 0x0000002284227221 */ /* 0x040fe20000010100 */
[----:B------:R-:W-:Y:S01]  /*3d340*/  F2FP.BF16.PACK_AB R22, R49, R22 ;  /* 0x000000163116723e */ /* 0x000fe200000010ff */
[----:B------:R-:W-:Y:S01]  /*3d350*/  FADD.FTZ R46, -R132, R46 ;  /* 0x0000002e842e7221 */ /* 0x000fe20000010100 */
[----:B------:R-:W-:Y:S01]  /*3d360*/  F2FP.BF16.PACK_AB R23, R48, R23 ;  /* 0x000000173017723e */ /* 0x000fe200000010ff */
[C---:B------:R-:W-:Y:S01]  /*3d370*/  FADD.FTZ R40, -R132.reuse, R40 ;  /* 0x0000002884287221 */ /* 0x040fe20000010100 */
[----:B------:R-:W-:Y:S01]  /*3d380*/  F2FP.BF16.PACK_AB R17, R21, R17 ;  /* 0x000000111511723e */ /* 0x000fe200000010ff */
[C---:B------:R-:W-:Y:S01]  /*3d390*/  FADD.FTZ R41, -R132.reuse, R41 ;  /* 0x0000002984297221 */ /* 0x040fe20000010100 */
[----:B------:R-:W-:Y:S01]  /*3d3a0*/  F2FP.BF16.PACK_AB R16, R61, R16 ;  /* 0x000000103d10723e */ /* 0x000fe200000010ff */
[C---:B------:R-:W-:Y:S01]  /*3d3b0*/  FADD.FTZ R42, -R132.reuse, R42 ;  /* 0x0000002a842a7221 */ /* 0x040fe20000010100 */
[----:B------:R-:W4:Y:S01]  /*3d3c0*/  LDL R124, [R1+0xac] ;  /* 0x0000ac00017c7983 */ /* 0x000f220000100800 */
[----:B------:R-:W-:-:S02]  /*3d3d0*/  FADD.FTZ R43, -R132, R43 ;  /* 0x0000002b842b7221 */ /* 0x000fc40000010100 */
[----:B------:R-:W-:Y:S01]  /*3d3e0*/  FADD.FTZ R35, -R132, R35 ;  /* 0x0000002384237221 */ /* 0x000fe20000010100 */
[----:B------:R-:W4:Y:S01]  /*3d3f0*/  LDL R165, [R1+0xa0] ;  /* 0x0000a00001a57983 */ /* 0x000f220000100800 */
[----:B------:R-:W-:-:S03]  /*3d400*/  IMAD.WIDE.U32 R48, R122, R130, c[0x0][0x210] ;  /* 0x000084007a307625 */ /* 0x000fc600078e0082 */
[----:B------:R-:W4:Y:S01]  /*3d410*/  LDL R122, [R1+0x338] ;  /* 0x00033800017a7983 */ /* 0x000f220000100800 */
        /* <DEDUP_REMOVED lines=26> */
[----:B------:R1:W-:Y:S01]  /*3d5c0*/  STG.E.128 [R48.64], R16 ;  /* 0x0000001030007986 */ /* 0x0003e2000c101d0a */
        /* <DEDUP_REMOVED lines=14> */
[----:B-1----:R-:W4:Y:S01]  /*3d6b0*/  LDL R16, [R1+0xc0] ;  /* 0x0000c00001107983 */ /* 0x002f220000100800 */
        /* <DEDUP_REMOVED lines=19> */
[C---:B------:R-:W-:Y:S02]  /*3d7f0*/  FMUL.FTZ R38, R129.reuse, R38 ;  /* 0x0000002681267220 */ /* 0x040fe40000410000 */
[C---:B------:R-:W-:Y:S02]  /*3d800*/  FMUL.FTZ R39, R129.reuse, R39 ;  /* 0x0000002781277220 */ /* 0x040fe40000410000 */
        /* <DEDUP_REMOVED lines=22> */
[----:B------:R-:W-:Y:S01]  /*3d970*/  FMUL.FTZ R63, R129, R63 ;  /* 0x0000003f813f7220 */ /* 0x000fe20000410000 */
[----:B------:R-:W4:Y:S04]  /*3d980*/  LDL R31, [R1+0x358] ;  /* 0x00035800011f7983 */ /* 0x000f280000100800 */
[----:B------:R-:W4:Y:S01]  /*3d990*/  LDL R129, [R1+0x378] ;  /* 0x0003780001817983 */ /* 0x000f220000100800 */
[----:B------:R-:W-:-:S02]  /*3d9a0*/  FFMA.FTZ R51, R135, R53, R140 ;  /* 0x0000003587337223 */ /* 0x000fc4000001008c */
[----:B------:R-:W-:Y:S01]  /*3d9b0*/  FFMA.FTZ R21, R133, R54, R134 ;  /* 0x0000003685157223 */ /* 0x000fe20000010086 */
[----:B------:R-:W4:Y:S04]  /*3d9c0*/  LDL R135, [R1+0xa8] ;  /* 0x0000a80001877983 */ /* 0x000f280000100800 */
        /* <DEDUP_REMOVED lines=23> */
[----:B-1----:R-:W2:Y:S04]  /*3db40*/  LDL R50, [R1+0x334] ;  /* 0x0003340001327983 */ /* 0x002ea80000100800 */
[----:B------:R-:W2:Y:S01]  /*3db50*/  LDL R51, [R1+0x30c] ;  /* 0x00030c0001337983 */ /* 0x000ea20000100800 */
[----:B----4-:R-:W-:-:S03]  /*3db60*/  FFMA.FTZ R16, R17, R52, R16 ;  /* 0x0000003411107223 */ /* 0x010fc60000010010 */
[----:B------:R-:W4:Y:S01]  /*3db70*/  LDL R52, [R1+0x6c] ;  /* 0x00006c0001347983 */ /* 0x000f220000100800 */
[----:B------:R-:W-:-:S03]  /*3db80*/  FFMA.FTZ R20, R48, R53, R18 ;  /* 0x0000003530147223 */ /* 0x000fc60000010012 */
[----:B------:R-:W4:Y:S02]  /*3db90*/  LDL R53, [R1+0x308] ;  /* 0x0003080001357983 */ /* 0x000f240000100800 */
[----:B------:R-:W-:Y:S02]  /*3dba0*/  F2FP.BF16.PACK_AB R16, R20, R16 ;  /* 0x000000101410723e */ /* 0x000fe400000010ff */
[----:B------:R-:W4:Y:S01]  /*3dbb0*/  LDL R48, [R1+0x31c] ;  /* 0x00031c0001307983 */ /* 0x000f220000100800 */
[----:B------:R-:W-:-:S03]  /*3dbc0*/  FFMA.FTZ R22, R29, R85, R30 ;  /* 0x000000551d167223 */ /* 0x000fc6000001001e */
[----:B------:R-:W4:Y:S01]  /*3dbd0*/  LDL R30, [R1+0x33c] ;  /* 0x00033c00011e7983 */ /* 0x000f220000100800 */
[----:B------:R-:W-:Y:S02]  /*3dbe0*/  FFMA.FTZ R25, R70, R45, R72 ;  /* 0x0000002d46197223 */ /* 0x000fe40000010048 */
[----:B------:R-:W-:Y:S01]  /*3dbf0*/  FFMA.FTZ R24, R73, R44, R74 ;  /* 0x0000002c49187223 */ /* 0x000fe2000001004a */
[----:B------:R-:W4:Y:S01]  /*3dc00*/  LDL R72, [R1+0x2e0] ;  /* 0x0002e00001487983 */ /* 0x000f220000100800 */
[----:B------:R-:W-:-:S03]  /*3dc10*/  FFMA.FTZ R17, R129, R54, R49 ;  /* 0x0000003681117223 */ /* 0x000fc60000010031 */
[----:B------:R-:W-:Y:S01]  /*3dc20*/  F2FP.BF16.PACK_AB R20, R25, R24 ;  /* 0x000000181914723e */ /* 0x000fe200000010ff */
[----:B------:R-:W-:Y:S01]  /*3dc30*/  FFMA.FTZ R25, R122, R83, R28 ;  /* 0x000000537a197223 */ /* 0x000fe2000001001c */
[----:B------:R-:W4:Y:S01]  /*3dc40*/  LDL R129, [R1+0x310] ;  /* 0x0003100001817983 */ /* 0x000f220000100800 */
[-C--:B------:R-:W-:Y:S02]  /*3dc50*/  FFMA.FTZ R24, R115, R110.reuse, R124 ;  /* 0x0000006e73187223 */ /* 0x080fe4000001007c */
[----:B------:R-:W-:Y:S01]  /*3dc60*/  FFMA.FTZ R28, R113, R110, R114 ;  /* 0x0000006e711c7223 */ /* 0x000fe20000010072 */
[----:B------:R-:W4:Y:S01]  /*3dc70*/  LDL R49, [R1+0x314] ;  /* 0x0003140001317983 */ /* 0x000f220000100800 */
[----:B------:R-:W-:-:S03]  /*3dc80*/  FFMA.FTZ R29, R111, R108, R112 ;  /* 0x0000006c6f1d7223 */ /* 0x000fc60000010070 */
[----:B------:R-:W4:Y:S01]  /*3dc90*/  LDL R114, [R1+0x60] ;  /* 0x0000600001727983 */ /* 0x000f220000100800 */
[----:B------:R-:W-:-:S03]  /*3dca0*/  FFMA.FTZ R21, R31, R83, R27 ;  /* 0x000000531f157223 */ /* 0x000fc6000001001b */
[----:B------:R-:W4:Y:S01]  /*3dcb0*/  LDL R113, [R1+0x300] ;  /* 0x0003000001717983 */ /* 0x000f220000100800 */
[----:B------:R-:W-:-:S03]  /*3dcc0*/  FFMA.FTZ R27, R132, R109, R133 ;  /* 0x0000006d841b7223 */ /* 0x000fc60000010085 */
        /* <DEDUP_REMOVED lines=11> */
[----:B------:R-:W-:-:S03]  /*3dd80*/  FFMA.FTZ R26, R26, R81, R75 ;  /* 0x000000511a1a7223 */ /* 0x000fc6000001004b */
[----:B------:R-:W4:Y:S04]  /*3dd90*/  LDL R75, [R1+0x4c] ;  /* 0x00004c00014b7983 */ /* 0x000f280000100800 */
[----:B------:R-:W4:Y:S01]  /*3dda0*/  LDL R74, [R1+0x2fc] ;  /* 0x0002fc00014a7983 */ /* 0x000f220000100800 */
[----:B------:R-:W-:-:S03]  /*3ddb0*/  FFMA.FTZ R18, R76, R64, R77 ;  /* 0x000000404c127223 */ /* 0x000fc6000001004d */
[----:B------:R-:W4:Y:S04]  /*3ddc0*/  LDL R77, [R1+0x48] ;  /* 0x00004800014d7983 */ /* 0x000f280000100800 */
[----:B------:R-:W4:Y:S04]  /*3ddd0*/  LDL R76, [R1+0x2f8] ;  /* 0x0002f800014c7983 */ /* 0x000f280000100800 */
[----:B------:R-:W4:Y:S01]  /*3dde0*/  LDL R73, [R1+0x50] ;  /* 0x0000500001497983 */ /* 0x000f220000100800 */
[----:B---3--:R-:W-:Y:S01]  /*3ddf0*/  FFMA.FTZ R23, R84, R55, R87 ;  /* 0x0000003754177223 */ /* 0x008fe20000010057 */
[----:B------:R-:W-:-:S02]  /*3de00*/  F2FP.BF16.PACK_AB R21, R22, R21 ;  /* 0x000000151615723e */ /* 0x000fc400000010ff */
[----:B------:R-:W3:Y:S02]  /*3de10*/  LDL R54, [R1+0x2e8] ;  /* 0x0002e80001367983 */ /* 0x000ee40000100800 */
[----:B------:R-:W-:Y:S01]  /*3de20*/  F2FP.BF16.PACK_AB R17, R23, R17 ;  /* 0x000000111711723e */ /* 0x000fe200000010ff */
[----:B------:R-:W-:Y:S01]  /*3de30*/  FFMA.FTZ R23, R134, R109, R135 ;  /* 0x0000006d86177223 */ /* 0x000fe20000010087 */
[----:B------:R-:W-:Y:S01]  /*3de40*/  F2FP.BF16.PACK_AB R18, R26, R18 ;  /* 0x000000121a12723e */ /* 0x000fe200000010ff */
[----:B------:R-:W3:Y:S04]  /*3de50*/  LDL R135, [R1+0x8c] ;  /* 0x00008c0001877983 */ /* 0x000ee80000100800 */
[----:B------:R-:W3:Y:S01]  /*3de60*/  LDL R134, [R1+0x80] ;  /* 0x0000800001867983 */ /* 0x000ee20000100800 */
[----:B--2---:R-:W-:-:S02]  /*3de70*/  FFMA.FTZ R22, R142, R86, R165 ;  /* 0x000000568e167223 */ /* 0x004fc400000100a5 */
[----:B------:R-:W-:Y:S01]  /*3de80*/  FFMA.FTZ R26, R140, R86, R141 ;  /* 0x000000568c1a7223 */ /* 0x000fe2000001008d */
[----:B------:R-:W-:Y:S01]  /*3de90*/  F2FP.BF16.PACK_AB R23, R24, R23 ;  /* 0x000000171817723e */ /* 0x000fe200000010ff */
[----:B------:R-:W3:Y:S01]  /*3dea0*/  LDL R109, [R1+0x58] ;  /* 0x00005800016d7983 */ /* 0x000ee20000100800 */
[----:B------:R-:W-:Y:S02]  /*3deb0*/  F2FP.BF16.PACK_AB R22, R31, R22 ;  /* 0x000000161f16723e */ /* 0x000fe400000010ff */
[----:B------:R-:W-:Y:S01]  /*3dec0*/  F2FP.BF16.PACK_AB R27, R28, R27 ;  /* 0x0000001b1c1b723e */ /* 0x000fe200000010ff */
[----:B------:R-:W3:Y:S01]  /*3ded0*/  LDL R87, [R1+0x5c] ;  /* 0x00005c0001577983 */ /* 0x000ee20000100800 */
[----:B------:R-:W-:-:S03]  /*3dee0*/  F2FP.BF16.PACK_AB R26, R29, R26 ;  /* 0x0000001a1d1a723e */ /* 0x000fc600000010ff */
[----:B------:R-:W3:Y:S04]  /*3def0*/  LDL R55, [R1+0x2ec] ;  /* 0x0002ec0001377983 */ /* 0x000ee80000100800 */
[----:B------:R-:W3:Y:S04]  /*3df00*/  LDL R70, [R1+0x54] ;  /* 0x0000540001467983 */ /* 0x000ee80000100800 */
[----:B------:R-:W3:Y:S04]  /*3df10*/  LDL R64, [R1+0x2e4] ;  /* 0x0002e40001407983 */ /* 0x000ee80000100800 */
[----:B------:R-:W3:Y:S04]  /*3df20*/  LDL R83, [R1+0x44] ;  /* 0x0000440001537983 */ /* 0x000ee80000100800 */
[----:B------:R-:W3:Y:S04]  /*3df30*/  LDL R81, [R1+0x2f4] ;  /* 0x0002f40001517983 */ /* 0x000ee80000100800 */
[----:B------:R-:W3:Y:S04]  /*3df40*/  LDL R86, [R1+0x40] ;  /* 0x0000400001567983 */ /* 0x000ee80000100800 */
[----:B------:R-:W3:Y:S01]  /*3df50*/  LDL R84, [R1+0x2f0] ;  /* 0x0002f00001547983 */ /* 0x000ee20000100800 */
[----:B----4-:R-:W-:-:S02]  /*3df60*/  FFMA.FTZ R50, R50, R45, R132 ;  /* 0x0000002d32327223 */ /* 0x010fc40000010084 */
[----:B------:R-:W-:Y:S02]  /*3df70*/  FFMA.FTZ R45, R111, R46, R112 ;  /* 0x0000002e6f2d7223 */ /* 0x000fe40000010070 */
[----:B------:R-:W-:Y:S02]  /*3df80*/  FFMA.FTZ R31, R53, R66, R110 ;  /* 0x00000042351f7223 */ /* 0x000fe4000001006e */
[----:B------:R-:W-:Y:S02]  /*3df90*/  FFMA.FTZ R28, R129, R36, R131 ;  /* 0x00000024811c7223 */ /* 0x000fe40000010083 */
[----:B------:R-:W-:Y:S02]  /*3dfa0*/  FFMA.FTZ R49, R49, R37, R126 ;  /* 0x0000002531317223 */ /* 0x000fe4000001007e */
[----:B------:R-:W-:Y:S02]  /*3dfb0*/  FFMA.FTZ R29, R122, R38, R124 ;  /* 0x000000267a1d7223 */ /* 0x000fe4000001007c */
[----:B------:R-:W-:Y:S01]  /*3dfc0*/  FFMA.FTZ R48, R48, R39, R115 ;  /* 0x0000002730307223 */ /* 0x000fe20000010073 */
[----:B------:R-:W-:-:S04]  /*3dfd0*/  F2FP.BF16.PACK_AB R28, R49, R28 ;  /* 0x0000001c311c723e */ /* 0x000fc800000010ff */
[----:B------:R-:W-:Y:S01]  /*3dfe0*/  F2FP.BF16.PACK_AB R29, R48, R29 ;  /* 0x0000001d301d723e */ /* 0x000fe200000010ff */
[----:B------:R-:W-:-:S04]  /*3dff0*/  IMAD.WIDE.U32 R48, R120, R130, c[0x0][0x208] ;  /* 0x0000820078307625 */ /* 0x000fc800078e0082 */
[----:B---3--:R-:W-:Y:S02]  /*3e000*/  FFMA.FTZ R30, R30, R85, R135 ;  /* 0x000000551e1e7223 */ /* 0x008fe40000010087 */
[----:B------:R-:W-:-:S03]  /*3e010*/  FFMA.FTZ R24, R133, R44, R134 ;  /* 0x0000002c85187223 */ /* 0x000fc60000010086 */
[----:B------:R-:W-:Y:S01]  /*3e020*/  F2FP.BF16.PACK_AB R25, R30, R25 ;  /* 0x000000191e19723e */ /* 0x000fe200000010ff */
[----:B------:R-:W-:Y:S02]  /*3e030*/  FFMA.FTZ R30, R113, R42, R114 ;  /* 0x0000002a711e7223 */ /* 0x000fe40000010072 */
[----:B------:R-:W-:Y:S01]  /*3e040*/  FFMA.FTZ R44, R51, R79, R52 ;  /* 0x0000004f332c7223 */ /* 0x000fe20000010034 */
[----:B------:R-:W-:Y:S02]  /*3e050*/  F2FP.BF16.PACK_AB R24, R50, R24 ;  /* 0x000000183218723e */ /* 0x000fe400000010ff */
[----:B------:R-:W-:Y:S02]  /*3e060*/  F2FP.BF16.PACK_AB R30, R45, R30 ;  /* 0x0000001e2d1e723e */ /* 0x000fe400000010ff */
[----:B------:R-:W-:Y:S01]  /*3e070*/  F2FP.BF16.PACK_AB R31, R44, R31 ;  /* 0x0000001f2c1f723e */ /* 0x000fe200000010ff */
[----:B------:R-:W-:-:S04]  /*3e080*/  IMAD.WIDE.U32 R44, R121, R130, c[0x0][0x210] ;  /* 0x00008400792c7625 */ /* 0x000fc800078e0082 */
[----:B------:R-:W-:Y:S01]  /*3e090*/  IMAD.WIDE.U32 R50, R120, R130, c[0x0][0x210] ;  /* 0x0000840078327625 */ /* 0x000fe200078e0082 */
[----:B------:R1:W-:Y:S04]  /*3e0a0*/  STG.E.128 [R44.64], R16 ;  /* 0x000000102c007986 */ /* 0x0003e8000c101d0a */
[----:B------:R3:W-:Y:S04]  /*3e0b0*/  STG.E.128 [R48.64], R20 ;  /* 0x0000001430007986 */ /* 0x0007e8000c101d0a */
[----:B------:R4:W-:Y:S04]  /*3e0c0*/  STG.E.128 [R50.64], R24 ;  /* 0x0000001832007986 */ /* 0x0009e8000c101d0a */
[----:B-1----:R-:W2:Y:S01]  /*3e0d0*/  LDL R45, [R1+0x34] ;  /* 0x00003400012d7983 */ /* 0x002ea20000100800 */
[----:B---3--:R-:W-:-:S03]  /*3e0e0*/  FFMA.FTZ R23, R74, R39, R75 ;  /* 0x000000274a177223 */ /* 0x008fc6000001004b */
[----:B------:R-:W3:Y:S04]  /*3e0f0*/  LDL R48, [R1+0x30] ;  /* 0x0000300001307983 */ /* 0x000ee80000100800 */
[----:B----4-:R-:W3:Y:S04]  /*3e100*/  LDL R24, [R1+0x2d0] ;  /* 0x0002d00001187983 */ /* 0x010ee80000100800 */
[----:B------:R-:W2:Y:S04]  /*3e110*/  LDL R25, [R1+0x2d4] ;  /* 0x0002d40001197983 */ /* 0x000ea80000100800 */
[----:B------:R-:W4:Y:S04]  /*3e120*/  LDL R44, [R1+0x38] ;  /* 0x00003800012c7983 */ /* 0x000f280000100800 */
[----:B------:R-:W4:Y:S04]  /*3e130*/  LDL R21, [R1+0x2d8] ;  /* 0x0002d80001157983 */ /* 0x000f280000100800 */
[----:B------:R-:W4:Y:S04]  /*3e140*/  LDL R39, [R1+0x3c] ;  /* 0x00003c0001277983 */ /* 0x000f280000100800 */
[----:B------:R-:W4:Y:S01]  /*3e150*/  LDL R22, [R1+0x2dc] ;  /* 0x0002dc0001167983 */ /* 0x000f220000100800 */
[----:B------:R-:W-:-:S02]  /*3e160*/  FFMA.FTZ R17, R76, R38, R77 ;  /* 0x000000264c117223 */ /* 0x000fc4000001004d */
[----:B------:R-:W-:Y:S01]  /*3e170*/  FFMA.FTZ R18, R72, R42, R73 ;  /* 0x0000002a48127223 */ /* 0x000fe20000010049 */
[----:B------:R-:W4:Y:S04]  /*3e180*/  LDL R76, [R1+0x10] ;  /* 0x00001000014c7983 */ /* 0x000f280000100800 */
[----:B------:R-:W4:Y:S04]  /*3e190*/  LDL R75, [R1+0x2a0] ;  /* 0x0002a000014b7983 */ /* 0x000f280000100800 */
[----:B------:R-:W4:Y:S04]  /*3e1a0*/  LDL R74, [R1+0x28] ;  /* 0x00002800014a7983 */ /* 0x000f280000100800 */
[----:B------:R-:W4:Y:S01]  /*3e1b0*/  LDL R73, [R1+0x2c8] ;  /* 0x0002c80001497983 */ /* 0x000f220000100800 */
[----:B------:R-:W-:-:S03]  /*3e1c0*/  IMAD.WIDE.U32 R52, R119, R130, c[0x0][0x208] ;  /* 0x0000820077347625 */ /* 0x000fc600078e0082 */
[----:B------:R-:W4:Y:S01]  /*3e1d0*/  LDL R77, [R1+0x2c0] ;  /* 0x0002c000014d7983 */ /* 0x000f220000100800 */
[----:B------:R-:W-:Y:S02]  /*3e1e0*/  FFMA.FTZ R54, R54, R66, R109 ;  /* 0x0000004236367223 */ /* 0x000fe4000001006d */
[----:B------:R-:W-:Y:S01]  /*3e1f0*/  FFMA.FTZ R55, R55, R79, R87 ;  /* 0x0000004f37377223 */ /* 0x000fe20000010057 */
[----:B------:R1:W-:Y:S01]  /*3e200*/  STG.E.128 [R52.64], R28 ;  /* 0x0000001c34007986 */ /* 0x0003e2000c101d0a */
[----:B------:R-:W-:Y:S02]  /*3e210*/  FFMA.FTZ R26, R64, R46, R70 ;  /* 0x0000002e401a7223 */ /* 0x000fe40000010046 */
[----:B------:R-:W-:Y:S01]  /*3e220*/  FFMA.FTZ R20, R81, R37, R83 ;  /* 0x0000002551147223 */ /* 0x000fe20000010053 */
[----:B------:R-:W4:Y:S01]  /*3e230*/  LDL R66, [R1+0x2c] ;  /* 0x00002c0001427983 */ /* 0x000f220000100800 */
[----:B------:R-:W-:-:S03]  /*3e240*/  F2FP.BF16.PACK_AB R19, R55, R54 ;  /* 0x000000363713723e */ /* 0x000fc600000010ff */
[----:B------:R-:W4:Y:S04]  /*3e250*/  LDL R64, [R1+0x2cc] ;  /* 0x0002cc0001407983 */ /* 0x000f280000100800 */
[----:B------:R-:W4:Y:S04]  /*3e260*/  LDL R83, [R1+0x8] ;  /* 0x0000080001537983 */ /* 0x000f280000100800 */
[----:B------:R-:W4:Y:S04]  /*3e270*/  LDL R81, [R1+0x2b8] ;  /* 0x0002b80001517983 */ /* 0x000f280000100800 */
[----:B------:R-:W4:Y:S04]  /*3e280*/  LDL R79, [R1+0x20] ;  /* 0x00002000014f7983 */ /* 0x000f280000100800 */
[----:B------:R-:W4:Y:S04]  /*3e290*/  LDL R70, [R1+0x24] ;  /* 0x0000240001467983 */ /* 0x000f280000100800 */
        /* <DEDUP_REMOVED lines=10> */
[----:B------:R-:W4:Y:S04]  /*3e340*/  LDL R52, [R1] ;  /* 0x0000000001347983 */ /* 0x000f280000100800 */
        /* <DEDUP_REMOVED lines=10> */
[----:B---3--:R-:W-:-:S03]  /*3e3f0*/  FFMA.FTZ R24, R24, R32, R48 ;  /* 0x0000002018187223 */ /* 0x008fc60000010030 */
[----:B------:R-:W3:Y:S01]  /*3e400*/  LDL R48, [R1+0x280] ;  /* 0x0002800001307983 */ /* 0x000ee20000100800 */
[----:B--2---:R-:W-:-:S03]  /*3e410*/  FFMA.FTZ R25, R25, R33, R45 ;  /* 0x0000002119197223 */ /* 0x004fc6000001002d */
[----:B------:R-:W2:Y:S01]  /*3e420*/  LDL R45, [R1+0x284] ;  /* 0x00028400012d7983 */ /* 0x000ea20000100800 */
[----:B----4-:R-:W-:-:S03]  /*3e430*/  FFMA.FTZ R21, R21, R47, R44 ;  /* 0x0000002f15157223 */ /* 0x010fc6000001002c */
[----:B------:R-:W4:Y:S01]  /*3e440*/  LDL R44, [R1+0x288] ;  /* 0x00028800012c7983 */ /* 0x000f220000100800 */
[----:B------:R-:W-:-:S03]  /*3e450*/  FFMA.FTZ R22, R22, R60, R39 ;  /* 0x0000003c16167223 */ /* 0x000fc60000010027 */
[----:B------:R-:W4:Y:S01]  /*3e460*/  LDL R39, [R1+0x28c] ;  /* 0x00028c0001277983 */ /* 0x000f220000100800 */
[----:B------:R-:W-:-:S03]  /*3e470*/  FFMA.FTZ R26, R75, R65, R76 ;  /* 0x000000414b1a7223 */ /* 0x000fc6000001004c */
[----:B------:R-:W4:Y:S01]  /*3e480*/  LDL R75, [R1+0x270] ;  /* 0x00027000014b7983 */ /* 0x000f220000100800 */
[----:B------:R-:W-:-:S03]  /*3e490*/  FFMA.FTZ R23, R73, R80, R74 ;  /* 0x0000005049177223 */ /* 0x000fc6000001004a */
[----:B------:R-:W4:Y:S01]  /*3e4a0*/  LDL R74, [R1+0x274] ;  /* 0x00027400014a7983 */ /* 0x000f220000100800 */
[----:B------:R-:W-:Y:S02]  /*3e4b0*/  F2FP.BF16.PACK_AB R16, R20, R16 ;  /* 0x000000101410723e */ /* 0x000fe400000010ff */
[----:B------:R-:W-:Y:S01]  /*3e4c0*/  F2FP.BF16.PACK_AB R20, R25, R24 ;  /* 0x000000181914723e */ /* 0x000fe200000010ff */
[----:B------:R-:W4:Y:S01]  /*3e4d0*/  LDL R73, [R1+0x278] ;  /* 0x0002780001497983 */ /* 0x000f220000100800 */
[----:B------:R-:W-:Y:S01]  /*3e4e0*/  F2FP.BF16.PACK_AB R21, R22, R21 ;  /* 0x000000151615723e */ /* 0x000fe200000010ff */
[----:B------:R-:W-:Y:S02]  /*3e4f0*/  FFMA.FTZ R24, R64, R82, R66 ;  /* 0x0000005240187223 */ /* 0x000fe40000010042 */
[----:B------:R-:W4:Y:S01]  /*3e500*/  LDL R64, [R1+0x254] ;  /* 0x0002540001407983 */ /* 0x000f220000100800 */
[----:B------:R-:W-:Y:S02]  /*3e510*/  FFMA.FTZ R25, R81, R47, R83 ;  /* 0x0000002f51197223 */ /* 0x000fe40000010053 */
[----:B------:R-:W-:Y:S01]  /*3e520*/  FFMA.FTZ R22, R77, R65, R79 ;  /* 0x000000414d167223 */ /* 0x000fe2000001004f */
[----:B------:R-:W-:Y:S01]  /*3e530*/  F2FP.BF16.PACK_AB R23, R24, R23 ;  /* 0x000000171817723e */ /* 0x000fe200000010ff */
[----:B------:R-:W4:Y:S04]  /*3e540*/  LDL R65, [R1+0x250] ;  /* 0x0002500001417983 */ /* 0x000f280000100800 */
[----:B------:R-:W4:Y:S01]  /*3e550*/  LDL R66, [R1+0x264] ;  /* 0x0002640001427983 */ /* 0x000f220000100800 */
[----:B------:R-:W-:-:S03]  /*3e560*/  FFMA.FTZ R31, R31, R78, R70 ;  /* 0x0000004e1f1f7223 */ /* 0x000fc60000010046 */
[----:B------:R-:W4:Y:S01]  /*3e570*/  LDL R70, [R1+0x260] ;  /* 0x0002600001467983 */ /* 0x000f220000100800 */
[----:B------:R-:W-:Y:S01]  /*3e580*/  FFMA.FTZ R30, R30, R60, R53 ;  /* 0x0000003c1e1e7223 */ /* 0x000fe20000010035 */
[----:B------:R-:W-:Y:S02]  /*3e590*/  F2FP.BF16.PACK_AB R22, R31, R22 ;  /* 0x000000161f16723e */ /* 0x000fe400000010ff */
        /* <DEDUP_REMOVED lines=23> */
[----:B------:R-:W4:Y:S03]  /*3e710*/  LDL R42, [R1+0x268] ;  /* 0x00026800012a7983 */ /* 0x000f260000100800 */
[----:B------:R-:W-:Y:S01]  /*3e720*/  F2FP.BF16.PACK_AB R29, R36, R29 ;  /* 0x0000001d241d723e */ /* 0x000fe200000010ff */
[----:B------:R-:W-:-:S04]  /*3e730*/  IMAD.WIDE.U32 R36, R125, R130, c[0x0][0x208] ;  /* 0x000082007d247625 */ /* 0x000fc800078e0082 */
[----:B---3--:R-:W-:Y:S02]  /*3e740*/  FFMA.FTZ R30, R48, R43, R156 ;  /* 0x0000002b301e7223 */ /* 0x008fe4000001009c */
[----:B------:R-:W3:Y:S01]  /*3e750*/  LDL R48, [R1+0x21c] ;  /* 0x00021c0001307983 */ /* 0x000ee20000100800 */
[----:B--2---:R-:W-:Y:S02]  /*3e760*/  FFMA.FTZ R33, R45, R56, R157 ;  /* 0x000000382d217223 */ /* 0x004fe4000001009d */
[----:B----4-:R-:W-:-:S03]  /*3e770*/  FFMA.FTZ R31, R44, R61, R158 ;  /* 0x0000003d2c1f7223 */ /* 0x010fc6000001009e */
[----:B------:R-:W-:Y:S01]  /*3e780*/  F2FP.BF16.PACK_AB R30, R33, R30 ;  /* 0x0000001e211e723e */ /* 0x000fe200000010ff */
[----:B------:R-:W-:-:S05]  /*3e790*/  FFMA.FTZ R32, R39, R71, R159 ;  /* 0x0000004727207223 */ /* 0x000fca000001009f */
[----:B------:R-:W-:Y:S01]  /*3e7a0*/  F2FP.BF16.PACK_AB R31, R32, R31 ;  /* 0x0000001f201f723e */ /* 0x000fe200000010ff */
[----:B------:R-:W-:-:S05]  /*3e7b0*/  IMAD.WIDE.U32 R32, R119, R130, c[0x0][0x210] ;  /* 0x0000840077207625 */ /* 0x000fca00078e0082 */
[----:B------:R1:W-:Y:S04]  /*3e7c0*/  STG.E.128 [R32.64], R16 ;  /* 0x0000001020007986 */ /* 0x0003e8000c101d0a */
[----:B------:R2:W-:Y:S01]  /*3e7d0*/  STG.E.128 [R36.64], R20 ;  /* 0x0000001424007986 */ /* 0x0005e2000c101d0a */
[----:B-1----:R-:W-:-:S03]  /*3e7e0*/  FFMA.FTZ R16, R75, R34, R148 ;  /* 0x000000224b107223 */ /* 0x002fc60000010094 */
[----:B------:R-:W4:Y:S01]  /*3e7f0*/  LDL R33, [R1+0x230] ;  /* 0x0002300001217983 */ /* 0x000f220000100800 */
[----:B--2---:R-:W-:-:S03]  /*3e800*/  FFMA.FTZ R20, R74, R35, R149 ;  /* 0x000000234a147223 */ /* 0x004fc60000010095 */
[----:B------:R-:W2:Y:S04]  /*3e810*/  LDL R34, [R1+0x23c] ;  /* 0x00023c0001227983 */ /* 0x000ea80000100800 */
[----:B------:R-:W4:Y:S04]  /*3e820*/  LDL R35, [R1+0x238] ;  /* 0x0002380001237983 */ /* 0x000f280000100800 */
[----:B------:R-:W4:Y:S01]  /*3e830*/  LDL R32, [R1+0x234] ;  /* 0x0002340001207983 */ /* 0x000f220000100800 */
[----:B------:R-:W-:Y:S01]  /*3e840*/  F2FP.BF16.PACK_AB R24, R38, R24 ;  /* 0x000000182618723e */ /* 0x000fe200000010ff */
[----:B------:R-:W-:-:S04]  /*3e850*/  IMAD.WIDE.U32 R38, R125, R130, c[0x0][0x210] ;  /* 0x000084007d267625 */ /* 0x000fc800078e0082 */
[----:B------:R-:W-:Y:S01]  /*3e860*/  FFMA.FTZ R17, R73, R40, R150 ;  /* 0x0000002849117223 */ /* 0x000fe20000010096 */
[----:B------:R1:W-:Y:S01]  /*3e870*/  STG.E.128 [R38.64], R24 ;  /* 0x0000001826007986 */ /* 0x0003e2000c101d0a */
[----:B------:R-:W-:Y:S01]  /*3e880*/  F2FP.BF16.PACK_AB R16, R20, R16 ;  /* 0x000000101410723e */ /* 0x000fe200000010ff */
[----:B------:R-:W-:-:S04]  /*3e890*/  IMAD.WIDE.U32 R44, R127, R130, c[0x0][0x208] ;  /* 0x000082007f2c7625 */ /* 0x000fc800078e0082 */
[----:B------:R-:W-:Y:S02]  /*3e8a0*/  FFMA.FTZ R21, R60, R59, R146 ;  /* 0x0000003b3c157223 */ /* 0x000fe40000010092 */
[----:B-1----:R-:W-:Y:S02]  /*3e8b0*/  FFMA.FTZ R24, R65, R57, R144 ;  /* 0x0000003941187223 */ /* 0x002fe40000010090 */
[----:B------:R-:W-:Y:S02]  /*3e8c0*/  FFMA.FTZ R25, R64, R58, R145 ;  /* 0x0000003a40197223 */ /* 0x000fe40000010091 */
[----:B------:R-:W-:-:S03]  /*3e8d0*/  FFMA.FTZ R23, R72, R41, R151 ;  /* 0x0000002948177223 */ /* 0x000fc60000010097 */
[----:B------:R-:W-:Y:S02]  /*3e8e0*/  F2FP.BF16.PACK_AB R20, R25, R24 ;  /* 0x000000181914723e */ /* 0x000fe400000010ff */
[----:B------:R-:W-:Y:S02]  /*3e8f0*/  F2FP.BF16.PACK_AB R17, R23, R17 ;  /* 0x000000111711723e */ /* 0x000fe400000010ff */
[----:B------:R-:W-:Y:S01]  /*3e900*/  IADD3 R24, R118, 0x120, RZ ;  /* 0x0000012076187810 */ /* 0x000fe20007ffe0ff */
[----:B------:R1:W-:Y:S01]  /*3e910*/  STG.E.128 [R44.64], R28 ;  /* 0x0000001c2c007986 */ /* 0x0003e2000c101d0a */
[----:B------:R-:W-:Y:S02]  /*3e920*/  FFMA.FTZ R22, R55, R67, R147 ;  /* 0x0000004337167223 */ /* 0x000fe40000010093 */
[----:B------:R-:W-:Y:S02]  /*3e930*/  FFMA.FTZ R18, R70, R43, R152 ;  /* 0x0000002b46127223 */ /* 0x000fe40000010098 */
[----:B------:R-:W-:Y:S01]  /*3e940*/  FFMA.FTZ R23, R51, R62, R138 ;  /* 0x0000003e33177223 */ /* 0x000fe2000001008a */
[----:B------:R-:W-:Y:S01]  /*3e950*/  F2FP.BF16.PACK_AB R21, R22, R21 ;  /* 0x000000151615723e */ /* 0x000fe200000010ff */
[----:B------:R-:W-:-:S02]  /*3e960*/  FFMA.FTZ R22, R54, R68, R136 ;  /* 0x0000004436167223 */ /* 0x000fc40000010088 */
[----:B------:R-:W-:Y:S02]  /*3e970*/  FFMA.FTZ R25, R50, R63, R139 ;  /* 0x0000003f32197223 */ /* 0x000fe4000001008b */
[----:B-1----:R-:W-:Y:S02]  /*3e980*/  FFMA.FTZ R30, R52, R69, R137 ;  /* 0x00000045341e7223 */ /* 0x002fe40000010089 */
[----:B------:R-:W-:Y:S01]  /*3e990*/  FFMA.FTZ R27, R49, R62, R102 ;  /* 0x0000003e311b7223 */ /* 0x000fe20000010066 */
[----:B------:R-:W-:Y:S01]  /*3e9a0*/  F2FP.BF16.PACK_AB R23, R25, R23 ;  /* 0x000000171917723e */ /* 0x000fe200000010ff */
[----:B------:R-:W-:Y:S02]  /*3e9b0*/  FFMA.FTZ R26, R66, R56, R153 ;  /* 0x00000038421a7223 */ /* 0x000fe40000010099 */
[----:B------:R-:W-:Y:S01]  /*3e9c0*/  IMAD.SHL.U32 R25, R24, 0x10, RZ ;  /* 0x0000001018197824 */ /* 0x000fe200078e00ff */
[----:B------:R-:W-:Y:S01]  /*3e9d0*/  F2FP.BF16.PACK_AB R22, R30, R22 ;  /* 0x000000161e16723e */ /* 0x000fe200000010ff */
[----:B------:R-:W-:Y:S01]  /*3e9e0*/  FFMA.FTZ R46, R46, R71, R155 ;  /* 0x000000472e2e7223 */ /* 0x000fe2000001009b */
[----:B------:R-:W-:Y:S01]  /*3e9f0*/  F2FP.BF16.PACK_AB R18, R26, R18 ;  /* 0x000000121a12723e */ /* 0x000fe200000010ff */
[----:B------:R-:W-:Y:S01]  /*3ea00*/  FFMA.FTZ R26, R53, R68, R100 ;  /* 0x00000044351a7223 */ /* 0x000fe20000010064 */
[----:B------:R-:W-:Y:S01]  /*3ea10*/  IADD3 R30, P1, R25, c[0x0][0x210], RZ ;  /* 0x00008400191e7a10 */ /* 0x000fe20007f3e0ff */
[----:B------:R-:W-:-:S02]  /*3ea20*/  FFMA.FTZ R29, R47, R69, R101 ;  /* 0x000000452f1d7223 */ /* 0x000fc40000010065 */
[----:B------:R-:W-:Y:S01]  /*3ea30*/  FFMA.FTZ R42, R42, R61, R154 ;  /* 0x0000003d2a2a7223 */ /* 0x000fe2000001009a */
[----:B------:R-:W-:Y:S02]  /*3ea40*/  SHF.R.U32.HI R24, RZ, 0x1c, R24 ;  /* 0x0000001cff187819 */ /* 0x000fe40000011618 */
[----:B------:R-:W-:Y:S02]  /*3ea50*/  F2FP.BF16.PACK_AB R26, R29, R26 ;  /* 0x0000001a1d1a723e */ /* 0x000fe400000010ff */
[----:B------:R-:W-:Y:S01]  /*3ea60*/  F2FP.BF16.PACK_AB R19, R46, R42 ;  /* 0x0000002a2e13723e */ /* 0x000fe200000010ff */
[----:B------:R-:W-:Y:S01]  /*3ea70*/  IMAD.MOV.U32 R143, RZ, RZ, 0x4 ;  /* 0x00000004ff8f7424 */ /* 0x000fe200078e00ff */
[----:B------:R-:W1:Y:S03]  /*3ea80*/  S2R R164, SR_TID.X ;  /* 0x0000000000a47919 */ /* 0x000e660000002100 */
[----:B------:R-:W-:Y:S01]  /*3ea90*/  IMAD R123, R143, c[0x0][0x160], R123 ;  /* 0x000058008f7b7a24 */ /* 0x000fe200078e027b */
[----:B-1----:R-:W-:Y:S01]  /*3eaa0*/  LOP3.LUT R164, R164, 0x1f, RZ, 0xc0, !PT ;  /* 0x0000001fa4a47812 */ /* 0x002fe200078ec0ff */
[----:B---3--:R-:W-:-:S05]  /*3eab0*/  FFMA.FTZ R28, R48, R63, R103 ;  /* 0x0000003f301c7223 */ /* 0x008fca0000010067 */
[----:B------:R-:W-:Y:S02]  /*3eac0*/  F2FP.BF16.PACK_AB R27, R28, R27 ;  /* 0x0000001b1c1b723e */ /* 0x000fe400000010ff */
[----:B------:R-:W-:-:S04]  /*3ead0*/  IADD3 R28, P0, R25, c[0x0][0x208], RZ ;  /* 0x00008200191c7a10 */ /* 0x000fc80007f1e0ff */
[----:B------:R-:W-:Y:S02]  /*3eae0*/  IADD3.X R29, R24, c[0x0][0x20c], RZ, P0, !PT ;  /* 0x00008300181d7a10 */ /* 0x000fe400007fe4ff */
[----:B------:R-:W-:Y:S01]  /*3eaf0*/  ISETP.GE.AND P0, PT, R123, c[0x0][0x164], PT ;  /* 0x000059007b007a0c */ /* 0x000fe20003f06270 */
[----:B--2---:R-:W-:Y:S02]  /*3eb00*/  FFMA.FTZ R31, R34, R67, R107 ;  /* 0x00000043221f7223 */ /* 0x004fe4000001006b */
[----:B----4-:R-:W-:Y:S02]  /*3eb10*/  FFMA.FTZ R34, R33, R57, R104 ;  /* 0x0000003921227223 */ /* 0x010fe40000010068 */
[----:B------:R-:W-:Y:S02]  /*3eb20*/  FFMA.FTZ R25, R35, R59, R106 ;  /* 0x0000003b23197223 */ /* 0x000fe4000001006a */
[----:B------:R-:W-:-:S03]  /*3eb30*/  FFMA.FTZ R35, R32, R58, R105 ;  /* 0x0000003a20237223 */ /* 0x000fc60000010069 */
[----:B------:R-:W-:Y:S01]  /*3eb40*/  F2FP.BF16.PACK_AB R25, R31, R25 ;  /* 0x000000191f19723e */ /* 0x000fe200000010ff */
[----:B------:R-:W-:Y:S01]  /*3eb50*/  IMAD.WIDE.U32 R32, R127, R130, c[0x0][0x210] ;  /* 0x000084007f207625 */ /* 0x000fe200078e0082 */
[----:B------:R-:W-:Y:S02]  /*3eb60*/  IADD3.X R31, R24, c[0x0][0x214], RZ, P1, !PT ;  /* 0x00008500181f7a10 */ /* 0x000fe40000ffe4ff */
[----:B------:R-:W-:Y:S02]  /*3eb70*/  F2FP.BF16.PACK_AB R24, R35, R34 ;  /* 0x000000222318723e */ /* 0x000fe400000010ff */
[----:B------:R0:W-:Y:S04]  /*3eb80*/  STG.E.128 [R32.64], R16 ;  /* 0x0000001020007986 */ /* 0x0001e8000c101d0a */
[----:B------:R0:W-:Y:S04]  /*3eb90*/  STG.E.128 [R28.64], R20 ;  /* 0x000000141c007986 */ /* 0x0001e8000c101d0a */
[----:B------:R0:W-:Y:S02]  /*3eba0*/  STG.E.128 [R30.64], R24 ;  /* 0x000000181e007986 */ /* 0x0001e4000c101d0a */
[----:B0----5:R-:W-:Y:S01]  /*3ebb0*/  @P0 CALL.REL.NOINC `(.L_x_29750) ;  /* 0x0000001000000944 */ /* 0x021fe20003c00000 */
[----:B------:R-:W-:Y:S05]  /*3ebc0*/  BRA `(.L_x_29751) ;  /* 0xfffc33e000007947 */ /* 0x000fea000383ffff */
.L_x_29750:
[----:B------:R-:W-:Y:S05]  /*3ebd0*/  BSYNC B0 ;  /* 0x0000000000007941 */ /* 0x000fea0003800000 */
.L_x_28457:
[----:B------:R-:W-:Y:S05]  /*3ebe0*/  EXIT ;  /* 0x000000000000794d */ /* 0x000fea0003800000 */
.L_x_29748:
[----:B------:R-:W-:Y:S01]  /*3ebf0*/  IMAD.MOV.U32 R129, RZ, RZ, 0x1 ;  /* 0x00000001ff817424 */ /* 0x000fe200078e00ff */
[----:B------:R-:W-:Y:S01]  /*3ec00*/  MOV R131, 0xffffffff ;  /* 0xffffffff00837802 */ /* 0x000fe20000000f00 */
[----:B------:R-:W-:Y:S01]  /*3ec10*/  IMAD.MOV.U32 R134, RZ, RZ, 0x1f ;  /* 0x0000001fff867424 */ /* 0x000fe200078e00ff */
[----:B------:R-:W-:-:S02]  /*3ec20*/  MOV R130, 0x3ec40 ;  /* 0x0003ec4000827802 */ /* 0x000fc40000000f00 */
[----:B------:R-:W-:Y:S05]  /*3ec30*/  CALL.REL.NOINC `($__internal_37_$__cuda_sm70_shflsync_bfly_p) ;  /* 0x00000d8000007944 */ /* 0x000fea0003c00000 */
[----:B-1----:R-:W-:Y:S05]  /*3ec40*/  BRA `(.L_x_29752) ;  /* 0xffffc45000007947 */ /* 0x002fea000383ffff */
.L_x_29749:
[----:B------:R-:W-:Y:S01]  /*3ec50*/  IMAD.MOV.U32 R129, RZ, RZ, 0x2 ;  /* 0x00000002ff817424 */ /* 0x000fe200078e00ff */
[----:B------:R-:W-:Y:S01]  /*3ec60*/  MOV R130, 0x3eca0 ;  /* 0x0003eca000827802 */ /* 0x000fe20000000f00 */
[----:B------:R-:W-:-:S02]  /*3ec70*/  IMAD.MOV.U32 R134, RZ, RZ, 0x1f ;  /* 0x0000001fff867424 */ /* 0x000fc400078e00ff */
[----:B------:R-:W-:Y:S02]  /*3ec80*/  IMAD.MOV.U32 R131, RZ, RZ, -0x1 ;  /* 0xffffffffff837424 */ /* 0x000fe400078e00ff */
[----:B------:R-:W-:Y:S05]  /*3ec90*/  CALL.REL.NOINC `($__internal_37_$__cuda_sm70_shflsync_bfly_p) ;  /* 0x00000d2000007944 */ /* 0x000fea0003c00000 */
[----:B-1----:R-:W-:Y:S01]  /*3eca0*/  FADD.FTZ R132, R132, R129 ;  /* 0x0000008184847221 */ /* 0x002fe20000010000 */
[----:B------:R-:W-:Y:S01]  /*3ecb0*/  MOV R131, 0xffffffff ;  /* 0xffffffff00837802 */ /* 0x000fe20000000f00 */
[----:B------:R-:W-:Y:S01]  /*3ecc0*/  IMAD.MOV.U32 R129, RZ, RZ, 0x4 ;  /* 0x00000004ff817424 */ /* 0x000fe200078e00ff */
[----:B------:R-:W-:Y:S01]  /*3ecd0*/  MOV R130, 0x3ed00 ;  /* 0x0003ed0000827802 */ /* 0x000fe20000000f00 */
[----:B------:R-:W-:Y:S02]  /*3ece0*/  IMAD.MOV.U32 R134, RZ, RZ, 0x1f ;  /* 0x0000001fff867424 */ /* 0x000fe400078e00ff */
[----:B------:R-:W-:Y:S05]  /*3ecf0*/  CALL.REL.NOINC `($__internal_37_$__cuda_sm70_shflsync_bfly_p) ;  /* 0x00000cc000007944 */ /* 0x000fea0003c00000 */
[----:B-1----:R-:W-:Y:S01]  /*3ed00*/  FADD.FTZ R132, R132, R129 ;  /* 0x0000008184847221 */ /* 0x002fe20000010000 */
[----:B------:R-:W-:Y:S01]  /*3ed10*/  MOV R130, 0x3ed60 ;  /* 0x0003ed6000827802 */ /* 0x000fe20000000f00 */
[----:B------:R-:W-:Y:S02]  /*3ed20*/  IMAD.MOV.U32 R129, RZ, RZ, 0x8 ;  /* 0x00000008ff817424 */ /* 0x000fe400078e00ff */
[----:B------:R-:W-:Y:S02]  /*3ed30*/  IMAD.MOV.U32 R134, RZ, RZ, 0x1f ;  /* 0x0000001fff867424 */ /* 0x000fe400078e00ff */
[----:B------:R-:W-:-:S02]  /*3ed40*/  IMAD.MOV.U32 R131, RZ, RZ, -0x1 ;  /* 0xffffffffff837424 */ /* 0x000fc400078e00ff */
[----:B------:R-:W-:Y:S05]  /*3ed50*/  CALL.REL.NOINC `($__internal_37_$__cuda_sm70_shflsync_bfly_p) ;  /* 0x00000c6000007944 */ /* 0x000fea0003c00000 */
[----:B-1----:R-:W-:Y:S01]  /*3ed60*/  FADD.FTZ R132, R132, R129 ;  /* 0x0000008184847221 */ /* 0x002fe20000010000 */
[----:B------:R-:W-:Y:S01]  /*3ed70*/  MOV R131, 0xffffffff ;  /* 0xffffffff00837802 */ /* 0x000fe20000000f00 */
[----:B------:R-:W-:Y:S01]  /*3ed80*/  IMAD.MOV.U32 R129, RZ, RZ, 0x10 ;  /* 0x00000010ff817424 */ /* 0x000fe200078e00ff */
[----:B------:R-:W-:Y:S01]  /*3ed90*/  MOV R130, 0x3edc0 ;  /* 0x0003edc000827802 */ /* 0x000fe20000000f00 */
[----:B------:R-:W-:-:S02]  /*3eda0*/  IMAD.MOV.U32 R134, RZ, RZ, 0x1f ;  /* 0x0000001fff867424 */ /* 0x000fc400078e00ff */
[----:B------:R-:W-:Y:S05]  /*3edb0*/  CALL.REL.NOINC `($__internal_37_$__cuda_sm70_shflsync_bfly_p) ;  /* 0x00000c0000007944 */ /* 0x000fea0003c00000 */
[----:B-1----:R-:W-:Y:S02]  /*3edc0*/  FADD.FTZ R129, R132, R129 ;  /* 0x0000008184817221 */ /* 0x002fe40000010000 */
[----:B------:R-:W-:-:S02]  /*3edd0*/  IMAD.MOV.U32 R134, RZ, RZ, 0x1f ;  /* 0x0000001fff867424 */ /* 0x000fc400078e00ff */
[----:B------:R-:W-:Y:S02]  /*3ede0*/  FMUL.FTZ R133, R129, c[0x0][0x1e0] ;  /* 0x0000780081857a20 */ /* 0x000fe40000410000 */
[----:B------:R-:W-:Y:S02]  /*3edf0*/  IMAD.MOV.U32 R131, RZ, RZ, -0x1 ;  /* 0xffffffffff837424 */ /* 0x000fe400078e00ff */
        /* <DEDUP_REMOVED lines=161> */
[----:B------:R-:W-:Y:S02]  /*3f810*/  IMAD.MOV.U32 R129, RZ, RZ, 0x1 ;  /* 0x00000001ff817424 */ /* 0x000fe400078e00ff */
        /* <DEDUP_REMOVED lines=25> */
[----:B-1----:R-:W-:Y:S05]  /*3f9b0*/  BRA `(.L_x_29753) ;  /* 0xffffc22000007947 */ /* 0x002fea000383ffff */
        .weak           $__internal_37_$__cuda_sm70_shflsync_bfly_p
        .type           $__internal_37_$__cuda_sm70_shflsync_bfly_p,@function
        .size           $__internal_37_$__cuda_sm70_shflsync_bfly_p,(.L_x_65417 - $__internal_37_$__cuda_sm70_shflsync_bfly_p)
$__internal_37_$__cuda_sm70_shflsync_bfly_p:
[----:B------:R-:W-:Y:S04]  /*3f9c0*/  WARPSYNC R131 ;  /* 0x0000008300007348 */ /* 0x000fe80003800000 */
[----:B------:R0:W1:Y:S02]  /*3f9d0*/  SHFL.BFLY PT, R129, R132, R129, R134 ;  /* 0x0c00008184817389 */ /* 0x00006400000e0086 */
[----:B0-----:R-:W-:-:S04]  /*3f9e0*/  IMAD.MOV.U32 R131, RZ, RZ, 0x0 ;  /* 0x00000000ff837424 */ /* 0x001fc800078e00ff */
[----:B------:R-:W-:Y:S05]  /*3f9f0*/  RET.REL.NODEC R130 `(_ZN10layer_norm31ln_parallel_residual_fwd_kernelINS_13Kernel_traitsIf13__nv_bfloat16fS2_fjLj2560ELj1ELj4ELj1ELj16ENS_18Kernel_traits_baseILj2560EfS2_fS2_fjLj128EEEEELb1ELb0ELb1EEEvNS_9FwdParamsE) ;  /* 0xfffc060082007950 */ /* 0x000fea0003c3ffff */
.L_x_29754:
        /* <DEDUP_REMOVED lines=16> */
.L_x_65417:


//--------------------- .text._ZN10layer_norm31ln_parallel_residual_fwd_kernelINS_13Kernel_traitsIf13__nv_bfloat16fS2_fjLj2560ELj1ELj4ELj1ELj16ENS_18Kernel_traits_baseILj2560EfS2_fS2_fjLj128EEEEELb1ELb1ELb0EEEvNS_9FwdParamsE --------------------------
	.section	.text._ZN10layer_norm31ln_parallel_residual_fwd_kernelINS_13Kernel_traitsIf13__nv_bfloat16fS2_fjLj2560ELj1ELj4ELj1ELj16ENS_18Kernel_traits_baseILj2560EfS2_fS2_fjLj128EEEEELb1ELb1ELb0EEEvNS_9FwdParamsE,"ax",@progbits
	.sectioninfo	@"SHI_REGISTERS=255"
	.align	128
        .global         _ZN10layer_norm31ln_parallel_residual_fwd_kernelINS_13Kernel_traitsIf13__nv_bfloat16fS2_fjLj2560ELj1ELj4ELj1ELj16ENS_18Kernel_traits_baseILj2560EfS2_fS2_fjLj128EEEEELb1ELb1ELb0EEEvNS_9FwdParamsE
        .type           _ZN10layer_norm31ln_parallel_residual_fwd_kernelINS_13Kernel_traitsIf13__nv_bfloat16fS2_fjLj2560ELj1ELj4ELj1ELj16ENS_18Kernel_traits_baseILj2560EfS2_fS2_fjLj128EEEEELb1ELb1ELb0EEEvNS_9FwdParamsE,@function
        .size           _ZN10layer_norm31ln_parallel_residual_fwd_kernelINS_13Kernel_traitsIf13__nv_bfloat16fS2_fjLj2560ELj1ELj4ELj1ELj16ENS_18Kernel_traits_baseILj2560EfS2_fS2_fjLj128EEEEELb1ELb1ELb0EEEvNS_9FwdParamsE,(.L_x_65418 - _ZN10layer_norm31ln_parallel_residual_fwd_kernelINS_13Kernel_traitsIf13__nv_bfloat16fS2_fjLj2560ELj1ELj4ELj1ELj16ENS_18Kernel_traits_baseILj2560EfS2_fS2_fjLj128EEEEELb1ELb1ELb0EEEvNS_9FwdParamsE)
        .other          _ZN10layer_norm31ln_parallel_residual_fwd_kernelINS_13Kernel_traitsIf13__nv_bfloat16fS2_fjLj2560ELj1ELj4ELj1ELj16ENS_18Kernel_traits_baseILj2560EfS2_fS2_fjLj128EEEEELb1ELb1ELb0EEEvNS_9FwdParamsE,@"STO_CUDA_ENTRY STV_DEFAULT"
_ZN10layer_norm31ln_parallel_residual_fwd_kernelINS_13Kernel_traitsIf13__nv_bfloat16fS2_fjLj2560ELj1ELj4ELj1ELj16ENS_18Kernel_traits_baseILj2560EfS2_fS2_fjLj128EEEEELb1ELb1ELb0EEEvNS_9FwdParamsE:
.text._ZN10layer_norm31ln_parallel_residual_fwd_kernelINS_13Kernel_traitsIf13__nv_bfloat16fS2_fjLj2560ELj1ELj4ELj1ELj16ENS_18Kernel_traits_baseILj2560EfS2_fS2_fjLj128EEEEELb1ELb1ELb0EEEvNS_9FwdParamsE:
        /* <DEDUP_REMOVED lines=11> */
[----:B------:R-:W-:-:S05]  /*00b0*/  @P0 IMAD.MOV.U32 R8, RZ, RZ, R0 ;  /* 0x000000ffff080224 */ /* 0x000fca00078e0000 */
[----:B------:R-:W3:Y:S01]  /*00c0*/  @P0 LDG.E.64 R4, [R8.64] ;  /* 0x0000000608040981 */ /* 0x000ee2000c1e1b00 */
[----:B------:R-:W-:Y:S01]  /*00d0*/  LOP3.LUT R16, R16, 0xffffffdf, RZ, 0xc0, !PT ;  /* 0xffffffdf10107812 */ /* 0x000fe200078ec0ff */
[----:B------:R-:W-:Y:S02]  /*00e0*/  BSSY B0, `(.L_x_29755) ;  /* 0x0000059000007945 */ /* 0x000fe40003800000 */
[----:B------:R-:W0:Y:S04]  /*00f0*/  S2R R195, SR_TID.X ;  /* 0x0000000000c37919 */ /* 0x000e280000002100 */
[----:B------:R-:W1:Y:S01]  /*0100*/  S2R R14, SR_CTAID.X ;  /* 0x00000000000e7919 */ /* 0x000e620000002500 */
[----:B0-----:R-:W-:Y:S01]  /*0110*/  LOP3.LUT R12, R195, 0x1f, RZ, 0xc0, !PT ;  /* 0x0000001fc30c7812 */ /* 0x001fe200078ec0ff */
[----:B-1----:R-:W-:-:S03]  /*0120*/  IMAD R192, R14, c[0x0][0x0], R195 ;  /* 0x000000000ec07a24 */ /* 0x002fc600078e02c3 */
[----:B------:R-:W-:Y:S01]  /*0130*/  LOP3.LUT R10, R12, 0x1f, RZ, 0x3c, !PT ;  /* 0x0000001f0c0a7812 */ /* 0x000fe200078e3cff */
[----:B------:R-:W-:Y:S01]  /*0140*/  IMAD.WIDE.U32 R6, R192, -0x326172a9, RZ ;  /* 0xcd9e8d57c0067825 */ /* 0x000fe200078e00ff */
[----:B--2---:R-:W0:Y:S01]  /*0150*/  @P0 R2UR UR4, R2 ;  /* 0x00000000020403c2 */ /* 0x004e2200000e0000 */
[----:B---3--:R-:W-:-:S07]  /*0160*/  @P0 IADD3 R0, P1, R4, c[0x0][0x240], RZ ;  /* 0x0000900004000a10 */ /* 0x008fce0007f3e0ff */
[----:B------:R1:W2:Y:S01]  /*0170*/  @P0 R2UR UR5, R3 ;  /* 0x00000000030503c2 */ /* 0x0002a200000e0000 */
        /* <DEDUP_REMOVED lines=79> */
.L_x_29756:
[----:B------:R-:W-:Y:S05]  /*0670*/  BSYNC B0 ;  /* 0x0000000000007941 */ /* 0x000fea0003800000 */
.L_x_29755:
        /* <DEDUP_REMOVED lines=21> */
.L_x_29758:
[----:B------:R-:W-:Y:S05]  /*07d0*/  BSYNC B0 ;  /* 0x0000000000007941 */ /* 0x000fea0003800000 */
.L_x_29757:
        /* <DEDUP_REMOVED lines=17> */
[----:B--2---:R0:W-:Y:S04]  /*08f0*/  STL.64 [R1], R40 ;  /* 0x0000002801007387 */ /* 0x0041e80000100a00 */
[----:B------:R0:W-:Y:S04]  /*0900*/  STL.64 [R1+0x8], R42 ;  /* 0x0000082a01007387 */ /* 0x0001e80000100a00 */
[----:B---3--:R0:W-:Y:S04]  /*0910*/  STL.64 [R1+0x10], R44 ;  /* 0x0000102c01007387 */ /* 0x0081e80000100a00 */
[----:B------:R0:W-:Y:S02]  /*0920*/  STL.64 [R1+0x18], R46 ;  /* 0x0000182e01007387 */ /* 0x0001e40000100a00 */
.L_x_29760:
[----:B------:R-:W-:Y:S05]  /*0930*/  BSYNC B0 ;  /* 0x0000000000007941 */ /* 0x000fea0003800000 */
.L_x_29759:
        /* <DEDUP_REMOVED lines=17> */
.L_x_29762:
[----:B------:R-:W-:Y:S05]  /*0a50*/  BSYNC B0 ;  /* 0x0000000000007941 */ /* 0x000fea0003800000 */
.L_x_29761:
        /* <DEDUP_REMOVED lines=17> */
.L_x_29764:
[----:B------:R-:W-:Y:S05]  /*0b70*/  BSYNC B0 ;  /* 0x0000000000007941 */ /* 0x000fea0003800000 */
.L_x_29763:
        /* <DEDUP_REMOVED lines=27> */
.L_x_29766:
[----:B------:R-:W-:Y:S05]  /*0d30*/  BSYNC B0 ;  /* 0x0000000000007941 */ /* 0x000fea0003800000 */
.L_x_29765:
        /* <DEDUP_REMOVED lines=26> */
.L_x_29768:
[----:B------:R-:W-:Y:S05]  /*0ee0*/  BSYNC B0 ;  /* 0x0000000000007941 */ /* 0x000fea0003800000 */
.L_x_29767:
        /* <DEDUP_REMOVED lines=20> */
.L_x_29770:
[----:B------:R-:W-:Y:S05]  /*1030*/  BSYNC B0 ;  /* 0x0000000000007941 */ /* 0x000fea0003800000 */
.L_x_29769:
        /* <DEDUP_REMOVED lines=21> */
.L_x_29772:
[----:B------:R-:W-:Y:S05]  /*1190*/  BSYNC B0 ;  /* 0x0000000000007941 */ /* 0x000fea0003800000 */
.L_x_29771:
        /* <DEDUP_REMOVED lines=24> */
.L_x_29774:
[----:B------:R-:W-:Y:S05]  /*1320*/  BSYNC B0 ;  /* 0x0000000000007941 */ /* 0x000fea0003800000 */
.L_x_29773:
        /* <DEDUP_REMOVED lines=16> */
.L_x_31108:
        /* <DEDUP_REMOVED lines=38> */
.L_x_29779:
[----:B-1----:R-:W-:Y:S02]  /*1690*/  IMAD.MOV.U32 R108, RZ, RZ, R14 ;  /* 0x000000ffff6c7224 */ /* 0x002fe400078e000e */
.L_x_29780:
[----:B------:R-:W-:Y:S05]  /*16a0*/  BSYNC B2 ;  /* 0x0000000000027941 */ /* 0x000fea0003800000 */
.L_x_29778:
        /* <DEDUP_REMOVED lines=16> */
.L_x_29784:
[----:B------:R-:W-:Y:S05]  /*17b0*/  BSYNC B3 ;  /* 0x0000000000037941 */ /* 0x000fea0003800000 */
.L_x_29783:
        /* <DEDUP_REMOVED lines=42> */
.L_x_29782:
[----:B------:R-:W-:Y:S05]  /*1a60*/  BSYNC B2 ;  /* 0x0000000000027941 */ /* 0x000fea0003800000 */
.L_x_29781:
        /* <DEDUP_REMOVED lines=17> */
.L_x_29785:
        /* <DEDUP_REMOVED lines=12> */
.L_x_29788:
[----:B------:R-:W-:Y:S02]  /*1c40*/  IMAD.MOV.U32 R8, RZ, RZ, R14 ;  /* 0x000000ffff087224 */ /* 0x000fe400078e000e */
.L_x_29789:
[----:B------:R-:W-:Y:S05]  /*1c50*/  BSYNC B2 ;  /* 0x0000000000027941 */ /* 0x000fea0003800000 */
.L_x_29787:
        /* <DEDUP_REMOVED lines=16> */
.L_x_29793:
[----:B------:R-:W-:Y:S05]  /*1d60*/  BSYNC B3 ;  /* 0x0000000000037941 */ /* 0x000fea0003800000 */
.L_x_29792:
        /* <DEDUP_REMOVED lines=42> */
.L_x_29791:
[----:B------:R-:W-:Y:S05]  /*2010*/  BSYNC B2 ;  /* 0x0000000000027941 */ /* 0x000fea0003800000 */
.L_x_29790:
        /* <DEDUP_REMOVED lines=9> */
.L_x_29786:
        /* <DEDUP_REMOVED lines=12> */
.L_x_29795:
[----:B------:R-:W-:Y:S02]  /*2170*/  IMAD.MOV.U32 R13, RZ, RZ, R14 ;  /* 0x000000ffff0d7224 */ /* 0x000fe400078e000e */
.L_x_29796:
[----:B------:R-:W-:Y:S05]  /*2180*/  BSYNC B2 ;  /* 0x0000000000027941 */ /* 0x000fea0003800000 */
.L_x_29794:
        /* <DEDUP_REMOVED lines=16> */
.L_x_29800:
[----:B------:R-:W-:Y:S05]  /*2290*/  BSYNC B3 ;  /* 0x0000000000037941 */ /* 0x000fea0003800000 */
.L_x_29799:
        /* <DEDUP_REMOVED lines=43> */
.L_x_29798:
[----:B------:R-:W-:Y:S05]  /*2550*/  BSYNC B2 ;  /* 0x0000000000027941 */ /* 0x000fea0003800000 */
.L_x_29797:
        /* <DEDUP_REMOVED lines=14> */
.L_x_29801:
        /* <DEDUP_REMOVED lines=12> */
.L_x_29804:
[----:B------:R-:W-:Y:S02]  /*2700*/  IMAD.MOV.U32 R7, RZ, RZ, R14 ;  /* 0x000000ffff077224 */ /* 0x000fe400078e000e */
.L_x_29805:
[----:B------:R-:W-:Y:S05]  /*2710*/  BSYNC B2 ;  /* 0x0000000000027941 */ /* 0x000fea0003800000 */
.L_x_29803:
        /* <DEDUP_REMOVED lines=16> */
.L_x_29809:
[----:B------:R-:W-:Y:S05]  /*2820*/  BSYNC B3 ;  /* 0x0000000000037941 */ /* 0x000fea0003800000 */
.L_x_29808:
        /* <DEDUP_REMOVED lines=42> */
.L_x_29807:
[----:B------:R-:W-:Y:S05]  /*2ad0*/  BSYNC B2 ;  /* 0x0000000000027941 */ /* 0x000fea0003800000 */
.L_x_29806:
        /* <DEDUP_REMOVED lines=9> */
.L_x_29802:
        /* <DEDUP_REMOVED lines=12> */
.L_x_29811:
[----:B------:R-:W-:Y:S02]  /*2c30*/  IMAD.MOV.U32 R13, RZ, RZ, R14 ;  /* 0x000000ffff0d7224 */ /* 0x000fe400078e000e */
.L_x_29812:
[----:B------:R-:W-:Y:S05]  /*2c40*/  BSYNC B2 ;  /* 0x0000000000027941 */ /* 0x000fea0003800000 */
.L_x_29810:
        /* <DEDUP_REMOVED lines=16> */
.L_x_29816:
[----:B------:R-:W-:Y:S05]  /*2d50*/  BSYNC B3 ;  /* 0x0000000000037941 */ /* 0x000fea0003800000 */
.L_x_29815:
        /* <DEDUP_REMOVED lines=43> */
.L_x_29814:
[----:B------:R-:W-:Y:S05]  /*3010*/  BSYNC B2 ;  /* 0x0000000000027941 */ /* 0x000fea0003800000 */
.L_x_29813:
        /* <DEDUP_REMOVED lines=14> */
.L_x_29817:
        /* <DEDUP_REMOVED lines=12> */
.L_x_29820:
[----:B------:R-:W-:Y:S02]  /*31c0*/  IMAD.MOV.U32 R6, RZ, RZ, R14 ;  /* 0x000000ffff067224 */ /* 0x000fe400078e000e */
.L_x_29821:
[----:B------:R-:W-:Y:S05]  /*31d0*/  BSYNC B2 ;  /* 0x0000000000027941 */ /* 0x000fea0003800000 */
.L_x_29819:
        /* <DEDUP_REMOVED lines=16> */
.L_x_29825:
[----:B------:R-:W-:Y:S05]  /*32e0*/  BSYNC B3 ;  /* 0x0000000000037941 */ /* 0x000fea0003800000 */
.L_x_29824:
        /* <DEDUP_REMOVED lines=42> */
.L_x_29823:
[----:B------:R-:W-:Y:S05]  /*3590*/  BSYNC B2 ;  /* 0x0000000000027941 */ /* 0x000fea0003800000 */
.L_x_29822:
        /* <DEDUP_REMOVED lines=9> */
.L_x_29818:
        /* <DEDUP_REMOVED lines=12> */
.L_x_29827:
[----:B------:R-:W-:Y:S02]  /*36f0*/  IMAD.MOV.U32 R13, RZ, RZ, R14 ;  /* 0x000000ffff0d7224 */ /* 0x000fe400078e000e */
.L_x_29828:
[----:B------:R-:W-:Y:S05]  /*3700*/  BSYNC B2 ;  /* 0x0000000000027941 */ /* 0x000fea0003800000 */
.L_x_29826:
        /* <DEDUP_REMOVED lines=16> */
.L_x_29832:
[----:B------:R-:W-:Y:S05]  /*3810*/  BSYNC B3 ;  /* 0x0000000000037941 */ /* 0x000fea0003800000 */
.L_x_29831:
        /* <DEDUP_REMOVED lines=43> */
.L_x_29830:
[----:B------:R-:W-:Y:S05]  /*3ad0*/  BSYNC B2 ;  /* 0x0000000000027941 */ /* 0x000fea0003800000 */
.L_x_29829:
        /* <DEDUP_REMOVED lines=14> */
.L_x_29833:
        /* <DEDUP_REMOVED lines=12> */
.L_x_29836:
[----:B------:R-:W-:Y:S02]  /*3c80*/  IMAD.MOV.U32 R5, RZ, RZ, R14 ;  /* 0x000000ffff057224 */ /* 0x000fe400078e000e */
.L_x_29837:
[----:B------:R-:W-:Y:S05]  /*3c90*/  BSYNC B2 ;  /* 0x0000000000027941 */ /* 0x000fea0003800000 */
.L_x_29835:
        /* <DEDUP_REMOVED lines=16> */
.L_x_29841:
[----:B------:R-:W-:Y:S05]  /*3da0*/  BSYNC B3 ;  /* 0x0000000000037941 */ /* 0x000fea0003800000 */
.L_x_29840:
        /* <DEDUP_REMOVED lines=42> */
.L_x_29839:
[----:B------:R-:W-:Y:S05]  /*4050*/  BSYNC B2 ;  /* 0x0000000000027941 */ /* 0x000fea0003800000 */
.L_x_29838:
        /* <DEDUP_REMOVED lines=9> */
.L_x_29834:
        /* <DEDUP_REMOVED lines=12> */
.L_x_29843:
[----:B------:R-:W-:Y:S02]  /*41b0*/  IMAD.MOV.U32 R13, RZ, RZ, R14 ;  /* 0x000000ffff0d7224 */ /* 0x000fe400078e000e */
.L_x_29844:
[----:B------:R-:W-:Y:S05]  /*41c0*/  BSYNC B2 ;  /* 0x0000000000027941 */ /* 0x000fea0003800000 */
.L_x_29842:
        /* <DEDUP_REMOVED lines=16> */
.L_x_29848:
[----:B------:R-:W-:Y:S05]  /*42d0*/  BSYNC B3 ;  /* 0x0000000000037941 */ /* 0x000fea0003800000 */
.L_x_29847:
        /* <DEDUP_REMOVED lines=43> */
.L_x_29846:
[----:B------:R-:W-:Y:S05]  /*4590*/  BSYNC B2 ;  /* 0x0000000000027941 */ /* 0x000fea0003800000 */
.L_x_29845:
        /* <DEDUP_REMOVED lines=12> */
.L_x_29849:
        /* <DEDUP_REMOVED lines=12> */
.L_x_29852:
[----:B------:R-:W-:Y:S02]  /*4720*/  IMAD.MOV.U32 R4, RZ, RZ, R14 ;  /* 0x000000ffff047224 */ /* 0x000fe400078e000e */
.L_x_29853:
[----:B------:R-:W-:Y:S05]  /*4730*/  BSYNC B2 ;  /* 0x0000000000027941 */ /* 0x000fea0003800000 */
.L_x_29851:
        /* <DEDUP_REMOVED lines=16> */
.L_x_29857:
[----:B------:R-:W-:Y:S05]  /*4840*/  BSYNC B3 ;  /* 0x0000000000037941 */ /* 0x000fea0003800000 */
.L_x_29856:
        /* <DEDUP_REMOVED lines=42> */
.L_x_29855:
[----:B------:R-:W-:Y:S05]  /*4af0*/  BSYNC B2 ;  /* 0x0000000000027941 */ /* 0x000fea0003800000 */
.L_x_29854:
        /* <DEDUP_REMOVED lines=9> */
.L_x_29850:
        /* <DEDUP_REMOVED lines=12> */
.L_x_29859:
[----:B------:R-:W-:Y:S02]  /*4c50*/  IMAD.MOV.U32 R13, RZ, RZ, R14 ;  /* 0x000000ffff0d7224 */ /* 0x000fe400078e000e */
.L_x_29860:
[----:B------:R-:W-:Y:S05]  /*4c60*/  BSYNC B2 ;  /* 0x0000000000027941 */ /* 0x000fea0003800000 */
.L_x_29858:
        /* <DEDUP_REMOVED lines=16> */
.L_x_29864:
[----:B------:R-:W-:Y:S05]  /*4d70*/  BSYNC B3 ;  /* 0x0000000000037941 */ /* 0x000fea0003800000 */
.L_x_29863:
        /* <DEDUP_REMOVED lines=43> */
.L_x_29862:
[----:B------:R-:W-:Y:S05]  /*5030*/  BSYNC B2 ;  /* 0x0000000000027941 */ /* 0x000fea0003800000 */
.L_x_29861:
        /* <DEDUP_REMOVED lines=12> */
.L_x_29865:
        /* <DEDUP_REMOVED lines=12> */
.L_x_29868:
[----:B------:R-:W-:Y:S02]  /*51c0*/  IMAD.MOV.U32 R3, RZ, RZ, R14 ;  /* 0x000000ffff037224 */ /* 0x000fe400078e000e */
.L_x_29869:
[----:B------:R-:W-:Y:S05]  /*51d0*/  BSYNC B2 ;  /* 0x0000000000027941 */ /* 0x000fea0003800000 */
.L_x_29867:
        /* <DEDUP_REMOVED lines=16> */
.L_x_29873:
[----:B------:R-:W-:Y:S05]  /*52e0*/  BSYNC B3 ;  /* 0x0000000000037941 */ /* 0x000fea0003800000 */
.L_x_29872:
        /* <DEDUP_REMOVED lines=42> */
.L_x_29871:
[----:B------:R-:W-:Y:S05]  /*5590*/  BSYNC B2 ;  /* 0x0000000000027941 */ /* 0x000fea0003800000 */
.L_x_29870:
        /* <DEDUP_REMOVED lines=9> */
.L_x_29866:
        /* <DEDUP_REMOVED lines=12> */
.L_x_29875:
[----:B------:R-:W-:Y:S02]  /*56f0*/  IMAD.MOV.U32 R13, RZ, RZ, R14 ;  /* 0x000000ffff0d7224 */ /* 0x000fe400078e000e */
.L_x_29876:
[----:B------:R-:W-:Y:S05]  /*5700*/  BSYNC B2 ;  /* 0x0000000000027941 */ /* 0x000fea0003800000 */
.L_x_29874:
        /* <DEDUP_REMOVED lines=16> */
.L_x_29880:
[----:B------:R-:W-:Y:S05]  /*5810*/  BSYNC B3 ;  /* 0x0000000000037941 */ /* 0x000fea0003800000 */
.L_x_29879:
        /* <DEDUP_REMOVED lines=43> */
.L_x_29878:
[----:B------:R-:W-:Y:S05]  /*5ad0*/  BSYNC B2 ;  /* 0x0000000000027941 */ /* 0x000fea0003800000 */
.L_x_29877:
        /* <DEDUP_REMOVED lines=12> */
.L_x_29881:
        /* <DEDUP_REMOVED lines=12> */
.L_x_29884:
[----:B------:R-:W-:Y:S02]  /*5c60*/  IMAD.MOV.U32 R2, RZ, RZ, R14 ;  /* 0x000000ffff027224 */ /* 0x000fe400078e000e */
.L_x_29885:
[----:B------:R-:W-:Y:S05]  /*5c70*/  BSYNC B2 ;  /* 0x0000000000027941 */ /* 0x000fea0003800000 */
.L_x_29883:
        /* <DEDUP_REMOVED lines=16> */
.L_x_29889:
[----:B------:R-:W-:Y:S05]  /*5d80*/  BSYNC B3 ;  /* 0x0000000000037941 */ /* 0x000fea0003800000 */
.L_x_29888:
        /* <DEDUP_REMOVED lines=42> */
.L_x_29887:
[----:B------:R-:W-:Y:S05]  /*6030*/  BSYNC B2 ;  /* 0x0000000000027941 */ /* 0x000fea0003800000 */
.L_x_29886:
        /* <DEDUP_REMOVED lines=9> */
.L_x_29882:
        /* <DEDUP_REMOVED lines=12> */
.L_x_29891:
[----:B------:R-:W-:Y:S02]  /*6190*/  IMAD.MOV.U32 R13, RZ, RZ, R14 ;  /* 0x000000ffff0d7224 */ /* 0x000fe400078e000e */
.L_x_29892:
[----:B------:R-:W-:Y:S05]  /*61a0*/  BSYNC B2 ;  /* 0x0000000000027941 */ /* 0x000fea0003800000 */
.L_x_29890:
        /* <DEDUP_REMOVED lines=16> */
.L_x_29896:
[----:B------:R-:W-:Y:S05]  /*62b0*/  BSYNC B3 ;  /* 0x0000000000037941 */ /* 0x000fea0003800000 */
.L_x_29895:
        /* <DEDUP_REMOVED lines=43> */
.L_x_29894:
[----:B------:R-:W-:Y:S05]  /*6570*/  BSYNC B2 ;  /* 0x0000000000027941 */ /* 0x000fea0003800000 */
.L_x_29893:
        /* <DEDUP_REMOVED lines=12> */
.L_x_29897:
        /* <DEDUP_REMOVED lines=12> */
.L_x_29900:
[----:B------:R-:W-:Y:S02]  /*6700*/  IMAD.MOV.U32 R0, RZ, RZ, R14 ;  /* 0x000000ffff007224 */ /* 0x000fe400078e000e */
.L_x_29901:
[----:B------:R-:W-:Y:S05]  /*6710*/  BSYNC B2 ;  /* 0x0000000000027941 */ /* 0x000fea0003800000 */
.L_x_29899:
        /* <DEDUP_REMOVED lines=16> */
.L_x_29905:
[----:B------:R-:W-:Y:S05]  /*6820*/  BSYNC B3 ;  /* 0x0000000000037941 */ /* 0x000fea0003800000 */
.L_x_29904:
        /* <DEDUP_REMOVED lines=42> */
.L_x_29903:
[----:B------:R-:W-:Y:S05]  /*6ad0*/  BSYNC B2 ;  /* 0x0000000000027941 */ /* 0x000fea0003800000 */
.L_x_29902:
        /* <DEDUP_REMOVED lines=9> */
.L_x_29898:
[----:B------:R-:W-:Y:S01]  /*6b70*/  SEL R189, RZ, 0x10000, P4 ;  /* 0x00010000ffbd7807 */ /* 0x000fe20002000000 */
[----:B------:R-:W-:Y:S01]  /*6b80*/  IMAD.SHL.U32 R194, R9, 0x8, RZ ;  /* 0x0000000809c27824 */ /* 0x000fe200078e00ff */
[C---:B------:R-:W-:Y:S02]  /*6b90*/  LOP3.LUT P4, RZ, R16.reuse, 0x1, RZ, 0xc0, !PT ;  /* 0x0000000110ff7812 */ /* 0x040fe4000788c0ff */
[----:B------:R-:W-:Y:S02]  /*6ba0*/  SEL R188, RZ, 0x1000000, P5 ;  /* 0x01000000ffbc7807 */ /* 0x000fe40002800000 */
[----:B------:R-:W-:Y:S02]  /*6bb0*/  SEL R190, RZ, 0x1, P4 ;  /* 0x00000001ffbe7807 */ /* 0x000fe40002000000 */
[----:B------:R-:W-:Y:S02]  /*6bc0*/  SEL R191, RZ, 0x100, P3 ;  /* 0x00000100ffbf7807 */ /* 0x000fe40001800000 */
[----:B------:R-:W-:Y:S01]  /*6bd0*/  LOP3.LUT P0, RZ, R16, 0x4, RZ, 0xc0, !PT ;  /* 0x0000000410ff7812 */ /* 0x000fe2000780c0ff */
[----:B------:R-:W-:Y:S01]  /*6be0*/  IMAD.WIDE.U32 R228, R190, 0x1000000, RZ ;  /* 0x01000000bee47825 */ /* 0x000fe200078e00ff */
[----:B------:R-:W-:-:S02]  /*6bf0*/  LOP3.LUT R188, R191, R188, R189, 0xfe, !PT ;  /* 0x000000bcbfbc7212 */ /* 0x000fc400078efebd */
[----:B------:R-:W-:Y:S02]  /*6c00*/  SEL R189, RZ, 0x1, P2 ;  /* 0x00000001ffbd7807 */ /* 0x000fe40001000000 */
        /* <DEDUP_REMOVED lines=9> */
[----:B------:R-:W-:Y:S02]  /*6ca0*/  LEA R190, P0, R9, c[0x0][0x188], 0x5 ;  /* 0x0000620009be7a11 */ /* 0x000fe400078028ff */
[----:B------:R-:W-:Y:S02]  /*6cb0*/  LOP3.LUT R189, R191, R193, R189, 0xfe, !PT ;  /* 0x000000c1bfbd7212 */ /* 0x000fe400078efebd */
[C---:B------:R-:W-:Y:S02]  /*6cc0*/  LEA.HI.X R191, R9.reuse, c[0x0][0x18c], RZ, 0x5, P0 ;  /* 0x0000630009bf7a11 */ /* 0x040fe400000f2cff */
[----:B------:R-:W-:-:S03]  /*6cd0*/  SHF.L.U64.HI R193, R9, 0x3, RZ ;  /* 0x0000000309c17819 */ /* 0x000fc600000102ff */
        /* <DEDUP_REMOVED lines=28> */
.L_x_29906:
[----:B0-----:R-:W-:Y:S02]  /*6ea0*/  IADD3 R188, R9, 0x20, RZ ;  /* 0x0000002009bc7810 */ /* 0x001fe40007ffe0ff */
.L_x_29777:
[----:B------:R-:W-:Y:S05]  /*6eb0*/  BSYNC B1 ;  /* 0x0000000000017941 */ /* 0x000fea0003800000 */
.L_x_29776:
[----:B------:R-:W-:Y:S01]  /*6ec0*/  LOP3.LUT P0, RZ, R16, 0x4000, RZ, 0xc0, !PT ;  /* 0x0000400010ff7812 */ /* 0x000fe2000780c0ff */
[----:B------:R-:W-:-:S12]  /*6ed0*/  BSSY B1, `(.L_x_29907) ;  /* 0x00005a0000017945 */ /* 0x000fd80003800000 */
        /* <DEDUP_REMOVED lines=29> */
.L_x_29910:
[----:B-1----:R-:W-:Y:S02]  /*70b0*/  IMAD.MOV.U32 R118, RZ, RZ, R14 ;  /* 0x000000ffff767224 */ /* 0x002fe400078e000e */
.L_x_29911:
[----:B------:R-:W-:Y:S05]  /*70c0*/  BSYNC B2 ;  /* 0x0000000000027941 */ /* 0x000fea0003800000 */
.L_x_29909:
        /* <DEDUP_REMOVED lines=16> */
.L_x_29915:
[----:B------:R-:W-:Y:S05]  /*71d0*/  BSYNC B3 ;  /* 0x0000000000037941 */ /* 0x000fea0003800000 */
.L_x_29914:
        /* <DEDUP_REMOVED lines=42> */
.L_x_29913:
[----:B------:R-:W-:Y:S05]  /*7480*/  BSYNC B2 ;  /* 0x0000000000027941 */ /* 0x000fea0003800000 */
.L_x_29912:
        /* <DEDUP_REMOVED lines=17> */
.L_x_29916:
        /* <DEDUP_REMOVED lines=12> */
.L_x_29919:
[----:B------:R-:W-:Y:S02]  /*7660*/  IMAD.MOV.U32 R8, RZ, RZ, R14 ;  /* 0x000000ffff087224 */ /* 0x000fe400078e000e */
.L_x_29920:
[----:B------:R-:W-:Y:S05]  /*7670*/  BSYNC B2 ;  /* 0x0000000000027941 */ /* 0x000fea0003800000 */
.L_x_29918:
        /* <DEDUP_REMOVED lines=16> */
.L_x_29924:
[----:B------:R-:W-:Y:S05]  /*7780*/  BSYNC B3 ;  /* 0x0000000000037941 */ /* 0x000fea0003800000 */
.L_x_29923:
        /* <DEDUP_REMOVED lines=42> */
.L_x_29922:
[----:B------:R-:W-:Y:S05]  /*7a30*/  BSYNC B2 ;  /* 0x0000000000027941 */ /* 0x000fea0003800000 */
.L_x_29921:
        /* <DEDUP_REMOVED lines=9> */
.L_x_29917:
        /* <DEDUP_REMOVED lines=12> */
.L_x_29926:
[----:B------:R-:W-:Y:S02]  /*7b90*/  IMAD.MOV.U32 R13, RZ, RZ, R14 ;  /* 0x000000ffff0d7224 */ /* 0x000fe400078e000e */
.L_x_29927:
[----:B------:R-:W-:Y:S05]  /*7ba0*/  BSYNC B2 ;  /* 0x0000000000027941 */ /* 0x000fea0003800000 */
.L_x_29925:
        /* <DEDUP_REMOVED lines=16> */
.L_x_29931:
[----:B------:R-:W-:Y:S05]  /*7cb0*/  BSYNC B3 ;  /* 0x0000000000037941 */ /* 0x000fea0003800000 */
.L_x_29930:
        /* <DEDUP_REMOVED lines=43> */
.L_x_29929:
[----:B------:R-:W-:Y:S05]  /*7f70*/  BSYNC B2 ;  /* 0x0000000000027941 */ /* 0x000fea0003800000 */
.L_x_29928:
        /* <DEDUP_REMOVED lines=14> */
.L_x_29932:
        /* <DEDUP_REMOVED lines=12> */
.L_x_29935:
[----:B------:R-:W-:Y:S02]  /*8120*/  IMAD.MOV.U32 R7, RZ, RZ, R14 ;  /* 0x000000ffff077224 */ /* 0x000fe400078e000e */
.L_x_29936:
[----:B------:R-:W-:Y:S05]  /*8130*/  BSYNC B2 ;  /* 0x0000000000027941 */ /* 0x000fea0003800000 */
.L_x_29934:
        /* <DEDUP_REMOVED lines=16> */
.L_x_29940:
[----:B------:R-:W-:Y:S05]  /*8240*/  BSYNC B3 ;  /* 0x0000000000037941 */ /* 0x000fea0003800000 */
.L_x_29939:
        /* <DEDUP_REMOVED lines=42> */
.L_x_29938:
[----:B------:R-:W-:Y:S05]  /*84f0*/  BSYNC B2 ;  /* 0x0000000000027941 */ /* 0x000fea0003800000 */
.L_x_29937:
        /* <DEDUP_REMOVED lines=9> */
.L_x_29933:
        /* <DEDUP_REMOVED lines=12> */
.L_x_29942:
[----:B------:R-:W-:Y:S02]  /*8650*/  IMAD.MOV.U32 R13, RZ, RZ, R14 ;  /* 0x000000ffff0d7224 */ /* 0x000fe400078e000e */
.L_x_29943:
[----:B------:R-:W-:Y:S05]  /*8660*/  BSYNC B2 ;  /* 0x0000000000027941 */ /* 0x000fea0003800000 */
.L_x_29941:
        /* <DEDUP_REMOVED lines=16> */
.L_x_29947:
[----:B------:R-:W-:Y:S05]  /*8770*/  BSYNC B3 ;  /* 0x0000000000037941 */ /* 0x000fea0003800000 */
.L_x_29946:
        /* <DEDUP_REMOVED lines=43> */
.L_x_29945:
[----:B------:R-:W-:Y:S05]  /*8a30*/  BSYNC B2 ;  /* 0x0000000000027941 */ /* 0x000fea0003800000 */
.L_x_29944:
        /* <DEDUP_REMOVED lines=14> */
.L_x_29948:
        /* <DEDUP_REMOVED lines=12> */
.L_x_29951:
[----:B------:R-:W-:Y:S02]  /*8be0*/  IMAD.MOV.U32 R6, RZ, RZ, R14 ;  /* 0x000000ffff067224 */ /* 0x000fe400078e000e */
.L_x_29952:
[----:B------:R-:W-:Y:S05]  /*8bf0*/  BSYNC B2 ;  /* 0x0000000000027941 */ /* 0x000fea0003800000 */
.L_x_29950:
        /* <DEDUP_REMOVED lines=16> */
.L_x_29956:
[----:B------:R-:W-:Y:S05]  /*8d00*/  BSYNC B3 ;  /* 0x0000000000037941 */ /* 0x000fea0003800000 */
.L_x_29955:
        /* <DEDUP_REMOVED lines=42> */
.L_x_29954:
[----:B------:R-:W-:Y:S05]  /*8fb0*/  BSYNC B2 ;  /* 0x0000000000027941 */ /* 0x000fea0003800000 */
.L_x_29953:
        /* <DEDUP_REMOVED lines=9> */
.L_x_29949:
        /* <DEDUP_REMOVED lines=12> */
.L_x_29958:
[----:B------:R-:W-:Y:S02]  /*9110*/  IMAD.MOV.U32 R13, RZ, RZ, R14 ;  /* 0x000000ffff0d7224 */ /* 0x000fe400078e000e */
.L_x_29959:
[----:B------:R-:W-:Y:S05]  /*9120*/  BSYNC B2 ;  /* 0x0000000000027941 */ /* 0x000fea0003800000 */
.L_x_29957:
        /* <DEDUP_REMOVED lines=16> */
.L_x_29963:
[----:B------:R-:W-:Y:S05]  /*9230*/  BSYNC B3 ;  /* 0x0000000000037941 */ /* 0x000fea0003800000 */
.L_x_29962:
        /* <DEDUP_REMOVED lines=43> */
.L_x_29961:
[----:B------:R-:W-:Y:S05]  /*94f0*/  BSYNC B2 ;  /* 0x0000000000027941 */ /* 0x000fea0003800000 */
.L_x_29960:
        /* <DEDUP_REMOVED lines=14> */
.L_x_29964:
        /* <DEDUP_REMOVED lines=12> */
.L_x_29967:
[----:B------:R-:W-:Y:S02]  /*96a0*/  IMAD.MOV.U32 R5, RZ, RZ, R14 ;  /* 0x000000ffff057224 */ /* 0x000fe400078e000e */
.L_x_29968:
[----:B------:R-:W-:Y:S05]  /*96b0*/  BSYNC B2 ;  /* 0x0000000000027941 */ /* 0x000fea0003800000 */
.L_x_29966:
        /* <DEDUP_REMOVED lines=16> */
.L_x_29972:
[----:B------:R-:W-:Y:S05]  /*97c0*/  BSYNC B3 ;  /* 0x0000000000037941 */ /* 0x000fea0003800000 */
.L_x_29971:
        /* <DEDUP_REMOVED lines=42> */
.L_x_29970:
[----:B------:R-:W-:Y:S05]  /*9a70*/  BSYNC B2 ;  /* 0x0000000000027941 */ /* 0x000fea0003800000 */
.L_x_29969:
        /* <DEDUP_REMOVED lines=9> */
.L_x_29965:
        /* <DEDUP_REMOVED lines=12> */
.L_x_29974:
[----:B------:R-:W-:Y:S02]  /*9bd0*/  IMAD.MOV.U32 R13, RZ, RZ, R14 ;  /* 0x000000ffff0d7224 */ /* 0x000fe400078e000e */
.L_x_29975:
[----:B------:R-:W-:Y:S05]  /*9be0*/  BSYNC B2 ;  /* 0x0000000000027941 */ /* 0x000fea0003800000 */
.L_x_29973:
        /* <DEDUP_REMOVED lines=16> */
.L_x_29979:
[----:B------:R-:W-:Y:S05]  /*9cf0*/  BSYNC B3 ;  /* 0x0000000000037941 */ /* 0x000fea0003800000 */
.L_x_29978:
        /* <DEDUP_REMOVED lines=43> */
.L_x_29977:
[----:B------:R-:W-:Y:S05]  /*9fb0*/  BSYNC B2 ;  /* 0x0000000000027941 */ /* 0x000fea0003800000 */
.L_x_29976:
        /* <DEDUP_REMOVED lines=12> */
.L_x_29980:
        /* <DEDUP_REMOVED lines=12> */
.L_x_29983:
[----:B------:R-:W-:Y:S02]  /*a140*/  IMAD.MOV.U32 R4, RZ, RZ, R14 ;  /* 0x000000ffff047224 */ /* 0x000fe400078e000e */
.L_x_29984:
[----:B------:R-:W-:Y:S05]  /*a150*/  BSYNC B2 ;  /* 0x0000000000027941 */ /* 0x000fea0003800000 */
.L_x_29982:
        /* <DEDUP_REMOVED lines=16> */
.L_x_29988:
[----:B------:R-:W-:Y:S05]  /*a260*/  BSYNC B3 ;  /* 0x0000000000037941 */ /* 0x000fea0003800000 */
.L_x_29987:
        /* <DEDUP_REMOVED lines=42> */
.L_x_29986:
[----:B------:R-:W-:Y:S05]  /*a510*/  BSYNC B2 ;  /* 0x0000000000027941 */ /* 0x000fea0003800000 */
.L_x_29985:
        /* <DEDUP_REMOVED lines=9> */
.L_x_29981:
        /* <DEDUP_REMOVED lines=12> */
.L_x_29990:
[----:B------:R-:W-:Y:S02]  /*a670*/  IMAD.MOV.U32 R13, RZ, RZ, R14 ;  /* 0x000000ffff0d7224 */ /* 0x000fe400078e000e */
.L_x_29991:
[----:B------:R-:W-:Y:S05]  /*a680*/  BSYNC B2 ;  /* 0x0000000000027941 */ /* 0x000fea0003800000 */
.L_x_29989:
        /* <DEDUP_REMOVED lines=16> */
.L_x_29995:
[----:B------:R-:W-:Y:S05]  /*a790*/  BSYNC B3 ;  /* 0x0000000000037941 */ /* 0x000fea0003800000 */
.L_x_29994:
        /* <DEDUP_REMOVED lines=43> */
.L_x_29993:
[----:B------:R-:W-:Y:S05]  /*aa50*/  BSYNC B2 ;  /* 0x0000000000027941 */ /* 0x000fea0003800000 */
.L_x_29992:
        /* <DEDUP_REMOVED lines=12> */
.L_x_29996:
        /* <DEDUP_REMOVED lines=12> */
.L_x_29999:
[----:B------:R-:W-:Y:S02]  /*abe0*/  IMAD.MOV.U32 R3, RZ, RZ, R14 ;  /* 0x000000ffff037224 */ /* 0x000fe400078e000e */
.L_x_30000:
[----:B------:R-:W-:Y:S05]  /*abf0*/  BSYNC B2 ;  /* 0x0000000000027941 */ /* 0x000fea0003800000 */
.L_x_29998:
        /* <DEDUP_REMOVED lines=16> */
.L_x_30004:
[----:B------:R-:W-:Y:S05]  /*ad00*/  BSYNC B3 ;  /* 0x0000000000037941 */ /* 0x000fea0003800000 */
.L_x_30003:
        /* <DEDUP_REMOVED lines=42> */
.L_x_30002:
[----:B------:R-:W-:Y:S05]  /*afb0*/  BSYNC B2 ;  /* 0x0000000000027941 */ /* 0x000fea0003800000 */
.L_x_30001:
        /* <DEDUP_REMOVED lines=9> */
.L_x_29997:
        /* <DEDUP_REMOVED lines=12> */
.L_x_30006:
[----:B------:R-:W-:Y:S02]  /*b110*/  IMAD.MOV.U32 R13, RZ, RZ, R14 ;  /* 0x000000ffff0d7224 */ /* 0x000fe400078e000e */
.L_x_30007:
[----:B------:R-:W-:Y:S05]  /*b120*/  BSYNC B2 ;  /* 0x0000000000027941 */ /* 0x000fea0003800000 */
.L_x_30005:
        /* <DEDUP_REMOVED lines=16> */
.L_x_30011:
[----:B------:R-:W-:Y:S05]  /*b230*/  BSYNC B3 ;  /* 0x0000000000037941 */ /* 0x000fea0003800000 */
.L_x_30010:
        /* <DEDUP_REMOVED lines=43> */
.L_x_30009:
[----:B------:R-:W-:Y:S05]  /*b4f0*/  BSYNC B2 ;  /* 0x0000000000027941 */ /* 0x000fea0003800000 */
.L_x_30008:
        /* <DEDUP_REMOVED lines=12> */
.L_x_30012:
        /* <DEDUP_REMOVED lines=12> */
.L_x_30015:
[----:B------:R-:W-:Y:S02]  /*b680*/  IMAD.MOV.U32 R2, RZ, RZ, R14 ;  /* 0x000000ffff027224 */ /* 0x000fe400078e000e */
.L_x_30016:
[----:B------:R-:W-:Y:S05]  /*b690*/  BSYNC B2 ;  /* 0x0000000000027941 */ /* 0x000fea0003800000 */
.L_x_30014:
        /* <DEDUP_REMOVED lines=16> */
.L_x_30020:
[----:B------:R-:W-:Y:S05]  /*b7a0*/  BSYNC B3 ;  /* 0x0000000000037941 */ /* 0x000fea0003800000 */
.L_x_30019:
        /* <DEDUP_REMOVED lines=42> */
.L_x_30018:
[----:B------:R-:W-:Y:S05]  /*ba50*/  BSYNC B2 ;  /* 0x0000000000027941 */ /* 0x000fea0003800000 */
.L_x_30017:
        /* <DEDUP_REMOVED lines=9> */
.L_x_30013:
        /* <DEDUP_REMOVED lines=12> */
.L_x_30022:
[----:B------:R-:W-:Y:S02]  /*bbb0*/  IMAD.MOV.U32 R13, RZ, RZ, R14 ;  /* 0x000000ffff0d7224 */ /* 0x000fe400078e000e */
.L_x_30023:
[----:B------:R-:W-:Y:S05]  /*bbc0*/  BSYNC B2 ;  /* 0x0000000000027941 */ /* 0x000fea0003800000 */
.L_x_30021:
        /* <DEDUP_REMOVED lines=16> */
.L_x_30027:
[----:B------:R-:W-:Y:S05]  /*bcd0*/  BSYNC B3 ;  /* 0x0000000000037941 */ /* 0x000fea0003800000 */
.L_x_30026:
        /* <DEDUP_REMOVED lines=43> */
.L_x_30025:
[----:B------:R-:W-:Y:S05]  /*bf90*/  BSYNC B2 ;  /* 0x0000000000027941 */ /* 0x000fea0003800000 */
.L_x_30024:
        /* <DEDUP_REMOVED lines=12> */
.L_x_30028:
        /* <DEDUP_REMOVED lines=12> */
.L_x_30031:
[----:B------:R-:W-:Y:S02]  /*c120*/  IMAD.MOV.U32 R0, RZ, RZ, R14 ;  /* 0x000000ffff007224 */ /* 0x000fe400078e000e */
.L_x_30032:
[----:B------:R-:W-:Y:S05]  /*c130*/  BSYNC B2 ;  /* 0x0000000000027941 */ /* 0x000fea0003800000 */
.L_x_30030:
        /* <DEDUP_REMOVED lines=16> */
.L_x_30036:
[----:B------:R-:W-:Y:S05]  /*c240*/  BSYNC B3 ;  /* 0x0000000000037941 */ /* 0x000fea0003800000 */
.L_x_30035:
        /* <DEDUP_REMOVED lines=42> */
.L_x_30034:
[----:B------:R-:W-:Y:S05]  /*c4f0*/  BSYNC B2 ;  /* 0x0000000000027941 */ /* 0x000fea0003800000 */
.L_x_30033:
        /* <DEDUP_REMOVED lines=9> */
.L_x_30029:
[----:B------:R-:W-:Y:S02]  /*c590*/  SEL R190, RZ, 0x10000, P4 ;  /* 0x00010000ffbe7807 */ /* 0x000fe40002000000 */
        /* <DEDUP_REMOVED lines=33> */
[----:B------:R-:W-:-:S03]  /*c7b0*/  LOP3.LUT R190, R190, 0xff0000, RZ, 0xc0, !PT ;  /* 0x00ff0000bebe7812 */ /* 0x000fc600078ec0ff */
[----:B------:R-:W-:Y:S01]  /*c7c0*/  IMAD.WIDE.U32 R228, R228, 0x1000000, RZ ;  /* 0x01000000e4e47825 */ /* 0x000fe200078e00ff */
[----:B------:R-:W-:Y:S02]  /*c7d0*/  PRMT R190, R190, 0x4210, R191 ;  /* 0x00004210bebe7816 */ /* 0x000fe400000000bf */
[----:B------:R-:W-:-:S04]  /*c7e0*/  PRMT R191, R3, 0x7104, RZ ;  /* 0x0000710403bf7816 */ /* 0x000fc800000000ff */
[----:B------:R-:W-:Y:S02]  /*c7f0*/  LOP3.LUT R194, R190, 0xff00, R191, 0xf8, !PT ;  /* 0x0000ff00bec27812 */ /* 0x000fe400078ef8bf */
[----:B------:R-:W-:Y:S02]  /*c800*/  LOP3.LUT R191, R6, 0xff, RZ, 0xc0, !PT ;  /* 0x000000ff06bf7812 */ /* 0x000fe400078ec0ff */
        /* <DEDUP_REMOVED lines=11> */
.L_x_30037:
[----:B------:R-:W-:Y:S02]  /*c8c0*/  IADD3 R188, R188, 0x20, RZ ;  /* 0x00000020bcbc7810 */ /* 0x000fe40007ffe0ff */
.L_x_29908:
[----:B------:R-:W-:Y:S05]  /*c8d0*/  BSYNC B1 ;  /* 0x0000000000017941 */ /* 0x000fea0003800000 */
.L_x_29907:
        /* <DEDUP_REMOVED lines=31> */
.L_x_30041:
[----:B--2---:R-:W-:Y:S02]  /*cad0*/  IMAD.MOV.U32 R126, RZ, RZ, R14 ;  /* 0x000000ffff7e7224 */ /* 0x004fe400078e000e */
.L_x_30042:
[----:B------:R-:W-:Y:S05]  /*cae0*/  BSYNC B2 ;  /* 0x0000000000027941 */ /* 0x000fea0003800000 */
.L_x_30040:
        /* <DEDUP_REMOVED lines=16> */
.L_x_30046:
[----:B------:R-:W-:Y:S05]  /*cbf0*/  BSYNC B3 ;  /* 0x0000000000037941 */ /* 0x000fea0003800000 */
.L_x_30045:
        /* <DEDUP_REMOVED lines=42> */
.L_x_30044:
[----:B------:R-:W-:Y:S05]  /*cea0*/  BSYNC B2 ;  /* 0x0000000000027941 */ /* 0x000fea0003800000 */
.L_x_30043:
        /* <DEDUP_REMOVED lines=17> */
.L_x_30047:
        /* <DEDUP_REMOVED lines=12> */
.L_x_30050:
[----:B------:R-:W-:Y:S02]  /*d080*/  IMAD.MOV.U32 R8, RZ, RZ, R14 ;  /* 0x000000ffff087224 */ /* 0x000fe400078e000e */
.L_x_30051:
[----:B------:R-:W-:Y:S05]  /*d090*/  BSYNC B2 ;  /* 0x0000000000027941 */ /* 0x000fea0003800000 */
.L_x_30049:
        /* <DEDUP_REMOVED lines=16> */
.L_x_30055:
[----:B------:R-:W-:Y:S05]  /*d1a0*/  BSYNC B3 ;  /* 0x0000000000037941 */ /* 0x000fea0003800000 */
.L_x_30054:
        /* <DEDUP_REMOVED lines=42> */
.L_x_30053:
[----:B------:R-:W-:Y:S05]  /*d450*/  BSYNC B2 ;  /* 0x0000000000027941 */ /* 0x000fea0003800000 */
.L_x_30052:
        /* <DEDUP_REMOVED lines=8> */
[----:B------:R-:W-:Y:S02]  /*d4e0*/  @P0 FADD.FTZ R124, R100, R124 ;  /* 0x0000007c647c0221 */ /* 0x000fe40000010000 */
.L_x_30048:
        /* <DEDUP_REMOVED lines=12> */
.L_x_30057:
[----:B------:R-:W-:Y:S02]  /*d5b0*/  IMAD.MOV.U32 R13, RZ, RZ, R14 ;  /* 0x000000ffff0d7224 */ /* 0x000fe400078e000e */
.L_x_30058:
[----:B------:R-:W-:Y:S05]  /*d5c0*/  BSYNC B2 ;  /* 0x0000000000027941 */ /* 0x000fea0003800000 */
.L_x_30056:
        /* <DEDUP_REMOVED lines=16> */
.L_x_30062:
[----:B------:R-:W-:Y:S05]  /*d6d0*/  BSYNC B3 ;  /* 0x0000000000037941 */ /* 0x000fea0003800000 */
.L_x_30061:
        /* <DEDUP_REMOVED lines=8> */
[----:B0-----:R-:W-:-:S03]  /*d760*/  IMAD.WIDE.U32 R190, R12, -0x2daee0ad, RZ ;  /* 0xd2511f530cbe7825 */ /* 0x001fc600078e00ff */
        /* <DEDUP_REMOVED lines=34> */
.L_x_30060:
[----:B------:R-:W-:Y:S05]  /*d990*/  BSYNC B2 ;  /* 0x0000000000027941 */ /* 0x000fea0003800000 */
.L_x_30059:
        /* <DEDUP_REMOVED lines=14> */
.L_x_30063:
        /* <DEDUP_REMOVED lines=12> */
.L_x_30066:
[----:B------:R-:W-:Y:S02]  /*db40*/  IMAD.MOV.U32 R7, RZ, RZ, R14 ;  /* 0x000000ffff077224 */ /* 0x000fe400078e000e */
.L_x_30067:
[----:B------:R-:W-:Y:S05]  /*db50*/  BSYNC B2 ;  /* 0x0000000000027941 */ /* 0x000fea0003800000 */
.L_x_30065:
        /* <DEDUP_REMOVED lines=16> */
.L_x_30071:
[----:B------:R-:W-:Y:S05]  /*dc60*/  BSYNC B3 ;  /* 0x0000000000037941 */ /* 0x000fea0003800000 */
.L_x_30070:
        /* <DEDUP_REMOVED lines=42> */
.L_x_30069:
[----:B------:R-:W-:Y:S05]  /*df10*/  BSYNC B2 ;  /* 0x0000000000027941 */ /* 0x000fea0003800000 */
.L_x_30068:
        /* <DEDUP_REMOVED lines=9> */
.L_x_30064:
        /* <DEDUP_REMOVED lines=12> */
.L_x_30073:
[----:B------:R-:W-:Y:S02]  /*e070*/  IMAD.MOV.U32 R13, RZ, RZ, R14 ;  /* 0x000000ffff0d7224 */ /* 0x000fe400078e000e */
.L_x_30074:
[----:B------:R-:W-:Y:S05]  /*e080*/  BSYNC B2 ;  /* 0x0000000000027941 */ /* 0x000fea0003800000 */
.L_x_30072:
        /* <DEDUP_REMOVED lines=16> */
.L_x_30078:
[----:B------:R-:W-:Y:S05]  /*e190*/  BSYNC B3 ;  /* 0x0000000000037941 */ /* 0x000fea0003800000 */
.L_x_30077:
        /* <DEDUP_REMOVED lines=43> */
.L_x_30076:
[----:B------:R-:W-:Y:S05]  /*e450*/  BSYNC B2 ;  /* 0x0000000000027941 */ /* 0x000fea0003800000 */
.L_x_30075:
        /* <DEDUP_REMOVED lines=14> */
.L_x_30079:
        /* <DEDUP_REMOVED lines=12> */
.L_x_30082:
[----:B------:R-:W-:Y:S02]  /*e600*/  IMAD.MOV.U32 R6, RZ, RZ, R14 ;  /* 0x000000ffff067224 */ /* 0x000fe400078e000e */
.L_x_30083:
[----:B------:R-:W-:Y:S05]  /*e610*/  BSYNC B2 ;  /* 0x0000000000027941 */ /* 0x000fea0003800000 */
.L_x_30081:
        /* <DEDUP_REMOVED lines=16> */
.L_x_30087:
[----:B------:R-:W-:Y:S05]  /*e720*/  BSYNC B3 ;  /* 0x0000000000037941 */ /* 0x000fea0003800000 */
.L_x_30086:
[----:B------:R-:W-:Y:S01]  /*e730*/  LOP3.LUT R12, R11, UR5, R10, 0x96, !PT ;  /* 0x000000050b0c7c12 */ /* 0x000fe2000f8e960a */
[----:B------:R-:W-:-:S04]  /*e740*/  IMAD.HI.U32 R15, R192, -0x326172a9, RZ ;  /* 0xcd9e8d57c00f7827 */ /* 0x000fc800078e00ff */
[----:B------:R-:W-:Y:S01]  /*e750*/  IMAD R11, R192, -0x326172a9, RZ ;  /* 0xcd9e8d57c00b7824 */ /* 0x000fe200078e02ff */
[----:B------:R-:W-:Y:S01]  /*e760*/  LOP3.LUT R15, R15, UR4, R18, 0x96, !PT ;  /* 0x000000040f0f7c12 */ /* 0x000fe2000f8e9612 */
[----:B------:R-:W-:-:S04]  /*e770*/  IMAD.WIDE.U32 R12, R12, -0x326172a9, RZ ;  /* 0xcd9e8d570c0c7825 */ /* 0x000fc800078e00ff */
[----:B0-----:R-:W-:Y:S01]  /*e780*/  IMAD.WIDE.U32 R190, R15, -0x2daee0ad, RZ ;  /* 0xd2511f530fbe7825 */ /* 0x001fe200078e00ff */
        /* <DEDUP_REMOVED lines=36> */
.L_x_30085:
[----:B------:R-:W-:Y:S05]  /*e9d0*/  BSYNC B2 ;  /* 0x0000000000027941 */ /* 0x000fea0003800000 */
.L_x_30084:
        /* <DEDUP_REMOVED lines=9> */
.L_x_30080:
        /* <DEDUP_REMOVED lines=12> */
.L_x_30089:
[----:B------:R-:W-:Y:S02]  /*eb30*/  IMAD.MOV.U32 R13, RZ, RZ, R14 ;  /* 0x000000ffff0d7224 */ /* 0x000fe400078e000e */
.L_x_30090:
[----:B------:R-:W-:Y:S05]  /*eb40*/  BSYNC B2 ;  /* 0x0000000000027941 */ /* 0x000fea0003800000 */
.L_x_30088:
        /* <DEDUP_REMOVED lines=16> */
.L_x_30094:
[----:B------:R-:W-:Y:S05]  /*ec50*/  BSYNC B3 ;  /* 0x0000000000037941 */ /* 0x000fea0003800000 */
.L_x_30093:
        /* <DEDUP_REMOVED lines=43> */
.L_x_30092:
[----:B------:R-:W-:Y:S05]  /*ef10*/  BSYNC B2 ;  /* 0x0000000000027941 */ /* 0x000fea0003800000 */
.L_x_30091:
        /* <DEDUP_REMOVED lines=14> */
.L_x_30095:
        /* <DEDUP_REMOVED lines=12> */
.L_x_30098:
[----:B------:R-:W-:Y:S02]  /*f0c0*/  IMAD.MOV.U32 R5, RZ, RZ, R14 ;  /* 0x000000ffff057224 */ /* 0x000fe400078e000e */
.L_x_30099:
[----:B------:R-:W-:Y:S05]  /*f0d0*/  BSYNC B2 ;  /* 0x0000000000027941 */ /* 0x000fea0003800000 */
.L_x_30097:
        /* <DEDUP_REMOVED lines=16> */
.L_x_30103:
[----:B------:R-:W-:Y:S05]  /*f1e0*/  BSYNC B3 ;  /* 0x0000000000037941 */ /* 0x000fea0003800000 */
.L_x_30102:
        /* <DEDUP_REMOVED lines=42> */
.L_x_30101:
[----:B------:R-:W-:Y:S05]  /*f490*/  BSYNC B2 ;  /* 0x0000000000027941 */ /* 0x000fea0003800000 */
.L_x_30100:
        /* <DEDUP_REMOVED lines=9> */
.L_x_30096:
        /* <DEDUP_REMOVED lines=12> */
.L_x_30105:
[----:B------:R-:W-:Y:S02]  /*f5f0*/  IMAD.MOV.U32 R13, RZ, RZ, R14 ;  /* 0x000000ffff0d7224 */ /* 0x000fe400078e000e */
.L_x_30106:
[----:B------:R-:W-:Y:S05]  /*f600*/  BSYNC B2 ;  /* 0x0000000000027941 */ /* 0x000fea0003800000 */
.L_x_30104:
        /* <DEDUP_REMOVED lines=16> */
.L_x_30110:
[----:B------:R-:W-:Y:S05]  /*f710*/  BSYNC B3 ;  /* 0x0000000000037941 */ /* 0x000fea0003800000 */
.L_x_30109:
        /* <DEDUP_REMOVED lines=43> */
.L_x_30108:
[----:B------:R-:W-:Y:S05]  /*f9d0*/  BSYNC B2 ;  /* 0x0000000000027941 */ /* 0x000fea0003800000 */
.L_x_30107:
        /* <DEDUP_REMOVED lines=12> */
.L_x_30111:
        /* <DEDUP_REMOVED lines=12> */
.L_x_30114:
[----:B------:R-:W-:Y:S02]  /*fb60*/  IMAD.MOV.U32 R4, RZ, RZ, R14 ;  /* 0x000000ffff047224 */ /* 0x000fe400078e000e */
.L_x_30115:
[----:B------:R-:W-:Y:S05]  /*fb70*/  BSYNC B2 ;  /* 0x0000000000027941 */ /* 0x000fea0003800000 */
.L_x_30113:
        /* <DEDUP_REMOVED lines=16> */
.L_x_30119:
[----:B------:R-:W-:Y:S05]  /*fc80*/  BSYNC B3 ;  /* 0x0000000000037941 */ /* 0x000fea0003800000 */
.L_x_30118:
        /* <DEDUP_REMOVED lines=42> */
.L_x_30117:
[----:B------:R-:W-:Y:S05]  /*ff30*/  BSYNC B2 ;  /* 0x0000000000027941 */ /* 0x000fea0003800000 */
.L_x_30116:
        /* <DEDUP_REMOVED lines=9> */
.L_x_30112:
        /* <DEDUP_REMOVED lines=12> */
.L_x_30121:
[----:B------:R-:W-:Y:S02]  /*10090*/  IMAD.MOV.U32 R13, RZ, RZ, R14 ;  /* 0x000000ffff0d7224 */ /* 0x000fe400078e000e */
.L_x_30122:
[----:B------:R-:W-:Y:S05]  /*100a0*/  BSYNC B2 ;  /* 0x0000000000027941 */ /* 0x000fea0003800000 */
.L_x_30120:
        /* <DEDUP_REMOVED lines=16> */
.L_x_30126:
[----:B------:R-:W-:Y:S05]  /*101b0*/  BSYNC B3 ;  /* 0x0000000000037941 */ /* 0x000fea0003800000 */
.L_x_30125:
        /* <DEDUP_REMOVED lines=43> */
.L_x_30124:
[----:B------:R-:W-:Y:S05]  /*10470*/  BSYNC B2 ;  /* 0x0000000000027941 */ /* 0x000fea0003800000 */
.L_x_30123:
        /* <DEDUP_REMOVED lines=12> */
.L_x_30127:
        /* <DEDUP_REMOVED lines=12> */
.L_x_30130:
[----:B------:R-:W-:Y:S02]  /*10600*/  IMAD.MOV.U32 R3, RZ, RZ, R14 ;  /* 0x000000ffff037224 */ /* 0x000fe400078e000e */
.L_x_30131:
[----:B------:R-:W-:Y:S05]  /*10610*/  BSYNC B2 ;  /* 0x0000000000027941 */ /* 0x000fea0003800000 */
.L_x_30129:
        /* <DEDUP_REMOVED lines=16> */
.L_x_30135:
[----:B------:R-:W-:Y:S05]  /*10720*/  BSYNC B3 ;  /* 0x0000000000037941 */ /* 0x000fea0003800000 */
.L_x_30134:
        /* <DEDUP_REMOVED lines=42> */
.L_x_30133:
[----:B------:R-:W-:Y:S05]  /*109d0*/  BSYNC B2 ;  /* 0x0000000000027941 */ /* 0x000fea0003800000 */
.L_x_30132:
        /* <DEDUP_REMOVED lines=9> */
.L_x_30128:
        /* <DEDUP_REMOVED lines=12> */
.L_x_30137:
[----:B------:R-:W-:Y:S02]  /*10b30*/  IMAD.MOV.U32 R13, RZ, RZ, R14 ;  /* 0x000000ffff0d7224 */ /* 0x000fe400078e000e */
.L_x_30138:
[----:B------:R-:W-:Y:S05]  /*10b40*/  BSYNC B2 ;  /* 0x0000000000027941 */ /* 0x000fea0003800000 */
.L_x_30136:
        /* <DEDUP_REMOVED lines=16> */
.L_x_30142:
[----:B------:R-:W-:Y:S05]  /*10c50*/  BSYNC B3 ;  /* 0x0000000000037941 */ /* 0x000fea0003800000 */
.L_x_30141:
        /* <DEDUP_REMOVED lines=43> */
.L_x_30140:
[----:B------:R-:W-:Y:S05]  /*10f10*/  BSYNC B2 ;  /* 0x0000000000027941 */ /* 0x000fea0003800000 */
.L_x_30139:
        /* <DEDUP_REMOVED lines=12> */
.L_x_30143:
        /* <DEDUP_REMOVED lines=12> */
.L_x_30146:
[----:B------:R-:W-:Y:S02]  /*110a0*/  IMAD.MOV.U32 R2, RZ, RZ, R14 ;  /* 0x000000ffff027224 */ /* 0x000fe400078e000e */
.L_x_30147:
[----:B------:R-:W-:Y:S05]  /*110b0*/  BSYNC B2 ;  /* 0x0000000000027941 */ /* 0x000fea0003800000 */
.L_x_30145:
        /* <DEDUP_REMOVED lines=16> */
.L_x_30151:
[----:B------:R-:W-:Y:S05]  /*111c0*/  BSYNC B3 ;  /* 0x0000000000037941 */ /* 0x000fea0003800000 */
.L_x_30150:
        /* <DEDUP_REMOVED lines=42> */
.L_x_30149:
[----:B------:R-:W-:Y:S05]  /*11470*/  BSYNC B2 ;  /* 0x0000000000027941 */ /* 0x000fea0003800000 */
.L_x_30148:
        /* <DEDUP_REMOVED lines=9> */
.L_x_30144:
        /* <DEDUP_REMOVED lines=12> */
.L_x_30153:
[----:B------:R-:W-:Y:S02]  /*115d0*/  IMAD.MOV.U32 R13, RZ, RZ, R14 ;  /* 0x000000ffff0d7224 */ /* 0x000fe400078e000e */
.L_x_30154:
[----:B------:R-:W-:Y:S05]  /*115e0*/  BSYNC B2 ;  /* 0x0000000000027941 */ /* 0x000fea0003800000 */
.L_x_30152:
        /* <DEDUP_REMOVED lines=16> */
.L_x_30158:
[----:B------:R-:W-:Y:S05]  /*116f0*/  BSYNC B3 ;  /* 0x0000000000037941 */ /* 0x000fea0003800000 */
.L_x_30157:
        /* <DEDUP_REMOVED lines=43> */
.L_x_30156:
[----:B------:R-:W-:Y:S05]  /*119b0*/  BSYNC B2 ;  /* 0x0000000000027941 */ /* 0x000fea0003800000 */
.L_x_30155:
        /* <DEDUP_REMOVED lines=12> */
.L_x_30159:
        /* <DEDUP_REMOVED lines=12> */
.L_x_30162:
[----:B------:R-:W-:Y:S02]  /*11b40*/  IMAD.MOV.U32 R0, RZ, RZ, R14 ;  /* 0x000000ffff007224 */ /* 0x000fe400078e000e */
.L_x_30163:
[----:B------:R-:W-:Y:S05]  /*11b50*/  BSYNC B2 ;  /* 0x0000000000027941 */ /* 0x000fea0003800000 */
.L_x_30161:
        /* <DEDUP_REMOVED lines=16> */
.L_x_30167:
[----:B------:R-:W-:Y:S05]  /*11c60*/  BSYNC B3 ;  /* 0x0000000000037941 */ /* 0x000fea0003800000 */
.L_x_30166:
        /* <DEDUP_REMOVED lines=42> */
.L_x_30165:
[----:B------:R-:W-:Y:S05]  /*11f10*/  BSYNC B2 ;  /* 0x0000000000027941 */ /* 0x000fea0003800000 */
.L_x_30164:
        /* <DEDUP_REMOVED lines=9> */
.L_x_30160:
        /* <DEDUP_REMOVED lines=51> */
.L_x_30168:
[----:B------:R-:W-:Y:S02]  /*122e0*/  IADD3 R188, R188, 0x20, RZ ;  /* 0x00000020bcbc7810 */ /* 0x000fe40007ffe0ff */
.L_x_30039:
[----:B------:R-:W-:Y:S05]  /*122f0*/  BSYNC B1 ;  /* 0x0000000000017941 */ /* 0x000fea0003800000 */
.L_x_30038:
        /* <DEDUP_REMOVED lines=31> */
.L_x_30172:
[----:B--2---:R-:W-:Y:S02]  /*124f0*/  IMAD.MOV.U32 R134, RZ, RZ, R14 ;  /* 0x000000ffff867224 */ /* 0x004fe400078e000e */
.L_x_30173:
[----:B------:R-:W-:Y:S05]  /*12500*/  BSYNC B2 ;  /* 0x0000000000027941 */ /* 0x000fea0003800000 */
.L_x_30171:
        /* <DEDUP_REMOVED lines=16> */
.L_x_30177:
[----:B------:R-:W-:Y:S05]  /*12610*/  BSYNC B3 ;  /* 0x0000000000037941 */ /* 0x000fea0003800000 */
.L_x_30176:
        /* <DEDUP_REMOVED lines=42> */
.L_x_30175:
[----:B------:R-:W-:Y:S05]  /*128c0*/  BSYNC B2 ;  /* 0x0000000000027941 */ /* 0x000fea0003800000 */
.L_x_30174:
        /* <DEDUP_REMOVED lines=17> */
.L_x_30178:
        /* <DEDUP_REMOVED lines=12> */
.L_x_30181:
[----:B------:R-:W-:Y:S02]  /*12aa0*/  IMAD.MOV.U32 R8, RZ, RZ, R14 ;  /* 0x000000ffff087224 */ /* 0x000fe400078e000e */
.L_x_30182:
[----:B------:R-:W-:Y:S05]  /*12ab0*/  BSYNC B2 ;  /* 0x0000000000027941 */ /* 0x000fea0003800000 */
.L_x_30180:
        /* <DEDUP_REMOVED lines=16> */
.L_x_30186:
[----:B------:R-:W-:Y:S05]  /*12bc0*/  BSYNC B3 ;  /* 0x0000000000037941 */ /* 0x000fea0003800000 */
.L_x_30185:
        /* <DEDUP_REMOVED lines=42> */
.L_x_30184:
[----:B------:R-:W-:Y:S05]  /*12e70*/  BSYNC B2 ;  /* 0x0000000000027941 */ /* 0x000fea0003800000 */
.L_x_30183:
        /* <DEDUP_REMOVED lines=9> */
.L_x_30179:
        /* <DEDUP_REMOVED lines=12> */
.L_x_30188:
[----:B------:R-:W-:Y:S02]  /*12fd0*/  IMAD.MOV.U32 R13, RZ, RZ, R14 ;  /* 0x000000ffff0d7224 */ /* 0x000fe400078e000e */
.L_x_30189:
[----:B------:R-:W-:Y:S05]  /*12fe0*/  BSYNC B2 ;  /* 0x0000000000027941 */ /* 0x000fea0003800000 */
.L_x_30187:
        /* <DEDUP_REMOVED lines=16> */
.L_x_30193:
[----:B------:R-:W-:Y:S05]  /*130f0*/  BSYNC B3 ;  /* 0x0000000000037941 */ /* 0x000fea0003800000 */
.L_x_30192:
        /* <DEDUP_REMOVED lines=43> */
.L_x_30191:
[----:B------:R-:W-:Y:S05]  /*133b0*/  BSYNC B2 ;  /* 0x0000000000027941 */ /* 0x000fea0003800000 */
.L_x_30190:
        /* <DEDUP_REMOVED lines=14> */
.L_x_30194:
        /* <DEDUP_REMOVED lines=12> */
.L_x_30197:
[----:B------:R-:W-:Y:S02]  /*13560*/  IMAD.MOV.U32 R7, RZ, RZ, R14 ;  /* 0x000000ffff077224 */ /* 0x000fe400078e000e */
.L_x_30198:
[----:B------:R-:W-:Y:S05]  /*13570*/  BSYNC B2 ;  /* 0x0000000000027941 */ /* 0x000fea0003800000 */
.L_x_30196:
        /* <DEDUP_REMOVED lines=16> */
.L_x_30202:
[----:B------:R-:W-:Y:S05]  /*13680*/  BSYNC B3 ;  /* 0x0000000000037941 */ /* 0x000fea0003800000 */
.L_x_30201:
        /* <DEDUP_REMOVED lines=42> */
.L_x_30200:
[----:B------:R-:W-:Y:S05]  /*13930*/  BSYNC B2 ;  /* 0x0000000000027941 */ /* 0x000fea0003800000 */
.L_x_30199:
        /* <DEDUP_REMOVED lines=9> */
.L_x_30195:
        /* <DEDUP_REMOVED lines=12> */
.L_x_30204:
[----:B------:R-:W-:Y:S02]  /*13a90*/  IMAD.MOV.U32 R13, RZ, RZ, R14 ;  /* 0x000000ffff0d7224 */ /* 0x000fe400078e000e */
.L_x_30205:
[----:B------:R-:W-:Y:S05]  /*13aa0*/  BSYNC B2 ;  /* 0x0000000000027941 */ /* 0x000fea0003800000 */
.L_x_30203:
        /* <DEDUP_REMOVED lines=16> */
.L_x_30209:
[----:B------:R-:W-:Y:S05]  /*13bb0*/  BSYNC B3 ;  /* 0x0000000000037941 */ /* 0x000fea0003800000 */
.L_x_30208:
        /* <DEDUP_REMOVED lines=43> */
.L_x_30207:
[----:B------:R-:W-:Y:S05]  /*13e70*/  BSYNC B2 ;  /* 0x0000000000027941 */ /* 0x000fea0003800000 */
.L_x_30206:
        /* <DEDUP_REMOVED lines=14> */
.L_x_30210:
        /* <DEDUP_REMOVED lines=12> */
.L_x_30213:
[----:B------:R-:W-:Y:S02]  /*14020*/  IMAD.MOV.U32 R6, RZ, RZ, R14 ;  /* 0x000000ffff067224 */ /* 0x000fe400078e000e */
.L_x_30214:
[----:B------:R-:W-:Y:S05]  /*14030*/  BSYNC B2 ;  /* 0x0000000000027941 */ /* 0x000fea0003800000 */
.L_x_30212:
        /* <DEDUP_REMOVED lines=16> */
.L_x_30218:
[----:B------:R-:W-:Y:S05]  /*14140*/  BSYNC B3 ;  /* 0x0000000000037941 */ /* 0x000fea0003800000 */
.L_x_30217:
        /* <DEDUP_REMOVED lines=42> */
.L_x_30216:
[----:B------:R-:W-:Y:S05]  /*143f0*/  BSYNC B2 ;  /* 0x0000000000027941 */ /* 0x000fea0003800000 */
.L_x_30215:
        /* <DEDUP_REMOVED lines=9> */
.L_x_30211:
        /* <DEDUP_REMOVED lines=12> */
.L_x_30220:
[----:B------:R-:W-:Y:S02]  /*14550*/  IMAD.MOV.U32 R13, RZ, RZ, R14 ;  /* 0x000000ffff0d7224 */ /* 0x000fe400078e000e */
.L_x_30221:
[----:B------:R-:W-:Y:S05]  /*14560*/  BSYNC B2 ;  /* 0x0000000000027941 */ /* 0x000fea0003800000 */
.L_x_30219:
        /* <DEDUP_REMOVED lines=16> */
.L_x_30225:
[----:B------:R-:W-:Y:S05]  /*14670*/  BSYNC B3 ;  /* 0x0000000000037941 */ /* 0x000fea0003800000 */
.L_x_30224:
        /* <DEDUP_REMOVED lines=43> */
.L_x_30223:
[----:B------:R-:W-:Y:S05]  /*14930*/  BSYNC B2 ;  /* 0x0000000000027941 */ /* 0x000fea0003800000 */
.L_x_30222:
        /* <DEDUP_REMOVED lines=14> */
.L_x_30226:
        /* <DEDUP_REMOVED lines=12> */
.L_x_30229:
[----:B------:R-:W-:Y:S02]  /*14ae0*/  IMAD.MOV.U32 R5, RZ, RZ, R14 ;  /* 0x000000ffff057224 */ /* 0x000fe400078e000e */
.L_x_30230:
[----:B------:R-:W-:Y:S05]  /*14af0*/  BSYNC B2 ;  /* 0x0000000000027941 */ /* 0x000fea0003800000 */
.L_x_30228:
        /* <DEDUP_REMOVED lines=16> */
.L_x_30234:
[----:B------:R-:W-:Y:S05]  /*14c00*/  BSYNC B3 ;  /* 0x0000000000037941 */ /* 0x000fea0003800000 */
.L_x_30233:
        /* <DEDUP_REMOVED lines=42> */
.L_x_30232:
[----:B------:R-:W-:Y:S05]  /*14eb0*/  BSYNC B2 ;  /* 0x0000000000027941 */ /* 0x000fea0003800000 */
.L_x_30231:
        /* <DEDUP_REMOVED lines=9> */
.L_x_30227:
        /* <DEDUP_REMOVED lines=12> */
.L_x_30236:
[----:B------:R-:W-:Y:S02]  /*15010*/  IMAD.MOV.U32 R13, RZ, RZ, R14 ;  /* 0x000000ffff0d7224 */ /* 0x000fe400078e000e */
.L_x_30237:
[----:B------:R-:W-:Y:S05]  /*15020*/  BSYNC B2 ;  /* 0x0000000000027941 */ /* 0x000fea0003800000 */
.L_x_30235:
        /* <DEDUP_REMOVED lines=16> */
.L_x_30241:
[----:B------:R-:W-:Y:S05]  /*15130*/  BSYNC B3 ;  /* 0x0000000000037941 */ /* 0x000fea0003800000 */
.L_x_30240:
        /* <DEDUP_REMOVED lines=43> */
.L_x_30239:
[----:B------:R-:W-:Y:S05]  /*153f0*/  BSYNC B2 ;  /* 0x0000000000027941 */ /* 0x000fea0003800000 */
.L_x_30238:
        /* <DEDUP_REMOVED lines=12> */
.L_x_30242:
        /* <DEDUP_REMOVED lines=12> */
.L_x_30245:
[----:B------:R-:W-:Y:S02]  /*15580*/  IMAD.MOV.U32 R4, RZ, RZ, R14 ;  /* 0x000000ffff047224 */ /* 0x000fe400078e000e */
.L_x_30246:
[----:B------:R-:W-:Y:S05]  /*15590*/  BSYNC B2 ;  /* 0x0000000000027941 */ /* 0x000fea0003800000 */
.L_x_30244:
        /* <DEDUP_REMOVED lines=16> */
.L_x_30250:
[----:B------:R-:W-:Y:S05]  /*156a0*/  BSYNC B3 ;  /* 0x0000000000037941 */ /* 0x000fea0003800000 */
.L_x_30249:
        /* <DEDUP_REMOVED lines=42> */
.L_x_30248:
[----:B------:R-:W-:Y:S05]  /*15950*/  BSYNC B2 ;  /* 0x0000000000027941 */ /* 0x000fea0003800000 */
.L_x_30247:
        /* <DEDUP_REMOVED lines=9> */
.L_x_30243:
        /* <DEDUP_REMOVED lines=12> */
.L_x_30252:
[----:B------:R-:W-:Y:S02]  /*15ab0*/  IMAD.MOV.U32 R13, RZ, RZ, R14 ;  /* 0x000000ffff0d7224 */ /* 0x000fe400078e000e */
.L_x_30253:
[----:B------:R-:W-:Y:S05]  /*15ac0*/  BSYNC B2 ;  /* 0x0000000000027941 */ /* 0x000fea0003800000 */
.L_x_30251:
        /* <DEDUP_REMOVED lines=16> */
.L_x_30257:
[----:B------:R-:W-:Y:S05]  /*15bd0*/  BSYNC B3 ;  /* 0x0000000000037941 */ /* 0x000fea0003800000 */
.L_x_30256:
        /* <DEDUP_REMOVED lines=43> */
.L_x_30255:
[----:B------:R-:W-:Y:S05]  /*15e90*/  BSYNC B2 ;  /* 0x0000000000027941 */ /* 0x000fea0003800000 */
.L_x_30254:
        /* <DEDUP_REMOVED lines=12> */
.L_x_30258:
        /* <DEDUP_REMOVED lines=12> */
.L_x_30261:
[----:B------:R-:W-:Y:S02]  /*16020*/  IMAD.MOV.U32 R3, RZ, RZ, R14 ;  /* 0x000000ffff037224 */ /* 0x000fe400078e000e */
.L_x_30262:
[----:B------:R-:W-:Y:S05]  /*16030*/  BSYNC B2 ;  /* 0x0000000000027941 */ /* 0x000fea0003800000 */
.L_x_30260:
        /* <DEDUP_REMOVED lines=16> */
.L_x_30266:
[----:B------:R-:W-:Y:S05]  /*16140*/  BSYNC B3 ;  /* 0x0000000000037941 */ /* 0x000fea0003800000 */
.L_x_30265:
        /* <DEDUP_REMOVED lines=42> */
.L_x_30264:
[----:B------:R-:W-:Y:S05]  /*163f0*/  BSYNC B2 ;  /* 0x0000000000027941 */ /* 0x000fea0003800000 */
.L_x_30263:
        /* <DEDUP_REMOVED lines=9> */
.L_x_30259:
        /* <DEDUP_REMOVED lines=12> */
.L_x_30268:
[----:B------:R-:W-:Y:S02]  /*16550*/  IMAD.MOV.U32 R13, RZ, RZ, R14 ;  /* 0x000000ffff0d7224 */ /* 0x000fe400078e000e */
.L_x_30269:
[----:B------:R-:W-:Y:S05]  /*16560*/  BSYNC B2 ;  /* 0x0000000000027941 */ /* 0x000fea0003800000 */
.L_x_30267:
        /* <DEDUP_REMOVED lines=16> */
.L_x_30273:
[----:B------:R-:W-:Y:S05]  /*16670*/  BSYNC B3 ;  /* 0x0000000000037941 */ /* 0x000fea0003800000 */
.L_x_30272:
        /* <DEDUP_REMOVED lines=43> */
.L_x_30271:
[----:B------:R-:W-:Y:S05]  /*16930*/  BSYNC B2 ;  /* 0x0000000000027941 */ /* 0x000fea0003800000 */
.L_x_30270:
        /* <DEDUP_REMOVED lines=12> */
.L_x_30274:
        /* <DEDUP_REMOVED lines=12> */
.L_x_30277:
[----:B------:R-:W-:Y:S02]  /*16ac0*/  IMAD.MOV.U32 R2, RZ, RZ, R14 ;  /* 0x000000ffff027224 */ /* 0x000fe400078e000e */
.L_x_30278:
[----:B------:R-:W-:Y:S05]  /*16ad0*/  BSYNC B2 ;  /* 0x0000000000027941 */ /* 0x000fea0003800000 */
.L_x_30276:
        /* <DEDUP_REMOVED lines=16> */
.L_x_30282:
[----:B------:R-:W-:Y:S05]  /*16be0*/  BSYNC B3 ;  /* 0x0000000000037941 */ /* 0x000fea0003800000 */
.L_x_30281:
        /* <DEDUP_REMOVED lines=42> */
.L_x_30280:
[----:B------:R-:W-:Y:S05]  /*16e90*/  BSYNC B2 ;  /* 0x0000000000027941 */ /* 0x000fea0003800000 */
.L_x_30279:
        /* <DEDUP_REMOVED lines=9> */
.L_x_30275:
        /* <DEDUP_REMOVED lines=12> */
.L_x_30284:
[----:B------:R-:W-:Y:S02]  /*16ff0*/  IMAD.MOV.U32 R13, RZ, RZ, R14 ;  /* 0x000000ffff0d7224 */ /* 0x000fe400078e000e */
.L_x_30285:
[----:B------:R-:W-:Y:S05]  /*17000*/  BSYNC B2 ;  /* 0x0000000000027941 */ /* 0x000fea0003800000 */
.L_x_30283:
        /* <DEDUP_REMOVED lines=16> */
.L_x_30289:
[----:B------:R-:W-:Y:S05]  /*17110*/  BSYNC B3 ;  /* 0x0000000000037941 */ /* 0x000fea0003800000 */
.L_x_30288:
        /* <DEDUP_REMOVED lines=43> */
.L_x_30287:
[----:B------:R-:W-:Y:S05]  /*173d0*/  BSYNC B2 ;  /* 0x0000000000027941 */ /* 0x000fea0003800000 */
.L_x_30286:
        /* <DEDUP_REMOVED lines=12> */
.L_x_30290:
        /* <DEDUP_REMOVED lines=12> */
.L_x_30293:
[----:B------:R-:W-:Y:S02]  /*17560*/  IMAD.MOV.U32 R0, RZ, RZ, R14 ;  /* 0x000000ffff007224 */ /* 0x000fe400078e000e */
.L_x_30294:
[----:B------:R-:W-:Y:S05]  /*17570*/  BSYNC B2 ;  /* 0x0000000000027941 */ /* 0x000fea0003800000 */
.L_x_30292:
        /* <DEDUP_REMOVED lines=16> */
.L_x_30298:
[----:B------:R-:W-:Y:S05]  /*17680*/  BSYNC B3 ;  /* 0x0000000000037941 */ /* 0x000fea0003800000 */
.L_x_30297:
        /* <DEDUP_REMOVED lines=42> */
.L_x_30296:
[----:B------:R-:W-:Y:S05]  /*17930*/  BSYNC B2 ;  /* 0x0000000000027941 */ /* 0x000fea0003800000 */
.L_x_30295:
        /* <DEDUP_REMOVED lines=9> */
.L_x_30291:
        /* <DEDUP_REMOVED lines=51> */
.L_x_30299:
[----:B------:R-:W-:Y:S02]  /*17d00*/  IADD3 R188, R188, 0x20, RZ ;  /* 0x00000020bcbc7810 */ /* 0x000fe40007ffe0ff */
.L_x_30170:
[----:B------:R-:W-:Y:S05]  /*17d10*/  BSYNC B1 ;  /* 0x0000000000017941 */ /* 0x000fea0003800000 */
.L_x_30169:
        /* <DEDUP_REMOVED lines=31> */
.L_x_30303:
[----:B--2---:R-:W-:Y:S02]  /*17f10*/  IMAD.MOV.U32 R142, RZ, RZ, R14 ;  /* 0x000000ffff8e7224 */ /* 0x004fe400078e000e */
.L_x_30304:
[----:B------:R-:W-:Y:S05]  /*17f20*/  BSYNC B2 ;  /* 0x0000000000027941 */ /* 0x000fea0003800000 */
.L_x_30302:
        /* <DEDUP_REMOVED lines=16> */
.L_x_30308:
[----:B------:R-:W-:Y:S05]  /*18030*/  BSYNC B3 ;  /* 0x0000000000037941 */ /* 0x000fea0003800000 */
.L_x_30307:
        /* <DEDUP_REMOVED lines=42> */
.L_x_30306:
[----:B------:R-:W-:Y:S05]  /*182e0*/  BSYNC B2 ;  /* 0x0000000000027941 */ /* 0x000fea0003800000 */
.L_x_30305:
        /* <DEDUP_REMOVED lines=17> */
.L_x_30309:
        /* <DEDUP_REMOVED lines=12> */
.L_x_30312:
[----:B------:R-:W-:Y:S02]  /*184c0*/  IMAD.MOV.U32 R8, RZ, RZ, R14 ;  /* 0x000000ffff087224 */ /* 0x000fe400078e000e */
.L_x_30313:
[----:B------:R-:W-:Y:S05]  /*184d0*/  BSYNC B2 ;  /* 0x0000000000027941 */ /* 0x000fea0003800000 */
.L_x_30311:
        /* <DEDUP_REMOVED lines=16> */
.L_x_30317:
[----:B------:R-:W-:Y:S05]  /*185e0*/  BSYNC B3 ;  /* 0x0000000000037941 */ /* 0x000fea0003800000 */
.L_x_30316:
        /* <DEDUP_REMOVED lines=42> */
.L_x_30315:
[----:B------:R-:W-:Y:S05]  /*18890*/  BSYNC B2 ;  /* 0x0000000000027941 */ /* 0x000fea0003800000 */
.L_x_30314:
        /* <DEDUP_REMOVED lines=9> */
.L_x_30310:
        /* <DEDUP_REMOVED lines=12> */
.L_x_30319:
[----:B------:R-:W-:Y:S02]  /*189f0*/  IMAD.MOV.U32 R13, RZ, RZ, R14 ;  /* 0x000000ffff0d7224 */ /* 0x000fe400078e000e */
.L_x_30320:
[----:B------:R-:W-:Y:S05]  /*18a00*/  BSYNC B2 ;  /* 0x0000000000027941 */ /* 0x000fea0003800000 */
.L_x_30318:
        /* <DEDUP_REMOVED lines=16> */
.L_x_30324:
[----:B------:R-:W-:Y:S05]  /*18b10*/  BSYNC B3 ;  /* 0x0000000000037941 */ /* 0x000fea0003800000 */
.L_x_30323:
        /* <DEDUP_REMOVED lines=43> */
.L_x_30322:
[----:B------:R-:W-:Y:S05]  /*18dd0*/  BSYNC B2 ;  /* 0x0000000000027941 */ /* 0x000fea0003800000 */
.L_x_30321:
        /* <DEDUP_REMOVED lines=14> */
.L_x_30325:
        /* <DEDUP_REMOVED lines=12> */
.L_x_30328:
[----:B------:R-:W-:Y:S02]  /*18f80*/  IMAD.MOV.U32 R7, RZ, RZ, R14 ;  /* 0x000000ffff077224 */ /* 0x000fe400078e000e */
.L_x_30329:
[----:B------:R-:W-:Y:S05]  /*18f90*/  BSYNC B2 ;  /* 0x0000000000027941 */ /* 0x000fea0003800000 */
.L_x_30327:
        /* <DEDUP_REMOVED lines=16> */
.L_x_30333:
[----:B------:R-:W-:Y:S05]  /*190a0*/  BSYNC B3 ;  /* 0x0000000000037941 */ /* 0x000fea0003800000 */
.L_x_30332:
        /* <DEDUP_REMOVED lines=42> */
.L_x_30331:
[----:B------:R-:W-:Y:S05]  /*19350*/  BSYNC B2 ;  /* 0x0000000000027941 */ /* 0x000fea0003800000 */
.L_x_30330:
        /* <DEDUP_REMOVED lines=9> */
.L_x_30326:
        /* <DEDUP_REMOVED lines=12> */
.L_x_30335:
[----:B------:R-:W-:Y:S02]  /*194b0*/  IMAD.MOV.U32 R13, RZ, RZ, R14 ;  /* 0x000000ffff0d7224 */ /* 0x000fe400078e000e */
.L_x_30336:
[----:B------:R-:W-:Y:S05]  /*194c0*/  BSYNC B2 ;  /* 0x0000000000027941 */ /* 0x000fea0003800000 */
.L_x_30334:
        /* <DEDUP_REMOVED lines=16> */
.L_x_30340:
[----:B------:R-:W-:Y:S05]  /*195d0*/  BSYNC B3 ;  /* 0x0000000000037941 */ /* 0x000fea0003800000 */
.L_x_30339:
        /* <DEDUP_REMOVED lines=43> */
.L_x_30338:
[----:B------:R-:W-:Y:S05]  /*19890*/  BSYNC B2 ;  /* 0x0000000000027941 */ /* 0x000fea0003800000 */
.L_x_30337:
        /* <DEDUP_REMOVED lines=14> */
.L_x_30341:
        /* <DEDUP_REMOVED lines=12> */
.L_x_30344:
[----:B------:R-:W-:Y:S02]  /*19a40*/  IMAD.MOV.U32 R6, RZ, RZ, R14 ;  /* 0x000000ffff067224 */ /* 0x000fe400078e000e */
.L_x_30345:
[----:B------:R-:W-:Y:S05]  /*19a50*/  BSYNC B2 ;  /* 0x0000000000027941 */ /* 0x000fea0003800000 */
.L_x_30343:
        /* <DEDUP_REMOVED lines=16> */
.L_x_30349:
[----:B------:R-:W-:Y:S05]  /*19b60*/  BSYNC B3 ;  /* 0x0000000000037941 */ /* 0x000fea0003800000 */
.L_x_30348:
        /* <DEDUP_REMOVED lines=42> */
.L_x_30347:
[----:B------:R-:W-:Y:S05]  /*19e10*/  BSYNC B2 ;  /* 0x0000000000027941 */ /* 0x000fea0003800000 */
.L_x_30346:
        /* <DEDUP_REMOVED lines=9> */
.L_x_30342:
        /* <DEDUP_REMOVED lines=12> */
.L_x_30351:
[----:B------:R-:W-:Y:S02]  /*19f70*/  IMAD.MOV.U32 R13, RZ, RZ, R14 ;  /* 0x000000ffff0d7224 */ /* 0x000fe400078e000e */
.L_x_30352:
[----:B------:R-:W-:Y:S05]  /*19f80*/  BSYNC B2 ;  /* 0x0000000000027941 */ /* 0x000fea0003800000 */
.L_x_30350:
        /* <DEDUP_REMOVED lines=16> */
.L_x_30356:
[----:B------:R-:W-:Y:S05]  /*1a090*/  BSYNC B3 ;  /* 0x0000000000037941 */ /* 0x000fea0003800000 */
.L_x_30355:
        /* <DEDUP_REMOVED lines=43> */
.L_x_30354:
[----:B------:R-:W-:Y:S05]  /*1a350*/  BSYNC B2 ;  /* 0x0000000000027941 */ /* 0x000fea0003800000 */
.L_x_30353:
        /* <DEDUP_REMOVED lines=14> */
.L_x_30357:
        /* <DEDUP_REMOVED lines=12> */
.L_x_30360:
[----:B------:R-:W-:Y:S02]  /*1a500*/  IMAD.MOV.U32 R5, RZ, RZ, R14 ;  /* 0x000000ffff057224 */ /* 0x000fe400078e000e */
.L_x_30361:
[----:B------:R-:W-:Y:S05]  /*1a510*/  BSYNC B2 ;  /* 0x0000000000027941 */ /* 0x000fea0003800000 */
.L_x_30359:
        /* <DEDUP_REMOVED lines=16> */
.L_x_30365:
[----:B------:R-:W-:Y:S05]  /*1a620*/  BSYNC B3 ;  /* 0x0000000000037941 */ /* 0x000fea0003800000 */
.L_x_30364:
        /* <DEDUP_REMOVED lines=42> */
.L_x_30363:
[----:B------:R-:W-:Y:S05]  /*1a8d0*/  BSYNC B2 ;  /* 0x0000000000027941 */ /* 0x000fea0003800000 */
.L_x_30362:
        /* <DEDUP_REMOVED lines=9> */
.L_x_30358:
        /* <DEDUP_REMOVED lines=12> */
.L_x_30367:
[----:B------:R-:W-:Y:S02]  /*1aa30*/  IMAD.MOV.U32 R13, RZ, RZ, R14 ;  /* 0x000000ffff0d7224 */ /* 0x000fe400078e000e */
.L_x_30368:
[----:B------:R-:W-:Y:S05]  /*1aa40*/  BSYNC B2 ;  /* 0x0000000000027941 */ /* 0x000fea0003800000 */
.L_x_30366:
        /* <DEDUP_REMOVED lines=16> */
.L_x_30372:
[----:B------:R-:W-:Y:S05]  /*1ab50*/  BSYNC B3 ;  /* 0x0000000000037941 */ /* 0x000fea0003800000 */
.L_x_30371:
        /* <DEDUP_REMOVED lines=43> */
.L_x_30370:
[----:B------:R-:W-:Y:S05]  /*1ae10*/  BSYNC B2 ;  /* 0x0000000000027941 */ /* 0x000fea0003800000 */
.L_x_30369:
        /* <DEDUP_REMOVED lines=12> */
.L_x_30373:
        /* <DEDUP_REMOVED lines=12> */
.L_x_30376:
[----:B------:R-:W-:Y:S02]  /*1afa0*/  IMAD.MOV.U32 R4, RZ, RZ, R14 ;  /* 0x000000ffff047224 */ /* 0x000fe400078e000e */
.L_x_30377:
[----:B------:R-:W-:Y:S05]  /*1afb0*/  BSYNC B2 ;  /* 0x0000000000027941 */ /* 0x000fea0003800000 */
.L_x_30375:
        /* <DEDUP_REMOVED lines=16> */
.L_x_30381:
[----:B------:R-:W-:Y:S05]  /*1b0c0*/  BSYNC B3 ;  /* 0x0000000000037941 */ /* 0x000fea0003800000 */
.L_x_30380:
        /* <DEDUP_REMOVED lines=42> */
.L_x_30379:
[----:B------:R-:W-:Y:S05]  /*1b370*/  BSYNC B2 ;  /* 0x0000000000027941 */ /* 0x000fea0003800000 */
.L_x_30378:
        /* <DEDUP_REMOVED lines=9> */
.L_x_30374:
        /* <DEDUP_REMOVED lines=12> */
.L_x_30383:
[----:B------:R-:W-:Y:S02]  /*1b4d0*/  IMAD.MOV.U32 R13, RZ, RZ, R14 ;  /* 0x000000ffff0d7224 */ /* 0x000fe400078e000e */
.L_x_30384:
[----:B------:R-:W-:Y:S05]  /*1b4e0*/  BSYNC B2 ;  /* 0x0000000000027941 */ /* 0x000fea0003800000 */
.L_x_30382:
        /* <DEDUP_REMOVED lines=16> */
.L_x_30388:
[----:B------:R-:W-:Y:S05]  /*1b5f0*/  BSYNC B3 ;  /* 0x0000000000037941 */ /* 0x000fea0003800000 */
.L_x_30387:
        /* <DEDUP_REMOVED lines=43> */
.L_x_30386:
[----:B------:R-:W-:Y:S05]  /*1b8b0*/  BSYNC B2 ;  /* 0x0000000000027941 */ /* 0x000fea0003800000 */
.L_x_30385:
        /* <DEDUP_REMOVED lines=12> */
.L_x_30389:
        /* <DEDUP_REMOVED lines=12> */
.L_x_30392:
[----:B------:R-:W-:Y:S02]  /*1ba40*/  IMAD.MOV.U32 R3, RZ, RZ, R14 ;  /* 0x000000ffff037224 */ /* 0x000fe400078e000e */
.L_x_30393:
[----:B------:R-:W-:Y:S05]  /*1ba50*/  BSYNC B2 ;  /* 0x0000000000027941 */ /* 0x000fea0003800000 */
.L_x_30391:
        /* <DEDUP_REMOVED lines=16> */
.L_x_30397:
[----:B------:R-:W-:Y:S05]  /*1bb60*/  BSYNC B3 ;  /* 0x0000000000037941 */ /* 0x000fea0003800000 */
.L_x_30396:
        /* <DEDUP_REMOVED lines=42> */
.L_x_30395:
[----:B------:R-:W-:Y:S05]  /*1be10*/  BSYNC B2 ;  /* 0x0000000000027941 */ /* 0x000fea0003800000 */
.L_x_30394:
        /* <DEDUP_REMOVED lines=9> */
.L_x_30390:
        /* <DEDUP_REMOVED lines=12> */
.L_x_30399:
[----:B------:R-:W-:Y:S02]  /*1bf70*/  IMAD.MOV.U32 R13, RZ, RZ, R14 ;  /* 0x000000ffff0d7224 */ /* 0x000fe400078e000e */
.L_x_30400:
[----:B------:R-:W-:Y:S05]  /*1bf80*/  BSYNC B2 ;  /* 0x0000000000027941 */ /* 0x000fea0003800000 */
.L_x_30398:
        /* <DEDUP_REMOVED lines=16> */
.L_x_30404:
[----:B------:R-:W-:Y:S05]  /*1c090*/  BSYNC B3 ;  /* 0x0000000000037941 */ /* 0x000fea0003800000 */
.L_x_30403:
        /* <DEDUP_REMOVED lines=43> */
.L_x_30402:
[----:B------:R-:W-:Y:S05]  /*1c350*/  BSYNC B2 ;  /* 0x0000000000027941 */ /* 0x000fea0003800000 */
.L_x_30401:
        /* <DEDUP_REMOVED lines=12> */
.L_x_30405:
        /* <DEDUP_REMOVED lines=12> */
.L_x_30408:
[----:B------:R-:W-:Y:S02]  /*1c4e0*/  IMAD.MOV.U32 R2, RZ, RZ, R14 ;  /* 0x000000ffff027224 */ /* 0x000fe400078e000e */
.L_x_30409:
[----:B------:R-:W-:Y:S05]  /*1c4f0*/  BSYNC B2 ;  /* 0x0000000000027941 */ /* 0x000fea0003800000 */
.L_x_30407:
        /* <DEDUP_REMOVED lines=16> */
.L_x_30413:
[----:B------:R-:W-:Y:S05]  /*1c600*/  BSYNC B3 ;  /* 0x0000000000037941 */ /* 0x000fea0003800000 */
.L_x_30412:
        /* <DEDUP_REMOVED lines=42> */
.L_x_30411:
[----:B------:R-:W-:Y:S05]  /*1c8b0*/  BSYNC B2 ;  /* 0x0000000000027941 */ /* 0x000fea0003800000 */
.L_x_30410:
        /* <DEDUP_REMOVED lines=9> */
.L_x_30406:
        /* <DEDUP_REMOVED lines=12> */
.L_x_30415:
[----:B------:R-:W-:Y:S02]  /*1ca10*/  IMAD.MOV.U32 R13, RZ, RZ, R14 ;  /* 0x000000ffff0d7224 */ /* 0x000fe400078e000e */
.L_x_30416:
[----:B------:R-:W-:Y:S05]  /*1ca20*/  BSYNC B2 ;  /* 0x0000000000027941 */ /* 0x000fea0003800000 */
.L_x_30414:
        /* <DEDUP_REMOVED lines=16> */
.L_x_30420:
[----:B------:R-:W-:Y:S05]  /*1cb30*/  BSYNC B3 ;  /* 0x0000000000037941 */ /* 0x000fea0003800000 */
.L_x_30419:
        /* <DEDUP_REMOVED lines=43> */
.L_x_30418:
[----:B------:R-:W-:Y:S05]  /*1cdf0*/  BSYNC B2 ;  /* 0x0000000000027941 */ /* 0x000fea0003800000 */
.L_x_30417:
        /* <DEDUP_REMOVED lines=12> */
.L_x_30421:
        /* <DEDUP_REMOVED lines=12> */
.L_x_30424:
[----:B------:R-:W-:Y:S02]  /*1cf80*/  IMAD.MOV.U32 R0, RZ, RZ, R14 ;  /* 0x000000ffff007224 */ /* 0x000fe400078e000e */
.L_x_30425:
[----:B------:R-:W-:Y:S05]  /*1cf90*/  BSYNC B2 ;  /* 0x0000000000027941 */ /* 0x000fea0003800000 */
.L_x_30423:
        /* <DEDUP_REMOVED lines=16> */
.L_x_30429:
[----:B------:R-:W-:Y:S05]  /*1d0a0*/  BSYNC B3 ;  /* 0x0000000000037941 */ /* 0x000fea0003800000 */
.L_x_30428:
        /* <DEDUP_REMOVED lines=42> */
.L_x_30427:
[----:B------:R-:W-:Y:S05]  /*1d350*/  BSYNC B2 ;  /* 0x0000000000027941 */ /* 0x000fea0003800000 */
.L_x_30426:
        /* <DEDUP_REMOVED lines=9> */
.L_x_30422:
        /* <DEDUP_REMOVED lines=51> */
.L_x_30430:
[----:B------:R-:W-:Y:S02]  /*1d720*/  IADD3 R188, R188, 0x20, RZ ;  /* 0x00000020bcbc7810 */ /* 0x000fe40007ffe0ff */
.L_x_30301:
[----:B------:R-:W-:Y:S05]  /*1d730*/  BSYNC B1 ;  /* 0x0000000000017941 */ /* 0x000fea0003800000 */
.L_x_30300:
        /* <DEDUP_REMOVED lines=31> */
.L_x_30434:
[----:B--2---:R-:W-:Y:S02]  /*1d930*/  IMAD.MOV.U32 R150, RZ, RZ, R14 ;  /* 0x000000ffff967224 */ /* 0x004fe400078e000e */
.L_x_30435:
[----:B------:R-:W-:Y:S05]  /*1d940*/  BSYNC B2 ;  /* 0x0000000000027941 */ /* 0x000fea0003800000 */
.L_x_30433:
        /* <DEDUP_REMOVED lines=16> */
.L_x_30439:
[----:B------:R-:W-:Y:S05]  /*1da50*/  BSYNC B3 ;  /* 0x0000000000037941 */ /* 0x000fea0003800000 */
.L_x_30438:
        /* <DEDUP_REMOVED lines=42> */
.L_x_30437:
[----:B------:R-:W-:Y:S05]  /*1dd00*/  BSYNC B2 ;  /* 0x0000000000027941 */ /* 0x000fea0003800000 */
.L_x_30436:
        /* <DEDUP_REMOVED lines=17> */
.L_x_30440:
        /* <DEDUP_REMOVED lines=12> */
.L_x_30443:
[----:B------:R-:W-:Y:S02]  /*1dee0*/  IMAD.MOV.U32 R8, RZ, RZ, R14 ;  /* 0x000000ffff087224 */ /* 0x000fe400078e000e */
.L_x_30444:
[----:B------:R-:W-:Y:S05]  /*1def0*/  BSYNC B2 ;  /* 0x0000000000027941 */ /* 0x000fea0003800000 */
.L_x_30442:
        /* <DEDUP_REMOVED lines=16> */
.L_x_30448:
[----:B------:R-:W-:Y:S05]  /*1e000*/  BSYNC B3 ;  /* 0x0000000000037941 */ /* 0x000fea0003800000 */
.L_x_30447:
        /* <DEDUP_REMOVED lines=42> */
.L_x_30446:
[----:B------:R-:W-:Y:S05]  /*1e2b0*/  BSYNC B2 ;  /* 0x0000000000027941 */ /* 0x000fea0003800000 */
.L_x_30445:
        /* <DEDUP_REMOVED lines=9> */
.L_x_30441:
        /* <DEDUP_REMOVED lines=12> */
.L_x_30450:
[----:B------:R-:W-:Y:S02]  /*1e410*/  IMAD.MOV.U32 R13, RZ, RZ, R14 ;  /* 0x000000ffff0d7224 */ /* 0x000fe400078e000e */
.L_x_30451:
[----:B------:R-:W-:Y:S05]  /*1e420*/  BSYNC B2 ;  /* 0x0000000000027941 */ /* 0x000fea0003800000 */
.L_x_30449:
        /* <DEDUP_REMOVED lines=16> */
.L_x_30455:
[----:B------:R-:W-:Y:S05]  /*1e530*/  BSYNC B3 ;  /* 0x0000000000037941 */ /* 0x000fea0003800000 */
.L_x_30454:
        /* <DEDUP_REMOVED lines=43> */
.L_x_30453:
[----:B------:R-:W-:Y:S05]  /*1e7f0*/  BSYNC B2 ;  /* 0x0000000000027941 */ /* 0x000fea0003800000 */
.L_x_30452:
        /* <DEDUP_REMOVED lines=14> */
.L_x_30456:
        /* <DEDUP_REMOVED lines=12> */
.L_x_30459:
[----:B------:R-:W-:Y:S02]  /*1e9a0*/  IMAD.MOV.U32 R7, RZ, RZ, R14 ;  /* 0x000000ffff077224 */ /* 0x000fe400078e000e */
.L_x_30460:
[----:B------:R-:W-:Y:S05]  /*1e9b0*/  BSYNC B2 ;  /* 0x0000000000027941 */ /* 0x000fea0003800000 */
.L_x_30458:
        /* <DEDUP_REMOVED lines=16> */
.L_x_30464:
[----:B------:R-:W-:Y:S05]  /*1eac0*/  BSYNC B3 ;  /* 0x0000000000037941 */ /* 0x000fea0003800000 */
.L_x_30463:
        /* <DEDUP_REMOVED lines=42> */
.L_x_30462:
[----:B------:R-:W-:Y:S05]  /*1ed70*/  BSYNC B2 ;  /* 0x0000000000027941 */ /* 0x000fea0003800000 */
.L_x_30461:
        /* <DEDUP_REMOVED lines=9> */
.L_x_30457:
        /* <DEDUP_REMOVED lines=12> */
.L_x_30466:
[----:B------:R-:W-:Y:S02]  /*1eed0*/  IMAD.MOV.U32 R13, RZ, RZ, R14 ;  /* 0x000000ffff0d7224 */ /* 0x000fe400078e000e */
.L_x_30467:
[----:B------:R-:W-:Y:S05]  /*1eee0*/  BSYNC B2 ;  /* 0x0000000000027941 */ /* 0x000fea0003800000 */
.L_x_30465:
        /* <DEDUP_REMOVED lines=16> */
.L_x_30471:
[----:B------:R-:W-:Y:S05]  /*1eff0*/  BSYNC B3 ;  /* 0x0000000000037941 */ /* 0x000fea0003800000 */
.L_x_30470:
        /* <DEDUP_REMOVED lines=43> */
.L_x_30469:
[----:B------:R-:W-:Y:S05]  /*1f2b0*/  BSYNC B2 ;  /* 0x0000000000027941 */ /* 0x000fea0003800000 */
.L_x_30468:
        /* <DEDUP_REMOVED lines=14> */
.L_x_30472:
        /* <DEDUP_REMOVED lines=12> */
.L_x_30475:
[----:B------:R-:W-:Y:S02]  /*1f460*/  IMAD.MOV.U32 R6, RZ, RZ, R14 ;  /* 0x000000ffff067224 */ /* 0x000fe400078e000e */
.L_x_30476:
[----:B------:R-:W-:Y:S05]  /*1f470*/  BSYNC B2 ;  /* 0x0000000000027941 */ /* 0x000fea0003800000 */
.L_x_30474:
        /* <DEDUP_REMOVED lines=16> */
.L_x_30480:
[----:B------:R-:W-:Y:S05]  /*1f580*/  BSYNC B3 ;  /* 0x0000000000037941 */ /* 0x000fea0003800000 */
.L_x_30479:
        /* <DEDUP_REMOVED lines=42> */
.L_x_30478:
[----:B------:R-:W-:Y:S05]  /*1f830*/  BSYNC B2 ;  /* 0x0000000000027941 */ /* 0x000fea0003800000 */
.L_x_30477:
        /* <DEDUP_REMOVED lines=9> */
.L_x_30473:
        /* <DEDUP_REMOVED lines=12> */
.L_x_30482:
[----:B------:R-:W-:Y:S02]  /*1f990*/  IMAD.MOV.U32 R13, RZ, RZ, R14 ;  /* 0x000000ffff0d7224 */ /* 0x000fe400078e000e */
.L_x_30483:
[----:B------:R-:W-:Y:S05]  /*1f9a0*/  BSYNC B2 ;  /* 0x0000000000027941 */ /* 0x000fea0003800000 */
.L_x_30481:
        /* <DEDUP_REMOVED lines=16> */
.L_x_30487:
[----:B------:R-:W-:Y:S05]  /*1fab0*/  BSYNC B3 ;  /* 0x0000000000037941 */ /* 0x000fea0003800000 */
.L_x_30486:
        /* <DEDUP_REMOVED lines=43> */
.L_x_30485:
[----:B------:R-:W-:Y:S05]  /*1fd70*/  BSYNC B2 ;  /* 0x0000000000027941 */ /* 0x000fea0003800000 */
.L_x_30484:
        /* <DEDUP_REMOVED lines=14> */
.L_x_30488:
        /* <DEDUP_REMOVED lines=12> */
.L_x_30491:
[----:B------:R-:W-:Y:S02]  /*1ff20*/  IMAD.MOV.U32 R5, RZ, RZ, R14 ;  /* 0x000000ffff057224 */ /* 0x000fe400078e000e */
.L_x_30492:
[----:B------:R-:W-:Y:S05]  /*1ff30*/  BSYNC B2 ;  /* 0x0000000000027941 */ /* 0x000fea0003800000 */
.L_x_30490:
        /* <DEDUP_REMOVED lines=16> */
.L_x_30496:
[----:B------:R-:W-:Y:S05]  /*20040*/  BSYNC B3 ;  /* 0x0000000000037941 */ /* 0x000fea0003800000 */
.L_x_30495:
        /* <DEDUP_REMOVED lines=42> */
.L_x_30494:
[----:B------:R-:W-:Y:S05]  /*202f0*/  BSYNC B2 ;  /* 0x0000000000027941 */ /* 0x000fea0003800000 */
.L_x_30493:
        /* <DEDUP_REMOVED lines=9> */
.L_x_30489:
        /* <DEDUP_REMOVED lines=12> */
.L_x_30498:
[----:B------:R-:W-:Y:S02]  /*20450*/  IMAD.MOV.U32 R13, RZ, RZ, R14 ;  /* 0x000000ffff0d7224 */ /* 0x000fe400078e000e */
.L_x_30499:
[----:B------:R-:W-:Y:S05]  /*20460*/  BSYNC B2 ;  /* 0x0000000000027941 */ /* 0x000fea0003800000 */
.L_x_30497:
        /* <DEDUP_REMOVED lines=16> */
.L_x_30503:
[----:B------:R-:W-:Y:S05]  /*20570*/  BSYNC B3 ;  /* 0x0000000000037941 */ /* 0x000fea0003800000 */
.L_x_30502:
        /* <DEDUP_REMOVED lines=43> */
.L_x_30501:
[----:B------:R-:W-:Y:S05]  /*20830*/  BSYNC B2 ;  /* 0x0000000000027941 */ /* 0x000fea0003800000 */
.L_x_30500:
        /* <DEDUP_REMOVED lines=12> */
.L_x_30504:
        /* <DEDUP_REMOVED lines=12> */
.L_x_30507:
[----:B------:R-:W-:Y:S02]  /*209c0*/  IMAD.MOV.U32 R4, RZ, RZ, R14 ;  /* 0x000000ffff047224 */ /* 0x000fe400078e000e */
.L_x_30508:
[----:B------:R-:W-:Y:S05]  /*209d0*/  BSYNC B2 ;  /* 0x0000000000027941 */ /* 0x000fea0003800000 */
.L_x_30506:
        /* <DEDUP_REMOVED lines=16> */
.L_x_30512:
[----:B------:R-:W-:Y:S05]  /*20ae0*/  BSYNC B3 ;  /* 0x0000000000037941 */ /* 0x000fea0003800000 */
.L_x_30511:
        /* <DEDUP_REMOVED lines=42> */
.L_x_30510:
[----:B------:R-:W-:Y:S05]  /*20d90*/  BSYNC B2 ;  /* 0x0000000000027941 */ /* 0x000fea0003800000 */
.L_x_30509:
        /* <DEDUP_REMOVED lines=9> */
.L_x_30505:
        /* <DEDUP_REMOVED lines=12> */
.L_x_30514:
[----:B------:R-:W-:Y:S02]  /*20ef0*/  IMAD.MOV.U32 R13, RZ, RZ, R14 ;  /* 0x000000ffff0d7224 */ /* 0x000fe400078e000e */
.L_x_30515:
[----:B------:R-:W-:Y:S05]  /*20f00*/  BSYNC B2 ;  /* 0x0000000000027941 */ /* 0x000fea0003800000 */
.L_x_30513:
        /* <DEDUP_REMOVED lines=16> */
.L_x_30519:
[----:B------:R-:W-:Y:S05]  /*21010*/  BSYNC B3 ;  /* 0x0000000000037941 */ /* 0x000fea0003800000 */
.L_x_30518:
        /* <DEDUP_REMOVED lines=43> */
.L_x_30517:
[----:B------:R-:W-:Y:S05]  /*212d0*/  BSYNC B2 ;  /* 0x0000000000027941 */ /* 0x000fea0003800000 */
.L_x_30516:
        /* <DEDUP_REMOVED lines=12> */
.L_x_30520:
        /* <DEDUP_REMOVED lines=12> */
.L_x_30523:
[----:B------:R-:W-:Y:S02]  /*21460*/  IMAD.MOV.U32 R3, RZ, RZ, R14 ;  /* 0x000000ffff037224 */ /* 0x000fe400078e000e */
.L_x_30524:
[----:B------:R-:W-:Y:S05]  /*21470*/  BSYNC B2 ;  /* 0x0000000000027941 */ /* 0x000fea0003800000 */
.L_x_30522:
        /* <DEDUP_REMOVED lines=16> */
.L_x_30528:
[----:B------:R-:W-:Y:S05]  /*21580*/  BSYNC B3 ;  /* 0x0000000000037941 */ /* 0x000fea0003800000 */
.L_x_30527:
        /* <DEDUP_REMOVED lines=42> */
.L_x_30526:
[----:B------:R-:W-:Y:S05]  /*21830*/  BSYNC B2 ;  /* 0x0000000000027941 */ /* 0x000fea0003800000 */
.L_x_30525:
        /* <DEDUP_REMOVED lines=9> */
.L_x_30521:
        /* <DEDUP_REMOVED lines=12> */
.L_x_30530:
[----:B------:R-:W-:Y:S02]  /*21990*/  IMAD.MOV.U32 R13, RZ, RZ, R14 ;  /* 0x000000ffff0d7224 */ /* 0x000fe400078e000e */
.L_x_30531:
[----:B------:R-:W-:Y:S05]  /*219a0*/  BSYNC B2 ;  /* 0x0000000000027941 */ /* 0x000fea0003800000 */
.L_x_30529:
        /* <DEDUP_REMOVED lines=16> */
.L_x_30535:
[----:B------:R-:W-:Y:S05]  /*21ab0*/  BSYNC B3 ;  /* 0x0000000000037941 */ /* 0x000fea0003800000 */
.L_x_30534:
        /* <DEDUP_REMOVED lines=43> */
.L_x_30533:
[----:B------:R-:W-:Y:S05]  /*21d70*/  BSYNC B2 ;  /* 0x0000000000027941 */ /* 0x000fea0003800000 */
.L_x_30532:
        /* <DEDUP_REMOVED lines=12> */
.L_x_30536:
        /* <DEDUP_REMOVED lines=12> */
.L_x_30539:
[----:B------:R-:W-:Y:S02]  /*21f00*/  IMAD.MOV.U32 R2, RZ, RZ, R14 ;  /* 0x000000ffff027224 */ /* 0x000fe400078e000e */
.L_x_30540:
[----:B------:R-:W-:Y:S05]  /*21f10*/  BSYNC B2 ;  /* 0x0000000000027941 */ /* 0x000fea0003800000 */
.L_x_30538:
        /* <DEDUP_REMOVED lines=16> */
.L_x_30544:
[----:B------:R-:W-:Y:S05]  /*22020*/  BSYNC B3 ;  /* 0x0000000000037941 */ /* 0x000fea0003800000 */
.L_x_30543:
        /* <DEDUP_REMOVED lines=42> */
.L_x_30542:
[----:B------:R-:W-:Y:S05]  /*222d0*/  BSYNC B2 ;  /* 0x0000000000027941 */ /* 0x000fea0003800000 */
.L_x_30541:
        /* <DEDUP_REMOVED lines=9> */
.L_x_30537:
        /* <DEDUP_REMOVED lines=12> */
.L_x_30546:
[----:B------:R-:W-:Y:S02]  /*22430*/  IMAD.MOV.U32 R13, RZ, RZ, R14 ;  /* 0x000000ffff0d7224 */ /* 0x000fe400078e000e */
.L_x_30547:
[----:B------:R-:W-:Y:S05]  /*22440*/  BSYNC B2 ;  /* 0x0000000000027941 */ /* 0x000fea0003800000 */
.L_x_30545:
        /* <DEDUP_REMOVED lines=16> */
.L_x_30551:
[----:B------:R-:W-:Y:S05]  /*22550*/  BSYNC B3 ;  /* 0x0000000000037941 */ /* 0x000fea0003800000 */
.L_x_30550:
        /* <DEDUP_REMOVED lines=43> */
.L_x_30549:
[----:B------:R-:W-:Y:S05]  /*22810*/  BSYNC B2 ;  /* 0x0000000000027941 */ /* 0x000fea0003800000 */
.L_x_30548:
        /* <DEDUP_REMOVED lines=12> */
.L_x_30552:
        /* <DEDUP_REMOVED lines=12> */
.L_x_30555:
[----:B------:R-:W-:Y:S02]  /*229a0*/  IMAD.MOV.U32 R0, RZ, RZ, R14 ;  /* 0x000000ffff007224 */ /* 0x000fe400078e000e */
.L_x_30556:
[----:B------:R-:W-:Y:S05]  /*229b0*/  BSYNC B2 ;  /* 0x0000000000027941 */ /* 0x000fea0003800000 */
.L_x_30554:
        /* <DEDUP_REMOVED lines=16> */
.L_x_30560:
[----:B------:R-:W-:Y:S05]  /*22ac0*/  BSYNC B3 ;  /* 0x0000000000037941 */ /* 0x000fea0003800000 */
.L_x_30559:
        /* <DEDUP_REMOVED lines=42> */
.L_x_30558:
[----:B------:R-:W-:Y:S05]  /*22d70*/  BSYNC B2 ;  /* 0x0000000000027941 */ /* 0x000fea0003800000 */
.L_x_30557:
        /* <DEDUP_REMOVED lines=9> */
.L_x_30553:
        /* <DEDUP_REMOVED lines=51> */
.L_x_30561:
[----:B------:R-:W-:Y:S02]  /*23140*/  IADD3 R188, R188, 0x20, RZ ;  /* 0x00000020bcbc7810 */ /* 0x000fe40007ffe0ff */
.L_x_30432:
[----:B------:R-:W-:Y:S05]  /*23150*/  BSYNC B1 ;  /* 0x0000000000017941 */ /* 0x000fea0003800000 */
.L_x_30431:
        /* <DEDUP_REMOVED lines=31> */
.L_x_30565:
[----:B--2---:R-:W-:Y:S02]  /*23350*/  IMAD.MOV.U32 R158, RZ, RZ, R14 ;  /* 0x000000ffff9e7224 */ /* 0x004fe400078e000e */
.L_x_30566:
[----:B------:R-:W-:Y:S05]  /*23360*/  BSYNC B2 ;  /* 0x0000000000027941 */ /* 0x000fea0003800000 */
.L_x_30564:
        /* <DEDUP_REMOVED lines=16> */
.L_x_30570:
[----:B------:R-:W-:Y:S05]  /*23470*/  BSYNC B3 ;  /* 0x0000000000037941 */ /* 0x000fea0003800000 */
.L_x_30569:
        /* <DEDUP_REMOVED lines=42> */
.L_x_30568:
[----:B------:R-:W-:Y:S05]  /*23720*/  BSYNC B2 ;  /* 0x0000000000027941 */ /* 0x000fea0003800000 */
.L_x_30567:
        /* <DEDUP_REMOVED lines=17> */
.L_x_30571:
        /* <DEDUP_REMOVED lines=12> */
.L_x_30574:
[----:B------:R-:W-:Y:S02]  /*23900*/  IMAD.MOV.U32 R8, RZ, RZ, R14 ;  /* 0x000000ffff087224 */ /* 0x000fe400078e000e */
.L_x_30575:
[----:B------:R-:W-:Y:S05]  /*23910*/  BSYNC B2 ;  /* 0x0000000000027941 */ /* 0x000fea0003800000 */
.L_x_30573:
        /* <DEDUP_REMOVED lines=16> */
.L_x_30579:
[----:B------:R-:W-:Y:S05]  /*23a20*/  BSYNC B3 ;  /* 0x0000000000037941 */ /* 0x000fea0003800000 */
.L_x_30578:
        /* <DEDUP_REMOVED lines=42> */
.L_x_30577:
[----:B------:R-:W-:Y:S05]  /*23cd0*/  BSYNC B2 ;  /* 0x0000000000027941 */ /* 0x000fea0003800000 */
.L_x_30576:
        /* <DEDUP_REMOVED lines=9> */
.L_x_30572:
        /* <DEDUP_REMOVED lines=12> */
.L_x_30581:
[----:B------:R-:W-:Y:S02]  /*23e30*/  IMAD.MOV.U32 R13, RZ, RZ, R14 ;  /* 0x000000ffff0d7224 */ /* 0x000fe400078e000e */
.L_x_30582:
[----:B------:R-:W-:Y:S05]  /*23e40*/  BSYNC B2 ;  /* 0x0000000000027941 */ /* 0x000fea0003800000 */
.L_x_30580:
        /* <DEDUP_REMOVED lines=16> */
.L_x_30586:
[----:B------:R-:W-:Y:S05]  /*23f50*/  BSYNC B3 ;  /* 0x0000000000037941 */ /* 0x000fea0003800000 */
.L_x_30585:
        /* <DEDUP_REMOVED lines=43> */
.L_x_30584:
[----:B------:R-:W-:Y:S05]  /*24210*/  BSYNC B2 ;  /* 0x0000000000027941 */ /* 0x000fea0003800000 */
.L_x_30583:
        /* <DEDUP_REMOVED lines=14> */
.L_x_30587:
        /* <DEDUP_REMOVED lines=12> */
.L_x_30590:
[----:B------:R-:W-:Y:S02]  /*243c0*/  IMAD.MOV.U32 R7, RZ, RZ, R14 ;  /* 0x000000ffff077224 */ /* 0x000fe400078e000e */
.L_x_30591:
[----:B------:R-:W-:Y:S05]  /*243d0*/  BSYNC B2 ;  /* 0x0000000000027941 */ /* 0x000fea0003800000 */
.L_x_30589:
        /* <DEDUP_REMOVED lines=16> */
.L_x_30595:
[----:B------:R-:W-:Y:S05]  /*244e0*/  BSYNC B3 ;  /* 0x0000000000037941 */ /* 0x000fea0003800000 */
.L_x_30594:
        /* <DEDUP_REMOVED lines=42> */
.L_x_30593:
[----:B------:R-:W-:Y:S05]  /*24790*/  BSYNC B2 ;  /* 0x0000000000027941 */ /* 0x000fea0003800000 */
.L_x_30592:
        /* <DEDUP_REMOVED lines=9> */
.L_x_30588:
        /* <DEDUP_REMOVED lines=12> */
.L_x_30597:
[----:B------:R-:W-:Y:S02]  /*248f0*/  IMAD.MOV.U32 R13, RZ, RZ, R14 ;  /* 0x000000ffff0d7224 */ /* 0x000fe400078e000e */
.L_x_30598:
[----:B------:R-:W-:Y:S05]  /*24900*/  BSYNC B2 ;  /* 0x0000000000027941 */ /* 0x000fea0003800000 */
.L_x_30596:
        /* <DEDUP_REMOVED lines=16> */
.L_x_30602:
[----:B------:R-:W-:Y:S05]  /*24a10*/  BSYNC B3 ;  /* 0x0000000000037941 */ /* 0x000fea0003800000 */
.L_x_30601:
        /* <DEDUP_REMOVED lines=43> */
.L_x_30600:
[----:B------:R-:W-:Y:S05]  /*24cd0*/  BSYNC B2 ;  /* 0x0000000000027941 */ /* 0x000fea0003800000 */
.L_x_30599:
        /* <DEDUP_REMOVED lines=14> */
.L_x_30603:
        /* <DEDUP_REMOVED lines=12> */
.L_x_30606:
[----:B------:R-:W-:Y:S02]  /*24e80*/  IMAD.MOV.U32 R6, RZ, RZ, R14 ;  /* 0x000000ffff067224 */ /* 0x000fe400078e000e */
.L_x_30607:
[----:B------:R-:W-:Y:S05]  /*24e90*/  BSYNC B2 ;  /* 0x0000000000027941 */ /* 0x000fea0003800000 */
.L_x_30605:
        /* <DEDUP_REMOVED lines=16> */
.L_x_30611:
[----:B------:R-:W-:Y:S05]  /*24fa0*/  BSYNC B3 ;  /* 0x0000000000037941 */ /* 0x000fea0003800000 */
.L_x_30610:
        /* <DEDUP_REMOVED lines=42> */
.L_x_30609:
[----:B------:R-:W-:Y:S05]  /*25250*/  BSYNC B2 ;  /* 0x0000000000027941 */ /* 0x000fea0003800000 */
.L_x_30608:
        /* <DEDUP_REMOVED lines=9> */
.L_x_30604:
        /* <DEDUP_REMOVED lines=12> */
.L_x_30613:
[----:B------:R-:W-:Y:S02]  /*253b0*/  IMAD.MOV.U32 R13, RZ, RZ, R14 ;  /* 0x000000ffff0d7224 */ /* 0x000fe400078e000e */
.L_x_30614:
[----:B------:R-:W-:Y:S05]  /*253c0*/  BSYNC B2 ;  /* 0x0000000000027941 */ /* 0x000fea0003800000 */
.L_x_30612:
        /* <DEDUP_REMOVED lines=16> */
.L_x_30618:
[----:B------:R-:W-:Y:S05]  /*254d0*/  BSYNC B3 ;  /* 0x0000000000037941 */ /* 0x000fea0003800000 */
.L_x_30617:
        /* <DEDUP_REMOVED lines=43> */
.L_x_30616:
[----:B------:R-:W-:Y:S05]  /*25790*/  BSYNC B2 ;  /* 0x0000000000027941 */ /* 0x000fea0003800000 */
.L_x_30615:
        /* <DEDUP_REMOVED lines=14> */
.L_x_30619:
        /* <DEDUP_REMOVED lines=12> */
.L_x_30622:
[----:B------:R-:W-:Y:S02]  /*25940*/  IMAD.MOV.U32 R5, RZ, RZ, R14 ;  /* 0x000000ffff057224 */ /* 0x000fe400078e000e */
.L_x_30623:
[----:B------:R-:W-:Y:S05]  /*25950*/  BSYNC B2 ;  /* 0x0000000000027941 */ /* 0x000fea0003800000 */
.L_x_30621:
        /* <DEDUP_REMOVED lines=16> */
.L_x_30627:
[----:B------:R-:W-:Y:S05]  /*25a60*/  BSYNC B3 ;  /* 0x0000000000037941 */ /* 0x000fea0003800000 */
.L_x_30626:
        /* <DEDUP_REMOVED lines=42> */
.L_x_30625:
[----:B------:R-:W-:Y:S05]  /*25d10*/  BSYNC B2 ;  /* 0x0000000000027941 */ /* 0x000fea0003800000 */
.L_x_30624:
        /* <DEDUP_REMOVED lines=9> */
.L_x_30620:
        /* <DEDUP_REMOVED lines=12> */
.L_x_30629:
[----:B------:R-:W-:Y:S02]  /*25e70*/  IMAD.MOV.U32 R13, RZ, RZ, R14 ;  /* 0x000000ffff0d7224 */ /* 0x000fe400078e000e */
.L_x_30630:
[----:B------:R-:W-:Y:S05]  /*25e80*/  BSYNC B2 ;  /* 0x0000000000027941 */ /* 0x000fea0003800000 */
.L_x_30628:
        /* <DEDUP_REMOVED lines=16> */
.L_x_30634:
[----:B------:R-:W-:Y:S05]  /*25f90*/  BSYNC B3 ;  /* 0x0000000000037941 */ /* 0x000fea0003800000 */
.L_x_30633:
        /* <DEDUP_REMOVED lines=43> */
.L_x_30632:
[----:B------:R-:W-:Y:S05]  /*26250*/  BSYNC B2 ;  /* 0x0000000000027941 */ /* 0x000fea0003800000 */
.L_x_30631:
        /* <DEDUP_REMOVED lines=12> */
.L_x_30635:
        /* <DEDUP_REMOVED lines=12> */
.L_x_30638:
[----:B------:R-:W-:Y:S02]  /*263e0*/  IMAD.MOV.U32 R4, RZ, RZ, R14 ;  /* 0x000000ffff047224 */ /* 0x000fe400078e000e */
.L_x_30639:
[----:B------:R-:W-:Y:S05]  /*263f0*/  BSYNC B2 ;  /* 0x0000000000027941 */ /* 0x000fea0003800000 */
.L_x_30637:
        /* <DEDUP_REMOVED lines=16> */
.L_x_30643:
[----:B------:R-:W-:Y:S05]  /*26500*/  BSYNC B3 ;  /* 0x0000000000037941 */ /* 0x000fea0003800000 */
.L_x_30642:
        /* <DEDUP_REMOVED lines=42> */
.L_x_30641:
[----:B------:R-:W-:Y:S05]  /*267b0*/  BSYNC B2 ;  /* 0x0000000000027941 */ /* 0x000fea0003800000 */
.L_x_30640:
        /* <DEDUP_REMOVED lines=9> */
.L_x_30636:
        /* <DEDUP_REMOVED lines=12> */
.L_x_30645:
[----:B------:R-:W-:Y:S02]  /*26910*/  IMAD.MOV.U32 R13, RZ, RZ, R14 ;  /* 0x000000ffff0d7224 */ /* 0x000fe400078e000e */
.L_x_30646:
[----:B------:R-:W-:Y:S05]  /*26920*/  BSYNC B2 ;  /* 0x0000000000027941 */ /* 0x000fea0003800000 */
.L_x_30644:
        /* <DEDUP_REMOVED lines=16> */
.L_x_30650:
[----:B------:R-:W-:Y:S05]  /*26a30*/  BSYNC B3 ;  /* 0x0000000000037941 */ /* 0x000fea0003800000 */
.L_x_30649:
        /* <DEDUP_REMOVED lines=43> */
.L_x_30648:
[----:B------:R-:W-:Y:S05]  /*26cf0*/  BSYNC B2 ;  /* 0x0000000000027941 */ /* 0x000fea0003800000 */
.L_x_30647:
        /* <DEDUP_REMOVED lines=12> */
.L_x_30651:
        /* <DEDUP_REMOVED lines=12> */
.L_x_30654:
[----:B------:R-:W-:Y:S02]  /*26e80*/  IMAD.MOV.U32 R3, RZ, RZ, R14 ;  /* 0x000000ffff037224 */ /* 0x000fe400078e000e */
.L_x_30655:
[----:B------:R-:W-:Y:S05]  /*26e90*/  BSYNC B2 ;  /* 0x0000000000027941 */ /* 0x000fea0003800000 */
.L_x_30653:
        /* <DEDUP_REMOVED lines=16> */
.L_x_30659:
[----:B------:R-:W-:Y:S05]  /*26fa0*/  BSYNC B3 ;  /* 0x0000000000037941 */ /* 0x000fea0003800000 */
.L_x_30658:
        /* <DEDUP_REMOVED lines=42> */
.L_x_30657:
[----:B------:R-:W-:Y:S05]  /*27250*/  BSYNC B2 ;  /* 0x0000000000027941 */ /* 0x000fea0003800000 */
.L_x_30656:
        /* <DEDUP_REMOVED lines=9> */
.L_x_30652:
        /* <DEDUP_REMOVED lines=12> */
.L_x_30661:
[----:B------:R-:W-:Y:S02]  /*273b0*/  IMAD.MOV.U32 R13, RZ, RZ, R14 ;  /* 0x000000ffff0d7224 */ /* 0x000fe400078e000e */
.L_x_30662:
[----:B------:R-:W-:Y:S05]  /*273c0*/  BSYNC B2 ;  /* 0x0000000000027941 */ /* 0x000fea0003800000 */
.L_x_30660:
        /* <DEDUP_REMOVED lines=16> */
.L_x_30666:
[----:B------:R-:W-:Y:S05]  /*274d0*/  BSYNC B3 ;  /* 0x0000000000037941 */ /* 0x000fea0003800000 */
.L_x_30665:
        /* <DEDUP_REMOVED lines=43> */
.L_x_30664:
[----:B------:R-:W-:Y:S05]  /*27790*/  BSYNC B2 ;  /* 0x0000000000027941 */ /* 0x000fea0003800000 */
.L_x_30663:
        /* <DEDUP_REMOVED lines=12> */
.L_x_30667:
        /* <DEDUP_REMOVED lines=12> */
.L_x_30670:
[----:B------:R-:W-:Y:S02]  /*27920*/  IMAD.MOV.U32 R2, RZ, RZ, R14 ;  /* 0x000000ffff027224 */ /* 0x000fe400078e000e */
.L_x_30671:
[----:B------:R-:W-:Y:S05]  /*27930*/  BSYNC B2 ;  /* 0x0000000000027941 */ /* 0x000fea0003800000 */
.L_x_30669:
        /* <DEDUP_REMOVED lines=16> */
.L_x_30675:
[----:B------:R-:W-:Y:S05]  /*27a40*/  BSYNC B3 ;  /* 0x0000000000037941 */ /* 0x000fea0003800000 */
.L_x_30674:
        /* <DEDUP_REMOVED lines=42> */
.L_x_30673:
[----:B------:R-:W-:Y:S05]  /*27cf0*/  BSYNC B2 ;  /* 0x0000000000027941 */ /* 0x000fea0003800000 */
.L_x_30672:
        /* <DEDUP_REMOVED lines=9> */
.L_x_30668:
        /* <DEDUP_REMOVED lines=12> */
.L_x_30677:
[----:B------:R-:W-:Y:S02]  /*27e50*/  IMAD.MOV.U32 R13, RZ, RZ, R14 ;  /* 0x000000ffff0d7224 */ /* 0x000fe400078e000e */
.L_x_30678:
[----:B------:R-:W-:Y:S05]  /*27e60*/  BSYNC B2 ;  /* 0x0000000000027941 */ /* 0x000fea0003800000 */
.L_x_30676:
        /* <DEDUP_REMOVED lines=16> */
.L_x_30682:
[----:B------:R-:W-:Y:S05]  /*27f70*/  BSYNC B3 ;  /* 0x0000000000037941 */ /* 0x000fea0003800000 */
.L_x_30681:
        /* <DEDUP_REMOVED lines=43> */
.L_x_30680:
[----:B------:R-:W-:Y:S05]  /*28230*/  BSYNC B2 ;  /* 0x0000000000027941 */ /* 0x000fea0003800000 */
.L_x_30679:
        /* <DEDUP_REMOVED lines=12> */
.L_x_30683:
        /* <DEDUP_REMOVED lines=12> */
.L_x_30686:
[----:B------:R-:W-:Y:S02]  /*283c0*/  IMAD.MOV.U32 R0, RZ, RZ, R14 ;  /* 0x000000ffff007224 */ /* 0x000fe400078e000e */
.L_x_30687:
[----:B------:R-:W-:Y:S05]  /*283d0*/  BSYNC B2 ;  /* 0x0000000000027941 */ /* 0x000fea0003800000 */
.L_x_30685:
        /* <DEDUP_REMOVED lines=16> */
.L_x_30691:
[----:B------:R-:W-:Y:S05]  /*284e0*/  BSYNC B3 ;  /* 0x0000000000037941 */ /* 0x000fea0003800000 */
.L_x_30690:
        /* <DEDUP_REMOVED lines=42> */
.L_x_30689:
[----:B------:R-:W-:Y:S05]  /*28790*/  BSYNC B2 ;  /* 0x0000000000027941 */ /* 0x000fea0003800000 */
.L_x_30688:
        /* <DEDUP_REMOVED lines=9> */
.L_x_30684:
        /* <DEDUP_REMOVED lines=51> */
.L_x_30692:
[----:B------:R-:W-:Y:S02]  /*28b60*/  IADD3 R188, R188, 0x20, RZ ;  /* 0x00000020bcbc7810 */ /* 0x000fe40007ffe0ff */
.L_x_30563:
[----:B------:R-:W-:Y:S05]  /*28b70*/  BSYNC B1 ;  /* 0x0000000000017941 */ /* 0x000fea0003800000 */
.L_x_30562:
        /* <DEDUP_REMOVED lines=31> */
.L_x_30696:
[----:B--2---:R-:W-:Y:S02]  /*28d70*/  IMAD.MOV.U32 R166, RZ, RZ, R14 ;  /* 0x000000ffffa67224 */ /* 0x004fe400078e000e */
.L_x_30697:
[----:B------:R-:W-:Y:S05]  /*28d80*/  BSYNC B2 ;  /* 0x0000000000027941 */ /* 0x000fea0003800000 */
.L_x_30695:
        /* <DEDUP_REMOVED lines=16> */
.L_x_30701:
[----:B------:R-:W-:Y:S05]  /*28e90*/  BSYNC B3 ;  /* 0x0000000000037941 */ /* 0x000fea0003800000 */
.L_x_30700:
        /* <DEDUP_REMOVED lines=42> */
.L_x_30699:
[----:B------:R-:W-:Y:S05]  /*29140*/  BSYNC B2 ;  /* 0x0000000000027941 */ /* 0x000fea0003800000 */
.L_x_30698:
        /* <DEDUP_REMOVED lines=17> */
.L_x_30702:
        /* <DEDUP_REMOVED lines=12> */
.L_x_30705:
[----:B------:R-:W-:Y:S02]  /*29320*/  IMAD.MOV.U32 R8, RZ, RZ, R14 ;  /* 0x000000ffff087224 */ /* 0x000fe400078e000e */
.L_x_30706:
[----:B------:R-:W-:Y:S05]  /*29330*/  BSYNC B2 ;  /* 0x0000000000027941 */ /* 0x000fea0003800000 */
.L_x_30704:
        /* <DEDUP_REMOVED lines=16> */
.L_x_30710:
[----:B------:R-:W-:Y:S05]  /*29440*/  BSYNC B3 ;  /* 0x0000000000037941 */ /* 0x000fea0003800000 */
.L_x_30709:
        /* <DEDUP_REMOVED lines=42> */
.L_x_30708:
[----:B------:R-:W-:Y:S05]  /*296f0*/  BSYNC B2 ;  /* 0x0000000000027941 */ /* 0x000fea0003800000 */
.L_x_30707:
        /* <DEDUP_REMOVED lines=9> */
.L_x_30703:
        /* <DEDUP_REMOVED lines=12> */
.L_x_30712:
[----:B------:R-:W-:Y:S02]  /*29850*/  IMAD.MOV.U32 R13, RZ, RZ, R14 ;  /* 0x000000ffff0d7224 */ /* 0x000fe400078e000e */
.L_x_30713:
[----:B------:R-:W-:Y:S05]  /*29860*/  BSYNC B2 ;  /* 0x0000000000027941 */ /* 0x000fea0003800000 */
.L_x_30711:
        /* <DEDUP_REMOVED lines=16> */
.L_x_30717:
[----:B------:R-:W-:Y:S05]  /*29970*/  BSYNC B3 ;  /* 0x0000000000037941 */ /* 0x000fea0003800000 */
.L_x_30716:
        /* <DEDUP_REMOVED lines=43> */
.L_x_30715:
[----:B------:R-:W-:Y:S05]  /*29c30*/  BSYNC B2 ;  /* 0x0000000000027941 */ /* 0x000fea0003800000 */
.L_x_30714:
        /* <DEDUP_REMOVED lines=14> */
.L_x_30718:
        /* <DEDUP_REMOVED lines=12> */
.L_x_30721:
[----:B------:R-:W-:Y:S02]  /*29de0*/  IMAD.MOV.U32 R7, RZ, RZ, R14 ;  /* 0x000000ffff077224 */ /* 0x000fe400078e000e */
.L_x_30722:
[----:B------:R-:W-:Y:S05]  /*29df0*/  BSYNC B2 ;  /* 0x0000000000027941 */ /* 0x000fea0003800000 */
.L_x_30720:
        /* <DEDUP_REMOVED lines=16> */
.L_x_30726:
[----:B------:R-:W-:Y:S05]  /*29f00*/  BSYNC B3 ;  /* 0x0000000000037941 */ /* 0x000fea0003800000 */
.L_x_30725:
        /* <DEDUP_REMOVED lines=42> */
.L_x_30724:
[----:B------:R-:W-:Y:S05]  /*2a1b0*/  BSYNC B2 ;  /* 0x0000000000027941 */ /* 0x000fea0003800000 */
.L_x_30723:
        /* <DEDUP_REMOVED lines=9> */
.L_x_30719:
        /* <DEDUP_REMOVED lines=12> */
.L_x_30728:
[----:B------:R-:W-:Y:S02]  /*2a310*/  IMAD.MOV.U32 R13, RZ, RZ, R14 ;  /* 0x000000ffff0d7224 */ /* 0x000fe400078e000e */
.L_x_30729:
[----:B------:R-:W-:Y:S05]  /*2a320*/  BSYNC B2 ;  /* 0x0000000000027941 */ /* 0x000fea0003800000 */
.L_x_30727:
        /* <DEDUP_REMOVED lines=16> */
.L_x_30733:
[----:B------:R-:W-:Y:S05]  /*2a430*/  BSYNC B3 ;  /* 0x0000000000037941 */ /* 0x000fea0003800000 */
.L_x_30732:
        /* <DEDUP_REMOVED lines=43> */
.L_x_30731:
[----:B------:R-:W-:Y:S05]  /*2a6f0*/  BSYNC B2 ;  /* 0x0000000000027941 */ /* 0x000fea0003800000 */
.L_x_30730:
        /* <DEDUP_REMOVED lines=14> */
.L_x_30734:
        /* <DEDUP_REMOVED lines=12> */
.L_x_30737:
[----:B------:R-:W-:Y:S02]  /*2a8a0*/  IMAD.MOV.U32 R6, RZ, RZ, R14 ;  /* 0x000000ffff067224 */ /* 0x000fe400078e000e */
.L_x_30738:
[----:B------:R-:W-:Y:S05]  /*2a8b0*/  BSYNC B2 ;  /* 0x0000000000027941 */ /* 0x000fea0003800000 */
.L_x_30736:
        /* <DEDUP_REMOVED lines=16> */
.L_x_30742:
[----:B------:R-:W-:Y:S05]  /*2a9c0*/  BSYNC B3 ;  /* 0x0000000000037941 */ /* 0x000fea0003800000 */
.L_x_30741:
        /* <DEDUP_REMOVED lines=42> */
.L_x_30740:
[----:B------:R-:W-:Y:S05]  /*2ac70*/  BSYNC B2 ;  /* 0x0000000000027941 */ /* 0x000fea0003800000 */
.L_x_30739:
        /* <DEDUP_REMOVED lines=9> */
.L_x_30735:
        /* <DEDUP_REMOVED lines=12> */
.L_x_30744:
[----:B------:R-:W-:Y:S02]  /*2add0*/  IMAD.MOV.U32 R13, RZ, RZ, R14 ;  /* 0x000000ffff0d7224 */ /* 0x000fe400078e000e */
.L_x_30745:
[----:B------:R-:W-:Y:S05]  /*2ade0*/  BSYNC B2 ;  /* 0x0000000000027941 */ /* 0x000fea0003800000 */
.L_x_30743:
        /* <DEDUP_REMOVED lines=16> */
.L_x_30749:
[----:B------:R-:W-:Y:S05]  /*2aef0*/  BSYNC B3 ;  /* 0x0000000000037941 */ /* 0x000fea0003800000 */
.L_x_30748:
        /* <DEDUP_REMOVED lines=43> */
.L_x_30747:
[----:B------:R-:W-:Y:S05]  /*2b1b0*/  BSYNC B2 ;  /* 0x0000000000027941 */ /* 0x000fea0003800000 */
.L_x_30746:
        /* <DEDUP_REMOVED lines=14> */
.L_x_30750:
        /* <DEDUP_REMOVED lines=12> */
.L_x_30753:
[----:B------:R-:W-:Y:S02]  /*2b360*/  IMAD.MOV.U32 R5, RZ, RZ, R14 ;  /* 0x000000ffff057224 */ /* 0x000fe400078e000e */
.L_x_30754:
[----:B------:R-:W-:Y:S05]  /*2b370*/  BSYNC B2 ;  /* 0x0000000000027941 */ /* 0x000fea0003800000 */
.L_x_30752:
        /* <DEDUP_REMOVED lines=16> */
.L_x_30758:
[----:B------:R-:W-:Y:S05]  /*2b480*/  BSYNC B3 ;  /* 0x0000000000037941 */ /* 0x000fea0003800000 */
.L_x_30757:
        /* <DEDUP_REMOVED lines=42> */
.L_x_30756:
[----:B------:R-:W-:Y:S05]  /*2b730*/  BSYNC B2 ;  /* 0x0000000000027941 */ /* 0x000fea0003800000 */
.L_x_30755:
        /* <DEDUP_REMOVED lines=9> */
.L_x_30751:
        /* <DEDUP_REMOVED lines=12> */
.L_x_30760:
[----:B------:R-:W-:Y:S02]  /*2b890*/  IMAD.MOV.U32 R13, RZ, RZ, R14 ;  /* 0x000000ffff0d7224 */ /* 0x000fe400078e000e */
.L_x_30761:
[----:B------:R-:W-:Y:S05]  /*2b8a0*/  BSYNC B2 ;  /* 0x0000000000027941 */ /* 0x000fea0003800000 */
.L_x_30759:
        /* <DEDUP_REMOVED lines=16> */
.L_x_30765:
[----:B------:R-:W-:Y:S05]  /*2b9b0*/  BSYNC B3 ;  /* 0x0000000000037941 */ /* 0x000fea0003800000 */
.L_x_30764:
        /* <DEDUP_REMOVED lines=43> */
.L_x_30763:
[----:B------:R-:W-:Y:S05]  /*2bc70*/  BSYNC B2 ;  /* 0x0000000000027941 */ /* 0x000fea0003800000 */
.L_x_30762:
        /* <DEDUP_REMOVED lines=12> */
.L_x_30766:
        /* <DEDUP_REMOVED lines=12> */
.L_x_30769:
[----:B------:R-:W-:Y:S02]  /*2be00*/  IMAD.MOV.U32 R4, RZ, RZ, R14 ;  /* 0x000000ffff047224 */ /* 0x000fe400078e000e */
.L_x_30770:
[----:B------:R-:W-:Y:S05]  /*2be10*/  BSYNC B2 ;  /* 0x0000000000027941 */ /* 0x000fea0003800000 */
.L_x_30768:
        /* <DEDUP_REMOVED lines=16> */
.L_x_30774:
[----:B------:R-:W-:Y:S05]  /*2bf20*/  BSYNC B3 ;  /* 0x0000000000037941 */ /* 0x000fea0003800000 */
.L_x_30773:
        /* <DEDUP_REMOVED lines=42> */
.L_x_30772:
[----:B------:R-:W-:Y:S05]  /*2c1d0*/  BSYNC B2 ;  /* 0x0000000000027941 */ /* 0x000fea0003800000 */
.L_x_30771:
        /* <DEDUP_REMOVED lines=9> */
.L_x_30767:
        /* <DEDUP_REMOVED lines=12> */
.L_x_30776:
[----:B------:R-:W-:Y:S02]  /*2c330*/  IMAD.MOV.U32 R13, RZ, RZ, R14 ;  /* 0x000000ffff0d7224 */ /* 0x000fe400078e000e */
.L_x_30777:
[----:B------:R-:W-:Y:S05]  /*2c340*/  BSYNC B2 ;  /* 0x0000000000027941 */ /* 0x000fea0003800000 */
.L_x_30775:
        /* <DEDUP_REMOVED lines=16> */
.L_x_30781:
[----:B------:R-:W-:Y:S05]  /*2c450*/  BSYNC B3 ;  /* 0x0000000000037941 */ /* 0x000fea0003800000 */
.L_x_30780:
        /* <DEDUP_REMOVED lines=43> */
.L_x_30779:
[----:B------:R-:W-:Y:S05]  /*2c710*/  BSYNC B2 ;  /* 0x0000000000027941 */ /* 0x000fea0003800000 */
.L_x_30778:
        /* <DEDUP_REMOVED lines=12> */
.L_x_30782:
        /* <DEDUP_REMOVED lines=12> */
.L_x_30785:
[----:B------:R-:W-:Y:S02]  /*2c8a0*/  IMAD.MOV.U32 R3, RZ, RZ, R14 ;  /* 0x000000ffff037224 */ /* 0x000fe400078e000e */
.L_x_30786:
[----:B------:R-:W-:Y:S05]  /*2c8b0*/  BSYNC B2 ;  /* 0x0000000000027941 */ /* 0x000fea0003800000 */
.L_x_30784:
        /* <DEDUP_REMOVED lines=16> */
.L_x_30790:
[----:B------:R-:W-:Y:S05]  /*2c9c0*/  BSYNC B3 ;  /* 0x0000000000037941 */ /* 0x000fea0003800000 */
.L_x_30789:
        /* <DEDUP_REMOVED lines=42> */
.L_x_30788:
[----:B------:R-:W-:Y:S05]  /*2cc70*/  BSYNC B2 ;  /* 0x0000000000027941 */ /* 0x000fea0003800000 */
.L_x_30787:
        /* <DEDUP_REMOVED lines=9> */
.L_x_30783:
        /* <DEDUP_REMOVED lines=12> */
.L_x_30792:
[----:B------:R-:W-:Y:S02]  /*2cdd0*/  IMAD.MOV.U32 R13, RZ, RZ, R14 ;  /* 0x000000ffff0d7224 */ /* 0x000fe400078e000e */
.L_x_30793:
[----:B------:R-:W-:Y:S05]  /*2cde0*/  BSYNC B2 ;  /* 0x0000000000027941 */ /* 0x000fea0003800000 */
.L_x_30791:
        /* <DEDUP_REMOVED lines=16> */
.L_x_30797:
[----:B------:R-:W-:Y:S05]  /*2cef0*/  BSYNC B3 ;  /* 0x0000000000037941 */ /* 0x000fea0003800000 */
.L_x_30796:
        /* <DEDUP_REMOVED lines=43> */
.L_x_30795:
[----:B------:R-:W-:Y:S05]  /*2d1b0*/  BSYNC B2 ;  /* 0x0000000000027941 */ /* 0x000fea0003800000 */
.L_x_30794:
        /* <DEDUP_REMOVED lines=12> */
.L_x_30798:
        /* <DEDUP_REMOVED lines=12> */
.L_x_30801:
[----:B------:R-:W-:Y:S02]  /*2d340*/  IMAD.MOV.U32 R2, RZ, RZ, R14 ;  /* 0x000000ffff027224 */ /* 0x000fe400078e000e */
.L_x_30802:
[----:B------:R-:W-:Y:S05]  /*2d350*/  BSYNC B2 ;  /* 0x0000000000027941 */ /* 0x000fea0003800000 */
.L_x_30800:
        /* <DEDUP_REMOVED lines=16> */
.L_x_30806:
[----:B------:R-:W-:Y:S05]  /*2d460*/  BSYNC B3 ;  /* 0x0000000000037941 */ /* 0x000fea0003800000 */
.L_x_30805:
        /* <DEDUP_REMOVED lines=42> */
.L_x_30804:
[----:B------:R-:W-:Y:S05]  /*2d710*/  BSYNC B2 ;  /* 0x0000000000027941 */ /* 0x000fea0003800000 */
.L_x_30803:
        /* <DEDUP_REMOVED lines=9> */
.L_x_30799:
        /* <DEDUP_REMOVED lines=12> */
.L_x_30808:
[----:B------:R-:W-:Y:S02]  /*2d870*/  IMAD.MOV.U32 R13, RZ, RZ, R14 ;  /* 0x000000ffff0d7224 */ /* 0x000fe400078e000e */
.L_x_30809:
[----:B------:R-:W-:Y:S05]  /*2d880*/  BSYNC B2 ;  /* 0x0000000000027941 */ /* 0x000fea0003800000 */
.L_x_30807:
        /* <DEDUP_REMOVED lines=16> */
.L_x_30813:
[----:B------:R-:W-:Y:S05]  /*2d990*/  BSYNC B3 ;  /* 0x0000000000037941 */ /* 0x000fea0003800000 */
.L_x_30812:
        /* <DEDUP_REMOVED lines=43> */
.L_x_30811:
[----:B------:R-:W-:Y:S05]  /*2dc50*/  BSYNC B2 ;  /* 0x0000000000027941 */ /* 0x000fea0003800000 */
.L_x_30810:
        /* <DEDUP_REMOVED lines=12> */
.L_x_30814:
        /* <DEDUP_REMOVED lines=12> */
.L_x_30817:
[----:B------:R-:W-:Y:S02]  /*2dde0*/  IMAD.MOV.U32 R0, RZ, RZ, R14 ;  /* 0x000000ffff007224 */ /* 0x000fe400078e000e */
.L_x_30818:
[----:B------:R-:W-:Y:S05]  /*2ddf0*/  BSYNC B2 ;  /* 0x0000000000027941 */ /* 0x000fea0003800000 */
.L_x_30816:
        /* <DEDUP_REMOVED lines=16> */
.L_x_30822:
[----:B------:R-:W-:Y:S05]  /*2df00*/  BSYNC B3 ;  /* 0x0000000000037941 */ /* 0x000fea0003800000 */
.L_x_30821:
        /* <DEDUP_REMOVED lines=42> */
.L_x_30820:
[----:B------:R-:W-:Y:S05]  /*2e1b0*/  BSYNC B2 ;  /* 0x0000000000027941 */ /* 0x000fea0003800000 */
.L_x_30819:
        /* <DEDUP_REMOVED lines=9> */
.L_x_30815:
        /* <DEDUP_REMOVED lines=51> */
.L_x_30823:
[----:B------:R-:W-:Y:S02]  /*2e580*/  IADD3 R188, R188, 0x20, RZ ;  /* 0x00000020bcbc7810 */ /* 0x000fe40007ffe0ff */
.L_x_30694:
[----:B------:R-:W-:Y:S05]  /*2e590*/  BSYNC B1 ;  /* 0x0000000000017941 */ /* 0x000fea0003800000 */
.L_x_30693:
        /* <DEDUP_REMOVED lines=31> */
.L_x_30827:
[----:B--2---:R-:W-:Y:S02]  /*2e790*/  IMAD.MOV.U32 R174, RZ, RZ, R14 ;  /* 0x000000ffffae7224 */ /* 0x004fe400078e000e */
.L_x_30828:
[----:B------:R-:W-:Y:S05]  /*2e7a0*/  BSYNC B2 ;  /* 0x0000000000027941 */ /* 0x000fea0003800000 */
.L_x_30826:
        /* <DEDUP_REMOVED lines=16> */
.L_x_30832:
[----:B------:R-:W-:Y:S05]  /*2e8b0*/  BSYNC B3 ;  /* 0x0000000000037941 */ /* 0x000fea0003800000 */
.L_x_30831:
        /* <DEDUP_REMOVED lines=42> */
.L_x_30830:
[----:B------:R-:W-:Y:S05]  /*2eb60*/  BSYNC B2 ;  /* 0x0000000000027941 */ /* 0x000fea0003800000 */
.L_x_30829:
        /* <DEDUP_REMOVED lines=17> */
.L_x_30833:
        /* <DEDUP_REMOVED lines=12> */
.L_x_30836:
[----:B------:R-:W-:Y:S02]  /*2ed40*/  IMAD.MOV.U32 R8, RZ, RZ, R14 ;  /* 0x000000ffff087224 */ /* 0x000fe400078e000e */
.L_x_30837:
[----:B------:R-:W-:Y:S05]  /*2ed50*/  BSYNC B2 ;  /* 0x0000000000027941 */ /* 0x000fea0003800000 */
.L_x_30835:
        /* <DEDUP_REMOVED lines=16> */
.L_x_30841:
[----:B------:R-:W-:Y:S05]  /*2ee60*/  BSYNC B3 ;  /* 0x0000000000037941 */ /* 0x000fea0003800000 */
.L_x_30840:
        /* <DEDUP_REMOVED lines=42> */
.L_x_30839:
[----:B------:R-:W-:Y:S05]  /*2f110*/  BSYNC B2 ;  /* 0x0000000000027941 */ /* 0x000fea0003800000 */
.L_x_30838:
        /* <DEDUP_REMOVED lines=9> */
.L_x_30834:
        /* <DEDUP_REMOVED lines=12> */
.L_x_30843:
[----:B------:R-:W-:Y:S02]  /*2f270*/  IMAD.MOV.U32 R13, RZ, RZ, R14 ;  /* 0x000000ffff0d7224 */ /* 0x000fe400078e000e */
.L_x_30844:
[----:B------:R-:W-:Y:S05]  /*2f280*/  BSYNC B2 ;  /* 0x0000000000027941 */ /* 0x000fea0003800000 */
.L_x_30842:
        /* <DEDUP_REMOVED lines=16> */
.L_x_30848:
[----:B------:R-:W-:Y:S05]  /*2f390*/  BSYNC B3 ;  /* 0x0000000000037941 */ /* 0x000fea0003800000 */
.L_x_30847:
        /* <DEDUP_REMOVED lines=43> */
.L_x_30846:
[----:B------:R-:W-:Y:S05]  /*2f650*/  BSYNC B2 ;  /* 0x0000000000027941 */ /* 0x000fea0003800000 */
.L_x_30845:
        /* <DEDUP_REMOVED lines=14> */
.L_x_30849:
        /* <DEDUP_REMOVED lines=12> */
.L_x_30852:
[----:B------:R-:W-:Y:S02]  /*2f800*/  IMAD.MOV.U32 R7, RZ, RZ, R14 ;  /* 0x000000ffff077224 */ /* 0x000fe400078e000e */
.L_x_30853:
[----:B------:R-:W-:Y:S05]  /*2f810*/  BSYNC B2 ;  /* 0x0000000000027941 */ /* 0x000fea0003800000 */
.L_x_30851:
        /* <DEDUP_REMOVED lines=16> */
.L_x_30857:
[----:B------:R-:W-:Y:S05]  /*2f920*/  BSYNC B3 ;  /* 0x0000000000037941 */ /* 0x000fea0003800000 */
.L_x_30856:
        /* <DEDUP_REMOVED lines=42> */
.L_x_30855:
[----:B------:R-:W-:Y:S05]  /*2fbd0*/  BSYNC B2 ;  /* 0x0000000000027941 */ /* 0x000fea0003800000 */
.L_x_30854:
        /* <DEDUP_REMOVED lines=9> */
.L_x_30850:
        /* <DEDUP_REMOVED lines=12> */
.L_x_30859:
[----:B------:R-:W-:Y:S02]  /*2fd30*/  IMAD.MOV.U32 R13, RZ, RZ, R14 ;  /* 0x000000ffff0d7224 */ /* 0x000fe400078e000e */
.L_x_30860:
[----:B------:R-:W-:Y:S05]  /*2fd40*/  BSYNC B2 ;  /* 0x0000000000027941 */ /* 0x000fea0003800000 */
.L_x_30858:
        /* <DEDUP_REMOVED lines=16> */
.L_x_30864:
[----:B------:R-:W-:Y:S05]  /*2fe50*/  BSYNC B3 ;  /* 0x0000000000037941 */ /* 0x000fea0003800000 */
.L_x_30863:
        /* <DEDUP_REMOVED lines=43> */
.L_x_30862:
[----:B------:R-:W-:Y:S05]  /*30110*/  BSYNC B2 ;  /* 0x0000000000027941 */ /* 0x000fea0003800000 */
.L_x_30861:
        /* <DEDUP_REMOVED lines=14> */
.L_x_30865:
        /* <DEDUP_REMOVED lines=12> */
.L_x_30868:
[----:B------:R-:W-:Y:S02]  /*302c0*/  IMAD.MOV.U32 R6, RZ, RZ, R14 ;  /* 0x000000ffff067224 */ /* 0x000fe400078e000e */
.L_x_30869:
[----:B------:R-:W-:Y:S05]  /*302d0*/  BSYNC B2 ;  /* 0x0000000000027941 */ /* 0x000fea0003800000 */
.L_x_30867:
        /* <DEDUP_REMOVED lines=16> */
.L_x_30873:
[----:B------:R-:W-:Y:S05]  /*303e0*/  BSYNC B3 ;  /* 0x0000000000037941 */ /* 0x000fea0003800000 */
.L_x_30872:
        /* <DEDUP_REMOVED lines=42> */
.L_x_30871:
[----:B------:R-:W-:Y:S05]  /*30690*/  BSYNC B2 ;  /* 0x0000000000027941 */ /* 0x000fea0003800000 */
.L_x_30870:
        /* <DEDUP_REMOVED lines=9> */
.L_x_30866:
        /* <DEDUP_REMOVED lines=12> */
.L_x_30875:
[----:B------:R-:W-:Y:S02]  /*307f0*/  IMAD.MOV.U32 R13, RZ, RZ, R14 ;  /* 0x000000ffff0d7224 */ /* 0x000fe400078e000e */
.L_x_30876:
[----:B------:R-:W-:Y:S05]  /*30800*/  BSYNC B2 ;  /* 0x0000000000027941 */ /* 0x000fea0003800000 */
.L_x_30874:
        /* <DEDUP_REMOVED lines=16> */
.L_x_30880:
[----:B------:R-:W-:Y:S05]  /*30910*/  BSYNC B3 ;  /* 0x0000000000037941 */ /* 0x000fea0003800000 */
.L_x_30879:
        /* <DEDUP_REMOVED lines=43> */
.L_x_30878:
[----:B------:R-:W-:Y:S05]  /*30bd0*/  BSYNC B2 ;  /* 0x0000000000027941 */ /* 0x000fea0003800000 */
.L_x_30877:
        /* <DEDUP_REMOVED lines=14> */
.L_x_30881:
        /* <DEDUP_REMOVED lines=12> */
.L_x_30884:
[----:B------:R-:W-:Y:S02]  /*30d80*/  IMAD.MOV.U32 R5, RZ, RZ, R14 ;  /* 0x000000ffff057224 */ /* 0x000fe400078e000e */
.L_x_30885:
[----:B------:R-:W-:Y:S05]  /*30d90*/  BSYNC B2 ;  /* 0x0000000000027941 */ /* 0x000fea0003800000 */
.L_x_30883:
        /* <DEDUP_REMOVED lines=16> */
.L_x_30889:
[----:B------:R-:W-:Y:S05]  /*30ea0*/  BSYNC B3 ;  /* 0x0000000000037941 */ /* 0x000fea0003800000 */
.L_x_30888:
        /* <DEDUP_REMOVED lines=42> */
.L_x_30887:
[----:B------:R-:W-:Y:S05]  /*31150*/  BSYNC B2 ;  /* 0x0000000000027941 */ /* 0x000fea0003800000 */
.L_x_30886:
        /* <DEDUP_REMOVED lines=9> */
.L_x_30882:
        /* <DEDUP_REMOVED lines=12> */
.L_x_30891:
[----:B------:R-:W-:Y:S02]  /*312b0*/  IMAD.MOV.U32 R13, RZ, RZ, R14 ;  /* 0x000000ffff0d7224 */ /* 0x000fe400078e000e */
.L_x_30892:
[----:B------:R-:W-:Y:S05]  /*312c0*/  BSYNC B2 ;  /* 0x0000000000027941 */ /* 0x000fea0003800000 */
.L_x_30890:
        /* <DEDUP_REMOVED lines=16> */
.L_x_30896:
[----:B------:R-:W-:Y:S05]  /*313d0*/  BSYNC B3 ;  /* 0x0000000000037941 */ /* 0x000fea0003800000 */
.L_x_30895:
        /* <DEDUP_REMOVED lines=43> */
.L_x_30894:
[----:B------:R-:W-:Y:S05]  /*31690*/  BSYNC B2 ;  /* 0x0000000000027941 */ /* 0x000fea0003800000 */
.L_x_30893:
        /* <DEDUP_REMOVED lines=12> */
.L_x_30897:
        /* <DEDUP_REMOVED lines=12> */
.L_x_30900:
[----:B------:R-:W-:Y:S02]  /*31820*/  IMAD.MOV.U32 R4, RZ, RZ, R14 ;  /* 0x000000ffff047224 */ /* 0x000fe400078e000e */
.L_x_30901:
[----:B------:R-:W-:Y:S05]  /*31830*/  BSYNC B2 ;  /* 0x0000000000027941 */ /* 0x000fea0003800000 */
.L_x_30899:
        /* <DEDUP_REMOVED lines=16> */
.L_x_30905:
[----:B------:R-:W-:Y:S05]  /*31940*/  BSYNC B3 ;  /* 0x0000000000037941 */ /* 0x000fea0003800000 */
.L_x_30904:
        /* <DEDUP_REMOVED lines=42> */
.L_x_30903:
[----:B------:R-:W-:Y:S05]  /*31bf0*/  BSYNC B2 ;  /* 0x0000000000027941 */ /* 0x000fea0003800000 */
.L_x_30902:
        /* <DEDUP_REMOVED lines=9> */
.L_x_30898:
        /* <DEDUP_REMOVED lines=12> */
.L_x_30907:
[----:B------:R-:W-:Y:S02]  /*31d50*/  IMAD.MOV.U32 R13, RZ, RZ, R14 ;  /* 0x000000ffff0d7224 */ /* 0x000fe400078e000e */
.L_x_30908:
[----:B------:R-:W-:Y:S05]  /*31d60*/  BSYNC B2 ;  /* 0x0000000000027941 */ /* 0x000fea0003800000 */
.L_x_30906:
        /* <DEDUP_REMOVED lines=16> */
.L_x_30912:
[----:B------:R-:W-:Y:S05]  /*31e70*/  BSYNC B3 ;  /* 0x0000000000037941 */ /* 0x000fea0003800000 */
.L_x_30911:
        /* <DEDUP_REMOVED lines=43> */
.L_x_30910:
[----:B------:R-:W-:Y:S05]  /*32130*/  BSYNC B2 ;  /* 0x0000000000027941 */ /* 0x000fea0003800000 */
.L_x_30909:
        /* <DEDUP_REMOVED lines=12> */
.L_x_30913:
        /* <DEDUP_REMOVED lines=12> */
.L_x_30916:
[----:B------:R-:W-:Y:S02]  /*322c0*/  IMAD.MOV.U32 R3, RZ, RZ, R14 ;  /* 0x000000ffff037224 */ /* 0x000fe400078e000e */
.L_x_30917:
[----:B------:R-:W-:Y:S05]  /*322d0*/  BSYNC B2 ;  /* 0x0000000000027941 */ /* 0x000fea0003800000 */
.L_x_30915:
        /* <DEDUP_REMOVED lines=16> */
.L_x_30921:
[----:B------:R-:W-:Y:S05]  /*323e0*/  BSYNC B3 ;  /* 0x0000000000037941 */ /* 0x000fea0003800000 */
.L_x_30920:
        /* <DEDUP_REMOVED lines=42> */
.L_x_30919:
[----:B------:R-:W-:Y:S05]  /*32690*/  BSYNC B2 ;  /* 0x0000000000027941 */ /* 0x000fea0003800000 */
.L_x_30918:
        /* <DEDUP_REMOVED lines=9> */
.L_x_30914:
        /* <DEDUP_REMOVED lines=12> */
.L_x_30923:
[----:B------:R-:W-:Y:S02]  /*327f0*/  IMAD.MOV.U32 R13, RZ, RZ, R14 ;  /* 0x000000ffff0d7224 */ /* 0x000fe400078e000e */
.L_x_30924:
[----:B------:R-:W-:Y:S05]  /*32800*/  BSYNC B2 ;  /* 0x0000000000027941 */ /* 0x000fea0003800000 */
.L_x_30922:
        /* <DEDUP_REMOVED lines=16> */
.L_x_30928:
[----:B------:R-:W-:Y:S05]  /*32910*/  BSYNC B3 ;  /* 0x0000000000037941 */ /* 0x000fea0003800000 */
.L_x_30927:
        /* <DEDUP_REMOVED lines=43> */
.L_x_30926:
[----:B------:R-:W-:Y:S05]  /*32bd0*/  BSYNC B2 ;  /* 0x0000000000027941 */ /* 0x000fea0003800000 */
.L_x_30925:
        /* <DEDUP_REMOVED lines=12> */
.L_x_30929:
        /* <DEDUP_REMOVED lines=12> */
.L_x_30932:
[----:B------:R-:W-:Y:S02]  /*32d60*/  IMAD.MOV.U32 R2, RZ, RZ, R14 ;  /* 0x000000ffff027224 */ /* 0x000fe400078e000e */
.L_x_30933:
[----:B------:R-:W-:Y:S05]  /*32d70*/  BSYNC B2 ;  /* 0x0000000000027941 */ /* 0x000fea0003800000 */
.L_x_30931:
        /* <DEDUP_REMOVED lines=16> */
.L_x_30937:
[----:B------:R-:W-:Y:S05]  /*32e80*/  BSYNC B3 ;  /* 0x0000000000037941 */ /* 0x000fea0003800000 */
.L_x_30936:
        /* <DEDUP_REMOVED lines=42> */
.L_x_30935:
[----:B------:R-:W-:Y:S05]  /*33130*/  BSYNC B2 ;  /* 0x0000000000027941 */ /* 0x000fea0003800000 */
.L_x_30934:
        /* <DEDUP_REMOVED lines=9> */
.L_x_30930:
        /* <DEDUP_REMOVED lines=12> */
.L_x_30939:
[----:B------:R-:W-:Y:S02]  /*33290*/  IMAD.MOV.U32 R13, RZ, RZ, R14 ;  /* 0x000000ffff0d7224 */ /* 0x000fe400078e000e */
.L_x_30940:
[----:B------:R-:W-:Y:S05]  /*332a0*/  BSYNC B2 ;  /* 0x0000000000027941 */ /* 0x000fea0003800000 */
.L_x_30938:
        /* <DEDUP_REMOVED lines=16> */
.L_x_30944:
[----:B------:R-:W-:Y:S05]  /*333b0*/  BSYNC B3 ;  /* 0x0000000000037941 */ /* 0x000fea0003800000 */
.L_x_30943:
        /* <DEDUP_REMOVED lines=43> */
.L_x_30942:
[----:B------:R-:W-:Y:S05]  /*33670*/  BSYNC B2 ;  /* 0x0000000000027941 */ /* 0x000fea0003800000 */
.L_x_30941:
        /* <DEDUP_REMOVED lines=12> */
.L_x_30945:
        /* <DEDUP_REMOVED lines=12> */
.L_x_30948:
[----:B------:R-:W-:Y:S02]  /*33800*/  IMAD.MOV.U32 R0, RZ, RZ, R14 ;  /* 0x000000ffff007224 */ /* 0x000fe400078e000e */
.L_x_30949:
[----:B------:R-:W-:Y:S05]  /*33810*/  BSYNC B2 ;  /* 0x0000000000027941 */ /* 0x000fea0003800000 */
.L_x_30947:
        /* <DEDUP_REMOVED lines=16> */
.L_x_30953:
[----:B------:R-:W-:Y:S05]  /*33920*/  BSYNC B3 ;  /* 0x0000000000037941 */ /* 0x000fea0003800000 */
.L_x_30952:
        /* <DEDUP_REMOVED lines=42> */
.L_x_30951:
[----:B------:R-:W-:Y:S05]  /*33bd0*/  BSYNC B2 ;  /* 0x0000000000027941 */ /* 0x000fea0003800000 */
.L_x_30950:
        /* <DEDUP_REMOVED lines=9> */
.L_x_30946:
        /* <DEDUP_REMOVED lines=51> */
.L_x_30954:
[----:B------:R-:W-:Y:S02]  /*33fa0*/  IADD3 R188, R188, 0x20, RZ ;  /* 0x00000020bcbc7810 */ /* 0x000fe40007ffe0ff */
.L_x_30825:
[----:B------:R-:W-:Y:S05]  /*33fb0*/  BSYNC B1 ;  /* 0x0000000000017941 */ /* 0x000fea0003800000 */
.L_x_30824:
        /* <DEDUP_REMOVED lines=31> */
.L_x_30958:
[----:B--2---:R-:W-:Y:S02]  /*341b0*/  IMAD.MOV.U32 R182, RZ, RZ, R14 ;  /* 0x000000ffffb67224 */ /* 0x004fe400078e000e */
.L_x_30959:
[----:B------:R-:W-:Y:S05]  /*341c0*/  BSYNC B2 ;  /* 0x0000000000027941 */ /* 0x000fea0003800000 */
.L_x_30957:
        /* <DEDUP_REMOVED lines=16> */
.L_x_30963:
[----:B------:R-:W-:Y:S05]  /*342d0*/  BSYNC B3 ;  /* 0x0000000000037941 */ /* 0x000fea0003800000 */
.L_x_30962:
        /* <DEDUP_REMOVED lines=42> */
.L_x_30961:
[----:B------:R-:W-:Y:S05]  /*34580*/  BSYNC B2 ;  /* 0x0000000000027941 */ /* 0x000fea0003800000 */
.L_x_30960:
        /* <DEDUP_REMOVED lines=17> */
.L_x_30964:
        /* <DEDUP_REMOVED lines=12> */
.L_x_30967:
[----:B------:R-:W-:Y:S02]  /*34760*/  IMAD.MOV.U32 R8, RZ, RZ, R14 ;  /* 0x000000ffff087224 */ /* 0x000fe400078e000e */
.L_x_30968:
[----:B------:R-:W-:Y:S05]  /*34770*/  BSYNC B2 ;  /* 0x0000000000027941 */ /* 0x000fea0003800000 */
.L_x_30966:
        /* <DEDUP_REMOVED lines=16> */
.L_x_30972:
[----:B------:R-:W-:Y:S05]  /*34880*/  BSYNC B3 ;  /* 0x0000000000037941 */ /* 0x000fea0003800000 */
.L_x_30971:
        /* <DEDUP_REMOVED lines=42> */
.L_x_30970:
[----:B------:R-:W-:Y:S05]  /*34b30*/  BSYNC B2 ;  /* 0x0000000000027941 */ /* 0x000fea0003800000 */
.L_x_30969:
        /* <DEDUP_REMOVED lines=9> */
.L_x_30965:
        /* <DEDUP_REMOVED lines=12> */
.L_x_30974:
[----:B------:R-:W-:Y:S02]  /*34c90*/  IMAD.MOV.U32 R13, RZ, RZ, R14 ;  /* 0x000000ffff0d7224 */ /* 0x000fe400078e000e */
.L_x_30975:
[----:B------:R-:W-:Y:S05]  /*34ca0*/  BSYNC B2 ;  /* 0x0000000000027941 */ /* 0x000fea0003800000 */
.L_x_30973:
        /* <DEDUP_REMOVED lines=16> */
.L_x_30979:
[----:B------:R-:W-:Y:S05]  /*34db0*/  BSYNC B3 ;  /* 0x0000000000037941 */ /* 0x000fea0003800000 */
.L_x_30978:
        /* <DEDUP_REMOVED lines=43> */
.L_x_30977:
[----:B------:R-:W-:Y:S05]  /*35070*/  BSYNC B2 ;  /* 0x0000000000027941 */ /* 0x000fea0003800000 */
.L_x_30976:
        /* <DEDUP_REMOVED lines=14> */
.L_x_30980:
        /* <DEDUP_REMOVED lines=12> */
.L_x_30983:
[----:B------:R-:W-:Y:S02]  /*35220*/  IMAD.MOV.U32 R7, RZ, RZ, R14 ;  /* 0x000000ffff077224 */ /* 0x000fe400078e000e */
.L_x_30984:
[----:B------:R-:W-:Y:S05]  /*35230*/  BSYNC B2 ;  /* 0x0000000000027941 */ /* 0x000fea0003800000 */
.L_x_30982:
        /* <DEDUP_REMOVED lines=16> */
.L_x_30988:
[----:B------:R-:W-:Y:S05]  /*35340*/  BSYNC B3 ;  /* 0x0000000000037941 */ /* 0x000fea0003800000 */
.L_x_30987:
        /* <DEDUP_REMOVED lines=42> */
.L_x_30986:
[----:B------:R-:W-:Y:S05]  /*355f0*/  BSYNC B2 ;  /* 0x0000000000027941 */ /* 0x000fea0003800000 */
.L_x_30985:
        /* <DEDUP_REMOVED lines=9> */
.L_x_30981:
        /* <DEDUP_REMOVED lines=12> */
.L_x_30990:
[----:B------:R-:W-:Y:S02]  /*35750*/  IMAD.MOV.U32 R13, RZ, RZ, R14 ;  /* 0x000000ffff0d7224 */ /* 0x000fe400078e000e */
.L_x_30991:
[----:B------:R-:W-:Y:S05]  /*35760*/  BSYNC B2 ;  /* 0x0000000000027941 */ /* 0x000fea0003800000 */
.L_x_30989:
        /* <DEDUP_REMOVED lines=16> */
.L_x_30995:
[----:B------:R-:W-:Y:S05]  /*35870*/  BSYNC B3 ;  /* 0x0000000000037941 */ /* 0x000fea0003800000 */
.L_x_30994:
        /* <DEDUP_REMOVED lines=43> */
.L_x_30993:
[----:B------:R-:W-:Y:S05]  /*35b30*/  BSYNC B2 ;  /* 0x0000000000027941 */ /* 0x000fea0003800000 */
.L_x_30992:
        /* <DEDUP_REMOVED lines=14> */
.L_x_30996:
        /* <DEDUP_REMOVED lines=12> */
.L_x_30999:
[----:B------:R-:W-:Y:S02]  /*35ce0*/  IMAD.MOV.U32 R6, RZ, RZ, R14 ;  /* 0x000000ffff067224 */ /* 0x000fe400078e000e */
.L_x_31000:
[----:B------:R-:W-:Y:S05]  /*35cf0*/  BSYNC B2 ;  /* 0x0000000000027941 */ /* 0x000fea0003800000 */
.L_x_30998:
        /* <DEDUP_REMOVED lines=16> */
.L_x_31004:
[----:B------:R-:W-:Y:S05]  /*35e00*/  BSYNC B3 ;  /* 0x0000000000037941 */ /* 0x000fea0003800000 */
.L_x_31003:
        /* <DEDUP_REMOVED lines=42> */
.L_x_31002:
[----:B------:R-:W-:Y:S05]  /*360b0*/  BSYNC B2 ;  /* 0x0000000000027941 */ /* 0x000fea0003800000 */
.L_x_31001:
        /* <DEDUP_REMOVED lines=9> */
.L_x_30997:
        /* <DEDUP_REMOVED lines=12> */
.L_x_31006:
[----:B------:R-:W-:Y:S02]  /*36210*/  IMAD.MOV.U32 R13, RZ, RZ, R14 ;  /* 0x000000ffff0d7224 */ /* 0x000fe400078e000e */
.L_x_31007:
[----:B------:R-:W-:Y:S05]  /*36220*/  BSYNC B2 ;  /* 0x0000000000027941 */ /* 0x000fea0003800000 */
.L_x_31005:
        /* <DEDUP_REMOVED lines=16> */
.L_x_31011:
[----:B------:R-:W-:Y:S05]  /*36330*/  BSYNC B3 ;  /* 0x0000000000037941 */ /* 0x000fea0003800000 */
.L_x_31010:
        /* <DEDUP_REMOVED lines=43> */
.L_x_31009:
[----:B------:R-:W-:Y:S05]  /*365f0*/  BSYNC B2 ;  /* 0x0000000000027941 */ /* 0x000fea0003800000 */
.L_x_31008:
        /* <DEDUP_REMOVED lines=14> */
.L_x_31012:
        /* <DEDUP_REMOVED lines=12> */
.L_x_31015:
[----:B------:R-:W-:Y:S02]  /*367a0*/  IMAD.MOV.U32 R5, RZ, RZ, R14 ;  /* 0x000000ffff057224 */ /* 0x000fe400078e000e */
.L_x_31016:
[----:B------:R-:W-:Y:S05]  /*367b0*/  BSYNC B2 ;  /* 0x0000000000027941 */ /* 0x000fea0003800000 */
.L_x_31014:
        /* <DEDUP_REMOVED lines=16> */
.L_x_31020:
[----:B------:R-:W-:Y:S05]  /*368c0*/  BSYNC B3 ;  /* 0x0000000000037941 */ /* 0x000fea0003800000 */
.L_x_31019:
        /* <DEDUP_REMOVED lines=42> */
.L_x_31018:
[----:B------:R-:W-:Y:S05]  /*36b70*/  BSYNC B2 ;  /* 0x0000000000027941 */ /* 0x000fea0003800000 */
.L_x_31017:
        /* <DEDUP_REMOVED lines=9> */
.L_x_31013:
        /* <DEDUP_REMOVED lines=12> */
.L_x_31022:
[----:B------:R-:W-:Y:S02]  /*36cd0*/  IMAD.MOV.U32 R13, RZ, RZ, R14 ;  /* 0x000000ffff0d7224 */ /* 0x000fe400078e000e */
.L_x_31023:
[----:B------:R-:W-:Y:S05]  /*36ce0*/  BSYNC B2 ;  /* 0x0000000000027941 */ /* 0x000fea0003800000 */
.L_x_31021:
        /* <DEDUP_REMOVED lines=16> */
.L_x_31027:
[----:B------:R-:W-:Y:S05]  /*36df0*/  BSYNC B3 ;  /* 0x0000000000037941 */ /* 0x000fea0003800000 */
.L_x_31026:
        /* <DEDUP_REMOVED lines=43> */
.L_x_31025:
[----:B------:R-:W-:Y:S05]  /*370b0*/  BSYNC B2 ;  /* 0x0000000000027941 */ /* 0x000fea0003800000 */
.L_x_31024:
        /* <DEDUP_REMOVED lines=12> */
.L_x_31028:
        /* <DEDUP_REMOVED lines=12> */
.L_x_31031:
[----:B------:R-:W-:Y:S02]  /*37240*/  IMAD.MOV.U32 R4, RZ, RZ, R14 ;  /* 0x000000ffff047224 */ /* 0x000fe400078e000e */
.L_x_31032:
[----:B------:R-:W-:Y:S05]  /*37250*/  BSYNC B2 ;  /* 0x0000000000027941 */ /* 0x000fea0003800000 */
.L_x_31030:
        /* <DEDUP_REMOVED lines=16> */
.L_x_31036:
[----:B------:R-:W-:Y:S05]  /*37360*/  BSYNC B3 ;  /* 0x0000000000037941 */ /* 0x000fea0003800000 */
.L_x_31035:
        /* <DEDUP_REMOVED lines=42> */
.L_x_31034:
[----:B------:R-:W-:Y:S05]  /*37610*/  BSYNC B2 ;  /* 0x0000000000027941 */ /* 0x000fea0003800000 */
.L_x_31033:
        /* <DEDUP_REMOVED lines=9> */
.L_x_31029:
        /* <DEDUP_REMOVED lines=12> */
.L_x_31038:
[----:B------:R-:W-:Y:S02]  /*37770*/  IMAD.MOV.U32 R13, RZ, RZ, R14 ;  /* 0x000000ffff0d7224 */ /* 0x000fe400078e000e */
.L_x_31039:
[----:B------:R-:W-:Y:S05]  /*37780*/  BSYNC B2 ;  /* 0x0000000000027941 */ /* 0x000fea0003800000 */
.L_x_31037:
        /* <DEDUP_REMOVED lines=16> */
.L_x_31043:
[----:B------:R-:W-:Y:S05]  /*37890*/  BSYNC B3 ;  /* 0x0000000000037941 */ /* 0x000fea0003800000 */
.L_x_31042:
        /* <DEDUP_REMOVED lines=43> */
.L_x_31041:
[----:B------:R-:W-:Y:S05]  /*37b50*/  BSYNC B2 ;  /* 0x0000000000027941 */ /* 0x000fea0003800000 */
.L_x_31040:
        /* <DEDUP_REMOVED lines=12> */
.L_x_31044:
        /* <DEDUP_REMOVED lines=12> */
.L_x_31047:
[----:B------:R-:W-:Y:S02]  /*37ce0*/  IMAD.MOV.U32 R3, RZ, RZ, R14 ;  /* 0x000000ffff037224 */ /* 0x000fe400078e000e */
.L_x_31048:
[----:B------:R-:W-:Y:S05]  /*37cf0*/  BSYNC B2 ;  /* 0x0000000000027941 */ /* 0x000fea0003800000 */
.L_x_31046:
        /* <DEDUP_REMOVED lines=16> */
.L_x_31052:
[----:B------:R-:W-:Y:S05]  /*37e00*/  BSYNC B3 ;  /* 0x0000000000037941 */ /* 0x000fea0003800000 */
.L_x_31051:
        /* <DEDUP_REMOVED lines=42> */
.L_x_31050:
[----:B------:R-:W-:Y:S05]  /*380b0*/  BSYNC B2 ;  /* 0x0000000000027941 */ /* 0x000fea0003800000 */
.L_x_31049:
        /* <DEDUP_REMOVED lines=9> */
.L_x_31045:
        /* <DEDUP_REMOVED lines=12> */
.L_x_31054:
[----:B------:R-:W-:Y:S02]  /*38210*/  IMAD.MOV.U32 R13, RZ, RZ, R14 ;  /* 0x000000ffff0d7224 */ /* 0x000fe400078e000e */
.L_x_31055:
[----:B------:R-:W-:Y:S05]  /*38220*/  BSYNC B2 ;  /* 0x0000000000027941 */ /* 0x000fea0003800000 */
.L_x_31053:
        /* <DEDUP_REMOVED lines=16> */
.L_x_31059:
[----:B------:R-:W-:Y:S05]  /*38330*/  BSYNC B3 ;  /* 0x0000000000037941 */ /* 0x000fea0003800000 */
.L_x_31058:
        /* <DEDUP_REMOVED lines=43> */
.L_x_31057:
[----:B------:R-:W-:Y:S05]  /*385f0*/  BSYNC B2 ;  /* 0x0000000000027941 */ /* 0x000fea0003800000 */
.L_x_31056:
        /* <DEDUP_REMOVED lines=12> */
.L_x_31060:
        /* <DEDUP_REMOVED lines=12> */
.L_x_31063:
[----:B------:R-:W-:Y:S02]  /*38780*/  IMAD.MOV.U32 R2, RZ, RZ, R14 ;  /* 0x000000ffff027224 */ /* 0x000fe400078e000e */
.L_x_31064:
[----:B------:R-:W-:Y:S05]  /*38790*/  BSYNC B2 ;  /* 0x0000000000027941 */ /* 0x000fea0003800000 */
.L_x_31062:
        /* <DEDUP_REMOVED lines=16> */
.L_x_31068:
[----:B------:R-:W-:Y:S05]  /*388a0*/  BSYNC B3 ;  /* 0x0000000000037941 */ /* 0x000fea0003800000 */
.L_x_31067:
        /* <DEDUP_REMOVED lines=42> */
.L_x_31066:
[----:B------:R-:W-:Y:S05]  /*38b50*/  BSYNC B2 ;  /* 0x0000000000027941 */ /* 0x000fea0003800000 */
.L_x_31065:
        /* <DEDUP_REMOVED lines=9> */
.L_x_31061:
        /* <DEDUP_REMOVED lines=12> */
.L_x_31070:
[----:B------:R-:W-:Y:S02]  /*38cb0*/  IMAD.MOV.U32 R13, RZ, RZ, R14 ;  /* 0x000000ffff0d7224 */ /* 0x000fe400078e000e */
.L_x_31071:
[----:B------:R-:W-:Y:S05]  /*38cc0*/  BSYNC B2 ;  /* 0x0000000000027941 */ /* 0x000fea0003800000 */
.L_x_31069:
        /* <DEDUP_REMOVED lines=16> */
.L_x_31075:
[----:B------:R-:W-:Y:S05]  /*38dd0*/  BSYNC B3 ;  /* 0x0000000000037941 */ /* 0x000fea0003800000 */
.L_x_31074:
        /* <DEDUP_REMOVED lines=43> */
.L_x_31073:
[----:B------:R-:W-:Y:S05]  /*39090*/  BSYNC B2 ;  /* 0x0000000000027941 */ /* 0x000fea0003800000 */
.L_x_31072:
        /* <DEDUP_REMOVED lines=12> */
.L_x_31076:
        /* <DEDUP_REMOVED lines=12> */
.L_x_31079:
[----:B------:R-:W-:Y:S02]  /*39220*/  IMAD.MOV.U32 R0, RZ, RZ, R14 ;  /* 0x000000ffff007224 */ /* 0x000fe400078e000e */
.L_x_31080:
[----:B------:R-:W-:Y:S05]  /*39230*/  BSYNC B2 ;  /* 0x0000000000027941 */ /* 0x000fea0003800000 */
.L_x_31078:
        /* <DEDUP_REMOVED lines=16> */
.L_x_31084:
[----:B------:R-:W-:Y:S05]  /*39340*/  BSYNC B3 ;  /* 0x0000000000037941 */ /* 0x000fea0003800000 */
.L_x_31083:
        /* <DEDUP_REMOVED lines=42> */
.L_x_31082:
[----:B------:R-:W-:Y:S05]  /*395f0*/  BSYNC B2 ;  /* 0x0000000000027941 */ /* 0x000fea0003800000 */
.L_x_31081:
        /* <DEDUP_REMOVED lines=9> */
.L_x_31077:
        /* <DEDUP_REMOVED lines=20> */
[----:B------:R-:W-:Y:S02]  /*397d0*/  LOP3.LUT R191, R229, R193, R191, 0xfe, !PT ;  /* 0x000000c1e5bf7212 */ /* 0x000fe400078efebf */
[----:B------:R-:W-:Y:S02]  /*397e0*/  LEA.HI.X R229, R188, c[0x0][0x18c], RZ, 0x5, P0 ;  /* 0x00006300bce57a11 */ /* 0x000fe400000f2cff */
[----:B------:R-:W-:Y:S02]  /*397f0*/  SEL R190, RZ, 0x1, P6 ;  /* 0x00000001ffbe7807 */ /* 0x000fe40003000000 */
[----:B------:R-:W-:Y:S01]  /*39800*/  SHF.R.U32.HI R193, RZ, 0x1d, R188 ;  /* 0x0000001dffc17819 */ /* 0x000fe200000116bc */
[----:B------:R0:W-:Y:S01]  /*39810*/  STG.E.128 [R228.64], R180 ;  /* 0x000000b4e4007986 */ /* 0x0001e2000c101d06 */
[----:B------:R-:W-:-:S02]  /*39820*/  IADD3 R188, P0, R194, c[0x0][0x190], RZ ;  /* 0x00006400c2bc7a10 */ /* 0x000fc40007f1e0ff */
[----:B------:R-:W-:Y:S01]  /*39830*/  LOP3.LUT R190, R189, R190, RZ, 0xfc, !PT ;  /* 0x000000bebdbe7212 */ /* 0x000fe200078efcff */
[----:B------:R0:W-:Y:S01]  /*39840*/  STG.E.128 [R228.64+0x10], R184 ;  /* 0x000010b8e4007986 */ /* 0x0001e2000c101d06 */
        /* <DEDUP_REMOVED lines=23> */
.L_x_30956:
[----:B------:R-:W-:Y:S05]  /*399c0*/  BSYNC B1 ;  /* 0x0000000000017941 */ /* 0x000fea0003800000 */
.L_x_30955:
        /* <DEDUP_REMOVED lines=100> */
.L_x_31109:
        /* <DEDUP_REMOVED lines=191> */
.L_x_31110:
        /* <DEDUP_REMOVED lines=13> */
[----:B0-----:R0:W1:Y:S02]  /*3acd0*/  MUFU.RSQ R193, R188 ;  /* 0x000000bc00c17308 */ /* 0x0010640000001400 */
[----:B0-----:R-:W-:-:S04]  /*3ace0*/  @!P6 IMAD.MOV.U32 R188, RZ, RZ, 0x4 ;  /* 0x00000004ffbce424 */ /* 0x001fc800078e00ff */
[----:B------:R-:W-:-:S05]  /*3acf0*/  @!P6 IMAD.WIDE R188, R195, R188, c[0x0][0x1a8] ;  /* 0x00006a00c3bce625 */ /* 0x000fca00078e02bc */
[----:B-1----:R0:W-:Y:S01]  /*3ad00*/  @!P6 STG.E [R188.64], R193 ;  /* 0x000000c1bc00e986 */ /* 0x0021e2000c101906 */
[----:B------:R-:W-:Y:S05]  /*3ad10*/  @!P1 BRA `(.L_x_31088) ;  /* 0x000002a000009947 */ /* 0x000fea0003800000 */
[----:B------:R1:W-:Y:S04]  /*3ad20*/  STL [R1+0x80], R0 ;  /* 0x0000800001007387 */ /* 0x0003e80000100800 */
[----:B------:R-:W2:Y:S04]  /*3ad30*/  LDL R190, [R1+0x74] ;  /* 0x0000740001be7983 */ /* 0x000ea80000100800 */
[----:B------:R-:W3:Y:S04]  /*3ad40*/  LDL R191, [R1+0x78] ;  /* 0x0000780001bf7983 */ /* 0x000ee80000100800 */
[----:B-1----:R-:W4:Y:S04]  /*3ad50*/  LDL R0, [R1+0x70] ;  /* 0x0000700001007983 */ /* 0x002f280000100800 */
[----:B------:R-:W3:Y:S04]  /*3ad60*/  LDL R252, [R1+0x7c] ;  /* 0x00007c0001fc7983 */ /* 0x000ee80000100800 */
[----:B------:R-:W3:Y:S04]  /*3ad70*/  LDL R231, [R1+0x60] ;  /* 0x0000600001e77983 */ /* 0x000ee80000100800 */
[----:B------:R-:W3:Y:S04]  /*3ad80*/  LDL R228, [R1+0x64] ;  /* 0x0000640001e47983 */ /* 0x000ee80000100800 */
[----:B------:R-:W3:Y:S04]  /*3ad90*/  LDL R230, [R1+0x68] ;  /* 0x0000680001e67983 */ /* 0x000ee80000100800 */
[----:B------:R-:W3:Y:S01]  /*3ada0*/  LDL R229, [R1+0x6c] ;  /* 0x00006c0001e57983 */ /* 0x000ee20000100800 */
[----:B0-----:R-:W-:-:S04]  /*3adb0*/  FADD.FTZ R189, R108, -R194 ;  /* 0x800000c26cbd7221 */ /* 0x001fc80000010000 */
[----:B------:R-:W-:Y:S02]  /*3adc0*/  FMUL.FTZ R189, R193, R189 ;  /* 0x000000bdc1bd7220 */ /* 0x000fe40000410000 */
[----:B------:R-:W-:-:S04]  /*3add0*/  FADD.FTZ R188, R109, -R194 ;  /* 0x800000c26dbc7221 */ /* 0x000fc80000010000 */
[----:B------:R-:W-:Y:S02]  /*3ade0*/  FMUL.FTZ R188, R193, R188 ;  /* 0x000000bcc1bc7220 */ /* 0x000fe40000410000 */
[----:B----45:R-:W-:Y:S02]  /*3adf0*/  FFMA.FTZ R189, R0, R189, R20 ;  /* 0x000000bd00bd7223 */ /* 0x030fe40000010014 */
[----:B------:R0:W5:Y:S01]  /*3ae00*/  LDL.LU R0, [R1+0x80] ;  /* 0x0000800001007983 */ /* 0x0001620000300800 */
[----:B--2---:R-:W-:Y:S02]  /*3ae10*/  FFMA.FTZ R188, R190, R188, R21 ;  /* 0x000000bcbebc7223 */ /* 0x004fe40000010015 */
[----:B------:R-:W-:-:S03]  /*3ae20*/  FADD.FTZ R190, R110, -R194 ;  /* 0x800000c26ebe7221 */ /* 0x000fc60000010000 */
[----:B------:R-:W-:Y:S01]  /*3ae30*/  F2FP.BF16.PACK_AB R188, R188, R189 ;  /* 0x000000bdbcbc723e */ /* 0x000fe200000010ff */
[----:B------:R-:W-:Y:S02]  /*3ae40*/  FADD.FTZ R189, R111, -R194 ;  /* 0x800000c26fbd7221 */ /* 0x000fe40000010000 */
[C---:B------:R-:W-:Y:S02]  /*3ae50*/  FMUL.FTZ R190, R193.reuse, R190 ;  /* 0x000000bec1be7220 */ /* 0x040fe40000410000 */
[----:B------:R-:W-:Y:S02]  /*3ae60*/  FMUL.FTZ R189, R193, R189 ;  /* 0x000000bdc1bd7220 */ /* 0x000fe40000410000 */
[----:B---3--:R-:W-:Y:S02]  /*3ae70*/  FFMA.FTZ R190, R191, R190, R22 ;  /* 0x000000bebfbe7223 */ /* 0x008fe40000010016 */
        /* <DEDUP_REMOVED lines=20> */
.L_x_31088:
[----:B------:R-:W-:Y:S05]  /*3afc0*/  BSYNC B1 ;  /* 0x0000000000017941 */ /* 0x000fea0003800000 */
.L_x_31087:
[----:B------:R-:W-:Y:S01]  /*3afd0*/  LOP3.LUT P0, RZ, R16, 0x4000, RZ, 0xc0, !PT ;  /* 0x0000400010ff7812 */ /* 0x000fe2000780c0ff */
[----:B------:R-:W-:-:S12]  /*3afe0*/  BSSY B1, `(.L_x_31089) ;  /* 0x000002c000017945 */ /* 0x000fd80003800000 */
[----:B------:R-:W-:Y:S05]  /*3aff0*/  @!P0 BRA `(.L_x_31090) ;  /* 0x000002a000008947 */ /* 0x000fea0003800000 */
[----:B-----5:R1:W-:Y:S04]  /*3b000*/  STL [R1+0x80], R0 ;  /* 0x0000800001007387 */ /* 0x0203e80000100800 */
[----:B0-----:R-:W2:Y:S04]  /*3b010*/  LDL R190, [R1+0x34] ;  /* 0x0000340001be7983 */ /* 0x001ea80000100800 */
[----:B------:R-:W3:Y:S04]  /*3b020*/  LDL R252, [R1+0x38] ;  /* 0x0000380001fc7983 */ /* 0x000ee80000100800 */
[----:B-1----:R-:W4:Y:S04]  /*3b030*/  LDL R0, [R1+0x30] ;  /* 0x0000300001007983 */ /* 0x002f280000100800 */
[----:B------:R-:W3:Y:S04]  /*3b040*/  LDL R191, [R1+0x3c] ;  /* 0x00003c0001bf7983 */ /* 0x000ee80000100800 */
[----:B------:R-:W3:Y:S04]  /*3b050*/  LDL R231, [R1+0x20] ;  /* 0x0000200001e77983 */ /* 0x000ee80000100800 */
[----:B------:R-:W3:Y:S04]  /*3b060*/  LDL R228, [R1+0x24] ;  /* 0x0000240001e47983 */ /* 0x000ee80000100800 */
[----:B------:R-:W3:Y:S04]  /*3b070*/  LDL R230, [R1+0x28] ;  /* 0x0000280001e67983 */ /* 0x000ee80000100800 */
[----:B------:R-:W3:Y:S01]  /*3b080*/  LDL R229, [R1+0x2c] ;  /* 0x00002c0001e57983 */ /* 0x000ee20000100800 */
[----:B------:R-:W-:-:S04]  /*3b090*/  FADD.FTZ R189, R116, -R194 ;  /* 0x800000c274bd7221 */ /* 0x000fc80000010000 */
[----:B------:R-:W-:Y:S02]  /*3b0a0*/  FMUL.FTZ R189, R193, R189 ;  /* 0x000000bdc1bd7220 */ /* 0x000fe40000410000 */
[----:B------:R-:W-:-:S04]  /*3b0b0*/  FADD.FTZ R188, R117, -R194 ;  /* 0x800000c275bc7221 */ /* 0x000fc80000010000 */
[----:B------:R-:W-:Y:S02]  /*3b0c0*/  FMUL.FTZ R188, R193, R188 ;  /* 0x000000bcc1bc7220 */ /* 0x000fe40000410000 */
[----:B----4-:R-:W-:Y:S02]  /*3b0d0*/  FFMA.FTZ R189, R0, R189, R24 ;  /* 0x000000bd00bd7223 */ /* 0x010fe40000010018 */
        /* <DEDUP_REMOVED lines=28> */
.L_x_31090:
[----:B------:R-:W-:Y:S05]  /*3b2a0*/  BSYNC B1 ;  /* 0x0000000000017941 */ /* 0x000fea0003800000 */
.L_x_31089:
        /* <DEDUP_REMOVED lines=8> */
[----:B------:R-:W3:Y:S04]  /*3b330*/  LDL R231, [R1] ;  /* 0x0000000001e77983 */ /* 0x000ee80000100800 */
        /* <DEDUP_REMOVED lines=36> */
.L_x_31092:
[----:B------:R-:W-:Y:S05]  /*3b580*/  BSYNC B1 ;  /* 0x0000000000017941 */ /* 0x000fea0003800000 */
.L_x_31091:
[----:B------:R-:W-:Y:S01]  /*3b590*/  LOP3.LUT P0, RZ, R16, 0x1000, RZ, 0xc0, !PT ;  /* 0x0000100010ff7812 */ /* 0x000fe2000780c0ff */
[----:B------:R-:W-:-:S12]  /*3b5a0*/  BSSY B1, `(.L_x_31093) ;  /* 0x0000022000017945 */ /* 0x000fd80003800000 */
[----:B------:R-:W-:Y:S05]  /*3b5b0*/  @!P0 BRA `(.L_x_31094) ;  /* 0x0000020000008947 */ /* 0x000fea0003800000 */
[--C-:B0-----:R-:W-:Y:S02]  /*3b5c0*/  FADD.FTZ R189, R132, -R194.reuse ;  /* 0x800000c284bd7221 */ /* 0x101fe40000010000 */
        /* <DEDUP_REMOVED lines=31> */
.L_x_31094:
[----:B------:R-:W-:Y:S05]  /*3b7c0*/  BSYNC B1 ;  /* 0x0000000000017941 */ /* 0x000fea0003800000 */
.L_x_31093:
        /* <DEDUP_REMOVED lines=35> */
.L_x_31096:
[----:B------:R-:W-:Y:S05]  /*3ba00*/  BSYNC B1 ;  /* 0x0000000000017941 */ /* 0x000fea0003800000 */
.L_x_31095:
        /* <DEDUP_REMOVED lines=35> */
.L_x_31098:
[----:B------:R-:W-:Y:S05]  /*3bc40*/  BSYNC B1 ;  /* 0x0000000000017941 */ /* 0x000fea0003800000 */
.L_x_31097:
        /* <DEDUP_REMOVED lines=35> */
.L_x_31100:
[----:B------:R-:W-:Y:S05]  /*3be80*/  BSYNC B1 ;  /* 0x0000000000017941 */ /* 0x000fea0003800000 */
.L_x_31099:
        /* <DEDUP_REMOVED lines=35> */
.L_x_31102:
[----:B------:R-:W-:Y:S05]  /*3c0c0*/  BSYNC B1 ;  /* 0x0000000000017941 */ /* 0x000fea0003800000 */
.L_x_31101:
        /* <DEDUP_REMOVED lines=35> */
.L_x_31104:
[----:B------:R-:W-:Y:S05]  /*3c300*/  BSYNC B1 ;  /* 0x0000000000017941 */ /* 0x000fea0003800000 */
.L_x_31103:
        /* <DEDUP_REMOVED lines=39> */
[----:B------:R-:W-:-:S02]  /*3c580*/  FFMA.FTZ R194, R228, R194, R94 ;  /* 0x000000c2e4c27223 */ /* 0x000fc4000001005e */
[----:B------:R-:W-:-:S03]  /*3c590*/  IMAD.MOV.U32 R228, RZ, RZ, 0x10 ;  /* 0x00000010ffe47424 */ /* 0x000fc600078e00ff */
[----:B------:R-:W-:Y:S01]  /*3c5a0*/  F2FP.BF16.PACK_AB R191, R191, R194 ;  /* 0x000000c2bfbf723e */ /* 0x000fe200000010ff */
[----:B------:R-:W-:-:S05]  /*3c5b0*/  IMAD.WIDE.U32 R228, R9, R228, c[0x0][0x208] ;  /* 0x0000820009e47625 */ /* 0x000fca00078e00e4 */
[----:B------:R0:W-:Y:S02]  /*3c5c0*/  STG.E.128 [R228.64], R188 ;  /* 0x000000bce4007986 */ /* 0x0001e4000c101d06 */
.L_x_31106:
[----:B------:R-:W-:Y:S05]  /*3c5d0*/  BSYNC B1 ;  /* 0x0000000000017941 */ /* 0x000fea0003800000 */
.L_x_31105:
[----:B------:R-:W-:-:S04]  /*3c5e0*/  IMAD.MOV.U32 R9, RZ, RZ, 0x4 ;  /* 0x00000004ff097424 */ /* 0x000fc800078e00ff */
[----:B------:R-:W-:-:S05]  /*3c5f0*/  IMAD R195, R9, c[0x0][0x160], R195 ;  /* 0x0000580009c37a24 */ /* 0x000fca00078e02c3 */
[----:B------:R-:W-:-:S13]  /*3c600*/  ISETP.GE.AND P0, PT, R195, c[0x0][0x164], PT ;  /* 0x00005900c3007a0c */ /* 0x000fda0003f06270 */
[----:B0----5:R-:W-:Y:S01]  /*3c610*/  @P0 CALL.REL.NOINC `(.L_x_31107) ;  /* 0x0000001000000944 */ /* 0x021fe20003c00000 */
[----:B------:R-:W-:Y:S05]  /*3c620*/  BRA `(.L_x_31108) ;  /* 0xfffc4e0000007947 */ /* 0x000fea000383ffff */
.L_x_31107:
[----:B------:R-:W-:Y:S05]  /*3c630*/  BSYNC B0 ;  /* 0x0000000000007941 */ /* 0x000fea0003800000 */
.L_x_29775:
[----:B------:R-:W-:Y:S05]  /*3c640*/  EXIT ;  /* 0x000000000000794d */ /* 0x000fea0003800000 */
.L_x_31085:
[----:B------:R-:W-:Y:S01]  /*3c650*/  IMAD.MOV.U32 R193, RZ, RZ, R191 ;  /* 0x000000ffffc17224 */ /* 0x000fe200078e00bf */
[----:B------:R-:W-:Y:S01]  /*3c660*/  MOV R188, 0x3c6b0 ;  /* 0x0003c6b000bc7802 */ /* 0x000fe20000000f00 */
[----:B------:R-:W-:Y:S02]  /*3c670*/  IMAD.MOV.U32 R190, RZ, RZ, 0x1 ;  /* 0x00000001ffbe7424 */ /* 0x000fe400078e00ff */
[----:B------:R-:W-:Y:S02]  /*3c680*/  IMAD.MOV.U32 R194, RZ, RZ, 0x1f ;  /* 0x0000001fffc27424 */ /* 0x000fe400078e00ff */
[----:B------:R-:W-:Y:S02]  /*3c690*/  IMAD.MOV.U32 R189, RZ, RZ, -0x1 ;  /* 0xffffffffffbd7424 */ /* 0x000fe400078e00ff */
[----:B-----5:R-:W-:Y:S05]  /*3c6a0*/  CALL.REL.NOINC `($__internal_38_$__cuda_sm70_shflsync_bfly_p) ;  /* 0x00000e7000007944 */ /* 0x020fea0003c00000 */
[----:B-1----:R-:W-:Y:S05]  /*3c6b0*/  BRA `(.L_x_31109) ;  /* 0xffffd95000007947 */ /* 0x002fea000383ffff */
.L_x_31086:
[----:B------:R-:W-:Y:S01]  /*3c6c0*/  IMAD.MOV.U32 R193, RZ, RZ, R191 ;  /* 0x000000ffffc17224 */ /* 0x000fe200078e00bf */
[----:B------:R-:W-:Y:S01]  /*3c6d0*/  MOV R188, 0x3c720 ;  /* 0x0003c72000bc7802 */ /* 0x000fe20000000f00 */
[----:B------:R-:W-:Y:S02]  /*3c6e0*/  IMAD.MOV.U32 R190, RZ, RZ, 0x2 ;  /* 0x00000002ffbe7424 */ /* 0x000fe400078e00ff */
[----:B------:R-:W-:-:S02]  /*3c6f0*/  IMAD.MOV.U32 R194, RZ, RZ, 0x1f ;  /* 0x0000001fffc27424 */ /* 0x000fc400078e00ff */
[----:B------:R-:W-:Y:S02]  /*3c700*/  IMAD.MOV.U32 R189, RZ, RZ, -0x1 ;  /* 0xffffffffffbd7424 */ /* 0x000fe400078e00ff */
[----:B-----5:R-:W-:Y:S05]  /*3c710*/  CALL.REL.NOINC `($__internal_38_$__cuda_sm70_shflsync_bfly_p) ;  /* 0x00000e0000007944 */ /* 0x020fea0003c00000 */
[----:B-1----:R-:W-:Y:S01]  /*3c720*/  FADD.FTZ R191, R191, R190 ;  /* 0x000000bebfbf7221 */ /* 0x002fe20000010000 */
[----:B------:R-:W-:Y:S01]  /*3c730*/  MOV R188, 0x3c790 ;  /* 0x0003c79000bc7802 */ /* 0x000fe20000000f00 */
[----:B------:R-:W-:Y:S02]  /*3c740*/  IMAD.MOV.U32 R190, RZ, RZ, 0x4 ;  /* 0x00000004ffbe7424 */ /* 0x000fe400078e00ff */
[----:B------:R-:W-:Y:S02]  /*3c750*/  IMAD.MOV.U32 R194, RZ, RZ, 0x1f ;  /* 0x0000001fffc27424 */ /* 0x000fe400078e00ff */
[----:B------:R-:W-:Y:S02]  /*3c760*/  IMAD.MOV.U32 R189, RZ, RZ, -0x1 ;  /* 0xffffffffffbd7424 */ /* 0x000fe400078e00ff */
[----:B------:R-:W-:Y:S02]  /*3c770*/  IMAD.MOV.U32 R193, RZ, RZ, R191 ;  /* 0x000000ffffc17224 */ /* 0x000fe400078e00bf */
[----:B------:R-:W-:Y:S05]  /*3c780*/  CALL.REL.NOINC `($__internal_38_$__cuda_sm70_shflsync_bfly_p) ;  /* 0x00000d9000007944 */ /* 0x000fea0003c00000 */
[----:B-1----:R-:W-:Y:S01]  /*3c790*/  FADD.FTZ R191, R191, R190 ;  /* 0x000000bebfbf7221 */ /* 0x002fe20000010000 */
[----:B------:R-:W-:Y:S01]  /*3c7a0*/  MOV R188, 0x3c800 ;  /* 0x0003c80000bc7802 */ /* 0x000fe20000000f00 */
[----:B------:R-:W-:-:S02]  /*3c7b0*/  IMAD.MOV.U32 R190, RZ, RZ, 0x8 ;  /* 0x00000008ffbe7424 */ /* 0x000fc400078e00ff */
[----:B------:R-:W-:Y:S02]  /*3c7c0*/  IMAD.MOV.U32 R194, RZ, RZ, 0x1f ;  /* 0x0000001fffc27424 */ /* 0x000fe400078e00ff */
[----:B------:R-:W-:Y:S02]  /*3c7d0*/  IMAD.MOV.U32 R189, RZ, RZ, -0x1 ;  /* 0xffffffffffbd7424 */ /* 0x000fe400078e00ff */
[----:B------:R-:W-:Y:S02]  /*3c7e0*/  IMAD.MOV.U32 R193, RZ, RZ, R191 ;  /* 0x000000ffffc17224 */ /* 0x000fe400078e00bf */
[----:B------:R-:W-:Y:S05]  /*3c7f0*/  CALL.REL.NOINC `($__internal_38_$__cuda_sm70_shflsync_bfly_p) ;  /* 0x00000d2000007944 */ /* 0x000fea0003c00000 */
[----:B-1----:R-:W-:Y:S01]  /*3c800*/  FADD.FTZ R191, R191, R190 ;  /* 0x000000bebfbf7221 */ /* 0x002fe20000010000 */
[----:B------:R-:W-:Y:S01]  /*3c810*/  MOV R188, 0x3c870 ;  /* 0x0003c87000bc7802 */ /* 0x000fe20000000f00 */
[----:B------:R-:W-:Y:S02]  /*3c820*/  IMAD.MOV.U32 R190, RZ, RZ, 0x10 ;  /* 0x00000010ffbe7424 */ /* 0x000fe400078e00ff */
[----:B------:R-:W-:Y:S02]  /*3c830*/  IMAD.MOV.U32 R194, RZ, RZ, 0x1f ;  /* 0x0000001fffc27424 */ /* 0x000fe400078e00ff */
[----:B------:R-:W-:-:S02]  /*3c840*/  IMAD.MOV.U32 R189, RZ, RZ, -0x1 ;  /* 0xffffffffffbd7424 */ /* 0x000fc400078e00ff */
[----:B------:R-:W-:Y:S02]  /*3c850*/  IMAD.MOV.U32 R193, RZ, RZ, R191 ;  /* 0x000000ffffc17224 */ /* 0x000fe400078e00bf */
[----:B------:R-:W-:Y:S05]  /*3c860*/  CALL.REL.NOINC `($__internal_38_$__cuda_sm70_shflsync_bfly_p) ;  /* 0x00000cb000007944 */ /* 0x000fea0003c00000 */
        /* <DEDUP_REMOVED lines=177> */
[----:B------:R-:W-:Y:S05]  /*3d380*/  CALL.REL.NOINC `($__internal_38_$__cuda_sm70_shflsync_bfly_p) ;  /* 0x0000019000007944 */ /* 0x000fea0003c00000 */
[----:B-1----:R-:W-:Y:S01]  /*3d390*/  FADD.FTZ R193, R193, R190 ;  /* 0x000000bec1c17221 */ /* 0x002fe20000010000 */
[----:B------:R-:W-:Y:S01]  /*3d3a0*/  MOV R188, 0x3d3f0 ;  /* 0x0003d3f000bc7802 */ /* 0x000fe20000000f00 */
[----:B------:R-:W-:Y:S02]  /*3d3b0*/  IMAD.MOV.U32 R190, RZ, RZ, 0x2 ;  /* 0x00000002ffbe7424 */ /* 0x000fe400078e00ff */
[----:B------:R-:W-:Y:S02]  /*3d3c0*/  IMAD.MOV.U32 R194, RZ, RZ, 0x1f ;  /* 0x0000001fffc27424 */ /* 0x000fe400078e00ff */
[----:B------:R-:W-:Y:S02]  /*3d3d0*/  IMAD.MOV.U32 R189, RZ, RZ, -0x1 ;  /* 0xffffffffffbd7424 */ /* 0x000fe400078e00ff */
[----:B------:R-:W-:Y:S05]  /*3d3e0*/  CALL.REL.NOINC `($__internal_38_$__cuda_sm70_shflsync_bfly_p) ;  /* 0x0000013000007944 */ /* 0x000fea0003c00000 */
[----:B-1----:R-:W-:Y:S01]  /*3d3f0*/  FADD.FTZ R193, R193, R190 ;  /* 0x000000bec1c17221 */ /* 0x002fe20000010000 */
[----:B------:R-:W-:Y:S01]  /*3d400*/  MOV R188, 0x3d450 ;  /* 0x0003d45000bc7802 */ /* 0x000fe20000000f00 */
[----:B------:R-:W-:-:S02]  /*3d410*/  IMAD.MOV.U32 R190, RZ, RZ, 0x4 ;  /* 0x00000004ffbe7424 */ /* 0x000fc400078e00ff */
[----:B------:R-:W-:Y:S02]  /*3d420*/  IMAD.MOV.U32 R194, RZ, RZ, 0x1f ;  /* 0x0000001fffc27424 */ /* 0x000fe400078e00ff */
        /* <DEDUP_REMOVED lines=14> */
[----:B-1----:R-:W-:Y:S05]  /*3d510*/  BRA `(.L_x_31110) ;  /* 0xffffd6e000007947 */ /* 0x002fea000383ffff */
        .weak           $__internal_38_$__cuda_sm70_shflsync_bfly_p
        .type           $__internal_38_$__cuda_sm70_shflsync_bfly_p,@function
        .size           $__internal_38_$__cuda_sm70_shflsync_bfly_p,(.L_x_65418 - $__internal_38_$__cuda_sm70_shflsync_bfly_p)
$__internal_38_$__cuda_sm70_shflsync_bfly_p:
[----:B------:R-:W-:Y:S04]  /*3d520*/  WARPSYNC R189 ;  /* 0x000000bd00007348 */ /* 0x000fe80003800000 */
[----:B------:R0:W1:Y:S02]  /*3d530*/  SHFL.BFLY PT, R190, R193, R190, R194 ;  /* 0x0c0000bec1be7389 */ /* 0x00006400000e00c2 */
[----:B0-----:R-:W-:-:S04]  /*3d540*/  IMAD.MOV.U32 R189, RZ, RZ, 0x0 ;  /* 0x00000000ffbd7424 */ /* 0x001fc800078e00ff */
[----:B------:R-:W-:Y:S05]  /*3d550*/  RET.REL.NODEC R188 `(_ZN10layer_norm31ln_parallel_residual_fwd_kernelINS_13Kernel_traitsIf13__nv_bfloat16fS2_fjLj2560ELj1ELj4ELj1ELj16ENS_18Kernel_traits_baseILj2560EfS2_fS2_fjLj128EEEEELb1ELb1ELb0EEEvNS_9FwdParamsE) ;  /* 0xfffc2aa0bc007950 */ /* 0x000fea0003c3ffff */
.L_x_31111:
        /* <DEDUP_REMOVED lines=10> */
.L_x_65418:


//--------------------- .text._ZN10layer_norm31ln_parallel_residual_fwd_kernelINS_13Kernel_traitsIf13__nv_bfloat16fS2_fjLj2560ELj1ELj4ELj1ELj16ENS_18Kernel_traits_baseILj2560EfS2_fS2_fjLj128EEEEELb1ELb1ELb1EEEvNS_9FwdParamsE --------------------------
	.section	.text._ZN10layer_norm31ln_parallel_residual_fwd_kernelINS_13Kernel_traitsIf13__nv_bfloat16fS2_fjLj2560ELj1ELj4ELj1ELj16ENS_18Kernel_traits_baseILj2560EfS2_fS2_fjLj128EEEEELb1ELb1ELb1EEEvNS_9FwdParamsE,"ax",@progbits
	.sectioninfo	@"SHI_REGISTERS=255"
	.align	128
        .global         _ZN10layer_norm31ln_parallel_residual_fwd_kernelINS_13Kernel_traitsIf13__nv_bfloat16fS2_fjLj2560ELj1ELj4ELj1ELj16ENS_18Kernel_traits_baseILj2560EfS2_fS2_fjLj128EEEEELb1ELb1ELb1EEEvNS_9FwdParamsE
        .type           _ZN10layer_norm31ln_parallel_residual_fwd_kernelINS_13Kernel_traitsIf13__nv_bfloat16fS2_fjLj2560ELj1ELj4ELj1ELj16ENS_18Kernel_traits_baseILj2560EfS2_fS2_fjLj128EEEEELb1ELb1ELb1EEEvNS_9FwdParamsE,@function
        .size           _ZN10layer_norm31ln_parallel_residual_fwd_kernelINS_13Kernel_traitsIf13__nv_bfloat16fS2_fjLj2560ELj1ELj4ELj1ELj16ENS_18Kernel_traits_baseILj2560EfS2_fS2_fjLj128EEEEELb1ELb1ELb1EEEvNS_9FwdParamsE,(.L_x_65419 - _ZN10layer_norm31ln_parallel_residual_fwd_kernelINS_13Kernel_traitsIf13__nv_bfloat16fS2_fjLj2560ELj1ELj4ELj1ELj16ENS_18Kernel_traits_baseILj2560EfS2_fS2_fjLj128EEEEELb1ELb1ELb1EEEvNS_9FwdParamsE)
        .other          _ZN10layer_norm31ln_parallel_residual_fwd_kernelINS_13Kernel_traitsIf13__nv_bfloat16fS2_fjLj2560ELj1ELj4ELj1ELj16ENS_18Kernel_traits_baseILj2560EfS2_fS2_fjLj128EEEEELb1ELb1ELb1EEEvNS_9FwdParamsE,@"STO_CUDA_ENTRY STV_DEFAULT"
_ZN10layer_norm31ln_parallel_residual_fwd_kernelINS_13Kernel_traitsIf13__nv_bfloat16fS2_fjLj2560ELj1ELj4ELj1ELj16ENS_18Kernel_traits_baseILj2560EfS2_fS2_fjLj128EEEEELb1ELb1ELb1EEEvNS_9FwdParamsE:
.text._ZN10layer_norm31ln_parallel_residual_fwd_kernelINS_13Kernel_traitsIf13__nv_bfloat16fS2_fjLj2560ELj1ELj4ELj1ELj16ENS_18Kernel_traits_baseILj2560EfS2_fS2_fjLj128EEEEELb1ELb1ELb1EEEvNS_9FwdParamsE:
        /* <DEDUP_REMOVED lines=45> */
[--C-:B0-----:R-:W-:Y:S01]  /*02d0*/  IMAD R213, R11, c[0x0][0x0], R10.reuse ;  /* 0x000000000bd57a24 */ /* 0x101fe200078e020a */
        /* <DEDUP_REMOVED lines=12> */
[----:B------:R-:W-:-:S05]  /*03a0*/  SHF.R.U32.HI R216, RZ, 0x5, R10 ;  /* 0x00000005ffd87819 */ /* 0x000fca000001160a */
[----:B------:R-:W-:Y:S01]  /*03b0*/  IMAD R216, R11, 0x4, R216 ;  /* 0x000000040bd87824 */ /* 0x000fe200078e02d8 */
[----:B--2---:R-:W0:Y:S08]  /*03c0*/  @P0 R2UR UR4, R2 ;  /* 0x00000000020403c2 */ /* 0x004e3000000e0000 */
[----:B------:R1:W2:Y:S01]  /*03d0*/  @P0 R2UR UR5, R3 ;  /* 0x00000000030503c2 */ /* 0x0002a200000e0000 */
[----:B---3--:R-:W-:-:S04]  /*03e0*/  @P0 IADD3 R227, P1, R4, c[0x0][0x240], RZ ;  /* 0x0000900004e30a10 */ /* 0x008fc80007f3e0ff */
[----:B------:R-:W-:Y:S02]  /*03f0*/  @P0 IADD3.X R0, RZ, R5, RZ, P1, !PT ;  /* 0x00000005ff000210 */ /* 0x000fe40000ffe4ff */
[----:B------:R-:W-:Y:S02]  /*0400*/  ISETP.NE.U32.AND P0, PT, RZ, c[0x0][0x218], PT ;  /* 0x00008600ff007a0c */ /* 0x000fe40003f05070 */
[--C-:B------:R-:W-:Y:S02]  /*0410*/  SHF.R.U64 R211, R227, 0x2, R0.reuse ;  /* 0x00000002e3d37819 */ /* 0x100fe40000001200 */
[----:B------:R-:W-:Y:S02]  /*0420*/  SHF.R.U32.HI R209, RZ, 0x2, R0 ;  /* 0x00000002ffd17819 */ /* 0x000fe40000011600 */
[----:B------:R-:W-:Y:S01]  /*0430*/  ISETP.NE.AND.EX P0, PT, RZ, c[0x0][0x21c], PT, P0 ;  /* 0x00008700ff007a0c */ /* 0x000fe20003f05300 */
[----:B------:R-:W-:Y:S01]  /*0440*/  IMAD.WIDE.U32 R4, R211, -0x2daee0ad, RZ ;  /* 0xd2511f53d3047825 */ /* 0x000fe200078e00ff */
[----:B0-----:R-:W-:Y:S01]  /*0450*/  LOP3.LUT R0, R7, UR4, R209, 0x96, !PT ;  /* 0x0000000407007c12 */ /* 0x001fe2000f8e96d1 */
[----:B------:R-:W-:-:S02]  /*0460*/  UIADD3 UR9, UR4, -0x61c88647, URZ ;  /* 0x9e3779b904097890 */ /* 0x000fc4000fffe03f */
[----:B------:R-:W-:Y:S02]  /*0470*/  UIADD3 UR11, UR4, 0x3c6ef372, URZ ;  /* 0x3c6ef372040b7890 */ /* 0x000fe4000fffe03f */
[----:B-1----:R-:W-:Y:S01]  /*0480*/  IMAD.WIDE.U32 R2, R0, -0x2daee0ad, RZ ;  /* 0xd2511f5300027825 */ /* 0x002fe200078e00ff */
[----:B------:R-:W-:Y:S01]  /*0490*/  UIADD3 UR13, UR4, -0x255992d5, URZ ;  /* 0xdaa66d2b040d7890 */ /* 0x000fe2000fffe03f */
[----:B--2---:R-:W-:Y:S01]  /*04a0*/  LOP3.LUT R8, R5, UR5, RZ, 0x3c, !PT ;  /* 0x0000000505087c12 */ /* 0x004fe2000f8e3cff */
[----:B------:R-:W-:Y:S01]  /*04b0*/  UIADD3 UR10, UR5, -0x4498517b, URZ ;  /* 0xbb67ae85050a7890 */ /* 0x000fe2000fffe03f */
[----:B------:R-:W-:Y:S01]  /*04c0*/  IMAD.SHL.U32 R0, R10, 0x20, RZ ;  /* 0x000000200a007824 */ /* 0x000fe200078e00ff */
[----:B------:R-:W-:Y:S02]  /*04d0*/  UIADD3 UR12, UR5, 0x76cf5d0a, URZ ;  /* 0x76cf5d0a050c7890 */ /* 0x000fe4000fffe03f */
[----:B------:R-:W-:Y:S01]  /*04e0*/  IMAD.WIDE.U32 R8, R8, -0x326172a9, RZ ;  /* 0xcd9e8d5708087825 */ /* 0x000fe200078e00ff */
[----:B------:R-:W-:Y:S01]  /*04f0*/  UIADD3 UR14, UR5, 0x32370b8f, URZ ;  /* 0x32370b8f050e7890 */ /* 0x000fe2000fffe03f */
[----:B------:R-:W-:Y:S01]  /*0500*/  LOP3.LUT R7, R3, UR10, R4, 0x96, !PT ;  /* 0x0000000a03077c12 */ /* 0x000fe2000f8e9604 */
[----:B------:R-:W-:Y:S01]  /*0510*/  UIADD3 UR15, UR4, 0x78dde6e4, URZ ;  /* 0x78dde6e4040f7890 */ /* 0x000fe2000fffe03f */
[----:B------:R-:W-:Y:S01]  /*0520*/  LOP3.LUT R0, R0, 0x3e0, RZ, 0xc0, !PT ;  /* 0x000003e000007812 */ /* 0x000fe200078ec0ff */
[----:B------:R-:W-:Y:S01]  /*0530*/  UIADD3 UR16, UR5, -0x126145ec, URZ ;  /* 0xed9eba1405107890 */ /* 0x000fe2000fffe03f */
[----:B------:R-:W-:Y:S01]  /*0540*/  LOP3.LUT R4, R9, UR9, R6, 0x96, !PT ;  /* 0x0000000909047c12 */ /* 0x000fe2000f8e9606 */
[----:B------:R-:W-:Y:S01]  /*0550*/  IMAD.WIDE.U32 R6, R7, -0x326172a9, RZ ;  /* 0xcd9e8d5707067825 */ /* 0x000fe200078e00ff */
[----:B------:R-:W-:-:S02]  /*0560*/  UIADD3 UR18, UR5, -0x56f99767, URZ ;  /* 0xa906689905127890 */ /* 0x000fc4000fffe03f */
[----:B------:R-:W-:Y:S01]  /*0570*/  UIADD3 UR17, UR4, 0x1715609d, URZ ;  /* 0x1715609d04117890 */ /* 0x000fe2000fffe03f */
[----:B------:R-:W-:Y:S01]  /*0580*/  IMAD.WIDE.U32 R4, R4, -0x2daee0ad, RZ ;  /* 0xd2511f5304047825 */ /* 0x000fe200078e00ff */
[----:B------:R-:W-:Y:S01]  /*0590*/  LOP3.LUT R3, R7, UR11, R8, 0x96, !PT ;  /* 0x0000000b07037c12 */ /* 0x000fe2000f8e9608 */
[----:B------:R-:W-:Y:S02]  /*05a0*/  UIADD3 UR19, UR4, -0x4ab325aa, URZ ;  /* 0xb54cda5604137890 */ /* 0x000fe4000fffe03f */
[----:B------:R-:W-:Y:S01]  /*05b0*/  UIADD3 UR20, UR5, 0x646e171e, URZ ;  /* 0x646e171e05147890 */ /* 0x000fe2000fffe03f */
[----:B------:R-:W-:Y:S01]  /*05c0*/  LOP3.LUT R8, R5, UR12, R2, 0x96, !PT ;  /* 0x0000000c05087c12 */ /* 0x000fe2000f8e9602 */
[----:B------:R-:W-:Y:S01]  /*05d0*/  IMAD.WIDE.U32 R2, R3, -0x2daee0ad, RZ ;  /* 0xd2511f5303027825 */ /* 0x000fe200078e00ff */
[----:B------:R-:W-:Y:S02]  /*05e0*/  UIADD3 UR22, UR5, 0x1fd5c5a3, URZ ;  /* 0x1fd5c5a305167890 */ /* 0x000fe4000fffe03f */
[----:B------:R-:W-:Y:S01]  /*05f0*/  UIADD3 UR23, UR4, -0xe443238, URZ ;  /* 0xf1bbcdc804177890 */ /* 0x000fe2000fffe03f */
[----:B------:R-:W-:Y:S01]  /*0600*/  IMAD.WIDE.U32 R8, R8, -0x326172a9, RZ ;  /* 0xcd9e8d5708087825 */ /* 0x000fe200078e00ff */
[----:B------:R-:W-:Y:S01]  /*0610*/  LOP3.LUT R7, R3, UR14, R4, 0x96, !PT ;  /* 0x0000000e03077c12 */ /* 0x000fe2000f8e9604 */
[----:B------:R-:W-:-:S02]  /*0620*/  UIADD3 UR21, UR4, 0x5384540f, URZ ;  /* 0x5384540f04157890 */ /* 0x000fc4000fffe03f */
        /* <DEDUP_REMOVED lines=17> */
[----:B------:R-:W-:Y:S02]  /*0740*/  IADD3 R4, P1, R0, c[0x0][0x218], RZ ;  /* 0x0000860000047a10 */ /* 0x000fe40007f3e0ff */
[----:B------:R-:W-:Y:S01]  /*0750*/  LOP3.LUT R6, R9, UR21, R6, 0x96, !PT ;  /* 0x0000001509067c12 */ /* 0x000fe2000f8e9606 */
[----:B------:R-:W-:-:S04]  /*0760*/  IMAD.HI.U32 R5, R215, -0x326172a9, RZ ;  /* 0xcd9e8d57d7057827 */ /* 0x000fc800078e00ff */
[----:B------:R-:W-:Y:S01]  /*0770*/  IMAD.HI.U32 R3, R6, -0x2daee0ad, RZ ;  /* 0xd2511f5306037827 */ /* 0x000fe200078e00ff */
[----:B------:R-:W-:-:S03]  /*0780*/  LOP3.LUT R8, R5, UR23, R8, 0x96, !PT ;  /* 0x0000001705087c12 */ /* 0x000fc6000f8e9608 */
[----:B------:R-:W-:Y:S01]  /*0790*/  IMAD.X R5, RZ, RZ, c[0x0][0x21c], P1 ;  /* 0x00008700ff057624 */ /* 0x000fe200008e06ff */
[----:B------:R-:W-:Y:S02]  /*07a0*/  ISETP.GE.AND P1, PT, R216, c[0x0][0x164], PT ;  /* 0x00005900d8007a0c */ /* 0x000fe40003f26270 */
[----:B------:R-:W-:Y:S02]  /*07b0*/  LOP3.LUT R212, R3, UR24, R2, 0x96, !PT ;  /* 0x0000001803d47c12 */ /* 0x000fe4000f8e9602 */
[----:B------:R0:W5:Y:S01]  /*07c0*/  @P0 LDG.E.128 R196, [R4.64] ;  /* 0x0000000604c40981 */ /* 0x000162000c1e1d00 */
[----:B------:R-:W-:-:S03]  /*07d0*/  IADD3 R2, P2, R0, c[0x0][0x1b0], RZ ;  /* 0x00006c0000027a10 */ /* 0x000fc60007f5e0ff */
[----:B------:R0:W5:Y:S02]  /*07e0*/  @P0 LDG.E.128 R192, [R4.64+0x10] ;  /* 0x0000100604c00981 */ /* 0x000164000c1e1d00 */
[----:B------:R-:W-:Y:S02]  /*07f0*/  IMAD.X R3, RZ, RZ, c[0x0][0x1b4], P2 ;  /* 0x00006d00ff037624 */ /* 0x000fe400010e06ff */
        /* <DEDUP_REMOVED lines=19> */
[----:B------:R-:W2:Y:S04]  /*0930*/  LDG.E.128 R48, [R2.64] ;  /* 0x0000000602307981 */ /* 0x000ea8000c1e1d00 */
[----:B------:R-:W3:Y:S04]  /*0940*/  LDG.E.128 R44, [R2.64+0x10] ;  /* 0x00001006022c7981 */ /* 0x000ee8000c1e1d00 */
[----:B------:R-:W4:Y:S04]  /*0950*/  LDG.E.128 R40, [R2.64+0x400] ;  /* 0x0004000602287981 */ /* 0x000f28000c1e1d00 */
[----:B------:R-:W4:Y:S04]  /*0960*/  LDG.E.128 R36, [R2.64+0x410] ;  /* 0x0004100602247981 */ /* 0x000f28000c1e1d00 */
[----:B------:R-:W4:Y:S04]  /*0970*/  LDG.E.128 R32, [R2.64+0x800] ;  /* 0x0008000602207981 */ /* 0x000f28000c1e1d00 */
[----:B------:R-:W4:Y:S04]  /*0980*/  LDG.E.128 R28, [R2.64+0x810] ;  /* 0x00081006021c7981 */ /* 0x000f28000c1e1d00 */
[----:B------:R-:W4:Y:S04]  /*0990*/  LDG.E.128 R12, [R2.64+0x1010] ;  /* 0x00101006020c7981 */ /* 0x000f28000c1e1d00 */
[----:B------:R-:W4:Y:S04]  /*09a0*/  LDG.E.128 R24, [R2.64+0xc00] ;  /* 0x000c000602187981 */ /* 0x000f28000c1e1d00 */
[----:B------:R-:W4:Y:S04]  /*09b0*/  LDG.E.128 R20, [R2.64+0xc10] ;  /* 0x000c100602147981 */ /* 0x000f28000c1e1d00 */
        /* <DEDUP_REMOVED lines=11> */
[----:B------:R-:W-:Y:S01]  /*0a70*/  UIADD3 UR25, UR4, -0x700cb87f, URZ ;  /* 0x8ff3478104197890 */ /* 0x000fe2000fffe03f */
[----:B------:R-:W-:Y:S01]  /*0a80*/  IMAD R214, R6, -0x2daee0ad, RZ ;  /* 0xd2511f5306d67824 */ /* 0x000fe200078e02ff */
[----:B------:R-:W-:Y:S01]  /*0a90*/  UIADD3 UR26, UR5, -0x695add53, URZ ;  /* 0x96a522ad051a7890 */ /* 0x000fe2000fffe03f */
[----:B------:R-:W-:-:S02]  /*0aa0*/  IMAD R215, R215, -0x326172a9, RZ ;  /* 0xcd9e8d57d7d77824 */ /* 0x000fc400078e02ff */
[----:B------:R-:W-:Y:S01]  /*0ab0*/  IMAD.HI.U32 R0, R212, -0x326172a9, RZ ;  /* 0xcd9e8d57d4007827 */ /* 0x000fe200078e00ff */
[----:B------:R-:W-:Y:S03]  /*0ac0*/  BSSY B0, `(.L_x_31112) ;  /* 0x0003b36000007945 */ /* 0x000fe60003800000 */
[----:B0-----:R-:W-:Y:S01]  /*0ad0*/  IMAD.HI.U32 R5, R8, -0x2daee0ad, RZ ;  /* 0xd2511f5308057827 */ /* 0x001fe200078e00ff */
[----:B------:R-:W-:Y:S02]  /*0ae0*/  LOP3.LUT R215, R0, UR25, R215, 0x96, !PT ;  /* 0x0000001900d77c12 */ /* 0x000fe4000f8e96d7 */
[----:B------:R-:W-:Y:S01]  /*0af0*/  LOP3.LUT R227, R227, 0x3, RZ, 0xc0, !PT ;  /* 0x00000003e3e37812 */ /* 0x000fe200078ec0ff */
[----:B------:R-:W-:Y:S01]  /*0b00*/  IMAD R212, R212, -0x326172a9, RZ ;  /* 0xcd9e8d57d4d47824 */ /* 0x000fe200078e02ff */
[----:B------:R-:W-:Y:S01]  /*0b10*/  LOP3.LUT R214, R5, UR26, R214, 0x96, !PT ;  /* 0x0000001a05d67c12 */ /* 0x000fe2000f8e96d6 */
[----:B------:R-:W-:-:S02]  /*0b20*/  IMAD R210, R8, -0x2daee0ad, RZ ;  /* 0xd2511f5308d27824 */ /* 0x000fc400078e02ff */
[----:B------:R-:W-:Y:S01]  /*0b30*/  IMAD.MOV.U32 R208, RZ, RZ, RZ ;  /* 0x000000ffffd07224 */ /* 0x000fe200078e00ff */
[----:B------:R-:W-:Y:S01]  /*0b40*/  ULDC.U8 UR8, c[0x0][0x1f0] ;  /* 0x00007c0000087ab9 */ /* 0x000fe20000000000 */
        /* <DEDUP_REMOVED lines=17> */
[----:B------:R1:W-:Y:S04]  /*0c60*/  STL.64 [R1+0x28], R22 ;  /* 0x0000281601007387 */ /* 0x0003e80000100a00 */
[----:B------:R1:W-:Y:S04]  /*0c70*/  STL.64 [R1+0x10], R16 ;  /* 0x0000101001007387 */ /* 0x0003e80000100a00 */
[----:B------:R1:W-:Y:S02]  /*0c80*/  STL.64 [R1+0x18], R18 ;  /* 0x0000181201007387 */ /* 0x0003e40000100a00 */
.L_x_32406:
[----:B------:R-:W0:Y:S01]  /*0c90*/  S2R R252, SR_TID.X ;  /* 0x0000000000fc7919 */ /* 0x000e220000002100 */
[----:B------:R-:W-:Y:S01]  /*0ca0*/  ISETP.NE.U32.AND P0, PT, RZ, c[0x0][0x178], PT ;  /* 0x00005e00ff007a0c */ /* 0x000fe20003f05070 */
[----:B------:R-:W-:Y:S01]  /*0cb0*/  IMAD R0, R216, c[0x0][0x168], RZ ;  /* 0x00005a00d8007a24 */ /* 0x000fe200078e02ff */
[----:B------:R-:W-:Y:S01]  /*0cc0*/  ISETP.NE.U32.AND P1, PT, RZ, c[0x0][0x180], PT ;  /* 0x00006000ff007a0c */ /* 0x000fe20003f25070 */
[----:B------:R-:W-:Y:S01]  /*0cd0*/  IMAD.MOV.U32 R222, RZ, RZ, 0x10 ;  /* 0x00000010ffde7424 */ /* 0x000fe200078e00ff */
[----:B------:R-:W-:-:S02]  /*0ce0*/  ISETP.NE.AND.EX P3, PT, RZ, c[0x0][0x17c], PT, P0 ;  /* 0x00005f00ff007a0c */ /* 0x000fc40003f65300 */
[----:B------:R-:W-:Y:S02]  /*0cf0*/  ISETP.NE.AND.EX P0, PT, RZ, c[0x0][0x184], PT, P1 ;  /* 0x00006100ff007a0c */ /* 0x000fe40003f05310 */
[----:B-1----:R-:W-:Y:S02]  /*0d00*/  SHF.R.S32.HI R3, RZ, 0x1f, R0 ;  /* 0x0000001fff037819 */ /* 0x002fe40000011400 */
        /* <DEDUP_REMOVED lines=14> */
[----:B------:R0:W5:Y:S04]  /*0df0*/  @P0 LDG.E.128 R92, [R2.64] ;  /* 0x00000006025c0981 */ /* 0x000168000c1e1d00 */
[----:B------:R0:W5:Y:S01]  /*0e00*/  @P0 LDG.E.128 R88, [R2.64+0x10] ;  /* 0x0000100602580981 */ /* 0x000162000c1e1d00 */
[----:B------:R-:W-:-:S13]  /*0e10*/  ISETP.NE.AND P1, PT, R227, 0x1, PT ;  /* 0x00000001e300780c */ /* 0x000fda0003f25270 */
[----:B------:R-:W-:Y:S05]  /*0e20*/  @!P1 BRA `(.L_x_31114) ;  /* 0x0000008000009947 */ /* 0x000fea0003800000 */
[----:B0-----:R-:W-:Y:S01]  /*0e30*/  ISETP.NE.AND P1, PT, R227, 0x2, PT ;  /* 0x00000002e300780c */ /* 0x001fe20003f25270 */
[----:B------:R-:W-:-:S12]  /*0e40*/  IMAD.MOV.U32 R0, RZ, RZ, R214 ;  /* 0x000000ffff007224 */ /* 0x000fd800078e00d6 */
[----:B------:R-:W-:Y:S05]  /*0e50*/  @!P1 BRA `(.L_x_31115) ;  /* 0x0000006000009947 */ /* 0x000fea0003800000 */
[----:B------:R-:W-:Y:S02]  /*0e60*/  ISETP.NE.AND P1, PT, R227, 0x3, PT ;  /* 0x00000003e300780c */ /* 0x000fe40003f25270 */
[----:B------:R-:W-:-:S11]  /*0e70*/  MOV R0, R215 ;  /* 0x000000d700007202 */ /* 0x000fd60000000f00 */
[----:B------:R-:W-:Y:S05]  /*0e80*/  @P1 BRA `(.L_x_31115) ;  /* 0x0000003000001947 */ /* 0x000fea0003800000 */
[----:B------:R-:W-:Y:S01]  /*0e90*/  IMAD.MOV.U32 R0, RZ, RZ, R210 ;  /* 0x000000ffff007224 */ /* 0x000fe200078e00d2 */
[----:B------:R-:W-:Y:S05]  /*0ea0*/  BRA `(.L_x_31115) ;  /* 0x0000001000007947 */ /* 0x000fea0003800000 */
.L_x_31114:
[----:B0-----:R-:W-:Y:S02]  /*0eb0*/  IMAD.MOV.U32 R0, RZ, RZ, R212 ;  /* 0x000000ffff007224 */ /* 0x001fe400078e00d4 */
.L_x_31115:
[----:B------:R-:W-:Y:S05]  /*0ec0*/  BSYNC B1 ;  /* 0x0000000000017941 */ /* 0x000fea0003800000 */
.L_x_31113:
        /* <DEDUP_REMOVED lines=16> */
.L_x_31119:
[----:B------:R-:W-:Y:S05]  /*0fd0*/  BSYNC B2 ;  /* 0x0000000000027941 */ /* 0x000fea0003800000 */
.L_x_31118:
        /* <DEDUP_REMOVED lines=40> */
[----:B------:R-:W-:Y:S02]  /*1260*/  HFMA2.MMA R20, -RZ, RZ, 0, 0 ;  /* 0x00000000ff147435 */ /* 0x000fe400000001ff */
[----:B------:R-:W-:Y:S01]  /*1270*/  IMAD.MOV.U32 R212, RZ, RZ, R4 ;  /* 0x000000ffffd47224 */ /* 0x000fe200078e0004 */
[----:B------:R-:W-:Y:S01]  /*1280*/  LOP3.LUT R214, R3, UR26, R214, 0x96, !PT ;  /* 0x0000001a03d67c12 */ /* 0x000fe2000f8e96d6 */
[----:B------:R-:W-:Y:S02]  /*1290*/  IMAD.MOV.U32 R210, RZ, RZ, R2 ;  /* 0x000000ffffd27224 */ /* 0x000fe400078e0002 */
.L_x_31117:
[----:B------:R-:W-:Y:S05]  /*12a0*/  BSYNC B1 ;  /* 0x0000000000017941 */ /* 0x000fea0003800000 */
.L_x_31116:
[----:B------:R0:W1:Y:S01]  /*12b0*/  I2F.U32 R3, R0 ;  /* 0x0000000000037306 */ /* 0x0000620000201000 */
[----:B------:R-:W-:Y:S01]  /*12c0*/  ISETP.NE.U32.AND P1, PT, RZ, c[0x0][0x178], PT ;  /* 0x00005e00ff007a0c */ /* 0x000fe20003f25070 */
[----:B------:R-:W-:Y:S01]  /*12d0*/  IMAD.MOV.U32 R220, RZ, RZ, 0x2f800000 ;  /* 0x2f800000ffdc7424 */ /* 0x000fe200078e00ff */
[----:B------:R-:W-:Y:S02]  /*12e0*/  LOP3.LUT R14, R14, 0xffffffef, RZ, 0xc0, !PT ;  /* 0xffffffef0e0e7812 */ /* 0x000fe400078ec0ff */
[----:B------:R-:W-:-:S02]  /*12f0*/  ISETP.NE.AND.EX P6, PT, RZ, c[0x0][0x17c], PT, P1 ;  /* 0x00005f00ff007a0c */ /* 0x000fc40003fc5310 */
        /* <DEDUP_REMOVED lines=13> */
.L_x_31120:
        /* <DEDUP_REMOVED lines=12> */
.L_x_31123:
[----:B------:R-:W-:Y:S02]  /*1490*/  IMAD.MOV.U32 R0, RZ, RZ, R212 ;  /* 0x000000ffff007224 */ /* 0x000fe400078e00d4 */
.L_x_31124:
[----:B------:R-:W-:Y:S05]  /*14a0*/  BSYNC B1 ;  /* 0x0000000000017941 */ /* 0x000fea0003800000 */
.L_x_31122:
        /* <DEDUP_REMOVED lines=16> */
.L_x_31128:
[----:B------:R-:W-:Y:S05]  /*15b0*/  BSYNC B2 ;  /* 0x0000000000027941 */ /* 0x000fea0003800000 */
.L_x_31127:
        /* <DEDUP_REMOVED lines=44> */
.L_x_31126:
[----:B------:R-:W-:Y:S05]  /*1880*/  BSYNC B1 ;  /* 0x0000000000017941 */ /* 0x000fea0003800000 */
.L_x_31125:
        /* <DEDUP_REMOVED lines=9> */
.L_x_31121:
        /* <DEDUP_REMOVED lines=12> */
.L_x_31130:
[----:B------:R-:W-:Y:S02]  /*19e0*/  IMAD.MOV.U32 R0, RZ, RZ, R212 ;  /* 0x000000ffff007224 */ /* 0x000fe400078e00d4 */
.L_x_31131:
[----:B------:R-:W-:Y:S05]  /*19f0*/  BSYNC B1 ;  /* 0x0000000000017941 */ /* 0x000fea0003800000 */
.L_x_31129:
        /* <DEDUP_REMOVED lines=16> */
.L_x_31135:
[----:B------:R-:W-:Y:S05]  /*1b00*/  BSYNC B2 ;  /* 0x0000000000027941 */ /* 0x000fea0003800000 */
.L_x_31134:
        /* <DEDUP_REMOVED lines=44> */
.L_x_31133:
[----:B------:R-:W-:Y:S05]  /*1dd0*/  BSYNC B1 ;  /* 0x0000000000017941 */ /* 0x000fea0003800000 */
.L_x_31132:
        /* <DEDUP_REMOVED lines=13> */
.L_x_31136:
        /* <DEDUP_REMOVED lines=12> */
.L_x_31139:
[----:B------:R-:W-:Y:S02]  /*1f70*/  IMAD.MOV.U32 R0, RZ, RZ, R212 ;  /* 0x000000ffff007224 */ /* 0x000fe400078e00d4 */
.L_x_31140:
[----:B------:R-:W-:Y:S05]  /*1f80*/  BSYNC B1 ;  /* 0x0000000000017941 */ /* 0x000fea0003800000 */
.L_x_31138:
        /* <DEDUP_REMOVED lines=16> */
.L_x_31144:
[----:B------:R-:W-:Y:S05]  /*2090*/  BSYNC B2 ;  /* 0x0000000000027941 */ /* 0x000fea0003800000 */
.L_x_31143:
        /* <DEDUP_REMOVED lines=44> */
.L_x_31142:
[----:B------:R-:W-:Y:S05]  /*2360*/  BSYNC B1 ;  /* 0x0000000000017941 */ /* 0x000fea0003800000 */
.L_x_31141:
        /* <DEDUP_REMOVED lines=9> */
.L_x_31137:
        /* <DEDUP_REMOVED lines=12> */
.L_x_31146:
[----:B------:R-:W-:Y:S02]  /*24c0*/  IMAD.MOV.U32 R0, RZ, RZ, R212 ;  /* 0x000000ffff007224 */ /* 0x000fe400078e00d4 */
.L_x_31147:
[----:B------:R-:W-:Y:S05]  /*24d0*/  BSYNC B1 ;  /* 0x0000000000017941 */ /* 0x000fea0003800000 */
.L_x_31145:
        /* <DEDUP_REMOVED lines=16> */
.L_x_31151:
[----:B------:R-:W-:Y:S05]  /*25e0*/  BSYNC B2 ;  /* 0x0000000000027941 */ /* 0x000fea0003800000 */
.L_x_31150:
        /* <DEDUP_REMOVED lines=44> */
.L_x_31149:
[----:B------:R-:W-:Y:S05]  /*28b0*/  BSYNC B1 ;  /* 0x0000000000017941 */ /* 0x000fea0003800000 */
.L_x_31148:
        /* <DEDUP_REMOVED lines=13> */
.L_x_31152:
        /* <DEDUP_REMOVED lines=12> */
.L_x_31155:
[----:B------:R-:W-:Y:S02]  /*2a50*/  IMAD.MOV.U32 R0, RZ, RZ, R212 ;  /* 0x000000ffff007224 */ /* 0x000fe400078e00d4 */
.L_x_31156:
[----:B------:R-:W-:Y:S05]  /*2a60*/  BSYNC B1 ;  /* 0x0000000000017941 */ /* 0x000fea0003800000 */
.L_x_31154:
        /* <DEDUP_REMOVED lines=16> */
.L_x_31160:
[----:B------:R-:W-:Y:S05]  /*2b70*/  BSYNC B2 ;  /* 0x0000000000027941 */ /* 0x000fea0003800000 */
.L_x_31159:
        /* <DEDUP_REMOVED lines=44> */
.L_x_31158:
[----:B------:R-:W-:Y:S05]  /*2e40*/  BSYNC B1 ;  /* 0x0000000000017941 */ /* 0x000fea0003800000 */
.L_x_31157:
        /* <DEDUP_REMOVED lines=9> */
.L_x_31153:
        /* <DEDUP_REMOVED lines=12> */
.L_x_31162:
[----:B------:R-:W-:Y:S02]  /*2fa0*/  IMAD.MOV.U32 R0, RZ, RZ, R212 ;  /* 0x000000ffff007224 */ /* 0x000fe400078e00d4 */
.L_x_31163:
[----:B------:R-:W-:Y:S05]  /*2fb0*/  BSYNC B1 ;  /* 0x0000000000017941 */ /* 0x000fea0003800000 */
.L_x_31161:
        /* <DEDUP_REMOVED lines=16> */
.L_x_31167:
[----:B------:R-:W-:Y:S05]  /*30c0*/  BSYNC B2 ;  /* 0x0000000000027941 */ /* 0x000fea0003800000 */
.L_x_31166:
        /* <DEDUP_REMOVED lines=44> */
.L_x_31165:
[----:B------:R-:W-:Y:S05]  /*3390*/  BSYNC B1 ;  /* 0x0000000000017941 */ /* 0x000fea0003800000 */
.L_x_31164:
        /* <DEDUP_REMOVED lines=12> */
.L_x_31168:
        /* <DEDUP_REMOVED lines=12> */
.L_x_31171:
[----:B------:R-:W-:Y:S02]  /*3520*/  IMAD.MOV.U32 R0, RZ, RZ, R212 ;  /* 0x000000ffff007224 */ /* 0x000fe400078e00d4 */
.L_x_31172:
[----:B------:R-:W-:Y:S05]  /*3530*/  BSYNC B1 ;  /* 0x0000000000017941 */ /* 0x000fea0003800000 */
.L_x_31170:
        /* <DEDUP_REMOVED lines=16> */
.L_x_31176:
[----:B------:R-:W-:Y:S05]  /*3640*/  BSYNC B2 ;  /* 0x0000000000027941 */ /* 0x000fea0003800000 */
.L_x_31175:
        /* <DEDUP_REMOVED lines=44> */
.L_x_31174:
[----:B------:R-:W-:Y:S05]  /*3910*/  BSYNC B1 ;  /* 0x0000000000017941 */ /* 0x000fea0003800000 */
.L_x_31173:
        /* <DEDUP_REMOVED lines=9> */
.L_x_31169:
        /* <DEDUP_REMOVED lines=12> */
.L_x_31178:
[----:B------:R-:W-:Y:S02]  /*3a70*/  IMAD.MOV.U32 R0, RZ, RZ, R212 ;  /* 0x000000ffff007224 */ /* 0x000fe400078e00d4 */
.L_x_31179:
[----:B------:R-:W-:Y:S05]  /*3a80*/  BSYNC B1 ;  /* 0x0000000000017941 */ /* 0x000fea0003800000 */
.L_x_31177:
        /* <DEDUP_REMOVED lines=16> */
.L_x_31183:
[----:B------:R-:W-:Y:S05]  /*3b90*/  BSYNC B2 ;  /* 0x0000000000027941 */ /* 0x000fea0003800000 */
.L_x_31182:
        /* <DEDUP_REMOVED lines=44> */
.L_x_31181:
[----:B------:R-:W-:Y:S05]  /*3e60*/  BSYNC B1 ;  /* 0x0000000000017941 */ /* 0x000fea0003800000 */
.L_x_31180:
        /* <DEDUP_REMOVED lines=12> */
.L_x_31184:
        /* <DEDUP_REMOVED lines=12> */
.L_x_31187:
[----:B------:R-:W-:Y:S02]  /*3ff0*/  IMAD.MOV.U32 R0, RZ, RZ, R212 ;  /* 0x000000ffff007224 */ /* 0x000fe400078e00d4 */
.L_x_31188:
[----:B------:R-:W-:Y:S05]  /*4000*/  BSYNC B1 ;  /* 0x0000000000017941 */ /* 0x000fea0003800000 */
.L_x_31186:
        /* <DEDUP_REMOVED lines=16> */
.L_x_31192:
[----:B------:R-:W-:Y:S05]  /*4110*/  BSYNC B2 ;  /* 0x0000000000027941 */ /* 0x000fea0003800000 */
.L_x_31191:
        /* <DEDUP_REMOVED lines=44> */
.L_x_31190:
[----:B------:R-:W-:Y:S05]  /*43e0*/  BSYNC B1 ;  /* 0x0000000000017941 */ /* 0x000fea0003800000 */
.L_x_31189:
        /* <DEDUP_REMOVED lines=9> */
.L_x_31185:
        /* <DEDUP_REMOVED lines=12> */
.L_x_31194:
[----:B------:R-:W-:Y:S02]  /*4540*/  IMAD.MOV.U32 R0, RZ, RZ, R212 ;  /* 0x000000ffff007224 */ /* 0x000fe400078e00d4 */
.L_x_31195:
[----:B------:R-:W-:Y:S05]  /*4550*/  BSYNC B1 ;  /* 0x0000000000017941 */ /* 0x000fea0003800000 */
.L_x_31193:
        /* <DEDUP_REMOVED lines=16> */
.L_x_31199:
[----:B------:R-:W-:Y:S05]  /*4660*/  BSYNC B2 ;  /* 0x0000000000027941 */ /* 0x000fea0003800000 */
.L_x_31198:
        /* <DEDUP_REMOVED lines=44> */
.L_x_31197:
[----:B------:R-:W-:Y:S05]  /*4930*/  BSYNC B1 ;  /* 0x0000000000017941 */ /* 0x000fea0003800000 */
.L_x_31196:
        /* <DEDUP_REMOVED lines=12> */
.L_x_31200:
        /* <DEDUP_REMOVED lines=12> */
.L_x_31203:
[----:B------:R-:W-:Y:S02]  /*4ac0*/  IMAD.MOV.U32 R0, RZ, RZ, R212 ;  /* 0x000000ffff007224 */ /* 0x000fe400078e00d4 */
.L_x_31204:
[----:B------:R-:W-:Y:S05]  /*4ad0*/  BSYNC B1 ;  /* 0x0000000000017941 */ /* 0x000fea0003800000 */
.L_x_31202:
        /* <DEDUP_REMOVED lines=16> */
.L_x_31208:
[----:B------:R-:W-:Y:S05]  /*4be0*/  BSYNC B2 ;  /* 0x0000000000027941 */ /* 0x000fea0003800000 */
.L_x_31207:
        /* <DEDUP_REMOVED lines=44> */
.L_x_31206:
[----:B------:R-:W-:Y:S05]  /*4eb0*/  BSYNC B1 ;  /* 0x0000000000017941 */ /* 0x000fea0003800000 */
.L_x_31205:
        /* <DEDUP_REMOVED lines=9> */
.L_x_31201:
        /* <DEDUP_REMOVED lines=12> */
.L_x_31210:
[----:B------:R-:W-:Y:S02]  /*5010*/  IMAD.MOV.U32 R0, RZ, RZ, R212 ;  /* 0x000000ffff007224 */ /* 0x000fe400078e00d4 */
.L_x_31211:
[----:B------:R-:W-:Y:S05]  /*5020*/  BSYNC B1 ;  /* 0x0000000000017941 */ /* 0x000fea0003800000 */
.L_x_31209:
        /* <DEDUP_REMOVED lines=16> */
.L_x_31215:
[----:B------:R-:W-:Y:S05]  /*5130*/  BSYNC B2 ;  /* 0x0000000000027941 */ /* 0x000fea0003800000 */
.L_x_31214:
        /* <DEDUP_REMOVED lines=44> */
.L_x_31213:
[----:B------:R-:W-:Y:S05]  /*5400*/  BSYNC B1 ;  /* 0x0000000000017941 */ /* 0x000fea0003800000 */
.L_x_31212:
        /* <DEDUP_REMOVED lines=12> */
.L_x_31216:
        /* <DEDUP_REMOVED lines=12> */
.L_x_31219:
[----:B------:R-:W-:Y:S02]  /*5590*/  IMAD.MOV.U32 R0, RZ, RZ, R212 ;  /* 0x000000ffff007224 */ /* 0x000fe400078e00d4 */
.L_x_31220:
[----:B------:R-:W-:Y:S05]  /*55a0*/  BSYNC B1 ;  /* 0x0000000000017941 */ /* 0x000fea0003800000 */
.L_x_31218:
        /* <DEDUP_REMOVED lines=16> */
.L_x_31224:
[----:B------:R-:W-:Y:S05]  /*56b0*/  BSYNC B2 ;  /* 0x0000000000027941 */ /* 0x000fea0003800000 */
.L_x_31223:
        /* <DEDUP_REMOVED lines=44> */
.L_x_31222:
[----:B------:R-:W-:Y:S05]  /*5980*/  BSYNC B1 ;  /* 0x0000000000017941 */ /* 0x000fea0003800000 */
.L_x_31221:
        /* <DEDUP_REMOVED lines=9> */
.L_x_31217:
        /* <DEDUP_REMOVED lines=12> */
.L_x_31226:
[----:B------:R-:W-:Y:S02]  /*5ae0*/  IMAD.MOV.U32 R0, RZ, RZ, R212 ;  /* 0x000000ffff007224 */ /* 0x000fe400078e00d4 */
.L_x_31227:
[----:B------:R-:W-:Y:S05]  /*5af0*/  BSYNC B1 ;  /* 0x0000000000017941 */ /* 0x000fea0003800000 */
.L_x_31225:
        /* <DEDUP_REMOVED lines=16> */
.L_x_31231:
[----:B------:R-:W-:Y:S05]  /*5c00*/  BSYNC B2 ;  /* 0x0000000000027941 */ /* 0x000fea0003800000 */
.L_x_31230:
        /* <DEDUP_REMOVED lines=44> */
.L_x_31229:
[----:B------:R-:W-:Y:S05]  /*5ed0*/  BSYNC B1 ;  /* 0x0000000000017941 */ /* 0x000fea0003800000 */
.L_x_31228:
        /* <DEDUP_REMOVED lines=13> */
.L_x_31232:
        /* <DEDUP_REMOVED lines=12> */
.L_x_31235:
[----:B------:R-:W-:Y:S02]  /*6070*/  IMAD.MOV.U32 R2, RZ, RZ, R212 ;  /* 0x000000ffff027224 */ /* 0x000fe400078e00d4 */
.L_x_31236:
[----:B------:R-:W-:Y:S05]  /*6080*/  BSYNC B1 ;  /* 0x0000000000017941 */ /* 0x000fea0003800000 */
.L_x_31234:
        /* <DEDUP_REMOVED lines=18> */
.L_x_31240:
[----:B------:R-:W-:Y:S05]  /*61b0*/  BSYNC B2 ;  /* 0x0000000000027941 */ /* 0x000fea0003800000 */
.L_x_31239:
        /* <DEDUP_REMOVED lines=44> */
.L_x_31238:
[----:B------:R-:W-:Y:S05]  /*6480*/  BSYNC B1 ;  /* 0x0000000000017941 */ /* 0x000fea0003800000 */
.L_x_31237:
        /* <DEDUP_REMOVED lines=9> */
.L_x_31233:
[----:B------:R-:W-:Y:S02]  /*6520*/  SEL R5, RZ, 0x1000000, P5 ;  /* 0x01000000ff057807 */ /* 0x000fe40002800000 */
[----:B------:R-:W-:Y:S02]  /*6530*/  SEL R3, RZ, 0x10000, P4 ;  /* 0x00010000ff037807 */ /* 0x000fe40002000000 */
[----:B------:R-:W-:Y:S02]  /*6540*/  SEL R18, RZ, 0x100, P3 ;  /* 0x00000100ff127807 */ /* 0x000fe40001800000 */
[----:B------:R-:W-:Y:S02]  /*6550*/  SEL R2, RZ, 0x1, P1 ;  /* 0x00000001ff027807 */ /* 0x000fe40000800000 */
[----:B------:R-:W-:Y:S02]  /*6560*/  ISETP.NE.AND P4, PT, R16, RZ, PT ;  /* 0x000000ff1000720c */ /* 0x000fe40003f85270 */
[----:B------:R-:W-:-:S02]  /*6570*/  ISETP.NE.AND P3, PT, R25, RZ, PT ;  /* 0x000000ff1900720c */ /* 0x000fc40003f65270 */
[----:B------:R-:W-:Y:S01]  /*6580*/  LOP3.LUT R18, R18, R5, R3, 0xfe, !PT ;  /* 0x0000000512127212 */ /* 0x000fe200078efe03 */
[----:B------:R-:W-:Y:S01]  /*6590*/  IMAD.WIDE.U32 R2, R2, 0x1000000, RZ ;  /* 0x0100000002027825 */ /* 0x000fe200078e00ff */
[----:B------:R-:W-:Y:S02]  /*65a0*/  SEL R4, RZ, 0x1, P3 ;  /* 0x00000001ff047807 */ /* 0x000fe40001800000 */
[----:B------:R-:W-:Y:S02]  /*65b0*/  SEL R16, RZ, 0x1, P4 ;  /* 0x00000001ff107807 */ /* 0x000fe40002000000 */
[----:B------:R-:W-:Y:S01]  /*65c0*/  SEL R23, RZ, 0x1, P2 ;  /* 0x00000001ff177807 */ /* 0x000fe20001000000 */
[----:B------:R-:W-:Y:S01]  /*65d0*/  IMAD.WIDE.U32 R4, R4, 0x10000, RZ ;  /* 0x0001000004047825 */ /* 0x000fe200078e00ff */
[----:B------:R-:W-:Y:S02]  /*65e0*/  ISETP.NE.AND P5, PT, R24, RZ, PT ;  /* 0x000000ff1800720c */ /* 0x000fe40003fa5270 */
[----:B------:R-:W-:Y:S01]  /*65f0*/  LOP3.LUT R23, R3, R18, R23, 0xfe, !PT ;  /* 0x0000001203177212 */ /* 0x000fe200078efe17 */
[----:B------:R-:W-:Y:S01]  /*6600*/  IMAD.WIDE.U32 R16, R16, 0x100, RZ ;  /* 0x0000010010107825 */ /* 0x000fe200078e00ff */
[----:B------:R-:W-:-:S02]  /*6610*/  LEA R18, P1, R15, c[0x0][0x188], 0x5 ;  /* 0x000062000f127a11 */ /* 0x000fc400078228ff */
[C---:B------:R-:W-:Y:S02]  /*6620*/  SHF.L.U32 R26, R15.reuse, 0x3, RZ ;  /* 0x000000030f1a7819 */ /* 0x040fe400000006ff */
[----:B------:R-:W-:Y:S02]  /*6630*/  LEA.HI.X R19, R15, c[0x0][0x18c], RZ, 0x5, P1 ;  /* 0x000063000f137a11 */ /* 0x000fe400008f2cff */
[----:B------:R-:W-:Y:S01]  /*6640*/  LOP3.LUT R2, R16, R2, R4, 0xfe, !PT ;  /* 0x0000000210027212 */ /* 0x000fe200078efe04 */
[----:B------:R-:W-:Y:S01]  /*6650*/  @P0 IMAD.MOV.U32 R4, RZ, RZ, 0x20 ;  /* 0x00000020ff040424 */ /* 0x000fe200078e00ff */
[----:B------:R-:W-:Y:S01]  /*6660*/  SEL R3, RZ, 0x1, P5 ;  /* 0x00000001ff037807 */ /* 0x000fe20002800000 */
[----:B------:R0:W-:Y:S01]  /*6670*/  STG.E.128 [R18.64], R84 ;  /* 0x0000005412007986 */ /* 0x0001e2000c101d06 */
[----:B------:R-:W-:Y:S02]  /*6680*/  SHF.R.U32.HI R28, RZ, 0x1d, R15 ;  /* 0x0000001dff1c7819 */ /* 0x000fe4000001160f */
[----:B------:R-:W-:Y:S01]  /*6690*/  IADD3 R24, P1, R26, c[0x0][0x190], RZ ;  /* 0x000064001a187a10 */ /* 0x000fe20007f3e0ff */
[----:B------:R0:W-:Y:S01]  /*66a0*/  STG.E.128 [R18.64+0x10], R80 ;  /* 0x0000105012007986 */ /* 0x0001e2000c101d06 */
[----:B------:R-:W-:-:S02]  /*66b0*/  LOP3.LUT R23, R17, R23, R5, 0xfe, !PT ;  /* 0x0000001711177212 */ /* 0x000fc400078efe05 */
[----:B------:R-:W-:Y:S02]  /*66c0*/  IADD3.X R25, R28, c[0x0][0x194], RZ, P1, !PT ;  /* 0x000065001c197a10 */ /* 0x000fe40000ffe4ff */
        /* <DEDUP_REMOVED lines=17> */
[----:B------:R-:W-:Y:S01]  /*67e0*/  IMAD.WIDE.U32 R18, R18, 0x1000000, RZ ;  /* 0x0100000012127825 */ /* 0x000fe200078e00ff */
[----:B------:R-:W-:Y:S02]  /*67f0*/  IADD3 R26, P1, R26, c[0x0][0x198], RZ ;  /* 0x000066001a1a7a10 */ /* 0x000fe40007f3e0ff */
[----:B------:R-:W-:Y:S01]  /*6800*/  LOP3.LUT R27, R4, 0xff, R9, 0xf8, !PT ;  /* 0x000000ff041b7812 */ /* 0x000fe200078ef809 */
[----:B------:R-:W-:-:S04]  /*6810*/  IMAD.WIDE.U32 R22, R22, 0x10000, RZ ;  /* 0x0001000016167825 */ /* 0x000fc800078e00ff */
[----:B------:R-:W-:Y:S01]  /*6820*/  IMAD.WIDE.U32 R24, R24, 0x100, RZ ;  /* 0x0000010018187825 */ /* 0x000fe200078e00ff */
[----:B------:R-:W-:Y:S02]  /*6830*/  LOP3.LUT R19, R23, R27, R19, 0xfe, !PT ;  /* 0x0000001b17137212 */ /* 0x000fe400078efe13 */
[----:B------:R-:W-:Y:S02]  /*6840*/  IADD3.X R27, R28, c[0x0][0x19c], RZ, P1, !PT ;  /* 0x000067001c1b7a10 */ /* 0x000fe40000ffe4ff */
[----:B------:R-:W-:Y:S02]  /*6850*/  LOP3.LUT R18, R24, R18, R22, 0xfe, !PT ;  /* 0x0000001218127212 */ /* 0x000fe400078efe16 */
[----:B------:R-:W-:Y:S02]  /*6860*/  LOP3.LUT R19, R19, R25, RZ, 0xfc, !PT ;  /* 0x0000001913137212 */ /* 0x000fe400078efcff */
[----:B------:R-:W-:-:S05]  /*6870*/  LOP3.LUT R18, R18, 0xff, R13, 0xf8, !PT ;  /* 0x000000ff12127812 */ /* 0x000fca00078ef80d */
[----:B------:R0:W-:Y:S02]  /*6880*/  STG.E.64 [R26.64], R18 ;  /* 0x000000121a007986 */ /* 0x0001e4000c101b06 */
.L_x_31241:
[----:B------:R1:W5:Y:S04]  /*6890*/  @P6 LDG.E.128 R96, [R20.64] ;  /* 0x0000000614606981 */ /* 0x000368000c1e1d00 */
[----:B------:R1:W5:Y:S04]  /*68a0*/  @P0 LDG.E.128 R92, [R2.64] ;  /* 0x00000006025c0981 */ /* 0x000368000c1e1d00 */
[----:B------:R1:W5:Y:S04]  /*68b0*/  @P0 LDG.E.128 R88, [R2.64+0x10] ;  /* 0x0000100602580981 */ /* 0x000368000c1e1d00 */
        /* <DEDUP_REMOVED lines=13> */
.L_x_31243:
[----:B-1----:R-:W-:Y:S02]  /*6990*/  IMAD.MOV.U32 R2, RZ, RZ, R212 ;  /* 0x000000ffff027224 */ /* 0x002fe400078e00d4 */
.L_x_31244:
[----:B------:R-:W-:Y:S05]  /*69a0*/  BSYNC B1 ;  /* 0x0000000000017941 */ /* 0x000fea0003800000 */
.L_x_31242:
        /* <DEDUP_REMOVED lines=16> */
.L_x_31248:
[----:B------:R-:W-:Y:S05]  /*6ab0*/  BSYNC B2 ;  /* 0x0000000000027941 */ /* 0x000fea0003800000 */
.L_x_31247:
        /* <DEDUP_REMOVED lines=44> */
.L_x_31246:
[----:B------:R-:W-:Y:S05]  /*6d80*/  BSYNC B1 ;  /* 0x0000000000017941 */ /* 0x000fea0003800000 */
.L_x_31245:
        /* <DEDUP_REMOVED lines=14> */
.L_x_31249:
        /* <DEDUP_REMOVED lines=12> */
.L_x_31252:
[----:B------:R-:W-:Y:S02]  /*6f30*/  IMAD.MOV.U32 R0, RZ, RZ, R212 ;  /* 0x000000ffff007224 */ /* 0x000fe400078e00d4 */
.L_x_31253:
[----:B------:R-:W-:Y:S05]  /*6f40*/  BSYNC B1 ;  /* 0x0000000000017941 */ /* 0x000fea0003800000 */
.L_x_31251:
        /* <DEDUP_REMOVED lines=16> */
.L_x_31257:
[----:B------:R-:W-:Y:S05]  /*7050*/  BSYNC B2 ;  /* 0x0000000000027941 */ /* 0x000fea0003800000 */
.L_x_31256:
        /* <DEDUP_REMOVED lines=44> */
.L_x_31255:
[----:B------:R-:W-:Y:S05]  /*7320*/  BSYNC B1 ;  /* 0x0000000000017941 */ /* 0x000fea0003800000 */
.L_x_31254:
        /* <DEDUP_REMOVED lines=9> */
.L_x_31250:
        /* <DEDUP_REMOVED lines=12> */
.L_x_31259:
[----:B------:R-:W-:Y:S02]  /*7480*/  IMAD.MOV.U32 R0, RZ, RZ, R212 ;  /* 0x000000ffff007224 */ /* 0x000fe400078e00d4 */
.L_x_31260:
[----:B------:R-:W-:Y:S05]  /*7490*/  BSYNC B1 ;  /* 0x0000000000017941 */ /* 0x000fea0003800000 */
.L_x_31258:
        /* <DEDUP_REMOVED lines=16> */
.L_x_31264:
[----:B------:R-:W-:Y:S05]  /*75a0*/  BSYNC B2 ;  /* 0x0000000000027941 */ /* 0x000fea0003800000 */
.L_x_31263:
        /* <DEDUP_REMOVED lines=44> */
.L_x_31262:
[----:B------:R-:W-:Y:S05]  /*7870*/  BSYNC B1 ;  /* 0x0000000000017941 */ /* 0x000fea0003800000 */
.L_x_31261:
        /* <DEDUP_REMOVED lines=13> */
.L_x_31265:
        /* <DEDUP_REMOVED lines=12> */
.L_x_31268:
[----:B------:R-:W-:Y:S02]  /*7a10*/  MOV R0, R212 ;  /* 0x000000d400007202 */ /* 0x000fe40000000f00 */
.L_x_31269:
[----:B------:R-:W-:Y:S05]  /*7a20*/  BSYNC B1 ;  /* 0x0000000000017941 */ /* 0x000fea0003800000 */
.L_x_31267:
        /* <DEDUP_REMOVED lines=16> */
.L_x_31273:
[----:B------:R-:W-:Y:S05]  /*7b30*/  BSYNC B2 ;  /* 0x0000000000027941 */ /* 0x000fea0003800000 */
.L_x_31272:
        /* <DEDUP_REMOVED lines=44> */
.L_x_31271:
[----:B------:R-:W-:Y:S05]  /*7e00*/  BSYNC B1 ;  /* 0x0000000000017941 */ /* 0x000fea0003800000 */
.L_x_31270:
        /* <DEDUP_REMOVED lines=9> */
.L_x_31266:
        /* <DEDUP_REMOVED lines=12> */
.L_x_31275:
[----:B------:R-:W-:Y:S02]  /*7f60*/  IMAD.MOV.U32 R0, RZ, RZ, R212 ;  /* 0x000000ffff007224 */ /* 0x000fe400078e00d4 */
.L_x_31276:
[----:B------:R-:W-:Y:S05]  /*7f70*/  BSYNC B1 ;  /* 0x0000000000017941 */ /* 0x000fea0003800000 */
.L_x_31274:
        /* <DEDUP_REMOVED lines=16> */
.L_x_31280:
[----:B------:R-:W-:Y:S05]  /*8080*/  BSYNC B2 ;  /* 0x0000000000027941 */ /* 0x000fea0003800000 */
.L_x_31279:
        /* <DEDUP_REMOVED lines=44> */
.L_x_31278:
[----:B------:R-:W-:Y:S05]  /*8350*/  BSYNC B1 ;  /* 0x0000000000017941 */ /* 0x000fea0003800000 */
.L_x_31277:
        /* <DEDUP_REMOVED lines=13> */
.L_x_31281:
        /* <DEDUP_REMOVED lines=12> */
.L_x_31284:
[----:B------:R-:W-:Y:S02]  /*84f0*/  IMAD.MOV.U32 R0, RZ, RZ, R212 ;  /* 0x000000ffff007224 */ /* 0x000fe400078e00d4 */
.L_x_31285:
[----:B------:R-:W-:Y:S05]  /*8500*/  BSYNC B1 ;  /* 0x0000000000017941 */ /* 0x000fea0003800000 */
.L_x_31283:
        /* <DEDUP_REMOVED lines=16> */
.L_x_31289:
[----:B------:R-:W-:Y:S05]  /*8610*/  BSYNC B2 ;  /* 0x0000000000027941 */ /* 0x000fea0003800000 */
.L_x_31288:
        /* <DEDUP_REMOVED lines=44> */
.L_x_31287:
[----:B------:R-:W-:Y:S05]  /*88e0*/  BSYNC B1 ;  /* 0x0000000000017941 */ /* 0x000fea0003800000 */
.L_x_31286:
        /* <DEDUP_REMOVED lines=9> */
.L_x_31282:
        /* <DEDUP_REMOVED lines=12> */
.L_x_31291:
[----:B------:R-:W-:Y:S02]  /*8a40*/  IMAD.MOV.U32 R0, RZ, RZ, R212 ;  /* 0x000000ffff007224 */ /* 0x000fe400078e00d4 */
.L_x_31292:
[----:B------:R-:W-:Y:S05]  /*8a50*/  BSYNC B1 ;  /* 0x0000000000017941 */ /* 0x000fea0003800000 */
.L_x_31290:
        /* <DEDUP_REMOVED lines=16> */
.L_x_31296:
[----:B------:R-:W-:Y:S05]  /*8b60*/  BSYNC B2 ;  /* 0x0000000000027941 */ /* 0x000fea0003800000 */
.L_x_31295:
        /* <DEDUP_REMOVED lines=44> */
.L_x_31294:
[----:B------:R-:W-:Y:S05]  /*8e30*/  BSYNC B1 ;  /* 0x0000000000017941 */ /* 0x000fea0003800000 */
.L_x_31293:
        /* <DEDUP_REMOVED lines=12> */
.L_x_31297:
        /* <DEDUP_REMOVED lines=12> */
.L_x_31300:
[----:B------:R-:W-:Y:S02]  /*8fc0*/  MOV R0, R212 ;  /* 0x000000d400007202 */ /* 0x000fe40000000f00 */
.L_x_31301:
[----:B------:R-:W-:Y:S05]  /*8fd0*/  BSYNC B1 ;  /* 0x0000000000017941 */ /* 0x000fea0003800000 */
.L_x_31299:
        /* <DEDUP_REMOVED lines=16> */
.L_x_31305:
[----:B------:R-:W-:Y:S05]  /*90e0*/  BSYNC B2 ;  /* 0x0000000000027941 */ /* 0x000fea0003800000 */
.L_x_31304:
        /* <DEDUP_REMOVED lines=44> */
.L_x_31303:
[----:B------:R-:W-:Y:S05]  /*93b0*/  BSYNC B1 ;  /* 0x0000000000017941 */ /* 0x000fea0003800000 */
.L_x_31302:
        /* <DEDUP_REMOVED lines=9> */
.L_x_31298:
        /* <DEDUP_REMOVED lines=12> */
.L_x_31307:
[----:B------:R-:W-:Y:S02]  /*9510*/  IMAD.MOV.U32 R0, RZ, RZ, R212 ;  /* 0x000000ffff007224 */ /* 0x000fe400078e00d4 */
.L_x_31308:
[----:B------:R-:W-:Y:S05]  /*9520*/  BSYNC B1 ;  /* 0x0000000000017941 */ /* 0x000fea0003800000 */
.L_x_31306:
        /* <DEDUP_REMOVED lines=16> */
.L_x_31312:
[----:B------:R-:W-:Y:S05]  /*9630*/  BSYNC B2 ;  /* 0x0000000000027941 */ /* 0x000fea0003800000 */
.L_x_31311:
        /* <DEDUP_REMOVED lines=44> */
.L_x_31310:
[----:B------:R-:W-:Y:S05]  /*9900*/  BSYNC B1 ;  /* 0x0000000000017941 */ /* 0x000fea0003800000 */
.L_x_31309:
        /* <DEDUP_REMOVED lines=12> */
.L_x_31313:
        /* <DEDUP_REMOVED lines=12> */
.L_x_31316:
[----:B------:R-:W-:Y:S02]  /*9a90*/  IMAD.MOV.U32 R0, RZ, RZ, R212 ;  /* 0x000000ffff007224 */ /* 0x000fe400078e00d4 */
.L_x_31317:
[----:B------:R-:W-:Y:S05]  /*9aa0*/  BSYNC B1 ;  /* 0x0000000000017941 */ /* 0x000fea0003800000 */
.L_x_31315:
        /* <DEDUP_REMOVED lines=16> */
.L_x_31321:
[----:B------:R-:W-:Y:S05]  /*9bb0*/  BSYNC B2 ;  /* 0x0000000000027941 */ /* 0x000fea0003800000 */
.L_x_31320:
        /* <DEDUP_REMOVED lines=44> */
.L_x_31319:
[----:B------:R-:W-:Y:S05]  /*9e80*/  BSYNC B1 ;  /* 0x0000000000017941 */ /* 0x000fea0003800000 */
.L_x_31318:
        /* <DEDUP_REMOVED lines=9> */
.L_x_31314:
        /* <DEDUP_REMOVED lines=12> */
.L_x_31323:
[----:B------:R-:W-:Y:S02]  /*9fe0*/  IMAD.MOV.U32 R0, RZ, RZ, R212 ;  /* 0x000000ffff007224 */ /* 0x000fe400078e00d4 */
.L_x_31324:
[----:B------:R-:W-:Y:S05]  /*9ff0*/  BSYNC B1 ;  /* 0x0000000000017941 */ /* 0x000fea0003800000 */
.L_x_31322:
        /* <DEDUP_REMOVED lines=16> */
.L_x_31328:
[----:B------:R-:W-:Y:S05]  /*a100*/  BSYNC B2 ;  /* 0x0000000000027941 */ /* 0x000fea0003800000 */
.L_x_31327:
        /* <DEDUP_REMOVED lines=44> */
.L_x_31326:
[----:B------:R-:W-:Y:S05]  /*a3d0*/  BSYNC B1 ;  /* 0x0000000000017941 */ /* 0x000fea0003800000 */
.L_x_31325:
        /* <DEDUP_REMOVED lines=12> */
.L_x_31329:
        /* <DEDUP_REMOVED lines=12> */
.L_x_31332:
[----:B------:R-:W-:Y:S02]  /*a560*/  IMAD.MOV.U32 R0, RZ, RZ, R212 ;  /* 0x000000ffff007224 */ /* 0x000fe400078e00d4 */
.L_x_31333:
[----:B------:R-:W-:Y:S05]  /*a570*/  BSYNC B1 ;  /* 0x0000000000017941 */ /* 0x000fea0003800000 */
.L_x_31331:
        /* <DEDUP_REMOVED lines=16> */
.L_x_31337:
[----:B------:R-:W-:Y:S05]  /*a680*/  BSYNC B2 ;  /* 0x0000000000027941 */ /* 0x000fea0003800000 */
.L_x_31336:
        /* <DEDUP_REMOVED lines=44> */
.L_x_31335:
[----:B------:R-:W-:Y:S05]  /*a950*/  BSYNC B1 ;  /* 0x0000000000017941 */ /* 0x000fea0003800000 */
.L_x_31334:
        /* <DEDUP_REMOVED lines=9> */
.L_x_31330:
        /* <DEDUP_REMOVED lines=12> */
.L_x_31339:
[----:B------:R-:W-:Y:S02]  /*aab0*/  IMAD.MOV.U32 R0, RZ, RZ, R212 ;  /* 0x000000ffff007224 */ /* 0x000fe400078e00d4 */
.L_x_31340:
[----:B------:R-:W-:Y:S05]  /*aac0*/  BSYNC B1 ;  /* 0x0000000000017941 */ /* 0x000fea0003800000 */
.L_x_31338:
        /* <DEDUP_REMOVED lines=16> */
.L_x_31344:
[----:B------:R-:W-:Y:S05]  /*abd0*/  BSYNC B2 ;  /* 0x0000000000027941 */ /* 0x000fea0003800000 */
.L_x_31343:
        /* <DEDUP_REMOVED lines=44> */
.L_x_31342:
[----:B------:R-:W-:Y:S05]  /*aea0*/  BSYNC B1 ;  /* 0x0000000000017941 */ /* 0x000fea0003800000 */
.L_x_31341:
        /* <DEDUP_REMOVED lines=12> */
.L_x_31345:
        /* <DEDUP_REMOVED lines=12> */
.L_x_31348:
[----:B------:R-:W-:Y:S02]  /*b030*/  IMAD.MOV.U32 R0, RZ, RZ, R212 ;  /* 0x000000ffff007224 */ /* 0x000fe400078e00d4 */
.L_x_31349:
[----:B------:R-:W-:Y:S05]  /*b040*/  BSYNC B1 ;  /* 0x0000000000017941 */ /* 0x000fea0003800000 */
.L_x_31347:
        /* <DEDUP_REMOVED lines=16> */
.L_x_31353:
[----:B------:R-:W-:Y:S05]  /*b150*/  BSYNC B2 ;  /* 0x0000000000027941 */ /* 0x000fea0003800000 */
.L_x_31352:
        /* <DEDUP_REMOVED lines=44> */
.L_x_31351:
[----:B------:R-:W-:Y:S05]  /*b420*/  BSYNC B1 ;  /* 0x0000000000017941 */ /* 0x000fea0003800000 */
.L_x_31350:
        /* <DEDUP_REMOVED lines=9> */
.L_x_31346:
        /* <DEDUP_REMOVED lines=12> */
.L_x_31355:
[----:B------:R-:W-:Y:S02]  /*b580*/  IMAD.MOV.U32 R0, RZ, RZ, R212 ;  /* 0x000000ffff007224 */ /* 0x000fe400078e00d4 */
.L_x_31356:
[----:B------:R-:W-:Y:S05]  /*b590*/  BSYNC B1 ;  /* 0x0000000000017941 */ /* 0x000fea0003800000 */
.L_x_31354:
        /* <DEDUP_REMOVED lines=16> */
.L_x_31360:
[----:B------:R-:W-:Y:S05]  /*b6a0*/  BSYNC B2 ;  /* 0x0000000000027941 */ /* 0x000fea0003800000 */
.L_x_31359:
        /* <DEDUP_REMOVED lines=44> */
.L_x_31358:
[----:B------:R-:W-:Y:S05]  /*b970*/  BSYNC B1 ;  /* 0x0000000000017941 */ /* 0x000fea0003800000 */
.L_x_31357:
        /* <DEDUP_REMOVED lines=13> */
.L_x_31361:
        /* <DEDUP_REMOVED lines=12> */
.L_x_31364:
[----:B------:R-:W-:Y:S02]  /*bb10*/  IMAD.MOV.U32 R0, RZ, RZ, R212 ;  /* 0x000000ffff007224 */ /* 0x000fe400078e00d4 */
.L_x_31365:
[----:B------:R-:W-:Y:S05]  /*bb20*/  BSYNC B1 ;  /* 0x0000000000017941 */ /* 0x000fea0003800000 */
.L_x_31363:
        /* <DEDUP_REMOVED lines=18> */
.L_x_31369:
[----:B------:R-:W-:Y:S05]  /*bc50*/  BSYNC B2 ;  /* 0x0000000000027941 */ /* 0x000fea0003800000 */
.L_x_31368:
        /* <DEDUP_REMOVED lines=44> */
.L_x_31367:
[----:B------:R-:W-:Y:S05]  /*bf20*/  BSYNC B1 ;  /* 0x0000000000017941 */ /* 0x000fea0003800000 */
.L_x_31366:
        /* <DEDUP_REMOVED lines=9> */
.L_x_31362:
[----:B------:R-:W-:Y:S01]  /*bfc0*/  SEL R2, RZ, 0x1000000, P5 ;  /* 0x01000000ff027807 */ /* 0x000fe20002800000 */
[----:B------:R-:W-:Y:S01]  /*bfd0*/  IMAD.MOV.U32 R231, RZ, RZ, 0x20 ;  /* 0x00000020ffe77424 */ /* 0x000fe200078e00ff */
[----:B------:R-:W-:Y:S01]  /*bfe0*/  SEL R3, RZ, 0x10000, P4 ;  /* 0x00010000ff037807 */ /* 0x000fe20002000000 */
[----:B------:R-:W-:Y:S01]  /*bff0*/  IMAD.MOV.U32 R230, RZ, RZ, 0x8 ;  /* 0x00000008ffe67424 */ /* 0x000fe200078e00ff */
[----:B------:R-:W-:Y:S01]  /*c000*/  SEL R0, RZ, 0x100, P3 ;  /* 0x00000100ff007807 */ /* 0x000fe20001800000 */
[C---:B------:R-:W-:Y:S01]  /*c010*/  IMAD.WIDE.U32 R24, R5.reuse, R231, c[0x0][0x188] ;  /* 0x0000620005187625 */ /* 0x040fe200078e00e7 */
[----:B------:R-:W-:Y:S02]  /*c020*/  ISETP.NE.AND P4, PT, R16, RZ, PT ;  /* 0x000000ff1000720c */ /* 0x000fe40003f85270 */
[----:B------:R-:W-:Y:S01]  /*c030*/  ISETP.NE.AND P3, PT, R22, RZ, PT ;  /* 0x000000ff1600720c */ /* 0x000fe20003f65270 */
[----:B------:R-:W-:Y:S01]  /*c040*/  IMAD.WIDE.U32 R22, R5, R230, c[0x0][0x190] ;  /* 0x0000640005167625 */ /* 0x000fe200078e00e6 */
[----:B------:R-:W-:Y:S01]  /*c050*/  SEL R16, RZ, 0x1, P1 ;  /* 0x00000001ff107807 */ /* 0x000fe20000800000 */
[----:B------:R0:W-:Y:S01]  /*c060*/  STG.E.128 [R24.64], R76 ;  /* 0x0000004c18007986 */ /* 0x0001e2000c101d06 */
[----:B------:R-:W-:-:S02]  /*c070*/  LOP3.LUT R0, R0, R2, R3, 0xfe, !PT ;  /* 0x0000000200007212 */ /* 0x000fc400078efe03 */
[----:B------:R-:W-:Y:S01]  /*c080*/  SEL R20, RZ, 0x1, P3 ;  /* 0x00000001ff147807 */ /* 0x000fe20001800000 */
[----:B------:R-:W-:Y:S01]  /*c090*/  IMAD.WIDE.U32 R16, R16, 0x1000000, RZ ;  /* 0x0100000010107825 */ /* 0x000fe200078e00ff */
[----:B------:R-:W-:Y:S01]  /*c0a0*/  SEL R2, RZ, 0x1, P4 ;  /* 0x00000001ff027807 */ /* 0x000fe20002000000 */
[----:B------:R0:W-:Y:S01]  /*c0b0*/  STG.E.128 [R24.64+0x10], R72 ;  /* 0x0000104818007986 */ /* 0x0001e2000c101d06 */
[----:B------:R-:W-:Y:S01]  /*c0c0*/  SEL R19, RZ, 0x1, P2 ;  /* 0x00000001ff137807 */ /* 0x000fe20001000000 */
[----:B------:R-:W-:Y:S01]  /*c0d0*/  IMAD.WIDE.U32 R20, R20, 0x10000, RZ ;  /* 0x0001000014147825 */ /* 0x000fe200078e00ff */
[----:B------:R-:W-:Y:S02]  /*c0e0*/  ISETP.NE.AND P5, PT, R4, RZ, PT ;  /* 0x000000ff0400720c */ /* 0x000fe40003fa5270 */
[----:B------:R-:W-:Y:S01]  /*c0f0*/  LOP3.LUT R19, R17, R0, R19, 0xfe, !PT ;  /* 0x0000000011137212 */ /* 0x000fe200078efe13 */
[----:B------:R-:W-:Y:S01]  /*c100*/  IMAD.WIDE.U32 R2, R2, 0x100, RZ ;  /* 0x0000010002027825 */ /* 0x000fe200078e00ff */
[----:B------:R-:W-:-:S02]  /*c110*/  SEL R17, RZ, 0x1, P5 ;  /* 0x00000001ff117807 */ /* 0x000fc40002800000 */
[----:B------:R-:W-:Y:S02]  /*c120*/  LOP3.LUT P6, RZ, R14, 0x20, RZ, 0xc0, !PT ;  /* 0x000000200eff7812 */ /* 0x000fe400078cc0ff */
[----:B------:R-:W-:Y:S02]  /*c130*/  LOP3.LUT R16, R2, R16, R20, 0xfe, !PT ;  /* 0x0000001002107212 */ /* 0x000fe400078efe14 */
[----:B------:R-:W-:Y:S02]  /*c140*/  LOP3.LUT R21, R3, R19, R21, 0xfe, !PT ;  /* 0x0000001303157212 */ /* 0x000fe400078efe15 */
[----:B------:R-:W-:Y:S02]  /*c150*/  LOP3.LUT R20, R16, R17, RZ, 0xfc, !PT ;  /* 0x0000001110147212 */ /* 0x000fe400078efcff */
[----:B------:R-:W-:-:S03]  /*c160*/  IADD3 R4, R15, 0x40, RZ ;  /* 0x000000400f047810 */ /* 0x000fc60007ffe0ff */
[----:B------:R0:W-:Y:S02]  /*c170*/  STG.E.64 [R22.64], R20 ;  /* 0x0000001416007986 */ /* 0x0001e4000c101b06 */
[----:B------:R-:W-:-:S04]  /*c180*/  @P6 IMAD.WIDE.U32 R2, R4, R222, c[0x0][0x178] ;  /* 0x00005e0004026625 */ /* 0x000fc800078e00de */
        /* <DEDUP_REMOVED lines=22> */
.L_x_31370:
[----:B------:R1:W5:Y:S04]  /*c2f0*/  @P0 LDG.E.128 R92, [R16.64] ;  /* 0x00000006105c0981 */ /* 0x000368000c1e1d00 */
[----:B------:R1:W5:Y:S04]  /*c300*/  @P0 LDG.E.128 R88, [R16.64+0x10] ;  /* 0x0000100610580981 */ /* 0x000368000c1e1d00 */
[----:B------:R2:W5:Y:S04]  /*c310*/  @P6 LDG.E.128 R96, [R2.64] ;  /* 0x0000000602606981 */ /* 0x000568000c1e1d00 */
[----:B-1----:R-:W5:Y:S01]  /*c320*/  LDG.E.128 R16, [R18.64] ;  /* 0x0000000612107981 */ /* 0x002f62000c1e1d00 */
[C---:B------:R-:W-:Y:S01]  /*c330*/  ISETP.NE.AND P1, PT, R26.reuse, 0x1, PT ;  /* 0x000000011a00780c */ /* 0x040fe20003f25270 */
[----:B------:R-:W-:Y:S01]  /*c340*/  BSSY B1, `(.L_x_31371) ;  /* 0x000000c000017945 */ /* 0x000fe20003800000 */
[----:B0-----:R-:W-:-:S11]  /*c350*/  IADD3 R20, R26, 0x1, RZ ;  /* 0x000000011a147810 */ /* 0x001fd60007ffe0ff */
[----:B------:R-:W-:Y:S05]  /*c360*/  @!P1 BRA `(.L_x_31372) ;  /* 0x0000008000009947 */ /* 0x000fea0003800000 */
[----:B--2---:R-:W-:Y:S02]  /*c370*/  ISETP.NE.AND P1, PT, R26, 0x2, PT ;  /* 0x000000021a00780c */ /* 0x004fe40003f25270 */
[----:B------:R-:W-:-:S11]  /*c380*/  MOV R0, R214 ;  /* 0x000000d600007202 */ /* 0x000fd60000000f00 */
[----:B------:R-:W-:Y:S05]  /*c390*/  @!P1 BRA `(.L_x_31373) ;  /* 0x0000006000009947 */ /* 0x000fea0003800000 */
[----:B------:R-:W-:Y:S01]  /*c3a0*/  ISETP.NE.AND P1, PT, R26, 0x3, PT ;  /* 0x000000031a00780c */ /* 0x000fe20003f25270 */
[----:B------:R-:W-:-:S12]  /*c3b0*/  IMAD.MOV.U32 R0, RZ, RZ, R215 ;  /* 0x000000ffff007224 */ /* 0x000fd800078e00d7 */
[----:B------:R-:W-:Y:S05]  /*c3c0*/  @P1 BRA `(.L_x_31373) ;  /* 0x0000003000001947 */ /* 0x000fea0003800000 */
[----:B------:R-:W-:Y:S01]  /*c3d0*/  IMAD.MOV.U32 R0, RZ, RZ, R210 ;  /* 0x000000ffff007224 */ /* 0x000fe200078e00d2 */
[----:B------:R-:W-:Y:S05]  /*c3e0*/  BRA `(.L_x_31373) ;  /* 0x0000001000007947 */ /* 0x000fea0003800000 */
.L_x_31372:
[----:B--2---:R-:W-:Y:S02]  /*c3f0*/  IMAD.MOV.U32 R0, RZ, RZ, R212 ;  /* 0x000000ffff007224 */ /* 0x004fe400078e00d4 */
.L_x_31373:
[----:B------:R-:W-:Y:S05]  /*c400*/  BSYNC B1 ;  /* 0x0000000000017941 */ /* 0x000fea0003800000 */
.L_x_31371:
        /* <DEDUP_REMOVED lines=16> */
.L_x_31377:
[----:B------:R-:W-:Y:S05]  /*c510*/  BSYNC B2 ;  /* 0x0000000000027941 */ /* 0x000fea0003800000 */
.L_x_31376:
        /* <DEDUP_REMOVED lines=39> */
[----:B------:R-:W-:Y:S02]  /*c790*/  MOV R212, R20 ;  /* 0x0000001400d47202 */ /* 0x000fe40000000f00 */
[----:B------:R-:W-:Y:S01]  /*c7a0*/  LOP3.LUT R215, R21, UR25, R22, 0x96, !PT ;  /* 0x0000001915d77c12 */ /* 0x000fe2000f8e9616 */
[----:B------:R-:W-:Y:S01]  /*c7b0*/  IMAD.MOV.U32 R210, RZ, RZ, R2 ;  /* 0x000000ffffd27224 */ /* 0x000fe200078e0002 */
[----:B------:R-:W-:Y:S01]  /*c7c0*/  LOP3.LUT R214, R3, UR26, R214, 0x96, !PT ;  /* 0x0000001a03d67c12 */ /* 0x000fe2000f8e96d6 */
[----:B------:R-:W-:Y:S02]  /*c7d0*/  IMAD.MOV.U32 R20, RZ, RZ, RZ ;  /* 0x000000ffff147224 */ /* 0x000fe400078e00ff */
.L_x_31375:
[----:B------:R-:W-:Y:S05]  /*c7e0*/  BSYNC B1 ;  /* 0x0000000000017941 */ /* 0x000fea0003800000 */
.L_x_31374:
        /* <DEDUP_REMOVED lines=14> */
.L_x_31378:
        /* <DEDUP_REMOVED lines=12> */
.L_x_31381:
[----:B------:R-:W-:Y:S02]  /*c990*/  IMAD.MOV.U32 R0, RZ, RZ, R212 ;  /* 0x000000ffff007224 */ /* 0x000fe400078e00d4 */
.L_x_31382:
[----:B------:R-:W-:Y:S05]  /*c9a0*/  BSYNC B1 ;  /* 0x0000000000017941 */ /* 0x000fea0003800000 */
.L_x_31380:
        /* <DEDUP_REMOVED lines=16> */
.L_x_31386:
[----:B------:R-:W-:Y:S05]  /*cab0*/  BSYNC B2 ;  /* 0x0000000000027941 */ /* 0x000fea0003800000 */
.L_x_31385:
        /* <DEDUP_REMOVED lines=44> */
.L_x_31384:
[----:B------:R-:W-:Y:S05]  /*cd80*/  BSYNC B1 ;  /* 0x0000000000017941 */ /* 0x000fea0003800000 */
.L_x_31383:
        /* <DEDUP_REMOVED lines=9> */
.L_x_31379:
        /* <DEDUP_REMOVED lines=12> */
.L_x_31388:
[----:B------:R-:W-:Y:S02]  /*cee0*/  IMAD.MOV.U32 R0, RZ, RZ, R212 ;  /* 0x000000ffff007224 */ /* 0x000fe400078e00d4 */
.L_x_31389:
[----:B------:R-:W-:Y:S05]  /*cef0*/  BSYNC B1 ;  /* 0x0000000000017941 */ /* 0x000fea0003800000 */
.L_x_31387:
        /* <DEDUP_REMOVED lines=16> */
.L_x_31393:
[----:B------:R-:W-:Y:S05]  /*d000*/  BSYNC B2 ;  /* 0x0000000000027941 */ /* 0x000fea0003800000 */
.L_x_31392:
        /* <DEDUP_REMOVED lines=44> */
.L_x_31391:
[----:B------:R-:W-:Y:S05]  /*d2d0*/  BSYNC B1 ;  /* 0x0000000000017941 */ /* 0x000fea0003800000 */
.L_x_31390:
        /* <DEDUP_REMOVED lines=13> */
.L_x_31394:
        /* <DEDUP_REMOVED lines=12> */
.L_x_31397:
[----:B------:R-:W-:Y:S02]  /*d470*/  IMAD.MOV.U32 R0, RZ, RZ, R212 ;  /* 0x000000ffff007224 */ /* 0x000fe400078e00d4 */
.L_x_31398:
[----:B------:R-:W-:Y:S05]  /*d480*/  BSYNC B1 ;  /* 0x0000000000017941 */ /* 0x000fea0003800000 */
.L_x_31396:
        /* <DEDUP_REMOVED lines=16> */
.L_x_31402:
[----:B------:R-:W-:Y:S05]  /*d590*/  BSYNC B2 ;  /* 0x0000000000027941 */ /* 0x000fea0003800000 */
.L_x_31401:
        /* <DEDUP_REMOVED lines=44> */
.L_x_31400:
[----:B------:R-:W-:Y:S05]  /*d860*/  BSYNC B1 ;  /* 0x0000000000017941 */ /* 0x000fea0003800000 */
.L_x_31399:
        /* <DEDUP_REMOVED lines=9> */
.L_x_31395:
        /* <DEDUP_REMOVED lines=12> */
.L_x_31404:
[----:B------:R-:W-:Y:S02]  /*d9c0*/  IMAD.MOV.U32 R0, RZ, RZ, R212 ;  /* 0x000000ffff007224 */ /* 0x000fe400078e00d4 */
.L_x_31405:
[----:B------:R-:W-:Y:S05]  /*d9d0*/  BSYNC B1 ;  /* 0x0000000000017941 */ /* 0x000fea0003800000 */
.L_x_31403:
        /* <DEDUP_REMOVED lines=16> */
.L_x_31409:
[----:B------:R-:W-:Y:S05]  /*dae0*/  BSYNC B2 ;  /* 0x0000000000027941 */ /* 0x000fea0003800000 */
.L_x_31408:
        /* <DEDUP_REMOVED lines=44> */
.L_x_31407:
[----:B------:R-:W-:Y:S05]  /*ddb0*/  BSYNC B1 ;  /* 0x0000000000017941 */ /* 0x000fea0003800000 */
.L_x_31406:
        /* <DEDUP_REMOVED lines=13> */
.L_x_31410:
        /* <DEDUP_REMOVED lines=12> */
.L_x_31413:
[----:B------:R-:W-:Y:S02]  /*df50*/  IMAD.MOV.U32 R0, RZ, RZ, R212 ;  /* 0x000000ffff007224 */ /* 0x000fe400078e00d4 */
.L_x_31414:
[----:B------:R-:W-:Y:S05]  /*df60*/  BSYNC B1 ;  /* 0x0000000000017941 */ /* 0x000fea0003800000 */
.L_x_31412:
        /* <DEDUP_REMOVED lines=16> */
.L_x_31418:
[----:B------:R-:W-:Y:S05]  /*e070*/  BSYNC B2 ;  /* 0x0000000000027941 */ /* 0x000fea0003800000 */
.L_x_31417:
        /* <DEDUP_REMOVED lines=44> */
.L_x_31416:
[----:B------:R-:W-:Y:S05]  /*e340*/  BSYNC B1 ;  /* 0x0000000000017941 */ /* 0x000fea0003800000 */
.L_x_31415:
        /* <DEDUP_REMOVED lines=9> */
.L_x_31411:
        /* <DEDUP_REMOVED lines=12> */
.L_x_31420:
[----:B------:R-:W-:Y:S02]  /*e4a0*/  IMAD.MOV.U32 R0, RZ, RZ, R212 ;  /* 0x000000ffff007224 */ /* 0x000fe400078e00d4 */
.L_x_31421:
[----:B------:R-:W-:Y:S05]  /*e4b0*/  BSYNC B1 ;  /* 0x0000000000017941 */ /* 0x000fea0003800000 */
.L_x_31419:
        /* <DEDUP_REMOVED lines=16> */
.L_x_31425:
[----:B------:R-:W-:Y:S05]  /*e5c0*/  BSYNC B2 ;  /* 0x0000000000027941 */ /* 0x000fea0003800000 */
.L_x_31424:
        /* <DEDUP_REMOVED lines=44> */
.L_x_31423:
[----:B------:R-:W-:Y:S05]  /*e890*/  BSYNC B1 ;  /* 0x0000000000017941 */ /* 0x000fea0003800000 */
.L_x_31422:
        /* <DEDUP_REMOVED lines=12> */
.L_x_31426:
        /* <DEDUP_REMOVED lines=12> */
.L_x_31429:
[----:B------:R-:W-:Y:S02]  /*ea20*/  IMAD.MOV.U32 R0, RZ, RZ, R212 ;  /* 0x000000ffff007224 */ /* 0x000fe400078e00d4 */
.L_x_31430:
[----:B------:R-:W-:Y:S05]  /*ea30*/  BSYNC B1 ;  /* 0x0000000000017941 */ /* 0x000fea0003800000 */
.L_x_31428:
        /* <DEDUP_REMOVED lines=16> */
.L_x_31434:
[----:B------:R-:W-:Y:S05]  /*eb40*/  BSYNC B2 ;  /* 0x0000000000027941 */ /* 0x000fea0003800000 */
.L_x_31433:
        /* <DEDUP_REMOVED lines=44> */
.L_x_31432:
[----:B------:R-:W-:Y:S05]  /*ee10*/  BSYNC B1 ;  /* 0x0000000000017941 */ /* 0x000fea0003800000 */
.L_x_31431:
        /* <DEDUP_REMOVED lines=9> */
.L_x_31427:
        /* <DEDUP_REMOVED lines=12> */
.L_x_31436:
[----:B------:R-:W-:Y:S02]  /*ef70*/  MOV R0, R212 ;  /* 0x000000d400007202 */ /* 0x000fe40000000f00 */
.L_x_31437:
[----:B------:R-:W-:Y:S05]  /*ef80*/  BSYNC B1 ;  /* 0x0000000000017941 */ /* 0x000fea0003800000 */
.L_x_31435:
        /* <DEDUP_REMOVED lines=16> */
.L_x_31441:
[----:B------:R-:W-:Y:S05]  /*f090*/  BSYNC B2 ;  /* 0x0000000000027941 */ /* 0x000fea0003800000 */
.L_x_31440:
        /* <DEDUP_REMOVED lines=44> */
.L_x_31439:
[----:B------:R-:W-:Y:S05]  /*f360*/  BSYNC B1 ;  /* 0x0000000000017941 */ /* 0x000fea0003800000 */
.L_x_31438:
        /* <DEDUP_REMOVED lines=12> */
.L_x_31442:
        /* <DEDUP_REMOVED lines=12> */
.L_x_31445:
[----:B------:R-:W-:Y:S02]  /*f4f0*/  IMAD.MOV.U32 R0, RZ, RZ, R212 ;  /* 0x000000ffff007224 */ /* 0x000fe400078e00d4 */
.L_x_31446:
[----:B------:R-:W-:Y:S05]  /*f500*/  BSYNC B1 ;  /* 0x0000000000017941 */ /* 0x000fea0003800000 */
.L_x_31444:
        /* <DEDUP_REMOVED lines=16> */
.L_x_31450:
[----:B------:R-:W-:Y:S05]  /*f610*/  BSYNC B2 ;  /* 0x0000000000027941 */ /* 0x000fea0003800000 */
.L_x_31449:
        /* <DEDUP_REMOVED lines=44> */
.L_x_31448:
[----:B------:R-:W-:Y:S05]  /*f8e0*/  BSYNC B1 ;  /* 0x0000000000017941 */ /* 0x000fea0003800000 */
.L_x_31447:
        /* <DEDUP_REMOVED lines=9> */
.L_x_31443:
        /* <DEDUP_REMOVED lines=12> */
.L_x_31452:
[----:B------:R-:W-:Y:S02]  /*fa40*/  IMAD.MOV.U32 R0, RZ, RZ, R212 ;  /* 0x000000ffff007224 */ /* 0x000fe400078e00d4 */
.L_x_31453:
[----:B------:R-:W-:Y:S05]  /*fa50*/  BSYNC B1 ;  /* 0x0000000000017941 */ /* 0x000fea0003800000 */
.L_x_31451:
        /* <DEDUP_REMOVED lines=16> */
.L_x_31457:
[----:B------:R-:W-:Y:S05]  /*fb60*/  BSYNC B2 ;  /* 0x0000000000027941 */ /* 0x000fea0003800000 */
.L_x_31456:
        /* <DEDUP_REMOVED lines=44> */
.L_x_31455:
[----:B------:R-:W-:Y:S05]  /*fe30*/  BSYNC B1 ;  /* 0x0000000000017941 */ /* 0x000fea0003800000 */
.L_x_31454:
        /* <DEDUP_REMOVED lines=12> */
.L_x_31458:
        /* <DEDUP_REMOVED lines=12> */
.L_x_31461:
[----:B------:R-:W-:Y:S02]  /*ffc0*/  IMAD.MOV.U32 R0, RZ, RZ, R212 ;  /* 0x000000ffff007224 */ /* 0x000fe400078e00d4 */
.L_x_31462:
[----:B------:R-:W-:Y:S05]  /*ffd0*/  BSYNC B1 ;  /* 0x0000000000017941 */ /* 0x000fea0003800000 */
.L_x_31460:
        /* <DEDUP_REMOVED lines=16> */
.L_x_31466:
[----:B------:R-:W-:Y:S05]  /*100e0*/  BSYNC B2 ;  /* 0x0000000000027941 */ /* 0x000fea0003800000 */
.L_x_31465:
        /* <DEDUP_REMOVED lines=44> */
.L_x_31464:
[----:B------:R-:W-:Y:S05]  /*103b0*/  BSYNC B1 ;  /* 0x0000000000017941 */ /* 0x000fea0003800000 */
.L_x_31463:
        /* <DEDUP_REMOVED lines=9> */
.L_x_31459:
        /* <DEDUP_REMOVED lines=12> */
.L_x_31468:
[----:B------:R-:W-:Y:S02]  /*10510*/  IMAD.MOV.U32 R0, RZ, RZ, R212 ;  /* 0x000000ffff007224 */ /* 0x000fe400078e00d4 */
.L_x_31469:
[----:B------:R-:W-:Y:S05]  /*10520*/  BSYNC B1 ;  /* 0x0000000000017941 */ /* 0x000fea0003800000 */
.L_x_31467:
        /* <DEDUP_REMOVED lines=16> */
.L_x_31473:
[----:B------:R-:W-:Y:S05]  /*10630*/  BSYNC B2 ;  /* 0x0000000000027941 */ /* 0x000fea0003800000 */
.L_x_31472:
        /* <DEDUP_REMOVED lines=44> */
.L_x_31471:
[----:B------:R-:W-:Y:S05]  /*10900*/  BSYNC B1 ;  /* 0x0000000000017941 */ /* 0x000fea0003800000 */
.L_x_31470:
        /* <DEDUP_REMOVED lines=12> */
.L_x_31474:
        /* <DEDUP_REMOVED lines=12> */
.L_x_31477:
[----:B------:R-:W-:Y:S02]  /*10a90*/  MOV R0, R212 ;  /* 0x000000d400007202 */ /* 0x000fe40000000f00 */
.L_x_31478:
[----:B------:R-:W-:Y:S05]  /*10aa0*/  BSYNC B1 ;  /* 0x0000000000017941 */ /* 0x000fea0003800000 */
.L_x_31476:
        /* <DEDUP_REMOVED lines=16> */
.L_x_31482:
[----:B------:R-:W-:Y:S05]  /*10bb0*/  BSYNC B2 ;  /* 0x0000000000027941 */ /* 0x000fea0003800000 */
.L_x_31481:
        /* <DEDUP_REMOVED lines=44> */
.L_x_31480:
[----:B------:R-:W-:Y:S05]  /*10e80*/  BSYNC B1 ;  /* 0x0000000000017941 */ /* 0x000fea0003800000 */
.L_x_31479:
        /* <DEDUP_REMOVED lines=9> */
.L_x_31475:
        /* <DEDUP_REMOVED lines=12> */
.L_x_31484:
[----:B------:R-:W-:Y:S02]  /*10fe0*/  IMAD.MOV.U32 R0, RZ, RZ, R212 ;  /* 0x000000ffff007224 */ /* 0x000fe400078e00d4 */
.L_x_31485:
[----:B------:R-:W-:Y:S05]  /*10ff0*/  BSYNC B1 ;  /* 0x0000000000017941 */ /* 0x000fea0003800000 */
.L_x_31483:
        /* <DEDUP_REMOVED lines=16> */
.L_x_31489:
[----:B------:R-:W-:Y:S05]  /*11100*/  BSYNC B2 ;  /* 0x0000000000027941 */ /* 0x000fea0003800000 */
.L_x_31488:
        /* <DEDUP_REMOVED lines=44> */
.L_x_31487:
[----:B------:R-:W-:Y:S05]  /*113d0*/  BSYNC B1 ;  /* 0x0000000000017941 */ /* 0x000fea0003800000 */
.L_x_31486:
        /* <DEDUP_REMOVED lines=13> */
.L_x_31490:
        /* <DEDUP_REMOVED lines=12> */
.L_x_31493:
[----:B------:R-:W-:Y:S02]  /*11570*/  IMAD.MOV.U32 R6, RZ, RZ, R212 ;  /* 0x000000ffff067224 */ /* 0x000fe400078e00d4 */
.L_x_31494:
[----:B------:R-:W-:Y:S05]  /*11580*/  BSYNC B1 ;  /* 0x0000000000017941 */ /* 0x000fea0003800000 */
.L_x_31492:
        /* <DEDUP_REMOVED lines=18> */
.L_x_31498:
[----:B------:R-:W-:Y:S05]  /*116b0*/  BSYNC B2 ;  /* 0x0000000000027941 */ /* 0x000fea0003800000 */
.L_x_31497:
        /* <DEDUP_REMOVED lines=8> */
[----:B------:R-:W-:-:S03]  /*11740*/  HFMA2.MMA R0, -RZ, RZ, 0, 0 ;  /* 0x00000000ff007435 */ /* 0x000fc600000001ff */
        /* <DEDUP_REMOVED lines=35> */
.L_x_31496:
[----:B------:R-:W-:Y:S05]  /*11980*/  BSYNC B1 ;  /* 0x0000000000017941 */ /* 0x000fea0003800000 */
.L_x_31495:
        /* <DEDUP_REMOVED lines=10> */
.L_x_31491:
[----:B------:R-:W-:Y:S02]  /*11a30*/  SEL R17, RZ, 0x10000, P4 ;  /* 0x00010000ff117807 */ /* 0x000fe40002000000 */
[----:B------:R-:W-:Y:S02]  /*11a40*/  SEL R20, RZ, 0x100, P3 ;  /* 0x00000100ff147807 */ /* 0x000fe40001800000 */
[----:B------:R-:W-:Y:S02]  /*11a50*/  ISETP.NE.AND P4, PT, R3, RZ, PT ;  /* 0x000000ff0300720c */ /* 0x000fe40003f85270 */
[----:B------:R-:W-:Y:S02]  /*11a60*/  ISETP.NE.AND P3, PT, R16, RZ, PT ;  /* 0x000000ff1000720c */ /* 0x000fe40003f65270 */
[----:B------:R-:W-:Y:S02]  /*11a70*/  SEL R18, RZ, 0x1000000, P5 ;  /* 0x01000000ff127807 */ /* 0x000fe40002800000 */
[----:B------:R-:W-:-:S02]  /*11a80*/  ISETP.NE.AND P5, PT, R2, RZ, PT ;  /* 0x000000ff0200720c */ /* 0x000fc40003fa5270 */
[----:B------:R-:W-:Y:S02]  /*11a90*/  SEL R2, RZ, 0x1, P1 ;  /* 0x00000001ff027807 */ /* 0x000fe40000800000 */
[----:B------:R-:W-:Y:S02]  /*11aa0*/  SEL R22, RZ, 0x1, P3 ;  /* 0x00000001ff167807 */ /* 0x000fe40001800000 */
[----:B------:R-:W-:Y:S01]  /*11ab0*/  SEL R16, RZ, 0x1, P4 ;  /* 0x00000001ff107807 */ /* 0x000fe20002000000 */
[----:B------:R-:W-:Y:S01]  /*11ac0*/  IMAD.WIDE.U32 R2, R2, 0x1000000, RZ ;  /* 0x0100000002027825 */ /* 0x000fe200078e00ff */
[----:B------:R-:W-:Y:S02]  /*11ad0*/  LOP3.LUT R20, R20, R18, R17, 0xfe, !PT ;  /* 0x0000001214147212 */ /* 0x000fe400078efe11 */
[----:B------:R-:W-:Y:S01]  /*11ae0*/  SEL R25, RZ, 0x1, P2 ;  /* 0x00000001ff197807 */ /* 0x000fe20001000000 */
[----:B------:R-:W-:Y:S01]  /*11af0*/  IMAD.WIDE.U32 R22, R22, 0x10000, RZ ;  /* 0x0001000016167825 */ /* 0x000fe200078e00ff */
[----:B------:R-:W-:-:S02]  /*11b00*/  SEL R21, RZ, 0x1, P5 ;  /* 0x00000001ff157807 */ /* 0x000fc40002800000 */
[----:B------:R-:W-:Y:S01]  /*11b10*/  LOP3.LUT R25, R3, R20, R25, 0xfe, !PT ;  /* 0x0000001403197212 */ /* 0x000fe200078efe19 */
[----:B------:R-:W-:Y:S01]  /*11b20*/  IMAD.WIDE.U32 R16, R16, 0x100, RZ ;  /* 0x0000010010107825 */ /* 0x000fe200078e00ff */
[----:B------:R-:W-:Y:S02]  /*11b30*/  LOP3.LUT P6, RZ, R14, 0x20, RZ, 0xc0, !PT ;  /* 0x000000200eff7812 */ /* 0x000fe400078cc0ff */
[----:B------:R-:W-:Y:S01]  /*11b40*/  IADD3 R3, R15, 0x60, RZ ;  /* 0x000000600f037810 */ /* 0x000fe20007ffe0ff */
[----:B------:R-:W-:Y:S01]  /*11b50*/  IMAD.WIDE.U32 R18, R4, R231, c[0x0][0x188] ;  /* 0x0000620004127625 */ /* 0x000fe200078e00e7 */
[----:B------:R-:W-:Y:S02]  /*11b60*/  LOP3.LUT R2, R16, R2, R22, 0xfe, !PT ;  /* 0x0000000210027212 */ /* 0x000fe400078efe16 */
[----:B------:R-:W-:Y:S01]  /*11b70*/  LOP3.LUT R23, R17, R25, R23, 0xfe, !PT ;  /* 0x0000001911177212 */ /* 0x000fe200078efe17 */
[----:B------:R-:W-:Y:S01]  /*11b80*/  IMAD.WIDE.U32 R24, R4, R230, c[0x0][0x190] ;  /* 0x0000640004187625 */ /* 0x000fe200078e00e6 */
[----:B------:R-:W-:Y:S01]  /*11b90*/  LOP3.LUT R22, R2, R21, RZ, 0xfc, !PT ;  /* 0x0000001502167212 */ /* 0x000fe200078efcff */
[----:B------:R-:W-:Y:S02]  /*11ba0*/  STG.E.128 [R18.64], R68 ;  /* 0x0000004412007986 */ /* 0x000fe4000c101d06 */
[----:B------:R-:W-:-:S02]  /*11bb0*/  IMAD.WIDE.U32 R16, R3, R222, c[0x0][0x170] ;  /* 0x00005c0003107625 */ /* 0x000fc400078e00de */
[----:B------:R0:W-:Y:S02]  /*11bc0*/  STG.E.128 [R18.64+0x10], R64 ;  /* 0x0000104012007986 */ /* 0x0001e4000c101d06 */
[C---:B------:R-:W-:Y:S02]  /*11bd0*/  @P6 IMAD.WIDE.U32 R20, R3.reuse, R222, c[0x0][0x178] ;  /* 0x00005e0003146625 */ /* 0x040fe400078e00de */
[----:B------:R1:W-:Y:S02]  /*11be0*/  STG.E.64 [R24.64], R22 ;  /* 0x0000001618007986 */ /* 0x0003e4000c101b06 */
[----:B0-----:R-:W-:Y:S01]  /*11bf0*/  @P0 IMAD.WIDE.U32 R18, R3, R231, c[0x0][0x180] ;  /* 0x0000600003120625 */ /* 0x001fe200078e00e7 */
[----:B------:R-:W-:Y:S05]  /*11c00*/  @!P6 BRA `(.L_x_31499) ;  /* 0x000001300000e947 */ /* 0x000fea0003800000 */
[----:B-1----:R-:W-:Y:S01]  /*11c10*/  IMAD.U32 R22, R7, 0x10000, RZ ;  /* 0x0001000007167824 */ /* 0x002fe200078e00ff */
[----:B------:R-:W-:Y:S02]  /*11c20*/  LOP3.LUT R2, R6, 0xffff, RZ, 0xc0, !PT ;  /* 0x0000ffff06027812 */ /* 0x000fe400078ec0ff */
[----:B------:R-:W-:-:S02]  /*11c30*/  PRMT R25, R8, 0x7104, RZ ;  /* 0x0000710408197816 */ /* 0x000fc400000000ff */
[----:B------:R-:W-:Y:S02]  /*11c40*/  LOP3.LUT R23, R22, 0xff0000, RZ, 0xc0, !PT ;  /* 0x00ff000016177812 */ /* 0x000fe400078ec0ff */
[----:B------:R-:W-:Y:S02]  /*11c50*/  LOP3.LUT R22, R10, 0xff, RZ, 0xc0, !PT ;  /* 0x000000ff0a167812 */ /* 0x000fe400078ec0ff */
[----:B------:R-:W-:Y:S02]  /*11c60*/  PRMT R2, R23, 0x4210, R2 ;  /* 0x0000421017027816 */ /* 0x000fe40000000002 */
        /* <DEDUP_REMOVED lines=13> */
.L_x_31499:
[----:B-1----:R1:W5:Y:S04]  /*11d40*/  @P0 LDG.E.128 R92, [R18.64] ;  /* 0x00000006125c0981 */ /* 0x002368000c1e1d00 */
[----:B------:R1:W5:Y:S04]  /*11d50*/  @P0 LDG.E.128 R88, [R18.64+0x10] ;  /* 0x0000100612580981 */ /* 0x000368000c1e1d00 */
[----:B------:R2:W5:Y:S04]  /*11d60*/  @P6 LDG.E.128 R96, [R20.64] ;  /* 0x0000000614606981 */ /* 0x000568000c1e1d00 */
[----:B-1----:R-:W5:Y:S01]  /*11d70*/  LDG.E.128 R16, [R16.64] ;  /* 0x0000000610107981 */ /* 0x002f62000c1e1d00 */
[C---:B------:R-:W-:Y:S01]  /*11d80*/  ISETP.NE.AND P1, PT, R0.reuse, 0x1, PT ;  /* 0x000000010000780c */ /* 0x040fe20003f25270 */
[----:B------:R-:W-:Y:S01]  /*11d90*/  BSSY B1, `(.L_x_31500) ;  /* 0x000000c000017945 */ /* 0x000fe20003800000 */
[----:B0-----:R-:W-:-:S11]  /*11da0*/  IADD3 R22, R0, 0x1, RZ ;  /* 0x0000000100167810 */ /* 0x001fd60007ffe0ff */
        /* <DEDUP_REMOVED lines=9> */
.L_x_31501:
[----:B--2---:R-:W-:Y:S02]  /*11e40*/  IMAD.MOV.U32 R2, RZ, RZ, R212 ;  /* 0x000000ffff027224 */ /* 0x004fe400078e00d4 */
.L_x_31502:
[----:B------:R-:W-:Y:S05]  /*11e50*/  BSYNC B1 ;  /* 0x0000000000017941 */ /* 0x000fea0003800000 */
.L_x_31500:
        /* <DEDUP_REMOVED lines=16> */
.L_x_31506:
[----:B------:R-:W-:Y:S05]  /*11f60*/  BSYNC B2 ;  /* 0x0000000000027941 */ /* 0x000fea0003800000 */
.L_x_31505:
        /* <DEDUP_REMOVED lines=44> */
.L_x_31504:
[----:B------:R-:W-:Y:S05]  /*12230*/  BSYNC B1 ;  /* 0x0000000000017941 */ /* 0x000fea0003800000 */
.L_x_31503:
        /* <DEDUP_REMOVED lines=14> */
.L_x_31507:
        /* <DEDUP_REMOVED lines=12> */
.L_x_31510:
[----:B------:R-:W-:Y:S02]  /*123e0*/  IMAD.MOV.U32 R2, RZ, RZ, R212 ;  /* 0x000000ffff027224 */ /* 0x000fe400078e00d4 */
.L_x_31511:
[----:B------:R-:W-:Y:S05]  /*123f0*/  BSYNC B1 ;  /* 0x0000000000017941 */ /* 0x000fea0003800000 */
.L_x_31509:
        /* <DEDUP_REMOVED lines=16> */
.L_x_31515:
[----:B------:R-:W-:Y:S05]  /*12500*/  BSYNC B2 ;  /* 0x0000000000027941 */ /* 0x000fea0003800000 */
.L_x_31514:
        /* <DEDUP_REMOVED lines=44> */
.L_x_31513:
[----:B------:R-:W-:Y:S05]  /*127d0*/  BSYNC B1 ;  /* 0x0000000000017941 */ /* 0x000fea0003800000 */
.L_x_31512:
        /* <DEDUP_REMOVED lines=9> */
.L_x_31508:
        /* <DEDUP_REMOVED lines=12> */
.L_x_31517:
[----:B------:R-:W-:Y:S02]  /*12930*/  IMAD.MOV.U32 R2, RZ, RZ, R212 ;  /* 0x000000ffff027224 */ /* 0x000fe400078e00d4 */
.L_x_31518:
[----:B------:R-:W-:Y:S05]  /*12940*/  BSYNC B1 ;  /* 0x0000000000017941 */ /* 0x000fea0003800000 */
.L_x_31516:
        /* <DEDUP_REMOVED lines=16> */
.L_x_31522:
[----:B------:R-:W-:Y:S05]  /*12a50*/  BSYNC B2 ;  /* 0x0000000000027941 */ /* 0x000fea0003800000 */
.L_x_31521:
        /* <DEDUP_REMOVED lines=44> */
.L_x_31520:
[----:B------:R-:W-:Y:S05]  /*12d20*/  BSYNC B1 ;  /* 0x0000000000017941 */ /* 0x000fea0003800000 */
.L_x_31519:
        /* <DEDUP_REMOVED lines=13> */
.L_x_31523:
        /* <DEDUP_REMOVED lines=12> */
.L_x_31526:
[----:B------:R-:W-:Y:S02]  /*12ec0*/  IMAD.MOV.U32 R12, RZ, RZ, R212 ;  /* 0x000000ffff0c7224 */ /* 0x000fe400078e00d4 */
.L_x_31527:
[----:B------:R-:W-:Y:S05]  /*12ed0*/  BSYNC B1 ;  /* 0x0000000000017941 */ /* 0x000fea0003800000 */
.L_x_31525:
        /* <DEDUP_REMOVED lines=16> */
.L_x_31531:
[----:B------:R-:W-:Y:S05]  /*12fe0*/  BSYNC B2 ;  /* 0x0000000000027941 */ /* 0x000fea0003800000 */
.L_x_31530:
        /* <DEDUP_REMOVED lines=44> */
.L_x_31529:
[----:B------:R-:W-:Y:S05]  /*132b0*/  BSYNC B1 ;  /* 0x0000000000017941 */ /* 0x000fea0003800000 */
.L_x_31528:
        /* <DEDUP_REMOVED lines=10> */
.L_x_31524:
        /* <DEDUP_REMOVED lines=12> */
.L_x_31533:
[----:B------:R-:W-:Y:S02]  /*13420*/  MOV R16, R212 ;  /* 0x000000d400107202 */ /* 0x000fe40000000f00 */
.L_x_31534:
[----:B------:R-:W-:Y:S05]  /*13430*/  BSYNC B1 ;  /* 0x0000000000017941 */ /* 0x000fea0003800000 */
.L_x_31532:
        /* <DEDUP_REMOVED lines=16> */
.L_x_31538:
[----:B------:R-:W-:Y:S05]  /*13540*/  BSYNC B2 ;  /* 0x0000000000027941 */ /* 0x000fea0003800000 */
.L_x_31537:
        /* <DEDUP_REMOVED lines=44> */
.L_x_31536:
[----:B------:R-:W-:Y:S05]  /*13810*/  BSYNC B1 ;  /* 0x0000000000017941 */ /* 0x000fea0003800000 */
.L_x_31535:
        /* <DEDUP_REMOVED lines=13> */
.L_x_31539:
        /* <DEDUP_REMOVED lines=12> */
.L_x_31542:
[----:B------:R-:W-:Y:S02]  /*139b0*/  IMAD.MOV.U32 R11, RZ, RZ, R212 ;  /* 0x000000ffff0b7224 */ /* 0x000fe400078e00d4 */
.L_x_31543:
[----:B------:R-:W-:Y:S05]  /*139c0*/  BSYNC B1 ;  /* 0x0000000000017941 */ /* 0x000fea0003800000 */
.L_x_31541:
        /* <DEDUP_REMOVED lines=16> */
.L_x_31547:
[----:B------:R-:W-:Y:S05]  /*13ad0*/  BSYNC B2 ;  /* 0x0000000000027941 */ /* 0x000fea0003800000 */
.L_x_31546:
        /* <DEDUP_REMOVED lines=44> */
.L_x_31545:
[----:B------:R-:W-:Y:S05]  /*13da0*/  BSYNC B1 ;  /* 0x0000000000017941 */ /* 0x000fea0003800000 */
.L_x_31544:
        /* <DEDUP_REMOVED lines=10> */
.L_x_31540:
        /* <DEDUP_REMOVED lines=12> */
.L_x_31549:
[----:B------:R-:W-:Y:S02]  /*13f10*/  IMAD.MOV.U32 R20, RZ, RZ, R212 ;  /* 0x000000ffff147224 */ /* 0x000fe400078e00d4 */
.L_x_31550:
[----:B------:R-:W-:Y:S05]  /*13f20*/  BSYNC B1 ;  /* 0x0000000000017941 */ /* 0x000fea0003800000 */
.L_x_31548:
        /* <DEDUP_REMOVED lines=16> */
.L_x_31554:
[----:B------:R-:W-:Y:S05]  /*14030*/  BSYNC B2 ;  /* 0x0000000000027941 */ /* 0x000fea0003800000 */
.L_x_31553:
        /* <DEDUP_REMOVED lines=44> */
.L_x_31552:
[----:B------:R-:W-:Y:S05]  /*14300*/  BSYNC B1 ;  /* 0x0000000000017941 */ /* 0x000fea0003800000 */
.L_x_31551:
        /* <DEDUP_REMOVED lines=12> */
.L_x_31555:
        /* <DEDUP_REMOVED lines=12> */
.L_x_31558:
[----:B------:R-:W-:Y:S02]  /*14490*/  IMAD.MOV.U32 R10, RZ, RZ, R212 ;  /* 0x000000ffff0a7224 */ /* 0x000fe400078e00d4 */
.L_x_31559:
[----:B------:R-:W-:Y:S05]  /*144a0*/  BSYNC B1 ;  /* 0x0000000000017941 */ /* 0x000fea0003800000 */
.L_x_31557:
        /* <DEDUP_REMOVED lines=16> */
.L_x_31563:
[----:B------:R-:W-:Y:S05]  /*145b0*/  BSYNC B2 ;  /* 0x0000000000027941 */ /* 0x000fea0003800000 */
.L_x_31562:
        /* <DEDUP_REMOVED lines=44> */
.L_x_31561:
[----:B------:R-:W-:Y:S05]  /*14880*/  BSYNC B1 ;  /* 0x0000000000017941 */ /* 0x000fea0003800000 */
.L_x_31560:
        /* <DEDUP_REMOVED lines=10> */
.L_x_31556:
        /* <DEDUP_REMOVED lines=12> */
.L_x_31565:
[----:B------:R-:W-:Y:S02]  /*149f0*/  IMAD.MOV.U32 R17, RZ, RZ, R212 ;  /* 0x000000ffff117224 */ /* 0x000fe400078e00d4 */
.L_x_31566:
[----:B------:R-:W-:Y:S05]  /*14a00*/  BSYNC B1 ;  /* 0x0000000000017941 */ /* 0x000fea0003800000 */
.L_x_31564:
        /* <DEDUP_REMOVED lines=16> */
.L_x_31570:
[----:B------:R-:W-:Y:S05]  /*14b10*/  BSYNC B2 ;  /* 0x0000000000027941 */ /* 0x000fea0003800000 */
.L_x_31569:
        /* <DEDUP_REMOVED lines=44> */
.L_x_31568:
[----:B------:R-:W-:Y:S05]  /*14de0*/  BSYNC B1 ;  /* 0x0000000000017941 */ /* 0x000fea0003800000 */
.L_x_31567:
        /* <DEDUP_REMOVED lines=12> */
.L_x_31571:
        /* <DEDUP_REMOVED lines=12> */
.L_x_31574:
[----:B------:R-:W-:Y:S02]  /*14f70*/  MOV R9, R212 ;  /* 0x000000d400097202 */ /* 0x000fe40000000f00 */
.L_x_31575:
[----:B------:R-:W-:Y:S05]  /*14f80*/  BSYNC B1 ;  /* 0x0000000000017941 */ /* 0x000fea0003800000 */
.L_x_31573:
        /* <DEDUP_REMOVED lines=16> */
.L_x_31579:
[----:B------:R-:W-:Y:S05]  /*15090*/  BSYNC B2 ;  /* 0x0000000000027941 */ /* 0x000fea0003800000 */
.L_x_31578:
        /* <DEDUP_REMOVED lines=44> */
.L_x_31577:
[----:B------:R-:W-:Y:S05]  /*15360*/  BSYNC B1 ;  /* 0x0000000000017941 */ /* 0x000fea0003800000 */
.L_x_31576:
        /* <DEDUP_REMOVED lines=10> */
.L_x_31572:
        /* <DEDUP_REMOVED lines=12> */
.L_x_31581:
[----:B------:R-:W-:Y:S02]  /*154d0*/  IMAD.MOV.U32 R17, RZ, RZ, R212 ;  /* 0x000000ffff117224 */ /* 0x000fe400078e00d4 */
.L_x_31582:
[----:B------:R-:W-:Y:S05]  /*154e0*/  BSYNC B1 ;  /* 0x0000000000017941 */ /* 0x000fea0003800000 */
.L_x_31580:
        /* <DEDUP_REMOVED lines=16> */
.L_x_31586:
[----:B------:R-:W-:Y:S05]  /*155f0*/  BSYNC B2 ;  /* 0x0000000000027941 */ /* 0x000fea0003800000 */
.L_x_31585:
        /* <DEDUP_REMOVED lines=44> */
.L_x_31584:
[----:B------:R-:W-:Y:S05]  /*158c0*/  BSYNC B1 ;  /* 0x0000000000017941 */ /* 0x000fea0003800000 */
.L_x_31583:
        /* <DEDUP_REMOVED lines=12> */
.L_x_31587:
        /* <DEDUP_REMOVED lines=12> */
.L_x_31590:
[----:B------:R-:W-:Y:S02]  /*15a50*/  IMAD.MOV.U32 R8, RZ, RZ, R212 ;  /* 0x000000ffff087224 */ /* 0x000fe400078e00d4 */
.L_x_31591:
[----:B------:R-:W-:Y:S05]  /*15a60*/  BSYNC B1 ;  /* 0x0000000000017941 */ /* 0x000fea0003800000 */
.L_x_31589:
        /* <DEDUP_REMOVED lines=16> */
.L_x_31595:
[----:B------:R-:W-:Y:S05]  /*15b70*/  BSYNC B2 ;  /* 0x0000000000027941 */ /* 0x000fea0003800000 */
.L_x_31594:
        /* <DEDUP_REMOVED lines=44> */
.L_x_31593:
[----:B------:R-:W-:Y:S05]  /*15e40*/  BSYNC B1 ;  /* 0x0000000000017941 */ /* 0x000fea0003800000 */
.L_x_31592:
        /* <DEDUP_REMOVED lines=10> */
.L_x_31588:
        /* <DEDUP_REMOVED lines=12> */
.L_x_31597:
[----:B------:R-:W-:Y:S02]  /*15fb0*/  IMAD.MOV.U32 R17, RZ, RZ, R212 ;  /* 0x000000ffff117224 */ /* 0x000fe400078e00d4 */
.L_x_31598:
[----:B------:R-:W-:Y:S05]  /*15fc0*/  BSYNC B1 ;  /* 0x0000000000017941 */ /* 0x000fea0003800000 */
.L_x_31596:
        /* <DEDUP_REMOVED lines=16> */
.L_x_31602:
[----:B------:R-:W-:Y:S05]  /*160d0*/  BSYNC B2 ;  /* 0x0000000000027941 */ /* 0x000fea0003800000 */
.L_x_31601:
        /* <DEDUP_REMOVED lines=44> */
.L_x_31600:
[----:B------:R-:W-:Y:S05]  /*163a0*/  BSYNC B1 ;  /* 0x0000000000017941 */ /* 0x000fea0003800000 */
.L_x_31599:
        /* <DEDUP_REMOVED lines=12> */
.L_x_31603:
        /* <DEDUP_REMOVED lines=12> */
.L_x_31606:
[----:B------:R-:W-:Y:S02]  /*16530*/  IMAD.MOV.U32 R7, RZ, RZ, R212 ;  /* 0x000000ffff077224 */ /* 0x000fe400078e00d4 */
.L_x_31607:
[----:B------:R-:W-:Y:S05]  /*16540*/  BSYNC B1 ;  /* 0x0000000000017941 */ /* 0x000fea0003800000 */
.L_x_31605:
        /* <DEDUP_REMOVED lines=16> */
.L_x_31611:
[----:B------:R-:W-:Y:S05]  /*16650*/  BSYNC B2 ;  /* 0x0000000000027941 */ /* 0x000fea0003800000 */
.L_x_31610:
        /* <DEDUP_REMOVED lines=44> */
.L_x_31609:
[----:B------:R-:W-:Y:S05]  /*16920*/  BSYNC B1 ;  /* 0x0000000000017941 */ /* 0x000fea0003800000 */
.L_x_31608:
        /* <DEDUP_REMOVED lines=10> */
.L_x_31604:
        /* <DEDUP_REMOVED lines=12> */
.L_x_31613:
[----:B------:R-:W-:Y:S02]  /*16a90*/  IMAD.MOV.U32 R17, RZ, RZ, R212 ;  /* 0x000000ffff117224 */ /* 0x000fe400078e00d4 */
.L_x_31614:
[----:B------:R-:W-:Y:S05]  /*16aa0*/  BSYNC B1 ;  /* 0x0000000000017941 */ /* 0x000fea0003800000 */
.L_x_31612:
        /* <DEDUP_REMOVED lines=16> */
.L_x_31618:
[----:B------:R-:W-:Y:S05]  /*16bb0*/  BSYNC B2 ;  /* 0x0000000000027941 */ /* 0x000fea0003800000 */
.L_x_31617:
        /* <DEDUP_REMOVED lines=44> */
.L_x_31616:
[----:B------:R-:W-:Y:S05]  /*16e80*/  BSYNC B1 ;  /* 0x0000000000017941 */ /* 0x000fea0003800000 */
.L_x_31615:
        /* <DEDUP_REMOVED lines=13> */
.L_x_31619:
        /* <DEDUP_REMOVED lines=12> */
.L_x_31622:
[----:B------:R-:W-:Y:S02]  /*17020*/  IMAD.MOV.U32 R6, RZ, RZ, R212 ;  /* 0x000000ffff067224 */ /* 0x000fe400078e00d4 */
.L_x_31623:
[----:B------:R-:W-:Y:S05]  /*17030*/  BSYNC B1 ;  /* 0x0000000000017941 */ /* 0x000fea0003800000 */
.L_x_31621:
        /* <DEDUP_REMOVED lines=18> */
.L_x_31627:
[----:B------:R-:W-:Y:S05]  /*17160*/  BSYNC B2 ;  /* 0x0000000000027941 */ /* 0x000fea0003800000 */
.L_x_31626:
        /* <DEDUP_REMOVED lines=44> */
.L_x_31625:
[----:B------:R-:W-:Y:S05]  /*17430*/  BSYNC B1 ;  /* 0x0000000000017941 */ /* 0x000fea0003800000 */
.L_x_31624:
        /* <DEDUP_REMOVED lines=10> */
.L_x_31620:
[----:B------:R-:W-:Y:S02]  /*174e0*/  SEL R18, RZ, 0x1000000, P5 ;  /* 0x01000000ff127807 */ /* 0x000fe40002800000 */
[----:B------:R-:W-:Y:S02]  /*174f0*/  ISETP.NE.AND P5, PT, R0, RZ, PT ;  /* 0x000000ff0000720c */ /* 0x000fe40003fa5270 */
[----:B------:R-:W-:Y:S02]  /*17500*/  SEL R0, RZ, 0x100, P3 ;  /* 0x00000100ff007807 */ /* 0x000fe40001800000 */
[----:B------:R-:W-:Y:S02]  /*17510*/  ISETP.NE.AND P3, PT, R16, RZ, PT ;  /* 0x000000ff1000720c */ /* 0x000fe40003f65270 */
[----:B------:R-:W-:Y:S02]  /*17520*/  SEL R17, RZ, 0x10000, P4 ;  /* 0x00010000ff117807 */ /* 0x000fe40002000000 */
[----:B------:R-:W-:-:S02]  /*17530*/  SEL R16, RZ, 0x1, P1 ;  /* 0x00000001ff107807 */ /* 0x000fc40000800000 */
[----:B------:R-:W-:Y:S02]  /*17540*/  ISETP.NE.AND P4, PT, R2, RZ, PT ;  /* 0x000000ff0200720c */ /* 0x000fe40003f85270 */
        /* <DEDUP_REMOVED lines=8> */
[----:B------:R-:W-:Y:S01]  /*175d0*/  IADD3 R2, R15, 0x80, RZ ;  /* 0x000000800f027810 */ /* 0x000fe20007ffe0ff */
[----:B------:R-:W-:-:S05]  /*175e0*/  IMAD.WIDE.U32 R20, R20, 0x100, RZ ;  /* 0x0000010014147825 */ /* 0x000fca00078e00ff */
        /* <DEDUP_REMOVED lines=8> */
[----:B------:R0:W-:Y:S02]  /*17670*/  STG.E.64 [R16.64], R18 ;  /* 0x0000001210007986 */ /* 0x0001e4000c101b06 */
[----:B0-----:R-:W-:Y:S01]  /*17680*/  @P0 IMAD.WIDE.U32 R16, R2, R231, c[0x0][0x180] ;  /* 0x0000600002100625 */ /* 0x001fe200078e00e7 */
        /* <DEDUP_REMOVED lines=11> */
[----:B------:R-:W-:Y:S01]  /*17740*/  LOP3.LUT R0, R0, 0xff00, R19, 0xf8, !PT ;  /* 0x0000ff0000007812 */ /* 0x000fe200078ef813 */
[----:B------:R-:W-:-:S03]  /*17750*/  IMAD.WIDE.U32 R18, R18, 0x1000000, RZ ;  /* 0x0100000012127825 */ /* 0x000fc600078e00ff */
[----:B------:R-:W-:Y:S02]  /*17760*/  LOP3.LUT R25, R0, 0xff, R9, 0xf8, !PT ;  /* 0x000000ff00197812 */ /* 0x000fe400078ef809 */
[----:B------:R-:W-:Y:S02]  /*17770*/  LOP3.LUT R18, R22, R18, R20, 0xfe, !PT ;  /* 0x0000001216127212 */ /* 0x000fe400078efe14 */
[----:B------:R-:W-:Y:S01]  /*17780*/  LOP3.LUT R25, R21, R25, R19, 0xfe, !PT ;  /* 0x0000001915197212 */ /* 0x000fe200078efe13 */
[----:B------:R-:W-:Y:S01]  /*17790*/  IMAD.WIDE.U32 R20, R3, R230, c[0x0][0x198] ;  /* 0x0000660003147625 */ /* 0x000fe200078e00e6 */
[----:B------:R-:W-:Y:S02]  /*177a0*/  LOP3.LUT R18, R18, 0xff, R13, 0xf8, !PT ;  /* 0x000000ff12127812 */ /* 0x000fe400078ef80d */
[----:B------:R-:W-:-:S05]  /*177b0*/  LOP3.LUT R19, R25, R23, RZ, 0xfc, !PT ;  /* 0x0000001719137212 */ /* 0x000fca00078efcff */
[----:B------:R0:W-:Y:S02]  /*177c0*/  STG.E.64 [R20.64], R18 ;  /* 0x0000001214007986 */ /* 0x0001e4000c101b06 */
.L_x_31628:
[----:B------:R1:W5:Y:S04]  /*177d0*/  @P0 LDG.E.128 R92, [R16.64] ;  /* 0x00000006105c0981 */ /* 0x000368000c1e1d00 */
[----:B------:R1:W5:Y:S02]  /*177e0*/  @P0 LDG.E.128 R88, [R16.64+0x10] ;  /* 0x0000100610580981 */ /* 0x000364000c1e1d00 */
        /* <DEDUP_REMOVED lines=16> */
.L_x_31630:
[----:B------:R-:W-:Y:S02]  /*178f0*/  MOV R0, R212 ;  /* 0x000000d400007202 */ /* 0x000fe40000000f00 */
.L_x_31631:
[----:B------:R-:W-:Y:S05]  /*17900*/  BSYNC B1 ;  /* 0x0000000000017941 */ /* 0x000fea0003800000 */
.L_x_31629:
        /* <DEDUP_REMOVED lines=16> */
.L_x_31635:
[----:B------:R-:W-:Y:S05]  /*17a10*/  BSYNC B2 ;  /* 0x0000000000027941 */ /* 0x000fea0003800000 */
.L_x_31634:
        /* <DEDUP_REMOVED lines=44> */
.L_x_31633:
[----:B------:R-:W-:Y:S05]  /*17ce0*/  BSYNC B1 ;  /* 0x0000000000017941 */ /* 0x000fea0003800000 */
.L_x_31632:
        /* <DEDUP_REMOVED lines=15> */
.L_x_31636:
        /* <DEDUP_REMOVED lines=12> */
.L_x_31639:
[----:B------:R-:W-:Y:S02]  /*17ea0*/  IMAD.MOV.U32 R0, RZ, RZ, R212 ;  /* 0x000000ffff007224 */ /* 0x000fe400078e00d4 */
.L_x_31640:
[----:B------:R-:W-:Y:S05]  /*17eb0*/  BSYNC B1 ;  /* 0x0000000000017941 */ /* 0x000fea0003800000 */
.L_x_31638:
        /* <DEDUP_REMOVED lines=16> */
.L_x_31644:
[----:B------:R-:W-:Y:S05]  /*17fc0*/  BSYNC B2 ;  /* 0x0000000000027941 */ /* 0x000fea0003800000 */
.L_x_31643:
        /* <DEDUP_REMOVED lines=44> */
.L_x_31642:
[----:B------:R-:W-:Y:S05]  /*18290*/  BSYNC B1 ;  /* 0x0000000000017941 */ /* 0x000fea0003800000 */
.L_x_31641:
[----:B------:R0:W1:Y:S02]  /*182a0*/  I2F.U32 R13, R0 ;  /* 0x00000000000d7306 */ /* 0x0000640000201000 */
[----:B0-----:R-:W-:Y:S01]  /*182b0*/  PRMT R0, RZ, 0x5410, R96 ;  /* 0x00005410ff007816 */ /* 0x001fe20000000060 */
[----:B-1----:R-:W-:-:S05]  /*182c0*/  FFMA.FTZ R13, R13, R220, 1.1641532182693481445e-10 ;  /* 0x2f0000000d0d7423 */ /* 0x002fca00000100dc */
[----:B------:R-:W-:Y:S01]  /*182d0*/  FSETP.GTU.FTZ.AND P1, PT, R13, c[0x0][0x1e4], PT ;  /* 0x000079000d007a0b */ /* 0x000fe20003f3c000 */
[----:B------:R-:W-:-:S05]  /*182e0*/  FMUL.FTZ R13, R0, c[0x0][0x1e8] ;  /* 0x00007a00000d7a20 */ /* 0x000fca0000410000 */
[----:B------:R-:W-:-:S05]  /*182f0*/  FSEL R13, R13, RZ, !P1 ;  /* 0x000000ff0d0d7208 */ /* 0x000fca0004800000 */
[----:B------:R-:W-:Y:S01]  /*18300*/  FADD.FTZ R52, R52, R13 ;  /* 0x0000000d34347221 */ /* 0x000fe20000010000 */
[----:B------:R-:W-:-:S03]  /*18310*/  SEL R13, RZ, 0x1, P1 ;  /* 0x00000001ff0d7807 */ /* 0x000fc60000800000 */
[----:B------:R-:W-:Y:S02]  /*18320*/  @P0 FADD.FTZ R52, R92, R52 ;  /* 0x000000345c340221 */ /* 0x000fe40000010000 */
.L_x_31637:
        /* <DEDUP_REMOVED lines=12> */
.L_x_31646:
[----:B------:R-:W-:Y:S02]  /*183f0*/  IMAD.MOV.U32 R0, RZ, RZ, R212 ;  /* 0x000000ffff007224 */ /* 0x000fe400078e00d4 */
.L_x_31647:
[----:B------:R-:W-:Y:S05]  /*18400*/  BSYNC B1 ;  /* 0x0000000000017941 */ /* 0x000fea0003800000 */
.L_x_31645:
        /* <DEDUP_REMOVED lines=16> */
.L_x_31651:
[----:B------:R-:W-:Y:S05]  /*18510*/  BSYNC B2 ;  /* 0x0000000000027941 */ /* 0x000fea0003800000 */
.L_x_31650:
        /* <DEDUP_REMOVED lines=44> */
.L_x_31649:
[----:B------:R-:W-:Y:S05]  /*187e0*/  BSYNC B1 ;  /* 0x0000000000017941 */ /* 0x000fea0003800000 */
.L_x_31648:
        /* <DEDUP_REMOVED lines=14> */
.L_x_31652:
        /* <DEDUP_REMOVED lines=12> */
.L_x_31655:
[----:B------:R-:W-:Y:S02]  /*18990*/  IMAD.MOV.U32 R0, RZ, RZ, R212 ;  /* 0x000000ffff007224 */ /* 0x000fe400078e00d4 */
.L_x_31656:
[----:B------:R-:W-:Y:S05]  /*189a0*/  BSYNC B1 ;  /* 0x0000000000017941 */ /* 0x000fea0003800000 */
.L_x_31654:
        /* <DEDUP_REMOVED lines=16> */
.L_x_31660:
[----:B------:R-:W-:Y:S05]  /*18ab0*/  BSYNC B2 ;  /* 0x0000000000027941 */ /* 0x000fea0003800000 */
.L_x_31659:
        /* <DEDUP_REMOVED lines=44> */
.L_x_31658:
[----:B------:R-:W-:Y:S05]  /*18d80*/  BSYNC B1 ;  /* 0x0000000000017941 */ /* 0x000fea0003800000 */
.L_x_31657:
        /* <DEDUP_REMOVED lines=9> */
.L_x_31653:
        /* <DEDUP_REMOVED lines=12> */
.L_x_31662:
[----:B------:R-:W-:Y:S02]  /*18ee0*/  IMAD.MOV.U32 R0, RZ, RZ, R212 ;  /* 0x000000ffff007224 */ /* 0x000fe400078e00d4 */
.L_x_31663:
[----:B------:R-:W-:Y:S05]  /*18ef0*/  BSYNC B1 ;  /* 0x0000000000017941 */ /* 0x000fea0003800000 */
.L_x_31661:
        /* <DEDUP_REMOVED lines=16> */
.L_x_31667:
[----:B------:R-:W-:Y:S05]  /*19000*/  BSYNC B2 ;  /* 0x0000000000027941 */ /* 0x000fea0003800000 */
.L_x_31666:
        /* <DEDUP_REMOVED lines=44> */
.L_x_31665:
[----:B------:R-:W-:Y:S05]  /*192d0*/  BSYNC B1 ;  /* 0x0000000000017941 */ /* 0x000fea0003800000 */
.L_x_31664:
        /* <DEDUP_REMOVED lines=14> */
.L_x_31668:
        /* <DEDUP_REMOVED lines=12> */
.L_x_31671:
[----:B------:R-:W-:Y:S02]  /*19480*/  MOV R0, R212 ;  /* 0x000000d400007202 */ /* 0x000fe40000000f00 */
.L_x_31672:
[----:B------:R-:W-:Y:S05]  /*19490*/  BSYNC B1 ;  /* 0x0000000000017941 */ /* 0x000fea0003800000 */
.L_x_31670:
        /* <DEDUP_REMOVED lines=16> */
.L_x_31676:
[----:B------:R-:W-:Y:S05]  /*195a0*/  BSYNC B2 ;  /* 0x0000000000027941 */ /* 0x000fea0003800000 */
.L_x_31675:
        /* <DEDUP_REMOVED lines=44> */
.L_x_31674:
[----:B------:R-:W-:Y:S05]  /*19870*/  BSYNC B1 ;  /* 0x0000000000017941 */ /* 0x000fea0003800000 */
.L_x_31673:
        /* <DEDUP_REMOVED lines=9> */
.L_x_31669:
        /* <DEDUP_REMOVED lines=12> */
.L_x_31678:
[----:B------:R-:W-:Y:S02]  /*199d0*/  IMAD.MOV.U32 R0, RZ, RZ, R212 ;  /* 0x000000ffff007224 */ /* 0x000fe400078e00d4 */
.L_x_31679:
[----:B------:R-:W-:Y:S05]  /*199e0*/  BSYNC B1 ;  /* 0x0000000000017941 */ /* 0x000fea0003800000 */
.L_x_31677:
        /* <DEDUP_REMOVED lines=16> */
.L_x_31683:
[----:B------:R-:W-:Y:S05]  /*19af0*/  BSYNC B2 ;  /* 0x0000000000027941 */ /* 0x000fea0003800000 */
.L_x_31682:
        /* <DEDUP_REMOVED lines=44> */
.L_x_31681:
[----:B------:R-:W-:Y:S05]  /*19dc0*/  BSYNC B1 ;  /* 0x0000000000017941 */ /* 0x000fea0003800000 */
.L_x_31680:
        /* <DEDUP_REMOVED lines=12> */
.L_x_31684:
        /* <DEDUP_REMOVED lines=12> */
.L_x_31687:
[----:B------:R-:W-:Y:S02]  /*19f50*/  IMAD.MOV.U32 R0, RZ, RZ, R212 ;  /* 0x000000ffff007224 */ /* 0x000fe400078e00d4 */
.L_x_31688:
[----:B------:R-:W-:Y:S05]  /*19f60*/  BSYNC B1 ;  /* 0x0000000000017941 */ /* 0x000fea0003800000 */
.L_x_31686:
        /* <DEDUP_REMOVED lines=16> */
.L_x_31692:
[----:B------:R-:W-:Y:S05]  /*1a070*/  BSYNC B2 ;  /* 0x0000000000027941 */ /* 0x000fea0003800000 */
.L_x_31691:
        /* <DEDUP_REMOVED lines=44> */
.L_x_31690:
[----:B------:R-:W-:Y:S05]  /*1a340*/  BSYNC B1 ;  /* 0x0000000000017941 */ /* 0x000fea0003800000 */
.L_x_31689:
        /* <DEDUP_REMOVED lines=9> */
.L_x_31685:
        /* <DEDUP_REMOVED lines=12> */
.L_x_31694:
[----:B------:R-:W-:Y:S02]  /*1a4a0*/  IMAD.MOV.U32 R0, RZ, RZ, R212 ;  /* 0x000000ffff007224 */ /* 0x000fe400078e00d4 */
.L_x_31695:
[----:B------:R-:W-:Y:S05]  /*1a4b0*/  BSYNC B1 ;  /* 0x0000000000017941 */ /* 0x000fea0003800000 */
.L_x_31693:
        /* <DEDUP_REMOVED lines=16> */
.L_x_31699:
[----:B------:R-:W-:Y:S05]  /*1a5c0*/  BSYNC B2 ;  /* 0x0000000000027941 */ /* 0x000fea0003800000 */
.L_x_31698:
        /* <DEDUP_REMOVED lines=44> */
.L_x_31697:
[----:B------:R-:W-:Y:S05]  /*1a890*/  BSYNC B1 ;  /* 0x0000000000017941 */ /* 0x000fea0003800000 */
.L_x_31696:
        /* <DEDUP_REMOVED lines=12> */
.L_x_31700:
        /* <DEDUP_REMOVED lines=12> */
.L_x_31703:
[----:B------:R-:W-:Y:S02]  /*1aa20*/  IMAD.MOV.U32 R0, RZ, RZ, R212 ;  /* 0x000000ffff007224 */ /* 0x000fe400078e00d4 */
.L_x_31704:
[----:B------:R-:W-:Y:S05]  /*1aa30*/  BSYNC B1 ;  /* 0x0000000000017941 */ /* 0x000fea0003800000 */
.L_x_31702:
        /* <DEDUP_REMOVED lines=16> */
.L_x_31708:
[----:B------:R-:W-:Y:S05]  /*1ab40*/  BSYNC B2 ;  /* 0x0000000000027941 */ /* 0x000fea0003800000 */
.L_x_31707:
        /* <DEDUP_REMOVED lines=44> */
.L_x_31706:
[----:B------:R-:W-:Y:S05]  /*1ae10*/  BSYNC B1 ;  /* 0x0000000000017941 */ /* 0x000fea0003800000 */
.L_x_31705:
        /* <DEDUP_REMOVED lines=9> */
.L_x_31701:
        /* <DEDUP_REMOVED lines=12> */
.L_x_31710:
[----:B------:R-:W-:Y:S02]  /*1af70*/  IMAD.MOV.U32 R0, RZ, RZ, R212 ;  /* 0x000000ffff007224 */ /* 0x000fe400078e00d4 */
.L_x_31711:
[----:B------:R-:W-:Y:S05]  /*1af80*/  BSYNC B1 ;  /* 0x0000000000017941 */ /* 0x000fea0003800000 */
.L_x_31709:
        /* <DEDUP_REMOVED lines=16> */
.L_x_31715:
[----:B------:R-:W-:Y:S05]  /*1b090*/  BSYNC B2 ;  /* 0x0000000000027941 */ /* 0x000fea0003800000 */
.L_x_31714:
        /* <DEDUP_REMOVED lines=44> */
.L_x_31713:
[----:B------:R-:W-:Y:S05]  /*1b360*/  BSYNC B1 ;  /* 0x0000000000017941 */ /* 0x000fea0003800000 */
.L_x_31712:
        /* <DEDUP_REMOVED lines=12> */
.L_x_31716:
        /* <DEDUP_REMOVED lines=12> */
.L_x_31719:
[----:B------:R-:W-:Y:S02]  /*1b4f0*/  IMAD.MOV.U32 R0, RZ, RZ, R212 ;  /* 0x000000ffff007224 */ /* 0x000fe400078e00d4 */
.L_x_31720:
[----:B------:R-:W-:Y:S05]  /*1b500*/  BSYNC B1 ;  /* 0x0000000000017941 */ /* 0x000fea0003800000 */
.L_x_31718:
        /* <DEDUP_REMOVED lines=16> */
.L_x_31724:
[----:B------:R-:W-:Y:S05]  /*1b610*/  BSYNC B2 ;  /* 0x0000000000027941 */ /* 0x000fea0003800000 */
.L_x_31723:
        /* <DEDUP_REMOVED lines=44> */
.L_x_31722:
[----:B------:R-:W-:Y:S05]  /*1b8e0*/  BSYNC B1 ;  /* 0x0000000000017941 */ /* 0x000fea0003800000 */
.L_x_31721:
        /* <DEDUP_REMOVED lines=9> */
.L_x_31717:
        /* <DEDUP_REMOVED lines=12> */
.L_x_31726:
[----:B------:R-:W-:Y:S02]  /*1ba40*/  IMAD.MOV.U32 R0, RZ, RZ, R212 ;  /* 0x000000ffff007224 */ /* 0x000fe400078e00d4 */
.L_x_31727:
[----:B------:R-:W-:Y:S05]  /*1ba50*/  BSYNC B1 ;  /* 0x0000000000017941 */ /* 0x000fea0003800000 */
.L_x_31725:
        /* <DEDUP_REMOVED lines=16> */
.L_x_31731:
[----:B------:R-:W-:Y:S05]  /*1bb60*/  BSYNC B2 ;  /* 0x0000000000027941 */ /* 0x000fea0003800000 */
.L_x_31730:
        /* <DEDUP_REMOVED lines=44> */
.L_x_31729:
[----:B------:R-:W-:Y:S05]  /*1be30*/  BSYNC B1 ;  /* 0x0000000000017941 */ /* 0x000fea0003800000 */
.L_x_31728:
        /* <DEDUP_REMOVED lines=12> */
.L_x_31732:
        /* <DEDUP_REMOVED lines=12> */
.L_x_31735:
[----:B------:R-:W-:Y:S02]  /*1bfc0*/  IMAD.MOV.U32 R0, RZ, RZ, R212 ;  /* 0x000000ffff007224 */ /* 0x000fe400078e00d4 */
.L_x_31736:
[----:B------:R-:W-:Y:S05]  /*1bfd0*/  BSYNC B1 ;  /* 0x0000000000017941 */ /* 0x000fea0003800000 */
.L_x_31734:
        /* <DEDUP_REMOVED lines=16> */
.L_x_31740:
[----:B------:R-:W-:Y:S05]  /*1c0e0*/  BSYNC B2 ;  /* 0x0000000000027941 */ /* 0x000fea0003800000 */
.L_x_31739:
        /* <DEDUP_REMOVED lines=44> */
.L_x_31738:
[----:B------:R-:W-:Y:S05]  /*1c3b0*/  BSYNC B1 ;  /* 0x0000000000017941 */ /* 0x000fea0003800000 */
.L_x_31737:
        /* <DEDUP_REMOVED lines=9> */
.L_x_31733:
        /* <DEDUP_REMOVED lines=12> */
.L_x_31742:
[----:B------:R-:W-:Y:S02]  /*1c510*/  MOV R0, R212 ;  /* 0x000000d400007202 */ /* 0x000fe40000000f00 */
.L_x_31743:
[----:B------:R-:W-:Y:S05]  /*1c520*/  BSYNC B1 ;  /* 0x0000000000017941 */ /* 0x000fea0003800000 */
.L_x_31741:
        /* <DEDUP_REMOVED lines=16> */
.L_x_31747:
[----:B------:R-:W-:Y:S05]  /*1c630*/  BSYNC B2 ;  /* 0x0000000000027941 */ /* 0x000fea0003800000 */
.L_x_31746:
        /* <DEDUP_REMOVED lines=44> */
.L_x_31745:
[----:B------:R-:W-:Y:S05]  /*1c900*/  BSYNC B1 ;  /* 0x0000000000017941 */ /* 0x000fea0003800000 */
.L_x_31744:
        /* <DEDUP_REMOVED lines=13> */
.L_x_31748:
        /* <DEDUP_REMOVED lines=12> */
.L_x_31751:
[----:B------:R-:W-:Y:S02]  /*1caa0*/  IMAD.MOV.U32 R0, RZ, RZ, R212 ;  /* 0x000000ffff007224 */ /* 0x000fe400078e00d4 */
.L_x_31752:
[----:B------:R-:W-:Y:S05]  /*1cab0*/  BSYNC B1 ;  /* 0x0000000000017941 */ /* 0x000fea0003800000 */
.L_x_31750:
        /* <DEDUP_REMOVED lines=18> */
.L_x_31756:
[----:B------:R-:W-:Y:S05]  /*1cbe0*/  BSYNC B2 ;  /* 0x0000000000027941 */ /* 0x000fea0003800000 */
.L_x_31755:
        /* <DEDUP_REMOVED lines=44> */
.L_x_31754:
[----:B------:R-:W-:Y:S05]  /*1ceb0*/  BSYNC B1 ;  /* 0x0000000000017941 */ /* 0x000fea0003800000 */
.L_x_31753:
        /* <DEDUP_REMOVED lines=9> */
.L_x_31749:
[----:B------:R-:W-:Y:S02]  /*1cf50*/  SEL R18, RZ, 0x1000000, P5 ;  /* 0x01000000ff127807 */ /* 0x000fe40002800000 */
[----:B------:R-:W-:Y:S02]  /*1cf60*/  SEL R17, RZ, 0x10000, P4 ;  /* 0x00010000ff117807 */ /* 0x000fe40002000000 */
[----:B------:R-:W-:Y:S02]  /*1cf70*/  SEL R0, RZ, 0x100, P3 ;  /* 0x00000100ff007807 */ /* 0x000fe40001800000 */
[----:B------:R-:W-:Y:S02]  /*1cf80*/  SEL R16, RZ, 0x1, P1 ;  /* 0x00000001ff107807 */ /* 0x000fe40000800000 */
[C---:B------:R-:W-:Y:S02]  /*1cf90*/  LOP3.LUT P4, RZ, R14.reuse, 0x4, RZ, 0xc0, !PT ;  /* 0x000000040eff7812 */ /* 0x040fe4000788c0ff */
[----:B------:R-:W-:-:S02]  /*1cfa0*/  LOP3.LUT P3, RZ, R14, 0x2, RZ, 0xc0, !PT ;  /* 0x000000020eff7812 */ /* 0x000fc4000786c0ff */
        /* <DEDUP_REMOVED lines=11> */
[----:B------:R-:W-:Y:S01]  /*1d060*/  LOP3.LUT R19, R21, R17, R19, 0xfe, !PT ;  /* 0x0000001115137212 */ /* 0x000fe200078efe13 */
[----:B------:R-:W-:Y:S01]  /*1d070*/  IMAD.WIDE.U32 R16, R2, R231, c[0x0][0x188] ;  /* 0x0000620002107625 */ /* 0x000fe200078e00e7 */
[----:B------:R-:W-:-:S04]  /*1d080*/  SEL R21, RZ, 0x1, P5 ;  /* 0x00000001ff157807 */ /* 0x000fc80002800000 */
[----:B------:R-:W-:Y:S01]  /*1d090*/  STG.E.128 [R16.64], R52 ;  /* 0x0000003410007986 */ /* 0x000fe2000c101d06 */
[----:B------:R-:W-:Y:S02]  /*1d0a0*/  LOP3.LUT R18, R0, R21, RZ, 0xfc, !PT ;  /* 0x0000001500127212 */ /* 0x000fe400078efcff */
[----:B------:R-:W-:Y:S01]  /*1d0b0*/  IADD3 R0, R15, 0xa0, RZ ;  /* 0x000000a00f007810 */ /* 0x000fe20007ffe0ff */
        /* <DEDUP_REMOVED lines=23> */
.L_x_31757:
        /* <DEDUP_REMOVED lines=19> */
.L_x_31759:
[----:B------:R-:W-:Y:S02]  /*1d360*/  IMAD.MOV.U32 R24, RZ, RZ, R212 ;  /* 0x000000ffff187224 */ /* 0x000fe400078e00d4 */
.L_x_31760:
[----:B------:R-:W-:Y:S05]  /*1d370*/  BSYNC B1 ;  /* 0x0000000000017941 */ /* 0x000fea0003800000 */
.L_x_31758:
        /* <DEDUP_REMOVED lines=16> */
.L_x_31764:
[----:B------:R-:W-:Y:S05]  /*1d480*/  BSYNC B2 ;  /* 0x0000000000027941 */ /* 0x000fea0003800000 */
.L_x_31763:
        /* <DEDUP_REMOVED lines=44> */
.L_x_31762:
[----:B------:R-:W-:Y:S05]  /*1d750*/  BSYNC B1 ;  /* 0x0000000000017941 */ /* 0x000fea0003800000 */
.L_x_31761:
        /* <DEDUP_REMOVED lines=15> */
.L_x_31765:
        /* <DEDUP_REMOVED lines=12> */
.L_x_31768:
[----:B------:R-:W-:Y:S02]  /*1d910*/  MOV R13, R212 ;  /* 0x000000d4000d7202 */ /* 0x000fe40000000f00 */
.L_x_31769:
[----:B------:R-:W-:Y:S05]  /*1d920*/  BSYNC B1 ;  /* 0x0000000000017941 */ /* 0x000fea0003800000 */
.L_x_31767:
        /* <DEDUP_REMOVED lines=16> */
.L_x_31773:
[----:B------:R-:W-:Y:S05]  /*1da30*/  BSYNC B2 ;  /* 0x0000000000027941 */ /* 0x000fea0003800000 */
.L_x_31772:
        /* <DEDUP_REMOVED lines=44> */
.L_x_31771:
[----:B------:R-:W-:Y:S05]  /*1dd00*/  BSYNC B1 ;  /* 0x0000000000017941 */ /* 0x000fea0003800000 */
.L_x_31770:
        /* <DEDUP_REMOVED lines=10> */
.L_x_31766:
        /* <DEDUP_REMOVED lines=12> */
.L_x_31775:
[----:B------:R-:W-:Y:S02]  /*1de70*/  IMAD.MOV.U32 R20, RZ, RZ, R212 ;  /* 0x000000ffff147224 */ /* 0x000fe400078e00d4 */
.L_x_31776:
[----:B------:R-:W-:Y:S05]  /*1de80*/  BSYNC B1 ;  /* 0x0000000000017941 */ /* 0x000fea0003800000 */
.L_x_31774:
        /* <DEDUP_REMOVED lines=16> */
.L_x_31780:
[----:B------:R-:W-:Y:S05]  /*1df90*/  BSYNC B2 ;  /* 0x0000000000027941 */ /* 0x000fea0003800000 */
.L_x_31779:
        /* <DEDUP_REMOVED lines=44> */
.L_x_31778:
[----:B------:R-:W-:Y:S05]  /*1e260*/  BSYNC B1 ;  /* 0x0000000000017941 */ /* 0x000fea0003800000 */
.L_x_31777:
        /* <DEDUP_REMOVED lines=14> */
.L_x_31781:
        /* <DEDUP_REMOVED lines=12> */
.L_x_31784:
[----:B------:R-:W-:Y:S02]  /*1e410*/  IMAD.MOV.U32 R12, RZ, RZ, R212 ;  /* 0x000000ffff0c7224 */ /* 0x000fe400078e00d4 */
.L_x_31785:
[----:B------:R-:W-:Y:S05]  /*1e420*/  BSYNC B1 ;  /* 0x0000000000017941 */ /* 0x000fea0003800000 */
.L_x_31783:
        /* <DEDUP_REMOVED lines=16> */
.L_x_31789:
[----:B------:R-:W-:Y:S05]  /*1e530*/  BSYNC B2 ;  /* 0x0000000000027941 */ /* 0x000fea0003800000 */
.L_x_31788:
        /* <DEDUP_REMOVED lines=44> */
.L_x_31787:
[----:B------:R-:W-:Y:S05]  /*1e800*/  BSYNC B1 ;  /* 0x0000000000017941 */ /* 0x000fea0003800000 */
.L_x_31786:
        /* <DEDUP_REMOVED lines=8> */
[----:B------:R-:W-:Y:S01]  /*1e890*/  @P0 FADD.FTZ R45, R93, R45 ;  /* 0x0000002d5d2d0221 */ /* 0x000fe20000010000 */
[----:B------:R-:W-:Y:S02]  /*1e8a0*/  PRMT R12, R16, 0x7610, R12 ;  /* 0x00007610100c7816 */ /* 0x000fe4000000000c */
.L_x_31782:
        /* <DEDUP_REMOVED lines=12> */
.L_x_31791:
[----:B------:R-:W-:Y:S02]  /*1e970*/  IMAD.MOV.U32 R16, RZ, RZ, R212 ;  /* 0x000000ffff107224 */ /* 0x000fe400078e00d4 */
.L_x_31792:
[----:B------:R-:W-:Y:S05]  /*1e980*/  BSYNC B1 ;  /* 0x0000000000017941 */ /* 0x000fea0003800000 */
.L_x_31790:
        /* <DEDUP_REMOVED lines=16> */
.L_x_31796:
[----:B------:R-:W-:Y:S05]  /*1ea90*/  BSYNC B2 ;  /* 0x0000000000027941 */ /* 0x000fea0003800000 */
.L_x_31795:
        /* <DEDUP_REMOVED lines=44> */
.L_x_31794:
[----:B------:R-:W-:Y:S05]  /*1ed60*/  BSYNC B1 ;  /* 0x0000000000017941 */ /* 0x000fea0003800000 */
.L_x_31793:
        /* <DEDUP_REMOVED lines=14> */
.L_x_31797:
        /* <DEDUP_REMOVED lines=12> */
.L_x_31800:
[----:B------:R-:W-:Y:S02]  /*1ef10*/  IMAD.MOV.U32 R11, RZ, RZ, R212 ;  /* 0x000000ffff0b7224 */ /* 0x000fe400078e00d4 */
.L_x_31801:
[----:B------:R-:W-:Y:S05]  /*1ef20*/  BSYNC B1 ;  /* 0x0000000000017941 */ /* 0x000fea0003800000 */
.L_x_31799:
        /* <DEDUP_REMOVED lines=16> */
.L_x_31805:
[----:B------:R-:W-:Y:S05]  /*1f030*/  BSYNC B2 ;  /* 0x0000000000027941 */ /* 0x000fea0003800000 */
.L_x_31804:
        /* <DEDUP_REMOVED lines=40> */
[----:B------:R-:W-:-:S03]  /*1f2c0*/  MOV R210, R20 ;  /* 0x0000001400d27202 */ /* 0x000fc60000000f00 */
[----:B------:R-:W-:Y:S01]  /*1f2d0*/  IMAD.MOV.U32 R212, RZ, RZ, R22 ;  /* 0x000000ffffd47224 */ /* 0x000fe200078e0016 */
[----:B------:R-:W-:Y:S01]  /*1f2e0*/  LOP3.LUT R215, R23, UR25, R24, 0x96, !PT ;  /* 0x0000001917d77c12 */ /* 0x000fe2000f8e9618 */
[----:B------:R-:W-:Y:S02]  /*1f2f0*/  IMAD.MOV.U32 R22, RZ, RZ, RZ ;  /* 0x000000ffff167224 */ /* 0x000fe400078e00ff */
.L_x_31803:
[----:B------:R-:W-:Y:S05]  /*1f300*/  BSYNC B1 ;  /* 0x0000000000017941 */ /* 0x000fea0003800000 */
.L_x_31802:
        /* <DEDUP_REMOVED lines=10> */
.L_x_31798:
        /* <DEDUP_REMOVED lines=12> */
.L_x_31807:
[----:B------:R-:W-:Y:S02]  /*1f470*/  IMAD.MOV.U32 R16, RZ, RZ, R212 ;  /* 0x000000ffff107224 */ /* 0x000fe400078e00d4 */
.L_x_31808:
[----:B------:R-:W-:Y:S05]  /*1f480*/  BSYNC B1 ;  /* 0x0000000000017941 */ /* 0x000fea0003800000 */
.L_x_31806:
        /* <DEDUP_REMOVED lines=16> */
.L_x_31812:
[----:B------:R-:W-:Y:S05]  /*1f590*/  BSYNC B2 ;  /* 0x0000000000027941 */ /* 0x000fea0003800000 */
.L_x_31811:
        /* <DEDUP_REMOVED lines=44> */
.L_x_31810:
[----:B------:R-:W-:Y:S05]  /*1f860*/  BSYNC B1 ;  /* 0x0000000000017941 */ /* 0x000fea0003800000 */
.L_x_31809:
        /* <DEDUP_REMOVED lines=12> */
.L_x_31813:
        /* <DEDUP_REMOVED lines=12> */
.L_x_31816:
[----:B------:R-:W-:Y:S02]  /*1f9f0*/  IMAD.MOV.U32 R10, RZ, RZ, R212 ;  /* 0x000000ffff0a7224 */ /* 0x000fe400078e00d4 */
.L_x_31817:
[----:B------:R-:W-:Y:S05]  /*1fa00*/  BSYNC B1 ;  /* 0x0000000000017941 */ /* 0x000fea0003800000 */
.L_x_31815:
        /* <DEDUP_REMOVED lines=16> */
.L_x_31821:
[----:B------:R-:W-:Y:S05]  /*1fb10*/  BSYNC B2 ;  /* 0x0000000000027941 */ /* 0x000fea0003800000 */
.L_x_31820:
        /* <DEDUP_REMOVED lines=44> */
.L_x_31819:
[----:B------:R-:W-:Y:S05]  /*1fde0*/  BSYNC B1 ;  /* 0x0000000000017941 */ /* 0x000fea0003800000 */
.L_x_31818:
        /* <DEDUP_REMOVED lines=10> */
.L_x_31814:
        /* <DEDUP_REMOVED lines=12> */
.L_x_31823:
[----:B------:R-:W-:Y:S02]  /*1ff50*/  IMAD.MOV.U32 R16, RZ, RZ, R212 ;  /* 0x000000ffff107224 */ /* 0x000fe400078e00d4 */
.L_x_31824:
[----:B------:R-:W-:Y:S05]  /*1ff60*/  BSYNC B1 ;  /* 0x0000000000017941 */ /* 0x000fea0003800000 */
.L_x_31822:
        /* <DEDUP_REMOVED lines=16> */
.L_x_31828:
[----:B------:R-:W-:Y:S05]  /*20070*/  BSYNC B2 ;  /* 0x0000000000027941 */ /* 0x000fea0003800000 */
.L_x_31827:
        /* <DEDUP_REMOVED lines=44> */
.L_x_31826:
[----:B------:R-:W-:Y:S05]  /*20340*/  BSYNC B1 ;  /* 0x0000000000017941 */ /* 0x000fea0003800000 */
.L_x_31825:
        /* <DEDUP_REMOVED lines=12> */
.L_x_31829:
        /* <DEDUP_REMOVED lines=12> */
.L_x_31832:
[----:B------:R-:W-:Y:S02]  /*204d0*/  IMAD.MOV.U32 R9, RZ, RZ, R212 ;  /* 0x000000ffff097224 */ /* 0x000fe400078e00d4 */
.L_x_31833:
[----:B------:R-:W-:Y:S05]  /*204e0*/  BSYNC B1 ;  /* 0x0000000000017941 */ /* 0x000fea0003800000 */
.L_x_31831:
        /* <DEDUP_REMOVED lines=16> */
.L_x_31837:
[----:B------:R-:W-:Y:S05]  /*205f0*/  BSYNC B2 ;  /* 0x0000000000027941 */ /* 0x000fea0003800000 */
.L_x_31836:
        /* <DEDUP_REMOVED lines=44> */
.L_x_31835:
[----:B------:R-:W-:Y:S05]  /*208c0*/  BSYNC B1 ;  /* 0x0000000000017941 */ /* 0x000fea0003800000 */
.L_x_31834:
        /* <DEDUP_REMOVED lines=10> */
.L_x_31830:
        /* <DEDUP_REMOVED lines=12> */
.L_x_31839:
[----:B------:R-:W-:Y:S02]  /*20a30*/  MOV R22, R212 ;  /* 0x000000d400167202 */ /* 0x000fe40000000f00 */
.L_x_31840:
[----:B------:R-:W-:Y:S05]  /*20a40*/  BSYNC B1 ;  /* 0x0000000000017941 */ /* 0x000fea0003800000 */
.L_x_31838:
        /* <DEDUP_REMOVED lines=16> */
.L_x_31844:
[----:B------:R-:W-:Y:S05]  /*20b50*/  BSYNC B2 ;  /* 0x0000000000027941 */ /* 0x000fea0003800000 */
.L_x_31843:
        /* <DEDUP_REMOVED lines=44> */
.L_x_31842:
[----:B------:R-:W-:Y:S05]  /*20e20*/  BSYNC B1 ;  /* 0x0000000000017941 */ /* 0x000fea0003800000 */
.L_x_31841:
        /* <DEDUP_REMOVED lines=12> */
.L_x_31845:
        /* <DEDUP_REMOVED lines=12> */
.L_x_31848:
[----:B------:R-:W-:Y:S02]  /*20fb0*/  IMAD.MOV.U32 R8, RZ, RZ, R212 ;  /* 0x000000ffff087224 */ /* 0x000fe400078e00d4 */
.L_x_31849:
[----:B------:R-:W-:Y:S05]  /*20fc0*/  BSYNC B1 ;  /* 0x0000000000017941 */ /* 0x000fea0003800000 */
.L_x_31847:
        /* <DEDUP_REMOVED lines=16> */
.L_x_31853:
[----:B------:R-:W-:Y:S05]  /*210d0*/  BSYNC B2 ;  /* 0x0000000000027941 */ /* 0x000fea0003800000 */
.L_x_31852:
        /* <DEDUP_REMOVED lines=44> */
.L_x_31851:
[----:B------:R-:W-:Y:S05]  /*213a0*/  BSYNC B1 ;  /* 0x0000000000017941 */ /* 0x000fea0003800000 */
.L_x_31850:
        /* <DEDUP_REMOVED lines=10> */
.L_x_31846:
        /* <DEDUP_REMOVED lines=12> */
.L_x_31855:
[----:B------:R-:W-:Y:S02]  /*21510*/  IMAD.MOV.U32 R18, RZ, RZ, R212 ;  /* 0x000000ffff127224 */ /* 0x000fe400078e00d4 */
.L_x_31856:
[----:B------:R-:W-:Y:S05]  /*21520*/  BSYNC B1 ;  /* 0x0000000000017941 */ /* 0x000fea0003800000 */
.L_x_31854:
        /* <DEDUP_REMOVED lines=16> */
.L_x_31860:
[----:B------:R-:W-:Y:S05]  /*21630*/  BSYNC B2 ;  /* 0x0000000000027941 */ /* 0x000fea0003800000 */
.L_x_31859:
        /* <DEDUP_REMOVED lines=44> */
.L_x_31858:
[----:B------:R-:W-:Y:S05]  /*21900*/  BSYNC B1 ;  /* 0x0000000000017941 */ /* 0x000fea0003800000 */
.L_x_31857:
        /* <DEDUP_REMOVED lines=12> */
.L_x_31861:
        /* <DEDUP_REMOVED lines=12> */
.L_x_31864:
[----:B------:R-:W-:Y:S02]  /*21a90*/  IMAD.MOV.U32 R7, RZ, RZ, R212 ;  /* 0x000000ffff077224 */ /* 0x000fe400078e00d4 */
.L_x_31865:
[----:B------:R-:W-:Y:S05]  /*21aa0*/  BSYNC B1 ;  /* 0x0000000000017941 */ /* 0x000fea0003800000 */
.L_x_31863:
        /* <DEDUP_REMOVED lines=16> */
.L_x_31869:
[----:B------:R-:W-:Y:S05]  /*21bb0*/  BSYNC B2 ;  /* 0x0000000000027941 */ /* 0x000fea0003800000 */
.L_x_31868:
        /* <DEDUP_REMOVED lines=44> */
.L_x_31867:
[----:B------:R-:W-:Y:S05]  /*21e80*/  BSYNC B1 ;  /* 0x0000000000017941 */ /* 0x000fea0003800000 */
.L_x_31866:
        /* <DEDUP_REMOVED lines=10> */
.L_x_31862:
        /* <DEDUP_REMOVED lines=12> */
.L_x_31871:
[----:B------:R-:W-:Y:S02]  /*21ff0*/  IMAD.MOV.U32 R16, RZ, RZ, R212 ;  /* 0x000000ffff107224 */ /* 0x000fe400078e00d4 */
.L_x_31872:
[----:B------:R-:W-:Y:S05]  /*22000*/  BSYNC B1 ;  /* 0x0000000000017941 */ /* 0x000fea0003800000 */
.L_x_31870:
        /* <DEDUP_REMOVED lines=16> */
.L_x_31876:
[----:B------:R-:W-:Y:S05]  /*22110*/  BSYNC B2 ;  /* 0x0000000000027941 */ /* 0x000fea0003800000 */
.L_x_31875:
        /* <DEDUP_REMOVED lines=44> */
.L_x_31874:
[----:B------:R-:W-:Y:S05]  /*223e0*/  BSYNC B1 ;  /* 0x0000000000017941 */ /* 0x000fea0003800000 */
.L_x_31873:
        /* <DEDUP_REMOVED lines=13> */
.L_x_31877:
        /* <DEDUP_REMOVED lines=12> */
.L_x_31880:
[----:B------:R-:W-:Y:S02]  /*22580*/  MOV R6, R212 ;  /* 0x000000d400067202 */ /* 0x000fe40000000f00 */
.L_x_31881:
[----:B------:R-:W-:Y:S05]  /*22590*/  BSYNC B1 ;  /* 0x0000000000017941 */ /* 0x000fea0003800000 */
.L_x_31879:
        /* <DEDUP_REMOVED lines=18> */
.L_x_31885:
[----:B------:R-:W-:Y:S05]  /*226c0*/  BSYNC B2 ;  /* 0x0000000000027941 */ /* 0x000fea0003800000 */
.L_x_31884:
        /* <DEDUP_REMOVED lines=44> */
.L_x_31883:
[----:B------:R-:W-:Y:S05]  /*22990*/  BSYNC B1 ;  /* 0x0000000000017941 */ /* 0x000fea0003800000 */
.L_x_31882:
        /* <DEDUP_REMOVED lines=10> */
.L_x_31878:
        /* <DEDUP_REMOVED lines=46> */
.L_x_31886:
        /* <DEDUP_REMOVED lines=19> */
.L_x_31888:
[----:B------:R-:W-:Y:S02]  /*22e50*/  IMAD.MOV.U32 R20, RZ, RZ, R212 ;  /* 0x000000ffff147224 */ /* 0x000fe400078e00d4 */
.L_x_31889:
[----:B------:R-:W-:Y:S05]  /*22e60*/  BSYNC B1 ;  /* 0x0000000000017941 */ /* 0x000fea0003800000 */
.L_x_31887:
        /* <DEDUP_REMOVED lines=16> */
.L_x_31893:
[----:B------:R-:W-:Y:S05]  /*22f70*/  BSYNC B2 ;  /* 0x0000000000027941 */ /* 0x000fea0003800000 */
.L_x_31892:
        /* <DEDUP_REMOVED lines=44> */
.L_x_31891:
[----:B------:R-:W-:Y:S05]  /*23240*/  BSYNC B1 ;  /* 0x0000000000017941 */ /* 0x000fea0003800000 */
.L_x_31890:
        /* <DEDUP_REMOVED lines=15> */
.L_x_31894:
        /* <DEDUP_REMOVED lines=12> */
.L_x_31897:
[----:B------:R-:W-:Y:S02]  /*23400*/  IMAD.MOV.U32 R13, RZ, RZ, R212 ;  /* 0x000000ffff0d7224 */ /* 0x000fe400078e00d4 */
.L_x_31898:
[----:B------:R-:W-:Y:S05]  /*23410*/  BSYNC B1 ;  /* 0x0000000000017941 */ /* 0x000fea0003800000 */
.L_x_31896:
        /* <DEDUP_REMOVED lines=16> */
.L_x_31902:
[----:B------:R-:W-:Y:S05]  /*23520*/  BSYNC B2 ;  /* 0x0000000000027941 */ /* 0x000fea0003800000 */
.L_x_31901:
        /* <DEDUP_REMOVED lines=44> */
.L_x_31900:
[----:B------:R-:W-:Y:S05]  /*237f0*/  BSYNC B1 ;  /* 0x0000000000017941 */ /* 0x000fea0003800000 */
.L_x_31899:
        /* <DEDUP_REMOVED lines=9> */
.L_x_31895:
        /* <DEDUP_REMOVED lines=12> */
.L_x_31904:
[----:B------:R-:W-:Y:S02]  /*23950*/  IMAD.MOV.U32 R24, RZ, RZ, R212 ;  /* 0x000000ffff187224 */ /* 0x000fe400078e00d4 */
.L_x_31905:
[----:B------:R-:W-:Y:S05]  /*23960*/  BSYNC B1 ;  /* 0x0000000000017941 */ /* 0x000fea0003800000 */
.L_x_31903:
        /* <DEDUP_REMOVED lines=16> */
.L_x_31909:
[----:B------:R-:W-:Y:S05]  /*23a70*/  BSYNC B2 ;  /* 0x0000000000027941 */ /* 0x000fea0003800000 */
.L_x_31908:
        /* <DEDUP_REMOVED lines=44> */
.L_x_31907:
[----:B------:R-:W-:Y:S05]  /*23d40*/  BSYNC B1 ;  /* 0x0000000000017941 */ /* 0x000fea0003800000 */
.L_x_31906:
        /* <DEDUP_REMOVED lines=14> */
.L_x_31910:
        /* <DEDUP_REMOVED lines=12> */
.L_x_31913:
[----:B------:R-:W-:Y:S02]  /*23ef0*/  IMAD.MOV.U32 R12, RZ, RZ, R212 ;  /* 0x000000ffff0c7224 */ /* 0x000fe400078e00d4 */
.L_x_31914:
[----:B------:R-:W-:Y:S05]  /*23f00*/  BSYNC B1 ;  /* 0x0000000000017941 */ /* 0x000fea0003800000 */
.L_x_31912:
        /* <DEDUP_REMOVED lines=16> */
.L_x_31918:
[----:B------:R-:W-:Y:S05]  /*24010*/  BSYNC B2 ;  /* 0x0000000000027941 */ /* 0x000fea0003800000 */
.L_x_31917:
        /* <DEDUP_REMOVED lines=44> */
.L_x_31916:
[----:B------:R-:W-:Y:S05]  /*242e0*/  BSYNC B1 ;  /* 0x0000000000017941 */ /* 0x000fea0003800000 */
.L_x_31915:
        /* <DEDUP_REMOVED lines=9> */
.L_x_31911:
        /* <DEDUP_REMOVED lines=12> */
.L_x_31920:
[----:B------:R-:W-:Y:S02]  /*24440*/  IMAD.MOV.U32 R16, RZ, RZ, R212 ;  /* 0x000000ffff107224 */ /* 0x000fe400078e00d4 */
.L_x_31921:
[----:B------:R-:W-:Y:S05]  /*24450*/  BSYNC B1 ;  /* 0x0000000000017941 */ /* 0x000fea0003800000 */
.L_x_31919:
        /* <DEDUP_REMOVED lines=16> */
.L_x_31925:
[----:B------:R-:W-:Y:S05]  /*24560*/  BSYNC B2 ;  /* 0x0000000000027941 */ /* 0x000fea0003800000 */
.L_x_31924:
        /* <DEDUP_REMOVED lines=44> */
.L_x_31923:
[----:B------:R-:W-:Y:S05]  /*24830*/  BSYNC B1 ;  /* 0x0000000000017941 */ /* 0x000fea0003800000 */
.L_x_31922:
        /* <DEDUP_REMOVED lines=14> */
.L_x_31926:
        /* <DEDUP_REMOVED lines=12> */
.L_x_31929:
[----:B------:R-:W-:Y:S02]  /*249e0*/  IMAD.MOV.U32 R11, RZ, RZ, R212 ;  /* 0x000000ffff0b7224 */ /* 0x000fe400078e00d4 */
.L_x_31930:
[----:B------:R-:W-:Y:S05]  /*249f0*/  BSYNC B1 ;  /* 0x0000000000017941 */ /* 0x000fea0003800000 */
.L_x_31928:
        /* <DEDUP_REMOVED lines=16> */
.L_x_31934:
[----:B------:R-:W-:Y:S05]  /*24b00*/  BSYNC B2 ;  /* 0x0000000000027941 */ /* 0x000fea0003800000 */
.L_x_31933:
        /* <DEDUP_REMOVED lines=44> */
.L_x_31932:
[----:B------:R-:W-:Y:S05]  /*24dd0*/  BSYNC B1 ;  /* 0x0000000000017941 */ /* 0x000fea0003800000 */
.L_x_31931:
        /* <DEDUP_REMOVED lines=9> */
.L_x_31927:
        /* <DEDUP_REMOVED lines=12> */
.L_x_31936:
[----:B------:R-:W-:Y:S02]  /*24f30*/  MOV R16, R212 ;  /* 0x000000d400107202 */ /* 0x000fe40000000f00 */
.L_x_31937:
[----:B------:R-:W-:Y:S05]  /*24f40*/  BSYNC B1 ;  /* 0x0000000000017941 */ /* 0x000fea0003800000 */
.L_x_31935:
        /* <DEDUP_REMOVED lines=16> */
.L_x_31941:
[----:B------:R-:W-:Y:S05]  /*25050*/  BSYNC B2 ;  /* 0x0000000000027941 */ /* 0x000fea0003800000 */
.L_x_31940:
        /* <DEDUP_REMOVED lines=44> */
.L_x_31939:
[----:B------:R-:W-:Y:S05]  /*25320*/  BSYNC B1 ;  /* 0x0000000000017941 */ /* 0x000fea0003800000 */
.L_x_31938:
        /* <DEDUP_REMOVED lines=12> */
.L_x_31942:
        /* <DEDUP_REMOVED lines=12> */
.L_x_31945:
[----:B------:R-:W-:Y:S02]  /*254b0*/  IMAD.MOV.U32 R10, RZ, RZ, R212 ;  /* 0x000000ffff0a7224 */ /* 0x000fe400078e00d4 */
.L_x_31946:
[----:B------:R-:W-:Y:S05]  /*254c0*/  BSYNC B1 ;  /* 0x0000000000017941 */ /* 0x000fea0003800000 */
.L_x_31944:
        /* <DEDUP_REMOVED lines=16> */
.L_x_31950:
[----:B------:R-:W-:Y:S05]  /*255d0*/  BSYNC B2 ;  /* 0x0000000000027941 */ /* 0x000fea0003800000 */
.L_x_31949:
        /* <DEDUP_REMOVED lines=44> */
.L_x_31948:
[----:B------:R-:W-:Y:S05]  /*258a0*/  BSYNC B1 ;  /* 0x0000000000017941 */ /* 0x000fea0003800000 */
.L_x_31947:
        /* <DEDUP_REMOVED lines=9> */
.L_x_31943:
        /* <DEDUP_REMOVED lines=12> */
.L_x_31952:
[----:B------:R-:W-:Y:S02]  /*25a00*/  IMAD.MOV.U32 R22, RZ, RZ, R212 ;  /* 0x000000ffff167224 */ /* 0x000fe400078e00d4 */
.L_x_31953:
[----:B------:R-:W-:Y:S05]  /*25a10*/  BSYNC B1 ;  /* 0x0000000000017941 */ /* 0x000fea0003800000 */
.L_x_31951:
        /* <DEDUP_REMOVED lines=16> */
.L_x_31957:
[----:B------:R-:W-:Y:S05]  /*25b20*/  BSYNC B2 ;  /* 0x0000000000027941 */ /* 0x000fea0003800000 */
.L_x_31956:
        /* <DEDUP_REMOVED lines=44> */
.L_x_31955:
[----:B------:R-:W-:Y:S05]  /*25df0*/  BSYNC B1 ;  /* 0x0000000000017941 */ /* 0x000fea0003800000 */
.L_x_31954:
        /* <DEDUP_REMOVED lines=12> */
.L_x_31958:
        /* <DEDUP_REMOVED lines=12> */
.L_x_31961:
[----:B------:R-:W-:Y:S02]  /*25f80*/  IMAD.MOV.U32 R9, RZ, RZ, R212 ;  /* 0x000000ffff097224 */ /* 0x000fe400078e00d4 */
.L_x_31962:
[----:B------:R-:W-:Y:S05]  /*25f90*/  BSYNC B1 ;  /* 0x0000000000017941 */ /* 0x000fea0003800000 */
.L_x_31960:
        /* <DEDUP_REMOVED lines=16> */
.L_x_31966:
[----:B------:R-:W-:Y:S05]  /*260a0*/  BSYNC B2 ;  /* 0x0000000000027941 */ /* 0x000fea0003800000 */
.L_x_31965:
        /* <DEDUP_REMOVED lines=44> */
.L_x_31964:
[----:B------:R-:W-:Y:S05]  /*26370*/  BSYNC B1 ;  /* 0x0000000000017941 */ /* 0x000fea0003800000 */
.L_x_31963:
        /* <DEDUP_REMOVED lines=9> */
.L_x_31959:
        /* <DEDUP_REMOVED lines=12> */
.L_x_31968:
[----:B------:R-:W-:Y:S02]  /*264d0*/  IMAD.MOV.U32 R16, RZ, RZ, R212 ;  /* 0x000000ffff107224 */ /* 0x000fe400078e00d4 */
.L_x_31969:
[----:B------:R-:W-:Y:S05]  /*264e0*/  BSYNC B1 ;  /* 0x0000000000017941 */ /* 0x000fea0003800000 */
.L_x_31967:
        /* <DEDUP_REMOVED lines=16> */
.L_x_31973:
[----:B------:R-:W-:Y:S05]  /*265f0*/  BSYNC B2 ;  /* 0x0000000000027941 */ /* 0x000fea0003800000 */
.L_x_31972:
        /* <DEDUP_REMOVED lines=44> */
.L_x_31971:
[----:B------:R-:W-:Y:S05]  /*268c0*/  BSYNC B1 ;  /* 0x0000000000017941 */ /* 0x000fea0003800000 */
.L_x_31970:
        /* <DEDUP_REMOVED lines=12> */
.L_x_31974:
        /* <DEDUP_REMOVED lines=12> */
.L_x_31977:
[----:B------:R-:W-:Y:S02]  /*26a50*/  MOV R8, R212 ;  /* 0x000000d400087202 */ /* 0x000fe40000000f00 */
.L_x_31978:
[----:B------:R-:W-:Y:S05]  /*26a60*/  BSYNC B1 ;  /* 0x0000000000017941 */ /* 0x000fea0003800000 */
.L_x_31976:
        /* <DEDUP_REMOVED lines=16> */
.L_x_31982:
[----:B------:R-:W-:Y:S05]  /*26b70*/  BSYNC B2 ;  /* 0x0000000000027941 */ /* 0x000fea0003800000 */
.L_x_31981:
        /* <DEDUP_REMOVED lines=44> */
.L_x_31980:
[----:B------:R-:W-:Y:S05]  /*26e40*/  BSYNC B1 ;  /* 0x0000000000017941 */ /* 0x000fea0003800000 */
.L_x_31979:
        /* <DEDUP_REMOVED lines=9> */
.L_x_31975:
        /* <DEDUP_REMOVED lines=12> */
.L_x_31984:
[----:B------:R-:W-:Y:S02]  /*26fa0*/  IMAD.MOV.U32 R16, RZ, RZ, R212 ;  /* 0x000000ffff107224 */ /* 0x000fe400078e00d4 */
.L_x_31985:
[----:B------:R-:W-:Y:S05]  /*26fb0*/  BSYNC B1 ;  /* 0x0000000000017941 */ /* 0x000fea0003800000 */
.L_x_31983:
        /* <DEDUP_REMOVED lines=16> */
.L_x_31989:
[----:B------:R-:W-:Y:S05]  /*270c0*/  BSYNC B2 ;  /* 0x0000000000027941 */ /* 0x000fea0003800000 */
.L_x_31988:
        /* <DEDUP_REMOVED lines=39> */
[----:B------:R-:W-:Y:S02]  /*27340*/  LOP3.LUT R214, R21, UR26, R24, 0x96, !PT ;  /* 0x0000001a15d67c12 */ /* 0x000fe4000f8e9618 */
[----:B------:R-:W-:Y:S01]  /*27350*/  MOV R210, R20 ;  /* 0x0000001400d27202 */ /* 0x000fe20000000f00 */
[----:B------:R-:W-:-:S04]  /*27360*/  IMAD.WIDE.U32 R20, R17, -0x326172a9, RZ ;  /* 0xcd9e8d5711147825 */ /* 0x000fc800078e00ff */
[----:B------:R-:W-:Y:S01]  /*27370*/  IMAD.MOV.U32 R212, RZ, RZ, R20 ;  /* 0x000000ffffd47224 */ /* 0x000fe200078e0014 */
[----:B------:R-:W-:Y:S02]  /*27380*/  LOP3.LUT R215, R21, UR25, R22, 0x96, !PT ;  /* 0x0000001915d77c12 */ /* 0x000fe4000f8e9616 */
.L_x_31987:
[----:B------:R-:W-:Y:S05]  /*27390*/  BSYNC B1 ;  /* 0x0000000000017941 */ /* 0x000fea0003800000 */
.L_x_31986:
        /* <DEDUP_REMOVED lines=12> */
.L_x_31990:
        /* <DEDUP_REMOVED lines=12> */
.L_x_31993:
[----:B------:R-:W-:Y:S02]  /*27520*/  IMAD.MOV.U32 R7, RZ, RZ, R212 ;  /* 0x000000ffff077224 */ /* 0x000fe400078e00d4 */
.L_x_31994:
[----:B------:R-:W-:Y:S05]  /*27530*/  BSYNC B1 ;  /* 0x0000000000017941 */ /* 0x000fea0003800000 */
.L_x_31992:
        /* <DEDUP_REMOVED lines=16> */
.L_x_31998:
[----:B------:R-:W-:Y:S05]  /*27640*/  BSYNC B2 ;  /* 0x0000000000027941 */ /* 0x000fea0003800000 */
.L_x_31997:
        /* <DEDUP_REMOVED lines=44> */
.L_x_31996:
[----:B------:R-:W-:Y:S05]  /*27910*/  BSYNC B1 ;  /* 0x0000000000017941 */ /* 0x000fea0003800000 */
.L_x_31995:
        /* <DEDUP_REMOVED lines=9> */
.L_x_31991:
        /* <DEDUP_REMOVED lines=12> */
.L_x_32000:
[----:B------:R-:W-:Y:S02]  /*27a70*/  IMAD.MOV.U32 R18, RZ, RZ, R212 ;  /* 0x000000ffff127224 */ /* 0x000fe400078e00d4 */
.L_x_32001:
[----:B------:R-:W-:Y:S05]  /*27a80*/  BSYNC B1 ;  /* 0x0000000000017941 */ /* 0x000fea0003800000 */
.L_x_31999:
        /* <DEDUP_REMOVED lines=16> */
.L_x_32005:
[----:B------:R-:W-:Y:S05]  /*27b90*/  BSYNC B2 ;  /* 0x0000000000027941 */ /* 0x000fea0003800000 */
.L_x_32004:
        /* <DEDUP_REMOVED lines=44> */
.L_x_32003:
[----:B------:R-:W-:Y:S05]  /*27e60*/  BSYNC B1 ;  /* 0x0000000000017941 */ /* 0x000fea0003800000 */
.L_x_32002:
        /* <DEDUP_REMOVED lines=13> */
.L_x_32006:
        /* <DEDUP_REMOVED lines=12> */
.L_x_32009:
[----:B------:R-:W-:Y:S02]  /*28000*/  IMAD.MOV.U32 R6, RZ, RZ, R212 ;  /* 0x000000ffff067224 */ /* 0x000fe400078e00d4 */
.L_x_32010:
[----:B------:R-:W-:Y:S05]  /*28010*/  BSYNC B1 ;  /* 0x0000000000017941 */ /* 0x000fea0003800000 */
.L_x_32008:
        /* <DEDUP_REMOVED lines=19> */
.L_x_32014:
[----:B------:R-:W-:Y:S05]  /*28150*/  BSYNC B2 ;  /* 0x0000000000027941 */ /* 0x000fea0003800000 */
.L_x_32013:
        /* <DEDUP_REMOVED lines=44> */
.L_x_32012:
[----:B------:R-:W-:Y:S05]  /*28420*/  BSYNC B1 ;  /* 0x0000000000017941 */ /* 0x000fea0003800000 */
.L_x_32011:
        /* <DEDUP_REMOVED lines=9> */
.L_x_32007:
        /* <DEDUP_REMOVED lines=46> */
.L_x_32015:
        /* <DEDUP_REMOVED lines=19> */
.L_x_32017:
[----:B------:R-:W-:Y:S02]  /*288d0*/  IMAD.MOV.U32 R24, RZ, RZ, R212 ;  /* 0x000000ffff187224 */ /* 0x000fe400078e00d4 */
.L_x_32018:
[----:B------:R-:W-:Y:S05]  /*288e0*/  BSYNC B1 ;  /* 0x0000000000017941 */ /* 0x000fea0003800000 */
.L_x_32016:
        /* <DEDUP_REMOVED lines=16> */
.L_x_32022:
[----:B------:R-:W-:Y:S05]  /*289f0*/  BSYNC B2 ;  /* 0x0000000000027941 */ /* 0x000fea0003800000 */
.L_x_32021:
        /* <DEDUP_REMOVED lines=44> */
.L_x_32020:
[----:B------:R-:W-:Y:S05]  /*28cc0*/  BSYNC B1 ;  /* 0x0000000000017941 */ /* 0x000fea0003800000 */
.L_x_32019:
        /* <DEDUP_REMOVED lines=15> */
.L_x_32023:
        /* <DEDUP_REMOVED lines=12> */
.L_x_32026:
[----:B------:R-:W-:Y:S02]  /*28e80*/  IMAD.MOV.U32 R13, RZ, RZ, R212 ;  /* 0x000000ffff0d7224 */ /* 0x000fe400078e00d4 */
.L_x_32027:
[----:B------:R-:W-:Y:S05]  /*28e90*/  BSYNC B1 ;  /* 0x0000000000017941 */ /* 0x000fea0003800000 */
.L_x_32025:
        /* <DEDUP_REMOVED lines=16> */
.L_x_32031:
[----:B------:R-:W-:Y:S05]  /*28fa0*/  BSYNC B2 ;  /* 0x0000000000027941 */ /* 0x000fea0003800000 */
.L_x_32030:
        /* <DEDUP_REMOVED lines=44> */
.L_x_32029:
[----:B------:R-:W-:Y:S05]  /*29270*/  BSYNC B1 ;  /* 0x0000000000017941 */ /* 0x000fea0003800000 */
.L_x_32028:
        /* <DEDUP_REMOVED lines=9> */
.L_x_32024:
        /* <DEDUP_REMOVED lines=12> */
.L_x_32033:
[----:B------:R-:W-:Y:S02]  /*293d0*/  MOV R20, R212 ;  /* 0x000000d400147202 */ /* 0x000fe40000000f00 */
.L_x_32034:
[----:B------:R-:W-:Y:S05]  /*293e0*/  BSYNC B1 ;  /* 0x0000000000017941 */ /* 0x000fea0003800000 */
.L_x_32032:
        /* <DEDUP_REMOVED lines=16> */
.L_x_32038:
[----:B------:R-:W-:Y:S05]  /*294f0*/  BSYNC B2 ;  /* 0x0000000000027941 */ /* 0x000fea0003800000 */
.L_x_32037:
        /* <DEDUP_REMOVED lines=44> */
.L_x_32036:
[----:B------:R-:W-:Y:S05]  /*297c0*/  BSYNC B1 ;  /* 0x0000000000017941 */ /* 0x000fea0003800000 */
.L_x_32035:
        /* <DEDUP_REMOVED lines=14> */
.L_x_32039:
        /* <DEDUP_REMOVED lines=12> */
.L_x_32042:
[----:B------:R-:W-:Y:S02]  /*29970*/  IMAD.MOV.U32 R12, RZ, RZ, R212 ;  /* 0x000000ffff0c7224 */ /* 0x000fe400078e00d4 */
.L_x_32043:
[----:B------:R-:W-:Y:S05]  /*29980*/  BSYNC B1 ;  /* 0x0000000000017941 */ /* 0x000fea0003800000 */
.L_x_32041:
        /* <DEDUP_REMOVED lines=16> */
.L_x_32047:
[----:B------:R-:W-:Y:S05]  /*29a90*/  BSYNC B2 ;  /* 0x0000000000027941 */ /* 0x000fea0003800000 */
.L_x_32046:
        /* <DEDUP_REMOVED lines=44> */
.L_x_32045:
[----:B------:R-:W-:Y:S05]  /*29d60*/  BSYNC B1 ;  /* 0x0000000000017941 */ /* 0x000fea0003800000 */
.L_x_32044:
        /* <DEDUP_REMOVED lines=9> */
.L_x_32040:
        /* <DEDUP_REMOVED lines=12> */
.L_x_32049:
[----:B------:R-:W-:Y:S02]  /*29ec0*/  IMAD.MOV.U32 R16, RZ, RZ, R212 ;  /* 0x000000ffff107224 */ /* 0x000fe400078e00d4 */
.L_x_32050:
[----:B------:R-:W-:Y:S05]  /*29ed0*/  BSYNC B1 ;  /* 0x0000000000017941 */ /* 0x000fea0003800000 */
.L_x_32048:
        /* <DEDUP_REMOVED lines=16> */
.L_x_32054:
[----:B------:R-:W-:Y:S05]  /*29fe0*/  BSYNC B2 ;  /* 0x0000000000027941 */ /* 0x000fea0003800000 */
.L_x_32053:
        /* <DEDUP_REMOVED lines=44> */
.L_x_32052:
[----:B------:R-:W-:Y:S05]  /*2a2b0*/  BSYNC B1 ;  /* 0x0000000000017941 */ /* 0x000fea0003800000 */
.L_x_32051:
        /* <DEDUP_REMOVED lines=14> */
.L_x_32055:
        /* <DEDUP_REMOVED lines=12> */
.L_x_32058:
[----:B------:R-:W-:Y:S02]  /*2a460*/  IMAD.MOV.U32 R11, RZ, RZ, R212 ;  /* 0x000000ffff0b7224 */ /* 0x000fe400078e00d4 */
.L_x_32059:
[----:B------:R-:W-:Y:S05]  /*2a470*/  BSYNC B1 ;  /* 0x0000000000017941 */ /* 0x000fea0003800000 */
.L_x_32057:
        /* <DEDUP_REMOVED lines=16> */
.L_x_32063:
[----:B------:R-:W-:Y:S05]  /*2a580*/  BSYNC B2 ;  /* 0x0000000000027941 */ /* 0x000fea0003800000 */
.L_x_32062:
        /* <DEDUP_REMOVED lines=44> */
.L_x_32061:
[----:B------:R-:W-:Y:S05]  /*2a850*/  BSYNC B1 ;  /* 0x0000000000017941 */ /* 0x000fea0003800000 */
.L_x_32060:
        /* <DEDUP_REMOVED lines=9> */
.L_x_32056:
        /* <DEDUP_REMOVED lines=12> */
.L_x_32065:
[----:B------:R-:W-:Y:S02]  /*2a9b0*/  IMAD.MOV.U32 R16, RZ, RZ, R212 ;  /* 0x000000ffff107224 */ /* 0x000fe400078e00d4 */
.L_x_32066:
[----:B------:R-:W-:Y:S05]  /*2a9c0*/  BSYNC B1 ;  /* 0x0000000000017941 */ /* 0x000fea0003800000 */
.L_x_32064:
        /* <DEDUP_REMOVED lines=16> */
.L_x_32070:
[----:B------:R-:W-:Y:S05]  /*2aad0*/  BSYNC B2 ;  /* 0x0000000000027941 */ /* 0x000fea0003800000 */
.L_x_32069:
        /* <DEDUP_REMOVED lines=44> */
.L_x_32068:
[----:B------:R-:W-:Y:S05]  /*2ada0*/  BSYNC B1 ;  /* 0x0000000000017941 */ /* 0x000fea0003800000 */
.L_x_32067:
        /* <DEDUP_REMOVED lines=12> */
.L_x_32071:
        /* <DEDUP_REMOVED lines=12> */
.L_x_32074:
[----:B------:R-:W-:Y:S02]  /*2af30*/  MOV R10, R212 ;  /* 0x000000d4000a7202 */ /* 0x000fe40000000f00 */
.L_x_32075:
[----:B------:R-:W-:Y:S05]  /*2af40*/  BSYNC B1 ;  /* 0x0000000000017941 */ /* 0x000fea0003800000 */
.L_x_32073:
        /* <DEDUP_REMOVED lines=16> */
.L_x_32079:
[----:B------:R-:W-:Y:S05]  /*2b050*/  BSYNC B2 ;  /* 0x0000000000027941 */ /* 0x000fea0003800000 */
.L_x_32078:
        /* <DEDUP_REMOVED lines=44> */
.L_x_32077:
[----:B------:R-:W-:Y:S05]  /*2b320*/  BSYNC B1 ;  /* 0x0000000000017941 */ /* 0x000fea0003800000 */
.L_x_32076:
        /* <DEDUP_REMOVED lines=9> */
.L_x_32072:
        /* <DEDUP_REMOVED lines=12> */
.L_x_32081:
[----:B------:R-:W-:Y:S02]  /*2b480*/  IMAD.MOV.U32 R16, RZ, RZ, R212 ;  /* 0x000000ffff107224 */ /* 0x000fe400078e00d4 */
.L_x_32082:
[----:B------:R-:W-:Y:S05]  /*2b490*/  BSYNC B1 ;  /* 0x0000000000017941 */ /* 0x000fea0003800000 */
.L_x_32080:
        /* <DEDUP_REMOVED lines=16> */
.L_x_32086:
[----:B------:R-:W-:Y:S05]  /*2b5a0*/  BSYNC B2 ;  /* 0x0000000000027941 */ /* 0x000fea0003800000 */
.L_x_32085:
        /* <DEDUP_REMOVED lines=44> */
.L_x_32084:
[----:B------:R-:W-:Y:S05]  /*2b870*/  BSYNC B1 ;  /* 0x0000000000017941 */ /* 0x000fea0003800000 */
.L_x_32083:
        /* <DEDUP_REMOVED lines=12> */
.L_x_32087:
        /* <DEDUP_REMOVED lines=12> */
.L_x_32090:
[----:B------:R-:W-:Y:S02]  /*2ba00*/  IMAD.MOV.U32 R9, RZ, RZ, R212 ;  /* 0x000000ffff097224 */ /* 0x000fe400078e00d4 */
.L_x_32091:
[----:B------:R-:W-:Y:S05]  /*2ba10*/  BSYNC B1 ;  /* 0x0000000000017941 */ /* 0x000fea0003800000 */
.L_x_32089:
        /* <DEDUP_REMOVED lines=16> */
.L_x_32095:
[----:B------:R-:W-:Y:S05]  /*2bb20*/  BSYNC B2 ;  /* 0x0000000000027941 */ /* 0x000fea0003800000 */
.L_x_32094:
        /* <DEDUP_REMOVED lines=44> */
.L_x_32093:
[----:B------:R-:W-:Y:S05]  /*2bdf0*/  BSYNC B1 ;  /* 0x0000000000017941 */ /* 0x000fea0003800000 */
.L_x_32092:
        /* <DEDUP_REMOVED lines=9> */
.L_x_32088:
        /* <DEDUP_REMOVED lines=12> */
.L_x_32097:
[----:B------:R-:W-:Y:S02]  /*2bf50*/  IMAD.MOV.U32 R22, RZ, RZ, R212 ;  /* 0x000000ffff167224 */ /* 0x000fe400078e00d4 */
.L_x_32098:
[----:B------:R-:W-:Y:S05]  /*2bf60*/  BSYNC B1 ;  /* 0x0000000000017941 */ /* 0x000fea0003800000 */
.L_x_32096:
        /* <DEDUP_REMOVED lines=16> */
.L_x_32102:
[----:B------:R-:W-:Y:S05]  /*2c070*/  BSYNC B2 ;  /* 0x0000000000027941 */ /* 0x000fea0003800000 */
.L_x_32101:
        /* <DEDUP_REMOVED lines=44> */
.L_x_32100:
[----:B------:R-:W-:Y:S05]  /*2c340*/  BSYNC B1 ;  /* 0x0000000000017941 */ /* 0x000fea0003800000 */
.L_x_32099:
        /* <DEDUP_REMOVED lines=12> */
.L_x_32103:
        /* <DEDUP_REMOVED lines=12> */
.L_x_32106:
[----:B------:R-:W-:Y:S02]  /*2c4d0*/  IMAD.MOV.U32 R8, RZ, RZ, R212 ;  /* 0x000000ffff087224 */ /* 0x000fe400078e00d4 */
.L_x_32107:
[----:B------:R-:W-:Y:S05]  /*2c4e0*/  BSYNC B1 ;  /* 0x0000000000017941 */ /* 0x000fea0003800000 */
.L_x_32105:
        /* <DEDUP_REMOVED lines=16> */
.L_x_32111:
[----:B------:R-:W-:Y:S05]  /*2c5f0*/  BSYNC B2 ;  /* 0x0000000000027941 */ /* 0x000fea0003800000 */
.L_x_32110:
        /* <DEDUP_REMOVED lines=44> */
.L_x_32109:
[----:B------:R-:W-:Y:S05]  /*2c8c0*/  BSYNC B1 ;  /* 0x0000000000017941 */ /* 0x000fea0003800000 */
.L_x_32108:
        /* <DEDUP_REMOVED lines=9> */
.L_x_32104:
        /* <DEDUP_REMOVED lines=12> */
.L_x_32113:
[----:B------:R-:W-:Y:S02]  /*2ca20*/  IMAD.MOV.U32 R18, RZ, RZ, R212 ;  /* 0x000000ffff127224 */ /* 0x000fe400078e00d4 */
.L_x_32114:
[----:B------:R-:W-:Y:S05]  /*2ca30*/  BSYNC B1 ;  /* 0x0000000000017941 */ /* 0x000fea0003800000 */
.L_x_32112:
        /* <DEDUP_REMOVED lines=16> */
.L_x_32118:
[----:B------:R-:W-:Y:S05]  /*2cb40*/  BSYNC B2 ;  /* 0x0000000000027941 */ /* 0x000fea0003800000 */
.L_x_32117:
        /* <DEDUP_REMOVED lines=44> */
.L_x_32116:
[----:B------:R-:W-:Y:S05]  /*2ce10*/  BSYNC B1 ;  /* 0x0000000000017941 */ /* 0x000fea0003800000 */
.L_x_32115:
        /* <DEDUP_REMOVED lines=12> */
.L_x_32119:
        /* <DEDUP_REMOVED lines=12> */
.L_x_32122:
[----:B------:R-:W-:Y:S02]  /*2cfa0*/  IMAD.MOV.U32 R7, RZ, RZ, R212 ;  /* 0x000000ffff077224 */ /* 0x000fe400078e00d4 */
.L_x_32123:
[----:B------:R-:W-:Y:S05]  /*2cfb0*/  BSYNC B1 ;  /* 0x0000000000017941 */ /* 0x000fea0003800000 */
.L_x_32121:
        /* <DEDUP_REMOVED lines=16> */
.L_x_32127:
[----:B------:R-:W-:Y:S05]  /*2d0c0*/  BSYNC B2 ;  /* 0x0000000000027941 */ /* 0x000fea0003800000 */
.L_x_32126:
        /* <DEDUP_REMOVED lines=44> */
.L_x_32125:
[----:B------:R-:W-:Y:S05]  /*2d390*/  BSYNC B1 ;  /* 0x0000000000017941 */ /* 0x000fea0003800000 */
.L_x_32124:
        /* <DEDUP_REMOVED lines=9> */
.L_x_32120:
        /* <DEDUP_REMOVED lines=12> */
.L_x_32129:
[----:B------:R-:W-:Y:S02]  /*2d4f0*/  IMAD.MOV.U32 R16, RZ, RZ, R212 ;  /* 0x000000ffff107224 */ /* 0x000fe400078e00d4 */
.L_x_32130:
[----:B------:R-:W-:Y:S05]  /*2d500*/  BSYNC B1 ;  /* 0x0000000000017941 */ /* 0x000fea0003800000 */
.L_x_32128:
        /* <DEDUP_REMOVED lines=16> */
.L_x_32134:
[----:B------:R-:W-:Y:S05]  /*2d610*/  BSYNC B2 ;  /* 0x0000000000027941 */ /* 0x000fea0003800000 */
.L_x_32133:
        /* <DEDUP_REMOVED lines=44> */
.L_x_32132:
[----:B------:R-:W-:Y:S05]  /*2d8e0*/  BSYNC B1 ;  /* 0x0000000000017941 */ /* 0x000fea0003800000 */
.L_x_32131:
        /* <DEDUP_REMOVED lines=13> */
.L_x_32135:
        /* <DEDUP_REMOVED lines=12> */
.L_x_32138:
[----:B------:R-:W-:Y:S02]  /*2da80*/  IMAD.MOV.U32 R6, RZ, RZ, R212 ;  /* 0x000000ffff067224 */ /* 0x000fe400078e00d4 */
.L_x_32139:
[----:B------:R-:W-:Y:S05]  /*2da90*/  BSYNC B1 ;  /* 0x0000000000017941 */ /* 0x000fea0003800000 */
.L_x_32137:
        /* <DEDUP_REMOVED lines=19> */
.L_x_32143:
[----:B------:R-:W-:Y:S05]  /*2dbd0*/  BSYNC B2 ;  /* 0x0000000000027941 */ /* 0x000fea0003800000 */
.L_x_32142:
        /* <DEDUP_REMOVED lines=44> */
.L_x_32141:
[----:B------:R-:W-:Y:S05]  /*2dea0*/  BSYNC B1 ;  /* 0x0000000000017941 */ /* 0x000fea0003800000 */
.L_x_32140:
        /* <DEDUP_REMOVED lines=9> */
.L_x_32136:
        /* <DEDUP_REMOVED lines=46> */
.L_x_32144:
        /* <DEDUP_REMOVED lines=19> */
.L_x_32146:
[----:B------:R-:W-:Y:S02]  /*2e350*/  IMAD.MOV.U32 R20, RZ, RZ, R212 ;  /* 0x000000ffff147224 */ /* 0x000fe400078e00d4 */
.L_x_32147:
[----:B------:R-:W-:Y:S05]  /*2e360*/  BSYNC B1 ;  /* 0x0000000000017941 */ /* 0x000fea0003800000 */
.L_x_32145:
        /* <DEDUP_REMOVED lines=16> */
.L_x_32151:
[----:B------:R-:W-:Y:S05]  /*2e470*/  BSYNC B2 ;  /* 0x0000000000027941 */ /* 0x000fea0003800000 */
.L_x_32150:
        /* <DEDUP_REMOVED lines=44> */
.L_x_32149:
[----:B------:R-:W-:Y:S05]  /*2e740*/  BSYNC B1 ;  /* 0x0000000000017941 */ /* 0x000fea0003800000 */
.L_x_32148:
        /* <DEDUP_REMOVED lines=15> */
.L_x_32152:
        /* <DEDUP_REMOVED lines=12> */
.L_x_32155:
[----:B------:R-:W-:Y:S02]  /*2e900*/  IMAD.MOV.U32 R13, RZ, RZ, R212 ;  /* 0x000000ffff0d7224 */ /* 0x000fe400078e00d4 */
.L_x_32156:
[----:B------:R-:W-:Y:S05]  /*2e910*/  BSYNC B1 ;  /* 0x0000000000017941 */ /* 0x000fea0003800000 */
.L_x_32154:
        /* <DEDUP_REMOVED lines=16> */
.L_x_32160:
[----:B------:R-:W-:Y:S05]  /*2ea20*/  BSYNC B2 ;  /* 0x0000000000027941 */ /* 0x000fea0003800000 */
.L_x_32159:
        /* <DEDUP_REMOVED lines=44> */
.L_x_32158:
[----:B------:R-:W-:Y:S05]  /*2ecf0*/  BSYNC B1 ;  /* 0x0000000000017941 */ /* 0x000fea0003800000 */
.L_x_32157:
        /* <DEDUP_REMOVED lines=9> */
.L_x_32153:
        /* <DEDUP_REMOVED lines=12> */
.L_x_32162:
[----:B------:R-:W-:Y:S02]  /*2ee50*/  IMAD.MOV.U32 R21, RZ, RZ, R212 ;  /* 0x000000ffff157224 */ /* 0x000fe400078e00d4 */
.L_x_32163:
[----:B------:R-:W-:Y:S05]  /*2ee60*/  BSYNC B1 ;  /* 0x0000000000017941 */ /* 0x000fea0003800000 */
.L_x_32161:
        /* <DEDUP_REMOVED lines=16> */
.L_x_32167:
[----:B------:R-:W-:Y:S05]  /*2ef70*/  BSYNC B2 ;  /* 0x0000000000027941 */ /* 0x000fea0003800000 */
.L_x_32166:
        /* <DEDUP_REMOVED lines=44> */
.L_x_32165:
[----:B------:R-:W-:Y:S05]  /*2f240*/  BSYNC B1 ;  /* 0x0000000000017941 */ /* 0x000fea0003800000 */
.L_x_32164:
        /* <DEDUP_REMOVED lines=14> */
.L_x_32168:
        /* <DEDUP_REMOVED lines=12> */
.L_x_32171:
[----:B------:R-:W-:Y:S02]  /*2f3f0*/  MOV R12, R212 ;  /* 0x000000d4000c7202 */ /* 0x000fe40000000f00 */
.L_x_32172:
[----:B------:R-:W-:Y:S05]  /*2f400*/  BSYNC B1 ;  /* 0x0000000000017941 */ /* 0x000fea0003800000 */
.L_x_32170:
        /* <DEDUP_REMOVED lines=16> */
.L_x_32176:
[----:B------:R-:W-:Y:S05]  /*2f510*/  BSYNC B2 ;  /* 0x0000000000027941 */ /* 0x000fea0003800000 */
.L_x_32175:
        /* <DEDUP_REMOVED lines=44> */
.L_x_32174:
[----:B------:R-:W-:Y:S05]  /*2f7e0*/  BSYNC B1 ;  /* 0x0000000000017941 */ /* 0x000fea0003800000 */
.L_x_32173:
        /* <DEDUP_REMOVED lines=9> */
.L_x_32169:
        /* <DEDUP_REMOVED lines=12> */
.L_x_32178:
[----:B------:R-:W-:Y:S02]  /*2f940*/  IMAD.MOV.U32 R16, RZ, RZ, R212 ;  /* 0x000000ffff107224 */ /* 0x000fe400078e00d4 */
.L_x_32179:
[----:B------:R-:W-:Y:S05]  /*2f950*/  BSYNC B1 ;  /* 0x0000000000017941 */ /* 0x000fea0003800000 */
.L_x_32177:
        /* <DEDUP_REMOVED lines=16> */
.L_x_32183:
[----:B------:R-:W-:Y:S05]  /*2fa60*/  BSYNC B2 ;  /* 0x0000000000027941 */ /* 0x000fea0003800000 */
.L_x_32182:
        /* <DEDUP_REMOVED lines=44> */
.L_x_32181:
[----:B------:R-:W-:Y:S05]  /*2fd30*/  BSYNC B1 ;  /* 0x0000000000017941 */ /* 0x000fea0003800000 */
.L_x_32180:
        /* <DEDUP_REMOVED lines=14> */
.L_x_32184:
        /* <DEDUP_REMOVED lines=12> */
.L_x_32187:
[----:B------:R-:W-:Y:S02]  /*2fee0*/  IMAD.MOV.U32 R11, RZ, RZ, R212 ;  /* 0x000000ffff0b7224 */ /* 0x000fe400078e00d4 */
.L_x_32188:
[----:B------:R-:W-:Y:S05]  /*2fef0*/  BSYNC B1 ;  /* 0x0000000000017941 */ /* 0x000fea0003800000 */
.L_x_32186:
        /* <DEDUP_REMOVED lines=16> */
.L_x_32192:
[----:B------:R-:W-:Y:S05]  /*30000*/  BSYNC B2 ;  /* 0x0000000000027941 */ /* 0x000fea0003800000 */
.L_x_32191:
        /* <DEDUP_REMOVED lines=37> */
[----:B------:R-:W-:Y:S01]  /*30260*/  IMAD.WIDE.U32 R200, R23, -0x2daee0ad, RZ ;  /* 0xd2511f5317c87825 */ /* 0x000fe200078e00ff */
[----:B------:R-:W-:-:S03]  /*30270*/  HFMA2.MMA R23, -RZ, RZ, 0, 0 ;  /* 0x00000000ff177435 */ /* 0x000fc600000001ff */
[----:B------:R-:W-:Y:S01]  /*30280*/  IMAD.MOV.U32 R210, RZ, RZ, R200 ;  /* 0x000000ffffd27224 */ /* 0x000fe200078e00c8 */
[----:B------:R-:W-:Y:S01]  /*30290*/  LOP3.LUT R214, R201, UR26, R204, 0x96, !PT ;  /* 0x0000001ac9d67c12 */ /* 0x000fe2000f8e96cc */
[----:B------:R-:W-:-:S04]  /*302a0*/  IMAD.WIDE.U32 R200, R16, -0x326172a9, RZ ;  /* 0xcd9e8d5710c87825 */ /* 0x000fc800078e00ff */
[----:B------:R-:W-:Y:S01]  /*302b0*/  IMAD.MOV.U32 R212, RZ, RZ, R200 ;  /* 0x000000ffffd47224 */ /* 0x000fe200078e00c8 */
[----:B------:R-:W-:Y:S02]  /*302c0*/  LOP3.LUT R215, R201, UR25, R202, 0x96, !PT ;  /* 0x00000019c9d77c12 */ /* 0x000fe4000f8e96ca */
.L_x_32190:
[----:B------:R-:W-:Y:S05]  /*302d0*/  BSYNC B1 ;  /* 0x0000000000017941 */ /* 0x000fea0003800000 */
.L_x_32189:
        /* <DEDUP_REMOVED lines=9> */
.L_x_32185:
        /* <DEDUP_REMOVED lines=12> */
.L_x_32194:
[----:B------:R-:W-:Y:S02]  /*30430*/  IMAD.MOV.U32 R16, RZ, RZ, R212 ;  /* 0x000000ffff107224 */ /* 0x000fe400078e00d4 */
.L_x_32195:
[----:B------:R-:W-:Y:S05]  /*30440*/  BSYNC B1 ;  /* 0x0000000000017941 */ /* 0x000fea0003800000 */
.L_x_32193:
        /* <DEDUP_REMOVED lines=16> */
.L_x_32199:
[----:B------:R-:W-:Y:S05]  /*30550*/  BSYNC B2 ;  /* 0x0000000000027941 */ /* 0x000fea0003800000 */
.L_x_32198:
        /* <DEDUP_REMOVED lines=44> */
.L_x_32197:
[----:B------:R-:W-:Y:S05]  /*30820*/  BSYNC B1 ;  /* 0x0000000000017941 */ /* 0x000fea0003800000 */
.L_x_32196:
        /* <DEDUP_REMOVED lines=12> */
.L_x_32200:
        /* <DEDUP_REMOVED lines=12> */
.L_x_32203:
[----:B------:R-:W-:Y:S02]  /*309b0*/  IMAD.MOV.U32 R10, RZ, RZ, R212 ;  /* 0x000000ffff0a7224 */ /* 0x000fe400078e00d4 */
.L_x_32204:
[----:B------:R-:W-:Y:S05]  /*309c0*/  BSYNC B1 ;  /* 0x0000000000017941 */ /* 0x000fea0003800000 */
.L_x_32202:
        /* <DEDUP_REMOVED lines=16> */
.L_x_32208:
[----:B------:R-:W-:Y:S05]  /*30ad0*/  BSYNC B2 ;  /* 0x0000000000027941 */ /* 0x000fea0003800000 */
.L_x_32207:
        /* <DEDUP_REMOVED lines=44> */
.L_x_32206:
[----:B------:R-:W-:Y:S05]  /*30da0*/  BSYNC B1 ;  /* 0x0000000000017941 */ /* 0x000fea0003800000 */
.L_x_32205:
        /* <DEDUP_REMOVED lines=9> */
.L_x_32201:
        /* <DEDUP_REMOVED lines=12> */
.L_x_32210:
[----:B------:R-:W-:Y:S02]  /*30f00*/  IMAD.MOV.U32 R202, RZ, RZ, R212 ;  /* 0x000000ffffca7224 */ /* 0x000fe400078e00d4 */
.L_x_32211:
[----:B------:R-:W-:Y:S05]  /*30f10*/  BSYNC B1 ;  /* 0x0000000000017941 */ /* 0x000fea0003800000 */
.L_x_32209:
        /* <DEDUP_REMOVED lines=16> */
.L_x_32215:
[----:B------:R-:W-:Y:S05]  /*31020*/  BSYNC B2 ;  /* 0x0000000000027941 */ /* 0x000fea0003800000 */
.L_x_32214:
        /* <DEDUP_REMOVED lines=44> */
.L_x_32213:
[----:B------:R-:W-:Y:S05]  /*312f0*/  BSYNC B1 ;  /* 0x0000000000017941 */ /* 0x000fea0003800000 */
.L_x_32212:
        /* <DEDUP_REMOVED lines=12> */
.L_x_32216:
        /* <DEDUP_REMOVED lines=12> */
.L_x_32219:
[----:B------:R-:W-:Y:S02]  /*31480*/  IMAD.MOV.U32 R9, RZ, RZ, R212 ;  /* 0x000000ffff097224 */ /* 0x000fe400078e00d4 */
.L_x_32220:
[----:B------:R-:W-:Y:S05]  /*31490*/  BSYNC B1 ;  /* 0x0000000000017941 */ /* 0x000fea0003800000 */
.L_x_32218:
        /* <DEDUP_REMOVED lines=16> */
.L_x_32224:
[----:B------:R-:W-:Y:S05]  /*315a0*/  BSYNC B2 ;  /* 0x0000000000027941 */ /* 0x000fea0003800000 */
.L_x_32223:
        /* <DEDUP_REMOVED lines=44> */
.L_x_32222:
[----:B------:R-:W-:Y:S05]  /*31870*/  BSYNC B1 ;  /* 0x0000000000017941 */ /* 0x000fea0003800000 */
.L_x_32221:
        /* <DEDUP_REMOVED lines=9> */
.L_x_32217:
        /* <DEDUP_REMOVED lines=12> */
.L_x_32226:
[----:B------:R-:W-:Y:S02]  /*319d0*/  IMAD.MOV.U32 R17, RZ, RZ, R212 ;  /* 0x000000ffff117224 */ /* 0x000fe400078e00d4 */
.L_x_32227:
[----:B------:R-:W-:Y:S05]  /*319e0*/  BSYNC B1 ;  /* 0x0000000000017941 */ /* 0x000fea0003800000 */
.L_x_32225:
        /* <DEDUP_REMOVED lines=16> */
.L_x_32231:
[----:B------:R-:W-:Y:S05]  /*31af0*/  BSYNC B2 ;  /* 0x0000000000027941 */ /* 0x000fea0003800000 */
.L_x_32230:
        /* <DEDUP_REMOVED lines=44> */
.L_x_32229:
[----:B------:R-:W-:Y:S05]  /*31dc0*/  BSYNC B1 ;  /* 0x0000000000017941 */ /* 0x000fea0003800000 */
.L_x_32228:
        /* <DEDUP_REMOVED lines=12> */
.L_x_32232:
        /* <DEDUP_REMOVED lines=12> */
.L_x_32235:
[----:B------:R-:W-:Y:S02]  /*31f50*/  IMAD.MOV.U32 R8, RZ, RZ, R212 ;  /* 0x000000ffff087224 */ /* 0x000fe400078e00d4 */
.L_x_32236:
[----:B------:R-:W-:Y:S05]  /*31f60*/  BSYNC B1 ;  /* 0x0000000000017941 */ /* 0x000fea0003800000 */
.L_x_32234:
        /* <DEDUP_REMOVED lines=16> */
.L_x_32240:
[----:B------:R-:W-:Y:S05]  /*32070*/  BSYNC B2 ;  /* 0x0000000000027941 */ /* 0x000fea0003800000 */
.L_x_32239:
        /* <DEDUP_REMOVED lines=44> */
.L_x_32238:
[----:B------:R-:W-:Y:S05]  /*32340*/  BSYNC B1 ;  /* 0x0000000000017941 */ /* 0x000fea0003800000 */
.L_x_32237:
        /* <DEDUP_REMOVED lines=9> */
.L_x_32233:
        /* <DEDUP_REMOVED lines=12> */
.L_x_32242:
[----:B------:R-:W-:Y:S02]  /*324a0*/  MOV R18, R212 ;  /* 0x000000d400127202 */ /* 0x000fe40000000f00 */
.L_x_32243:
[----:B------:R-:W-:Y:S05]  /*324b0*/  BSYNC B1 ;  /* 0x0000000000017941 */ /* 0x000fea0003800000 */
.L_x_32241:
        /* <DEDUP_REMOVED lines=16> */
.L_x_32247:
[----:B------:R-:W-:Y:S05]  /*325c0*/  BSYNC B2 ;  /* 0x0000000000027941 */ /* 0x000fea0003800000 */
.L_x_32246:
        /* <DEDUP_REMOVED lines=44> */
.L_x_32245:
[----:B------:R-:W-:Y:S05]  /*32890*/  BSYNC B1 ;  /* 0x0000000000017941 */ /* 0x000fea0003800000 */
.L_x_32244:
        /* <DEDUP_REMOVED lines=12> */
.L_x_32248:
        /* <DEDUP_REMOVED lines=12> */
.L_x_32251:
[----:B------:R-:W-:Y:S02]  /*32a20*/  IMAD.MOV.U32 R7, RZ, RZ, R212 ;  /* 0x000000ffff077224 */ /* 0x000fe400078e00d4 */
.L_x_32252:
[----:B------:R-:W-:Y:S05]  /*32a30*/  BSYNC B1 ;  /* 0x0000000000017941 */ /* 0x000fea0003800000 */
.L_x_32250:
        /* <DEDUP_REMOVED lines=16> */
.L_x_32256:
[----:B------:R-:W-:Y:S05]  /*32b40*/  BSYNC B2 ;  /* 0x0000000000027941 */ /* 0x000fea0003800000 */
.L_x_32255:
        /* <DEDUP_REMOVED lines=44> */
.L_x_32254:
[----:B------:R-:W-:Y:S05]  /*32e10*/  BSYNC B1 ;  /* 0x0000000000017941 */ /* 0x000fea0003800000 */
.L_x_32253:
        /* <DEDUP_REMOVED lines=9> */
.L_x_32249:
        /* <DEDUP_REMOVED lines=12> */
.L_x_32258:
[----:B------:R-:W-:Y:S02]  /*32f70*/  IMAD.MOV.U32 R204, RZ, RZ, R212 ;  /* 0x000000ffffcc7224 */ /* 0x000fe400078e00d4 */
.L_x_32259:
[----:B------:R-:W-:Y:S05]  /*32f80*/  BSYNC B1 ;  /* 0x0000000000017941 */ /* 0x000fea0003800000 */
.L_x_32257:
        /* <DEDUP_REMOVED lines=16> */
.L_x_32263:
[----:B------:R-:W-:Y:S05]  /*33090*/  BSYNC B2 ;  /* 0x0000000000027941 */ /* 0x000fea0003800000 */
.L_x_32262:
        /* <DEDUP_REMOVED lines=44> */
.L_x_32261:
[----:B------:R-:W-:Y:S05]  /*33360*/  BSYNC B1 ;  /* 0x0000000000017941 */ /* 0x000fea0003800000 */
.L_x_32260:
        /* <DEDUP_REMOVED lines=13> */
.L_x_32264:
        /* <DEDUP_REMOVED lines=12> */
.L_x_32267:
[----:B------:R-:W-:Y:S02]  /*33500*/  IMAD.MOV.U32 R6, RZ, RZ, R212 ;  /* 0x000000ffff067224 */ /* 0x000fe400078e00d4 */
.L_x_32268:
[----:B------:R-:W-:Y:S05]  /*33510*/  BSYNC B1 ;  /* 0x0000000000017941 */ /* 0x000fea0003800000 */
.L_x_32266:
        /* <DEDUP_REMOVED lines=19> */
.L_x_32272:
[----:B------:R-:W-:Y:S05]  /*33650*/  BSYNC B2 ;  /* 0x0000000000027941 */ /* 0x000fea0003800000 */
.L_x_32271:
        /* <DEDUP_REMOVED lines=44> */
.L_x_32270:
[----:B------:R-:W-:Y:S05]  /*33920*/  BSYNC B1 ;  /* 0x0000000000017941 */ /* 0x000fea0003800000 */
.L_x_32269:
        /* <DEDUP_REMOVED lines=9> */
.L_x_32265:
        /* <DEDUP_REMOVED lines=46> */
.L_x_32273:
        /* <DEDUP_REMOVED lines=19> */
.L_x_32275:
[----:B------:R-:W-:Y:S02]  /*33dd0*/  IMAD.MOV.U32 R222, RZ, RZ, R212 ;  /* 0x000000ffffde7224 */ /* 0x000fe400078e00d4 */
.L_x_32276:
[----:B------:R-:W-:Y:S05]  /*33de0*/  BSYNC B1 ;  /* 0x0000000000017941 */ /* 0x000fea0003800000 */
.L_x_32274:
        /* <DEDUP_REMOVED lines=16> */
.L_x_32280:
[----:B------:R-:W-:Y:S05]  /*33ef0*/  BSYNC B2 ;  /* 0x0000000000027941 */ /* 0x000fea0003800000 */
.L_x_32279:
        /* <DEDUP_REMOVED lines=44> */
.L_x_32278:
[----:B------:R-:W-:Y:S05]  /*341c0*/  BSYNC B1 ;  /* 0x0000000000017941 */ /* 0x000fea0003800000 */
.L_x_32277:
        /* <DEDUP_REMOVED lines=15> */
.L_x_32281:
        /* <DEDUP_REMOVED lines=12> */
.L_x_32284:
[----:B------:R-:W-:Y:S02]  /*34380*/  IMAD.MOV.U32 R13, RZ, RZ, R212 ;  /* 0x000000ffff0d7224 */ /* 0x000fe400078e00d4 */
.L_x_32285:
[----:B------:R-:W-:Y:S05]  /*34390*/  BSYNC B1 ;  /* 0x0000000000017941 */ /* 0x000fea0003800000 */
.L_x_32283:
        /* <DEDUP_REMOVED lines=16> */
.L_x_32289:
[----:B------:R-:W-:Y:S05]  /*344a0*/  BSYNC B2 ;  /* 0x0000000000027941 */ /* 0x000fea0003800000 */
.L_x_32288:
        /* <DEDUP_REMOVED lines=44> */
.L_x_32287:
[----:B------:R-:W-:Y:S05]  /*34770*/  BSYNC B1 ;  /* 0x0000000000017941 */ /* 0x000fea0003800000 */
.L_x_32286:
        /* <DEDUP_REMOVED lines=9> */
.L_x_32282:
        /* <DEDUP_REMOVED lines=12> */
.L_x_32291:
[----:B------:R-:W-:Y:S02]  /*348d0*/  IMAD.MOV.U32 R201, RZ, RZ, R212 ;  /* 0x000000ffffc97224 */ /* 0x000fe400078e00d4 */
.L_x_32292:
[----:B------:R-:W-:Y:S05]  /*348e0*/  BSYNC B1 ;  /* 0x0000000000017941 */ /* 0x000fea0003800000 */
.L_x_32290:
        /* <DEDUP_REMOVED lines=16> */
.L_x_32296:
[----:B------:R-:W-:Y:S05]  /*349f0*/  BSYNC B2 ;  /* 0x0000000000027941 */ /* 0x000fea0003800000 */
.L_x_32295:
        /* <DEDUP_REMOVED lines=44> */
.L_x_32294:
[----:B------:R-:W-:Y:S05]  /*34cc0*/  BSYNC B1 ;  /* 0x0000000000017941 */ /* 0x000fea0003800000 */
.L_x_32293:
        /* <DEDUP_REMOVED lines=14> */
.L_x_32297:
        /* <DEDUP_REMOVED lines=12> */
.L_x_32300:
[----:B------:R-:W-:Y:S02]  /*34e70*/  IMAD.MOV.U32 R12, RZ, RZ, R212 ;  /* 0x000000ffff0c7224 */ /* 0x000fe400078e00d4 */
.L_x_32301:
[----:B------:R-:W-:Y:S05]  /*34e80*/  BSYNC B1 ;  /* 0x0000000000017941 */ /* 0x000fea0003800000 */
.L_x_32299:
        /* <DEDUP_REMOVED lines=16> */
.L_x_32305:
[----:B------:R-:W-:Y:S05]  /*34f90*/  BSYNC B2 ;  /* 0x0000000000027941 */ /* 0x000fea0003800000 */
.L_x_32304:
        /* <DEDUP_REMOVED lines=44> */
.L_x_32303:
[----:B------:R-:W-:Y:S05]  /*35260*/  BSYNC B1 ;  /* 0x0000000000017941 */ /* 0x000fea0003800000 */
.L_x_32302:
        /* <DEDUP_REMOVED lines=9> */
.L_x_32298:
        /* <DEDUP_REMOVED lines=12> */
.L_x_32307:
[----:B------:R-:W-:Y:S02]  /*353c0*/  IMAD.MOV.U32 R202, RZ, RZ, R212 ;  /* 0x000000ffffca7224 */ /* 0x000fe400078e00d4 */
.L_x_32308:
[----:B------:R-:W-:Y:S05]  /*353d0*/  BSYNC B1 ;  /* 0x0000000000017941 */ /* 0x000fea0003800000 */
.L_x_32306:
        /* <DEDUP_REMOVED lines=16> */
.L_x_32312:
[----:B------:R-:W-:Y:S05]  /*354e0*/  BSYNC B2 ;  /* 0x0000000000027941 */ /* 0x000fea0003800000 */
.L_x_32311:
        /* <DEDUP_REMOVED lines=44> */
.L_x_32310:
[----:B------:R-:W-:Y:S05]  /*357b0*/  BSYNC B1 ;  /* 0x0000000000017941 */ /* 0x000fea0003800000 */
.L_x_32309:
        /* <DEDUP_REMOVED lines=14> */
.L_x_32313:
        /* <DEDUP_REMOVED lines=12> */
.L_x_32316:
[----:B------:R-:W-:Y:S02]  /*35960*/  IMAD.MOV.U32 R11, RZ, RZ, R212 ;  /* 0x000000ffff0b7224 */ /* 0x000fe400078e00d4 */
.L_x_32317:
[----:B------:R-:W-:Y:S05]  /*35970*/  BSYNC B1 ;  /* 0x0000000000017941 */ /* 0x000fea0003800000 */
.L_x_32315:
        /* <DEDUP_REMOVED lines=16> */
.L_x_32321:
[----:B------:R-:W-:Y:S05]  /*35a80*/  BSYNC B2 ;  /* 0x0000000000027941 */ /* 0x000fea0003800000 */
.L_x_32320:
        /* <DEDUP_REMOVED lines=44> */
.L_x_32319:
[----:B------:R-:W-:Y:S05]  /*35d50*/  BSYNC B1 ;  /* 0x0000000000017941 */ /* 0x000fea0003800000 */
.L_x_32318:
        /* <DEDUP_REMOVED lines=9> */
.L_x_32314:
        /* <DEDUP_REMOVED lines=12> */
.L_x_32323:
[----:B------:R-:W-:Y:S02]  /*35eb0*/  IMAD.MOV.U32 R203, RZ, RZ, R212 ;  /* 0x000000ffffcb7224 */ /* 0x000fe400078e00d4 */
.L_x_32324:
[----:B------:R-:W-:Y:S05]  /*35ec0*/  BSYNC B1 ;  /* 0x0000000000017941 */ /* 0x000fea0003800000 */
.L_x_32322:
        /* <DEDUP_REMOVED lines=16> */
.L_x_32328:
[----:B------:R-:W-:Y:S05]  /*35fd0*/  BSYNC B2 ;  /* 0x0000000000027941 */ /* 0x000fea0003800000 */
.L_x_32327:
        /* <DEDUP_REMOVED lines=44> */
.L_x_32326:
[----:B------:R-:W-:Y:S05]  /*362a0*/  BSYNC B1 ;  /* 0x0000000000017941 */ /* 0x000fea0003800000 */
.L_x_32325:
        /* <DEDUP_REMOVED lines=12> */
.L_x_32329:
        /* <DEDUP_REMOVED lines=12> */
.L_x_32332:
[----:B------:R-:W-:Y:S02]  /*36430*/  IMAD.MOV.U32 R10, RZ, RZ, R212 ;  /* 0x000000ffff0a7224 */ /* 0x000fe400078e00d4 */
.L_x_32333:
[----:B------:R-:W-:Y:S05]  /*36440*/  BSYNC B1 ;  /* 0x0000000000017941 */ /* 0x000fea0003800000 */
.L_x_32331:
        /* <DEDUP_REMOVED lines=16> */
.L_x_32337:
[----:B------:R-:W-:Y:S05]  /*36550*/  BSYNC B2 ;  /* 0x0000000000027941 */ /* 0x000fea0003800000 */
.L_x_32336:
        /* <DEDUP_REMOVED lines=44> */
.L_x_32335:
[----:B------:R-:W-:Y:S05]  /*36820*/  BSYNC B1 ;  /* 0x0000000000017941 */ /* 0x000fea0003800000 */
.L_x_32334:
        /* <DEDUP_REMOVED lines=9> */
.L_x_32330:
        /* <DEDUP_REMOVED lines=12> */
.L_x_32339:
[----:B------:R-:W-:Y:S02]  /*36980*/  MOV R204, R212 ;  /* 0x000000d400cc7202 */ /* 0x000fe40000000f00 */
.L_x_32340:
[----:B------:R-:W-:Y:S05]  /*36990*/  BSYNC B1 ;  /* 0x0000000000017941 */ /* 0x000fea0003800000 */
.L_x_32338:
        /* <DEDUP_REMOVED lines=16> */
.L_x_32344:
[----:B------:R-:W-:Y:S05]  /*36aa0*/  BSYNC B2 ;  /* 0x0000000000027941 */ /* 0x000fea0003800000 */
.L_x_32343:
        /* <DEDUP_REMOVED lines=44> */
.L_x_32342:
[----:B------:R-:W-:Y:S05]  /*36d70*/  BSYNC B1 ;  /* 0x0000000000017941 */ /* 0x000fea0003800000 */
.L_x_32341:
        /* <DEDUP_REMOVED lines=12> */
.L_x_32345:
        /* <DEDUP_REMOVED lines=12> */
.L_x_32348:
[----:B------:R-:W-:Y:S02]  /*36f00*/  IMAD.MOV.U32 R9, RZ, RZ, R212 ;  /* 0x000000ffff097224 */ /* 0x000fe400078e00d4 */
.L_x_32349:
[----:B------:R-:W-:Y:S05]  /*36f10*/  BSYNC B1 ;  /* 0x0000000000017941 */ /* 0x000fea0003800000 */
.L_x_32347:
        /* <DEDUP_REMOVED lines=16> */
.L_x_32353:
[----:B------:R-:W-:Y:S05]  /*37020*/  BSYNC B2 ;  /* 0x0000000000027941 */ /* 0x000fea0003800000 */
.L_x_32352:
        /* <DEDUP_REMOVED lines=44> */
.L_x_32351:
[----:B------:R-:W-:Y:S05]  /*372f0*/  BSYNC B1 ;  /* 0x0000000000017941 */ /* 0x000fea0003800000 */
.L_x_32350:
        /* <DEDUP_REMOVED lines=9> */
.L_x_32346:
        /* <DEDUP_REMOVED lines=12> */
.L_x_32355:
[----:B------:R-:W-:Y:S02]  /*37450*/  IMAD.MOV.U32 R205, RZ, RZ, R212 ;  /* 0x000000ffffcd7224 */ /* 0x000fe400078e00d4 */
.L_x_32356:
[----:B------:R-:W-:Y:S05]  /*37460*/  BSYNC B1 ;  /* 0x0000000000017941 */ /* 0x000fea0003800000 */
.L_x_32354:
        /* <DEDUP_REMOVED lines=16> */
.L_x_32360:
[----:B------:R-:W-:Y:S05]  /*37570*/  BSYNC B2 ;  /* 0x0000000000027941 */ /* 0x000fea0003800000 */
.L_x_32359:
        /* <DEDUP_REMOVED lines=44> */
.L_x_32358:
[----:B------:R-:W-:Y:S05]  /*37840*/  BSYNC B1 ;  /* 0x0000000000017941 */ /* 0x000fea0003800000 */
.L_x_32357:
        /* <DEDUP_REMOVED lines=12> */
.L_x_32361:
        /* <DEDUP_REMOVED lines=12> */
.L_x_32364:
[----:B------:R-:W-:Y:S02]  /*379d0*/  IMAD.MOV.U32 R8, RZ, RZ, R212 ;  /* 0x000000ffff087224 */ /* 0x000fe400078e00d4 */
.L_x_32365:
[----:B------:R-:W-:Y:S05]  /*379e0*/  BSYNC B1 ;  /* 0x0000000000017941 */ /* 0x000fea0003800000 */
.L_x_32363:
        /* <DEDUP_REMOVED lines=16> */
.L_x_32369:
[----:B------:R-:W-:Y:S05]  /*37af0*/  BSYNC B2 ;  /* 0x0000000000027941 */ /* 0x000fea0003800000 */
.L_x_32368:
        /* <DEDUP_REMOVED lines=44> */
.L_x_32367:
[----:B------:R-:W-:Y:S05]  /*37dc0*/  BSYNC B1 ;  /* 0x0000000000017941 */ /* 0x000fea0003800000 */
.L_x_32366:
        /* <DEDUP_REMOVED lines=9> */
.L_x_32362:
        /* <DEDUP_REMOVED lines=12> */
.L_x_32371:
[----:B------:R-:W-:Y:S02]  /*37f20*/  IMAD.MOV.U32 R206, RZ, RZ, R212 ;  /* 0x000000ffffce7224 */ /* 0x000fe400078e00d4 */
.L_x_32372:
[----:B------:R-:W-:Y:S05]  /*37f30*/  BSYNC B1 ;  /* 0x0000000000017941 */ /* 0x000fea0003800000 */
.L_x_32370:
        /* <DEDUP_REMOVED lines=16> */
.L_x_32376:
[----:B------:R-:W-:Y:S05]  /*38040*/  BSYNC B2 ;  /* 0x0000000000027941 */ /* 0x000fea0003800000 */
.L_x_32375:
        /* <DEDUP_REMOVED lines=44> */
.L_x_32374:
[----:B------:R-:W-:Y:S05]  /*38310*/  BSYNC B1 ;  /* 0x0000000000017941 */ /* 0x000fea0003800000 */
.L_x_32373:
        /* <DEDUP_REMOVED lines=12> */
.L_x_32377:
        /* <DEDUP_REMOVED lines=12> */
.L_x_32380:
[----:B------:R-:W-:Y:S02]  /*384a0*/  MOV R7, R212 ;  /* 0x000000d400077202 */ /* 0x000fe40000000f00 */
.L_x_32381:
[----:B------:R-:W-:Y:S05]  /*384b0*/  BSYNC B1 ;  /* 0x0000000000017941 */ /* 0x000fea0003800000 */
.L_x_32379:
        /* <DEDUP_REMOVED lines=16> */
.L_x_32385:
[----:B------:R-:W-:Y:S05]  /*385c0*/  BSYNC B2 ;  /* 0x0000000000027941 */ /* 0x000fea0003800000 */
.L_x_32384:
        /* <DEDUP_REMOVED lines=44> */
.L_x_32383:
[----:B------:R-:W-:Y:S05]  /*38890*/  BSYNC B1 ;  /* 0x0000000000017941 */ /* 0x000fea0003800000 */
.L_x_32382:
        /* <DEDUP_REMOVED lines=9> */
.L_x_32378:
        /* <DEDUP_REMOVED lines=12> */
.L_x_32387:
[----:B------:R-:W-:Y:S02]  /*389f0*/  IMAD.MOV.U32 R221, RZ, RZ, R212 ;  /* 0x000000ffffdd7224 */ /* 0x000fe400078e00d4 */
.L_x_32388:
[----:B------:R-:W-:Y:S05]  /*38a00*/  BSYNC B1 ;  /* 0x0000000000017941 */ /* 0x000fea0003800000 */
.L_x_32386:
        /* <DEDUP_REMOVED lines=16> */
.L_x_32392:
[----:B------:R-:W-:Y:S05]  /*38b10*/  BSYNC B2 ;  /* 0x0000000000027941 */ /* 0x000fea0003800000 */
.L_x_32391:
        /* <DEDUP_REMOVED lines=44> */
.L_x_32390:
[----:B------:R-:W-:Y:S05]  /*38de0*/  BSYNC B1 ;  /* 0x0000000000017941 */ /* 0x000fea0003800000 */
.L_x_32389:
        /* <DEDUP_REMOVED lines=13> */
.L_x_32393:
        /* <DEDUP_REMOVED lines=12> */
.L_x_32396:
[----:B------:R-:W-:Y:S02]  /*38f80*/  IMAD.MOV.U32 R6, RZ, RZ, R212 ;  /* 0x000000ffff067224 */ /* 0x000fe400078e00d4 */
.L_x_32397:
[----:B------:R-:W-:Y:S05]  /*38f90*/  BSYNC B1 ;  /* 0x0000000000017941 */ /* 0x000fea0003800000 */
.L_x_32395:
        /* <DEDUP_REMOVED lines=19> */
.L_x_32401:
[----:B------:R-:W-:Y:S05]  /*390d0*/  BSYNC B2 ;  /* 0x0000000000027941 */ /* 0x000fea0003800000 */
.L_x_32400:
        /* <DEDUP_REMOVED lines=44> */
.L_x_32399:
[----:B------:R-:W-:Y:S05]  /*393a0*/  BSYNC B1 ;  /* 0x0000000000017941 */ /* 0x000fea0003800000 */
.L_x_32398:
        /* <DEDUP_REMOVED lines=9> */
.L_x_32394:
        /* <DEDUP_REMOVED lines=11> */
[----:B------:R-:W-:-:S05]  /*394f0*/  SEL R220, RZ, 0x1, P1 ;  /* 0x00000001ffdc7807 */ /* 0x000fca0000800000 */
[----:B------:R-:W-:Y:S01]  /*39500*/  IMAD.WIDE.U32 R224, R220, 0x1000000, RZ ;  /* 0x01000000dce07825 */ /* 0x000fe200078e00ff */
[----:B------:R-:W-:-:S04]  /*39510*/  SEL R220, RZ, 0x1, P2 ;  /* 0x00000001ffdc7807 */ /* 0x000fc80001000000 */
        /* <DEDUP_REMOVED lines=31> */
.L_x_32402:
        /* <DEDUP_REMOVED lines=83> */
.L_x_32407:
        /* <DEDUP_REMOVED lines=180> */
.L_x_32408:
[----:B-1----:R-:W-:Y:S01]  /*3a780*/  FADD.FTZ R220, R222, R224 ;  /* 0x000000e0dedc7221 */ /* 0x002fe20000010000 */
[----:B------:R-:W2:Y:S04]  /*3a790*/  LDL R252, [R1+0x8c] ;  /* 0x00008c0001fc7983 */ /* 0x000ea80000100800 */
[----:B0-----:R-:W3:Y:S04]  /*3a7a0*/  LDL R224, [R1+0x88] ;  /* 0x0000880001e07983 */ /* 0x001ee80000100800 */
[----:B------:R-:W4:Y:S04]  /*3a7b0*/  LDL R231, [R1+0x90] ;  /* 0x0000900001e77983 */ /* 0x000f280000100800 */
[----:B------:R-:W5:Y:S04]  /*3a7c0*/  LDL R225, [R1+0x94] ;  /* 0x0000940001e17983 */ /* 0x000f680000100800 */
[----:B------:R-:W4:Y:S04]  /*3a7d0*/  LDL R230, [R1+0x98] ;  /* 0x0000980001e67983 */ /* 0x000f280000100800 */
[----:B------:R-:W5:Y:S04]  /*3a7e0*/  LDL R229, [R1+0x80] ;  /* 0x0000800001e57983 */ /* 0x000f680000100800 */
[----:B------:R-:W5:Y:S04]  /*3a7f0*/  LDL R228, [R1+0x84] ;  /* 0x0000840001e47983 */ /* 0x000f680000100800 */
[----:B------:R-:W5:Y:S01]  /*3a800*/  LDL R226, [R1+0x9c] ;  /* 0x00009c0001e27983 */ /* 0x000f620000100800 */
[----:B------:R-:W-:Y:S01]  /*3a810*/  IMAD.MOV.U32 R221, RZ, RZ, c[0x0][0x1e0] ;  /* 0x00007800ffdd7624 */ /* 0x000fe200078e00ff */
[----:B------:R-:W-:-:S02]  /*3a820*/  ISETP.NE.AND P0, PT, RZ, UR8, PT ;  /* 0x00000008ff007c0c */ /* 0x000fc4000bf05270 */
[----:B------:R-:W5:Y:S01]  /*3a830*/  LDL R222, [R1+0x74] ;  /* 0x0000740001de7983 */ /* 0x000f620000100800 */
[----:B------:R-:W-:Y:S02]  /*3a840*/  FFMA.FTZ R220, R220, R221, c[0x0][0x228] ;  /* 0x00008a00dcdc7623 */ /* 0x000fe400000100dd */
[----:B------:R-:W-:-:S05]  /*3a850*/  FMUL.FTZ R221, R223, R223 ;  /* 0x000000dfdfdd7220 */ /* 0x000fca0000410000 */
[----:B------:R-:W-:-:S05]  /*3a860*/  FSEL R221, R221, RZ, P0 ;  /* 0x000000ffdddd7208 */ /* 0x000fca0000000000 */
[----:B------:R-:W-:-:S06]  /*3a870*/  FADD.FTZ R220, R220, R221 ;  /* 0x000000dddcdc7221 */ /* 0x000fcc0000010000 */
[----:B------:R-:W0:Y:S01]  /*3a880*/  MUFU.RSQ R220, R220 ;  /* 0x000000dc00dc7308 */ /* 0x000e220000001400 */
[----:B------:R-:W-:-:S05]  /*3a890*/  FSEL R221, R223, RZ, !P0 ;  /* 0x000000ffdfdd7208 */ /* 0x000fca0004000000 */
[C---:B------:R-:W-:Y:S02]  /*3a8a0*/  FADD.FTZ R82, -R221.reuse, R82 ;  /* 0x00000052dd527221 */ /* 0x040fe40000010100 */
[C---:B------:R-:W-:Y:S02]  /*3a8b0*/  FADD.FTZ R83, -R221.reuse, R83 ;  /* 0x00000053dd537221 */ /* 0x040fe40000010100 */
[C---:B0-----:R-:W-:Y:S02]  /*3a8c0*/  FMUL.FTZ R82, R220.reuse, R82 ;  /* 0x00000052dc527220 */ /* 0x041fe40000410000 */
[----:B------:R-:W-:Y:S02]  /*3a8d0*/  FMUL.FTZ R83, R220, R83 ;  /* 0x00000053dc537220 */ /* 0x000fe40000410000 */
[C---:B------:R-:W-:Y:S02]  /*3a8e0*/  FADD.FTZ R80, -R221.reuse, R80 ;  /* 0x00000050dd507221 */ /* 0x040fe40000010100 */
[----:B------:R-:W-:-:S02]  /*3a8f0*/  FADD.FTZ R85, -R221, R85 ;  /* 0x00000055dd557221 */ /* 0x000fc40000010100 */
[C---:B------:R-:W-:Y:S02]  /*3a900*/  FADD.FTZ R86, -R221.reuse, R86 ;  /* 0x00000056dd567221 */ /* 0x040fe40000010100 */
[C---:B------:R-:W-:Y:S02]  /*3a910*/  FMUL.FTZ R85, R220.reuse, R85 ;  /* 0x00000055dc557220 */ /* 0x040fe40000410000 */
[C---:B------:R-:W-:Y:S02]  /*3a920*/  FADD.FTZ R87, -R221.reuse, R87 ;  /* 0x00000057dd577221 */ /* 0x040fe40000010100 */
[----:B------:R-:W-:Y:S02]  /*3a930*/  FADD.FTZ R81, -R221, R81 ;  /* 0x00000051dd517221 */ /* 0x000fe40000010100 */
[C---:B------:R-:W-:Y:S02]  /*3a940*/  FMUL.FTZ R86, R220.reuse, R86 ;  /* 0x00000056dc567220 */ /* 0x040fe40000410000 */
[----:B------:R-:W-:-:S02]  /*3a950*/  FMUL.FTZ R87, R220, R87 ;  /* 0x00000057dc577220 */ /* 0x000fc40000410000 */
[----:B------:R-:W-:Y:S02]  /*3a960*/  FMUL.FTZ R81, R220, R81 ;  /* 0x00000051dc517220 */ /* 0x000fe40000410000 */
[C---:B------:R-:W-:Y:S02]  /*3a970*/  FADD.FTZ R31, -R221.reuse, R31 ;  /* 0x0000001fdd1f7221 */ /* 0x040fe40000010100 */
[----:B------:R-:W-:Y:S02]  /*3a980*/  FADD.FTZ R21, -R221, R21 ;  /* 0x00000015dd157221 */ /* 0x000fe40000010100 */
[----:B--2---:R-:W-:Y:S02]  /*3a990*/  FFMA.FTZ R83, R252, R83, R195 ;  /* 0x00000053fc537223 */ /* 0x004fe400000100c3 */
[----:B------:R-:W2:Y:S01]  /*3a9a0*/  LDL R252, [R1+0x68] ;  /* 0x0000680001fc7983 */ /* 0x000ea20000100800 */
[----:B---3--:R-:W-:-:S05]  /*3a9b0*/  FFMA.FTZ R82, R224, R82, R194 ;  /* 0x00000052e0527223 */ /* 0x008fca00000100c2 */
[----:B------:R-:W-:Y:S01]  /*3a9c0*/  F2FP.BF16.PACK_AB R83, R83, R82 ;  /* 0x000000525353723e */ /* 0x000fe200000010ff */
[----:B------:R-:W-:-:S04]  /*3a9d0*/  FADD.FTZ R82, -R221, R84 ;  /* 0x00000054dd527221 */ /* 0x000fc80000010100 */
[C---:B------:R-:W-:Y:S02]  /*3a9e0*/  FMUL.FTZ R82, R220.reuse, R82 ;  /* 0x00000052dc527220 */ /* 0x040fe40000410000 */
[----:B------:R-:W-:Y:S02]  /*3a9f0*/  FMUL.FTZ R84, R220, R80 ;  /* 0x00000050dc547220 */ /* 0x000fe40000410000 */
[----:B----4-:R-:W-:Y:S02]  /*3aa00*/  FFMA.FTZ R80, R231, R82, R196 ;  /* 0x00000052e7507223 */ /* 0x010fe400000100c4 */
[----:B------:R-:W3:Y:S01]  /*3aa10*/  LDL R231, [R1+0x6c] ;  /* 0x00006c0001e77983 */ /* 0x000ee20000100800 */
[----:B-----5:R-:W-:Y:S02]  /*3aa20*/  FFMA.FTZ R85, R225, R85, R197 ;  /* 0x00000055e1557223 */ /* 0x020fe400000100c5 */
[----:B------:R-:W-:Y:S01]  /*3aa30*/  IMAD.MOV.U32 R224, RZ, RZ, 0x4 ;  /* 0x00000004ffe07424 */ /* 0x000fe200078e00ff */
[----:B------:R-:W4:Y:S01]  /*3aa40*/  LDL R225, [R1+0x7c] ;  /* 0x00007c0001e17983 */ /* 0x000f220000100800 */
[----:B------:R-:W-:Y:S01]  /*3aa50*/  FFMA.FTZ R86, R230, R86, R198 ;  /* 0x00000056e6567223 */ /* 0x000fe200000100c6 */
[----:B------:R-:W-:Y:S01]  /*3aa60*/  F2FP.BF16.PACK_AB R80, R85, R80 ;  /* 0x000000505550723e */ /* 0x000fe200000010ff */
[----:B------:R-:W-:Y:S01]  /*3aa70*/  FFMA.FTZ R82, R229, R84, R192 ;  /* 0x00000054e5527223 */ /* 0x000fe200000100c0 */
[----:B------:R-:W5:Y:S01]  /*3aa80*/  LDL R230, [R1+0x70] ;  /* 0x0000700001e67983 */ /* 0x000f620000100800 */
[----:B------:R-:W-:-:S02]  /*3aa90*/  FFMA.FTZ R81, R228, R81, R193 ;  /* 0x00000051e4517223 */ /* 0x000fc400000100c1 */
[----:B------:R-:W-:Y:S01]  /*3aaa0*/  FFMA.FTZ R87, R226, R87, R199 ;  /* 0x00000057e2577223 */ /* 0x000fe200000100c7 */
[----:B------:R-:W4:Y:S01]  /*3aab0*/  LDL R228, [R1+0x60] ;  /* 0x0000600001e47983 */ /* 0x000f220000100800 */
[----:B------:R-:W-:-:S03]  /*3aac0*/  @!P1 IMAD.WIDE R84, R216, R224, c[0x0][0x1a0] ;  /* 0x00006800d8549625 */ /* 0x000fc600078e02e0 */
[----:B------:R-:W4:Y:S04]  /*3aad0*/  LDL R226, [R1+0x64] ;  /* 0x0000640001e27983 */ /* 0x000f280000100800 */
[----:B------:R-:W4:Y:S04]  /*3aae0*/  LDL R229, [R1+0x78] ;  /* 0x0000780001e57983 */ /* 0x000f280000100800 */
[----:B------:R0:W-:Y:S01]  /*3aaf0*/  @!P1 STG.E [R84.64], R223 ;  /* 0x000000df54009986 */ /* 0x0001e2000c101906 */
[----:B------:R-:W-:Y:S01]  /*3ab00*/  F2FP.BF16.PACK_AB R82, R81, R82 ;  /* 0x000000525152723e */ /* 0x000fe200000010ff */
[----:B0-----:R-:W-:-:S02]  /*3ab10*/  @!P1 IMAD.WIDE R84, R216, R224, c[0x0][0x1a8] ;  /* 0x00006a00d8549625 */ /* 0x001fc400078e02e0 */
[----:B------:R-:W4:Y:S04]  /*3ab20*/  LDL R223, [R1+0x1c] ;  /* 0x00001c0001df7983 */ /* 0x000f280000100800 */
[----:B------:R0:W-:Y:S01]  /*3ab30*/  @!P1 STG.E [R84.64], R220 ;  /* 0x000000dc54009986 */ /* 0x0001e2000c101906 */
[----:B------:R-:W-:Y:S02]  /*3ab40*/  F2FP.BF16.PACK_AB R81, R87, R86 ;  /* 0x000000565751723e */ /* 0x000fe400000010ff */
[----:B0-----:R-:W-:-:S04]  /*3ab50*/  LEA R84, P0, R15, c[0x0][0x208], 0x4 ;  /* 0x000082000f547a11 */ /* 0x001fc800078020ff */
[----:B------:R-:W-:-:S05]  /*3ab60*/  LEA.HI.X R85, R15, c[0x0][0x20c], RZ, 0x4, P0 ;  /* 0x000083000f557a11 */ /* 0x000fca00000f24ff */
[----:B------:R0:W-:Y:S02]  /*3ab70*/  STG.E.128 [R84.64], R80 ;  /* 0x0000005054007986 */ /* 0x0001e4000c101d06 */
[C---:B0-----:R-:W-:Y:S02]  /*3ab80*/  FMUL.FTZ R81, R220.reuse, R31 ;  /* 0x0000001fdc517220 */ /* 0x041fe40000410000 */
[----:B------:R-:W4:Y:S01]  /*3ab90*/  LDL R31, [R1+0x44] ;  /* 0x00004400011f7983 */ /* 0x000f220000100800 */
[----:B------:R-:W-:-:S03]  /*3aba0*/  FMUL.FTZ R85, R220, R21 ;  /* 0x00000015dc557220 */ /* 0x000fc60000410000 */
[----:B------:R-:W4:Y:S01]  /*3abb0*/  LDL R21, [R1+0x4c] ;  /* 0x00004c0001157983 */ /* 0x000f220000100800 */
[C---:B------:R-:W-:Y:S02]  /*3abc0*/  FADD.FTZ R74, -R221.reuse, R74 ;  /* 0x0000004add4a7221 */ /* 0x040fe40000010100 */
[C---:B------:R-:W-:Y:S02]  /*3abd0*/  FADD.FTZ R75, -R221.reuse, R75 ;  /* 0x0000004bdd4b7221 */ /* 0x040fe40000010100 */
[C---:B------:R-:W-:Y:S02]  /*3abe0*/  FMUL.FTZ R74, R220.reuse, R74 ;  /* 0x0000004adc4a7220 */ /* 0x040fe40000410000 */
[----:B------:R-:W-:Y:S02]  /*3abf0*/  FMUL.FTZ R75, R220, R75 ;  /* 0x0000004bdc4b7220 */ /* 0x000fe40000410000 */
[C---:B------:R-:W-:Y:S02]  /*3ac00*/  FADD.FTZ R77, -R221.reuse, R77 ;  /* 0x0000004ddd4d7221 */ /* 0x040fe40000010100 */
[----:B------:R-:W-:-:S02]  /*3ac10*/  FADD.FTZ R72, -R221, R72 ;  /* 0x00000048dd487221 */ /* 0x000fc40000010100 */
[C---:B------:R-:W-:Y:S02]  /*3ac20*/  FADD.FTZ R73, -R221.reuse, R73 ;  /* 0x00000049dd497221 */ /* 0x040fe40000010100 */
[C---:B------:R-:W-:Y:S02]  /*3ac30*/  FADD.FTZ R78, -R221.reuse, R78 ;  /* 0x0000004edd4e7221 */ /* 0x040fe40000010100 */
[----:B------:R-:W-:Y:S02]  /*3ac40*/  FADD.FTZ R79, -R221, R79 ;  /* 0x0000004fdd4f7221 */ /* 0x000fe40000010100 */
[C---:B------:R-:W-:Y:S02]  /*3ac50*/  FMUL.FTZ R77, R220.reuse, R77 ;  /* 0x0000004ddc4d7220 */ /* 0x040fe40000410000 */
[C---:B------:R-:W-:Y:S02]  /*3ac60*/  FMUL.FTZ R73, R220.reuse, R73 ;  /* 0x00000049dc497220 */ /* 0x040fe40000410000 */
[----:B------:R-:W-:-:S02]  /*3ac70*/  FMUL.FTZ R78, R220, R78 ;  /* 0x0000004edc4e7220 */ /* 0x000fc40000410000 */
[----:B------:R-:W-:Y:S02]  /*3ac80*/  FMUL.FTZ R79, R220, R79 ;  /* 0x0000004fdc4f7220 */ /* 0x000fe40000410000 */
[----:B------:R-:W-:Y:S02]  /*3ac90*/  FFMA.FTZ R77, R222, R77, R189 ;  /* 0x0000004dde4d7223 */ /* 0x000fe400000100bd */
[----:B------:R-:W-:Y:S02]  /*3aca0*/  IMAD.MOV.U32 R222, RZ, RZ, 0x10 ;  /* 0x00000010ffde7424 */ /* 0x000fe400078e00ff */
        /* <DEDUP_REMOVED lines=9> */
[C---:B------:R-:W-:Y:S02]  /*3ad40*/  FMUL.FTZ R86, R220.reuse, R22 ;  /* 0x00000016dc567220 */ /* 0x040fe40000410000 */
[C---:B------:R-:W-:Y:S01]  /*3ad50*/  FADD.FTZ R25, -R221.reuse, R25 ;  /* 0x00000019dd197221 */ /* 0x040fe20000010100 */
[----:B------:R-:W4:Y:S01]  /*3ad60*/  LDL R22, [R1+0x48] ;  /* 0x0000480001167983 */ /* 0x000f220000100800 */
[C---:B------:R-:W-:Y:S02]  /*3ad70*/  FADD.FTZ R26, -R221.reuse, R26 ;  /* 0x0000001add1a7221 */ /* 0x040fe40000010100 */
[----:B------:R-:W-:Y:S02]  /*3ad80*/  FADD.FTZ R27, -R221, R27 ;  /* 0x0000001bdd1b7221 */ /* 0x000fe40000010100 */
[C---:B------:R-:W-:Y:S02]  /*3ad90*/  FMUL.FTZ R80, R220.reuse, R34 ;  /* 0x00000022dc507220 */ /* 0x040fe40000410000 */
[----:B------:R-:W-:-:S02]  /*3ada0*/  FMUL.FTZ R82, R220, R35 ;  /* 0x00000023dc527220 */ /* 0x000fc40000410000 */
        /* <DEDUP_REMOVED lines=8> */
[----:B------:R-:W-:-:S03]  /*3ae30*/  FADD.FTZ R65, -R221, R65 ;  /* 0x00000041dd417221 */ /* 0x000fc60000010100 */
[----:B------:R-:W4:Y:S01]  /*3ae40*/  LDL R20, [R1+0x50] ;  /* 0x0000500001147983 */ /* 0x000f220000100800 */
[----:B------:R-:W-:-:S03]  /*3ae50*/  FADD.FTZ R67, -R221, R67 ;  /* 0x00000043dd437221 */ /* 0x000fc60000010100 */
        /* <DEDUP_REMOVED lines=39> */
[----:B------:R-:W-:Y:S02]  /*3b0d0*/  FADD.FTZ R19, -R221, R19 ;  /* 0x00000013dd137221 */ /* 0x000fe40000010100 */
[C---:B------:R-:W-:Y:S02]  /*3b0e0*/  FMUL.FTZ R65, R220.reuse, R65 ;  /* 0x00000041dc417220 */ /* 0x040fe40000410000 */
[----:B------:R-:W-:Y:S02]  /*3b0f0*/  FMUL.FTZ R67, R220, R67 ;  /* 0x00000043dc437220 */ /* 0x000fe40000410000 */
[----:B--2---:R-:W-:-:S02]  /*3b100*/  FFMA.FTZ R74, R252, R74, R186 ;  /* 0x0000004afc4a7223 */ /* 0x004fc400000100ba */
[----:B------:R-:W2:Y:S01]  /*3b110*/  LDL R252, [R1+0x38] ;  /* 0x0000380001fc7983 */ /* 0x000ea20000100800 */
[----:B---3--:R-:W-:-:S03]  /*3b120*/  FFMA.FTZ R75, R231, R75, R187 ;  /* 0x0000004be74b7223 */ /* 0x008fc600000100bb */
[----:B------:R-:W3:Y:S02]  /*3b130*/  LDL R231, [R1+0x3c] ;  /* 0x00003c0001e77983 */ /* 0x000ee40000100800 */
[----:B------:R-:W-:Y:S01]  /*3b140*/  F2FP.BF16.PACK_AB R75, R75, R74 ;  /* 0x0000004a4b4b723e */ /* 0x000fe200000010ff */
[----:B------:R-:W-:Y:S02]  /*3b150*/  FADD.FTZ R74, -R221, R76 ;  /* 0x0000004cdd4a7221 */ /* 0x000fe40000010100 */
[C---:B------:R-:W-:Y:S02]  /*3b160*/  FMUL.FTZ R76, R220.reuse, R72 ;  /* 0x00000048dc4c7220 */ /* 0x040fe40000410000 */
[----:B------:R-:W-:-:S04]  /*3b170*/  FMUL.FTZ R74, R220, R74 ;  /* 0x0000004adc4a7220 */ /* 0x000fc80000410000 */
[----:B-----5:R-:W-:Y:S02]  /*3b180*/  FFMA.FTZ R72, R230, R74, R188 ;  /* 0x0000004ae6487223 */ /* 0x020fe400000100bc */
[----:B----4-:R-:W-:Y:S01]  /*3b190*/  FFMA.FTZ R74, R228, R76, R184 ;  /* 0x0000004ce44a7223 */ /* 0x010fe200000100b8 */
[----:B------:R-:W4:Y:S01]  /*3b1a0*/  LDL R230, [R1+0x18] ;  /* 0x0000180001e67983 */ /* 0x000f220000100800 */
[----:B------:R-:W-:Y:S02]  /*3b1b0*/  FFMA.FTZ R73, R226, R73, R185 ;  /* 0x00000049e2497223 */ /* 0x000fe400000100b9 */
[----:B------:R-:W-:Y:S02]  /*3b1c0*/  FFMA.FTZ R78, R229, R78, R190 ;  /* 0x0000004ee54e7223 */ /* 0x000fe400000100be */
[----:B------:R-:W-:Y:S01]  /*3b1d0*/  FFMA.FTZ R79, R225, R79, R191 ;  /* 0x0000004fe14f7223 */ /* 0x000fe200000100bf */
[----:B------:R-:W-:Y:S01]  /*3b1e0*/  F2FP.BF16.PACK_AB R72, R77, R72 ;  /* 0x000000484d48723e */ /* 0x000fe200000010ff */
[----:B------:R-:W-:Y:S01]  /*3b1f0*/  IMAD.WIDE.U32 R76, R5, R222, c[0x0][0x208] ;  /* 0x00008200054c7625 */ /* 0x000fe200078e00de */
[----:B------:R-:W-:Y:S01]  /*3b200*/  F2FP.BF16.PACK_AB R74, R73, R74 ;  /* 0x0000004a494a723e */ /* 0x000fe200000010ff */
[----:B------:R-:W5:Y:S01]  /*3b210*/  LDL R228, [R1+0x8] ;  /* 0x0000080001e47983 */ /* 0x000f620000100800 */
[----:B------:R-:W-:Y:S01]  /*3b220*/  F2FP.BF16.PACK_AB R73, R79, R78 ;  /* 0x0000004e4f49723e */ /* 0x000fe200000010ff */
[----:B------:R-:W-:-:S02]  /*3b230*/  FADD.FTZ R5, -R221, R68 ;  /* 0x00000044dd057221 */ /* 0x000fc40000010100 */
[----:B------:R-:W-:Y:S01]  /*3b240*/  FADD.FTZ R68, -R221, R200 ;  /* 0x000000c8dd447221 */ /* 0x000fe20000010100 */
[----:B------:R-:W2:Y:S01]  /*3b250*/  LDL R226, [R1+0xc] ;  /* 0x00000c0001e27983 */ /* 0x000ea20000100800 */
[----:B------:R-:W-:-:S03]  /*3b260*/  FMUL.FTZ R200, R220, R23 ;  /* 0x00000017dcc87220 */ /* 0x000fc60000410000 */
[----:B------:R-:W2:Y:S01]  /*3b270*/  LDL R23, [R1+0x40] ;  /* 0x0000400001177983 */ /* 0x000ea20000100800 */
[----:B------:R-:W-:-:S03]  /*3b280*/  FMUL.FTZ R79, R220, R30 ;  /* 0x0000001edc4f7220 */ /* 0x000fc60000410000 */
[----:B------:R0:W-:Y:S04]  /*3b290*/  STG.E.128 [R76.64], R72 ;  /* 0x000000484c007986 */ /* 0x0001e8000c101d06 */
[----:B------:R-:W5:Y:S01]  /*3b2a0*/  LDL R30, [R1+0x28] ;  /* 0x00002800011e7983 */ /* 0x000f620000100800 */
[----:B------:R-:W-:-:S03]  /*3b2b0*/  FADD.FTZ R78, -R221, R207 ;  /* 0x000000cfdd4e7221 */ /* 0x000fc60000010100 */
[----:B------:R-:W5:Y:S04]  /*3b2c0*/  LDL R207, [R1+0x34] ;  /* 0x0000340001cf7983 */ /* 0x000f680000100800 */
[----:B------:R-:W5:Y:S04]  /*3b2d0*/  LDL R229, [R1] ;  /* 0x0000000001e57983 */ /* 0x000f680000100800 */
[----:B------:R-:W5:Y:S01]  /*3b2e0*/  LDL R225, [R1+0x4] ;  /* 0x0000040001e17983 */ /* 0x000f620000100800 */
[C---:B0-----:R-:W-:Y:S02]  /*3b2f0*/  FADD.FTZ R72, -R221.reuse, R201 ;  /* 0x000000c9dd487221 */ /* 0x041fe40000010100 */
[----:B------:R-:W-:-:S02]  /*3b300*/  FADD.FTZ R74, -R221, R203 ;  /* 0x000000cbdd4a7221 */ /* 0x000fc40000010100 */
[C---:B------:R-:W-:Y:S02]  /*3b310*/  FMUL.FTZ R201, R220.reuse, R26 ;  /* 0x0000001adcc97220 */ /* 0x040fe40000410000 */
[----:B------:R-:W-:Y:S01]  /*3b320*/  FMUL.FTZ R203, R220, R27 ;  /* 0x0000001bdccb7220 */ /* 0x000fe20000410000 */
[----:B------:R-:W5:Y:S04]  /*3b330*/  LDL R26, [R1+0x58] ;  /* 0x00005800011a7983 */ /* 0x000f680000100800 */
[----:B------:R-:W5:Y:S01]  /*3b340*/  LDL R27, [R1+0x54] ;  /* 0x00005400011b7983 */ /* 0x000f620000100800 */
[C---:B------:R-:W-:Y:S02]  /*3b350*/  FADD.FTZ R73, -R221.reuse, R202 ;  /* 0x000000cadd497221 */ /* 0x040fe40000010100 */
[----:B------:R-:W-:-:S02]  /*3b360*/  FADD.FTZ R75, -R221, R204 ;  /* 0x000000ccdd4b7221 */ /* 0x000fc40000010100 */
[C---:B------:R-:W-:Y:S02]  /*3b370*/  FADD.FTZ R76, -R221.reuse, R205 ;  /* 0x000000cddd4c7221 */ /* 0x040fe40000010100 */
[----:B------:R-:W-:Y:S02]  /*3b380*/  FADD.FTZ R77, -R221, R206 ;  /* 0x000000cedd4d7221 */ /* 0x000fe40000010100 */
[----:B------:R-:W5:Y:S01]  /*3b390*/  LDL R221, [R1+0x30] ;  /* 0x0000300001dd7983 */ /* 0x000f620000100800 */
[C---:B------:R-:W-:Y:S02]  /*3b3a0*/  FMUL.FTZ R204, R220.reuse, R17 ;  /* 0x00000011dccc7220 */ /* 0x040fe40000410000 */
[----:B------:R-:W-:Y:S02]  /*3b3b0*/  FMUL.FTZ R202, R220, R16 ;  /* 0x00000010dcca7220 */ /* 0x000fe40000410000 */
[----:B------:R-:W-:Y:S02]  /*3b3c0*/  FFMA.FTZ R17, R31, R65, R177 ;  /* 0x000000411f117223 */ /* 0x000fe400000100b1 */
[----:B------:R-:W5:Y:S01]  /*3b3d0*/  LDL R31, [R1+0x14] ;  /* 0x00001400011f7983 */ /* 0x000f620000100800 */
[----:B------:R-:W-:-:S03]  /*3b3e0*/  FFMA.FTZ R16, R21, R67, R179 ;  /* 0x0000004315107223 */ /* 0x000fc600000100b3 */
[----:B------:R-:W5:Y:S01]  /*3b3f0*/  LDL R67, [R1+0x10] ;  /* 0x0000100001437983 */ /* 0x000f620000100800 */
        /* <DEDUP_REMOVED lines=21> */
[----:B------:R-:W-:-:S05]  /*3b550*/  FFMA.FTZ R19, R22, R66, R178 ;  /* 0x0000004216137223 */ /* 0x000fca00000100b2 */
[----:B------:R-:W-:Y:S01]  /*3b560*/  F2FP.BF16.PACK_AB R19, R16, R19 ;  /* 0x000000131013723e */ /* 0x000fe200000010ff */
[----:B------:R-:W-:Y:S02]  /*3b570*/  FMUL.FTZ R49, R220, R49 ;  /* 0x00000031dc317220 */ /* 0x000fe40000410000 */
[----:B------:R-:W-:Y:S02]  /*3b580*/  FFMA.FTZ R22, R24, R56, R168 ;  /* 0x0000003818167223 */ /* 0x000fe400000100a8 */
[----:B------:R-:W-:Y:S02]  /*3b590*/  FFMA.FTZ R24, R28, R57, R169 ;  /* 0x000000391c187223 */ /* 0x000fe400000100a9 */
[----:B------:R-:W-:Y:S02]  /*3b5a0*/  FFMA.FTZ R21, R29, R59, R171 ;  /* 0x0000003b1d157223 */ /* 0x000fe400000100ab */
[----:B------:R-:W-:Y:S02]  /*3b5b0*/  FFMA.FTZ R5, R20, R5, R180 ;  /* 0x0000000514057223 */ /* 0x000fe400000100b4 */
[----:B------:R-:W-:Y:S01]  /*3b5c0*/  FFMA.FTZ R20, R25, R71, R183 ;  /* 0x0000004719147223 */ /* 0x000fe200000100b7 */
[----:B------:R-:W-:Y:S01]  /*3b5d0*/  F2FP.BF16.PACK_AB R22, R24, R22 ;  /* 0x000000161816723e */ /* 0x000fe200000010ff */
        /* <DEDUP_REMOVED lines=10> */
[----:B------:R-:W-:Y:S02]  /*3b680*/  FFMA.FTZ R41, R245, R41, R153 ;  /* 0x00000029f5297223 */ /* 0x000fe40000010099 */
[----:B------:R-:W-:Y:S02]  /*3b690*/  FFMA.FTZ R43, R247, R43, R155 ;  /* 0x0000002bf72b7223 */ /* 0x000fe4000001009b */
        /* <DEDUP_REMOVED lines=28> */
[----:B------:R-:W-:Y:S02]  /*3b860*/  IMAD R216, R224, c[0x0][0x160], R216 ;  /* 0x00005800e0d87a24 */ /* 0x000fe400078e02d8 */
[----:B---3--:R-:W-:Y:S02]  /*3b870*/  FFMA.FTZ R24, R231, R63, R175 ;  /* 0x0000003fe7187223 */ /* 0x008fe400000100af */
[----:B----4-:R-:W-:-:S02]  /*3b880*/  FFMA.FTZ R25, R230, R54, R166 ;  /* 0x00000036e6197223 */ /* 0x010fc400000100a6 */
[----:B--2---:R-:W-:-:S05]  /*3b890*/  FFMA.FTZ R18, R23, R64, R176 ;  /* 0x0000004017127223 */ /* 0x004fca00000100b0 */
[----:B------:R-:W-:Y:S01]  /*3b8a0*/  F2FP.BF16.PACK_AB R18, R17, R18 ;  /* 0x000000121112723e */ /* 0x000fe200000010ff */
[----:B-----5:R-:W-:Y:S02]  /*3b8b0*/  FFMA.FTZ R23, R30, R58, R170 ;  /* 0x0000003a1e177223 */ /* 0x020fe400000100aa */
[----:B------:R-:W-:-:S03]  /*3b8c0*/  FFMA.FTZ R28, R226, R51, R163 ;  /* 0x00000033e21c7223 */ /* 0x000fc600000100a3 */
[----:B------:R-:W-:Y:S01]  /*3b8d0*/  F2FP.BF16.PACK_AB R23, R21, R23 ;  /* 0x000000171517723e */ /* 0x000fe200000010ff */
[----:B------:R-:W-:Y:S02]  /*3b8e0*/  FFMA.FTZ R21, R252, R62, R174 ;  /* 0x0000003efc157223 */ /* 0x000fe400000100ae */
[----:B------:R-:W-:Y:S02]  /*3b8f0*/  FFMA.FTZ R30, R223, R55, R167 ;  /* 0x00000037df1e7223 */ /* 0x000fe400000100a7 */
[----:B------:R-:W-:Y:S02]  /*3b900*/  FFMA.FTZ R29, R225, R49, R161 ;  /* 0x00000031e11d7223 */ /* 0x000fe400000100a1 */
[----:B------:R-:W-:Y:S02]  /*3b910*/  FFMA.FTZ R17, R26, R70, R182 ;  /* 0x000000461a117223 */ /* 0x000fe400000100b6 */
[----:B------:R-:W-:-:S03]  /*3b920*/  FFMA.FTZ R16, R27, R69, R181 ;  /* 0x000000451b107223 */ /* 0x000fc600000100b5 */
[----:B------:R-:W-:Y:S01]  /*3b930*/  F2FP.BF16.PACK_AB R17, R20, R17 ;  /* 0x000000111411723e */ /* 0x000fe200000010ff */
[----:B------:R-:W-:Y:S02]  /*3b940*/  FFMA.FTZ R27, R228, R50, R162 ;  /* 0x00000032e41b7223 */ /* 0x000fe400000100a2 */
[----:B------:R-:W-:Y:S01]  /*3b950*/  FFMA.FTZ R20, R207, R61, R173 ;  /* 0x0000003dcf147223 */ /* 0x000fe200000100ad */
[----:B------:R-:W-:Y:S01]  /*3b960*/  F2FP.BF16.PACK_AB R16, R16, R5 ;  /* 0x000000051010723e */ /* 0x000fe200000010ff */
[----:B------:R-:W-:Y:S02]  /*3b970*/  FFMA.FTZ R26, R229, R48, R160 ;  /* 0x00000030e51a7223 */ /* 0x000fe400000100a0 */
[----:B------:R-:W-:Y:S01]  /*3b980*/  FFMA.FTZ R5, R221, R60, R172 ;  /* 0x0000003cdd057223 */ /* 0x000fe200000100ac */
[----:B------:R-:W-:Y:S02]  /*3b990*/  F2FP.BF16.PACK_AB R27, R28, R27 ;  /* 0x0000001b1c1b723e */ /* 0x000fe400000010ff */
[----:B------:R-:W-:-:S02]  /*3b9a0*/  F2FP.BF16.PACK_AB R21, R24, R21 ;  /* 0x000000151815723e */ /* 0x000fc400000010ff */
[----:B------:R-:W-:Y:S01]  /*3b9b0*/  F2FP.BF16.PACK_AB R20, R20, R5 ;  /* 0x000000051414723e */ /* 0x000fe200000010ff */
[----:B------:R-:W-:Y:S01]  /*3b9c0*/  FFMA.FTZ R28, R31, R53, R165 ;  /* 0x000000351f1c7223 */ /* 0x000fe200000100a5 */
[----:B------:R-:W-:Y:S01]  /*3b9d0*/  F2FP.BF16.PACK_AB R25, R30, R25 ;  /* 0x000000191e19723e */ /* 0x000fe200000010ff */
[----:B------:R-:W-:Y:S01]  /*3b9e0*/  FFMA.FTZ R31, R246, R42, R154 ;  /* 0x0000002af61f7223 */ /* 0x000fe2000001009a */
[----:B------:R-:W-:Y:S01]  /*3b9f0*/  F2FP.BF16.PACK_AB R26, R29, R26 ;  /* 0x0000001a1d1a723e */ /* 0x000fe200000010ff */
[----:B------:R-:W-:Y:S02]  /*3ba00*/  FFMA.FTZ R24, R67, R52, R164 ;  /* 0x0000003443187223 */ /* 0x000fe400000100a4 */
[----:B------:R-:W-:Y:S02]  /*3ba10*/  FFMA.FTZ R5, R248, R44, R156 ;  /* 0x0000002cf8057223 */ /* 0x000fe4000001009c */
[----:B------:R-:W-:Y:S02]  /*3ba20*/  FFMA.FTZ R30, R244, R40, R152 ;  /* 0x00000028f41e7223 */ /* 0x000fe40000010098 */
[----:B------:R-:W-:-:S02]  /*3ba30*/  FFMA.FTZ R42, R249, R45, R157 ;  /* 0x0000002df92a7223 */ /* 0x000fc4000001009d */
[----:B------:R-:W-:Y:S02]  /*3ba40*/  FFMA.FTZ R29, R250, R46, R158 ;  /* 0x0000002efa1d7223 */ /* 0x000fe4000001009e */
[----:B------:R-:W-:Y:S01]  /*3ba50*/  FFMA.FTZ R40, R251, R47, R159 ;  /* 0x0000002ffb287223 */ /* 0x000fe2000001009f */
[----:B------:R-:W-:Y:S02]  /*3ba60*/  F2FP.BF16.PACK_AB R24, R28, R24 ;  /* 0x000000181c18723e */ /* 0x000fe400000010ff */
[----:B------:R-:W-:Y:S01]  /*3ba70*/  F2FP.BF16.PACK_AB R28, R42, R5 ;  /* 0x000000052a1c723e */ /* 0x000fe200000010ff */
[----:B------:R-:W-:Y:S01]  /*3ba80*/  IMAD.WIDE.U32 R4, R4, R222, c[0x0][0x208] ;  /* 0x0000820004047625 */ /* 0x000fe200078e00de */
[----:B------:R-:W-:Y:S02]  /*3ba90*/  F2FP.BF16.PACK_AB R30, R41, R30 ;  /* 0x0000001e291e723e */ /* 0x000fe400000010ff */
[----:B------:R-:W-:Y:S01]  /*3baa0*/  F2FP.BF16.PACK_AB R29, R40, R29 ;  /* 0x0000001d281d723e */ /* 0x000fe200000010ff */
[-C--:B------:R-:W-:Y:S01]  /*3bab0*/  IMAD.WIDE.U32 R40, R3, R222.reuse, c[0x0][0x208] ;  /* 0x0000820003287625 */ /* 0x080fe200078e00de */
[----:B------:R-:W-:Y:S01]  /*3bac0*/  F2FP.BF16.PACK_AB R31, R43, R31 ;  /* 0x0000001f2b1f723e */ /* 0x000fe200000010ff */
[----:B------:R-:W-:Y:S02]  /*3bad0*/  STG.E.128 [R4.64], R16 ;  /* 0x0000001004007986 */ /* 0x000fe4000c101d06 */
[----:B------:R-:W-:-:S02]  /*3bae0*/  IMAD.WIDE.U32 R42, R0, R222, c[0x0][0x208] ;  /* 0x00008200002a7625 */ /* 0x000fc400078e00de */
[----:B------:R0:W-:Y:S02]  /*3baf0*/  STG.E.128 [R40.64], R20 ;  /* 0x0000001428007986 */ /* 0x0001e4000c101d06 */
[----:B------:R-:W-:Y:S02]  /*3bb00*/  FFMA.FTZ R0, R119, R203, R139 ;  /* 0x000000cb77007223 */ /* 0x000fe4000001008b */
[----:B------:R-:W-:-:S05]  /*3bb10*/  IMAD.WIDE.U32 R2, R2, R222, c[0x0][0x208] ;  /* 0x0000820002027625 */ /* 0x000fca00078e00de */
[----:B------:R1:W-:Y:S01]  /*3bb20*/  STG.E.128 [R2.64], R24 ;  /* 0x0000001802007986 */ /* 0x0003e2000c101d06 */
[----:B0-----:R-:W-:Y:S02]  /*3bb30*/  FFMA.FTZ R23, R118, R201, R138 ;  /* 0x000000c976177223 */ /* 0x001fe4000001008a */
[----:B------:R-:W-:-:S03]  /*3bb40*/  FFMA.FTZ R21, R234, R79, R142 ;  /* 0x0000004fea157223 */ /* 0x000fc6000001008e */
[----:B------:R-:W-:Y:S01]  /*3bb50*/  F2FP.BF16.PACK_AB R23, R0, R23 ;  /* 0x000000170017723e */ /* 0x000fe200000010ff */
[----:B------:R-:W-:Y:S02]  /*3bb60*/  FFMA.FTZ R0, R235, R81, R143 ;  /* 0x00000051eb007223 */ /* 0x000fe4000001008f */
[----:B-1----:R-:W-:Y:S02]  /*3bb70*/  FFMA.FTZ R26, R108, R202, R128 ;  /* 0x000000ca6c1a7223 */ /* 0x002fe40000010080 */
[----:B------:R-:W-:Y:S01]  /*3bb80*/  FFMA.FTZ R3, R109, R204, R129 ;  /* 0x000000cc6d037223 */ /* 0x000fe20000010081 */
[----:B------:R-:W-:Y:S01]  /*3bb90*/  F2FP.BF16.PACK_AB R21, R0, R21 ;  /* 0x000000150015723e */ /* 0x000fe200000010ff */
[----:B------:R-:W-:Y:S01]  /*3bba0*/  FMUL.FTZ R64, R220, R76 ;  /* 0x0000004cdc407220 */ /* 0x000fe20000410000 */
[----:B------:R-:W-:Y:S01]  /*3bbb0*/  IADD3 R0, R15, 0x120, RZ ;  /* 0x000001200f007810 */ /* 0x000fe20007ffe0ff */
[----:B------:R0:W-:Y:S01]  /*3bbc0*/  STG.E.128 [R42.64], R28 ;  /* 0x0000001c2a007986 */ /* 0x0001e2000c101d06 */
[----:B------:R-:W-:Y:S01]  /*3bbd0*/  FFMA.FTZ R22, R117, R87, R137 ;  /* 0x0000005775167223 */ /* 0x000fe20000010089 */
[----:B------:R-:W-:Y:S01]  /*3bbe0*/  F2FP.BF16.PACK_AB R26, R3, R26 ;  /* 0x0000001a031a723e */ /* 0x000fe200000010ff */
[----:B------:R-:W-:-:S02]  /*3bbf0*/  FFMA.FTZ R20, R232, R34, R140 ;  /* 0x00000022e8147223 */ /* 0x000fc4000001008c */
[----:B------:R-:W-:Y:S02]  /*3bc00*/  FFMA.FTZ R25, R114, R86, R134 ;  /* 0x0000005672197223 */ /* 0x000fe40000010086 */
[----:B------:R-:W-:Y:S02]  /*3bc10*/  FFMA.FTZ R27, R110, R205, R130 ;  /* 0x000000cd6e1b7223 */ /* 0x000fe40000010082 */
[----:B------:R-:W-:Y:S02]  /*3bc20*/  FFMA.FTZ R24, R112, R84, R132 ;  /* 0x0000005470187223 */ /* 0x000fe40000010084 */
[----:B------:R-:W-:Y:S01]  /*3bc30*/  FFMA.FTZ R3, R101, R64, R121 ;  /* 0x0000004065037223 */ /* 0x000fe20000010079 */
[----:B------:R-:W-:Y:S01]  /*3bc40*/  LEA R2, P0, R0, c[0x0][0x208], 0x4 ;  /* 0x0000820000027a11 */ /* 0x000fe200078020ff */
[----:B------:R-:W-:Y:S01]  /*3bc50*/  FFMA.FTZ R15, R105, R72, R125 ;  /* 0x00000048690f7223 */ /* 0x000fe2000001007d */
[----:B------:R-:W-:Y:S01]  /*3bc60*/  F2FP.BF16.PACK_AB R19, R82, R80 ;  /* 0x000000505213723e */ /* 0x000fe200000010ff */
[----:B------:R-:W-:Y:S01]  /*3bc70*/  IMAD.WIDE.U32 R4, R217, R222, c[0x0][0x208] ;  /* 0x00008200d9047625 */ /* 0x000fe200078e00de */
[----:B------:R-:W-:-:S03]  /*3bc80*/  F2FP.BF16.PACK_AB R18, R33, R32 ;  /* 0x000000202112723e */ /* 0x000fc600000010ff */
[----:B0-----:R-:W-:Y:S02]  /*3bc90*/  FFMA.FTZ R30, R100, R75, R120 ;  /* 0x0000004b641e7223 */ /* 0x001fe40000010078 */
[----:B------:R-:W-:Y:S02]  /*3bca0*/  FFMA.FTZ R29, R106, R73, R126 ;  /* 0x000000496a1d7223 */ /* 0x000fe4000001007e */
[----:B------:R-:W-:Y:S02]  /*3bcb0*/  FFMA.FTZ R31, R102, R65, R122 ;  /* 0x00000041661f7223 */ /* 0x000fe4000001007a */
[----:B------:R-:W-:Y:S01]  /*3bcc0*/  FFMA.FTZ R28, R104, R68, R124 ;  /* 0x00000044681c7223 */ /* 0x000fe2000001007c */
[----:B------:R-:W-:Y:S01]  /*3bcd0*/  F2FP.BF16.PACK_AB R17, R39, R38 ;  /* 0x000000262711723e */ /* 0x000fe200000010ff */
[----:B------:R-:W-:Y:S01]  /*3bce0*/  IMAD.WIDE.U32 R32, R218, R222, c[0x0][0x208] ;  /* 0x00008200da207625 */ /* 0x000fe200078e00de */
[----:B------:R-:W-:Y:S02]  /*3bcf0*/  F2FP.BF16.PACK_AB R16, R37, R36 ;  /* 0x000000242510723e */ /* 0x000fe400000010ff */
[----:B------:R-:W-:Y:S01]  /*3bd00*/  F2FP.BF16.PACK_AB R22, R22, R83 ;  /* 0x000000531616723e */ /* 0x000fe200000010ff */
[----:B------:R-:W-:Y:S01]  /*3bd10*/  IMAD.WIDE.U32 R222, R219, R222, c[0x0][0x208] ;  /* 0x00008200dbde7625 */ /* 0x000fe200078e00de */
[----:B------:R-:W-:-:S02]  /*3bd20*/  F2FP.BF16.PACK_AB R20, R35, R20 ;  /* 0x000000142314723e */ /* 0x000fc400000010ff */
[----:B------:R-:W-:Y:S02]  /*3bd30*/  F2FP.BF16.PACK_AB R27, R206, R27 ;  /* 0x0000001bce1b723e */ /* 0x000fe400000010ff */
[----:B------:R-:W-:Y:S02]  /*3bd40*/  F2FP.BF16.PACK_AB R25, R200, R25 ;  /* 0x00000019c819723e */ /* 0x000fe400000010ff */
[----:B------:R-:W-:Y:S02]  /*3bd50*/  F2FP.BF16.PACK_AB R24, R85, R24 ;  /* 0x000000185518723e */ /* 0x000fe400000010ff */
[----:B------:R-:W-:Y:S02]  /*3bd60*/  F2FP.BF16.PACK_AB R30, R3, R30 ;  /* 0x0000001e031e723e */ /* 0x000fe400000010ff */
[----:B------:R-:W-:Y:S02]  /*3bd70*/  F2FP.BF16.PACK_AB R31, R66, R31 ;  /* 0x0000001f421f723e */ /* 0x000fe400000010ff */
[----:B------:R-:W-:-:S02]  /*3bd80*/  F2FP.BF16.PACK_AB R29, R74, R29 ;  /* 0x0000001d4a1d723e */ /* 0x000fc400000010ff */
        /* <DEDUP_REMOVED lines=9> */
.L_x_32405:
[----:B------:R-:W-:Y:S05]  /*3be20*/  BSYNC B0 ;  /* 0x0000000000007941 */ /* 0x000fea0003800000 */
.L_x_31112:
[----:B------:R-:W-:Y:S05]  /*3be30*/  EXIT ;  /* 0x000000000000794d */ /* 0x000fea0003800000 */
.L_x_32403:
[----:B------:R-:W-:Y:S01]  /*3be40*/  IMAD.MOV.U32 R224, RZ, RZ, R223 ;  /* 0x000000ffffe07224 */ /* 0x000fe200078e00df */
[----:B------:R-:W-:Y:S01]  /*3be50*/  MOV R225, 0x1f ;  /* 0x0000001f00e17802 */ /* 0x000fe20000000f00 */
[----:B------:R-:W-:Y:S01]  /*3be60*/  IMAD.MOV.U32 R222, RZ, RZ, 0x1 ;  /* 0x00000001ffde7424 */ /* 0x000fe200078e00ff */
[----:B------:R-:W-:Y:S01]  /*3be70*/  MOV R220, 0x3bea0 ;  /* 0x0003bea000dc7802 */ /* 0x000fe20000000f00 */
[----:B------:R-:W-:Y:S02]  /*3be80*/  IMAD.MOV.U32 R221, RZ, RZ, -0x1 ;  /* 0xffffffffffdd7424 */ /* 0x000fe400078e00ff */
[----:B------:R-:W-:Y:S05]  /*3be90*/  CALL.REL.NOINC `($__internal_39_$__cuda_sm70_shflsync_bfly_p) ;  /* 0x00000dc000007944 */ /* 0x000fea0003c00000 */
[----:B-1----:R-:W-:Y:S05]  /*3bea0*/  BRA `(.L_x_32407) ;  /* 0xffffdd9000007947 */ /* 0x002fea000383ffff */
.L_x_32404:
[----:B------:R-:W-:Y:S01]  /*3beb0*/  IMAD.MOV.U32 R224, RZ, RZ, R223 ;  /* 0x000000ffffe07224 */ /* 0x000fe200078e00df */
[----:B------:R-:W-:Y:S01]  /*3bec0*/  MOV R220, 0x3bf10 ;  /* 0x0003bf1000dc7802 */ /* 0x000fe20000000f00 */
[----:B------:R-:W-:Y:S02]  /*3bed0*/  IMAD.MOV.U32 R222, RZ, RZ, 0x2 ;  /* 0x00000002ffde7424 */ /* 0x000fe400078e00ff */
[----:B------:R-:W-:Y:S02]  /*3bee0*/  IMAD.MOV.U32 R225, RZ, RZ, 0x1f ;  /* 0x0000001fffe17424 */ /* 0x000fe400078e00ff */
[----:B------:R-:W-:-:S02]  /*3bef0*/  IMAD.MOV.U32 R221, RZ, RZ, -0x1 ;  /* 0xffffffffffdd7424 */ /* 0x000fc400078e00ff */
[----:B------:R-:W-:Y:S05]  /*3bf00*/  CALL.REL.NOINC `($__internal_39_$__cuda_sm70_shflsync_bfly_p) ;  /* 0x00000d5000007944 */ /* 0x000fea0003c00000 */
[----:B-1----:R-:W-:Y:S01]  /*3bf10*/  FADD.FTZ R223, R223, R222 ;  /* 0x000000dedfdf7221 */ /* 0x002fe20000010000 */
[----:B------:R-:W-:Y:S01]  /*3bf20*/  HFMA2.MMA R225, -RZ, RZ, 0, 1.847743988037109375e-06 ;  /* 0x0000001fffe17435 */ /* 0x000fe200000001ff */
[----:B------:R-:W-:Y:S01]  /*3bf30*/  IMAD.MOV.U32 R222, RZ, RZ, 0x4 ;  /* 0x00000004ffde7424 */ /* 0x000fe200078e00ff */
[----:B------:R-:W-:Y:S01]  /*3bf40*/  MOV R220, 0x3bf80 ;  /* 0x0003bf8000dc7802 */ /* 0x000fe20000000f00 */
[----:B------:R-:W-:-:S02]  /*3bf50*/  IMAD.MOV.U32 R221, RZ, RZ, -0x1 ;  /* 0xffffffffffdd7424 */ /* 0x000fc400078e00ff */
[----:B------:R-:W-:Y:S02]  /*3bf60*/  IMAD.MOV.U32 R224, RZ, RZ, R223 ;  /* 0x000000ffffe07224 */ /* 0x000fe400078e00df */
[----:B------:R-:W-:Y:S05]  /*3bf70*/  CALL.REL.NOINC `($__internal_39_$__cuda_sm70_shflsync_bfly_p) ;  /* 0x00000ce000007944 */ /* 0x000fea0003c00000 */
[----:B-1----:R-:W-:Y:S01]  /*3bf80*/  FADD.FTZ R223, R223, R222 ;  /* 0x000000dedfdf7221 */ /* 0x002fe20000010000 */
[----:B------:R-:W-:Y:S01]  /*3bf90*/  MOV R220, 0x3bff0 ;  /* 0x0003bff000dc7802 */ /* 0x000fe20000000f00 */
[----:B------:R-:W-:Y:S02]  /*3bfa0*/  IMAD.MOV.U32 R222, RZ, RZ, 0x8 ;  /* 0x00000008ffde7424 */ /* 0x000fe400078e00ff */
[----:B------:R-:W-:Y:S02]  /*3bfb0*/  IMAD.MOV.U32 R225, RZ, RZ, 0x1f ;  /* 0x0000001fffe17424 */ /* 0x000fe400078e00ff */
[----:B------:R-:W-:Y:S02]  /*3bfc0*/  IMAD.MOV.U32 R221, RZ, RZ, -0x1 ;  /* 0xffffffffffdd7424 */ /* 0x000fe400078e00ff */
[----:B------:R-:W-:Y:S02]  /*3bfd0*/  IMAD.MOV.U32 R224, RZ, RZ, R223 ;  /* 0x000000ffffe07224 */ /* 0x000fe400078e00df */
[----:B------:R-:W-:Y:S05]  /*3bfe0*/  CALL.REL.NOINC `($__internal_39_$__cuda_sm70_shflsync_bfly_p) ;  /* 0x00000c7000007944 */ /* 0x000fea0003c00000 */
[----:B-1----:R-:W-:Y:S01]  /*3bff0*/  FADD.FTZ R223, R223, R222 ;  /* 0x000000dedfdf7221 */ /* 0x002fe20000010000 */
[----:B------:R-:W-:Y:S01]  /*3c000*/  MOV R222, 0x10 ;  /* 0x0000001000de7802 */ /* 0x000fe20000000f00 */
[----:B------:R-:W-:Y:S01]  /*3c010*/  IMAD.MOV.U32 R225, RZ, RZ, 0x1f ;  /* 0x0000001fffe17424 */ /* 0x000fe200078e00ff */
[----:B------:R-:W-:Y:S01]  /*3c020*/  MOV R220, 0x3c060 ;  /* 0x0003c06000dc7802 */ /* 0x000fe20000000f00 */
[----:B------:R-:W-:-:S02]  /*3c030*/  IMAD.MOV.U32 R221, RZ, RZ, -0x1 ;  /* 0xffffffffffdd7424 */ /* 0x000fc400078e00ff */
[----:B------:R-:W-:Y:S02]  /*3c040*/  IMAD.MOV.U32 R224, RZ, RZ, R223 ;  /* 0x000000ffffe07224 */ /* 0x000fe400078e00df */
[----:B------:R-:W-:Y:S05]  /*3c050*/  CALL.REL.NOINC `($__internal_39_$__cuda_sm70_shflsync_bfly_p) ;  /* 0x00000c0000007944 */ /* 0x000fea0003c00000 */
        /* <DEDUP_REMOVED lines=166> */
[----:B------:R-:W-:Y:S05]  /*3cac0*/  CALL.REL.NOINC `($__internal_39_$__cuda_sm70_shflsync_bfly_p) ;  /* 0x0000019000007944 */ /* 0x000fea0003c00000 */
[----:B-1----:R-:W-:Y:S01]  /*3cad0*/  FADD.FTZ R224, R224, R222 ;  /* 0x000000dee0e07221 */ /* 0x002fe20000010000 */
[----:B------:R-:W-:Y:S01]  /*3cae0*/  HFMA2.MMA R222, -RZ, RZ, 0, 1.1920928955078125e-07 ;  /* 0x00000002ffde7435 */ /* 0x000fe200000001ff */
[----:B------:R-:W-:Y:S01]  /*3caf0*/  IMAD.MOV.U32 R225, RZ, RZ, 0x1f ;  /* 0x0000001fffe17424 */ /* 0x000fe200078e00ff */
[----:B------:R-:W-:Y:S01]  /*3cb00*/  MOV R220, 0x3cb30 ;  /* 0x0003cb3000dc7802 */ /* 0x000fe20000000f00 */
[----:B------:R-:W-:-:S03]  /*3cb10*/  IMAD.MOV.U32 R221, RZ, RZ, -0x1 ;  /* 0xffffffffffdd7424 */ /* 0x000fc600078e00ff */
[----:B------:R-:W-:Y:S05]  /*3cb20*/  CALL.REL.NOINC `($__internal_39_$__cuda_sm70_shflsync_bfly_p) ;  /* 0x0000013000007944 */ /* 0x000fea0003c00000 */
[----:B-1----:R-:W-:Y:S01]  /*3cb30*/  FADD.FTZ R224, R224, R222 ;  /* 0x000000dee0e07221 */ /* 0x002fe20000010000 */
[----:B------:R-:W-:Y:S01]  /*3cb40*/  MOV R220, 0x3cb90 ;  /* 0x0003cb9000dc7802 */ /* 0x000fe20000000f00 */
[----:B------:R-:W-:Y:S02]  /*3cb50*/  IMAD.MOV.U32 R222, RZ, RZ, 0x4 ;  /* 0x00000004ffde7424 */ /* 0x000fe400078e00ff */
[----:B------:R-:W-:-:S02]  /*3cb60*/  IMAD.MOV.U32 R225, RZ, RZ, 0x1f ;  /* 0x0000001fffe17424 */ /* 0x000fc400078e00ff */
[----:B------:R-:W-:Y:S02]  /*3cb70*/  IMAD.MOV.U32 R221, RZ, RZ, -0x1 ;  /* 0xffffffffffdd7424 */ /* 0x000fe400078e00ff */
[----:B------:R-:W-:Y:S05]  /*3cb80*/  CALL.REL.NOINC `($__internal_39_$__cuda_sm70_shflsync_bfly_p) ;  /* 0x000000d000007944 */ /* 0x000fea0003c00000 */
[----:B-1----:R-:W-:Y:S01]  /*3cb90*/  FADD.FTZ R224, R224, R222 ;  /* 0x000000dee0e07221 */ /* 0x002fe20000010000 */
[----:B------:R-:W-:Y:S01]  /*3cba0*/  MOV R225, 0x1f ;  /* 0x0000001f00e17802 */ /* 0x000fe20000000f00 */
[----:B------:R-:W-:Y:S01]  /*3cbb0*/  IMAD.MOV.U32 R222, RZ, RZ, 0x8 ;  /* 0x00000008ffde7424 */ /* 0x000fe200078e00ff */
[----:B------:R-:W-:Y:S01]  /*3cbc0*/  MOV R220, 0x3cbf0 ;  /* 0x0003cbf000dc7802 */ /* 0x000fe20000000f00 */
[----:B------:R-:W-:Y:S02]  /*3cbd0*/  IMAD.MOV.U32 R221, RZ, RZ, -0x1 ;  /* 0xffffffffffdd7424 */ /* 0x000fe400078e00ff */
[----:B------:R-:W-:Y:S05]  /*3cbe0*/  CALL.REL.NOINC `($__internal_39_$__cuda_sm70_shflsync_bfly_p) ;  /* 0x0000007000007944 */ /* 0x000fea0003c00000 */
[----:B-1----:R-:W-:Y:S01]  /*3cbf0*/  FADD.FTZ R224, R224, R222 ;  /* 0x000000dee0e07221 */ /* 0x002fe20000010000 */
[----:B------:R-:W-:Y:S01]  /*3cc00*/  MOV R220, 0x3cc50 ;  /* 0x0003cc5000dc7802 */ /* 0x000fe20000000f00 */
[----:B------:R-:W-:Y:S02]  /*3cc10*/  IMAD.MOV.U32 R222, RZ, RZ, 0x10 ;  /* 0x00000010ffde7424 */ /* 0x000fe400078e00ff */
[----:B------:R-:W-:Y:S02]  /*3cc20*/  IMAD.MOV.U32 R225, RZ, RZ, 0x1f ;  /* 0x0000001fffe17424 */ /* 0x000fe400078e00ff */
[----:B------:R-:W-:-:S02]  /*3cc30*/  IMAD.MOV.U32 R221, RZ, RZ, -0x1 ;  /* 0xffffffffffdd7424 */ /* 0x000fc400078e00ff */
[----:B------:R-:W-:Y:S05]  /*3cc40*/  CALL.REL.NOINC `($__internal_39_$__cuda_sm70_shflsync_bfly_p) ;  /* 0x0000001000007944 */ /* 0x000fea0003c00000 */
[----:B-1----:R-:W-:Y:S05]  /*3cc50*/  BRA `(.L_x_32408) ;  /* 0xffffdb2000007947 */ /* 0x002fea000383ffff */
        .weak           $__internal_39_$__cuda_sm70_shflsync_bfly_p
        .type           $__internal_39_$__cuda_sm70_shflsync_bfly_p,@function
        .size           $__internal_39_$__cuda_sm70_shflsync_bfly_p,(.L_x_65419 - $__internal_39_$__cuda_sm70_shflsync_bfly_p)
$__internal_39_$__cuda_sm70_shflsync_bfly_p:
[----:B------:R-:W-:Y:S04]  /*3cc60*/  WARPSYNC R221 ;  /* 0x000000dd00007348 */ /* 0x000fe80003800000 */
[----:B------:R0:W1:Y:S02]  /*3cc70*/  SHFL.BFLY PT, R222, R224, R222, R225 ;  /* 0x0c0000dee0de7389 */ /* 0x00006400000e00e1 */
[----:B0-----:R-:W-:-:S04]  /*3cc80*/  IMAD.MOV.U32 R221, RZ, RZ, 0x0 ;  /* 0x00000000ffdd7424 */ /* 0x001fc800078e00ff */
[----:B------:R-:W-:Y:S05]  /*3cc90*/  RET.REL.NODEC R220 `(_ZN10layer_norm31ln_parallel_residual_fwd_kernelINS_13Kernel_traitsIf13__nv_bfloat16fS2_fjLj2560ELj1ELj4ELj1ELj16ENS_18Kernel_traits_baseILj2560EfS2_fS2_fjLj128EEEEELb1ELb1ELb1EEEvNS_9FwdParamsE) ;  /* 0xfffc3360dc007950 */ /* 0x000fea0003c3ffff */
.L_x_32409:
        /* <DEDUP_REMOVED lines=14> */
.L_x_65419:


//--------------------- .text._ZN10layer_norm31ln_parallel_residual_fwd_kernelINS_13Kernel_traitsIf6__halfS2_S2_fjLj2560ELj1ELj4ELj1ELj16ENS_18Kernel_traits_baseILj2560EfS2_S2_S2_fjLj128EEEEELb0ELb0ELb0EEEvNS_9FwdParamsE --------------------------
	.section	.text._ZN10layer_norm31ln_parallel_residual_fwd_kernelINS_13Kernel_traitsIf6__halfS2_S2_fjLj2560ELj1ELj4ELj1ELj16ENS_18Kernel_traits_baseILj2560EfS2_S2_S2_fjLj128EEEEELb0ELb0ELb0EEEvNS_9FwdParamsE,"ax",@progbits
	.sectioninfo	@"SHI_REGISTERS=128"
	.align	128
        .global         _ZN10layer_norm31ln_parallel_residual_fwd_kernelINS_13Kernel_traitsIf6__halfS2_S2_fjLj2560ELj1ELj4ELj1ELj16ENS_18Kernel_traits_baseILj2560EfS2_S2_S2_fjLj128EEEEELb0ELb0ELb0EEEvNS_9FwdParamsE
        .type           _ZN10layer_norm31ln_parallel_residual_fwd_kernelINS_13Kernel_traitsIf6__halfS2_S2_fjLj2560ELj1ELj4ELj1ELj16ENS_18Kernel_traits_baseILj2560EfS2_S2_S2_fjLj128EEEEELb0ELb0ELb0EEEvNS_9FwdParamsE,@function
        .size           _ZN10layer_norm31ln_parallel_residual_fwd_kernelINS_13Kernel_traitsIf6__halfS2_S2_fjLj2560ELj1ELj4ELj1ELj16ENS_18Kernel_traits_baseILj2560EfS2_S2_S2_fjLj128EEEEELb0ELb0ELb0EEEvNS_9FwdParamsE,(.L_x_65420 - _ZN10layer_norm31ln_parallel_residual_fwd_kernelINS_13Kernel_traitsIf6__halfS2_S2_fjLj2560ELj1ELj4ELj1ELj16ENS_18Kernel_traits_baseILj2560EfS2_S2_S2_fjLj128EEEEELb0ELb0ELb0EEEvNS_9FwdParamsE)
        .other          _ZN10layer_norm31ln_parallel_residual_fwd_kernelINS_13Kernel_traitsIf6__halfS2_S2_fjLj2560ELj1ELj4ELj1ELj16ENS_18Kernel_traits_baseILj2560EfS2_S2_S2_fjLj128EEEEELb0ELb0ELb0EEEvNS_9FwdParamsE,@"STO_CUDA_ENTRY STV_DEFAULT"
_ZN10layer_norm31ln_parallel_residual_fwd_kernelINS_13Kernel_traitsIf6__halfS2_S2_fjLj2560ELj1ELj4ELj1ELj16ENS_18Kernel_traits_baseILj2560EfS2_S2_S2_fjLj128EEEEELb0ELb0ELb0EEEvNS_9FwdParamsE:
.text._ZN10layer_norm31ln_parallel_residual_fwd_kernelINS_13Kernel_traitsIf6__halfS2_S2_fjLj2560ELj1ELj4ELj1ELj16ENS_18Kernel_traits_baseILj2560EfS2_S2_S2_fjLj128EEEEELb0ELb0ELb0EEEvNS_9FwdParamsE:
        /* <DEDUP_REMOVED lines=25> */
[C---:B------:R-:W-:Y:S01]  /*0190*/  SHF.L.U32 R4, R0.reuse, 0x5, RZ ;  /* 0x0000000500047819 */ /* 0x040fe200000006ff */
[----:B------:R-:W-:Y:S01]  /*01a0*/  HFMA2.MMA R5, -RZ, RZ, 0, 1.9073486328125e-06 ;  /* 0x00000020ff057435 */ /* 0x000fe200000001ff */
[----:B------:R-:W-:Y:S02]  /*01b0*/  SHF.L.U64.HI R6, R0, 0x5, RZ ;  /* 0x0000000500067819 */ /* 0x000fe400000102ff */
[C---:B------:R-:W-:Y:S02]  /*01c0*/  @P2 IADD3 R8, P3, R4.reuse, c[0x0][0x220], RZ ;  /* 0x0000880004082a10 */ /* 0x040fe40007f7e0ff */
[----:B------:R-:W-:-:S02]  /*01d0*/  IADD3 R4, P0, R4, c[0x0][0x1b8], RZ ;  /* 0x00006e0004047a10 */ /* 0x000fc40007f1e0ff */
[----:B------:R-:W-:-:S03]  /*01e0*/  @P2 IADD3.X R9, R6, c[0x0][0x224], RZ, P3, !PT ;  /* 0x0000890006092a10 */ /* 0x000fc60001ffe4ff */
        /* <DEDUP_REMOVED lines=29> */
.L_x_32411:
[----:B------:R-:W-:Y:S05]  /*03c0*/  BSYNC B0 ;  /* 0x0000000000007941 */ /* 0x000fea0003800000 */
.L_x_32410:
        /* <DEDUP_REMOVED lines=17> */
[C---:B------:R-:W-:Y:S02]  /*04e0*/  SHF.L.U32 R5, R0.reuse, 0x5, RZ ;  /* 0x0000000500057819 */ /* 0x040fe400000006ff */
[----:B------:R-:W-:Y:S02]  /*04f0*/  SHF.L.U64.HI R11, R0, 0x5, RZ ;  /* 0x00000005000b7819 */ /* 0x000fe400000102ff */
[----:B------:R-:W-:Y:S02]  /*0500*/  @P2 IADD3 R4, P3, R5, c[0x0][0x220], RZ ;  /* 0x0000880005042a10 */ /* 0x000fe40007f7e0ff */
[----:B------:R-:W-:-:S02]  /*0510*/  MOV R9, 0x20 ;  /* 0x0000002000097802 */ /* 0x000fc40000000f00 */
[----:B0-----:R-:W-:Y:S02]  /*0520*/  IADD3 R2, P0, R5, c[0x0][0x1b8], RZ ;  /* 0x00006e0005027a10 */ /* 0x001fe40007f1e0ff */
[C---:B------:R-:W-:Y:S01]  /*0530*/  @P2 IADD3.X R5, R11.reuse, c[0x0][0x224], RZ, P3, !PT ;  /* 0x000089000b052a10 */ /* 0x040fe20001ffe4ff */
[----:B------:R-:W-:Y:S01]  /*0540*/  IMAD.WIDE.U32 R8, R0, R9, c[0x0][0x1b0] ;  /* 0x00006c0000087625 */ /* 0x000fe200078e0009 */
        /* <DEDUP_REMOVED lines=28> */
.L_x_32413:
[----:B------:R-:W-:Y:S05]  /*0710*/  BSYNC B0 ;  /* 0x0000000000007941 */ /* 0x000fea0003800000 */
.L_x_32412:
        /* <DEDUP_REMOVED lines=21> */
[----:B0-----:R-:W-:-:S02]  /*0870*/  IADD3 R2, P0, R5, c[0x0][0x1b8], RZ ;  /* 0x00006e0005027a10 */ /* 0x001fc40007f1e0ff */
[----:B------:R-:W-:-:S03]  /*0880*/  @P2 IADD3.X R5, R11, c[0x0][0x224], RZ, P3, !PT ;  /* 0x000089000b052a10 */ /* 0x000fc60001ffe4ff */
        /* <DEDUP_REMOVED lines=29> */
.L_x_32415:
[----:B------:R-:W-:Y:S05]  /*0a60*/  BSYNC B0 ;  /* 0x0000000000007941 */ /* 0x000fea0003800000 */
.L_x_32414:
        /* <DEDUP_REMOVED lines=52> */
.L_x_32417:
[----:B------:R-:W-:Y:S05]  /*0db0*/  BSYNC B0 ;  /* 0x0000000000007941 */ /* 0x000fea0003800000 */
.L_x_32416:
        /* <DEDUP_REMOVED lines=33> */
[----:B------:R-:W-:-:S10]  /*0fd0*/  HFMA2.MMA R5, -RZ, RZ, 0, 1.9073486328125e-06 ;  /* 0x00000020ff057435 */ /* 0x000fd400000001ff */
        /* <DEDUP_REMOVED lines=18> */
.L_x_32419:
[----:B------:R-:W-:Y:S05]  /*1100*/  BSYNC B0 ;  /* 0x0000000000007941 */ /* 0x000fea0003800000 */
.L_x_32418:
        /* <DEDUP_REMOVED lines=22> */
[----:B------:R-:W-:Y:S02]  /*1270*/  @P0 IADD3.X R9, R4, c[0x0][0x224], RZ, P2, !PT ;  /* 0x0000890004090a10 */ /* 0x000fe400017fe4ff */
[----:B------:R-:W-:-:S05]  /*1280*/  MOV R4, 0x20 ;  /* 0x0000002000047802 */ /* 0x000fca0000000f00 */
        /* <DEDUP_REMOVED lines=28> */
.L_x_32421:
[----:B------:R-:W-:Y:S05]  /*1450*/  BSYNC B0 ;  /* 0x0000000000007941 */ /* 0x000fea0003800000 */
.L_x_32420:
        /* <DEDUP_REMOVED lines=31> */
[----:B------:R-:W-:Y:S01]  /*1650*/  HFMA2.MMA R4, -RZ, RZ, 0, 1.9073486328125e-06 ;  /* 0x00000020ff047435 */ /* 0x000fe200000001ff */
[----:B-1----:R-:W-:-:S04]  /*1660*/  IADD3 R2, P0, R8, c[0x0][0x1b8], RZ ;  /* 0x00006e0008027a10 */ /* 0x002fc80007f1e0ff */
[----:B------:R-:W-:-:S05]  /*1670*/  IADD3.X R3, R9, c[0x0][0x1bc], RZ, P0, !PT ;  /* 0x00006f0009037a10 */ /* 0x000fca00007fe4ff */
        /* <DEDUP_REMOVED lines=18> */
.L_x_32423:
[----:B------:R-:W-:Y:S05]  /*17a0*/  BSYNC B0 ;  /* 0x0000000000007941 */ /* 0x000fea0003800000 */
.L_x_32422:
        /* <DEDUP_REMOVED lines=15> */
[----:B------:R-:W-:Y:S02]  /*18a0*/  ISETP.NE.U32.AND P0, PT, RZ, c[0x0][0x220], PT ;  /* 0x00008800ff007a0c */ /* 0x000fe40003f05070 */
[C---:B------:R-:W-:Y:S02]  /*18b0*/  SHF.L.U32 R4, R0.reuse, 0x5, RZ ;  /* 0x0000000500047819 */ /* 0x040fe400000006ff */
[----:B------:R-:W-:Y:S02]  /*18c0*/  ISETP.NE.AND.EX P0, PT, RZ, c[0x0][0x224], PT, P0 ;  /* 0x00008900ff007a0c */ /* 0x000fe40003f05300 */
[----:B------:R-:W-:-:S11]  /*18d0*/  SHF.L.U64.HI R5, R0, 0x5, RZ ;  /* 0x0000000500057819 */ /* 0x000fd600000102ff */
        /* <DEDUP_REMOVED lines=12> */
[----:B-1----:R-:W-:Y:S02]  /*19a0*/  IADD3 R2, P0, R4, c[0x0][0x1b8], RZ ;  /* 0x00006e0004027a10 */ /* 0x002fe40007f1e0ff */
[----:B------:R-:W-:Y:S02]  /*19b0*/  MOV R4, 0x20 ;  /* 0x0000002000047802 */ /* 0x000fe40000000f00 */
[----:B------:R-:W-:-:S03]  /*19c0*/  IADD3.X R3, R5, c[0x0][0x1bc], RZ, P0, !PT ;  /* 0x00006f0005037a10 */ /* 0x000fc600007fe4ff */
        /* <DEDUP_REMOVED lines=18> */
.L_x_32425:
[----:B------:R-:W-:Y:S05]  /*1af0*/  BSYNC B0 ;  /* 0x0000000000007941 */ /* 0x000fea0003800000 */
.L_x_32424:
        /* <DEDUP_REMOVED lines=32> */
[----:B------:R-:W-:-:S03]  /*1d00*/  HFMA2.MMA R4, -RZ, RZ, 0, 1.9073486328125e-06 ;  /* 0x00000020ff047435 */ /* 0x000fc600000001ff */
[----:B------:R-:W-:-:S07]  /*1d10*/  IADD3.X R3, R5, c[0x0][0x1bc], RZ, P0, !PT ;  /* 0x00006f0005037a10 */ /* 0x000fce00007fe4ff */
        /* <DEDUP_REMOVED lines=18> */
.L_x_32427:
[----:B------:R-:W-:Y:S05]  /*1e40*/  BSYNC B0 ;  /* 0x0000000000007941 */ /* 0x000fea0003800000 */
.L_x_32426:
        /* <DEDUP_REMOVED lines=16> */
[----:B------:R-:W-:Y:S02]  /*1f50*/  ISETP.NE.AND.EX P0, PT, RZ, c[0x0][0x224], PT, P0 ;  /* 0x00008900ff007a0c */ /* 0x000fe40003f05300 */
[----:B------:R-:W-:Y:S02]  /*1f60*/  SHF.L.U32 R4, R0, 0x5, RZ ;  /* 0x0000000500047819 */ /* 0x000fe400000006ff */
[----:B------:R-:W-:Y:S01]  /*1f70*/  SHF.R.U32.HI R5, RZ, 0x1b, R0 ;  /* 0x0000001bff057819 */ /* 0x000fe20000011600 */
[----:B------:R-:W-:Y:S01]  /*1f80*/  CS2R R114, SRZ ;  /* 0x0000000000727805 */ /* 0x000fe2000001ff00 */
[----:B------:R-:W-:Y:S01]  /*1f90*/  CS2R R112, SRZ ;  /* 0x0000000000707805 */ /* 0x000fe2000001ff00 */
[----:B------:R-:W-:Y:S01]  /*1fa0*/  CS2R R118, SRZ ;  /* 0x0000000000767805 */ /* 0x000fe2000001ff00 */
[----:B------:R-:W-:-:S05]  /*1fb0*/  CS2R R116, SRZ ;  /* 0x0000000000747805 */ /* 0x000fca000001ff00 */
        /* <DEDUP_REMOVED lines=22> */
.L_x_32429:
[----:B------:R-:W-:Y:S05]  /*2120*/  BSYNC B0 ;  /* 0x0000000000007941 */ /* 0x000fea0003800000 */
.L_x_32428:
[----:B------:R-:W1:Y:S01]  /*2130*/  S2R R3, SR_CTAID.X ;  /* 0x0000000000037919 */ /* 0x000e620000002500 */
[----:B------:R-:W-:-:S02]  /*2140*/  SHF.R.U32.HI R108, RZ, 0x5, R10 ;  /* 0x00000005ff6c7819 */ /* 0x000fc4000001160a */
[----:B------:R-:W-:-:S04]  /*2150*/  MOV R0, c[0x0][0x180] ;  /* 0x0000600000007a02 */ /* 0x000fc80000000f00 */
[----:B------:R-:W-:Y:S02]  /*2160*/  LOP3.LUT P0, RZ, R0, c[0x0][0x178], RZ, 0xfc, !PT ;  /* 0x00005e0000ff7a12 */ /* 0x000fe4000780fcff */
[----:B------:R-:W-:-:S04]  /*2170*/  MOV R0, c[0x0][0x184] ;  /* 0x0000610000007a02 */ /* 0x000fc80000000f00 */
[----:B------:R-:W-:Y:S02]  /*2180*/  LOP3.LUT P0, RZ, R0, c[0x0][0x17c], RZ, 0xfc, P0 ;  /* 0x00005f0000ff7a12 */ /* 0x000fe4000000fcff */
[----:B-1----:R-:W-:-:S04]  /*2190*/  LEA R108, R3, R108, 0x2 ;  /* 0x0000006c036c7211 */ /* 0x002fc800078e10ff */
[----:B------:R-:W-:-:S13]  /*21a0*/  ISETP.GE.AND P2, PT, R108, c[0x0][0x164], PT ;  /* 0x000059006c007a0c */ /* 0x000fda0003f46270 */
[----:B------:R-:W-:Y:S05]  /*21b0*/  @P2 EXIT ;  /* 0x000000000000294d */ /* 0x000fea0003800000 */
[----:B------:R-:W-:Y:S02]  /*21c0*/  ULDC.U8 UR6, c[0x0][0x1f0] ;  /* 0x00007c0000067ab9 */ /* 0x000fe40000000000 */
.L_x_32793:
        /* <DEDUP_REMOVED lines=19> */
[----:B-1----:R-:W-:-:S10]  /*2300*/  HFMA2.MMA R2, -RZ, RZ, 0, 9.5367431640625e-07 ;  /* 0x00000010ff027435 */ /* 0x002fd400000001ff */
[----:B------:R-:W-:-:S05]  /*2310*/  IMAD.WIDE.U32 R2, R5, R2, c[0x0][0x170] ;  /* 0x00005c0005027625 */ /* 0x000fca00078e0002 */
        /* <DEDUP_REMOVED lines=10> */
.L_x_32433:
[----:B-----5:R-:W-:-:S05]  /*23c0*/  HADD2.F32 R0, -RZ, R32.H0_H0 ;  /* 0x20000020ff007230 */ /* 0x020fca0000004100 */
[----:B------:R-:W-:Y:S01]  /*23d0*/  FADD.FTZ R90, R0, R90 ;  /* 0x0000005a005a7221 */ /* 0x000fe20000010000 */
[----:B------:R-:W-:Y:S05]  /*23e0*/  BRA `(.L_x_32434) ;  /* 0x0000004000007947 */ /* 0x000fea0003800000 */
.L_x_32432:
[----:B-----5:R-:W-:-:S05]  /*23f0*/  HADD2.F32 R0, -RZ, R28.H0_H0 ;  /* 0x2000001cff007230 */ /* 0x020fca0000004100 */
[----:B------:R-:W-:Y:S01]  /*2400*/  FADD.FTZ R90, R0, R90 ;  /* 0x0000005a005a7221 */ /* 0x000fe20000010000 */
[----:B------:R-:W-:-:S05]  /*2410*/  @P2 HADD2.F32 R0, -RZ, R32.H0_H0 ;  /* 0x20000020ff002230 */ /* 0x000fca0000004100 */
[----:B------:R-:W-:-:S05]  /*2420*/  @P2 FADD.FTZ R90, R0, R90 ;  /* 0x0000005a005a2221 */ /* 0x000fca0000010000 */
.L_x_32434:
[----:B------:R-:W-:-:S04]  /*2430*/  F2FP.PACK_AB R0, RZ, R90 ;  /* 0x0000005aff00723e */ /* 0x000fc800000000ff */
[----:B------:R-:W-:Y:S02]  /*2440*/  PRMT R36, R0, 0x7610, R36 ;  /* 0x0000761000247816 */ /* 0x000fe40000000024 */
.L_x_32435:
[----:B------:R-:W-:Y:S01]  /*2450*/  HADD2.F32 R74, -RZ, R40.H1_H1 ;  /* 0x30000028ff4a7230 */ /* 0x000fe20000004100 */
[----:B------:R-:W-:Y:S05]  /*2460*/  @P3 BRA `(.L_x_32436) ;  /* 0x0000008000003947 */ /* 0x000fea0003800000 */
[----:B------:R-:W-:-:S04]  /*2470*/  ISETP.NE.U32.AND P4, PT, RZ, c[0x0][0x180], PT ;  /* 0x00006000ff007a0c */ /* 0x000fc80003f85070 */
[----:B------:R-:W-:-:S13]  /*2480*/  ISETP.NE.AND.EX P4, PT, RZ, c[0x0][0x184], PT, P4 ;  /* 0x00006100ff007a0c */ /* 0x000fda0003f85340 */
[----:B------:R-:W-:Y:S05]  /*2490*/  @P4 BRA `(.L_x_32437) ;  /* 0x0000002000004947 */ /* 0x000fea0003800000 */
[----:B------:R-:W-:Y:S05]  /*24a0*/  @P0 BRA `(.L_x_32438) ;  /* 0x0000008000000947 */ /* 0x000fea0003800000 */
[----:B------:R-:W-:Y:S05]  /*24b0*/  BRA `(.L_x_32439) ;  /* 0x0000009000007947 */ /* 0x000fea0003800000 */
.L_x_32437:
[----:B-----5:R-:W-:-:S05]  /*24c0*/  HADD2.F32 R0, -RZ, R32.H1_H1 ;  /* 0x30000020ff007230 */ /* 0x020fca0000004100 */
[----:B------:R-:W-:Y:S01]  /*24d0*/  FADD.FTZ R74, R0, R74 ;  /* 0x0000004a004a7221 */ /* 0x000fe20000010000 */
[----:B------:R-:W-:Y:S05]  /*24e0*/  BRA `(.L_x_32438) ;  /* 0x0000004000007947 */ /* 0x000fea0003800000 */
.L_x_32436:
[----:B-----5:R-:W-:-:S05]  /*24f0*/  HADD2.F32 R0, -RZ, R28.H1_H1 ;  /* 0x3000001cff007230 */ /* 0x020fca0000004100 */
[----:B------:R-:W-:Y:S01]  /*2500*/  FADD.FTZ R74, R0, R74 ;  /* 0x0000004a004a7221 */ /* 0x000fe20000010000 */
[----:B------:R-:W-:-:S05]  /*2510*/  @P2 HADD2.F32 R0, -RZ, R32.H1_H1 ;  /* 0x30000020ff002230 */ /* 0x000fca0000004100 */
[----:B------:R-:W-:-:S05]  /*2520*/  @P2 FADD.FTZ R74, R0, R74 ;  /* 0x0000004a004a2221 */ /* 0x000fca0000010000 */
.L_x_32438:
[----:B------:R-:W-:-:S04]  /*2530*/  F2FP.PACK_AB R0, RZ, R74 ;  /* 0x0000004aff00723e */ /* 0x000fc800000000ff */
[----:B------:R-:W-:Y:S02]  /*2540*/  PRMT R36, R36, 0x5410, R0 ;  /* 0x0000541024247816 */ /* 0x000fe40000000000 */
.L_x_32439:
[----:B------:R-:W-:Y:S01]  /*2550*/  HADD2.F32 R75, -RZ, R41.H0_H0 ;  /* 0x20000029ff4b7230 */ /* 0x000fe20000004100 */
[----:B------:R-:W-:Y:S05]  /*2560*/  @P3 BRA `(.L_x_32440) ;  /* 0x0000008000003947 */ /* 0x000fea0003800000 */
[----:B------:R-:W-:-:S04]  /*2570*/  ISETP.NE.U32.AND P4, PT, RZ, c[0x0][0x180], PT ;  /* 0x00006000ff007a0c */ /* 0x000fc80003f85070 */
[----:B------:R-:W-:-:S13]  /*2580*/  ISETP.NE.AND.EX P4, PT, RZ, c[0x0][0x184], PT, P4 ;  /* 0x00006100ff007a0c */ /* 0x000fda0003f85340 */
[----:B------:R-:W-:Y:S05]  /*2590*/  @P4 BRA `(.L_x_32441) ;  /* 0x0000002000004947 */ /* 0x000fea0003800000 */
[----:B------:R-:W-:Y:S05]  /*25a0*/  @P0 BRA `(.L_x_32442) ;  /* 0x0000008000000947 */ /* 0x000fea0003800000 */
[----:B------:R-:W-:Y:S05]  /*25b0*/  BRA `(.L_x_32443) ;  /* 0x0000009000007947 */ /* 0x000fea0003800000 */
.L_x_32441:
[----:B-----5:R-:W-:-:S05]  /*25c0*/  HADD2.F32 R0, -RZ, R33.H0_H0 ;  /* 0x20000021ff007230 */ /* 0x020fca0000004100 */
[----:B------:R-:W-:Y:S01]  /*25d0*/  FADD.FTZ R75, R0, R75 ;  /* 0x0000004b004b7221 */ /* 0x000fe20000010000 */
[----:B------:R-:W-:Y:S05]  /*25e0*/  BRA `(.L_x_32442) ;  /* 0x0000004000007947 */ /* 0x000fea0003800000 */
.L_x_32440:
[----:B-----5:R-:W-:-:S05]  /*25f0*/  HADD2.F32 R0, -RZ, R29.H0_H0 ;  /* 0x2000001dff007230 */ /* 0x020fca0000004100 */
[----:B------:R-:W-:Y:S01]  /*2600*/  FADD.FTZ R75, R0, R75 ;  /* 0x0000004b004b7221 */ /* 0x000fe20000010000 */
[----:B------:R-:W-:-:S05]  /*2610*/  @P2 HADD2.F32 R0, -RZ, R33.H0_H0 ;  /* 0x20000021ff002230 */ /* 0x000fca0000004100 */
[----:B------:R-:W-:-:S05]  /*2620*/  @P2 FADD.FTZ R75, R0, R75 ;  /* 0x0000004b004b2221 */ /* 0x000fca0000010000 */
.L_x_32442:
[----:B------:R-:W-:-:S04]  /*2630*/  F2FP.PACK_AB R0, RZ, R75 ;  /* 0x0000004bff00723e */ /* 0x000fc800000000ff */
[----:B------:R-:W-:Y:S02]  /*2640*/  PRMT R37, R0, 0x7610, R37 ;  /* 0x0000761000257816 */ /* 0x000fe40000000025 */
.L_x_32443:
[----:B------:R-:W-:Y:S01]  /*2650*/  HADD2.F32 R4, -RZ, R41.H1_H1 ;  /* 0x30000029ff047230 */ /* 0x000fe20000004100 */
[----:B------:R-:W-:Y:S05]  /*2660*/  @P3 BRA `(.L_x_32444) ;  /* 0x0000008000003947 */ /* 0x000fea0003800000 */
[----:B------:R-:W-:-:S04]  /*2670*/  ISETP.NE.U32.AND P4, PT, RZ, c[0x0][0x180], PT ;  /* 0x00006000ff007a0c */ /* 0x000fc80003f85070 */
[----:B------:R-:W-:-:S13]  /*2680*/  ISETP.NE.AND.EX P4, PT, RZ, c[0x0][0x184], PT, P4 ;  /* 0x00006100ff007a0c */ /* 0x000fda0003f85340 */
[----:B------:R-:W-:Y:S05]  /*2690*/  @P4 BRA `(.L_x_32445) ;  /* 0x0000002000004947 */ /* 0x000fea0003800000 */
[----:B------:R-:W-:Y:S05]  /*26a0*/  @P0 BRA `(.L_x_32446) ;  /* 0x0000008000000947 */ /* 0x000fea0003800000 */
[----:B------:R-:W-:Y:S05]  /*26b0*/  BRA `(.L_x_32447) ;  /* 0x0000009000007947 */ /* 0x000fea0003800000 */
.L_x_32445:
[----:B-----5:R-:W-:-:S05]  /*26c0*/  HADD2.F32 R0, -RZ, R33.H1_H1 ;  /* 0x30000021ff007230 */ /* 0x020fca0000004100 */
[----:B------:R-:W-:Y:S01]  /*26d0*/  FADD.FTZ R4, R0, R4 ;  /* 0x0000000400047221 */ /* 0x000fe20000010000 */
[----:B------:R-:W-:Y:S05]  /*26e0*/  BRA `(.L_x_32446) ;  /* 0x0000004000007947 */ /* 0x000fea0003800000 */
.L_x_32444:
[----:B-----5:R-:W-:-:S05]  /*26f0*/  HADD2.F32 R0, -RZ, R29.H1_H1 ;  /* 0x3000001dff007230 */ /* 0x020fca0000004100 */
[----:B------:R-:W-:Y:S01]  /*2700*/  FADD.FTZ R4, R0, R4 ;  /* 0x0000000400047221 */ /* 0x000fe20000010000 */
[----:B------:R-:W-:-:S05]  /*2710*/  @P2 HADD2.F32 R0, -RZ, R33.H1_H1 ;  /* 0x30000021ff002230 */ /* 0x000fca0000004100 */
[----:B------:R-:W-:-:S05]  /*2720*/  @P2 FADD.FTZ R4, R0, R4 ;  /* 0x0000000400042221 */ /* 0x000fca0000010000 */
.L_x_32446:
[----:B------:R-:W-:-:S04]  /*2730*/  F2FP.PACK_AB R0, RZ, R4 ;  /* 0x00000004ff00723e */ /* 0x000fc800000000ff */
[----:B------:R-:W-:Y:S02]  /*2740*/  PRMT R37, R37, 0x5410, R0 ;  /* 0x0000541025257816 */ /* 0x000fe40000000000 */
.L_x_32447:
[----:B------:R-:W-:Y:S01]  /*2750*/  HADD2.F32 R3, -RZ, R42.H0_H0 ;  /* 0x2000002aff037230 */ /* 0x000fe20000004100 */
[----:B------:R-:W-:Y:S05]  /*2760*/  @P3 BRA `(.L_x_32448) ;  /* 0x0000008000003947 */ /* 0x000fea0003800000 */
[----:B------:R-:W-:-:S04]  /*2770*/  ISETP.NE.U32.AND P4, PT, RZ, c[0x0][0x180], PT ;  /* 0x00006000ff007a0c */ /* 0x000fc80003f85070 */
[----:B------:R-:W-:-:S13]  /*2780*/  ISETP.NE.AND.EX P4, PT, RZ, c[0x0][0x184], PT, P4 ;  /* 0x00006100ff007a0c */ /* 0x000fda0003f85340 */
[----:B------:R-:W-:Y:S05]  /*2790*/  @P4 BRA `(.L_x_32449) ;  /* 0x0000002000004947 */ /* 0x000fea0003800000 */
[----:B------:R-:W-:Y:S05]  /*27a0*/  @P0 BRA `(.L_x_32450) ;  /* 0x0000008000000947 */ /* 0x000fea0003800000 */
[----:B------:R-:W-:Y:S05]  /*27b0*/  BRA `(.L_x_32451) ;  /* 0x0000009000007947 */ /* 0x000fea0003800000 */
.L_x_32449:
[----:B-----5:R-:W-:-:S05]  /*27c0*/  HADD2.F32 R0, -RZ, R34.H0_H0 ;  /* 0x20000022ff007230 */ /* 0x020fca0000004100 */
[----:B------:R-:W-:Y:S01]  /*27d0*/  FADD.FTZ R3, R0, R3 ;  /* 0x0000000300037221 */ /* 0x000fe20000010000 */
[----:B------:R-:W-:Y:S05]  /*27e0*/  BRA `(.L_x_32450) ;  /* 0x0000004000007947 */ /* 0x000fea0003800000 */
.L_x_32448:
[----:B-----5:R-:W-:-:S05]  /*27f0*/  HADD2.F32 R0, -RZ, R30.H0_H0 ;  /* 0x2000001eff007230 */ /* 0x020fca0000004100 */
[----:B------:R-:W-:Y:S01]  /*2800*/  FADD.FTZ R3, R0, R3 ;  /* 0x0000000300037221 */ /* 0x000fe20000010000 */
[----:B------:R-:W-:-:S05]  /*2810*/  @P2 HADD2.F32 R0, -RZ, R34.H0_H0 ;  /* 0x20000022ff002230 */ /* 0x000fca0000004100 */
[----:B------:R-:W-:-:S05]  /*2820*/  @P2 FADD.FTZ R3, R0, R3 ;  /* 0x0000000300032221 */ /* 0x000fca0000010000 */
.L_x_32450:
[----:B------:R-:W-:-:S04]  /*2830*/  F2FP.PACK_AB R0, RZ, R3 ;  /* 0x00000003ff00723e */ /* 0x000fc800000000ff */
[----:B------:R-:W-:Y:S02]  /*2840*/  PRMT R38, R0, 0x7610, R38 ;  /* 0x0000761000267816 */ /* 0x000fe40000000026 */
.L_x_32451:
[----:B------:R-:W-:Y:S01]  /*2850*/  HADD2.F32 R2, -RZ, R42.H1_H1 ;  /* 0x3000002aff027230 */ /* 0x000fe20000004100 */
[----:B------:R-:W-:Y:S05]  /*2860*/  @P3 BRA `(.L_x_32452) ;  /* 0x0000008000003947 */ /* 0x000fea0003800000 */
[----:B------:R-:W-:-:S04]  /*2870*/  ISETP.NE.U32.AND P4, PT, RZ, c[0x0][0x180], PT ;  /* 0x00006000ff007a0c */ /* 0x000fc80003f85070 */
[----:B------:R-:W-:-:S13]  /*2880*/  ISETP.NE.AND.EX P4, PT, RZ, c[0x0][0x184], PT, P4 ;  /* 0x00006100ff007a0c */ /* 0x000fda0003f85340 */
[----:B------:R-:W-:Y:S05]  /*2890*/  @P4 BRA `(.L_x_32453) ;  /* 0x0000002000004947 */ /* 0x000fea0003800000 */
[----:B------:R-:W-:Y:S05]  /*28a0*/  @P0 BRA `(.L_x_32454) ;  /* 0x0000008000000947 */ /* 0x000fea0003800000 */
[----:B------:R-:W-:Y:S05]  /*28b0*/  BRA `(.L_x_32455) ;  /* 0x0000009000007947 */ /* 0x000fea0003800000 */
.L_x_32453:
[----:B-----5:R-:W-:-:S05]  /*28c0*/  HADD2.F32 R0, -RZ, R34.H1_H1 ;  /* 0x30000022ff007230 */ /* 0x020fca0000004100 */
[----:B------:R-:W-:Y:S01]  /*28d0*/  FADD.FTZ R2, R0, R2 ;  /* 0x0000000200027221 */ /* 0x000fe20000010000 */
[----:B------:R-:W-:Y:S05]  /*28e0*/  BRA `(.L_x_32454) ;  /* 0x0000004000007947 */ /* 0x000fea0003800000 */
.L_x_32452:
[----:B-----5:R-:W-:-:S05]  /*28f0*/  HADD2.F32 R0, -RZ, R30.H1_H1 ;  /* 0x3000001eff007230 */ /* 0x020fca0000004100 */
[----:B------:R-:W-:Y:S01]  /*2900*/  FADD.FTZ R2, R0, R2 ;  /* 0x0000000200027221 */ /* 0x000fe20000010000 */
[----:B------:R-:W-:-:S05]  /*2910*/  @P2 HADD2.F32 R0, -RZ, R34.H1_H1 ;  /* 0x30000022ff002230 */ /* 0x000fca0000004100 */
[----:B------:R-:W-:-:S05]  /*2920*/  @P2 FADD.FTZ R2, R0, R2 ;  /* 0x0000000200022221 */ /* 0x000fca0000010000 */
.L_x_32454:
[----:B------:R-:W-:-:S04]  /*2930*/  F2FP.PACK_AB R0, RZ, R2 ;  /* 0x00000002ff00723e */ /* 0x000fc800000000ff */
[----:B------:R-:W-:Y:S02]  /*2940*/  PRMT R38, R38, 0x5410, R0 ;  /* 0x0000541026267816 */ /* 0x000fe40000000000 */
.L_x_32455:
[----:B------:R-:W-:Y:S01]  /*2950*/  HADD2.F32 R51, -RZ, R43.H0_H0 ;  /* 0x2000002bff337230 */ /* 0x000fe20000004100 */
[----:B------:R-:W-:Y:S05]  /*2960*/  @P3 BRA `(.L_x_32456) ;  /* 0x0000008000003947 */ /* 0x000fea0003800000 */
[----:B------:R-:W-:-:S04]  /*2970*/  ISETP.NE.U32.AND P4, PT, RZ, c[0x0][0x180], PT ;  /* 0x00006000ff007a0c */ /* 0x000fc80003f85070 */
[----:B------:R-:W-:-:S13]  /*2980*/  ISETP.NE.AND.EX P4, PT, RZ, c[0x0][0x184], PT, P4 ;  /* 0x00006100ff007a0c */ /* 0x000fda0003f85340 */
[----:B------:R-:W-:Y:S05]  /*2990*/  @P4 BRA `(.L_x_32457) ;  /* 0x0000002000004947 */ /* 0x000fea0003800000 */
[----:B------:R-:W-:Y:S05]  /*29a0*/  @P0 BRA `(.L_x_32458) ;  /* 0x0000008000000947 */ /* 0x000fea0003800000 */
[----:B------:R-:W-:Y:S05]  /*29b0*/  BRA `(.L_x_32459) ;  /* 0x0000009000007947 */ /* 0x000fea0003800000 */
.L_x_32457:
[----:B-----5:R-:W-:-:S05]  /*29c0*/  HADD2.F32 R0, -RZ, R35.H0_H0 ;  /* 0x20000023ff007230 */ /* 0x020fca0000004100 */
[----:B------:R-:W-:Y:S01]  /*29d0*/  FADD.FTZ R51, R0, R51 ;  /* 0x0000003300337221 */ /* 0x000fe20000010000 */
[----:B------:R-:W-:Y:S05]  /*29e0*/  BRA `(.L_x_32458) ;  /* 0x0000004000007947 */ /* 0x000fea0003800000 */
.L_x_32456:
[----:B-----5:R-:W-:-:S05]  /*29f0*/  HADD2.F32 R0, -RZ, R31.H0_H0 ;  /* 0x2000001fff007230 */ /* 0x020fca0000004100 */
[----:B------:R-:W-:Y:S01]  /*2a00*/  FADD.FTZ R51, R0, R51 ;  /* 0x0000003300337221 */ /* 0x000fe20000010000 */
[----:B------:R-:W-:-:S05]  /*2a10*/  @P2 HADD2.F32 R0, -RZ, R35.H0_H0 ;  /* 0x20000023ff002230 */ /* 0x000fca0000004100 */
[----:B------:R-:W-:-:S05]  /*2a20*/  @P2 FADD.FTZ R51, R0, R51 ;  /* 0x0000003300332221 */ /* 0x000fca0000010000 */
.L_x_32458:
[----:B------:R-:W-:-:S04]  /*2a30*/  F2FP.PACK_AB R0, RZ, R51 ;  /* 0x00000033ff00723e */ /* 0x000fc800000000ff */
[----:B------:R-:W-:Y:S02]  /*2a40*/  PRMT R39, R0, 0x7610, R39 ;  /* 0x0000761000277816 */ /* 0x000fe40000000027 */
.L_x_32459:
[----:B------:R-:W-:Y:S01]  /*2a50*/  HADD2.F32 R0, -RZ, R43.H1_H1 ;  /* 0x3000002bff007230 */ /* 0x000fe20000004100 */
[----:B------:R-:W-:Y:S05]  /*2a60*/  @P3 BRA `(.L_x_32460) ;  /* 0x0000008000003947 */ /* 0x000fea0003800000 */
[----:B------:R-:W-:-:S04]  /*2a70*/  ISETP.NE.U32.AND P2, PT, RZ, c[0x0][0x180], PT ;  /* 0x00006000ff007a0c */ /* 0x000fc80003f45070 */
[----:B------:R-:W-:-:S13]  /*2a80*/  ISETP.NE.AND.EX P2, PT, RZ, c[0x0][0x184], PT, P2 ;  /* 0x00006100ff007a0c */ /* 0x000fda0003f45320 */
[----:B------:R-:W-:Y:S05]  /*2a90*/  @P2 BRA `(.L_x_32461) ;  /* 0x0000002000002947 */ /* 0x000fea0003800000 */
[----:B------:R-:W-:Y:S05]  /*2aa0*/  @P0 BRA `(.L_x_32462) ;  /* 0x0000008000000947 */ /* 0x000fea0003800000 */
[----:B------:R-:W-:Y:S05]  /*2ab0*/  BRA `(.L_x_32463) ;  /* 0x0000009000007947 */ /* 0x000fea0003800000 */
.L_x_32461:
[----:B-----5:R-:W-:-:S05]  /*2ac0*/  HADD2.F32 R40, -RZ, R35.H1_H1 ;  /* 0x30000023ff287230 */ /* 0x020fca0000004100 */
[----:B------:R-:W-:Y:S01]  /*2ad0*/  FADD.FTZ R0, R40, R0 ;  /* 0x0000000028007221 */ /* 0x000fe20000010000 */
[----:B------:R-:W-:Y:S05]  /*2ae0*/  BRA `(.L_x_32462) ;  /* 0x0000004000007947 */ /* 0x000fea0003800000 */
.L_x_32460:
[----:B-----5:R-:W-:-:S05]  /*2af0*/  HADD2.F32 R40, -RZ, R31.H1_H1 ;  /* 0x3000001fff287230 */ /* 0x020fca0000004100 */
[----:B------:R-:W-:Y:S01]  /*2b00*/  FADD.FTZ R0, R40, R0 ;  /* 0x0000000028007221 */ /* 0x000fe20000010000 */
[----:B------:R-:W-:-:S05]  /*2b10*/  @P2 HADD2.F32 R40, -RZ, R35.H1_H1 ;  /* 0x30000023ff282230 */ /* 0x000fca0000004100 */
[----:B------:R-:W-:-:S05]  /*2b20*/  @P2 FADD.FTZ R0, R40, R0 ;  /* 0x0000000028002221 */ /* 0x000fca0000010000 */
.L_x_32462:
[----:B------:R-:W-:-:S04]  /*2b30*/  F2FP.PACK_AB R40, RZ, R0 ;  /* 0x00000000ff28723e */ /* 0x000fc800000000ff */
[----:B------:R-:W-:Y:S02]  /*2b40*/  PRMT R39, R39, 0x5410, R40 ;  /* 0x0000541027277816 */ /* 0x000fe40000000028 */
.L_x_32463:
[C---:B------:R-:W-:Y:S02]  /*2b50*/  @P0 LEA R40, P2, R5.reuse, c[0x0][0x188], 0x4 ;  /* 0x0000620005280a11 */ /* 0x040fe400078420ff */
[C---:B------:R-:W-:Y:S02]  /*2b60*/  IADD3 R44, R5.reuse, 0x20, RZ ;  /* 0x00000020052c7810 */ /* 0x040fe40007ffe0ff */
[----:B------:R-:W-:-:S05]  /*2b70*/  @P0 LEA.HI.X R41, R5, c[0x0][0x18c], RZ, 0x4, P2 ;  /* 0x0000630005290a11 */ /* 0x000fca00010f24ff */
[----:B------:R1:W-:Y:S04]  /*2b80*/  @P0 STG.E.128 [R40.64], R36 ;  /* 0x0000002428000986 */ /* 0x0003e8000c101d04 */
.L_x_32431:
[----:B------:R-:W-:Y:S05]  /*2b90*/  BSYNC B0 ;  /* 0x0000000000007941 */ /* 0x000fea0003800000 */
.L_x_32430:
        /* <DEDUP_REMOVED lines=13> */
[----:B-1----:R-:W-:-:S05]  /*2c70*/  MOV R40, 0x10 ;  /* 0x0000001000287802 */ /* 0x002fca0000000f00 */
[----:B------:R-:W-:-:S06]  /*2c80*/  IMAD.WIDE.U32 R40, R44, R40, c[0x0][0x170] ;  /* 0x00005c002c287625 */ /* 0x000fcc00078e0028 */
        /* <DEDUP_REMOVED lines=10> */
.L_x_32467:
[----:B0----5:R-:W-:-:S05]  /*2d30*/  HADD2.F32 R21, -RZ, R32.H0_H0 ;  /* 0x20000020ff157230 */ /* 0x021fca0000004100 */
[----:B------:R-:W-:Y:S01]  /*2d40*/  FADD.FTZ R95, R21, R95 ;  /* 0x0000005f155f7221 */ /* 0x000fe20000010000 */
[----:B------:R-:W-:Y:S05]  /*2d50*/  BRA `(.L_x_32468) ;  /* 0x0000004000007947 */ /* 0x000fea0003800000 */
.L_x_32466:
[----:B0----5:R-:W-:-:S05]  /*2d60*/  HADD2.F32 R21, -RZ, R28.H0_H0 ;  /* 0x2000001cff157230 */ /* 0x021fca0000004100 */
[----:B------:R-:W-:Y:S01]  /*2d70*/  FADD.FTZ R95, R21, R95 ;  /* 0x0000005f155f7221 */ /* 0x000fe20000010000 */
[----:B------:R-:W-:-:S05]  /*2d80*/  @P2 HADD2.F32 R21, -RZ, R32.H0_H0 ;  /* 0x20000020ff152230 */ /* 0x000fca0000004100 */
[----:B------:R-:W-:-:S05]  /*2d90*/  @P2 FADD.FTZ R95, R21, R95 ;  /* 0x0000005f155f2221 */ /* 0x000fca0000010000 */
.L_x_32468:
[----:B0-----:R-:W-:-:S04]  /*2da0*/  F2FP.PACK_AB R21, RZ, R95 ;  /* 0x0000005fff15723e */ /* 0x001fc800000000ff */
[----:B------:R-:W-:Y:S02]  /*2db0*/  PRMT R36, R21, 0x7610, R36 ;  /* 0x0000761015247816 */ /* 0x000fe40000000024 */
.L_x_32469:
[----:B------:R-:W-:Y:S01]  /*2dc0*/  HADD2.F32 R76, -RZ, R40.H1_H1 ;  /* 0x30000028ff4c7230 */ /* 0x000fe20000004100 */
[----:B------:R-:W-:Y:S05]  /*2dd0*/  @P3 BRA `(.L_x_32470) ;  /* 0x0000008000003947 */ /* 0x000fea0003800000 */
[----:B------:R-:W-:-:S04]  /*2de0*/  ISETP.NE.U32.AND P4, PT, RZ, c[0x0][0x180], PT ;  /* 0x00006000ff007a0c */ /* 0x000fc80003f85070 */
[----:B------:R-:W-:-:S13]  /*2df0*/  ISETP.NE.AND.EX P4, PT, RZ, c[0x0][0x184], PT, P4 ;  /* 0x00006100ff007a0c */ /* 0x000fda0003f85340 */
[----:B------:R-:W-:Y:S05]  /*2e00*/  @P4 BRA `(.L_x_32471) ;  /* 0x0000002000004947 */ /* 0x000fea0003800000 */
[----:B------:R-:W-:Y:S05]  /*2e10*/  @P0 BRA `(.L_x_32472) ;  /* 0x0000008000000947 */ /* 0x000fea0003800000 */
[----:B------:R-:W-:Y:S05]  /*2e20*/  BRA `(.L_x_32473) ;  /* 0x0000009000007947 */ /* 0x000fea0003800000 */
.L_x_32471:
[----:B0----5:R-:W-:-:S05]  /*2e30*/  HADD2.F32 R21, -RZ, R32.H1_H1 ;  /* 0x30000020ff157230 */ /* 0x021fca0000004100 */
[----:B------:R-:W-:Y:S01]  /*2e40*/  FADD.FTZ R76, R21, R76 ;  /* 0x0000004c154c7221 */ /* 0x000fe20000010000 */
[----:B------:R-:W-:Y:S05]  /*2e50*/  BRA `(.L_x_32472) ;  /* 0x0000004000007947 */ /* 0x000fea0003800000 */
.L_x_32470:
[----:B0----5:R-:W-:-:S05]  /*2e60*/  HADD2.F32 R21, -RZ, R28.H1_H1 ;  /* 0x3000001cff157230 */ /* 0x021fca0000004100 */
[----:B------:R-:W-:Y:S01]  /*2e70*/  FADD.FTZ R76, R21, R76 ;  /* 0x0000004c154c7221 */ /* 0x000fe20000010000 */
[----:B------:R-:W-:-:S05]  /*2e80*/  @P2 HADD2.F32 R21, -RZ, R32.H1_H1 ;  /* 0x30000020ff152230 */ /* 0x000fca0000004100 */
[----:B------:R-:W-:-:S05]  /*2e90*/  @P2 FADD.FTZ R76, R21, R76 ;  /* 0x0000004c154c2221 */ /* 0x000fca0000010000 */
.L_x_32472:
[----:B0-----:R-:W-:-:S04]  /*2ea0*/  F2FP.PACK_AB R21, RZ, R76 ;  /* 0x0000004cff15723e */ /* 0x001fc800000000ff */
[----:B------:R-:W-:Y:S02]  /*2eb0*/  PRMT R36, R36, 0x5410, R21 ;  /* 0x0000541024247816 */ /* 0x000fe40000000015 */
.L_x_32473:
[----:B------:R-:W-:Y:S01]  /*2ec0*/  HADD2.F32 R77, -RZ, R41.H0_H0 ;  /* 0x20000029ff4d7230 */ /* 0x000fe20000004100 */
[----:B------:R-:W-:Y:S05]  /*2ed0*/  @P3 BRA `(.L_x_32474) ;  /* 0x0000008000003947 */ /* 0x000fea0003800000 */
[----:B------:R-:W-:-:S04]  /*2ee0*/  ISETP.NE.U32.AND P4, PT, RZ, c[0x0][0x180], PT ;  /* 0x00006000ff007a0c */ /* 0x000fc80003f85070 */
[----:B------:R-:W-:-:S13]  /*2ef0*/  ISETP.NE.AND.EX P4, PT, RZ, c[0x0][0x184], PT, P4 ;  /* 0x00006100ff007a0c */ /* 0x000fda0003f85340 */
[----:B------:R-:W-:Y:S05]  /*2f00*/  @P4 BRA `(.L_x_32475) ;  /* 0x0000002000004947 */ /* 0x000fea0003800000 */
[----:B------:R-:W-:Y:S05]  /*2f10*/  @P0 BRA `(.L_x_32476) ;  /* 0x0000008000000947 */ /* 0x000fea0003800000 */
[----:B------:R-:W-:Y:S05]  /*2f20*/  BRA `(.L_x_32477) ;  /* 0x0000009000007947 */ /* 0x000fea0003800000 */
.L_x_32475:
[----:B0----5:R-:W-:-:S05]  /*2f30*/  HADD2.F32 R21, -RZ, R33.H0_H0 ;  /* 0x20000021ff157230 */ /* 0x021fca0000004100 */
[----:B------:R-:W-:Y:S01]  /*2f40*/  FADD.FTZ R77, R21, R77 ;  /* 0x0000004d154d7221 */ /* 0x000fe20000010000 */
[----:B------:R-:W-:Y:S05]  /*2f50*/  BRA `(.L_x_32476) ;  /* 0x0000004000007947 */ /* 0x000fea0003800000 */
.L_x_32474:
[----:B0----5:R-:W-:-:S05]  /*2f60*/  HADD2.F32 R21, -RZ, R29.H0_H0 ;  /* 0x2000001dff157230 */ /* 0x021fca0000004100 */
[----:B------:R-:W-:Y:S01]  /*2f70*/  FADD.FTZ R77, R21, R77 ;  /* 0x0000004d154d7221 */ /* 0x000fe20000010000 */
[----:B------:R-:W-:-:S05]  /*2f80*/  @P2 HADD2.F32 R21, -RZ, R33.H0_H0 ;  /* 0x20000021ff152230 */ /* 0x000fca0000004100 */
[----:B------:R-:W-:-:S05]  /*2f90*/  @P2 FADD.FTZ R77, R21, R77 ;  /* 0x0000004d154d2221 */ /* 0x000fca0000010000 */
.L_x_32476:
[----:B0-----:R-:W-:-:S04]  /*2fa0*/  F2FP.PACK_AB R21, RZ, R77 ;  /* 0x0000004dff15723e */ /* 0x001fc800000000ff */
[----:B------:R-:W-:Y:S02]  /*2fb0*/  PRMT R37, R21, 0x7610, R37 ;  /* 0x0000761015257816 */ /* 0x000fe40000000025 */
.L_x_32477:
[----:B0-----:R-:W-:Y:S01]  /*2fc0*/  HADD2.F32 R21, -RZ, R41.H1_H1 ;  /* 0x30000029ff157230 */ /* 0x001fe20000004100 */
[----:B------:R-:W-:Y:S05]  /*2fd0*/  @P3 BRA `(.L_x_32478) ;  /* 0x0000008000003947 */ /* 0x000fea0003800000 */
[----:B------:R-:W-:-:S04]  /*2fe0*/  ISETP.NE.U32.AND P4, PT, RZ, c[0x0][0x180], PT ;  /* 0x00006000ff007a0c */ /* 0x000fc80003f85070 */
[----:B------:R-:W-:-:S13]  /*2ff0*/  ISETP.NE.AND.EX P4, PT, RZ, c[0x0][0x184], PT, P4 ;  /* 0x00006100ff007a0c */ /* 0x000fda0003f85340 */
[----:B------:R-:W-:Y:S05]  /*3000*/  @P4 BRA `(.L_x_32479) ;  /* 0x0000002000004947 */ /* 0x000fea0003800000 */
[----:B------:R-:W-:Y:S05]  /*3010*/  @P0 BRA `(.L_x_32480) ;  /* 0x0000008000000947 */ /* 0x000fea0003800000 */
[----:B------:R-:W-:Y:S05]  /*3020*/  BRA `(.L_x_32481) ;  /* 0x0000009000007947 */ /* 0x000fea0003800000 */
.L_x_32479:
[----:B-----5:R-:W-:-:S05]  /*3030*/  HADD2.F32 R22, -RZ, R33.H1_H1 ;  /* 0x30000021ff167230 */ /* 0x020fca0000004100 */
[----:B------:R-:W-:Y:S01]  /*3040*/  FADD.FTZ R21, R22, R21 ;  /* 0x0000001516157221 */ /* 0x000fe20000010000 */
[----:B------:R-:W-:Y:S05]  /*3050*/  BRA `(.L_x_32480) ;  /* 0x0000004000007947 */ /* 0x000fea0003800000 */
.L_x_32478:
[----:B-----5:R-:W-:-:S05]  /*3060*/  HADD2.F32 R22, -RZ, R29.H1_H1 ;  /* 0x3000001dff167230 */ /* 0x020fca0000004100 */
[----:B------:R-:W-:Y:S01]  /*3070*/  FADD.FTZ R21, R22, R21 ;  /* 0x0000001516157221 */ /* 0x000fe20000010000 */
[----:B------:R-:W-:-:S05]  /*3080*/  @P2 HADD2.F32 R22, -RZ, R33.H1_H1 ;  /* 0x30000021ff162230 */ /* 0x000fca0000004100 */
[----:B------:R-:W-:-:S05]  /*3090*/  @P2 FADD.FTZ R21, R22, R21 ;  /* 0x0000001516152221 */ /* 0x000fca0000010000 */
.L_x_32480:
[----:B------:R-:W-:-:S04]  /*30a0*/  F2FP.PACK_AB R22, RZ, R21 ;  /* 0x00000015ff16723e */ /* 0x000fc800000000ff */
[----:B------:R-:W-:Y:S02]  /*30b0*/  PRMT R37, R37, 0x5410, R22 ;  /* 0x0000541025257816 */ /* 0x000fe40000000016 */
.L_x_32481:
[----:B------:R-:W-:Y:S01]  /*30c0*/  HADD2.F32 R22, -RZ, R42.H0_H0 ;  /* 0x2000002aff167230 */ /* 0x000fe20000004100 */
[----:B------:R-:W-:Y:S05]  /*30d0*/  @P3 BRA `(.L_x_32482) ;  /* 0x0000008000003947 */ /* 0x000fea0003800000 */
[----:B------:R-:W-:-:S04]  /*30e0*/  ISETP.NE.U32.AND P4, PT, RZ, c[0x0][0x180], PT ;  /* 0x00006000ff007a0c */ /* 0x000fc80003f85070 */
[----:B------:R-:W-:-:S13]  /*30f0*/  ISETP.NE.AND.EX P4, PT, RZ, c[0x0][0x184], PT, P4 ;  /* 0x00006100ff007a0c */ /* 0x000fda0003f85340 */
[----:B------:R-:W-:Y:S05]  /*3100*/  @P4 BRA `(.L_x_32483) ;  /* 0x0000002000004947 */ /* 0x000fea0003800000 */
[----:B------:R-:W-:Y:S05]  /*3110*/  @P0 BRA `(.L_x_32484) ;  /* 0x0000008000000947 */ /* 0x000fea0003800000 */
[----:B------:R-:W-:Y:S05]  /*3120*/  BRA `(.L_x_32485) ;  /* 0x0000009000007947 */ /* 0x000fea0003800000 */
.L_x_32483:
[----:B-----5:R-:W-:-:S05]  /*3130*/  HADD2.F32 R24, -RZ, R34.H0_H0 ;  /* 0x20000022ff187230 */ /* 0x020fca0000004100 */
[----:B------:R-:W-:Y:S01]  /*3140*/  FADD.FTZ R22, R24, R22 ;  /* 0x0000001618167221 */ /* 0x000fe20000010000 */
[----:B------:R-:W-:Y:S05]  /*3150*/  BRA `(.L_x_32484) ;  /* 0x0000004000007947 */ /* 0x000fea0003800000 */
.L_x_32482:
[----:B-----5:R-:W-:-:S05]  /*3160*/  HADD2.F32 R24, -RZ, R30.H0_H0 ;  /* 0x2000001eff187230 */ /* 0x020fca0000004100 */
[----:B------:R-:W-:Y:S01]  /*3170*/  FADD.FTZ R22, R24, R22 ;  /* 0x0000001618167221 */ /* 0x000fe20000010000 */
[----:B------:R-:W-:-:S05]  /*3180*/  @P2 HADD2.F32 R24, -RZ, R34.H0_H0 ;  /* 0x20000022ff182230 */ /* 0x000fca0000004100 */
[----:B------:R-:W-:-:S05]  /*3190*/  @P2 FADD.FTZ R22, R24, R22 ;  /* 0x0000001618162221 */ /* 0x000fca0000010000 */
.L_x_32484:
[----:B------:R-:W-:-:S04]  /*31a0*/  F2FP.PACK_AB R24, RZ, R22 ;  /* 0x00000016ff18723e */ /* 0x000fc800000000ff */
[----:B------:R-:W-:Y:S02]  /*31b0*/  PRMT R38, R24, 0x7610, R38 ;  /* 0x0000761018267816 */ /* 0x000fe40000000026 */
.L_x_32485:
[----:B------:R-:W-:Y:S01]  /*31c0*/  HADD2.F32 R24, -RZ, R42.H1_H1 ;  /* 0x3000002aff187230 */ /* 0x000fe20000004100 */
[----:B------:R-:W-:Y:S05]  /*31d0*/  @P3 BRA `(.L_x_32486) ;  /* 0x0000008000003947 */ /* 0x000fea0003800000 */
[----:B------:R-:W-:-:S04]  /*31e0*/  ISETP.NE.U32.AND P4, PT, RZ, c[0x0][0x180], PT ;  /* 0x00006000ff007a0c */ /* 0x000fc80003f85070 */
[----:B------:R-:W-:-:S13]  /*31f0*/  ISETP.NE.AND.EX P4, PT, RZ, c[0x0][0x184], PT, P4 ;  /* 0x00006100ff007a0c */ /* 0x000fda0003f85340 */
[----:B------:R-:W-:Y:S05]  /*3200*/  @P4 BRA `(.L_x_32487) ;  /* 0x0000002000004947 */ /* 0x000fea0003800000 */
[----:B------:R-:W-:Y:S05]  /*3210*/  @P0 BRA `(.L_x_32488) ;  /* 0x0000008000000947 */ /* 0x000fea0003800000 */
[----:B------:R-:W-:Y:S05]  /*3220*/  BRA `(.L_x_32489) ;  /* 0x0000009000007947 */ /* 0x000fea0003800000 */
.L_x_32487:
[----:B-----5:R-:W-:-:S05]  /*3230*/  HADD2.F32 R26, -RZ, R34.H1_H1 ;  /* 0x30000022ff1a7230 */ /* 0x020fca0000004100 */
[----:B------:R-:W-:Y:S01]  /*3240*/  FADD.FTZ R24, R26, R24 ;  /* 0x000000181a187221 */ /* 0x000fe20000010000 */
[----:B------:R-:W-:Y:S05]  /*3250*/  BRA `(.L_x_32488) ;  /* 0x0000004000007947 */ /* 0x000fea0003800000 */
.L_x_32486:
[----:B-----5:R-:W-:-:S05]  /*3260*/  HADD2.F32 R26, -RZ, R30.H1_H1 ;  /* 0x3000001eff1a7230 */ /* 0x020fca0000004100 */
[----:B------:R-:W-:Y:S01]  /*3270*/  FADD.FTZ R24, R26, R24 ;  /* 0x000000181a187221 */ /* 0x000fe20000010000 */
[----:B------:R-:W-:-:S05]  /*3280*/  @P2 HADD2.F32 R26, -RZ, R34.H1_H1 ;  /* 0x30000022ff1a2230 */ /* 0x000fca0000004100 */
[----:B------:R-:W-:-:S05]  /*3290*/  @P2 FADD.FTZ R24, R26, R24 ;  /* 0x000000181a182221 */ /* 0x000fca0000010000 */
.L_x_32488:
[----:B------:R-:W-:-:S04]  /*32a0*/  F2FP.PACK_AB R26, RZ, R24 ;  /* 0x00000018ff1a723e */ /* 0x000fc800000000ff */
[----:B------:R-:W-:Y:S02]  /*32b0*/  PRMT R38, R38, 0x5410, R26 ;  /* 0x0000541026267816 */ /* 0x000fe4000000001a */
.L_x_32489:
[----:B------:R-:W-:Y:S01]  /*32c0*/  HADD2.F32 R53, -RZ, R43.H0_H0 ;  /* 0x2000002bff357230 */ /* 0x000fe20000004100 */
[----:B------:R-:W-:Y:S05]  /*32d0*/  @P3 BRA `(.L_x_32490) ;  /* 0x0000008000003947 */ /* 0x000fea0003800000 */
[----:B------:R-:W-:-:S04]  /*32e0*/  ISETP.NE.U32.AND P4, PT, RZ, c[0x0][0x180], PT ;  /* 0x00006000ff007a0c */ /* 0x000fc80003f85070 */
[----:B------:R-:W-:-:S13]  /*32f0*/  ISETP.NE.AND.EX P4, PT, RZ, c[0x0][0x184], PT, P4 ;  /* 0x00006100ff007a0c */ /* 0x000fda0003f85340 */
[----:B------:R-:W-:Y:S05]  /*3300*/  @P4 BRA `(.L_x_32491) ;  /* 0x0000002000004947 */ /* 0x000fea0003800000 */
[----:B------:R-:W-:Y:S05]  /*3310*/  @P0 BRA `(.L_x_32492) ;  /* 0x0000008000000947 */ /* 0x000fea0003800000 */
[----:B------:R-:W-:Y:S05]  /*3320*/  BRA `(.L_x_32493) ;  /* 0x0000009000007947 */ /* 0x000fea0003800000 */
.L_x_32491:
[----:B-----5:R-:W-:-:S05]  /*3330*/  HADD2.F32 R26, -RZ, R35.H0_H0 ;  /* 0x20000023ff1a7230 */ /* 0x020fca0000004100 */
[----:B------:R-:W-:Y:S01]  /*3340*/  FADD.FTZ R53, R26, R53 ;  /* 0x000000351a357221 */ /* 0x000fe20000010000 */
[----:B------:R-:W-:Y:S05]  /*3350*/  BRA `(.L_x_32492) ;  /* 0x0000004000007947 */ /* 0x000fea0003800000 */
.L_x_32490:
[----:B-----5:R-:W-:-:S05]  /*3360*/  HADD2.F32 R26, -RZ, R31.H0_H0 ;  /* 0x2000001fff1a7230 */ /* 0x020fca0000004100 */
[----:B------:R-:W-:Y:S01]  /*3370*/  FADD.FTZ R53, R26, R53 ;  /* 0x000000351a357221 */ /* 0x000fe20000010000 */
[----:B------:R-:W-:-:S05]  /*3380*/  @P2 HADD2.F32 R26, -RZ, R35.H0_H0 ;  /* 0x20000023ff1a2230 */ /* 0x000fca0000004100 */
[----:B------:R-:W-:-:S05]  /*3390*/  @P2 FADD.FTZ R53, R26, R53 ;  /* 0x000000351a352221 */ /* 0x000fca0000010000 */
.L_x_32492:
[----:B------:R-:W-:-:S04]  /*33a0*/  F2FP.PACK_AB R26, RZ, R53 ;  /* 0x00000035ff1a723e */ /* 0x000fc800000000ff */
[----:B------:R-:W-:Y:S02]  /*33b0*/  PRMT R39, R26, 0x7610, R39 ;  /* 0x000076101a277816 */ /* 0x000fe40000000027 */
.L_x_32493:
[----:B------:R-:W-:Y:S01]  /*33c0*/  HADD2.F32 R26, -RZ, R43.H1_H1 ;  /* 0x3000002bff1a7230 */ /* 0x000fe20000004100 */
[----:B------:R-:W-:Y:S05]  /*33d0*/  @P3 BRA `(.L_x_32494) ;  /* 0x0000008000003947 */ /* 0x000fea0003800000 */
[----:B------:R-:W-:-:S04]  /*33e0*/  ISETP.NE.U32.AND P2, PT, RZ, c[0x0][0x180], PT ;  /* 0x00006000ff007a0c */ /* 0x000fc80003f45070 */
[----:B------:R-:W-:-:S13]  /*33f0*/  ISETP.NE.AND.EX P2, PT, RZ, c[0x0][0x184], PT, P2 ;  /* 0x00006100ff007a0c */ /* 0x000fda0003f45320 */
[----:B------:R-:W-:Y:S05]  /*3400*/  @P2 BRA `(.L_x_32495) ;  /* 0x0000002000002947 */ /* 0x000fea0003800000 */
[----:B------:R-:W-:Y:S05]  /*3410*/  @P0 BRA `(.L_x_32496) ;  /* 0x0000008000000947 */ /* 0x000fea0003800000 */
[----:B------:R-:W-:Y:S05]  /*3420*/  BRA `(.L_x_32497) ;  /* 0x0000009000007947 */ /* 0x000fea0003800000 */
.L_x_32495:
[----:B-----5:R-:W-:-:S05]  /*3430*/  HADD2.F32 R40, -RZ, R35.H1_H1 ;  /* 0x30000023ff287230 */ /* 0x020fca0000004100 */
[----:B------:R-:W-:Y:S01]  /*3440*/  FADD.FTZ R26, R40, R26 ;  /* 0x0000001a281a7221 */ /* 0x000fe20000010000 */
[----:B------:R-:W-:Y:S05]  /*3450*/  BRA `(.L_x_32496) ;  /* 0x0000004000007947 */ /* 0x000fea0003800000 */
.L_x_32494:
[----:B-----5:R-:W-:-:S05]  /*3460*/  HADD2.F32 R40, -RZ, R31.H1_H1 ;  /* 0x3000001fff287230 */ /* 0x020fca0000004100 */
[----:B------:R-:W-:Y:S01]  /*3470*/  FADD.FTZ R26, R40, R26 ;  /* 0x0000001a281a7221 */ /* 0x000fe20000010000 */
[----:B------:R-:W-:-:S05]  /*3480*/  @P2 HADD2.F32 R40, -RZ, R35.H1_H1 ;  /* 0x30000023ff282230 */ /* 0x000fca0000004100 */
[----:B------:R-:W-:-:S05]  /*3490*/  @P2 FADD.FTZ R26, R40, R26 ;  /* 0x0000001a281a2221 */ /* 0x000fca0000010000 */
.L_x_32496:
[----:B------:R-:W-:-:S04]  /*34a0*/  F2FP.PACK_AB R40, RZ, R26 ;  /* 0x0000001aff28723e */ /* 0x000fc800000000ff */
[----:B------:R-:W-:Y:S02]  /*34b0*/  PRMT R39, R39, 0x5410, R40 ;  /* 0x0000541027277816 */ /* 0x000fe40000000028 */
.L_x_32497:
[----:B------:R-:W-:-:S04]  /*34c0*/  @P0 LEA R40, P2, R44, c[0x0][0x188], 0x4 ;  /* 0x000062002c280a11 */ /* 0x000fc800078420ff */
[C---:B------:R-:W-:Y:S02]  /*34d0*/  @P0 LEA.HI.X R41, R44.reuse, c[0x0][0x18c], RZ, 0x4, P2 ;  /* 0x000063002c290a11 */ /* 0x040fe400010f24ff */
[----:B------:R-:W-:-:S03]  /*34e0*/  IADD3 R44, R44, 0x20, RZ ;  /* 0x000000202c2c7810 */ /* 0x000fc60007ffe0ff */
[----:B------:R0:W-:Y:S04]  /*34f0*/  @P0 STG.E.128 [R40.64], R36 ;  /* 0x0000002428000986 */ /* 0x0001e8000c101d04 */
.L_x_32465:
[----:B------:R-:W-:Y:S05]  /*3500*/  BSYNC B0 ;  /* 0x0000000000007941 */ /* 0x000fea0003800000 */
.L_x_32464:
        /* <DEDUP_REMOVED lines=25> */
.L_x_32501:
[----:B-----5:R-:W-:-:S05]  /*36a0*/  HADD2.F32 R23, -RZ, R32.H0_H0 ;  /* 0x20000020ff177230 */ /* 0x020fca0000004100 */
[----:B------:R-:W-:Y:S01]  /*36b0*/  FADD.FTZ R96, R23, R96 ;  /* 0x0000006017607221 */ /* 0x000fe20000010000 */
[----:B------:R-:W-:Y:S05]  /*36c0*/  BRA `(.L_x_32502) ;  /* 0x0000004000007947 */ /* 0x000fea0003800000 */
.L_x_32500:
[----:B-----5:R-:W-:-:S05]  /*36d0*/  HADD2.F32 R23, -RZ, R28.H0_H0 ;  /* 0x2000001cff177230 */ /* 0x020fca0000004100 */
[----:B------:R-:W-:Y:S01]  /*36e0*/  FADD.FTZ R96, R23, R96 ;  /* 0x0000006017607221 */ /* 0x000fe20000010000 */
[----:B------:R-:W-:-:S05]  /*36f0*/  @P2 HADD2.F32 R23, -RZ, R32.H0_H0 ;  /* 0x20000020ff172230 */ /* 0x000fca0000004100 */
[----:B------:R-:W-:-:S05]  /*3700*/  @P2 FADD.FTZ R96, R23, R96 ;  /* 0x0000006017602221 */ /* 0x000fca0000010000 */
.L_x_32502:
[----:B------:R-:W-:-:S04]  /*3710*/  F2FP.PACK_AB R23, RZ, R96 ;  /* 0x00000060ff17723e */ /* 0x000fc800000000ff */
[----:B------:R-:W-:Y:S02]  /*3720*/  PRMT R36, R23, 0x7610, R36 ;  /* 0x0000761017247816 */ /* 0x000fe40000000024 */
.L_x_32503:
[----:B------:R-:W-:Y:S01]  /*3730*/  HADD2.F32 R78, -RZ, R40.H1_H1 ;  /* 0x30000028ff4e7230 */ /* 0x000fe20000004100 */
[----:B------:R-:W-:Y:S05]  /*3740*/  @P3 BRA `(.L_x_32504) ;  /* 0x0000008000003947 */ /* 0x000fea0003800000 */
[----:B------:R-:W-:-:S04]  /*3750*/  ISETP.NE.U32.AND P4, PT, RZ, c[0x0][0x180], PT ;  /* 0x00006000ff007a0c */ /* 0x000fc80003f85070 */
[----:B------:R-:W-:-:S13]  /*3760*/  ISETP.NE.AND.EX P4, PT, RZ, c[0x0][0x184], PT, P4 ;  /* 0x00006100ff007a0c */ /* 0x000fda0003f85340 */
[----:B------:R-:W-:Y:S05]  /*3770*/  @P4 BRA `(.L_x_32505) ;  /* 0x0000002000004947 */ /* 0x000fea0003800000 */
[----:B------:R-:W-:Y:S05]  /*3780*/  @P0 BRA `(.L_x_32506) ;  /* 0x0000008000000947 */ /* 0x000fea0003800000 */
[----:B------:R-:W-:Y:S05]  /*3790*/  BRA `(.L_x_32507) ;  /* 0x0000009000007947 */ /* 0x000fea0003800000 */
.L_x_32505:
[----:B-----5:R-:W-:-:S05]  /*37a0*/  HADD2.F32 R23, -RZ, R32.H1_H1 ;  /* 0x30000020ff177230 */ /* 0x020fca0000004100 */
[----:B------:R-:W-:Y:S01]  /*37b0*/  FADD.FTZ R78, R23, R78 ;  /* 0x0000004e174e7221 */ /* 0x000fe20000010000 */
[----:B------:R-:W-:Y:S05]  /*37c0*/  BRA `(.L_x_32506) ;  /* 0x0000004000007947 */ /* 0x000fea0003800000 */
.L_x_32504:
[----:B-----5:R-:W-:-:S05]  /*37d0*/  HADD2.F32 R23, -RZ, R28.H1_H1 ;  /* 0x3000001cff177230 */ /* 0x020fca0000004100 */
[----:B------:R-:W-:Y:S01]  /*37e0*/  FADD.FTZ R78, R23, R78 ;  /* 0x0000004e174e7221 */ /* 0x000fe20000010000 */
[----:B------:R-:W-:-:S05]  /*37f0*/  @P2 HADD2.F32 R23, -RZ, R32.H1_H1 ;  /* 0x30000020ff172230 */ /* 0x000fca0000004100 */
[----:B------:R-:W-:-:S05]  /*3800*/  @P2 FADD.FTZ R78, R23, R78 ;  /* 0x0000004e174e2221 */ /* 0x000fca0000010000 */
.L_x_32506:
[----:B------:R-:W-:-:S04]  /*3810*/  F2FP.PACK_AB R23, RZ, R78 ;  /* 0x0000004eff17723e */ /* 0x000fc800000000ff */
[----:B------:R-:W-:Y:S02]  /*3820*/  PRMT R36, R36, 0x5410, R23 ;  /* 0x0000541024247816 */ /* 0x000fe40000000017 */
.L_x_32507:
[----:B------:R-:W-:Y:S01]  /*3830*/  HADD2.F32 R79, -RZ, R41.H0_H0 ;  /* 0x20000029ff4f7230 */ /* 0x000fe20000004100 */
[----:B------:R-:W-:Y:S05]  /*3840*/  @P3 BRA `(.L_x_32508) ;  /* 0x0000008000003947 */ /* 0x000fea0003800000 */
[----:B------:R-:W-:-:S04]  /*3850*/  ISETP.NE.U32.AND P4, PT, RZ, c[0x0][0x180], PT ;  /* 0x00006000ff007a0c */ /* 0x000fc80003f85070 */
[----:B------:R-:W-:-:S13]  /*3860*/  ISETP.NE.AND.EX P4, PT, RZ, c[0x0][0x184], PT, P4 ;  /* 0x00006100ff007a0c */ /* 0x000fda0003f85340 */
[----:B------:R-:W-:Y:S05]  /*3870*/  @P4 BRA `(.L_x_32509) ;  /* 0x0000002000004947 */ /* 0x000fea0003800000 */
[----:B------:R-:W-:Y:S05]  /*3880*/  @P0 BRA `(.L_x_32510) ;  /* 0x0000008000000947 */ /* 0x000fea0003800000 */
[----:B------:R-:W-:Y:S05]  /*3890*/  BRA `(.L_x_32511) ;  /* 0x0000009000007947 */ /* 0x000fea0003800000 */
.L_x_32509:
[----:B-----5:R-:W-:-:S05]  /*38a0*/  HADD2.F32 R23, -RZ, R33.H0_H0 ;  /* 0x20000021ff177230 */ /* 0x020fca0000004100 */
[----:B------:R-:W-:Y:S01]  /*38b0*/  FADD.FTZ R79, R23, R79 ;  /* 0x0000004f174f7221 */ /* 0x000fe20000010000 */
[----:B------:R-:W-:Y:S05]  /*38c0*/  BRA `(.L_x_32510) ;  /* 0x0000004000007947 */ /* 0x000fea0003800000 */
.L_x_32508:
[----:B-----5:R-:W-:-:S05]  /*38d0*/  HADD2.F32 R23, -RZ, R29.H0_H0 ;  /* 0x2000001dff177230 */ /* 0x020fca0000004100 */
[----:B------:R-:W-:Y:S01]  /*38e0*/  FADD.FTZ R79, R23, R79 ;  /* 0x0000004f174f7221 */ /* 0x000fe20000010000 */
[----:B------:R-:W-:-:S05]  /*38f0*/  @P2 HADD2.F32 R23, -RZ, R33.H0_H0 ;  /* 0x20000021ff172230 */ /* 0x000fca0000004100 */
[----:B------:R-:W-:-:S05]  /*3900*/  @P2 FADD.FTZ R79, R23, R79 ;  /* 0x0000004f174f2221 */ /* 0x000fca0000010000 */
.L_x_32510:
[----:B------:R-:W-:-:S04]  /*3910*/  F2FP.PACK_AB R23, RZ, R79 ;  /* 0x0000004fff17723e */ /* 0x000fc800000000ff */
[----:B------:R-:W-:Y:S02]  /*3920*/  PRMT R37, R23, 0x7610, R37 ;  /* 0x0000761017257816 */ /* 0x000fe40000000025 */
.L_x_32511:
[----:B------:R-:W-:Y:S01]  /*3930*/  HADD2.F32 R23, -RZ, R41.H1_H1 ;  /* 0x30000029ff177230 */ /* 0x000fe20000004100 */
[----:B------:R-:W-:Y:S05]  /*3940*/  @P3 BRA `(.L_x_32512) ;  /* 0x0000008000003947 */ /* 0x000fea0003800000 */
[----:B------:R-:W-:-:S04]  /*3950*/  ISETP.NE.U32.AND P4, PT, RZ, c[0x0][0x180], PT ;  /* 0x00006000ff007a0c */ /* 0x000fc80003f85070 */
[----:B------:R-:W-:-:S13]  /*3960*/  ISETP.NE.AND.EX P4, PT, RZ, c[0x0][0x184], PT, P4 ;  /* 0x00006100ff007a0c */ /* 0x000fda0003f85340 */
[----:B------:R-:W-:Y:S05]  /*3970*/  @P4 BRA `(.L_x_32513) ;  /* 0x0000002000004947 */ /* 0x000fea0003800000 */
[----:B------:R-:W-:Y:S05]  /*3980*/  @P0 BRA `(.L_x_32514) ;  /* 0x0000008000000947 */ /* 0x000fea0003800000 */
[----:B------:R-:W-:Y:S05]  /*3990*/  BRA `(.L_x_32515) ;  /* 0x0000009000007947 */ /* 0x000fea0003800000 */
.L_x_32513:
[----:B-----5:R-:W-:-:S05]  /*39a0*/  HADD2.F32 R25, -RZ, R33.H1_H1 ;  /* 0x30000021ff197230 */ /* 0x020fca0000004100 */
[----:B------:R-:W-:Y:S01]  /*39b0*/  FADD.FTZ R23, R25, R23 ;  /* 0x0000001719177221 */ /* 0x000fe20000010000 */
[----:B------:R-:W-:Y:S05]  /*39c0*/  BRA `(.L_x_32514) ;  /* 0x0000004000007947 */ /* 0x000fea0003800000 */
.L_x_32512:
[----:B-----5:R-:W-:-:S05]  /*39d0*/  HADD2.F32 R25, -RZ, R29.H1_H1 ;  /* 0x3000001dff197230 */ /* 0x020fca0000004100 */
[----:B------:R-:W-:Y:S01]  /*39e0*/  FADD.FTZ R23, R25, R23 ;  /* 0x0000001719177221 */ /* 0x000fe20000010000 */
[----:B------:R-:W-:-:S05]  /*39f0*/  @P2 HADD2.F32 R25, -RZ, R33.H1_H1 ;  /* 0x30000021ff192230 */ /* 0x000fca0000004100 */
[----:B------:R-:W-:-:S05]  /*3a00*/  @P2 FADD.FTZ R23, R25, R23 ;  /* 0x0000001719172221 */ /* 0x000fca0000010000 */
.L_x_32514:
[----:B------:R-:W-:-:S04]  /*3a10*/  F2FP.PACK_AB R25, RZ, R23 ;  /* 0x00000017ff19723e */ /* 0x000fc800000000ff */
[----:B------:R-:W-:Y:S02]  /*3a20*/  PRMT R37, R37, 0x5410, R25 ;  /* 0x0000541025257816 */ /* 0x000fe40000000019 */
.L_x_32515:
[----:B------:R-:W-:Y:S01]  /*3a30*/  HADD2.F32 R48, -RZ, R42.H0_H0 ;  /* 0x2000002aff307230 */ /* 0x000fe20000004100 */
[----:B------:R-:W-:Y:S05]  /*3a40*/  @P3 BRA `(.L_x_32516) ;  /* 0x0000008000003947 */ /* 0x000fea0003800000 */
[----:B------:R-:W-:-:S04]  /*3a50*/  ISETP.NE.U32.AND P4, PT, RZ, c[0x0][0x180], PT ;  /* 0x00006000ff007a0c */ /* 0x000fc80003f85070 */
[----:B------:R-:W-:-:S13]  /*3a60*/  ISETP.NE.AND.EX P4, PT, RZ, c[0x0][0x184], PT, P4 ;  /* 0x00006100ff007a0c */ /* 0x000fda0003f85340 */
[----:B------:R-:W-:Y:S05]  /*3a70*/  @P4 BRA `(.L_x_32517) ;  /* 0x0000002000004947 */ /* 0x000fea0003800000 */
[----:B------:R-:W-:Y:S05]  /*3a80*/  @P0 BRA `(.L_x_32518) ;  /* 0x0000008000000947 */ /* 0x000fea0003800000 */
[----:B------:R-:W-:Y:S05]  /*3a90*/  BRA `(.L_x_32519) ;  /* 0x0000009000007947 */ /* 0x000fea0003800000 */
.L_x_32517:
[----:B-----5:R-:W-:-:S05]  /*3aa0*/  HADD2.F32 R25, -RZ, R34.H0_H0 ;  /* 0x20000022ff197230 */ /* 0x020fca0000004100 */
[----:B------:R-:W-:Y:S01]  /*3ab0*/  FADD.FTZ R48, R25, R48 ;  /* 0x0000003019307221 */ /* 0x000fe20000010000 */
[----:B------:R-:W-:Y:S05]  /*3ac0*/  BRA `(.L_x_32518) ;  /* 0x0000004000007947 */ /* 0x000fea0003800000 */
.L_x_32516:
[----:B-----5:R-:W-:-:S05]  /*3ad0*/  HADD2.F32 R25, -RZ, R30.H0_H0 ;  /* 0x2000001eff197230 */ /* 0x020fca0000004100 */
[----:B------:R-:W-:Y:S01]  /*3ae0*/  FADD.FTZ R48, R25, R48 ;  /* 0x0000003019307221 */ /* 0x000fe20000010000 */
[----:B------:R-:W-:-:S05]  /*3af0*/  @P2 HADD2.F32 R25, -RZ, R34.H0_H0 ;  /* 0x20000022ff192230 */ /* 0x000fca0000004100 */
[----:B------:R-:W-:-:S05]  /*3b00*/  @P2 FADD.FTZ R48, R25, R48 ;  /* 0x0000003019302221 */ /* 0x000fca0000010000 */
.L_x_32518:
[----:B------:R-:W-:-:S04]  /*3b10*/  F2FP.PACK_AB R25, RZ, R48 ;  /* 0x00000030ff19723e */ /* 0x000fc800000000ff */
[----:B------:R-:W-:Y:S02]  /*3b20*/  PRMT R38, R25, 0x7610, R38 ;  /* 0x0000761019267816 */ /* 0x000fe40000000026 */
.L_x_32519:
[----:B------:R-:W-:Y:S01]  /*3b30*/  HADD2.F32 R25, -RZ, R42.H1_H1 ;  /* 0x3000002aff197230 */ /* 0x000fe20000004100 */
[----:B------:R-:W-:Y:S05]  /*3b40*/  @P3 BRA `(.L_x_32520) ;  /* 0x0000008000003947 */ /* 0x000fea0003800000 */
[----:B------:R-:W-:-:S04]  /*3b50*/  ISETP.NE.U32.AND P4, PT, RZ, c[0x0][0x180], PT ;  /* 0x00006000ff007a0c */ /* 0x000fc80003f85070 */
[----:B------:R-:W-:-:S13]  /*3b60*/  ISETP.NE.AND.EX P4, PT, RZ, c[0x0][0x184], PT, P4 ;  /* 0x00006100ff007a0c */ /* 0x000fda0003f85340 */
[----:B------:R-:W-:Y:S05]  /*3b70*/  @P4 BRA `(.L_x_32521) ;  /* 0x0000002000004947 */ /* 0x000fea0003800000 */
[----:B------:R-:W-:Y:S05]  /*3b80*/  @P0 BRA `(.L_x_32522) ;  /* 0x0000008000000947 */ /* 0x000fea0003800000 */
[----:B------:R-:W-:Y:S05]  /*3b90*/  BRA `(.L_x_32523) ;  /* 0x0000009000007947 */ /* 0x000fea0003800000 */
.L_x_32521:
[----:B-----5:R-:W-:-:S05]  /*3ba0*/  HADD2.F32 R27, -RZ, R34.H1_H1 ;  /* 0x30000022ff1b7230 */ /* 0x020fca0000004100 */
[----:B------:R-:W-:Y:S01]  /*3bb0*/  FADD.FTZ R25, R27, R25 ;  /* 0x000000191b197221 */ /* 0x000fe20000010000 */
[----:B------:R-:W-:Y:S05]  /*3bc0*/  BRA `(.L_x_32522) ;  /* 0x0000004000007947 */ /* 0x000fea0003800000 */
.L_x_32520:
[----:B-----5:R-:W-:-:S05]  /*3bd0*/  HADD2.F32 R27, -RZ, R30.H1_H1 ;  /* 0x3000001eff1b7230 */ /* 0x020fca0000004100 */
[----:B------:R-:W-:Y:S01]  /*3be0*/  FADD.FTZ R25, R27, R25 ;  /* 0x000000191b197221 */ /* 0x000fe20000010000 */
[----:B------:R-:W-:-:S05]  /*3bf0*/  @P2 HADD2.F32 R27, -RZ, R34.H1_H1 ;  /* 0x30000022ff1b2230 */ /* 0x000fca0000004100 */
[----:B------:R-:W-:-:S05]  /*3c00*/  @P2 FADD.FTZ R25, R27, R25 ;  /* 0x000000191b192221 */ /* 0x000fca0000010000 */
.L_x_32522:
[----:B------:R-:W-:-:S04]  /*3c10*/  F2FP.PACK_AB R27, RZ, R25 ;  /* 0x00000019ff1b723e */ /* 0x000fc800000000ff */
[----:B------:R-:W-:Y:S02]  /*3c20*/  PRMT R38, R38, 0x5410, R27 ;  /* 0x0000541026267816 */ /* 0x000fe4000000001b */
.L_x_32523:
[----:B------:R-:W-:Y:S01]  /*3c30*/  HADD2.F32 R55, -RZ, R43.H0_H0 ;  /* 0x2000002bff377230 */ /* 0x000fe20000004100 */
[----:B------:R-:W-:Y:S05]  /*3c40*/  @P3 BRA `(.L_x_32524) ;  /* 0x0000008000003947 */ /* 0x000fea0003800000 */
[----:B------:R-:W-:-:S04]  /*3c50*/  ISETP.NE.U32.AND P4, PT, RZ, c[0x0][0x180], PT ;  /* 0x00006000ff007a0c */ /* 0x000fc80003f85070 */
[----:B------:R-:W-:-:S13]  /*3c60*/  ISETP.NE.AND.EX P4, PT, RZ, c[0x0][0x184], PT, P4 ;  /* 0x00006100ff007a0c */ /* 0x000fda0003f85340 */
[----:B------:R-:W-:Y:S05]  /*3c70*/  @P4 BRA `(.L_x_32525) ;  /* 0x0000002000004947 */ /* 0x000fea0003800000 */
[----:B------:R-:W-:Y:S05]  /*3c80*/  @P0 BRA `(.L_x_32526) ;  /* 0x0000008000000947 */ /* 0x000fea0003800000 */
[----:B------:R-:W-:Y:S05]  /*3c90*/  BRA `(.L_x_32527) ;  /* 0x0000009000007947 */ /* 0x000fea0003800000 */
.L_x_32525:
[----:B-----5:R-:W-:-:S05]  /*3ca0*/  HADD2.F32 R27, -RZ, R35.H0_H0 ;  /* 0x20000023ff1b7230 */ /* 0x020fca0000004100 */
[----:B------:R-:W-:Y:S01]  /*3cb0*/  FADD.FTZ R55, R27, R55 ;  /* 0x000000371b377221 */ /* 0x000fe20000010000 */
[----:B------:R-:W-:Y:S05]  /*3cc0*/  BRA `(.L_x_32526) ;  /* 0x0000004000007947 */ /* 0x000fea0003800000 */
.L_x_32524:
[----:B-----5:R-:W-:-:S05]  /*3cd0*/  HADD2.F32 R27, -RZ, R31.H0_H0 ;  /* 0x2000001fff1b7230 */ /* 0x020fca0000004100 */
[----:B------:R-:W-:Y:S01]  /*3ce0*/  FADD.FTZ R55, R27, R55 ;  /* 0x000000371b377221 */ /* 0x000fe20000010000 */
[----:B------:R-:W-:-:S05]  /*3cf0*/  @P2 HADD2.F32 R27, -RZ, R35.H0_H0 ;  /* 0x20000023ff1b2230 */ /* 0x000fca0000004100 */
[----:B------:R-:W-:-:S05]  /*3d00*/  @P2 FADD.FTZ R55, R27, R55 ;  /* 0x000000371b372221 */ /* 0x000fca0000010000 */
.L_x_32526:
[----:B------:R-:W-:-:S04]  /*3d10*/  F2FP.PACK_AB R27, RZ, R55 ;  /* 0x00000037ff1b723e */ /* 0x000fc800000000ff */
[----:B------:R-:W-:Y:S02]  /*3d20*/  PRMT R39, R27, 0x7610, R39 ;  /* 0x000076101b277816 */ /* 0x000fe40000000027 */
.L_x_32527:
[----:B------:R-:W-:Y:S01]  /*3d30*/  HADD2.F32 R27, -RZ, R43.H1_H1 ;  /* 0x3000002bff1b7230 */ /* 0x000fe20000004100 */
[----:B------:R-:W-:Y:S05]  /*3d40*/  @P3 BRA `(.L_x_32528) ;  /* 0x0000008000003947 */ /* 0x000fea0003800000 */
[----:B------:R-:W-:-:S04]  /*3d50*/  ISETP.NE.U32.AND P2, PT, RZ, c[0x0][0x180], PT ;  /* 0x00006000ff007a0c */ /* 0x000fc80003f45070 */
[----:B------:R-:W-:-:S13]  /*3d60*/  ISETP.NE.AND.EX P2, PT, RZ, c[0x0][0x184], PT, P2 ;  /* 0x00006100ff007a0c */ /* 0x000fda0003f45320 */
[----:B------:R-:W-:Y:S05]  /*3d70*/  @P2 BRA `(.L_x_32529) ;  /* 0x0000002000002947 */ /* 0x000fea0003800000 */
[----:B------:R-:W-:Y:S05]  /*3d80*/  @P0 BRA `(.L_x_32530) ;  /* 0x0000008000000947 */ /* 0x000fea0003800000 */
[----:B------:R-:W-:Y:S05]  /*3d90*/  BRA `(.L_x_32531) ;  /* 0x0000009000007947 */ /* 0x000fea0003800000 */
.L_x_32529:
[----:B-----5:R-:W-:-:S05]  /*3da0*/  HADD2.F32 R40, -RZ, R35.H1_H1 ;  /* 0x30000023ff287230 */ /* 0x020fca0000004100 */
[----:B------:R-:W-:Y:S01]  /*3db0*/  FADD.FTZ R27, R40, R27 ;  /* 0x0000001b281b7221 */ /* 0x000fe20000010000 */
[----:B------:R-:W-:Y:S05]  /*3dc0*/  BRA `(.L_x_32530) ;  /* 0x0000004000007947 */ /* 0x000fea0003800000 */
.L_x_32528:
[----:B-----5:R-:W-:-:S05]  /*3dd0*/  HADD2.F32 R40, -RZ, R31.H1_H1 ;  /* 0x3000001fff287230 */ /* 0x020fca0000004100 */
[----:B------:R-:W-:Y:S01]  /*3de0*/  FADD.FTZ R27, R40, R27 ;  /* 0x0000001b281b7221 */ /* 0x000fe20000010000 */
[----:B------:R-:W-:-:S05]  /*3df0*/  @P2 HADD2.F32 R40, -RZ, R35.H1_H1 ;  /* 0x30000023ff282230 */ /* 0x000fca0000004100 */
[----:B------:R-:W-:-:S05]  /*3e00*/  @P2 FADD.FTZ R27, R40, R27 ;  /* 0x0000001b281b2221 */ /* 0x000fca0000010000 */
.L_x_32530:
[----:B------:R-:W-:-:S04]  /*3e10*/  F2FP.PACK_AB R40, RZ, R27 ;  /* 0x0000001bff28723e */ /* 0x000fc800000000ff */
[----:B------:R-:W-:Y:S02]  /*3e20*/  PRMT R39, R39, 0x5410, R40 ;  /* 0x0000541027277816 */ /* 0x000fe40000000028 */
.L_x_32531:
[----:B------:R-:W-:-:S04]  /*3e30*/  @P0 LEA R40, P2, R44, c[0x0][0x188], 0x4 ;  /* 0x000062002c280a11 */ /* 0x000fc800078420ff */
[C---:B------:R-:W-:Y:S02]  /*3e40*/  @P0 LEA.HI.X R41, R44.reuse, c[0x0][0x18c], RZ, 0x4, P2 ;  /* 0x000063002c290a11 */ /* 0x040fe400010f24ff */
[----:B------:R-:W-:-:S03]  /*3e50*/  IADD3 R44, R44, 0x20, RZ ;  /* 0x000000202c2c7810 */ /* 0x000fc60007ffe0ff */
[----:B------:R0:W-:Y:S04]  /*3e60*/  @P0 STG.E.128 [R40.64], R36 ;  /* 0x0000002428000986 */ /* 0x0001e8000c101d04 */
.L_x_32499:
[----:B------:R-:W-:Y:S05]  /*3e70*/  BSYNC B0 ;  /* 0x0000000000007941 */ /* 0x000fea0003800000 */
.L_x_32498:
        /* <DEDUP_REMOVED lines=13> */
[----:B--2---:R-:W-:-:S05]  /*3f50*/  MOV R8, 0x10 ;  /* 0x0000001000087802 */ /* 0x004fca0000000f00 */
[----:B------:R-:W-:-:S05]  /*3f60*/  IMAD.WIDE.U32 R8, R44, R8, c[0x0][0x170] ;  /* 0x00005c002c087625 */ /* 0x000fca00078e0008 */
[----:B01----:R-:W2:Y:S01]  /*3f70*/  LDG.E.128 R40, [R8.64] ;  /* 0x0000000408287981 */ /* 0x003ea2000c1e1d00 */
        /* <DEDUP_REMOVED lines=9> */
.L_x_32535:
[----:B-----5:R-:W-:-:S05]  /*4010*/  HADD2.F32 R8, -RZ, R32.H0_H0 ;  /* 0x20000020ff087230 */ /* 0x020fca0000004100 */
[----:B------:R-:W-:Y:S01]  /*4020*/  FADD.FTZ R97, R8, R97 ;  /* 0x0000006108617221 */ /* 0x000fe20000010000 */
[----:B------:R-:W-:Y:S05]  /*4030*/  BRA `(.L_x_32536) ;  /* 0x0000004000007947 */ /* 0x000fea0003800000 */
.L_x_32534:
[----:B-----5:R-:W-:-:S05]  /*4040*/  HADD2.F32 R8, -RZ, R28.H0_H0 ;  /* 0x2000001cff087230 */ /* 0x020fca0000004100 */
[----:B------:R-:W-:Y:S01]  /*4050*/  FADD.FTZ R97, R8, R97 ;  /* 0x0000006108617221 */ /* 0x000fe20000010000 */
[----:B------:R-:W-:-:S05]  /*4060*/  @P2 HADD2.F32 R8, -RZ, R32.H0_H0 ;  /* 0x20000020ff082230 */ /* 0x000fca0000004100 */
[----:B------:R-:W-:-:S05]  /*4070*/  @P2 FADD.FTZ R97, R8, R97 ;  /* 0x0000006108612221 */ /* 0x000fca0000010000 */
.L_x_32536:
[----:B------:R-:W-:-:S04]  /*4080*/  F2FP.PACK_AB R8, RZ, R97 ;  /* 0x00000061ff08723e */ /* 0x000fc800000000ff */
[----:B------:R-:W-:Y:S02]  /*4090*/  PRMT R36, R8, 0x7610, R36 ;  /* 0x0000761008247816 */ /* 0x000fe40000000024 */
.L_x_32537:
[----:B------:R-:W-:Y:S01]  /*40a0*/  HADD2.F32 R80, -RZ, R40.H1_H1 ;  /* 0x30000028ff507230 */ /* 0x000fe20000004100 */
[----:B------:R-:W-:Y:S05]  /*40b0*/  @P3 BRA `(.L_x_32538) ;  /* 0x0000008000003947 */ /* 0x000fea0003800000 */
[----:B------:R-:W-:-:S04]  /*40c0*/  ISETP.NE.U32.AND P4, PT, RZ, c[0x0][0x180], PT ;  /* 0x00006000ff007a0c */ /* 0x000fc80003f85070 */
[----:B------:R-:W-:-:S13]  /*40d0*/  ISETP.NE.AND.EX P4, PT, RZ, c[0x0][0x184], PT, P4 ;  /* 0x00006100ff007a0c */ /* 0x000fda0003f85340 */
[----:B------:R-:W-:Y:S05]  /*40e0*/  @P4 BRA `(.L_x_32539) ;  /* 0x0000002000004947 */ /* 0x000fea0003800000 */
[----:B------:R-:W-:Y:S05]  /*40f0*/  @P0 BRA `(.L_x_32540) ;  /* 0x0000008000000947 */ /* 0x000fea0003800000 */
[----:B------:R-:W-:Y:S05]  /*4100*/  BRA `(.L_x_32541) ;  /* 0x0000009000007947 */ /* 0x000fea0003800000 */
.L_x_32539:
[----:B-----5:R-:W-:-:S05]  /*4110*/  HADD2.F32 R8, -RZ, R32.H1_H1 ;  /* 0x30000020ff087230 */ /* 0x020fca0000004100 */
[----:B------:R-:W-:Y:S01]  /*4120*/  FADD.FTZ R80, R8, R80 ;  /* 0x0000005008507221 */ /* 0x000fe20000010000 */
[----:B------:R-:W-:Y:S05]  /*4130*/  BRA `(.L_x_32540) ;  /* 0x0000004000007947 */ /* 0x000fea0003800000 */
.L_x_32538:
[----:B-----5:R-:W-:-:S05]  /*4140*/  HADD2.F32 R8, -RZ, R28.H1_H1 ;  /* 0x3000001cff087230 */ /* 0x020fca0000004100 */
[----:B------:R-:W-:Y:S01]  /*4150*/  FADD.FTZ R80, R8, R80 ;  /* 0x0000005008507221 */ /* 0x000fe20000010000 */
[----:B------:R-:W-:-:S05]  /*4160*/  @P2 HADD2.F32 R8, -RZ, R32.H1_H1 ;  /* 0x30000020ff082230 */ /* 0x000fca0000004100 */
[----:B------:R-:W-:-:S05]  /*4170*/  @P2 FADD.FTZ R80, R8, R80 ;  /* 0x0000005008502221 */ /* 0x000fca0000010000 */
.L_x_32540:
[----:B------:R-:W-:-:S04]  /*4180*/  F2FP.PACK_AB R8, RZ, R80 ;  /* 0x00000050ff08723e */ /* 0x000fc800000000ff */
[----:B------:R-:W-:Y:S02]  /*4190*/  PRMT R36, R36, 0x5410, R8 ;  /* 0x0000541024247816 */ /* 0x000fe40000000008 */
.L_x_32541:
[----:B------:R-:W-:Y:S01]  /*41a0*/  HADD2.F32 R81, -RZ, R41.H0_H0 ;  /* 0x20000029ff517230 */ /* 0x000fe20000004100 */
[----:B------:R-:W-:Y:S05]  /*41b0*/  @P3 BRA `(.L_x_32542) ;  /* 0x0000008000003947 */ /* 0x000fea0003800000 */
[----:B------:R-:W-:-:S04]  /*41c0*/  ISETP.NE.U32.AND P4, PT, RZ, c[0x0][0x180], PT ;  /* 0x00006000ff007a0c */ /* 0x000fc80003f85070 */
[----:B------:R-:W-:-:S13]  /*41d0*/  ISETP.NE.AND.EX P4, PT, RZ, c[0x0][0x184], PT, P4 ;  /* 0x00006100ff007a0c */ /* 0x000fda0003f85340 */
[----:B------:R-:W-:Y:S05]  /*41e0*/  @P4 BRA `(.L_x_32543) ;  /* 0x0000002000004947 */ /* 0x000fea0003800000 */
[----:B------:R-:W-:Y:S05]  /*41f0*/  @P0 BRA `(.L_x_32544) ;  /* 0x0000008000000947 */ /* 0x000fea0003800000 */
[----:B------:R-:W-:Y:S05]  /*4200*/  BRA `(.L_x_32545) ;  /* 0x0000009000007947 */ /* 0x000fea0003800000 */
.L_x_32543:
[----:B-----5:R-:W-:-:S05]  /*4210*/  HADD2.F32 R8, -RZ, R33.H0_H0 ;  /* 0x20000021ff087230 */ /* 0x020fca0000004100 */
[----:B------:R-:W-:Y:S01]  /*4220*/  FADD.FTZ R81, R8, R81 ;  /* 0x0000005108517221 */ /* 0x000fe20000010000 */
[----:B------:R-:W-:Y:S05]  /*4230*/  BRA `(.L_x_32544) ;  /* 0x0000004000007947 */ /* 0x000fea0003800000 */
.L_x_32542:
[----:B-----5:R-:W-:-:S05]  /*4240*/  HADD2.F32 R8, -RZ, R29.H0_H0 ;  /* 0x2000001dff087230 */ /* 0x020fca0000004100 */
[----:B------:R-:W-:Y:S01]  /*4250*/  FADD.FTZ R81, R8, R81 ;  /* 0x0000005108517221 */ /* 0x000fe20000010000 */
[----:B------:R-:W-:-:S05]  /*4260*/  @P2 HADD2.F32 R8, -RZ, R33.H0_H0 ;  /* 0x20000021ff082230 */ /* 0x000fca0000004100 */
[----:B------:R-:W-:-:S05]  /*4270*/  @P2 FADD.FTZ R81, R8, R81 ;  /* 0x0000005108512221 */ /* 0x000fca0000010000 */
.L_x_32544:
[----:B------:R-:W-:-:S04]  /*4280*/  F2FP.PACK_AB R8, RZ, R81 ;  /* 0x00000051ff08723e */ /* 0x000fc800000000ff */
[----:B------:R-:W-:Y:S02]  /*4290*/  PRMT R37, R8, 0x7610, R37 ;  /* 0x0000761008257816 */ /* 0x000fe40000000025 */
.L_x_32545:
[----:B------:R-:W-:Y:S01]  /*42a0*/  HADD2.F32 R49, -RZ, R41.H1_H1 ;  /* 0x30000029ff317230 */ /* 0x000fe20000004100 */
[----:B------:R-:W-:Y:S05]  /*42b0*/  @P3 BRA `(.L_x_32546) ;  /* 0x0000008000003947 */ /* 0x000fea0003800000 */
[----:B------:R-:W-:-:S04]  /*42c0*/  ISETP.NE.U32.AND P4, PT, RZ, c[0x0][0x180], PT ;  /* 0x00006000ff007a0c */ /* 0x000fc80003f85070 */
[----:B------:R-:W-:-:S13]  /*42d0*/  ISETP.NE.AND.EX P4, PT, RZ, c[0x0][0x184], PT, P4 ;  /* 0x00006100ff007a0c */ /* 0x000fda0003f85340 */
[----:B------:R-:W-:Y:S05]  /*42e0*/  @P4 BRA `(.L_x_32547) ;  /* 0x0000002000004947 */ /* 0x000fea0003800000 */
[----:B------:R-:W-:Y:S05]  /*42f0*/  @P0 BRA `(.L_x_32548) ;  /* 0x0000008000000947 */ /* 0x000fea0003800000 */
[----:B------:R-:W-:Y:S05]  /*4300*/  BRA `(.L_x_32549) ;  /* 0x0000009000007947 */ /* 0x000fea0003800000 */
.L_x_32547:
[----:B-----5:R-:W-:-:S05]  /*4310*/  HADD2.F32 R8, -RZ, R33.H1_H1 ;  /* 0x30000021ff087230 */ /* 0x020fca0000004100 */
[----:B------:R-:W-:Y:S01]  /*4320*/  FADD.FTZ R49, R8, R49 ;  /* 0x0000003108317221 */ /* 0x000fe20000010000 */
[----:B------:R-:W-:Y:S05]  /*4330*/  BRA `(.L_x_32548) ;  /* 0x0000004000007947 */ /* 0x000fea0003800000 */
.L_x_32546:
[----:B-----5:R-:W-:-:S05]  /*4340*/  HADD2.F32 R8, -RZ, R29.H1_H1 ;  /* 0x3000001dff087230 */ /* 0x020fca0000004100 */
[----:B------:R-:W-:Y:S01]  /*4350*/  FADD.FTZ R49, R8, R49 ;  /* 0x0000003108317221 */ /* 0x000fe20000010000 */
[----:B------:R-:W-:-:S05]  /*4360*/  @P2 HADD2.F32 R8, -RZ, R33.H1_H1 ;  /* 0x30000021ff082230 */ /* 0x000fca0000004100 */
[----:B------:R-:W-:-:S05]  /*4370*/  @P2 FADD.FTZ R49, R8, R49 ;  /* 0x0000003108312221 */ /* 0x000fca0000010000 */
.L_x_32548:
[----:B------:R-:W-:-:S04]  /*4380*/  F2FP.PACK_AB R8, RZ, R49 ;  /* 0x00000031ff08723e */ /* 0x000fc800000000ff */
[----:B------:R-:W-:Y:S02]  /*4390*/  PRMT R37, R37, 0x5410, R8 ;  /* 0x0000541025257816 */ /* 0x000fe40000000008 */
.L_x_32549:
[----:B------:R-:W-:Y:S01]  /*43a0*/  HADD2.F32 R50, -RZ, R42.H0_H0 ;  /* 0x2000002aff327230 */ /* 0x000fe20000004100 */
[----:B------:R-:W-:Y:S05]  /*43b0*/  @P3 BRA `(.L_x_32550) ;  /* 0x0000008000003947 */ /* 0x000fea0003800000 */
[----:B------:R-:W-:-:S04]  /*43c0*/  ISETP.NE.U32.AND P4, PT, RZ, c[0x0][0x180], PT ;  /* 0x00006000ff007a0c */ /* 0x000fc80003f85070 */
[----:B------:R-:W-:-:S13]  /*43d0*/  ISETP.NE.AND.EX P4, PT, RZ, c[0x0][0x184], PT, P4 ;  /* 0x00006100ff007a0c */ /* 0x000fda0003f85340 */
[----:B------:R-:W-:Y:S05]  /*43e0*/  @P4 BRA `(.L_x_32551) ;  /* 0x0000002000004947 */ /* 0x000fea0003800000 */
[----:B------:R-:W-:Y:S05]  /*43f0*/  @P0 BRA `(.L_x_32552) ;  /* 0x0000008000000947 */ /* 0x000fea0003800000 */
[----:B------:R-:W-:Y:S05]  /*4400*/  BRA `(.L_x_32553) ;  /* 0x0000009000007947 */ /* 0x000fea0003800000 */
.L_x_32551:
[----:B-----5:R-:W-:-:S05]  /*4410*/  HADD2.F32 R8, -RZ, R34.H0_H0 ;  /* 0x20000022ff087230 */ /* 0x020fca0000004100 */
[----:B------:R-:W-:Y:S01]  /*4420*/  FADD.FTZ R50, R8, R50 ;  /* 0x0000003208327221 */ /* 0x000fe20000010000 */
[----:B------:R-:W-:Y:S05]  /*4430*/  BRA `(.L_x_32552) ;  /* 0x0000004000007947 */ /* 0x000fea0003800000 */
.L_x_32550:
[----:B-----5:R-:W-:-:S05]  /*4440*/  HADD2.F32 R8, -RZ, R30.H0_H0 ;  /* 0x2000001eff087230 */ /* 0x020fca0000004100 */
[----:B------:R-:W-:Y:S01]  /*4450*/  FADD.FTZ R50, R8, R50 ;  /* 0x0000003208327221 */ /* 0x000fe20000010000 */
[----:B------:R-:W-:-:S05]  /*4460*/  @P2 HADD2.F32 R8, -RZ, R34.H0_H0 ;  /* 0x20000022ff082230 */ /* 0x000fca0000004100 */
[----:B------:R-:W-:-:S05]  /*4470*/  @P2 FADD.FTZ R50, R8, R50 ;  /* 0x0000003208322221 */ /* 0x000fca0000010000 */
.L_x_32552:
[----:B------:R-:W-:-:S04]  /*4480*/  F2FP.PACK_AB R8, RZ, R50 ;  /* 0x00000032ff08723e */ /* 0x000fc800000000ff */
[----:B------:R-:W-:Y:S02]  /*4490*/  PRMT R38, R8, 0x7610, R38 ;  /* 0x0000761008267816 */ /* 0x000fe40000000026 */
.L_x_32553:
[----:B------:R-:W-:Y:S01]  /*44a0*/  HADD2.F32 R8, -RZ, R42.H1_H1 ;  /* 0x3000002aff087230 */ /* 0x000fe20000004100 */
[----:B------:R-:W-:Y:S05]  /*44b0*/  @P3 BRA `(.L_x_32554) ;  /* 0x0000008000003947 */ /* 0x000fea0003800000 */
[----:B------:R-:W-:-:S04]  /*44c0*/  ISETP.NE.U32.AND P4, PT, RZ, c[0x0][0x180], PT ;  /* 0x00006000ff007a0c */ /* 0x000fc80003f85070 */
[----:B------:R-:W-:-:S13]  /*44d0*/  ISETP.NE.AND.EX P4, PT, RZ, c[0x0][0x184], PT, P4 ;  /* 0x00006100ff007a0c */ /* 0x000fda0003f85340 */
[----:B------:R-:W-:Y:S05]  /*44e0*/  @P4 BRA `(.L_x_32555) ;  /* 0x0000002000004947 */ /* 0x000fea0003800000 */
[----:B------:R-:W-:Y:S05]  /*44f0*/  @P0 BRA `(.L_x_32556) ;  /* 0x0000008000000947 */ /* 0x000fea0003800000 */
[----:B------:R-:W-:Y:S05]  /*4500*/  BRA `(.L_x_32557) ;  /* 0x0000009000007947 */ /* 0x000fea0003800000 */
.L_x_32555:
[----:B-----5:R-:W-:-:S05]  /*4510*/  HADD2.F32 R9, -RZ, R34.H1_H1 ;  /* 0x30000022ff097230 */ /* 0x020fca0000004100 */
[----:B------:R-:W-:Y:S01]  /*4520*/  FADD.FTZ R8, R9, R8 ;  /* 0x0000000809087221 */ /* 0x000fe20000010000 */
[----:B------:R-:W-:Y:S05]  /*4530*/  BRA `(.L_x_32556) ;  /* 0x0000004000007947 */ /* 0x000fea0003800000 */
.L_x_32554:
[----:B-----5:R-:W-:-:S05]  /*4540*/  HADD2.F32 R9, -RZ, R30.H1_H1 ;  /* 0x3000001eff097230 */ /* 0x020fca0000004100 */
[----:B------:R-:W-:Y:S01]  /*4550*/  FADD.FTZ R8, R9, R8 ;  /* 0x0000000809087221 */ /* 0x000fe20000010000 */
[----:B------:R-:W-:-:S05]  /*4560*/  @P2 HADD2.F32 R9, -RZ, R34.H1_H1 ;  /* 0x30000022ff092230 */ /* 0x000fca0000004100 */
[----:B------:R-:W-:-:S05]  /*4570*/  @P2 FADD.FTZ R8, R9, R8 ;  /* 0x0000000809082221 */ /* 0x000fca0000010000 */
.L_x_32556:
[----:B------:R-:W-:-:S04]  /*4580*/  F2FP.PACK_AB R9, RZ, R8 ;  /* 0x00000008ff09723e */ /* 0x000fc800000000ff */
[----:B------:R-:W-:Y:S02]  /*4590*/  PRMT R38, R38, 0x5410, R9 ;  /* 0x0000541026267816 */ /* 0x000fe40000000009 */
.L_x_32557:
[----:B------:R-:W-:Y:S01]  /*45a0*/  HADD2.F32 R57, -RZ, R43.H0_H0 ;  /* 0x2000002bff397230 */ /* 0x000fe20000004100 */
[----:B------:R-:W-:Y:S05]  /*45b0*/  @P3 BRA `(.L_x_32558) ;  /* 0x0000008000003947 */ /* 0x000fea0003800000 */
[----:B------:R-:W-:-:S04]  /*45c0*/  ISETP.NE.U32.AND P4, PT, RZ, c[0x0][0x180], PT ;  /* 0x00006000ff007a0c */ /* 0x000fc80003f85070 */
[----:B------:R-:W-:-:S13]  /*45d0*/  ISETP.NE.AND.EX P4, PT, RZ, c[0x0][0x184], PT, P4 ;  /* 0x00006100ff007a0c */ /* 0x000fda0003f85340 */
[----:B------:R-:W-:Y:S05]  /*45e0*/  @P4 BRA `(.L_x_32559) ;  /* 0x0000002000004947 */ /* 0x000fea0003800000 */
[----:B------:R-:W-:Y:S05]  /*45f0*/  @P0 BRA `(.L_x_32560) ;  /* 0x0000008000000947 */ /* 0x000fea0003800000 */
[----:B------:R-:W-:Y:S05]  /*4600*/  BRA `(.L_x_32561) ;  /* 0x0000009000007947 */ /* 0x000fea0003800000 */
.L_x_32559:
[----:B-----5:R-:W-:-:S05]  /*4610*/  HADD2.F32 R9, -RZ, R35.H0_H0 ;  /* 0x20000023ff097230 */ /* 0x020fca0000004100 */
[----:B------:R-:W-:Y:S01]  /*4620*/  FADD.FTZ R57, R9, R57 ;  /* 0x0000003909397221 */ /* 0x000fe20000010000 */
[----:B------:R-:W-:Y:S05]  /*4630*/  BRA `(.L_x_32560) ;  /* 0x0000004000007947 */ /* 0x000fea0003800000 */
.L_x_32558:
[----:B-----5:R-:W-:-:S05]  /*4640*/  HADD2.F32 R9, -RZ, R31.H0_H0 ;  /* 0x2000001fff097230 */ /* 0x020fca0000004100 */
[----:B------:R-:W-:Y:S01]  /*4650*/  FADD.FTZ R57, R9, R57 ;  /* 0x0000003909397221 */ /* 0x000fe20000010000 */
[----:B------:R-:W-:-:S05]  /*4660*/  @P2 HADD2.F32 R9, -RZ, R35.H0_H0 ;  /* 0x20000023ff092230 */ /* 0x000fca0000004100 */
[----:B------:R-:W-:-:S05]  /*4670*/  @P2 FADD.FTZ R57, R9, R57 ;  /* 0x0000003909392221 */ /* 0x000fca0000010000 */
.L_x_32560:
[----:B------:R-:W-:-:S04]  /*4680*/  F2FP.PACK_AB R9, RZ, R57 ;  /* 0x00000039ff09723e */ /* 0x000fc800000000ff */
[----:B------:R-:W-:Y:S02]  /*4690*/  PRMT R39, R9, 0x7610, R39 ;  /* 0x0000761009277816 */ /* 0x000fe40000000027 */
.L_x_32561:
[----:B------:R-:W-:Y:S01]  /*46a0*/  HADD2.F32 R9, -RZ, R43.H1_H1 ;  /* 0x3000002bff097230 */ /* 0x000fe20000004100 */
[----:B------:R-:W-:Y:S05]  /*46b0*/  @P3 BRA `(.L_x_32562) ;  /* 0x0000008000003947 */ /* 0x000fea0003800000 */
[----:B------:R-:W-:-:S04]  /*46c0*/  ISETP.NE.U32.AND P2, PT, RZ, c[0x0][0x180], PT ;  /* 0x00006000ff007a0c */ /* 0x000fc80003f45070 */
[----:B------:R-:W-:-:S13]  /*46d0*/  ISETP.NE.AND.EX P2, PT, RZ, c[0x0][0x184], PT, P2 ;  /* 0x00006100ff007a0c */ /* 0x000fda0003f45320 */
[----:B------:R-:W-:Y:S05]  /*46e0*/  @P2 BRA `(.L_x_32563) ;  /* 0x0000002000002947 */ /* 0x000fea0003800000 */
[----:B------:R-:W-:Y:S05]  /*46f0*/  @P0 BRA `(.L_x_32564) ;  /* 0x0000008000000947 */ /* 0x000fea0003800000 */
[----:B------:R-:W-:Y:S05]  /*4700*/  BRA `(.L_x_32565) ;  /* 0x0000009000007947 */ /* 0x000fea0003800000 */
.L_x_32563:
[----:B-----5:R-:W-:-:S05]  /*4710*/  HADD2.F32 R40, -RZ, R35.H1_H1 ;  /* 0x30000023ff287230 */ /* 0x020fca0000004100 */
[----:B------:R-:W-:Y:S01]  /*4720*/  FADD.FTZ R9, R40, R9 ;  /* 0x0000000928097221 */ /* 0x000fe20000010000 */
[----:B------:R-:W-:Y:S05]  /*4730*/  BRA `(.L_x_32564) ;  /* 0x0000004000007947 */ /* 0x000fea0003800000 */
.L_x_32562:
[----:B-----5:R-:W-:-:S05]  /*4740*/  HADD2.F32 R40, -RZ, R31.H1_H1 ;  /* 0x3000001fff287230 */ /* 0x020fca0000004100 */
[----:B------:R-:W-:Y:S01]  /*4750*/  FADD.FTZ R9, R40, R9 ;  /* 0x0000000928097221 */ /* 0x000fe20000010000 */
[----:B------:R-:W-:-:S05]  /*4760*/  @P2 HADD2.F32 R40, -RZ, R35.H1_H1 ;  /* 0x30000023ff282230 */ /* 0x000fca0000004100 */
[----:B------:R-:W-:-:S05]  /*4770*/  @P2 FADD.FTZ R9, R40, R9 ;  /* 0x0000000928092221 */ /* 0x000fca0000010000 */
.L_x_32564:
[----:B------:R-:W-:-:S04]  /*4780*/  F2FP.PACK_AB R40, RZ, R9 ;  /* 0x00000009ff28723e */ /* 0x000fc800000000ff */
[----:B------:R-:W-:Y:S02]  /*4790*/  PRMT R39, R39, 0x5410, R40 ;  /* 0x0000541027277816 */ /* 0x000fe40000000028 */
.L_x_32565:
[----:B------:R-:W-:-:S04]  /*47a0*/  @P0 LEA R40, P2, R44, c[0x0][0x188], 0x4 ;  /* 0x000062002c280a11 */ /* 0x000fc800078420ff */
[C---:B------:R-:W-:Y:S02]  /*47b0*/  @P0 LEA.HI.X R41, R44.reuse, c[0x0][0x18c], RZ, 0x4, P2 ;  /* 0x000063002c290a11 */ /* 0x040fe400010f24ff */
[----:B------:R-:W-:-:S03]  /*47c0*/  IADD3 R44, R44, 0x20, RZ ;  /* 0x000000202c2c7810 */ /* 0x000fc60007ffe0ff */
[----:B------:R0:W-:Y:S04]  /*47d0*/  @P0 STG.E.128 [R40.64], R36 ;  /* 0x0000002428000986 */ /* 0x0001e8000c101d04 */
.L_x_32533:
[----:B------:R-:W-:Y:S05]  /*47e0*/  BSYNC B0 ;  /* 0x0000000000007941 */ /* 0x000fea0003800000 */
.L_x_32532:
        /* <DEDUP_REMOVED lines=13> */
[----:B--2---:R-:W-:-:S10]  /*48c0*/  HFMA2.MMA R10, -RZ, RZ, 0, 9.5367431640625e-07 ;  /* 0x00000010ff0a7435 */ /* 0x004fd400000001ff */
        /* <DEDUP_REMOVED lines=11> */
.L_x_32569:
[----:B-----5:R-:W-:-:S05]  /*4980*/  HADD2.F32 R10, -RZ, R32.H0_H0 ;  /* 0x20000020ff0a7230 */ /* 0x020fca0000004100 */
[----:B------:R-:W-:Y:S01]  /*4990*/  FADD.FTZ R98, R10, R98 ;  /* 0x000000620a627221 */ /* 0x000fe20000010000 */
[----:B------:R-:W-:Y:S05]  /*49a0*/  BRA `(.L_x_32570) ;  /* 0x0000004000007947 */ /* 0x000fea0003800000 */
.L_x_32568:
[----:B-----5:R-:W-:-:S05]  /*49b0*/  HADD2.F32 R10, -RZ, R28.H0_H0 ;  /* 0x2000001cff0a7230 */ /* 0x020fca0000004100 */
[----:B------:R-:W-:Y:S01]  /*49c0*/  FADD.FTZ R98, R10, R98 ;  /* 0x000000620a627221 */ /* 0x000fe20000010000 */
[----:B------:R-:W-:-:S05]  /*49d0*/  @P2 HADD2.F32 R10, -RZ, R32.H0_H0 ;  /* 0x20000020ff0a2230 */ /* 0x000fca0000004100 */
[----:B------:R-:W-:-:S05]  /*49e0*/  @P2 FADD.FTZ R98, R10, R98 ;  /* 0x000000620a622221 */ /* 0x000fca0000010000 */
.L_x_32570:
[----:B------:R-:W-:-:S04]  /*49f0*/  F2FP.PACK_AB R10, RZ, R98 ;  /* 0x00000062ff0a723e */ /* 0x000fc800000000ff */
[----:B------:R-:W-:Y:S02]  /*4a00*/  PRMT R36, R10, 0x7610, R36 ;  /* 0x000076100a247816 */ /* 0x000fe40000000024 */
.L_x_32571:
[----:B------:R-:W-:Y:S01]  /*4a10*/  HADD2.F32 R82, -RZ, R40.H1_H1 ;  /* 0x30000028ff527230 */ /* 0x000fe20000004100 */
[----:B------:R-:W-:Y:S05]  /*4a20*/  @P3 BRA `(.L_x_32572) ;  /* 0x0000008000003947 */ /* 0x000fea0003800000 */
[----:B------:R-:W-:-:S04]  /*4a30*/  ISETP.NE.U32.AND P4, PT, RZ, c[0x0][0x180], PT ;  /* 0x00006000ff007a0c */ /* 0x000fc80003f85070 */
[----:B------:R-:W-:-:S13]  /*4a40*/  ISETP.NE.AND.EX P4, PT, RZ, c[0x0][0x184], PT, P4 ;  /* 0x00006100ff007a0c */ /* 0x000fda0003f85340 */
[----:B------:R-:W-:Y:S05]  /*4a50*/  @P4 BRA `(.L_x_32573) ;  /* 0x0000002000004947 */ /* 0x000fea0003800000 */
[----:B------:R-:W-:Y:S05]  /*4a60*/  @P0 BRA `(.L_x_32574) ;  /* 0x0000008000000947 */ /* 0x000fea0003800000 */
[----:B------:R-:W-:Y:S05]  /*4a70*/  BRA `(.L_x_32575) ;  /* 0x0000009000007947 */ /* 0x000fea0003800000 */
.L_x_32573:
[----:B-----5:R-:W-:-:S05]  /*4a80*/  HADD2.F32 R10, -RZ, R32.H1_H1 ;  /* 0x30000020ff0a7230 */ /* 0x020fca0000004100 */
[----:B------:R-:W-:Y:S01]  /*4a90*/  FADD.FTZ R82, R10, R82 ;  /* 0x000000520a527221 */ /* 0x000fe20000010000 */
[----:B------:R-:W-:Y:S05]  /*4aa0*/  BRA `(.L_x_32574) ;  /* 0x0000004000007947 */ /* 0x000fea0003800000 */
.L_x_32572:
[----:B-----5:R-:W-:-:S05]  /*4ab0*/  HADD2.F32 R10, -RZ, R28.H1_H1 ;  /* 0x3000001cff0a7230 */ /* 0x020fca0000004100 */
[----:B------:R-:W-:Y:S01]  /*4ac0*/  FADD.FTZ R82, R10, R82 ;  /* 0x000000520a527221 */ /* 0x000fe20000010000 */
[----:B------:R-:W-:-:S05]  /*4ad0*/  @P2 HADD2.F32 R10, -RZ, R32.H1_H1 ;  /* 0x30000020ff0a2230 */ /* 0x000fca0000004100 */
[----:B------:R-:W-:-:S05]  /*4ae0*/  @P2 FADD.FTZ R82, R10, R82 ;  /* 0x000000520a522221 */ /* 0x000fca0000010000 */
.L_x_32574:
[----:B------:R-:W-:-:S04]  /*4af0*/  F2FP.PACK_AB R10, RZ, R82 ;  /* 0x00000052ff0a723e */ /* 0x000fc800000000ff */
[----:B------:R-:W-:Y:S02]  /*4b00*/  PRMT R36, R36, 0x5410, R10 ;  /* 0x0000541024247816 */ /* 0x000fe4000000000a */
.L_x_32575:
[----:B------:R-:W-:Y:S01]  /*4b10*/  HADD2.F32 R83, -RZ, R41.H0_H0 ;  /* 0x20000029ff537230 */ /* 0x000fe20000004100 */
[----:B------:R-:W-:Y:S05]  /*4b20*/  @P3 BRA `(.L_x_32576) ;  /* 0x0000008000003947 */ /* 0x000fea0003800000 */
[----:B------:R-:W-:-:S04]  /*4b30*/  ISETP.NE.U32.AND P4, PT, RZ, c[0x0][0x180], PT ;  /* 0x00006000ff007a0c */ /* 0x000fc80003f85070 */
[----:B------:R-:W-:-:S13]  /*4b40*/  ISETP.NE.AND.EX P4, PT, RZ, c[0x0][0x184], PT, P4 ;  /* 0x00006100ff007a0c */ /* 0x000fda0003f85340 */
[----:B------:R-:W-:Y:S05]  /*4b50*/  @P4 BRA `(.L_x_32577) ;  /* 0x0000002000004947 */ /* 0x000fea0003800000 */
[----:B------:R-:W-:Y:S05]  /*4b60*/  @P0 BRA `(.L_x_32578) ;  /* 0x0000008000000947 */ /* 0x000fea0003800000 */
[----:B------:R-:W-:Y:S05]  /*4b70*/  BRA `(.L_x_32579) ;  /* 0x0000009000007947 */ /* 0x000fea0003800000 */
.L_x_32577:
[----:B-----5:R-:W-:-:S05]  /*4b80*/  HADD2.F32 R10, -RZ, R33.H0_H0 ;  /* 0x20000021ff0a7230 */ /* 0x020fca0000004100 */
[----:B------:R-:W-:Y:S01]  /*4b90*/  FADD.FTZ R83, R10, R83 ;  /* 0x000000530a537221 */ /* 0x000fe20000010000 */
[----:B------:R-:W-:Y:S05]  /*4ba0*/  BRA `(.L_x_32578) ;  /* 0x0000004000007947 */ /* 0x000fea0003800000 */
.L_x_32576:
[----:B-----5:R-:W-:-:S05]  /*4bb0*/  HADD2.F32 R10, -RZ, R29.H0_H0 ;  /* 0x2000001dff0a7230 */ /* 0x020fca0000004100 */
[----:B------:R-:W-:Y:S01]  /*4bc0*/  FADD.FTZ R83, R10, R83 ;  /* 0x000000530a537221 */ /* 0x000fe20000010000 */
[----:B------:R-:W-:-:S05]  /*4bd0*/  @P2 HADD2.F32 R10, -RZ, R33.H0_H0 ;  /* 0x20000021ff0a2230 */ /* 0x000fca0000004100 */
[----:B------:R-:W-:-:S05]  /*4be0*/  @P2 FADD.FTZ R83, R10, R83 ;  /* 0x000000530a532221 */ /* 0x000fca0000010000 */
.L_x_32578:
[----:B------:R-:W-:-:S04]  /*4bf0*/  F2FP.PACK_AB R10, RZ, R83 ;  /* 0x00000053ff0a723e */ /* 0x000fc800000000ff */
[----:B------:R-:W-:Y:S02]  /*4c00*/  PRMT R37, R10, 0x7610, R37 ;  /* 0x000076100a257816 */ /* 0x000fe40000000025 */
.L_x_32579:
[----:B------:R-:W-:Y:S01]  /*4c10*/  HADD2.F32 R52, -RZ, R41.H1_H1 ;  /* 0x30000029ff347230 */ /* 0x000fe20000004100 */
[----:B------:R-:W-:Y:S05]  /*4c20*/  @P3 BRA `(.L_x_32580) ;  /* 0x0000008000003947 */ /* 0x000fea0003800000 */
[----:B------:R-:W-:-:S04]  /*4c30*/  ISETP.NE.U32.AND P4, PT, RZ, c[0x0][0x180], PT ;  /* 0x00006000ff007a0c */ /* 0x000fc80003f85070 */
[----:B------:R-:W-:-:S13]  /*4c40*/  ISETP.NE.AND.EX P4, PT, RZ, c[0x0][0x184], PT, P4 ;  /* 0x00006100ff007a0c */ /* 0x000fda0003f85340 */
[----:B------:R-:W-:Y:S05]  /*4c50*/  @P4 BRA `(.L_x_32581) ;  /* 0x0000002000004947 */ /* 0x000fea0003800000 */
[----:B------:R-:W-:Y:S05]  /*4c60*/  @P0 BRA `(.L_x_32582) ;  /* 0x0000008000000947 */ /* 0x000fea0003800000 */
[----:B------:R-:W-:Y:S05]  /*4c70*/  BRA `(.L_x_32583) ;  /* 0x0000009000007947 */ /* 0x000fea0003800000 */
.L_x_32581:
[----:B-----5:R-:W-:-:S05]  /*4c80*/  HADD2.F32 R10, -RZ, R33.H1_H1 ;  /* 0x30000021ff0a7230 */ /* 0x020fca0000004100 */
[----:B------:R-:W-:Y:S01]  /*4c90*/  FADD.FTZ R52, R10, R52 ;  /* 0x000000340a347221 */ /* 0x000fe20000010000 */
[----:B------:R-:W-:Y:S05]  /*4ca0*/  BRA `(.L_x_32582) ;  /* 0x0000004000007947 */ /* 0x000fea0003800000 */
.L_x_32580:
[----:B-----5:R-:W-:-:S05]  /*4cb0*/  HADD2.F32 R10, -RZ, R29.H1_H1 ;  /* 0x3000001dff0a7230 */ /* 0x020fca0000004100 */
[----:B------:R-:W-:Y:S01]  /*4cc0*/  FADD.FTZ R52, R10, R52 ;  /* 0x000000340a347221 */ /* 0x000fe20000010000 */
[----:B------:R-:W-:-:S05]  /*4cd0*/  @P2 HADD2.F32 R10, -RZ, R33.H1_H1 ;  /* 0x30000021ff0a2230 */ /* 0x000fca0000004100 */
[----:B------:R-:W-:-:S05]  /*4ce0*/  @P2 FADD.FTZ R52, R10, R52 ;  /* 0x000000340a342221 */ /* 0x000fca0000010000 */
.L_x_32582:
[----:B------:R-:W-:-:S04]  /*4cf0*/  F2FP.PACK_AB R10, RZ, R52 ;  /* 0x00000034ff0a723e */ /* 0x000fc800000000ff */
[----:B------:R-:W-:Y:S02]  /*4d00*/  PRMT R37, R37, 0x5410, R10 ;  /* 0x0000541025257816 */ /* 0x000fe4000000000a */
.L_x_32583:
[----:B------:R-:W-:Y:S01]  /*4d10*/  HADD2.F32 R54, -RZ, R42.H0_H0 ;  /* 0x2000002aff367230 */ /* 0x000fe20000004100 */
[----:B------:R-:W-:Y:S05]  /*4d20*/  @P3 BRA `(.L_x_32584) ;  /* 0x0000008000003947 */ /* 0x000fea0003800000 */
[----:B------:R-:W-:-:S04]  /*4d30*/  ISETP.NE.U32.AND P4, PT, RZ, c[0x0][0x180], PT ;  /* 0x00006000ff007a0c */ /* 0x000fc80003f85070 */
[----:B------:R-:W-:-:S13]  /*4d40*/  ISETP.NE.AND.EX P4, PT, RZ, c[0x0][0x184], PT, P4 ;  /* 0x00006100ff007a0c */ /* 0x000fda0003f85340 */
[----:B------:R-:W-:Y:S05]  /*4d50*/  @P4 BRA `(.L_x_32585) ;  /* 0x0000002000004947 */ /* 0x000fea0003800000 */
[----:B------:R-:W-:Y:S05]  /*4d60*/  @P0 BRA `(.L_x_32586) ;  /* 0x0000008000000947 */ /* 0x000fea0003800000 */
[----:B------:R-:W-:Y:S05]  /*4d70*/  BRA `(.L_x_32587) ;  /* 0x0000009000007947 */ /* 0x000fea0003800000 */
.L_x_32585:
[----:B-----5:R-:W-:-:S05]  /*4d80*/  HADD2.F32 R10, -RZ, R34.H0_H0 ;  /* 0x20000022ff0a7230 */ /* 0x020fca0000004100 */
[----:B------:R-:W-:Y:S01]  /*4d90*/  FADD.FTZ R54, R10, R54 ;  /* 0x000000360a367221 */ /* 0x000fe20000010000 */
[----:B------:R-:W-:Y:S05]  /*4da0*/  BRA `(.L_x_32586) ;  /* 0x0000004000007947 */ /* 0x000fea0003800000 */
.L_x_32584:
[----:B-----5:R-:W-:-:S05]  /*4db0*/  HADD2.F32 R10, -RZ, R30.H0_H0 ;  /* 0x2000001eff0a7230 */ /* 0x020fca0000004100 */
[----:B------:R-:W-:Y:S01]  /*4dc0*/  FADD.FTZ R54, R10, R54 ;  /* 0x000000360a367221 */ /* 0x000fe20000010000 */
[----:B------:R-:W-:-:S05]  /*4dd0*/  @P2 HADD2.F32 R10, -RZ, R34.H0_H0 ;  /* 0x20000022ff0a2230 */ /* 0x000fca0000004100 */
[----:B------:R-:W-:-:S05]  /*4de0*/  @P2 FADD.FTZ R54, R10, R54 ;  /* 0x000000360a362221 */ /* 0x000fca0000010000 */
.L_x_32586:
[----:B------:R-:W-:-:S04]  /*4df0*/  F2FP.PACK_AB R10, RZ, R54 ;  /* 0x00000036ff0a723e */ /* 0x000fc800000000ff */
[----:B------:R-:W-:Y:S02]  /*4e00*/  PRMT R38, R10, 0x7610, R38 ;  /* 0x000076100a267816 */ /* 0x000fe40000000026 */
.L_x_32587:
[----:B------:R-:W-:Y:S01]  /*4e10*/  HADD2.F32 R10, -RZ, R42.H1_H1 ;  /* 0x3000002aff0a7230 */ /* 0x000fe20000004100 */
[----:B------:R-:W-:Y:S05]  /*4e20*/  @P3 BRA `(.L_x_32588) ;  /* 0x0000008000003947 */ /* 0x000fea0003800000 */
[----:B------:R-:W-:-:S04]  /*4e30*/  ISETP.NE.U32.AND P4, PT, RZ, c[0x0][0x180], PT ;  /* 0x00006000ff007a0c */ /* 0x000fc80003f85070 */
[----:B------:R-:W-:-:S13]  /*4e40*/  ISETP.NE.AND.EX P4, PT, RZ, c[0x0][0x184], PT, P4 ;  /* 0x00006100ff007a0c */ /* 0x000fda0003f85340 */
[----:B------:R-:W-:Y:S05]  /*4e50*/  @P4 BRA `(.L_x_32589) ;  /* 0x0000002000004947 */ /* 0x000fea0003800000 */
[----:B------:R-:W-:Y:S05]  /*4e60*/  @P0 BRA `(.L_x_32590) ;  /* 0x0000008000000947 */ /* 0x000fea0003800000 */
[----:B------:R-:W-:Y:S05]  /*4e70*/  BRA `(.L_x_32591) ;  /* 0x0000009000007947 */ /* 0x000fea0003800000 */
.L_x_32589:
[----:B-----5:R-:W-:-:S05]  /*4e80*/  HADD2.F32 R11, -RZ, R34.H1_H1 ;  /* 0x30000022ff0b7230 */ /* 0x020fca0000004100 */
[----:B------:R-:W-:Y:S01]  /*4e90*/  FADD.FTZ R10, R11, R10 ;  /* 0x0000000a0b0a7221 */ /* 0x000fe20000010000 */
[----:B------:R-:W-:Y:S05]  /*4ea0*/  BRA `(.L_x_32590) ;  /* 0x0000004000007947 */ /* 0x000fea0003800000 */
.L_x_32588:
[----:B-----5:R-:W-:-:S05]  /*4eb0*/  HADD2.F32 R11, -RZ, R30.H1_H1 ;  /* 0x3000001eff0b7230 */ /* 0x020fca0000004100 */
[----:B------:R-:W-:Y:S01]  /*4ec0*/  FADD.FTZ R10, R11, R10 ;  /* 0x0000000a0b0a7221 */ /* 0x000fe20000010000 */
[----:B------:R-:W-:-:S05]  /*4ed0*/  @P2 HADD2.F32 R11, -RZ, R34.H1_H1 ;  /* 0x30000022ff0b2230 */ /* 0x000fca0000004100 */
[----:B------:R-:W-:-:S05]  /*4ee0*/  @P2 FADD.FTZ R10, R11, R10 ;  /* 0x0000000a0b0a2221 */ /* 0x000fca0000010000 */
.L_x_32590:
[----:B------:R-:W-:-:S04]  /*4ef0*/  F2FP.PACK_AB R11, RZ, R10 ;  /* 0x0000000aff0b723e */ /* 0x000fc800000000ff */
[----:B------:R-:W-:Y:S02]  /*4f00*/  PRMT R38, R38, 0x5410, R11 ;  /* 0x0000541026267816 */ /* 0x000fe4000000000b */
.L_x_32591:
[----:B------:R-:W-:Y:S01]  /*4f10*/  HADD2.F32 R59, -RZ, R43.H0_H0 ;  /* 0x2000002bff3b7230 */ /* 0x000fe20000004100 */
[----:B------:R-:W-:Y:S05]  /*4f20*/  @P3 BRA `(.L_x_32592) ;  /* 0x0000008000003947 */ /* 0x000fea0003800000 */
[----:B------:R-:W-:-:S04]  /*4f30*/  ISETP.NE.U32.AND P4, PT, RZ, c[0x0][0x180], PT ;  /* 0x00006000ff007a0c */ /* 0x000fc80003f85070 */
[----:B------:R-:W-:-:S13]  /*4f40*/  ISETP.NE.AND.EX P4, PT, RZ, c[0x0][0x184], PT, P4 ;  /* 0x00006100ff007a0c */ /* 0x000fda0003f85340 */
[----:B------:R-:W-:Y:S05]  /*4f50*/  @P4 BRA `(.L_x_32593) ;  /* 0x0000002000004947 */ /* 0x000fea0003800000 */
[----:B------:R-:W-:Y:S05]  /*4f60*/  @P0 BRA `(.L_x_32594) ;  /* 0x0000008000000947 */ /* 0x000fea0003800000 */
[----:B------:R-:W-:Y:S05]  /*4f70*/  BRA `(.L_x_32595) ;  /* 0x0000009000007947 */ /* 0x000fea0003800000 */
.L_x_32593:
[----:B-----5:R-:W-:-:S05]  /*4f80*/  HADD2.F32 R11, -RZ, R35.H0_H0 ;  /* 0x20000023ff0b7230 */ /* 0x020fca0000004100 */
[----:B------:R-:W-:Y:S01]  /*4f90*/  FADD.FTZ R59, R11, R59 ;  /* 0x0000003b0b3b7221 */ /* 0x000fe20000010000 */
[----:B------:R-:W-:Y:S05]  /*4fa0*/  BRA `(.L_x_32594) ;  /* 0x0000004000007947 */ /* 0x000fea0003800000 */
.L_x_32592:
[----:B-----5:R-:W-:-:S05]  /*4fb0*/  HADD2.F32 R11, -RZ, R31.H0_H0 ;  /* 0x2000001fff0b7230 */ /* 0x020fca0000004100 */
[----:B------:R-:W-:Y:S01]  /*4fc0*/  FADD.FTZ R59, R11, R59 ;  /* 0x0000003b0b3b7221 */ /* 0x000fe20000010000 */
[----:B------:R-:W-:-:S05]  /*4fd0*/  @P2 HADD2.F32 R11, -RZ, R35.H0_H0 ;  /* 0x20000023ff0b2230 */ /* 0x000fca0000004100 */
[----:B------:R-:W-:-:S05]  /*4fe0*/  @P2 FADD.FTZ R59, R11, R59 ;  /* 0x0000003b0b3b2221 */ /* 0x000fca0000010000 */
.L_x_32594:
[----:B------:R-:W-:-:S04]  /*4ff0*/  F2FP.PACK_AB R11, RZ, R59 ;  /* 0x0000003bff0b723e */ /* 0x000fc800000000ff */
[----:B------:R-:W-:Y:S02]  /*5000*/  PRMT R39, R11, 0x7610, R39 ;  /* 0x000076100b277816 */ /* 0x000fe40000000027 */
.L_x_32595:
[----:B------:R-:W-:Y:S01]  /*5010*/  HADD2.F32 R11, -RZ, R43.H1_H1 ;  /* 0x3000002bff0b7230 */ /* 0x000fe20000004100 */
[----:B------:R-:W-:Y:S05]  /*5020*/  @P3 BRA `(.L_x_32596) ;  /* 0x0000008000003947 */ /* 0x000fea0003800000 */
[----:B------:R-:W-:-:S04]  /*5030*/  ISETP.NE.U32.AND P2, PT, RZ, c[0x0][0x180], PT ;  /* 0x00006000ff007a0c */ /* 0x000fc80003f45070 */
[----:B------:R-:W-:-:S13]  /*5040*/  ISETP.NE.AND.EX P2, PT, RZ, c[0x0][0x184], PT, P2 ;  /* 0x00006100ff007a0c */ /* 0x000fda0003f45320 */
[----:B------:R-:W-:Y:S05]  /*5050*/  @P2 BRA `(.L_x_32597) ;  /* 0x0000002000002947 */ /* 0x000fea0003800000 */
[----:B------:R-:W-:Y:S05]  /*5060*/  @P0 BRA `(.L_x_32598) ;  /* 0x0000008000000947 */ /* 0x000fea0003800000 */
[----:B------:R-:W-:Y:S05]  /*5070*/  BRA `(.L_x_32599) ;  /* 0x0000009000007947 */ /* 0x000fea0003800000 */
.L_x_32597:
[----:B-----5:R-:W-:-:S05]  /*5080*/  HADD2.F32 R40, -RZ, R35.H1_H1 ;  /* 0x30000023ff287230 */ /* 0x020fca0000004100 */
[----:B------:R-:W-:Y:S01]  /*5090*/  FADD.FTZ R11, R40, R11 ;  /* 0x0000000b280b7221 */ /* 0x000fe20000010000 */
[----:B------:R-:W-:Y:S05]  /*50a0*/  BRA `(.L_x_32598) ;  /* 0x0000004000007947 */ /* 0x000fea0003800000 */
.L_x_32596:
[----:B-----5:R-:W-:-:S05]  /*50b0*/  HADD2.F32 R40, -RZ, R31.H1_H1 ;  /* 0x3000001fff287230 */ /* 0x020fca0000004100 */
[----:B------:R-:W-:Y:S01]  /*50c0*/  FADD.FTZ R11, R40, R11 ;  /* 0x0000000b280b7221 */ /* 0x000fe20000010000 */
[----:B------:R-:W-:-:S05]  /*50d0*/  @P2 HADD2.F32 R40, -RZ, R35.H1_H1 ;  /* 0x30000023ff282230 */ /* 0x000fca0000004100 */
[----:B------:R-:W-:-:S05]  /*50e0*/  @P2 FADD.FTZ R11, R40, R11 ;  /* 0x0000000b280b2221 */ /* 0x000fca0000010000 */
.L_x_32598:
[----:B------:R-:W-:-:S04]  /*50f0*/  F2FP.PACK_AB R40, RZ, R11 ;  /* 0x0000000bff28723e */ /* 0x000fc800000000ff */
[----:B------:R-:W-:Y:S02]  /*5100*/  PRMT R39, R39, 0x5410, R40 ;  /* 0x0000541027277816 */ /* 0x000fe40000000028 */
.L_x_32599:
[----:B------:R-:W-:-:S04]  /*5110*/  @P0 LEA R40, P2, R44, c[0x0][0x188], 0x4 ;  /* 0x000062002c280a11 */ /* 0x000fc800078420ff */
[C---:B------:R-:W-:Y:S02]  /*5120*/  @P0 LEA.HI.X R41, R44.reuse, c[0x0][0x18c], RZ, 0x4, P2 ;  /* 0x000063002c290a11 */ /* 0x040fe400010f24ff */
[----:B------:R-:W-:-:S03]  /*5130*/  IADD3 R44, R44, 0x20, RZ ;  /* 0x000000202c2c7810 */ /* 0x000fc60007ffe0ff */
[----:B------:R0:W-:Y:S04]  /*5140*/  @P0 STG.E.128 [R40.64], R36 ;  /* 0x0000002428000986 */ /* 0x0001e8000c101d04 */
.L_x_32567:
[----:B------:R-:W-:Y:S05]  /*5150*/  BSYNC B0 ;  /* 0x0000000000007941 */ /* 0x000fea0003800000 */
.L_x_32566:
        /* <DEDUP_REMOVED lines=14> */
[----:B------:R-:W-:-:S05]  /*5240*/  IMAD.WIDE.U32 R12, R44, R12, c[0x0][0x170] ;  /* 0x00005c002c0c7625 */ /* 0x000fca00078e000c */
[----:B-1----:R-:W2:Y:S01]  /*5250*/  LDG.E.128 R40, [R12.64] ;  /* 0x000000040c287981 */ /* 0x002ea2000c1e1d00 */
        /* <DEDUP_REMOVED lines=9> */
.L_x_32603:
[----:B-----5:R-:W-:-:S05]  /*52f0*/  HADD2.F32 R12, -RZ, R32.H0_H0 ;  /* 0x20000020ff0c7230 */ /* 0x020fca0000004100 */
[----:B------:R-:W-:Y:S01]  /*5300*/  FADD.FTZ R99, R12, R99 ;  /* 0x000000630c637221 */ /* 0x000fe20000010000 */
[----:B------:R-:W-:Y:S05]  /*5310*/  BRA `(.L_x_32604) ;  /* 0x0000004000007947 */ /* 0x000fea0003800000 */
.L_x_32602:
[----:B-----5:R-:W-:-:S05]  /*5320*/  HADD2.F32 R12, -RZ, R28.H0_H0 ;  /* 0x2000001cff0c7230 */ /* 0x020fca0000004100 */
[----:B------:R-:W-:Y:S01]  /*5330*/  FADD.FTZ R99, R12, R99 ;  /* 0x000000630c637221 */ /* 0x000fe20000010000 */
[----:B------:R-:W-:-:S05]  /*5340*/  @P2 HADD2.F32 R12, -RZ, R32.H0_H0 ;  /* 0x20000020ff0c2230 */ /* 0x000fca0000004100 */
[----:B------:R-:W-:-:S05]  /*5350*/  @P2 FADD.FTZ R99, R12, R99 ;  /* 0x000000630c632221 */ /* 0x000fca0000010000 */
.L_x_32604:
[----:B------:R-:W-:-:S04]  /*5360*/  F2FP.PACK_AB R12, RZ, R99 ;  /* 0x00000063ff0c723e */ /* 0x000fc800000000ff */
[----:B------:R-:W-:Y:S02]  /*5370*/  PRMT R36, R12, 0x7610, R36 ;  /* 0x000076100c247816 */ /* 0x000fe40000000024 */
.L_x_32605:
[----:B------:R-:W-:Y:S01]  /*5380*/  HADD2.F32 R84, -RZ, R40.H1_H1 ;  /* 0x30000028ff547230 */ /* 0x000fe20000004100 */
[----:B------:R-:W-:Y:S05]  /*5390*/  @P3 BRA `(.L_x_32606) ;  /* 0x0000008000003947 */ /* 0x000fea0003800000 */
[----:B------:R-:W-:-:S04]  /*53a0*/  ISETP.NE.U32.AND P4, PT, RZ, c[0x0][0x180], PT ;  /* 0x00006000ff007a0c */ /* 0x000fc80003f85070 */
[----:B------:R-:W-:-:S13]  /*53b0*/  ISETP.NE.AND.EX P4, PT, RZ, c[0x0][0x184], PT, P4 ;  /* 0x00006100ff007a0c */ /* 0x000fda0003f85340 */
[----:B------:R-:W-:Y:S05]  /*53c0*/  @P4 BRA `(.L_x_32607) ;  /* 0x0000002000004947 */ /* 0x000fea0003800000 */
[----:B------:R-:W-:Y:S05]  /*53d0*/  @P0 BRA `(.L_x_32608) ;  /* 0x0000008000000947 */ /* 0x000fea0003800000 */
[----:B------:R-:W-:Y:S05]  /*53e0*/  BRA `(.L_x_32609) ;  /* 0x0000009000007947 */ /* 0x000fea0003800000 */
.L_x_32607:
[----:B-----5:R-:W-:-:S05]  /*53f0*/  HADD2.F32 R12, -RZ, R32.H1_H1 ;  /* 0x30000020ff0c7230 */ /* 0x020fca0000004100 */
[----:B------:R-:W-:Y:S01]  /*5400*/  FADD.FTZ R84, R12, R84 ;  /* 0x000000540c547221 */ /* 0x000fe20000010000 */
[----:B------:R-:W-:Y:S05]  /*5410*/  BRA `(.L_x_32608) ;  /* 0x0000004000007947 */ /* 0x000fea0003800000 */
.L_x_32606:
[----:B-----5:R-:W-:-:S05]  /*5420*/  HADD2.F32 R12, -RZ, R28.H1_H1 ;  /* 0x3000001cff0c7230 */ /* 0x020fca0000004100 */
[----:B------:R-:W-:Y:S01]  /*5430*/  FADD.FTZ R84, R12, R84 ;  /* 0x000000540c547221 */ /* 0x000fe20000010000 */
[----:B------:R-:W-:-:S05]  /*5440*/  @P2 HADD2.F32 R12, -RZ, R32.H1_H1 ;  /* 0x30000020ff0c2230 */ /* 0x000fca0000004100 */
[----:B------:R-:W-:-:S05]  /*5450*/  @P2 FADD.FTZ R84, R12, R84 ;  /* 0x000000540c542221 */ /* 0x000fca0000010000 */
.L_x_32608:
[----:B------:R-:W-:-:S04]  /*5460*/  F2FP.PACK_AB R12, RZ, R84 ;  /* 0x00000054ff0c723e */ /* 0x000fc800000000ff */
[----:B------:R-:W-:Y:S02]  /*5470*/  PRMT R36, R36, 0x5410, R12 ;  /* 0x0000541024247816 */ /* 0x000fe4000000000c */
.L_x_32609:
[----:B------:R-:W-:Y:S01]  /*5480*/  HADD2.F32 R85, -RZ, R41.H0_H0 ;  /* 0x20000029ff557230 */ /* 0x000fe20000004100 */
[----:B------:R-:W-:Y:S05]  /*5490*/  @P3 BRA `(.L_x_32610) ;  /* 0x0000008000003947 */ /* 0x000fea0003800000 */
[----:B------:R-:W-:-:S04]  /*54a0*/  ISETP.NE.U32.AND P4, PT, RZ, c[0x0][0x180], PT ;  /* 0x00006000ff007a0c */ /* 0x000fc80003f85070 */
[----:B------:R-:W-:-:S13]  /*54b0*/  ISETP.NE.AND.EX P4, PT, RZ, c[0x0][0x184], PT, P4 ;  /* 0x00006100ff007a0c */ /* 0x000fda0003f85340 */
[----:B------:R-:W-:Y:S05]  /*54c0*/  @P4 BRA `(.L_x_32611) ;  /* 0x0000002000004947 */ /* 0x000fea0003800000 */
[----:B------:R-:W-:Y:S05]  /*54d0*/  @P0 BRA `(.L_x_32612) ;  /* 0x0000008000000947 */ /* 0x000fea0003800000 */
[----:B------:R-:W-:Y:S05]  /*54e0*/  BRA `(.L_x_32613) ;  /* 0x0000009000007947 */ /* 0x000fea0003800000 */
.L_x_32611:
[----:B-----5:R-:W-:-:S05]  /*54f0*/  HADD2.F32 R12, -RZ, R33.H0_H0 ;  /* 0x20000021ff0c7230 */ /* 0x020fca0000004100 */
[----:B------:R-:W-:Y:S01]  /*5500*/  FADD.FTZ R85, R12, R85 ;  /* 0x000000550c557221 */ /* 0x000fe20000010000 */
[----:B------:R-:W-:Y:S05]  /*5510*/  BRA `(.L_x_32612) ;  /* 0x0000004000007947 */ /* 0x000fea0003800000 */
.L_x_32610:
[----:B-----5:R-:W-:-:S05]  /*5520*/  HADD2.F32 R12, -RZ, R29.H0_H0 ;  /* 0x2000001dff0c7230 */ /* 0x020fca0000004100 */
[----:B------:R-:W-:Y:S01]  /*5530*/  FADD.FTZ R85, R12, R85 ;  /* 0x000000550c557221 */ /* 0x000fe20000010000 */
[----:B------:R-:W-:-:S05]  /*5540*/  @P2 HADD2.F32 R12, -RZ, R33.H0_H0 ;  /* 0x20000021ff0c2230 */ /* 0x000fca0000004100 */
[----:B------:R-:W-:-:S05]  /*5550*/  @P2 FADD.FTZ R85, R12, R85 ;  /* 0x000000550c552221 */ /* 0x000fca0000010000 */
.L_x_32612:
[----:B------:R-:W-:-:S04]  /*5560*/  F2FP.PACK_AB R12, RZ, R85 ;  /* 0x00000055ff0c723e */ /* 0x000fc800000000ff */
[----:B------:R-:W-:Y:S02]  /*5570*/  PRMT R37, R12, 0x7610, R37 ;  /* 0x000076100c257816 */ /* 0x000fe40000000025 */
.L_x_32613:
[----:B------:R-:W-:Y:S01]  /*5580*/  HADD2.F32 R56, -RZ, R41.H1_H1 ;  /* 0x30000029ff387230 */ /* 0x000fe20000004100 */
[----:B------:R-:W-:Y:S05]  /*5590*/  @P3 BRA `(.L_x_32614) ;  /* 0x0000008000003947 */ /* 0x000fea0003800000 */
[----:B------:R-:W-:-:S04]  /*55a0*/  ISETP.NE.U32.AND P4, PT, RZ, c[0x0][0x180], PT ;  /* 0x00006000ff007a0c */ /* 0x000fc80003f85070 */
[----:B------:R-:W-:-:S13]  /*55b0*/  ISETP.NE.AND.EX P4, PT, RZ, c[0x0][0x184], PT, P4 ;  /* 0x00006100ff007a0c */ /* 0x000fda0003f85340 */
[----:B------:R-:W-:Y:S05]  /*55c0*/  @P4 BRA `(.L_x_32615) ;  /* 0x0000002000004947 */ /* 0x000fea0003800000 */
[----:B------:R-:W-:Y:S05]  /*55d0*/  @P0 BRA `(.L_x_32616) ;  /* 0x0000008000000947 */ /* 0x000fea0003800000 */
[----:B------:R-:W-:Y:S05]  /*55e0*/  BRA `(.L_x_32617) ;  /* 0x0000009000007947 */ /* 0x000fea0003800000 */
.L_x_32615:
[----:B-----5:R-:W-:-:S05]  /*55f0*/  HADD2.F32 R12, -RZ, R33.H1_H1 ;  /* 0x30000021ff0c7230 */ /* 0x020fca0000004100 */
[----:B------:R-:W-:Y:S01]  /*5600*/  FADD.FTZ R56, R12, R56 ;  /* 0x000000380c387221 */ /* 0x000fe20000010000 */
[----:B------:R-:W-:Y:S05]  /*5610*/  BRA `(.L_x_32616) ;  /* 0x0000004000007947 */ /* 0x000fea0003800000 */
.L_x_32614:
[----:B-----5:R-:W-:-:S05]  /*5620*/  HADD2.F32 R12, -RZ, R29.H1_H1 ;  /* 0x3000001dff0c7230 */ /* 0x020fca0000004100 */
[----:B------:R-:W-:Y:S01]  /*5630*/  FADD.FTZ R56, R12, R56 ;  /* 0x000000380c387221 */ /* 0x000fe20000010000 */
[----:B------:R-:W-:-:S05]  /*5640*/  @P2 HADD2.F32 R12, -RZ, R33.H1_H1 ;  /* 0x30000021ff0c2230 */ /* 0x000fca0000004100 */
[----:B------:R-:W-:-:S05]  /*5650*/  @P2 FADD.FTZ R56, R12, R56 ;  /* 0x000000380c382221 */ /* 0x000fca0000010000 */
.L_x_32616:
[----:B------:R-:W-:-:S04]  /*5660*/  F2FP.PACK_AB R12, RZ, R56 ;  /* 0x00000038ff0c723e */ /* 0x000fc800000000ff */
[----:B------:R-:W-:Y:S02]  /*5670*/  PRMT R37, R37, 0x5410, R12 ;  /* 0x0000541025257816 */ /* 0x000fe4000000000c */
.L_x_32617:
[----:B------:R-:W-:Y:S01]  /*5680*/  HADD2.F32 R58, -RZ, R42.H0_H0 ;  /* 0x2000002aff3a7230 */ /* 0x000fe20000004100 */
[----:B------:R-:W-:Y:S05]  /*5690*/  @P3 BRA `(.L_x_32618) ;  /* 0x0000008000003947 */ /* 0x000fea0003800000 */
[----:B------:R-:W-:-:S04]  /*56a0*/  ISETP.NE.U32.AND P4, PT, RZ, c[0x0][0x180], PT ;  /* 0x00006000ff007a0c */ /* 0x000fc80003f85070 */
[----:B------:R-:W-:-:S13]  /*56b0*/  ISETP.NE.AND.EX P4, PT, RZ, c[0x0][0x184], PT, P4 ;  /* 0x00006100ff007a0c */ /* 0x000fda0003f85340 */
[----:B------:R-:W-:Y:S05]  /*56c0*/  @P4 BRA `(.L_x_32619) ;  /* 0x0000002000004947 */ /* 0x000fea0003800000 */
[----:B------:R-:W-:Y:S05]  /*56d0*/  @P0 BRA `(.L_x_32620) ;  /* 0x0000008000000947 */ /* 0x000fea0003800000 */
[----:B------:R-:W-:Y:S05]  /*56e0*/  BRA `(.L_x_32621) ;  /* 0x0000009000007947 */ /* 0x000fea0003800000 */
.L_x_32619:
[----:B-----5:R-:W-:-:S05]  /*56f0*/  HADD2.F32 R12, -RZ, R34.H0_H0 ;  /* 0x20000022ff0c7230 */ /* 0x020fca0000004100 */
[----:B------:R-:W-:Y:S01]  /*5700*/  FADD.FTZ R58, R12, R58 ;  /* 0x0000003a0c3a7221 */ /* 0x000fe20000010000 */
[----:B------:R-:W-:Y:S05]  /*5710*/  BRA `(.L_x_32620) ;  /* 0x0000004000007947 */ /* 0x000fea0003800000 */
.L_x_32618:
[----:B-----5:R-:W-:-:S05]  /*5720*/  HADD2.F32 R12, -RZ, R30.H0_H0 ;  /* 0x2000001eff0c7230 */ /* 0x020fca0000004100 */
[----:B------:R-:W-:Y:S01]  /*5730*/  FADD.FTZ R58, R12, R58 ;  /* 0x0000003a0c3a7221 */ /* 0x000fe20000010000 */
[----:B------:R-:W-:-:S05]  /*5740*/  @P2 HADD2.F32 R12, -RZ, R34.H0_H0 ;  /* 0x20000022ff0c2230 */ /* 0x000fca0000004100 */
[----:B------:R-:W-:-:S05]  /*5750*/  @P2 FADD.FTZ R58, R12, R58 ;  /* 0x0000003a0c3a2221 */ /* 0x000fca0000010000 */
.L_x_32620:
[----:B------:R-:W-:-:S04]  /*5760*/  F2FP.PACK_AB R12, RZ, R58 ;  /* 0x0000003aff0c723e */ /* 0x000fc800000000ff */
[----:B------:R-:W-:Y:S02]  /*5770*/  PRMT R38, R12, 0x7610, R38 ;  /* 0x000076100c267816 */ /* 0x000fe40000000026 */
.L_x_32621:
[----:B------:R-:W-:Y:S01]  /*5780*/  HADD2.F32 R12, -RZ, R42.H1_H1 ;  /* 0x3000002aff0c7230 */ /* 0x000fe20000004100 */
[----:B------:R-:W-:Y:S05]  /*5790*/  @P3 BRA `(.L_x_32622) ;  /* 0x0000008000003947 */ /* 0x000fea0003800000 */
[----:B------:R-:W-:-:S04]  /*57a0*/  ISETP.NE.U32.AND P4, PT, RZ, c[0x0][0x180], PT ;  /* 0x00006000ff007a0c */ /* 0x000fc80003f85070 */
[----:B------:R-:W-:-:S13]  /*57b0*/  ISETP.NE.AND.EX P4, PT, RZ, c[0x0][0x184], PT, P4 ;  /* 0x00006100ff007a0c */ /* 0x000fda0003f85340 */
[----:B------:R-:W-:Y:S05]  /*57c0*/  @P4 BRA `(.L_x_32623) ;  /* 0x0000002000004947 */ /* 0x000fea0003800000 */
[----:B------:R-:W-:Y:S05]  /*57d0*/  @P0 BRA `(.L_x_32624) ;  /* 0x0000008000000947 */ /* 0x000fea0003800000 */
[----:B------:R-:W-:Y:S05]  /*57e0*/  BRA `(.L_x_32625) ;  /* 0x0000009000007947 */ /* 0x000fea0003800000 */
.L_x_32623:
[----:B-----5:R-:W-:-:S05]  /*57f0*/  HADD2.F32 R13, -RZ, R34.H1_H1 ;  /* 0x30000022ff0d7230 */ /* 0x020fca0000004100 */
[----:B------:R-:W-:Y:S01]  /*5800*/  FADD.FTZ R12, R13, R12 ;  /* 0x0000000c0d0c7221 */ /* 0x000fe20000010000 */
[----:B------:R-:W-:Y:S05]  /*5810*/  BRA `(.L_x_32624) ;  /* 0x0000004000007947 */ /* 0x000fea0003800000 */
.L_x_32622:
[----:B-----5:R-:W-:-:S05]  /*5820*/  HADD2.F32 R13, -RZ, R30.H1_H1 ;  /* 0x3000001eff0d7230 */ /* 0x020fca0000004100 */
[----:B------:R-:W-:Y:S01]  /*5830*/  FADD.FTZ R12, R13, R12 ;  /* 0x0000000c0d0c7221 */ /* 0x000fe20000010000 */
[----:B------:R-:W-:-:S05]  /*5840*/  @P2 HADD2.F32 R13, -RZ, R34.H1_H1 ;  /* 0x30000022ff0d2230 */ /* 0x000fca0000004100 */
[----:B------:R-:W-:-:S05]  /*5850*/  @P2 FADD.FTZ R12, R13, R12 ;  /* 0x0000000c0d0c2221 */ /* 0x000fca0000010000 */
.L_x_32624:
[----:B------:R-:W-:-:S04]  /*5860*/  F2FP.PACK_AB R13, RZ, R12 ;  /* 0x0000000cff0d723e */ /* 0x000fc800000000ff */
[----:B------:R-:W-:Y:S02]  /*5870*/  PRMT R38, R38, 0x5410, R13 ;  /* 0x0000541026267816 */ /* 0x000fe4000000000d */
.L_x_32625:
[----:B------:R-:W-:Y:S01]  /*5880*/  HADD2.F32 R63, -RZ, R43.H0_H0 ;  /* 0x2000002bff3f7230 */ /* 0x000fe20000004100 */
[----:B------:R-:W-:Y:S05]  /*5890*/  @P3 BRA `(.L_x_32626) ;  /* 0x0000008000003947 */ /* 0x000fea0003800000 */
[----:B------:R-:W-:-:S04]  /*58a0*/  ISETP.NE.U32.AND P4, PT, RZ, c[0x0][0x180], PT ;  /* 0x00006000ff007a0c */ /* 0x000fc80003f85070 */
[----:B------:R-:W-:-:S13]  /*58b0*/  ISETP.NE.AND.EX P4, PT, RZ, c[0x0][0x184], PT, P4 ;  /* 0x00006100ff007a0c */ /* 0x000fda0003f85340 */
[----:B------:R-:W-:Y:S05]  /*58c0*/  @P4 BRA `(.L_x_32627) ;  /* 0x0000002000004947 */ /* 0x000fea0003800000 */
[----:B------:R-:W-:Y:S05]  /*58d0*/  @P0 BRA `(.L_x_32628) ;  /* 0x0000008000000947 */ /* 0x000fea0003800000 */
[----:B------:R-:W-:Y:S05]  /*58e0*/  BRA `(.L_x_32629) ;  /* 0x0000009000007947 */ /* 0x000fea0003800000 */
.L_x_32627:
[----:B-----5:R-:W-:-:S05]  /*58f0*/  HADD2.F32 R13, -RZ, R35.H0_H0 ;  /* 0x20000023ff0d7230 */ /* 0x020fca0000004100 */
[----:B------:R-:W-:Y:S01]  /*5900*/  FADD.FTZ R63, R13, R63 ;  /* 0x0000003f0d3f7221 */ /* 0x000fe20000010000 */
[----:B------:R-:W-:Y:S05]  /*5910*/  BRA `(.L_x_32628) ;  /* 0x0000004000007947 */ /* 0x000fea0003800000 */
.L_x_32626:
[----:B-----5:R-:W-:-:S05]  /*5920*/  HADD2.F32 R13, -RZ, R31.H0_H0 ;  /* 0x2000001fff0d7230 */ /* 0x020fca0000004100 */
[----:B------:R-:W-:Y:S01]  /*5930*/  FADD.FTZ R63, R13, R63 ;  /* 0x0000003f0d3f7221 */ /* 0x000fe20000010000 */
[----:B------:R-:W-:-:S05]  /*5940*/  @P2 HADD2.F32 R13, -RZ, R35.H0_H0 ;  /* 0x20000023ff0d2230 */ /* 0x000fca0000004100 */
[----:B------:R-:W-:-:S05]  /*5950*/  @P2 FADD.FTZ R63, R13, R63 ;  /* 0x0000003f0d3f2221 */ /* 0x000fca0000010000 */
.L_x_32628:
[----:B------:R-:W-:-:S04]  /*5960*/  F2FP.PACK_AB R13, RZ, R63 ;  /* 0x0000003fff0d723e */ /* 0x000fc800000000ff */
[----:B------:R-:W-:Y:S02]  /*5970*/  PRMT R39, R13, 0x7610, R39 ;  /* 0x000076100d277816 */ /* 0x000fe40000000027 */
.L_x_32629:
[----:B------:R-:W-:Y:S01]  /*5980*/  HADD2.F32 R13, -RZ, R43.H1_H1 ;  /* 0x3000002bff0d7230 */ /* 0x000fe20000004100 */
[----:B------:R-:W-:Y:S05]  /*5990*/  @P3 BRA `(.L_x_32630) ;  /* 0x0000008000003947 */ /* 0x000fea0003800000 */
[----:B------:R-:W-:-:S04]  /*59a0*/  ISETP.NE.U32.AND P2, PT, RZ, c[0x0][0x180], PT ;  /* 0x00006000ff007a0c */ /* 0x000fc80003f45070 */
[----:B------:R-:W-:-:S13]  /*59b0*/  ISETP.NE.AND.EX P2, PT, RZ, c[0x0][0x184], PT, P2 ;  /* 0x00006100ff007a0c */ /* 0x000fda0003f45320 */
[----:B------:R-:W-:Y:S05]  /*59c0*/  @P2 BRA `(.L_x_32631) ;  /* 0x0000002000002947 */ /* 0x000fea0003800000 */
[----:B------:R-:W-:Y:S05]  /*59d0*/  @P0 BRA `(.L_x_32632) ;  /* 0x0000008000000947 */ /* 0x000fea0003800000 */
[----:B------:R-:W-:Y:S05]  /*59e0*/  BRA `(.L_x_32633) ;  /* 0x0000009000007947 */ /* 0x000fea0003800000 */
.L_x_32631:
[----:B-----5:R-:W-:-:S05]  /*59f0*/  HADD2.F32 R40, -RZ, R35.H1_H1 ;  /* 0x30000023ff287230 */ /* 0x020fca0000004100 */
[----:B------:R-:W-:Y:S01]  /*5a00*/  FADD.FTZ R13, R40, R13 ;  /* 0x0000000d280d7221 */ /* 0x000fe20000010000 */
[----:B------:R-:W-:Y:S05]  /*5a10*/  BRA `(.L_x_32632) ;  /* 0x0000004000007947 */ /* 0x000fea0003800000 */
.L_x_32630:
[----:B-----5:R-:W-:-:S05]  /*5a20*/  HADD2.F32 R40, -RZ, R31.H1_H1 ;  /* 0x3000001fff287230 */ /* 0x020fca0000004100 */
[----:B------:R-:W-:Y:S01]  /*5a30*/  FADD.FTZ R13, R40, R13 ;  /* 0x0000000d280d7221 */ /* 0x000fe20000010000 */
[----:B------:R-:W-:-:S05]  /*5a40*/  @P2 HADD2.F32 R40, -RZ, R35.H1_H1 ;  /* 0x30000023ff282230 */ /* 0x000fca0000004100 */
[----:B------:R-:W-:-:S05]  /*5a50*/  @P2 FADD.FTZ R13, R40, R13 ;  /* 0x0000000d280d2221 */ /* 0x000fca0000010000 */
.L_x_32632:
[----:B------:R-:W-:-:S04]  /*5a60*/  F2FP.PACK_AB R40, RZ, R13 ;  /* 0x0000000dff28723e */ /* 0x000fc800000000ff */
[----:B------:R-:W-:Y:S02]  /*5a70*/  PRMT R39, R39, 0x5410, R40 ;  /* 0x0000541027277816 */ /* 0x000fe40000000028 */
.L_x_32633:
[----:B------:R-:W-:-:S04]  /*5a80*/  @P0 LEA R40, P2, R44, c[0x0][0x188], 0x4 ;  /* 0x000062002c280a11 */ /* 0x000fc800078420ff */
[C---:B------:R-:W-:Y:S02]  /*5a90*/  @P0 LEA.HI.X R41, R44.reuse, c[0x0][0x18c], RZ, 0x4, P2 ;  /* 0x000063002c290a11 */ /* 0x040fe400010f24ff */
[----:B------:R-:W-:-:S03]  /*5aa0*/  IADD3 R44, R44, 0x20, RZ ;  /* 0x000000202c2c7810 */ /* 0x000fc60007ffe0ff */
[----:B------:R0:W-:Y:S04]  /*5ab0*/  @P0 STG.E.128 [R40.64], R36 ;  /* 0x0000002428000986 */ /* 0x0001e8000c101d04 */
.L_x_32601:
[----:B------:R-:W-:Y:S05]  /*5ac0*/  BSYNC B0 ;  /* 0x0000000000007941 */ /* 0x000fea0003800000 */
.L_x_32600:
        /* <DEDUP_REMOVED lines=25> */
.L_x_32637:
[----:B-----5:R-:W-:-:S05]  /*5c60*/  HADD2.F32 R14, -RZ, R32.H0_H0 ;  /* 0x20000020ff0e7230 */ /* 0x020fca0000004100 */
[----:B------:R-:W-:Y:S01]  /*5c70*/  FADD.FTZ R100, R14, R100 ;  /* 0x000000640e647221 */ /* 0x000fe20000010000 */
[----:B------:R-:W-:Y:S05]  /*5c80*/  BRA `(.L_x_32638) ;  /* 0x0000004000007947 */ /* 0x000fea0003800000 */
.L_x_32636:
[----:B-----5:R-:W-:-:S05]  /*5c90*/  HADD2.F32 R14, -RZ, R28.H0_H0 ;  /* 0x2000001cff0e7230 */ /* 0x020fca0000004100 */
[----:B------:R-:W-:Y:S01]  /*5ca0*/  FADD.FTZ R100, R14, R100 ;  /* 0x000000640e647221 */ /* 0x000fe20000010000 */
[----:B------:R-:W-:-:S05]  /*5cb0*/  @P2 HADD2.F32 R14, -RZ, R32.H0_H0 ;  /* 0x20000020ff0e2230 */ /* 0x000fca0000004100 */
[----:B------:R-:W-:-:S05]  /*5cc0*/  @P2 FADD.FTZ R100, R14, R100 ;  /* 0x000000640e642221 */ /* 0x000fca0000010000 */
.L_x_32638:
[----:B------:R-:W-:-:S04]  /*5cd0*/  F2FP.PACK_AB R14, RZ, R100 ;  /* 0x00000064ff0e723e */ /* 0x000fc800000000ff */
[----:B------:R-:W-:Y:S02]  /*5ce0*/  PRMT R36, R14, 0x7610, R36 ;  /* 0x000076100e247816 */ /* 0x000fe40000000024 */
.L_x_32639:
[----:B------:R-:W-:Y:S01]  /*5cf0*/  HADD2.F32 R86, -RZ, R40.H1_H1 ;  /* 0x30000028ff567230 */ /* 0x000fe20000004100 */
[----:B------:R-:W-:Y:S05]  /*5d00*/  @P3 BRA `(.L_x_32640) ;  /* 0x0000008000003947 */ /* 0x000fea0003800000 */
[----:B------:R-:W-:-:S04]  /*5d10*/  ISETP.NE.U32.AND P4, PT, RZ, c[0x0][0x180], PT ;  /* 0x00006000ff007a0c */ /* 0x000fc80003f85070 */
[----:B------:R-:W-:-:S13]  /*5d20*/  ISETP.NE.AND.EX P4, PT, RZ, c[0x0][0x184], PT, P4 ;  /* 0x00006100ff007a0c */ /* 0x000fda0003f85340 */
[----:B------:R-:W-:Y:S05]  /*5d30*/  @P4 BRA `(.L_x_32641) ;  /* 0x0000002000004947 */ /* 0x000fea0003800000 */
[----:B------:R-:W-:Y:S05]  /*5d40*/  @P0 BRA `(.L_x_32642) ;  /* 0x0000008000000947 */ /* 0x000fea0003800000 */
[----:B------:R-:W-:Y:S05]  /*5d50*/  BRA `(.L_x_32643) ;  /* 0x0000009000007947 */ /* 0x000fea0003800000 */
.L_x_32641:
[----:B-----5:R-:W-:-:S05]  /*5d60*/  HADD2.F32 R14, -RZ, R32.H1_H1 ;  /* 0x30000020ff0e7230 */ /* 0x020fca0000004100 */
[----:B------:R-:W-:Y:S01]  /*5d70*/  FADD.FTZ R86, R14, R86 ;  /* 0x000000560e567221 */ /* 0x000fe20000010000 */
[----:B------:R-:W-:Y:S05]  /*5d80*/  BRA `(.L_x_32642) ;  /* 0x0000004000007947 */ /* 0x000fea0003800000 */
.L_x_32640:
[----:B-----5:R-:W-:-:S05]  /*5d90*/  HADD2.F32 R14, -RZ, R28.H1_H1 ;  /* 0x3000001cff0e7230 */ /* 0x020fca0000004100 */
[----:B------:R-:W-:Y:S01]  /*5da0*/  FADD.FTZ R86, R14, R86 ;  /* 0x000000560e567221 */ /* 0x000fe20000010000 */
[----:B------:R-:W-:-:S05]  /*5db0*/  @P2 HADD2.F32 R14, -RZ, R32.H1_H1 ;  /* 0x30000020ff0e2230 */ /* 0x000fca0000004100 */
[----:B------:R-:W-:-:S05]  /*5dc0*/  @P2 FADD.FTZ R86, R14, R86 ;  /* 0x000000560e562221 */ /* 0x000fca0000010000 */
.L_x_32642:
[----:B------:R-:W-:-:S04]  /*5dd0*/  F2FP.PACK_AB R14, RZ, R86 ;  /* 0x00000056ff0e723e */ /* 0x000fc800000000ff */
[----:B------:R-:W-:Y:S02]  /*5de0*/  PRMT R36, R36, 0x5410, R14 ;  /* 0x0000541024247816 */ /* 0x000fe4000000000e */
.L_x_32643:
[----:B------:R-:W-:Y:S01]  /*5df0*/  HADD2.F32 R87, -RZ, R41.H0_H0 ;  /* 0x20000029ff577230 */ /* 0x000fe20000004100 */
[----:B------:R-:W-:Y:S05]  /*5e00*/  @P3 BRA `(.L_x_32644) ;  /* 0x0000008000003947 */ /* 0x000fea0003800000 */
[----:B------:R-:W-:-:S04]  /*5e10*/  ISETP.NE.U32.AND P4, PT, RZ, c[0x0][0x180], PT ;  /* 0x00006000ff007a0c */ /* 0x000fc80003f85070 */
[----:B------:R-:W-:-:S13]  /*5e20*/  ISETP.NE.AND.EX P4, PT, RZ, c[0x0][0x184], PT, P4 ;  /* 0x00006100ff007a0c */ /* 0x000fda0003f85340 */
[----:B------:R-:W-:Y:S05]  /*5e30*/  @P4 BRA `(.L_x_32645) ;  /* 0x0000002000004947 */ /* 0x000fea0003800000 */
[----:B------:R-:W-:Y:S05]  /*5e40*/  @P0 BRA `(.L_x_32646) ;  /* 0x0000008000000947 */ /* 0x000fea0003800000 */
[----:B------:R-:W-:Y:S05]  /*5e50*/  BRA `(.L_x_32647) ;  /* 0x0000009000007947 */ /* 0x000fea0003800000 */
.L_x_32645:
[----:B-----5:R-:W-:-:S05]  /*5e60*/  HADD2.F32 R14, -RZ, R33.H0_H0 ;  /* 0x20000021ff0e7230 */ /* 0x020fca0000004100 */
[----:B------:R-:W-:Y:S01]  /*5e70*/  FADD.FTZ R87, R14, R87 ;  /* 0x000000570e577221 */ /* 0x000fe20000010000 */
[----:B------:R-:W-:Y:S05]  /*5e80*/  BRA `(.L_x_32646) ;  /* 0x0000004000007947 */ /* 0x000fea0003800000 */
.L_x_32644:
[----:B-----5:R-:W-:-:S05]  /*5e90*/  HADD2.F32 R14, -RZ, R29.H0_H0 ;  /* 0x2000001dff0e7230 */ /* 0x020fca0000004100 */
[----:B------:R-:W-:Y:S01]  /*5ea0*/  FADD.FTZ R87, R14, R87 ;  /* 0x000000570e577221 */ /* 0x000fe20000010000 */
[----:B------:R-:W-:-:S05]  /*5eb0*/  @P2 HADD2.F32 R14, -RZ, R33.H0_H0 ;  /* 0x20000021ff0e2230 */ /* 0x000fca0000004100 */
[----:B------:R-:W-:-:S05]  /*5ec0*/  @P2 FADD.FTZ R87, R14, R87 ;  /* 0x000000570e572221 */ /* 0x000fca0000010000 */
.L_x_32646:
[----:B------:R-:W-:-:S04]  /*5ed0*/  F2FP.PACK_AB R14, RZ, R87 ;  /* 0x00000057ff0e723e */ /* 0x000fc800000000ff */
[----:B------:R-:W-:Y:S02]  /*5ee0*/  PRMT R37, R14, 0x7610, R37 ;  /* 0x000076100e257816 */ /* 0x000fe40000000025 */
.L_x_32647:
[----:B------:R-:W-:Y:S01]  /*5ef0*/  HADD2.F32 R62, -RZ, R41.H1_H1 ;  /* 0x30000029ff3e7230 */ /* 0x000fe20000004100 */
[----:B------:R-:W-:Y:S05]  /*5f00*/  @P3 BRA `(.L_x_32648) ;  /* 0x0000008000003947 */ /* 0x000fea0003800000 */
[----:B------:R-:W-:-:S04]  /*5f10*/  ISETP.NE.U32.AND P4, PT, RZ, c[0x0][0x180], PT ;  /* 0x00006000ff007a0c */ /* 0x000fc80003f85070 */
[----:B------:R-:W-:-:S13]  /*5f20*/  ISETP.NE.AND.EX P4, PT, RZ, c[0x0][0x184], PT, P4 ;  /* 0x00006100ff007a0c */ /* 0x000fda0003f85340 */
[----:B------:R-:W-:Y:S05]  /*5f30*/  @P4 BRA `(.L_x_32649) ;  /* 0x0000002000004947 */ /* 0x000fea0003800000 */
[----:B------:R-:W-:Y:S05]  /*5f40*/  @P0 BRA `(.L_x_32650) ;  /* 0x0000008000000947 */ /* 0x000fea0003800000 */
[----:B------:R-:W-:Y:S05]  /*5f50*/  BRA `(.L_x_32651) ;  /* 0x0000009000007947 */ /* 0x000fea0003800000 */
.L_x_32649:
[----:B-----5:R-:W-:-:S05]  /*5f60*/  HADD2.F32 R14, -RZ, R33.H1_H1 ;  /* 0x30000021ff0e7230 */ /* 0x020fca0000004100 */
[----:B------:R-:W-:Y:S01]  /*5f70*/  FADD.FTZ R62, R14, R62 ;  /* 0x0000003e0e3e7221 */ /* 0x000fe20000010000 */
[----:B------:R-:W-:Y:S05]  /*5f80*/  BRA `(.L_x_32650) ;  /* 0x0000004000007947 */ /* 0x000fea0003800000 */
.L_x_32648:
[----:B-----5:R-:W-:-:S05]  /*5f90*/  HADD2.F32 R14, -RZ, R29.H1_H1 ;  /* 0x3000001dff0e7230 */ /* 0x020fca0000004100 */
[----:B------:R-:W-:Y:S01]  /*5fa0*/  FADD.FTZ R62, R14, R62 ;  /* 0x0000003e0e3e7221 */ /* 0x000fe20000010000 */
[----:B------:R-:W-:-:S05]  /*5fb0*/  @P2 HADD2.F32 R14, -RZ, R33.H1_H1 ;  /* 0x30000021ff0e2230 */ /* 0x000fca0000004100 */
[----:B------:R-:W-:-:S05]  /*5fc0*/  @P2 FADD.FTZ R62, R14, R62 ;  /* 0x0000003e0e3e2221 */ /* 0x000fca0000010000 */
.L_x_32650:
[----:B------:R-:W-:-:S04]  /*5fd0*/  F2FP.PACK_AB R14, RZ, R62 ;  /* 0x0000003eff0e723e */ /* 0x000fc800000000ff */
[----:B------:R-:W-:Y:S02]  /*5fe0*/  PRMT R37, R37, 0x5410, R14 ;  /* 0x0000541025257816 */ /* 0x000fe4000000000e */
.L_x_32651:
[----:B------:R-:W-:Y:S01]  /*5ff0*/  HADD2.F32 R64, -RZ, R42.H0_H0 ;  /* 0x2000002aff407230 */ /* 0x000fe20000004100 */
[----:B------:R-:W-:Y:S05]  /*6000*/  @P3 BRA `(.L_x_32652) ;  /* 0x0000008000003947 */ /* 0x000fea0003800000 */
[----:B------:R-:W-:-:S04]  /*6010*/  ISETP.NE.U32.AND P4, PT, RZ, c[0x0][0x180], PT ;  /* 0x00006000ff007a0c */ /* 0x000fc80003f85070 */
[----:B------:R-:W-:-:S13]  /*6020*/  ISETP.NE.AND.EX P4, PT, RZ, c[0x0][0x184], PT, P4 ;  /* 0x00006100ff007a0c */ /* 0x000fda0003f85340 */
[----:B------:R-:W-:Y:S05]  /*6030*/  @P4 BRA `(.L_x_32653) ;  /* 0x0000002000004947 */ /* 0x000fea0003800000 */
[----:B------:R-:W-:Y:S05]  /*6040*/  @P0 BRA `(.L_x_32654) ;  /* 0x0000008000000947 */ /* 0x000fea0003800000 */
[----:B------:R-:W-:Y:S05]  /*6050*/  BRA `(.L_x_32655) ;  /* 0x0000009000007947 */ /* 0x000fea0003800000 */
.L_x_32653:
[----:B-----5:R-:W-:-:S05]  /*6060*/  HADD2.F32 R14, -RZ, R34.H0_H0 ;  /* 0x20000022ff0e7230 */ /* 0x020fca0000004100 */
[----:B------:R-:W-:Y:S01]  /*6070*/  FADD.FTZ R64, R14, R64 ;  /* 0x000000400e407221 */ /* 0x000fe20000010000 */
[----:B------:R-:W-:Y:S05]  /*6080*/  BRA `(.L_x_32654) ;  /* 0x0000004000007947 */ /* 0x000fea0003800000 */
.L_x_32652:
[----:B-----5:R-:W-:-:S05]  /*6090*/  HADD2.F32 R14, -RZ, R30.H0_H0 ;  /* 0x2000001eff0e7230 */ /* 0x020fca0000004100 */
[----:B------:R-:W-:Y:S01]  /*60a0*/  FADD.FTZ R64, R14, R64 ;  /* 0x000000400e407221 */ /* 0x000fe20000010000 */
[----:B------:R-:W-:-:S05]  /*60b0*/  @P2 HADD2.F32 R14, -RZ, R34.H0_H0 ;  /* 0x20000022ff0e2230 */ /* 0x000fca0000004100 */
[----:B------:R-:W-:-:S05]  /*60c0*/  @P2 FADD.FTZ R64, R14, R64 ;  /* 0x000000400e402221 */ /* 0x000fca0000010000 */
.L_x_32654:
[----:B------:R-:W-:-:S04]  /*60d0*/  F2FP.PACK_AB R14, RZ, R64 ;  /* 0x00000040ff0e723e */ /* 0x000fc800000000ff */
[----:B------:R-:W-:Y:S02]  /*60e0*/  PRMT R38, R14, 0x7610, R38 ;  /* 0x000076100e267816 */ /* 0x000fe40000000026 */
.L_x_32655:
[----:B------:R-:W-:Y:S01]  /*60f0*/  HADD2.F32 R14, -RZ, R42.H1_H1 ;  /* 0x3000002aff0e7230 */ /* 0x000fe20000004100 */
[----:B------:R-:W-:Y:S05]  /*6100*/  @P3 BRA `(.L_x_32656) ;  /* 0x0000008000003947 */ /* 0x000fea0003800000 */
[----:B------:R-:W-:-:S04]  /*6110*/  ISETP.NE.U32.AND P4, PT, RZ, c[0x0][0x180], PT ;  /* 0x00006000ff007a0c */ /* 0x000fc80003f85070 */
[----:B------:R-:W-:-:S13]  /*6120*/  ISETP.NE.AND.EX P4, PT, RZ, c[0x0][0x184], PT, P4 ;  /* 0x00006100ff007a0c */ /* 0x000fda0003f85340 */
[----:B------:R-:W-:Y:S05]  /*6130*/  @P4 BRA `(.L_x_32657) ;  /* 0x0000002000004947 */ /* 0x000fea0003800000 */
[----:B------:R-:W-:Y:S05]  /*6140*/  @P0 BRA `(.L_x_32658) ;  /* 0x0000008000000947 */ /* 0x000fea0003800000 */
[----:B------:R-:W-:Y:S05]  /*6150*/  BRA `(.L_x_32659) ;  /* 0x0000009000007947 */ /* 0x000fea0003800000 */
.L_x_32657:
[----:B-----5:R-:W-:-:S05]  /*6160*/  HADD2.F32 R15, -RZ, R34.H1_H1 ;  /* 0x30000022ff0f7230 */ /* 0x020fca0000004100 */
[----:B------:R-:W-:Y:S01]  /*6170*/  FADD.FTZ R14, R15, R14 ;  /* 0x0000000e0f0e7221 */ /* 0x000fe20000010000 */
[----:B------:R-:W-:Y:S05]  /*6180*/  BRA `(.L_x_32658) ;  /* 0x0000004000007947 */ /* 0x000fea0003800000 */
.L_x_32656:
[----:B-----5:R-:W-:-:S05]  /*6190*/  HADD2.F32 R15, -RZ, R30.H1_H1 ;  /* 0x3000001eff0f7230 */ /* 0x020fca0000004100 */
[----:B------:R-:W-:Y:S01]  /*61a0*/  FADD.FTZ R14, R15, R14 ;  /* 0x0000000e0f0e7221 */ /* 0x000fe20000010000 */
[----:B------:R-:W-:-:S05]  /*61b0*/  @P2 HADD2.F32 R15, -RZ, R34.H1_H1 ;  /* 0x30000022ff0f2230 */ /* 0x000fca0000004100 */
[----:B------:R-:W-:-:S05]  /*61c0*/  @P2 FADD.FTZ R14, R15, R14 ;  /* 0x0000000e0f0e2221 */ /* 0x000fca0000010000 */
.L_x_32658:
[----:B------:R-:W-:-:S04]  /*61d0*/  F2FP.PACK_AB R15, RZ, R14 ;  /* 0x0000000eff0f723e */ /* 0x000fc800000000ff */
[----:B------:R-:W-:Y:S02]  /*61e0*/  PRMT R38, R38, 0x5410, R15 ;  /* 0x0000541026267816 */ /* 0x000fe4000000000f */
.L_x_32659:
[----:B------:R-:W-:Y:S01]  /*61f0*/  HADD2.F32 R65, -RZ, R43.H0_H0 ;  /* 0x2000002bff417230 */ /* 0x000fe20000004100 */
[----:B------:R-:W-:Y:S05]  /*6200*/  @P3 BRA `(.L_x_32660) ;  /* 0x0000008000003947 */ /* 0x000fea0003800000 */
[----:B------:R-:W-:-:S04]  /*6210*/  ISETP.NE.U32.AND P4, PT, RZ, c[0x0][0x180], PT ;  /* 0x00006000ff007a0c */ /* 0x000fc80003f85070 */
[----:B------:R-:W-:-:S13]  /*6220*/  ISETP.NE.AND.EX P4, PT, RZ, c[0x0][0x184], PT, P4 ;  /* 0x00006100ff007a0c */ /* 0x000fda0003f85340 */
[----:B------:R-:W-:Y:S05]  /*6230*/  @P4 BRA `(.L_x_32661) ;  /* 0x0000002000004947 */ /* 0x000fea0003800000 */
[----:B------:R-:W-:Y:S05]  /*6240*/  @P0 BRA `(.L_x_32662) ;  /* 0x0000008000000947 */ /* 0x000fea0003800000 */
[----:B------:R-:W-:Y:S05]  /*6250*/  BRA `(.L_x_32663) ;  /* 0x0000009000007947 */ /* 0x000fea0003800000 */
.L_x_32661:
[----:B-----5:R-:W-:-:S05]  /*6260*/  HADD2.F32 R15, -RZ, R35.H0_H0 ;  /* 0x20000023ff0f7230 */ /* 0x020fca0000004100 */
[----:B------:R-:W-:Y:S01]  /*6270*/  FADD.FTZ R65, R15, R65 ;  /* 0x000000410f417221 */ /* 0x000fe20000010000 */
[----:B------:R-:W-:Y:S05]  /*6280*/  BRA `(.L_x_32662) ;  /* 0x0000004000007947 */ /* 0x000fea0003800000 */
.L_x_32660:
[----:B-----5:R-:W-:-:S05]  /*6290*/  HADD2.F32 R15, -RZ, R31.H0_H0 ;  /* 0x2000001fff0f7230 */ /* 0x020fca0000004100 */
[----:B------:R-:W-:Y:S01]  /*62a0*/  FADD.FTZ R65, R15, R65 ;  /* 0x000000410f417221 */ /* 0x000fe20000010000 */
[----:B------:R-:W-:-:S05]  /*62b0*/  @P2 HADD2.F32 R15, -RZ, R35.H0_H0 ;  /* 0x20000023ff0f2230 */ /* 0x000fca0000004100 */
[----:B------:R-:W-:-:S05]  /*62c0*/  @P2 FADD.FTZ R65, R15, R65 ;  /* 0x000000410f412221 */ /* 0x000fca0000010000 */
.L_x_32662:
[----:B------:R-:W-:-:S04]  /*62d0*/  F2FP.PACK_AB R15, RZ, R65 ;  /* 0x00000041ff0f723e */ /* 0x000fc800000000ff */
[----:B------:R-:W-:Y:S02]  /*62e0*/  PRMT R39, R15, 0x7610, R39 ;  /* 0x000076100f277816 */ /* 0x000fe40000000027 */
.L_x_32663:
[----:B------:R-:W-:Y:S01]  /*62f0*/  HADD2.F32 R15, -RZ, R43.H1_H1 ;  /* 0x3000002bff0f7230 */ /* 0x000fe20000004100 */
[----:B------:R-:W-:Y:S05]  /*6300*/  @P3 BRA `(.L_x_32664) ;  /* 0x0000008000003947 */ /* 0x000fea0003800000 */
[----:B------:R-:W-:-:S04]  /*6310*/  ISETP.NE.U32.AND P2, PT, RZ, c[0x0][0x180], PT ;  /* 0x00006000ff007a0c */ /* 0x000fc80003f45070 */
[----:B------:R-:W-:-:S13]  /*6320*/  ISETP.NE.AND.EX P2, PT, RZ, c[0x0][0x184], PT, P2 ;  /* 0x00006100ff007a0c */ /* 0x000fda0003f45320 */
[----:B------:R-:W-:Y:S05]  /*6330*/  @P2 BRA `(.L_x_32665) ;  /* 0x0000002000002947 */ /* 0x000fea0003800000 */
[----:B------:R-:W-:Y:S05]  /*6340*/  @P0 BRA `(.L_x_32666) ;  /* 0x0000008000000947 */ /* 0x000fea0003800000 */
[----:B------:R-:W-:Y:S05]  /*6350*/  BRA `(.L_x_32667) ;  /* 0x0000009000007947 */ /* 0x000fea0003800000 */
.L_x_32665:
[----:B-----5:R-:W-:-:S05]  /*6360*/  HADD2.F32 R40, -RZ, R35.H1_H1 ;  /* 0x30000023ff287230 */ /* 0x020fca0000004100 */
[----:B------:R-:W-:Y:S01]  /*6370*/  FADD.FTZ R15, R40, R15 ;  /* 0x0000000f280f7221 */ /* 0x000fe20000010000 */
[----:B------:R-:W-:Y:S05]  /*6380*/  BRA `(.L_x_32666) ;  /* 0x0000004000007947 */ /* 0x000fea0003800000 */
.L_x_32664:
[----:B-----5:R-:W-:-:S05]  /*6390*/  HADD2.F32 R40, -RZ, R31.H1_H1 ;  /* 0x3000001fff287230 */ /* 0x020fca0000004100 */
[----:B------:R-:W-:Y:S01]  /*63a0*/  FADD.FTZ R15, R40, R15 ;  /* 0x0000000f280f7221 */ /* 0x000fe20000010000 */
[----:B------:R-:W-:-:S05]  /*63b0*/  @P2 HADD2.F32 R40, -RZ, R35.H1_H1 ;  /* 0x30000023ff282230 */ /* 0x000fca0000004100 */
[----:B------:R-:W-:-:S05]  /*63c0*/  @P2 FADD.FTZ R15, R40, R15 ;  /* 0x0000000f280f2221 */ /* 0x000fca0000010000 */
.L_x_32666:
[----:B------:R-:W-:-:S04]  /*63d0*/  F2FP.PACK_AB R40, RZ, R15 ;  /* 0x0000000fff28723e */ /* 0x000fc800000000ff */
[----:B------:R-:W-:Y:S02]  /*63e0*/  PRMT R39, R39, 0x5410, R40 ;  /* 0x0000541027277816 */ /* 0x000fe40000000028 */
.L_x_32667:
[----:B------:R-:W-:-:S04]  /*63f0*/  @P0 LEA R40, P2, R44, c[0x0][0x188], 0x4 ;  /* 0x000062002c280a11 */ /* 0x000fc800078420ff */
[C---:B------:R-:W-:Y:S02]  /*6400*/  @P0 LEA.HI.X R41, R44.reuse, c[0x0][0x18c], RZ, 0x4, P2 ;  /* 0x000063002c290a11 */ /* 0x040fe400010f24ff */
[----:B------:R-:W-:-:S03]  /*6410*/  IADD3 R44, R44, 0x20, RZ ;  /* 0x000000202c2c7810 */ /* 0x000fc60007ffe0ff */
[----:B------:R0:W-:Y:S04]  /*6420*/  @P0 STG.E.128 [R40.64], R36 ;  /* 0x0000002428000986 */ /* 0x0001e8000c101d04 */
.L_x_32635:
[----:B------:R-:W-:Y:S05]  /*6430*/  BSYNC B0 ;  /* 0x0000000000007941 */ /* 0x000fea0003800000 */
.L_x_32634:
        /* <DEDUP_REMOVED lines=25> */
.L_x_32671:
[----:B-----5:R-:W-:-:S05]  /*65d0*/  HADD2.F32 R16, -RZ, R32.H0_H0 ;  /* 0x20000020ff107230 */ /* 0x020fca0000004100 */
[----:B------:R-:W-:Y:S01]  /*65e0*/  FADD.FTZ R101, R16, R101 ;  /* 0x0000006510657221 */ /* 0x000fe20000010000 */
[----:B------:R-:W-:Y:S05]  /*65f0*/  BRA `(.L_x_32672) ;  /* 0x0000004000007947 */ /* 0x000fea0003800000 */
.L_x_32670:
[----:B-----5:R-:W-:-:S05]  /*6600*/  HADD2.F32 R16, -RZ, R28.H0_H0 ;  /* 0x2000001cff107230 */ /* 0x020fca0000004100 */
[----:B------:R-:W-:Y:S01]  /*6610*/  FADD.FTZ R101, R16, R101 ;  /* 0x0000006510657221 */ /* 0x000fe20000010000 */
[----:B------:R-:W-:-:S05]  /*6620*/  @P2 HADD2.F32 R16, -RZ, R32.H0_H0 ;  /* 0x20000020ff102230 */ /* 0x000fca0000004100 */
[----:B------:R-:W-:-:S05]  /*6630*/  @P2 FADD.FTZ R101, R16, R101 ;  /* 0x0000006510652221 */ /* 0x000fca0000010000 */
.L_x_32672:
[----:B------:R-:W-:-:S04]  /*6640*/  F2FP.PACK_AB R16, RZ, R101 ;  /* 0x00000065ff10723e */ /* 0x000fc800000000ff */
[----:B------:R-:W-:Y:S02]  /*6650*/  PRMT R36, R16, 0x7610, R36 ;  /* 0x0000761010247816 */ /* 0x000fe40000000024 */
.L_x_32673:
[----:B------:R-:W-:Y:S01]  /*6660*/  HADD2.F32 R88, -RZ, R40.H1_H1 ;  /* 0x30000028ff587230 */ /* 0x000fe20000004100 */
[----:B------:R-:W-:Y:S05]  /*6670*/  @P3 BRA `(.L_x_32674) ;  /* 0x0000008000003947 */ /* 0x000fea0003800000 */
[----:B------:R-:W-:-:S04]  /*6680*/  ISETP.NE.U32.AND P4, PT, RZ, c[0x0][0x180], PT ;  /* 0x00006000ff007a0c */ /* 0x000fc80003f85070 */
[----:B------:R-:W-:-:S13]  /*6690*/  ISETP.NE.AND.EX P4, PT, RZ, c[0x0][0x184], PT, P4 ;  /* 0x00006100ff007a0c */ /* 0x000fda0003f85340 */
[----:B------:R-:W-:Y:S05]  /*66a0*/  @P4 BRA `(.L_x_32675) ;  /* 0x0000002000004947 */ /* 0x000fea0003800000 */
[----:B------:R-:W-:Y:S05]  /*66b0*/  @P0 BRA `(.L_x_32676) ;  /* 0x0000008000000947 */ /* 0x000fea0003800000 */
[----:B------:R-:W-:Y:S05]  /*66c0*/  BRA `(.L_x_32677) ;  /* 0x0000009000007947 */ /* 0x000fea0003800000 */
.L_x_32675:
[----:B-----5:R-:W-:-:S05]  /*66d0*/  HADD2.F32 R16, -RZ, R32.H1_H1 ;  /* 0x30000020ff107230 */ /* 0x020fca0000004100 */
[----:B------:R-:W-:Y:S01]  /*66e0*/  FADD.FTZ R88, R16, R88 ;  /* 0x0000005810587221 */ /* 0x000fe20000010000 */
[----:B------:R-:W-:Y:S05]  /*66f0*/  BRA `(.L_x_32676) ;  /* 0x0000004000007947 */ /* 0x000fea0003800000 */
.L_x_32674:
[----:B-----5:R-:W-:-:S05]  /*6700*/  HADD2.F32 R16, -RZ, R28.H1_H1 ;  /* 0x3000001cff107230 */ /* 0x020fca0000004100 */
[----:B------:R-:W-:Y:S01]  /*6710*/  FADD.FTZ R88, R16, R88 ;  /* 0x0000005810587221 */ /* 0x000fe20000010000 */
[----:B------:R-:W-:-:S05]  /*6720*/  @P2 HADD2.F32 R16, -RZ, R32.H1_H1 ;  /* 0x30000020ff102230 */ /* 0x000fca0000004100 */
[----:B------:R-:W-:-:S05]  /*6730*/  @P2 FADD.FTZ R88, R16, R88 ;  /* 0x0000005810582221 */ /* 0x000fca0000010000 */
.L_x_32676:
[----:B------:R-:W-:-:S04]  /*6740*/  F2FP.PACK_AB R16, RZ, R88 ;  /* 0x00000058ff10723e */ /* 0x000fc800000000ff */
[----:B------:R-:W-:Y:S02]  /*6750*/  PRMT R36, R36, 0x5410, R16 ;  /* 0x0000541024247816 */ /* 0x000fe40000000010 */
.L_x_32677:
[----:B------:R-:W-:Y:S01]  /*6760*/  HADD2.F32 R89, -RZ, R41.H0_H0 ;  /* 0x20000029ff597230 */ /* 0x000fe20000004100 */
[----:B------:R-:W-:Y:S05]  /*6770*/  @P3 BRA `(.L_x_32678) ;  /* 0x0000008000003947 */ /* 0x000fea0003800000 */
[----:B------:R-:W-:-:S04]  /*6780*/  ISETP.NE.U32.AND P4, PT, RZ, c[0x0][0x180], PT ;  /* 0x00006000ff007a0c */ /* 0x000fc80003f85070 */
[----:B------:R-:W-:-:S13]  /*6790*/  ISETP.NE.AND.EX P4, PT, RZ, c[0x0][0x184], PT, P4 ;  /* 0x00006100ff007a0c */ /* 0x000fda0003f85340 */
[----:B------:R-:W-:Y:S05]  /*67a0*/  @P4 BRA `(.L_x_32679) ;  /* 0x0000002000004947 */ /* 0x000fea0003800000 */
[----:B------:R-:W-:Y:S05]  /*67b0*/  @P0 BRA `(.L_x_32680) ;  /* 0x0000008000000947 */ /* 0x000fea0003800000 */
[----:B------:R-:W-:Y:S05]  /*67c0*/  BRA `(.L_x_32681) ;  /* 0x0000009000007947 */ /* 0x000fea0003800000 */
.L_x_32679:
[----:B-----5:R-:W-:-:S05]  /*67d0*/  HADD2.F32 R16, -RZ, R33.H0_H0 ;  /* 0x20000021ff107230 */ /* 0x020fca0000004100 */
[----:B------:R-:W-:Y:S01]  /*67e0*/  FADD.FTZ R89, R16, R89 ;  /* 0x0000005910597221 */ /* 0x000fe20000010000 */
[----:B------:R-:W-:Y:S05]  /*67f0*/  BRA `(.L_x_32680) ;  /* 0x0000004000007947 */ /* 0x000fea0003800000 */
.L_x_32678:
[----:B-----5:R-:W-:-:S05]  /*6800*/  HADD2.F32 R16, -RZ, R29.H0_H0 ;  /* 0x2000001dff107230 */ /* 0x020fca0000004100 */
[----:B------:R-:W-:Y:S01]  /*6810*/  FADD.FTZ R89, R16, R89 ;  /* 0x0000005910597221 */ /* 0x000fe20000010000 */
[----:B------:R-:W-:-:S05]  /*6820*/  @P2 HADD2.F32 R16, -RZ, R33.H0_H0 ;  /* 0x20000021ff102230 */ /* 0x000fca0000004100 */
[----:B------:R-:W-:-:S05]  /*6830*/  @P2 FADD.FTZ R89, R16, R89 ;  /* 0x0000005910592221 */ /* 0x000fca0000010000 */
.L_x_32680:
[----:B------:R-:W-:-:S04]  /*6840*/  F2FP.PACK_AB R16, RZ, R89 ;  /* 0x00000059ff10723e */ /* 0x000fc800000000ff */
[----:B------:R-:W-:Y:S02]  /*6850*/  PRMT R37, R16, 0x7610, R37 ;  /* 0x0000761010257816 */ /* 0x000fe40000000025 */
.L_x_32681:
[----:B------:R-:W-:Y:S01]  /*6860*/  HADD2.F32 R66, -RZ, R41.H1_H1 ;  /* 0x30000029ff427230 */ /* 0x000fe20000004100 */
[----:B------:R-:W-:Y:S05]  /*6870*/  @P3 BRA `(.L_x_32682) ;  /* 0x0000008000003947 */ /* 0x000fea0003800000 */
[----:B------:R-:W-:-:S04]  /*6880*/  ISETP.NE.U32.AND P4, PT, RZ, c[0x0][0x180], PT ;  /* 0x00006000ff007a0c */ /* 0x000fc80003f85070 */
[----:B------:R-:W-:-:S13]  /*6890*/  ISETP.NE.AND.EX P4, PT, RZ, c[0x0][0x184], PT, P4 ;  /* 0x00006100ff007a0c */ /* 0x000fda0003f85340 */
[----:B------:R-:W-:Y:S05]  /*68a0*/  @P4 BRA `(.L_x_32683) ;  /* 0x0000002000004947 */ /* 0x000fea0003800000 */
[----:B------:R-:W-:Y:S05]  /*68b0*/  @P0 BRA `(.L_x_32684) ;  /* 0x0000008000000947 */ /* 0x000fea0003800000 */
[----:B------:R-:W-:Y:S05]  /*68c0*/  BRA `(.L_x_32685) ;  /* 0x0000009000007947 */ /* 0x000fea0003800000 */
.L_x_32683:
[----:B-----5:R-:W-:-:S05]  /*68d0*/  HADD2.F32 R16, -RZ, R33.H1_H1 ;  /* 0x30000021ff107230 */ /* 0x020fca0000004100 */
[----:B------:R-:W-:Y:S01]  /*68e0*/  FADD.FTZ R66, R16, R66 ;  /* 0x0000004210427221 */ /* 0x000fe20000010000 */
[----:B------:R-:W-:Y:S05]  /*68f0*/  BRA `(.L_x_32684) ;  /* 0x0000004000007947 */ /* 0x000fea0003800000 */
.L_x_32682:
[----:B-----5:R-:W-:-:S05]  /*6900*/  HADD2.F32 R16, -RZ, R29.H1_H1 ;  /* 0x3000001dff107230 */ /* 0x020fca0000004100 */
[----:B------:R-:W-:Y:S01]  /*6910*/  FADD.FTZ R66, R16, R66 ;  /* 0x0000004210427221 */ /* 0x000fe20000010000 */
[----:B------:R-:W-:-:S05]  /*6920*/  @P2 HADD2.F32 R16, -RZ, R33.H1_H1 ;  /* 0x30000021ff102230 */ /* 0x000fca0000004100 */
[----:B------:R-:W-:-:S05]  /*6930*/  @P2 FADD.FTZ R66, R16, R66 ;  /* 0x0000004210422221 */ /* 0x000fca0000010000 */
.L_x_32684:
[----:B------:R-:W-:-:S04]  /*6940*/  F2FP.PACK_AB R16, RZ, R66 ;  /* 0x00000042ff10723e */ /* 0x000fc800000000ff */
[----:B------:R-:W-:Y:S02]  /*6950*/  PRMT R37, R37, 0x5410, R16 ;  /* 0x0000541025257816 */ /* 0x000fe40000000010 */
.L_x_32685:
[----:B------:R-:W-:Y:S01]  /*6960*/  HADD2.F32 R68, -RZ, R42.H0_H0 ;  /* 0x2000002aff447230 */ /* 0x000fe20000004100 */
[----:B------:R-:W-:Y:S05]  /*6970*/  @P3 BRA `(.L_x_32686) ;  /* 0x0000008000003947 */ /* 0x000fea0003800000 */
[----:B------:R-:W-:-:S04]  /*6980*/  ISETP.NE.U32.AND P4, PT, RZ, c[0x0][0x180], PT ;  /* 0x00006000ff007a0c */ /* 0x000fc80003f85070 */
[----:B------:R-:W-:-:S13]  /*6990*/  ISETP.NE.AND.EX P4, PT, RZ, c[0x0][0x184], PT, P4 ;  /* 0x00006100ff007a0c */ /* 0x000fda0003f85340 */
[----:B------:R-:W-:Y:S05]  /*69a0*/  @P4 BRA `(.L_x_32687) ;  /* 0x0000002000004947 */ /* 0x000fea0003800000 */
[----:B------:R-:W-:Y:S05]  /*69b0*/  @P0 BRA `(.L_x_32688) ;  /* 0x0000008000000947 */ /* 0x000fea0003800000 */
[----:B------:R-:W-:Y:S05]  /*69c0*/  BRA `(.L_x_32689) ;  /* 0x0000009000007947 */ /* 0x000fea0003800000 */
.L_x_32687:
[----:B-----5:R-:W-:-:S05]  /*69d0*/  HADD2.F32 R16, -RZ, R34.H0_H0 ;  /* 0x20000022ff107230 */ /* 0x020fca0000004100 */
[----:B------:R-:W-:Y:S01]  /*69e0*/  FADD.FTZ R68, R16, R68 ;  /* 0x0000004410447221 */ /* 0x000fe20000010000 */
[----:B------:R-:W-:Y:S05]  /*69f0*/  BRA `(.L_x_32688) ;  /* 0x0000004000007947 */ /* 0x000fea0003800000 */
.L_x_32686:
[----:B-----5:R-:W-:-:S05]  /*6a00*/  HADD2.F32 R16, -RZ, R30.H0_H0 ;  /* 0x2000001eff107230 */ /* 0x020fca0000004100 */
[----:B------:R-:W-:Y:S01]  /*6a10*/  FADD.FTZ R68, R16, R68 ;  /* 0x0000004410447221 */ /* 0x000fe20000010000 */
[----:B------:R-:W-:-:S05]  /*6a20*/  @P2 HADD2.F32 R16, -RZ, R34.H0_H0 ;  /* 0x20000022ff102230 */ /* 0x000fca0000004100 */
[----:B------:R-:W-:-:S05]  /*6a30*/  @P2 FADD.FTZ R68, R16, R68 ;  /* 0x0000004410442221 */ /* 0x000fca0000010000 */
.L_x_32688:
[----:B------:R-:W-:-:S04]  /*6a40*/  F2FP.PACK_AB R16, RZ, R68 ;  /* 0x00000044ff10723e */ /* 0x000fc800000000ff */
[----:B------:R-:W-:Y:S02]  /*6a50*/  PRMT R38, R16, 0x7610, R38 ;  /* 0x0000761010267816 */ /* 0x000fe40000000026 */
.L_x_32689:
[----:B------:R-:W-:Y:S01]  /*6a60*/  HADD2.F32 R16, -RZ, R42.H1_H1 ;  /* 0x3000002aff107230 */ /* 0x000fe20000004100 */
[----:B------:R-:W-:Y:S05]  /*6a70*/  @P3 BRA `(.L_x_32690) ;  /* 0x0000008000003947 */ /* 0x000fea0003800000 */
[----:B------:R-:W-:-:S04]  /*6a80*/  ISETP.NE.U32.AND P4, PT, RZ, c[0x0][0x180], PT ;  /* 0x00006000ff007a0c */ /* 0x000fc80003f85070 */
[----:B------:R-:W-:-:S13]  /*6a90*/  ISETP.NE.AND.EX P4, PT, RZ, c[0x0][0x184], PT, P4 ;  /* 0x00006100ff007a0c */ /* 0x000fda0003f85340 */
[----:B------:R-:W-:Y:S05]  /*6aa0*/  @P4 BRA `(.L_x_32691) ;  /* 0x0000002000004947 */ /* 0x000fea0003800000 */
[----:B------:R-:W-:Y:S05]  /*6ab0*/  @P0 BRA `(.L_x_32692) ;  /* 0x0000008000000947 */ /* 0x000fea0003800000 */
[----:B------:R-:W-:Y:S05]  /*6ac0*/  BRA `(.L_x_32693) ;  /* 0x0000009000007947 */ /* 0x000fea0003800000 */
.L_x_32691:
[----:B-----5:R-:W-:-:S05]  /*6ad0*/  HADD2.F32 R17, -RZ, R34.H1_H1 ;  /* 0x30000022ff117230 */ /* 0x020fca0000004100 */
[----:B------:R-:W-:Y:S01]  /*6ae0*/  FADD.FTZ R16, R17, R16 ;  /* 0x0000001011107221 */ /* 0x000fe20000010000 */
[----:B------:R-:W-:Y:S05]  /*6af0*/  BRA `(.L_x_32692) ;  /* 0x0000004000007947 */ /* 0x000fea0003800000 */
.L_x_32690:
[----:B-----5:R-:W-:-:S05]  /*6b00*/  HADD2.F32 R17, -RZ, R30.H1_H1 ;  /* 0x3000001eff117230 */ /* 0x020fca0000004100 */
[----:B------:R-:W-:Y:S01]  /*6b10*/  FADD.FTZ R16, R17, R16 ;  /* 0x0000001011107221 */ /* 0x000fe20000010000 */
[----:B------:R-:W-:-:S05]  /*6b20*/  @P2 HADD2.F32 R17, -RZ, R34.H1_H1 ;  /* 0x30000022ff112230 */ /* 0x000fca0000004100 */
[----:B------:R-:W-:-:S05]  /*6b30*/  @P2 FADD.FTZ R16, R17, R16 ;  /* 0x0000001011102221 */ /* 0x000fca0000010000 */
.L_x_32692:
[----:B------:R-:W-:-:S04]  /*6b40*/  F2FP.PACK_AB R17, RZ, R16 ;  /* 0x00000010ff11723e */ /* 0x000fc800000000ff */
[----:B------:R-:W-:Y:S02]  /*6b50*/  PRMT R38, R38, 0x5410, R17 ;  /* 0x0000541026267816 */ /* 0x000fe40000000011 */
.L_x_32693:
[----:B------:R-:W-:Y:S01]  /*6b60*/  HADD2.F32 R67, -RZ, R43.H0_H0 ;  /* 0x2000002bff437230 */ /* 0x000fe20000004100 */
[----:B------:R-:W-:Y:S05]  /*6b70*/  @P3 BRA `(.L_x_32694) ;  /* 0x0000008000003947 */ /* 0x000fea0003800000 */
[----:B------:R-:W-:-:S04]  /*6b80*/  ISETP.NE.U32.AND P4, PT, RZ, c[0x0][0x180], PT ;  /* 0x00006000ff007a0c */ /* 0x000fc80003f85070 */
[----:B------:R-:W-:-:S13]  /*6b90*/  ISETP.NE.AND.EX P4, PT, RZ, c[0x0][0x184], PT, P4 ;  /* 0x00006100ff007a0c */ /* 0x000fda0003f85340 */
[----:B------:R-:W-:Y:S05]  /*6ba0*/  @P4 BRA `(.L_x_32695) ;  /* 0x0000002000004947 */ /* 0x000fea0003800000 */
[----:B------:R-:W-:Y:S05]  /*6bb0*/  @P0 BRA `(.L_x_32696) ;  /* 0x0000008000000947 */ /* 0x000fea0003800000 */
[----:B------:R-:W-:Y:S05]  /*6bc0*/  BRA `(.L_x_32697) ;  /* 0x0000009000007947 */ /* 0x000fea0003800000 */
.L_x_32695:
[----:B-----5:R-:W-:-:S05]  /*6bd0*/  HADD2.F32 R17, -RZ, R35.H0_H0 ;  /* 0x20000023ff117230 */ /* 0x020fca0000004100 */
[----:B------:R-:W-:Y:S01]  /*6be0*/  FADD.FTZ R67, R17, R67 ;  /* 0x0000004311437221 */ /* 0x000fe20000010000 */
[----:B------:R-:W-:Y:S05]  /*6bf0*/  BRA `(.L_x_32696) ;  /* 0x0000004000007947 */ /* 0x000fea0003800000 */
.L_x_32694:
[----:B-----5:R-:W-:-:S05]  /*6c00*/  HADD2.F32 R17, -RZ, R31.H0_H0 ;  /* 0x2000001fff117230 */ /* 0x020fca0000004100 */
[----:B------:R-:W-:Y:S01]  /*6c10*/  FADD.FTZ R67, R17, R67 ;  /* 0x0000004311437221 */ /* 0x000fe20000010000 */
[----:B------:R-:W-:-:S05]  /*6c20*/  @P2 HADD2.F32 R17, -RZ, R35.H0_H0 ;  /* 0x20000023ff112230 */ /* 0x000fca0000004100 */
[----:B------:R-:W-:-:S05]  /*6c30*/  @P2 FADD.FTZ R67, R17, R67 ;  /* 0x0000004311432221 */ /* 0x000fca0000010000 */
.L_x_32696:
[----:B------:R-:W-:-:S04]  /*6c40*/  F2FP.PACK_AB R17, RZ, R67 ;  /* 0x00000043ff11723e */ /* 0x000fc800000000ff */
[----:B------:R-:W-:Y:S02]  /*6c50*/  PRMT R39, R17, 0x7610, R39 ;  /* 0x0000761011277816 */ /* 0x000fe40000000027 */
.L_x_32697:
[----:B------:R-:W-:Y:S01]  /*6c60*/  HADD2.F32 R17, -RZ, R43.H1_H1 ;  /* 0x3000002bff117230 */ /* 0x000fe20000004100 */
[----:B------:R-:W-:Y:S05]  /*6c70*/  @P3 BRA `(.L_x_32698) ;  /* 0x0000008000003947 */ /* 0x000fea0003800000 */
[----:B------:R-:W-:-:S04]  /*6c80*/  ISETP.NE.U32.AND P2, PT, RZ, c[0x0][0x180], PT ;  /* 0x00006000ff007a0c */ /* 0x000fc80003f45070 */
[----:B------:R-:W-:-:S13]  /*6c90*/  ISETP.NE.AND.EX P2, PT, RZ, c[0x0][0x184], PT, P2 ;  /* 0x00006100ff007a0c */ /* 0x000fda0003f45320 */
[----:B------:R-:W-:Y:S05]  /*6ca0*/  @P2 BRA `(.L_x_32699) ;  /* 0x0000002000002947 */ /* 0x000fea0003800000 */
[----:B------:R-:W-:Y:S05]  /*6cb0*/  @P0 BRA `(.L_x_32700) ;  /* 0x0000008000000947 */ /* 0x000fea0003800000 */
[----:B------:R-:W-:Y:S05]  /*6cc0*/  BRA `(.L_x_32701) ;  /* 0x0000009000007947 */ /* 0x000fea0003800000 */
.L_x_32699:
[----:B-----5:R-:W-:-:S05]  /*6cd0*/  HADD2.F32 R40, -RZ, R35.H1_H1 ;  /* 0x30000023ff287230 */ /* 0x020fca0000004100 */
[----:B------:R-:W-:Y:S01]  /*6ce0*/  FADD.FTZ R17, R40, R17 ;  /* 0x0000001128117221 */ /* 0x000fe20000010000 */
[----:B------:R-:W-:Y:S05]  /*6cf0*/  BRA `(.L_x_32700) ;  /* 0x0000004000007947 */ /* 0x000fea0003800000 */
.L_x_32698:
[----:B-----5:R-:W-:-:S05]  /*6d00*/  HADD2.F32 R40, -RZ, R31.H1_H1 ;  /* 0x3000001fff287230 */ /* 0x020fca0000004100 */
[----:B------:R-:W-:Y:S01]  /*6d10*/  FADD.FTZ R17, R40, R17 ;  /* 0x0000001128117221 */ /* 0x000fe20000010000 */
[----:B------:R-:W-:-:S05]  /*6d20*/  @P2 HADD2.F32 R40, -RZ, R35.H1_H1 ;  /* 0x30000023ff282230 */ /* 0x000fca0000004100 */
[----:B------:R-:W-:-:S05]  /*6d30*/  @P2 FADD.FTZ R17, R40, R17 ;  /* 0x0000001128112221 */ /* 0x000fca0000010000 */
.L_x_32700:
[----:B------:R-:W-:-:S04]  /*6d40*/  F2FP.PACK_AB R40, RZ, R17 ;  /* 0x00000011ff28723e */ /* 0x000fc800000000ff */
[----:B------:R-:W-:Y:S02]  /*6d50*/  PRMT R39, R39, 0x5410, R40 ;  /* 0x0000541027277816 */ /* 0x000fe40000000028 */
.L_x_32701:
[----:B------:R-:W-:-:S04]  /*6d60*/  @P0 LEA R40, P2, R44, c[0x0][0x188], 0x4 ;  /* 0x000062002c280a11 */ /* 0x000fc800078420ff */
[C---:B------:R-:W-:Y:S02]  /*6d70*/  @P0 LEA.HI.X R41, R44.reuse, c[0x0][0x18c], RZ, 0x4, P2 ;  /* 0x000063002c290a11 */ /* 0x040fe400010f24ff */
[----:B------:R-:W-:-:S03]  /*6d80*/  IADD3 R44, R44, 0x20, RZ ;  /* 0x000000202c2c7810 */ /* 0x000fc60007ffe0ff */
[----:B------:R0:W-:Y:S04]  /*6d90*/  @P0 STG.E.128 [R40.64], R36 ;  /* 0x0000002428000986 */ /* 0x0001e8000c101d04 */
.L_x_32669:
[----:B------:R-:W-:Y:S05]  /*6da0*/  BSYNC B0 ;  /* 0x0000000000007941 */ /* 0x000fea0003800000 */
.L_x_32668:
        /* <DEDUP_REMOVED lines=25> */
.L_x_32705:
[----:B-----5:R-:W-:-:S05]  /*6f40*/  HADD2.F32 R18, -RZ, R32.H0_H0 ;  /* 0x20000020ff127230 */ /* 0x020fca0000004100 */
[----:B------:R-:W-:Y:S01]  /*6f50*/  FADD.FTZ R103, R18, R103 ;  /* 0x0000006712677221 */ /* 0x000fe20000010000 */
[----:B------:R-:W-:Y:S05]  /*6f60*/  BRA `(.L_x_32706) ;  /* 0x0000004000007947 */ /* 0x000fea0003800000 */
.L_x_32704:
[----:B-----5:R-:W-:-:S05]  /*6f70*/  HADD2.F32 R18, -RZ, R28.H0_H0 ;  /* 0x2000001cff127230 */ /* 0x020fca0000004100 */
[----:B------:R-:W-:Y:S01]  /*6f80*/  FADD.FTZ R103, R18, R103 ;  /* 0x0000006712677221 */ /* 0x000fe20000010000 */
[----:B------:R-:W-:-:S05]  /*6f90*/  @P2 HADD2.F32 R18, -RZ, R32.H0_H0 ;  /* 0x20000020ff122230 */ /* 0x000fca0000004100 */
[----:B------:R-:W-:-:S05]  /*6fa0*/  @P2 FADD.FTZ R103, R18, R103 ;  /* 0x0000006712672221 */ /* 0x000fca0000010000 */
.L_x_32706:
[----:B------:R-:W-:-:S04]  /*6fb0*/  F2FP.PACK_AB R18, RZ, R103 ;  /* 0x00000067ff12723e */ /* 0x000fc800000000ff */
[----:B------:R-:W-:Y:S02]  /*6fc0*/  PRMT R36, R18, 0x7610, R36 ;  /* 0x0000761012247816 */ /* 0x000fe40000000024 */
.L_x_32707:
[----:B------:R-:W-:Y:S01]  /*6fd0*/  HADD2.F32 R91, -RZ, R40.H1_H1 ;  /* 0x30000028ff5b7230 */ /* 0x000fe20000004100 */
[----:B------:R-:W-:Y:S05]  /*6fe0*/  @P3 BRA `(.L_x_32708) ;  /* 0x0000008000003947 */ /* 0x000fea0003800000 */
[----:B------:R-:W-:-:S04]  /*6ff0*/  ISETP.NE.U32.AND P4, PT, RZ, c[0x0][0x180], PT ;  /* 0x00006000ff007a0c */ /* 0x000fc80003f85070 */
[----:B------:R-:W-:-:S13]  /*7000*/  ISETP.NE.AND.EX P4, PT, RZ, c[0x0][0x184], PT, P4 ;  /* 0x00006100ff007a0c */ /* 0x000fda0003f85340 */
[----:B------:R-:W-:Y:S05]  /*7010*/  @P4 BRA `(.L_x_32709) ;  /* 0x0000002000004947 */ /* 0x000fea0003800000 */
[----:B------:R-:W-:Y:S05]  /*7020*/  @P0 BRA `(.L_x_32710) ;  /* 0x0000008000000947 */ /* 0x000fea0003800000 */
[----:B------:R-:W-:Y:S05]  /*7030*/  BRA `(.L_x_32711) ;  /* 0x0000009000007947 */ /* 0x000fea0003800000 */
.L_x_32709:
[----:B-----5:R-:W-:-:S05]  /*7040*/  HADD2.F32 R18, -RZ, R32.H1_H1 ;  /* 0x30000020ff127230 */ /* 0x020fca0000004100 */
[----:B------:R-:W-:Y:S01]  /*7050*/  FADD.FTZ R91, R18, R91 ;  /* 0x0000005b125b7221 */ /* 0x000fe20000010000 */
[----:B------:R-:W-:Y:S05]  /*7060*/  BRA `(.L_x_32710) ;  /* 0x0000004000007947 */ /* 0x000fea0003800000 */
.L_x_32708:
[----:B-----5:R-:W-:-:S05]  /*7070*/  HADD2.F32 R18, -RZ, R28.H1_H1 ;  /* 0x3000001cff127230 */ /* 0x020fca0000004100 */
[----:B------:R-:W-:Y:S01]  /*7080*/  FADD.FTZ R91, R18, R91 ;  /* 0x0000005b125b7221 */ /* 0x000fe20000010000 */
[----:B------:R-:W-:-:S05]  /*7090*/  @P2 HADD2.F32 R18, -RZ, R32.H1_H1 ;  /* 0x30000020ff122230 */ /* 0x000fca0000004100 */
[----:B------:R-:W-:-:S05]  /*70a0*/  @P2 FADD.FTZ R91, R18, R91 ;  /* 0x0000005b125b2221 */ /* 0x000fca0000010000 */
.L_x_32710:
[----:B------:R-:W-:-:S04]  /*70b0*/  F2FP.PACK_AB R18, RZ, R91 ;  /* 0x0000005bff12723e */ /* 0x000fc800000000ff */
[----:B------:R-:W-:Y:S02]  /*70c0*/  PRMT R36, R36, 0x5410, R18 ;  /* 0x0000541024247816 */ /* 0x000fe40000000012 */
.L_x_32711:
[----:B------:R-:W-:Y:S01]  /*70d0*/  HADD2.F32 R93, -RZ, R41.H0_H0 ;  /* 0x20000029ff5d7230 */ /* 0x000fe20000004100 */
[----:B------:R-:W-:Y:S05]  /*70e0*/  @P3 BRA `(.L_x_32712) ;  /* 0x0000008000003947 */ /* 0x000fea0003800000 */
[----:B------:R-:W-:-:S04]  /*70f0*/  ISETP.NE.U32.AND P4, PT, RZ, c[0x0][0x180], PT ;  /* 0x00006000ff007a0c */ /* 0x000fc80003f85070 */
[----:B------:R-:W-:-:S13]  /*7100*/  ISETP.NE.AND.EX P4, PT, RZ, c[0x0][0x184], PT, P4 ;  /* 0x00006100ff007a0c */ /* 0x000fda0003f85340 */
[----:B------:R-:W-:Y:S05]  /*7110*/  @P4 BRA `(.L_x_32713) ;  /* 0x0000002000004947 */ /* 0x000fea0003800000 */
[----:B------:R-:W-:Y:S05]  /*7120*/  @P0 BRA `(.L_x_32714) ;  /* 0x0000008000000947 */ /* 0x000fea0003800000 */
[----:B------:R-:W-:Y:S05]  /*7130*/  BRA `(.L_x_32715) ;  /* 0x0000009000007947 */ /* 0x000fea0003800000 */
.L_x_32713:
[----:B-----5:R-:W-:-:S05]  /*7140*/  HADD2.F32 R18, -RZ, R33.H0_H0 ;  /* 0x20000021ff127230 */ /* 0x020fca0000004100 */
[----:B------:R-:W-:Y:S01]  /*7150*/  FADD.FTZ R93, R18, R93 ;  /* 0x0000005d125d7221 */ /* 0x000fe20000010000 */
[----:B------:R-:W-:Y:S05]  /*7160*/  BRA `(.L_x_32714) ;  /* 0x0000004000007947 */ /* 0x000fea0003800000 */
.L_x_32712:
[----:B-----5:R-:W-:-:S05]  /*7170*/  HADD2.F32 R18, -RZ, R29.H0_H0 ;  /* 0x2000001dff127230 */ /* 0x020fca0000004100 */
[----:B------:R-:W-:Y:S01]  /*7180*/  FADD.FTZ R93, R18, R93 ;  /* 0x0000005d125d7221 */ /* 0x000fe20000010000 */
[----:B------:R-:W-:-:S05]  /*7190*/  @P2 HADD2.F32 R18, -RZ, R33.H0_H0 ;  /* 0x20000021ff122230 */ /* 0x000fca0000004100 */
[----:B------:R-:W-:-:S05]  /*71a0*/  @P2 FADD.FTZ R93, R18, R93 ;  /* 0x0000005d125d2221 */ /* 0x000fca0000010000 */
.L_x_32714:
[----:B------:R-:W-:-:S04]  /*71b0*/  F2FP.PACK_AB R18, RZ, R93 ;  /* 0x0000005dff12723e */ /* 0x000fc800000000ff */
[----:B------:R-:W-:Y:S02]  /*71c0*/  PRMT R37, R18, 0x7610, R37 ;  /* 0x0000761012257816 */ /* 0x000fe40000000025 */
.L_x_32715:
[----:B------:R-:W-:Y:S01]  /*71d0*/  HADD2.F32 R70, -RZ, R41.H1_H1 ;  /* 0x30000029ff467230 */ /* 0x000fe20000004100 */
[----:B------:R-:W-:Y:S05]  /*71e0*/  @P3 BRA `(.L_x_32716) ;  /* 0x0000008000003947 */ /* 0x000fea0003800000 */
[----:B------:R-:W-:-:S04]  /*71f0*/  ISETP.NE.U32.AND P4, PT, RZ, c[0x0][0x180], PT ;  /* 0x00006000ff007a0c */ /* 0x000fc80003f85070 */
[----:B------:R-:W-:-:S13]  /*7200*/  ISETP.NE.AND.EX P4, PT, RZ, c[0x0][0x184], PT, P4 ;  /* 0x00006100ff007a0c */ /* 0x000fda0003f85340 */
[----:B------:R-:W-:Y:S05]  /*7210*/  @P4 BRA `(.L_x_32717) ;  /* 0x0000002000004947 */ /* 0x000fea0003800000 */
[----:B------:R-:W-:Y:S05]  /*7220*/  @P0 BRA `(.L_x_32718) ;  /* 0x0000008000000947 */ /* 0x000fea0003800000 */
[----:B------:R-:W-:Y:S05]  /*7230*/  BRA `(.L_x_32719) ;  /* 0x0000009000007947 */ /* 0x000fea0003800000 */
.L_x_32717:
[----:B-----5:R-:W-:-:S05]  /*7240*/  HADD2.F32 R18, -RZ, R33.H1_H1 ;  /* 0x30000021ff127230 */ /* 0x020fca0000004100 */
[----:B------:R-:W-:Y:S01]  /*7250*/  FADD.FTZ R70, R18, R70 ;  /* 0x0000004612467221 */ /* 0x000fe20000010000 */
[----:B------:R-:W-:Y:S05]  /*7260*/  BRA `(.L_x_32718) ;  /* 0x0000004000007947 */ /* 0x000fea0003800000 */
.L_x_32716:
[----:B-----5:R-:W-:-:S05]  /*7270*/  HADD2.F32 R18, -RZ, R29.H1_H1 ;  /* 0x3000001dff127230 */ /* 0x020fca0000004100 */
[----:B------:R-:W-:Y:S01]  /*7280*/  FADD.FTZ R70, R18, R70 ;  /* 0x0000004612467221 */ /* 0x000fe20000010000 */
[----:B------:R-:W-:-:S05]  /*7290*/  @P2 HADD2.F32 R18, -RZ, R33.H1_H1 ;  /* 0x30000021ff122230 */ /* 0x000fca0000004100 */
[----:B------:R-:W-:-:S05]  /*72a0*/  @P2 FADD.FTZ R70, R18, R70 ;  /* 0x0000004612462221 */ /* 0x000fca0000010000 */
.L_x_32718:
[----:B------:R-:W-:-:S04]  /*72b0*/  F2FP.PACK_AB R18, RZ, R70 ;  /* 0x00000046ff12723e */ /* 0x000fc800000000ff */
[----:B------:R-:W-:Y:S02]  /*72c0*/  PRMT R37, R37, 0x5410, R18 ;  /* 0x0000541025257816 */ /* 0x000fe40000000012 */
.L_x_32719:
[----:B------:R-:W-:Y:S01]  /*72d0*/  HADD2.F32 R72, -RZ, R42.H0_H0 ;  /* 0x2000002aff487230 */ /* 0x000fe20000004100 */
[----:B------:R-:W-:Y:S05]  /*72e0*/  @P3 BRA `(.L_x_32720) ;  /* 0x0000008000003947 */ /* 0x000fea0003800000 */
[----:B------:R-:W-:-:S04]  /*72f0*/  ISETP.NE.U32.AND P4, PT, RZ, c[0x0][0x180], PT ;  /* 0x00006000ff007a0c */ /* 0x000fc80003f85070 */
[----:B------:R-:W-:-:S13]  /*7300*/  ISETP.NE.AND.EX P4, PT, RZ, c[0x0][0x184], PT, P4 ;  /* 0x00006100ff007a0c */ /* 0x000fda0003f85340 */
[----:B------:R-:W-:Y:S05]  /*7310*/  @P4 BRA `(.L_x_32721) ;  /* 0x0000002000004947 */ /* 0x000fea0003800000 */
[----:B------:R-:W-:Y:S05]  /*7320*/  @P0 BRA `(.L_x_32722) ;  /* 0x0000008000000947 */ /* 0x000fea0003800000 */
[----:B------:R-:W-:Y:S05]  /*7330*/  BRA `(.L_x_32723) ;  /* 0x0000009000007947 */ /* 0x000fea0003800000 */
.L_x_32721:
[----:B-----5:R-:W-:-:S05]  /*7340*/  HADD2.F32 R18, -RZ, R34.H0_H0 ;  /* 0x20000022ff127230 */ /* 0x020fca0000004100 */
[----:B------:R-:W-:Y:S01]  /*7350*/  FADD.FTZ R72, R18, R72 ;  /* 0x0000004812487221 */ /* 0x000fe20000010000 */
[----:B------:R-:W-:Y:S05]  /*7360*/  BRA `(.L_x_32722) ;  /* 0x0000004000007947 */ /* 0x000fea0003800000 */
.L_x_32720:
[----:B-----5:R-:W-:-:S05]  /*7370*/  HADD2.F32 R18, -RZ, R30.H0_H0 ;  /* 0x2000001eff127230 */ /* 0x020fca0000004100 */
[----:B------:R-:W-:Y:S01]  /*7380*/  FADD.FTZ R72, R18, R72 ;  /* 0x0000004812487221 */ /* 0x000fe20000010000 */
[----:B------:R-:W-:-:S05]  /*7390*/  @P2 HADD2.F32 R18, -RZ, R34.H0_H0 ;  /* 0x20000022ff122230 */ /* 0x000fca0000004100 */
[----:B------:R-:W-:-:S05]  /*73a0*/  @P2 FADD.FTZ R72, R18, R72 ;  /* 0x0000004812482221 */ /* 0x000fca0000010000 */
.L_x_32722:
[----:B------:R-:W-:-:S04]  /*73b0*/  F2FP.PACK_AB R18, RZ, R72 ;  /* 0x00000048ff12723e */ /* 0x000fc800000000ff */
[----:B------:R-:W-:Y:S02]  /*73c0*/  PRMT R38, R18, 0x7610, R38 ;  /* 0x0000761012267816 */ /* 0x000fe40000000026 */
.L_x_32723:
[----:B------:R-:W-:Y:S01]  /*73d0*/  HADD2.F32 R18, -RZ, R42.H1_H1 ;  /* 0x3000002aff127230 */ /* 0x000fe20000004100 */
[----:B------:R-:W-:Y:S05]  /*73e0*/  @P3 BRA `(.L_x_32724) ;  /* 0x0000008000003947 */ /* 0x000fea0003800000 */
[----:B------:R-:W-:-:S04]  /*73f0*/  ISETP.NE.U32.AND P4, PT, RZ, c[0x0][0x180], PT ;  /* 0x00006000ff007a0c */ /* 0x000fc80003f85070 */
[----:B------:R-:W-:-:S13]  /*7400*/  ISETP.NE.AND.EX P4, PT, RZ, c[0x0][0x184], PT, P4 ;  /* 0x00006100ff007a0c */ /* 0x000fda0003f85340 */
[----:B------:R-:W-:Y:S05]  /*7410*/  @P4 BRA `(.L_x_32725) ;  /* 0x0000002000004947 */ /* 0x000fea0003800000 */
[----:B------:R-:W-:Y:S05]  /*7420*/  @P0 BRA `(.L_x_32726) ;  /* 0x0000008000000947 */ /* 0x000fea0003800000 */
[----:B------:R-:W-:Y:S05]  /*7430*/  BRA `(.L_x_32727) ;  /* 0x0000009000007947 */ /* 0x000fea0003800000 */
.L_x_32725:
[----:B-----5:R-:W-:-:S05]  /*7440*/  HADD2.F32 R19, -RZ, R34.H1_H1 ;  /* 0x30000022ff137230 */ /* 0x020fca0000004100 */
[----:B------:R-:W-:Y:S01]  /*7450*/  FADD.FTZ R18, R19, R18 ;  /* 0x0000001213127221 */ /* 0x000fe20000010000 */
[----:B------:R-:W-:Y:S05]  /*7460*/  BRA `(.L_x_32726) ;  /* 0x0000004000007947 */ /* 0x000fea0003800000 */
.L_x_32724:
[----:B-----5:R-:W-:-:S05]  /*7470*/  HADD2.F32 R19, -RZ, R30.H1_H1 ;  /* 0x3000001eff137230 */ /* 0x020fca0000004100 */
[----:B------:R-:W-:Y:S01]  /*7480*/  FADD.FTZ R18, R19, R18 ;  /* 0x0000001213127221 */ /* 0x000fe20000010000 */
[----:B------:R-:W-:-:S05]  /*7490*/  @P2 HADD2.F32 R19, -RZ, R34.H1_H1 ;  /* 0x30000022ff132230 */ /* 0x000fca0000004100 */
[----:B------:R-:W-:-:S05]  /*74a0*/  @P2 FADD.FTZ R18, R19, R18 ;  /* 0x0000001213122221 */ /* 0x000fca0000010000 */
.L_x_32726:
[----:B------:R-:W-:-:S04]  /*74b0*/  F2FP.PACK_AB R19, RZ, R18 ;  /* 0x00000012ff13723e */ /* 0x000fc800000000ff */
[----:B------:R-:W-:Y:S02]  /*74c0*/  PRMT R38, R38, 0x5410, R19 ;  /* 0x0000541026267816 */ /* 0x000fe40000000013 */
.L_x_32727:
[----:B------:R-:W-:Y:S01]  /*74d0*/  HADD2.F32 R69, -RZ, R43.H0_H0 ;  /* 0x2000002bff457230 */ /* 0x000fe20000004100 */
[----:B------:R-:W-:Y:S05]  /*74e0*/  @P3 BRA `(.L_x_32728) ;  /* 0x0000008000003947 */ /* 0x000fea0003800000 */
[----:B------:R-:W-:-:S04]  /*74f0*/  ISETP.NE.U32.AND P4, PT, RZ, c[0x0][0x180], PT ;  /* 0x00006000ff007a0c */ /* 0x000fc80003f85070 */
[----:B------:R-:W-:-:S13]  /*7500*/  ISETP.NE.AND.EX P4, PT, RZ, c[0x0][0x184], PT, P4 ;  /* 0x00006100ff007a0c */ /* 0x000fda0003f85340 */
[----:B------:R-:W-:Y:S05]  /*7510*/  @P4 BRA `(.L_x_32729) ;  /* 0x0000002000004947 */ /* 0x000fea0003800000 */
[----:B------:R-:W-:Y:S05]  /*7520*/  @P0 BRA `(.L_x_32730) ;  /* 0x0000008000000947 */ /* 0x000fea0003800000 */
[----:B------:R-:W-:Y:S05]  /*7530*/  BRA `(.L_x_32731) ;  /* 0x0000009000007947 */ /* 0x000fea0003800000 */
.L_x_32729:
[----:B-----5:R-:W-:-:S05]  /*7540*/  HADD2.F32 R19, -RZ, R35.H0_H0 ;  /* 0x20000023ff137230 */ /* 0x020fca0000004100 */
[----:B------:R-:W-:Y:S01]  /*7550*/  FADD.FTZ R69, R19, R69 ;  /* 0x0000004513457221 */ /* 0x000fe20000010000 */
[----:B------:R-:W-:Y:S05]  /*7560*/  BRA `(.L_x_32730) ;  /* 0x0000004000007947 */ /* 0x000fea0003800000 */
.L_x_32728:
[----:B-----5:R-:W-:-:S05]  /*7570*/  HADD2.F32 R19, -RZ, R31.H0_H0 ;  /* 0x2000001fff137230 */ /* 0x020fca0000004100 */
[----:B------:R-:W-:Y:S01]  /*7580*/  FADD.FTZ R69, R19, R69 ;  /* 0x0000004513457221 */ /* 0x000fe20000010000 */
[----:B------:R-:W-:-:S05]  /*7590*/  @P2 HADD2.F32 R19, -RZ, R35.H0_H0 ;  /* 0x20000023ff132230 */ /* 0x000fca0000004100 */
[----:B------:R-:W-:-:S05]  /*75a0*/  @P2 FADD.FTZ R69, R19, R69 ;  /* 0x0000004513452221 */ /* 0x000fca0000010000 */
.L_x_32730:
[----:B------:R-:W-:-:S04]  /*75b0*/  F2FP.PACK_AB R19, RZ, R69 ;  /* 0x00000045ff13723e */ /* 0x000fc800000000ff */
[----:B------:R-:W-:Y:S02]  /*75c0*/  PRMT R39, R19, 0x7610, R39 ;  /* 0x0000761013277816 */ /* 0x000fe40000000027 */
.L_x_32731:
[----:B------:R-:W-:Y:S01]  /*75d0*/  HADD2.F32 R19, -RZ, R43.H1_H1 ;  /* 0x3000002bff137230 */ /* 0x000fe20000004100 */
[----:B------:R-:W-:Y:S05]  /*75e0*/  @P3 BRA `(.L_x_32732) ;  /* 0x0000008000003947 */ /* 0x000fea0003800000 */
[----:B------:R-:W-:-:S04]  /*75f0*/  ISETP.NE.U32.AND P2, PT, RZ, c[0x0][0x180], PT ;  /* 0x00006000ff007a0c */ /* 0x000fc80003f45070 */
[----:B------:R-:W-:-:S13]  /*7600*/  ISETP.NE.AND.EX P2, PT, RZ, c[0x0][0x184], PT, P2 ;  /* 0x00006100ff007a0c */ /* 0x000fda0003f45320 */
[----:B------:R-:W-:Y:S05]  /*7610*/  @P2 BRA `(.L_x_32733) ;  /* 0x0000002000002947 */ /* 0x000fea0003800000 */
[----:B------:R-:W-:Y:S05]  /*7620*/  @P0 BRA `(.L_x_32734) ;  /* 0x0000008000000947 */ /* 0x000fea0003800000 */
[----:B------:R-:W-:Y:S05]  /*7630*/  BRA `(.L_x_32735) ;  /* 0x0000009000007947 */ /* 0x000fea0003800000 */
.L_x_32733:
[----:B-----5:R-:W-:-:S05]  /*7640*/  HADD2.F32 R40, -RZ, R35.H1_H1 ;  /* 0x30000023ff287230 */ /* 0x020fca0000004100 */
[----:B------:R-:W-:Y:S01]  /*7650*/  FADD.FTZ R19, R40, R19 ;  /* 0x0000001328137221 */ /* 0x000fe20000010000 */
[----:B------:R-:W-:Y:S05]  /*7660*/  BRA `(.L_x_32734) ;  /* 0x0000004000007947 */ /* 0x000fea0003800000 */
.L_x_32732:
[----:B-----5:R-:W-:-:S05]  /*7670*/  HADD2.F32 R40, -RZ, R31.H1_H1 ;  /* 0x3000001fff287230 */ /* 0x020fca0000004100 */
[----:B------:R-:W-:Y:S01]  /*7680*/  FADD.FTZ R19, R40, R19 ;  /* 0x0000001328137221 */ /* 0x000fe20000010000 */
[----:B------:R-:W-:-:S05]  /*7690*/  @P2 HADD2.F32 R40, -RZ, R35.H1_H1 ;  /* 0x30000023ff282230 */ /* 0x000fca0000004100 */
[----:B------:R-:W-:-:S05]  /*76a0*/  @P2 FADD.FTZ R19, R40, R19 ;  /* 0x0000001328132221 */ /* 0x000fca0000010000 */
.L_x_32734:
[----:B------:R-:W-:-:S04]  /*76b0*/  F2FP.PACK_AB R40, RZ, R19 ;  /* 0x00000013ff28723e */ /* 0x000fc800000000ff */
[----:B------:R-:W-:Y:S02]  /*76c0*/  PRMT R39, R39, 0x5410, R40 ;  /* 0x0000541027277816 */ /* 0x000fe40000000028 */
.L_x_32735:
[----:B------:R-:W-:-:S04]  /*76d0*/  @P0 LEA R40, P2, R44, c[0x0][0x188], 0x4 ;  /* 0x000062002c280a11 */ /* 0x000fc800078420ff */
[C---:B------:R-:W-:Y:S02]  /*76e0*/  @P0 LEA.HI.X R41, R44.reuse, c[0x0][0x18c], RZ, 0x4, P2 ;  /* 0x000063002c290a11 */ /* 0x040fe400010f24ff */
[----:B------:R-:W-:-:S03]  /*76f0*/  IADD3 R44, R44, 0x20, RZ ;  /* 0x000000202c2c7810 */ /* 0x000fc60007ffe0ff */
[----:B------:R0:W-:Y:S04]  /*7700*/  @P0 STG.E.128 [R40.64], R36 ;  /* 0x0000002428000986 */ /* 0x0001e8000c101d04 */
.L_x_32703:
[----:B------:R-:W-:Y:S05]  /*7710*/  BSYNC B0 ;  /* 0x0000000000007941 */ /* 0x000fea0003800000 */
.L_x_32702:
        /* <DEDUP_REMOVED lines=25> */
.L_x_32739:
[----:B-----5:R-:W-:-:S05]  /*78b0*/  HADD2.F32 R20, -RZ, R32.H0_H0 ;  /* 0x20000020ff147230 */ /* 0x020fca0000004100 */
[----:B------:R-:W-:Y:S01]  /*78c0*/  FADD.FTZ R105, R20, R105 ;  /* 0x0000006914697221 */ /* 0x000fe20000010000 */
[----:B------:R-:W-:Y:S05]  /*78d0*/  BRA `(.L_x_32740) ;  /* 0x0000004000007947 */ /* 0x000fea0003800000 */
.L_x_32738:
[----:B-----5:R-:W-:-:S05]  /*78e0*/  HADD2.F32 R20, -RZ, R28.H0_H0 ;  /* 0x2000001cff147230 */ /* 0x020fca0000004100 */
[----:B------:R-:W-:Y:S01]  /*78f0*/  FADD.FTZ R105, R20, R105 ;  /* 0x0000006914697221 */ /* 0x000fe20000010000 */
[----:B------:R-:W-:-:S05]  /*7900*/  @P2 HADD2.F32 R20, -RZ, R32.H0_H0 ;  /* 0x20000020ff142230 */ /* 0x000fca0000004100 */
[----:B------:R-:W-:-:S05]  /*7910*/  @P2 FADD.FTZ R105, R20, R105 ;  /* 0x0000006914692221 */ /* 0x000fca0000010000 */
.L_x_32740:
[----:B------:R-:W-:-:S04]  /*7920*/  F2FP.PACK_AB R20, RZ, R105 ;  /* 0x00000069ff14723e */ /* 0x000fc800000000ff */
[----:B------:R-:W-:Y:S02]  /*7930*/  PRMT R36, R20, 0x7610, R36 ;  /* 0x0000761014247816 */ /* 0x000fe40000000024 */
.L_x_32741:
[----:B------:R-:W-:Y:S01]  /*7940*/  HADD2.F32 R102, -RZ, R40.H1_H1 ;  /* 0x30000028ff667230 */ /* 0x000fe20000004100 */
[----:B------:R-:W-:Y:S05]  /*7950*/  @P3 BRA `(.L_x_32742) ;  /* 0x0000008000003947 */ /* 0x000fea0003800000 */
[----:B------:R-:W-:-:S04]  /*7960*/  ISETP.NE.U32.AND P4, PT, RZ, c[0x0][0x180], PT ;  /* 0x00006000ff007a0c */ /* 0x000fc80003f85070 */
[----:B------:R-:W-:-:S13]  /*7970*/  ISETP.NE.AND.EX P4, PT, RZ, c[0x0][0x184], PT, P4 ;  /* 0x00006100ff007a0c */ /* 0x000fda0003f85340 */
[----:B------:R-:W-:Y:S05]  /*7980*/  @P4 BRA `(.L_x_32743) ;  /* 0x0000002000004947 */ /* 0x000fea0003800000 */
[----:B------:R-:W-:Y:S05]  /*7990*/  @P0 BRA `(.L_x_32744) ;  /* 0x0000008000000947 */ /* 0x000fea0003800000 */
[----:B------:R-:W-:Y:S05]  /*79a0*/  BRA `(.L_x_32745) ;  /* 0x0000009000007947 */ /* 0x000fea0003800000 */
.L_x_32743:
[----:B-----5:R-:W-:-:S05]  /*79b0*/  HADD2.F32 R20, -RZ, R32.H1_H1 ;  /* 0x30000020ff147230 */ /* 0x020fca0000004100 */
[----:B------:R-:W-:Y:S01]  /*79c0*/  FADD.FTZ R102, R20, R102 ;  /* 0x0000006614667221 */ /* 0x000fe20000010000 */
[----:B------:R-:W-:Y:S05]  /*79d0*/  BRA `(.L_x_32744) ;  /* 0x0000004000007947 */ /* 0x000fea0003800000 */
.L_x_32742:
[----:B-----5:R-:W-:-:S05]  /*79e0*/  HADD2.F32 R20, -RZ, R28.H1_H1 ;  /* 0x3000001cff147230 */ /* 0x020fca0000004100 */
[----:B------:R-:W-:Y:S01]  /*79f0*/  FADD.FTZ R102, R20, R102 ;  /* 0x0000006614667221 */ /* 0x000fe20000010000 */
[----:B------:R-:W-:-:S05]  /*7a00*/  @P2 HADD2.F32 R20, -RZ, R32.H1_H1 ;  /* 0x30000020ff142230 */ /* 0x000fca0000004100 */
[----:B------:R-:W-:-:S05]  /*7a10*/  @P2 FADD.FTZ R102, R20, R102 ;  /* 0x0000006614662221 */ /* 0x000fca0000010000 */
.L_x_32744:
[----:B------:R-:W-:-:S04]  /*7a20*/  F2FP.PACK_AB R20, RZ, R102 ;  /* 0x00000066ff14723e */ /* 0x000fc800000000ff */
[----:B------:R-:W-:Y:S02]  /*7a30*/  PRMT R36, R36, 0x5410, R20 ;  /* 0x0000541024247816 */ /* 0x000fe40000000014 */
.L_x_32745:
[----:B------:R-:W-:Y:S01]  /*7a40*/  HADD2.F32 R104, -RZ, R41.H0_H0 ;  /* 0x20000029ff687230 */ /* 0x000fe20000004100 */
[----:B------:R-:W-:Y:S05]  /*7a50*/  @P3 BRA `(.L_x_32746) ;  /* 0x0000008000003947 */ /* 0x000fea0003800000 */
[----:B------:R-:W-:-:S04]  /*7a60*/  ISETP.NE.U32.AND P4, PT, RZ, c[0x0][0x180], PT ;  /* 0x00006000ff007a0c */ /* 0x000fc80003f85070 */
[----:B------:R-:W-:-:S13]  /*7a70*/  ISETP.NE.AND.EX P4, PT, RZ, c[0x0][0x184], PT, P4 ;  /* 0x00006100ff007a0c */ /* 0x000fda0003f85340 */
[----:B------:R-:W-:Y:S05]  /*7a80*/  @P4 BRA `(.L_x_32747) ;  /* 0x0000002000004947 */ /* 0x000fea0003800000 */
[----:B------:R-:W-:Y:S05]  /*7a90*/  @P0 BRA `(.L_x_32748) ;  /* 0x0000008000000947 */ /* 0x000fea0003800000 */
[----:B------:R-:W-:Y:S05]  /*7aa0*/  BRA `(.L_x_32749) ;  /* 0x0000009000007947 */ /* 0x000fea0003800000 */
.L_x_32747:
[----:B-----5:R-:W-:-:S05]  /*7ab0*/  HADD2.F32 R20, -RZ, R33.H0_H0 ;  /* 0x20000021ff147230 */ /* 0x020fca0000004100 */
[----:B------:R-:W-:Y:S01]  /*7ac0*/  FADD.FTZ R104, R20, R104 ;  /* 0x0000006814687221 */ /* 0x000fe20000010000 */
[----:B------:R-:W-:Y:S05]  /*7ad0*/  BRA `(.L_x_32748) ;  /* 0x0000004000007947 */ /* 0x000fea0003800000 */
.L_x_32746:
[----:B-----5:R-:W-:-:S05]  /*7ae0*/  HADD2.F32 R20, -RZ, R29.H0_H0 ;  /* 0x2000001dff147230 */ /* 0x020fca0000004100 */
[----:B------:R-:W-:Y:S01]  /*7af0*/  FADD.FTZ R104, R20, R104 ;  /* 0x0000006814687221 */ /* 0x000fe20000010000 */
[----:B------:R-:W-:-:S05]  /*7b00*/  @P2 HADD2.F32 R20, -RZ, R33.H0_H0 ;  /* 0x20000021ff142230 */ /* 0x000fca0000004100 */
[----:B------:R-:W-:-:S05]  /*7b10*/  @P2 FADD.FTZ R104, R20, R104 ;  /* 0x0000006814682221 */ /* 0x000fca0000010000 */
.L_x_32748:
[----:B------:R-:W-:-:S04]  /*7b20*/  F2FP.PACK_AB R20, RZ, R104 ;  /* 0x00000068ff14723e */ /* 0x000fc800000000ff */
[----:B------:R-:W-:Y:S02]  /*7b30*/  PRMT R37, R20, 0x7610, R37 ;  /* 0x0000761014257816 */ /* 0x000fe40000000025 */
.L_x_32749:
[----:B------:R-:W-:Y:S01]  /*7b40*/  HADD2.F32 R92, -RZ, R41.H1_H1 ;  /* 0x30000029ff5c7230 */ /* 0x000fe20000004100 */
[----:B------:R-:W-:Y:S05]  /*7b50*/  @P3 BRA `(.L_x_32750) ;  /* 0x0000008000003947 */ /* 0x000fea0003800000 */
[----:B------:R-:W-:-:S04]  /*7b60*/  ISETP.NE.U32.AND P4, PT, RZ, c[0x0][0x180], PT ;  /* 0x00006000ff007a0c */ /* 0x000fc80003f85070 */
[----:B------:R-:W-:-:S13]  /*7b70*/  ISETP.NE.AND.EX P4, PT, RZ, c[0x0][0x184], PT, P4 ;  /* 0x00006100ff007a0c */ /* 0x000fda0003f85340 */
[----:B------:R-:W-:Y:S05]  /*7b80*/  @P4 BRA `(.L_x_32751) ;  /* 0x0000002000004947 */ /* 0x000fea0003800000 */
[----:B------:R-:W-:Y:S05]  /*7b90*/  @P0 BRA `(.L_x_32752) ;  /* 0x0000008000000947 */ /* 0x000fea0003800000 */
[----:B------:R-:W-:Y:S05]  /*7ba0*/  BRA `(.L_x_32753) ;  /* 0x0000009000007947 */ /* 0x000fea0003800000 */
.L_x_32751:
[----:B-----5:R-:W-:-:S05]  /*7bb0*/  HADD2.F32 R20, -RZ, R33.H1_H1 ;  /* 0x30000021ff147230 */ /* 0x020fca0000004100 */
[----:B------:R-:W-:Y:S01]  /*7bc0*/  FADD.FTZ R92, R20, R92 ;  /* 0x0000005c145c7221 */ /* 0x000fe20000010000 */
[----:B------:R-:W-:Y:S05]  /*7bd0*/  BRA `(.L_x_32752) ;  /* 0x0000004000007947 */ /* 0x000fea0003800000 */
.L_x_32750:
[----:B-----5:R-:W-:-:S05]  /*7be0*/  HADD2.F32 R20, -RZ, R29.H1_H1 ;  /* 0x3000001dff147230 */ /* 0x020fca0000004100 */
[----:B------:R-:W-:Y:S01]  /*7bf0*/  FADD.FTZ R92, R20, R92 ;  /* 0x0000005c145c7221 */ /* 0x000fe20000010000 */
[----:B------:R-:W-:-:S05]  /*7c00*/  @P2 HADD2.F32 R20, -RZ, R33.H1_H1 ;  /* 0x30000021ff142230 */ /* 0x000fca0000004100 */
[----:B------:R-:W-:-:S05]  /*7c10*/  @P2 FADD.FTZ R92, R20, R92 ;  /* 0x0000005c145c2221 */ /* 0x000fca0000010000 */
.L_x_32752:
[----:B------:R-:W-:-:S04]  /*7c20*/  F2FP.PACK_AB R20, RZ, R92 ;  /* 0x0000005cff14723e */ /* 0x000fc800000000ff */
[----:B------:R-:W-:Y:S02]  /*7c30*/  PRMT R37, R37, 0x5410, R20 ;  /* 0x0000541025257816 */ /* 0x000fe40000000014 */
.L_x_32753:
[----:B------:R-:W-:Y:S01]  /*7c40*/  HADD2.F32 R94, -RZ, R42.H0_H0 ;  /* 0x2000002aff5e7230 */ /* 0x000fe20000004100 */
[----:B------:R-:W-:Y:S05]  /*7c50*/  @P3 BRA `(.L_x_32754) ;  /* 0x0000008000003947 */ /* 0x000fea0003800000 */
[----:B------:R-:W-:-:S04]  /*7c60*/  ISETP.NE.U32.AND P4, PT, RZ, c[0x0][0x180], PT ;  /* 0x00006000ff007a0c */ /* 0x000fc80003f85070 */
[----:B------:R-:W-:-:S13]  /*7c70*/  ISETP.NE.AND.EX P4, PT, RZ, c[0x0][0x184], PT, P4 ;  /* 0x00006100ff007a0c */ /* 0x000fda0003f85340 */
[----:B------:R-:W-:Y:S05]  /*7c80*/  @P4 BRA `(.L_x_32755) ;  /* 0x0000002000004947 */ /* 0x000fea0003800000 */
[----:B------:R-:W-:Y:S05]  /*7c90*/  @P0 BRA `(.L_x_32756) ;  /* 0x0000008000000947 */ /* 0x000fea0003800000 */
[----:B------:R-:W-:Y:S05]  /*7ca0*/  BRA `(.L_x_32757) ;  /* 0x0000009000007947 */ /* 0x000fea0003800000 */
.L_x_32755:
[----:B-----5:R-:W-:-:S05]  /*7cb0*/  HADD2.F32 R20, -RZ, R34.H0_H0 ;  /* 0x20000022ff147230 */ /* 0x020fca0000004100 */
[----:B------:R-:W-:Y:S01]  /*7cc0*/  FADD.FTZ R94, R20, R94 ;  /* 0x0000005e145e7221 */ /* 0x000fe20000010000 */
[----:B------:R-:W-:Y:S05]  /*7cd0*/  BRA `(.L_x_32756) ;  /* 0x0000004000007947 */ /* 0x000fea0003800000 */
.L_x_32754:
[----:B-----5:R-:W-:-:S05]  /*7ce0*/  HADD2.F32 R20, -RZ, R30.H0_H0 ;  /* 0x2000001eff147230 */ /* 0x020fca0000004100 */
[----:B------:R-:W-:Y:S01]  /*7cf0*/  FADD.FTZ R94, R20, R94 ;  /* 0x0000005e145e7221 */ /* 0x000fe20000010000 */
[----:B------:R-:W-:-:S05]  /*7d00*/  @P2 HADD2.F32 R20, -RZ, R34.H0_H0 ;  /* 0x20000022ff142230 */ /* 0x000fca0000004100 */
[----:B------:R-:W-:-:S05]  /*7d10*/  @P2 FADD.FTZ R94, R20, R94 ;  /* 0x0000005e145e2221 */ /* 0x000fca0000010000 */
.L_x_32756:
[----:B------:R-:W-:-:S04]  /*7d20*/  F2FP.PACK_AB R20, RZ, R94 ;  /* 0x0000005eff14723e */ /* 0x000fc800000000ff */
[----:B------:R-:W-:Y:S02]  /*7d30*/  PRMT R38, R20, 0x7610, R38 ;  /* 0x0000761014267816 */ /* 0x000fe40000000026 */
.L_x_32757:
[----:B------:R-:W-:Y:S01]  /*7d40*/  HADD2.F32 R71, -RZ, R42.H1_H1 ;  /* 0x3000002aff477230 */ /* 0x000fe20000004100 */
[----:B------:R-:W-:Y:S05]  /*7d50*/  @P3 BRA `(.L_x_32758) ;  /* 0x0000008000003947 */ /* 0x000fea0003800000 */
[----:B------:R-:W-:-:S04]  /*7d60*/  ISETP.NE.U32.AND P4, PT, RZ, c[0x0][0x180], PT ;  /* 0x00006000ff007a0c */ /* 0x000fc80003f85070 */
[----:B------:R-:W-:-:S13]  /*7d70*/  ISETP.NE.AND.EX P4, PT, RZ, c[0x0][0x184], PT, P4 ;  /* 0x00006100ff007a0c */ /* 0x000fda0003f85340 */
[----:B------:R-:W-:Y:S05]  /*7d80*/  @P4 BRA `(.L_x_32759) ;  /* 0x0000002000004947 */ /* 0x000fea0003800000 */
[----:B------:R-:W-:Y:S05]  /*7d90*/  @P0 BRA `(.L_x_32760) ;  /* 0x0000008000000947 */ /* 0x000fea0003800000 */
[----:B------:R-:W-:Y:S05]  /*7da0*/  BRA `(.L_x_32761) ;  /* 0x0000009000007947 */ /* 0x000fea0003800000 */
.L_x_32759:
[----:B-----5:R-:W-:-:S05]  /*7db0*/  HADD2.F32 R20, -RZ, R34.H1_H1 ;  /* 0x30000022ff147230 */ /* 0x020fca0000004100 */
[----:B------:R-:W-:Y:S01]  /*7dc0*/  FADD.FTZ R71, R20, R71 ;  /* 0x0000004714477221 */ /* 0x000fe20000010000 */
[----:B------:R-:W-:Y:S05]  /*7dd0*/  BRA `(.L_x_32760) ;  /* 0x0000004000007947 */ /* 0x000fea0003800000 */
.L_x_32758:
[----:B-----5:R-:W-:-:S05]  /*7de0*/  HADD2.F32 R20, -RZ, R30.H1_H1 ;  /* 0x3000001eff147230 */ /* 0x020fca0000004100 */
[----:B------:R-:W-:Y:S01]  /*7df0*/  FADD.FTZ R71, R20, R71 ;  /* 0x0000004714477221 */ /* 0x000fe20000010000 */
[----:B------:R-:W-:-:S05]  /*7e00*/  @P2 HADD2.F32 R20, -RZ, R34.H1_H1 ;  /* 0x30000022ff142230 */ /* 0x000fca0000004100 */
[----:B------:R-:W-:-:S05]  /*7e10*/  @P2 FADD.FTZ R71, R20, R71 ;  /* 0x0000004714472221 */ /* 0x000fca0000010000 */
.L_x_32760:
[----:B------:R-:W-:-:S04]  /*7e20*/  F2FP.PACK_AB R20, RZ, R71 ;  /* 0x00000047ff14723e */ /* 0x000fc800000000ff */
[----:B------:R-:W-:Y:S02]  /*7e30*/  PRMT R38, R38, 0x5410, R20 ;  /* 0x0000541026267816 */ /* 0x000fe40000000014 */
.L_x_32761:
[----:B------:R-:W-:Y:S01]  /*7e40*/  HADD2.F32 R73, -RZ, R43.H0_H0 ;  /* 0x2000002bff497230 */ /* 0x000fe20000004100 */
[----:B------:R-:W-:Y:S05]  /*7e50*/  @P3 BRA `(.L_x_32762) ;  /* 0x0000008000003947 */ /* 0x000fea0003800000 */
[----:B------:R-:W-:-:S04]  /*7e60*/  ISETP.NE.U32.AND P4, PT, RZ, c[0x0][0x180], PT ;  /* 0x00006000ff007a0c */ /* 0x000fc80003f85070 */
[----:B------:R-:W-:-:S13]  /*7e70*/  ISETP.NE.AND.EX P4, PT, RZ, c[0x0][0x184], PT, P4 ;  /* 0x00006100ff007a0c */ /* 0x000fda0003f85340 */
[----:B------:R-:W-:Y:S05]  /*7e80*/  @P4 BRA `(.L_x_32763) ;  /* 0x0000002000004947 */ /* 0x000fea0003800000 */
[----:B------:R-:W-:Y:S05]  /*7e90*/  @P0 BRA `(.L_x_32764) ;  /* 0x0000008000000947 */ /* 0x000fea0003800000 */
[----:B------:R-:W-:Y:S05]  /*7ea0*/  BRA `(.L_x_32765) ;  /* 0x0000009000007947 */ /* 0x000fea0003800000 */
.L_x_32763:
[----:B-----5:R-:W-:-:S05]  /*7eb0*/  HADD2.F32 R20, -RZ, R35.H0_H0 ;  /* 0x20000023ff147230 */ /* 0x020fca0000004100 */
[----:B------:R-:W-:Y:S01]  /*7ec0*/  FADD.FTZ R73, R20, R73 ;  /* 0x0000004914497221 */ /* 0x000fe20000010000 */
[----:B------:R-:W-:Y:S05]  /*7ed0*/  BRA `(.L_x_32764) ;  /* 0x0000004000007947 */ /* 0x000fea0003800000 */
.L_x_32762:
[----:B-----5:R-:W-:-:S05]  /*7ee0*/  HADD2.F32 R20, -RZ, R31.H0_H0 ;  /* 0x2000001fff147230 */ /* 0x020fca0000004100 */
[----:B------:R-:W-:Y:S01]  /*7ef0*/  FADD.FTZ R73, R20, R73 ;  /* 0x0000004914497221 */ /* 0x000fe20000010000 */
[----:B------:R-:W-:-:S05]  /*7f00*/  @P2 HADD2.F32 R20, -RZ, R35.H0_H0 ;  /* 0x20000023ff142230 */ /* 0x000fca0000004100 */
[----:B------:R-:W-:-:S05]  /*7f10*/  @P2 FADD.FTZ R73, R20, R73 ;  /* 0x0000004914492221 */ /* 0x000fca0000010000 */
.L_x_32764:
[----:B------:R-:W-:-:S04]  /*7f20*/  F2FP.PACK_AB R20, RZ, R73 ;  /* 0x00000049ff14723e */ /* 0x000fc800000000ff */
[----:B------:R-:W-:Y:S02]  /*7f30*/  PRMT R39, R20, 0x7610, R39 ;  /* 0x0000761014277816 */ /* 0x000fe40000000027 */
.L_x_32765:
[----:B------:R-:W-:Y:S01]  /*7f40*/  HADD2.F32 R20, -RZ, R43.H1_H1 ;  /* 0x3000002bff147230 */ /* 0x000fe20000004100 */
[----:B------:R-:W-:Y:S05]  /*7f50*/  @P3 BRA `(.L_x_32766) ;  /* 0x0000008000003947 */ /* 0x000fea0003800000 */
[----:B------:R-:W-:-:S04]  /*7f60*/  ISETP.NE.U32.AND P2, PT, RZ, c[0x0][0x180], PT ;  /* 0x00006000ff007a0c */ /* 0x000fc80003f45070 */
[----:B------:R-:W-:-:S13]  /*7f70*/  ISETP.NE.AND.EX P2, PT, RZ, c[0x0][0x184], PT, P2 ;  /* 0x00006100ff007a0c */ /* 0x000fda0003f45320 */
[----:B------:R-:W-:Y:S05]  /*7f80*/  @P2 BRA `(.L_x_32767) ;  /* 0x0000002000002947 */ /* 0x000fea0003800000 */
[----:B------:R-:W-:Y:S05]  /*7f90*/  @P0 BRA `(.L_x_32768) ;  /* 0x0000008000000947 */ /* 0x000fea0003800000 */
[----:B------:R-:W-:Y:S05]  /*7fa0*/  BRA `(.L_x_32769) ;  /* 0x0000009000007947 */ /* 0x000fea0003800000 */
.L_x_32767:
[----:B-----5:R-:W-:-:S05]  /*7fb0*/  HADD2.F32 R40, -RZ, R35.H1_H1 ;  /* 0x30000023ff287230 */ /* 0x020fca0000004100 */
[----:B------:R-:W-:Y:S01]  /*7fc0*/  FADD.FTZ R20, R40, R20 ;  /* 0x0000001428147221 */ /* 0x000fe20000010000 */
[----:B------:R-:W-:Y:S05]  /*7fd0*/  BRA `(.L_x_32768) ;  /* 0x0000004000007947 */ /* 0x000fea0003800000 */
.L_x_32766:
[----:B-----5:R-:W-:-:S05]  /*7fe0*/  HADD2.F32 R40, -RZ, R31.H1_H1 ;  /* 0x3000001fff287230 */ /* 0x020fca0000004100 */
[----:B------:R-:W-:Y:S01]  /*7ff0*/  FADD.FTZ R20, R40, R20 ;  /* 0x0000001428147221 */ /* 0x000fe20000010000 */
[----:B------:R-:W-:-:S05]  /*8000*/  @P2 HADD2.F32 R40, -RZ, R35.H1_H1 ;  /* 0x30000023ff282230 */ /* 0x000fca0000004100 */
[----:B------:R-:W-:-:S05]  /*8010*/  @P2 FADD.FTZ R20, R40, R20 ;  /* 0x0000001428142221 */ /* 0x000fca0000010000 */
.L_x_32768:
[----:B------:R-:W-:-:S04]  /*8020*/  F2FP.PACK_AB R40, RZ, R20 ;  /* 0x00000014ff28723e */ /* 0x000fc800000000ff */
[----:B------:R-:W-:Y:S02]  /*8030*/  PRMT R39, R39, 0x5410, R40 ;  /* 0x0000541027277816 */ /* 0x000fe40000000028 */
.L_x_32769:
[----:B------:R-:W-:-:S04]  /*8040*/  @P0 LEA R40, P2, R44, c[0x0][0x188], 0x4 ;  /* 0x000062002c280a11 */ /* 0x000fc800078420ff */
[----:B------:R-:W-:-:S05]  /*8050*/  @P0 LEA.HI.X R41, R44, c[0x0][0x18c], RZ, 0x4, P2 ;  /* 0x000063002c290a11 */ /* 0x000fca00010f24ff */
[----:B------:R0:W-:Y:S04]  /*8060*/  @P0 STG.E.128 [R40.64], R36 ;  /* 0x0000002428000986 */ /* 0x0001e8000c101d04 */
.L_x_32737:
[----:B------:R-:W-:Y:S05]  /*8070*/  BSYNC B0 ;  /* 0x0000000000007941 */ /* 0x000fea0003800000 */
.L_x_32736:
        /* <DEDUP_REMOVED lines=103> */
.L_x_32794:
        /* <DEDUP_REMOVED lines=189> */
.L_x_32795:
        /* <DEDUP_REMOVED lines=60> */
[----:B------:R-:W-:Y:S01]  /*9680*/  F2FP.PACK_AB R40, R44, R40 ;  /* 0x000000282c28723e */ /* 0x000fe200000000ff */
[----:B------:R-:W-:Y:S02]  /*9690*/  FFMA.FTZ R42, R45, R42, R11 ;  /* 0x0000002a2d2a7223 */ /* 0x000fe4000001000b */
[----:B------:R0:W5:Y:S03]  /*96a0*/  LDL.LU R11, [R1+0x4e4] ;  /* 0x0004e400010b7983 */ /* 0x0001660000300800 */
[----:B------:R-:W-:Y:S01]  /*96b0*/  F2FP.PACK_AB R44, R42, R41 ;  /* 0x000000292a2c723e */ /* 0x000fe200000000ff */
        /* <DEDUP_REMOVED lines=15> */
[----:B------:R-:W-:Y:S01]  /*97b0*/  F2FP.PACK_AB R41, R46, R41 ;  /* 0x000000292e29723e */ /* 0x000fe200000000ff */
[----:B------:R-:W-:-:S04]  /*97c0*/  FADD.FTZ R46, R3, -R43 ;  /* 0x8000002b032e7221 */ /* 0x000fc80000010000 */
[----:B------:R-:W-:-:S04]  /*97d0*/  FMUL.FTZ R46, R61, R46 ;  /* 0x0000002e3d2e7220 */ /* 0x000fc80000410000 */
[-C--:B---3--:R-:W-:Y:S02]  /*97e0*/  FFMA.FTZ R42, R42, R46.reuse, R10 ;  /* 0x0000002e2a2a7223 */ /* 0x088fe4000001000a */
[----:B------:R-:W-:Y:S02]  /*97f0*/  FFMA.FTZ R46, R8, R46, R9 ;  /* 0x0000002e082e7223 */ /* 0x000fe40000010009 */
[----:B------:R-:W-:Y:S02]  /*9800*/  FFMA.FTZ R45, R124, R45, R125 ;  /* 0x0000002d7c2d7223 */ /* 0x000fe4000001007d */
[----:B------:R-:W3:Y:S01]  /*9810*/  LDL R125, [R1+0x498] ;  /* 0x00049800017d7983 */ /* 0x000ee20000100800 */
[----:B------:R-:W-:Y:S01]  /*9820*/  F2FP.PACK_AB R46, R47, R46 ;  /* 0x0000002e2f2e723e */ /* 0x000fe200000000ff */
[--C-:B------:R-:W-:Y:S02]  /*9830*/  FADD.FTZ R47, R51, -R43.reuse ;  /* 0x8000002b332f7221 */ /* 0x100fe40000010000 */
[----:B------:R-:W4:Y:S01]  /*9840*/  LDL R124, [R1+0x22c] ;  /* 0x00022c00017c7983 */ /* 0x000f220000100800 */
[----:B------:R-:W-:-:S03]  /*9850*/  FADD.FTZ R43, R0, -R43 ;  /* 0x8000002b002b7221 */ /* 0x000fc60000010000 */
[----:B------:R0:W5:Y:S01]  /*9860*/  LDL.LU R10, [R1+0x4e0] ;  /* 0x0004e000010a7983 */ /* 0x0001620000300800 */
[----:B------:R-:W-:-:S03]  /*9870*/  FMUL.FTZ R109, R61, R47 ;  /* 0x0000002f3d6d7220 */ /* 0x000fc60000410000 */
[----:B------:R0:W5:Y:S01]  /*9880*/  LDL.LU R9, [R1+0x4dc] ;  /* 0x0004dc0001097983 */ /* 0x0001620000300800 */
[----:B------:R-:W-:Y:S01]  /*9890*/  F2FP.PACK_AB R42, R106, R42 ;  /* 0x0000002a6a2a723e */ /* 0x000fe200000000ff */
[----:B------:R-:W-:Y:S02]  /*98a0*/  FMUL.FTZ R47, R61, R43 ;  /* 0x0000002b3d2f7220 */ /* 0x000fe40000410000 */
[----:B------:R0:W5:Y:S01]  /*98b0*/  LDL.LU R8, [R1+0x4d8] ;  /* 0x0004d80001087983 */ /* 0x0001620000300800 */
[----:B------:R-:W-:-:S03]  /*98c0*/  F2FP.PACK_AB R45, R107, R45 ;  /* 0x0000002d6b2d723e */ /* 0x000fc600000000ff */
[----:B------:R0:W5:Y:S04]  /*98d0*/  LDL.LU R7, [R1+0x4d4] ;  /* 0x0004d40001077983 */ /* 0x0001680000300800 */
[----:B------:R0:W5:Y:S04]  /*98e0*/  LDL.LU R6, [R1+0x4d0] ;  /* 0x0004d00001067983 */ /* 0x0001680000300800 */
[----:B------:R-:W2:Y:S04]  /*98f0*/  LDL R106, [R1+0x4b8] ;  /* 0x0004b800016a7983 */ /* 0x000ea80000100800 */
[----:B------:R-:W2:Y:S04]  /*9900*/  LDL R43, [R1+0x248] ;  /* 0x00024800012b7983 */ /* 0x000ea80000100800 */
[----:B------:R-:W3:Y:S01]  /*9910*/  LDL R107, [R1+0x24c] ;  /* 0x00024c00016b7983 */ /* 0x000ee20000100800 */
[----:B--2---:R-:W-:-:S02]  /*9920*/  FFMA.FTZ R43, R106, R109, R43 ;  /* 0x0000006d6a2b7223 */ /* 0x004fc4000001002b */
[----:B---3--:R-:W-:Y:S01]  /*9930*/  FFMA.FTZ R106, R110, R47, R107 ;  /* 0x0000002f6e6a7223 */ /* 0x008fe2000001006b */
[----:B------:R-:W-:-:S04]  /*9940*/  HFMA2.MMA R110, -RZ, RZ, 0, 9.5367431640625e-07 ;  /* 0x00000010ff6e7435 */ /* 0x000fc800000001ff */
[----:B------:R-:W-:-:S06]  /*9950*/  F2FP.PACK_AB R43, R106, R43 ;  /* 0x0000002b6a2b723e */ /* 0x000fcc00000000ff */
[----:B------:R-:W-:-:S05]  /*9960*/  IMAD.WIDE.U32 R106, R5, R110, c[0x0][0x208] ;  /* 0x00008200056a7625 */ /* 0x000fca00078e006e */
[----:B------:R1:W-:Y:S04]  /*9970*/  STG.E.128 [R106.64], R40 ;  /* 0x000000286a007986 */ /* 0x0003e8000c101d04 */
[----:B-1----:R-:W2:Y:S01]  /*9980*/  LDL R107, [R1+0x228] ;  /* 0x00022800016b7983 */ /* 0x002ea20000100800 */
[----:B----4-:R-:W-:Y:S02]  /*9990*/  FFMA.FTZ R41, R111, R47, R124 ;  /* 0x0000002f6f297223 */ /* 0x010fe4000001007c */
[----:B--2---:R-:W-:-:S05]  /*99a0*/  FFMA.FTZ R40, R125, R109, R107 ;  /* 0x0000006d7d287223 */ /* 0x004fca000001006b */
[----:B------:R-:W-:Y:S01]  /*99b0*/  F2FP.PACK_AB R47, R41, R40 ;  /* 0x00000028292f723e */ /* 0x000fe200000000ff */
[----:B------:R-:W-:-:S05]  /*99c0*/  IMAD.WIDE.U32 R40, R5, R110, c[0x0][0x210] ;  /* 0x0000840005287625 */ /* 0x000fca00078e006e */
[----:B------:R0:W-:Y:S01]  /*99d0*/  STG.E.128 [R40.64], R44 ;  /* 0x0000002c28007986 */ /* 0x0001e2000c101d04 */
[----:B------:R-:W-:-:S03]  /*99e0*/  IADD3 R5, R5, 0x20, RZ ;  /* 0x0000002005057810 */ /* 0x000fc60007ffe0ff */
.L_x_32773:
[----:B------:R-:W-:Y:S05]  /*99f0*/  BSYNC B0 ;  /* 0x0000000000007941 */ /* 0x000fea0003800000 */
.L_x_32772:
        /* <DEDUP_REMOVED lines=91> */
[----:B------:R-:W-:-:S04]  /*9fb0*/  MOV R110, 0x10 ;  /* 0x00000010006e7802 */ /* 0x000fc80000000f00 */
[----:B------:R-:W-:Y:S01]  /*9fc0*/  F2FP.PACK_AB R43, R106, R43 ;  /* 0x0000002b6a2b723e */ /* 0x000fe200000000ff */
        /* <DEDUP_REMOVED lines=9> */
.L_x_32775:
[----:B------:R-:W-:Y:S05]  /*a060*/  BSYNC B0 ;  /* 0x0000000000007941 */ /* 0x000fea0003800000 */
.L_x_32774:
        /* <DEDUP_REMOVED lines=102> */
.L_x_32777:
[----:B------:R-:W-:Y:S05]  /*a6d0*/  BSYNC B0 ;  /* 0x0000000000007941 */ /* 0x000fea0003800000 */
.L_x_32776:
        /* <DEDUP_REMOVED lines=102> */
.L_x_32779:
[----:B------:R-:W-:Y:S05]  /*ad40*/  BSYNC B0 ;  /* 0x0000000000007941 */ /* 0x000fea0003800000 */
.L_x_32778:
        /* <DEDUP_REMOVED lines=102> */
.L_x_32781:
[----:B------:R-:W-:Y:S05]  /*b3b0*/  BSYNC B0 ;  /* 0x0000000000007941 */ /* 0x000fea0003800000 */
.L_x_32780:
        /* <DEDUP_REMOVED lines=102> */
.L_x_32783:
[----:B------:R-:W-:Y:S05]  /*ba20*/  BSYNC B0 ;  /* 0x0000000000007941 */ /* 0x000fea0003800000 */
.L_x_32782:
        /* <DEDUP_REMOVED lines=102> */
.L_x_32785:
[----:B------:R-:W-:Y:S05]  /*c090*/  BSYNC B0 ;  /* 0x0000000000007941 */ /* 0x000fea0003800000 */
.L_x_32784:
        /* <DEDUP_REMOVED lines=102> */
.L_x_32787:
[----:B------:R-:W-:Y:S05]  /*c700*/  BSYNC B0 ;  /* 0x0000000000007941 */ /* 0x000fea0003800000 */
.L_x_32786:
        /* <DEDUP_REMOVED lines=102> */
.L_x_32789:
[----:B------:R-:W-:Y:S05]  /*cd70*/  BSYNC B0 ;  /* 0x0000000000007941 */ /* 0x000fea0003800000 */
.L_x_32788:
        /* <DEDUP_REMOVED lines=36> */
[----:B------:R-:W-:Y:S01]  /*cfc0*/  F2FP.PACK_AB R40, R41, R40 ;  /* 0x000000282928723e */ /* 0x000fe200000000ff */
[----:B------:R-:W-:-:S02]  /*cfd0*/  FFMA.FTZ R41, R125, R60, R122 ;  /* 0x0000003c7d297223 */ /* 0x000fc4000001007a */
[----:B----4-:R-:W-:Y:S01]  /*cfe0*/  FFMA.FTZ R43, R43, R109, R0 ;  /* 0x0000006d2b2b7223 */ /* 0x010fe20000010000 */
[----:B------:R-:W3:Y:S01]  /*cff0*/  LDL R125, [R1+0x26c] ;  /* 0x00026c00017d7983 */ /* 0x000ee20000100800 */
[----:B------:R-:W-:Y:S01]  /*d000*/  FFMA.FTZ R42, R42, R107, R2 ;  /* 0x0000006b2a2a7223 */ /* 0x000fe20000010002 */
[----:B------:R-:W-:Y:S02]  /*d010*/  F2FP.PACK_AB R41, R44, R41 ;  /* 0x000000292c29723e */ /* 0x000fe400000000ff */
[----:B------:R0:W5:Y:S02]  /*d020*/  LDL.LU R2, [R1+0x4d4] ;  /* 0x0004d40001027983 */ /* 0x0001640000300800 */
[----:B------:R-:W-:Y:S02]  /*d030*/  F2FP.PACK_AB R42, R43, R42 ;  /* 0x0000002a2b2a723e */ /* 0x000fe400000000ff */
[----:B------:R0:W5:Y:S04]  /*d040*/  LDL.LU R0, [R1+0x4d0] ;  /* 0x0004d00001007983 */ /* 0x0001680000300800 */
[----:B------:R-:W4:Y:S04]  /*d050*/  LDL R44, [R1+0x278] ;  /* 0x00027800012c7983 */ /* 0x000f280000100800 */
[----:B------:R-:W4:Y:S02]  /*d060*/  LDL R43, [R1+0x8] ;  /* 0x00000800012b7983 */ /* 0x000f240000100800 */
[----:B----4-:R-:W-:-:S02]  /*d070*/  FFMA.FTZ R43, R44, R110, R43 ;  /* 0x0000006e2c2b7223 */ /* 0x010fc4000001002b */
[----:B------:R-:W-:Y:S01]  /*d080*/  FFMA.FTZ R44, R111, R61, R45 ;  /* 0x0000003d6f2c7223 */ /* 0x000fe2000001002d */
[----:B------:R-:W-:-:S04]  /*d090*/  MOV R111, 0x10 ;  /* 0x00000010006f7802 */ /* 0x000fc80000000f00 */
[----:B------:R-:W-:Y:S01]  /*d0a0*/  F2FP.PACK_AB R43, R44, R43 ;  /* 0x0000002b2c2b723e */ /* 0x000fe200000000ff */
        /* <DEDUP_REMOVED lines=11> */
[----:B------:R-:W-:Y:S01]  /*d160*/  F2FP.PACK_AB R43, R40, R43 ;  /* 0x0000002b282b723e */ /* 0x000fe200000000ff */
[----:B------:R-:W-:Y:S02]  /*d170*/  FFMA.FTZ R40, R41, R46, R112 ;  /* 0x0000002e29287223 */ /* 0x000fe40000010070 */
[----:B------:R-:W-:Y:S02]  /*d180*/  FFMA.FTZ R41, R42, R60, R114 ;  /* 0x0000003c2a297223 */ /* 0x000fe40000010072 */
[----:B------:R-:W-:Y:S02]  /*d190*/  FFMA.FTZ R42, R44, R107, R116 ;  /* 0x0000006b2c2a7223 */ /* 0x000fe40000010074 */
[----:B------:R-:W-:Y:S02]  /*d1a0*/  FFMA.FTZ R44, R45, R109, R117 ;  /* 0x0000006d2d2c7223 */ /* 0x000fe40000010075 */
[----:B------:R-:W-:Y:S01]  /*d1b0*/  FFMA.FTZ R45, R125, R106, R115 ;  /* 0x0000006a7d2d7223 */ /* 0x000fe20000010073 */
[----:B------:R-:W-:-:S02]  /*d1c0*/  F2FP.PACK_AB R40, R47, R40 ;  /* 0x000000282f28723e */ /* 0x000fc400000000ff */
[----:B------:R-:W-:Y:S02]  /*d1d0*/  F2FP.PACK_AB R42, R44, R42 ;  /* 0x0000002a2c2a723e */ /* 0x000fe400000000ff */
[----:B------:R-:W-:Y:S01]  /*d1e0*/  F2FP.PACK_AB R41, R45, R41 ;  /* 0x000000292d29723e */ /* 0x000fe200000000ff */
[----:B------:R-:W-:-:S05]  /*d1f0*/  IMAD.WIDE.U32 R44, R5, R111, c[0x0][0x210] ;  /* 0x00008400052c7625 */ /* 0x000fca00078e006f */
[----:B------:R0:W-:Y:S02]  /*d200*/  STG.E.128 [R44.64], R40 ;  /* 0x000000282c007986 */ /* 0x0001e4000c101d04 */
.L_x_32791:
[----:B------:R-:W-:Y:S05]  /*d210*/  BSYNC B0 ;  /* 0x0000000000007941 */ /* 0x000fea0003800000 */
.L_x_32790:
[----:B------:R-:W-:-:S10]  /*d220*/  HFMA2.MMA R5, -RZ, RZ, 0, 2.384185791015625e-07 ;  /* 0x00000004ff057435 */ /* 0x000fd400000001ff */
[----:B------:R-:W-:-:S05]  /*d230*/  IMAD R108, R5, c[0x0][0x160], R108 ;  /* 0x00005800056c7a24 */ /* 0x000fca00078e026c */
[----:B------:R-:W-:-:S13]  /*d240*/  ISETP.GE.AND P2, PT, R108, c[0x0][0x164], PT ;  /* 0x000059006c007a0c */ /* 0x000fda0003f46270 */
[----:B0----5:R-:W-:Y:S01]  /*d250*/  @P2 CALL.REL.NOINC `(.L_x_32792) ;  /* 0x0000001000002944 */ /* 0x021fe20003c00000 */
[----:B------:R-:W-:Y:S05]  /*d260*/  BRA `(.L_x_32793) ;  /* 0xffff4f6000007947 */ /* 0x000fea000383ffff */
.L_x_32792:
[----:B------:R-:W-:Y:S05]  /*d270*/  EXIT ;  /* 0x000000000000794d */ /* 0x000fea0003800000 */
.L_x_32770:
[----:B------:R-:W-:Y:S01]  /*d280*/  HFMA2.MMA R44, -RZ, RZ, 0, 1.847743988037109375e-06 ;  /* 0x0000001fff2c7435 */ /* 0x000fe200000001ff */
[----:B------:R-:W-:Y:S02]  /*d290*/  MOV R42, 0x1 ;  /* 0x00000001002a7802 */ /* 0x000fe40000000f00 */
[----:B------:R-:W-:Y:S02]  /*d2a0*/  MOV R41, 0xffffffff ;  /* 0xffffffff00297802 */ /* 0x000fe40000000f00 */
[----:B------:R-:W-:Y:S02]  /*d2b0*/  MOV R40, 0xd2d0 ;  /* 0x0000d2d000287802 */ /* 0x000fe40000000f00 */
[----:B-----5:R-:W-:Y:S05]  /*d2c0*/  CALL.REL.NOINC `($__internal_40_$__cuda_sm70_shflsync_bfly_p) ;  /* 0x00000e1000007944 */ /* 0x020fea0003c00000 */
[----:B-1----:R-:W-:Y:S05]  /*d2d0*/  BRA `(.L_x_32794) ;  /* 0xffffb41000007947 */ /* 0x002fea000383ffff */
.L_x_32771:
[----:B------:R-:W-:Y:S01]  /*d2e0*/  HFMA2.MMA R42, -RZ, RZ, 0, 1.1920928955078125e-07 ;  /* 0x00000002ff2a7435 */ /* 0x000fe200000001ff */
[----:B------:R-:W-:Y:S02]  /*d2f0*/  MOV R44, 0x1f ;  /* 0x0000001f002c7802 */ /* 0x000fe40000000f00 */
[----:B------:R-:W-:Y:S02]  /*d300*/  MOV R41, 0xffffffff ;  /* 0xffffffff00297802 */ /* 0x000fe40000000f00 */
[----:B------:R-:W-:-:S02]  /*d310*/  MOV R40, 0xd330 ;  /* 0x0000d33000287802 */ /* 0x000fc40000000f00 */
[----:B-----5:R-:W-:Y:S05]  /*d320*/  CALL.REL.NOINC `($__internal_40_$__cuda_sm70_shflsync_bfly_p) ;  /* 0x00000db000007944 */ /* 0x020fea0003c00000 */
[----:B-1----:R-:W-:Y:S01]  /*d330*/  FADD.FTZ R43, R43, R42 ;  /* 0x0000002a2b2b7221 */ /* 0x002fe20000010000 */
[----:B------:R-:W-:Y:S01]  /*d340*/  HFMA2.MMA R42, -RZ, RZ, 0, 2.384185791015625e-07 ;  /* 0x00000004ff2a7435 */ /* 0x000fe200000001ff */
[----:B------:R-:W-:-:S02]  /*d350*/  MOV R44, 0x1f ;  /* 0x0000001f002c7802 */ /* 0x000fc40000000f00 */
[----:B------:R-:W-:Y:S02]  /*d360*/  MOV R41, 0xffffffff ;  /* 0xffffffff00297802 */ /* 0x000fe40000000f00 */
[----:B------:R-:W-:Y:S02]  /*d370*/  MOV R40, 0xd390 ;  /* 0x0000d39000287802 */ /* 0x000fe40000000f00 */
[----:B------:R-:W-:Y:S05]  /*d380*/  CALL.REL.NOINC `($__internal_40_$__cuda_sm70_shflsync_bfly_p) ;  /* 0x00000d5000007944 */ /* 0x000fea0003c00000 */
[----:B-1----:R-:W-:Y:S01]  /*d390*/  FADD.FTZ R43, R43, R42 ;  /* 0x0000002a2b2b7221 */ /* 0x002fe20000010000 */
[----:B------:R-:W-:Y:S01]  /*d3a0*/  HFMA2.MMA R42, -RZ, RZ, 0, 4.76837158203125e-07 ;  /* 0x00000008ff2a7435 */ /* 0x000fe200000001ff */
[----:B------:R-:W-:Y:S02]  /*d3b0*/  MOV R44, 0x1f ;  /* 0x0000001f002c7802 */ /* 0x000fe40000000f00 */
[----:B------:R-:W-:Y:S02]  /*d3c0*/  MOV R41, 0xffffffff ;  /* 0xffffffff00297802 */ /* 0x000fe40000000f00 */
[----:B------:R-:W-:Y:S02]  /*d3d0*/  MOV R40, 0xd3f0 ;  /* 0x0000d3f000287802 */ /* 0x000fe40000000f00 */
[----:B------:R-:W-:Y:S05]  /*d3e0*/  CALL.REL.NOINC `($__internal_40_$__cuda_sm70_shflsync_bfly_p) ;  /* 0x00000cf000007944 */ /* 0x000fea0003c00000 */
[----:B-1----:R-:W-:Y:S01]  /*d3f0*/  FADD.FTZ R43, R43, R42 ;  /* 0x0000002a2b2b7221 */ /* 0x002fe20000010000 */
[----:B------:R-:W-:Y:S01]  /*d400*/  HFMA2.MMA R42, -RZ, RZ, 0, 9.5367431640625e-07 ;  /* 0x00000010ff2a7435 */ /* 0x000fe200000001ff */
[----:B------:R-:W-:-:S02]  /*d410*/  MOV R44, 0x1f ;  /* 0x0000001f002c7802 */ /* 0x000fc40000000f00 */
[----:B------:R-:W-:Y:S02]  /*d420*/  MOV R41, 0xffffffff ;  /* 0xffffffff00297802 */ /* 0x000fe40000000f00 */
[----:B------:R-:W-:Y:S02]  /*d430*/  MOV R40, 0xd450 ;  /* 0x0000d45000287802 */ /* 0x000fe40000000f00 */
[----:B------:R-:W-:Y:S05]  /*d440*/  CALL.REL.NOINC `($__internal_40_$__cuda_sm70_shflsync_bfly_p) ;  /* 0x00000c9000007944 */ /* 0x000fea0003c00000 */
        /* <DEDUP_REMOVED lines=175> */
[----:B------:R-:W-:Y:S05]  /*df40*/  CALL.REL.NOINC `($__internal_40_$__cuda_sm70_shflsync_bfly_p) ;  /* 0x0000019000007944 */ /* 0x000fea0003c00000 */
[----:B-1----:R-:W-:Y:S01]  /*df50*/  FADD.FTZ R43, R43, R42 ;  /* 0x0000002a2b2b7221 */ /* 0x002fe20000010000 */
[----:B------:R-:W-:Y:S01]  /*df60*/  HFMA2.MMA R42, -RZ, RZ, 0, 1.1920928955078125e-07 ;  /* 0x00000002ff2a7435 */ /* 0x000fe200000001ff */
[----:B------:R-:W-:Y:S02]  /*df70*/  MOV R44, 0x1f ;  /* 0x0000001f002c7802 */ /* 0x000fe40000000f00 */
[----:B------:R-:W-:Y:S02]  /*df80*/  MOV R41, 0xffffffff ;  /* 0xffffffff00297802 */ /* 0x000fe40000000f00 */
[----:B------:R-:W-:Y:S02]  /*df90*/  MOV R40, 0xdfb0 ;  /* 0x0000dfb000287802 */ /* 0x000fe40000000f00 */
[----:B------:R-:W-:Y:S05]  /*dfa0*/  CALL.REL.NOINC `($__internal_40_$__cuda_sm70_shflsync_bfly_p) ;  /* 0x0000013000007944 */ /* 0x000fea0003c00000 */
        /* <DEDUP_REMOVED lines=18> */
[----:B-1----:R-:W-:Y:S05]  /*e0d0*/  BRA `(.L_x_32795) ;  /* 0xffffb1e000007947 */ /* 0x002fea000383ffff */
        .weak           $__internal_40_$__cuda_sm70_shflsync_bfly_p
        .type           $__internal_40_$__cuda_sm70_shflsync_bfly_p,@function
        .size           $__internal_40_$__cuda_sm70_shflsync_bfly_p,(.L_x_65420 - $__internal_40_$__cuda_sm70_shflsync_bfly_p)
$__internal_40_$__cuda_sm70_shflsync_bfly_p:
[----:B------:R-:W-:Y:S04]  /*e0e0*/  WARPSYNC R41 ;  /* 0x0000002900007348 */ /* 0x000fe80003800000 */
[----:B------:R0:W1:Y:S02]  /*e0f0*/  SHFL.BFLY PT, R42, R43, R42, R44 ;  /* 0x0c00002a2b2a7389 */ /* 0x00006400000e002c */
[----:B0-----:R-:W-:-:S06]  /*e100*/  HFMA2.MMA R41, -RZ, RZ, 0, 0 ;  /* 0x00000000ff297435 */ /* 0x001fcc00000001ff */
[----:B------:R-:W-:Y:S05]  /*e110*/  RET.REL.NODEC R40 `(_ZN10layer_norm31ln_parallel_residual_fwd_kernelINS_13Kernel_traitsIf6__halfS2_S2_fjLj2560ELj1ELj4ELj1ELj16ENS_18Kernel_traits_baseILj2560EfS2_S2_S2_fjLj128EEEEELb0ELb0ELb0EEEvNS_9FwdParamsE) ;  /* 0xffff1ee028007950 */ /* 0x000fea0003c3ffff */
.L_x_32796:
        /* <DEDUP_REMOVED lines=14> */
.L_x_65420:


//--------------------- .text._ZN10layer_norm31ln_parallel_residual_fwd_kernelINS_13Kernel_traitsIf6__halfS2_S2_fjLj2560ELj1ELj4ELj1ELj16ENS_18Kernel_traits_baseILj2560EfS2_S2_S2_fjLj128EEEEELb0ELb0ELb1EEEvNS_9FwdParamsE --------------------------
	.section	.text._ZN10layer_norm31ln_parallel_residual_fwd_kernelINS_13Kernel_traitsIf6__halfS2_S2_fjLj2560ELj1ELj4ELj1ELj16ENS_18Kernel_traits_baseILj2560EfS2_S2_S2_fjLj128EEEEELb0ELb0ELb1EEEvNS_9FwdParamsE,"ax",@progbits
	.sectioninfo	@"SHI_REGISTERS=168"
	.align	128
        .global         _ZN10layer_norm31ln_parallel_residual_fwd_kernelINS_13Kernel_traitsIf6__halfS2_S2_fjLj2560ELj1ELj4ELj1ELj16ENS_18Kernel_traits_baseILj2560EfS2_S2_S2_fjLj128EEEEELb0ELb0ELb1EEEvNS_9FwdParamsE
        .type           _ZN10layer_norm31ln_parallel_residual_fwd_kernelINS_13Kernel_traitsIf6__halfS2_S2_fjLj2560ELj1ELj4ELj1ELj16ENS_18Kernel_traits_baseILj2560EfS2_S2_S2_fjLj128EEEEELb0ELb0ELb1EEEvNS_9FwdParamsE,@function
        .size           _ZN10layer_norm31ln_parallel_residual_fwd_kernelINS_13Kernel_traitsIf6__halfS2_S2_fjLj2560ELj1ELj4ELj1ELj16ENS_18Kernel_traits_baseILj2560EfS2_S2_S2_fjLj128EEEEELb0ELb0ELb1EEEvNS_9FwdParamsE,(.L_x_65421 - _ZN10layer_norm31ln_parallel_residual_fwd_kernelINS_13Kernel_traitsIf6__halfS2_S2_fjLj2560ELj1ELj4ELj1ELj16ENS_18Kernel_traits_baseILj2560EfS2_S2_S2_fjLj128EEEEELb0ELb0ELb1EEEvNS_9FwdParamsE)
        .other          _ZN10layer_norm31ln_parallel_residual_fwd_kernelINS_13Kernel_traitsIf6__halfS2_S2_fjLj2560ELj1ELj4ELj1ELj16ENS_18Kernel_traits_baseILj2560EfS2_S2_S2_fjLj128EEEEELb0ELb0ELb1EEEvNS_9FwdParamsE,@"STO_CUDA_ENTRY STV_DEFAULT"
_ZN10layer_norm31ln_parallel_residual_fwd_kernelINS_13Kernel_traitsIf6__halfS2_S2_fjLj2560ELj1ELj4ELj1ELj16ENS_18Kernel_traits_baseILj2560EfS2_S2_S2_fjLj128EEEEELb0ELb0ELb1EEEvNS_9FwdParamsE:
.text._ZN10layer_norm31ln_parallel_residual_fwd_kernelINS_13Kernel_traitsIf6__halfS2_S2_fjLj2560ELj1ELj4ELj1ELj16ENS_18Kernel_traits_baseILj2560EfS2_S2_S2_fjLj128EEEEELb0ELb0ELb1EEEvNS_9FwdParamsE:
        /* <DEDUP_REMOVED lines=416> */
.L_x_33120:
        /* <DEDUP_REMOVED lines=28> */
.L_x_32798:
[----:B-----5:R-:W-:-:S05]  /*1bc0*/  HADD2.F32 R2, -RZ, R40.H0_H0 ;  /* 0x20000028ff027230 */ /* 0x020fca0000004100 */
[----:B------:R-:W-:Y:S01]  /*1bd0*/  FADD.FTZ R107, R107, R2 ;  /* 0x000000026b6b7221 */ /* 0x000fe20000010000 */
[----:B------:R-:W-:Y:S05]  /*1be0*/  BRA `(.L_x_32799) ;  /* 0x0000004000007947 */ /* 0x000fea0003800000 */
.L_x_32797:
[----:B-----5:R-:W-:-:S05]  /*1bf0*/  HADD2.F32 R2, -RZ, R44.H0_H0 ;  /* 0x2000002cff027230 */ /* 0x020fca0000004100 */
[----:B------:R-:W-:Y:S01]  /*1c00*/  FADD.FTZ R107, R107, R2 ;  /* 0x000000026b6b7221 */ /* 0x000fe20000010000 */
[----:B------:R-:W-:-:S05]  /*1c10*/  @P2 HADD2.F32 R2, -RZ, R40.H0_H0 ;  /* 0x20000028ff022230 */ /* 0x000fca0000004100 */
[----:B------:R-:W-:-:S05]  /*1c20*/  @P2 FADD.FTZ R107, R107, R2 ;  /* 0x000000026b6b2221 */ /* 0x000fca0000010000 */
.L_x_32799:
[----:B------:R-:W-:-:S04]  /*1c30*/  F2FP.PACK_AB R2, RZ, R107 ;  /* 0x0000006bff02723e */ /* 0x000fc800000000ff */
[----:B------:R-:W-:Y:S02]  /*1c40*/  PRMT R36, R2, 0x7610, R36 ;  /* 0x0000761002247816 */ /* 0x000fe40000000024 */
.L_x_32800:
[----:B------:R-:W-:Y:S01]  /*1c50*/  HADD2.F32 R106, -RZ, R4.H1_H1 ;  /* 0x30000004ff6a7230 */ /* 0x000fe20000004100 */
[----:B------:R-:W-:Y:S05]  /*1c60*/  @P3 BRA `(.L_x_32801) ;  /* 0x0000008000003947 */ /* 0x000fea0003800000 */
[----:B------:R-:W-:-:S04]  /*1c70*/  ISETP.NE.U32.AND P4, PT, RZ, c[0x0][0x180], PT ;  /* 0x00006000ff007a0c */ /* 0x000fc80003f85070 */
[----:B------:R-:W-:-:S13]  /*1c80*/  ISETP.NE.AND.EX P4, PT, RZ, c[0x0][0x184], PT, P4 ;  /* 0x00006100ff007a0c */ /* 0x000fda0003f85340 */
[----:B------:R-:W-:Y:S05]  /*1c90*/  @P4 BRA `(.L_x_32802) ;  /* 0x0000002000004947 */ /* 0x000fea0003800000 */
[----:B------:R-:W-:Y:S05]  /*1ca0*/  @P0 BRA `(.L_x_32803) ;  /* 0x0000008000000947 */ /* 0x000fea0003800000 */
[----:B------:R-:W-:Y:S05]  /*1cb0*/  BRA `(.L_x_32804) ;  /* 0x0000009000007947 */ /* 0x000fea0003800000 */
.L_x_32802:
[----:B-----5:R-:W-:-:S05]  /*1cc0*/  HADD2.F32 R2, -RZ, R40.H1_H1 ;  /* 0x30000028ff027230 */ /* 0x020fca0000004100 */
[----:B------:R-:W-:Y:S01]  /*1cd0*/  FADD.FTZ R106, R106, R2 ;  /* 0x000000026a6a7221 */ /* 0x000fe20000010000 */
[----:B------:R-:W-:Y:S05]  /*1ce0*/  BRA `(.L_x_32803) ;  /* 0x0000004000007947 */ /* 0x000fea0003800000 */
.L_x_32801:
[----:B-----5:R-:W-:-:S05]  /*1cf0*/  HADD2.F32 R2, -RZ, R44.H1_H1 ;  /* 0x3000002cff027230 */ /* 0x020fca0000004100 */
[----:B------:R-:W-:Y:S01]  /*1d00*/  FADD.FTZ R106, R106, R2 ;  /* 0x000000026a6a7221 */ /* 0x000fe20000010000 */
[----:B------:R-:W-:-:S05]  /*1d10*/  @P2 HADD2.F32 R2, -RZ, R40.H1_H1 ;  /* 0x30000028ff022230 */ /* 0x000fca0000004100 */
[----:B------:R-:W-:-:S05]  /*1d20*/  @P2 FADD.FTZ R106, R106, R2 ;  /* 0x000000026a6a2221 */ /* 0x000fca0000010000 */
.L_x_32803:
[----:B------:R-:W-:-:S04]  /*1d30*/  F2FP.PACK_AB R2, RZ, R106 ;  /* 0x0000006aff02723e */ /* 0x000fc800000000ff */
[----:B------:R-:W-:Y:S02]  /*1d40*/  PRMT R36, R36, 0x5410, R2 ;  /* 0x0000541024247816 */ /* 0x000fe40000000002 */
.L_x_32804:
[----:B------:R-:W-:Y:S01]  /*1d50*/  HADD2.F32 R105, -RZ, R5.H0_H0 ;  /* 0x20000005ff697230 */ /* 0x000fe20000004100 */
[----:B------:R-:W-:Y:S05]  /*1d60*/  @P3 BRA `(.L_x_32805) ;  /* 0x0000008000003947 */ /* 0x000fea0003800000 */
[----:B------:R-:W-:-:S04]  /*1d70*/  ISETP.NE.U32.AND P4, PT, RZ, c[0x0][0x180], PT ;  /* 0x00006000ff007a0c */ /* 0x000fc80003f85070 */
[----:B------:R-:W-:-:S13]  /*1d80*/  ISETP.NE.AND.EX P4, PT, RZ, c[0x0][0x184], PT, P4 ;  /* 0x00006100ff007a0c */ /* 0x000fda0003f85340 */
[----:B------:R-:W-:Y:S05]  /*1d90*/  @P4 BRA `(.L_x_32806) ;  /* 0x0000002000004947 */ /* 0x000fea0003800000 */
[----:B------:R-:W-:Y:S05]  /*1da0*/  @P0 BRA `(.L_x_32807) ;  /* 0x0000008000000947 */ /* 0x000fea0003800000 */
[----:B------:R-:W-:Y:S05]  /*1db0*/  BRA `(.L_x_32808) ;  /* 0x0000009000007947 */ /* 0x000fea0003800000 */
.L_x_32806:
[----:B-----5:R-:W-:-:S05]  /*1dc0*/  HADD2.F32 R2, -RZ, R41.H0_H0 ;  /* 0x20000029ff027230 */ /* 0x020fca0000004100 */
[----:B------:R-:W-:Y:S01]  /*1dd0*/  FADD.FTZ R105, R105, R2 ;  /* 0x0000000269697221 */ /* 0x000fe20000010000 */
[----:B------:R-:W-:Y:S05]  /*1de0*/  BRA `(.L_x_32807) ;  /* 0x0000004000007947 */ /* 0x000fea0003800000 */
.L_x_32805:
[----:B-----5:R-:W-:-:S05]  /*1df0*/  HADD2.F32 R2, -RZ, R45.H0_H0 ;  /* 0x2000002dff027230 */ /* 0x020fca0000004100 */
[----:B------:R-:W-:Y:S01]  /*1e00*/  FADD.FTZ R105, R105, R2 ;  /* 0x0000000269697221 */ /* 0x000fe20000010000 */
[----:B------:R-:W-:-:S05]  /*1e10*/  @P2 HADD2.F32 R2, -RZ, R41.H0_H0 ;  /* 0x20000029ff022230 */ /* 0x000fca0000004100 */
[----:B------:R-:W-:-:S05]  /*1e20*/  @P2 FADD.FTZ R105, R105, R2 ;  /* 0x0000000269692221 */ /* 0x000fca0000010000 */
.L_x_32807:
[----:B------:R-:W-:-:S04]  /*1e30*/  F2FP.PACK_AB R2, RZ, R105 ;  /* 0x00000069ff02723e */ /* 0x000fc800000000ff */
[----:B------:R-:W-:Y:S02]  /*1e40*/  PRMT R37, R2, 0x7610, R37 ;  /* 0x0000761002257816 */ /* 0x000fe40000000025 */
.L_x_32808:
[----:B------:R-:W-:Y:S01]  /*1e50*/  HADD2.F32 R104, -RZ, R5.H1_H1 ;  /* 0x30000005ff687230 */ /* 0x000fe20000004100 */
[----:B------:R-:W-:Y:S05]  /*1e60*/  @P3 BRA `(.L_x_32809) ;  /* 0x0000008000003947 */ /* 0x000fea0003800000 */
[----:B------:R-:W-:-:S04]  /*1e70*/  ISETP.NE.U32.AND P4, PT, RZ, c[0x0][0x180], PT ;  /* 0x00006000ff007a0c */ /* 0x000fc80003f85070 */
[----:B------:R-:W-:-:S13]  /*1e80*/  ISETP.NE.AND.EX P4, PT, RZ, c[0x0][0x184], PT, P4 ;  /* 0x00006100ff007a0c */ /* 0x000fda0003f85340 */
[----:B------:R-:W-:Y:S05]  /*1e90*/  @P4 BRA `(.L_x_32810) ;  /* 0x0000002000004947 */ /* 0x000fea0003800000 */
[----:B------:R-:W-:Y:S05]  /*1ea0*/  @P0 BRA `(.L_x_32811) ;  /* 0x0000008000000947 */ /* 0x000fea0003800000 */
[----:B------:R-:W-:Y:S05]  /*1eb0*/  BRA `(.L_x_32812) ;  /* 0x0000009000007947 */ /* 0x000fea0003800000 */
.L_x_32810:
[----:B-----5:R-:W-:-:S05]  /*1ec0*/  HADD2.F32 R2, -RZ, R41.H1_H1 ;  /* 0x30000029ff027230 */ /* 0x020fca0000004100 */
[----:B------:R-:W-:Y:S01]  /*1ed0*/  FADD.FTZ R104, R104, R2 ;  /* 0x0000000268687221 */ /* 0x000fe20000010000 */
[----:B------:R-:W-:Y:S05]  /*1ee0*/  BRA `(.L_x_32811) ;  /* 0x0000004000007947 */ /* 0x000fea0003800000 */
.L_x_32809:
[----:B-----5:R-:W-:-:S05]  /*1ef0*/  HADD2.F32 R2, -RZ, R45.H1_H1 ;  /* 0x3000002dff027230 */ /* 0x020fca0000004100 */
[----:B------:R-:W-:Y:S01]  /*1f00*/  FADD.FTZ R104, R104, R2 ;  /* 0x0000000268687221 */ /* 0x000fe20000010000 */
[----:B------:R-:W-:-:S05]  /*1f10*/  @P2 HADD2.F32 R2, -RZ, R41.H1_H1 ;  /* 0x30000029ff022230 */ /* 0x000fca0000004100 */
[----:B------:R-:W-:-:S05]  /*1f20*/  @P2 FADD.FTZ R104, R104, R2 ;  /* 0x0000000268682221 */ /* 0x000fca0000010000 */
.L_x_32811:
[----:B------:R-:W-:-:S04]  /*1f30*/  F2FP.PACK_AB R2, RZ, R104 ;  /* 0x00000068ff02723e */ /* 0x000fc800000000ff */
[----:B------:R-:W-:Y:S02]  /*1f40*/  PRMT R37, R37, 0x5410, R2 ;  /* 0x0000541025257816 */ /* 0x000fe40000000002 */
.L_x_32812:
[----:B------:R-:W-:Y:S01]  /*1f50*/  HADD2.F32 R103, -RZ, R6.H0_H0 ;  /* 0x20000006ff677230 */ /* 0x000fe20000004100 */
[----:B------:R-:W-:Y:S05]  /*1f60*/  @P3 BRA `(.L_x_32813) ;  /* 0x0000008000003947 */ /* 0x000fea0003800000 */
[----:B------:R-:W-:-:S04]  /*1f70*/  ISETP.NE.U32.AND P4, PT, RZ, c[0x0][0x180], PT ;  /* 0x00006000ff007a0c */ /* 0x000fc80003f85070 */
[----:B------:R-:W-:-:S13]  /*1f80*/  ISETP.NE.AND.EX P4, PT, RZ, c[0x0][0x184], PT, P4 ;  /* 0x00006100ff007a0c */ /* 0x000fda0003f85340 */
[----:B------:R-:W-:Y:S05]  /*1f90*/  @P4 BRA `(.L_x_32814) ;  /* 0x0000002000004947 */ /* 0x000fea0003800000 */
[----:B------:R-:W-:Y:S05]  /*1fa0*/  @P0 BRA `(.L_x_32815) ;  /* 0x0000008000000947 */ /* 0x000fea0003800000 */
[----:B------:R-:W-:Y:S05]  /*1fb0*/  BRA `(.L_x_32816) ;  /* 0x0000009000007947 */ /* 0x000fea0003800000 */
.L_x_32814:
[----:B-----5:R-:W-:-:S05]  /*1fc0*/  HADD2.F32 R2, -RZ, R42.H0_H0 ;  /* 0x2000002aff027230 */ /* 0x020fca0000004100 */
[----:B------:R-:W-:Y:S01]  /*1fd0*/  FADD.FTZ R103, R103, R2 ;  /* 0x0000000267677221 */ /* 0x000fe20000010000 */
[----:B------:R-:W-:Y:S05]  /*1fe0*/  BRA `(.L_x_32815) ;  /* 0x0000004000007947 */ /* 0x000fea0003800000 */
.L_x_32813:
[----:B-----5:R-:W-:-:S05]  /*1ff0*/  HADD2.F32 R2, -RZ, R46.H0_H0 ;  /* 0x2000002eff027230 */ /* 0x020fca0000004100 */
[----:B------:R-:W-:Y:S01]  /*2000*/  FADD.FTZ R103, R103, R2 ;  /* 0x0000000267677221 */ /* 0x000fe20000010000 */
[----:B------:R-:W-:-:S05]  /*2010*/  @P2 HADD2.F32 R2, -RZ, R42.H0_H0 ;  /* 0x2000002aff022230 */ /* 0x000fca0000004100 */
[----:B------:R-:W-:-:S05]  /*2020*/  @P2 FADD.FTZ R103, R103, R2 ;  /* 0x0000000267672221 */ /* 0x000fca0000010000 */
.L_x_32815:
[----:B------:R-:W-:-:S04]  /*2030*/  F2FP.PACK_AB R2, RZ, R103 ;  /* 0x00000067ff02723e */ /* 0x000fc800000000ff */
[----:B------:R-:W-:Y:S02]  /*2040*/  PRMT R38, R2, 0x7610, R38 ;  /* 0x0000761002267816 */ /* 0x000fe40000000026 */
.L_x_32816:
[----:B------:R-:W-:Y:S01]  /*2050*/  HADD2.F32 R102, -RZ, R6.H1_H1 ;  /* 0x30000006ff667230 */ /* 0x000fe20000004100 */
[----:B------:R-:W-:Y:S05]  /*2060*/  @P3 BRA `(.L_x_32817) ;  /* 0x0000008000003947 */ /* 0x000fea0003800000 */
[----:B------:R-:W-:-:S04]  /*2070*/  ISETP.NE.U32.AND P4, PT, RZ, c[0x0][0x180], PT ;  /* 0x00006000ff007a0c */ /* 0x000fc80003f85070 */
[----:B------:R-:W-:-:S13]  /*2080*/  ISETP.NE.AND.EX P4, PT, RZ, c[0x0][0x184], PT, P4 ;  /* 0x00006100ff007a0c */ /* 0x000fda0003f85340 */
[----:B------:R-:W-:Y:S05]  /*2090*/  @P4 BRA `(.L_x_32818) ;  /* 0x0000002000004947 */ /* 0x000fea0003800000 */
[----:B------:R-:W-:Y:S05]  /*20a0*/  @P0 BRA `(.L_x_32819) ;  /* 0x0000008000000947 */ /* 0x000fea0003800000 */
[----:B------:R-:W-:Y:S05]  /*20b0*/  BRA `(.L_x_32820) ;  /* 0x0000009000007947 */ /* 0x000fea0003800000 */
.L_x_32818:
[----:B-----5:R-:W-:-:S05]  /*20c0*/  HADD2.F32 R2, -RZ, R42.H1_H1 ;  /* 0x3000002aff027230 */ /* 0x020fca0000004100 */
[----:B------:R-:W-:Y:S01]  /*20d0*/  FADD.FTZ R102, R102, R2 ;  /* 0x0000000266667221 */ /* 0x000fe20000010000 */
[----:B------:R-:W-:Y:S05]  /*20e0*/  BRA `(.L_x_32819) ;  /* 0x0000004000007947 */ /* 0x000fea0003800000 */
.L_x_32817:
[----:B-----5:R-:W-:-:S05]  /*20f0*/  HADD2.F32 R2, -RZ, R46.H1_H1 ;  /* 0x3000002eff027230 */ /* 0x020fca0000004100 */
[----:B------:R-:W-:Y:S01]  /*2100*/  FADD.FTZ R102, R102, R2 ;  /* 0x0000000266667221 */ /* 0x000fe20000010000 */
[----:B------:R-:W-:-:S05]  /*2110*/  @P2 HADD2.F32 R2, -RZ, R42.H1_H1 ;  /* 0x3000002aff022230 */ /* 0x000fca0000004100 */
[----:B------:R-:W-:-:S05]  /*2120*/  @P2 FADD.FTZ R102, R102, R2 ;  /* 0x0000000266662221 */ /* 0x000fca0000010000 */
.L_x_32819:
[----:B------:R-:W-:-:S04]  /*2130*/  F2FP.PACK_AB R2, RZ, R102 ;  /* 0x00000066ff02723e */ /* 0x000fc800000000ff */
[----:B------:R-:W-:Y:S02]  /*2140*/  PRMT R38, R38, 0x5410, R2 ;  /* 0x0000541026267816 */ /* 0x000fe40000000002 */
.L_x_32820:
[----:B------:R-:W-:Y:S01]  /*2150*/  HADD2.F32 R101, -RZ, R7.H0_H0 ;  /* 0x20000007ff657230 */ /* 0x000fe20000004100 */
[----:B------:R-:W-:Y:S05]  /*2160*/  @P3 BRA `(.L_x_32821) ;  /* 0x0000008000003947 */ /* 0x000fea0003800000 */
[----:B------:R-:W-:-:S04]  /*2170*/  ISETP.NE.U32.AND P4, PT, RZ, c[0x0][0x180], PT ;  /* 0x00006000ff007a0c */ /* 0x000fc80003f85070 */
[----:B------:R-:W-:-:S13]  /*2180*/  ISETP.NE.AND.EX P4, PT, RZ, c[0x0][0x184], PT, P4 ;  /* 0x00006100ff007a0c */ /* 0x000fda0003f85340 */
[----:B------:R-:W-:Y:S05]  /*2190*/  @P4 BRA `(.L_x_32822) ;  /* 0x0000002000004947 */ /* 0x000fea0003800000 */
[----:B------:R-:W-:Y:S05]  /*21a0*/  @P0 BRA `(.L_x_32823) ;  /* 0x0000008000000947 */ /* 0x000fea0003800000 */
[----:B------:R-:W-:Y:S05]  /*21b0*/  BRA `(.L_x_32824) ;  /* 0x0000009000007947 */ /* 0x000fea0003800000 */
.L_x_32822:
[----:B-----5:R-:W-:-:S05]  /*21c0*/  HADD2.F32 R2, -RZ, R43.H0_H0 ;  /* 0x2000002bff027230 */ /* 0x020fca0000004100 */
[----:B------:R-:W-:Y:S01]  /*21d0*/  FADD.FTZ R101, R101, R2 ;  /* 0x0000000265657221 */ /* 0x000fe20000010000 */
[----:B------:R-:W-:Y:S05]  /*21e0*/  BRA `(.L_x_32823) ;  /* 0x0000004000007947 */ /* 0x000fea0003800000 */
.L_x_32821:
[----:B-----5:R-:W-:-:S05]  /*21f0*/  HADD2.F32 R2, -RZ, R47.H0_H0 ;  /* 0x2000002fff027230 */ /* 0x020fca0000004100 */
[----:B------:R-:W-:Y:S01]  /*2200*/  FADD.FTZ R101, R101, R2 ;  /* 0x0000000265657221 */ /* 0x000fe20000010000 */
[----:B------:R-:W-:-:S05]  /*2210*/  @P2 HADD2.F32 R2, -RZ, R43.H0_H0 ;  /* 0x2000002bff022230 */ /* 0x000fca0000004100 */
[----:B------:R-:W-:-:S05]  /*2220*/  @P2 FADD.FTZ R101, R101, R2 ;  /* 0x0000000265652221 */ /* 0x000fca0000010000 */
.L_x_32823:
[----:B------:R-:W-:-:S04]  /*2230*/  F2FP.PACK_AB R2, RZ, R101 ;  /* 0x00000065ff02723e */ /* 0x000fc800000000ff */
[----:B------:R-:W-:Y:S02]  /*2240*/  PRMT R39, R2, 0x7610, R39 ;  /* 0x0000761002277816 */ /* 0x000fe40000000027 */
.L_x_32824:
[----:B------:R-:W-:Y:S01]  /*2250*/  HADD2.F32 R99, -RZ, R7.H1_H1 ;  /* 0x30000007ff637230 */ /* 0x000fe20000004100 */
[----:B------:R-:W-:Y:S05]  /*2260*/  @P3 BRA `(.L_x_32825) ;  /* 0x0000008000003947 */ /* 0x000fea0003800000 */
[----:B------:R-:W-:-:S04]  /*2270*/  ISETP.NE.U32.AND P4, PT, RZ, c[0x0][0x180], PT ;  /* 0x00006000ff007a0c */ /* 0x000fc80003f85070 */
[----:B------:R-:W-:-:S13]  /*2280*/  ISETP.NE.AND.EX P4, PT, RZ, c[0x0][0x184], PT, P4 ;  /* 0x00006100ff007a0c */ /* 0x000fda0003f85340 */
[----:B------:R-:W-:Y:S05]  /*2290*/  @P4 BRA `(.L_x_32826) ;  /* 0x0000002000004947 */ /* 0x000fea0003800000 */
[----:B------:R-:W-:Y:S05]  /*22a0*/  @P0 BRA `(.L_x_32827) ;  /* 0x0000008000000947 */ /* 0x000fea0003800000 */
[----:B------:R-:W-:Y:S05]  /*22b0*/  BRA `(.L_x_32828) ;  /* 0x0000009000007947 */ /* 0x000fea0003800000 */
.L_x_32826:
[----:B-----5:R-:W-:-:S05]  /*22c0*/  HADD2.F32 R2, -RZ, R43.H1_H1 ;  /* 0x3000002bff027230 */ /* 0x020fca0000004100 */
[----:B------:R-:W-:Y:S01]  /*22d0*/  FADD.FTZ R99, R99, R2 ;  /* 0x0000000263637221 */ /* 0x000fe20000010000 */
[----:B------:R-:W-:Y:S05]  /*22e0*/  BRA `(.L_x_32827) ;  /* 0x0000004000007947 */ /* 0x000fea0003800000 */
.L_x_32825:
[----:B-----5:R-:W-:-:S05]  /*22f0*/  HADD2.F32 R2, -RZ, R47.H1_H1 ;  /* 0x3000002fff027230 */ /* 0x020fca0000004100 */
[----:B------:R-:W-:Y:S01]  /*2300*/  FADD.FTZ R99, R99, R2 ;  /* 0x0000000263637221 */ /* 0x000fe20000010000 */
[----:B------:R-:W-:-:S05]  /*2310*/  @P2 HADD2.F32 R2, -RZ, R43.H1_H1 ;  /* 0x3000002bff022230 */ /* 0x000fca0000004100 */
[----:B------:R-:W-:-:S05]  /*2320*/  @P2 FADD.FTZ R99, R99, R2 ;  /* 0x0000000263632221 */ /* 0x000fca0000010000 */
.L_x_32827:
[----:B------:R-:W-:-:S04]  /*2330*/  F2FP.PACK_AB R2, RZ, R99 ;  /* 0x00000063ff02723e */ /* 0x000fc800000000ff */
[----:B------:R-:W-:Y:S02]  /*2340*/  PRMT R39, R39, 0x5410, R2 ;  /* 0x0000541027277816 */ /* 0x000fe40000000002 */
.L_x_32828:
        /* <DEDUP_REMOVED lines=17> */
.L_x_32830:
[----:B-----5:R-:W-:-:S05]  /*2460*/  HADD2.F32 R2, -RZ, R40.H0_H0 ;  /* 0x20000028ff027230 */ /* 0x020fca0000004100 */
[----:B------:R-:W-:Y:S01]  /*2470*/  FADD.FTZ R92, R2, R92 ;  /* 0x0000005c025c7221 */ /* 0x000fe20000010000 */
[----:B------:R-:W-:Y:S05]  /*2480*/  BRA `(.L_x_32831) ;  /* 0x0000004000007947 */ /* 0x000fea0003800000 */
.L_x_32829:
[----:B-----5:R-:W-:-:S05]  /*2490*/  HADD2.F32 R2, -RZ, R44.H0_H0 ;  /* 0x2000002cff027230 */ /* 0x020fca0000004100 */
[----:B------:R-:W-:Y:S01]  /*24a0*/  FADD.FTZ R92, R2, R92 ;  /* 0x0000005c025c7221 */ /* 0x000fe20000010000 */
[----:B------:R-:W-:-:S05]  /*24b0*/  @P2 HADD2.F32 R2, -RZ, R40.H0_H0 ;  /* 0x20000028ff022230 */ /* 0x000fca0000004100 */
[----:B------:R-:W-:-:S05]  /*24c0*/  @P2 FADD.FTZ R92, R2, R92 ;  /* 0x0000005c025c2221 */ /* 0x000fca0000010000 */
.L_x_32831:
[----:B------:R-:W-:-:S04]  /*24d0*/  F2FP.PACK_AB R2, RZ, R92 ;  /* 0x0000005cff02723e */ /* 0x000fc800000000ff */
[----:B------:R-:W-:Y:S02]  /*24e0*/  PRMT R36, R2, 0x7610, R36 ;  /* 0x0000761002247816 */ /* 0x000fe40000000024 */
.L_x_32832:
[----:B------:R-:W-:Y:S01]  /*24f0*/  HADD2.F32 R93, -RZ, R4.H1_H1 ;  /* 0x30000004ff5d7230 */ /* 0x000fe20000004100 */
[----:B------:R-:W-:Y:S05]  /*2500*/  @P3 BRA `(.L_x_32833) ;  /* 0x0000008000003947 */ /* 0x000fea0003800000 */
[----:B------:R-:W-:-:S04]  /*2510*/  ISETP.NE.U32.AND P4, PT, RZ, c[0x0][0x180], PT ;  /* 0x00006000ff007a0c */ /* 0x000fc80003f85070 */
[----:B------:R-:W-:-:S13]  /*2520*/  ISETP.NE.AND.EX P4, PT, RZ, c[0x0][0x184], PT, P4 ;  /* 0x00006100ff007a0c */ /* 0x000fda0003f85340 */
[----:B------:R-:W-:Y:S05]  /*2530*/  @P4 BRA `(.L_x_32834) ;  /* 0x0000002000004947 */ /* 0x000fea0003800000 */
[----:B------:R-:W-:Y:S05]  /*2540*/  @P0 BRA `(.L_x_32835) ;  /* 0x0000008000000947 */ /* 0x000fea0003800000 */
[----:B------:R-:W-:Y:S05]  /*2550*/  BRA `(.L_x_32836) ;  /* 0x0000009000007947 */ /* 0x000fea0003800000 */
.L_x_32834:
[----:B-----5:R-:W-:-:S05]  /*2560*/  HADD2.F32 R2, -RZ, R40.H1_H1 ;  /* 0x30000028ff027230 */ /* 0x020fca0000004100 */
[----:B------:R-:W-:Y:S01]  /*2570*/  FADD.FTZ R93, R2, R93 ;  /* 0x0000005d025d7221 */ /* 0x000fe20000010000 */
[----:B------:R-:W-:Y:S05]  /*2580*/  BRA `(.L_x_32835) ;  /* 0x0000004000007947 */ /* 0x000fea0003800000 */
.L_x_32833:
[----:B-----5:R-:W-:-:S05]  /*2590*/  HADD2.F32 R2, -RZ, R44.H1_H1 ;  /* 0x3000002cff027230 */ /* 0x020fca0000004100 */
[----:B------:R-:W-:Y:S01]  /*25a0*/  FADD.FTZ R93, R2, R93 ;  /* 0x0000005d025d7221 */ /* 0x000fe20000010000 */
[----:B------:R-:W-:-:S05]  /*25b0*/  @P2 HADD2.F32 R2, -RZ, R40.H1_H1 ;  /* 0x30000028ff022230 */ /* 0x000fca0000004100 */
[----:B------:R-:W-:-:S05]  /*25c0*/  @P2 FADD.FTZ R93, R2, R93 ;  /* 0x0000005d025d2221 */ /* 0x000fca0000010000 */
.L_x_32835:
[----:B------:R-:W-:-:S04]  /*25d0*/  F2FP.PACK_AB R2, RZ, R93 ;  /* 0x0000005dff02723e */ /* 0x000fc800000000ff */
[----:B------:R-:W-:Y:S02]  /*25e0*/  PRMT R36, R36, 0x5410, R2 ;  /* 0x0000541024247816 */ /* 0x000fe40000000002 */
.L_x_32836:
[----:B------:R-:W-:Y:S01]  /*25f0*/  HADD2.F32 R94, -RZ, R5.H0_H0 ;  /* 0x20000005ff5e7230 */ /* 0x000fe20000004100 */
[----:B------:R-:W-:Y:S05]  /*2600*/  @P3 BRA `(.L_x_32837) ;  /* 0x0000008000003947 */ /* 0x000fea0003800000 */
[----:B------:R-:W-:-:S04]  /*2610*/  ISETP.NE.U32.AND P4, PT, RZ, c[0x0][0x180], PT ;  /* 0x00006000ff007a0c */ /* 0x000fc80003f85070 */
[----:B------:R-:W-:-:S13]  /*2620*/  ISETP.NE.AND.EX P4, PT, RZ, c[0x0][0x184], PT, P4 ;  /* 0x00006100ff007a0c */ /* 0x000fda0003f85340 */
[----:B------:R-:W-:Y:S05]  /*2630*/  @P4 BRA `(.L_x_32838) ;  /* 0x0000002000004947 */ /* 0x000fea0003800000 */
[----:B------:R-:W-:Y:S05]  /*2640*/  @P0 BRA `(.L_x_32839) ;  /* 0x0000008000000947 */ /* 0x000fea0003800000 */
[----:B------:R-:W-:Y:S05]  /*2650*/  BRA `(.L_x_32840) ;  /* 0x0000009000007947 */ /* 0x000fea0003800000 */
.L_x_32838:
[----:B-----5:R-:W-:-:S05]  /*2660*/  HADD2.F32 R2, -RZ, R41.H0_H0 ;  /* 0x20000029ff027230 */ /* 0x020fca0000004100 */
[----:B------:R-:W-:Y:S01]  /*2670*/  FADD.FTZ R94, R2, R94 ;  /* 0x0000005e025e7221 */ /* 0x000fe20000010000 */
[----:B------:R-:W-:Y:S05]  /*2680*/  BRA `(.L_x_32839) ;  /* 0x0000004000007947 */ /* 0x000fea0003800000 */
.L_x_32837:
[----:B-----5:R-:W-:-:S05]  /*2690*/  HADD2.F32 R2, -RZ, R45.H0_H0 ;  /* 0x2000002dff027230 */ /* 0x020fca0000004100 */
[----:B------:R-:W-:Y:S01]  /*26a0*/  FADD.FTZ R94, R2, R94 ;  /* 0x0000005e025e7221 */ /* 0x000fe20000010000 */
[----:B------:R-:W-:-:S05]  /*26b0*/  @P2 HADD2.F32 R2, -RZ, R41.H0_H0 ;  /* 0x20000029ff022230 */ /* 0x000fca0000004100 */
[----:B------:R-:W-:-:S05]  /*26c0*/  @P2 FADD.FTZ R94, R2, R94 ;  /* 0x0000005e025e2221 */ /* 0x000fca0000010000 */
.L_x_32839:
[----:B------:R-:W-:-:S04]  /*26d0*/  F2FP.PACK_AB R2, RZ, R94 ;  /* 0x0000005eff02723e */ /* 0x000fc800000000ff */
[----:B------:R-:W-:Y:S02]  /*26e0*/  PRMT R37, R2, 0x7610, R37 ;  /* 0x0000761002257816 */ /* 0x000fe40000000025 */
.L_x_32840:
[----:B------:R-:W-:Y:S01]  /*26f0*/  HADD2.F32 R95, -RZ, R5.H1_H1 ;  /* 0x30000005ff5f7230 */ /* 0x000fe20000004100 */
[----:B------:R-:W-:Y:S05]  /*2700*/  @P3 BRA `(.L_x_32841) ;  /* 0x0000008000003947 */ /* 0x000fea0003800000 */
[----:B------:R-:W-:-:S04]  /*2710*/  ISETP.NE.U32.AND P4, PT, RZ, c[0x0][0x180], PT ;  /* 0x00006000ff007a0c */ /* 0x000fc80003f85070 */
[----:B------:R-:W-:-:S13]  /*2720*/  ISETP.NE.AND.EX P4, PT, RZ, c[0x0][0x184], PT, P4 ;  /* 0x00006100ff007a0c */ /* 0x000fda0003f85340 */
[----:B------:R-:W-:Y:S05]  /*2730*/  @P4 BRA `(.L_x_32842) ;  /* 0x0000002000004947 */ /* 0x000fea0003800000 */
[----:B------:R-:W-:Y:S05]  /*2740*/  @P0 BRA `(.L_x_32843) ;  /* 0x0000008000000947 */ /* 0x000fea0003800000 */
[----:B------:R-:W-:Y:S05]  /*2750*/  BRA `(.L_x_32844) ;  /* 0x0000009000007947 */ /* 0x000fea0003800000 */
.L_x_32842:
[----:B-----5:R-:W-:-:S05]  /*2760*/  HADD2.F32 R2, -RZ, R41.H1_H1 ;  /* 0x30000029ff027230 */ /* 0x020fca0000004100 */
[----:B------:R-:W-:Y:S01]  /*2770*/  FADD.FTZ R95, R2, R95 ;  /* 0x0000005f025f7221 */ /* 0x000fe20000010000 */
[----:B------:R-:W-:Y:S05]  /*2780*/  BRA `(.L_x_32843) ;  /* 0x0000004000007947 */ /* 0x000fea0003800000 */
.L_x_32841:
[----:B-----5:R-:W-:-:S05]  /*2790*/  HADD2.F32 R2, -RZ, R45.H1_H1 ;  /* 0x3000002dff027230 */ /* 0x020fca0000004100 */
[----:B------:R-:W-:Y:S01]  /*27a0*/  FADD.FTZ R95, R2, R95 ;  /* 0x0000005f025f7221 */ /* 0x000fe20000010000 */
[----:B------:R-:W-:-:S05]  /*27b0*/  @P2 HADD2.F32 R2, -RZ, R41.H1_H1 ;  /* 0x30000029ff022230 */ /* 0x000fca0000004100 */
[----:B------:R-:W-:-:S05]  /*27c0*/  @P2 FADD.FTZ R95, R2, R95 ;  /* 0x0000005f025f2221 */ /* 0x000fca0000010000 */
.L_x_32843:
[----:B------:R-:W-:-:S04]  /*27d0*/  F2FP.PACK_AB R2, RZ, R95 ;  /* 0x0000005fff02723e */ /* 0x000fc800000000ff */
[----:B------:R-:W-:Y:S02]  /*27e0*/  PRMT R37, R37, 0x5410, R2 ;  /* 0x0000541025257816 */ /* 0x000fe40000000002 */
.L_x_32844:
[----:B------:R-:W-:Y:S01]  /*27f0*/  HADD2.F32 R91, -RZ, R6.H0_H0 ;  /* 0x20000006ff5b7230 */ /* 0x000fe20000004100 */
[----:B------:R-:W-:Y:S05]  /*2800*/  @P3 BRA `(.L_x_32845) ;  /* 0x0000008000003947 */ /* 0x000fea0003800000 */
[----:B------:R-:W-:-:S04]  /*2810*/  ISETP.NE.U32.AND P4, PT, RZ, c[0x0][0x180], PT ;  /* 0x00006000ff007a0c */ /* 0x000fc80003f85070 */
[----:B------:R-:W-:-:S13]  /*2820*/  ISETP.NE.AND.EX P4, PT, RZ, c[0x0][0x184], PT, P4 ;  /* 0x00006100ff007a0c */ /* 0x000fda0003f85340 */
[----:B------:R-:W-:Y:S05]  /*2830*/  @P4 BRA `(.L_x_32846) ;  /* 0x0000002000004947 */ /* 0x000fea0003800000 */
[----:B------:R-:W-:Y:S05]  /*2840*/  @P0 BRA `(.L_x_32847) ;  /* 0x0000008000000947 */ /* 0x000fea0003800000 */
[----:B------:R-:W-:Y:S05]  /*2850*/  BRA `(.L_x_32848) ;  /* 0x0000009000007947 */ /* 0x000fea0003800000 */
.L_x_32846:
[----:B-----5:R-:W-:-:S05]  /*2860*/  HADD2.F32 R2, -RZ, R42.H0_H0 ;  /* 0x2000002aff027230 */ /* 0x020fca0000004100 */
[----:B------:R-:W-:Y:S01]  /*2870*/  FADD.FTZ R91, R2, R91 ;  /* 0x0000005b025b7221 */ /* 0x000fe20000010000 */
[----:B------:R-:W-:Y:S05]  /*2880*/  BRA `(.L_x_32847) ;  /* 0x0000004000007947 */ /* 0x000fea0003800000 */
.L_x_32845:
[----:B-----5:R-:W-:-:S05]  /*2890*/  HADD2.F32 R2, -RZ, R46.H0_H0 ;  /* 0x2000002eff027230 */ /* 0x020fca0000004100 */
[----:B------:R-:W-:Y:S01]  /*28a0*/  FADD.FTZ R91, R2, R91 ;  /* 0x0000005b025b7221 */ /* 0x000fe20000010000 */
[----:B------:R-:W-:-:S05]  /*28b0*/  @P2 HADD2.F32 R2, -RZ, R42.H0_H0 ;  /* 0x2000002aff022230 */ /* 0x000fca0000004100 */
[----:B------:R-:W-:-:S05]  /*28c0*/  @P2 FADD.FTZ R91, R2, R91 ;  /* 0x0000005b025b2221 */ /* 0x000fca0000010000 */
.L_x_32847:
[----:B------:R-:W-:-:S04]  /*28d0*/  F2FP.PACK_AB R2, RZ, R91 ;  /* 0x0000005bff02723e */ /* 0x000fc800000000ff */
[----:B------:R-:W-:Y:S02]  /*28e0*/  PRMT R38, R2, 0x7610, R38 ;  /* 0x0000761002267816 */ /* 0x000fe40000000026 */
.L_x_32848:
[----:B------:R-:W-:Y:S01]  /*28f0*/  HADD2.F32 R90, -RZ, R6.H1_H1 ;  /* 0x30000006ff5a7230 */ /* 0x000fe20000004100 */
[----:B------:R-:W-:Y:S05]  /*2900*/  @P3 BRA `(.L_x_32849) ;  /* 0x0000008000003947 */ /* 0x000fea0003800000 */
[----:B------:R-:W-:-:S04]  /*2910*/  ISETP.NE.U32.AND P4, PT, RZ, c[0x0][0x180], PT ;  /* 0x00006000ff007a0c */ /* 0x000fc80003f85070 */
[----:B------:R-:W-:-:S13]  /*2920*/  ISETP.NE.AND.EX P4, PT, RZ, c[0x0][0x184], PT, P4 ;  /* 0x00006100ff007a0c */ /* 0x000fda0003f85340 */
[----:B------:R-:W-:Y:S05]  /*2930*/  @P4 BRA `(.L_x_32850) ;  /* 0x0000002000004947 */ /* 0x000fea0003800000 */
[----:B------:R-:W-:Y:S05]  /*2940*/  @P0 BRA `(.L_x_32851) ;  /* 0x0000008000000947 */ /* 0x000fea0003800000 */
[----:B------:R-:W-:Y:S05]  /*2950*/  BRA `(.L_x_32852) ;  /* 0x0000009000007947 */ /* 0x000fea0003800000 */
.L_x_32850:
[----:B-----5:R-:W-:-:S05]  /*2960*/  HADD2.F32 R2, -RZ, R42.H1_H1 ;  /* 0x3000002aff027230 */ /* 0x020fca0000004100 */
[----:B------:R-:W-:Y:S01]  /*2970*/  FADD.FTZ R90, R2, R90 ;  /* 0x0000005a025a7221 */ /* 0x000fe20000010000 */
[----:B------:R-:W-:Y:S05]  /*2980*/  BRA `(.L_x_32851) ;  /* 0x0000004000007947 */ /* 0x000fea0003800000 */
.L_x_32849:
[----:B-----5:R-:W-:-:S05]  /*2990*/  HADD2.F32 R2, -RZ, R46.H1_H1 ;  /* 0x3000002eff027230 */ /* 0x020fca0000004100 */
[----:B------:R-:W-:Y:S01]  /*29a0*/  FADD.FTZ R90, R2, R90 ;  /* 0x0000005a025a7221 */ /* 0x000fe20000010000 */
[----:B------:R-:W-:-:S05]  /*29b0*/  @P2 HADD2.F32 R2, -RZ, R42.H1_H1 ;  /* 0x3000002aff022230 */ /* 0x000fca0000004100 */
[----:B------:R-:W-:-:S05]  /*29c0*/  @P2 FADD.FTZ R90, R2, R90 ;  /* 0x0000005a025a2221 */ /* 0x000fca0000010000 */
.L_x_32851:
[----:B------:R-:W-:-:S04]  /*29d0*/  F2FP.PACK_AB R2, RZ, R90 ;  /* 0x0000005aff02723e */ /* 0x000fc800000000ff */
[----:B------:R-:W-:Y:S02]  /*29e0*/  PRMT R38, R38, 0x5410, R2 ;  /* 0x0000541026267816 */ /* 0x000fe40000000002 */
.L_x_32852:
[----:B------:R-:W-:Y:S01]  /*29f0*/  HADD2.F32 R89, -RZ, R7.H0_H0 ;  /* 0x20000007ff597230 */ /* 0x000fe20000004100 */
[----:B------:R-:W-:Y:S05]  /*2a00*/  @P3 BRA `(.L_x_32853) ;  /* 0x0000008000003947 */ /* 0x000fea0003800000 */
[----:B------:R-:W-:-:S04]  /*2a10*/  ISETP.NE.U32.AND P4, PT, RZ, c[0x0][0x180], PT ;  /* 0x00006000ff007a0c */ /* 0x000fc80003f85070 */
[----:B------:R-:W-:-:S13]  /*2a20*/  ISETP.NE.AND.EX P4, PT, RZ, c[0x0][0x184], PT, P4 ;  /* 0x00006100ff007a0c */ /* 0x000fda0003f85340 */
[----:B------:R-:W-:Y:S05]  /*2a30*/  @P4 BRA `(.L_x_32854) ;  /* 0x0000002000004947 */ /* 0x000fea0003800000 */
[----:B------:R-:W-:Y:S05]  /*2a40*/  @P0 BRA `(.L_x_32855) ;  /* 0x0000008000000947 */ /* 0x000fea0003800000 */
[----:B------:R-:W-:Y:S05]  /*2a50*/  BRA `(.L_x_32856) ;  /* 0x0000009000007947 */ /* 0x000fea0003800000 */
.L_x_32854:
[----:B-----5:R-:W-:-:S05]  /*2a60*/  HADD2.F32 R2, -RZ, R43.H0_H0 ;  /* 0x2000002bff027230 */ /* 0x020fca0000004100 */
[----:B------:R-:W-:Y:S01]  /*2a70*/  FADD.FTZ R89, R2, R89 ;  /* 0x0000005902597221 */ /* 0x000fe20000010000 */
[----:B------:R-:W-:Y:S05]  /*2a80*/  BRA `(.L_x_32855) ;  /* 0x0000004000007947 */ /* 0x000fea0003800000 */
.L_x_32853:
[----:B-----5:R-:W-:-:S05]  /*2a90*/  HADD2.F32 R2, -RZ, R47.H0_H0 ;  /* 0x2000002fff027230 */ /* 0x020fca0000004100 */
[----:B------:R-:W-:Y:S01]  /*2aa0*/  FADD.FTZ R89, R2, R89 ;  /* 0x0000005902597221 */ /* 0x000fe20000010000 */
[----:B------:R-:W-:-:S05]  /*2ab0*/  @P2 HADD2.F32 R2, -RZ, R43.H0_H0 ;  /* 0x2000002bff022230 */ /* 0x000fca0000004100 */
[----:B------:R-:W-:-:S05]  /*2ac0*/  @P2 FADD.FTZ R89, R2, R89 ;  /* 0x0000005902592221 */ /* 0x000fca0000010000 */
.L_x_32855:
[----:B------:R-:W-:-:S04]  /*2ad0*/  F2FP.PACK_AB R2, RZ, R89 ;  /* 0x00000059ff02723e */ /* 0x000fc800000000ff */
[----:B------:R-:W-:Y:S02]  /*2ae0*/  PRMT R39, R2, 0x7610, R39 ;  /* 0x0000761002277816 */ /* 0x000fe40000000027 */
.L_x_32856:
[----:B------:R-:W-:Y:S01]  /*2af0*/  HADD2.F32 R88, -RZ, R7.H1_H1 ;  /* 0x30000007ff587230 */ /* 0x000fe20000004100 */
[----:B------:R-:W-:Y:S05]  /*2b00*/  @P3 BRA `(.L_x_32857) ;  /* 0x0000008000003947 */ /* 0x000fea0003800000 */
[----:B------:R-:W-:-:S04]  /*2b10*/  ISETP.NE.U32.AND P4, PT, RZ, c[0x0][0x180], PT ;  /* 0x00006000ff007a0c */ /* 0x000fc80003f85070 */
[----:B------:R-:W-:-:S13]  /*2b20*/  ISETP.NE.AND.EX P4, PT, RZ, c[0x0][0x184], PT, P4 ;  /* 0x00006100ff007a0c */ /* 0x000fda0003f85340 */
[----:B------:R-:W-:Y:S05]  /*2b30*/  @P4 BRA `(.L_x_32858) ;  /* 0x0000002000004947 */ /* 0x000fea0003800000 */
[----:B------:R-:W-:Y:S05]  /*2b40*/  @P0 BRA `(.L_x_32859) ;  /* 0x0000008000000947 */ /* 0x000fea0003800000 */
[----:B------:R-:W-:Y:S05]  /*2b50*/  BRA `(.L_x_32860) ;  /* 0x0000009000007947 */ /* 0x000fea0003800000 */
.L_x_32858:
[----:B-----5:R-:W-:-:S05]  /*2b60*/  HADD2.F32 R2, -RZ, R43.H1_H1 ;  /* 0x3000002bff027230 */ /* 0x020fca0000004100 */
[----:B------:R-:W-:Y:S01]  /*2b70*/  FADD.FTZ R88, R2, R88 ;  /* 0x0000005802587221 */ /* 0x000fe20000010000 */
[----:B------:R-:W-:Y:S05]  /*2b80*/  BRA `(.L_x_32859) ;  /* 0x0000004000007947 */ /* 0x000fea0003800000 */
.L_x_32857:
[----:B-----5:R-:W-:-:S05]  /*2b90*/  HADD2.F32 R2, -RZ, R47.H1_H1 ;  /* 0x3000002fff027230 */ /* 0x020fca0000004100 */
[----:B------:R-:W-:Y:S01]  /*2ba0*/  FADD.FTZ R88, R2, R88 ;  /* 0x0000005802587221 */ /* 0x000fe20000010000 */
[----:B------:R-:W-:-:S05]  /*2bb0*/  @P2 HADD2.F32 R2, -RZ, R43.H1_H1 ;  /* 0x3000002bff022230 */ /* 0x000fca0000004100 */
[----:B------:R-:W-:-:S05]  /*2bc0*/  @P2 FADD.FTZ R88, R2, R88 ;  /* 0x0000005802582221 */ /* 0x000fca0000010000 */
.L_x_32859:
[----:B------:R-:W-:-:S04]  /*2bd0*/  F2FP.PACK_AB R2, RZ, R88 ;  /* 0x00000058ff02723e */ /* 0x000fc800000000ff */
[----:B------:R-:W-:Y:S02]  /*2be0*/  PRMT R39, R39, 0x5410, R2 ;  /* 0x0000541027277816 */ /* 0x000fe40000000002 */
.L_x_32860:
        /* <DEDUP_REMOVED lines=16> */
.L_x_32862:
[----:B-----5:R-:W-:-:S05]  /*2cf0*/  HADD2.F32 R3, -RZ, R40.H0_H0 ;  /* 0x20000028ff037230 */ /* 0x020fca0000004100 */
[----:B------:R-:W-:Y:S01]  /*2d00*/  FADD.FTZ R76, R3, R76 ;  /* 0x0000004c034c7221 */ /* 0x000fe20000010000 */
[----:B------:R-:W-:Y:S05]  /*2d10*/  BRA `(.L_x_32863) ;  /* 0x0000004000007947 */ /* 0x000fea0003800000 */
.L_x_32861:
[----:B-----5:R-:W-:-:S05]  /*2d20*/  HADD2.F32 R3, -RZ, R44.H0_H0 ;  /* 0x2000002cff037230 */ /* 0x020fca0000004100 */
[----:B------:R-:W-:Y:S01]  /*2d30*/  FADD.FTZ R76, R3, R76 ;  /* 0x0000004c034c7221 */ /* 0x000fe20000010000 */
[----:B------:R-:W-:-:S05]  /*2d40*/  @P2 HADD2.F32 R3, -RZ, R40.H0_H0 ;  /* 0x20000028ff032230 */ /* 0x000fca0000004100 */
[----:B------:R-:W-:-:S05]  /*2d50*/  @P2 FADD.FTZ R76, R3, R76 ;  /* 0x0000004c034c2221 */ /* 0x000fca0000010000 */
.L_x_32863:
[----:B------:R-:W-:-:S04]  /*2d60*/  F2FP.PACK_AB R3, RZ, R76 ;  /* 0x0000004cff03723e */ /* 0x000fc800000000ff */
[----:B------:R-:W-:Y:S02]  /*2d70*/  PRMT R36, R3, 0x7610, R36 ;  /* 0x0000761003247816 */ /* 0x000fe40000000024 */
.L_x_32864:
[----:B------:R-:W-:Y:S01]  /*2d80*/  HADD2.F32 R77, -RZ, R4.H1_H1 ;  /* 0x30000004ff4d7230 */ /* 0x000fe20000004100 */
[----:B------:R-:W-:Y:S05]  /*2d90*/  @P3 BRA `(.L_x_32865) ;  /* 0x0000008000003947 */ /* 0x000fea0003800000 */
[----:B------:R-:W-:-:S04]  /*2da0*/  ISETP.NE.U32.AND P4, PT, RZ, c[0x0][0x180], PT ;  /* 0x00006000ff007a0c */ /* 0x000fc80003f85070 */
[----:B------:R-:W-:-:S13]  /*2db0*/  ISETP.NE.AND.EX P4, PT, RZ, c[0x0][0x184], PT, P4 ;  /* 0x00006100ff007a0c */ /* 0x000fda0003f85340 */
[----:B------:R-:W-:Y:S05]  /*2dc0*/  @P4 BRA `(.L_x_32866) ;  /* 0x0000002000004947 */ /* 0x000fea0003800000 */
[----:B------:R-:W-:Y:S05]  /*2dd0*/  @P0 BRA `(.L_x_32867) ;  /* 0x0000008000000947 */ /* 0x000fea0003800000 */
[----:B------:R-:W-:Y:S05]  /*2de0*/  BRA `(.L_x_32868) ;  /* 0x0000009000007947 */ /* 0x000fea0003800000 */
.L_x_32866:
[----:B-----5:R-:W-:-:S05]  /*2df0*/  HADD2.F32 R3, -RZ, R40.H1_H1 ;  /* 0x30000028ff037230 */ /* 0x020fca0000004100 */
[----:B------:R-:W-:Y:S01]  /*2e00*/  FADD.FTZ R77, R3, R77 ;  /* 0x0000004d034d7221 */ /* 0x000fe20000010000 */
[----:B------:R-:W-:Y:S05]  /*2e10*/  BRA `(.L_x_32867) ;  /* 0x0000004000007947 */ /* 0x000fea0003800000 */
.L_x_32865:
[----:B-----5:R-:W-:-:S05]  /*2e20*/  HADD2.F32 R3, -RZ, R44.H1_H1 ;  /* 0x3000002cff037230 */ /* 0x020fca0000004100 */
[----:B------:R-:W-:Y:S01]  /*2e30*/  FADD.FTZ R77, R3, R77 ;  /* 0x0000004d034d7221 */ /* 0x000fe20000010000 */
[----:B------:R-:W-:-:S05]  /*2e40*/  @P2 HADD2.F32 R3, -RZ, R40.H1_H1 ;  /* 0x30000028ff032230 */ /* 0x000fca0000004100 */
[----:B------:R-:W-:-:S05]  /*2e50*/  @P2 FADD.FTZ R77, R3, R77 ;  /* 0x0000004d034d2221 */ /* 0x000fca0000010000 */
.L_x_32867:
[----:B------:R-:W-:-:S04]  /*2e60*/  F2FP.PACK_AB R3, RZ, R77 ;  /* 0x0000004dff03723e */ /* 0x000fc800000000ff */
[----:B------:R-:W-:Y:S02]  /*2e70*/  PRMT R36, R36, 0x5410, R3 ;  /* 0x0000541024247816 */ /* 0x000fe40000000003 */
.L_x_32868:
[----:B------:R-:W-:Y:S01]  /*2e80*/  HADD2.F32 R78, -RZ, R5.H0_H0 ;  /* 0x20000005ff4e7230 */ /* 0x000fe20000004100 */
[----:B------:R-:W-:Y:S05]  /*2e90*/  @P3 BRA `(.L_x_32869) ;  /* 0x0000008000003947 */ /* 0x000fea0003800000 */
[----:B------:R-:W-:-:S04]  /*2ea0*/  ISETP.NE.U32.AND P4, PT, RZ, c[0x0][0x180], PT ;  /* 0x00006000ff007a0c */ /* 0x000fc80003f85070 */
[----:B------:R-:W-:-:S13]  /*2eb0*/  ISETP.NE.AND.EX P4, PT, RZ, c[0x0][0x184], PT, P4 ;  /* 0x00006100ff007a0c */ /* 0x000fda0003f85340 */
[----:B------:R-:W-:Y:S05]  /*2ec0*/  @P4 BRA `(.L_x_32870) ;  /* 0x0000002000004947 */ /* 0x000fea0003800000 */
[----:B------:R-:W-:Y:S05]  /*2ed0*/  @P0 BRA `(.L_x_32871) ;  /* 0x0000008000000947 */ /* 0x000fea0003800000 */
[----:B------:R-:W-:Y:S05]  /*2ee0*/  BRA `(.L_x_32872) ;  /* 0x0000009000007947 */ /* 0x000fea0003800000 */
.L_x_32870:
[----:B-----5:R-:W-:-:S05]  /*2ef0*/  HADD2.F32 R3, -RZ, R41.H0_H0 ;  /* 0x20000029ff037230 */ /* 0x020fca0000004100 */
[----:B------:R-:W-:Y:S01]  /*2f00*/  FADD.FTZ R78, R3, R78 ;  /* 0x0000004e034e7221 */ /* 0x000fe20000010000 */
[----:B------:R-:W-:Y:S05]  /*2f10*/  BRA `(.L_x_32871) ;  /* 0x0000004000007947 */ /* 0x000fea0003800000 */
.L_x_32869:
[----:B-----5:R-:W-:-:S05]  /*2f20*/  HADD2.F32 R3, -RZ, R45.H0_H0 ;  /* 0x2000002dff037230 */ /* 0x020fca0000004100 */
[----:B------:R-:W-:Y:S01]  /*2f30*/  FADD.FTZ R78, R3, R78 ;  /* 0x0000004e034e7221 */ /* 0x000fe20000010000 */
[----:B------:R-:W-:-:S05]  /*2f40*/  @P2 HADD2.F32 R3, -RZ, R41.H0_H0 ;  /* 0x20000029ff032230 */ /* 0x000fca0000004100 */
[----:B------:R-:W-:-:S05]  /*2f50*/  @P2 FADD.FTZ R78, R3, R78 ;  /* 0x0000004e034e2221 */ /* 0x000fca0000010000 */
.L_x_32871:
[----:B------:R-:W-:-:S04]  /*2f60*/  F2FP.PACK_AB R3, RZ, R78 ;  /* 0x0000004eff03723e */ /* 0x000fc800000000ff */
[----:B------:R-:W-:Y:S02]  /*2f70*/  PRMT R37, R3, 0x7610, R37 ;  /* 0x0000761003257816 */ /* 0x000fe40000000025 */
.L_x_32872:
[----:B------:R-:W-:Y:S01]  /*2f80*/  HADD2.F32 R79, -RZ, R5.H1_H1 ;  /* 0x30000005ff4f7230 */ /* 0x000fe20000004100 */
[----:B------:R-:W-:Y:S05]  /*2f90*/  @P3 BRA `(.L_x_32873) ;  /* 0x0000008000003947 */ /* 0x000fea0003800000 */
[----:B------:R-:W-:-:S04]  /*2fa0*/  ISETP.NE.U32.AND P4, PT, RZ, c[0x0][0x180], PT ;  /* 0x00006000ff007a0c */ /* 0x000fc80003f85070 */
[----:B------:R-:W-:-:S13]  /*2fb0*/  ISETP.NE.AND.EX P4, PT, RZ, c[0x0][0x184], PT, P4 ;  /* 0x00006100ff007a0c */ /* 0x000fda0003f85340 */
[----:B------:R-:W-:Y:S05]  /*2fc0*/  @P4 BRA `(.L_x_32874) ;  /* 0x0000002000004947 */ /* 0x000fea0003800000 */
[----:B------:R-:W-:Y:S05]  /*2fd0*/  @P0 BRA `(.L_x_32875) ;  /* 0x0000008000000947 */ /* 0x000fea0003800000 */
[----:B------:R-:W-:Y:S05]  /*2fe0*/  BRA `(.L_x_32876) ;  /* 0x0000009000007947 */ /* 0x000fea0003800000 */
.L_x_32874:
[----:B-----5:R-:W-:-:S05]  /*2ff0*/  HADD2.F32 R3, -RZ, R41.H1_H1 ;  /* 0x30000029ff037230 */ /* 0x020fca0000004100 */
[----:B------:R-:W-:Y:S01]  /*3000*/  FADD.FTZ R79, R3, R79 ;  /* 0x0000004f034f7221 */ /* 0x000fe20000010000 */
[----:B------:R-:W-:Y:S05]  /*3010*/  BRA `(.L_x_32875) ;  /* 0x0000004000007947 */ /* 0x000fea0003800000 */
.L_x_32873:
[----:B-----5:R-:W-:-:S05]  /*3020*/  HADD2.F32 R3, -RZ, R45.H1_H1 ;  /* 0x3000002dff037230 */ /* 0x020fca0000004100 */
[----:B------:R-:W-:Y:S01]  /*3030*/  FADD.FTZ R79, R3, R79 ;  /* 0x0000004f034f7221 */ /* 0x000fe20000010000 */
[----:B------:R-:W-:-:S05]  /*3040*/  @P2 HADD2.F32 R3, -RZ, R41.H1_H1 ;  /* 0x30000029ff032230 */ /* 0x000fca0000004100 */
[----:B------:R-:W-:-:S05]  /*3050*/  @P2 FADD.FTZ R79, R3, R79 ;  /* 0x0000004f034f2221 */ /* 0x000fca0000010000 */
.L_x_32875:
[----:B------:R-:W-:-:S04]  /*3060*/  F2FP.PACK_AB R3, RZ, R79 ;  /* 0x0000004fff03723e */ /* 0x000fc800000000ff */
[----:B------:R-:W-:Y:S02]  /*3070*/  PRMT R37, R37, 0x5410, R3 ;  /* 0x0000541025257816 */ /* 0x000fe40000000003 */
.L_x_32876:
[----:B------:R-:W-:Y:S01]  /*3080*/  HADD2.F32 R71, -RZ, R6.H0_H0 ;  /* 0x20000006ff477230 */ /* 0x000fe20000004100 */
[----:B------:R-:W-:Y:S05]  /*3090*/  @P3 BRA `(.L_x_32877) ;  /* 0x0000008000003947 */ /* 0x000fea0003800000 */
[----:B------:R-:W-:-:S04]  /*30a0*/  ISETP.NE.U32.AND P4, PT, RZ, c[0x0][0x180], PT ;  /* 0x00006000ff007a0c */ /* 0x000fc80003f85070 */
[----:B------:R-:W-:-:S13]  /*30b0*/  ISETP.NE.AND.EX P4, PT, RZ, c[0x0][0x184], PT, P4 ;  /* 0x00006100ff007a0c */ /* 0x000fda0003f85340 */
[----:B------:R-:W-:Y:S05]  /*30c0*/  @P4 BRA `(.L_x_32878) ;  /* 0x0000002000004947 */ /* 0x000fea0003800000 */
[----:B------:R-:W-:Y:S05]  /*30d0*/  @P0 BRA `(.L_x_32879) ;  /* 0x0000008000000947 */ /* 0x000fea0003800000 */
[----:B------:R-:W-:Y:S05]  /*30e0*/  BRA `(.L_x_32880) ;  /* 0x0000009000007947 */ /* 0x000fea0003800000 */
.L_x_32878:
[----:B-----5:R-:W-:-:S05]  /*30f0*/  HADD2.F32 R3, -RZ, R42.H0_H0 ;  /* 0x2000002aff037230 */ /* 0x020fca0000004100 */
[----:B------:R-:W-:Y:S01]  /*3100*/  FADD.FTZ R71, R3, R71 ;  /* 0x0000004703477221 */ /* 0x000fe20000010000 */
[----:B------:R-:W-:Y:S05]  /*3110*/  BRA `(.L_x_32879) ;  /* 0x0000004000007947 */ /* 0x000fea0003800000 */
.L_x_32877:
[----:B-----5:R-:W-:-:S05]  /*3120*/  HADD2.F32 R3, -RZ, R46.H0_H0 ;  /* 0x2000002eff037230 */ /* 0x020fca0000004100 */
[----:B------:R-:W-:Y:S01]  /*3130*/  FADD.FTZ R71, R3, R71 ;  /* 0x0000004703477221 */ /* 0x000fe20000010000 */
[----:B------:R-:W-:-:S05]  /*3140*/  @P2 HADD2.F32 R3, -RZ, R42.H0_H0 ;  /* 0x2000002aff032230 */ /* 0x000fca0000004100 */
[----:B------:R-:W-:-:S05]  /*3150*/  @P2 FADD.FTZ R71, R3, R71 ;  /* 0x0000004703472221 */ /* 0x000fca0000010000 */
.L_x_32879:
[----:B------:R-:W-:-:S04]  /*3160*/  F2FP.PACK_AB R3, RZ, R71 ;  /* 0x00000047ff03723e */ /* 0x000fc800000000ff */
[----:B------:R-:W-:Y:S02]  /*3170*/  PRMT R38, R3, 0x7610, R38 ;  /* 0x0000761003267816 */ /* 0x000fe40000000026 */
.L_x_32880:
[----:B------:R-:W-:Y:S01]  /*3180*/  HADD2.F32 R72, -RZ, R6.H1_H1 ;  /* 0x30000006ff487230 */ /* 0x000fe20000004100 */
[----:B------:R-:W-:Y:S05]  /*3190*/  @P3 BRA `(.L_x_32881) ;  /* 0x0000008000003947 */ /* 0x000fea0003800000 */
[----:B------:R-:W-:-:S04]  /*31a0*/  ISETP.NE.U32.AND P4, PT, RZ, c[0x0][0x180], PT ;  /* 0x00006000ff007a0c */ /* 0x000fc80003f85070 */
[----:B------:R-:W-:-:S13]  /*31b0*/  ISETP.NE.AND.EX P4, PT, RZ, c[0x0][0x184], PT, P4 ;  /* 0x00006100ff007a0c */ /* 0x000fda0003f85340 */
[----:B------:R-:W-:Y:S05]  /*31c0*/  @P4 BRA `(.L_x_32882) ;  /* 0x0000002000004947 */ /* 0x000fea0003800000 */
[----:B------:R-:W-:Y:S05]  /*31d0*/  @P0 BRA `(.L_x_32883) ;  /* 0x0000008000000947 */ /* 0x000fea0003800000 */
[----:B------:R-:W-:Y:S05]  /*31e0*/  BRA `(.L_x_32884) ;  /* 0x0000009000007947 */ /* 0x000fea0003800000 */
.L_x_32882:
[----:B-----5:R-:W-:-:S05]  /*31f0*/  HADD2.F32 R3, -RZ, R42.H1_H1 ;  /* 0x3000002aff037230 */ /* 0x020fca0000004100 */
[----:B------:R-:W-:Y:S01]  /*3200*/  FADD.FTZ R72, R3, R72 ;  /* 0x0000004803487221 */ /* 0x000fe20000010000 */
[----:B------:R-:W-:Y:S05]  /*3210*/  BRA `(.L_x_32883) ;  /* 0x0000004000007947 */ /* 0x000fea0003800000 */
.L_x_32881:
[----:B-----5:R-:W-:-:S05]  /*3220*/  HADD2.F32 R3, -RZ, R46.H1_H1 ;  /* 0x3000002eff037230 */ /* 0x020fca0000004100 */
[----:B------:R-:W-:Y:S01]  /*3230*/  FADD.FTZ R72, R3, R72 ;  /* 0x0000004803487221 */ /* 0x000fe20000010000 */
[----:B------:R-:W-:-:S05]  /*3240*/  @P2 HADD2.F32 R3, -RZ, R42.H1_H1 ;  /* 0x3000002aff032230 */ /* 0x000fca0000004100 */
[----:B------:R-:W-:-:S05]  /*3250*/  @P2 FADD.FTZ R72, R3, R72 ;  /* 0x0000004803482221 */ /* 0x000fca0000010000 */
.L_x_32883:
[----:B------:R-:W-:-:S04]  /*3260*/  F2FP.PACK_AB R3, RZ, R72 ;  /* 0x00000048ff03723e */ /* 0x000fc800000000ff */
[----:B------:R-:W-:Y:S02]  /*3270*/  PRMT R38, R38, 0x5410, R3 ;  /* 0x0000541026267816 */ /* 0x000fe40000000003 */
.L_x_32884:
[----:B------:R-:W-:Y:S01]  /*3280*/  HADD2.F32 R73, -RZ, R7.H0_H0 ;  /* 0x20000007ff497230 */ /* 0x000fe20000004100 */
[----:B------:R-:W-:Y:S05]  /*3290*/  @P3 BRA `(.L_x_32885) ;  /* 0x0000008000003947 */ /* 0x000fea0003800000 */
[----:B------:R-:W-:-:S04]  /*32a0*/  ISETP.NE.U32.AND P4, PT, RZ, c[0x0][0x180], PT ;  /* 0x00006000ff007a0c */ /* 0x000fc80003f85070 */
[----:B------:R-:W-:-:S13]  /*32b0*/  ISETP.NE.AND.EX P4, PT, RZ, c[0x0][0x184], PT, P4 ;  /* 0x00006100ff007a0c */ /* 0x000fda0003f85340 */
[----:B------:R-:W-:Y:S05]  /*32c0*/  @P4 BRA `(.L_x_32886) ;  /* 0x0000002000004947 */ /* 0x000fea0003800000 */
[----:B------:R-:W-:Y:S05]  /*32d0*/  @P0 BRA `(.L_x_32887) ;  /* 0x0000008000000947 */ /* 0x000fea0003800000 */
[----:B------:R-:W-:Y:S05]  /*32e0*/  BRA `(.L_x_32888) ;  /* 0x0000009000007947 */ /* 0x000fea0003800000 */
.L_x_32886:
[----:B-----5:R-:W-:-:S05]  /*32f0*/  HADD2.F32 R3, -RZ, R43.H0_H0 ;  /* 0x2000002bff037230 */ /* 0x020fca0000004100 */
[----:B------:R-:W-:Y:S01]  /*3300*/  FADD.FTZ R73, R3, R73 ;  /* 0x0000004903497221 */ /* 0x000fe20000010000 */
[----:B------:R-:W-:Y:S05]  /*3310*/  BRA `(.L_x_32887) ;  /* 0x0000004000007947 */ /* 0x000fea0003800000 */
.L_x_32885:
[----:B-----5:R-:W-:-:S05]  /*3320*/  HADD2.F32 R3, -RZ, R47.H0_H0 ;  /* 0x2000002fff037230 */ /* 0x020fca0000004100 */
[----:B------:R-:W-:Y:S01]  /*3330*/  FADD.FTZ R73, R3, R73 ;  /* 0x0000004903497221 */ /* 0x000fe20000010000 */
[----:B------:R-:W-:-:S05]  /*3340*/  @P2 HADD2.F32 R3, -RZ, R43.H0_H0 ;  /* 0x2000002bff032230 */ /* 0x000fca0000004100 */
[----:B------:R-:W-:-:S05]  /*3350*/  @P2 FADD.FTZ R73, R3, R73 ;  /* 0x0000004903492221 */ /* 0x000fca0000010000 */
.L_x_32887:
[----:B------:R-:W-:-:S04]  /*3360*/  F2FP.PACK_AB R3, RZ, R73 ;  /* 0x00000049ff03723e */ /* 0x000fc800000000ff */
[----:B------:R-:W-:Y:S02]  /*3370*/  PRMT R39, R3, 0x7610, R39 ;  /* 0x0000761003277816 */ /* 0x000fe40000000027 */
.L_x_32888:
[----:B------:R-:W-:Y:S01]  /*3380*/  HADD2.F32 R74, -RZ, R7.H1_H1 ;  /* 0x30000007ff4a7230 */ /* 0x000fe20000004100 */
[----:B------:R-:W-:Y:S05]  /*3390*/  @P3 BRA `(.L_x_32889) ;  /* 0x0000008000003947 */ /* 0x000fea0003800000 */
[----:B------:R-:W-:-:S04]  /*33a0*/  ISETP.NE.U32.AND P4, PT, RZ, c[0x0][0x180], PT ;  /* 0x00006000ff007a0c */ /* 0x000fc80003f85070 */
[----:B------:R-:W-:-:S13]  /*33b0*/  ISETP.NE.AND.EX P4, PT, RZ, c[0x0][0x184], PT, P4 ;  /* 0x00006100ff007a0c */ /* 0x000fda0003f85340 */
[----:B------:R-:W-:Y:S05]  /*33c0*/  @P4 BRA `(.L_x_32890) ;  /* 0x0000002000004947 */ /* 0x000fea0003800000 */
[----:B------:R-:W-:Y:S05]  /*33d0*/  @P0 BRA `(.L_x_32891) ;  /* 0x0000008000000947 */ /* 0x000fea0003800000 */
[----:B------:R-:W-:Y:S05]  /*33e0*/  BRA `(.L_x_32892) ;  /* 0x0000009000007947 */ /* 0x000fea0003800000 */
.L_x_32890:
[----:B-----5:R-:W-:-:S05]  /*33f0*/  HADD2.F32 R3, -RZ, R43.H1_H1 ;  /* 0x3000002bff037230 */ /* 0x020fca0000004100 */
[----:B------:R-:W-:Y:S01]  /*3400*/  FADD.FTZ R74, R3, R74 ;  /* 0x0000004a034a7221 */ /* 0x000fe20000010000 */
[----:B------:R-:W-:Y:S05]  /*3410*/  BRA `(.L_x_32891) ;  /* 0x0000004000007947 */ /* 0x000fea0003800000 */
.L_x_32889:
[----:B-----5:R-:W-:-:S05]  /*3420*/  HADD2.F32 R3, -RZ, R47.H1_H1 ;  /* 0x3000002fff037230 */ /* 0x020fca0000004100 */
[----:B------:R-:W-:Y:S01]  /*3430*/  FADD.FTZ R74, R3, R74 ;  /* 0x0000004a034a7221 */ /* 0x000fe20000010000 */
[----:B------:R-:W-:-:S05]  /*3440*/  @P2 HADD2.F32 R3, -RZ, R43.H1_H1 ;  /* 0x3000002bff032230 */ /* 0x000fca0000004100 */
[----:B------:R-:W-:-:S05]  /*3450*/  @P2 FADD.FTZ R74, R3, R74 ;  /* 0x0000004a034a2221 */ /* 0x000fca0000010000 */
.L_x_32891:
[----:B------:R-:W-:-:S04]  /*3460*/  F2FP.PACK_AB R3, RZ, R74 ;  /* 0x0000004aff03723e */ /* 0x000fc800000000ff */
[----:B------:R-:W-:Y:S02]  /*3470*/  PRMT R39, R39, 0x5410, R3 ;  /* 0x0000541027277816 */ /* 0x000fe40000000003 */
.L_x_32892:
        /* <DEDUP_REMOVED lines=16> */
.L_x_32894:
[----:B-----5:R-:W-:-:S05]  /*3580*/  HADD2.F32 R5, -RZ, R40.H0_H0 ;  /* 0x20000028ff057230 */ /* 0x020fca0000004100 */
[----:B------:R-:W-:Y:S01]  /*3590*/  FADD.FTZ R4, R5, R4 ;  /* 0x0000000405047221 */ /* 0x000fe20000010000 */
[----:B------:R-:W-:Y:S05]  /*35a0*/  BRA `(.L_x_32895) ;  /* 0x0000004000007947 */ /* 0x000fea0003800000 */
.L_x_32893:
[----:B-----5:R-:W-:-:S05]  /*35b0*/  HADD2.F32 R5, -RZ, R44.H0_H0 ;  /* 0x2000002cff057230 */ /* 0x020fca0000004100 */
[----:B------:R-:W-:Y:S01]  /*35c0*/  FADD.FTZ R4, R5, R4 ;  /* 0x0000000405047221 */ /* 0x000fe20000010000 */
[----:B------:R-:W-:-:S05]  /*35d0*/  @P2 HADD2.F32 R5, -RZ, R40.H0_H0 ;  /* 0x20000028ff052230 */ /* 0x000fca0000004100 */
[----:B------:R-:W-:-:S05]  /*35e0*/  @P2 FADD.FTZ R4, R5, R4 ;  /* 0x0000000405042221 */ /* 0x000fca0000010000 */
.L_x_32895:
[----:B------:R-:W-:-:S04]  /*35f0*/  F2FP.PACK_AB R5, RZ, R4 ;  /* 0x00000004ff05723e */ /* 0x000fc800000000ff */
[----:B------:R-:W-:Y:S02]  /*3600*/  PRMT R36, R5, 0x7610, R36 ;  /* 0x0000761005247816 */ /* 0x000fe40000000024 */
.L_x_32896:
[----:B------:R-:W-:Y:S01]  /*3610*/  HADD2.F32 R5, -RZ, R8.H1_H1 ;  /* 0x30000008ff057230 */ /* 0x000fe20000004100 */
[----:B------:R-:W-:Y:S05]  /*3620*/  @P3 BRA `(.L_x_32897) ;  /* 0x0000008000003947 */ /* 0x000fea0003800000 */
[----:B------:R-:W-:-:S04]  /*3630*/  ISETP.NE.U32.AND P4, PT, RZ, c[0x0][0x180], PT ;  /* 0x00006000ff007a0c */ /* 0x000fc80003f85070 */
[----:B------:R-:W-:-:S13]  /*3640*/  ISETP.NE.AND.EX P4, PT, RZ, c[0x0][0x184], PT, P4 ;  /* 0x00006100ff007a0c */ /* 0x000fda0003f85340 */
[----:B------:R-:W-:Y:S05]  /*3650*/  @P4 BRA `(.L_x_32898) ;  /* 0x0000002000004947 */ /* 0x000fea0003800000 */
[----:B------:R-:W-:Y:S05]  /*3660*/  @P0 BRA `(.L_x_32899) ;  /* 0x0000008000000947 */ /* 0x000fea0003800000 */
[----:B------:R-:W-:Y:S05]  /*3670*/  BRA `(.L_x_32900) ;  /* 0x0000009000007947 */ /* 0x000fea0003800000 */
.L_x_32898:
[----:B-----5:R-:W-:-:S05]  /*3680*/  HADD2.F32 R6, -RZ, R40.H1_H1 ;  /* 0x30000028ff067230 */ /* 0x020fca0000004100 */
[----:B------:R-:W-:Y:S01]  /*3690*/  FADD.FTZ R5, R6, R5 ;  /* 0x0000000506057221 */ /* 0x000fe20000010000 */
[----:B------:R-:W-:Y:S05]  /*36a0*/  BRA `(.L_x_32899) ;  /* 0x0000004000007947 */ /* 0x000fea0003800000 */
.L_x_32897:
[----:B-----5:R-:W-:-:S05]  /*36b0*/  HADD2.F32 R6, -RZ, R44.H1_H1 ;  /* 0x3000002cff067230 */ /* 0x020fca0000004100 */
[----:B------:R-:W-:Y:S01]  /*36c0*/  FADD.FTZ R5, R6, R5 ;  /* 0x0000000506057221 */ /* 0x000fe20000010000 */
[----:B------:R-:W-:-:S05]  /*36d0*/  @P2 HADD2.F32 R6, -RZ, R40.H1_H1 ;  /* 0x30000028ff062230 */ /* 0x000fca0000004100 */
[----:B------:R-:W-:-:S05]  /*36e0*/  @P2 FADD.FTZ R5, R6, R5 ;  /* 0x0000000506052221 */ /* 0x000fca0000010000 */
.L_x_32899:
[----:B------:R-:W-:-:S04]  /*36f0*/  F2FP.PACK_AB R6, RZ, R5 ;  /* 0x00000005ff06723e */ /* 0x000fc800000000ff */
[----:B------:R-:W-:Y:S02]  /*3700*/  PRMT R36, R36, 0x5410, R6 ;  /* 0x0000541024247816 */ /* 0x000fe40000000006 */
.L_x_32900:
[----:B------:R-:W-:Y:S01]  /*3710*/  HADD2.F32 R6, -RZ, R9.H0_H0 ;  /* 0x20000009ff067230 */ /* 0x000fe20000004100 */
[----:B------:R-:W-:Y:S05]  /*3720*/  @P3 BRA `(.L_x_32901) ;  /* 0x0000008000003947 */ /* 0x000fea0003800000 */
[----:B------:R-:W-:-:S04]  /*3730*/  ISETP.NE.U32.AND P4, PT, RZ, c[0x0][0x180], PT ;  /* 0x00006000ff007a0c */ /* 0x000fc80003f85070 */
[----:B------:R-:W-:-:S13]  /*3740*/  ISETP.NE.AND.EX P4, PT, RZ, c[0x0][0x184], PT, P4 ;  /* 0x00006100ff007a0c */ /* 0x000fda0003f85340 */
[----:B------:R-:W-:Y:S05]  /*3750*/  @P4 BRA `(.L_x_32902) ;  /* 0x0000002000004947 */ /* 0x000fea0003800000 */
[----:B------:R-:W-:Y:S05]  /*3760*/  @P0 BRA `(.L_x_32903) ;  /* 0x0000008000000947 */ /* 0x000fea0003800000 */
[----:B------:R-:W-:Y:S05]  /*3770*/  BRA `(.L_x_32904) ;  /* 0x0000009000007947 */ /* 0x000fea0003800000 */
.L_x_32902:
[----:B-----5:R-:W-:-:S05]  /*3780*/  HADD2.F32 R7, -RZ, R41.H0_H0 ;  /* 0x20000029ff077230 */ /* 0x020fca0000004100 */
[----:B------:R-:W-:Y:S01]  /*3790*/  FADD.FTZ R6, R7, R6 ;  /* 0x0000000607067221 */ /* 0x000fe20000010000 */
[----:B------:R-:W-:Y:S05]  /*37a0*/  BRA `(.L_x_32903) ;  /* 0x0000004000007947 */ /* 0x000fea0003800000 */
.L_x_32901:
[----:B-----5:R-:W-:-:S05]  /*37b0*/  HADD2.F32 R7, -RZ, R45.H0_H0 ;  /* 0x2000002dff077230 */ /* 0x020fca0000004100 */
[----:B------:R-:W-:Y:S01]  /*37c0*/  FADD.FTZ R6, R7, R6 ;  /* 0x0000000607067221 */ /* 0x000fe20000010000 */
[----:B------:R-:W-:-:S05]  /*37d0*/  @P2 HADD2.F32 R7, -RZ, R41.H0_H0 ;  /* 0x20000029ff072230 */ /* 0x000fca0000004100 */
[----:B------:R-:W-:-:S05]  /*37e0*/  @P2 FADD.FTZ R6, R7, R6 ;  /* 0x0000000607062221 */ /* 0x000fca0000010000 */
.L_x_32903:
[----:B------:R-:W-:-:S04]  /*37f0*/  F2FP.PACK_AB R7, RZ, R6 ;  /* 0x00000006ff07723e */ /* 0x000fc800000000ff */
[----:B------:R-:W-:Y:S02]  /*3800*/  PRMT R37, R7, 0x7610, R37 ;  /* 0x0000761007257816 */ /* 0x000fe40000000025 */
.L_x_32904:
[----:B------:R-:W-:Y:S01]  /*3810*/  HADD2.F32 R7, -RZ, R9.H1_H1 ;  /* 0x30000009ff077230 */ /* 0x000fe20000004100 */
[----:B------:R-:W-:Y:S05]  /*3820*/  @P3 BRA `(.L_x_32905) ;  /* 0x0000008000003947 */ /* 0x000fea0003800000 */
[----:B------:R-:W-:-:S04]  /*3830*/  ISETP.NE.U32.AND P4, PT, RZ, c[0x0][0x180], PT ;  /* 0x00006000ff007a0c */ /* 0x000fc80003f85070 */
[----:B------:R-:W-:-:S13]  /*3840*/  ISETP.NE.AND.EX P4, PT, RZ, c[0x0][0x184], PT, P4 ;  /* 0x00006100ff007a0c */ /* 0x000fda0003f85340 */
[----:B------:R-:W-:Y:S05]  /*3850*/  @P4 BRA `(.L_x_32906) ;  /* 0x0000002000004947 */ /* 0x000fea0003800000 */
[----:B------:R-:W-:Y:S05]  /*3860*/  @P0 BRA `(.L_x_32907) ;  /* 0x0000008000000947 */ /* 0x000fea0003800000 */
[----:B------:R-:W-:Y:S05]  /*3870*/  BRA `(.L_x_32908) ;  /* 0x0000009000007947 */ /* 0x000fea0003800000 */
.L_x_32906:
[----:B-----5:R-:W-:-:S05]  /*3880*/  HADD2.F32 R8, -RZ, R41.H1_H1 ;  /* 0x30000029ff087230 */ /* 0x020fca0000004100 */
[----:B------:R-:W-:Y:S01]  /*3890*/  FADD.FTZ R7, R8, R7 ;  /* 0x0000000708077221 */ /* 0x000fe20000010000 */
[----:B------:R-:W-:Y:S05]  /*38a0*/  BRA `(.L_x_32907) ;  /* 0x0000004000007947 */ /* 0x000fea0003800000 */
.L_x_32905:
[----:B-----5:R-:W-:-:S05]  /*38b0*/  HADD2.F32 R8, -RZ, R45.H1_H1 ;  /* 0x3000002dff087230 */ /* 0x020fca0000004100 */
[----:B------:R-:W-:Y:S01]  /*38c0*/  FADD.FTZ R7, R8, R7 ;  /* 0x0000000708077221 */ /* 0x000fe20000010000 */
[----:B------:R-:W-:-:S05]  /*38d0*/  @P2 HADD2.F32 R8, -RZ, R41.H1_H1 ;  /* 0x30000029ff082230 */ /* 0x000fca0000004100 */
[----:B------:R-:W-:-:S05]  /*38e0*/  @P2 FADD.FTZ R7, R8, R7 ;  /* 0x0000000708072221 */ /* 0x000fca0000010000 */
.L_x_32907:
[----:B------:R-:W-:-:S04]  /*38f0*/  F2FP.PACK_AB R8, RZ, R7 ;  /* 0x00000007ff08723e */ /* 0x000fc800000000ff */
[----:B------:R-:W-:Y:S02]  /*3900*/  PRMT R37, R37, 0x5410, R8 ;  /* 0x0000541025257816 */ /* 0x000fe40000000008 */
.L_x_32908:
[----:B------:R-:W-:Y:S01]  /*3910*/  HADD2.F32 R8, -RZ, R10.H0_H0 ;  /* 0x2000000aff087230 */ /* 0x000fe20000004100 */
[----:B------:R-:W-:Y:S05]  /*3920*/  @P3 BRA `(.L_x_32909) ;  /* 0x0000008000003947 */ /* 0x000fea0003800000 */
[----:B------:R-:W-:-:S04]  /*3930*/  ISETP.NE.U32.AND P4, PT, RZ, c[0x0][0x180], PT ;  /* 0x00006000ff007a0c */ /* 0x000fc80003f85070 */
[----:B------:R-:W-:-:S13]  /*3940*/  ISETP.NE.AND.EX P4, PT, RZ, c[0x0][0x184], PT, P4 ;  /* 0x00006100ff007a0c */ /* 0x000fda0003f85340 */
[----:B------:R-:W-:Y:S05]  /*3950*/  @P4 BRA `(.L_x_32910) ;  /* 0x0000002000004947 */ /* 0x000fea0003800000 */
[----:B------:R-:W-:Y:S05]  /*3960*/  @P0 BRA `(.L_x_32911) ;  /* 0x0000008000000947 */ /* 0x000fea0003800000 */
[----:B------:R-:W-:Y:S05]  /*3970*/  BRA `(.L_x_32912) ;  /* 0x0000009000007947 */ /* 0x000fea0003800000 */
.L_x_32910:
[----:B-----5:R-:W-:-:S05]  /*3980*/  HADD2.F32 R9, -RZ, R42.H0_H0 ;  /* 0x2000002aff097230 */ /* 0x020fca0000004100 */
[----:B------:R-:W-:Y:S01]  /*3990*/  FADD.FTZ R8, R9, R8 ;  /* 0x0000000809087221 */ /* 0x000fe20000010000 */
[----:B------:R-:W-:Y:S05]  /*39a0*/  BRA `(.L_x_32911) ;  /* 0x0000004000007947 */ /* 0x000fea0003800000 */
.L_x_32909:
[----:B-----5:R-:W-:-:S05]  /*39b0*/  HADD2.F32 R9, -RZ, R46.H0_H0 ;  /* 0x2000002eff097230 */ /* 0x020fca0000004100 */
[----:B------:R-:W-:Y:S01]  /*39c0*/  FADD.FTZ R8, R9, R8 ;  /* 0x0000000809087221 */ /* 0x000fe20000010000 */
[----:B------:R-:W-:-:S05]  /*39d0*/  @P2 HADD2.F32 R9, -RZ, R42.H0_H0 ;  /* 0x2000002aff092230 */ /* 0x000fca0000004100 */
[----:B------:R-:W-:-:S05]  /*39e0*/  @P2 FADD.FTZ R8, R9, R8 ;  /* 0x0000000809082221 */ /* 0x000fca0000010000 */
.L_x_32911:
[----:B------:R-:W-:-:S04]  /*39f0*/  F2FP.PACK_AB R9, RZ, R8 ;  /* 0x00000008ff09723e */ /* 0x000fc800000000ff */
[----:B------:R-:W-:Y:S02]  /*3a00*/  PRMT R38, R9, 0x7610, R38 ;  /* 0x0000761009267816 */ /* 0x000fe40000000026 */
.L_x_32912:
[----:B------:R-:W-:Y:S01]  /*3a10*/  HADD2.F32 R9, -RZ, R10.H1_H1 ;  /* 0x3000000aff097230 */ /* 0x000fe20000004100 */
[----:B------:R-:W-:Y:S05]  /*3a20*/  @P3 BRA `(.L_x_32913) ;  /* 0x0000008000003947 */ /* 0x000fea0003800000 */
[----:B------:R-:W-:-:S04]  /*3a30*/  ISETP.NE.U32.AND P4, PT, RZ, c[0x0][0x180], PT ;  /* 0x00006000ff007a0c */ /* 0x000fc80003f85070 */
[----:B------:R-:W-:-:S13]  /*3a40*/  ISETP.NE.AND.EX P4, PT, RZ, c[0x0][0x184], PT, P4 ;  /* 0x00006100ff007a0c */ /* 0x000fda0003f85340 */
[----:B------:R-:W-:Y:S05]  /*3a50*/  @P4 BRA `(.L_x_32914) ;  /* 0x0000002000004947 */ /* 0x000fea0003800000 */
[----:B------:R-:W-:Y:S05]  /*3a60*/  @P0 BRA `(.L_x_32915) ;  /* 0x0000008000000947 */ /* 0x000fea0003800000 */
[----:B------:R-:W-:Y:S05]  /*3a70*/  BRA `(.L_x_32916) ;  /* 0x0000009000007947 */ /* 0x000fea0003800000 */
.L_x_32914:
[----:B-----5:R-:W-:-:S05]  /*3a80*/  HADD2.F32 R10, -RZ, R42.H1_H1 ;  /* 0x3000002aff0a7230 */ /* 0x020fca0000004100 */
[----:B------:R-:W-:Y:S01]  /*3a90*/  FADD.FTZ R9, R10, R9 ;  /* 0x000000090a097221 */ /* 0x000fe20000010000 */
[----:B------:R-:W-:Y:S05]  /*3aa0*/  BRA `(.L_x_32915) ;  /* 0x0000004000007947 */ /* 0x000fea0003800000 */
.L_x_32913:
[----:B-----5:R-:W-:-:S05]  /*3ab0*/  HADD2.F32 R10, -RZ, R46.H1_H1 ;  /* 0x3000002eff0a7230 */ /* 0x020fca0000004100 */
[----:B------:R-:W-:Y:S01]  /*3ac0*/  FADD.FTZ R9, R10, R9 ;  /* 0x000000090a097221 */ /* 0x000fe20000010000 */
[----:B------:R-:W-:-:S05]  /*3ad0*/  @P2 HADD2.F32 R10, -RZ, R42.H1_H1 ;  /* 0x3000002aff0a2230 */ /* 0x000fca0000004100 */
[----:B------:R-:W-:-:S05]  /*3ae0*/  @P2 FADD.FTZ R9, R10, R9 ;  /* 0x000000090a092221 */ /* 0x000fca0000010000 */
.L_x_32915:
[----:B------:R-:W-:-:S04]  /*3af0*/  F2FP.PACK_AB R10, RZ, R9 ;  /* 0x00000009ff0a723e */ /* 0x000fc800000000ff */
[----:B------:R-:W-:Y:S02]  /*3b00*/  PRMT R38, R38, 0x5410, R10 ;  /* 0x0000541026267816 */ /* 0x000fe4000000000a */
.L_x_32916:
[----:B------:R-:W-:Y:S01]  /*3b10*/  HADD2.F32 R10, -RZ, R11.H0_H0 ;  /* 0x2000000bff0a7230 */ /* 0x000fe20000004100 */
[----:B------:R-:W-:Y:S05]  /*3b20*/  @P3 BRA `(.L_x_32917) ;  /* 0x0000008000003947 */ /* 0x000fea0003800000 */
[----:B------:R-:W-:-:S04]  /*3b30*/  ISETP.NE.U32.AND P4, PT, RZ, c[0x0][0x180], PT ;  /* 0x00006000ff007a0c */ /* 0x000fc80003f85070 */
[----:B------:R-:W-:-:S13]  /*3b40*/  ISETP.NE.AND.EX P4, PT, RZ, c[0x0][0x184], PT, P4 ;  /* 0x00006100ff007a0c */ /* 0x000fda0003f85340 */
[----:B------:R-:W-:Y:S05]  /*3b50*/  @P4 BRA `(.L_x_32918) ;  /* 0x0000002000004947 */ /* 0x000fea0003800000 */
[----:B------:R-:W-:Y:S05]  /*3b60*/  @P0 BRA `(.L_x_32919) ;  /* 0x0000008000000947 */ /* 0x000fea0003800000 */
[----:B------:R-:W-:Y:S05]  /*3b70*/  BRA `(.L_x_32920) ;  /* 0x0000009000007947 */ /* 0x000fea0003800000 */
.L_x_32918:
[----:B-----5:R-:W-:-:S05]  /*3b80*/  HADD2.F32 R12, -RZ, R43.H0_H0 ;  /* 0x2000002bff0c7230 */ /* 0x020fca0000004100 */
[----:B------:R-:W-:Y:S01]  /*3b90*/  FADD.FTZ R10, R12, R10 ;  /* 0x0000000a0c0a7221 */ /* 0x000fe20000010000 */
[----:B------:R-:W-:Y:S05]  /*3ba0*/  BRA `(.L_x_32919) ;  /* 0x0000004000007947 */ /* 0x000fea0003800000 */
.L_x_32917:
[----:B-----5:R-:W-:-:S05]  /*3bb0*/  HADD2.F32 R12, -RZ, R47.H0_H0 ;  /* 0x2000002fff0c7230 */ /* 0x020fca0000004100 */
[----:B------:R-:W-:Y:S01]  /*3bc0*/  FADD.FTZ R10, R12, R10 ;  /* 0x0000000a0c0a7221 */ /* 0x000fe20000010000 */
[----:B------:R-:W-:-:S05]  /*3bd0*/  @P2 HADD2.F32 R12, -RZ, R43.H0_H0 ;  /* 0x2000002bff0c2230 */ /* 0x000fca0000004100 */
[----:B------:R-:W-:-:S05]  /*3be0*/  @P2 FADD.FTZ R10, R12, R10 ;  /* 0x0000000a0c0a2221 */ /* 0x000fca0000010000 */
.L_x_32919:
[----:B------:R-:W-:-:S04]  /*3bf0*/  F2FP.PACK_AB R12, RZ, R10 ;  /* 0x0000000aff0c723e */ /* 0x000fc800000000ff */
[----:B------:R-:W-:Y:S02]  /*3c00*/  PRMT R39, R12, 0x7610, R39 ;  /* 0x000076100c277816 */ /* 0x000fe40000000027 */
.L_x_32920:
[----:B------:R-:W-:Y:S01]  /*3c10*/  HADD2.F32 R11, -RZ, R11.H1_H1 ;  /* 0x3000000bff0b7230 */ /* 0x000fe20000004100 */
[----:B------:R-:W-:Y:S05]  /*3c20*/  @P3 BRA `(.L_x_32921) ;  /* 0x0000008000003947 */ /* 0x000fea0003800000 */
[----:B------:R-:W-:-:S04]  /*3c30*/  ISETP.NE.U32.AND P4, PT, RZ, c[0x0][0x180], PT ;  /* 0x00006000ff007a0c */ /* 0x000fc80003f85070 */
[----:B------:R-:W-:-:S13]  /*3c40*/  ISETP.NE.AND.EX P4, PT, RZ, c[0x0][0x184], PT, P4 ;  /* 0x00006100ff007a0c */ /* 0x000fda0003f85340 */
[----:B------:R-:W-:Y:S05]  /*3c50*/  @P4 BRA `(.L_x_32922) ;  /* 0x0000002000004947 */ /* 0x000fea0003800000 */
[----:B------:R-:W-:Y:S05]  /*3c60*/  @P0 BRA `(.L_x_32923) ;  /* 0x0000008000000947 */ /* 0x000fea0003800000 */
[----:B------:R-:W-:Y:S05]  /*3c70*/  BRA `(.L_x_32924) ;  /* 0x0000009000007947 */ /* 0x000fea0003800000 */
.L_x_32922:
[----:B-----5:R-:W-:-:S05]  /*3c80*/  HADD2.F32 R12, -RZ, R43.H1_H1 ;  /* 0x3000002bff0c7230 */ /* 0x020fca0000004100 */
[----:B------:R-:W-:Y:S01]  /*3c90*/  FADD.FTZ R11, R12, R11 ;  /* 0x0000000b0c0b7221 */ /* 0x000fe20000010000 */
[----:B------:R-:W-:Y:S05]  /*3ca0*/  BRA `(.L_x_32923) ;  /* 0x0000004000007947 */ /* 0x000fea0003800000 */
.L_x_32921:
[----:B-----5:R-:W-:-:S05]  /*3cb0*/  HADD2.F32 R12, -RZ, R47.H1_H1 ;  /* 0x3000002fff0c7230 */ /* 0x020fca0000004100 */
[----:B------:R-:W-:Y:S01]  /*3cc0*/  FADD.FTZ R11, R12, R11 ;  /* 0x0000000b0c0b7221 */ /* 0x000fe20000010000 */
[----:B------:R-:W-:-:S05]  /*3cd0*/  @P2 HADD2.F32 R12, -RZ, R43.H1_H1 ;  /* 0x3000002bff0c2230 */ /* 0x000fca0000004100 */
[----:B------:R-:W-:-:S05]  /*3ce0*/  @P2 FADD.FTZ R11, R12, R11 ;  /* 0x0000000b0c0b2221 */ /* 0x000fca0000010000 */
.L_x_32923:
[----:B------:R-:W-:-:S04]  /*3cf0*/  F2FP.PACK_AB R12, RZ, R11 ;  /* 0x0000000bff0c723e */ /* 0x000fc800000000ff */
[----:B------:R-:W-:Y:S02]  /*3d00*/  PRMT R39, R39, 0x5410, R12 ;  /* 0x0000541027277816 */ /* 0x000fe4000000000c */
.L_x_32924:
        /* <DEDUP_REMOVED lines=16> */
.L_x_32926:
[----:B-----5:R-:W-:-:S05]  /*3e10*/  HADD2.F32 R14, -RZ, R40.H0_H0 ;  /* 0x20000028ff0e7230 */ /* 0x020fca0000004100 */
[----:B------:R-:W-:Y:S01]  /*3e20*/  FADD.FTZ R13, R14, R13 ;  /* 0x0000000d0e0d7221 */ /* 0x000fe20000010000 */
[----:B------:R-:W-:Y:S05]  /*3e30*/  BRA `(.L_x_32927) ;  /* 0x0000004000007947 */ /* 0x000fea0003800000 */
.L_x_32925:
[----:B-----5:R-:W-:-:S05]  /*3e40*/  HADD2.F32 R14, -RZ, R44.H0_H0 ;  /* 0x2000002cff0e7230 */ /* 0x020fca0000004100 */
[----:B------:R-:W-:Y:S01]  /*3e50*/  FADD.FTZ R13, R14, R13 ;  /* 0x0000000d0e0d7221 */ /* 0x000fe20000010000 */
[----:B------:R-:W-:-:S05]  /*3e60*/  @P2 HADD2.F32 R14, -RZ, R40.H0_H0 ;  /* 0x20000028ff0e2230 */ /* 0x000fca0000004100 */
[----:B------:R-:W-:-:S05]  /*3e70*/  @P2 FADD.FTZ R13, R14, R13 ;  /* 0x0000000d0e0d2221 */ /* 0x000fca0000010000 */
.L_x_32927:
[----:B------:R-:W-:-:S04]  /*3e80*/  F2FP.PACK_AB R14, RZ, R13 ;  /* 0x0000000dff0e723e */ /* 0x000fc800000000ff */
[----:B------:R-:W-:Y:S02]  /*3e90*/  PRMT R36, R14, 0x7610, R36 ;  /* 0x000076100e247816 */ /* 0x000fe40000000024 */
.L_x_32928:
[----:B------:R-:W-:Y:S01]  /*3ea0*/  HADD2.F32 R14, -RZ, R20.H1_H1 ;  /* 0x30000014ff0e7230 */ /* 0x000fe20000004100 */
[----:B------:R-:W-:Y:S05]  /*3eb0*/  @P3 BRA `(.L_x_32929) ;  /* 0x0000008000003947 */ /* 0x000fea0003800000 */
[----:B------:R-:W-:-:S04]  /*3ec0*/  ISETP.NE.U32.AND P4, PT, RZ, c[0x0][0x180], PT ;  /* 0x00006000ff007a0c */ /* 0x000fc80003f85070 */
[----:B------:R-:W-:-:S13]  /*3ed0*/  ISETP.NE.AND.EX P4, PT, RZ, c[0x0][0x184], PT, P4 ;  /* 0x00006100ff007a0c */ /* 0x000fda0003f85340 */
[----:B------:R-:W-:Y:S05]  /*3ee0*/  @P4 BRA `(.L_x_32930) ;  /* 0x0000002000004947 */ /* 0x000fea0003800000 */
[----:B------:R-:W-:Y:S05]  /*3ef0*/  @P0 BRA `(.L_x_32931) ;  /* 0x0000008000000947 */ /* 0x000fea0003800000 */
[----:B------:R-:W-:Y:S05]  /*3f00*/  BRA `(.L_x_32932) ;  /* 0x0000009000007947 */ /* 0x000fea0003800000 */
.L_x_32930:
[----:B-----5:R-:W-:-:S05]  /*3f10*/  HADD2.F32 R15, -RZ, R40.H1_H1 ;  /* 0x30000028ff0f7230 */ /* 0x020fca0000004100 */
[----:B------:R-:W-:Y:S01]  /*3f20*/  FADD.FTZ R14, R15, R14 ;  /* 0x0000000e0f0e7221 */ /* 0x000fe20000010000 */
[----:B------:R-:W-:Y:S05]  /*3f30*/  BRA `(.L_x_32931) ;  /* 0x0000004000007947 */ /* 0x000fea0003800000 */
.L_x_32929:
[----:B-----5:R-:W-:-:S05]  /*3f40*/  HADD2.F32 R15, -RZ, R44.H1_H1 ;  /* 0x3000002cff0f7230 */ /* 0x020fca0000004100 */
[----:B------:R-:W-:Y:S01]  /*3f50*/  FADD.FTZ R14, R15, R14 ;  /* 0x0000000e0f0e7221 */ /* 0x000fe20000010000 */
[----:B------:R-:W-:-:S05]  /*3f60*/  @P2 HADD2.F32 R15, -RZ, R40.H1_H1 ;  /* 0x30000028ff0f2230 */ /* 0x000fca0000004100 */
[----:B------:R-:W-:-:S05]  /*3f70*/  @P2 FADD.FTZ R14, R15, R14 ;  /* 0x0000000e0f0e2221 */ /* 0x000fca0000010000 */
.L_x_32931:
[----:B------:R-:W-:-:S04]  /*3f80*/  F2FP.PACK_AB R15, RZ, R14 ;  /* 0x0000000eff0f723e */ /* 0x000fc800000000ff */
[----:B------:R-:W-:Y:S02]  /*3f90*/  PRMT R36, R36, 0x5410, R15 ;  /* 0x0000541024247816 */ /* 0x000fe4000000000f */
.L_x_32932:
[----:B------:R-:W-:Y:S01]  /*3fa0*/  HADD2.F32 R15, -RZ, R21.H0_H0 ;  /* 0x20000015ff0f7230 */ /* 0x000fe20000004100 */
[----:B------:R-:W-:Y:S05]  /*3fb0*/  @P3 BRA `(.L_x_32933) ;  /* 0x0000008000003947 */ /* 0x000fea0003800000 */
[----:B------:R-:W-:-:S04]  /*3fc0*/  ISETP.NE.U32.AND P4, PT, RZ, c[0x0][0x180], PT ;  /* 0x00006000ff007a0c */ /* 0x000fc80003f85070 */
[----:B------:R-:W-:-:S13]  /*3fd0*/  ISETP.NE.AND.EX P4, PT, RZ, c[0x0][0x184], PT, P4 ;  /* 0x00006100ff007a0c */ /* 0x000fda0003f85340 */
[----:B------:R-:W-:Y:S05]  /*3fe0*/  @P4 BRA `(.L_x_32934) ;  /* 0x0000002000004947 */ /* 0x000fea0003800000 */
[----:B------:R-:W-:Y:S05]  /*3ff0*/  @P0 BRA `(.L_x_32935) ;  /* 0x0000008000000947 */ /* 0x000fea0003800000 */
[----:B------:R-:W-:Y:S05]  /*4000*/  BRA `(.L_x_32936) ;  /* 0x0000009000007947 */ /* 0x000fea0003800000 */
.L_x_32934:
[----:B-----5:R-:W-:-:S05]  /*4010*/  HADD2.F32 R16, -RZ, R41.H0_H0 ;  /* 0x20000029ff107230 */ /* 0x020fca0000004100 */
[----:B------:R-:W-:Y:S01]  /*4020*/  FADD.FTZ R15, R16, R15 ;  /* 0x0000000f100f7221 */ /* 0x000fe20000010000 */
[----:B------:R-:W-:Y:S05]  /*4030*/  BRA `(.L_x_32935) ;  /* 0x0000004000007947 */ /* 0x000fea0003800000 */
.L_x_32933:
[----:B-----5:R-:W-:-:S05]  /*4040*/  HADD2.F32 R16, -RZ, R45.H0_H0 ;  /* 0x2000002dff107230 */ /* 0x020fca0000004100 */
[----:B------:R-:W-:Y:S01]  /*4050*/  FADD.FTZ R15, R16, R15 ;  /* 0x0000000f100f7221 */ /* 0x000fe20000010000 */
[----:B------:R-:W-:-:S05]  /*4060*/  @P2 HADD2.F32 R16, -RZ, R41.H0_H0 ;  /* 0x20000029ff102230 */ /* 0x000fca0000004100 */
[----:B------:R-:W-:-:S05]  /*4070*/  @P2 FADD.FTZ R15, R16, R15 ;  /* 0x0000000f100f2221 */ /* 0x000fca0000010000 */
.L_x_32935:
[----:B------:R-:W-:-:S04]  /*4080*/  F2FP.PACK_AB R16, RZ, R15 ;  /* 0x0000000fff10723e */ /* 0x000fc800000000ff */
[----:B------:R-:W-:Y:S02]  /*4090*/  PRMT R37, R16, 0x7610, R37 ;  /* 0x0000761010257816 */ /* 0x000fe40000000025 */
.L_x_32936:
[----:B------:R-:W-:Y:S01]  /*40a0*/  HADD2.F32 R16, -RZ, R21.H1_H1 ;  /* 0x30000015ff107230 */ /* 0x000fe20000004100 */
[----:B------:R-:W-:Y:S05]  /*40b0*/  @P3 BRA `(.L_x_32937) ;  /* 0x0000008000003947 */ /* 0x000fea0003800000 */
[----:B------:R-:W-:-:S04]  /*40c0*/  ISETP.NE.U32.AND P4, PT, RZ, c[0x0][0x180], PT ;  /* 0x00006000ff007a0c */ /* 0x000fc80003f85070 */
[----:B------:R-:W-:-:S13]  /*40d0*/  ISETP.NE.AND.EX P4, PT, RZ, c[0x0][0x184], PT, P4 ;  /* 0x00006100ff007a0c */ /* 0x000fda0003f85340 */
[----:B------:R-:W-:Y:S05]  /*40e0*/  @P4 BRA `(.L_x_32938) ;  /* 0x0000002000004947 */ /* 0x000fea0003800000 */
[----:B------:R-:W-:Y:S05]  /*40f0*/  @P0 BRA `(.L_x_32939) ;  /* 0x0000008000000947 */ /* 0x000fea0003800000 */
[----:B------:R-:W-:Y:S05]  /*4100*/  BRA `(.L_x_32940) ;  /* 0x0000009000007947 */ /* 0x000fea0003800000 */
.L_x_32938:
[----:B-----5:R-:W-:-:S05]  /*4110*/  HADD2.F32 R17, -RZ, R41.H1_H1 ;  /* 0x30000029ff117230 */ /* 0x020fca0000004100 */
[----:B------:R-:W-:Y:S01]  /*4120*/  FADD.FTZ R16, R17, R16 ;  /* 0x0000001011107221 */ /* 0x000fe20000010000 */
[----:B------:R-:W-:Y:S05]  /*4130*/  BRA `(.L_x_32939) ;  /* 0x0000004000007947 */ /* 0x000fea0003800000 */
.L_x_32937:
[----:B-----5:R-:W-:-:S05]  /*4140*/  HADD2.F32 R17, -RZ, R45.H1_H1 ;  /* 0x3000002dff117230 */ /* 0x020fca0000004100 */
[----:B------:R-:W-:Y:S01]  /*4150*/  FADD.FTZ R16, R17, R16 ;  /* 0x0000001011107221 */ /* 0x000fe20000010000 */
[----:B------:R-:W-:-:S05]  /*4160*/  @P2 HADD2.F32 R17, -RZ, R41.H1_H1 ;  /* 0x30000029ff112230 */ /* 0x000fca0000004100 */
[----:B------:R-:W-:-:S05]  /*4170*/  @P2 FADD.FTZ R16, R17, R16 ;  /* 0x0000001011102221 */ /* 0x000fca0000010000 */
.L_x_32939:
[----:B------:R-:W-:-:S04]  /*4180*/  F2FP.PACK_AB R17, RZ, R16 ;  /* 0x00000010ff11723e */ /* 0x000fc800000000ff */
[----:B------:R-:W-:Y:S02]  /*4190*/  PRMT R37, R37, 0x5410, R17 ;  /* 0x0000541025257816 */ /* 0x000fe40000000011 */
.L_x_32940:
[----:B------:R-:W-:Y:S01]  /*41a0*/  HADD2.F32 R17, -RZ, R22.H0_H0 ;  /* 0x20000016ff117230 */ /* 0x000fe20000004100 */
[----:B------:R-:W-:Y:S05]  /*41b0*/  @P3 BRA `(.L_x_32941) ;  /* 0x0000008000003947 */ /* 0x000fea0003800000 */
[----:B------:R-:W-:-:S04]  /*41c0*/  ISETP.NE.U32.AND P4, PT, RZ, c[0x0][0x180], PT ;  /* 0x00006000ff007a0c */ /* 0x000fc80003f85070 */
[----:B------:R-:W-:-:S13]  /*41d0*/  ISETP.NE.AND.EX P4, PT, RZ, c[0x0][0x184], PT, P4 ;  /* 0x00006100ff007a0c */ /* 0x000fda0003f85340 */
[----:B------:R-:W-:Y:S05]  /*41e0*/  @P4 BRA `(.L_x_32942) ;  /* 0x0000002000004947 */ /* 0x000fea0003800000 */
[----:B------:R-:W-:Y:S05]  /*41f0*/  @P0 BRA `(.L_x_32943) ;  /* 0x0000008000000947 */ /* 0x000fea0003800000 */
[----:B------:R-:W-:Y:S05]  /*4200*/  BRA `(.L_x_32944) ;  /* 0x0000009000007947 */ /* 0x000fea0003800000 */
.L_x_32942:
[----:B-----5:R-:W-:-:S05]  /*4210*/  HADD2.F32 R18, -RZ, R42.H0_H0 ;  /* 0x2000002aff127230 */ /* 0x020fca0000004100 */
[----:B------:R-:W-:Y:S01]  /*4220*/  FADD.FTZ R17, R18, R17 ;  /* 0x0000001112117221 */ /* 0x000fe20000010000 */
[----:B------:R-:W-:Y:S05]  /*4230*/  BRA `(.L_x_32943) ;  /* 0x0000004000007947 */ /* 0x000fea0003800000 */
.L_x_32941:
[----:B-----5:R-:W-:-:S05]  /*4240*/  HADD2.F32 R18, -RZ, R46.H0_H0 ;  /* 0x2000002eff127230 */ /* 0x020fca0000004100 */
[----:B------:R-:W-:Y:S01]  /*4250*/  FADD.FTZ R17, R18, R17 ;  /* 0x0000001112117221 */ /* 0x000fe20000010000 */
[----:B------:R-:W-:-:S05]  /*4260*/  @P2 HADD2.F32 R18, -RZ, R42.H0_H0 ;  /* 0x2000002aff122230 */ /* 0x000fca0000004100 */
[----:B------:R-:W-:-:S05]  /*4270*/  @P2 FADD.FTZ R17, R18, R17 ;  /* 0x0000001112112221 */ /* 0x000fca0000010000 */
.L_x_32943:
[----:B------:R-:W-:-:S04]  /*4280*/  F2FP.PACK_AB R18, RZ, R17 ;  /* 0x00000011ff12723e */ /* 0x000fc800000000ff */
[----:B------:R-:W-:Y:S02]  /*4290*/  PRMT R38, R18, 0x7610, R38 ;  /* 0x0000761012267816 */ /* 0x000fe40000000026 */
.L_x_32944:
[----:B------:R-:W-:Y:S01]  /*42a0*/  HADD2.F32 R18, -RZ, R22.H1_H1 ;  /* 0x30000016ff127230 */ /* 0x000fe20000004100 */
[----:B------:R-:W-:Y:S05]  /*42b0*/  @P3 BRA `(.L_x_32945) ;  /* 0x0000008000003947 */ /* 0x000fea0003800000 */
[----:B------:R-:W-:-:S04]  /*42c0*/  ISETP.NE.U32.AND P4, PT, RZ, c[0x0][0x180], PT ;  /* 0x00006000ff007a0c */ /* 0x000fc80003f85070 */
[----:B------:R-:W-:-:S13]  /*42d0*/  ISETP.NE.AND.EX P4, PT, RZ, c[0x0][0x184], PT, P4 ;  /* 0x00006100ff007a0c */ /* 0x000fda0003f85340 */
[----:B------:R-:W-:Y:S05]  /*42e0*/  @P4 BRA `(.L_x_32946) ;  /* 0x0000002000004947 */ /* 0x000fea0003800000 */
[----:B------:R-:W-:Y:S05]  /*42f0*/  @P0 BRA `(.L_x_32947) ;  /* 0x0000008000000947 */ /* 0x000fea0003800000 */
[----:B------:R-:W-:Y:S05]  /*4300*/  BRA `(.L_x_32948) ;  /* 0x0000009000007947 */ /* 0x000fea0003800000 */
.L_x_32946:
[----:B-----5:R-:W-:-:S05]  /*4310*/  HADD2.F32 R19, -RZ, R42.H1_H1 ;  /* 0x3000002aff137230 */ /* 0x020fca0000004100 */
[----:B------:R-:W-:Y:S01]  /*4320*/  FADD.FTZ R18, R19, R18 ;  /* 0x0000001213127221 */ /* 0x000fe20000010000 */
[----:B------:R-:W-:Y:S05]  /*4330*/  BRA `(.L_x_32947) ;  /* 0x0000004000007947 */ /* 0x000fea0003800000 */
.L_x_32945:
[----:B-----5:R-:W-:-:S05]  /*4340*/  HADD2.F32 R19, -RZ, R46.H1_H1 ;  /* 0x3000002eff137230 */ /* 0x020fca0000004100 */
[----:B------:R-:W-:Y:S01]  /*4350*/  FADD.FTZ R18, R19, R18 ;  /* 0x0000001213127221 */ /* 0x000fe20000010000 */
[----:B------:R-:W-:-:S05]  /*4360*/  @P2 HADD2.F32 R19, -RZ, R42.H1_H1 ;  /* 0x3000002aff132230 */ /* 0x000fca0000004100 */
[----:B------:R-:W-:-:S05]  /*4370*/  @P2 FADD.FTZ R18, R19, R18 ;  /* 0x0000001213122221 */ /* 0x000fca0000010000 */
.L_x_32947:
[----:B------:R-:W-:-:S04]  /*4380*/  F2FP.PACK_AB R19, RZ, R18 ;  /* 0x00000012ff13723e */ /* 0x000fc800000000ff */
[----:B------:R-:W-:Y:S02]  /*4390*/  PRMT R38, R38, 0x5410, R19 ;  /* 0x0000541026267816 */ /* 0x000fe40000000013 */
.L_x_32948:
[----:B------:R-:W-:Y:S01]  /*43a0*/  HADD2.F32 R19, -RZ, R23.H0_H0 ;  /* 0x20000017ff137230 */ /* 0x000fe20000004100 */
[----:B------:R-:W-:Y:S05]  /*43b0*/  @P3 BRA `(.L_x_32949) ;  /* 0x0000008000003947 */ /* 0x000fea0003800000 */
[----:B------:R-:W-:-:S04]  /*43c0*/  ISETP.NE.U32.AND P4, PT, RZ, c[0x0][0x180], PT ;  /* 0x00006000ff007a0c */ /* 0x000fc80003f85070 */
[----:B------:R-:W-:-:S13]  /*43d0*/  ISETP.NE.AND.EX P4, PT, RZ, c[0x0][0x184], PT, P4 ;  /* 0x00006100ff007a0c */ /* 0x000fda0003f85340 */
[----:B------:R-:W-:Y:S05]  /*43e0*/  @P4 BRA `(.L_x_32950) ;  /* 0x0000002000004947 */ /* 0x000fea0003800000 */
[----:B------:R-:W-:Y:S05]  /*43f0*/  @P0 BRA `(.L_x_32951) ;  /* 0x0000008000000947 */ /* 0x000fea0003800000 */
[----:B------:R-:W-:Y:S05]  /*4400*/  BRA `(.L_x_32952) ;  /* 0x0000009000007947 */ /* 0x000fea0003800000 */
.L_x_32950:
[----:B-----5:R-:W-:-:S05]  /*4410*/  HADD2.F32 R20, -RZ, R43.H0_H0 ;  /* 0x2000002bff147230 */ /* 0x020fca0000004100 */
[----:B------:R-:W-:Y:S01]  /*4420*/  FADD.FTZ R19, R20, R19 ;  /* 0x0000001314137221 */ /* 0x000fe20000010000 */
[----:B------:R-:W-:Y:S05]  /*4430*/  BRA `(.L_x_32951) ;  /* 0x0000004000007947 */ /* 0x000fea0003800000 */
.L_x_32949:
[----:B-----5:R-:W-:-:S05]  /*4440*/  HADD2.F32 R20, -RZ, R47.H0_H0 ;  /* 0x2000002fff147230 */ /* 0x020fca0000004100 */
[----:B------:R-:W-:Y:S01]  /*4450*/  FADD.FTZ R19, R20, R19 ;  /* 0x0000001314137221 */ /* 0x000fe20000010000 */
[----:B------:R-:W-:-:S05]  /*4460*/  @P2 HADD2.F32 R20, -RZ, R43.H0_H0 ;  /* 0x2000002bff142230 */ /* 0x000fca0000004100 */
[----:B------:R-:W-:-:S05]  /*4470*/  @P2 FADD.FTZ R19, R20, R19 ;  /* 0x0000001314132221 */ /* 0x000fca0000010000 */
.L_x_32951:
[----:B------:R-:W-:-:S04]  /*4480*/  F2FP.PACK_AB R20, RZ, R19 ;  /* 0x00000013ff14723e */ /* 0x000fc800000000ff */
[----:B------:R-:W-:Y:S02]  /*4490*/  PRMT R39, R20, 0x7610, R39 ;  /* 0x0000761014277816 */ /* 0x000fe40000000027 */
.L_x_32952:
[----:B------:R-:W-:Y:S01]  /*44a0*/  HADD2.F32 R20, -RZ, R23.H1_H1 ;  /* 0x30000017ff147230 */ /* 0x000fe20000004100 */
[----:B------:R-:W-:Y:S05]  /*44b0*/  @P3 BRA `(.L_x_32953) ;  /* 0x0000008000003947 */ /* 0x000fea0003800000 */
[----:B------:R-:W-:-:S04]  /*44c0*/  ISETP.NE.U32.AND P4, PT, RZ, c[0x0][0x180], PT ;  /* 0x00006000ff007a0c */ /* 0x000fc80003f85070 */
[----:B------:R-:W-:-:S13]  /*44d0*/  ISETP.NE.AND.EX P4, PT, RZ, c[0x0][0x184], PT, P4 ;  /* 0x00006100ff007a0c */ /* 0x000fda0003f85340 */
[----:B------:R-:W-:Y:S05]  /*44e0*/  @P4 BRA `(.L_x_32954) ;  /* 0x0000002000004947 */ /* 0x000fea0003800000 */
[----:B------:R-:W-:Y:S05]  /*44f0*/  @P0 BRA `(.L_x_32955) ;  /* 0x0000008000000947 */ /* 0x000fea0003800000 */
[----:B------:R-:W-:Y:S05]  /*4500*/  BRA `(.L_x_32956) ;  /* 0x0000009000007947 */ /* 0x000fea0003800000 */
.L_x_32954:
[----:B-----5:R-:W-:-:S05]  /*4510*/  HADD2.F32 R21, -RZ, R43.H1_H1 ;  /* 0x3000002bff157230 */ /* 0x020fca0000004100 */
[----:B------:R-:W-:Y:S01]  /*4520*/  FADD.FTZ R20, R21, R20 ;  /* 0x0000001415147221 */ /* 0x000fe20000010000 */
[----:B------:R-:W-:Y:S05]  /*4530*/  BRA `(.L_x_32955) ;  /* 0x0000004000007947 */ /* 0x000fea0003800000 */
.L_x_32953:
[----:B-----5:R-:W-:-:S05]  /*4540*/  HADD2.F32 R21, -RZ, R47.H1_H1 ;  /* 0x3000002fff157230 */ /* 0x020fca0000004100 */
[----:B------:R-:W-:Y:S01]  /*4550*/  FADD.FTZ R20, R21, R20 ;  /* 0x0000001415147221 */ /* 0x000fe20000010000 */
[----:B------:R-:W-:-:S05]  /*4560*/  @P2 HADD2.F32 R21, -RZ, R43.H1_H1 ;  /* 0x3000002bff152230 */ /* 0x000fca0000004100 */
[----:B------:R-:W-:-:S05]  /*4570*/  @P2 FADD.FTZ R20, R21, R20 ;  /* 0x0000001415142221 */ /* 0x000fca0000010000 */
.L_x_32955:
[----:B------:R-:W-:-:S04]  /*4580*/  F2FP.PACK_AB R21, RZ, R20 ;  /* 0x00000014ff15723e */ /* 0x000fc800000000ff */
[----:B------:R-:W-:Y:S02]  /*4590*/  PRMT R39, R39, 0x5410, R21 ;  /* 0x0000541027277816 */ /* 0x000fe40000000015 */
.L_x_32956:
        /* <DEDUP_REMOVED lines=16> */
.L_x_32958:
[----:B-----5:R-:W-:-:S05]  /*46a0*/  HADD2.F32 R23, -RZ, R40.H0_H0 ;  /* 0x20000028ff177230 */ /* 0x020fca0000004100 */
[----:B------:R-:W-:Y:S01]  /*46b0*/  FADD.FTZ R22, R23, R22 ;  /* 0x0000001617167221 */ /* 0x000fe20000010000 */
[----:B------:R-:W-:Y:S05]  /*46c0*/  BRA `(.L_x_32959) ;  /* 0x0000004000007947 */ /* 0x000fea0003800000 */
.L_x_32957:
[----:B-----5:R-:W-:-:S05]  /*46d0*/  HADD2.F32 R23, -RZ, R44.H0_H0 ;  /* 0x2000002cff177230 */ /* 0x020fca0000004100 */
[----:B------:R-:W-:Y:S01]  /*46e0*/  FADD.FTZ R22, R23, R22 ;  /* 0x0000001617167221 */ /* 0x000fe20000010000 */
[----:B------:R-:W-:-:S05]  /*46f0*/  @P2 HADD2.F32 R23, -RZ, R40.H0_H0 ;  /* 0x20000028ff172230 */ /* 0x000fca0000004100 */
[----:B------:R-:W-:-:S05]  /*4700*/  @P2 FADD.FTZ R22, R23, R22 ;  /* 0x0000001617162221 */ /* 0x000fca0000010000 */
.L_x_32959:
[----:B------:R-:W-:-:S04]  /*4710*/  F2FP.PACK_AB R23, RZ, R22 ;  /* 0x00000016ff17723e */ /* 0x000fc800000000ff */
[----:B------:R-:W-:Y:S02]  /*4720*/  PRMT R36, R23, 0x7610, R36 ;  /* 0x0000761017247816 */ /* 0x000fe40000000024 */
.L_x_32960:
[----:B------:R-:W-:Y:S01]  /*4730*/  HADD2.F32 R23, -RZ, R28.H1_H1 ;  /* 0x3000001cff177230 */ /* 0x000fe20000004100 */
[----:B------:R-:W-:Y:S05]  /*4740*/  @P3 BRA `(.L_x_32961) ;  /* 0x0000008000003947 */ /* 0x000fea0003800000 */
[----:B------:R-:W-:-:S04]  /*4750*/  ISETP.NE.U32.AND P4, PT, RZ, c[0x0][0x180], PT ;  /* 0x00006000ff007a0c */ /* 0x000fc80003f85070 */
[----:B------:R-:W-:-:S13]  /*4760*/  ISETP.NE.AND.EX P4, PT, RZ, c[0x0][0x184], PT, P4 ;  /* 0x00006100ff007a0c */ /* 0x000fda0003f85340 */
[----:B------:R-:W-:Y:S05]  /*4770*/  @P4 BRA `(.L_x_32962) ;  /* 0x0000002000004947 */ /* 0x000fea0003800000 */
[----:B------:R-:W-:Y:S05]  /*4780*/  @P0 BRA `(.L_x_32963) ;  /* 0x0000008000000947 */ /* 0x000fea0003800000 */
[----:B------:R-:W-:Y:S05]  /*4790*/  BRA `(.L_x_32964) ;  /* 0x0000009000007947 */ /* 0x000fea0003800000 */
.L_x_32962:
[----:B-----5:R-:W-:-:S05]  /*47a0*/  HADD2.F32 R24, -RZ, R40.H1_H1 ;  /* 0x30000028ff187230 */ /* 0x020fca0000004100 */
[----:B------:R-:W-:Y:S01]  /*47b0*/  FADD.FTZ R23, R24, R23 ;  /* 0x0000001718177221 */ /* 0x000fe20000010000 */
[----:B------:R-:W-:Y:S05]  /*47c0*/  BRA `(.L_x_32963) ;  /* 0x0000004000007947 */ /* 0x000fea0003800000 */
.L_x_32961:
[----:B-----5:R-:W-:-:S05]  /*47d0*/  HADD2.F32 R24, -RZ, R44.H1_H1 ;  /* 0x3000002cff187230 */ /* 0x020fca0000004100 */
[----:B------:R-:W-:Y:S01]  /*47e0*/  FADD.FTZ R23, R24, R23 ;  /* 0x0000001718177221 */ /* 0x000fe20000010000 */
[----:B------:R-:W-:-:S05]  /*47f0*/  @P2 HADD2.F32 R24, -RZ, R40.H1_H1 ;  /* 0x30000028ff182230 */ /* 0x000fca0000004100 */
[----:B------:R-:W-:-:S05]  /*4800*/  @P2 FADD.FTZ R23, R24, R23 ;  /* 0x0000001718172221 */ /* 0x000fca0000010000 */
.L_x_32963:
[----:B------:R-:W-:-:S04]  /*4810*/  F2FP.PACK_AB R24, RZ, R23 ;  /* 0x00000017ff18723e */ /* 0x000fc800000000ff */
[----:B------:R-:W-:Y:S02]  /*4820*/  PRMT R36, R36, 0x5410, R24 ;  /* 0x0000541024247816 */ /* 0x000fe40000000018 */
.L_x_32964:
[----:B------:R-:W-:Y:S01]  /*4830*/  HADD2.F32 R24, -RZ, R29.H0_H0 ;  /* 0x2000001dff187230 */ /* 0x000fe20000004100 */
[----:B------:R-:W-:Y:S05]  /*4840*/  @P3 BRA `(.L_x_32965) ;  /* 0x0000008000003947 */ /* 0x000fea0003800000 */
[----:B------:R-:W-:-:S04]  /*4850*/  ISETP.NE.U32.AND P4, PT, RZ, c[0x0][0x180], PT ;  /* 0x00006000ff007a0c */ /* 0x000fc80003f85070 */
[----:B------:R-:W-:-:S13]  /*4860*/  ISETP.NE.AND.EX P4, PT, RZ, c[0x0][0x184], PT, P4 ;  /* 0x00006100ff007a0c */ /* 0x000fda0003f85340 */
[----:B------:R-:W-:Y:S05]  /*4870*/  @P4 BRA `(.L_x_32966) ;  /* 0x0000002000004947 */ /* 0x000fea0003800000 */
[----:B------:R-:W-:Y:S05]  /*4880*/  @P0 BRA `(.L_x_32967) ;  /* 0x0000008000000947 */ /* 0x000fea0003800000 */
[----:B------:R-:W-:Y:S05]  /*4890*/  BRA `(.L_x_32968) ;  /* 0x0000009000007947 */ /* 0x000fea0003800000 */
.L_x_32966:
[----:B-----5:R-:W-:-:S05]  /*48a0*/  HADD2.F32 R25, -RZ, R41.H0_H0 ;  /* 0x20000029ff197230 */ /* 0x020fca0000004100 */
[----:B------:R-:W-:Y:S01]  /*48b0*/  FADD.FTZ R24, R25, R24 ;  /* 0x0000001819187221 */ /* 0x000fe20000010000 */
[----:B------:R-:W-:Y:S05]  /*48c0*/  BRA `(.L_x_32967) ;  /* 0x0000004000007947 */ /* 0x000fea0003800000 */
.L_x_32965:
[----:B-----5:R-:W-:-:S05]  /*48d0*/  HADD2.F32 R25, -RZ, R45.H0_H0 ;  /* 0x2000002dff197230 */ /* 0x020fca0000004100 */
[----:B------:R-:W-:Y:S01]  /*48e0*/  FADD.FTZ R24, R25, R24 ;  /* 0x0000001819187221 */ /* 0x000fe20000010000 */
[----:B------:R-:W-:-:S05]  /*48f0*/  @P2 HADD2.F32 R25, -RZ, R41.H0_H0 ;  /* 0x20000029ff192230 */ /* 0x000fca0000004100 */
[----:B------:R-:W-:-:S05]  /*4900*/  @P2 FADD.FTZ R24, R25, R24 ;  /* 0x0000001819182221 */ /* 0x000fca0000010000 */
.L_x_32967:
[----:B------:R-:W-:-:S04]  /*4910*/  F2FP.PACK_AB R25, RZ, R24 ;  /* 0x00000018ff19723e */ /* 0x000fc800000000ff */
[----:B------:R-:W-:Y:S02]  /*4920*/  PRMT R37, R25, 0x7610, R37 ;  /* 0x0000761019257816 */ /* 0x000fe40000000025 */
.L_x_32968:
[----:B------:R-:W-:Y:S01]  /*4930*/  HADD2.F32 R25, -RZ, R29.H1_H1 ;  /* 0x3000001dff197230 */ /* 0x000fe20000004100 */
[----:B------:R-:W-:Y:S05]  /*4940*/  @P3 BRA `(.L_x_32969) ;  /* 0x0000008000003947 */ /* 0x000fea0003800000 */
[----:B------:R-:W-:-:S04]  /*4950*/  ISETP.NE.U32.AND P4, PT, RZ, c[0x0][0x180], PT ;  /* 0x00006000ff007a0c */ /* 0x000fc80003f85070 */
[----:B------:R-:W-:-:S13]  /*4960*/  ISETP.NE.AND.EX P4, PT, RZ, c[0x0][0x184], PT, P4 ;  /* 0x00006100ff007a0c */ /* 0x000fda0003f85340 */
[----:B------:R-:W-:Y:S05]  /*4970*/  @P4 BRA `(.L_x_32970) ;  /* 0x0000002000004947 */ /* 0x000fea0003800000 */
[----:B------:R-:W-:Y:S05]  /*4980*/  @P0 BRA `(.L_x_32971) ;  /* 0x0000008000000947 */ /* 0x000fea0003800000 */
[----:B------:R-:W-:Y:S05]  /*4990*/  BRA `(.L_x_32972) ;  /* 0x0000009000007947 */ /* 0x000fea0003800000 */
.L_x_32970:
[----:B-----5:R-:W-:-:S05]  /*49a0*/  HADD2.F32 R26, -RZ, R41.H1_H1 ;  /* 0x30000029ff1a7230 */ /* 0x020fca0000004100 */
[----:B------:R-:W-:Y:S01]  /*49b0*/  FADD.FTZ R25, R26, R25 ;  /* 0x000000191a197221 */ /* 0x000fe20000010000 */
[----:B------:R-:W-:Y:S05]  /*49c0*/  BRA `(.L_x_32971) ;  /* 0x0000004000007947 */ /* 0x000fea0003800000 */
.L_x_32969:
[----:B-----5:R-:W-:-:S05]  /*49d0*/  HADD2.F32 R26, -RZ, R45.H1_H1 ;  /* 0x3000002dff1a7230 */ /* 0x020fca0000004100 */
[----:B------:R-:W-:Y:S01]  /*49e0*/  FADD.FTZ R25, R26, R25 ;  /* 0x000000191a197221 */ /* 0x000fe20000010000 */
[----:B------:R-:W-:-:S05]  /*49f0*/  @P2 HADD2.F32 R26, -RZ, R41.H1_H1 ;  /* 0x30000029ff1a2230 */ /* 0x000fca0000004100 */
[----:B------:R-:W-:-:S05]  /*4a00*/  @P2 FADD.FTZ R25, R26, R25 ;  /* 0x000000191a192221 */ /* 0x000fca0000010000 */
.L_x_32971:
[----:B------:R-:W-:-:S04]  /*4a10*/  F2FP.PACK_AB R26, RZ, R25 ;  /* 0x00000019ff1a723e */ /* 0x000fc800000000ff */
[----:B------:R-:W-:Y:S02]  /*4a20*/  PRMT R37, R37, 0x5410, R26 ;  /* 0x0000541025257816 */ /* 0x000fe4000000001a */
.L_x_32972:
[----:B------:R-:W-:Y:S01]  /*4a30*/  HADD2.F32 R26, -RZ, R30.H0_H0 ;  /* 0x2000001eff1a7230 */ /* 0x000fe20000004100 */
[----:B------:R-:W-:Y:S05]  /*4a40*/  @P3 BRA `(.L_x_32973) ;  /* 0x0000008000003947 */ /* 0x000fea0003800000 */
[----:B------:R-:W-:-:S04]  /*4a50*/  ISETP.NE.U32.AND P4, PT, RZ, c[0x0][0x180], PT ;  /* 0x00006000ff007a0c */ /* 0x000fc80003f85070 */
[----:B------:R-:W-:-:S13]  /*4a60*/  ISETP.NE.AND.EX P4, PT, RZ, c[0x0][0x184], PT, P4 ;  /* 0x00006100ff007a0c */ /* 0x000fda0003f85340 */
[----:B------:R-:W-:Y:S05]  /*4a70*/  @P4 BRA `(.L_x_32974) ;  /* 0x0000002000004947 */ /* 0x000fea0003800000 */
[----:B------:R-:W-:Y:S05]  /*4a80*/  @P0 BRA `(.L_x_32975) ;  /* 0x0000008000000947 */ /* 0x000fea0003800000 */
[----:B------:R-:W-:Y:S05]  /*4a90*/  BRA `(.L_x_32976) ;  /* 0x0000009000007947 */ /* 0x000fea0003800000 */
.L_x_32974:
[----:B-----5:R-:W-:-:S05]  /*4aa0*/  HADD2.F32 R27, -RZ, R42.H0_H0 ;  /* 0x2000002aff1b7230 */ /* 0x020fca0000004100 */
[----:B------:R-:W-:Y:S01]  /*4ab0*/  FADD.FTZ R26, R27, R26 ;  /* 0x0000001a1b1a7221 */ /* 0x000fe20000010000 */
[----:B------:R-:W-:Y:S05]  /*4ac0*/  BRA `(.L_x_32975) ;  /* 0x0000004000007947 */ /* 0x000fea0003800000 */
.L_x_32973:
[----:B-----5:R-:W-:-:S05]  /*4ad0*/  HADD2.F32 R27, -RZ, R46.H0_H0 ;  /* 0x2000002eff1b7230 */ /* 0x020fca0000004100 */
[----:B------:R-:W-:Y:S01]  /*4ae0*/  FADD.FTZ R26, R27, R26 ;  /* 0x0000001a1b1a7221 */ /* 0x000fe20000010000 */
[----:B------:R-:W-:-:S05]  /*4af0*/  @P2 HADD2.F32 R27, -RZ, R42.H0_H0 ;  /* 0x2000002aff1b2230 */ /* 0x000fca0000004100 */
[----:B------:R-:W-:-:S05]  /*4b00*/  @P2 FADD.FTZ R26, R27, R26 ;  /* 0x0000001a1b1a2221 */ /* 0x000fca0000010000 */
.L_x_32975:
[----:B------:R-:W-:-:S04]  /*4b10*/  F2FP.PACK_AB R27, RZ, R26 ;  /* 0x0000001aff1b723e */ /* 0x000fc800000000ff */
[----:B------:R-:W-:Y:S02]  /*4b20*/  PRMT R38, R27, 0x7610, R38 ;  /* 0x000076101b267816 */ /* 0x000fe40000000026 */
.L_x_32976:
[----:B------:R-:W-:Y:S01]  /*4b30*/  HADD2.F32 R27, -RZ, R30.H1_H1 ;  /* 0x3000001eff1b7230 */ /* 0x000fe20000004100 */
[----:B------:R-:W-:Y:S05]  /*4b40*/  @P3 BRA `(.L_x_32977) ;  /* 0x0000008000003947 */ /* 0x000fea0003800000 */
[----:B------:R-:W-:-:S04]  /*4b50*/  ISETP.NE.U32.AND P4, PT, RZ, c[0x0][0x180], PT ;  /* 0x00006000ff007a0c */ /* 0x000fc80003f85070 */
[----:B------:R-:W-:-:S13]  /*4b60*/  ISETP.NE.AND.EX P4, PT, RZ, c[0x0][0x184], PT, P4 ;  /* 0x00006100ff007a0c */ /* 0x000fda0003f85340 */
[----:B------:R-:W-:Y:S05]  /*4b70*/  @P4 BRA `(.L_x_32978) ;  /* 0x0000002000004947 */ /* 0x000fea0003800000 */
[----:B------:R-:W-:Y:S05]  /*4b80*/  @P0 BRA `(.L_x_32979) ;  /* 0x0000008000000947 */ /* 0x000fea0003800000 */
[----:B------:R-:W-:Y:S05]  /*4b90*/  BRA `(.L_x_32980) ;  /* 0x0000009000007947 */ /* 0x000fea0003800000 */
.L_x_32978:
[----:B-----5:R-:W-:-:S05]  /*4ba0*/  HADD2.F32 R28, -RZ, R42.H1_H1 ;  /* 0x3000002aff1c7230 */ /* 0x020fca0000004100 */
[----:B------:R-:W-:Y:S01]  /*4bb0*/  FADD.FTZ R27, R28, R27 ;  /* 0x0000001b1c1b7221 */ /* 0x000fe20000010000 */
[----:B------:R-:W-:Y:S05]  /*4bc0*/  BRA `(.L_x_32979) ;  /* 0x0000004000007947 */ /* 0x000fea0003800000 */
.L_x_32977:
[----:B-----5:R-:W-:-:S05]  /*4bd0*/  HADD2.F32 R28, -RZ, R46.H1_H1 ;  /* 0x3000002eff1c7230 */ /* 0x020fca0000004100 */
[----:B------:R-:W-:Y:S01]  /*4be0*/  FADD.FTZ R27, R28, R27 ;  /* 0x0000001b1c1b7221 */ /* 0x000fe20000010000 */
[----:B------:R-:W-:-:S05]  /*4bf0*/  @P2 HADD2.F32 R28, -RZ, R42.H1_H1 ;  /* 0x3000002aff1c2230 */ /* 0x000fca0000004100 */
[----:B------:R-:W-:-:S05]  /*4c00*/  @P2 FADD.FTZ R27, R28, R27 ;  /* 0x0000001b1c1b2221 */ /* 0x000fca0000010000 */
.L_x_32979:
[----:B------:R-:W-:-:S04]  /*4c10*/  F2FP.PACK_AB R28, RZ, R27 ;  /* 0x0000001bff1c723e */ /* 0x000fc800000000ff */
[----:B------:R-:W-:Y:S02]  /*4c20*/  PRMT R38, R38, 0x5410, R28 ;  /* 0x0000541026267816 */ /* 0x000fe4000000001c */
.L_x_32980:
[----:B------:R-:W-:Y:S01]  /*4c30*/  HADD2.F32 R28, -RZ, R31.H0_H0 ;  /* 0x2000001fff1c7230 */ /* 0x000fe20000004100 */
[----:B------:R-:W-:Y:S05]  /*4c40*/  @P3 BRA `(.L_x_32981) ;  /* 0x0000008000003947 */ /* 0x000fea0003800000 */
[----:B------:R-:W-:-:S04]  /*4c50*/  ISETP.NE.U32.AND P4, PT, RZ, c[0x0][0x180], PT ;  /* 0x00006000ff007a0c */ /* 0x000fc80003f85070 */
[----:B------:R-:W-:-:S13]  /*4c60*/  ISETP.NE.AND.EX P4, PT, RZ, c[0x0][0x184], PT, P4 ;  /* 0x00006100ff007a0c */ /* 0x000fda0003f85340 */
[----:B------:R-:W-:Y:S05]  /*4c70*/  @P4 BRA `(.L_x_32982) ;  /* 0x0000002000004947 */ /* 0x000fea0003800000 */
[----:B------:R-:W-:Y:S05]  /*4c80*/  @P0 BRA `(.L_x_32983) ;  /* 0x0000008000000947 */ /* 0x000fea0003800000 */
[----:B------:R-:W-:Y:S05]  /*4c90*/  BRA `(.L_x_32984) ;  /* 0x0000009000007947 */ /* 0x000fea0003800000 */
.L_x_32982:
[----:B-----5:R-:W-:-:S05]  /*4ca0*/  HADD2.F32 R29, -RZ, R43.H0_H0 ;  /* 0x2000002bff1d7230 */ /* 0x020fca0000004100 */
[----:B------:R-:W-:Y:S01]  /*4cb0*/  FADD.FTZ R28, R29, R28 ;  /* 0x0000001c1d1c7221 */ /* 0x000fe20000010000 */
[----:B------:R-:W-:Y:S05]  /*4cc0*/  BRA `(.L_x_32983) ;  /* 0x0000004000007947 */ /* 0x000fea0003800000 */
.L_x_32981:
[----:B-----5:R-:W-:-:S05]  /*4cd0*/  HADD2.F32 R29, -RZ, R47.H0_H0 ;  /* 0x2000002fff1d7230 */ /* 0x020fca0000004100 */
[----:B------:R-:W-:Y:S01]  /*4ce0*/  FADD.FTZ R28, R29, R28 ;  /* 0x0000001c1d1c7221 */ /* 0x000fe20000010000 */
[----:B------:R-:W-:-:S05]  /*4cf0*/  @P2 HADD2.F32 R29, -RZ, R43.H0_H0 ;  /* 0x2000002bff1d2230 */ /* 0x000fca0000004100 */
[----:B------:R-:W-:-:S05]  /*4d00*/  @P2 FADD.FTZ R28, R29, R28 ;  /* 0x0000001c1d1c2221 */ /* 0x000fca0000010000 */
.L_x_32983:
[----:B------:R-:W-:-:S04]  /*4d10*/  F2FP.PACK_AB R29, RZ, R28 ;  /* 0x0000001cff1d723e */ /* 0x000fc800000000ff */
[----:B------:R-:W-:Y:S02]  /*4d20*/  PRMT R39, R29, 0x7610, R39 ;  /* 0x000076101d277816 */ /* 0x000fe40000000027 */
.L_x_32984:
[----:B------:R-:W-:Y:S01]  /*4d30*/  HADD2.F32 R29, -RZ, R31.H1_H1 ;  /* 0x3000001fff1d7230 */ /* 0x000fe20000004100 */
[----:B------:R-:W-:Y:S05]  /*4d40*/  @P3 BRA `(.L_x_32985) ;  /* 0x0000008000003947 */ /* 0x000fea0003800000 */
[----:B------:R-:W-:-:S04]  /*4d50*/  ISETP.NE.U32.AND P4, PT, RZ, c[0x0][0x180], PT ;  /* 0x00006000ff007a0c */ /* 0x000fc80003f85070 */
[----:B------:R-:W-:-:S13]  /*4d60*/  ISETP.NE.AND.EX P4, PT, RZ, c[0x0][0x184], PT, P4 ;  /* 0x00006100ff007a0c */ /* 0x000fda0003f85340 */
[----:B------:R-:W-:Y:S05]  /*4d70*/  @P4 BRA `(.L_x_32986) ;  /* 0x0000002000004947 */ /* 0x000fea0003800000 */
[----:B------:R-:W-:Y:S05]  /*4d80*/  @P0 BRA `(.L_x_32987) ;  /* 0x0000008000000947 */ /* 0x000fea0003800000 */
[----:B------:R-:W-:Y:S05]  /*4d90*/  BRA `(.L_x_32988) ;  /* 0x0000009000007947 */ /* 0x000fea0003800000 */
.L_x_32986:
[----:B-----5:R-:W-:-:S05]  /*4da0*/  HADD2.F32 R30, -RZ, R43.H1_H1 ;  /* 0x3000002bff1e7230 */ /* 0x020fca0000004100 */
[----:B------:R-:W-:Y:S01]  /*4db0*/  FADD.FTZ R29, R30, R29 ;  /* 0x0000001d1e1d7221 */ /* 0x000fe20000010000 */
[----:B------:R-:W-:Y:S05]  /*4dc0*/  BRA `(.L_x_32987) ;  /* 0x0000004000007947 */ /* 0x000fea0003800000 */
.L_x_32985:
[----:B-----5:R-:W-:-:S05]  /*4dd0*/  HADD2.F32 R30, -RZ, R47.H1_H1 ;  /* 0x3000002fff1e7230 */ /* 0x020fca0000004100 */
[----:B------:R-:W-:Y:S01]  /*4de0*/  FADD.FTZ R29, R30, R29 ;  /* 0x0000001d1e1d7221 */ /* 0x000fe20000010000 */
[----:B------:R-:W-:-:S05]  /*4df0*/  @P2 HADD2.F32 R30, -RZ, R43.H1_H1 ;  /* 0x3000002bff1e2230 */ /* 0x000fca0000004100 */
[----:B------:R-:W-:-:S05]  /*4e00*/  @P2 FADD.FTZ R29, R30, R29 ;  /* 0x0000001d1e1d2221 */ /* 0x000fca0000010000 */
.L_x_32987:
[----:B------:R-:W-:-:S04]  /*4e10*/  F2FP.PACK_AB R30, RZ, R29 ;  /* 0x0000001dff1e723e */ /* 0x000fc800000000ff */
[----:B------:R-:W-:Y:S02]  /*4e20*/  PRMT R39, R39, 0x5410, R30 ;  /* 0x0000541027277816 */ /* 0x000fe4000000001e */
.L_x_32988:
        /* <DEDUP_REMOVED lines=16> */
.L_x_32990:
[----:B-----5:R-:W-:-:S05]  /*4f30*/  HADD2.F32 R64, -RZ, R40.H0_H0 ;  /* 0x20000028ff407230 */ /* 0x020fca0000004100 */
[----:B------:R-:W-:Y:S01]  /*4f40*/  FADD.FTZ R31, R64, R31 ;  /* 0x0000001f401f7221 */ /* 0x000fe20000010000 */
[----:B------:R-:W-:Y:S05]  /*4f50*/  BRA `(.L_x_32991) ;  /* 0x0000004000007947 */ /* 0x000fea0003800000 */
.L_x_32989:
[----:B-----5:R-:W-:-:S05]  /*4f60*/  HADD2.F32 R64, -RZ, R44.H0_H0 ;  /* 0x2000002cff407230 */ /* 0x020fca0000004100 */
[----:B------:R-:W-:Y:S01]  /*4f70*/  FADD.FTZ R31, R64, R31 ;  /* 0x0000001f401f7221 */ /* 0x000fe20000010000 */
[----:B------:R-:W-:-:S05]  /*4f80*/  @P2 HADD2.F32 R64, -RZ, R40.H0_H0 ;  /* 0x20000028ff402230 */ /* 0x000fca0000004100 */
[----:B------:R-:W-:-:S05]  /*4f90*/  @P2 FADD.FTZ R31, R64, R31 ;  /* 0x0000001f401f2221 */ /* 0x000fca0000010000 */
.L_x_32991:
[----:B------:R-:W-:-:S04]  /*4fa0*/  F2FP.PACK_AB R64, RZ, R31 ;  /* 0x0000001fff40723e */ /* 0x000fc800000000ff */
[----:B------:R-:W-:Y:S02]  /*4fb0*/  PRMT R36, R64, 0x7610, R36 ;  /* 0x0000761040247816 */ /* 0x000fe40000000024 */
.L_x_32992:
[----:B------:R-:W-:Y:S01]  /*4fc0*/  HADD2.F32 R32, -RZ, R32.H1_H1 ;  /* 0x30000020ff207230 */ /* 0x000fe20000004100 */
[----:B------:R-:W-:Y:S05]  /*4fd0*/  @P3 BRA `(.L_x_32993) ;  /* 0x0000008000003947 */ /* 0x000fea0003800000 */
[----:B------:R-:W-:-:S04]  /*4fe0*/  ISETP.NE.U32.AND P4, PT, RZ, c[0x0][0x180], PT ;  /* 0x00006000ff007a0c */ /* 0x000fc80003f85070 */
[----:B------:R-:W-:-:S13]  /*4ff0*/  ISETP.NE.AND.EX P4, PT, RZ, c[0x0][0x184], PT, P4 ;  /* 0x00006100ff007a0c */ /* 0x000fda0003f85340 */
[----:B------:R-:W-:Y:S05]  /*5000*/  @P4 BRA `(.L_x_32994) ;  /* 0x0000002000004947 */ /* 0x000fea0003800000 */
[----:B------:R-:W-:Y:S05]  /*5010*/  @P0 BRA `(.L_x_32995) ;  /* 0x0000008000000947 */ /* 0x000fea0003800000 */
[----:B------:R-:W-:Y:S05]  /*5020*/  BRA `(.L_x_32996) ;  /* 0x0000009000007947 */ /* 0x000fea0003800000 */
.L_x_32994:
[----:B-----5:R-:W-:-:S05]  /*5030*/  HADD2.F32 R64, -RZ, R40.H1_H1 ;  /* 0x30000028ff407230 */ /* 0x020fca0000004100 */
[----:B------:R-:W-:Y:S01]  /*5040*/  FADD.FTZ R32, R64, R32 ;  /* 0x0000002040207221 */ /* 0x000fe20000010000 */
[----:B------:R-:W-:Y:S05]  /*5050*/  BRA `(.L_x_32995) ;  /* 0x0000004000007947 */ /* 0x000fea0003800000 */
.L_x_32993:
[----:B-----5:R-:W-:-:S05]  /*5060*/  HADD2.F32 R64, -RZ, R44.H1_H1 ;  /* 0x3000002cff407230 */ /* 0x020fca0000004100 */
[----:B------:R-:W-:Y:S01]  /*5070*/  FADD.FTZ R32, R64, R32 ;  /* 0x0000002040207221 */ /* 0x000fe20000010000 */
[----:B------:R-:W-:-:S05]  /*5080*/  @P2 HADD2.F32 R64, -RZ, R40.H1_H1 ;  /* 0x30000028ff402230 */ /* 0x000fca0000004100 */
[----:B------:R-:W-:-:S05]  /*5090*/  @P2 FADD.FTZ R32, R64, R32 ;  /* 0x0000002040202221 */ /* 0x000fca0000010000 */
.L_x_32995:
[----:B------:R-:W-:-:S04]  /*50a0*/  F2FP.PACK_AB R64, RZ, R32 ;  /* 0x00000020ff40723e */ /* 0x000fc800000000ff */
[----:B------:R-:W-:Y:S02]  /*50b0*/  PRMT R36, R36, 0x5410, R64 ;  /* 0x0000541024247816 */ /* 0x000fe40000000040 */
.L_x_32996:
[----:B------:R-:W-:Y:S01]  /*50c0*/  HADD2.F32 R68, -RZ, R33.H0_H0 ;  /* 0x20000021ff447230 */ /* 0x000fe20000004100 */
[----:B------:R-:W-:Y:S05]  /*50d0*/  @P3 BRA `(.L_x_32997) ;  /* 0x0000008000003947 */ /* 0x000fea0003800000 */
[----:B------:R-:W-:-:S04]  /*50e0*/  ISETP.NE.U32.AND P4, PT, RZ, c[0x0][0x180], PT ;  /* 0x00006000ff007a0c */ /* 0x000fc80003f85070 */
[----:B------:R-:W-:-:S13]  /*50f0*/  ISETP.NE.AND.EX P4, PT, RZ, c[0x0][0x184], PT, P4 ;  /* 0x00006100ff007a0c */ /* 0x000fda0003f85340 */
[----:B------:R-:W-:Y:S05]  /*5100*/  @P4 BRA `(.L_x_32998) ;  /* 0x0000002000004947 */ /* 0x000fea0003800000 */
[----:B------:R-:W-:Y:S05]  /*5110*/  @P0 BRA `(.L_x_32999) ;  /* 0x0000008000000947 */ /* 0x000fea0003800000 */
[----:B------:R-:W-:Y:S05]  /*5120*/  BRA `(.L_x_33000) ;  /* 0x0000009000007947 */ /* 0x000fea0003800000 */
.L_x_32998:
[----:B-----5:R-:W-:-:S05]  /*5130*/  HADD2.F32 R64, -RZ, R41.H0_H0 ;  /* 0x20000029ff407230 */ /* 0x020fca0000004100 */
[----:B------:R-:W-:Y:S01]  /*5140*/  FADD.FTZ R68, R64, R68 ;  /* 0x0000004440447221 */ /* 0x000fe20000010000 */
[----:B------:R-:W-:Y:S05]  /*5150*/  BRA `(.L_x_32999) ;  /* 0x0000004000007947 */ /* 0x000fea0003800000 */
.L_x_32997:
[----:B-----5:R-:W-:-:S05]  /*5160*/  HADD2.F32 R64, -RZ, R45.H0_H0 ;  /* 0x2000002dff407230 */ /* 0x020fca0000004100 */
[----:B------:R-:W-:Y:S01]  /*5170*/  FADD.FTZ R68, R64, R68 ;  /* 0x0000004440447221 */ /* 0x000fe20000010000 */
[----:B------:R-:W-:-:S05]  /*5180*/  @P2 HADD2.F32 R64, -RZ, R41.H0_H0 ;  /* 0x20000029ff402230 */ /* 0x000fca0000004100 */
[----:B------:R-:W-:-:S05]  /*5190*/  @P2 FADD.FTZ R68, R64, R68 ;  /* 0x0000004440442221 */ /* 0x000fca0000010000 */
.L_x_32999:
[----:B------:R-:W-:-:S04]  /*51a0*/  F2FP.PACK_AB R64, RZ, R68 ;  /* 0x00000044ff40723e */ /* 0x000fc800000000ff */
[----:B------:R-:W-:Y:S02]  /*51b0*/  PRMT R37, R64, 0x7610, R37 ;  /* 0x0000761040257816 */ /* 0x000fe40000000025 */
.L_x_33000:
[----:B------:R-:W-:Y:S01]  /*51c0*/  HADD2.F32 R33, -RZ, R33.H1_H1 ;  /* 0x30000021ff217230 */ /* 0x000fe20000004100 */
[----:B------:R-:W-:Y:S05]  /*51d0*/  @P3 BRA `(.L_x_33001) ;  /* 0x0000008000003947 */ /* 0x000fea0003800000 */
[----:B------:R-:W-:-:S04]  /*51e0*/  ISETP.NE.U32.AND P4, PT, RZ, c[0x0][0x180], PT ;  /* 0x00006000ff007a0c */ /* 0x000fc80003f85070 */
[----:B------:R-:W-:-:S13]  /*51f0*/  ISETP.NE.AND.EX P4, PT, RZ, c[0x0][0x184], PT, P4 ;  /* 0x00006100ff007a0c */ /* 0x000fda0003f85340 */
[----:B------:R-:W-:Y:S05]  /*5200*/  @P4 BRA `(.L_x_33002) ;  /* 0x0000002000004947 */ /* 0x000fea0003800000 */
[----:B------:R-:W-:Y:S05]  /*5210*/  @P0 BRA `(.L_x_33003) ;  /* 0x0000008000000947 */ /* 0x000fea0003800000 */
[----:B------:R-:W-:Y:S05]  /*5220*/  BRA `(.L_x_33004) ;  /* 0x0000009000007947 */ /* 0x000fea0003800000 */
.L_x_33002:
[----:B-----5:R-:W-:-:S05]  /*5230*/  HADD2.F32 R64, -RZ, R41.H1_H1 ;  /* 0x30000029ff407230 */ /* 0x020fca0000004100 */
[----:B------:R-:W-:Y:S01]  /*5240*/  FADD.FTZ R33, R64, R33 ;  /* 0x0000002140217221 */ /* 0x000fe20000010000 */
[----:B------:R-:W-:Y:S05]  /*5250*/  BRA `(.L_x_33003) ;  /* 0x0000004000007947 */ /* 0x000fea0003800000 */
.L_x_33001:
[----:B-----5:R-:W-:-:S05]  /*5260*/  HADD2.F32 R64, -RZ, R45.H1_H1 ;  /* 0x3000002dff407230 */ /* 0x020fca0000004100 */
[----:B------:R-:W-:Y:S01]  /*5270*/  FADD.FTZ R33, R64, R33 ;  /* 0x0000002140217221 */ /* 0x000fe20000010000 */
[----:B------:R-:W-:-:S05]  /*5280*/  @P2 HADD2.F32 R64, -RZ, R41.H1_H1 ;  /* 0x30000029ff402230 */ /* 0x000fca0000004100 */
[----:B------:R-:W-:-:S05]  /*5290*/  @P2 FADD.FTZ R33, R64, R33 ;  /* 0x0000002140212221 */ /* 0x000fca0000010000 */
.L_x_33003:
[----:B------:R-:W-:-:S04]  /*52a0*/  F2FP.PACK_AB R64, RZ, R33 ;  /* 0x00000021ff40723e */ /* 0x000fc800000000ff */
[----:B------:R-:W-:Y:S02]  /*52b0*/  PRMT R37, R37, 0x5410, R64 ;  /* 0x0000541025257816 */ /* 0x000fe40000000040 */
.L_x_33004:
[----:B------:R-:W-:Y:S01]  /*52c0*/  HADD2.F32 R69, -RZ, R34.H0_H0 ;  /* 0x20000022ff457230 */ /* 0x000fe20000004100 */
[----:B------:R-:W-:Y:S05]  /*52d0*/  @P3 BRA `(.L_x_33005) ;  /* 0x0000008000003947 */ /* 0x000fea0003800000 */
[----:B------:R-:W-:-:S04]  /*52e0*/  ISETP.NE.U32.AND P4, PT, RZ, c[0x0][0x180], PT ;  /* 0x00006000ff007a0c */ /* 0x000fc80003f85070 */
[----:B------:R-:W-:-:S13]  /*52f0*/  ISETP.NE.AND.EX P4, PT, RZ, c[0x0][0x184], PT, P4 ;  /* 0x00006100ff007a0c */ /* 0x000fda0003f85340 */
[----:B------:R-:W-:Y:S05]  /*5300*/  @P4 BRA `(.L_x_33006) ;  /* 0x0000002000004947 */ /* 0x000fea0003800000 */
[----:B------:R-:W-:Y:S05]  /*5310*/  @P0 BRA `(.L_x_33007) ;  /* 0x0000008000000947 */ /* 0x000fea0003800000 */
[----:B------:R-:W-:Y:S05]  /*5320*/  BRA `(.L_x_33008) ;  /* 0x0000009000007947 */ /* 0x000fea0003800000 */
.L_x_33006:
[----:B-----5:R-:W-:-:S05]  /*5330*/  HADD2.F32 R64, -RZ, R42.H0_H0 ;  /* 0x2000002aff407230 */ /* 0x020fca0000004100 */
[----:B------:R-:W-:Y:S01]  /*5340*/  FADD.FTZ R69, R64, R69 ;  /* 0x0000004540457221 */ /* 0x000fe20000010000 */
[----:B------:R-:W-:Y:S05]  /*5350*/  BRA `(.L_x_33007) ;  /* 0x0000004000007947 */ /* 0x000fea0003800000 */
.L_x_33005:
[----:B-----5:R-:W-:-:S05]  /*5360*/  HADD2.F32 R64, -RZ, R46.H0_H0 ;  /* 0x2000002eff407230 */ /* 0x020fca0000004100 */
[----:B------:R-:W-:Y:S01]  /*5370*/  FADD.FTZ R69, R64, R69 ;  /* 0x0000004540457221 */ /* 0x000fe20000010000 */
[----:B------:R-:W-:-:S05]  /*5380*/  @P2 HADD2.F32 R64, -RZ, R42.H0_H0 ;  /* 0x2000002aff402230 */ /* 0x000fca0000004100 */
[----:B------:R-:W-:-:S05]  /*5390*/  @P2 FADD.FTZ R69, R64, R69 ;  /* 0x0000004540452221 */ /* 0x000fca0000010000 */
.L_x_33007:
[----:B------:R-:W-:-:S04]  /*53a0*/  F2FP.PACK_AB R64, RZ, R69 ;  /* 0x00000045ff40723e */ /* 0x000fc800000000ff */
[----:B------:R-:W-:Y:S02]  /*53b0*/  PRMT R38, R64, 0x7610, R38 ;  /* 0x0000761040267816 */ /* 0x000fe40000000026 */
.L_x_33008:
[----:B------:R-:W-:Y:S01]  /*53c0*/  HADD2.F32 R34, -RZ, R34.H1_H1 ;  /* 0x30000022ff227230 */ /* 0x000fe20000004100 */
[----:B------:R-:W-:Y:S05]  /*53d0*/  @P3 BRA `(.L_x_33009) ;  /* 0x0000008000003947 */ /* 0x000fea0003800000 */
[----:B------:R-:W-:-:S04]  /*53e0*/  ISETP.NE.U32.AND P4, PT, RZ, c[0x0][0x180], PT ;  /* 0x00006000ff007a0c */ /* 0x000fc80003f85070 */
[----:B------:R-:W-:-:S13]  /*53f0*/  ISETP.NE.AND.EX P4, PT, RZ, c[0x0][0x184], PT, P4 ;  /* 0x00006100ff007a0c */ /* 0x000fda0003f85340 */
[----:B------:R-:W-:Y:S05]  /*5400*/  @P4 BRA `(.L_x_33010) ;  /* 0x0000002000004947 */ /* 0x000fea0003800000 */
[----:B------:R-:W-:Y:S05]  /*5410*/  @P0 BRA `(.L_x_33011) ;  /* 0x0000008000000947 */ /* 0x000fea0003800000 */
[----:B------:R-:W-:Y:S05]  /*5420*/  BRA `(.L_x_33012) ;  /* 0x0000009000007947 */ /* 0x000fea0003800000 */
.L_x_33010:
[----:B-----5:R-:W-:-:S05]  /*5430*/  HADD2.F32 R64, -RZ, R42.H1_H1 ;  /* 0x3000002aff407230 */ /* 0x020fca0000004100 */
[----:B------:R-:W-:Y:S01]  /*5440*/  FADD.FTZ R34, R64, R34 ;  /* 0x0000002240227221 */ /* 0x000fe20000010000 */
[----:B------:R-:W-:Y:S05]  /*5450*/  BRA `(.L_x_33011) ;  /* 0x0000004000007947 */ /* 0x000fea0003800000 */
.L_x_33009:
[----:B-----5:R-:W-:-:S05]  /*5460*/  HADD2.F32 R64, -RZ, R46.H1_H1 ;  /* 0x3000002eff407230 */ /* 0x020fca0000004100 */
[----:B------:R-:W-:Y:S01]  /*5470*/  FADD.FTZ R34, R64, R34 ;  /* 0x0000002240227221 */ /* 0x000fe20000010000 */
[----:B------:R-:W-:-:S05]  /*5480*/  @P2 HADD2.F32 R64, -RZ, R42.H1_H1 ;  /* 0x3000002aff402230 */ /* 0x000fca0000004100 */
[----:B------:R-:W-:-:S05]  /*5490*/  @P2 FADD.FTZ R34, R64, R34 ;  /* 0x0000002240222221 */ /* 0x000fca0000010000 */
.L_x_33011:
[----:B------:R-:W-:-:S04]  /*54a0*/  F2FP.PACK_AB R64, RZ, R34 ;  /* 0x00000022ff40723e */ /* 0x000fc800000000ff */
[----:B------:R-:W-:Y:S02]  /*54b0*/  PRMT R38, R38, 0x5410, R64 ;  /* 0x0000541026267816 */ /* 0x000fe40000000040 */
.L_x_33012:
[----:B------:R-:W-:Y:S01]  /*54c0*/  HADD2.F32 R70, -RZ, R35.H0_H0 ;  /* 0x20000023ff467230 */ /* 0x000fe20000004100 */
[----:B------:R-:W-:Y:S05]  /*54d0*/  @P3 BRA `(.L_x_33013) ;  /* 0x0000008000003947 */ /* 0x000fea0003800000 */
[----:B------:R-:W-:-:S04]  /*54e0*/  ISETP.NE.U32.AND P4, PT, RZ, c[0x0][0x180], PT ;  /* 0x00006000ff007a0c */ /* 0x000fc80003f85070 */
[----:B------:R-:W-:-:S13]  /*54f0*/  ISETP.NE.AND.EX P4, PT, RZ, c[0x0][0x184], PT, P4 ;  /* 0x00006100ff007a0c */ /* 0x000fda0003f85340 */
[----:B------:R-:W-:Y:S05]  /*5500*/  @P4 BRA `(.L_x_33014) ;  /* 0x0000002000004947 */ /* 0x000fea0003800000 */
[----:B------:R-:W-:Y:S05]  /*5510*/  @P0 BRA `(.L_x_33015) ;  /* 0x0000008000000947 */ /* 0x000fea0003800000 */
[----:B------:R-:W-:Y:S05]  /*5520*/  BRA `(.L_x_33016) ;  /* 0x0000009000007947 */ /* 0x000fea0003800000 */
.L_x_33014:
[----:B-----5:R-:W-:-:S05]  /*5530*/  HADD2.F32 R64, -RZ, R43.H0_H0 ;  /* 0x2000002bff407230 */ /* 0x020fca0000004100 */
[----:B------:R-:W-:Y:S01]  /*5540*/  FADD.FTZ R70, R64, R70 ;  /* 0x0000004640467221 */ /* 0x000fe20000010000 */
[----:B------:R-:W-:Y:S05]  /*5550*/  BRA `(.L_x_33015) ;  /* 0x0000004000007947 */ /* 0x000fea0003800000 */
.L_x_33013:
[----:B-----5:R-:W-:-:S05]  /*5560*/  HADD2.F32 R64, -RZ, R47.H0_H0 ;  /* 0x2000002fff407230 */ /* 0x020fca0000004100 */
[----:B------:R-:W-:Y:S01]  /*5570*/  FADD.FTZ R70, R64, R70 ;  /* 0x0000004640467221 */ /* 0x000fe20000010000 */
[----:B------:R-:W-:-:S05]  /*5580*/  @P2 HADD2.F32 R64, -RZ, R43.H0_H0 ;  /* 0x2000002bff402230 */ /* 0x000fca0000004100 */
[----:B------:R-:W-:-:S05]  /*5590*/  @P2 FADD.FTZ R70, R64, R70 ;  /* 0x0000004640462221 */ /* 0x000fca0000010000 */
.L_x_33015:
[----:B------:R-:W-:-:S04]  /*55a0*/  F2FP.PACK_AB R64, RZ, R70 ;  /* 0x00000046ff40723e */ /* 0x000fc800000000ff */
[----:B------:R-:W-:Y:S02]  /*55b0*/  PRMT R39, R64, 0x7610, R39 ;  /* 0x0000761040277816 */ /* 0x000fe40000000027 */
.L_x_33016:
[----:B------:R-:W-:Y:S01]  /*55c0*/  HADD2.F32 R35, -RZ, R35.H1_H1 ;  /* 0x30000023ff237230 */ /* 0x000fe20000004100 */
[----:B------:R-:W-:Y:S05]  /*55d0*/  @P3 BRA `(.L_x_33017) ;  /* 0x0000008000003947 */ /* 0x000fea0003800000 */
[----:B------:R-:W-:-:S04]  /*55e0*/  ISETP.NE.U32.AND P4, PT, RZ, c[0x0][0x180], PT ;  /* 0x00006000ff007a0c */ /* 0x000fc80003f85070 */
[----:B------:R-:W-:-:S13]  /*55f0*/  ISETP.NE.AND.EX P4, PT, RZ, c[0x0][0x184], PT, P4 ;  /* 0x00006100ff007a0c */ /* 0x000fda0003f85340 */
[----:B------:R-:W-:Y:S05]  /*5600*/  @P4 BRA `(.L_x_33018) ;  /* 0x0000002000004947 */ /* 0x000fea0003800000 */
[----:B------:R-:W-:Y:S05]  /*5610*/  @P0 BRA `(.L_x_33019) ;  /* 0x0000008000000947 */ /* 0x000fea0003800000 */
[----:B------:R-:W-:Y:S05]  /*5620*/  BRA `(.L_x_33020) ;  /* 0x0000009000007947 */ /* 0x000fea0003800000 */
.L_x_33018:
[----:B-----5:R-:W-:-:S05]  /*5630*/  HADD2.F32 R64, -RZ, R43.H1_H1 ;  /* 0x3000002bff407230 */ /* 0x020fca0000004100 */
[----:B------:R-:W-:Y:S01]  /*5640*/  FADD.FTZ R35, R64, R35 ;  /* 0x0000002340237221 */ /* 0x000fe20000010000 */
[----:B------:R-:W-:Y:S05]  /*5650*/  BRA `(.L_x_33019) ;  /* 0x0000004000007947 */ /* 0x000fea0003800000 */
.L_x_33017:
[----:B-----5:R-:W-:-:S05]  /*5660*/  HADD2.F32 R64, -RZ, R47.H1_H1 ;  /* 0x3000002fff407230 */ /* 0x020fca0000004100 */
[----:B------:R-:W-:Y:S01]  /*5670*/  FADD.FTZ R35, R64, R35 ;  /* 0x0000002340237221 */ /* 0x000fe20000010000 */
[----:B------:R-:W-:-:S05]  /*5680*/  @P2 HADD2.F32 R64, -RZ, R43.H1_H1 ;  /* 0x3000002bff402230 */ /* 0x000fca0000004100 */
[----:B------:R-:W-:-:S05]  /*5690*/  @P2 FADD.FTZ R35, R64, R35 ;  /* 0x0000002340232221 */ /* 0x000fca0000010000 */
.L_x_33019:
[----:B------:R-:W-:-:S04]  /*56a0*/  F2FP.PACK_AB R64, RZ, R35 ;  /* 0x00000023ff40723e */ /* 0x000fc800000000ff */
[----:B------:R-:W-:Y:S02]  /*56b0*/  PRMT R39, R39, 0x5410, R64 ;  /* 0x0000541027277816 */ /* 0x000fe40000000040 */
.L_x_33020:
        /* <DEDUP_REMOVED lines=16> */
.L_x_33022:
[----:B-----5:R-:W-:-:S05]  /*57c0*/  HADD2.F32 R82, -RZ, R40.H0_H0 ;  /* 0x20000028ff527230 */ /* 0x020fca0000004100 */
[----:B------:R-:W-:Y:S01]  /*57d0*/  FADD.FTZ R81, R82, R81 ;  /* 0x0000005152517221 */ /* 0x000fe20000010000 */
[----:B------:R-:W-:Y:S05]  /*57e0*/  BRA `(.L_x_33023) ;  /* 0x0000004000007947 */ /* 0x000fea0003800000 */
.L_x_33021:
[----:B-----5:R-:W-:-:S05]  /*57f0*/  HADD2.F32 R82, -RZ, R44.H0_H0 ;  /* 0x2000002cff527230 */ /* 0x020fca0000004100 */
[----:B------:R-:W-:Y:S01]  /*5800*/  FADD.FTZ R81, R82, R81 ;  /* 0x0000005152517221 */ /* 0x000fe20000010000 */
[----:B------:R-:W-:-:S05]  /*5810*/  @P2 HADD2.F32 R82, -RZ, R40.H0_H0 ;  /* 0x20000028ff522230 */ /* 0x000fca0000004100 */
[----:B------:R-:W-:-:S05]  /*5820*/  @P2 FADD.FTZ R81, R82, R81 ;  /* 0x0000005152512221 */ /* 0x000fca0000010000 */
.L_x_33023:
[----:B------:R-:W-:-:S04]  /*5830*/  F2FP.PACK_AB R82, RZ, R81 ;  /* 0x00000051ff52723e */ /* 0x000fc800000000ff */
[----:B------:R-:W-:Y:S02]  /*5840*/  PRMT R36, R82, 0x7610, R36 ;  /* 0x0000761052247816 */ /* 0x000fe40000000024 */
.L_x_33024:
[----:B------:R-:W-:Y:S01]  /*5850*/  HADD2.F32 R82, -RZ, R64.H1_H1 ;  /* 0x30000040ff527230 */ /* 0x000fe20000004100 */
[----:B------:R-:W-:Y:S05]  /*5860*/  @P3 BRA `(.L_x_33025) ;  /* 0x0000008000003947 */ /* 0x000fea0003800000 */
[----:B------:R-:W-:-:S04]  /*5870*/  ISETP.NE.U32.AND P4, PT, RZ, c[0x0][0x180], PT ;  /* 0x00006000ff007a0c */ /* 0x000fc80003f85070 */
[----:B------:R-:W-:-:S13]  /*5880*/  ISETP.NE.AND.EX P4, PT, RZ, c[0x0][0x184], PT, P4 ;  /* 0x00006100ff007a0c */ /* 0x000fda0003f85340 */
[----:B------:R-:W-:Y:S05]  /*5890*/  @P4 BRA `(.L_x_33026) ;  /* 0x0000002000004947 */ /* 0x000fea0003800000 */
[----:B------:R-:W-:Y:S05]  /*58a0*/  @P0 BRA `(.L_x_33027) ;  /* 0x0000008000000947 */ /* 0x000fea0003800000 */
[----:B------:R-:W-:Y:S05]  /*58b0*/  BRA `(.L_x_33028) ;  /* 0x0000009000007947 */ /* 0x000fea0003800000 */
.L_x_33026:
[----:B-----5:R-:W-:-:S05]  /*58c0*/  HADD2.F32 R64, -RZ, R40.H1_H1 ;  /* 0x30000028ff407230 */ /* 0x020fca0000004100 */
[----:B------:R-:W-:Y:S01]  /*58d0*/  FADD.FTZ R82, R64, R82 ;  /* 0x0000005240527221 */ /* 0x000fe20000010000 */
[----:B------:R-:W-:Y:S05]  /*58e0*/  BRA `(.L_x_33027) ;  /* 0x0000004000007947 */ /* 0x000fea0003800000 */
.L_x_33025:
[----:B-----5:R-:W-:-:S05]  /*58f0*/  HADD2.F32 R64, -RZ, R44.H1_H1 ;  /* 0x3000002cff407230 */ /* 0x020fca0000004100 */
[----:B------:R-:W-:Y:S01]  /*5900*/  FADD.FTZ R82, R64, R82 ;  /* 0x0000005240527221 */ /* 0x000fe20000010000 */
[----:B------:R-:W-:-:S05]  /*5910*/  @P2 HADD2.F32 R64, -RZ, R40.H1_H1 ;  /* 0x30000028ff402230 */ /* 0x000fca0000004100 */
[----:B------:R-:W-:-:S05]  /*5920*/  @P2 FADD.FTZ R82, R64, R82 ;  /* 0x0000005240522221 */ /* 0x000fca0000010000 */
.L_x_33027:
[----:B------:R-:W-:-:S04]  /*5930*/  F2FP.PACK_AB R64, RZ, R82 ;  /* 0x00000052ff40723e */ /* 0x000fc800000000ff */
[----:B------:R-:W-:Y:S02]  /*5940*/  PRMT R36, R36, 0x5410, R64 ;  /* 0x0000541024247816 */ /* 0x000fe40000000040 */
.L_x_33028:
[----:B------:R-:W-:Y:S01]  /*5950*/  HADD2.F32 R83, -RZ, R65.H0_H0 ;  /* 0x20000041ff537230 */ /* 0x000fe20000004100 */
[----:B------:R-:W-:Y:S05]  /*5960*/  @P3 BRA `(.L_x_33029) ;  /* 0x0000008000003947 */ /* 0x000fea0003800000 */
[----:B------:R-:W-:-:S04]  /*5970*/  ISETP.NE.U32.AND P4, PT, RZ, c[0x0][0x180], PT ;  /* 0x00006000ff007a0c */ /* 0x000fc80003f85070 */
[----:B------:R-:W-:-:S13]  /*5980*/  ISETP.NE.AND.EX P4, PT, RZ, c[0x0][0x184], PT, P4 ;  /* 0x00006100ff007a0c */ /* 0x000fda0003f85340 */
[----:B------:R-:W-:Y:S05]  /*5990*/  @P4 BRA `(.L_x_33030) ;  /* 0x0000002000004947 */ /* 0x000fea0003800000 */
[----:B------:R-:W-:Y:S05]  /*59a0*/  @P0 BRA `(.L_x_33031) ;  /* 0x0000008000000947 */ /* 0x000fea0003800000 */
[----:B------:R-:W-:Y:S05]  /*59b0*/  BRA `(.L_x_33032) ;  /* 0x0000009000007947 */ /* 0x000fea0003800000 */
.L_x_33030:
[----:B-----5:R-:W-:-:S05]  /*59c0*/  HADD2.F32 R64, -RZ, R41.H0_H0 ;  /* 0x20000029ff407230 */ /* 0x020fca0000004100 */
[----:B------:R-:W-:Y:S01]  /*59d0*/  FADD.FTZ R83, R64, R83 ;  /* 0x0000005340537221 */ /* 0x000fe20000010000 */
[----:B------:R-:W-:Y:S05]  /*59e0*/  BRA `(.L_x_33031) ;  /* 0x0000004000007947 */ /* 0x000fea0003800000 */
.L_x_33029:
[----:B-----5:R-:W-:-:S05]  /*59f0*/  HADD2.F32 R64, -RZ, R45.H0_H0 ;  /* 0x2000002dff407230 */ /* 0x020fca0000004100 */
[----:B------:R-:W-:Y:S01]  /*5a00*/  FADD.FTZ R83, R64, R83 ;  /* 0x0000005340537221 */ /* 0x000fe20000010000 */
[----:B------:R-:W-:-:S05]  /*5a10*/  @P2 HADD2.F32 R64, -RZ, R41.H0_H0 ;  /* 0x20000029ff402230 */ /* 0x000fca0000004100 */
[----:B------:R-:W-:-:S05]  /*5a20*/  @P2 FADD.FTZ R83, R64, R83 ;  /* 0x0000005340532221 */ /* 0x000fca0000010000 */
.L_x_33031:
[----:B------:R-:W-:-:S04]  /*5a30*/  F2FP.PACK_AB R64, RZ, R83 ;  /* 0x00000053ff40723e */ /* 0x000fc800000000ff */
[----:B------:R-:W-:Y:S02]  /*5a40*/  PRMT R37, R64, 0x7610, R37 ;  /* 0x0000761040257816 */ /* 0x000fe40000000025 */
.L_x_33032:
[----:B------:R-:W-:Y:S01]  /*5a50*/  HADD2.F32 R84, -RZ, R65.H1_H1 ;  /* 0x30000041ff547230 */ /* 0x000fe20000004100 */
[----:B------:R-:W-:Y:S05]  /*5a60*/  @P3 BRA `(.L_x_33033) ;  /* 0x0000008000003947 */ /* 0x000fea0003800000 */
[----:B------:R-:W-:-:S04]  /*5a70*/  ISETP.NE.U32.AND P4, PT, RZ, c[0x0][0x180], PT ;  /* 0x00006000ff007a0c */ /* 0x000fc80003f85070 */
[----:B------:R-:W-:-:S13]  /*5a80*/  ISETP.NE.AND.EX P4, PT, RZ, c[0x0][0x184], PT, P4 ;  /* 0x00006100ff007a0c */ /* 0x000fda0003f85340 */
[----:B------:R-:W-:Y:S05]  /*5a90*/  @P4 BRA `(.L_x_33034) ;  /* 0x0000002000004947 */ /* 0x000fea0003800000 */
[----:B------:R-:W-:Y:S05]  /*5aa0*/  @P0 BRA `(.L_x_33035) ;  /* 0x0000008000000947 */ /* 0x000fea0003800000 */
[----:B------:R-:W-:Y:S05]  /*5ab0*/  BRA `(.L_x_33036) ;  /* 0x0000009000007947 */ /* 0x000fea0003800000 */
.L_x_33034:
[----:B-----5:R-:W-:-:S05]  /*5ac0*/  HADD2.F32 R64, -RZ, R41.H1_H1 ;  /* 0x30000029ff407230 */ /* 0x020fca0000004100 */
[----:B------:R-:W-:Y:S01]  /*5ad0*/  FADD.FTZ R84, R64, R84 ;  /* 0x0000005440547221 */ /* 0x000fe20000010000 */
[----:B------:R-:W-:Y:S05]  /*5ae0*/  BRA `(.L_x_33035) ;  /* 0x0000004000007947 */ /* 0x000fea0003800000 */
.L_x_33033:
[----:B-----5:R-:W-:-:S05]  /*5af0*/  HADD2.F32 R64, -RZ, R45.H1_H1 ;  /* 0x3000002dff407230 */ /* 0x020fca0000004100 */
[----:B------:R-:W-:Y:S01]  /*5b00*/  FADD.FTZ R84, R64, R84 ;  /* 0x0000005440547221 */ /* 0x000fe20000010000 */
[----:B------:R-:W-:-:S05]  /*5b10*/  @P2 HADD2.F32 R64, -RZ, R41.H1_H1 ;  /* 0x30000029ff402230 */ /* 0x000fca0000004100 */
[----:B------:R-:W-:-:S05]  /*5b20*/  @P2 FADD.FTZ R84, R64, R84 ;  /* 0x0000005440542221 */ /* 0x000fca0000010000 */
.L_x_33035:
[----:B------:R-:W-:-:S04]  /*5b30*/  F2FP.PACK_AB R64, RZ, R84 ;  /* 0x00000054ff40723e */ /* 0x000fc800000000ff */
[----:B------:R-:W-:Y:S02]  /*5b40*/  PRMT R37, R37, 0x5410, R64 ;  /* 0x0000541025257816 */ /* 0x000fe40000000040 */
.L_x_33036:
[----:B------:R-:W-:Y:S01]  /*5b50*/  HADD2.F32 R85, -RZ, R66.H0_H0 ;  /* 0x20000042ff557230 */ /* 0x000fe20000004100 */
[----:B------:R-:W-:Y:S05]  /*5b60*/  @P3 BRA `(.L_x_33037) ;  /* 0x0000008000003947 */ /* 0x000fea0003800000 */
[----:B------:R-:W-:-:S04]  /*5b70*/  ISETP.NE.U32.AND P4, PT, RZ, c[0x0][0x180], PT ;  /* 0x00006000ff007a0c */ /* 0x000fc80003f85070 */
[----:B------:R-:W-:-:S13]  /*5b80*/  ISETP.NE.AND.EX P4, PT, RZ, c[0x0][0x184], PT, P4 ;  /* 0x00006100ff007a0c */ /* 0x000fda0003f85340 */
[----:B------:R-:W-:Y:S05]  /*5b90*/  @P4 BRA `(.L_x_33038) ;  /* 0x0000002000004947 */ /* 0x000fea0003800000 */
[----:B------:R-:W-:Y:S05]  /*5ba0*/  @P0 BRA `(.L_x_33039) ;  /* 0x0000008000000947 */ /* 0x000fea0003800000 */
[----:B------:R-:W-:Y:S05]  /*5bb0*/  BRA `(.L_x_33040) ;  /* 0x0000009000007947 */ /* 0x000fea0003800000 */
.L_x_33038:
[----:B-----5:R-:W-:-:S05]  /*5bc0*/  HADD2.F32 R64, -RZ, R42.H0_H0 ;  /* 0x2000002aff407230 */ /* 0x020fca0000004100 */
[----:B------:R-:W-:Y:S01]  /*5bd0*/  FADD.FTZ R85, R64, R85 ;  /* 0x0000005540557221 */ /* 0x000fe20000010000 */
[----:B------:R-:W-:Y:S05]  /*5be0*/  BRA `(.L_x_33039) ;  /* 0x0000004000007947 */ /* 0x000fea0003800000 */
.L_x_33037:
[----:B-----5:R-:W-:-:S05]  /*5bf0*/  HADD2.F32 R64, -RZ, R46.H0_H0 ;  /* 0x2000002eff407230 */ /* 0x020fca0000004100 */
[----:B------:R-:W-:Y:S01]  /*5c00*/  FADD.FTZ R85, R64, R85 ;  /* 0x0000005540557221 */ /* 0x000fe20000010000 */
[----:B------:R-:W-:-:S05]  /*5c10*/  @P2 HADD2.F32 R64, -RZ, R42.H0_H0 ;  /* 0x2000002aff402230 */ /* 0x000fca0000004100 */
[----:B------:R-:W-:-:S05]  /*5c20*/  @P2 FADD.FTZ R85, R64, R85 ;  /* 0x0000005540552221 */ /* 0x000fca0000010000 */
.L_x_33039:
[----:B------:R-:W-:-:S04]  /*5c30*/  F2FP.PACK_AB R64, RZ, R85 ;  /* 0x00000055ff40723e */ /* 0x000fc800000000ff */
[----:B------:R-:W-:Y:S02]  /*5c40*/  PRMT R38, R64, 0x7610, R38 ;  /* 0x0000761040267816 */ /* 0x000fe40000000026 */
.L_x_33040:
[----:B------:R-:W-:Y:S01]  /*5c50*/  HADD2.F32 R86, -RZ, R66.H1_H1 ;  /* 0x30000042ff567230 */ /* 0x000fe20000004100 */
[----:B------:R-:W-:Y:S05]  /*5c60*/  @P3 BRA `(.L_x_33041) ;  /* 0x0000008000003947 */ /* 0x000fea0003800000 */
[----:B------:R-:W-:-:S04]  /*5c70*/  ISETP.NE.U32.AND P4, PT, RZ, c[0x0][0x180], PT ;  /* 0x00006000ff007a0c */ /* 0x000fc80003f85070 */
[----:B------:R-:W-:-:S13]  /*5c80*/  ISETP.NE.AND.EX P4, PT, RZ, c[0x0][0x184], PT, P4 ;  /* 0x00006100ff007a0c */ /* 0x000fda0003f85340 */
[----:B------:R-:W-:Y:S05]  /*5c90*/  @P4 BRA `(.L_x_33042) ;  /* 0x0000002000004947 */ /* 0x000fea0003800000 */
[----:B------:R-:W-:Y:S05]  /*5ca0*/  @P0 BRA `(.L_x_33043) ;  /* 0x0000008000000947 */ /* 0x000fea0003800000 */
[----:B------:R-:W-:Y:S05]  /*5cb0*/  BRA `(.L_x_33044) ;  /* 0x0000009000007947 */ /* 0x000fea0003800000 */
.L_x_33042:
[----:B-----5:R-:W-:-:S05]  /*5cc0*/  HADD2.F32 R64, -RZ, R42.H1_H1 ;  /* 0x3000002aff407230 */ /* 0x020fca0000004100 */
[----:B------:R-:W-:Y:S01]  /*5cd0*/  FADD.FTZ R86, R64, R86 ;  /* 0x0000005640567221 */ /* 0x000fe20000010000 */
[----:B------:R-:W-:Y:S05]  /*5ce0*/  BRA `(.L_x_33043) ;  /* 0x0000004000007947 */ /* 0x000fea0003800000 */
.L_x_33041:
[----:B-----5:R-:W-:-:S05]  /*5cf0*/  HADD2.F32 R64, -RZ, R46.H1_H1 ;  /* 0x3000002eff407230 */ /* 0x020fca0000004100 */
[----:B------:R-:W-:Y:S01]  /*5d00*/  FADD.FTZ R86, R64, R86 ;  /* 0x0000005640567221 */ /* 0x000fe20000010000 */
[----:B------:R-:W-:-:S05]  /*5d10*/  @P2 HADD2.F32 R64, -RZ, R42.H1_H1 ;  /* 0x3000002aff402230 */ /* 0x000fca0000004100 */
[----:B------:R-:W-:-:S05]  /*5d20*/  @P2 FADD.FTZ R86, R64, R86 ;  /* 0x0000005640562221 */ /* 0x000fca0000010000 */
.L_x_33043:
[----:B------:R-:W-:-:S04]  /*5d30*/  F2FP.PACK_AB R64, RZ, R86 ;  /* 0x00000056ff40723e */ /* 0x000fc800000000ff */
[----:B------:R-:W-:Y:S02]  /*5d40*/  PRMT R38, R38, 0x5410, R64 ;  /* 0x0000541026267816 */ /* 0x000fe40000000040 */
.L_x_33044:
[----:B------:R-:W-:Y:S01]  /*5d50*/  HADD2.F32 R87, -RZ, R67.H0_H0 ;  /* 0x20000043ff577230 */ /* 0x000fe20000004100 */
[----:B------:R-:W-:Y:S05]  /*5d60*/  @P3 BRA `(.L_x_33045) ;  /* 0x0000008000003947 */ /* 0x000fea0003800000 */
[----:B------:R-:W-:-:S04]  /*5d70*/  ISETP.NE.U32.AND P4, PT, RZ, c[0x0][0x180], PT ;  /* 0x00006000ff007a0c */ /* 0x000fc80003f85070 */
[----:B------:R-:W-:-:S13]  /*5d80*/  ISETP.NE.AND.EX P4, PT, RZ, c[0x0][0x184], PT, P4 ;  /* 0x00006100ff007a0c */ /* 0x000fda0003f85340 */
[----:B------:R-:W-:Y:S05]  /*5d90*/  @P4 BRA `(.L_x_33046) ;  /* 0x0000002000004947 */ /* 0x000fea0003800000 */
[----:B------:R-:W-:Y:S05]  /*5da0*/  @P0 BRA `(.L_x_33047) ;  /* 0x0000008000000947 */ /* 0x000fea0003800000 */
[----:B------:R-:W-:Y:S05]  /*5db0*/  BRA `(.L_x_33048) ;  /* 0x0000009000007947 */ /* 0x000fea0003800000 */
.L_x_33046:
[----:B-----5:R-:W-:-:S05]  /*5dc0*/  HADD2.F32 R64, -RZ, R43.H0_H0 ;  /* 0x2000002bff407230 */ /* 0x020fca0000004100 */
[----:B------:R-:W-:Y:S01]  /*5dd0*/  FADD.FTZ R87, R64, R87 ;  /* 0x0000005740577221 */ /* 0x000fe20000010000 */
[----:B------:R-:W-:Y:S05]  /*5de0*/  BRA `(.L_x_33047) ;  /* 0x0000004000007947 */ /* 0x000fea0003800000 */
.L_x_33045:
[----:B-----5:R-:W-:-:S05]  /*5df0*/  HADD2.F32 R64, -RZ, R47.H0_H0 ;  /* 0x2000002fff407230 */ /* 0x020fca0000004100 */
[----:B------:R-:W-:Y:S01]  /*5e00*/  FADD.FTZ R87, R64, R87 ;  /* 0x0000005740577221 */ /* 0x000fe20000010000 */
[----:B------:R-:W-:-:S05]  /*5e10*/  @P2 HADD2.F32 R64, -RZ, R43.H0_H0 ;  /* 0x2000002bff402230 */ /* 0x000fca0000004100 */
[----:B------:R-:W-:-:S05]  /*5e20*/  @P2 FADD.FTZ R87, R64, R87 ;  /* 0x0000005740572221 */ /* 0x000fca0000010000 */
.L_x_33047:
[----:B------:R-:W-:-:S04]  /*5e30*/  F2FP.PACK_AB R64, RZ, R87 ;  /* 0x00000057ff40723e */ /* 0x000fc800000000ff */
[----:B------:R-:W-:Y:S02]  /*5e40*/  PRMT R39, R64, 0x7610, R39 ;  /* 0x0000761040277816 */ /* 0x000fe40000000027 */
.L_x_33048:
[----:B------:R-:W-:Y:S01]  /*5e50*/  HADD2.F32 R96, -RZ, R67.H1_H1 ;  /* 0x30000043ff607230 */ /* 0x000fe20000004100 */
[----:B------:R-:W-:Y:S05]  /*5e60*/  @P3 BRA `(.L_x_33049) ;  /* 0x0000008000003947 */ /* 0x000fea0003800000 */
[----:B------:R-:W-:-:S04]  /*5e70*/  ISETP.NE.U32.AND P4, PT, RZ, c[0x0][0x180], PT ;  /* 0x00006000ff007a0c */ /* 0x000fc80003f85070 */
[----:B------:R-:W-:-:S13]  /*5e80*/  ISETP.NE.AND.EX P4, PT, RZ, c[0x0][0x184], PT, P4 ;  /* 0x00006100ff007a0c */ /* 0x000fda0003f85340 */
[----:B------:R-:W-:Y:S05]  /*5e90*/  @P4 BRA `(.L_x_33050) ;  /* 0x0000002000004947 */ /* 0x000fea0003800000 */
[----:B------:R-:W-:Y:S05]  /*5ea0*/  @P0 BRA `(.L_x_33051) ;  /* 0x0000008000000947 */ /* 0x000fea0003800000 */
[----:B------:R-:W-:Y:S05]  /*5eb0*/  BRA `(.L_x_33052) ;  /* 0x0000009000007947 */ /* 0x000fea0003800000 */
.L_x_33050:
[----:B-----5:R-:W-:-:S05]  /*5ec0*/  HADD2.F32 R64, -RZ, R43.H1_H1 ;  /* 0x3000002bff407230 */ /* 0x020fca0000004100 */
[----:B------:R-:W-:Y:S01]  /*5ed0*/  FADD.FTZ R96, R64, R96 ;  /* 0x0000006040607221 */ /* 0x000fe20000010000 */
[----:B------:R-:W-:Y:S05]  /*5ee0*/  BRA `(.L_x_33051) ;  /* 0x0000004000007947 */ /* 0x000fea0003800000 */
.L_x_33049:
[----:B-----5:R-:W-:-:S05]  /*5ef0*/  HADD2.F32 R64, -RZ, R47.H1_H1 ;  /* 0x3000002fff407230 */ /* 0x020fca0000004100 */
[----:B------:R-:W-:Y:S01]  /*5f00*/  FADD.FTZ R96, R64, R96 ;  /* 0x0000006040607221 */ /* 0x000fe20000010000 */
[----:B------:R-:W-:-:S05]  /*5f10*/  @P2 HADD2.F32 R64, -RZ, R43.H1_H1 ;  /* 0x3000002bff402230 */ /* 0x000fca0000004100 */
[----:B------:R-:W-:-:S05]  /*5f20*/  @P2 FADD.FTZ R96, R64, R96 ;  /* 0x0000006040602221 */ /* 0x000fca0000010000 */
.L_x_33051:
[----:B------:R-:W-:-:S04]  /*5f30*/  F2FP.PACK_AB R64, RZ, R96 ;  /* 0x00000060ff40723e */ /* 0x000fc800000000ff */
[----:B------:R-:W-:Y:S02]  /*5f40*/  PRMT R39, R39, 0x5410, R64 ;  /* 0x0000541027277816 */ /* 0x000fe40000000040 */
.L_x_33052:
        /* <DEDUP_REMOVED lines=16> */
.L_x_33054:
[----:B-----5:R-:W-:-:S05]  /*6050*/  HADD2.F32 R108, -RZ, R40.H0_H0 ;  /* 0x20000028ff6c7230 */ /* 0x020fca0000004100 */
[----:B------:R-:W-:Y:S01]  /*6060*/  FADD.FTZ R100, R108, R100 ;  /* 0x000000646c647221 */ /* 0x000fe20000010000 */
[----:B------:R-:W-:Y:S05]  /*6070*/  BRA `(.L_x_33055) ;  /* 0x0000004000007947 */ /* 0x000fea0003800000 */
.L_x_33053:
[----:B-----5:R-:W-:-:S05]  /*6080*/  HADD2.F32 R108, -RZ, R44.H0_H0 ;  /* 0x2000002cff6c7230 */ /* 0x020fca0000004100 */
[----:B------:R-:W-:Y:S01]  /*6090*/  FADD.FTZ R100, R108, R100 ;  /* 0x000000646c647221 */ /* 0x000fe20000010000 */
[----:B------:R-:W-:-:S05]  /*60a0*/  @P2 HADD2.F32 R108, -RZ, R40.H0_H0 ;  /* 0x20000028ff6c2230 */ /* 0x000fca0000004100 */
[----:B------:R-:W-:-:S05]  /*60b0*/  @P2 FADD.FTZ R100, R108, R100 ;  /* 0x000000646c642221 */ /* 0x000fca0000010000 */
.L_x_33055:
[----:B------:R-:W-:-:S04]  /*60c0*/  F2FP.PACK_AB R108, RZ, R100 ;  /* 0x00000064ff6c723e */ /* 0x000fc800000000ff */
[----:B------:R-:W-:Y:S02]  /*60d0*/  PRMT R36, R108, 0x7610, R36 ;  /* 0x000076106c247816 */ /* 0x000fe40000000024 */
.L_x_33056:
[----:B------:R-:W-:Y:S01]  /*60e0*/  HADD2.F32 R109, -RZ, R64.H1_H1 ;  /* 0x30000040ff6d7230 */ /* 0x000fe20000004100 */
[----:B------:R-:W-:Y:S05]  /*60f0*/  @P3 BRA `(.L_x_33057) ;  /* 0x0000008000003947 */ /* 0x000fea0003800000 */
[----:B------:R-:W-:-:S04]  /*6100*/  ISETP.NE.U32.AND P4, PT, RZ, c[0x0][0x180], PT ;  /* 0x00006000ff007a0c */ /* 0x000fc80003f85070 */
[----:B------:R-:W-:-:S13]  /*6110*/  ISETP.NE.AND.EX P4, PT, RZ, c[0x0][0x184], PT, P4 ;  /* 0x00006100ff007a0c */ /* 0x000fda0003f85340 */
[----:B------:R-:W-:Y:S05]  /*6120*/  @P4 BRA `(.L_x_33058) ;  /* 0x0000002000004947 */ /* 0x000fea0003800000 */
[----:B------:R-:W-:Y:S05]  /*6130*/  @P0 BRA `(.L_x_33059) ;  /* 0x0000008000000947 */ /* 0x000fea0003800000 */
[----:B------:R-:W-:Y:S05]  /*6140*/  BRA `(.L_x_33060) ;  /* 0x0000009000007947 */ /* 0x000fea0003800000 */
.L_x_33058:
[----:B-----5:R-:W-:-:S05]  /*6150*/  HADD2.F32 R64, -RZ, R40.H1_H1 ;  /* 0x30000028ff407230 */ /* 0x020fca0000004100 */
[----:B------:R-:W-:Y:S01]  /*6160*/  FADD.FTZ R109, R64, R109 ;  /* 0x0000006d406d7221 */ /* 0x000fe20000010000 */
[----:B------:R-:W-:Y:S05]  /*6170*/  BRA `(.L_x_33059) ;  /* 0x0000004000007947 */ /* 0x000fea0003800000 */
.L_x_33057:
[----:B-----5:R-:W-:-:S05]  /*6180*/  HADD2.F32 R64, -RZ, R44.H1_H1 ;  /* 0x3000002cff407230 */ /* 0x020fca0000004100 */
[----:B------:R-:W-:Y:S01]  /*6190*/  FADD.FTZ R109, R64, R109 ;  /* 0x0000006d406d7221 */ /* 0x000fe20000010000 */
[----:B------:R-:W-:-:S05]  /*61a0*/  @P2 HADD2.F32 R64, -RZ, R40.H1_H1 ;  /* 0x30000028ff402230 */ /* 0x000fca0000004100 */
[----:B------:R-:W-:-:S05]  /*61b0*/  @P2 FADD.FTZ R109, R64, R109 ;  /* 0x0000006d406d2221 */ /* 0x000fca0000010000 */
.L_x_33059:
[----:B------:R-:W-:-:S04]  /*61c0*/  F2FP.PACK_AB R64, RZ, R109 ;  /* 0x0000006dff40723e */ /* 0x000fc800000000ff */
[----:B------:R-:W-:Y:S02]  /*61d0*/  PRMT R36, R36, 0x5410, R64 ;  /* 0x0000541024247816 */ /* 0x000fe40000000040 */
.L_x_33060:
[----:B------:R-:W-:Y:S01]  /*61e0*/  HADD2.F32 R108, -RZ, R65.H0_H0 ;  /* 0x20000041ff6c7230 */ /* 0x000fe20000004100 */
[----:B------:R-:W-:Y:S05]  /*61f0*/  @P3 BRA `(.L_x_33061) ;  /* 0x0000008000003947 */ /* 0x000fea0003800000 */
[----:B------:R-:W-:-:S04]  /*6200*/  ISETP.NE.U32.AND P4, PT, RZ, c[0x0][0x180], PT ;  /* 0x00006000ff007a0c */ /* 0x000fc80003f85070 */
[----:B------:R-:W-:-:S13]  /*6210*/  ISETP.NE.AND.EX P4, PT, RZ, c[0x0][0x184], PT, P4 ;  /* 0x00006100ff007a0c */ /* 0x000fda0003f85340 */
[----:B------:R-:W-:Y:S05]  /*6220*/  @P4 BRA `(.L_x_33062) ;  /* 0x0000002000004947 */ /* 0x000fea0003800000 */
[----:B------:R-:W-:Y:S05]  /*6230*/  @P0 BRA `(.L_x_33063) ;  /* 0x0000008000000947 */ /* 0x000fea0003800000 */
[----:B------:R-:W-:Y:S05]  /*6240*/  BRA `(.L_x_33064) ;  /* 0x0000009000007947 */ /* 0x000fea0003800000 */
.L_x_33062:
[----:B-----5:R-:W-:-:S05]  /*6250*/  HADD2.F32 R64, -RZ, R41.H0_H0 ;  /* 0x20000029ff407230 */ /* 0x020fca0000004100 */
[----:B------:R-:W-:Y:S01]  /*6260*/  FADD.FTZ R108, R64, R108 ;  /* 0x0000006c406c7221 */ /* 0x000fe20000010000 */
[----:B------:R-:W-:Y:S05]  /*6270*/  BRA `(.L_x_33063) ;  /* 0x0000004000007947 */ /* 0x000fea0003800000 */
.L_x_33061:
[----:B-----5:R-:W-:-:S05]  /*6280*/  HADD2.F32 R64, -RZ, R45.H0_H0 ;  /* 0x2000002dff407230 */ /* 0x020fca0000004100 */
[----:B------:R-:W-:Y:S01]  /*6290*/  FADD.FTZ R108, R64, R108 ;  /* 0x0000006c406c7221 */ /* 0x000fe20000010000 */
[----:B------:R-:W-:-:S05]  /*62a0*/  @P2 HADD2.F32 R64, -RZ, R41.H0_H0 ;  /* 0x20000029ff402230 */ /* 0x000fca0000004100 */
[----:B------:R-:W-:-:S05]  /*62b0*/  @P2 FADD.FTZ R108, R64, R108 ;  /* 0x0000006c406c2221 */ /* 0x000fca0000010000 */
.L_x_33063:
[----:B------:R-:W-:-:S04]  /*62c0*/  F2FP.PACK_AB R64, RZ, R108 ;  /* 0x0000006cff40723e */ /* 0x000fc800000000ff */
[----:B------:R-:W-:Y:S02]  /*62d0*/  PRMT R37, R64, 0x7610, R37 ;  /* 0x0000761040257816 */ /* 0x000fe40000000025 */
.L_x_33064:
[----:B------:R-:W-:Y:S01]  /*62e0*/  HADD2.F32 R110, -RZ, R65.H1_H1 ;  /* 0x30000041ff6e7230 */ /* 0x000fe20000004100 */
[----:B------:R-:W-:Y:S05]  /*62f0*/  @P3 BRA `(.L_x_33065) ;  /* 0x0000008000003947 */ /* 0x000fea0003800000 */
[----:B------:R-:W-:-:S04]  /*6300*/  ISETP.NE.U32.AND P4, PT, RZ, c[0x0][0x180], PT ;  /* 0x00006000ff007a0c */ /* 0x000fc80003f85070 */
[----:B------:R-:W-:-:S13]  /*6310*/  ISETP.NE.AND.EX P4, PT, RZ, c[0x0][0x184], PT, P4 ;  /* 0x00006100ff007a0c */ /* 0x000fda0003f85340 */
[----:B------:R-:W-:Y:S05]  /*6320*/  @P4 BRA `(.L_x_33066) ;  /* 0x0000002000004947 */ /* 0x000fea0003800000 */
[----:B------:R-:W-:Y:S05]  /*6330*/  @P0 BRA `(.L_x_33067) ;  /* 0x0000008000000947 */ /* 0x000fea0003800000 */
[----:B------:R-:W-:Y:S05]  /*6340*/  BRA `(.L_x_33068) ;  /* 0x0000009000007947 */ /* 0x000fea0003800000 */
.L_x_33066:
[----:B-----5:R-:W-:-:S05]  /*6350*/  HADD2.F32 R64, -RZ, R41.H1_H1 ;  /* 0x30000029ff407230 */ /* 0x020fca0000004100 */
[----:B------:R-:W-:Y:S01]  /*6360*/  FADD.FTZ R110, R64, R110 ;  /* 0x0000006e406e7221 */ /* 0x000fe20000010000 */
[----:B------:R-:W-:Y:S05]  /*6370*/  BRA `(.L_x_33067) ;  /* 0x0000004000007947 */ /* 0x000fea0003800000 */
.L_x_33065:
[----:B-----5:R-:W-:-:S05]  /*6380*/  HADD2.F32 R64, -RZ, R45.H1_H1 ;  /* 0x3000002dff407230 */ /* 0x020fca0000004100 */
[----:B------:R-:W-:Y:S01]  /*6390*/  FADD.FTZ R110, R64, R110 ;  /* 0x0000006e406e7221 */ /* 0x000fe20000010000 */
[----:B------:R-:W-:-:S05]  /*63a0*/  @P2 HADD2.F32 R64, -RZ, R41.H1_H1 ;  /* 0x30000029ff402230 */ /* 0x000fca0000004100 */
[----:B------:R-:W-:-:S05]  /*63b0*/  @P2 FADD.FTZ R110, R64, R110 ;  /* 0x0000006e406e2221 */ /* 0x000fca0000010000 */
.L_x_33067:
[----:B------:R-:W-:-:S04]  /*63c0*/  F2FP.PACK_AB R64, RZ, R110 ;  /* 0x0000006eff40723e */ /* 0x000fc800000000ff */
[----:B------:R-:W-:Y:S02]  /*63d0*/  PRMT R37, R37, 0x5410, R64 ;  /* 0x0000541025257816 */ /* 0x000fe40000000040 */
.L_x_33068:
[----:B------:R-:W-:Y:S01]  /*63e0*/  HADD2.F32 R111, -RZ, R66.H0_H0 ;  /* 0x20000042ff6f7230 */ /* 0x000fe20000004100 */
[----:B------:R-:W-:Y:S05]  /*63f0*/  @P3 BRA `(.L_x_33069) ;  /* 0x0000008000003947 */ /* 0x000fea0003800000 */
[----:B------:R-:W-:-:S04]  /*6400*/  ISETP.NE.U32.AND P4, PT, RZ, c[0x0][0x180], PT ;  /* 0x00006000ff007a0c */ /* 0x000fc80003f85070 */
[----:B------:R-:W-:-:S13]  /*6410*/  ISETP.NE.AND.EX P4, PT, RZ, c[0x0][0x184], PT, P4 ;  /* 0x00006100ff007a0c */ /* 0x000fda0003f85340 */
[----:B------:R-:W-:Y:S05]  /*6420*/  @P4 BRA `(.L_x_33070) ;  /* 0x0000002000004947 */ /* 0x000fea0003800000 */
[----:B------:R-:W-:Y:S05]  /*6430*/  @P0 BRA `(.L_x_33071) ;  /* 0x0000008000000947 */ /* 0x000fea0003800000 */
[----:B------:R-:W-:Y:S05]  /*6440*/  BRA `(.L_x_33072) ;  /* 0x0000009000007947 */ /* 0x000fea0003800000 */
.L_x_33070:
[----:B-----5:R-:W-:-:S05]  /*6450*/  HADD2.F32 R64, -RZ, R42.H0_H0 ;  /* 0x2000002aff407230 */ /* 0x020fca0000004100 */
[----:B------:R-:W-:Y:S01]  /*6460*/  FADD.FTZ R111, R64, R111 ;  /* 0x0000006f406f7221 */ /* 0x000fe20000010000 */
[----:B------:R-:W-:Y:S05]  /*6470*/  BRA `(.L_x_33071) ;  /* 0x0000004000007947 */ /* 0x000fea0003800000 */
.L_x_33069:
[----:B-----5:R-:W-:-:S05]  /*6480*/  HADD2.F32 R64, -RZ, R46.H0_H0 ;  /* 0x2000002eff407230 */ /* 0x020fca0000004100 */
[----:B------:R-:W-:Y:S01]  /*6490*/  FADD.FTZ R111, R64, R111 ;  /* 0x0000006f406f7221 */ /* 0x000fe20000010000 */
[----:B------:R-:W-:-:S05]  /*64a0*/  @P2 HADD2.F32 R64, -RZ, R42.H0_H0 ;  /* 0x2000002aff402230 */ /* 0x000fca0000004100 */
[----:B------:R-:W-:-:S05]  /*64b0*/  @P2 FADD.FTZ R111, R64, R111 ;  /* 0x0000006f406f2221 */ /* 0x000fca0000010000 */
.L_x_33071:
[----:B------:R-:W-:-:S04]  /*64c0*/  F2FP.PACK_AB R64, RZ, R111 ;  /* 0x0000006fff40723e */ /* 0x000fc800000000ff */
[----:B------:R-:W-:Y:S02]  /*64d0*/  PRMT R38, R64, 0x7610, R38 ;  /* 0x0000761040267816 */ /* 0x000fe40000000026 */
.L_x_33072:
[----:B------:R-:W-:Y:S01]  /*64e0*/  HADD2.F32 R112, -RZ, R66.H1_H1 ;  /* 0x30000042ff707230 */ /* 0x000fe20000004100 */
[----:B------:R-:W-:Y:S05]  /*64f0*/  @P3 BRA `(.L_x_33073) ;  /* 0x0000008000003947 */ /* 0x000fea0003800000 */
[----:B------:R-:W-:-:S04]  /*6500*/  ISETP.NE.U32.AND P4, PT, RZ, c[0x0][0x180], PT ;  /* 0x00006000ff007a0c */ /* 0x000fc80003f85070 */
[----:B------:R-:W-:-:S13]  /*6510*/  ISETP.NE.AND.EX P4, PT, RZ, c[0x0][0x184], PT, P4 ;  /* 0x00006100ff007a0c */ /* 0x000fda0003f85340 */
[----:B------:R-:W-:Y:S05]  /*6520*/  @P4 BRA `(.L_x_33074) ;  /* 0x0000002000004947 */ /* 0x000fea0003800000 */
[----:B------:R-:W-:Y:S05]  /*6530*/  @P0 BRA `(.L_x_33075) ;  /* 0x0000008000000947 */ /* 0x000fea0003800000 */
[----:B------:R-:W-:Y:S05]  /*6540*/  BRA `(.L_x_33076) ;  /* 0x0000009000007947 */ /* 0x000fea0003800000 */
.L_x_33074:
[----:B-----5:R-:W-:-:S05]  /*6550*/  HADD2.F32 R64, -RZ, R42.H1_H1 ;  /* 0x3000002aff407230 */ /* 0x020fca0000004100 */
[----:B------:R-:W-:Y:S01]  /*6560*/  FADD.FTZ R112, R64, R112 ;  /* 0x0000007040707221 */ /* 0x000fe20000010000 */
[----:B------:R-:W-:Y:S05]  /*6570*/  BRA `(.L_x_33075) ;  /* 0x0000004000007947 */ /* 0x000fea0003800000 */
.L_x_33073:
[----:B-----5:R-:W-:-:S05]  /*6580*/  HADD2.F32 R64, -RZ, R46.H1_H1 ;  /* 0x3000002eff407230 */ /* 0x020fca0000004100 */
[----:B------:R-:W-:Y:S01]  /*6590*/  FADD.FTZ R112, R64, R112 ;  /* 0x0000007040707221 */ /* 0x000fe20000010000 */
[----:B------:R-:W-:-:S05]  /*65a0*/  @P2 HADD2.F32 R64, -RZ, R42.H1_H1 ;  /* 0x3000002aff402230 */ /* 0x000fca0000004100 */
[----:B------:R-:W-:-:S05]  /*65b0*/  @P2 FADD.FTZ R112, R64, R112 ;  /* 0x0000007040702221 */ /* 0x000fca0000010000 */
.L_x_33075:
[----:B------:R-:W-:-:S04]  /*65c0*/  F2FP.PACK_AB R64, RZ, R112 ;  /* 0x00000070ff40723e */ /* 0x000fc800000000ff */
[----:B------:R-:W-:Y:S02]  /*65d0*/  PRMT R38, R38, 0x5410, R64 ;  /* 0x0000541026267816 */ /* 0x000fe40000000040 */
.L_x_33076:
[----:B------:R-:W-:Y:S01]  /*65e0*/  HADD2.F32 R113, -RZ, R67.H0_H0 ;  /* 0x20000043ff717230 */ /* 0x000fe20000004100 */
[----:B------:R-:W-:Y:S05]  /*65f0*/  @P3 BRA `(.L_x_33077) ;  /* 0x0000008000003947 */ /* 0x000fea0003800000 */
[----:B------:R-:W-:-:S04]  /*6600*/  ISETP.NE.U32.AND P4, PT, RZ, c[0x0][0x180], PT ;  /* 0x00006000ff007a0c */ /* 0x000fc80003f85070 */
[----:B------:R-:W-:-:S13]  /*6610*/  ISETP.NE.AND.EX P4, PT, RZ, c[0x0][0x184], PT, P4 ;  /* 0x00006100ff007a0c */ /* 0x000fda0003f85340 */
[----:B------:R-:W-:Y:S05]  /*6620*/  @P4 BRA `(.L_x_33078) ;  /* 0x0000002000004947 */ /* 0x000fea0003800000 */
[----:B------:R-:W-:Y:S05]  /*6630*/  @P0 BRA `(.L_x_33079) ;  /* 0x0000008000000947 */ /* 0x000fea0003800000 */
[----:B------:R-:W-:Y:S05]  /*6640*/  BRA `(.L_x_33080) ;  /* 0x0000009000007947 */ /* 0x000fea0003800000 */
.L_x_33078:
[----:B-----5:R-:W-:-:S05]  /*6650*/  HADD2.F32 R64, -RZ, R43.H0_H0 ;  /* 0x2000002bff407230 */ /* 0x020fca0000004100 */
[----:B------:R-:W-:Y:S01]  /*6660*/  FADD.FTZ R113, R64, R113 ;  /* 0x0000007140717221 */ /* 0x000fe20000010000 */
[----:B------:R-:W-:Y:S05]  /*6670*/  BRA `(.L_x_33079) ;  /* 0x0000004000007947 */ /* 0x000fea0003800000 */
.L_x_33077:
[----:B-----5:R-:W-:-:S05]  /*6680*/  HADD2.F32 R64, -RZ, R47.H0_H0 ;  /* 0x2000002fff407230 */ /* 0x020fca0000004100 */
[----:B------:R-:W-:Y:S01]  /*6690*/  FADD.FTZ R113, R64, R113 ;  /* 0x0000007140717221 */ /* 0x000fe20000010000 */
[----:B------:R-:W-:-:S05]  /*66a0*/  @P2 HADD2.F32 R64, -RZ, R43.H0_H0 ;  /* 0x2000002bff402230 */ /* 0x000fca0000004100 */
[----:B------:R-:W-:-:S05]  /*66b0*/  @P2 FADD.FTZ R113, R64, R113 ;  /* 0x0000007140712221 */ /* 0x000fca0000010000 */
.L_x_33079:
[----:B------:R-:W-:-:S04]  /*66c0*/  F2FP.PACK_AB R64, RZ, R113 ;  /* 0x00000071ff40723e */ /* 0x000fc800000000ff */
[----:B------:R-:W-:Y:S02]  /*66d0*/  PRMT R39, R64, 0x7610, R39 ;  /* 0x0000761040277816 */ /* 0x000fe40000000027 */
.L_x_33080:
[----:B------:R-:W-:Y:S01]  /*66e0*/  HADD2.F32 R114, -RZ, R67.H1_H1 ;  /* 0x30000043ff727230 */ /* 0x000fe20000004100 */
[----:B------:R-:W-:Y:S05]  /*66f0*/  @P3 BRA `(.L_x_33081) ;  /* 0x0000008000003947 */ /* 0x000fea0003800000 */
[----:B------:R-:W-:-:S04]  /*6700*/  ISETP.NE.U32.AND P4, PT, RZ, c[0x0][0x180], PT ;  /* 0x00006000ff007a0c */ /* 0x000fc80003f85070 */
[----:B------:R-:W-:-:S13]  /*6710*/  ISETP.NE.AND.EX P4, PT, RZ, c[0x0][0x184], PT, P4 ;  /* 0x00006100ff007a0c */ /* 0x000fda0003f85340 */
[----:B------:R-:W-:Y:S05]  /*6720*/  @P4 BRA `(.L_x_33082) ;  /* 0x0000002000004947 */ /* 0x000fea0003800000 */
[----:B------:R-:W-:Y:S05]  /*6730*/  @P0 BRA `(.L_x_33083) ;  /* 0x0000008000000947 */ /* 0x000fea0003800000 */
[----:B------:R-:W-:Y:S05]  /*6740*/  BRA `(.L_x_33084) ;  /* 0x0000009000007947 */ /* 0x000fea0003800000 */
.L_x_33082:
[----:B-----5:R-:W-:-:S05]  /*6750*/  HADD2.F32 R64, -RZ, R43.H1_H1 ;  /* 0x3000002bff407230 */ /* 0x020fca0000004100 */
[----:B------:R-:W-:Y:S01]  /*6760*/  FADD.FTZ R114, R64, R114 ;  /* 0x0000007240727221 */ /* 0x000fe20000010000 */
[----:B------:R-:W-:Y:S05]  /*6770*/  BRA `(.L_x_33083) ;  /* 0x0000004000007947 */ /* 0x000fea0003800000 */
.L_x_33081:
[----:B-----5:R-:W-:-:S05]  /*6780*/  HADD2.F32 R64, -RZ, R47.H1_H1 ;  /* 0x3000002fff407230 */ /* 0x020fca0000004100 */
[----:B------:R-:W-:Y:S01]  /*6790*/  FADD.FTZ R114, R64, R114 ;  /* 0x0000007240727221 */ /* 0x000fe20000010000 */
[----:B------:R-:W-:-:S05]  /*67a0*/  @P2 HADD2.F32 R64, -RZ, R43.H1_H1 ;  /* 0x3000002bff402230 */ /* 0x000fca0000004100 */
[----:B------:R-:W-:-:S05]  /*67b0*/  @P2 FADD.FTZ R114, R64, R114 ;  /* 0x0000007240722221 */ /* 0x000fca0000010000 */
.L_x_33083:
[----:B------:R-:W-:-:S04]  /*67c0*/  F2FP.PACK_AB R64, RZ, R114 ;  /* 0x00000072ff40723e */ /* 0x000fc800000000ff */
[----:B------:R-:W-:Y:S02]  /*67d0*/  PRMT R39, R39, 0x5410, R64 ;  /* 0x0000541027277816 */ /* 0x000fe40000000040 */
.L_x_33084:
        /* <DEDUP_REMOVED lines=16> */
.L_x_33086:
[----:B-----5:R-:W-:-:S05]  /*68e0*/  HADD2.F32 R117, -RZ, R40.H0_H0 ;  /* 0x20000028ff757230 */ /* 0x020fca0000004100 */
[----:B------:R-:W-:Y:S01]  /*68f0*/  FADD.FTZ R116, R117, R116 ;  /* 0x0000007475747221 */ /* 0x000fe20000010000 */
[----:B------:R-:W-:Y:S05]  /*6900*/  BRA `(.L_x_33087) ;  /* 0x0000004000007947 */ /* 0x000fea0003800000 */
.L_x_33085:
[----:B-----5:R-:W-:-:S05]  /*6910*/  HADD2.F32 R117, -RZ, R44.H0_H0 ;  /* 0x2000002cff757230 */ /* 0x020fca0000004100 */
[----:B------:R-:W-:Y:S01]  /*6920*/  FADD.FTZ R116, R117, R116 ;  /* 0x0000007475747221 */ /* 0x000fe20000010000 */
[----:B------:R-:W-:-:S05]  /*6930*/  @P2 HADD2.F32 R117, -RZ, R40.H0_H0 ;  /* 0x20000028ff752230 */ /* 0x000fca0000004100 */
[----:B------:R-:W-:-:S05]  /*6940*/  @P2 FADD.FTZ R116, R117, R116 ;  /* 0x0000007475742221 */ /* 0x000fca0000010000 */
.L_x_33087:
[----:B------:R-:W-:-:S04]  /*6950*/  F2FP.PACK_AB R117, RZ, R116 ;  /* 0x00000074ff75723e */ /* 0x000fc800000000ff */
[----:B------:R-:W-:Y:S02]  /*6960*/  PRMT R36, R117, 0x7610, R36 ;  /* 0x0000761075247816 */ /* 0x000fe40000000024 */
.L_x_33088:
[----:B------:R-:W-:Y:S01]  /*6970*/  HADD2.F32 R118, -RZ, R64.H1_H1 ;  /* 0x30000040ff767230 */ /* 0x000fe20000004100 */
[----:B------:R-:W-:Y:S05]  /*6980*/  @P3 BRA `(.L_x_33089) ;  /* 0x0000008000003947 */ /* 0x000fea0003800000 */
[----:B------:R-:W-:-:S04]  /*6990*/  ISETP.NE.U32.AND P1, PT, RZ, c[0x0][0x180], PT ;  /* 0x00006000ff007a0c */ /* 0x000fc80003f25070 */
[----:B------:R-:W-:-:S13]  /*69a0*/  ISETP.NE.AND.EX P1, PT, RZ, c[0x0][0x184], PT, P1 ;  /* 0x00006100ff007a0c */ /* 0x000fda0003f25310 */
[----:B------:R-:W-:Y:S05]  /*69b0*/  @P1 BRA `(.L_x_33090) ;  /* 0x0000002000001947 */ /* 0x000fea0003800000 */
[----:B------:R-:W-:Y:S05]  /*69c0*/  @P0 BRA `(.L_x_33091) ;  /* 0x0000008000000947 */ /* 0x000fea0003800000 */
[----:B------:R-:W-:Y:S05]  /*69d0*/  BRA `(.L_x_33092) ;  /* 0x0000009000007947 */ /* 0x000fea0003800000 */
.L_x_33090:
[----:B-----5:R-:W-:-:S05]  /*69e0*/  HADD2.F32 R64, -RZ, R40.H1_H1 ;  /* 0x30000028ff407230 */ /* 0x020fca0000004100 */
[----:B------:R-:W-:Y:S01]  /*69f0*/  FADD.FTZ R118, R64, R118 ;  /* 0x0000007640767221 */ /* 0x000fe20000010000 */
[----:B------:R-:W-:Y:S05]  /*6a00*/  BRA `(.L_x_33091) ;  /* 0x0000004000007947 */ /* 0x000fea0003800000 */
.L_x_33089:
[----:B-----5:R-:W-:-:S05]  /*6a10*/  HADD2.F32 R64, -RZ, R44.H1_H1 ;  /* 0x3000002cff407230 */ /* 0x020fca0000004100 */
[----:B------:R-:W-:Y:S01]  /*6a20*/  FADD.FTZ R118, R64, R118 ;  /* 0x0000007640767221 */ /* 0x000fe20000010000 */
[----:B------:R-:W-:-:S05]  /*6a30*/  @P2 HADD2.F32 R64, -RZ, R40.H1_H1 ;  /* 0x30000028ff402230 */ /* 0x000fca0000004100 */
[----:B------:R-:W-:-:S05]  /*6a40*/  @P2 FADD.FTZ R118, R64, R118 ;  /* 0x0000007640762221 */ /* 0x000fca0000010000 */
.L_x_33091:
[----:B------:R-:W-:-:S04]  /*6a50*/  F2FP.PACK_AB R64, RZ, R118 ;  /* 0x00000076ff40723e */ /* 0x000fc800000000ff */
[----:B------:R-:W-:Y:S02]  /*6a60*/  PRMT R36, R36, 0x5410, R64 ;  /* 0x0000541024247816 */ /* 0x000fe40000000040 */
.L_x_33092:
[----:B------:R-:W-:Y:S01]  /*6a70*/  HADD2.F32 R117, -RZ, R65.H0_H0 ;  /* 0x20000041ff757230 */ /* 0x000fe20000004100 */
[----:B------:R-:W-:Y:S05]  /*6a80*/  @P3 BRA `(.L_x_33093) ;  /* 0x0000008000003947 */ /* 0x000fea0003800000 */
[----:B------:R-:W-:-:S04]  /*6a90*/  ISETP.NE.U32.AND P1, PT, RZ, c[0x0][0x180], PT ;  /* 0x00006000ff007a0c */ /* 0x000fc80003f25070 */
[----:B------:R-:W-:-:S13]  /*6aa0*/  ISETP.NE.AND.EX P1, PT, RZ, c[0x0][0x184], PT, P1 ;  /* 0x00006100ff007a0c */ /* 0x000fda0003f25310 */
[----:B------:R-:W-:Y:S05]  /*6ab0*/  @P1 BRA `(.L_x_33094) ;  /* 0x0000002000001947 */ /* 0x000fea0003800000 */
[----:B------:R-:W-:Y:S05]  /*6ac0*/  @P0 BRA `(.L_x_33095) ;  /* 0x0000008000000947 */ /* 0x000fea0003800000 */
[----:B------:R-:W-:Y:S05]  /*6ad0*/  BRA `(.L_x_33096) ;  /* 0x0000009000007947 */ /* 0x000fea0003800000 */
.L_x_33094:
[----:B-----5:R-:W-:-:S05]  /*6ae0*/  HADD2.F32 R64, -RZ, R41.H0_H0 ;  /* 0x20000029ff407230 */ /* 0x020fca0000004100 */
[----:B------:R-:W-:Y:S01]  /*6af0*/  FADD.FTZ R117, R64, R117 ;  /* 0x0000007540757221 */ /* 0x000fe20000010000 */
[----:B------:R-:W-:Y:S05]  /*6b00*/  BRA `(.L_x_33095) ;  /* 0x0000004000007947 */ /* 0x000fea0003800000 */
.L_x_33093:
[----:B-----5:R-:W-:-:S05]  /*6b10*/  HADD2.F32 R64, -RZ, R45.H0_H0 ;  /* 0x2000002dff407230 */ /* 0x020fca0000004100 */
[----:B------:R-:W-:Y:S01]  /*6b20*/  FADD.FTZ R117, R64, R117 ;  /* 0x0000007540757221 */ /* 0x000fe20000010000 */
[----:B------:R-:W-:-:S05]  /*6b30*/  @P2 HADD2.F32 R64, -RZ, R41.H0_H0 ;  /* 0x20000029ff402230 */ /* 0x000fca0000004100 */
[----:B------:R-:W-:-:S05]  /*6b40*/  @P2 FADD.FTZ R117, R64, R117 ;  /* 0x0000007540752221 */ /* 0x000fca0000010000 */
.L_x_33095:
[----:B------:R-:W-:-:S04]  /*6b50*/  F2FP.PACK_AB R64, RZ, R117 ;  /* 0x00000075ff40723e */ /* 0x000fc800000000ff */
[----:B------:R-:W-:Y:S02]  /*6b60*/  PRMT R37, R64, 0x7610, R37 ;  /* 0x0000761040257816 */ /* 0x000fe40000000025 */
.L_x_33096:
[----:B------:R-:W-:Y:S01]  /*6b70*/  HADD2.F32 R119, -RZ, R65.H1_H1 ;  /* 0x30000041ff777230 */ /* 0x000fe20000004100 */
[----:B------:R-:W-:Y:S05]  /*6b80*/  @P3 BRA `(.L_x_33097) ;  /* 0x0000008000003947 */ /* 0x000fea0003800000 */
[----:B------:R-:W-:-:S04]  /*6b90*/  ISETP.NE.U32.AND P1, PT, RZ, c[0x0][0x180], PT ;  /* 0x00006000ff007a0c */ /* 0x000fc80003f25070 */
[----:B------:R-:W-:-:S13]  /*6ba0*/  ISETP.NE.AND.EX P1, PT, RZ, c[0x0][0x184], PT, P1 ;  /* 0x00006100ff007a0c */ /* 0x000fda0003f25310 */
[----:B------:R-:W-:Y:S05]  /*6bb0*/  @P1 BRA `(.L_x_33098) ;  /* 0x0000002000001947 */ /* 0x000fea0003800000 */
[----:B------:R-:W-:Y:S05]  /*6bc0*/  @P0 BRA `(.L_x_33099) ;  /* 0x0000008000000947 */ /* 0x000fea0003800000 */
[----:B------:R-:W-:Y:S05]  /*6bd0*/  BRA `(.L_x_33100) ;  /* 0x0000009000007947 */ /* 0x000fea0003800000 */
.L_x_33098:
[----:B-----5:R-:W-:-:S05]  /*6be0*/  HADD2.F32 R64, -RZ, R41.H1_H1 ;  /* 0x30000029ff407230 */ /* 0x020fca0000004100 */
[----:B------:R-:W-:Y:S01]  /*6bf0*/  FADD.FTZ R119, R64, R119 ;  /* 0x0000007740777221 */ /* 0x000fe20000010000 */
[----:B------:R-:W-:Y:S05]  /*6c00*/  BRA `(.L_x_33099) ;  /* 0x0000004000007947 */ /* 0x000fea0003800000 */
.L_x_33097:
[----:B-----5:R-:W-:-:S05]  /*6c10*/  HADD2.F32 R64, -RZ, R45.H1_H1 ;  /* 0x3000002dff407230 */ /* 0x020fca0000004100 */
[----:B------:R-:W-:Y:S01]  /*6c20*/  FADD.FTZ R119, R64, R119 ;  /* 0x0000007740777221 */ /* 0x000fe20000010000 */
[----:B------:R-:W-:-:S05]  /*6c30*/  @P2 HADD2.F32 R64, -RZ, R41.H1_H1 ;  /* 0x30000029ff402230 */ /* 0x000fca0000004100 */
[----:B------:R-:W-:-:S05]  /*6c40*/  @P2 FADD.FTZ R119, R64, R119 ;  /* 0x0000007740772221 */ /* 0x000fca0000010000 */
.L_x_33099:
[----:B------:R-:W-:-:S04]  /*6c50*/  F2FP.PACK_AB R64, RZ, R119 ;  /* 0x00000077ff40723e */ /* 0x000fc800000000ff */
[----:B------:R-:W-:Y:S02]  /*6c60*/  PRMT R37, R37, 0x5410, R64 ;  /* 0x0000541025257816 */ /* 0x000fe40000000040 */
.L_x_33100:
[----:B------:R-:W-:Y:S01]  /*6c70*/  HADD2.F32 R120, -RZ, R66.H0_H0 ;  /* 0x20000042ff787230 */ /* 0x000fe20000004100 */
[----:B------:R-:W-:Y:S05]  /*6c80*/  @P3 BRA `(.L_x_33101) ;  /* 0x0000008000003947 */ /* 0x000fea0003800000 */
[----:B------:R-:W-:-:S04]  /*6c90*/  ISETP.NE.U32.AND P1, PT, RZ, c[0x0][0x180], PT ;  /* 0x00006000ff007a0c */ /* 0x000fc80003f25070 */
[----:B------:R-:W-:-:S13]  /*6ca0*/  ISETP.NE.AND.EX P1, PT, RZ, c[0x0][0x184], PT, P1 ;  /* 0x00006100ff007a0c */ /* 0x000fda0003f25310 */
[----:B------:R-:W-:Y:S05]  /*6cb0*/  @P1 BRA `(.L_x_33102) ;  /* 0x0000002000001947 */ /* 0x000fea0003800000 */
[----:B------:R-:W-:Y:S05]  /*6cc0*/  @P0 BRA `(.L_x_33103) ;  /* 0x0000008000000947 */ /* 0x000fea0003800000 */
[----:B------:R-:W-:Y:S05]  /*6cd0*/  BRA `(.L_x_33104) ;  /* 0x0000009000007947 */ /* 0x000fea0003800000 */
.L_x_33102:
[----:B-----5:R-:W-:-:S05]  /*6ce0*/  HADD2.F32 R64, -RZ, R42.H0_H0 ;  /* 0x2000002aff407230 */ /* 0x020fca0000004100 */
[----:B------:R-:W-:Y:S01]  /*6cf0*/  FADD.FTZ R120, R64, R120 ;  /* 0x0000007840787221 */ /* 0x000fe20000010000 */
[----:B------:R-:W-:Y:S05]  /*6d00*/  BRA `(.L_x_33103) ;  /* 0x0000004000007947 */ /* 0x000fea0003800000 */
.L_x_33101:
[----:B-----5:R-:W-:-:S05]  /*6d10*/  HADD2.F32 R64, -RZ, R46.H0_H0 ;  /* 0x2000002eff407230 */ /* 0x020fca0000004100 */
[----:B------:R-:W-:Y:S01]  /*6d20*/  FADD.FTZ R120, R64, R120 ;  /* 0x0000007840787221 */ /* 0x000fe20000010000 */
[----:B------:R-:W-:-:S05]  /*6d30*/  @P2 HADD2.F32 R64, -RZ, R42.H0_H0 ;  /* 0x2000002aff402230 */ /* 0x000fca0000004100 */
[----:B------:R-:W-:-:S05]  /*6d40*/  @P2 FADD.FTZ R120, R64, R120 ;  /* 0x0000007840782221 */ /* 0x000fca0000010000 */
.L_x_33103:
[----:B------:R-:W-:-:S04]  /*6d50*/  F2FP.PACK_AB R64, RZ, R120 ;  /* 0x00000078ff40723e */ /* 0x000fc800000000ff */
[----:B------:R-:W-:Y:S02]  /*6d60*/  PRMT R38, R64, 0x7610, R38 ;  /* 0x0000761040267816 */ /* 0x000fe40000000026 */
.L_x_33104:
[----:B------:R-:W-:Y:S01]  /*6d70*/  HADD2.F32 R121, -RZ, R66.H1_H1 ;  /* 0x30000042ff797230 */ /* 0x000fe20000004100 */
[----:B------:R-:W-:Y:S05]  /*6d80*/  @P3 BRA `(.L_x_33105) ;  /* 0x0000008000003947 */ /* 0x000fea0003800000 */
[----:B------:R-:W-:-:S04]  /*6d90*/  ISETP.NE.U32.AND P1, PT, RZ, c[0x0][0x180], PT ;  /* 0x00006000ff007a0c */ /* 0x000fc80003f25070 */
[----:B------:R-:W-:-:S13]  /*6da0*/  ISETP.NE.AND.EX P1, PT, RZ, c[0x0][0x184], PT, P1 ;  /* 0x00006100ff007a0c */ /* 0x000fda0003f25310 */
[----:B------:R-:W-:Y:S05]  /*6db0*/  @P1 BRA `(.L_x_33106) ;  /* 0x0000002000001947 */ /* 0x000fea0003800000 */
[----:B------:R-:W-:Y:S05]  /*6dc0*/  @P0 BRA `(.L_x_33107) ;  /* 0x0000008000000947 */ /* 0x000fea0003800000 */
[----:B------:R-:W-:Y:S05]  /*6dd0*/  BRA `(.L_x_33108) ;  /* 0x0000009000007947 */ /* 0x000fea0003800000 */
.L_x_33106:
[----:B-----5:R-:W-:-:S05]  /*6de0*/  HADD2.F32 R64, -RZ, R42.H1_H1 ;  /* 0x3000002aff407230 */ /* 0x020fca0000004100 */
[----:B------:R-:W-:Y:S01]  /*6df0*/  FADD.FTZ R121, R64, R121 ;  /* 0x0000007940797221 */ /* 0x000fe20000010000 */
[----:B------:R-:W-:Y:S05]  /*6e00*/  BRA `(.L_x_33107) ;  /* 0x0000004000007947 */ /* 0x000fea0003800000 */
.L_x_33105:
[----:B-----5:R-:W-:-:S05]  /*6e10*/  HADD2.F32 R64, -RZ, R46.H1_H1 ;  /* 0x3000002eff407230 */ /* 0x020fca0000004100 */
[----:B------:R-:W-:Y:S01]  /*6e20*/  FADD.FTZ R121, R64, R121 ;  /* 0x0000007940797221 */ /* 0x000fe20000010000 */
[----:B------:R-:W-:-:S05]  /*6e30*/  @P2 HADD2.F32 R64, -RZ, R42.H1_H1 ;  /* 0x3000002aff402230 */ /* 0x000fca0000004100 */
[----:B------:R-:W-:-:S05]  /*6e40*/  @P2 FADD.FTZ R121, R64, R121 ;  /* 0x0000007940792221 */ /* 0x000fca0000010000 */
.L_x_33107:
[----:B------:R-:W-:-:S04]  /*6e50*/  F2FP.PACK_AB R64, RZ, R121 ;  /* 0x00000079ff40723e */ /* 0x000fc800000000ff */
[----:B------:R-:W-:Y:S02]  /*6e60*/  PRMT R38, R38, 0x5410, R64 ;  /* 0x0000541026267816 */ /* 0x000fe40000000040 */
.L_x_33108:
[----:B------:R-:W-:Y:S01]  /*6e70*/  HADD2.F32 R122, -RZ, R67.H0_H0 ;  /* 0x20000043ff7a7230 */ /* 0x000fe20000004100 */
[----:B------:R-:W-:Y:S05]  /*6e80*/  @P3 BRA `(.L_x_33109) ;  /* 0x0000008000003947 */ /* 0x000fea0003800000 */
[----:B------:R-:W-:-:S04]  /*6e90*/  ISETP.NE.U32.AND P1, PT, RZ, c[0x0][0x180], PT ;  /* 0x00006000ff007a0c */ /* 0x000fc80003f25070 */
[----:B------:R-:W-:-:S13]  /*6ea0*/  ISETP.NE.AND.EX P1, PT, RZ, c[0x0][0x184], PT, P1 ;  /* 0x00006100ff007a0c */ /* 0x000fda0003f25310 */
[----:B------:R-:W-:Y:S05]  /*6eb0*/  @P1 BRA `(.L_x_33110) ;  /* 0x0000002000001947 */ /* 0x000fea0003800000 */
[----:B------:R-:W-:Y:S05]  /*6ec0*/  @P0 BRA `(.L_x_33111) ;  /* 0x0000008000000947 */ /* 0x000fea0003800000 */
[----:B------:R-:W-:Y:S05]  /*6ed0*/  BRA `(.L_x_33112) ;  /* 0x0000009000007947 */ /* 0x000fea0003800000 */
.L_x_33110:
[----:B-----5:R-:W-:-:S05]  /*6ee0*/  HADD2.F32 R64, -RZ, R43.H0_H0 ;  /* 0x2000002bff407230 */ /* 0x020fca0000004100 */
[----:B------:R-:W-:Y:S01]  /*6ef0*/  FADD.FTZ R122, R64, R122 ;  /* 0x0000007a407a7221 */ /* 0x000fe20000010000 */
[----:B------:R-:W-:Y:S05]  /*6f00*/  BRA `(.L_x_33111) ;  /* 0x0000004000007947 */ /* 0x000fea0003800000 */
.L_x_33109:
[----:B-----5:R-:W-:-:S05]  /*6f10*/  HADD2.F32 R64, -RZ, R47.H0_H0 ;  /* 0x2000002fff407230 */ /* 0x020fca0000004100 */
[----:B------:R-:W-:Y:S01]  /*6f20*/  FADD.FTZ R122, R64, R122 ;  /* 0x0000007a407a7221 */ /* 0x000fe20000010000 */
[----:B------:R-:W-:-:S05]  /*6f30*/  @P2 HADD2.F32 R64, -RZ, R43.H0_H0 ;  /* 0x2000002bff402230 */ /* 0x000fca0000004100 */
[----:B------:R-:W-:-:S05]  /*6f40*/  @P2 FADD.FTZ R122, R64, R122 ;  /* 0x0000007a407a2221 */ /* 0x000fca0000010000 */
.L_x_33111:
[----:B------:R-:W-:-:S04]  /*6f50*/  F2FP.PACK_AB R64, RZ, R122 ;  /* 0x0000007aff40723e */ /* 0x000fc800000000ff */
[----:B------:R-:W-:Y:S02]  /*6f60*/  PRMT R39, R64, 0x7610, R39 ;  /* 0x0000761040277816 */ /* 0x000fe40000000027 */
.L_x_33112:
[----:B------:R-:W-:Y:S01]  /*6f70*/  HADD2.F32 R123, -RZ, R67.H1_H1 ;  /* 0x30000043ff7b7230 */ /* 0x000fe20000004100 */
[----:B------:R-:W-:Y:S05]  /*6f80*/  @P3 BRA `(.L_x_33113) ;  /* 0x0000008000003947 */ /* 0x000fea0003800000 */
[----:B------:R-:W-:-:S04]  /*6f90*/  ISETP.NE.U32.AND P1, PT, RZ, c[0x0][0x180], PT ;  /* 0x00006000ff007a0c */ /* 0x000fc80003f25070 */
[----:B------:R-:W-:-:S13]  /*6fa0*/  ISETP.NE.AND.EX P1, PT, RZ, c[0x0][0x184], PT, P1 ;  /* 0x00006100ff007a0c */ /* 0x000fda0003f25310 */
[----:B------:R-:W-:Y:S05]  /*6fb0*/  @P1 BRA `(.L_x_33114) ;  /* 0x0000002000001947 */ /* 0x000fea0003800000 */
[----:B------:R-:W-:Y:S05]  /*6fc0*/  @P0 BRA `(.L_x_33115) ;  /* 0x0000008000000947 */ /* 0x000fea0003800000 */
[----:B------:R-:W-:Y:S05]  /*6fd0*/  BRA `(.L_x_33116) ;  /* 0x0000009000007947 */ /* 0x000fea0003800000 */
.L_x_33114:
[----:B-----5:R-:W-:-:S05]  /*6fe0*/  HADD2.F32 R64, -RZ, R43.H1_H1 ;  /* 0x3000002bff407230 */ /* 0x020fca0000004100 */
[----:B------:R-:W-:Y:S01]  /*6ff0*/  FADD.FTZ R123, R64, R123 ;  /* 0x0000007b407b7221 */ /* 0x000fe20000010000 */
[----:B------:R-:W-:Y:S05]  /*7000*/  BRA `(.L_x_33115) ;  /* 0x0000004000007947 */ /* 0x000fea0003800000 */
.L_x_33113:
[----:B-----5:R-:W-:-:S05]  /*7010*/  HADD2.F32 R64, -RZ, R47.H1_H1 ;  /* 0x3000002fff407230 */ /* 0x020fca0000004100 */
[----:B------:R-:W-:Y:S01]  /*7020*/  FADD.FTZ R123, R64, R123 ;  /* 0x0000007b407b7221 */ /* 0x000fe20000010000 */
[----:B------:R-:W-:-:S05]  /*7030*/  @P2 HADD2.F32 R64, -RZ, R43.H1_H1 ;  /* 0x3000002bff402230 */ /* 0x000fca0000004100 */
[----:B------:R-:W-:-:S05]  /*7040*/  @P2 FADD.FTZ R123, R64, R123 ;  /* 0x0000007b407b2221 */ /* 0x000fca0000010000 */
.L_x_33115:
[----:B------:R-:W-:-:S04]  /*7050*/  F2FP.PACK_AB R64, RZ, R123 ;  /* 0x0000007bff40723e */ /* 0x000fc800000000ff */
[----:B------:R-:W-:Y:S02]  /*7060*/  PRMT R39, R39, 0x5410, R64 ;  /* 0x0000541027277816 */ /* 0x000fe40000000040 */
.L_x_33116:
        /* <DEDUP_REMOVED lines=85> */
.L_x_33121:
        /* <DEDUP_REMOVED lines=180> */
.L_x_33122:
        /* <DEDUP_REMOVED lines=43> */
[----:B------:R-:W-:Y:S01]  /*83b0*/  F2FP.PACK_AB R64, R67, R64 ;  /* 0x000000404340723e */ /* 0x000fe200000000ff */
[C---:B------:R-:W-:Y:S01]  /*83c0*/  FADD.FTZ R67, -R129.reuse, R102 ;  /* 0x0000006681437221 */ /* 0x040fe20000010100 */
[----:B------:R-:W2:Y:S02]  /*83d0*/  LDL R165, [R1+0x3f4] ;  /* 0x0003f40001a57983 */ /* 0x000ea40000100800 */
[----:B------:R-:W-:Y:S01]  /*83e0*/  F2FP.PACK_AB R65, R66, R65 ;  /* 0x000000414241723e */ /* 0x000fe200000000ff */
        /* <DEDUP_REMOVED lines=18> */
[----:B------:R-:W-:Y:S02]  /*8510*/  F2FP.PACK_AB R66, R101, R66 ;  /* 0x000000426542723e */ /* 0x000fe400000000ff */
[----:B------:R-:W-:Y:S01]  /*8520*/  SHF.R.U32.HI R101, RZ, 0x1c, R98 ;  /* 0x0000001cff657819 */ /* 0x000fe20000011662 */
[----:B------:R-:W4:Y:S01]  /*8530*/  LDL R36, [R1+0x17c] ;  /* 0x00017c0001247983 */ /* 0x000f220000100800 */
[----:B------:R-:W-:Y:S02]  /*8540*/  IADD3 R98, P1, R102, c[0x0][0x208], RZ ;  /* 0x0000820066627a10 */ /* 0x000fe40007f3e0ff */
[----:B------:R-:W-:Y:S02]  /*8550*/  F2FP.PACK_AB R67, R99, R67 ;  /* 0x000000436343723e */ /* 0x000fe400000000ff */
        /* <DEDUP_REMOVED lines=23> */
[----:B------:R-:W-:Y:S02]  /*86d0*/  F2FP.PACK_AB R67, R64, R67 ;  /* 0x000000434043723e */ /* 0x000fe400000000ff */
[----:B------:R-:W3:Y:S04]  /*86e0*/  LDL R130, [R1+0x3e4] ;  /* 0x0003e40001827983 */ /* 0x000ee80000100800 */
[----:B------:R0:W5:Y:S04]  /*86f0*/  LDL.LU R36, [R1+0x430] ;  /* 0x0004300001247983 */ /* 0x0001680000300800 */
[----:B------:R-:W3:Y:S04]  /*8700*/  LDL R106, [R1+0x400] ;  /* 0x00040000016a7983 */ /* 0x000ee80000100800 */
[----:B------:R-:W3:Y:S01]  /*8710*/  LDL R64, [R1+0x170] ;  /* 0x0001700001407983 */ /* 0x000ee20000100800 */
[----:B------:R-:W-:Y:S01]  /*8720*/  F2FP.PACK_AB R65, R99, R65 ;  /* 0x000000416341723e */ /* 0x000fe200000000ff */
[----:B--2---:R-:W-:-:S02]  /*8730*/  FFMA.FTZ R99, R107, R105, R103 ;  /* 0x000000696b637223 */ /* 0x004fc40000010067 */
[----:B------:R-:W2:Y:S01]  /*8740*/  LDL R107, [R1+0x168] ;  /* 0x00016800016b7983 */ /* 0x000ea20000100800 */
[----:B------:R-:W-:Y:S02]  /*8750*/  F2FP.PACK_AB R66, R98, R66 ;  /* 0x000000426242723e */ /* 0x000fe400000000ff */
        /* <DEDUP_REMOVED lines=8> */
[----:B------:R-:W-:Y:S02]  /*87e0*/  F2FP.PACK_AB R64, R99, R64 ;  /* 0x000000406340723e */ /* 0x000fe400000000ff */
        /* <DEDUP_REMOVED lines=17> */
[----:B------:R-:W-:-:S03]  /*8900*/  F2FP.PACK_AB R64, R65, R64 ;  /* 0x000000404140723e */ /* 0x000fc600000000ff */
        /* <DEDUP_REMOVED lines=12> */
[----:B------:R-:W-:-:S02]  /*89d0*/  F2FP.PACK_AB R65, R66, R65 ;  /* 0x000000414241723e */ /* 0x000fc400000000ff */
        /* <DEDUP_REMOVED lines=8> */
[----:B------:R-:W-:-:S03]  /*8a60*/  F2FP.PACK_AB R66, R67, R66 ;  /* 0x000000424342723e */ /* 0x000fc600000000ff */
[----:B------:R-:W4:Y:S04]  /*8a70*/  LDL R131, [R1+0x3cc] ;  /* 0x0003cc0001837983 */ /* 0x000f280000100800 */
[----:B------:R-:W4:Y:S01]  /*8a80*/  LDL R102, [R1+0x3ac] ;  /* 0x0003ac0001667983 */ /* 0x000f220000100800 */
[----:B--2---:R-:W-:-:S03]  /*8a90*/  FFMA.FTZ R67, R107, R98, R130 ;  /* 0x000000626b437223 */ /* 0x004fc60000010082 */
[----:B------:R-:W2:Y:S02]  /*8aa0*/  LDL R130, [R1+0x134] ;  /* 0x0001340001827983 */ /* 0x000ea40000100800 */
[----:B------:R-:W-:Y:S01]  /*8ab0*/  F2FP.PACK_AB R67, R88, R67 ;  /* 0x000000435843723e */ /* 0x000fe200000000ff */
        /* <DEDUP_REMOVED lines=17> */
[----:B------:R-:W-:Y:S01]  /*8bd0*/  F2FP.PACK_AB R67, R64, R67 ;  /* 0x000000434043723e */ /* 0x000fe200000000ff */
        /* <DEDUP_REMOVED lines=9> */
[----:B------:R-:W-:Y:S01]  /*8c70*/  F2FP.PACK_AB R66, R91, R66 ;  /* 0x000000425b42723e */ /* 0x000fe200000000ff */
[----:B------:R-:W-:Y:S01]  /*8c80*/  FADD.FTZ R73, -R129, R73 ;  /* 0x0000004981497221 */ /* 0x000fe20000010100 */
[----:B------:R-:W-:Y:S01]  /*8c90*/  F2FP.PACK_AB R65, R88, R65 ;  /* 0x000000415841723e */ /* 0x000fe200000000ff */
[----:B------:R-:W4:Y:S01]  /*8ca0*/  LDL R165, [R1+0x114] ;  /* 0x0001140001a57983 */ /* 0x000f220000100800 */
[----:B------:R-:W-:Y:S01]  /*8cb0*/  F2FP.PACK_AB R64, R89, R64 ;  /* 0x000000405940723e */ /* 0x000fe200000000ff */
        /* <DEDUP_REMOVED lines=32> */
[----:B------:R-:W-:Y:S01]  /*8ec0*/  F2FP.PACK_AB R64, R67, R64 ;  /* 0x000000404340723e */ /* 0x000fe200000000ff */
[C---:B------:R-:W-:Y:S01]  /*8ed0*/  FADD.FTZ R67, -R129.reuse, R72 ;  /* 0x0000004881437221 */ /* 0x040fe20000010100 */
[----:B------:R-:W2:Y:S01]  /*8ee0*/  LDL R95, [R1+0x370] ;  /* 0x00037000015f7983 */ /* 0x000ea20000100800 */
[C---:B------:R-:W-:Y:S01]  /*8ef0*/  FADD.FTZ R72, -R129.reuse, R74 ;  /* 0x0000004a81487221 */ /* 0x040fe20000010100 */
[----:B------:R-:W-:Y:S01]  /*8f00*/  F2FP.PACK_AB R65, R66, R65 ;  /* 0x000000414241723e */ /* 0x000fe200000000ff */
        /* <DEDUP_REMOVED lines=17> */
[----:B------:R-:W-:Y:S01]  /*9020*/  F2FP.PACK_AB R67, R72, R67 ;  /* 0x000000434843723e */ /* 0x000fe200000000ff */
[----:B------:R-:W-:Y:S01]  /*9030*/  FADD.FTZ R5, -R129, R5 ;  /* 0x0000000581057221 */ /* 0x000fe20000010100 */
[----:B------:R-:W-:Y:S01]  /*9040*/  F2FP.PACK_AB R66, R73, R66 ;  /* 0x000000424942723e */ /* 0x000fe200000000ff */
        /* <DEDUP_REMOVED lines=19> */
[----:B------:R-:W-:Y:S01]  /*9180*/  F2FP.PACK_AB R67, R64, R67 ;  /* 0x000000434043723e */ /* 0x000fe200000000ff */
[----:B------:R-:W-:Y:S02]  /*9190*/  FFMA.FTZ R64, R103, R75, R104 ;  /* 0x0000004b67407223 */ /* 0x000fe40000010068 */
[----:B------:R-:W-:Y:S02]  /*91a0*/  FFMA.FTZ R65, R99, R77, R102 ;  /* 0x0000004d63417223 */ /* 0x000fe40000010066 */
[----:B------:R-:W-:Y:S01]  /*91b0*/  FFMA.FTZ R72, R89, R78, R91 ;  /* 0x0000004e59487223 */ /* 0x000fe2000001005b */
[----:B------:R-:W-:-:S02]  /*91c0*/  F2FP.PACK_AB R64, R73, R64 ;  /* 0x000000404940723e */ /* 0x000fc400000000ff */
[----:B------:R-:W-:Y:S01]  /*91d0*/  F2FP.PACK_AB R66, R71, R66 ;  /* 0x000000424742723e */ /* 0x000fe200000000ff */
[C---:B------:R-:W-:Y:S01]  /*91e0*/  FADD.FTZ R9, -R129.reuse, R9 ;  /* 0x0000000981097221 */ /* 0x040fe20000010100 */
[----:B------:R-:W-:Y:S01]  /*91f0*/  F2FP.PACK_AB R65, R72, R65 ;  /* 0x000000414841723e */ /* 0x000fe200000000ff */
        /* <DEDUP_REMOVED lines=140> */
[----:B------:R-:W-:Y:S01]  /*9ac0*/  F2FP.PACK_AB R24, R27, R24 ;  /* 0x000000181b18723e */ /* 0x000fe200000000ff */
[----:B------:R-:W-:Y:S01]  /*9ad0*/  FFMA.FTZ R27, R112, R10, R113 ;  /* 0x0000000a701b7223 */ /* 0x000fe20000010071 */
[----:B------:R-:W3:Y:S02]  /*9ae0*/  LDL R122, [R1+0x90] ;  /* 0x00009000017a7983 */ /* 0x000ee40000100800 */
[----:B------:R-:W-:Y:S01]  /*9af0*/  F2FP.PACK_AB R25, R26, R25 ;  /* 0x000000191a19723e */ /* 0x000fe200000000ff */
[----:B------:R-:W-:Y:S01]  /*9b00*/  FFMA.FTZ R26, R118, R4, R117 ;  /* 0x00000004761a7223 */ /* 0x000fe20000010075 */
[----:B------:R-:W3:Y:S01]  /*9b10*/  LDL R123, [R1+0xac] ;  /* 0x0000ac00017b7983 */ /* 0x000ee20000100800 */
[----:B------:R-:W-:Y:S01]  /*9b20*/  FFMA.FTZ R10, R110, R10, R111 ;  /* 0x0000000a6e0a7223 */ /* 0x000fe2000001006f */
[----:B------:R-:W-:Y:S01]  /*9b30*/  F2FP.PACK_AB R27, R32, R27 ;  /* 0x0000001b201b723e */ /* 0x000fe200000000ff */
[----:B------:R-:W-:Y:S01]  /*9b40*/  FMUL.FTZ R87, R128, R87 ;  /* 0x0000005780577220 */ /* 0x000fe20000410000 */
[----:B------:R-:W3:Y:S01]  /*9b50*/  LDL R118, [R1+0x308] ;  /* 0x0003080001767983 */ /* 0x000ee20000100800 */
[----:B------:R-:W-:-:S02]  /*9b60*/  FFMA.FTZ R4, R114, R4, R116 ;  /* 0x0000000472047223 */ /* 0x000fc40000010074 */
[----:B------:R-:W-:Y:S01]  /*9b70*/  FFMA.FTZ R11, R106, R11, R35 ;  /* 0x0000000b6a0b7223 */ /* 0x000fe20000010023 */
[----:B------:R-:W-:Y:S01]  /*9b80*/  F2FP.PACK_AB R26, R33, R26 ;  /* 0x0000001a211a723e */ /* 0x000fe200000000ff */
[----:B------:R-:W-:Y:S01]  /*9b90*/  FMUL.FTZ R88, R128, R88 ;  /* 0x0000005880587220 */ /* 0x000fe20000410000 */
[----:B------:R-:W3:Y:S02]  /*9ba0*/  LDL R32, [R1+0x94] ;  /* 0x0000940001207983 */ /* 0x000ee40000100800 */
[----:B------:R-:W-:Y:S01]  /*9bb0*/  F2FP.PACK_AB R35, R11, R10 ;  /* 0x0000000a0b23723e */ /* 0x000fe200000000ff */
        /* <DEDUP_REMOVED lines=8> */
[----:B------:R-:W-:Y:S02]  /*9c40*/  F2FP.PACK_AB R34, R9, R4 ;  /* 0x000000040922723e */ /* 0x000fe400000000ff */
[----:B------:R-:W4:Y:S02]  /*9c50*/  LDL R9, [R1+0x320] ;  /* 0x0003200001097983 */ /* 0x000f240000100800 */
[----:B------:R-:W-:Y:S02]  /*9c60*/  F2FP.PACK_AB R33, R7, R6 ;  /* 0x000000060721723e */ /* 0x000fe400000000ff */
        /* <DEDUP_REMOVED lines=23> */
[----:B------:R-:W-:Y:S01]  /*9de0*/  F2FP.PACK_AB R32, R11, R4 ;  /* 0x000000040b20723e */ /* 0x000fe200000000ff */
[----:B------:R-:W-:Y:S02]  /*9df0*/  FFMA.FTZ R5, R128, R15, R129 ;  /* 0x0000000f80057223 */ /* 0x000fe40000010081 */
[----:B------:R-:W-:Y:S01]  /*9e00*/  FFMA.FTZ R7, R7, R13, R123 ;  /* 0x0000000d07077223 */ /* 0x000fe2000001007b */
[----:B------:R-:W-:Y:S01]  /*9e10*/  F2FP.PACK_AB R4, R10, R9 ;  /* 0x000000090a04723e */ /* 0x000fe200000000ff */
[----:B------:R-:W3:Y:S03]  /*9e20*/  LDL R129, [R1+0x2b8] ;  /* 0x0002b80001817983 */ /* 0x000ee60000100800 */
[----:B------:R-:W-:Y:S01]  /*9e30*/  F2FP.PACK_AB R5, R7, R5 ;  /* 0x000000050705723e */ /* 0x000fe200000000ff */
        /* <DEDUP_REMOVED lines=26> */
[----:B------:R-:W-:Y:S01]  /*9fe0*/  F2FP.PACK_AB R6, R6, R2 ;  /* 0x000000020606723e */ /* 0x000fe200000000ff */
        /* <DEDUP_REMOVED lines=8> */
[----:B------:R-:W-:-:S02]  /*a070*/  F2FP.PACK_AB R7, R8, R7 ;  /* 0x000000070807723e */ /* 0x000fc400000000ff */
[----:B------:R-:W-:Y:S01]  /*a080*/  F2FP.PACK_AB R11, R15, R11 ;  /* 0x0000000b0f0b723e */ /* 0x000fe200000000ff */
[----:B------:R-:W2:Y:S01]  /*a090*/  LDL R121, [R1+0x2e4] ;  /* 0x0002e40001797983 */ /* 0x000ea20000100800 */
[----:B------:R-:W-:Y:S01]  /*a0a0*/  F2FP.PACK_AB R8, R14, R2 ;  /* 0x000000020e08723e */ /* 0x000fe200000000ff */
[----:B------:R-:W-:Y:S01]  /*a0b0*/  IMAD.WIDE.U32 R14, R3, R101, c[0x0][0x208] ;  /* 0x00008200030e7625 */ /* 0x000fe200078e0065 */
[----:B------:R-:W-:-:S03]  /*a0c0*/  F2FP.PACK_AB R9, R13, R9 ;  /* 0x000000090d09723e */ /* 0x000fc600000000ff */
[-C--:B------:R-:W-:Y:S01]  /*a0d0*/  IMAD.WIDE.U32 R16, R3, R101.reuse, c[0x0][0x210] ;  /* 0x0000840003107625 */ /* 0x080fe200078e0065 */
[----:B------:R-:W-:Y:S01]  /*a0e0*/  F2FP.PACK_AB R10, R18, R10 ;  /* 0x0000000a120a723e */ /* 0x000fe200000000ff */
        /* <DEDUP_REMOVED lines=31> */
[----:B------:R-:W-:Y:S02]  /*a2e0*/  F2FP.PACK_AB R6, R8, R6 ;  /* 0x000000060806723e */ /* 0x000fe400000000ff */
        /* <DEDUP_REMOVED lines=9> */
[----:B------:R-:W-:Y:S01]  /*a380*/  F2FP.PACK_AB R11, R11, R3 ;  /* 0x000000030b0b723e */ /* 0x000fe200000000ff */
[----:B------:R-:W-:Y:S01]  /*a390*/  FFMA.FTZ R3, R104, R23, R105 ;  /* 0x0000001768037223 */ /* 0x000fe20000010069 */
[----:B------:R-:W-:Y:S01]  /*a3a0*/  F2FP.PACK_AB R5, R9, R5 ;  /* 0x000000050905723e */ /* 0x000fe200000000ff */
[----:B------:R-:W-:Y:S01]  /*a3b0*/  FFMA.FTZ R9, R102, R20, R103 ;  /* 0x0000001466097223 */ /* 0x000fe20000010067 */
[----:B------:R-:W-:Y:S01]  /*a3c0*/  F2FP.PACK_AB R7, R7, R2 ;  /* 0x000000020707723e */ /* 0x000fe200000000ff */
        /* <DEDUP_REMOVED lines=16> */
[----:B------:R-:W-:Y:S01]  /*a4d0*/  F2FP.PACK_AB R4, R10, R4 ;  /* 0x000000040a04723e */ /* 0x000fe200000000ff */
[----:B------:R-:W-:Y:S01]  /*a4e0*/  FFMA.FTZ R10, R25, R92, R26 ;  /* 0x0000005c190a7223 */ /* 0x000fe2000001001a */
[----:B------:R-:W2:Y:S04]  /*a4f0*/  LDL R24, [R1+0x260] ;  /* 0x0002600001187983 */ /* 0x000ea80000100800 */
[----:B------:R-:W2:Y:S04]  /*a500*/  LDL R26, [R1+0x264] ;  /* 0x00026400011a7983 */ /* 0x000ea80000100800 */
[----:B------:R-:W2:Y:S04]  /*a510*/  LDL R23, [R1+0x268] ;  /* 0x0002680001177983 */ /* 0x000ea80000100800 */
[----:B------:R-:W2:Y:S01]  /*a520*/  LDL R25, [R1+0x26c] ;  /* 0x00026c0001197983 */ /* 0x000ea20000100800 */
[----:B------:R-:W-:-:S02]  /*a530*/  F2FP.PACK_AB R9, R8, R9 ;  /* 0x000000090809723e */ /* 0x000fc400000000ff */
[----:B------:R-:W-:Y:S01]  /*a540*/  F2FP.PACK_AB R8, R3, R2 ;  /* 0x000000020308723e */ /* 0x000fe200000000ff */
[----:B------:R-:W2:Y:S01]  /*a550*/  LDL R93, [R1+0x228] ;  /* 0x00022800015d7983 */ /* 0x000ea20000100800 */
[----:B------:R-:W-:-:S03]  /*a560*/  F2FP.PACK_AB R10, R16, R10 ;  /* 0x0000000a100a723e */ /* 0x000fc600000000ff */
[----:B------:R-:W2:Y:S01]  /*a570*/  LDL R92, [R1+0x22c] ;  /* 0x00022c00015c7983 */ /* 0x000ea20000100800 */
[----:B----4-:R-:W-:Y:S02]  /*a580*/  FFMA.FTZ R12, R12, R31, R117 ;  /* 0x0000001f0c0c7223 */ /* 0x010fe40000010075 */
[----:B---3--:R-:W-:Y:S02]  /*a590*/  FFMA.FTZ R13, R13, R95, R114 ;  /* 0x0000005f0d0d7223 */ /* 0x008fe40000010072 */
[----:B------:R-:W-:Y:S02]  /*a5a0*/  FFMA.FTZ R15, R15, R28, R116 ;  /* 0x0000001c0f0f7223 */ /* 0x000fe40000010074 */
[----:B------:R-:W-:-:S03]  /*a5b0*/  FFMA.FTZ R14, R14, R96, R113 ;  /* 0x000000600e0e7223 */ /* 0x000fc60000010071 */
[----:B------:R-:W-:Y:S01]  /*a5c0*/  F2FP.PACK_AB R12, R15, R12 ;  /* 0x0000000c0f0c723e */ /* 0x000fe200000000ff */
[----:B------:R-:W-:Y:S01]  /*a5d0*/  FFMA.FTZ R2, R112, R95, R162 ;  /* 0x0000005f70027223 */ /* 0x000fe200000100a2 */
[----:B------:R-:W-:Y:S01]  /*a5e0*/  F2FP.PACK_AB R13, R14, R13 ;  /* 0x0000000d0e0d723e */ /* 0x000fe200000000ff */
        /* <DEDUP_REMOVED lines=8> */
[----:B------:R-:W-:Y:S01]  /*a670*/  F2FP.PACK_AB R19, R17, R19 ;  /* 0x000000131113723e */ /* 0x000fe200000000ff */
[----:B------:R-:W-:Y:S02]  /*a680*/  FFMA.FTZ R22, R22, R98, R104 ;  /* 0x0000006216167223 */ /* 0x000fe40000010068 */
[----:B------:R-:W2:Y:S01]  /*a690*/  LDL R104, [R1+0x240] ;  /* 0x0002400001687983 */ /* 0x000ea20000100800 */
[----:B------:R-:W-:Y:S02]  /*a6a0*/  FFMA.FTZ R20, R20, R96, R163 ;  /* 0x0000006014147223 */ /* 0x000fe400000100a3 */
[----:B------:R-:W-:Y:S01]  /*a6b0*/  F2FP.PACK_AB R14, R22, R14 ;  /* 0x0000000e160e723e */ /* 0x000fe200000000ff */
[----:B------:R-:W-:Y:S01]  /*a6c0*/  FFMA.FTZ R22, R33, R71, R153 ;  /* 0x0000004721167223 */ /* 0x000fe20000010099 */
[----:B------:R-:W2:Y:S01]  /*a6d0*/  LDL R98, [R1+0x210] ;  /* 0x0002100001627983 */ /* 0x000ea20000100800 */
[----:B------:R-:W-:Y:S01]  /*a6e0*/  FFMA.FTZ R15, R106, R65, R107 ;  /* 0x000000416a0f7223 */ /* 0x000fe2000001006b */
[----:B------:R-:W-:Y:S01]  /*a6f0*/  F2FP.PACK_AB R17, R20, R2 ;  /* 0x000000021411723e */ /* 0x000fe200000000ff */
[----:B------:R-:W-:Y:S01]  /*a700*/  FFMA.FTZ R20, R34, R70, R152 ;  /* 0x0000004622147223 */ /* 0x000fe20000010098 */
[----:B------:R-:W2:Y:S01]  /*a710*/  LDL R33, [R1+0x234] ;  /* 0x0002340001217983 */ /* 0x000ea20000100800 */
[----:B------:R-:W-:-:S03]  /*a720*/  FFMA.FTZ R16, R102, R99, R103 ;  /* 0x0000006366107223 */ /* 0x000fc60000010067 */
[----:B------:R-:W3:Y:S01]  /*a730*/  LDL R34, [R1+0x23c] ;  /* 0x00023c0001227983 */ /* 0x000ee20000100800 */
[----:B------:R-:W-:Y:S01]  /*a740*/  FFMA.FTZ R2, R32, R72, R154 ;  /* 0x0000004820027223 */ /* 0x000fe2000001009a */
[----:B------:R-:W-:Y:S01]  /*a750*/  F2FP.PACK_AB R15, R16, R15 ;  /* 0x0000000f100f723e */ /* 0x000fe200000000ff */
[----:B------:R-:W-:Y:S01]  /*a760*/  FFMA.FTZ R16, R35, R31, R160 ;  /* 0x0000001f23107223 */ /* 0x000fe200000100a0 */
[----:B------:R-:W4:Y:S01]  /*a770*/  LDL R32, [R1+0x24c] ;  /* 0x00024c0001207983 */ /* 0x000f220000100800 */
[----:B------:R-:W-:-:S03]  /*a780*/  FFMA.FTZ R3, R108, R64, R109 ;  /* 0x000000406c037223 */ /* 0x000fc6000001006d */
[----:B------:R-:W4:Y:S04]  /*a790*/  LDL R64, [R1+0x230] ;  /* 0x0002300001407983 */ /* 0x000f280000100800 */
[----:B------:R-:W4:Y:S01]  /*a7a0*/  LDL R35, [R1+0x238] ;  /* 0x0002380001237983 */ /* 0x000f220000100800 */
[----:B------:R-:W-:Y:S01]  /*a7b0*/  F2FP.PACK_AB R18, R18, R3 ;  /* 0x000000031212723e */ /* 0x000fe200000000ff */
[----:B------:R-:W-:Y:S02]  /*a7c0*/  FFMA.FTZ R24, R24, R66, R156 ;  /* 0x0000004218187223 */ /* 0x000fe4000001009c */
[----:B------:R-:W-:Y:S02]  /*a7d0*/  FFMA.FTZ R3, R29, R73, R155 ;  /* 0x000000491d037223 */ /* 0x000fe4000001009b */
[----:B------:R-:W-:Y:S01]  /*a7e0*/  FFMA.FTZ R26, R26, R67, R157 ;  /* 0x000000431a1a7223 */ /* 0x000fe2000001009d */
[----:B------:R-:W-:Y:S01]  /*a7f0*/  F2FP.PACK_AB R16, R27, R16 ;  /* 0x000000101b10723e */ /* 0x000fe200000000ff */
[----:B------:R-:W4:Y:S01]  /*a800*/  LDL R99, [R1+0x224] ;  /* 0x0002240001637983 */ /* 0x000f220000100800 */
[----:B------:R-:W-:Y:S01]  /*a810*/  FFMA.FTZ R23, R23, R68, R158 ;  /* 0x0000004417177223 */ /* 0x000fe2000001009e */
[----:B------:R-:W-:Y:S01]  /*a820*/  F2FP.PACK_AB R27, R3, R2 ;  /* 0x00000002031b723e */ /* 0x000fe200000000ff */
[----:B------:R-:W-:Y:S01]  /*a830*/  FFMA.FTZ R25, R25, R69, R159 ;  /* 0x0000004519197223 */ /* 0x000fe2000001009f */
[----:B------:R-:W-:Y:S01]  /*a840*/  F2FP.PACK_AB R24, R26, R24 ;  /* 0x000000181a18723e */ /* 0x000fe200000000ff */
[----:B------:R-:W-:Y:S01]  /*a850*/  IMAD.WIDE.U32 R2, R21, R101, c[0x0][0x208] ;  /* 0x0000820015027625 */ /* 0x000fe200078e0065 */
[----:B------:R-:W-:Y:S01]  /*a860*/  F2FP.PACK_AB R26, R22, R20 ;  /* 0x00000014161a723e */ /* 0x000fe200000000ff */
[----:B------:R-:W4:Y:S01]  /*a870*/  LDL R103, [R1+0x244] ;  /* 0x0002440001677983 */ /* 0x000f220000100800 */
[----:B------:R-:W-:Y:S01]  /*a880*/  F2FP.PACK_AB R25, R25, R23 ;  /* 0x000000171919723e */ /* 0x000fe200000000ff */
        /* <DEDUP_REMOVED lines=42> */
[----:B------:R-:W-:Y:S01]  /*ab30*/  F2FP.PACK_AB R7, R4, R7 ;  /* 0x000000070407723e */ /* 0x000fe200000000ff */
[----:B------:R-:W-:Y:S01]  /*ab40*/  FFMA.FTZ R16, R92, R77, R143 ;  /* 0x0000004d5c107223 */ /* 0x000fe2000001008f */
[----:B------:R-:W-:Y:S01]  /*ab50*/  F2FP.PACK_AB R6, R10, R6 ;  /* 0x000000060a06723e */ /* 0x000fe200000000ff */
[----:B------:R-:W-:Y:S01]  /*ab60*/  FFMA.FTZ R10, R98, R78, R136 ;  /* 0x0000004e620a7223 */ /* 0x000fe20000010088 */
[----:B------:R-:W-:Y:S01]  /*ab70*/  F2FP.PACK_AB R8, R9, R8 ;  /* 0x000000080908723e */ /* 0x000fe200000000ff */
[----:B------:R-:W-:-:S02]  /*ab80*/  FFMA.FTZ R3, R103, R67, R145 ;  /* 0x0000004367037223 */ /* 0x000fc40000010091 */
[----:B------:R-:W-:-:S03]  /*ab90*/  FFMA.FTZ R5, R102, R68, R146 ;  /* 0x0000004466057223 */ /* 0x000fc60000010092 */
[----:B------:R-:W-:Y:S01]  /*aba0*/  F2FP.PACK_AB R4, R3, R2 ;  /* 0x000000020304723e */ /* 0x000fe200000000ff */
[----:B------:R-:W-:Y:S02]  /*abb0*/  FFMA.FTZ R9, R93, R76, R142 ;  /* 0x0000004c5d097223 */ /* 0x000fe4000001008e */
[----:B------:R-:W-:Y:S01]  /*abc0*/  FFMA.FTZ R13, R91, R79, R137 ;  /* 0x0000004f5b0d7223 */ /* 0x000fe20000010089 */
[----:B------:R-:W-:Y:S01]  /*abd0*/  F2FP.PACK_AB R5, R11, R5 ;  /* 0x000000050b05723e */ /* 0x000fe200000000ff */
[-C--:B------:R-:W-:Y:S02]  /*abe0*/  FFMA.FTZ R11, R95, R81.reuse, R138 ;  /* 0x000000515f0b7223 */ /* 0x080fe4000001008a */
[----:B------:R-:W-:Y:S01]  /*abf0*/  FFMA.FTZ R3, R94, R81, R134 ;  /* 0x000000515e037223 */ /* 0x000fe20000010086 */
[----:B------:R-:W-:Y:S02]  /*ac00*/  F2FP.PACK_AB R9, R16, R9 ;  /* 0x000000091009723e */ /* 0x000fe400000000ff */
[----:B------:R-:W-:Y:S01]  /*ac10*/  F2FP.PACK_AB R10, R13, R10 ;  /* 0x0000000a0d0a723e */ /* 0x000fe200000000ff */
[----:B------:R-:W-:-:S02]  /*ac20*/  FFMA.FTZ R2, R96, R78, R132 ;  /* 0x0000004e60027223 */ /* 0x000fc40000010084 */
[----:B------:R-:W-:-:S05]  /*ac30*/  FFMA.FTZ R12, R65, R82, R139 ;  /* 0x00000052410c7223 */ /* 0x000fca000001008b */
[----:B------:R-:W-:Y:S01]  /*ac40*/  F2FP.PACK_AB R11, R12, R11 ;  /* 0x0000000b0c0b723e */ /* 0x000fe200000000ff */
[----:B------:R-:W-:Y:S02]  /*ac50*/  FFMA.FTZ R15, R15, R82, R135 ;  /* 0x000000520f0f7223 */ /* 0x000fe40000010087 */
[----:B------:R-:W-:-:S03]  /*ac60*/  FFMA.FTZ R14, R14, R79, R133 ;  /* 0x0000004f0e0e7223 */ /* 0x000fc60000010085 */
[----:B------:R-:W-:Y:S01]  /*ac70*/  F2FP.PACK_AB R15, R15, R3 ;  /* 0x000000030f0f723e */ /* 0x000fe200000000ff */
[----:B------:R-:W-:Y:S02]  /*ac80*/  FFMA.FTZ R21, R21, R77, R127 ;  /* 0x0000004d15157223 */ /* 0x000fe4000001007f */
[----:B------:R-:W-:Y:S01]  /*ac90*/  FFMA.FTZ R20, R20, R84, R61 ;  /* 0x0000005414147223 */ /* 0x000fe2000001003d */
[----:B------:R-:W-:Y:S01]  /*aca0*/  F2FP.PACK_AB R14, R14, R2 ;  /* 0x000000020e0e723e */ /* 0x000fe200000000ff */
[----:B------:R-:W-:Y:S02]  /*acb0*/  FFMA.FTZ R17, R17, R85, R62 ;  /* 0x0000005511117223 */ /* 0x000fe4000001003e */
[----:B------:R-:W-:Y:S02]  /*acc0*/  FFMA.FTZ R19, R19, R86, R63 ;  /* 0x0000005613137223 */ /* 0x000fe4000001003f */
[----:B------:R-:W-:-:S03]  /*acd0*/  FFMA.FTZ R18, R18, R88, R57 ;  /* 0x0000005812127223 */ /* 0x000fc60000010039 */
[----:B------:R-:W-:Y:S01]  /*ace0*/  F2FP.PACK_AB R17, R19, R17 ;  /* 0x000000111311723e */ /* 0x000fe200000000ff */
[----:B------:R-:W-:Y:S01]  /*acf0*/  HFMA2.MMA R165, -RZ, RZ, 0, 2.384185791015625e-07 ;  /* 0x00000004ffa57435 */ /* 0x000fe200000001ff */
[----:B------:R-:W-:Y:S02]  /*ad00*/  FFMA.FTZ R23, R23, R89, R50 ;  /* 0x0000005917177223 */ /* 0x000fe40000010032 */
[----:B------:R-:W-:Y:S02]  /*ad10*/  FFMA.FTZ R22, R22, R87, R48 ;  /* 0x0000005716167223 */ /* 0x000fe40000010030 */
[----:B------:R-:W-:Y:S02]  /*ad20*/  FFMA.FTZ R19, R29, R89, R58 ;  /* 0x000000591d137223 */ /* 0x000fe4000001003a */
[----:B------:R-:W-:Y:S02]  /*ad30*/  FFMA.FTZ R25, R25, R86, R55 ;  /* 0x0000005619197223 */ /* 0x000fe40000010037 */
[----:B------:R-:W-:-:S02]  /*ad40*/  FFMA.FTZ R26, R26, R84, R53 ;  /* 0x000000541a1a7223 */ /* 0x000fc40000010035 */
[----:B------:R-:W-:-:S05]  /*ad50*/  FFMA.FTZ R24, R24, R88, R49 ;  /* 0x0000005818187223 */ /* 0x000fca0000010031 */
[----:B------:R-:W-:Y:S01]  /*ad60*/  F2FP.PACK_AB R22, R24, R22 ;  /* 0x000000161816723e */ /* 0x000fe200000000ff */
[----:B------:R-:W-:-:S05]  /*ad70*/  IMAD R0, R165, c[0x0][0x160], R0 ;  /* 0x00005800a5007a24 */ /* 0x000fca00078e0200 */
[----:B------:R-:W-:Y:S01]  /*ad80*/  ISETP.GE.AND P1, PT, R0, c[0x0][0x164], PT ;  /* 0x0000590000007a0c */ /* 0x000fe20003f26270 */
[----:B--2---:R-:W-:Y:S02]  /*ad90*/  FFMA.FTZ R16, R33, R83, R60 ;  /* 0x0000005321107223 */ /* 0x004fe4000001003c */
[----:B---3--:R-:W-:-:S03]  /*ada0*/  FFMA.FTZ R13, R34, R76, R126 ;  /* 0x0000004c220d7223 */ /* 0x008fc6000001007e */
[----:B------:R-:W-:Y:S01]  /*adb0*/  F2FP.PACK_AB R16, R20, R16 ;  /* 0x000000101410723e */ /* 0x000fe200000000ff */
[----:B----4-:R-:W-:Y:S02]  /*adc0*/  FFMA.FTZ R3, R32, R87, R56 ;  /* 0x0000005720037223 */ /* 0x010fe40000010038 */
[----:B------:R-:W-:Y:S02]  /*add0*/  FFMA.FTZ R2, R64, R74, R124 ;  /* 0x0000004a40027223 */ /* 0x000fe4000001007c */
[----:B------:R-:W-:Y:S01]  /*ade0*/  FFMA.FTZ R12, R35, R75, R125 ;  /* 0x0000004b230c7223 */ /* 0x000fe2000001007d */
[----:B------:R-:W-:Y:S01]  /*adf0*/  F2FP.PACK_AB R13, R21, R13 ;  /* 0x0000000d150d723e */ /* 0x000fe200000000ff */
[-C--:B------:R-:W-:Y:S01]  /*ae00*/  FFMA.FTZ R20, R28, R90.reuse, R59 ;  /* 0x0000005a1c147223 */ /* 0x080fe2000001003b */
[----:B------:R-:W-:Y:S01]  /*ae10*/  F2FP.PACK_AB R18, R18, R3 ;  /* 0x000000031212723e */ /* 0x000fe200000000ff */
[----:B------:R-:W-:Y:S01]  /*ae20*/  FFMA.FTZ R21, R27, R90, R51 ;  /* 0x0000005a1b157223 */ /* 0x000fe20000010033 */
[----:B------:R-:W-:Y:S01]  /*ae30*/  F2FP.PACK_AB R12, R12, R2 ;  /* 0x000000020c0c723e */ /* 0x000fe200000000ff */
[----:B------:R-:W-:-:S02]  /*ae40*/  FFMA.FTZ R2, R31, R83, R52 ;  /* 0x000000531f027223 */ /* 0x000fc40000010034 */
[----:B------:R-:W-:Y:S01]  /*ae50*/  FFMA.FTZ R3, R30, R85, R54 ;  /* 0x000000551e037223 */ /* 0x000fe20000010036 */
[----:B------:R-:W-:Y:S02]  /*ae60*/  F2FP.PACK_AB R19, R20, R19 ;  /* 0x000000131413723e */ /* 0x000fe400000000ff */
[----:B------:R-:W-:Y:S02]  /*ae70*/  F2FP.PACK_AB R23, R21, R23 ;  /* 0x000000171517723e */ /* 0x000fe400000000ff */
[----:B------:R-:W-:Y:S02]  /*ae80*/  F2FP.PACK_AB R21, R25, R3 ;  /* 0x000000031915723e */ /* 0x000fe400000000ff */
[----:B------:R-:W-:Y:S01]  /*ae90*/  F2FP.PACK_AB R20, R26, R2 ;  /* 0x000000021a14723e */ /* 0x000fe200000000ff */
        /* <DEDUP_REMOVED lines=12> */
.L_x_33119:
[----:B------:R-:W-:Y:S05]  /*af60*/  EXIT ;  /* 0x000000000000794d */ /* 0x000fea0003800000 */
.L_x_33117:
[----:B------:R-:W-:Y:S01]  /*af70*/  HFMA2.MMA R66, -RZ, RZ, 0, 5.9604644775390625e-08 ;  /* 0x00000001ff427435 */ /* 0x000fe200000001ff */
[----:B------:R-:W-:-:S02]  /*af80*/  MOV R128, R67 ;  /* 0x0000004300807202 */ /* 0x000fc40000000f00 */
[----:B------:R-:W-:Y:S02]  /*af90*/  MOV R129, 0x1f ;  /* 0x0000001f00817802 */ /* 0x000fe40000000f00 */
[----:B------:R-:W-:Y:S02]  /*afa0*/  MOV R65, 0xffffffff ;  /* 0xffffffff00417802 */ /* 0x000fe40000000f00 */
[----:B------:R-:W-:Y:S02]  /*afb0*/  MOV R64, 0xafd0 ;  /* 0x0000afd000407802 */ /* 0x000fe40000000f00 */
[----:B-----5:R-:W-:Y:S05]  /*afc0*/  CALL.REL.NOINC `($__internal_41_$__cuda_sm70_shflsync_bfly_p) ;  /* 0x00000dc000007944 */ /* 0x020fea0003c00000 */
[----:B-1----:R-:W-:Y:S05]  /*afd0*/  BRA `(.L_x_33121) ;  /* 0xffffc5e000007947 */ /* 0x002fea000383ffff */
.L_x_33118:
[----:B------:R-:W-:Y:S01]  /*afe0*/  HFMA2.MMA R66, -RZ, RZ, 0, 1.1920928955078125e-07 ;  /* 0x00000002ff427435 */ /* 0x000fe200000001ff */
[----:B------:R-:W-:Y:S02]  /*aff0*/  MOV R128, R67 ;  /* 0x0000004300807202 */ /* 0x000fe40000000f00 */
[----:B------:R-:W-:Y:S02]  /*b000*/  MOV R129, 0x1f ;  /* 0x0000001f00817802 */ /* 0x000fe40000000f00 */
[----:B------:R-:W-:Y:S02]  /*b010*/  MOV R65, 0xffffffff ;  /* 0xffffffff00417802 */ /* 0x000fe40000000f00 */
[----:B------:R-:W-:-:S02]  /*b020*/  MOV R64, 0xb040 ;  /* 0x0000b04000407802 */ /* 0x000fc40000000f00 */
[----:B-----5:R-:W-:Y:S05]  /*b030*/  CALL.REL.NOINC `($__internal_41_$__cuda_sm70_shflsync_bfly_p) ;  /* 0x00000d5000007944 */ /* 0x020fea0003c00000 */
[----:B-1----:R-:W-:Y:S01]  /*b040*/  FADD.FTZ R67, R67, R66 ;  /* 0x0000004243437221 */ /* 0x002fe20000010000 */
[----:B------:R-:W-:Y:S01]  /*b050*/  HFMA2.MMA R66, -RZ, RZ, 0, 2.384185791015625e-07 ;  /* 0x00000004ff427435 */ /* 0x000fe200000001ff */
[----:B------:R-:W-:-:S02]  /*b060*/  MOV R129, 0x1f ;  /* 0x0000001f00817802 */ /* 0x000fc40000000f00 */
[----:B------:R-:W-:Y:S02]  /*b070*/  MOV R65, 0xffffffff ;  /* 0xffffffff00417802 */ /* 0x000fe40000000f00 */
[----:B------:R-:W-:Y:S02]  /*b080*/  MOV R128, R67 ;  /* 0x0000004300807202 */ /* 0x000fe40000000f00 */
[----:B------:R-:W-:Y:S02]  /*b090*/  MOV R64, 0xb0b0 ;  /* 0x0000b0b000407802 */ /* 0x000fe40000000f00 */
[----:B------:R-:W-:Y:S05]  /*b0a0*/  CALL.REL.NOINC `($__internal_41_$__cuda_sm70_shflsync_bfly_p) ;  /* 0x00000ce000007944 */ /* 0x000fea0003c00000 */
[----:B-1----:R-:W-:Y:S01]  /*b0b0*/  FADD.FTZ R67, R67, R66 ;  /* 0x0000004243437221 */ /* 0x002fe20000010000 */
[----:B------:R-:W-:Y:S01]  /*b0c0*/  HFMA2.MMA R66, -RZ, RZ, 0, 4.76837158203125e-07 ;  /* 0x00000008ff427435 */ /* 0x000fe200000001ff */
[----:B------:R-:W-:Y:S02]  /*b0d0*/  MOV R129, 0x1f ;  /* 0x0000001f00817802 */ /* 0x000fe40000000f00 */
[----:B------:R-:W-:Y:S02]  /*b0e0*/  MOV R65, 0xffffffff ;  /* 0xffffffff00417802 */ /* 0x000fe40000000f00 */
[----:B------:R-:W-:-:S02]  /*b0f0*/  MOV R128, R67 ;  /* 0x0000004300807202 */ /* 0x000fc40000000f00 */
[----:B------:R-:W-:Y:S02]  /*b100*/  MOV R64, 0xb120 ;  /* 0x0000b12000407802 */ /* 0x000fe40000000f00 */
[----:B------:R-:W-:Y:S05]  /*b110*/  CALL.REL.NOINC `($__internal_41_$__cuda_sm70_shflsync_bfly_p) ;  /* 0x00000c7000007944 */ /* 0x000fea0003c00000 */
[----:B-1----:R-:W-:Y:S01]  /*b120*/  FADD.FTZ R67, R67, R66 ;  /* 0x0000004243437221 */ /* 0x002fe20000010000 */
[----:B------:R-:W-:Y:S01]  /*b130*/  HFMA2.MMA R66, -RZ, RZ, 0, 9.5367431640625e-07 ;  /* 0x00000010ff427435 */ /* 0x000fe200000001ff */
[----:B------:R-:W-:Y:S02]  /*b140*/  MOV R129, 0x1f ;  /* 0x0000001f00817802 */ /* 0x000fe40000000f00 */
[----:B------:R-:W-:Y:S02]  /*b150*/  MOV R65, 0xffffffff ;  /* 0xffffffff00417802 */ /* 0x000fe40000000f00 */
[----:B------:R-:W-:Y:S02]  /*b160*/  MOV R128, R67 ;  /* 0x0000004300807202 */ /* 0x000fe40000000f00 */
[----:B------:R-:W-:Y:S02]  /*b170*/  MOV R64, 0xb190 ;  /* 0x0000b19000407802 */ /* 0x000fe40000000f00 */
[----:B------:R-:W-:Y:S05]  /*b180*/  CALL.REL.NOINC `($__internal_41_$__cuda_sm70_shflsync_bfly_p) ;  /* 0x00000c0000007944 */ /* 0x000fea0003c00000 */
        /* <DEDUP_REMOVED lines=166> */
[----:B------:R-:W-:Y:S05]  /*bbf0*/  CALL.REL.NOINC `($__internal_41_$__cuda_sm70_shflsync_bfly_p) ;  /* 0x0000019000007944 */ /* 0x000fea0003c00000 */
[----:B-1----:R-:W-:Y:S01]  /*bc00*/  FADD.FTZ R128, R128, R66 ;  /* 0x0000004280807221 */ /* 0x002fe20000010000 */
[----:B------:R-:W-:Y:S01]  /*bc10*/  HFMA2.MMA R66, -RZ, RZ, 0, 1.1920928955078125e-07 ;  /* 0x00000002ff427435 */ /* 0x000fe200000001ff */
[----:B------:R-:W-:Y:S02]  /*bc20*/  MOV R129, 0x1f ;  /* 0x0000001f00817802 */ /* 0x000fe40000000f00 */
[----:B------:R-:W-:Y:S02]  /*bc30*/  MOV R65, 0xffffffff ;  /* 0xffffffff00417802 */ /* 0x000fe40000000f00 */
[----:B------:R-:W-:Y:S02]  /*bc40*/  MOV R64, 0xbc60 ;  /* 0x0000bc6000407802 */ /* 0x000fe40000000f00 */
[----:B------:R-:W-:Y:S05]  /*bc50*/  CALL.REL.NOINC `($__internal_41_$__cuda_sm70_shflsync_bfly_p) ;  /* 0x0000013000007944 */ /* 0x000fea0003c00000 */
[----:B-1----:R-:W-:Y:S01]  /*bc60*/  FADD.FTZ R128, R128, R66 ;  /* 0x0000004280807221 */ /* 0x002fe20000010000 */
[----:B------:R-:W-:Y:S01]  /*bc70*/  HFMA2.MMA R66, -RZ, RZ, 0, 2.384185791015625e-07 ;  /* 0x00000004ff427435 */ /* 0x000fe200000001ff */
[----:B------:R-:W-:-:S02]  /*bc80*/  MOV R129, 0x1f ;  /* 0x0000001f00817802 */ /* 0x000fc40000000f00 */
[----:B------:R-:W-:Y:S02]  /*bc90*/  MOV R65, 0xffffffff ;  /* 0xffffffff00417802 */ /* 0x000fe40000000f00 */
[----:B------:R-:W-:Y:S02]  /*bca0*/  MOV R64, 0xbcc0 ;  /* 0x0000bcc000407802 */ /* 0x000fe40000000f00 */
[----:B------:R-:W-:Y:S05]  /*bcb0*/  CALL.REL.NOINC `($__internal_41_$__cuda_sm70_shflsync_bfly_p) ;  /* 0x000000d000007944 */ /* 0x000fea0003c00000 */
[----:B-1----:R-:W-:Y:S01]  /*bcc0*/  FADD.FTZ R128, R128, R66 ;  /* 0x0000004280807221 */ /* 0x002fe20000010000 */
[----:B------:R-:W-:Y:S01]  /*bcd0*/  HFMA2.MMA R66, -RZ, RZ, 0, 4.76837158203125e-07 ;  /* 0x00000008ff427435 */ /* 0x000fe200000001ff */
[----:B------:R-:W-:Y:S02]  /*bce0*/  MOV R129, 0x1f ;  /* 0x0000001f00817802 */ /* 0x000fe40000000f00 */
[----:B------:R-:W-:Y:S02]  /*bcf0*/  MOV R65, 0xffffffff ;  /* 0xffffffff00417802 */ /* 0x000fe40000000f00 */
[----:B------:R-:W-:Y:S02]  /*bd00*/  MOV R64, 0xbd20 ;  /* 0x0000bd2000407802 */ /* 0x000fe40000000f00 */
[----:B------:R-:W-:Y:S05]  /*bd10*/  CALL.REL.NOINC `($__internal_41_$__cuda_sm70_shflsync_bfly_p) ;  /* 0x0000007000007944 */ /* 0x000fea0003c00000 */
[----:B-1----:R-:W-:Y:S01]  /*bd20*/  FADD.FTZ R128, R128, R66 ;  /* 0x0000004280807221 */ /* 0x002fe20000010000 */
[----:B------:R-:W-:Y:S01]  /*bd30*/  HFMA2.MMA R66, -RZ, RZ, 0, 9.5367431640625e-07 ;  /* 0x00000010ff427435 */ /* 0x000fe200000001ff */
[----:B------:R-:W-:-:S02]  /*bd40*/  MOV R129, 0x1f ;  /* 0x0000001f00817802 */ /* 0x000fc40000000f00 */
[----:B------:R-:W-:Y:S02]  /*bd50*/  MOV R65, 0xffffffff ;  /* 0xffffffff00417802 */ /* 0x000fe40000000f00 */
[----:B------:R-:W-:Y:S02]  /*bd60*/  MOV R64, 0xbd80 ;  /* 0x0000bd8000407802 */ /* 0x000fe40000000f00 */
[----:B------:R-:W-:Y:S05]  /*bd70*/  CALL.REL.NOINC `($__internal_41_$__cuda_sm70_shflsync_bfly_p) ;  /* 0x0000001000007944 */ /* 0x000fea0003c00000 */
[----:B-1----:R-:W-:Y:S05]  /*bd80*/  BRA `(.L_x_33122) ;  /* 0xffffc37000007947 */ /* 0x002fea000383ffff */
        .weak           $__internal_41_$__cuda_sm70_shflsync_bfly_p
        .type           $__internal_41_$__cuda_sm70_shflsync_bfly_p,@function
        .size           $__internal_41_$__cuda_sm70_shflsync_bfly_p,(.L_x_65421 - $__internal_41_$__cuda_sm70_shflsync_bfly_p)
$__internal_41_$__cuda_sm70_shflsync_bfly_p:
[----:B------:R-:W-:Y:S04]  /*bd90*/  WARPSYNC R65 ;  /* 0x0000004100007348 */ /* 0x000fe80003800000 */
[----:B------:R0:W1:Y:S02]  /*bda0*/  SHFL.BFLY PT, R66, R128, R66, R129 ;  /* 0x0c00004280427389 */ /* 0x00006400000e0081 */
[----:B0-----:R-:W-:-:S06]  /*bdb0*/  HFMA2.MMA R65, -RZ, RZ, 0, 0 ;  /* 0x00000000ff417435 */ /* 0x001fcc00000001ff */
[----:B------:R-:W-:Y:S05]  /*bdc0*/  RET.REL.NODEC R64 `(_ZN10layer_norm31ln_parallel_residual_fwd_kernelINS_13Kernel_traitsIf6__halfS2_S2_fjLj2560ELj1ELj4ELj1ELj16ENS_18Kernel_traits_baseILj2560EfS2_S2_S2_fjLj128EEEEELb0ELb0ELb1EEEvNS_9FwdParamsE) ;  /* 0xffff423040007950 */ /* 0x000fea0003c3ffff */
.L_x_33123:
        /* <DEDUP_REMOVED lines=11> */
.L_x_65421:


//--------------------- .text._ZN10layer_norm31ln_parallel_residual_fwd_kernelINS_13Kernel_traitsIf6__halfS2_S2_fjLj2560ELj1ELj4ELj1ELj16ENS_18Kernel_traits_baseILj2560EfS2_S2_S2_fjLj128EEEEELb0ELb1ELb0EEEvNS_9FwdParamsE --------------------------
	.section	.text._ZN10layer_norm31ln_parallel_residual_fwd_kernelINS_13Kernel_traitsIf6__halfS2_S2_fjLj2560ELj1ELj4ELj1ELj16ENS_18Kernel_traits_baseILj2560EfS2_S2_S2_fjLj128EEEEELb0ELb1ELb0EEEvNS_9FwdParamsE,"ax",@progbits
	.sectioninfo	@"SHI_REGISTERS=255"
	.align	128
        .global         _ZN10layer_norm31ln_parallel_residual_fwd_kernelINS_13Kernel_traitsIf6__halfS2_S2_fjLj2560ELj1ELj4ELj1ELj16ENS_18Kernel_traits_baseILj2560EfS2_S2_S2_fjLj128EEEEELb0ELb1ELb0EEEvNS_9FwdParamsE
        .type           _ZN10layer_norm31ln_parallel_residual_fwd_kernelINS_13Kernel_traitsIf6__halfS2_S2_fjLj2560ELj1ELj4ELj1ELj16ENS_18Kernel_traits_baseILj2560EfS2_S2_S2_fjLj128EEEEELb0ELb1ELb0EEEvNS_9FwdParamsE,@function
        .size           _ZN10layer_norm31ln_parallel_residual_fwd_kernelINS_13Kernel_traitsIf6__halfS2_S2_fjLj2560ELj1ELj4ELj1ELj16ENS_18Kernel_traits_baseILj2560EfS2_S2_S2_fjLj128EEEEELb0ELb1ELb0EEEvNS_9FwdParamsE,(.L_x_65422 - _ZN10layer_norm31ln_parallel_residual_fwd_kernelINS_13Kernel_traitsIf6__halfS2_S2_fjLj2560ELj1ELj4ELj1ELj16ENS_18Kernel_traits_baseILj2560EfS2_S2_S2_fjLj128EEEEELb0ELb1ELb0EEEvNS_9FwdParamsE)
        .other          _ZN10layer_norm31ln_parallel_residual_fwd_kernelINS_13Kernel_traitsIf6__halfS2_S2_fjLj2560ELj1ELj4ELj1ELj16ENS_18Kernel_traits_baseILj2560EfS2_S2_S2_fjLj128EEEEELb0ELb1ELb0EEEvNS_9FwdParamsE,@"STO_CUDA_ENTRY STV_DEFAULT"
_ZN10layer_norm31ln_parallel_residual_fwd_kernelINS_13Kernel_traitsIf6__halfS2_S2_fjLj2560ELj1ELj4ELj1ELj16ENS_18Kernel_traits_baseILj2560EfS2_S2_S2_fjLj128EEEEELb0ELb1ELb0EEEvNS_9FwdParamsE:
.text._ZN10layer_norm31ln_parallel_residual_fwd_kernelINS_13Kernel_traitsIf6__halfS2_S2_fjLj2560ELj1ELj4ELj1ELj16ENS_18Kernel_traits_baseILj2560EfS2_S2_S2_fjLj128EEEEELb0ELb1ELb0EEEvNS_9FwdParamsE:
        /* <DEDUP_REMOVED lines=26> */
[----:B-1----:R-:W-:Y:S01]  /*01a0*/  HFMA2.MMA R3, -RZ, RZ, 0, 1.9073486328125e-06 ;  /* 0x00000020ff037435 */ /* 0x002fe200000001ff */
        /* <DEDUP_REMOVED lines=18> */
.L_x_33125:
[----:B-1----:R-:W-:Y:S05]  /*02d0*/  BSYNC B0 ;  /* 0x0000000000007941 */ /* 0x002fea0003800000 */
.L_x_33124:
        /* <DEDUP_REMOVED lines=17> */
.L_x_33127:
[----:B------:R-:W-:Y:S05]  /*03f0*/  BSYNC B0 ;  /* 0x0000000000007941 */ /* 0x000fea0003800000 */
.L_x_33126:
        /* <DEDUP_REMOVED lines=17> */
.L_x_33129:
[----:B------:R-:W-:Y:S05]  /*0510*/  BSYNC B0 ;  /* 0x0000000000007941 */ /* 0x000fea0003800000 */
.L_x_33128:
        /* <DEDUP_REMOVED lines=17> */
.L_x_33131:
[----:B------:R-:W-:Y:S05]  /*0630*/  BSYNC B0 ;  /* 0x0000000000007941 */ /* 0x000fea0003800000 */
.L_x_33130:
        /* <DEDUP_REMOVED lines=17> */
.L_x_33133:
[----:B------:R-:W-:Y:S05]  /*0750*/  BSYNC B0 ;  /* 0x0000000000007941 */ /* 0x000fea0003800000 */
.L_x_33132:
        /* <DEDUP_REMOVED lines=20> */
.L_x_33135:
[----:B------:R-:W-:Y:S05]  /*08a0*/  BSYNC B0 ;  /* 0x0000000000007941 */ /* 0x000fea0003800000 */
.L_x_33134:
[----:B------:R-:W-:Y:S01]  /*08b0*/  ISETP.GE.U32.AND P0, PT, R13, 0xe0, PT ;  /* 0x000000e00d00780c */ /* 0x000fe20003f06070 */
[----:B------:R-:W-:Y:S01]  /*08c0*/  BSSY B0, `(.L_x_33136) ;  /* 0x0000016000007945 */ /* 0x000fe20003800000 */
[----:B0-----:R-:W-:Y:S02]  /*08d0*/  SHF.R.U32.HI R2, RZ, 0x5, R6 ;  /* 0x00000005ff027819 */ /* 0x001fe40000011606 */
[----:B------:R-:W-:Y:S02]  /*08e0*/  LOP3.LUT R12, R12, 0xfffffeff, RZ, 0xc0, !PT ;  /* 0xfffffeff0c0c7812 */ /* 0x000fe400078ec0ff */
[----:B------:R-:W-:-:S02]  /*08f0*/  LEA R11, R11, R2, 0x2 ;  /* 0x000000020b0b7211 */ /* 0x000fc400078e10ff */
[----:B------:R-:W-:-:S05]  /*0900*/  MOV R6, c[0x0][0x180] ;  /* 0x0000600000067a02 */ /* 0x000fca0000000f00 */
        /* <DEDUP_REMOVED lines=17> */
.L_x_33137:
[----:B------:R-:W-:Y:S05]  /*0a20*/  BSYNC B0 ;  /* 0x0000000000007941 */ /* 0x000fea0003800000 */
.L_x_33136:
        /* <DEDUP_REMOVED lines=20> */
.L_x_33139:
[----:B------:R-:W-:Y:S05]  /*0b70*/  BSYNC B0 ;  /* 0x0000000000007941 */ /* 0x000fea0003800000 */
.L_x_33138:
        /* <DEDUP_REMOVED lines=20> */
.L_x_33141:
[----:B------:R-:W-:Y:S05]  /*0cc0*/  BSYNC B0 ;  /* 0x0000000000007941 */ /* 0x000fea0003800000 */
.L_x_33140:
        /* <DEDUP_REMOVED lines=13> */
[----:B------:R-:W2:Y:S04]  /*0da0*/  LDG.E.128 R16, [R2.64+0x10] ;  /* 0x0000100402107981 */ /* 0x000ea8000c1e1d00 */
[----:B------:R-:W3:Y:S05]  /*0db0*/  LDG.E.128 R20, [R2.64] ;  /* 0x0000000402147981 */ /* 0x000eea000c1e1d00 */
[----:B------:R-:W-:-:S04]  /*0dc0*/  @P0 LEA R4, P2, R0, c[0x0][0x218], 0x5 ;  /* 0x0000860000040a11 */ /* 0x000fc800078428ff */
[----:B------:R-:W-:-:S05]  /*0dd0*/  @P0 LEA.HI.X R5, R0, c[0x0][0x21c], RZ, 0x5, P2 ;  /* 0x0000870000050a11 */ /* 0x000fca00010f2cff */
[----:B------:R0:W5:Y:S04]  /*0de0*/  @P0 LDG.E.128 R60, [R4.64] ;  /* 0x00000004043c0981 */ /* 0x000168000c1e1d00 */
[----:B------:R0:W5:Y:S04]  /*0df0*/  @P0 LDG.E.128 R56, [R4.64+0x10] ;  /* 0x0000100404380981 */ /* 0x000168000c1e1d00 */
[----:B--2---:R0:W-:Y:S04]  /*0e00*/  STL.64 [R1], R16 ;  /* 0x0000001001007387 */ /* 0x0041e80000100a00 */
[----:B------:R0:W-:Y:S04]  /*0e10*/  STL.64 [R1+0x8], R18 ;  /* 0x0000081201007387 */ /* 0x0001e80000100a00 */
[----:B---3--:R0:W-:Y:S04]  /*0e20*/  STL.64 [R1+0x10], R20 ;  /* 0x0000101401007387 */ /* 0x0081e80000100a00 */
[----:B------:R0:W-:Y:S02]  /*0e30*/  STL.64 [R1+0x18], R22 ;  /* 0x0000181601007387 */ /* 0x0001e40000100a00 */
.L_x_33143:
[----:B------:R-:W-:Y:S05]  /*0e40*/  BSYNC B0 ;  /* 0x0000000000007941 */ /* 0x000fea0003800000 */
.L_x_33142:
[----:B------:R-:W-:Y:S02]  /*0e50*/  ISETP.GE.AND P2, PT, R11, c[0x0][0x164], PT ;  /* 0x000059000b007a0c */ /* 0x000fe40003f46270 */
[----:B------:R-:W-:-:S02]  /*0e60*/  MOV R0, c[0x0][0x184] ;  /* 0x0000610000007a02 */ /* 0x000fc40000000f00 */
[----:B------:R-:W-:-:S04]  /*0e70*/  LOP3.LUT P0, RZ, R6, c[0x0][0x178], RZ, 0xfc, !PT ;  /* 0x00005e0006ff7a12 */ /* 0x000fc8000780fcff */
[----:B------:R-:W-:-:S05]  /*0e80*/  LOP3.LUT P0, RZ, R0, c[0x0][0x17c], RZ, 0xfc, P0 ;  /* 0x00005f0000ff7a12 */ /* 0x000fca000000fcff */
[----:B------:R-:W-:Y:S08]  /*0e90*/  @P2 EXIT ;  /* 0x000000000000294d */ /* 0x000ff00003800000 */
[----:B------:R-:W-:Y:S02]  /*0ea0*/  ULDC.U8 UR6, c[0x0][0x1f0] ;  /* 0x00007c0000067ab9 */ /* 0x000fe40000000000 */
.L_x_33507:
        /* <DEDUP_REMOVED lines=31> */
.L_x_33147:
[----:B-----5:R-:W-:-:S05]  /*10a0*/  HADD2.F32 R15, -RZ, R48.H0_H0 ;  /* 0x20000030ff0f7230 */ /* 0x020fca0000004100 */
[----:B------:R-:W-:Y:S01]  /*10b0*/  FADD.FTZ R9, R15, R9 ;  /* 0x000000090f097221 */ /* 0x000fe20000010000 */
[----:B------:R-:W-:Y:S05]  /*10c0*/  BRA `(.L_x_33148) ;  /* 0x0000004000007947 */ /* 0x000fea0003800000 */
.L_x_33146:
[----:B-----5:R-:W-:-:S05]  /*10d0*/  HADD2.F32 R15, -RZ, R52.H0_H0 ;  /* 0x20000034ff0f7230 */ /* 0x020fca0000004100 */
[----:B------:R-:W-:Y:S01]  /*10e0*/  FADD.FTZ R9, R15, R9 ;  /* 0x000000090f097221 */ /* 0x000fe20000010000 */
[----:B------:R-:W-:-:S05]  /*10f0*/  @P2 HADD2.F32 R15, -RZ, R48.H0_H0 ;  /* 0x20000030ff0f2230 */ /* 0x000fca0000004100 */
[----:B------:R-:W-:-:S05]  /*1100*/  @P2 FADD.FTZ R9, R15, R9 ;  /* 0x000000090f092221 */ /* 0x000fca0000010000 */
.L_x_33148:
[----:B------:R-:W-:-:S04]  /*1110*/  F2FP.PACK_AB R15, RZ, R9 ;  /* 0x00000009ff0f723e */ /* 0x000fc800000000ff */
[----:B------:R-:W-:Y:S02]  /*1120*/  PRMT R44, R15, 0x7610, R44 ;  /* 0x000076100f2c7816 */ /* 0x000fe4000000002c */
.L_x_33149:
[----:B------:R-:W-:Y:S01]  /*1130*/  HADD2.F32 R15, -RZ, R124.H1_H1 ;  /* 0x3000007cff0f7230 */ /* 0x000fe20000004100 */
[----:B------:R-:W-:Y:S05]  /*1140*/  @P3 BRA `(.L_x_33150) ;  /* 0x0000008000003947 */ /* 0x000fea0003800000 */
[----:B------:R-:W-:-:S04]  /*1150*/  ISETP.NE.U32.AND P4, PT, RZ, c[0x0][0x180], PT ;  /* 0x00006000ff007a0c */ /* 0x000fc80003f85070 */
[----:B------:R-:W-:-:S13]  /*1160*/  ISETP.NE.AND.EX P4, PT, RZ, c[0x0][0x184], PT, P4 ;  /* 0x00006100ff007a0c */ /* 0x000fda0003f85340 */
[----:B------:R-:W-:Y:S05]  /*1170*/  @P4 BRA `(.L_x_33151) ;  /* 0x0000002000004947 */ /* 0x000fea0003800000 */
[----:B------:R-:W-:Y:S05]  /*1180*/  @P0 BRA `(.L_x_33152) ;  /* 0x0000008000000947 */ /* 0x000fea0003800000 */
[----:B------:R-:W-:Y:S05]  /*1190*/  BRA `(.L_x_33153) ;  /* 0x0000009000007947 */ /* 0x000fea0003800000 */
.L_x_33151:
[----:B-----5:R-:W-:-:S05]  /*11a0*/  HADD2.F32 R16, -RZ, R48.H1_H1 ;  /* 0x30000030ff107230 */ /* 0x020fca0000004100 */
[----:B------:R-:W-:Y:S01]  /*11b0*/  FADD.FTZ R15, R16, R15 ;  /* 0x0000000f100f7221 */ /* 0x000fe20000010000 */
[----:B------:R-:W-:Y:S05]  /*11c0*/  BRA `(.L_x_33152) ;  /* 0x0000004000007947 */ /* 0x000fea0003800000 */
.L_x_33150:
[----:B-----5:R-:W-:-:S05]  /*11d0*/  HADD2.F32 R16, -RZ, R52.H1_H1 ;  /* 0x30000034ff107230 */ /* 0x020fca0000004100 */
[----:B------:R-:W-:Y:S01]  /*11e0*/  FADD.FTZ R15, R16, R15 ;  /* 0x0000000f100f7221 */ /* 0x000fe20000010000 */
[----:B------:R-:W-:-:S05]  /*11f0*/  @P2 HADD2.F32 R16, -RZ, R48.H1_H1 ;  /* 0x30000030ff102230 */ /* 0x000fca0000004100 */
[----:B------:R-:W-:-:S05]  /*1200*/  @P2 FADD.FTZ R15, R16, R15 ;  /* 0x0000000f100f2221 */ /* 0x000fca0000010000 */
.L_x_33152:
[----:B------:R-:W-:-:S04]  /*1210*/  F2FP.PACK_AB R16, RZ, R15 ;  /* 0x0000000fff10723e */ /* 0x000fc800000000ff */
[----:B------:R-:W-:Y:S02]  /*1220*/  PRMT R44, R44, 0x5410, R16 ;  /* 0x000054102c2c7816 */ /* 0x000fe40000000010 */
.L_x_33153:
[----:B------:R-:W-:Y:S01]  /*1230*/  HADD2.F32 R16, -RZ, R125.H0_H0 ;  /* 0x2000007dff107230 */ /* 0x000fe20000004100 */
[----:B------:R-:W-:Y:S05]  /*1240*/  @P3 BRA `(.L_x_33154) ;  /* 0x0000008000003947 */ /* 0x000fea0003800000 */
[----:B------:R-:W-:-:S04]  /*1250*/  ISETP.NE.U32.AND P4, PT, RZ, c[0x0][0x180], PT ;  /* 0x00006000ff007a0c */ /* 0x000fc80003f85070 */
[----:B------:R-:W-:-:S13]  /*1260*/  ISETP.NE.AND.EX P4, PT, RZ, c[0x0][0x184], PT, P4 ;  /* 0x00006100ff007a0c */ /* 0x000fda0003f85340 */
[----:B------:R-:W-:Y:S05]  /*1270*/  @P4 BRA `(.L_x_33155) ;  /* 0x0000002000004947 */ /* 0x000fea0003800000 */
[----:B------:R-:W-:Y:S05]  /*1280*/  @P0 BRA `(.L_x_33156) ;  /* 0x0000008000000947 */ /* 0x000fea0003800000 */
[----:B------:R-:W-:Y:S05]  /*1290*/  BRA `(.L_x_33157) ;  /* 0x0000009000007947 */ /* 0x000fea0003800000 */
.L_x_33155:
[----:B-----5:R-:W-:-:S05]  /*12a0*/  HADD2.F32 R17, -RZ, R49.H0_H0 ;  /* 0x20000031ff117230 */ /* 0x020fca0000004100 */
[----:B------:R-:W-:Y:S01]  /*12b0*/  FADD.FTZ R16, R17, R16 ;  /* 0x0000001011107221 */ /* 0x000fe20000010000 */
[----:B------:R-:W-:Y:S05]  /*12c0*/  BRA `(.L_x_33156) ;  /* 0x0000004000007947 */ /* 0x000fea0003800000 */
.L_x_33154:
[----:B-----5:R-:W-:-:S05]  /*12d0*/  HADD2.F32 R17, -RZ, R53.H0_H0 ;  /* 0x20000035ff117230 */ /* 0x020fca0000004100 */
[----:B------:R-:W-:Y:S01]  /*12e0*/  FADD.FTZ R16, R17, R16 ;  /* 0x0000001011107221 */ /* 0x000fe20000010000 */
[----:B------:R-:W-:-:S05]  /*12f0*/  @P2 HADD2.F32 R17, -RZ, R49.H0_H0 ;  /* 0x20000031ff112230 */ /* 0x000fca0000004100 */
[----:B------:R-:W-:-:S05]  /*1300*/  @P2 FADD.FTZ R16, R17, R16 ;  /* 0x0000001011102221 */ /* 0x000fca0000010000 */
.L_x_33156:
[----:B------:R-:W-:-:S04]  /*1310*/  F2FP.PACK_AB R17, RZ, R16 ;  /* 0x00000010ff11723e */ /* 0x000fc800000000ff */
[----:B------:R-:W-:Y:S02]  /*1320*/  PRMT R45, R17, 0x7610, R45 ;  /* 0x00007610112d7816 */ /* 0x000fe4000000002d */
.L_x_33157:
[----:B------:R-:W-:Y:S01]  /*1330*/  HADD2.F32 R17, -RZ, R125.H1_H1 ;  /* 0x3000007dff117230 */ /* 0x000fe20000004100 */
[----:B------:R-:W-:Y:S05]  /*1340*/  @P3 BRA `(.L_x_33158) ;  /* 0x0000008000003947 */ /* 0x000fea0003800000 */
[----:B------:R-:W-:-:S04]  /*1350*/  ISETP.NE.U32.AND P4, PT, RZ, c[0x0][0x180], PT ;  /* 0x00006000ff007a0c */ /* 0x000fc80003f85070 */
[----:B------:R-:W-:-:S13]  /*1360*/  ISETP.NE.AND.EX P4, PT, RZ, c[0x0][0x184], PT, P4 ;  /* 0x00006100ff007a0c */ /* 0x000fda0003f85340 */
[----:B------:R-:W-:Y:S05]  /*1370*/  @P4 BRA `(.L_x_33159) ;  /* 0x0000002000004947 */ /* 0x000fea0003800000 */
[----:B------:R-:W-:Y:S05]  /*1380*/  @P0 BRA `(.L_x_33160) ;  /* 0x0000008000000947 */ /* 0x000fea0003800000 */
[----:B------:R-:W-:Y:S05]  /*1390*/  BRA `(.L_x_33161) ;  /* 0x0000009000007947 */ /* 0x000fea0003800000 */
.L_x_33159:
[----:B-----5:R-:W-:-:S05]  /*13a0*/  HADD2.F32 R18, -RZ, R49.H1_H1 ;  /* 0x30000031ff127230 */ /* 0x020fca0000004100 */
[----:B------:R-:W-:Y:S01]  /*13b0*/  FADD.FTZ R17, R18, R17 ;  /* 0x0000001112117221 */ /* 0x000fe20000010000 */
[----:B------:R-:W-:Y:S05]  /*13c0*/  BRA `(.L_x_33160) ;  /* 0x0000004000007947 */ /* 0x000fea0003800000 */
.L_x_33158:
[----:B-----5:R-:W-:-:S05]  /*13d0*/  HADD2.F32 R18, -RZ, R53.H1_H1 ;  /* 0x30000035ff127230 */ /* 0x020fca0000004100 */
[----:B------:R-:W-:Y:S01]  /*13e0*/  FADD.FTZ R17, R18, R17 ;  /* 0x0000001112117221 */ /* 0x000fe20000010000 */
[----:B------:R-:W-:-:S05]  /*13f0*/  @P2 HADD2.F32 R18, -RZ, R49.H1_H1 ;  /* 0x30000031ff122230 */ /* 0x000fca0000004100 */
[----:B------:R-:W-:-:S05]  /*1400*/  @P2 FADD.FTZ R17, R18, R17 ;  /* 0x0000001112112221 */ /* 0x000fca0000010000 */
.L_x_33160:
[----:B------:R-:W-:-:S04]  /*1410*/  F2FP.PACK_AB R18, RZ, R17 ;  /* 0x00000011ff12723e */ /* 0x000fc800000000ff */
[----:B------:R-:W-:Y:S02]  /*1420*/  PRMT R45, R45, 0x5410, R18 ;  /* 0x000054102d2d7816 */ /* 0x000fe40000000012 */
.L_x_33161:
[----:B------:R-:W-:Y:S01]  /*1430*/  HADD2.F32 R18, -RZ, R126.H0_H0 ;  /* 0x2000007eff127230 */ /* 0x000fe20000004100 */
[----:B------:R-:W-:Y:S05]  /*1440*/  @P3 BRA `(.L_x_33162) ;  /* 0x0000008000003947 */ /* 0x000fea0003800000 */
[----:B------:R-:W-:-:S04]  /*1450*/  ISETP.NE.U32.AND P4, PT, RZ, c[0x0][0x180], PT ;  /* 0x00006000ff007a0c */ /* 0x000fc80003f85070 */
[----:B------:R-:W-:-:S13]  /*1460*/  ISETP.NE.AND.EX P4, PT, RZ, c[0x0][0x184], PT, P4 ;  /* 0x00006100ff007a0c */ /* 0x000fda0003f85340 */
[----:B------:R-:W-:Y:S05]  /*1470*/  @P4 BRA `(.L_x_33163) ;  /* 0x0000002000004947 */ /* 0x000fea0003800000 */
[----:B------:R-:W-:Y:S05]  /*1480*/  @P0 BRA `(.L_x_33164) ;  /* 0x0000008000000947 */ /* 0x000fea0003800000 */
[----:B------:R-:W-:Y:S05]  /*1490*/  BRA `(.L_x_33165) ;  /* 0x0000009000007947 */ /* 0x000fea0003800000 */
.L_x_33163:
[----:B-----5:R-:W-:-:S05]  /*14a0*/  HADD2.F32 R124, -RZ, R50.H0_H0 ;  /* 0x20000032ff7c7230 */ /* 0x020fca0000004100 */
[----:B------:R-:W-:Y:S01]  /*14b0*/  FADD.FTZ R18, R124, R18 ;  /* 0x000000127c127221 */ /* 0x000fe20000010000 */
[----:B------:R-:W-:Y:S05]  /*14c0*/  BRA `(.L_x_33164) ;  /* 0x0000004000007947 */ /* 0x000fea0003800000 */
.L_x_33162:
[----:B-----5:R-:W-:-:S05]  /*14d0*/  HADD2.F32 R124, -RZ, R54.H0_H0 ;  /* 0x20000036ff7c7230 */ /* 0x020fca0000004100 */
[----:B------:R-:W-:Y:S01]  /*14e0*/  FADD.FTZ R18, R124, R18 ;  /* 0x000000127c127221 */ /* 0x000fe20000010000 */
[----:B------:R-:W-:-:S05]  /*14f0*/  @P2 HADD2.F32 R124, -RZ, R50.H0_H0 ;  /* 0x20000032ff7c2230 */ /* 0x000fca0000004100 */
[----:B------:R-:W-:-:S05]  /*1500*/  @P2 FADD.FTZ R18, R124, R18 ;  /* 0x000000127c122221 */ /* 0x000fca0000010000 */
.L_x_33164:
[----:B------:R-:W-:-:S04]  /*1510*/  F2FP.PACK_AB R124, RZ, R18 ;  /* 0x00000012ff7c723e */ /* 0x000fc800000000ff */
[----:B------:R-:W-:Y:S02]  /*1520*/  PRMT R46, R124, 0x7610, R46 ;  /* 0x000076107c2e7816 */ /* 0x000fe4000000002e */
.L_x_33165:
[----:B------:R-:W-:Y:S01]  /*1530*/  HADD2.F32 R158, -RZ, R126.H1_H1 ;  /* 0x3000007eff9e7230 */ /* 0x000fe20000004100 */
[----:B------:R-:W-:Y:S05]  /*1540*/  @P3 BRA `(.L_x_33166) ;  /* 0x0000008000003947 */ /* 0x000fea0003800000 */
[----:B------:R-:W-:-:S04]  /*1550*/  ISETP.NE.U32.AND P4, PT, RZ, c[0x0][0x180], PT ;  /* 0x00006000ff007a0c */ /* 0x000fc80003f85070 */
[----:B------:R-:W-:-:S13]  /*1560*/  ISETP.NE.AND.EX P4, PT, RZ, c[0x0][0x184], PT, P4 ;  /* 0x00006100ff007a0c */ /* 0x000fda0003f85340 */
[----:B------:R-:W-:Y:S05]  /*1570*/  @P4 BRA `(.L_x_33167) ;  /* 0x0000002000004947 */ /* 0x000fea0003800000 */
[----:B------:R-:W-:Y:S05]  /*1580*/  @P0 BRA `(.L_x_33168) ;  /* 0x0000008000000947 */ /* 0x000fea0003800000 */
[----:B------:R-:W-:Y:S05]  /*1590*/  BRA `(.L_x_33169) ;  /* 0x0000009000007947 */ /* 0x000fea0003800000 */
.L_x_33167:
[----:B-----5:R-:W-:-:S05]  /*15a0*/  HADD2.F32 R124, -RZ, R50.H1_H1 ;  /* 0x30000032ff7c7230 */ /* 0x020fca0000004100 */
[----:B------:R-:W-:Y:S01]  /*15b0*/  FADD.FTZ R158, R124, R158 ;  /* 0x0000009e7c9e7221 */ /* 0x000fe20000010000 */
[----:B------:R-:W-:Y:S05]  /*15c0*/  BRA `(.L_x_33168) ;  /* 0x0000004000007947 */ /* 0x000fea0003800000 */
.L_x_33166:
[----:B-----5:R-:W-:-:S05]  /*15d0*/  HADD2.F32 R124, -RZ, R54.H1_H1 ;  /* 0x30000036ff7c7230 */ /* 0x020fca0000004100 */
[----:B------:R-:W-:Y:S01]  /*15e0*/  FADD.FTZ R158, R124, R158 ;  /* 0x0000009e7c9e7221 */ /* 0x000fe20000010000 */
[----:B------:R-:W-:-:S05]  /*15f0*/  @P2 HADD2.F32 R124, -RZ, R50.H1_H1 ;  /* 0x30000032ff7c2230 */ /* 0x000fca0000004100 */
[----:B------:R-:W-:-:S05]  /*1600*/  @P2 FADD.FTZ R158, R124, R158 ;  /* 0x0000009e7c9e2221 */ /* 0x000fca0000010000 */
.L_x_33168:
[----:B------:R-:W-:-:S04]  /*1610*/  F2FP.PACK_AB R124, RZ, R158 ;  /* 0x0000009eff7c723e */ /* 0x000fc800000000ff */
[----:B------:R-:W-:Y:S02]  /*1620*/  PRMT R46, R46, 0x5410, R124 ;  /* 0x000054102e2e7816 */ /* 0x000fe4000000007c */
.L_x_33169:
[----:B------:R-:W-:Y:S01]  /*1630*/  HADD2.F32 R157, -RZ, R127.H0_H0 ;  /* 0x2000007fff9d7230 */ /* 0x000fe20000004100 */
[----:B------:R-:W-:Y:S05]  /*1640*/  @P3 BRA `(.L_x_33170) ;  /* 0x0000008000003947 */ /* 0x000fea0003800000 */
[----:B------:R-:W-:-:S04]  /*1650*/  ISETP.NE.U32.AND P4, PT, RZ, c[0x0][0x180], PT ;  /* 0x00006000ff007a0c */ /* 0x000fc80003f85070 */
[----:B------:R-:W-:-:S13]  /*1660*/  ISETP.NE.AND.EX P4, PT, RZ, c[0x0][0x184], PT, P4 ;  /* 0x00006100ff007a0c */ /* 0x000fda0003f85340 */
[----:B------:R-:W-:Y:S05]  /*1670*/  @P4 BRA `(.L_x_33171) ;  /* 0x0000002000004947 */ /* 0x000fea0003800000 */
[----:B------:R-:W-:Y:S05]  /*1680*/  @P0 BRA `(.L_x_33172) ;  /* 0x0000008000000947 */ /* 0x000fea0003800000 */
[----:B------:R-:W-:Y:S05]  /*1690*/  BRA `(.L_x_33173) ;  /* 0x0000009000007947 */ /* 0x000fea0003800000 */
.L_x_33171:
[----:B-----5:R-:W-:-:S05]  /*16a0*/  HADD2.F32 R124, -RZ, R51.H0_H0 ;  /* 0x20000033ff7c7230 */ /* 0x020fca0000004100 */
[----:B------:R-:W-:Y:S01]  /*16b0*/  FADD.FTZ R157, R124, R157 ;  /* 0x0000009d7c9d7221 */ /* 0x000fe20000010000 */
[----:B------:R-:W-:Y:S05]  /*16c0*/  BRA `(.L_x_33172) ;  /* 0x0000004000007947 */ /* 0x000fea0003800000 */
.L_x_33170:
[----:B-----5:R-:W-:-:S05]  /*16d0*/  HADD2.F32 R124, -RZ, R55.H0_H0 ;  /* 0x20000037ff7c7230 */ /* 0x020fca0000004100 */
[----:B------:R-:W-:Y:S01]  /*16e0*/  FADD.FTZ R157, R124, R157 ;  /* 0x0000009d7c9d7221 */ /* 0x000fe20000010000 */
[----:B------:R-:W-:-:S05]  /*16f0*/  @P2 HADD2.F32 R124, -RZ, R51.H0_H0 ;  /* 0x20000033ff7c2230 */ /* 0x000fca0000004100 */
[----:B------:R-:W-:-:S05]  /*1700*/  @P2 FADD.FTZ R157, R124, R157 ;  /* 0x0000009d7c9d2221 */ /* 0x000fca0000010000 */
.L_x_33172:
[----:B------:R-:W-:-:S04]  /*1710*/  F2FP.PACK_AB R124, RZ, R157 ;  /* 0x0000009dff7c723e */ /* 0x000fc800000000ff */
[----:B------:R-:W-:Y:S02]  /*1720*/  PRMT R47, R124, 0x7610, R47 ;  /* 0x000076107c2f7816 */ /* 0x000fe4000000002f */
.L_x_33173:
[----:B------:R-:W-:Y:S01]  /*1730*/  HADD2.F32 R159, -RZ, R127.H1_H1 ;  /* 0x3000007fff9f7230 */ /* 0x000fe20000004100 */
[----:B------:R-:W-:Y:S05]  /*1740*/  @P3 BRA `(.L_x_33174) ;  /* 0x0000008000003947 */ /* 0x000fea0003800000 */
[----:B------:R-:W-:-:S04]  /*1750*/  ISETP.NE.U32.AND P2, PT, RZ, c[0x0][0x180], PT ;  /* 0x00006000ff007a0c */ /* 0x000fc80003f45070 */
[----:B------:R-:W-:-:S13]  /*1760*/  ISETP.NE.AND.EX P2, PT, RZ, c[0x0][0x184], PT, P2 ;  /* 0x00006100ff007a0c */ /* 0x000fda0003f45320 */
[----:B------:R-:W-:Y:S05]  /*1770*/  @P2 BRA `(.L_x_33175) ;  /* 0x0000002000002947 */ /* 0x000fea0003800000 */
[----:B------:R-:W-:Y:S05]  /*1780*/  @P0 BRA `(.L_x_33176) ;  /* 0x0000008000000947 */ /* 0x000fea0003800000 */
[----:B------:R-:W-:Y:S05]  /*1790*/  BRA `(.L_x_33177) ;  /* 0x0000009000007947 */ /* 0x000fea0003800000 */
.L_x_33175:
[----:B-----5:R-:W-:-:S05]  /*17a0*/  HADD2.F32 R124, -RZ, R51.H1_H1 ;  /* 0x30000033ff7c7230 */ /* 0x020fca0000004100 */
[----:B------:R-:W-:Y:S01]  /*17b0*/  FADD.FTZ R159, R124, R159 ;  /* 0x0000009f7c9f7221 */ /* 0x000fe20000010000 */
[----:B------:R-:W-:Y:S05]  /*17c0*/  BRA `(.L_x_33176) ;  /* 0x0000004000007947 */ /* 0x000fea0003800000 */
.L_x_33174:
[----:B-----5:R-:W-:-:S05]  /*17d0*/  HADD2.F32 R124, -RZ, R55.H1_H1 ;  /* 0x30000037ff7c7230 */ /* 0x020fca0000004100 */
[----:B------:R-:W-:Y:S01]  /*17e0*/  FADD.FTZ R159, R124, R159 ;  /* 0x0000009f7c9f7221 */ /* 0x000fe20000010000 */
[----:B------:R-:W-:-:S05]  /*17f0*/  @P2 HADD2.F32 R124, -RZ, R51.H1_H1 ;  /* 0x30000033ff7c2230 */ /* 0x000fca0000004100 */
[----:B------:R-:W-:-:S05]  /*1800*/  @P2 FADD.FTZ R159, R124, R159 ;  /* 0x0000009f7c9f2221 */ /* 0x000fca0000010000 */
.L_x_33176:
[----:B------:R-:W-:-:S04]  /*1810*/  F2FP.PACK_AB R124, RZ, R159 ;  /* 0x0000009fff7c723e */ /* 0x000fc800000000ff */
[----:B------:R-:W-:Y:S02]  /*1820*/  PRMT R47, R47, 0x5410, R124 ;  /* 0x000054102f2f7816 */ /* 0x000fe4000000007c */
.L_x_33177:
[C---:B------:R-:W-:Y:S02]  /*1830*/  @P0 LEA R124, P2, R10.reuse, c[0x0][0x188], 0x4 ;  /* 0x000062000a7c0a11 */ /* 0x040fe400078420ff */
[C---:B------:R-:W-:Y:S02]  /*1840*/  IADD3 R168, R10.reuse, 0x20, RZ ;  /* 0x000000200aa87810 */ /* 0x040fe40007ffe0ff */
[----:B------:R-:W-:-:S05]  /*1850*/  @P0 LEA.HI.X R125, R10, c[0x0][0x18c], RZ, 0x4, P2 ;  /* 0x000063000a7d0a11 */ /* 0x000fca00010f24ff */
[----:B------:R0:W-:Y:S04]  /*1860*/  @P0 STG.E.128 [R124.64], R44 ;  /* 0x0000002c7c000986 */ /* 0x0001e8000c101d04 */
.L_x_33145:
[----:B------:R-:W-:Y:S05]  /*1870*/  BSYNC B0 ;  /* 0x0000000000007941 */ /* 0x000fea0003800000 */
.L_x_33144:
        /* <DEDUP_REMOVED lines=25> */
.L_x_33181:
[----:B-----5:R-:W-:-:S05]  /*1a10*/  HADD2.F32 R19, -RZ, R48.H0_H0 ;  /* 0x20000030ff137230 */ /* 0x020fca0000004100 */
[----:B------:R-:W-:Y:S01]  /*1a20*/  FADD.FTZ R8, R19, R8 ;  /* 0x0000000813087221 */ /* 0x000fe20000010000 */
[----:B------:R-:W-:Y:S05]  /*1a30*/  BRA `(.L_x_33182) ;  /* 0x0000004000007947 */ /* 0x000fea0003800000 */
.L_x_33180:
[----:B-----5:R-:W-:-:S05]  /*1a40*/  HADD2.F32 R19, -RZ, R52.H0_H0 ;  /* 0x20000034ff137230 */ /* 0x020fca0000004100 */
[----:B------:R-:W-:Y:S01]  /*1a50*/  FADD.FTZ R8, R19, R8 ;  /* 0x0000000813087221 */ /* 0x000fe20000010000 */
[----:B------:R-:W-:-:S05]  /*1a60*/  @P2 HADD2.F32 R19, -RZ, R48.H0_H0 ;  /* 0x20000030ff132230 */ /* 0x000fca0000004100 */
[----:B------:R-:W-:-:S05]  /*1a70*/  @P2 FADD.FTZ R8, R19, R8 ;  /* 0x0000000813082221 */ /* 0x000fca0000010000 */
.L_x_33182:
[----:B------:R-:W-:-:S04]  /*1a80*/  F2FP.PACK_AB R19, RZ, R8 ;  /* 0x00000008ff13723e */ /* 0x000fc800000000ff */
[----:B------:R-:W-:Y:S02]  /*1a90*/  PRMT R44, R19, 0x7610, R44 ;  /* 0x00007610132c7816 */ /* 0x000fe4000000002c */
.L_x_33183:
[----:B------:R-:W-:Y:S01]  /*1aa0*/  HADD2.F32 R19, -RZ, R124.H1_H1 ;  /* 0x3000007cff137230 */ /* 0x000fe20000004100 */
[----:B------:R-:W-:Y:S05]  /*1ab0*/  @P3 BRA `(.L_x_33184) ;  /* 0x0000008000003947 */ /* 0x000fea0003800000 */
[----:B------:R-:W-:-:S04]  /*1ac0*/  ISETP.NE.U32.AND P4, PT, RZ, c[0x0][0x180], PT ;  /* 0x00006000ff007a0c */ /* 0x000fc80003f85070 */
[----:B------:R-:W-:-:S13]  /*1ad0*/  ISETP.NE.AND.EX P4, PT, RZ, c[0x0][0x184], PT, P4 ;  /* 0x00006100ff007a0c */ /* 0x000fda0003f85340 */
[----:B------:R-:W-:Y:S05]  /*1ae0*/  @P4 BRA `(.L_x_33185) ;  /* 0x0000002000004947 */ /* 0x000fea0003800000 */
[----:B------:R-:W-:Y:S05]  /*1af0*/  @P0 BRA `(.L_x_33186) ;  /* 0x0000008000000947 */ /* 0x000fea0003800000 */
[----:B------:R-:W-:Y:S05]  /*1b00*/  BRA `(.L_x_33187) ;  /* 0x0000009000007947 */ /* 0x000fea0003800000 */
.L_x_33185:
[----:B-----5:R-:W-:-:S05]  /*1b10*/  HADD2.F32 R20, -RZ, R48.H1_H1 ;  /* 0x30000030ff147230 */ /* 0x020fca0000004100 */
[----:B------:R-:W-:Y:S01]  /*1b20*/  FADD.FTZ R19, R20, R19 ;  /* 0x0000001314137221 */ /* 0x000fe20000010000 */
[----:B------:R-:W-:Y:S05]  /*1b30*/  BRA `(.L_x_33186) ;  /* 0x0000004000007947 */ /* 0x000fea0003800000 */
.L_x_33184:
[----:B-----5:R-:W-:-:S05]  /*1b40*/  HADD2.F32 R20, -RZ, R52.H1_H1 ;  /* 0x30000034ff147230 */ /* 0x020fca0000004100 */
[----:B------:R-:W-:Y:S01]  /*1b50*/  FADD.FTZ R19, R20, R19 ;  /* 0x0000001314137221 */ /* 0x000fe20000010000 */
[----:B------:R-:W-:-:S05]  /*1b60*/  @P2 HADD2.F32 R20, -RZ, R48.H1_H1 ;  /* 0x30000030ff142230 */ /* 0x000fca0000004100 */
[----:B------:R-:W-:-:S05]  /*1b70*/  @P2 FADD.FTZ R19, R20, R19 ;  /* 0x0000001314132221 */ /* 0x000fca0000010000 */
.L_x_33186:
[----:B------:R-:W-:-:S04]  /*1b80*/  F2FP.PACK_AB R20, RZ, R19 ;  /* 0x00000013ff14723e */ /* 0x000fc800000000ff */
[----:B------:R-:W-:Y:S02]  /*1b90*/  PRMT R44, R44, 0x5410, R20 ;  /* 0x000054102c2c7816 */ /* 0x000fe40000000014 */
.L_x_33187:
[----:B------:R-:W-:Y:S01]  /*1ba0*/  HADD2.F32 R20, -RZ, R125.H0_H0 ;  /* 0x2000007dff147230 */ /* 0x000fe20000004100 */
[----:B------:R-:W-:Y:S05]  /*1bb0*/  @P3 BRA `(.L_x_33188) ;  /* 0x0000008000003947 */ /* 0x000fea0003800000 */
[----:B------:R-:W-:-:S04]  /*1bc0*/  ISETP.NE.U32.AND P4, PT, RZ, c[0x0][0x180], PT ;  /* 0x00006000ff007a0c */ /* 0x000fc80003f85070 */
[----:B------:R-:W-:-:S13]  /*1bd0*/  ISETP.NE.AND.EX P4, PT, RZ, c[0x0][0x184], PT, P4 ;  /* 0x00006100ff007a0c */ /* 0x000fda0003f85340 */
[----:B------:R-:W-:Y:S05]  /*1be0*/  @P4 BRA `(.L_x_33189) ;  /* 0x0000002000004947 */ /* 0x000fea0003800000 */
[----:B------:R-:W-:Y:S05]  /*1bf0*/  @P0 BRA `(.L_x_33190) ;  /* 0x0000008000000947 */ /* 0x000fea0003800000 */
[----:B------:R-:W-:Y:S05]  /*1c00*/  BRA `(.L_x_33191) ;  /* 0x0000009000007947 */ /* 0x000fea0003800000 */
.L_x_33189:
[----:B-----5:R-:W-:-:S05]  /*1c10*/  HADD2.F32 R21, -RZ, R49.H0_H0 ;  /* 0x20000031ff157230 */ /* 0x020fca0000004100 */
[----:B------:R-:W-:Y:S01]  /*1c20*/  FADD.FTZ R20, R21, R20 ;  /* 0x0000001415147221 */ /* 0x000fe20000010000 */
[----:B------:R-:W-:Y:S05]  /*1c30*/  BRA `(.L_x_33190) ;  /* 0x0000004000007947 */ /* 0x000fea0003800000 */
.L_x_33188:
[----:B-----5:R-:W-:-:S05]  /*1c40*/  HADD2.F32 R21, -RZ, R53.H0_H0 ;  /* 0x20000035ff157230 */ /* 0x020fca0000004100 */
[----:B------:R-:W-:Y:S01]  /*1c50*/  FADD.FTZ R20, R21, R20 ;  /* 0x0000001415147221 */ /* 0x000fe20000010000 */
[----:B------:R-:W-:-:S05]  /*1c60*/  @P2 HADD2.F32 R21, -RZ, R49.H0_H0 ;  /* 0x20000031ff152230 */ /* 0x000fca0000004100 */
[----:B------:R-:W-:-:S05]  /*1c70*/  @P2 FADD.FTZ R20, R21, R20 ;  /* 0x0000001415142221 */ /* 0x000fca0000010000 */
.L_x_33190:
[----:B------:R-:W-:-:S04]  /*1c80*/  F2FP.PACK_AB R21, RZ, R20 ;  /* 0x00000014ff15723e */ /* 0x000fc800000000ff */
[----:B------:R-:W-:Y:S02]  /*1c90*/  PRMT R45, R21, 0x7610, R45 ;  /* 0x00007610152d7816 */ /* 0x000fe4000000002d */
.L_x_33191:
[----:B------:R-:W-:Y:S01]  /*1ca0*/  HADD2.F32 R21, -RZ, R125.H1_H1 ;  /* 0x3000007dff157230 */ /* 0x000fe20000004100 */
[----:B------:R-:W-:Y:S05]  /*1cb0*/  @P3 BRA `(.L_x_33192) ;  /* 0x0000008000003947 */ /* 0x000fea0003800000 */
[----:B------:R-:W-:-:S04]  /*1cc0*/  ISETP.NE.U32.AND P4, PT, RZ, c[0x0][0x180], PT ;  /* 0x00006000ff007a0c */ /* 0x000fc80003f85070 */
[----:B------:R-:W-:-:S13]  /*1cd0*/  ISETP.NE.AND.EX P4, PT, RZ, c[0x0][0x184], PT, P4 ;  /* 0x00006100ff007a0c */ /* 0x000fda0003f85340 */
[----:B------:R-:W-:Y:S05]  /*1ce0*/  @P4 BRA `(.L_x_33193) ;  /* 0x0000002000004947 */ /* 0x000fea0003800000 */
[----:B------:R-:W-:Y:S05]  /*1cf0*/  @P0 BRA `(.L_x_33194) ;  /* 0x0000008000000947 */ /* 0x000fea0003800000 */
[----:B------:R-:W-:Y:S05]  /*1d00*/  BRA `(.L_x_33195) ;  /* 0x0000009000007947 */ /* 0x000fea0003800000 */
.L_x_33193:
[----:B-----5:R-:W-:-:S05]  /*1d10*/  HADD2.F32 R22, -RZ, R49.H1_H1 ;  /* 0x30000031ff167230 */ /* 0x020fca0000004100 */
[----:B------:R-:W-:Y:S01]  /*1d20*/  FADD.FTZ R21, R22, R21 ;  /* 0x0000001516157221 */ /* 0x000fe20000010000 */
[----:B------:R-:W-:Y:S05]  /*1d30*/  BRA `(.L_x_33194) ;  /* 0x0000004000007947 */ /* 0x000fea0003800000 */
.L_x_33192:
[----:B-----5:R-:W-:-:S05]  /*1d40*/  HADD2.F32 R22, -RZ, R53.H1_H1 ;  /* 0x30000035ff167230 */ /* 0x020fca0000004100 */
[----:B------:R-:W-:Y:S01]  /*1d50*/  FADD.FTZ R21, R22, R21 ;  /* 0x0000001516157221 */ /* 0x000fe20000010000 */
[----:B------:R-:W-:-:S05]  /*1d60*/  @P2 HADD2.F32 R22, -RZ, R49.H1_H1 ;  /* 0x30000031ff162230 */ /* 0x000fca0000004100 */
[----:B------:R-:W-:-:S05]  /*1d70*/  @P2 FADD.FTZ R21, R22, R21 ;  /* 0x0000001516152221 */ /* 0x000fca0000010000 */
.L_x_33194:
[----:B------:R-:W-:-:S04]  /*1d80*/  F2FP.PACK_AB R22, RZ, R21 ;  /* 0x00000015ff16723e */ /* 0x000fc800000000ff */
[----:B------:R-:W-:Y:S02]  /*1d90*/  PRMT R45, R45, 0x5410, R22 ;  /* 0x000054102d2d7816 */ /* 0x000fe40000000016 */
.L_x_33195:
[----:B------:R-:W-:Y:S01]  /*1da0*/  HADD2.F32 R22, -RZ, R126.H0_H0 ;  /* 0x2000007eff167230 */ /* 0x000fe20000004100 */
[----:B------:R-:W-:Y:S05]  /*1db0*/  @P3 BRA `(.L_x_33196) ;  /* 0x0000008000003947 */ /* 0x000fea0003800000 */
[----:B------:R-:W-:-:S04]  /*1dc0*/  ISETP.NE.U32.AND P4, PT, RZ, c[0x0][0x180], PT ;  /* 0x00006000ff007a0c */ /* 0x000fc80003f85070 */
[----:B------:R-:W-:-:S13]  /*1dd0*/  ISETP.NE.AND.EX P4, PT, RZ, c[0x0][0x184], PT, P4 ;  /* 0x00006100ff007a0c */ /* 0x000fda0003f85340 */
[----:B------:R-:W-:Y:S05]  /*1de0*/  @P4 BRA `(.L_x_33197) ;  /* 0x0000002000004947 */ /* 0x000fea0003800000 */
[----:B------:R-:W-:Y:S05]  /*1df0*/  @P0 BRA `(.L_x_33198) ;  /* 0x0000008000000947 */ /* 0x000fea0003800000 */
[----:B------:R-:W-:Y:S05]  /*1e00*/  BRA `(.L_x_33199) ;  /* 0x0000009000007947 */ /* 0x000fea0003800000 */
.L_x_33197:
[----:B-----5:R-:W-:-:S05]  /*1e10*/  HADD2.F32 R124, -RZ, R50.H0_H0 ;  /* 0x20000032ff7c7230 */ /* 0x020fca0000004100 */
[----:B------:R-:W-:Y:S01]  /*1e20*/  FADD.FTZ R22, R124, R22 ;  /* 0x000000167c167221 */ /* 0x000fe20000010000 */
[----:B------:R-:W-:Y:S05]  /*1e30*/  BRA `(.L_x_33198) ;  /* 0x0000004000007947 */ /* 0x000fea0003800000 */
.L_x_33196:
[----:B-----5:R-:W-:-:S05]  /*1e40*/  HADD2.F32 R124, -RZ, R54.H0_H0 ;  /* 0x20000036ff7c7230 */ /* 0x020fca0000004100 */
[----:B------:R-:W-:Y:S01]  /*1e50*/  FADD.FTZ R22, R124, R22 ;  /* 0x000000167c167221 */ /* 0x000fe20000010000 */
[----:B------:R-:W-:-:S05]  /*1e60*/  @P2 HADD2.F32 R124, -RZ, R50.H0_H0 ;  /* 0x20000032ff7c2230 */ /* 0x000fca0000004100 */
[----:B------:R-:W-:-:S05]  /*1e70*/  @P2 FADD.FTZ R22, R124, R22 ;  /* 0x000000167c162221 */ /* 0x000fca0000010000 */
.L_x_33198:
[----:B------:R-:W-:-:S04]  /*1e80*/  F2FP.PACK_AB R124, RZ, R22 ;  /* 0x00000016ff7c723e */ /* 0x000fc800000000ff */
[----:B------:R-:W-:Y:S02]  /*1e90*/  PRMT R46, R124, 0x7610, R46 ;  /* 0x000076107c2e7816 */ /* 0x000fe4000000002e */
.L_x_33199:
[----:B------:R-:W-:Y:S01]  /*1ea0*/  HADD2.F32 R156, -RZ, R126.H1_H1 ;  /* 0x3000007eff9c7230 */ /* 0x000fe20000004100 */
[----:B------:R-:W-:Y:S05]  /*1eb0*/  @P3 BRA `(.L_x_33200) ;  /* 0x0000008000003947 */ /* 0x000fea0003800000 */
[----:B------:R-:W-:-:S04]  /*1ec0*/  ISETP.NE.U32.AND P4, PT, RZ, c[0x0][0x180], PT ;  /* 0x00006000ff007a0c */ /* 0x000fc80003f85070 */
[----:B------:R-:W-:-:S13]  /*1ed0*/  ISETP.NE.AND.EX P4, PT, RZ, c[0x0][0x184], PT, P4 ;  /* 0x00006100ff007a0c */ /* 0x000fda0003f85340 */
[----:B------:R-:W-:Y:S05]  /*1ee0*/  @P4 BRA `(.L_x_33201) ;  /* 0x0000002000004947 */ /* 0x000fea0003800000 */
[----:B------:R-:W-:Y:S05]  /*1ef0*/  @P0 BRA `(.L_x_33202) ;  /* 0x0000008000000947 */ /* 0x000fea0003800000 */
[----:B------:R-:W-:Y:S05]  /*1f00*/  BRA `(.L_x_33203) ;  /* 0x0000009000007947 */ /* 0x000fea0003800000 */
.L_x_33201:
[----:B-----5:R-:W-:-:S05]  /*1f10*/  HADD2.F32 R124, -RZ, R50.H1_H1 ;  /* 0x30000032ff7c7230 */ /* 0x020fca0000004100 */
[----:B------:R-:W-:Y:S01]  /*1f20*/  FADD.FTZ R156, R124, R156 ;  /* 0x0000009c7c9c7221 */ /* 0x000fe20000010000 */
[----:B------:R-:W-:Y:S05]  /*1f30*/  BRA `(.L_x_33202) ;  /* 0x0000004000007947 */ /* 0x000fea0003800000 */
.L_x_33200:
[----:B-----5:R-:W-:-:S05]  /*1f40*/  HADD2.F32 R124, -RZ, R54.H1_H1 ;  /* 0x30000036ff7c7230 */ /* 0x020fca0000004100 */
[----:B------:R-:W-:Y:S01]  /*1f50*/  FADD.FTZ R156, R124, R156 ;  /* 0x0000009c7c9c7221 */ /* 0x000fe20000010000 */
[----:B------:R-:W-:-:S05]  /*1f60*/  @P2 HADD2.F32 R124, -RZ, R50.H1_H1 ;  /* 0x30000032ff7c2230 */ /* 0x000fca0000004100 */
[----:B------:R-:W-:-:S05]  /*1f70*/  @P2 FADD.FTZ R156, R124, R156 ;  /* 0x0000009c7c9c2221 */ /* 0x000fca0000010000 */
.L_x_33202:
[----:B------:R-:W-:-:S04]  /*1f80*/  F2FP.PACK_AB R124, RZ, R156 ;  /* 0x0000009cff7c723e */ /* 0x000fc800000000ff */
[----:B------:R-:W-:Y:S02]  /*1f90*/  PRMT R46, R46, 0x5410, R124 ;  /* 0x000054102e2e7816 */ /* 0x000fe4000000007c */
.L_x_33203:
[----:B------:R-:W-:Y:S01]  /*1fa0*/  HADD2.F32 R155, -RZ, R127.H0_H0 ;  /* 0x2000007fff9b7230 */ /* 0x000fe20000004100 */
[----:B------:R-:W-:Y:S05]  /*1fb0*/  @P3 BRA `(.L_x_33204) ;  /* 0x0000008000003947 */ /* 0x000fea0003800000 */
[----:B------:R-:W-:-:S04]  /*1fc0*/  ISETP.NE.U32.AND P4, PT, RZ, c[0x0][0x180], PT ;  /* 0x00006000ff007a0c */ /* 0x000fc80003f85070 */
[----:B------:R-:W-:-:S13]  /*1fd0*/  ISETP.NE.AND.EX P4, PT, RZ, c[0x0][0x184], PT, P4 ;  /* 0x00006100ff007a0c */ /* 0x000fda0003f85340 */
[----:B------:R-:W-:Y:S05]  /*1fe0*/  @P4 BRA `(.L_x_33205) ;  /* 0x0000002000004947 */ /* 0x000fea0003800000 */
[----:B------:R-:W-:Y:S05]  /*1ff0*/  @P0 BRA `(.L_x_33206) ;  /* 0x0000008000000947 */ /* 0x000fea0003800000 */
[----:B------:R-:W-:Y:S05]  /*2000*/  BRA `(.L_x_33207) ;  /* 0x0000009000007947 */ /* 0x000fea0003800000 */
.L_x_33205:
[----:B-----5:R-:W-:-:S05]  /*2010*/  HADD2.F32 R124, -RZ, R51.H0_H0 ;  /* 0x20000033ff7c7230 */ /* 0x020fca0000004100 */
[----:B------:R-:W-:Y:S01]  /*2020*/  FADD.FTZ R155, R124, R155 ;  /* 0x0000009b7c9b7221 */ /* 0x000fe20000010000 */
[----:B------:R-:W-:Y:S05]  /*2030*/  BRA `(.L_x_33206) ;  /* 0x0000004000007947 */ /* 0x000fea0003800000 */
.L_x_33204:
[----:B-----5:R-:W-:-:S05]  /*2040*/  HADD2.F32 R124, -RZ, R55.H0_H0 ;  /* 0x20000037ff7c7230 */ /* 0x020fca0000004100 */
[----:B------:R-:W-:Y:S01]  /*2050*/  FADD.FTZ R155, R124, R155 ;  /* 0x0000009b7c9b7221 */ /* 0x000fe20000010000 */
[----:B------:R-:W-:-:S05]  /*2060*/  @P2 HADD2.F32 R124, -RZ, R51.H0_H0 ;  /* 0x20000033ff7c2230 */ /* 0x000fca0000004100 */
[----:B------:R-:W-:-:S05]  /*2070*/  @P2 FADD.FTZ R155, R124, R155 ;  /* 0x0000009b7c9b2221 */ /* 0x000fca0000010000 */
.L_x_33206:
[----:B------:R-:W-:-:S04]  /*2080*/  F2FP.PACK_AB R124, RZ, R155 ;  /* 0x0000009bff7c723e */ /* 0x000fc800000000ff */
[----:B------:R-:W-:Y:S02]  /*2090*/  PRMT R47, R124, 0x7610, R47 ;  /* 0x000076107c2f7816 */ /* 0x000fe4000000002f */
.L_x_33207:
[----:B------:R-:W-:Y:S01]  /*20a0*/  HADD2.F32 R160, -RZ, R127.H1_H1 ;  /* 0x3000007fffa07230 */ /* 0x000fe20000004100 */
[----:B------:R-:W-:Y:S05]  /*20b0*/  @P3 BRA `(.L_x_33208) ;  /* 0x0000008000003947 */ /* 0x000fea0003800000 */
[----:B------:R-:W-:-:S04]  /*20c0*/  ISETP.NE.U32.AND P2, PT, RZ, c[0x0][0x180], PT ;  /* 0x00006000ff007a0c */ /* 0x000fc80003f45070 */
[----:B------:R-:W-:-:S13]  /*20d0*/  ISETP.NE.AND.EX P2, PT, RZ, c[0x0][0x184], PT, P2 ;  /* 0x00006100ff007a0c */ /* 0x000fda0003f45320 */
[----:B------:R-:W-:Y:S05]  /*20e0*/  @P2 BRA `(.L_x_33209) ;  /* 0x0000002000002947 */ /* 0x000fea0003800000 */
[----:B------:R-:W-:Y:S05]  /*20f0*/  @P0 BRA `(.L_x_33210) ;  /* 0x0000008000000947 */ /* 0x000fea0003800000 */
[----:B------:R-:W-:Y:S05]  /*2100*/  BRA `(.L_x_33211) ;  /* 0x0000009000007947 */ /* 0x000fea0003800000 */
.L_x_33209:
[----:B-----5:R-:W-:-:S05]  /*2110*/  HADD2.F32 R124, -RZ, R51.H1_H1 ;  /* 0x30000033ff7c7230 */ /* 0x020fca0000004100 */
[----:B------:R-:W-:Y:S01]  /*2120*/  FADD.FTZ R160, R124, R160 ;  /* 0x000000a07ca07221 */ /* 0x000fe20000010000 */
[----:B------:R-:W-:Y:S05]  /*2130*/  BRA `(.L_x_33210) ;  /* 0x0000004000007947 */ /* 0x000fea0003800000 */
.L_x_33208:
[----:B-----5:R-:W-:-:S05]  /*2140*/  HADD2.F32 R124, -RZ, R55.H1_H1 ;  /* 0x30000037ff7c7230 */ /* 0x020fca0000004100 */
[----:B------:R-:W-:Y:S01]  /*2150*/  FADD.FTZ R160, R124, R160 ;  /* 0x000000a07ca07221 */ /* 0x000fe20000010000 */
[----:B------:R-:W-:-:S05]  /*2160*/  @P2 HADD2.F32 R124, -RZ, R51.H1_H1 ;  /* 0x30000033ff7c2230 */ /* 0x000fca0000004100 */
[----:B------:R-:W-:-:S05]  /*2170*/  @P2 FADD.FTZ R160, R124, R160 ;  /* 0x000000a07ca02221 */ /* 0x000fca0000010000 */
.L_x_33210:
[----:B------:R-:W-:-:S04]  /*2180*/  F2FP.PACK_AB R124, RZ, R160 ;  /* 0x000000a0ff7c723e */ /* 0x000fc800000000ff */
[----:B------:R-:W-:Y:S02]  /*2190*/  PRMT R47, R47, 0x5410, R124 ;  /* 0x000054102f2f7816 */ /* 0x000fe4000000007c */
.L_x_33211:
[----:B------:R-:W-:-:S04]  /*21a0*/  @P0 LEA R124, P2, R168, c[0x0][0x188], 0x4 ;  /* 0x00006200a87c0a11 */ /* 0x000fc800078420ff */
[C---:B------:R-:W-:Y:S02]  /*21b0*/  @P0 LEA.HI.X R125, R168.reuse, c[0x0][0x18c], RZ, 0x4, P2 ;  /* 0x00006300a87d0a11 */ /* 0x040fe400010f24ff */
[----:B------:R-:W-:-:S03]  /*21c0*/  IADD3 R168, R168, 0x20, RZ ;  /* 0x00000020a8a87810 */ /* 0x000fc60007ffe0ff */
[----:B------:R0:W-:Y:S04]  /*21d0*/  @P0 STG.E.128 [R124.64], R44 ;  /* 0x0000002c7c000986 */ /* 0x0001e8000c101d04 */
.L_x_33179:
[----:B------:R-:W-:Y:S05]  /*21e0*/  BSYNC B0 ;  /* 0x0000000000007941 */ /* 0x000fea0003800000 */
.L_x_33178:
        /* <DEDUP_REMOVED lines=10> */
[----:B------:R-:W-:-:S12]  /*2290*/  HFMA2.MMA R7, -RZ, RZ, 0, 9.5367431640625e-07 ;  /* 0x00000010ff077435 */ /* 0x000fd800000001ff */
[----:B-1----:R-:W-:-:S04]  /*22a0*/  @P2 LEA R24, P3, R168, c[0x0][0x180], 0x4 ;  /* 0x00006000a8182a11 */ /* 0x002fc800078620ff */
[----:B------:R-:W-:-:S05]  /*22b0*/  @P2 LEA.HI.X R25, R168, c[0x0][0x184], RZ, 0x4, P3 ;  /* 0x00006100a8192a11 */ /* 0x000fca00018f24ff */
[----:B------:R1:W5:Y:S02]  /*22c0*/  @P2 LDG.E.128 R48, [R24.64] ;  /* 0x0000000418302981 */ /* 0x000364000c1e1d00 */
[----:B-1----:R-:W-:-:S05]  /*22d0*/  IMAD.WIDE.U32 R24, R168, R7, c[0x0][0x170] ;  /* 0x00005c00a8187625 */ /* 0x002fca00078e0007 */
[----:B0-----:R-:W2:Y:S01]  /*22e0*/  LDG.E.128 R124, [R24.64] ;  /* 0x00000004187c7981 */ /* 0x001ea2000c1e1d00 */
        /* <DEDUP_REMOVED lines=9> */
.L_x_33215:
[----:B-----5:R-:W-:-:S05]  /*2380*/  HADD2.F32 R23, -RZ, R48.H0_H0 ;  /* 0x20000030ff177230 */ /* 0x020fca0000004100 */
[----:B------:R-:W-:Y:S01]  /*2390*/  FADD.FTZ R7, R23, R7 ;  /* 0x0000000717077221 */ /* 0x000fe20000010000 */
[----:B------:R-:W-:Y:S05]  /*23a0*/  BRA `(.L_x_33216) ;  /* 0x0000004000007947 */ /* 0x000fea0003800000 */
.L_x_33214:
[----:B-----5:R-:W-:-:S05]  /*23b0*/  HADD2.F32 R23, -RZ, R52.H0_H0 ;  /* 0x20000034ff177230 */ /* 0x020fca0000004100 */
[----:B------:R-:W-:Y:S01]  /*23c0*/  FADD.FTZ R7, R23, R7 ;  /* 0x0000000717077221 */ /* 0x000fe20000010000 */
[----:B------:R-:W-:-:S05]  /*23d0*/  @P2 HADD2.F32 R23, -RZ, R48.H0_H0 ;  /* 0x20000030ff172230 */ /* 0x000fca0000004100 */
[----:B------:R-:W-:-:S05]  /*23e0*/  @P2 FADD.FTZ R7, R23, R7 ;  /* 0x0000000717072221 */ /* 0x000fca0000010000 */
.L_x_33216:
[----:B------:R-:W-:-:S04]  /*23f0*/  F2FP.PACK_AB R23, RZ, R7 ;  /* 0x00000007ff17723e */ /* 0x000fc800000000ff */
[----:B------:R-:W-:Y:S02]  /*2400*/  PRMT R44, R23, 0x7610, R44 ;  /* 0x00007610172c7816 */ /* 0x000fe4000000002c */
.L_x_33217:
[----:B------:R-:W-:Y:S01]  /*2410*/  HADD2.F32 R23, -RZ, R124.H1_H1 ;  /* 0x3000007cff177230 */ /* 0x000fe20000004100 */
[----:B------:R-:W-:Y:S05]  /*2420*/  @P3 BRA `(.L_x_33218) ;  /* 0x0000008000003947 */ /* 0x000fea0003800000 */
[----:B------:R-:W-:-:S04]  /*2430*/  ISETP.NE.U32.AND P4, PT, RZ, c[0x0][0x180], PT ;  /* 0x00006000ff007a0c */ /* 0x000fc80003f85070 */
[----:B------:R-:W-:-:S13]  /*2440*/  ISETP.NE.AND.EX P4, PT, RZ, c[0x0][0x184], PT, P4 ;  /* 0x00006100ff007a0c */ /* 0x000fda0003f85340 */
[----:B------:R-:W-:Y:S05]  /*2450*/  @P4 BRA `(.L_x_33219) ;  /* 0x0000002000004947 */ /* 0x000fea0003800000 */
[----:B------:R-:W-:Y:S05]  /*2460*/  @P0 BRA `(.L_x_33220) ;  /* 0x0000008000000947 */ /* 0x000fea0003800000 */
[----:B------:R-:W-:Y:S05]  /*2470*/  BRA `(.L_x_33221) ;  /* 0x0000009000007947 */ /* 0x000fea0003800000 */
.L_x_33219:
[----:B-----5:R-:W-:-:S05]  /*2480*/  HADD2.F32 R24, -RZ, R48.H1_H1 ;  /* 0x30000030ff187230 */ /* 0x020fca0000004100 */
[----:B------:R-:W-:Y:S01]  /*2490*/  FADD.FTZ R23, R24, R23 ;  /* 0x0000001718177221 */ /* 0x000fe20000010000 */
[----:B------:R-:W-:Y:S05]  /*24a0*/  BRA `(.L_x_33220) ;  /* 0x0000004000007947 */ /* 0x000fea0003800000 */
.L_x_33218:
[----:B-----5:R-:W-:-:S05]  /*24b0*/  HADD2.F32 R24, -RZ, R52.H1_H1 ;  /* 0x30000034ff187230 */ /* 0x020fca0000004100 */
[----:B------:R-:W-:Y:S01]  /*24c0*/  FADD.FTZ R23, R24, R23 ;  /* 0x0000001718177221 */ /* 0x000fe20000010000 */
[----:B------:R-:W-:-:S05]  /*24d0*/  @P2 HADD2.F32 R24, -RZ, R48.H1_H1 ;  /* 0x30000030ff182230 */ /* 0x000fca0000004100 */
[----:B------:R-:W-:-:S05]  /*24e0*/  @P2 FADD.FTZ R23, R24, R23 ;  /* 0x0000001718172221 */ /* 0x000fca0000010000 */
.L_x_33220:
[----:B------:R-:W-:-:S04]  /*24f0*/  F2FP.PACK_AB R24, RZ, R23 ;  /* 0x00000017ff18723e */ /* 0x000fc800000000ff */
[----:B------:R-:W-:Y:S02]  /*2500*/  PRMT R44, R44, 0x5410, R24 ;  /* 0x000054102c2c7816 */ /* 0x000fe40000000018 */
.L_x_33221:
[----:B------:R-:W-:Y:S01]  /*2510*/  HADD2.F32 R24, -RZ, R125.H0_H0 ;  /* 0x2000007dff187230 */ /* 0x000fe20000004100 */
[----:B------:R-:W-:Y:S05]  /*2520*/  @P3 BRA `(.L_x_33222) ;  /* 0x0000008000003947 */ /* 0x000fea0003800000 */
[----:B------:R-:W-:-:S04]  /*2530*/  ISETP.NE.U32.AND P4, PT, RZ, c[0x0][0x180], PT ;  /* 0x00006000ff007a0c */ /* 0x000fc80003f85070 */
[----:B------:R-:W-:-:S13]  /*2540*/  ISETP.NE.AND.EX P4, PT, RZ, c[0x0][0x184], PT, P4 ;  /* 0x00006100ff007a0c */ /* 0x000fda0003f85340 */
[----:B------:R-:W-:Y:S05]  /*2550*/  @P4 BRA `(.L_x_33223) ;  /* 0x0000002000004947 */ /* 0x000fea0003800000 */
[----:B------:R-:W-:Y:S05]  /*2560*/  @P0 BRA `(.L_x_33224) ;  /* 0x0000008000000947 */ /* 0x000fea0003800000 */
[----:B------:R-:W-:Y:S05]  /*2570*/  BRA `(.L_x_33225) ;  /* 0x0000009000007947 */ /* 0x000fea0003800000 */
.L_x_33223:
[----:B-----5:R-:W-:-:S05]  /*2580*/  HADD2.F32 R25, -RZ, R49.H0_H0 ;  /* 0x20000031ff197230 */ /* 0x020fca0000004100 */
[----:B------:R-:W-:Y:S01]  /*2590*/  FADD.FTZ R24, R25, R24 ;  /* 0x0000001819187221 */ /* 0x000fe20000010000 */
[----:B------:R-:W-:Y:S05]  /*25a0*/  BRA `(.L_x_33224) ;  /* 0x0000004000007947 */ /* 0x000fea0003800000 */
.L_x_33222:
[----:B-----5:R-:W-:-:S05]  /*25b0*/  HADD2.F32 R25, -RZ, R53.H0_H0 ;  /* 0x20000035ff197230 */ /* 0x020fca0000004100 */
[----:B------:R-:W-:Y:S01]  /*25c0*/  FADD.FTZ R24, R25, R24 ;  /* 0x0000001819187221 */ /* 0x000fe20000010000 */
[----:B------:R-:W-:-:S05]  /*25d0*/  @P2 HADD2.F32 R25, -RZ, R49.H0_H0 ;  /* 0x20000031ff192230 */ /* 0x000fca0000004100 */
[----:B------:R-:W-:-:S05]  /*25e0*/  @P2 FADD.FTZ R24, R25, R24 ;  /* 0x0000001819182221 */ /* 0x000fca0000010000 */
.L_x_33224:
[----:B------:R-:W-:-:S04]  /*25f0*/  F2FP.PACK_AB R25, RZ, R24 ;  /* 0x00000018ff19723e */ /* 0x000fc800000000ff */
[----:B------:R-:W-:Y:S02]  /*2600*/  PRMT R45, R25, 0x7610, R45 ;  /* 0x00007610192d7816 */ /* 0x000fe4000000002d */
.L_x_33225:
[----:B------:R-:W-:Y:S01]  /*2610*/  HADD2.F32 R25, -RZ, R125.H1_H1 ;  /* 0x3000007dff197230 */ /* 0x000fe20000004100 */
[----:B------:R-:W-:Y:S05]  /*2620*/  @P3 BRA `(.L_x_33226) ;  /* 0x0000008000003947 */ /* 0x000fea0003800000 */
[----:B------:R-:W-:-:S04]  /*2630*/  ISETP.NE.U32.AND P4, PT, RZ, c[0x0][0x180], PT ;  /* 0x00006000ff007a0c */ /* 0x000fc80003f85070 */
[----:B------:R-:W-:-:S13]  /*2640*/  ISETP.NE.AND.EX P4, PT, RZ, c[0x0][0x184], PT, P4 ;  /* 0x00006100ff007a0c */ /* 0x000fda0003f85340 */
[----:B------:R-:W-:Y:S05]  /*2650*/  @P4 BRA `(.L_x_33227) ;  /* 0x0000002000004947 */ /* 0x000fea0003800000 */
[----:B------:R-:W-:Y:S05]  /*2660*/  @P0 BRA `(.L_x_33228) ;  /* 0x0000008000000947 */ /* 0x000fea0003800000 */
[----:B------:R-:W-:Y:S05]  /*2670*/  BRA `(.L_x_33229) ;  /* 0x0000009000007947 */ /* 0x000fea0003800000 */
.L_x_33227:
[----:B-----5:R-:W-:-:S05]  /*2680*/  HADD2.F32 R26, -RZ, R49.H1_H1 ;  /* 0x30000031ff1a7230 */ /* 0x020fca0000004100 */
[----:B------:R-:W-:Y:S01]  /*2690*/  FADD.FTZ R25, R26, R25 ;  /* 0x000000191a197221 */ /* 0x000fe20000010000 */
[----:B------:R-:W-:Y:S05]  /*26a0*/  BRA `(.L_x_33228) ;  /* 0x0000004000007947 */ /* 0x000fea0003800000 */
.L_x_33226:
[----:B-----5:R-:W-:-:S05]  /*26b0*/  HADD2.F32 R26, -RZ, R53.H1_H1 ;  /* 0x30000035ff1a7230 */ /* 0x020fca0000004100 */
[----:B------:R-:W-:Y:S01]  /*26c0*/  FADD.FTZ R25, R26, R25 ;  /* 0x000000191a197221 */ /* 0x000fe20000010000 */
[----:B------:R-:W-:-:S05]  /*26d0*/  @P2 HADD2.F32 R26, -RZ, R49.H1_H1 ;  /* 0x30000031ff1a2230 */ /* 0x000fca0000004100 */
[----:B------:R-:W-:-:S05]  /*26e0*/  @P2 FADD.FTZ R25, R26, R25 ;  /* 0x000000191a192221 */ /* 0x000fca0000010000 */
.L_x_33228:
[----:B------:R-:W-:-:S04]  /*26f0*/  F2FP.PACK_AB R26, RZ, R25 ;  /* 0x00000019ff1a723e */ /* 0x000fc800000000ff */
[----:B------:R-:W-:Y:S02]  /*2700*/  PRMT R45, R45, 0x5410, R26 ;  /* 0x000054102d2d7816 */ /* 0x000fe4000000001a */
.L_x_33229:
[----:B------:R-:W-:Y:S01]  /*2710*/  HADD2.F32 R26, -RZ, R126.H0_H0 ;  /* 0x2000007eff1a7230 */ /* 0x000fe20000004100 */
[----:B------:R-:W-:Y:S05]  /*2720*/  @P3 BRA `(.L_x_33230) ;  /* 0x0000008000003947 */ /* 0x000fea0003800000 */
[----:B------:R-:W-:-:S04]  /*2730*/  ISETP.NE.U32.AND P4, PT, RZ, c[0x0][0x180], PT ;  /* 0x00006000ff007a0c */ /* 0x000fc80003f85070 */
[----:B------:R-:W-:-:S13]  /*2740*/  ISETP.NE.AND.EX P4, PT, RZ, c[0x0][0x184], PT, P4 ;  /* 0x00006100ff007a0c */ /* 0x000fda0003f85340 */
[----:B------:R-:W-:Y:S05]  /*2750*/  @P4 BRA `(.L_x_33231) ;  /* 0x0000002000004947 */ /* 0x000fea0003800000 */
[----:B------:R-:W-:Y:S05]  /*2760*/  @P0 BRA `(.L_x_33232) ;  /* 0x0000008000000947 */ /* 0x000fea0003800000 */
[----:B------:R-:W-:Y:S05]  /*2770*/  BRA `(.L_x_33233) ;  /* 0x0000009000007947 */ /* 0x000fea0003800000 */
.L_x_33231:
[----:B-----5:R-:W-:-:S05]  /*2780*/  HADD2.F32 R124, -RZ, R50.H0_H0 ;  /* 0x20000032ff7c7230 */ /* 0x020fca0000004100 */
[----:B------:R-:W-:Y:S01]  /*2790*/  FADD.FTZ R26, R124, R26 ;  /* 0x0000001a7c1a7221 */ /* 0x000fe20000010000 */
[----:B------:R-:W-:Y:S05]  /*27a0*/  BRA `(.L_x_33232) ;  /* 0x0000004000007947 */ /* 0x000fea0003800000 */
.L_x_33230:
[----:B-----5:R-:W-:-:S05]  /*27b0*/  HADD2.F32 R124, -RZ, R54.H0_H0 ;  /* 0x20000036ff7c7230 */ /* 0x020fca0000004100 */
[----:B------:R-:W-:Y:S01]  /*27c0*/  FADD.FTZ R26, R124, R26 ;  /* 0x0000001a7c1a7221 */ /* 0x000fe20000010000 */
[----:B------:R-:W-:-:S05]  /*27d0*/  @P2 HADD2.F32 R124, -RZ, R50.H0_H0 ;  /* 0x20000032ff7c2230 */ /* 0x000fca0000004100 */
[----:B------:R-:W-:-:S05]  /*27e0*/  @P2 FADD.FTZ R26, R124, R26 ;  /* 0x0000001a7c1a2221 */ /* 0x000fca0000010000 */
.L_x_33232:
[----:B------:R-:W-:-:S04]  /*27f0*/  F2FP.PACK_AB R124, RZ, R26 ;  /* 0x0000001aff7c723e */ /* 0x000fc800000000ff */
[----:B------:R-:W-:Y:S02]  /*2800*/  PRMT R46, R124, 0x7610, R46 ;  /* 0x000076107c2e7816 */ /* 0x000fe4000000002e */
.L_x_33233:
[----:B------:R-:W-:Y:S01]  /*2810*/  HADD2.F32 R154, -RZ, R126.H1_H1 ;  /* 0x3000007eff9a7230 */ /* 0x000fe20000004100 */
[----:B------:R-:W-:Y:S05]  /*2820*/  @P3 BRA `(.L_x_33234) ;  /* 0x0000008000003947 */ /* 0x000fea0003800000 */
[----:B------:R-:W-:-:S04]  /*2830*/  ISETP.NE.U32.AND P4, PT, RZ, c[0x0][0x180], PT ;  /* 0x00006000ff007a0c */ /* 0x000fc80003f85070 */
[----:B------:R-:W-:-:S13]  /*2840*/  ISETP.NE.AND.EX P4, PT, RZ, c[0x0][0x184], PT, P4 ;  /* 0x00006100ff007a0c */ /* 0x000fda0003f85340 */
[----:B------:R-:W-:Y:S05]  /*2850*/  @P4 BRA `(.L_x_33235) ;  /* 0x0000002000004947 */ /* 0x000fea0003800000 */
[----:B------:R-:W-:Y:S05]  /*2860*/  @P0 BRA `(.L_x_33236) ;  /* 0x0000008000000947 */ /* 0x000fea0003800000 */
[----:B------:R-:W-:Y:S05]  /*2870*/  BRA `(.L_x_33237) ;  /* 0x0000009000007947 */ /* 0x000fea0003800000 */
.L_x_33235:
[----:B-----5:R-:W-:-:S05]  /*2880*/  HADD2.F32 R124, -RZ, R50.H1_H1 ;  /* 0x30000032ff7c7230 */ /* 0x020fca0000004100 */
[----:B------:R-:W-:Y:S01]  /*2890*/  FADD.FTZ R154, R124, R154 ;  /* 0x0000009a7c9a7221 */ /* 0x000fe20000010000 */
[----:B------:R-:W-:Y:S05]  /*28a0*/  BRA `(.L_x_33236) ;  /* 0x0000004000007947 */ /* 0x000fea0003800000 */
.L_x_33234:
[----:B-----5:R-:W-:-:S05]  /*28b0*/  HADD2.F32 R124, -RZ, R54.H1_H1 ;  /* 0x30000036ff7c7230 */ /* 0x020fca0000004100 */
[----:B------:R-:W-:Y:S01]  /*28c0*/  FADD.FTZ R154, R124, R154 ;  /* 0x0000009a7c9a7221 */ /* 0x000fe20000010000 */
[----:B------:R-:W-:-:S05]  /*28d0*/  @P2 HADD2.F32 R124, -RZ, R50.H1_H1 ;  /* 0x30000032ff7c2230 */ /* 0x000fca0000004100 */
[----:B------:R-:W-:-:S05]  /*28e0*/  @P2 FADD.FTZ R154, R124, R154 ;  /* 0x0000009a7c9a2221 */ /* 0x000fca0000010000 */
.L_x_33236:
[----:B------:R-:W-:-:S04]  /*28f0*/  F2FP.PACK_AB R124, RZ, R154 ;  /* 0x0000009aff7c723e */ /* 0x000fc800000000ff */
[----:B------:R-:W-:Y:S02]  /*2900*/  PRMT R46, R46, 0x5410, R124 ;  /* 0x000054102e2e7816 */ /* 0x000fe4000000007c */
.L_x_33237:
[----:B------:R-:W-:Y:S01]  /*2910*/  HADD2.F32 R153, -RZ, R127.H0_H0 ;  /* 0x2000007fff997230 */ /* 0x000fe20000004100 */
[----:B------:R-:W-:Y:S05]  /*2920*/  @P3 BRA `(.L_x_33238) ;  /* 0x0000008000003947 */ /* 0x000fea0003800000 */
[----:B------:R-:W-:-:S04]  /*2930*/  ISETP.NE.U32.AND P4, PT, RZ, c[0x0][0x180], PT ;  /* 0x00006000ff007a0c */ /* 0x000fc80003f85070 */
[----:B------:R-:W-:-:S13]  /*2940*/  ISETP.NE.AND.EX P4, PT, RZ, c[0x0][0x184], PT, P4 ;  /* 0x00006100ff007a0c */ /* 0x000fda0003f85340 */
[----:B------:R-:W-:Y:S05]  /*2950*/  @P4 BRA `(.L_x_33239) ;  /* 0x0000002000004947 */ /* 0x000fea0003800000 */
[----:B------:R-:W-:Y:S05]  /*2960*/  @P0 BRA `(.L_x_33240) ;  /* 0x0000008000000947 */ /* 0x000fea0003800000 */
[----:B------:R-:W-:Y:S05]  /*2970*/  BRA `(.L_x_33241) ;  /* 0x0000009000007947 */ /* 0x000fea0003800000 */
.L_x_33239:
[----:B-----5:R-:W-:-:S05]  /*2980*/  HADD2.F32 R124, -RZ, R51.H0_H0 ;  /* 0x20000033ff7c7230 */ /* 0x020fca0000004100 */
[----:B------:R-:W-:Y:S01]  /*2990*/  FADD.FTZ R153, R124, R153 ;  /* 0x000000997c997221 */ /* 0x000fe20000010000 */
[----:B------:R-:W-:Y:S05]  /*29a0*/  BRA `(.L_x_33240) ;  /* 0x0000004000007947 */ /* 0x000fea0003800000 */
.L_x_33238:
[----:B-----5:R-:W-:-:S05]  /*29b0*/  HADD2.F32 R124, -RZ, R55.H0_H0 ;  /* 0x20000037ff7c7230 */ /* 0x020fca0000004100 */
[----:B------:R-:W-:Y:S01]  /*29c0*/  FADD.FTZ R153, R124, R153 ;  /* 0x000000997c997221 */ /* 0x000fe20000010000 */
[----:B------:R-:W-:-:S05]  /*29d0*/  @P2 HADD2.F32 R124, -RZ, R51.H0_H0 ;  /* 0x20000033ff7c2230 */ /* 0x000fca0000004100 */
[----:B------:R-:W-:-:S05]  /*29e0*/  @P2 FADD.FTZ R153, R124, R153 ;  /* 0x000000997c992221 */ /* 0x000fca0000010000 */
.L_x_33240:
[----:B------:R-:W-:-:S04]  /*29f0*/  F2FP.PACK_AB R124, RZ, R153 ;  /* 0x00000099ff7c723e */ /* 0x000fc800000000ff */
[----:B------:R-:W-:Y:S02]  /*2a00*/  PRMT R47, R124, 0x7610, R47 ;  /* 0x000076107c2f7816 */ /* 0x000fe4000000002f */
.L_x_33241:
[----:B------:R-:W-:Y:S01]  /*2a10*/  HADD2.F32 R161, -RZ, R127.H1_H1 ;  /* 0x3000007fffa17230 */ /* 0x000fe20000004100 */
[----:B------:R-:W-:Y:S05]  /*2a20*/  @P3 BRA `(.L_x_33242) ;  /* 0x0000008000003947 */ /* 0x000fea0003800000 */
[----:B------:R-:W-:-:S04]  /*2a30*/  ISETP.NE.U32.AND P2, PT, RZ, c[0x0][0x180], PT ;  /* 0x00006000ff007a0c */ /* 0x000fc80003f45070 */
[----:B------:R-:W-:-:S13]  /*2a40*/  ISETP.NE.AND.EX P2, PT, RZ, c[0x0][0x184], PT, P2 ;  /* 0x00006100ff007a0c */ /* 0x000fda0003f45320 */
[----:B------:R-:W-:Y:S05]  /*2a50*/  @P2 BRA `(.L_x_33243) ;  /* 0x0000002000002947 */ /* 0x000fea0003800000 */
[----:B------:R-:W-:Y:S05]  /*2a60*/  @P0 BRA `(.L_x_33244) ;  /* 0x0000008000000947 */ /* 0x000fea0003800000 */
[----:B------:R-:W-:Y:S05]  /*2a70*/  BRA `(.L_x_33245) ;  /* 0x0000009000007947 */ /* 0x000fea0003800000 */
.L_x_33243:
[----:B-----5:R-:W-:-:S05]  /*2a80*/  HADD2.F32 R124, -RZ, R51.H1_H1 ;  /* 0x30000033ff7c7230 */ /* 0x020fca0000004100 */
[----:B------:R-:W-:Y:S01]  /*2a90*/  FADD.FTZ R161, R124, R161 ;  /* 0x000000a17ca17221 */ /* 0x000fe20000010000 */
[----:B------:R-:W-:Y:S05]  /*2aa0*/  BRA `(.L_x_33244) ;  /* 0x0000004000007947 */ /* 0x000fea0003800000 */
.L_x_33242:
[----:B-----5:R-:W-:-:S05]  /*2ab0*/  HADD2.F32 R124, -RZ, R55.H1_H1 ;  /* 0x30000037ff7c7230 */ /* 0x020fca0000004100 */
[----:B------:R-:W-:Y:S01]  /*2ac0*/  FADD.FTZ R161, R124, R161 ;  /* 0x000000a17ca17221 */ /* 0x000fe20000010000 */
[----:B------:R-:W-:-:S05]  /*2ad0*/  @P2 HADD2.F32 R124, -RZ, R51.H1_H1 ;  /* 0x30000033ff7c2230 */ /* 0x000fca0000004100 */
[----:B------:R-:W-:-:S05]  /*2ae0*/  @P2 FADD.FTZ R161, R124, R161 ;  /* 0x000000a17ca12221 */ /* 0x000fca0000010000 */
.L_x_33244:
[----:B------:R-:W-:-:S04]  /*2af0*/  F2FP.PACK_AB R124, RZ, R161 ;  /* 0x000000a1ff7c723e */ /* 0x000fc800000000ff */
[----:B------:R-:W-:Y:S02]  /*2b00*/  PRMT R47, R47, 0x5410, R124 ;  /* 0x000054102f2f7816 */ /* 0x000fe4000000007c */
.L_x_33245:
[----:B------:R-:W-:-:S04]  /*2b10*/  @P0 LEA R124, P2, R168, c[0x0][0x188], 0x4 ;  /* 0x00006200a87c0a11 */ /* 0x000fc800078420ff */
[C---:B------:R-:W-:Y:S02]  /*2b20*/  @P0 LEA.HI.X R125, R168.reuse, c[0x0][0x18c], RZ, 0x4, P2 ;  /* 0x00006300a87d0a11 */ /* 0x040fe400010f24ff */
[----:B------:R-:W-:-:S03]  /*2b30*/  IADD3 R168, R168, 0x20, RZ ;  /* 0x00000020a8a87810 */ /* 0x000fc60007ffe0ff */
[----:B------:R0:W-:Y:S04]  /*2b40*/  @P0 STG.E.128 [R124.64], R44 ;  /* 0x0000002c7c000986 */ /* 0x0001e8000c101d04 */
.L_x_33213:
[----:B------:R-:W-:Y:S05]  /*2b50*/  BSYNC B0 ;  /* 0x0000000000007941 */ /* 0x000fea0003800000 */
.L_x_33212:
        /* <DEDUP_REMOVED lines=10> */
[----:B------:R-:W-:-:S11]  /*2c00*/  MOV R27, 0x10 ;  /* 0x00000010001b7802 */ /* 0x000fd60000000f00 */
        /* <DEDUP_REMOVED lines=14> */
.L_x_33249:
[----:B-----5:R-:W-:-:S05]  /*2cf0*/  HADD2.F32 R27, -RZ, R48.H0_H0 ;  /* 0x20000030ff1b7230 */ /* 0x020fca0000004100 */
[----:B------:R-:W-:Y:S01]  /*2d00*/  FADD.FTZ R6, R27, R6 ;  /* 0x000000061b067221 */ /* 0x000fe20000010000 */
[----:B------:R-:W-:Y:S05]  /*2d10*/  BRA `(.L_x_33250) ;  /* 0x0000004000007947 */ /* 0x000fea0003800000 */
.L_x_33248:
[----:B-----5:R-:W-:-:S05]  /*2d20*/  HADD2.F32 R27, -RZ, R52.H0_H0 ;  /* 0x20000034ff1b7230 */ /* 0x020fca0000004100 */
[----:B------:R-:W-:Y:S01]  /*2d30*/  FADD.FTZ R6, R27, R6 ;  /* 0x000000061b067221 */ /* 0x000fe20000010000 */
[----:B------:R-:W-:-:S05]  /*2d40*/  @P2 HADD2.F32 R27, -RZ, R48.H0_H0 ;  /* 0x20000030ff1b2230 */ /* 0x000fca0000004100 */
[----:B------:R-:W-:-:S05]  /*2d50*/  @P2 FADD.FTZ R6, R27, R6 ;  /* 0x000000061b062221 */ /* 0x000fca0000010000 */
.L_x_33250:
[----:B------:R-:W-:-:S04]  /*2d60*/  F2FP.PACK_AB R27, RZ, R6 ;  /* 0x00000006ff1b723e */ /* 0x000fc800000000ff */
[----:B------:R-:W-:Y:S02]  /*2d70*/  PRMT R44, R27, 0x7610, R44 ;  /* 0x000076101b2c7816 */ /* 0x000fe4000000002c */
.L_x_33251:
[----:B------:R-:W-:Y:S01]  /*2d80*/  HADD2.F32 R27, -RZ, R124.H1_H1 ;  /* 0x3000007cff1b7230 */ /* 0x000fe20000004100 */
[----:B------:R-:W-:Y:S05]  /*2d90*/  @P3 BRA `(.L_x_33252) ;  /* 0x0000008000003947 */ /* 0x000fea0003800000 */
[----:B------:R-:W-:-:S04]  /*2da0*/  ISETP.NE.U32.AND P4, PT, RZ, c[0x0][0x180], PT ;  /* 0x00006000ff007a0c */ /* 0x000fc80003f85070 */
[----:B------:R-:W-:-:S13]  /*2db0*/  ISETP.NE.AND.EX P4, PT, RZ, c[0x0][0x184], PT, P4 ;  /* 0x00006100ff007a0c */ /* 0x000fda0003f85340 */
[----:B------:R-:W-:Y:S05]  /*2dc0*/  @P4 BRA `(.L_x_33253) ;  /* 0x0000002000004947 */ /* 0x000fea0003800000 */
[----:B------:R-:W-:Y:S05]  /*2dd0*/  @P0 BRA `(.L_x_33254) ;  /* 0x0000008000000947 */ /* 0x000fea0003800000 */
[----:B------:R-:W-:Y:S05]  /*2de0*/  BRA `(.L_x_33255) ;  /* 0x0000009000007947 */ /* 0x000fea0003800000 */
.L_x_33253:
[----:B-----5:R-:W-:-:S05]  /*2df0*/  HADD2.F32 R28, -RZ, R48.H1_H1 ;  /* 0x30000030ff1c7230 */ /* 0x020fca0000004100 */
[----:B------:R-:W-:Y:S01]  /*2e00*/  FADD.FTZ R27, R28, R27 ;  /* 0x0000001b1c1b7221 */ /* 0x000fe20000010000 */
[----:B------:R-:W-:Y:S05]  /*2e10*/  BRA `(.L_x_33254) ;  /* 0x0000004000007947 */ /* 0x000fea0003800000 */
.L_x_33252:
[----:B-----5:R-:W-:-:S05]  /*2e20*/  HADD2.F32 R28, -RZ, R52.H1_H1 ;  /* 0x30000034ff1c7230 */ /* 0x020fca0000004100 */
[----:B------:R-:W-:Y:S01]  /*2e30*/  FADD.FTZ R27, R28, R27 ;  /* 0x0000001b1c1b7221 */ /* 0x000fe20000010000 */
[----:B------:R-:W-:-:S05]  /*2e40*/  @P2 HADD2.F32 R28, -RZ, R48.H1_H1 ;  /* 0x30000030ff1c2230 */ /* 0x000fca0000004100 */
[----:B------:R-:W-:-:S05]  /*2e50*/  @P2 FADD.FTZ R27, R28, R27 ;  /* 0x0000001b1c1b2221 */ /* 0x000fca0000010000 */
.L_x_33254:
[----:B------:R-:W-:-:S04]  /*2e60*/  F2FP.PACK_AB R28, RZ, R27 ;  /* 0x0000001bff1c723e */ /* 0x000fc800000000ff */
[----:B------:R-:W-:Y:S02]  /*2e70*/  PRMT R44, R44, 0x5410, R28 ;  /* 0x000054102c2c7816 */ /* 0x000fe4000000001c */
.L_x_33255:
[----:B------:R-:W-:Y:S01]  /*2e80*/  HADD2.F32 R28, -RZ, R125.H0_H0 ;  /* 0x2000007dff1c7230 */ /* 0x000fe20000004100 */
[----:B------:R-:W-:Y:S05]  /*2e90*/  @P3 BRA `(.L_x_33256) ;  /* 0x0000008000003947 */ /* 0x000fea0003800000 */
[----:B------:R-:W-:-:S04]  /*2ea0*/  ISETP.NE.U32.AND P4, PT, RZ, c[0x0][0x180], PT ;  /* 0x00006000ff007a0c */ /* 0x000fc80003f85070 */
[----:B------:R-:W-:-:S13]  /*2eb0*/  ISETP.NE.AND.EX P4, PT, RZ, c[0x0][0x184], PT, P4 ;  /* 0x00006100ff007a0c */ /* 0x000fda0003f85340 */
[----:B------:R-:W-:Y:S05]  /*2ec0*/  @P4 BRA `(.L_x_33257) ;  /* 0x0000002000004947 */ /* 0x000fea0003800000 */
[----:B------:R-:W-:Y:S05]  /*2ed0*/  @P0 BRA `(.L_x_33258) ;  /* 0x0000008000000947 */ /* 0x000fea0003800000 */
[----:B------:R-:W-:Y:S05]  /*2ee0*/  BRA `(.L_x_33259) ;  /* 0x0000009000007947 */ /* 0x000fea0003800000 */
.L_x_33257:
[----:B-----5:R-:W-:-:S05]  /*2ef0*/  HADD2.F32 R29, -RZ, R49.H0_H0 ;  /* 0x20000031ff1d7230 */ /* 0x020fca0000004100 */
[----:B------:R-:W-:Y:S01]  /*2f00*/  FADD.FTZ R28, R29, R28 ;  /* 0x0000001c1d1c7221 */ /* 0x000fe20000010000 */
[----:B------:R-:W-:Y:S05]  /*2f10*/  BRA `(.L_x_33258) ;  /* 0x0000004000007947 */ /* 0x000fea0003800000 */
.L_x_33256:
[----:B-----5:R-:W-:-:S05]  /*2f20*/  HADD2.F32 R29, -RZ, R53.H0_H0 ;  /* 0x20000035ff1d7230 */ /* 0x020fca0000004100 */
[----:B------:R-:W-:Y:S01]  /*2f30*/  FADD.FTZ R28, R29, R28 ;  /* 0x0000001c1d1c7221 */ /* 0x000fe20000010000 */
[----:B------:R-:W-:-:S05]  /*2f40*/  @P2 HADD2.F32 R29, -RZ, R49.H0_H0 ;  /* 0x20000031ff1d2230 */ /* 0x000fca0000004100 */
[----:B------:R-:W-:-:S05]  /*2f50*/  @P2 FADD.FTZ R28, R29, R28 ;  /* 0x0000001c1d1c2221 */ /* 0x000fca0000010000 */
.L_x_33258:
[----:B------:R-:W-:-:S04]  /*2f60*/  F2FP.PACK_AB R29, RZ, R28 ;  /* 0x0000001cff1d723e */ /* 0x000fc800000000ff */
[----:B------:R-:W-:Y:S02]  /*2f70*/  PRMT R45, R29, 0x7610, R45 ;  /* 0x000076101d2d7816 */ /* 0x000fe4000000002d */
.L_x_33259:
[----:B------:R-:W-:Y:S01]  /*2f80*/  HADD2.F32 R29, -RZ, R125.H1_H1 ;  /* 0x3000007dff1d7230 */ /* 0x000fe20000004100 */
[----:B------:R-:W-:Y:S05]  /*2f90*/  @P3 BRA `(.L_x_33260) ;  /* 0x0000008000003947 */ /* 0x000fea0003800000 */
[----:B------:R-:W-:-:S04]  /*2fa0*/  ISETP.NE.U32.AND P4, PT, RZ, c[0x0][0x180], PT ;  /* 0x00006000ff007a0c */ /* 0x000fc80003f85070 */
[----:B------:R-:W-:-:S13]  /*2fb0*/  ISETP.NE.AND.EX P4, PT, RZ, c[0x0][0x184], PT, P4 ;  /* 0x00006100ff007a0c */ /* 0x000fda0003f85340 */
[----:B------:R-:W-:Y:S05]  /*2fc0*/  @P4 BRA `(.L_x_33261) ;  /* 0x0000002000004947 */ /* 0x000fea0003800000 */
[----:B------:R-:W-:Y:S05]  /*2fd0*/  @P0 BRA `(.L_x_33262) ;  /* 0x0000008000000947 */ /* 0x000fea0003800000 */
[----:B------:R-:W-:Y:S05]  /*2fe0*/  BRA `(.L_x_33263) ;  /* 0x0000009000007947 */ /* 0x000fea0003800000 */
.L_x_33261:
[----:B-----5:R-:W-:-:S05]  /*2ff0*/  HADD2.F32 R42, -RZ, R49.H1_H1 ;  /* 0x30000031ff2a7230 */ /* 0x020fca0000004100 */
[----:B------:R-:W-:Y:S01]  /*3000*/  FADD.FTZ R29, R42, R29 ;  /* 0x0000001d2a1d7221 */ /* 0x000fe20000010000 */
[----:B------:R-:W-:Y:S05]  /*3010*/  BRA `(.L_x_33262) ;  /* 0x0000004000007947 */ /* 0x000fea0003800000 */
.L_x_33260:
[----:B-----5:R-:W-:-:S05]  /*3020*/  HADD2.F32 R42, -RZ, R53.H1_H1 ;  /* 0x30000035ff2a7230 */ /* 0x020fca0000004100 */
[----:B------:R-:W-:Y:S01]  /*3030*/  FADD.FTZ R29, R42, R29 ;  /* 0x0000001d2a1d7221 */ /* 0x000fe20000010000 */
[----:B------:R-:W-:-:S05]  /*3040*/  @P2 HADD2.F32 R42, -RZ, R49.H1_H1 ;  /* 0x30000031ff2a2230 */ /* 0x000fca0000004100 */
[----:B------:R-:W-:-:S05]  /*3050*/  @P2 FADD.FTZ R29, R42, R29 ;  /* 0x0000001d2a1d2221 */ /* 0x000fca0000010000 */
.L_x_33262:
[----:B------:R-:W-:-:S04]  /*3060*/  F2FP.PACK_AB R42, RZ, R29 ;  /* 0x0000001dff2a723e */ /* 0x000fc800000000ff */
[----:B------:R-:W-:Y:S02]  /*3070*/  PRMT R45, R45, 0x5410, R42 ;  /* 0x000054102d2d7816 */ /* 0x000fe4000000002a */
.L_x_33263:
[----:B------:R-:W-:Y:S01]  /*3080*/  HADD2.F32 R42, -RZ, R126.H0_H0 ;  /* 0x2000007eff2a7230 */ /* 0x000fe20000004100 */
[----:B------:R-:W-:Y:S05]  /*3090*/  @P3 BRA `(.L_x_33264) ;  /* 0x0000008000003947 */ /* 0x000fea0003800000 */
[----:B------:R-:W-:-:S04]  /*30a0*/  ISETP.NE.U32.AND P4, PT, RZ, c[0x0][0x180], PT ;  /* 0x00006000ff007a0c */ /* 0x000fc80003f85070 */
[----:B------:R-:W-:-:S13]  /*30b0*/  ISETP.NE.AND.EX P4, PT, RZ, c[0x0][0x184], PT, P4 ;  /* 0x00006100ff007a0c */ /* 0x000fda0003f85340 */
[----:B------:R-:W-:Y:S05]  /*30c0*/  @P4 BRA `(.L_x_33265) ;  /* 0x0000002000004947 */ /* 0x000fea0003800000 */
[----:B------:R-:W-:Y:S05]  /*30d0*/  @P0 BRA `(.L_x_33266) ;  /* 0x0000008000000947 */ /* 0x000fea0003800000 */
[----:B------:R-:W-:Y:S05]  /*30e0*/  BRA `(.L_x_33267) ;  /* 0x0000009000007947 */ /* 0x000fea0003800000 */
.L_x_33265:
[----:B-----5:R-:W-:-:S05]  /*30f0*/  HADD2.F32 R124, -RZ, R50.H0_H0 ;  /* 0x20000032ff7c7230 */ /* 0x020fca0000004100 */
[----:B------:R-:W-:Y:S01]  /*3100*/  FADD.FTZ R42, R124, R42 ;  /* 0x0000002a7c2a7221 */ /* 0x000fe20000010000 */
[----:B------:R-:W-:Y:S05]  /*3110*/  BRA `(.L_x_33266) ;  /* 0x0000004000007947 */ /* 0x000fea0003800000 */
.L_x_33264:
[----:B-----5:R-:W-:-:S05]  /*3120*/  HADD2.F32 R124, -RZ, R54.H0_H0 ;  /* 0x20000036ff7c7230 */ /* 0x020fca0000004100 */
[----:B------:R-:W-:Y:S01]  /*3130*/  FADD.FTZ R42, R124, R42 ;  /* 0x0000002a7c2a7221 */ /* 0x000fe20000010000 */
[----:B------:R-:W-:-:S05]  /*3140*/  @P2 HADD2.F32 R124, -RZ, R50.H0_H0 ;  /* 0x20000032ff7c2230 */ /* 0x000fca0000004100 */
[----:B------:R-:W-:-:S05]  /*3150*/  @P2 FADD.FTZ R42, R124, R42 ;  /* 0x0000002a7c2a2221 */ /* 0x000fca0000010000 */
.L_x_33266:
[----:B------:R-:W-:-:S04]  /*3160*/  F2FP.PACK_AB R124, RZ, R42 ;  /* 0x0000002aff7c723e */ /* 0x000fc800000000ff */
[----:B------:R-:W-:Y:S02]  /*3170*/  PRMT R46, R124, 0x7610, R46 ;  /* 0x000076107c2e7816 */ /* 0x000fe4000000002e */
.L_x_33267:
[----:B------:R-:W-:Y:S01]  /*3180*/  HADD2.F32 R152, -RZ, R126.H1_H1 ;  /* 0x3000007eff987230 */ /* 0x000fe20000004100 */
[----:B------:R-:W-:Y:S05]  /*3190*/  @P3 BRA `(.L_x_33268) ;  /* 0x0000008000003947 */ /* 0x000fea0003800000 */
[----:B------:R-:W-:-:S04]  /*31a0*/  ISETP.NE.U32.AND P4, PT, RZ, c[0x0][0x180], PT ;  /* 0x00006000ff007a0c */ /* 0x000fc80003f85070 */
[----:B------:R-:W-:-:S13]  /*31b0*/  ISETP.NE.AND.EX P4, PT, RZ, c[0x0][0x184], PT, P4 ;  /* 0x00006100ff007a0c */ /* 0x000fda0003f85340 */
[----:B------:R-:W-:Y:S05]  /*31c0*/  @P4 BRA `(.L_x_33269) ;  /* 0x0000002000004947 */ /* 0x000fea0003800000 */
[----:B------:R-:W-:Y:S05]  /*31d0*/  @P0 BRA `(.L_x_33270) ;  /* 0x0000008000000947 */ /* 0x000fea0003800000 */
[----:B------:R-:W-:Y:S05]  /*31e0*/  BRA `(.L_x_33271) ;  /* 0x0000009000007947 */ /* 0x000fea0003800000 */
.L_x_33269:
[----:B-----5:R-:W-:-:S05]  /*31f0*/  HADD2.F32 R124, -RZ, R50.H1_H1 ;  /* 0x30000032ff7c7230 */ /* 0x020fca0000004100 */
[----:B------:R-:W-:Y:S01]  /*3200*/  FADD.FTZ R152, R124, R152 ;  /* 0x000000987c987221 */ /* 0x000fe20000010000 */
[----:B------:R-:W-:Y:S05]  /*3210*/  BRA `(.L_x_33270) ;  /* 0x0000004000007947 */ /* 0x000fea0003800000 */
.L_x_33268:
[----:B-----5:R-:W-:-:S05]  /*3220*/  HADD2.F32 R124, -RZ, R54.H1_H1 ;  /* 0x30000036ff7c7230 */ /* 0x020fca0000004100 */
[----:B------:R-:W-:Y:S01]  /*3230*/  FADD.FTZ R152, R124, R152 ;  /* 0x000000987c987221 */ /* 0x000fe20000010000 */
[----:B------:R-:W-:-:S05]  /*3240*/  @P2 HADD2.F32 R124, -RZ, R50.H1_H1 ;  /* 0x30000032ff7c2230 */ /* 0x000fca0000004100 */
[----:B------:R-:W-:-:S05]  /*3250*/  @P2 FADD.FTZ R152, R124, R152 ;  /* 0x000000987c982221 */ /* 0x000fca0000010000 */
.L_x_33270:
[----:B------:R-:W-:-:S04]  /*3260*/  F2FP.PACK_AB R124, RZ, R152 ;  /* 0x00000098ff7c723e */ /* 0x000fc800000000ff */
[----:B------:R-:W-:Y:S02]  /*3270*/  PRMT R46, R46, 0x5410, R124 ;  /* 0x000054102e2e7816 */ /* 0x000fe4000000007c */
.L_x_33271:
[----:B------:R-:W-:Y:S01]  /*3280*/  HADD2.F32 R151, -RZ, R127.H0_H0 ;  /* 0x2000007fff977230 */ /* 0x000fe20000004100 */
[----:B------:R-:W-:Y:S05]  /*3290*/  @P3 BRA `(.L_x_33272) ;  /* 0x0000008000003947 */ /* 0x000fea0003800000 */
[----:B------:R-:W-:-:S04]  /*32a0*/  ISETP.NE.U32.AND P4, PT, RZ, c[0x0][0x180], PT ;  /* 0x00006000ff007a0c */ /* 0x000fc80003f85070 */
[----:B------:R-:W-:-:S13]  /*32b0*/  ISETP.NE.AND.EX P4, PT, RZ, c[0x0][0x184], PT, P4 ;  /* 0x00006100ff007a0c */ /* 0x000fda0003f85340 */
[----:B------:R-:W-:Y:S05]  /*32c0*/  @P4 BRA `(.L_x_33273) ;  /* 0x0000002000004947 */ /* 0x000fea0003800000 */
[----:B------:R-:W-:Y:S05]  /*32d0*/  @P0 BRA `(.L_x_33274) ;  /* 0x0000008000000947 */ /* 0x000fea0003800000 */
[----:B------:R-:W-:Y:S05]  /*32e0*/  BRA `(.L_x_33275) ;  /* 0x0000009000007947 */ /* 0x000fea0003800000 */
.L_x_33273:
[----:B-----5:R-:W-:-:S05]  /*32f0*/  HADD2.F32 R124, -RZ, R51.H0_H0 ;  /* 0x20000033ff7c7230 */ /* 0x020fca0000004100 */
[----:B------:R-:W-:Y:S01]  /*3300*/  FADD.FTZ R151, R124, R151 ;  /* 0x000000977c977221 */ /* 0x000fe20000010000 */
[----:B------:R-:W-:Y:S05]  /*3310*/  BRA `(.L_x_33274) ;  /* 0x0000004000007947 */ /* 0x000fea0003800000 */
.L_x_33272:
[----:B-----5:R-:W-:-:S05]  /*3320*/  HADD2.F32 R124, -RZ, R55.H0_H0 ;  /* 0x20000037ff7c7230 */ /* 0x020fca0000004100 */
[----:B------:R-:W-:Y:S01]  /*3330*/  FADD.FTZ R151, R124, R151 ;  /* 0x000000977c977221 */ /* 0x000fe20000010000 */
[----:B------:R-:W-:-:S05]  /*3340*/  @P2 HADD2.F32 R124, -RZ, R51.H0_H0 ;  /* 0x20000033ff7c2230 */ /* 0x000fca0000004100 */
[----:B------:R-:W-:-:S05]  /*3350*/  @P2 FADD.FTZ R151, R124, R151 ;  /* 0x000000977c972221 */ /* 0x000fca0000010000 */
.L_x_33274:
[----:B------:R-:W-:-:S04]  /*3360*/  F2FP.PACK_AB R124, RZ, R151 ;  /* 0x00000097ff7c723e */ /* 0x000fc800000000ff */
[----:B------:R-:W-:Y:S02]  /*3370*/  PRMT R47, R124, 0x7610, R47 ;  /* 0x000076107c2f7816 */ /* 0x000fe4000000002f */
.L_x_33275:
[----:B------:R-:W-:Y:S01]  /*3380*/  HADD2.F32 R162, -RZ, R127.H1_H1 ;  /* 0x3000007fffa27230 */ /* 0x000fe20000004100 */
[----:B------:R-:W-:Y:S05]  /*3390*/  @P3 BRA `(.L_x_33276) ;  /* 0x0000008000003947 */ /* 0x000fea0003800000 */
[----:B------:R-:W-:-:S04]  /*33a0*/  ISETP.NE.U32.AND P2, PT, RZ, c[0x0][0x180], PT ;  /* 0x00006000ff007a0c */ /* 0x000fc80003f45070 */
[----:B------:R-:W-:-:S13]  /*33b0*/  ISETP.NE.AND.EX P2, PT, RZ, c[0x0][0x184], PT, P2 ;  /* 0x00006100ff007a0c */ /* 0x000fda0003f45320 */
[----:B------:R-:W-:Y:S05]  /*33c0*/  @P2 BRA `(.L_x_33277) ;  /* 0x0000002000002947 */ /* 0x000fea0003800000 */
[----:B------:R-:W-:Y:S05]  /*33d0*/  @P0 BRA `(.L_x_33278) ;  /* 0x0000008000000947 */ /* 0x000fea0003800000 */
[----:B------:R-:W-:Y:S05]  /*33e0*/  BRA `(.L_x_33279) ;  /* 0x0000009000007947 */ /* 0x000fea0003800000 */
.L_x_33277:
[----:B-----5:R-:W-:-:S05]  /*33f0*/  HADD2.F32 R124, -RZ, R51.H1_H1 ;  /* 0x30000033ff7c7230 */ /* 0x020fca0000004100 */
[----:B------:R-:W-:Y:S01]  /*3400*/  FADD.FTZ R162, R124, R162 ;  /* 0x000000a27ca27221 */ /* 0x000fe20000010000 */
[----:B------:R-:W-:Y:S05]  /*3410*/  BRA `(.L_x_33278) ;  /* 0x0000004000007947 */ /* 0x000fea0003800000 */
.L_x_33276:
[----:B-----5:R-:W-:-:S05]  /*3420*/  HADD2.F32 R124, -RZ, R55.H1_H1 ;  /* 0x30000037ff7c7230 */ /* 0x020fca0000004100 */
[----:B------:R-:W-:Y:S01]  /*3430*/  FADD.FTZ R162, R124, R162 ;  /* 0x000000a27ca27221 */ /* 0x000fe20000010000 */
[----:B------:R-:W-:-:S05]  /*3440*/  @P2 HADD2.F32 R124, -RZ, R51.H1_H1 ;  /* 0x30000033ff7c2230 */ /* 0x000fca0000004100 */
[----:B------:R-:W-:-:S05]  /*3450*/  @P2 FADD.FTZ R162, R124, R162 ;  /* 0x000000a27ca22221 */ /* 0x000fca0000010000 */
.L_x_33278:
[----:B------:R-:W-:-:S04]  /*3460*/  F2FP.PACK_AB R124, RZ, R162 ;  /* 0x000000a2ff7c723e */ /* 0x000fc800000000ff */
[----:B------:R-:W-:Y:S02]  /*3470*/  PRMT R47, R47, 0x5410, R124 ;  /* 0x000054102f2f7816 */ /* 0x000fe4000000007c */
.L_x_33279:
[----:B------:R-:W-:-:S04]  /*3480*/  @P0 LEA R124, P2, R168, c[0x0][0x188], 0x4 ;  /* 0x00006200a87c0a11 */ /* 0x000fc800078420ff */
[C---:B------:R-:W-:Y:S02]  /*3490*/  @P0 LEA.HI.X R125, R168.reuse, c[0x0][0x18c], RZ, 0x4, P2 ;  /* 0x00006300a87d0a11 */ /* 0x040fe400010f24ff */
[----:B------:R-:W-:-:S03]  /*34a0*/  IADD3 R168, R168, 0x20, RZ ;  /* 0x00000020a8a87810 */ /* 0x000fc60007ffe0ff */
[----:B------:R0:W-:Y:S04]  /*34b0*/  @P0 STG.E.128 [R124.64], R44 ;  /* 0x0000002c7c000986 */ /* 0x0001e8000c101d04 */
.L_x_33247:
[----:B------:R-:W-:Y:S05]  /*34c0*/  BSYNC B0 ;  /* 0x0000000000007941 */ /* 0x000fea0003800000 */
.L_x_33246:
        /* <DEDUP_REMOVED lines=25> */
.L_x_33283:
[----:B-----5:R-:W-:-:S05]  /*3660*/  HADD2.F32 R30, -RZ, R48.H0_H0 ;  /* 0x20000030ff1e7230 */ /* 0x020fca0000004100 */
[----:B------:R-:W-:Y:S01]  /*3670*/  FADD.FTZ R5, R30, R5 ;  /* 0x000000051e057221 */ /* 0x000fe20000010000 */
[----:B------:R-:W-:Y:S05]  /*3680*/  BRA `(.L_x_33284) ;  /* 0x0000004000007947 */ /* 0x000fea0003800000 */
.L_x_33282:
[----:B-----5:R-:W-:-:S05]  /*3690*/  HADD2.F32 R30, -RZ, R52.H0_H0 ;  /* 0x20000034ff1e7230 */ /* 0x020fca0000004100 */
[----:B------:R-:W-:Y:S01]  /*36a0*/  FADD.FTZ R5, R30, R5 ;  /* 0x000000051e057221 */ /* 0x000fe20000010000 */
[----:B------:R-:W-:-:S05]  /*36b0*/  @P2 HADD2.F32 R30, -RZ, R48.H0_H0 ;  /* 0x20000030ff1e2230 */ /* 0x000fca0000004100 */
[----:B------:R-:W-:-:S05]  /*36c0*/  @P2 FADD.FTZ R5, R30, R5 ;  /* 0x000000051e052221 */ /* 0x000fca0000010000 */
.L_x_33284:
[----:B------:R-:W-:-:S04]  /*36d0*/  F2FP.PACK_AB R30, RZ, R5 ;  /* 0x00000005ff1e723e */ /* 0x000fc800000000ff */
[----:B------:R-:W-:Y:S02]  /*36e0*/  PRMT R44, R30, 0x7610, R44 ;  /* 0x000076101e2c7816 */ /* 0x000fe4000000002c */
.L_x_33285:
[----:B------:R-:W-:Y:S01]  /*36f0*/  HADD2.F32 R30, -RZ, R124.H1_H1 ;  /* 0x3000007cff1e7230 */ /* 0x000fe20000004100 */
[----:B------:R-:W-:Y:S05]  /*3700*/  @P3 BRA `(.L_x_33286) ;  /* 0x0000008000003947 */ /* 0x000fea0003800000 */
[----:B------:R-:W-:-:S04]  /*3710*/  ISETP.NE.U32.AND P4, PT, RZ, c[0x0][0x180], PT ;  /* 0x00006000ff007a0c */ /* 0x000fc80003f85070 */
[----:B------:R-:W-:-:S13]  /*3720*/  ISETP.NE.AND.EX P4, PT, RZ, c[0x0][0x184], PT, P4 ;  /* 0x00006100ff007a0c */ /* 0x000fda0003f85340 */
[----:B------:R-:W-:Y:S05]  /*3730*/  @P4 BRA `(.L_x_33287) ;  /* 0x0000002000004947 */ /* 0x000fea0003800000 */
[----:B------:R-:W-:Y:S05]  /*3740*/  @P0 BRA `(.L_x_33288) ;  /* 0x0000008000000947 */ /* 0x000fea0003800000 */
[----:B------:R-:W-:Y:S05]  /*3750*/  BRA `(.L_x_33289) ;  /* 0x0000009000007947 */ /* 0x000fea0003800000 */
.L_x_33287:
[----:B-----5:R-:W-:-:S05]  /*3760*/  HADD2.F32 R31, -RZ, R48.H1_H1 ;  /* 0x30000030ff1f7230 */ /* 0x020fca0000004100 */
[----:B------:R-:W-:Y:S01]  /*3770*/  FADD.FTZ R30, R31, R30 ;  /* 0x0000001e1f1e7221 */ /* 0x000fe20000010000 */
[----:B------:R-:W-:Y:S05]  /*3780*/  BRA `(.L_x_33288) ;  /* 0x0000004000007947 */ /* 0x000fea0003800000 */
.L_x_33286:
[----:B-----5:R-:W-:-:S05]  /*3790*/  HADD2.F32 R31, -RZ, R52.H1_H1 ;  /* 0x30000034ff1f7230 */ /* 0x020fca0000004100 */
[----:B------:R-:W-:Y:S01]  /*37a0*/  FADD.FTZ R30, R31, R30 ;  /* 0x0000001e1f1e7221 */ /* 0x000fe20000010000 */
[----:B------:R-:W-:-:S05]  /*37b0*/  @P2 HADD2.F32 R31, -RZ, R48.H1_H1 ;  /* 0x30000030ff1f2230 */ /* 0x000fca0000004100 */
[----:B------:R-:W-:-:S05]  /*37c0*/  @P2 FADD.FTZ R30, R31, R30 ;  /* 0x0000001e1f1e2221 */ /* 0x000fca0000010000 */
.L_x_33288:
[----:B------:R-:W-:-:S04]  /*37d0*/  F2FP.PACK_AB R31, RZ, R30 ;  /* 0x0000001eff1f723e */ /* 0x000fc800000000ff */
[----:B------:R-:W-:Y:S02]  /*37e0*/  PRMT R44, R44, 0x5410, R31 ;  /* 0x000054102c2c7816 */ /* 0x000fe4000000001f */
.L_x_33289:
[----:B------:R-:W-:Y:S01]  /*37f0*/  HADD2.F32 R31, -RZ, R125.H0_H0 ;  /* 0x2000007dff1f7230 */ /* 0x000fe20000004100 */
[----:B------:R-:W-:Y:S05]  /*3800*/  @P3 BRA `(.L_x_33290) ;  /* 0x0000008000003947 */ /* 0x000fea0003800000 */
[----:B------:R-:W-:-:S04]  /*3810*/  ISETP.NE.U32.AND P4, PT, RZ, c[0x0][0x180], PT ;  /* 0x00006000ff007a0c */ /* 0x000fc80003f85070 */
[----:B------:R-:W-:-:S13]  /*3820*/  ISETP.NE.AND.EX P4, PT, RZ, c[0x0][0x184], PT, P4 ;  /* 0x00006100ff007a0c */ /* 0x000fda0003f85340 */
[----:B------:R-:W-:Y:S05]  /*3830*/  @P4 BRA `(.L_x_33291) ;  /* 0x0000002000004947 */ /* 0x000fea0003800000 */
[----:B------:R-:W-:Y:S05]  /*3840*/  @P0 BRA `(.L_x_33292) ;  /* 0x0000008000000947 */ /* 0x000fea0003800000 */
[----:B------:R-:W-:Y:S05]  /*3850*/  BRA `(.L_x_33293) ;  /* 0x0000009000007947 */ /* 0x000fea0003800000 */
.L_x_33291:
[----:B-----5:R-:W-:-:S05]  /*3860*/  HADD2.F32 R43, -RZ, R49.H0_H0 ;  /* 0x20000031ff2b7230 */ /* 0x020fca0000004100 */
[----:B------:R-:W-:Y:S01]  /*3870*/  FADD.FTZ R31, R43, R31 ;  /* 0x0000001f2b1f7221 */ /* 0x000fe20000010000 */
[----:B------:R-:W-:Y:S05]  /*3880*/  BRA `(.L_x_33292) ;  /* 0x0000004000007947 */ /* 0x000fea0003800000 */
.L_x_33290:
[----:B-----5:R-:W-:-:S05]  /*3890*/  HADD2.F32 R43, -RZ, R53.H0_H0 ;  /* 0x20000035ff2b7230 */ /* 0x020fca0000004100 */
[----:B------:R-:W-:Y:S01]  /*38a0*/  FADD.FTZ R31, R43, R31 ;  /* 0x0000001f2b1f7221 */ /* 0x000fe20000010000 */
[----:B------:R-:W-:-:S05]  /*38b0*/  @P2 HADD2.F32 R43, -RZ, R49.H0_H0 ;  /* 0x20000031ff2b2230 */ /* 0x000fca0000004100 */
[----:B------:R-:W-:-:S05]  /*38c0*/  @P2 FADD.FTZ R31, R43, R31 ;  /* 0x0000001f2b1f2221 */ /* 0x000fca0000010000 */
.L_x_33292:
[----:B------:R-:W-:-:S04]  /*38d0*/  F2FP.PACK_AB R43, RZ, R31 ;  /* 0x0000001fff2b723e */ /* 0x000fc800000000ff */
[----:B------:R-:W-:Y:S02]  /*38e0*/  PRMT R45, R43, 0x7610, R45 ;  /* 0x000076102b2d7816 */ /* 0x000fe4000000002d */
.L_x_33293:
[----:B------:R-:W-:Y:S01]  /*38f0*/  HADD2.F32 R43, -RZ, R125.H1_H1 ;  /* 0x3000007dff2b7230 */ /* 0x000fe20000004100 */
[----:B------:R-:W-:Y:S05]  /*3900*/  @P3 BRA `(.L_x_33294) ;  /* 0x0000008000003947 */ /* 0x000fea0003800000 */
[----:B------:R-:W-:-:S04]  /*3910*/  ISETP.NE.U32.AND P4, PT, RZ, c[0x0][0x180], PT ;  /* 0x00006000ff007a0c */ /* 0x000fc80003f85070 */
[----:B------:R-:W-:-:S13]  /*3920*/  ISETP.NE.AND.EX P4, PT, RZ, c[0x0][0x184], PT, P4 ;  /* 0x00006100ff007a0c */ /* 0x000fda0003f85340 */
[----:B------:R-:W-:Y:S05]  /*3930*/  @P4 BRA `(.L_x_33295) ;  /* 0x0000002000004947 */ /* 0x000fea0003800000 */
[----:B------:R-:W-:Y:S05]  /*3940*/  @P0 BRA `(.L_x_33296) ;  /* 0x0000008000000947 */ /* 0x000fea0003800000 */
[----:B------:R-:W-:Y:S05]  /*3950*/  BRA `(.L_x_33297) ;  /* 0x0000009000007947 */ /* 0x000fea0003800000 */
.L_x_33295:
[----:B-----5:R-:W-:-:S05]  /*3960*/  HADD2.F32 R124, -RZ, R49.H1_H1 ;  /* 0x30000031ff7c7230 */ /* 0x020fca0000004100 */
[----:B------:R-:W-:Y:S01]  /*3970*/  FADD.FTZ R43, R124, R43 ;  /* 0x0000002b7c2b7221 */ /* 0x000fe20000010000 */
[----:B------:R-:W-:Y:S05]  /*3980*/  BRA `(.L_x_33296) ;  /* 0x0000004000007947 */ /* 0x000fea0003800000 */
.L_x_33294:
[----:B-----5:R-:W-:-:S05]  /*3990*/  HADD2.F32 R124, -RZ, R53.H1_H1 ;  /* 0x30000035ff7c7230 */ /* 0x020fca0000004100 */
[----:B------:R-:W-:Y:S01]  /*39a0*/  FADD.FTZ R43, R124, R43 ;  /* 0x0000002b7c2b7221 */ /* 0x000fe20000010000 */
[----:B------:R-:W-:-:S05]  /*39b0*/  @P2 HADD2.F32 R124, -RZ, R49.H1_H1 ;  /* 0x30000031ff7c2230 */ /* 0x000fca0000004100 */
[----:B------:R-:W-:-:S05]  /*39c0*/  @P2 FADD.FTZ R43, R124, R43 ;  /* 0x0000002b7c2b2221 */ /* 0x000fca0000010000 */
.L_x_33296:
[----:B------:R-:W-:-:S04]  /*39d0*/  F2FP.PACK_AB R124, RZ, R43 ;  /* 0x0000002bff7c723e */ /* 0x000fc800000000ff */
[----:B------:R-:W-:Y:S02]  /*39e0*/  PRMT R45, R45, 0x5410, R124 ;  /* 0x000054102d2d7816 */ /* 0x000fe4000000007c */
.L_x_33297:
[----:B------:R-:W-:Y:S01]  /*39f0*/  HADD2.F32 R128, -RZ, R126.H0_H0 ;  /* 0x2000007eff807230 */ /* 0x000fe20000004100 */
[----:B------:R-:W-:Y:S05]  /*3a00*/  @P3 BRA `(.L_x_33298) ;  /* 0x0000008000003947 */ /* 0x000fea0003800000 */
[----:B------:R-:W-:-:S04]  /*3a10*/  ISETP.NE.U32.AND P4, PT, RZ, c[0x0][0x180], PT ;  /* 0x00006000ff007a0c */ /* 0x000fc80003f85070 */
[----:B------:R-:W-:-:S13]  /*3a20*/  ISETP.NE.AND.EX P4, PT, RZ, c[0x0][0x184], PT, P4 ;  /* 0x00006100ff007a0c */ /* 0x000fda0003f85340 */
[----:B------:R-:W-:Y:S05]  /*3a30*/  @P4 BRA `(.L_x_33299) ;  /* 0x0000002000004947 */ /* 0x000fea0003800000 */
[----:B------:R-:W-:Y:S05]  /*3a40*/  @P0 BRA `(.L_x_33300) ;  /* 0x0000008000000947 */ /* 0x000fea0003800000 */
[----:B------:R-:W-:Y:S05]  /*3a50*/  BRA `(.L_x_33301) ;  /* 0x0000009000007947 */ /* 0x000fea0003800000 */
.L_x_33299:
[----:B-----5:R-:W-:-:S05]  /*3a60*/  HADD2.F32 R124, -RZ, R50.H0_H0 ;  /* 0x20000032ff7c7230 */ /* 0x020fca0000004100 */
[----:B------:R-:W-:Y:S01]  /*3a70*/  FADD.FTZ R128, R124, R128 ;  /* 0x000000807c807221 */ /* 0x000fe20000010000 */
[----:B------:R-:W-:Y:S05]  /*3a80*/  BRA `(.L_x_33300) ;  /* 0x0000004000007947 */ /* 0x000fea0003800000 */
.L_x_33298:
[----:B-----5:R-:W-:-:S05]  /*3a90*/  HADD2.F32 R124, -RZ, R54.H0_H0 ;  /* 0x20000036ff7c7230 */ /* 0x020fca0000004100 */
[----:B------:R-:W-:Y:S01]  /*3aa0*/  FADD.FTZ R128, R124, R128 ;  /* 0x000000807c807221 */ /* 0x000fe20000010000 */
[----:B------:R-:W-:-:S05]  /*3ab0*/  @P2 HADD2.F32 R124, -RZ, R50.H0_H0 ;  /* 0x20000032ff7c2230 */ /* 0x000fca0000004100 */
[----:B------:R-:W-:-:S05]  /*3ac0*/  @P2 FADD.FTZ R128, R124, R128 ;  /* 0x000000807c802221 */ /* 0x000fca0000010000 */
.L_x_33300:
[----:B------:R-:W-:-:S04]  /*3ad0*/  F2FP.PACK_AB R124, RZ, R128 ;  /* 0x00000080ff7c723e */ /* 0x000fc800000000ff */
[----:B------:R-:W-:Y:S02]  /*3ae0*/  PRMT R46, R124, 0x7610, R46 ;  /* 0x000076107c2e7816 */ /* 0x000fe4000000002e */
.L_x_33301:
[----:B------:R-:W-:Y:S01]  /*3af0*/  HADD2.F32 R150, -RZ, R126.H1_H1 ;  /* 0x3000007eff967230 */ /* 0x000fe20000004100 */
[----:B------:R-:W-:Y:S05]  /*3b00*/  @P3 BRA `(.L_x_33302) ;  /* 0x0000008000003947 */ /* 0x000fea0003800000 */
[----:B------:R-:W-:-:S04]  /*3b10*/  ISETP.NE.U32.AND P4, PT, RZ, c[0x0][0x180], PT ;  /* 0x00006000ff007a0c */ /* 0x000fc80003f85070 */
[----:B------:R-:W-:-:S13]  /*3b20*/  ISETP.NE.AND.EX P4, PT, RZ, c[0x0][0x184], PT, P4 ;  /* 0x00006100ff007a0c */ /* 0x000fda0003f85340 */
[----:B------:R-:W-:Y:S05]  /*3b30*/  @P4 BRA `(.L_x_33303) ;  /* 0x0000002000004947 */ /* 0x000fea0003800000 */
[----:B------:R-:W-:Y:S05]  /*3b40*/  @P0 BRA `(.L_x_33304) ;  /* 0x0000008000000947 */ /* 0x000fea0003800000 */
[----:B------:R-:W-:Y:S05]  /*3b50*/  BRA `(.L_x_33305) ;  /* 0x0000009000007947 */ /* 0x000fea0003800000 */
.L_x_33303:
[----:B-----5:R-:W-:-:S05]  /*3b60*/  HADD2.F32 R124, -RZ, R50.H1_H1 ;  /* 0x30000032ff7c7230 */ /* 0x020fca0000004100 */
[----:B------:R-:W-:Y:S01]  /*3b70*/  FADD.FTZ R150, R124, R150 ;  /* 0x000000967c967221 */ /* 0x000fe20000010000 */
[----:B------:R-:W-:Y:S05]  /*3b80*/  BRA `(.L_x_33304) ;  /* 0x0000004000007947 */ /* 0x000fea0003800000 */
.L_x_33302:
[----:B-----5:R-:W-:-:S05]  /*3b90*/  HADD2.F32 R124, -RZ, R54.H1_H1 ;  /* 0x30000036ff7c7230 */ /* 0x020fca0000004100 */
[----:B------:R-:W-:Y:S01]  /*3ba0*/  FADD.FTZ R150, R124, R150 ;  /* 0x000000967c967221 */ /* 0x000fe20000010000 */
[----:B------:R-:W-:-:S05]  /*3bb0*/  @P2 HADD2.F32 R124, -RZ, R50.H1_H1 ;  /* 0x30000032ff7c2230 */ /* 0x000fca0000004100 */
[----:B------:R-:W-:-:S05]  /*3bc0*/  @P2 FADD.FTZ R150, R124, R150 ;  /* 0x000000967c962221 */ /* 0x000fca0000010000 */
.L_x_33304:
[----:B------:R-:W-:-:S04]  /*3bd0*/  F2FP.PACK_AB R124, RZ, R150 ;  /* 0x00000096ff7c723e */ /* 0x000fc800000000ff */
[----:B------:R-:W-:Y:S02]  /*3be0*/  PRMT R46, R46, 0x5410, R124 ;  /* 0x000054102e2e7816 */ /* 0x000fe4000000007c */
.L_x_33305:
[----:B------:R-:W-:Y:S01]  /*3bf0*/  HADD2.F32 R149, -RZ, R127.H0_H0 ;  /* 0x2000007fff957230 */ /* 0x000fe20000004100 */
[----:B------:R-:W-:Y:S05]  /*3c00*/  @P3 BRA `(.L_x_33306) ;  /* 0x0000008000003947 */ /* 0x000fea0003800000 */
[----:B------:R-:W-:-:S04]  /*3c10*/  ISETP.NE.U32.AND P4, PT, RZ, c[0x0][0x180], PT ;  /* 0x00006000ff007a0c */ /* 0x000fc80003f85070 */
[----:B------:R-:W-:-:S13]  /*3c20*/  ISETP.NE.AND.EX P4, PT, RZ, c[0x0][0x184], PT, P4 ;  /* 0x00006100ff007a0c */ /* 0x000fda0003f85340 */
[----:B------:R-:W-:Y:S05]  /*3c30*/  @P4 BRA `(.L_x_33307) ;  /* 0x0000002000004947 */ /* 0x000fea0003800000 */
[----:B------:R-:W-:Y:S05]  /*3c40*/  @P0 BRA `(.L_x_33308) ;  /* 0x0000008000000947 */ /* 0x000fea0003800000 */
[----:B------:R-:W-:Y:S05]  /*3c50*/  BRA `(.L_x_33309) ;  /* 0x0000009000007947 */ /* 0x000fea0003800000 */
.L_x_33307:
[----:B-----5:R-:W-:-:S05]  /*3c60*/  HADD2.F32 R124, -RZ, R51.H0_H0 ;  /* 0x20000033ff7c7230 */ /* 0x020fca0000004100 */
[----:B------:R-:W-:Y:S01]  /*3c70*/  FADD.FTZ R149, R124, R149 ;  /* 0x000000957c957221 */ /* 0x000fe20000010000 */
[----:B------:R-:W-:Y:S05]  /*3c80*/  BRA `(.L_x_33308) ;  /* 0x0000004000007947 */ /* 0x000fea0003800000 */
.L_x_33306:
[----:B-----5:R-:W-:-:S05]  /*3c90*/  HADD2.F32 R124, -RZ, R55.H0_H0 ;  /* 0x20000037ff7c7230 */ /* 0x020fca0000004100 */
[----:B------:R-:W-:Y:S01]  /*3ca0*/  FADD.FTZ R149, R124, R149 ;  /* 0x000000957c957221 */ /* 0x000fe20000010000 */
[----:B------:R-:W-:-:S05]  /*3cb0*/  @P2 HADD2.F32 R124, -RZ, R51.H0_H0 ;  /* 0x20000033ff7c2230 */ /* 0x000fca0000004100 */
[----:B------:R-:W-:-:S05]  /*3cc0*/  @P2 FADD.FTZ R149, R124, R149 ;  /* 0x000000957c952221 */ /* 0x000fca0000010000 */
.L_x_33308:
[----:B------:R-:W-:-:S04]  /*3cd0*/  F2FP.PACK_AB R124, RZ, R149 ;  /* 0x00000095ff7c723e */ /* 0x000fc800000000ff */
[----:B------:R-:W-:Y:S02]  /*3ce0*/  PRMT R47, R124, 0x7610, R47 ;  /* 0x000076107c2f7816 */ /* 0x000fe4000000002f */
.L_x_33309:
[----:B------:R-:W-:Y:S01]  /*3cf0*/  HADD2.F32 R163, -RZ, R127.H1_H1 ;  /* 0x3000007fffa37230 */ /* 0x000fe20000004100 */
[----:B------:R-:W-:Y:S05]  /*3d00*/  @P3 BRA `(.L_x_33310) ;  /* 0x0000008000003947 */ /* 0x000fea0003800000 */
[----:B------:R-:W-:-:S04]  /*3d10*/  ISETP.NE.U32.AND P2, PT, RZ, c[0x0][0x180], PT ;  /* 0x00006000ff007a0c */ /* 0x000fc80003f45070 */
[----:B------:R-:W-:-:S13]  /*3d20*/  ISETP.NE.AND.EX P2, PT, RZ, c[0x0][0x184], PT, P2 ;  /* 0x00006100ff007a0c */ /* 0x000fda0003f45320 */
[----:B------:R-:W-:Y:S05]  /*3d30*/  @P2 BRA `(.L_x_33311) ;  /* 0x0000002000002947 */ /* 0x000fea0003800000 */
[----:B------:R-:W-:Y:S05]  /*3d40*/  @P0 BRA `(.L_x_33312) ;  /* 0x0000008000000947 */ /* 0x000fea0003800000 */
[----:B------:R-:W-:Y:S05]  /*3d50*/  BRA `(.L_x_33313) ;  /* 0x0000009000007947 */ /* 0x000fea0003800000 */
.L_x_33311:
[----:B-----5:R-:W-:-:S05]  /*3d60*/  HADD2.F32 R124, -RZ, R51.H1_H1 ;  /* 0x30000033ff7c7230 */ /* 0x020fca0000004100 */
[----:B------:R-:W-:Y:S01]  /*3d70*/  FADD.FTZ R163, R124, R163 ;  /* 0x000000a37ca37221 */ /* 0x000fe20000010000 */
[----:B------:R-:W-:Y:S05]  /*3d80*/  BRA `(.L_x_33312) ;  /* 0x0000004000007947 */ /* 0x000fea0003800000 */
.L_x_33310:
[----:B-----5:R-:W-:-:S05]  /*3d90*/  HADD2.F32 R124, -RZ, R55.H1_H1 ;  /* 0x30000037ff7c7230 */ /* 0x020fca0000004100 */
[----:B------:R-:W-:Y:S01]  /*3da0*/  FADD.FTZ R163, R124, R163 ;  /* 0x000000a37ca37221 */ /* 0x000fe20000010000 */
[----:B------:R-:W-:-:S05]  /*3db0*/  @P2 HADD2.F32 R124, -RZ, R51.H1_H1 ;  /* 0x30000033ff7c2230 */ /* 0x000fca0000004100 */
[----:B------:R-:W-:-:S05]  /*3dc0*/  @P2 FADD.FTZ R163, R124, R163 ;  /* 0x000000a37ca32221 */ /* 0x000fca0000010000 */
.L_x_33312:
[----:B------:R-:W-:-:S04]  /*3dd0*/  F2FP.PACK_AB R124, RZ, R163 ;  /* 0x000000a3ff7c723e */ /* 0x000fc800000000ff */
[----:B------:R-:W-:Y:S02]  /*3de0*/  PRMT R47, R47, 0x5410, R124 ;  /* 0x000054102f2f7816 */ /* 0x000fe4000000007c */
.L_x_33313:
[----:B------:R-:W-:-:S04]  /*3df0*/  @P0 LEA R124, P2, R168, c[0x0][0x188], 0x4 ;  /* 0x00006200a87c0a11 */ /* 0x000fc800078420ff */
[C---:B------:R-:W-:Y:S02]  /*3e00*/  @P0 LEA.HI.X R125, R168.reuse, c[0x0][0x18c], RZ, 0x4, P2 ;  /* 0x00006300a87d0a11 */ /* 0x040fe400010f24ff */
[----:B------:R-:W-:-:S03]  /*3e10*/  IADD3 R168, R168, 0x20, RZ ;  /* 0x00000020a8a87810 */ /* 0x000fc60007ffe0ff */
[----:B------:R0:W-:Y:S04]  /*3e20*/  @P0 STG.E.128 [R124.64], R44 ;  /* 0x0000002c7c000986 */ /* 0x0001e8000c101d04 */
.L_x_33281:
[----:B------:R-:W-:Y:S05]  /*3e30*/  BSYNC B0 ;  /* 0x0000000000007941 */ /* 0x000fea0003800000 */
.L_x_33280:
        /* <DEDUP_REMOVED lines=25> */
.L_x_33317:
[----:B-----5:R-:W-:-:S05]  /*3fd0*/  HADD2.F32 R32, -RZ, R48.H0_H0 ;  /* 0x20000030ff207230 */ /* 0x020fca0000004100 */
[----:B------:R-:W-:Y:S01]  /*3fe0*/  FADD.FTZ R4, R32, R4 ;  /* 0x0000000420047221 */ /* 0x000fe20000010000 */
[----:B------:R-:W-:Y:S05]  /*3ff0*/  BRA `(.L_x_33318) ;  /* 0x0000004000007947 */ /* 0x000fea0003800000 */
.L_x_33316:
[----:B-----5:R-:W-:-:S05]  /*4000*/  HADD2.F32 R32, -RZ, R52.H0_H0 ;  /* 0x20000034ff207230 */ /* 0x020fca0000004100 */
[----:B------:R-:W-:Y:S01]  /*4010*/  FADD.FTZ R4, R32, R4 ;  /* 0x0000000420047221 */ /* 0x000fe20000010000 */
[----:B------:R-:W-:-:S05]  /*4020*/  @P2 HADD2.F32 R32, -RZ, R48.H0_H0 ;  /* 0x20000030ff202230 */ /* 0x000fca0000004100 */
[----:B------:R-:W-:-:S05]  /*4030*/  @P2 FADD.FTZ R4, R32, R4 ;  /* 0x0000000420042221 */ /* 0x000fca0000010000 */
.L_x_33318:
[----:B------:R-:W-:-:S04]  /*4040*/  F2FP.PACK_AB R32, RZ, R4 ;  /* 0x00000004ff20723e */ /* 0x000fc800000000ff */
[----:B------:R-:W-:Y:S02]  /*4050*/  PRMT R44, R32, 0x7610, R44 ;  /* 0x00007610202c7816 */ /* 0x000fe4000000002c */
.L_x_33319:
[----:B------:R-:W-:Y:S01]  /*4060*/  HADD2.F32 R32, -RZ, R124.H1_H1 ;  /* 0x3000007cff207230 */ /* 0x000fe20000004100 */
[----:B------:R-:W-:Y:S05]  /*4070*/  @P3 BRA `(.L_x_33320) ;  /* 0x0000008000003947 */ /* 0x000fea0003800000 */
[----:B------:R-:W-:-:S04]  /*4080*/  ISETP.NE.U32.AND P4, PT, RZ, c[0x0][0x180], PT ;  /* 0x00006000ff007a0c */ /* 0x000fc80003f85070 */
[----:B------:R-:W-:-:S13]  /*4090*/  ISETP.NE.AND.EX P4, PT, RZ, c[0x0][0x184], PT, P4 ;  /* 0x00006100ff007a0c */ /* 0x000fda0003f85340 */
[----:B------:R-:W-:Y:S05]  /*40a0*/  @P4 BRA `(.L_x_33321) ;  /* 0x0000002000004947 */ /* 0x000fea0003800000 */
[----:B------:R-:W-:Y:S05]  /*40b0*/  @P0 BRA `(.L_x_33322) ;  /* 0x0000008000000947 */ /* 0x000fea0003800000 */
[----:B------:R-:W-:Y:S05]  /*40c0*/  BRA `(.L_x_33323) ;  /* 0x0000009000007947 */ /* 0x000fea0003800000 */
.L_x_33321:
[----:B-----5:R-:W-:-:S05]  /*40d0*/  HADD2.F32 R33, -RZ, R48.H1_H1 ;  /* 0x30000030ff217230 */ /* 0x020fca0000004100 */
[----:B------:R-:W-:Y:S01]  /*40e0*/  FADD.FTZ R32, R33, R32 ;  /* 0x0000002021207221 */ /* 0x000fe20000010000 */
[----:B------:R-:W-:Y:S05]  /*40f0*/  BRA `(.L_x_33322) ;  /* 0x0000004000007947 */ /* 0x000fea0003800000 */
.L_x_33320:
[----:B-----5:R-:W-:-:S05]  /*4100*/  HADD2.F32 R33, -RZ, R52.H1_H1 ;  /* 0x30000034ff217230 */ /* 0x020fca0000004100 */
[----:B------:R-:W-:Y:S01]  /*4110*/  FADD.FTZ R32, R33, R32 ;  /* 0x0000002021207221 */ /* 0x000fe20000010000 */
[----:B------:R-:W-:-:S05]  /*4120*/  @P2 HADD2.F32 R33, -RZ, R48.H1_H1 ;  /* 0x30000030ff212230 */ /* 0x000fca0000004100 */
[----:B------:R-:W-:-:S05]  /*4130*/  @P2 FADD.FTZ R32, R33, R32 ;  /* 0x0000002021202221 */ /* 0x000fca0000010000 */
.L_x_33322:
[----:B------:R-:W-:-:S04]  /*4140*/  F2FP.PACK_AB R33, RZ, R32 ;  /* 0x00000020ff21723e */ /* 0x000fc800000000ff */
[----:B------:R-:W-:Y:S02]  /*4150*/  PRMT R44, R44, 0x5410, R33 ;  /* 0x000054102c2c7816 */ /* 0x000fe40000000021 */
.L_x_33323:
[----:B------:R-:W-:Y:S01]  /*4160*/  HADD2.F32 R33, -RZ, R125.H0_H0 ;  /* 0x2000007dff217230 */ /* 0x000fe20000004100 */
[----:B------:R-:W-:Y:S05]  /*4170*/  @P3 BRA `(.L_x_33324) ;  /* 0x0000008000003947 */ /* 0x000fea0003800000 */
[----:B------:R-:W-:-:S04]  /*4180*/  ISETP.NE.U32.AND P4, PT, RZ, c[0x0][0x180], PT ;  /* 0x00006000ff007a0c */ /* 0x000fc80003f85070 */
[----:B------:R-:W-:-:S13]  /*4190*/  ISETP.NE.AND.EX P4, PT, RZ, c[0x0][0x184], PT, P4 ;  /* 0x00006100ff007a0c */ /* 0x000fda0003f85340 */
[----:B------:R-:W-:Y:S05]  /*41a0*/  @P4 BRA `(.L_x_33325) ;  /* 0x0000002000004947 */ /* 0x000fea0003800000 */
[----:B------:R-:W-:Y:S05]  /*41b0*/  @P0 BRA `(.L_x_33326) ;  /* 0x0000008000000947 */ /* 0x000fea0003800000 */
[----:B------:R-:W-:Y:S05]  /*41c0*/  BRA `(.L_x_33327) ;  /* 0x0000009000007947 */ /* 0x000fea0003800000 */
.L_x_33325:
[----:B-----5:R-:W-:-:S05]  /*41d0*/  HADD2.F32 R124, -RZ, R49.H0_H0 ;  /* 0x20000031ff7c7230 */ /* 0x020fca0000004100 */
[----:B------:R-:W-:Y:S01]  /*41e0*/  FADD.FTZ R33, R124, R33 ;  /* 0x000000217c217221 */ /* 0x000fe20000010000 */
[----:B------:R-:W-:Y:S05]  /*41f0*/  BRA `(.L_x_33326) ;  /* 0x0000004000007947 */ /* 0x000fea0003800000 */
.L_x_33324:
[----:B-----5:R-:W-:-:S05]  /*4200*/  HADD2.F32 R124, -RZ, R53.H0_H0 ;  /* 0x20000035ff7c7230 */ /* 0x020fca0000004100 */
[----:B------:R-:W-:Y:S01]  /*4210*/  FADD.FTZ R33, R124, R33 ;  /* 0x000000217c217221 */ /* 0x000fe20000010000 */
[----:B------:R-:W-:-:S05]  /*4220*/  @P2 HADD2.F32 R124, -RZ, R49.H0_H0 ;  /* 0x20000031ff7c2230 */ /* 0x000fca0000004100 */
[----:B------:R-:W-:-:S05]  /*4230*/  @P2 FADD.FTZ R33, R124, R33 ;  /* 0x000000217c212221 */ /* 0x000fca0000010000 */
.L_x_33326:
[----:B------:R-:W-:-:S04]  /*4240*/  F2FP.PACK_AB R124, RZ, R33 ;  /* 0x00000021ff7c723e */ /* 0x000fc800000000ff */
[----:B------:R-:W-:Y:S02]  /*4250*/  PRMT R45, R124, 0x7610, R45 ;  /* 0x000076107c2d7816 */ /* 0x000fe4000000002d */
.L_x_33327:
[----:B------:R-:W-:Y:S01]  /*4260*/  HADD2.F32 R129, -RZ, R125.H1_H1 ;  /* 0x3000007dff817230 */ /* 0x000fe20000004100 */
[----:B------:R-:W-:Y:S05]  /*4270*/  @P3 BRA `(.L_x_33328) ;  /* 0x0000008000003947 */ /* 0x000fea0003800000 */
[----:B------:R-:W-:-:S04]  /*4280*/  ISETP.NE.U32.AND P4, PT, RZ, c[0x0][0x180], PT ;  /* 0x00006000ff007a0c */ /* 0x000fc80003f85070 */
[----:B------:R-:W-:-:S13]  /*4290*/  ISETP.NE.AND.EX P4, PT, RZ, c[0x0][0x184], PT, P4 ;  /* 0x00006100ff007a0c */ /* 0x000fda0003f85340 */
[----:B------:R-:W-:Y:S05]  /*42a0*/  @P4 BRA `(.L_x_33329) ;  /* 0x0000002000004947 */ /* 0x000fea0003800000 */
[----:B------:R-:W-:Y:S05]  /*42b0*/  @P0 BRA `(.L_x_33330) ;  /* 0x0000008000000947 */ /* 0x000fea0003800000 */
[----:B------:R-:W-:Y:S05]  /*42c0*/  BRA `(.L_x_33331) ;  /* 0x0000009000007947 */ /* 0x000fea0003800000 */
.L_x_33329:
[----:B-----5:R-:W-:-:S05]  /*42d0*/  HADD2.F32 R124, -RZ, R49.H1_H1 ;  /* 0x30000031ff7c7230 */ /* 0x020fca0000004100 */
[----:B------:R-:W-:Y:S01]  /*42e0*/  FADD.FTZ R129, R124, R129 ;  /* 0x000000817c817221 */ /* 0x000fe20000010000 */
[----:B------:R-:W-:Y:S05]  /*42f0*/  BRA `(.L_x_33330) ;  /* 0x0000004000007947 */ /* 0x000fea0003800000 */
.L_x_33328:
[----:B-----5:R-:W-:-:S05]  /*4300*/  HADD2.F32 R124, -RZ, R53.H1_H1 ;  /* 0x30000035ff7c7230 */ /* 0x020fca0000004100 */
[----:B------:R-:W-:Y:S01]  /*4310*/  FADD.FTZ R129, R124, R129 ;  /* 0x000000817c817221 */ /* 0x000fe20000010000 */
[----:B------:R-:W-:-:S05]  /*4320*/  @P2 HADD2.F32 R124, -RZ, R49.H1_H1 ;  /* 0x30000031ff7c2230 */ /* 0x000fca0000004100 */
[----:B------:R-:W-:-:S05]  /*4330*/  @P2 FADD.FTZ R129, R124, R129 ;  /* 0x000000817c812221 */ /* 0x000fca0000010000 */
.L_x_33330:
[----:B------:R-:W-:-:S04]  /*4340*/  F2FP.PACK_AB R124, RZ, R129 ;  /* 0x00000081ff7c723e */ /* 0x000fc800000000ff */
[----:B------:R-:W-:Y:S02]  /*4350*/  PRMT R45, R45, 0x5410, R124 ;  /* 0x000054102d2d7816 */ /* 0x000fe4000000007c */
.L_x_33331:
[----:B------:R-:W-:Y:S01]  /*4360*/  HADD2.F32 R130, -RZ, R126.H0_H0 ;  /* 0x2000007eff827230 */ /* 0x000fe20000004100 */
[----:B------:R-:W-:Y:S05]  /*4370*/  @P3 BRA `(.L_x_33332) ;  /* 0x0000008000003947 */ /* 0x000fea0003800000 */
[----:B------:R-:W-:-:S04]  /*4380*/  ISETP.NE.U32.AND P4, PT, RZ, c[0x0][0x180], PT ;  /* 0x00006000ff007a0c */ /* 0x000fc80003f85070 */
[----:B------:R-:W-:-:S13]  /*4390*/  ISETP.NE.AND.EX P4, PT, RZ, c[0x0][0x184], PT, P4 ;  /* 0x00006100ff007a0c */ /* 0x000fda0003f85340 */
[----:B------:R-:W-:Y:S05]  /*43a0*/  @P4 BRA `(.L_x_33333) ;  /* 0x0000002000004947 */ /* 0x000fea0003800000 */
[----:B------:R-:W-:Y:S05]  /*43b0*/  @P0 BRA `(.L_x_33334) ;  /* 0x0000008000000947 */ /* 0x000fea0003800000 */
[----:B------:R-:W-:Y:S05]  /*43c0*/  BRA `(.L_x_33335) ;  /* 0x0000009000007947 */ /* 0x000fea0003800000 */
.L_x_33333:
[----:B-----5:R-:W-:-:S05]  /*43d0*/  HADD2.F32 R124, -RZ, R50.H0_H0 ;  /* 0x20000032ff7c7230 */ /* 0x020fca0000004100 */
[----:B------:R-:W-:Y:S01]  /*43e0*/  FADD.FTZ R130, R124, R130 ;  /* 0x000000827c827221 */ /* 0x000fe20000010000 */
[----:B------:R-:W-:Y:S05]  /*43f0*/  BRA `(.L_x_33334) ;  /* 0x0000004000007947 */ /* 0x000fea0003800000 */
.L_x_33332:
[----:B-----5:R-:W-:-:S05]  /*4400*/  HADD2.F32 R124, -RZ, R54.H0_H0 ;  /* 0x20000036ff7c7230 */ /* 0x020fca0000004100 */
[----:B------:R-:W-:Y:S01]  /*4410*/  FADD.FTZ R130, R124, R130 ;  /* 0x000000827c827221 */ /* 0x000fe20000010000 */
[----:B------:R-:W-:-:S05]  /*4420*/  @P2 HADD2.F32 R124, -RZ, R50.H0_H0 ;  /* 0x20000032ff7c2230 */ /* 0x000fca0000004100 */
[----:B------:R-:W-:-:S05]  /*4430*/  @P2 FADD.FTZ R130, R124, R130 ;  /* 0x000000827c822221 */ /* 0x000fca0000010000 */
.L_x_33334:
[----:B------:R-:W-:-:S04]  /*4440*/  F2FP.PACK_AB R124, RZ, R130 ;  /* 0x00000082ff7c723e */ /* 0x000fc800000000ff */
[----:B------:R-:W-:Y:S02]  /*4450*/  PRMT R46, R124, 0x7610, R46 ;  /* 0x000076107c2e7816 */ /* 0x000fe4000000002e */
.L_x_33335:
[----:B------:R-:W-:Y:S01]  /*4460*/  HADD2.F32 R148, -RZ, R126.H1_H1 ;  /* 0x3000007eff947230 */ /* 0x000fe20000004100 */
[----:B------:R-:W-:Y:S05]  /*4470*/  @P3 BRA `(.L_x_33336) ;  /* 0x0000008000003947 */ /* 0x000fea0003800000 */
[----:B------:R-:W-:-:S04]  /*4480*/  ISETP.NE.U32.AND P4, PT, RZ, c[0x0][0x180], PT ;  /* 0x00006000ff007a0c */ /* 0x000fc80003f85070 */
[----:B------:R-:W-:-:S13]  /*4490*/  ISETP.NE.AND.EX P4, PT, RZ, c[0x0][0x184], PT, P4 ;  /* 0x00006100ff007a0c */ /* 0x000fda0003f85340 */
[----:B------:R-:W-:Y:S05]  /*44a0*/  @P4 BRA `(.L_x_33337) ;  /* 0x0000002000004947 */ /* 0x000fea0003800000 */
[----:B------:R-:W-:Y:S05]  /*44b0*/  @P0 BRA `(.L_x_33338) ;  /* 0x0000008000000947 */ /* 0x000fea0003800000 */
[----:B------:R-:W-:Y:S05]  /*44c0*/  BRA `(.L_x_33339) ;  /* 0x0000009000007947 */ /* 0x000fea0003800000 */
.L_x_33337:
[----:B-----5:R-:W-:-:S05]  /*44d0*/  HADD2.F32 R124, -RZ, R50.H1_H1 ;  /* 0x30000032ff7c7230 */ /* 0x020fca0000004100 */
[----:B------:R-:W-:Y:S01]  /*44e0*/  FADD.FTZ R148, R124, R148 ;  /* 0x000000947c947221 */ /* 0x000fe20000010000 */
[----:B------:R-:W-:Y:S05]  /*44f0*/  BRA `(.L_x_33338) ;  /* 0x0000004000007947 */ /* 0x000fea0003800000 */
.L_x_33336:
[----:B-----5:R-:W-:-:S05]  /*4500*/  HADD2.F32 R124, -RZ, R54.H1_H1 ;  /* 0x30000036ff7c7230 */ /* 0x020fca0000004100 */
[----:B------:R-:W-:Y:S01]  /*4510*/  FADD.FTZ R148, R124, R148 ;  /* 0x000000947c947221 */ /* 0x000fe20000010000 */
[----:B------:R-:W-:-:S05]  /*4520*/  @P2 HADD2.F32 R124, -RZ, R50.H1_H1 ;  /* 0x30000032ff7c2230 */ /* 0x000fca0000004100 */
[----:B------:R-:W-:-:S05]  /*4530*/  @P2 FADD.FTZ R148, R124, R148 ;  /* 0x000000947c942221 */ /* 0x000fca0000010000 */
.L_x_33338:
[----:B------:R-:W-:-:S04]  /*4540*/  F2FP.PACK_AB R124, RZ, R148 ;  /* 0x00000094ff7c723e */ /* 0x000fc800000000ff */
[----:B------:R-:W-:Y:S02]  /*4550*/  PRMT R46, R46, 0x5410, R124 ;  /* 0x000054102e2e7816 */ /* 0x000fe4000000007c */
.L_x_33339:
[----:B------:R-:W-:Y:S01]  /*4560*/  HADD2.F32 R147, -RZ, R127.H0_H0 ;  /* 0x2000007fff937230 */ /* 0x000fe20000004100 */
[----:B------:R-:W-:Y:S05]  /*4570*/  @P3 BRA `(.L_x_33340) ;  /* 0x0000008000003947 */ /* 0x000fea0003800000 */
[----:B------:R-:W-:-:S04]  /*4580*/  ISETP.NE.U32.AND P4, PT, RZ, c[0x0][0x180], PT ;  /* 0x00006000ff007a0c */ /* 0x000fc80003f85070 */
[----:B------:R-:W-:-:S13]  /*4590*/  ISETP.NE.AND.EX P4, PT, RZ, c[0x0][0x184], PT, P4 ;  /* 0x00006100ff007a0c */ /* 0x000fda0003f85340 */
[----:B------:R-:W-:Y:S05]  /*45a0*/  @P4 BRA `(.L_x_33341) ;  /* 0x0000002000004947 */ /* 0x000fea0003800000 */
[----:B------:R-:W-:Y:S05]  /*45b0*/  @P0 BRA `(.L_x_33342) ;  /* 0x0000008000000947 */ /* 0x000fea0003800000 */
[----:B------:R-:W-:Y:S05]  /*45c0*/  BRA `(.L_x_33343) ;  /* 0x0000009000007947 */ /* 0x000fea0003800000 */
.L_x_33341:
[----:B-----5:R-:W-:-:S05]  /*45d0*/  HADD2.F32 R124, -RZ, R51.H0_H0 ;  /* 0x20000033ff7c7230 */ /* 0x020fca0000004100 */
[----:B------:R-:W-:Y:S01]  /*45e0*/  FADD.FTZ R147, R124, R147 ;  /* 0x000000937c937221 */ /* 0x000fe20000010000 */
[----:B------:R-:W-:Y:S05]  /*45f0*/  BRA `(.L_x_33342) ;  /* 0x0000004000007947 */ /* 0x000fea0003800000 */
.L_x_33340:
[----:B-----5:R-:W-:-:S05]  /*4600*/  HADD2.F32 R124, -RZ, R55.H0_H0 ;  /* 0x20000037ff7c7230 */ /* 0x020fca0000004100 */
[----:B------:R-:W-:Y:S01]  /*4610*/  FADD.FTZ R147, R124, R147 ;  /* 0x000000937c937221 */ /* 0x000fe20000010000 */
[----:B------:R-:W-:-:S05]  /*4620*/  @P2 HADD2.F32 R124, -RZ, R51.H0_H0 ;  /* 0x20000033ff7c2230 */ /* 0x000fca0000004100 */
[----:B------:R-:W-:-:S05]  /*4630*/  @P2 FADD.FTZ R147, R124, R147 ;  /* 0x000000937c932221 */ /* 0x000fca0000010000 */
.L_x_33342:
[----:B------:R-:W-:-:S04]  /*4640*/  F2FP.PACK_AB R124, RZ, R147 ;  /* 0x00000093ff7c723e */ /* 0x000fc800000000ff */
[----:B------:R-:W-:Y:S02]  /*4650*/  PRMT R47, R124, 0x7610, R47 ;  /* 0x000076107c2f7816 */ /* 0x000fe4000000002f */
.L_x_33343:
[----:B------:R-:W-:Y:S01]  /*4660*/  HADD2.F32 R164, -RZ, R127.H1_H1 ;  /* 0x3000007fffa47230 */ /* 0x000fe20000004100 */
[----:B------:R-:W-:Y:S05]  /*4670*/  @P3 BRA `(.L_x_33344) ;  /* 0x0000008000003947 */ /* 0x000fea0003800000 */
[----:B------:R-:W-:-:S04]  /*4680*/  ISETP.NE.U32.AND P2, PT, RZ, c[0x0][0x180], PT ;  /* 0x00006000ff007a0c */ /* 0x000fc80003f45070 */
[----:B------:R-:W-:-:S13]  /*4690*/  ISETP.NE.AND.EX P2, PT, RZ, c[0x0][0x184], PT, P2 ;  /* 0x00006100ff007a0c */ /* 0x000fda0003f45320 */
[----:B------:R-:W-:Y:S05]  /*46a0*/  @P2 BRA `(.L_x_33345) ;  /* 0x0000002000002947 */ /* 0x000fea0003800000 */
[----:B------:R-:W-:Y:S05]  /*46b0*/  @P0 BRA `(.L_x_33346) ;  /* 0x0000008000000947 */ /* 0x000fea0003800000 */
[----:B------:R-:W-:Y:S05]  /*46c0*/  BRA `(.L_x_33347) ;  /* 0x0000009000007947 */ /* 0x000fea0003800000 */
.L_x_33345:
[----:B-----5:R-:W-:-:S05]  /*46d0*/  HADD2.F32 R124, -RZ, R51.H1_H1 ;  /* 0x30000033ff7c7230 */ /* 0x020fca0000004100 */
[----:B------:R-:W-:Y:S01]  /*46e0*/  FADD.FTZ R164, R124, R164 ;  /* 0x000000a47ca47221 */ /* 0x000fe20000010000 */
[----:B------:R-:W-:Y:S05]  /*46f0*/  BRA `(.L_x_33346) ;  /* 0x0000004000007947 */ /* 0x000fea0003800000 */
.L_x_33344:
[----:B-----5:R-:W-:-:S05]  /*4700*/  HADD2.F32 R124, -RZ, R55.H1_H1 ;  /* 0x30000037ff7c7230 */ /* 0x020fca0000004100 */
[----:B------:R-:W-:Y:S01]  /*4710*/  FADD.FTZ R164, R124, R164 ;  /* 0x000000a47ca47221 */ /* 0x000fe20000010000 */
[----:B------:R-:W-:-:S05]  /*4720*/  @P2 HADD2.F32 R124, -RZ, R51.H1_H1 ;  /* 0x30000033ff7c2230 */ /* 0x000fca0000004100 */
[----:B------:R-:W-:-:S05]  /*4730*/  @P2 FADD.FTZ R164, R124, R164 ;  /* 0x000000a47ca42221 */ /* 0x000fca0000010000 */
.L_x_33346:
[----:B------:R-:W-:-:S04]  /*4740*/  F2FP.PACK_AB R124, RZ, R164 ;  /* 0x000000a4ff7c723e */ /* 0x000fc800000000ff */
[----:B------:R-:W-:Y:S02]  /*4750*/  PRMT R47, R47, 0x5410, R124 ;  /* 0x000054102f2f7816 */ /* 0x000fe4000000007c */
.L_x_33347:
[----:B------:R-:W-:-:S04]  /*4760*/  @P0 LEA R124, P2, R168, c[0x0][0x188], 0x4 ;  /* 0x00006200a87c0a11 */ /* 0x000fc800078420ff */
[C---:B------:R-:W-:Y:S02]  /*4770*/  @P0 LEA.HI.X R125, R168.reuse, c[0x0][0x18c], RZ, 0x4, P2 ;  /* 0x00006300a87d0a11 */ /* 0x040fe400010f24ff */
[----:B------:R-:W-:-:S03]  /*4780*/  IADD3 R168, R168, 0x20, RZ ;  /* 0x00000020a8a87810 */ /* 0x000fc60007ffe0ff */
[----:B------:R0:W-:Y:S04]  /*4790*/  @P0 STG.E.128 [R124.64], R44 ;  /* 0x0000002c7c000986 */ /* 0x0001e8000c101d04 */
.L_x_33315:
[----:B------:R-:W-:Y:S05]  /*47a0*/  BSYNC B0 ;  /* 0x0000000000007941 */ /* 0x000fea0003800000 */
.L_x_33314:
        /* <DEDUP_REMOVED lines=25> */
.L_x_33351:
[----:B-----5:R-:W-:-:S05]  /*4940*/  HADD2.F32 R34, -RZ, R48.H0_H0 ;  /* 0x20000030ff227230 */ /* 0x020fca0000004100 */
[----:B------:R-:W-:Y:S01]  /*4950*/  FADD.FTZ R3, R34, R3 ;  /* 0x0000000322037221 */ /* 0x000fe20000010000 */
[----:B------:R-:W-:Y:S05]  /*4960*/  BRA `(.L_x_33352) ;  /* 0x0000004000007947 */ /* 0x000fea0003800000 */
.L_x_33350:
[----:B-----5:R-:W-:-:S05]  /*4970*/  HADD2.F32 R34, -RZ, R52.H0_H0 ;  /* 0x20000034ff227230 */ /* 0x020fca0000004100 */
[----:B------:R-:W-:Y:S01]  /*4980*/  FADD.FTZ R3, R34, R3 ;  /* 0x0000000322037221 */ /* 0x000fe20000010000 */
[----:B------:R-:W-:-:S05]  /*4990*/  @P2 HADD2.F32 R34, -RZ, R48.H0_H0 ;  /* 0x20000030ff222230 */ /* 0x000fca0000004100 */
[----:B------:R-:W-:-:S05]  /*49a0*/  @P2 FADD.FTZ R3, R34, R3 ;  /* 0x0000000322032221 */ /* 0x000fca0000010000 */
.L_x_33352:
[----:B------:R-:W-:-:S04]  /*49b0*/  F2FP.PACK_AB R34, RZ, R3 ;  /* 0x00000003ff22723e */ /* 0x000fc800000000ff */
[----:B------:R-:W-:Y:S02]  /*49c0*/  PRMT R44, R34, 0x7610, R44 ;  /* 0x00007610222c7816 */ /* 0x000fe4000000002c */
.L_x_33353:
[----:B------:R-:W-:Y:S01]  /*49d0*/  HADD2.F32 R34, -RZ, R124.H1_H1 ;  /* 0x3000007cff227230 */ /* 0x000fe20000004100 */
[----:B------:R-:W-:Y:S05]  /*49e0*/  @P3 BRA `(.L_x_33354) ;  /* 0x0000008000003947 */ /* 0x000fea0003800000 */
[----:B------:R-:W-:-:S04]  /*49f0*/  ISETP.NE.U32.AND P4, PT, RZ, c[0x0][0x180], PT ;  /* 0x00006000ff007a0c */ /* 0x000fc80003f85070 */
[----:B------:R-:W-:-:S13]  /*4a00*/  ISETP.NE.AND.EX P4, PT, RZ, c[0x0][0x184], PT, P4 ;  /* 0x00006100ff007a0c */ /* 0x000fda0003f85340 */
[----:B------:R-:W-:Y:S05]  /*4a10*/  @P4 BRA `(.L_x_33355) ;  /* 0x0000002000004947 */ /* 0x000fea0003800000 */
[----:B------:R-:W-:Y:S05]  /*4a20*/  @P0 BRA `(.L_x_33356) ;  /* 0x0000008000000947 */ /* 0x000fea0003800000 */
[----:B------:R-:W-:Y:S05]  /*4a30*/  BRA `(.L_x_33357) ;  /* 0x0000009000007947 */ /* 0x000fea0003800000 */
.L_x_33355:
[----:B-----5:R-:W-:-:S05]  /*4a40*/  HADD2.F32 R35, -RZ, R48.H1_H1 ;  /* 0x30000030ff237230 */ /* 0x020fca0000004100 */
[----:B------:R-:W-:Y:S01]  /*4a50*/  FADD.FTZ R34, R35, R34 ;  /* 0x0000002223227221 */ /* 0x000fe20000010000 */
[----:B------:R-:W-:Y:S05]  /*4a60*/  BRA `(.L_x_33356) ;  /* 0x0000004000007947 */ /* 0x000fea0003800000 */
.L_x_33354:
[----:B-----5:R-:W-:-:S05]  /*4a70*/  HADD2.F32 R35, -RZ, R52.H1_H1 ;  /* 0x30000034ff237230 */ /* 0x020fca0000004100 */
[----:B------:R-:W-:Y:S01]  /*4a80*/  FADD.FTZ R34, R35, R34 ;  /* 0x0000002223227221 */ /* 0x000fe20000010000 */
[----:B------:R-:W-:-:S05]  /*4a90*/  @P2 HADD2.F32 R35, -RZ, R48.H1_H1 ;  /* 0x30000030ff232230 */ /* 0x000fca0000004100 */
[----:B------:R-:W-:-:S05]  /*4aa0*/  @P2 FADD.FTZ R34, R35, R34 ;  /* 0x0000002223222221 */ /* 0x000fca0000010000 */
.L_x_33356:
[----:B------:R-:W-:-:S04]  /*4ab0*/  F2FP.PACK_AB R35, RZ, R34 ;  /* 0x00000022ff23723e */ /* 0x000fc800000000ff */
[----:B------:R-:W-:Y:S02]  /*4ac0*/  PRMT R44, R44, 0x5410, R35 ;  /* 0x000054102c2c7816 */ /* 0x000fe40000000023 */
.L_x_33357:
[----:B------:R-:W-:Y:S01]  /*4ad0*/  HADD2.F32 R35, -RZ, R125.H0_H0 ;  /* 0x2000007dff237230 */ /* 0x000fe20000004100 */
[----:B------:R-:W-:Y:S05]  /*4ae0*/  @P3 BRA `(.L_x_33358) ;  /* 0x0000008000003947 */ /* 0x000fea0003800000 */
[----:B------:R-:W-:-:S04]  /*4af0*/  ISETP.NE.U32.AND P4, PT, RZ, c[0x0][0x180], PT ;  /* 0x00006000ff007a0c */ /* 0x000fc80003f85070 */
[----:B------:R-:W-:-:S13]  /*4b00*/  ISETP.NE.AND.EX P4, PT, RZ, c[0x0][0x184], PT, P4 ;  /* 0x00006100ff007a0c */ /* 0x000fda0003f85340 */
[----:B------:R-:W-:Y:S05]  /*4b10*/  @P4 BRA `(.L_x_33359) ;  /* 0x0000002000004947 */ /* 0x000fea0003800000 */
[----:B------:R-:W-:Y:S05]  /*4b20*/  @P0 BRA `(.L_x_33360) ;  /* 0x0000008000000947 */ /* 0x000fea0003800000 */
[----:B------:R-:W-:Y:S05]  /*4b30*/  BRA `(.L_x_33361) ;  /* 0x0000009000007947 */ /* 0x000fea0003800000 */
.L_x_33359:
[----:B-----5:R-:W-:-:S05]  /*4b40*/  HADD2.F32 R124, -RZ, R49.H0_H0 ;  /* 0x20000031ff7c7230 */ /* 0x020fca0000004100 */
[----:B------:R-:W-:Y:S01]  /*4b50*/  FADD.FTZ R35, R124, R35 ;  /* 0x000000237c237221 */ /* 0x000fe20000010000 */
[----:B------:R-:W-:Y:S05]  /*4b60*/  BRA `(.L_x_33360) ;  /* 0x0000004000007947 */ /* 0x000fea0003800000 */
.L_x_33358:
[----:B-----5:R-:W-:-:S05]  /*4b70*/  HADD2.F32 R124, -RZ, R53.H0_H0 ;  /* 0x20000035ff7c7230 */ /* 0x020fca0000004100 */
[----:B------:R-:W-:Y:S01]  /*4b80*/  FADD.FTZ R35, R124, R35 ;  /* 0x000000237c237221 */ /* 0x000fe20000010000 */
[----:B------:R-:W-:-:S05]  /*4b90*/  @P2 HADD2.F32 R124, -RZ, R49.H0_H0 ;  /* 0x20000031ff7c2230 */ /* 0x000fca0000004100 */
[----:B------:R-:W-:-:S05]  /*4ba0*/  @P2 FADD.FTZ R35, R124, R35 ;  /* 0x000000237c232221 */ /* 0x000fca0000010000 */
.L_x_33360:
[----:B------:R-:W-:-:S04]  /*4bb0*/  F2FP.PACK_AB R124, RZ, R35 ;  /* 0x00000023ff7c723e */ /* 0x000fc800000000ff */
[----:B------:R-:W-:Y:S02]  /*4bc0*/  PRMT R45, R124, 0x7610, R45 ;  /* 0x000076107c2d7816 */ /* 0x000fe4000000002d */
.L_x_33361:
[----:B------:R-:W-:Y:S01]  /*4bd0*/  HADD2.F32 R131, -RZ, R125.H1_H1 ;  /* 0x3000007dff837230 */ /* 0x000fe20000004100 */
[----:B------:R-:W-:Y:S05]  /*4be0*/  @P3 BRA `(.L_x_33362) ;  /* 0x0000008000003947 */ /* 0x000fea0003800000 */
[----:B------:R-:W-:-:S04]  /*4bf0*/  ISETP.NE.U32.AND P4, PT, RZ, c[0x0][0x180], PT ;  /* 0x00006000ff007a0c */ /* 0x000fc80003f85070 */
[----:B------:R-:W-:-:S13]  /*4c00*/  ISETP.NE.AND.EX P4, PT, RZ, c[0x0][0x184], PT, P4 ;  /* 0x00006100ff007a0c */ /* 0x000fda0003f85340 */
[----:B------:R-:W-:Y:S05]  /*4c10*/  @P4 BRA `(.L_x_33363) ;  /* 0x0000002000004947 */ /* 0x000fea0003800000 */
[----:B------:R-:W-:Y:S05]  /*4c20*/  @P0 BRA `(.L_x_33364) ;  /* 0x0000008000000947 */ /* 0x000fea0003800000 */
[----:B------:R-:W-:Y:S05]  /*4c30*/  BRA `(.L_x_33365) ;  /* 0x0000009000007947 */ /* 0x000fea0003800000 */
.L_x_33363:
[----:B-----5:R-:W-:-:S05]  /*4c40*/  HADD2.F32 R124, -RZ, R49.H1_H1 ;  /* 0x30000031ff7c7230 */ /* 0x020fca0000004100 */
[----:B------:R-:W-:Y:S01]  /*4c50*/  FADD.FTZ R131, R124, R131 ;  /* 0x000000837c837221 */ /* 0x000fe20000010000 */
[----:B------:R-:W-:Y:S05]  /*4c60*/  BRA `(.L_x_33364) ;  /* 0x0000004000007947 */ /* 0x000fea0003800000 */
.L_x_33362:
[----:B-----5:R-:W-:-:S05]  /*4c70*/  HADD2.F32 R124, -RZ, R53.H1_H1 ;  /* 0x30000035ff7c7230 */ /* 0x020fca0000004100 */
[----:B------:R-:W-:Y:S01]  /*4c80*/  FADD.FTZ R131, R124, R131 ;  /* 0x000000837c837221 */ /* 0x000fe20000010000 */
[----:B------:R-:W-:-:S05]  /*4c90*/  @P2 HADD2.F32 R124, -RZ, R49.H1_H1 ;  /* 0x30000031ff7c2230 */ /* 0x000fca0000004100 */
[----:B------:R-:W-:-:S05]  /*4ca0*/  @P2 FADD.FTZ R131, R124, R131 ;  /* 0x000000837c832221 */ /* 0x000fca0000010000 */
.L_x_33364:
[----:B------:R-:W-:-:S04]  /*4cb0*/  F2FP.PACK_AB R124, RZ, R131 ;  /* 0x00000083ff7c723e */ /* 0x000fc800000000ff */
[----:B------:R-:W-:Y:S02]  /*4cc0*/  PRMT R45, R45, 0x5410, R124 ;  /* 0x000054102d2d7816 */ /* 0x000fe4000000007c */
.L_x_33365:
[----:B------:R-:W-:Y:S01]  /*4cd0*/  HADD2.F32 R132, -RZ, R126.H0_H0 ;  /* 0x2000007eff847230 */ /* 0x000fe20000004100 */
[----:B------:R-:W-:Y:S05]  /*4ce0*/  @P3 BRA `(.L_x_33366) ;  /* 0x0000008000003947 */ /* 0x000fea0003800000 */
[----:B------:R-:W-:-:S04]  /*4cf0*/  ISETP.NE.U32.AND P4, PT, RZ, c[0x0][0x180], PT ;  /* 0x00006000ff007a0c */ /* 0x000fc80003f85070 */
[----:B------:R-:W-:-:S13]  /*4d00*/  ISETP.NE.AND.EX P4, PT, RZ, c[0x0][0x184], PT, P4 ;  /* 0x00006100ff007a0c */ /* 0x000fda0003f85340 */
[----:B------:R-:W-:Y:S05]  /*4d10*/  @P4 BRA `(.L_x_33367) ;  /* 0x0000002000004947 */ /* 0x000fea0003800000 */
[----:B------:R-:W-:Y:S05]  /*4d20*/  @P0 BRA `(.L_x_33368) ;  /* 0x0000008000000947 */ /* 0x000fea0003800000 */
[----:B------:R-:W-:Y:S05]  /*4d30*/  BRA `(.L_x_33369) ;  /* 0x0000009000007947 */ /* 0x000fea0003800000 */
.L_x_33367:
[----:B-----5:R-:W-:-:S05]  /*4d40*/  HADD2.F32 R124, -RZ, R50.H0_H0 ;  /* 0x20000032ff7c7230 */ /* 0x020fca0000004100 */
[----:B------:R-:W-:Y:S01]  /*4d50*/  FADD.FTZ R132, R124, R132 ;  /* 0x000000847c847221 */ /* 0x000fe20000010000 */
[----:B------:R-:W-:Y:S05]  /*4d60*/  BRA `(.L_x_33368) ;  /* 0x0000004000007947 */ /* 0x000fea0003800000 */
.L_x_33366:
[----:B-----5:R-:W-:-:S05]  /*4d70*/  HADD2.F32 R124, -RZ, R54.H0_H0 ;  /* 0x20000036ff7c7230 */ /* 0x020fca0000004100 */
[----:B------:R-:W-:Y:S01]  /*4d80*/  FADD.FTZ R132, R124, R132 ;  /* 0x000000847c847221 */ /* 0x000fe20000010000 */
[----:B------:R-:W-:-:S05]  /*4d90*/  @P2 HADD2.F32 R124, -RZ, R50.H0_H0 ;  /* 0x20000032ff7c2230 */ /* 0x000fca0000004100 */
[----:B------:R-:W-:-:S05]  /*4da0*/  @P2 FADD.FTZ R132, R124, R132 ;  /* 0x000000847c842221 */ /* 0x000fca0000010000 */
.L_x_33368:
[----:B------:R-:W-:-:S04]  /*4db0*/  F2FP.PACK_AB R124, RZ, R132 ;  /* 0x00000084ff7c723e */ /* 0x000fc800000000ff */
[----:B------:R-:W-:Y:S02]  /*4dc0*/  PRMT R46, R124, 0x7610, R46 ;  /* 0x000076107c2e7816 */ /* 0x000fe4000000002e */
.L_x_33369:
[----:B------:R-:W-:Y:S01]  /*4dd0*/  HADD2.F32 R146, -RZ, R126.H1_H1 ;  /* 0x3000007eff927230 */ /* 0x000fe20000004100 */
[----:B------:R-:W-:Y:S05]  /*4de0*/  @P3 BRA `(.L_x_33370) ;  /* 0x0000008000003947 */ /* 0x000fea0003800000 */
[----:B------:R-:W-:-:S04]  /*4df0*/  ISETP.NE.U32.AND P4, PT, RZ, c[0x0][0x180], PT ;  /* 0x00006000ff007a0c */ /* 0x000fc80003f85070 */
[----:B------:R-:W-:-:S13]  /*4e00*/  ISETP.NE.AND.EX P4, PT, RZ, c[0x0][0x184], PT, P4 ;  /* 0x00006100ff007a0c */ /* 0x000fda0003f85340 */
[----:B------:R-:W-:Y:S05]  /*4e10*/  @P4 BRA `(.L_x_33371) ;  /* 0x0000002000004947 */ /* 0x000fea0003800000 */
[----:B------:R-:W-:Y:S05]  /*4e20*/  @P0 BRA `(.L_x_33372) ;  /* 0x0000008000000947 */ /* 0x000fea0003800000 */
[----:B------:R-:W-:Y:S05]  /*4e30*/  BRA `(.L_x_33373) ;  /* 0x0000009000007947 */ /* 0x000fea0003800000 */
.L_x_33371:
[----:B-----5:R-:W-:-:S05]  /*4e40*/  HADD2.F32 R124, -RZ, R50.H1_H1 ;  /* 0x30000032ff7c7230 */ /* 0x020fca0000004100 */
[----:B------:R-:W-:Y:S01]  /*4e50*/  FADD.FTZ R146, R124, R146 ;  /* 0x000000927c927221 */ /* 0x000fe20000010000 */
[----:B------:R-:W-:Y:S05]  /*4e60*/  BRA `(.L_x_33372) ;  /* 0x0000004000007947 */ /* 0x000fea0003800000 */
.L_x_33370:
[----:B-----5:R-:W-:-:S05]  /*4e70*/  HADD2.F32 R124, -RZ, R54.H1_H1 ;  /* 0x30000036ff7c7230 */ /* 0x020fca0000004100 */
[----:B------:R-:W-:Y:S01]  /*4e80*/  FADD.FTZ R146, R124, R146 ;  /* 0x000000927c927221 */ /* 0x000fe20000010000 */
[----:B------:R-:W-:-:S05]  /*4e90*/  @P2 HADD2.F32 R124, -RZ, R50.H1_H1 ;  /* 0x30000032ff7c2230 */ /* 0x000fca0000004100 */
[----:B------:R-:W-:-:S05]  /*4ea0*/  @P2 FADD.FTZ R146, R124, R146 ;  /* 0x000000927c922221 */ /* 0x000fca0000010000 */
.L_x_33372:
[----:B------:R-:W-:-:S04]  /*4eb0*/  F2FP.PACK_AB R124, RZ, R146 ;  /* 0x00000092ff7c723e */ /* 0x000fc800000000ff */
[----:B------:R-:W-:Y:S02]  /*4ec0*/  PRMT R46, R46, 0x5410, R124 ;  /* 0x000054102e2e7816 */ /* 0x000fe4000000007c */
.L_x_33373:
[----:B------:R-:W-:Y:S01]  /*4ed0*/  HADD2.F32 R145, -RZ, R127.H0_H0 ;  /* 0x2000007fff917230 */ /* 0x000fe20000004100 */
[----:B------:R-:W-:Y:S05]  /*4ee0*/  @P3 BRA `(.L_x_33374) ;  /* 0x0000008000003947 */ /* 0x000fea0003800000 */
[----:B------:R-:W-:-:S04]  /*4ef0*/  ISETP.NE.U32.AND P4, PT, RZ, c[0x0][0x180], PT ;  /* 0x00006000ff007a0c */ /* 0x000fc80003f85070 */
[----:B------:R-:W-:-:S13]  /*4f00*/  ISETP.NE.AND.EX P4, PT, RZ, c[0x0][0x184], PT, P4 ;  /* 0x00006100ff007a0c */ /* 0x000fda0003f85340 */
[----:B------:R-:W-:Y:S05]  /*4f10*/  @P4 BRA `(.L_x_33375) ;  /* 0x0000002000004947 */ /* 0x000fea0003800000 */
[----:B------:R-:W-:Y:S05]  /*4f20*/  @P0 BRA `(.L_x_33376) ;  /* 0x0000008000000947 */ /* 0x000fea0003800000 */
[----:B------:R-:W-:Y:S05]  /*4f30*/  BRA `(.L_x_33377) ;  /* 0x0000009000007947 */ /* 0x000fea0003800000 */
.L_x_33375:
[----:B-----5:R-:W-:-:S05]  /*4f40*/  HADD2.F32 R124, -RZ, R51.H0_H0 ;  /* 0x20000033ff7c7230 */ /* 0x020fca0000004100 */
[----:B------:R-:W-:Y:S01]  /*4f50*/  FADD.FTZ R145, R124, R145 ;  /* 0x000000917c917221 */ /* 0x000fe20000010000 */
[----:B------:R-:W-:Y:S05]  /*4f60*/  BRA `(.L_x_33376) ;  /* 0x0000004000007947 */ /* 0x000fea0003800000 */
.L_x_33374:
[----:B-----5:R-:W-:-:S05]  /*4f70*/  HADD2.F32 R124, -RZ, R55.H0_H0 ;  /* 0x20000037ff7c7230 */ /* 0x020fca0000004100 */
[----:B------:R-:W-:Y:S01]  /*4f80*/  FADD.FTZ R145, R124, R145 ;  /* 0x000000917c917221 */ /* 0x000fe20000010000 */
[----:B------:R-:W-:-:S05]  /*4f90*/  @P2 HADD2.F32 R124, -RZ, R51.H0_H0 ;  /* 0x20000033ff7c2230 */ /* 0x000fca0000004100 */
[----:B------:R-:W-:-:S05]  /*4fa0*/  @P2 FADD.FTZ R145, R124, R145 ;  /* 0x000000917c912221 */ /* 0x000fca0000010000 */
.L_x_33376:
[----:B------:R-:W-:-:S04]  /*4fb0*/  F2FP.PACK_AB R124, RZ, R145 ;  /* 0x00000091ff7c723e */ /* 0x000fc800000000ff */
[----:B------:R-:W-:Y:S02]  /*4fc0*/  PRMT R47, R124, 0x7610, R47 ;  /* 0x000076107c2f7816 */ /* 0x000fe4000000002f */
.L_x_33377:
[----:B------:R-:W-:Y:S01]  /*4fd0*/  HADD2.F32 R165, -RZ, R127.H1_H1 ;  /* 0x3000007fffa57230 */ /* 0x000fe20000004100 */
[----:B------:R-:W-:Y:S05]  /*4fe0*/  @P3 BRA `(.L_x_33378) ;  /* 0x0000008000003947 */ /* 0x000fea0003800000 */
[----:B------:R-:W-:-:S04]  /*4ff0*/  ISETP.NE.U32.AND P2, PT, RZ, c[0x0][0x180], PT ;  /* 0x00006000ff007a0c */ /* 0x000fc80003f45070 */
[----:B------:R-:W-:-:S13]  /*5000*/  ISETP.NE.AND.EX P2, PT, RZ, c[0x0][0x184], PT, P2 ;  /* 0x00006100ff007a0c */ /* 0x000fda0003f45320 */
[----:B------:R-:W-:Y:S05]  /*5010*/  @P2 BRA `(.L_x_33379) ;  /* 0x0000002000002947 */ /* 0x000fea0003800000 */
[----:B------:R-:W-:Y:S05]  /*5020*/  @P0 BRA `(.L_x_33380) ;  /* 0x0000008000000947 */ /* 0x000fea0003800000 */
[----:B------:R-:W-:Y:S05]  /*5030*/  BRA `(.L_x_33381) ;  /* 0x0000009000007947 */ /* 0x000fea0003800000 */
.L_x_33379:
[----:B-----5:R-:W-:-:S05]  /*5040*/  HADD2.F32 R124, -RZ, R51.H1_H1 ;  /* 0x30000033ff7c7230 */ /* 0x020fca0000004100 */
[----:B------:R-:W-:Y:S01]  /*5050*/  FADD.FTZ R165, R124, R165 ;  /* 0x000000a57ca57221 */ /* 0x000fe20000010000 */
[----:B------:R-:W-:Y:S05]  /*5060*/  BRA `(.L_x_33380) ;  /* 0x0000004000007947 */ /* 0x000fea0003800000 */
.L_x_33378:
[----:B-----5:R-:W-:-:S05]  /*5070*/  HADD2.F32 R124, -RZ, R55.H1_H1 ;  /* 0x30000037ff7c7230 */ /* 0x020fca0000004100 */
[----:B------:R-:W-:Y:S01]  /*5080*/  FADD.FTZ R165, R124, R165 ;  /* 0x000000a57ca57221 */ /* 0x000fe20000010000 */
[----:B------:R-:W-:-:S05]  /*5090*/  @P2 HADD2.F32 R124, -RZ, R51.H1_H1 ;  /* 0x30000033ff7c2230 */ /* 0x000fca0000004100 */
[----:B------:R-:W-:-:S05]  /*50a0*/  @P2 FADD.FTZ R165, R124, R165 ;  /* 0x000000a57ca52221 */ /* 0x000fca0000010000 */
.L_x_33380:
[----:B------:R-:W-:-:S04]  /*50b0*/  F2FP.PACK_AB R124, RZ, R165 ;  /* 0x000000a5ff7c723e */ /* 0x000fc800000000ff */
[----:B------:R-:W-:Y:S02]  /*50c0*/  PRMT R47, R47, 0x5410, R124 ;  /* 0x000054102f2f7816 */ /* 0x000fe4000000007c */
.L_x_33381:
[----:B------:R-:W-:-:S04]  /*50d0*/  @P0 LEA R124, P2, R168, c[0x0][0x188], 0x4 ;  /* 0x00006200a87c0a11 */ /* 0x000fc800078420ff */
[C---:B------:R-:W-:Y:S02]  /*50e0*/  @P0 LEA.HI.X R125, R168.reuse, c[0x0][0x18c], RZ, 0x4, P2 ;  /* 0x00006300a87d0a11 */ /* 0x040fe400010f24ff */
[----:B------:R-:W-:-:S03]  /*50f0*/  IADD3 R168, R168, 0x20, RZ ;  /* 0x00000020a8a87810 */ /* 0x000fc60007ffe0ff */
[----:B------:R0:W-:Y:S04]  /*5100*/  @P0 STG.E.128 [R124.64], R44 ;  /* 0x0000002c7c000986 */ /* 0x0001e8000c101d04 */
.L_x_33349:
[----:B------:R-:W-:Y:S05]  /*5110*/  BSYNC B0 ;  /* 0x0000000000007941 */ /* 0x000fea0003800000 */
.L_x_33348:
        /* <DEDUP_REMOVED lines=25> */
.L_x_33385:
[----:B-----5:R-:W-:-:S05]  /*52b0*/  HADD2.F32 R36, -RZ, R48.H0_H0 ;  /* 0x20000030ff247230 */ /* 0x020fca0000004100 */
[----:B------:R-:W-:Y:S01]  /*52c0*/  FADD.FTZ R2, R36, R2 ;  /* 0x0000000224027221 */ /* 0x000fe20000010000 */
[----:B------:R-:W-:Y:S05]  /*52d0*/  BRA `(.L_x_33386) ;  /* 0x0000004000007947 */ /* 0x000fea0003800000 */
.L_x_33384:
[----:B-----5:R-:W-:-:S05]  /*52e0*/  HADD2.F32 R36, -RZ, R52.H0_H0 ;  /* 0x20000034ff247230 */ /* 0x020fca0000004100 */
[----:B------:R-:W-:Y:S01]  /*52f0*/  FADD.FTZ R2, R36, R2 ;  /* 0x0000000224027221 */ /* 0x000fe20000010000 */
[----:B------:R-:W-:-:S05]  /*5300*/  @P2 HADD2.F32 R36, -RZ, R48.H0_H0 ;  /* 0x20000030ff242230 */ /* 0x000fca0000004100 */
[----:B------:R-:W-:-:S05]  /*5310*/  @P2 FADD.FTZ R2, R36, R2 ;  /* 0x0000000224022221 */ /* 0x000fca0000010000 */
.L_x_33386:
[----:B------:R-:W-:-:S04]  /*5320*/  F2FP.PACK_AB R36, RZ, R2 ;  /* 0x00000002ff24723e */ /* 0x000fc800000000ff */
[----:B------:R-:W-:Y:S02]  /*5330*/  PRMT R44, R36, 0x7610, R44 ;  /* 0x00007610242c7816 */ /* 0x000fe4000000002c */
.L_x_33387:
[----:B------:R-:W-:Y:S01]  /*5340*/  HADD2.F32 R36, -RZ, R124.H1_H1 ;  /* 0x3000007cff247230 */ /* 0x000fe20000004100 */
[----:B------:R-:W-:Y:S05]  /*5350*/  @P3 BRA `(.L_x_33388) ;  /* 0x0000008000003947 */ /* 0x000fea0003800000 */
[----:B------:R-:W-:-:S04]  /*5360*/  ISETP.NE.U32.AND P4, PT, RZ, c[0x0][0x180], PT ;  /* 0x00006000ff007a0c */ /* 0x000fc80003f85070 */
[----:B------:R-:W-:-:S13]  /*5370*/  ISETP.NE.AND.EX P4, PT, RZ, c[0x0][0x184], PT, P4 ;  /* 0x00006100ff007a0c */ /* 0x000fda0003f85340 */
[----:B------:R-:W-:Y:S05]  /*5380*/  @P4 BRA `(.L_x_33389) ;  /* 0x0000002000004947 */ /* 0x000fea0003800000 */
[----:B------:R-:W-:Y:S05]  /*5390*/  @P0 BRA `(.L_x_33390) ;  /* 0x0000008000000947 */ /* 0x000fea0003800000 */
[----:B------:R-:W-:Y:S05]  /*53a0*/  BRA `(.L_x_33391) ;  /* 0x0000009000007947 */ /* 0x000fea0003800000 */
.L_x_33389:
[----:B-----5:R-:W-:-:S05]  /*53b0*/  HADD2.F32 R37, -RZ, R48.H1_H1 ;  /* 0x30000030ff257230 */ /* 0x020fca0000004100 */
[----:B------:R-:W-:Y:S01]  /*53c0*/  FADD.FTZ R36, R37, R36 ;  /* 0x0000002425247221 */ /* 0x000fe20000010000 */
[----:B------:R-:W-:Y:S05]  /*53d0*/  BRA `(.L_x_33390) ;  /* 0x0000004000007947 */ /* 0x000fea0003800000 */
.L_x_33388:
[----:B-----5:R-:W-:-:S05]  /*53e0*/  HADD2.F32 R37, -RZ, R52.H1_H1 ;  /* 0x30000034ff257230 */ /* 0x020fca0000004100 */
[----:B------:R-:W-:Y:S01]  /*53f0*/  FADD.FTZ R36, R37, R36 ;  /* 0x0000002425247221 */ /* 0x000fe20000010000 */
[----:B------:R-:W-:-:S05]  /*5400*/  @P2 HADD2.F32 R37, -RZ, R48.H1_H1 ;  /* 0x30000030ff252230 */ /* 0x000fca0000004100 */
[----:B------:R-:W-:-:S05]  /*5410*/  @P2 FADD.FTZ R36, R37, R36 ;  /* 0x0000002425242221 */ /* 0x000fca0000010000 */
.L_x_33390:
[----:B------:R-:W-:-:S04]  /*5420*/  F2FP.PACK_AB R37, RZ, R36 ;  /* 0x00000024ff25723e */ /* 0x000fc800000000ff */
[----:B------:R-:W-:Y:S02]  /*5430*/  PRMT R44, R44, 0x5410, R37 ;  /* 0x000054102c2c7816 */ /* 0x000fe40000000025 */
.L_x_33391:
[----:B------:R-:W-:Y:S01]  /*5440*/  HADD2.F32 R37, -RZ, R125.H0_H0 ;  /* 0x2000007dff257230 */ /* 0x000fe20000004100 */
[----:B------:R-:W-:Y:S05]  /*5450*/  @P3 BRA `(.L_x_33392) ;  /* 0x0000008000003947 */ /* 0x000fea0003800000 */
[----:B------:R-:W-:-:S04]  /*5460*/  ISETP.NE.U32.AND P4, PT, RZ, c[0x0][0x180], PT ;  /* 0x00006000ff007a0c */ /* 0x000fc80003f85070 */
[----:B------:R-:W-:-:S13]  /*5470*/  ISETP.NE.AND.EX P4, PT, RZ, c[0x0][0x184], PT, P4 ;  /* 0x00006100ff007a0c */ /* 0x000fda0003f85340 */
[----:B------:R-:W-:Y:S05]  /*5480*/  @P4 BRA `(.L_x_33393) ;  /* 0x0000002000004947 */ /* 0x000fea0003800000 */
[----:B------:R-:W-:Y:S05]  /*5490*/  @P0 BRA `(.L_x_33394) ;  /* 0x0000008000000947 */ /* 0x000fea0003800000 */
[----:B------:R-:W-:Y:S05]  /*54a0*/  BRA `(.L_x_33395) ;  /* 0x0000009000007947 */ /* 0x000fea0003800000 */
.L_x_33393:
[----:B-----5:R-:W-:-:S05]  /*54b0*/  HADD2.F32 R124, -RZ, R49.H0_H0 ;  /* 0x20000031ff7c7230 */ /* 0x020fca0000004100 */
[----:B------:R-:W-:Y:S01]  /*54c0*/  FADD.FTZ R37, R124, R37 ;  /* 0x000000257c257221 */ /* 0x000fe20000010000 */
[----:B------:R-:W-:Y:S05]  /*54d0*/  BRA `(.L_x_33394) ;  /* 0x0000004000007947 */ /* 0x000fea0003800000 */
.L_x_33392:
[----:B-----5:R-:W-:-:S05]  /*54e0*/  HADD2.F32 R124, -RZ, R53.H0_H0 ;  /* 0x20000035ff7c7230 */ /* 0x020fca0000004100 */
[----:B------:R-:W-:Y:S01]  /*54f0*/  FADD.FTZ R37, R124, R37 ;  /* 0x000000257c257221 */ /* 0x000fe20000010000 */
[----:B------:R-:W-:-:S05]  /*5500*/  @P2 HADD2.F32 R124, -RZ, R49.H0_H0 ;  /* 0x20000031ff7c2230 */ /* 0x000fca0000004100 */
[----:B------:R-:W-:-:S05]  /*5510*/  @P2 FADD.FTZ R37, R124, R37 ;  /* 0x000000257c252221 */ /* 0x000fca0000010000 */
.L_x_33394:
[----:B------:R-:W-:-:S04]  /*5520*/  F2FP.PACK_AB R124, RZ, R37 ;  /* 0x00000025ff7c723e */ /* 0x000fc800000000ff */
[----:B------:R-:W-:Y:S02]  /*5530*/  PRMT R45, R124, 0x7610, R45 ;  /* 0x000076107c2d7816 */ /* 0x000fe4000000002d */
.L_x_33395:
[----:B------:R-:W-:Y:S01]  /*5540*/  HADD2.F32 R133, -RZ, R125.H1_H1 ;  /* 0x3000007dff857230 */ /* 0x000fe20000004100 */
[----:B------:R-:W-:Y:S05]  /*5550*/  @P3 BRA `(.L_x_33396) ;  /* 0x0000008000003947 */ /* 0x000fea0003800000 */
[----:B------:R-:W-:-:S04]  /*5560*/  ISETP.NE.U32.AND P4, PT, RZ, c[0x0][0x180], PT ;  /* 0x00006000ff007a0c */ /* 0x000fc80003f85070 */
[----:B------:R-:W-:-:S13]  /*5570*/  ISETP.NE.AND.EX P4, PT, RZ, c[0x0][0x184], PT, P4 ;  /* 0x00006100ff007a0c */ /* 0x000fda0003f85340 */
[----:B------:R-:W-:Y:S05]  /*5580*/  @P4 BRA `(.L_x_33397) ;  /* 0x0000002000004947 */ /* 0x000fea0003800000 */
[----:B------:R-:W-:Y:S05]  /*5590*/  @P0 BRA `(.L_x_33398) ;  /* 0x0000008000000947 */ /* 0x000fea0003800000 */
[----:B------:R-:W-:Y:S05]  /*55a0*/  BRA `(.L_x_33399) ;  /* 0x0000009000007947 */ /* 0x000fea0003800000 */
.L_x_33397:
[----:B-----5:R-:W-:-:S05]  /*55b0*/  HADD2.F32 R124, -RZ, R49.H1_H1 ;  /* 0x30000031ff7c7230 */ /* 0x020fca0000004100 */
[----:B------:R-:W-:Y:S01]  /*55c0*/  FADD.FTZ R133, R124, R133 ;  /* 0x000000857c857221 */ /* 0x000fe20000010000 */
[----:B------:R-:W-:Y:S05]  /*55d0*/  BRA `(.L_x_33398) ;  /* 0x0000004000007947 */ /* 0x000fea0003800000 */
.L_x_33396:
[----:B-----5:R-:W-:-:S05]  /*55e0*/  HADD2.F32 R124, -RZ, R53.H1_H1 ;  /* 0x30000035ff7c7230 */ /* 0x020fca0000004100 */
[----:B------:R-:W-:Y:S01]  /*55f0*/  FADD.FTZ R133, R124, R133 ;  /* 0x000000857c857221 */ /* 0x000fe20000010000 */
[----:B------:R-:W-:-:S05]  /*5600*/  @P2 HADD2.F32 R124, -RZ, R49.H1_H1 ;  /* 0x30000031ff7c2230 */ /* 0x000fca0000004100 */
[----:B------:R-:W-:-:S05]  /*5610*/  @P2 FADD.FTZ R133, R124, R133 ;  /* 0x000000857c852221 */ /* 0x000fca0000010000 */
.L_x_33398:
[----:B------:R-:W-:-:S04]  /*5620*/  F2FP.PACK_AB R124, RZ, R133 ;  /* 0x00000085ff7c723e */ /* 0x000fc800000000ff */
[----:B------:R-:W-:Y:S02]  /*5630*/  PRMT R45, R45, 0x5410, R124 ;  /* 0x000054102d2d7816 */ /* 0x000fe4000000007c */
.L_x_33399:
[----:B------:R-:W-:Y:S01]  /*5640*/  HADD2.F32 R134, -RZ, R126.H0_H0 ;  /* 0x2000007eff867230 */ /* 0x000fe20000004100 */
[----:B------:R-:W-:Y:S05]  /*5650*/  @P3 BRA `(.L_x_33400) ;  /* 0x0000008000003947 */ /* 0x000fea0003800000 */
[----:B------:R-:W-:-:S04]  /*5660*/  ISETP.NE.U32.AND P4, PT, RZ, c[0x0][0x180], PT ;  /* 0x00006000ff007a0c */ /* 0x000fc80003f85070 */
[----:B------:R-:W-:-:S13]  /*5670*/  ISETP.NE.AND.EX P4, PT, RZ, c[0x0][0x184], PT, P4 ;  /* 0x00006100ff007a0c */ /* 0x000fda0003f85340 */
[----:B------:R-:W-:Y:S05]  /*5680*/  @P4 BRA `(.L_x_33401) ;  /* 0x0000002000004947 */ /* 0x000fea0003800000 */
[----:B------:R-:W-:Y:S05]  /*5690*/  @P0 BRA `(.L_x_33402) ;  /* 0x0000008000000947 */ /* 0x000fea0003800000 */
[----:B------:R-:W-:Y:S05]  /*56a0*/  BRA `(.L_x_33403) ;  /* 0x0000009000007947 */ /* 0x000fea0003800000 */
.L_x_33401:
[----:B-----5:R-:W-:-:S05]  /*56b0*/  HADD2.F32 R124, -RZ, R50.H0_H0 ;  /* 0x20000032ff7c7230 */ /* 0x020fca0000004100 */
[----:B------:R-:W-:Y:S01]  /*56c0*/  FADD.FTZ R134, R124, R134 ;  /* 0x000000867c867221 */ /* 0x000fe20000010000 */
[----:B------:R-:W-:Y:S05]  /*56d0*/  BRA `(.L_x_33402) ;  /* 0x0000004000007947 */ /* 0x000fea0003800000 */
.L_x_33400:
[----:B-----5:R-:W-:-:S05]  /*56e0*/  HADD2.F32 R124, -RZ, R54.H0_H0 ;  /* 0x20000036ff7c7230 */ /* 0x020fca0000004100 */
[----:B------:R-:W-:Y:S01]  /*56f0*/  FADD.FTZ R134, R124, R134 ;  /* 0x000000867c867221 */ /* 0x000fe20000010000 */
[----:B------:R-:W-:-:S05]  /*5700*/  @P2 HADD2.F32 R124, -RZ, R50.H0_H0 ;  /* 0x20000032ff7c2230 */ /* 0x000fca0000004100 */
[----:B------:R-:W-:-:S05]  /*5710*/  @P2 FADD.FTZ R134, R124, R134 ;  /* 0x000000867c862221 */ /* 0x000fca0000010000 */
.L_x_33402:
[----:B------:R-:W-:-:S04]  /*5720*/  F2FP.PACK_AB R124, RZ, R134 ;  /* 0x00000086ff7c723e */ /* 0x000fc800000000ff */
[----:B------:R-:W-:Y:S02]  /*5730*/  PRMT R46, R124, 0x7610, R46 ;  /* 0x000076107c2e7816 */ /* 0x000fe4000000002e */
.L_x_33403:
[----:B------:R-:W-:Y:S01]  /*5740*/  HADD2.F32 R144, -RZ, R126.H1_H1 ;  /* 0x3000007eff907230 */ /* 0x000fe20000004100 */
[----:B------:R-:W-:Y:S05]  /*5750*/  @P3 BRA `(.L_x_33404) ;  /* 0x0000008000003947 */ /* 0x000fea0003800000 */
[----:B------:R-:W-:-:S04]  /*5760*/  ISETP.NE.U32.AND P4, PT, RZ, c[0x0][0x180], PT ;  /* 0x00006000ff007a0c */ /* 0x000fc80003f85070 */
[----:B------:R-:W-:-:S13]  /*5770*/  ISETP.NE.AND.EX P4, PT, RZ, c[0x0][0x184], PT, P4 ;  /* 0x00006100ff007a0c */ /* 0x000fda0003f85340 */
[----:B------:R-:W-:Y:S05]  /*5780*/  @P4 BRA `(.L_x_33405) ;  /* 0x0000002000004947 */ /* 0x000fea0003800000 */
[----:B------:R-:W-:Y:S05]  /*5790*/  @P0 BRA `(.L_x_33406) ;  /* 0x0000008000000947 */ /* 0x000fea0003800000 */
[----:B------:R-:W-:Y:S05]  /*57a0*/  BRA `(.L_x_33407) ;  /* 0x0000009000007947 */ /* 0x000fea0003800000 */
.L_x_33405:
[----:B-----5:R-:W-:-:S05]  /*57b0*/  HADD2.F32 R124, -RZ, R50.H1_H1 ;  /* 0x30000032ff7c7230 */ /* 0x020fca0000004100 */
[----:B------:R-:W-:Y:S01]  /*57c0*/  FADD.FTZ R144, R124, R144 ;  /* 0x000000907c907221 */ /* 0x000fe20000010000 */
[----:B------:R-:W-:Y:S05]  /*57d0*/  BRA `(.L_x_33406) ;  /* 0x0000004000007947 */ /* 0x000fea0003800000 */
.L_x_33404:
[----:B-----5:R-:W-:-:S05]  /*57e0*/  HADD2.F32 R124, -RZ, R54.H1_H1 ;  /* 0x30000036ff7c7230 */ /* 0x020fca0000004100 */
[----:B------:R-:W-:Y:S01]  /*57f0*/  FADD.FTZ R144, R124, R144 ;  /* 0x000000907c907221 */ /* 0x000fe20000010000 */
[----:B------:R-:W-:-:S05]  /*5800*/  @P2 HADD2.F32 R124, -RZ, R50.H1_H1 ;  /* 0x30000032ff7c2230 */ /* 0x000fca0000004100 */
[----:B------:R-:W-:-:S05]  /*5810*/  @P2 FADD.FTZ R144, R124, R144 ;  /* 0x000000907c902221 */ /* 0x000fca0000010000 */
.L_x_33406:
[----:B------:R-:W-:-:S04]  /*5820*/  F2FP.PACK_AB R124, RZ, R144 ;  /* 0x00000090ff7c723e */ /* 0x000fc800000000ff */
[----:B------:R-:W-:Y:S02]  /*5830*/  PRMT R46, R46, 0x5410, R124 ;  /* 0x000054102e2e7816 */ /* 0x000fe4000000007c */
.L_x_33407:
[----:B------:R-:W-:Y:S01]  /*5840*/  HADD2.F32 R143, -RZ, R127.H0_H0 ;  /* 0x2000007fff8f7230 */ /* 0x000fe20000004100 */
[----:B------:R-:W-:Y:S05]  /*5850*/  @P3 BRA `(.L_x_33408) ;  /* 0x0000008000003947 */ /* 0x000fea0003800000 */
[----:B------:R-:W-:-:S04]  /*5860*/  ISETP.NE.U32.AND P4, PT, RZ, c[0x0][0x180], PT ;  /* 0x00006000ff007a0c */ /* 0x000fc80003f85070 */
[----:B------:R-:W-:-:S13]  /*5870*/  ISETP.NE.AND.EX P4, PT, RZ, c[0x0][0x184], PT, P4 ;  /* 0x00006100ff007a0c */ /* 0x000fda0003f85340 */
[----:B------:R-:W-:Y:S05]  /*5880*/  @P4 BRA `(.L_x_33409) ;  /* 0x0000002000004947 */ /* 0x000fea0003800000 */
[----:B------:R-:W-:Y:S05]  /*5890*/  @P0 BRA `(.L_x_33410) ;  /* 0x0000008000000947 */ /* 0x000fea0003800000 */
[----:B------:R-:W-:Y:S05]  /*58a0*/  BRA `(.L_x_33411) ;  /* 0x0000009000007947 */ /* 0x000fea0003800000 */
.L_x_33409:
[----:B-----5:R-:W-:-:S05]  /*58b0*/  HADD2.F32 R124, -RZ, R51.H0_H0 ;  /* 0x20000033ff7c7230 */ /* 0x020fca0000004100 */
[----:B------:R-:W-:Y:S01]  /*58c0*/  FADD.FTZ R143, R124, R143 ;  /* 0x0000008f7c8f7221 */ /* 0x000fe20000010000 */
[----:B------:R-:W-:Y:S05]  /*58d0*/  BRA `(.L_x_33410) ;  /* 0x0000004000007947 */ /* 0x000fea0003800000 */
.L_x_33408:
[----:B-----5:R-:W-:-:S05]  /*58e0*/  HADD2.F32 R124, -RZ, R55.H0_H0 ;  /* 0x20000037ff7c7230 */ /* 0x020fca0000004100 */
[----:B------:R-:W-:Y:S01]  /*58f0*/  FADD.FTZ R143, R124, R143 ;  /* 0x0000008f7c8f7221 */ /* 0x000fe20000010000 */
[----:B------:R-:W-:-:S05]  /*5900*/  @P2 HADD2.F32 R124, -RZ, R51.H0_H0 ;  /* 0x20000033ff7c2230 */ /* 0x000fca0000004100 */
[----:B------:R-:W-:-:S05]  /*5910*/  @P2 FADD.FTZ R143, R124, R143 ;  /* 0x0000008f7c8f2221 */ /* 0x000fca0000010000 */
.L_x_33410:
[----:B------:R-:W-:-:S04]  /*5920*/  F2FP.PACK_AB R124, RZ, R143 ;  /* 0x0000008fff7c723e */ /* 0x000fc800000000ff */
[----:B------:R-:W-:Y:S02]  /*5930*/  PRMT R47, R124, 0x7610, R47 ;  /* 0x000076107c2f7816 */ /* 0x000fe4000000002f */
.L_x_33411:
[----:B------:R-:W-:Y:S01]  /*5940*/  HADD2.F32 R166, -RZ, R127.H1_H1 ;  /* 0x3000007fffa67230 */ /* 0x000fe20000004100 */
[----:B------:R-:W-:Y:S05]  /*5950*/  @P3 BRA `(.L_x_33412) ;  /* 0x0000008000003947 */ /* 0x000fea0003800000 */
[----:B------:R-:W-:-:S04]  /*5960*/  ISETP.NE.U32.AND P2, PT, RZ, c[0x0][0x180], PT ;  /* 0x00006000ff007a0c */ /* 0x000fc80003f45070 */
[----:B------:R-:W-:-:S13]  /*5970*/  ISETP.NE.AND.EX P2, PT, RZ, c[0x0][0x184], PT, P2 ;  /* 0x00006100ff007a0c */ /* 0x000fda0003f45320 */
[----:B------:R-:W-:Y:S05]  /*5980*/  @P2 BRA `(.L_x_33413) ;  /* 0x0000002000002947 */ /* 0x000fea0003800000 */
[----:B------:R-:W-:Y:S05]  /*5990*/  @P0 BRA `(.L_x_33414) ;  /* 0x0000008000000947 */ /* 0x000fea0003800000 */
[----:B------:R-:W-:Y:S05]  /*59a0*/  BRA `(.L_x_33415) ;  /* 0x0000009000007947 */ /* 0x000fea0003800000 */
.L_x_33413:
[----:B-----5:R-:W-:-:S05]  /*59b0*/  HADD2.F32 R124, -RZ, R51.H1_H1 ;  /* 0x30000033ff7c7230 */ /* 0x020fca0000004100 */
[----:B------:R-:W-:Y:S01]  /*59c0*/  FADD.FTZ R166, R124, R166 ;  /* 0x000000a67ca67221 */ /* 0x000fe20000010000 */
[----:B------:R-:W-:Y:S05]  /*59d0*/  BRA `(.L_x_33414) ;  /* 0x0000004000007947 */ /* 0x000fea0003800000 */
.L_x_33412:
[----:B-----5:R-:W-:-:S05]  /*59e0*/  HADD2.F32 R124, -RZ, R55.H1_H1 ;  /* 0x30000037ff7c7230 */ /* 0x020fca0000004100 */
[----:B------:R-:W-:Y:S01]  /*59f0*/  FADD.FTZ R166, R124, R166 ;  /* 0x000000a67ca67221 */ /* 0x000fe20000010000 */
[----:B------:R-:W-:-:S05]  /*5a00*/  @P2 HADD2.F32 R124, -RZ, R51.H1_H1 ;  /* 0x30000033ff7c2230 */ /* 0x000fca0000004100 */
[----:B------:R-:W-:-:S05]  /*5a10*/  @P2 FADD.FTZ R166, R124, R166 ;  /* 0x000000a67ca62221 */ /* 0x000fca0000010000 */
.L_x_33414:
[----:B------:R-:W-:-:S04]  /*5a20*/  F2FP.PACK_AB R124, RZ, R166 ;  /* 0x000000a6ff7c723e */ /* 0x000fc800000000ff */
[----:B------:R-:W-:Y:S02]  /*5a30*/  PRMT R47, R47, 0x5410, R124 ;  /* 0x000054102f2f7816 */ /* 0x000fe4000000007c */
.L_x_33415:
[----:B------:R-:W-:-:S04]  /*5a40*/  @P0 LEA R124, P2, R168, c[0x0][0x188], 0x4 ;  /* 0x00006200a87c0a11 */ /* 0x000fc800078420ff */
[C---:B------:R-:W-:Y:S02]  /*5a50*/  @P0 LEA.HI.X R125, R168.reuse, c[0x0][0x18c], RZ, 0x4, P2 ;  /* 0x00006300a87d0a11 */ /* 0x040fe400010f24ff */
[----:B------:R-:W-:-:S03]  /*5a60*/  IADD3 R168, R168, 0x20, RZ ;  /* 0x00000020a8a87810 */ /* 0x000fc60007ffe0ff */
[----:B------:R0:W-:Y:S04]  /*5a70*/  @P0 STG.E.128 [R124.64], R44 ;  /* 0x0000002c7c000986 */ /* 0x0001e8000c101d04 */
.L_x_33383:
[----:B------:R-:W-:Y:S05]  /*5a80*/  BSYNC B0 ;  /* 0x0000000000007941 */ /* 0x000fea0003800000 */
.L_x_33382:
        /* <DEDUP_REMOVED lines=25> */
.L_x_33419:
[----:B-----5:R-:W-:-:S05]  /*5c20*/  HADD2.F32 R38, -RZ, R48.H0_H0 ;  /* 0x20000030ff267230 */ /* 0x020fca0000004100 */
[----:B------:R-:W-:Y:S01]  /*5c30*/  FADD.FTZ R0, R38, R0 ;  /* 0x0000000026007221 */ /* 0x000fe20000010000 */
[----:B------:R-:W-:Y:S05]  /*5c40*/  BRA `(.L_x_33420) ;  /* 0x0000004000007947 */ /* 0x000fea0003800000 */
.L_x_33418:
[----:B-----5:R-:W-:-:S05]  /*5c50*/  HADD2.F32 R38, -RZ, R52.H0_H0 ;  /* 0x20000034ff267230 */ /* 0x020fca0000004100 */
[----:B------:R-:W-:Y:S01]  /*5c60*/  FADD.FTZ R0, R38, R0 ;  /* 0x0000000026007221 */ /* 0x000fe20000010000 */
[----:B------:R-:W-:-:S05]  /*5c70*/  @P2 HADD2.F32 R38, -RZ, R48.H0_H0 ;  /* 0x20000030ff262230 */ /* 0x000fca0000004100 */
[----:B------:R-:W-:-:S05]  /*5c80*/  @P2 FADD.FTZ R0, R38, R0 ;  /* 0x0000000026002221 */ /* 0x000fca0000010000 */
.L_x_33420:
[----:B------:R-:W-:-:S04]  /*5c90*/  F2FP.PACK_AB R38, RZ, R0 ;  /* 0x00000000ff26723e */ /* 0x000fc800000000ff */
[----:B------:R-:W-:Y:S02]  /*5ca0*/  PRMT R44, R38, 0x7610, R44 ;  /* 0x00007610262c7816 */ /* 0x000fe4000000002c */
.L_x_33421:
[----:B------:R-:W-:Y:S01]  /*5cb0*/  HADD2.F32 R38, -RZ, R124.H1_H1 ;  /* 0x3000007cff267230 */ /* 0x000fe20000004100 */
[----:B------:R-:W-:Y:S05]  /*5cc0*/  @P3 BRA `(.L_x_33422) ;  /* 0x0000008000003947 */ /* 0x000fea0003800000 */
[----:B------:R-:W-:-:S04]  /*5cd0*/  ISETP.NE.U32.AND P4, PT, RZ, c[0x0][0x180], PT ;  /* 0x00006000ff007a0c */ /* 0x000fc80003f85070 */
[----:B------:R-:W-:-:S13]  /*5ce0*/  ISETP.NE.AND.EX P4, PT, RZ, c[0x0][0x184], PT, P4 ;  /* 0x00006100ff007a0c */ /* 0x000fda0003f85340 */
[----:B------:R-:W-:Y:S05]  /*5cf0*/  @P4 BRA `(.L_x_33423) ;  /* 0x0000002000004947 */ /* 0x000fea0003800000 */
[----:B------:R-:W-:Y:S05]  /*5d00*/  @P0 BRA `(.L_x_33424) ;  /* 0x0000008000000947 */ /* 0x000fea0003800000 */
[----:B------:R-:W-:Y:S05]  /*5d10*/  BRA `(.L_x_33425) ;  /* 0x0000009000007947 */ /* 0x000fea0003800000 */
.L_x_33423:
[----:B-----5:R-:W-:-:S05]  /*5d20*/  HADD2.F32 R39, -RZ, R48.H1_H1 ;  /* 0x30000030ff277230 */ /* 0x020fca0000004100 */
[----:B------:R-:W-:Y:S01]  /*5d30*/  FADD.FTZ R38, R39, R38 ;  /* 0x0000002627267221 */ /* 0x000fe20000010000 */
[----:B------:R-:W-:Y:S05]  /*5d40*/  BRA `(.L_x_33424) ;  /* 0x0000004000007947 */ /* 0x000fea0003800000 */
.L_x_33422:
[----:B-----5:R-:W-:-:S05]  /*5d50*/  HADD2.F32 R39, -RZ, R52.H1_H1 ;  /* 0x30000034ff277230 */ /* 0x020fca0000004100 */
[----:B------:R-:W-:Y:S01]  /*5d60*/  FADD.FTZ R38, R39, R38 ;  /* 0x0000002627267221 */ /* 0x000fe20000010000 */
[----:B------:R-:W-:-:S05]  /*5d70*/  @P2 HADD2.F32 R39, -RZ, R48.H1_H1 ;  /* 0x30000030ff272230 */ /* 0x000fca0000004100 */
[----:B------:R-:W-:-:S05]  /*5d80*/  @P2 FADD.FTZ R38, R39, R38 ;  /* 0x0000002627262221 */ /* 0x000fca0000010000 */
.L_x_33424:
[----:B------:R-:W-:-:S04]  /*5d90*/  F2FP.PACK_AB R39, RZ, R38 ;  /* 0x00000026ff27723e */ /* 0x000fc800000000ff */
[----:B------:R-:W-:Y:S02]  /*5da0*/  PRMT R44, R44, 0x5410, R39 ;  /* 0x000054102c2c7816 */ /* 0x000fe40000000027 */
.L_x_33425:
[----:B------:R-:W-:Y:S01]  /*5db0*/  HADD2.F32 R39, -RZ, R125.H0_H0 ;  /* 0x2000007dff277230 */ /* 0x000fe20000004100 */
[----:B------:R-:W-:Y:S05]  /*5dc0*/  @P3 BRA `(.L_x_33426) ;  /* 0x0000008000003947 */ /* 0x000fea0003800000 */
[----:B------:R-:W-:-:S04]  /*5dd0*/  ISETP.NE.U32.AND P4, PT, RZ, c[0x0][0x180], PT ;  /* 0x00006000ff007a0c */ /* 0x000fc80003f85070 */
[----:B------:R-:W-:-:S13]  /*5de0*/  ISETP.NE.AND.EX P4, PT, RZ, c[0x0][0x184], PT, P4 ;  /* 0x00006100ff007a0c */ /* 0x000fda0003f85340 */
[----:B------:R-:W-:Y:S05]  /*5df0*/  @P4 BRA `(.L_x_33427) ;  /* 0x0000002000004947 */ /* 0x000fea0003800000 */
[----:B------:R-:W-:Y:S05]  /*5e00*/  @P0 BRA `(.L_x_33428) ;  /* 0x0000008000000947 */ /* 0x000fea0003800000 */
[----:B------:R-:W-:Y:S05]  /*5e10*/  BRA `(.L_x_33429) ;  /* 0x0000009000007947 */ /* 0x000fea0003800000 */
.L_x_33427:
[----:B-----5:R-:W-:-:S05]  /*5e20*/  HADD2.F32 R124, -RZ, R49.H0_H0 ;  /* 0x20000031ff7c7230 */ /* 0x020fca0000004100 */
[----:B------:R-:W-:Y:S01]  /*5e30*/  FADD.FTZ R39, R124, R39 ;  /* 0x000000277c277221 */ /* 0x000fe20000010000 */
[----:B------:R-:W-:Y:S05]  /*5e40*/  BRA `(.L_x_33428) ;  /* 0x0000004000007947 */ /* 0x000fea0003800000 */
.L_x_33426:
[----:B-----5:R-:W-:-:S05]  /*5e50*/  HADD2.F32 R124, -RZ, R53.H0_H0 ;  /* 0x20000035ff7c7230 */ /* 0x020fca0000004100 */
[----:B------:R-:W-:Y:S01]  /*5e60*/  FADD.FTZ R39, R124, R39 ;  /* 0x000000277c277221 */ /* 0x000fe20000010000 */
[----:B------:R-:W-:-:S05]  /*5e70*/  @P2 HADD2.F32 R124, -RZ, R49.H0_H0 ;  /* 0x20000031ff7c2230 */ /* 0x000fca0000004100 */
[----:B------:R-:W-:-:S05]  /*5e80*/  @P2 FADD.FTZ R39, R124, R39 ;  /* 0x000000277c272221 */ /* 0x000fca0000010000 */
.L_x_33428:
[----:B------:R-:W-:-:S04]  /*5e90*/  F2FP.PACK_AB R124, RZ, R39 ;  /* 0x00000027ff7c723e */ /* 0x000fc800000000ff */
[----:B------:R-:W-:Y:S02]  /*5ea0*/  PRMT R45, R124, 0x7610, R45 ;  /* 0x000076107c2d7816 */ /* 0x000fe4000000002d */
.L_x_33429:
[----:B------:R-:W-:Y:S01]  /*5eb0*/  HADD2.F32 R135, -RZ, R125.H1_H1 ;  /* 0x3000007dff877230 */ /* 0x000fe20000004100 */
[----:B------:R-:W-:Y:S05]  /*5ec0*/  @P3 BRA `(.L_x_33430) ;  /* 0x0000008000003947 */ /* 0x000fea0003800000 */
[----:B------:R-:W-:-:S04]  /*5ed0*/  ISETP.NE.U32.AND P4, PT, RZ, c[0x0][0x180], PT ;  /* 0x00006000ff007a0c */ /* 0x000fc80003f85070 */
[----:B------:R-:W-:-:S13]  /*5ee0*/  ISETP.NE.AND.EX P4, PT, RZ, c[0x0][0x184], PT, P4 ;  /* 0x00006100ff007a0c */ /* 0x000fda0003f85340 */
[----:B------:R-:W-:Y:S05]  /*5ef0*/  @P4 BRA `(.L_x_33431) ;  /* 0x0000002000004947 */ /* 0x000fea0003800000 */
[----:B------:R-:W-:Y:S05]  /*5f00*/  @P0 BRA `(.L_x_33432) ;  /* 0x0000008000000947 */ /* 0x000fea0003800000 */
[----:B------:R-:W-:Y:S05]  /*5f10*/  BRA `(.L_x_33433) ;  /* 0x0000009000007947 */ /* 0x000fea0003800000 */
.L_x_33431:
[----:B-----5:R-:W-:-:S05]  /*5f20*/  HADD2.F32 R124, -RZ, R49.H1_H1 ;  /* 0x30000031ff7c7230 */ /* 0x020fca0000004100 */
[----:B------:R-:W-:Y:S01]  /*5f30*/  FADD.FTZ R135, R124, R135 ;  /* 0x000000877c877221 */ /* 0x000fe20000010000 */
[----:B------:R-:W-:Y:S05]  /*5f40*/  BRA `(.L_x_33432) ;  /* 0x0000004000007947 */ /* 0x000fea0003800000 */
.L_x_33430:
[----:B-----5:R-:W-:-:S05]  /*5f50*/  HADD2.F32 R124, -RZ, R53.H1_H1 ;  /* 0x30000035ff7c7230 */ /* 0x020fca0000004100 */
[----:B------:R-:W-:Y:S01]  /*5f60*/  FADD.FTZ R135, R124, R135 ;  /* 0x000000877c877221 */ /* 0x000fe20000010000 */
[----:B------:R-:W-:-:S05]  /*5f70*/  @P2 HADD2.F32 R124, -RZ, R49.H1_H1 ;  /* 0x30000031ff7c2230 */ /* 0x000fca0000004100 */
[----:B------:R-:W-:-:S05]  /*5f80*/  @P2 FADD.FTZ R135, R124, R135 ;  /* 0x000000877c872221 */ /* 0x000fca0000010000 */
.L_x_33432:
[----:B------:R-:W-:-:S04]  /*5f90*/  F2FP.PACK_AB R124, RZ, R135 ;  /* 0x00000087ff7c723e */ /* 0x000fc800000000ff */
[----:B------:R-:W-:Y:S02]  /*5fa0*/  PRMT R45, R45, 0x5410, R124 ;  /* 0x000054102d2d7816 */ /* 0x000fe4000000007c */
.L_x_33433:
[----:B------:R-:W-:Y:S01]  /*5fb0*/  HADD2.F32 R136, -RZ, R126.H0_H0 ;  /* 0x2000007eff887230 */ /* 0x000fe20000004100 */
[----:B------:R-:W-:Y:S05]  /*5fc0*/  @P3 BRA `(.L_x_33434) ;  /* 0x0000008000003947 */ /* 0x000fea0003800000 */
[----:B------:R-:W-:-:S04]  /*5fd0*/  ISETP.NE.U32.AND P4, PT, RZ, c[0x0][0x180], PT ;  /* 0x00006000ff007a0c */ /* 0x000fc80003f85070 */
[----:B------:R-:W-:-:S13]  /*5fe0*/  ISETP.NE.AND.EX P4, PT, RZ, c[0x0][0x184], PT, P4 ;  /* 0x00006100ff007a0c */ /* 0x000fda0003f85340 */
[----:B------:R-:W-:Y:S05]  /*5ff0*/  @P4 BRA `(.L_x_33435) ;  /* 0x0000002000004947 */ /* 0x000fea0003800000 */
[----:B------:R-:W-:Y:S05]  /*6000*/  @P0 BRA `(.L_x_33436) ;  /* 0x0000008000000947 */ /* 0x000fea0003800000 */
[----:B------:R-:W-:Y:S05]  /*6010*/  BRA `(.L_x_33437) ;  /* 0x0000009000007947 */ /* 0x000fea0003800000 */
.L_x_33435:
[----:B-----5:R-:W-:-:S05]  /*6020*/  HADD2.F32 R124, -RZ, R50.H0_H0 ;  /* 0x20000032ff7c7230 */ /* 0x020fca0000004100 */
[----:B------:R-:W-:Y:S01]  /*6030*/  FADD.FTZ R136, R124, R136 ;  /* 0x000000887c887221 */ /* 0x000fe20000010000 */
[----:B------:R-:W-:Y:S05]  /*6040*/  BRA `(.L_x_33436) ;  /* 0x0000004000007947 */ /* 0x000fea0003800000 */
.L_x_33434:
[----:B-----5:R-:W-:-:S05]  /*6050*/  HADD2.F32 R124, -RZ, R54.H0_H0 ;  /* 0x20000036ff7c7230 */ /* 0x020fca0000004100 */
[----:B------:R-:W-:Y:S01]  /*6060*/  FADD.FTZ R136, R124, R136 ;  /* 0x000000887c887221 */ /* 0x000fe20000010000 */
[----:B------:R-:W-:-:S05]  /*6070*/  @P2 HADD2.F32 R124, -RZ, R50.H0_H0 ;  /* 0x20000032ff7c2230 */ /* 0x000fca0000004100 */
[----:B------:R-:W-:-:S05]  /*6080*/  @P2 FADD.FTZ R136, R124, R136 ;  /* 0x000000887c882221 */ /* 0x000fca0000010000 */
.L_x_33436:
[----:B------:R-:W-:-:S04]  /*6090*/  F2FP.PACK_AB R124, RZ, R136 ;  /* 0x00000088ff7c723e */ /* 0x000fc800000000ff */
[----:B------:R-:W-:Y:S02]  /*60a0*/  PRMT R46, R124, 0x7610, R46 ;  /* 0x000076107c2e7816 */ /* 0x000fe4000000002e */
.L_x_33437:
[----:B------:R-:W-:Y:S01]  /*60b0*/  HADD2.F32 R142, -RZ, R126.H1_H1 ;  /* 0x3000007eff8e7230 */ /* 0x000fe20000004100 */
[----:B------:R-:W-:Y:S05]  /*60c0*/  @P3 BRA `(.L_x_33438) ;  /* 0x0000008000003947 */ /* 0x000fea0003800000 */
[----:B------:R-:W-:-:S04]  /*60d0*/  ISETP.NE.U32.AND P4, PT, RZ, c[0x0][0x180], PT ;  /* 0x00006000ff007a0c */ /* 0x000fc80003f85070 */
[----:B------:R-:W-:-:S13]  /*60e0*/  ISETP.NE.AND.EX P4, PT, RZ, c[0x0][0x184], PT, P4 ;  /* 0x00006100ff007a0c */ /* 0x000fda0003f85340 */
[----:B------:R-:W-:Y:S05]  /*60f0*/  @P4 BRA `(.L_x_33439) ;  /* 0x0000002000004947 */ /* 0x000fea0003800000 */
[----:B------:R-:W-:Y:S05]  /*6100*/  @P0 BRA `(.L_x_33440) ;  /* 0x0000008000000947 */ /* 0x000fea0003800000 */
[----:B------:R-:W-:Y:S05]  /*6110*/  BRA `(.L_x_33441) ;  /* 0x0000009000007947 */ /* 0x000fea0003800000 */
.L_x_33439:
[----:B-----5:R-:W-:-:S05]  /*6120*/  HADD2.F32 R124, -RZ, R50.H1_H1 ;  /* 0x30000032ff7c7230 */ /* 0x020fca0000004100 */
[----:B------:R-:W-:Y:S01]  /*6130*/  FADD.FTZ R142, R124, R142 ;  /* 0x0000008e7c8e7221 */ /* 0x000fe20000010000 */
[----:B------:R-:W-:Y:S05]  /*6140*/  BRA `(.L_x_33440) ;  /* 0x0000004000007947 */ /* 0x000fea0003800000 */
.L_x_33438:
[----:B-----5:R-:W-:-:S05]  /*6150*/  HADD2.F32 R124, -RZ, R54.H1_H1 ;  /* 0x30000036ff7c7230 */ /* 0x020fca0000004100 */
[----:B------:R-:W-:Y:S01]  /*6160*/  FADD.FTZ R142, R124, R142 ;  /* 0x0000008e7c8e7221 */ /* 0x000fe20000010000 */
[----:B------:R-:W-:-:S05]  /*6170*/  @P2 HADD2.F32 R124, -RZ, R50.H1_H1 ;  /* 0x30000032ff7c2230 */ /* 0x000fca0000004100 */
[----:B------:R-:W-:-:S05]  /*6180*/  @P2 FADD.FTZ R142, R124, R142 ;  /* 0x0000008e7c8e2221 */ /* 0x000fca0000010000 */
.L_x_33440:
[----:B------:R-:W-:-:S04]  /*6190*/  F2FP.PACK_AB R124, RZ, R142 ;  /* 0x0000008eff7c723e */ /* 0x000fc800000000ff */
[----:B------:R-:W-:Y:S02]  /*61a0*/  PRMT R46, R46, 0x5410, R124 ;  /* 0x000054102e2e7816 */ /* 0x000fe4000000007c */
.L_x_33441:
[----:B------:R-:W-:Y:S01]  /*61b0*/  HADD2.F32 R141, -RZ, R127.H0_H0 ;  /* 0x2000007fff8d7230 */ /* 0x000fe20000004100 */
[----:B------:R-:W-:Y:S05]  /*61c0*/  @P3 BRA `(.L_x_33442) ;  /* 0x0000008000003947 */ /* 0x000fea0003800000 */
[----:B------:R-:W-:-:S04]  /*61d0*/  ISETP.NE.U32.AND P4, PT, RZ, c[0x0][0x180], PT ;  /* 0x00006000ff007a0c */ /* 0x000fc80003f85070 */
[----:B------:R-:W-:-:S13]  /*61e0*/  ISETP.NE.AND.EX P4, PT, RZ, c[0x0][0x184], PT, P4 ;  /* 0x00006100ff007a0c */ /* 0x000fda0003f85340 */
[----:B------:R-:W-:Y:S05]  /*61f0*/  @P4 BRA `(.L_x_33443) ;  /* 0x0000002000004947 */ /* 0x000fea0003800000 */
[----:B------:R-:W-:Y:S05]  /*6200*/  @P0 BRA `(.L_x_33444) ;  /* 0x0000008000000947 */ /* 0x000fea0003800000 */
[----:B------:R-:W-:Y:S05]  /*6210*/  BRA `(.L_x_33445) ;  /* 0x0000009000007947 */ /* 0x000fea0003800000 */
.L_x_33443:
[----:B-----5:R-:W-:-:S05]  /*6220*/  HADD2.F32 R124, -RZ, R51.H0_H0 ;  /* 0x20000033ff7c7230 */ /* 0x020fca0000004100 */
[----:B------:R-:W-:Y:S01]  /*6230*/  FADD.FTZ R141, R124, R141 ;  /* 0x0000008d7c8d7221 */ /* 0x000fe20000010000 */
[----:B------:R-:W-:Y:S05]  /*6240*/  BRA `(.L_x_33444) ;  /* 0x0000004000007947 */ /* 0x000fea0003800000 */
.L_x_33442:
[----:B-----5:R-:W-:-:S05]  /*6250*/  HADD2.F32 R124, -RZ, R55.H0_H0 ;  /* 0x20000037ff7c7230 */ /* 0x020fca0000004100 */
[----:B------:R-:W-:Y:S01]  /*6260*/  FADD.FTZ R141, R124, R141 ;  /* 0x0000008d7c8d7221 */ /* 0x000fe20000010000 */
[----:B------:R-:W-:-:S05]  /*6270*/  @P2 HADD2.F32 R124, -RZ, R51.H0_H0 ;  /* 0x20000033ff7c2230 */ /* 0x000fca0000004100 */
[----:B------:R-:W-:-:S05]  /*6280*/  @P2 FADD.FTZ R141, R124, R141 ;  /* 0x0000008d7c8d2221 */ /* 0x000fca0000010000 */
.L_x_33444:
[----:B------:R-:W-:-:S04]  /*6290*/  F2FP.PACK_AB R124, RZ, R141 ;  /* 0x0000008dff7c723e */ /* 0x000fc800000000ff */
[----:B------:R-:W-:Y:S02]  /*62a0*/  PRMT R47, R124, 0x7610, R47 ;  /* 0x000076107c2f7816 */ /* 0x000fe4000000002f */
.L_x_33445:
[----:B------:R-:W-:Y:S01]  /*62b0*/  HADD2.F32 R167, -RZ, R127.H1_H1 ;  /* 0x3000007fffa77230 */ /* 0x000fe20000004100 */
[----:B------:R-:W-:Y:S05]  /*62c0*/  @P3 BRA `(.L_x_33446) ;  /* 0x0000008000003947 */ /* 0x000fea0003800000 */
[----:B------:R-:W-:-:S04]  /*62d0*/  ISETP.NE.U32.AND P2, PT, RZ, c[0x0][0x180], PT ;  /* 0x00006000ff007a0c */ /* 0x000fc80003f45070 */
[----:B------:R-:W-:-:S13]  /*62e0*/  ISETP.NE.AND.EX P2, PT, RZ, c[0x0][0x184], PT, P2 ;  /* 0x00006100ff007a0c */ /* 0x000fda0003f45320 */
[----:B------:R-:W-:Y:S05]  /*62f0*/  @P2 BRA `(.L_x_33447) ;  /* 0x0000002000002947 */ /* 0x000fea0003800000 */
[----:B------:R-:W-:Y:S05]  /*6300*/  @P0 BRA `(.L_x_33448) ;  /* 0x0000008000000947 */ /* 0x000fea0003800000 */
[----:B------:R-:W-:Y:S05]  /*6310*/  BRA `(.L_x_33449) ;  /* 0x0000009000007947 */ /* 0x000fea0003800000 */
.L_x_33447:
[----:B-----5:R-:W-:-:S05]  /*6320*/  HADD2.F32 R124, -RZ, R51.H1_H1 ;  /* 0x30000033ff7c7230 */ /* 0x020fca0000004100 */
[----:B------:R-:W-:Y:S01]  /*6330*/  FADD.FTZ R167, R124, R167 ;  /* 0x000000a77ca77221 */ /* 0x000fe20000010000 */
[----:B------:R-:W-:Y:S05]  /*6340*/  BRA `(.L_x_33448) ;  /* 0x0000004000007947 */ /* 0x000fea0003800000 */
.L_x_33446:
[----:B-----5:R-:W-:-:S05]  /*6350*/  HADD2.F32 R124, -RZ, R55.H1_H1 ;  /* 0x30000037ff7c7230 */ /* 0x020fca0000004100 */
[----:B------:R-:W-:Y:S01]  /*6360*/  FADD.FTZ R167, R124, R167 ;  /* 0x000000a77ca77221 */ /* 0x000fe20000010000 */
[----:B------:R-:W-:-:S05]  /*6370*/  @P2 HADD2.F32 R124, -RZ, R51.H1_H1 ;  /* 0x30000033ff7c2230 */ /* 0x000fca0000004100 */
[----:B------:R-:W-:-:S05]  /*6380*/  @P2 FADD.FTZ R167, R124, R167 ;  /* 0x000000a77ca72221 */ /* 0x000fca0000010000 */
.L_x_33448:
[----:B------:R-:W-:-:S04]  /*6390*/  F2FP.PACK_AB R124, RZ, R167 ;  /* 0x000000a7ff7c723e */ /* 0x000fc800000000ff */
[----:B------:R-:W-:Y:S02]  /*63a0*/  PRMT R47, R47, 0x5410, R124 ;  /* 0x000054102f2f7816 */ /* 0x000fe4000000007c */
.L_x_33449:
[----:B------:R-:W-:-:S04]  /*63b0*/  @P0 LEA R124, P2, R168, c[0x0][0x188], 0x4 ;  /* 0x00006200a87c0a11 */ /* 0x000fc800078420ff */
[C---:B------:R-:W-:Y:S02]  /*63c0*/  @P0 LEA.HI.X R125, R168.reuse, c[0x0][0x18c], RZ, 0x4, P2 ;  /* 0x00006300a87d0a11 */ /* 0x040fe400010f24ff */
[----:B------:R-:W-:-:S03]  /*63d0*/  IADD3 R168, R168, 0x20, RZ ;  /* 0x00000020a8a87810 */ /* 0x000fc60007ffe0ff */
[----:B------:R0:W-:Y:S04]  /*63e0*/  @P0 STG.E.128 [R124.64], R44 ;  /* 0x0000002c7c000986 */ /* 0x0001e8000c101d04 */
.L_x_33417:
[----:B------:R-:W-:Y:S05]  /*63f0*/  BSYNC B0 ;  /* 0x0000000000007941 */ /* 0x000fea0003800000 */
.L_x_33416:
        /* <DEDUP_REMOVED lines=25> */
.L_x_33453:
[----:B-----5:R-:W-:-:S05]  /*6590*/  HADD2.F32 R40, -RZ, R48.H0_H0 ;  /* 0x20000030ff287230 */ /* 0x020fca0000004100 */
[----:B------:R-:W-:Y:S01]  /*65a0*/  FADD.FTZ R14, R40, R14 ;  /* 0x0000000e280e7221 */ /* 0x000fe20000010000 */
[----:B------:R-:W-:Y:S05]  /*65b0*/  BRA `(.L_x_33454) ;  /* 0x0000004000007947 */ /* 0x000fea0003800000 */
.L_x_33452:
[----:B-----5:R-:W-:-:S05]  /*65c0*/  HADD2.F32 R40, -RZ, R52.H0_H0 ;  /* 0x20000034ff287230 */ /* 0x020fca0000004100 */
[----:B------:R-:W-:Y:S01]  /*65d0*/  FADD.FTZ R14, R40, R14 ;  /* 0x0000000e280e7221 */ /* 0x000fe20000010000 */
[----:B------:R-:W-:-:S05]  /*65e0*/  @P2 HADD2.F32 R40, -RZ, R48.H0_H0 ;  /* 0x20000030ff282230 */ /* 0x000fca0000004100 */
[----:B------:R-:W-:-:S05]  /*65f0*/  @P2 FADD.FTZ R14, R40, R14 ;  /* 0x0000000e280e2221 */ /* 0x000fca0000010000 */
.L_x_33454:
[----:B------:R-:W-:-:S04]  /*6600*/  F2FP.PACK_AB R40, RZ, R14 ;  /* 0x0000000eff28723e */ /* 0x000fc800000000ff */
[----:B------:R-:W-:Y:S02]  /*6610*/  PRMT R44, R40, 0x7610, R44 ;  /* 0x00007610282c7816 */ /* 0x000fe4000000002c */
.L_x_33455:
[----:B------:R-:W-:Y:S01]  /*6620*/  HADD2.F32 R40, -RZ, R124.H1_H1 ;  /* 0x3000007cff287230 */ /* 0x000fe20000004100 */
[----:B------:R-:W-:Y:S05]  /*6630*/  @P3 BRA `(.L_x_33456) ;  /* 0x0000008000003947 */ /* 0x000fea0003800000 */
[----:B------:R-:W-:-:S04]  /*6640*/  ISETP.NE.U32.AND P4, PT, RZ, c[0x0][0x180], PT ;  /* 0x00006000ff007a0c */ /* 0x000fc80003f85070 */
[----:B------:R-:W-:-:S13]  /*6650*/  ISETP.NE.AND.EX P4, PT, RZ, c[0x0][0x184], PT, P4 ;  /* 0x00006100ff007a0c */ /* 0x000fda0003f85340 */
[----:B------:R-:W-:Y:S05]  /*6660*/  @P4 BRA `(.L_x_33457) ;  /* 0x0000002000004947 */ /* 0x000fea0003800000 */
[----:B------:R-:W-:Y:S05]  /*6670*/  @P0 BRA `(.L_x_33458) ;  /* 0x0000008000000947 */ /* 0x000fea0003800000 */
[----:B------:R-:W-:Y:S05]  /*6680*/  BRA `(.L_x_33459) ;  /* 0x0000009000007947 */ /* 0x000fea0003800000 */
.L_x_33457:
[----:B-----5:R-:W-:-:S05]  /*6690*/  HADD2.F32 R41, -RZ, R48.H1_H1 ;  /* 0x30000030ff297230 */ /* 0x020fca0000004100 */
[----:B------:R-:W-:Y:S01]  /*66a0*/  FADD.FTZ R40, R41, R40 ;  /* 0x0000002829287221 */ /* 0x000fe20000010000 */
[----:B------:R-:W-:Y:S05]  /*66b0*/  BRA `(.L_x_33458) ;  /* 0x0000004000007947 */ /* 0x000fea0003800000 */
.L_x_33456:
[----:B-----5:R-:W-:-:S05]  /*66c0*/  HADD2.F32 R41, -RZ, R52.H1_H1 ;  /* 0x30000034ff297230 */ /* 0x020fca0000004100 */
[----:B------:R-:W-:Y:S01]  /*66d0*/  FADD.FTZ R40, R41, R40 ;  /* 0x0000002829287221 */ /* 0x000fe20000010000 */
[----:B------:R-:W-:-:S05]  /*66e0*/  @P2 HADD2.F32 R41, -RZ, R48.H1_H1 ;  /* 0x30000030ff292230 */ /* 0x000fca0000004100 */
[----:B------:R-:W-:-:S05]  /*66f0*/  @P2 FADD.FTZ R40, R41, R40 ;  /* 0x0000002829282221 */ /* 0x000fca0000010000 */
.L_x_33458:
[----:B------:R-:W-:-:S04]  /*6700*/  F2FP.PACK_AB R41, RZ, R40 ;  /* 0x00000028ff29723e */ /* 0x000fc800000000ff */
[----:B------:R-:W-:Y:S02]  /*6710*/  PRMT R44, R44, 0x5410, R41 ;  /* 0x000054102c2c7816 */ /* 0x000fe40000000029 */
.L_x_33459:
[----:B------:R-:W-:Y:S01]  /*6720*/  HADD2.F32 R41, -RZ, R125.H0_H0 ;  /* 0x2000007dff297230 */ /* 0x000fe20000004100 */
[----:B------:R-:W-:Y:S05]  /*6730*/  @P3 BRA `(.L_x_33460) ;  /* 0x0000008000003947 */ /* 0x000fea0003800000 */
[----:B------:R-:W-:-:S04]  /*6740*/  ISETP.NE.U32.AND P4, PT, RZ, c[0x0][0x180], PT ;  /* 0x00006000ff007a0c */ /* 0x000fc80003f85070 */
[----:B------:R-:W-:-:S13]  /*6750*/  ISETP.NE.AND.EX P4, PT, RZ, c[0x0][0x184], PT, P4 ;  /* 0x00006100ff007a0c */ /* 0x000fda0003f85340 */
[----:B------:R-:W-:Y:S05]  /*6760*/  @P4 BRA `(.L_x_33461) ;  /* 0x0000002000004947 */ /* 0x000fea0003800000 */
[----:B------:R-:W-:Y:S05]  /*6770*/  @P0 BRA `(.L_x_33462) ;  /* 0x0000008000000947 */ /* 0x000fea0003800000 */
[----:B------:R-:W-:Y:S05]  /*6780*/  BRA `(.L_x_33463) ;  /* 0x0000009000007947 */ /* 0x000fea0003800000 */
.L_x_33461:
[----:B-----5:R-:W-:-:S05]  /*6790*/  HADD2.F32 R124, -RZ, R49.H0_H0 ;  /* 0x20000031ff7c7230 */ /* 0x020fca0000004100 */
[----:B------:R-:W-:Y:S01]  /*67a0*/  FADD.FTZ R41, R124, R41 ;  /* 0x000000297c297221 */ /* 0x000fe20000010000 */
[----:B------:R-:W-:Y:S05]  /*67b0*/  BRA `(.L_x_33462) ;  /* 0x0000004000007947 */ /* 0x000fea0003800000 */
.L_x_33460:
[----:B-----5:R-:W-:-:S05]  /*67c0*/  HADD2.F32 R124, -RZ, R53.H0_H0 ;  /* 0x20000035ff7c7230 */ /* 0x020fca0000004100 */
[----:B------:R-:W-:Y:S01]  /*67d0*/  FADD.FTZ R41, R124, R41 ;  /* 0x000000297c297221 */ /* 0x000fe20000010000 */
[----:B------:R-:W-:-:S05]  /*67e0*/  @P2 HADD2.F32 R124, -RZ, R49.H0_H0 ;  /* 0x20000031ff7c2230 */ /* 0x000fca0000004100 */
[----:B------:R-:W-:-:S05]  /*67f0*/  @P2 FADD.FTZ R41, R124, R41 ;  /* 0x000000297c292221 */ /* 0x000fca0000010000 */
.L_x_33462:
[----:B------:R-:W-:-:S04]  /*6800*/  F2FP.PACK_AB R124, RZ, R41 ;  /* 0x00000029ff7c723e */ /* 0x000fc800000000ff */
[----:B------:R-:W-:Y:S02]  /*6810*/  PRMT R45, R124, 0x7610, R45 ;  /* 0x000076107c2d7816 */ /* 0x000fe4000000002d */
.L_x_33463:
[----:B------:R-:W-:Y:S01]  /*6820*/  HADD2.F32 R137, -RZ, R125.H1_H1 ;  /* 0x3000007dff897230 */ /* 0x000fe20000004100 */
[----:B------:R-:W-:Y:S05]  /*6830*/  @P3 BRA `(.L_x_33464) ;  /* 0x0000008000003947 */ /* 0x000fea0003800000 */
[----:B------:R-:W-:-:S04]  /*6840*/  ISETP.NE.U32.AND P4, PT, RZ, c[0x0][0x180], PT ;  /* 0x00006000ff007a0c */ /* 0x000fc80003f85070 */
[----:B------:R-:W-:-:S13]  /*6850*/  ISETP.NE.AND.EX P4, PT, RZ, c[0x0][0x184], PT, P4 ;  /* 0x00006100ff007a0c */ /* 0x000fda0003f85340 */
[----:B------:R-:W-:Y:S05]  /*6860*/  @P4 BRA `(.L_x_33465) ;  /* 0x0000002000004947 */ /* 0x000fea0003800000 */
[----:B------:R-:W-:Y:S05]  /*6870*/  @P0 BRA `(.L_x_33466) ;  /* 0x0000008000000947 */ /* 0x000fea0003800000 */
[----:B------:R-:W-:Y:S05]  /*6880*/  BRA `(.L_x_33467) ;  /* 0x0000009000007947 */ /* 0x000fea0003800000 */
.L_x_33465:
[----:B-----5:R-:W-:-:S05]  /*6890*/  HADD2.F32 R124, -RZ, R49.H1_H1 ;  /* 0x30000031ff7c7230 */ /* 0x020fca0000004100 */
[----:B------:R-:W-:Y:S01]  /*68a0*/  FADD.FTZ R137, R124, R137 ;  /* 0x000000897c897221 */ /* 0x000fe20000010000 */
[----:B------:R-:W-:Y:S05]  /*68b0*/  BRA `(.L_x_33466) ;  /* 0x0000004000007947 */ /* 0x000fea0003800000 */
.L_x_33464:
[----:B-----5:R-:W-:-:S05]  /*68c0*/  HADD2.F32 R124, -RZ, R53.H1_H1 ;  /* 0x30000035ff7c7230 */ /* 0x020fca0000004100 */
[----:B------:R-:W-:Y:S01]  /*68d0*/  FADD.FTZ R137, R124, R137 ;  /* 0x000000897c897221 */ /* 0x000fe20000010000 */
[----:B------:R-:W-:-:S05]  /*68e0*/  @P2 HADD2.F32 R124, -RZ, R49.H1_H1 ;  /* 0x30000031ff7c2230 */ /* 0x000fca0000004100 */
[----:B------:R-:W-:-:S05]  /*68f0*/  @P2 FADD.FTZ R137, R124, R137 ;  /* 0x000000897c892221 */ /* 0x000fca0000010000 */
.L_x_33466:
[----:B------:R-:W-:-:S04]  /*6900*/  F2FP.PACK_AB R124, RZ, R137 ;  /* 0x00000089ff7c723e */ /* 0x000fc800000000ff */
[----:B------:R-:W-:Y:S02]  /*6910*/  PRMT R45, R45, 0x5410, R124 ;  /* 0x000054102d2d7816 */ /* 0x000fe4000000007c */
.L_x_33467:
[----:B------:R-:W-:Y:S01]  /*6920*/  HADD2.F32 R138, -RZ, R126.H0_H0 ;  /* 0x2000007eff8a7230 */ /* 0x000fe20000004100 */
[----:B------:R-:W-:Y:S05]  /*6930*/  @P3 BRA `(.L_x_33468) ;  /* 0x0000008000003947 */ /* 0x000fea0003800000 */
[----:B------:R-:W-:-:S04]  /*6940*/  ISETP.NE.U32.AND P4, PT, RZ, c[0x0][0x180], PT ;  /* 0x00006000ff007a0c */ /* 0x000fc80003f85070 */
[----:B------:R-:W-:-:S13]  /*6950*/  ISETP.NE.AND.EX P4, PT, RZ, c[0x0][0x184], PT, P4 ;  /* 0x00006100ff007a0c */ /* 0x000fda0003f85340 */
[----:B------:R-:W-:Y:S05]  /*6960*/  @P4 BRA `(.L_x_33469) ;  /* 0x0000002000004947 */ /* 0x000fea0003800000 */
[----:B------:R-:W-:Y:S05]  /*6970*/  @P0 BRA `(.L_x_33470) ;  /* 0x0000008000000947 */ /* 0x000fea0003800000 */
[----:B------:R-:W-:Y:S05]  /*6980*/  BRA `(.L_x_33471) ;  /* 0x0000009000007947 */ /* 0x000fea0003800000 */
.L_x_33469:
[----:B-----5:R-:W-:-:S05]  /*6990*/  HADD2.F32 R124, -RZ, R50.H0_H0 ;  /* 0x20000032ff7c7230 */ /* 0x020fca0000004100 */
[----:B------:R-:W-:Y:S01]  /*69a0*/  FADD.FTZ R138, R124, R138 ;  /* 0x0000008a7c8a7221 */ /* 0x000fe20000010000 */
[----:B------:R-:W-:Y:S05]  /*69b0*/  BRA `(.L_x_33470) ;  /* 0x0000004000007947 */ /* 0x000fea0003800000 */
.L_x_33468:
[----:B-----5:R-:W-:-:S05]  /*69c0*/  HADD2.F32 R124, -RZ, R54.H0_H0 ;  /* 0x20000036ff7c7230 */ /* 0x020fca0000004100 */
[----:B------:R-:W-:Y:S01]  /*69d0*/  FADD.FTZ R138, R124, R138 ;  /* 0x0000008a7c8a7221 */ /* 0x000fe20000010000 */
[----:B------:R-:W-:-:S05]  /*69e0*/  @P2 HADD2.F32 R124, -RZ, R50.H0_H0 ;  /* 0x20000032ff7c2230 */ /* 0x000fca0000004100 */
[----:B------:R-:W-:-:S05]  /*69f0*/  @P2 FADD.FTZ R138, R124, R138 ;  /* 0x0000008a7c8a2221 */ /* 0x000fca0000010000 */
.L_x_33470:
[----:B------:R-:W-:-:S04]  /*6a00*/  F2FP.PACK_AB R124, RZ, R138 ;  /* 0x0000008aff7c723e */ /* 0x000fc800000000ff */
[----:B------:R-:W-:Y:S02]  /*6a10*/  PRMT R46, R124, 0x7610, R46 ;  /* 0x000076107c2e7816 */ /* 0x000fe4000000002e */
.L_x_33471:
[----:B------:R-:W-:Y:S01]  /*6a20*/  HADD2.F32 R140, -RZ, R126.H1_H1 ;  /* 0x3000007eff8c7230 */ /* 0x000fe20000004100 */
[----:B------:R-:W-:Y:S05]  /*6a30*/  @P3 BRA `(.L_x_33472) ;  /* 0x0000008000003947 */ /* 0x000fea0003800000 */
[----:B------:R-:W-:-:S04]  /*6a40*/  ISETP.NE.U32.AND P4, PT, RZ, c[0x0][0x180], PT ;  /* 0x00006000ff007a0c */ /* 0x000fc80003f85070 */
[----:B------:R-:W-:-:S13]  /*6a50*/  ISETP.NE.AND.EX P4, PT, RZ, c[0x0][0x184], PT, P4 ;  /* 0x00006100ff007a0c */ /* 0x000fda0003f85340 */
[----:B------:R-:W-:Y:S05]  /*6a60*/  @P4 BRA `(.L_x_33473) ;  /* 0x0000002000004947 */ /* 0x000fea0003800000 */
[----:B------:R-:W-:Y:S05]  /*6a70*/  @P0 BRA `(.L_x_33474) ;  /* 0x0000008000000947 */ /* 0x000fea0003800000 */
[----:B------:R-:W-:Y:S05]  /*6a80*/  BRA `(.L_x_33475) ;  /* 0x0000009000007947 */ /* 0x000fea0003800000 */
.L_x_33473:
[----:B-----5:R-:W-:-:S05]  /*6a90*/  HADD2.F32 R124, -RZ, R50.H1_H1 ;  /* 0x30000032ff7c7230 */ /* 0x020fca0000004100 */
[----:B------:R-:W-:Y:S01]  /*6aa0*/  FADD.FTZ R140, R124, R140 ;  /* 0x0000008c7c8c7221 */ /* 0x000fe20000010000 */
[----:B------:R-:W-:Y:S05]  /*6ab0*/  BRA `(.L_x_33474) ;  /* 0x0000004000007947 */ /* 0x000fea0003800000 */
.L_x_33472:
[----:B-----5:R-:W-:-:S05]  /*6ac0*/  HADD2.F32 R124, -RZ, R54.H1_H1 ;  /* 0x30000036ff7c7230 */ /* 0x020fca0000004100 */
[----:B------:R-:W-:Y:S01]  /*6ad0*/  FADD.FTZ R140, R124, R140 ;  /* 0x0000008c7c8c7221 */ /* 0x000fe20000010000 */
[----:B------:R-:W-:-:S05]  /*6ae0*/  @P2 HADD2.F32 R124, -RZ, R50.H1_H1 ;  /* 0x30000032ff7c2230 */ /* 0x000fca0000004100 */
[----:B------:R-:W-:-:S05]  /*6af0*/  @P2 FADD.FTZ R140, R124, R140 ;  /* 0x0000008c7c8c2221 */ /* 0x000fca0000010000 */
.L_x_33474:
[----:B------:R-:W-:-:S04]  /*6b00*/  F2FP.PACK_AB R124, RZ, R140 ;  /* 0x0000008cff7c723e */ /* 0x000fc800000000ff */
[----:B------:R-:W-:Y:S02]  /*6b10*/  PRMT R46, R46, 0x5410, R124 ;  /* 0x000054102e2e7816 */ /* 0x000fe4000000007c */
.L_x_33475:
[----:B------:R-:W-:Y:S01]  /*6b20*/  HADD2.F32 R139, -RZ, R127.H0_H0 ;  /* 0x2000007fff8b7230 */ /* 0x000fe20000004100 */
[----:B------:R-:W-:Y:S05]  /*6b30*/  @P3 BRA `(.L_x_33476) ;  /* 0x0000008000003947 */ /* 0x000fea0003800000 */
[----:B------:R-:W-:-:S04]  /*6b40*/  ISETP.NE.U32.AND P4, PT, RZ, c[0x0][0x180], PT ;  /* 0x00006000ff007a0c */ /* 0x000fc80003f85070 */
[----:B------:R-:W-:-:S13]  /*6b50*/  ISETP.NE.AND.EX P4, PT, RZ, c[0x0][0x184], PT, P4 ;  /* 0x00006100ff007a0c */ /* 0x000fda0003f85340 */
[----:B------:R-:W-:Y:S05]  /*6b60*/  @P4 BRA `(.L_x_33477) ;  /* 0x0000002000004947 */ /* 0x000fea0003800000 */
[----:B------:R-:W-:Y:S05]  /*6b70*/  @P0 BRA `(.L_x_33478) ;  /* 0x0000008000000947 */ /* 0x000fea0003800000 */
[----:B------:R-:W-:Y:S05]  /*6b80*/  BRA `(.L_x_33479) ;  /* 0x0000009000007947 */ /* 0x000fea0003800000 */
.L_x_33477:
[----:B-----5:R-:W-:-:S05]  /*6b90*/  HADD2.F32 R124, -RZ, R51.H0_H0 ;  /* 0x20000033ff7c7230 */ /* 0x020fca0000004100 */
[----:B------:R-:W-:Y:S01]  /*6ba0*/  FADD.FTZ R139, R124, R139 ;  /* 0x0000008b7c8b7221 */ /* 0x000fe20000010000 */
[----:B------:R-:W-:Y:S05]  /*6bb0*/  BRA `(.L_x_33478) ;  /* 0x0000004000007947 */ /* 0x000fea0003800000 */
.L_x_33476:
[----:B-----5:R-:W-:-:S05]  /*6bc0*/  HADD2.F32 R124, -RZ, R55.H0_H0 ;  /* 0x20000037ff7c7230 */ /* 0x020fca0000004100 */
[----:B------:R-:W-:Y:S01]  /*6bd0*/  FADD.FTZ R139, R124, R139 ;  /* 0x0000008b7c8b7221 */ /* 0x000fe20000010000 */
[----:B------:R-:W-:-:S05]  /*6be0*/  @P2 HADD2.F32 R124, -RZ, R51.H0_H0 ;  /* 0x20000033ff7c2230 */ /* 0x000fca0000004100 */
[----:B------:R-:W-:-:S05]  /*6bf0*/  @P2 FADD.FTZ R139, R124, R139 ;  /* 0x0000008b7c8b2221 */ /* 0x000fca0000010000 */
.L_x_33478:
[----:B------:R-:W-:-:S04]  /*6c00*/  F2FP.PACK_AB R124, RZ, R139 ;  /* 0x0000008bff7c723e */ /* 0x000fc800000000ff */
[----:B------:R-:W-:Y:S02]  /*6c10*/  PRMT R47, R124, 0x7610, R47 ;  /* 0x000076107c2f7816 */ /* 0x000fe4000000002f */
.L_x_33479:
[----:B------:R-:W-:Y:S01]  /*6c20*/  HADD2.F32 R170, -RZ, R127.H1_H1 ;  /* 0x3000007fffaa7230 */ /* 0x000fe20000004100 */
[----:B------:R-:W-:Y:S05]  /*6c30*/  @P3 BRA `(.L_x_33480) ;  /* 0x0000008000003947 */ /* 0x000fea0003800000 */
[----:B------:R-:W-:-:S04]  /*6c40*/  ISETP.NE.U32.AND P2, PT, RZ, c[0x0][0x180], PT ;  /* 0x00006000ff007a0c */ /* 0x000fc80003f45070 */
[----:B------:R-:W-:-:S13]  /*6c50*/  ISETP.NE.AND.EX P2, PT, RZ, c[0x0][0x184], PT, P2 ;  /* 0x00006100ff007a0c */ /* 0x000fda0003f45320 */
[----:B------:R-:W-:Y:S05]  /*6c60*/  @P2 BRA `(.L_x_33481) ;  /* 0x0000002000002947 */ /* 0x000fea0003800000 */
[----:B------:R-:W-:Y:S05]  /*6c70*/  @P0 BRA `(.L_x_33482) ;  /* 0x0000008000000947 */ /* 0x000fea0003800000 */
[----:B------:R-:W-:Y:S05]  /*6c80*/  BRA `(.L_x_33483) ;  /* 0x0000009000007947 */ /* 0x000fea0003800000 */
.L_x_33481:
[----:B-----5:R-:W-:-:S05]  /*6c90*/  HADD2.F32 R124, -RZ, R51.H1_H1 ;  /* 0x30000033ff7c7230 */ /* 0x020fca0000004100 */
[----:B------:R-:W-:Y:S01]  /*6ca0*/  FADD.FTZ R170, R124, R170 ;  /* 0x000000aa7caa7221 */ /* 0x000fe20000010000 */
[----:B------:R-:W-:Y:S05]  /*6cb0*/  BRA `(.L_x_33482) ;  /* 0x0000004000007947 */ /* 0x000fea0003800000 */
.L_x_33480:
[----:B-----5:R-:W-:-:S05]  /*6cc0*/  HADD2.F32 R124, -RZ, R55.H1_H1 ;  /* 0x30000037ff7c7230 */ /* 0x020fca0000004100 */
[----:B------:R-:W-:Y:S01]  /*6cd0*/  FADD.FTZ R170, R124, R170 ;  /* 0x000000aa7caa7221 */ /* 0x000fe20000010000 */
[----:B------:R-:W-:-:S05]  /*6ce0*/  @P2 HADD2.F32 R124, -RZ, R51.H1_H1 ;  /* 0x30000033ff7c2230 */ /* 0x000fca0000004100 */
[----:B------:R-:W-:-:S05]  /*6cf0*/  @P2 FADD.FTZ R170, R124, R170 ;  /* 0x000000aa7caa2221 */ /* 0x000fca0000010000 */
.L_x_33482:
[----:B------:R-:W-:-:S04]  /*6d00*/  F2FP.PACK_AB R124, RZ, R170 ;  /* 0x000000aaff7c723e */ /* 0x000fc800000000ff */
[----:B------:R-:W-:Y:S02]  /*6d10*/  PRMT R47, R47, 0x5410, R124 ;  /* 0x000054102f2f7816 */ /* 0x000fe4000000007c */
.L_x_33483:
[----:B------:R-:W-:-:S04]  /*6d20*/  @P0 LEA R124, P2, R168, c[0x0][0x188], 0x4 ;  /* 0x00006200a87c0a11 */ /* 0x000fc800078420ff */
[----:B------:R-:W-:-:S05]  /*6d30*/  @P0 LEA.HI.X R125, R168, c[0x0][0x18c], RZ, 0x4, P2 ;  /* 0x00006300a87d0a11 */ /* 0x000fca00010f24ff */
[----:B------:R0:W-:Y:S04]  /*6d40*/  @P0 STG.E.128 [R124.64], R44 ;  /* 0x0000002c7c000986 */ /* 0x0001e8000c101d04 */
.L_x_33451:
[----:B------:R-:W-:Y:S05]  /*6d50*/  BSYNC B0 ;  /* 0x0000000000007941 */ /* 0x000fea0003800000 */
.L_x_33450:
        /* <DEDUP_REMOVED lines=103> */
.L_x_33508:
        /* <DEDUP_REMOVED lines=189> */
.L_x_33509:
[----:B------:R-:W-:Y:S01]  /*7fa0*/  @!P6 MOV R124, 0x4 ;  /* 0x00000004007ce802 */ /* 0x000fe20000000f00 */
[----:B-1----:R-:W-:Y:S01]  /*7fb0*/  FADD.FTZ R126, R126, R168 ;  /* 0x000000a87e7e7221 */ /* 0x002fe20000010000 */
[----:B------:R-:W-:Y:S01]  /*7fc0*/  ISETP.NE.AND P2, PT, RZ, UR6, PT ;  /* 0x00000006ff007c0c */ /* 0x000fe2000bf45270 */
[----:B------:R-:W-:Y:S02]  /*7fd0*/  BSSY B0, `(.L_x_33486) ;  /* 0x0000036000007945 */ /* 0x000fe40003800000 */
[----:B------:R-:W-:Y:S01]  /*7fe0*/  @!P6 IMAD.WIDE R124, R11, R124, c[0x0][0x1a0] ;  /* 0x000068000b7ce625 */ /* 0x000fe200078e027c */
[----:B------:R-:W-:-:S04]  /*7ff0*/  FSEL R200, R127, RZ, !P2 ;  /* 0x000000ff7fc87208 */ /* 0x000fc80005000000 */
[----:B------:R1:W-:Y:S02]  /*8000*/  @!P6 STG.E [R124.64], R127 ;  /* 0x0000007f7c00e986 */ /* 0x0003e4000c101904 */
[----:B-1----:R-:W-:-:S05]  /*8010*/  MOV R124, c[0x0][0x1e0] ;  /* 0x00007800007c7a02 */ /* 0x002fca0000000f00 */
[----:B------:R-:W-:Y:S02]  /*8020*/  FFMA.FTZ R126, R126, R124, c[0x0][0x228] ;  /* 0x00008a007e7e7623 */ /* 0x000fe4000001007c */
[----:B------:R-:W-:-:S05]  /*8030*/  FMUL.FTZ R124, R127, R127 ;  /* 0x0000007f7f7c7220 */ /* 0x000fca0000410000 */
[----:B------:R-:W-:-:S05]  /*8040*/  FSEL R124, R124, RZ, P2 ;  /* 0x000000ff7c7c7208 */ /* 0x000fca0001000000 */
[----:B------:R-:W-:-:S04]  /*8050*/  FADD.FTZ R124, R126, R124 ;  /* 0x0000007c7e7c7221 */ /* 0x000fc80000010000 */
[----:B------:R1:W2:Y:S02]  /*8060*/  MUFU.RSQ R171, R124 ;  /* 0x0000007c00ab7308 */ /* 0x0002a40000001400 */
[----:B-1----:R-:W-:-:S05]  /*8070*/  @!P6 MOV R124, 0x4 ;  /* 0x00000004007ce802 */ /* 0x002fca0000000f00 */
        /* <DEDUP_REMOVED lines=20> */
[----:B------:R-:W-:Y:S01]  /*81c0*/  F2FP.PACK_AB R124, R125, R124 ;  /* 0x0000007c7d7c723e */ /* 0x000fe200000000ff */
[----:B------:R-:W-:Y:S02]  /*81d0*/  FADD.FTZ R125, R17, -R200 ;  /* 0x800000c8117d7221 */ /* 0x000fe40000010000 */
[C---:B------:R-:W-:Y:S02]  /*81e0*/  FMUL.FTZ R126, R171.reuse, R126 ;  /* 0x0000007eab7e7220 */ /* 0x040fe40000410000 */
[----:B------:R-:W-:Y:S02]  /*81f0*/  FMUL.FTZ R125, R171, R125 ;  /* 0x0000007dab7d7220 */ /* 0x000fe40000410000 */
[----:B----4-:R-:W-:-:S02]  /*8200*/  FFMA.FTZ R126, R168, R126, R178 ;  /* 0x0000007ea87e7223 */ /* 0x010fc400000100b2 */
[----:B------:R-:W-:Y:S02]  /*8210*/  FFMA.FTZ R125, R252, R125, R179 ;  /* 0x0000007dfc7d7223 */ /* 0x000fe400000100b3 */
[----:B------:R-:W-:Y:S02]  /*8220*/  FFMA.FTZ R127, R203, R127, R180 ;  /* 0x0000007fcb7f7223 */ /* 0x000fe400000100b4 */
[--C-:B------:R-:W-:Y:S01]  /*8230*/  FADD.FTZ R168, R157, -R200.reuse ;  /* 0x800000c89da87221 */ /* 0x100fe20000010000 */
[----:B------:R-:W-:Y:S01]  /*8240*/  F2FP.PACK_AB R125, R125, R126 ;  /* 0x0000007e7d7d723e */ /* 0x000fe200000000ff */
[----:B------:R-:W-:Y:S02]  /*8250*/  FADD.FTZ R126, R158, -R200 ;  /* 0x800000c89e7e7221 */ /* 0x000fe40000010000 */
[C---:B------:R-:W-:Y:S02]  /*8260*/  FMUL.FTZ R168, R171.reuse, R168 ;  /* 0x000000a8aba87220 */ /* 0x040fe40000410000 */
[----:B------:R-:W-:-:S02]  /*8270*/  FMUL.FTZ R126, R171, R126 ;  /* 0x0000007eab7e7220 */ /* 0x000fc40000410000 */
[----:B------:R-:W-:Y:S02]  /*8280*/  FFMA.FTZ R168, R201, R168, R182 ;  /* 0x000000a8c9a87223 */ /* 0x000fe400000100b6 */
[----:B------:R-:W-:-:S05]  /*8290*/  FFMA.FTZ R126, R202, R126, R181 ;  /* 0x0000007eca7e7223 */ /* 0x000fca00000100b5 */
[----:B------:R-:W-:Y:S01]  /*82a0*/  F2FP.PACK_AB R126, R126, R127 ;  /* 0x0000007f7e7e723e */ /* 0x000fe200000000ff */
[----:B------:R-:W-:-:S04]  /*82b0*/  FADD.FTZ R127, R159, -R200 ;  /* 0x800000c89f7f7221 */ /* 0x000fc80000010000 */
[----:B------:R-:W-:-:S04]  /*82c0*/  FMUL.FTZ R127, R171, R127 ;  /* 0x0000007fab7f7220 */ /* 0x000fc80000410000 */
[----:B------:R-:W-:-:S05]  /*82d0*/  FFMA.FTZ R127, R169, R127, R183 ;  /* 0x0000007fa97f7223 */ /* 0x000fca00000100b7 */
[----:B------:R-:W-:Y:S01]  /*82e0*/  F2FP.PACK_AB R127, R127, R168 ;  /* 0x000000a87f7f723e */ /* 0x000fe200000000ff */
[----:B------:R-:W-:-:S10]  /*82f0*/  HFMA2.MMA R168, -RZ, RZ, 0, 9.5367431640625e-07 ;  /* 0x00000010ffa87435 */ /* 0x000fd400000001ff */
[C---:B------:R-:W-:Y:S01]  /*8300*/  IMAD.WIDE.U32 R168, R10.reuse, R168, c[0x0][0x208] ;  /* 0x000082000aa87625 */ /* 0x040fe200078e00a8 */
[----:B------:R-:W-:-:S04]  /*8310*/  IADD3 R10, R10, 0x20, RZ ;  /* 0x000000200a0a7810 */ /* 0x000fc80007ffe0ff */
[----:B------:R0:W-:Y:S03]  /*8320*/  STG.E.128 [R168.64], R124 ;  /* 0x0000007ca8007986 */ /* 0x0001e6000c101d04 */
.L_x_33487:
[----:B------:R-:W-:Y:S05]  /*8330*/  BSYNC B0 ;  /* 0x0000000000007941 */ /* 0x000fea0003800000 */
.L_x_33486:
        /* <DEDUP_REMOVED lines=17> */
[----:B------:R-:W-:Y:S02]  /*8450*/  FMUL.FTZ R127, R171, R127 ;  /* 0x0000007fab7f7220 */ /* 0x000fe40000410000 */
[--C-:B------:R-:W-:Y:S01]  /*8460*/  FADD.FTZ R168, R155, -R200.reuse ;  /* 0x800000c89ba87221 */ /* 0x100fe20000010000 */
[----:B------:R-:W-:Y:S01]  /*8470*/  F2FP.PACK_AB R125, R125, R126 ;  /* 0x0000007e7d7d723e */ /* 0x000fe200000000ff */
[----:B------:R-:W-:Y:S02]  /*8480*/  FADD.FTZ R126, R156, -R200 ;  /* 0x800000c89c7e7221 */ /* 0x000fe40000010000 */
[----:B------:R-:W-:Y:S02]  /*8490*/  FFMA.FTZ R127, R244, R127, R172 ;  /* 0x0000007ff47f7223 */ /* 0x000fe400000100ac */
[----:B------:R-:W-:-:S02]  /*84a0*/  FMUL.FTZ R126, R171, R126 ;  /* 0x0000007eab7e7220 */ /* 0x000fc40000410000 */
[----:B------:R-:W-:Y:S02]  /*84b0*/  FMUL.FTZ R168, R171, R168 ;  /* 0x000000a8aba87220 */ /* 0x000fe40000410000 */
[----:B------:R-:W-:Y:S02]  /*84c0*/  FFMA.FTZ R126, R245, R126, R173 ;  /* 0x0000007ef57e7223 */ /* 0x000fe400000100ad */
[----:B------:R-:W-:-:S03]  /*84d0*/  FFMA.FTZ R168, R246, R168, R174 ;  /* 0x000000a8f6a87223 */ /* 0x000fc600000100ae */
[----:B------:R-:W-:Y:S01]  /*84e0*/  F2FP.PACK_AB R126, R126, R127 ;  /* 0x0000007f7e7e723e */ /* 0x000fe200000000ff */
[----:B------:R-:W-:-:S04]  /*84f0*/  FADD.FTZ R127, R160, -R200 ;  /* 0x800000c8a07f7221 */ /* 0x000fc80000010000 */
[----:B------:R-:W-:-:S04]  /*8500*/  FMUL.FTZ R127, R171, R127 ;  /* 0x0000007fab7f7220 */ /* 0x000fc80000410000 */
[----:B------:R-:W-:-:S05]  /*8510*/  FFMA.FTZ R127, R247, R127, R175 ;  /* 0x0000007ff77f7223 */ /* 0x000fca00000100af */
[----:B------:R-:W-:Y:S02]  /*8520*/  F2FP.PACK_AB R127, R127, R168 ;  /* 0x000000a87f7f723e */ /* 0x000fe400000000ff */
[----:B------:R-:W-:-:S05]  /*8530*/  MOV R168, 0x10 ;  /* 0x0000001000a87802 */ /* 0x000fca0000000f00 */
[C---:B------:R-:W-:Y:S01]  /*8540*/  IMAD.WIDE.U32 R168, R10.reuse, R168, c[0x0][0x208] ;  /* 0x000082000aa87625 */ /* 0x040fe200078e00a8 */
[----:B------:R-:W-:-:S04]  /*8550*/  IADD3 R10, R10, 0x20, RZ ;  /* 0x000000200a0a7810 */ /* 0x000fc80007ffe0ff */
[----:B------:R0:W-:Y:S03]  /*8560*/  STG.E.128 [R168.64], R124 ;  /* 0x0000007ca8007986 */ /* 0x0001e6000c101d04 */
.L_x_33489:
[----:B------:R-:W-:Y:S05]  /*8570*/  BSYNC B0 ;  /* 0x0000000000007941 */ /* 0x000fea0003800000 */
.L_x_33488:
        /* <DEDUP_REMOVED lines=35> */
.L_x_33491:
[----:B------:R-:W-:Y:S05]  /*87b0*/  BSYNC B0 ;  /* 0x0000000000007941 */ /* 0x000fea0003800000 */
.L_x_33490:
        /* <DEDUP_REMOVED lines=35> */
.L_x_33493:
[----:B------:R-:W-:Y:S05]  /*89f0*/  BSYNC B0 ;  /* 0x0000000000007941 */ /* 0x000fea0003800000 */
.L_x_33492:
        /* <DEDUP_REMOVED lines=35> */
.L_x_33495:
[----:B------:R-:W-:Y:S05]  /*8c30*/  BSYNC B0 ;  /* 0x0000000000007941 */ /* 0x000fea0003800000 */
.L_x_33494:
        /* <DEDUP_REMOVED lines=35> */
.L_x_33497:
[----:B------:R-:W-:Y:S05]  /*8e70*/  BSYNC B0 ;  /* 0x0000000000007941 */ /* 0x000fea0003800000 */
.L_x_33496:
        /* <DEDUP_REMOVED lines=35> */
.L_x_33499:
[----:B------:R-:W-:Y:S05]  /*90b0*/  BSYNC B0 ;  /* 0x0000000000007941 */ /* 0x000fea0003800000 */
.L_x_33498:
        /* <DEDUP_REMOVED lines=35> */
.L_x_33501:
[----:B------:R-:W-:Y:S05]  /*92f0*/  BSYNC B0 ;  /* 0x0000000000007941 */ /* 0x000fea0003800000 */
.L_x_33500:
        /* <DEDUP_REMOVED lines=35> */
.L_x_33503:
[----:B------:R-:W-:Y:S05]  /*9530*/  BSYNC B0 ;  /* 0x0000000000007941 */ /* 0x000fea0003800000 */
.L_x_33502:
        /* <DEDUP_REMOVED lines=18> */
[----:B------:R-:W-:Y:S01]  /*9660*/  F2FP.PACK_AB R124, R125, R124 ;  /* 0x0000007c7d7c723e */ /* 0x000fe200000000ff */
[----:B------:R-:W-:Y:S02]  /*9670*/  FADD.FTZ R125, R137, -R200 ;  /* 0x800000c8897d7221 */ /* 0x000fe40000010000 */
[C---:B------:R-:W-:Y:S02]  /*9680*/  FMUL.FTZ R126, R171.reuse, R126 ;  /* 0x0000007eab7e7220 */ /* 0x040fe40000410000 */
[----:B------:R-:W-:Y:S02]  /*9690*/  FMUL.FTZ R125, R171, R125 ;  /* 0x0000007dab7d7220 */ /* 0x000fe40000410000 */
[----:B----4-:R-:W-:Y:S02]  /*96a0*/  FFMA.FTZ R126, R203, R126, R62 ;  /* 0x0000007ecb7e7223 */ /* 0x010fe4000001003e */
[----:B------:R-:W-:Y:S02]  /*96b0*/  FFMA.FTZ R125, R127, R125, R63 ;  /* 0x0000007d7f7d7223 */ /* 0x000fe4000001003f */
[----:B------:R-:W-:-:S03]  /*96c0*/  FADD.FTZ R127, R138, -R200 ;  /* 0x800000c88a7f7221 */ /* 0x000fc60000010000 */
[----:B------:R-:W-:Y:S01]  /*96d0*/  F2FP.PACK_AB R125, R125, R126 ;  /* 0x0000007e7d7d723e */ /* 0x000fe200000000ff */
[----:B------:R-:W-:Y:S02]  /*96e0*/  FADD.FTZ R126, R140, -R200 ;  /* 0x800000c88c7e7221 */ /* 0x000fe40000010000 */
[C---:B------:R-:W-:Y:S02]  /*96f0*/  FMUL.FTZ R127, R171.reuse, R127 ;  /* 0x0000007fab7f7220 */ /* 0x040fe40000410000 */
[----:B------:R-:W-:Y:S02]  /*9700*/  FMUL.FTZ R126, R171, R126 ;  /* 0x0000007eab7e7220 */ /* 0x000fe40000410000 */
[----:B------:R-:W-:Y:S02]  /*9710*/  FFMA.FTZ R127, R202, R127, R56 ;  /* 0x0000007fca7f7223 */ /* 0x000fe40000010038 */
[----:B------:R-:W-:Y:S02]  /*9720*/  FFMA.FTZ R126, R168, R126, R57 ;  /* 0x0000007ea87e7223 */ /* 0x000fe40000010039 */
[----:B------:R-:W-:-:S03]  /*9730*/  FADD.FTZ R168, R139, -R200 ;  /* 0x800000c88ba87221 */ /* 0x000fc60000010000 */
[----:B------:R-:W-:Y:S01]  /*9740*/  F2FP.PACK_AB R126, R126, R127 ;  /* 0x0000007f7e7e723e */ /* 0x000fe200000000ff */
[----:B------:R-:W-:Y:S02]  /*9750*/  FADD.FTZ R127, R170, -R200 ;  /* 0x800000c8aa7f7221 */ /* 0x000fe40000010000 */
[C---:B------:R-:W-:Y:S02]  /*9760*/  FMUL.FTZ R168, R171.reuse, R168 ;  /* 0x000000a8aba87220 */ /* 0x040fe40000410000 */
[----:B------:R-:W-:Y:S02]  /*9770*/  FMUL.FTZ R127, R171, R127 ;  /* 0x0000007fab7f7220 */ /* 0x000fe40000410000 */
[----:B------:R-:W-:Y:S02]  /*9780*/  FFMA.FTZ R168, R169, R168, R58 ;  /* 0x000000a8a9a87223 */ /* 0x000fe4000001003a */
[----:B------:R-:W-:-:S05]  /*9790*/  FFMA.FTZ R127, R201, R127, R59 ;  /* 0x0000007fc97f7223 */ /* 0x000fca000001003b */
[----:B------:R-:W-:Y:S02]  /*97a0*/  F2FP.PACK_AB R127, R127, R168 ;  /* 0x000000a87f7f723e */ /* 0x000fe400000000ff */
[----:B------:R-:W-:-:S05]  /*97b0*/  MOV R168, 0x10 ;  /* 0x0000001000a87802 */ /* 0x000fca0000000f00 */
[----:B------:R-:W-:-:S05]  /*97c0*/  IMAD.WIDE.U32 R168, R10, R168, c[0x0][0x208] ;  /* 0x000082000aa87625 */ /* 0x000fca00078e00a8 */
[----:B------:R0:W-:Y:S02]  /*97d0*/  STG.E.128 [R168.64], R124 ;  /* 0x0000007ca8007986 */ /* 0x0001e4000c101d04 */
.L_x_33505:
[----:B------:R-:W-:Y:S05]  /*97e0*/  BSYNC B0 ;  /* 0x0000000000007941 */ /* 0x000fea0003800000 */
.L_x_33504:
[----:B------:R-:W-:-:S10]  /*97f0*/  HFMA2.MMA R10, -RZ, RZ, 0, 2.384185791015625e-07 ;  /* 0x00000004ff0a7435 */ /* 0x000fd400000001ff */
[----:B------:R-:W-:-:S05]  /*9800*/  IMAD R11, R10, c[0x0][0x160], R11 ;  /* 0x000058000a0b7a24 */ /* 0x000fca00078e020b */
[----:B------:R-:W-:-:S13]  /*9810*/  ISETP.GE.AND P2, PT, R11, c[0x0][0x164], PT ;  /* 0x000059000b007a0c */ /* 0x000fda0003f46270 */
[----:B01---5:R-:W-:Y:S01]  /*9820*/  @P2 CALL.REL.NOINC `(.L_x_33506) ;  /* 0x0000001000002944 */ /* 0x023fe20003c00000 */
[----:B------:R-:W-:Y:S05]  /*9830*/  BRA `(.L_x_33507) ;  /* 0xffff767000007947 */ /* 0x000fea000383ffff */
.L_x_33506:
[----:B------:R-:W-:Y:S05]  /*9840*/  EXIT ;  /* 0x000000000000794d */ /* 0x000fea0003800000 */
.L_x_33484:
[----:B------:R-:W-:Y:S01]  /*9850*/  HFMA2.MMA R126, -RZ, RZ, 0, 5.9604644775390625e-08 ;  /* 0x00000001ff7e7435 */ /* 0x000fe200000001ff */
[----:B------:R-:W-:Y:S02]  /*9860*/  MOV R168, R127 ;  /* 0x0000007f00a87202 */ /* 0x000fe40000000f00 */
[----:B------:R-:W-:Y:S02]  /*9870*/  MOV R169, 0x1f ;  /* 0x0000001f00a97802 */ /* 0x000fe40000000f00 */
[----:B------:R-:W-:Y:S02]  /*9880*/  MOV R125, 0xffffffff ;  /* 0xffffffff007d7802 */ /* 0x000fe40000000f00 */
[----:B------:R-:W-:Y:S02]  /*9890*/  MOV R124, 0x98b0 ;  /* 0x000098b0007c7802 */ /* 0x000fe40000000f00 */
[----:B-----5:R-:W-:Y:S05]  /*98a0*/  CALL.REL.NOINC `($__internal_42_$__cuda_sm70_shflsync_bfly_p) ;  /* 0x00000e5000007944 */ /* 0x020fea0003c00000 */
[----:B-1----:R-:W-:Y:S05]  /*98b0*/  BRA `(.L_x_33508) ;  /* 0xffffdb1000007947 */ /* 0x002fea000383ffff */
.L_x_33485:
[----:B------:R-:W-:Y:S01]  /*98c0*/  HFMA2.MMA R126, -RZ, RZ, 0, 1.1920928955078125e-07 ;  /* 0x00000002ff7e7435 */ /* 0x000fe200000001ff */
[----:B------:R-:W-:Y:S02]  /*98d0*/  MOV R168, R127 ;  /* 0x0000007f00a87202 */ /* 0x000fe40000000f00 */
[----:B------:R-:W-:-:S02]  /*98e0*/  MOV R169, 0x1f ;  /* 0x0000001f00a97802 */ /* 0x000fc40000000f00 */
[----:B------:R-:W-:Y:S02]  /*98f0*/  MOV R125, 0xffffffff ;  /* 0xffffffff007d7802 */ /* 0x000fe40000000f00 */
[----:B------:R-:W-:Y:S02]  /*9900*/  MOV R124, 0x9920 ;  /* 0x00009920007c7802 */ /* 0x000fe40000000f00 */
[----:B-----5:R-:W-:Y:S05]  /*9910*/  CALL.REL.NOINC `($__internal_42_$__cuda_sm70_shflsync_bfly_p) ;  /* 0x00000de000007944 */ /* 0x020fea0003c00000 */
[----:B-1----:R-:W-:Y:S01]  /*9920*/  FADD.FTZ R127, R127, R126 ;  /* 0x0000007e7f7f7221 */ /* 0x002fe20000010000 */
[----:B------:R-:W-:Y:S01]  /*9930*/  HFMA2.MMA R126, -RZ, RZ, 0, 2.384185791015625e-07 ;  /* 0x00000004ff7e7435 */ /* 0x000fe200000001ff */
[----:B------:R-:W-:Y:S02]  /*9940*/  MOV R169, 0x1f ;  /* 0x0000001f00a97802 */ /* 0x000fe40000000f00 */
[----:B------:R-:W-:Y:S02]  /*9950*/  MOV R125, 0xffffffff ;  /* 0xffffffff007d7802 */ /* 0x000fe40000000f00 */
[----:B------:R-:W-:Y:S02]  /*9960*/  MOV R168, R127 ;  /* 0x0000007f00a87202 */ /* 0x000fe40000000f00 */
[----:B------:R-:W-:-:S02]  /*9970*/  MOV R124, 0x9990 ;  /* 0x00009990007c7802 */ /* 0x000fc40000000f00 */
[----:B------:R-:W-:Y:S05]  /*9980*/  CALL.REL.NOINC `($__internal_42_$__cuda_sm70_shflsync_bfly_p) ;  /* 0x00000d7000007944 */ /* 0x000fea0003c00000 */
[----:B-1----:R-:W-:Y:S01]  /*9990*/  FADD.FTZ R127, R127, R126 ;  /* 0x0000007e7f7f7221 */ /* 0x002fe20000010000 */
[----:B------:R-:W-:Y:S01]  /*99a0*/  HFMA2.MMA R126, -RZ, RZ, 0, 4.76837158203125e-07 ;  /* 0x00000008ff7e7435 */ /* 0x000fe200000001ff */
[----:B------:R-:W-:-:S02]  /*99b0*/  MOV R169, 0x1f ;  /* 0x0000001f00a97802 */ /* 0x000fc40000000f00 */
[----:B------:R-:W-:Y:S02]  /*99c0*/  MOV R125, 0xffffffff ;  /* 0xffffffff007d7802 */ /* 0x000fe40000000f00 */
[----:B------:R-:W-:Y:S02]  /*99d0*/  MOV R168, R127 ;  /* 0x0000007f00a87202 */ /* 0x000fe40000000f00 */
[----:B------:R-:W-:Y:S02]  /*99e0*/  MOV R124, 0x9a00 ;  /* 0x00009a00007c7802 */ /* 0x000fe40000000f00 */
[----:B------:R-:W-:Y:S05]  /*99f0*/  CALL.REL.NOINC `($__internal_42_$__cuda_sm70_shflsync_bfly_p) ;  /* 0x00000d0000007944 */ /* 0x000fea0003c00000 */
[----:B-1----:R-:W-:Y:S01]  /*9a00*/  FADD.FTZ R127, R127, R126 ;  /* 0x0000007e7f7f7221 */ /* 0x002fe20000010000 */
[----:B------:R-:W-:Y:S01]  /*9a10*/  HFMA2.MMA R126, -RZ, RZ, 0, 9.5367431640625e-07 ;  /* 0x00000010ff7e7435 */ /* 0x000fe200000001ff */
[----:B------:R-:W-:Y:S02]  /*9a20*/  MOV R169, 0x1f ;  /* 0x0000001f00a97802 */ /* 0x000fe40000000f00 */
[----:B------:R-:W-:Y:S02]  /*9a30*/  MOV R125, 0xffffffff ;  /* 0xffffffff007d7802 */ /* 0x000fe40000000f00 */
[----:B------:R-:W-:-:S02]  /*9a40*/  MOV R168, R127 ;  /* 0x0000007f00a87202 */ /* 0x000fc40000000f00 */
[----:B------:R-:W-:Y:S02]  /*9a50*/  MOV R124, 0x9a70 ;  /* 0x00009a70007c7802 */ /* 0x000fe40000000f00 */
[----:B------:R-:W-:Y:S05]  /*9a60*/  CALL.REL.NOINC `($__internal_42_$__cuda_sm70_shflsync_bfly_p) ;  /* 0x00000c9000007944 */ /* 0x000fea0003c00000 */
[----:B-1----:R-:W-:Y:S01]  /*9a70*/  FADD.FTZ R127, R127, R126 ;  /* 0x0000007e7f7f7221 */ /* 0x002fe20000010000 */
[----:B------:R-:W-:Y:S01]  /*9a80*/  LOP3.LUT R12, R12, 0xffffbfff, RZ, 0xc0, !PT ;  /* 0xffffbfff0c0c7812 */ /* 0x000fe200078ec0ff */
[----:B------:R-:W-:Y:S01]  /*9a90*/  HFMA2.MMA R126, -RZ, RZ, 0, 5.9604644775390625e-08 ;  /* 0x00000001ff7e7435 */ /* 0x000fe200000001ff */
        /* <DEDUP_REMOVED lines=172> */
[----:B------:R-:W-:Y:S05]  /*a560*/  CALL.REL.NOINC `($__internal_42_$__cuda_sm70_shflsync_bfly_p) ;  /* 0x0000019000007944 */ /* 0x000fea0003c00000 */
[----:B-1----:R-:W-:Y:S01]  /*a570*/  FADD.FTZ R168, R168, R126 ;  /* 0x0000007ea8a87221 */ /* 0x002fe20000010000 */
[----:B------:R-:W-:Y:S01]  /*a580*/  HFMA2.MMA R126, -RZ, RZ, 0, 1.1920928955078125e-07 ;  /* 0x00000002ff7e7435 */ /* 0x000fe200000001ff */
[----:B------:R-:W-:Y:S02]  /*a590*/  MOV R169, 0x1f ;  /* 0x0000001f00a97802 */ /* 0x000fe40000000f00 */
[----:B------:R-:W-:Y:S02]  /*a5a0*/  MOV R125, 0xffffffff ;  /* 0xffffffff007d7802 */ /* 0x000fe40000000f00 */
[----:B------:R-:W-:Y:S02]  /*a5b0*/  MOV R124, 0xa5d0 ;  /* 0x0000a5d0007c7802 */ /* 0x000fe40000000f00 */
[----:B------:R-:W-:Y:S05]  /*a5c0*/  CALL.REL.NOINC `($__internal_42_$__cuda_sm70_shflsync_bfly_p) ;  /* 0x0000013000007944 */ /* 0x000fea0003c00000 */
[----:B-1----:R-:W-:Y:S01]  /*a5d0*/  FADD.FTZ R168, R168, R126 ;  /* 0x0000007ea8a87221 */ /* 0x002fe20000010000 */
[----:B------:R-:W-:Y:S01]  /*a5e0*/  HFMA2.MMA R126, -RZ, RZ, 0, 2.384185791015625e-07 ;  /* 0x00000004ff7e7435 */ /* 0x000fe200000001ff */
[----:B------:R-:W-:-:S02]  /*a5f0*/  MOV R169, 0x1f ;  /* 0x0000001f00a97802 */ /* 0x000fc40000000f00 */
[----:B------:R-:W-:Y:S02]  /*a600*/  MOV R125, 0xffffffff ;  /* 0xffffffff007d7802 */ /* 0x000fe40000000f00 */
[----:B------:R-:W-:Y:S02]  /*a610*/  MOV R124, 0xa630 ;  /* 0x0000a630007c7802 */ /* 0x000fe40000000f00 */
[----:B------:R-:W-:Y:S05]  /*a620*/  CALL.REL.NOINC `($__internal_42_$__cuda_sm70_shflsync_bfly_p) ;  /* 0x000000d000007944 */ /* 0x000fea0003c00000 */
[----:B-1----:R-:W-:Y:S01]  /*a630*/  FADD.FTZ R168, R168, R126 ;  /* 0x0000007ea8a87221 */ /* 0x002fe20000010000 */
[----:B------:R-:W-:Y:S01]  /*a640*/  HFMA2.MMA R126, -RZ, RZ, 0, 4.76837158203125e-07 ;  /* 0x00000008ff7e7435 */ /* 0x000fe200000001ff */
[----:B------:R-:W-:Y:S02]  /*a650*/  MOV R169, 0x1f ;  /* 0x0000001f00a97802 */ /* 0x000fe40000000f00 */
[----:B------:R-:W-:Y:S02]  /*a660*/  MOV R125, 0xffffffff ;  /* 0xffffffff007d7802 */ /* 0x000fe40000000f00 */
[----:B------:R-:W-:Y:S02]  /*a670*/  MOV R124, 0xa690 ;  /* 0x0000a690007c7802 */ /* 0x000fe40000000f00 */
[----:B------:R-:W-:Y:S05]  /*a680*/  CALL.REL.NOINC `($__internal_42_$__cuda_sm70_shflsync_bfly_p) ;  /* 0x0000007000007944 */ /* 0x000fea0003c00000 */
[----:B-1----:R-:W-:Y:S01]  /*a690*/  FADD.FTZ R168, R168, R126 ;  /* 0x0000007ea8a87221 */ /* 0x002fe20000010000 */
[----:B------:R-:W-:Y:S01]  /*a6a0*/  HFMA2.MMA R126, -RZ, RZ, 0, 9.5367431640625e-07 ;  /* 0x00000010ff7e7435 */ /* 0x000fe200000001ff */
[----:B------:R-:W-:-:S02]  /*a6b0*/  MOV R169, 0x1f ;  /* 0x0000001f00a97802 */ /* 0x000fc40000000f00 */
[----:B------:R-:W-:Y:S02]  /*a6c0*/  MOV R125, 0xffffffff ;  /* 0xffffffff007d7802 */ /* 0x000fe40000000f00 */
[----:B------:R-:W-:Y:S02]  /*a6d0*/  MOV R124, 0xa6f0 ;  /* 0x0000a6f0007c7802 */ /* 0x000fe40000000f00 */
[----:B------:R-:W-:Y:S05]  /*a6e0*/  CALL.REL.NOINC `($__internal_42_$__cuda_sm70_shflsync_bfly_p) ;  /* 0x0000001000007944 */ /* 0x000fea0003c00000 */
[----:B-1----:R-:W-:Y:S05]  /*a6f0*/  BRA `(.L_x_33509) ;  /* 0xffffd8a000007947 */ /* 0x002fea000383ffff */
        .weak           $__internal_42_$__cuda_sm70_shflsync_bfly_p
        .type           $__internal_42_$__cuda_sm70_shflsync_bfly_p,@function
        .size           $__internal_42_$__cuda_sm70_shflsync_bfly_p,(.L_x_65422 - $__internal_42_$__cuda_sm70_shflsync_bfly_p)
$__internal_42_$__cuda_sm70_shflsync_bfly_p:
[----:B------:R-:W-:Y:S04]  /*a700*/  WARPSYNC R125 ;  /* 0x0000007d00007348 */ /* 0x000fe80003800000 */
[----:B------:R0:W1:Y:S02]  /*a710*/  SHFL.BFLY PT, R126, R168, R126, R169 ;  /* 0x0c00007ea87e7389 */ /* 0x00006400000e00a9 */
[----:B0-----:R-:W-:-:S06]  /*a720*/  HFMA2.MMA R125, -RZ, RZ, 0, 0 ;  /* 0x00000000ff7d7435 */ /* 0x001fcc00000001ff */
[----:B------:R-:W-:Y:S05]  /*a730*/  RET.REL.NODEC R124 `(_ZN10layer_norm31ln_parallel_residual_fwd_kernelINS_13Kernel_traitsIf6__halfS2_S2_fjLj2560ELj1ELj4ELj1ELj16ENS_18Kernel_traits_baseILj2560EfS2_S2_S2_fjLj128EEEEELb0ELb1ELb0EEEvNS_9FwdParamsE) ;  /* 0xffff58c07c007950 */ /* 0x000fea0003c3ffff */
.L_x_33510:
        /* <DEDUP_REMOVED lines=12> */
.L_x_65422:


//--------------------- .text._ZN10layer_norm31ln_parallel_residual_fwd_kernelINS_13Kernel_traitsIf6__halfS2_S2_fjLj2560ELj1ELj4ELj1ELj16ENS_18Kernel_traits_baseILj2560EfS2_S2_S2_fjLj128EEEEELb0ELb1ELb1EEEvNS_9FwdParamsE --------------------------
	.section	.text._ZN10layer_norm31ln_parallel_residual_fwd_kernelINS_13Kernel_traitsIf6__halfS2_S2_fjLj2560ELj1ELj4ELj1ELj16ENS_18Kernel_traits_baseILj2560EfS2_S2_S2_fjLj128EEEEELb0ELb1ELb1EEEvNS_9FwdParamsE,"ax",@progbits
	.sectioninfo	@"SHI_REGISTERS=255"
	.align	128
        .global         _ZN10layer_norm31ln_parallel_residual_fwd_kernelINS_13Kernel_traitsIf6__halfS2_S2_fjLj2560ELj1ELj4ELj1ELj16ENS_18Kernel_traits_baseILj2560EfS2_S2_S2_fjLj128EEEEELb0ELb1ELb1EEEvNS_9FwdParamsE
        .type           _ZN10layer_norm31ln_parallel_residual_fwd_kernelINS_13Kernel_traitsIf6__halfS2_S2_fjLj2560ELj1ELj4ELj1ELj16ENS_18Kernel_traits_baseILj2560EfS2_S2_S2_fjLj128EEEEELb0ELb1ELb1EEEvNS_9FwdParamsE,@function
        .size           _ZN10layer_norm31ln_parallel_residual_fwd_kernelINS_13Kernel_traitsIf6__halfS2_S2_fjLj2560ELj1ELj4ELj1ELj16ENS_18Kernel_traits_baseILj2560EfS2_S2_S2_fjLj128EEEEELb0ELb1ELb1EEEvNS_9FwdParamsE,(.L_x_65423 - _ZN10layer_norm31ln_parallel_residual_fwd_kernelINS_13Kernel_traitsIf6__halfS2_S2_fjLj2560ELj1ELj4ELj1ELj16ENS_18Kernel_traits_baseILj2560EfS2_S2_S2_fjLj128EEEEELb0ELb1ELb1EEEvNS_9FwdParamsE)
        .other          _ZN10layer_norm31ln_parallel_residual_fwd_kernelINS_13Kernel_traitsIf6__halfS2_S2_fjLj2560ELj1ELj4ELj1ELj16ENS_18Kernel_traits_baseILj2560EfS2_S2_S2_fjLj128EEEEELb0ELb1ELb1EEEvNS_9FwdParamsE,@"STO_CUDA_ENTRY STV_DEFAULT"
_ZN10layer_norm31ln_parallel_residual_fwd_kernelINS_13Kernel_traitsIf6__halfS2_S2_fjLj2560ELj1ELj4ELj1ELj16ENS_18Kernel_traits_baseILj2560EfS2_S2_S2_fjLj128EEEEELb0ELb1ELb1EEEvNS_9FwdParamsE:
.text._ZN10layer_norm31ln_parallel_residual_fwd_kernelINS_13Kernel_traitsIf6__halfS2_S2_fjLj2560ELj1ELj4ELj1ELj16ENS_18Kernel_traits_baseILj2560EfS2_S2_S2_fjLj128EEEEELb0ELb1ELb1EEEvNS_9FwdParamsE:
        /* <DEDUP_REMOVED lines=113> */
.L_x_33834:
        /* <DEDUP_REMOVED lines=28> */
.L_x_33512:
[----:B-----5:R-:W-:-:S05]  /*08d0*/  HADD2.F32 R3, -RZ, R28.H0_H0 ;  /* 0x2000001cff037230 */ /* 0x020fca0000004100 */
[----:B------:R-:W-:Y:S01]  /*08e0*/  FADD.FTZ R16, R16, R3 ;  /* 0x0000000310107221 */ /* 0x000fe20000010000 */
[----:B------:R-:W-:Y:S05]  /*08f0*/  BRA `(.L_x_33513) ;  /* 0x0000004000007947 */ /* 0x000fea0003800000 */
.L_x_33511:
[----:B0----5:R-:W-:Y:S02]  /*0900*/  HADD2.F32 R3, -RZ, R32.H0_H0 ;  /* 0x20000020ff037230 */ /* 0x021fe40000004100 */
[----:B------:R-:W-:-:S03]  /*0910*/  @P2 HADD2.F32 R5, -RZ, R28.H0_H0 ;  /* 0x2000001cff052230 */ /* 0x000fc60000004100 */
[----:B------:R-:W-:-:S04]  /*0920*/  FADD.FTZ R16, R16, R3 ;  /* 0x0000000310107221 */ /* 0x000fc80000010000 */
[----:B------:R-:W-:-:S05]  /*0930*/  @P2 FADD.FTZ R16, R16, R5 ;  /* 0x0000000510102221 */ /* 0x000fca0000010000 */
.L_x_33513:
[----:B------:R-:W-:-:S04]  /*0940*/  F2FP.PACK_AB R12, RZ, R16 ;  /* 0x00000010ff0c723e */ /* 0x000fc800000000ff */
[----:B------:R-:W-:Y:S02]  /*0950*/  PRMT R24, R12, 0x7610, R24 ;  /* 0x000076100c187816 */ /* 0x000fe40000000018 */
.L_x_33514:
[----:B------:R-:W-:Y:S01]  /*0960*/  HADD2.F32 R17, -RZ, R180.H1_H1 ;  /* 0x300000b4ff117230 */ /* 0x000fe20000004100 */
[----:B------:R-:W-:Y:S05]  /*0970*/  @P3 BRA `(.L_x_33515) ;  /* 0x0000008000003947 */ /* 0x000fea0003800000 */
[----:B------:R-:W-:-:S04]  /*0980*/  ISETP.NE.U32.AND P4, PT, RZ, c[0x0][0x180], PT ;  /* 0x00006000ff007a0c */ /* 0x000fc80003f85070 */
[----:B------:R-:W-:-:S13]  /*0990*/  ISETP.NE.AND.EX P4, PT, RZ, c[0x0][0x184], PT, P4 ;  /* 0x00006100ff007a0c */ /* 0x000fda0003f85340 */
[----:B------:R-:W-:Y:S05]  /*09a0*/  @P4 BRA `(.L_x_33516) ;  /* 0x0000002000004947 */ /* 0x000fea0003800000 */
[----:B------:R-:W-:Y:S05]  /*09b0*/  @P0 BRA `(.L_x_33517) ;  /* 0x0000008000000947 */ /* 0x000fea0003800000 */
[----:B------:R-:W-:Y:S05]  /*09c0*/  BRA `(.L_x_33518) ;  /* 0x0000009000007947 */ /* 0x000fea0003800000 */
.L_x_33516:
[----:B-----5:R-:W-:-:S05]  /*09d0*/  HADD2.F32 R4, -RZ, R28.H1_H1 ;  /* 0x3000001cff047230 */ /* 0x020fca0000004100 */
[----:B------:R-:W-:Y:S01]  /*09e0*/  FADD.FTZ R17, R17, R4 ;  /* 0x0000000411117221 */ /* 0x000fe20000010000 */
[----:B------:R-:W-:Y:S05]  /*09f0*/  BRA `(.L_x_33517) ;  /* 0x0000004000007947 */ /* 0x000fea0003800000 */
.L_x_33515:
[----:B-----5:R-:W-:Y:S02]  /*0a00*/  HADD2.F32 R4, -RZ, R32.H1_H1 ;  /* 0x30000020ff047230 */ /* 0x020fe40000004100 */
[----:B------:R-:W-:-:S03]  /*0a10*/  @P2 HADD2.F32 R6, -RZ, R28.H1_H1 ;  /* 0x3000001cff062230 */ /* 0x000fc60000004100 */
[----:B------:R-:W-:-:S04]  /*0a20*/  FADD.FTZ R17, R17, R4 ;  /* 0x0000000411117221 */ /* 0x000fc80000010000 */
[----:B------:R-:W-:-:S05]  /*0a30*/  @P2 FADD.FTZ R17, R17, R6 ;  /* 0x0000000611112221 */ /* 0x000fca0000010000 */
.L_x_33517:
[----:B------:R-:W-:-:S04]  /*0a40*/  F2FP.PACK_AB R12, RZ, R17 ;  /* 0x00000011ff0c723e */ /* 0x000fc800000000ff */
[----:B------:R-:W-:Y:S02]  /*0a50*/  PRMT R24, R24, 0x5410, R12 ;  /* 0x0000541018187816 */ /* 0x000fe4000000000c */
.L_x_33518:
[----:B------:R-:W-:Y:S01]  /*0a60*/  HADD2.F32 R18, -RZ, R181.H0_H0 ;  /* 0x200000b5ff127230 */ /* 0x000fe20000004100 */
[----:B------:R-:W-:Y:S05]  /*0a70*/  @P3 BRA `(.L_x_33519) ;  /* 0x0000008000003947 */ /* 0x000fea0003800000 */
[----:B------:R-:W-:-:S04]  /*0a80*/  ISETP.NE.U32.AND P4, PT, RZ, c[0x0][0x180], PT ;  /* 0x00006000ff007a0c */ /* 0x000fc80003f85070 */
[----:B------:R-:W-:-:S13]  /*0a90*/  ISETP.NE.AND.EX P4, PT, RZ, c[0x0][0x184], PT, P4 ;  /* 0x00006100ff007a0c */ /* 0x000fda0003f85340 */
[----:B------:R-:W-:Y:S05]  /*0aa0*/  @P4 BRA `(.L_x_33520) ;  /* 0x0000002000004947 */ /* 0x000fea0003800000 */
[----:B------:R-:W-:Y:S05]  /*0ab0*/  @P0 BRA `(.L_x_33521) ;  /* 0x0000008000000947 */ /* 0x000fea0003800000 */
[----:B------:R-:W-:Y:S05]  /*0ac0*/  BRA `(.L_x_33522) ;  /* 0x0000009000007947 */ /* 0x000fea0003800000 */
.L_x_33520:
[----:B-----5:R-:W-:-:S05]  /*0ad0*/  HADD2.F32 R3, -RZ, R29.H0_H0 ;  /* 0x2000001dff037230 */ /* 0x020fca0000004100 */
[----:B------:R-:W-:Y:S01]  /*0ae0*/  FADD.FTZ R18, R18, R3 ;  /* 0x0000000312127221 */ /* 0x000fe20000010000 */
[----:B------:R-:W-:Y:S05]  /*0af0*/  BRA `(.L_x_33521) ;  /* 0x0000004000007947 */ /* 0x000fea0003800000 */
.L_x_33519:
[----:B-----5:R-:W-:Y:S02]  /*0b00*/  HADD2.F32 R3, -RZ, R33.H0_H0 ;  /* 0x20000021ff037230 */ /* 0x020fe40000004100 */
[----:B------:R-:W-:-:S03]  /*0b10*/  @P2 HADD2.F32 R5, -RZ, R29.H0_H0 ;  /* 0x2000001dff052230 */ /* 0x000fc60000004100 */
[----:B------:R-:W-:-:S04]  /*0b20*/  FADD.FTZ R18, R18, R3 ;  /* 0x0000000312127221 */ /* 0x000fc80000010000 */
[----:B------:R-:W-:-:S05]  /*0b30*/  @P2 FADD.FTZ R18, R18, R5 ;  /* 0x0000000512122221 */ /* 0x000fca0000010000 */
.L_x_33521:
[----:B------:R-:W-:-:S04]  /*0b40*/  F2FP.PACK_AB R3, RZ, R18 ;  /* 0x00000012ff03723e */ /* 0x000fc800000000ff */
[----:B------:R-:W-:Y:S02]  /*0b50*/  PRMT R25, R3, 0x7610, R25 ;  /* 0x0000761003197816 */ /* 0x000fe40000000019 */
.L_x_33522:
[----:B------:R-:W-:Y:S01]  /*0b60*/  HADD2.F32 R19, -RZ, R181.H1_H1 ;  /* 0x300000b5ff137230 */ /* 0x000fe20000004100 */
[----:B------:R-:W-:Y:S05]  /*0b70*/  @P3 BRA `(.L_x_33523) ;  /* 0x0000008000003947 */ /* 0x000fea0003800000 */
[----:B------:R-:W-:-:S04]  /*0b80*/  ISETP.NE.U32.AND P4, PT, RZ, c[0x0][0x180], PT ;  /* 0x00006000ff007a0c */ /* 0x000fc80003f85070 */
[----:B------:R-:W-:-:S13]  /*0b90*/  ISETP.NE.AND.EX P4, PT, RZ, c[0x0][0x184], PT, P4 ;  /* 0x00006100ff007a0c */ /* 0x000fda0003f85340 */
[----:B------:R-:W-:Y:S05]  /*0ba0*/  @P4 BRA `(.L_x_33524) ;  /* 0x0000002000004947 */ /* 0x000fea0003800000 */
[----:B------:R-:W-:Y:S05]  /*0bb0*/  @P0 BRA `(.L_x_33525) ;  /* 0x0000008000000947 */ /* 0x000fea0003800000 */
[----:B------:R-:W-:Y:S05]  /*0bc0*/  BRA `(.L_x_33526) ;  /* 0x0000009000007947 */ /* 0x000fea0003800000 */
.L_x_33524:
[----:B-----5:R-:W-:-:S05]  /*0bd0*/  HADD2.F32 R4, -RZ, R29.H1_H1 ;  /* 0x3000001dff047230 */ /* 0x020fca0000004100 */
[----:B------:R-:W-:Y:S01]  /*0be0*/  FADD.FTZ R19, R19, R4 ;  /* 0x0000000413137221 */ /* 0x000fe20000010000 */
[----:B------:R-:W-:Y:S05]  /*0bf0*/  BRA `(.L_x_33525) ;  /* 0x0000004000007947 */ /* 0x000fea0003800000 */
.L_x_33523:
[----:B-----5:R-:W-:Y:S02]  /*0c00*/  HADD2.F32 R4, -RZ, R33.H1_H1 ;  /* 0x30000021ff047230 */ /* 0x020fe40000004100 */
[----:B------:R-:W-:-:S03]  /*0c10*/  @P2 HADD2.F32 R6, -RZ, R29.H1_H1 ;  /* 0x3000001dff062230 */ /* 0x000fc60000004100 */
[----:B------:R-:W-:-:S04]  /*0c20*/  FADD.FTZ R19, R19, R4 ;  /* 0x0000000413137221 */ /* 0x000fc80000010000 */
[----:B------:R-:W-:-:S05]  /*0c30*/  @P2 FADD.FTZ R19, R19, R6 ;  /* 0x0000000613132221 */ /* 0x000fca0000010000 */
.L_x_33525:
[----:B------:R-:W-:-:S04]  /*0c40*/  F2FP.PACK_AB R3, RZ, R19 ;  /* 0x00000013ff03723e */ /* 0x000fc800000000ff */
[----:B------:R-:W-:Y:S02]  /*0c50*/  PRMT R25, R25, 0x5410, R3 ;  /* 0x0000541019197816 */ /* 0x000fe40000000003 */
.L_x_33526:
[----:B------:R-:W-:Y:S01]  /*0c60*/  HADD2.F32 R20, -RZ, R182.H0_H0 ;  /* 0x200000b6ff147230 */ /* 0x000fe20000004100 */
[----:B------:R-:W-:Y:S05]  /*0c70*/  @P3 BRA `(.L_x_33527) ;  /* 0x0000008000003947 */ /* 0x000fea0003800000 */
[----:B------:R-:W-:-:S04]  /*0c80*/  ISETP.NE.U32.AND P4, PT, RZ, c[0x0][0x180], PT ;  /* 0x00006000ff007a0c */ /* 0x000fc80003f85070 */
[----:B------:R-:W-:-:S13]  /*0c90*/  ISETP.NE.AND.EX P4, PT, RZ, c[0x0][0x184], PT, P4 ;  /* 0x00006100ff007a0c */ /* 0x000fda0003f85340 */
[----:B------:R-:W-:Y:S05]  /*0ca0*/  @P4 BRA `(.L_x_33528) ;  /* 0x0000002000004947 */ /* 0x000fea0003800000 */
[----:B------:R-:W-:Y:S05]  /*0cb0*/  @P0 BRA `(.L_x_33529) ;  /* 0x0000008000000947 */ /* 0x000fea0003800000 */
[----:B------:R-:W-:Y:S05]  /*0cc0*/  BRA `(.L_x_33530) ;  /* 0x0000009000007947 */ /* 0x000fea0003800000 */
.L_x_33528:
[----:B-----5:R-:W-:-:S05]  /*0cd0*/  HADD2.F32 R3, -RZ, R30.H0_H0 ;  /* 0x2000001eff037230 */ /* 0x020fca0000004100 */
[----:B------:R-:W-:Y:S01]  /*0ce0*/  FADD.FTZ R20, R20, R3 ;  /* 0x0000000314147221 */ /* 0x000fe20000010000 */
[----:B------:R-:W-:Y:S05]  /*0cf0*/  BRA `(.L_x_33529) ;  /* 0x0000004000007947 */ /* 0x000fea0003800000 */
.L_x_33527:
[----:B-----5:R-:W-:Y:S02]  /*0d00*/  HADD2.F32 R3, -RZ, R34.H0_H0 ;  /* 0x20000022ff037230 */ /* 0x020fe40000004100 */
[----:B------:R-:W-:-:S03]  /*0d10*/  @P2 HADD2.F32 R5, -RZ, R30.H0_H0 ;  /* 0x2000001eff052230 */ /* 0x000fc60000004100 */
[----:B------:R-:W-:-:S04]  /*0d20*/  FADD.FTZ R20, R20, R3 ;  /* 0x0000000314147221 */ /* 0x000fc80000010000 */
[----:B------:R-:W-:-:S05]  /*0d30*/  @P2 FADD.FTZ R20, R20, R5 ;  /* 0x0000000514142221 */ /* 0x000fca0000010000 */
.L_x_33529:
[----:B------:R-:W-:-:S04]  /*0d40*/  F2FP.PACK_AB R13, RZ, R20 ;  /* 0x00000014ff0d723e */ /* 0x000fc800000000ff */
[----:B------:R-:W-:Y:S02]  /*0d50*/  PRMT R26, R13, 0x7610, R26 ;  /* 0x000076100d1a7816 */ /* 0x000fe4000000001a */
.L_x_33530:
[----:B------:R-:W-:Y:S01]  /*0d60*/  HADD2.F32 R21, -RZ, R182.H1_H1 ;  /* 0x300000b6ff157230 */ /* 0x000fe20000004100 */
[----:B------:R-:W-:Y:S05]  /*0d70*/  @P3 BRA `(.L_x_33531) ;  /* 0x0000008000003947 */ /* 0x000fea0003800000 */
[----:B------:R-:W-:-:S04]  /*0d80*/  ISETP.NE.U32.AND P4, PT, RZ, c[0x0][0x180], PT ;  /* 0x00006000ff007a0c */ /* 0x000fc80003f85070 */
[----:B------:R-:W-:-:S13]  /*0d90*/  ISETP.NE.AND.EX P4, PT, RZ, c[0x0][0x184], PT, P4 ;  /* 0x00006100ff007a0c */ /* 0x000fda0003f85340 */
[----:B------:R-:W-:Y:S05]  /*0da0*/  @P4 BRA `(.L_x_33532) ;  /* 0x0000002000004947 */ /* 0x000fea0003800000 */
[----:B------:R-:W-:Y:S05]  /*0db0*/  @P0 BRA `(.L_x_33533) ;  /* 0x0000008000000947 */ /* 0x000fea0003800000 */
[----:B------:R-:W-:Y:S05]  /*0dc0*/  BRA `(.L_x_33534) ;  /* 0x0000009000007947 */ /* 0x000fea0003800000 */
.L_x_33532:
[----:B-----5:R-:W-:-:S05]  /*0dd0*/  HADD2.F32 R4, -RZ, R30.H1_H1 ;  /* 0x3000001eff047230 */ /* 0x020fca0000004100 */
[----:B------:R-:W-:Y:S01]  /*0de0*/  FADD.FTZ R21, R21, R4 ;  /* 0x0000000415157221 */ /* 0x000fe20000010000 */
[----:B------:R-:W-:Y:S05]  /*0df0*/  BRA `(.L_x_33533) ;  /* 0x0000004000007947 */ /* 0x000fea0003800000 */
.L_x_33531:
[----:B-----5:R-:W-:Y:S02]  /*0e00*/  HADD2.F32 R4, -RZ, R34.H1_H1 ;  /* 0x30000022ff047230 */ /* 0x020fe40000004100 */
[----:B------:R-:W-:-:S03]  /*0e10*/  @P2 HADD2.F32 R6, -RZ, R30.H1_H1 ;  /* 0x3000001eff062230 */ /* 0x000fc60000004100 */
[----:B------:R-:W-:-:S04]  /*0e20*/  FADD.FTZ R21, R21, R4 ;  /* 0x0000000415157221 */ /* 0x000fc80000010000 */
[----:B------:R-:W-:-:S05]  /*0e30*/  @P2 FADD.FTZ R21, R21, R6 ;  /* 0x0000000615152221 */ /* 0x000fca0000010000 */
.L_x_33533:
[----:B------:R-:W-:-:S04]  /*0e40*/  F2FP.PACK_AB R13, RZ, R21 ;  /* 0x00000015ff0d723e */ /* 0x000fc800000000ff */
[----:B------:R-:W-:Y:S02]  /*0e50*/  PRMT R26, R26, 0x5410, R13 ;  /* 0x000054101a1a7816 */ /* 0x000fe4000000000d */
.L_x_33534:
[----:B------:R-:W-:Y:S01]  /*0e60*/  HADD2.F32 R182, -RZ, R183.H0_H0 ;  /* 0x200000b7ffb67230 */ /* 0x000fe20000004100 */
[----:B------:R-:W-:Y:S05]  /*0e70*/  @P3 BRA `(.L_x_33535) ;  /* 0x0000008000003947 */ /* 0x000fea0003800000 */
[----:B------:R-:W-:-:S04]  /*0e80*/  ISETP.NE.U32.AND P4, PT, RZ, c[0x0][0x180], PT ;  /* 0x00006000ff007a0c */ /* 0x000fc80003f85070 */
[----:B------:R-:W-:-:S13]  /*0e90*/  ISETP.NE.AND.EX P4, PT, RZ, c[0x0][0x184], PT, P4 ;  /* 0x00006100ff007a0c */ /* 0x000fda0003f85340 */
[----:B------:R-:W-:Y:S05]  /*0ea0*/  @P4 BRA `(.L_x_33536) ;  /* 0x0000002000004947 */ /* 0x000fea0003800000 */
[----:B------:R-:W-:Y:S05]  /*0eb0*/  @P0 BRA `(.L_x_33537) ;  /* 0x0000008000000947 */ /* 0x000fea0003800000 */
[----:B------:R-:W-:Y:S05]  /*0ec0*/  BRA `(.L_x_33538) ;  /* 0x0000009000007947 */ /* 0x000fea0003800000 */
.L_x_33536:
[----:B-----5:R-:W-:-:S05]  /*0ed0*/  HADD2.F32 R3, -RZ, R31.H0_H0 ;  /* 0x2000001fff037230 */ /* 0x020fca0000004100 */
[----:B------:R-:W-:Y:S01]  /*0ee0*/  FADD.FTZ R182, R182, R3 ;  /* 0x00000003b6b67221 */ /* 0x000fe20000010000 */
[----:B------:R-:W-:Y:S05]  /*0ef0*/  BRA `(.L_x_33537) ;  /* 0x0000004000007947 */ /* 0x000fea0003800000 */
.L_x_33535:
[----:B-----5:R-:W-:Y:S02]  /*0f00*/  HADD2.F32 R3, -RZ, R35.H0_H0 ;  /* 0x20000023ff037230 */ /* 0x020fe40000004100 */
[----:B------:R-:W-:-:S03]  /*0f10*/  @P2 HADD2.F32 R5, -RZ, R31.H0_H0 ;  /* 0x2000001fff052230 */ /* 0x000fc60000004100 */
[----:B------:R-:W-:-:S04]  /*0f20*/  FADD.FTZ R182, R182, R3 ;  /* 0x00000003b6b67221 */ /* 0x000fc80000010000 */
[----:B------:R-:W-:-:S05]  /*0f30*/  @P2 FADD.FTZ R182, R182, R5 ;  /* 0x00000005b6b62221 */ /* 0x000fca0000010000 */
.L_x_33537:
[----:B------:R-:W-:-:S04]  /*0f40*/  F2FP.PACK_AB R3, RZ, R182 ;  /* 0x000000b6ff03723e */ /* 0x000fc800000000ff */
[----:B------:R-:W-:Y:S02]  /*0f50*/  PRMT R27, R3, 0x7610, R27 ;  /* 0x00007610031b7816 */ /* 0x000fe4000000001b */
.L_x_33538:
[----:B------:R-:W-:Y:S01]  /*0f60*/  HADD2.F32 R183, -RZ, R183.H1_H1 ;  /* 0x300000b7ffb77230 */ /* 0x000fe20000004100 */
[----:B------:R-:W-:Y:S05]  /*0f70*/  @P3 BRA `(.L_x_33539) ;  /* 0x0000008000003947 */ /* 0x000fea0003800000 */
[----:B------:R-:W-:-:S04]  /*0f80*/  ISETP.NE.U32.AND P4, PT, RZ, c[0x0][0x180], PT ;  /* 0x00006000ff007a0c */ /* 0x000fc80003f85070 */
[----:B------:R-:W-:-:S13]  /*0f90*/  ISETP.NE.AND.EX P4, PT, RZ, c[0x0][0x184], PT, P4 ;  /* 0x00006100ff007a0c */ /* 0x000fda0003f85340 */
[----:B------:R-:W-:Y:S05]  /*0fa0*/  @P4 BRA `(.L_x_33540) ;  /* 0x0000002000004947 */ /* 0x000fea0003800000 */
[----:B------:R-:W-:Y:S05]  /*0fb0*/  @P0 BRA `(.L_x_33541) ;  /* 0x0000008000000947 */ /* 0x000fea0003800000 */
[----:B------:R-:W-:Y:S05]  /*0fc0*/  BRA `(.L_x_33542) ;  /* 0x0000009000007947 */ /* 0x000fea0003800000 */
.L_x_33540:
[----:B-----5:R-:W-:-:S05]  /*0fd0*/  HADD2.F32 R4, -RZ, R31.H1_H1 ;  /* 0x3000001fff047230 */ /* 0x020fca0000004100 */
[----:B------:R-:W-:Y:S01]  /*0fe0*/  FADD.FTZ R183, R183, R4 ;  /* 0x00000004b7b77221 */ /* 0x000fe20000010000 */
[----:B------:R-:W-:Y:S05]  /*0ff0*/  BRA `(.L_x_33541) ;  /* 0x0000004000007947 */ /* 0x000fea0003800000 */
.L_x_33539:
[----:B-----5:R-:W-:Y:S02]  /*1000*/  HADD2.F32 R4, -RZ, R35.H1_H1 ;  /* 0x30000023ff047230 */ /* 0x020fe40000004100 */
[----:B------:R-:W-:-:S03]  /*1010*/  @P2 HADD2.F32 R6, -RZ, R31.H1_H1 ;  /* 0x3000001fff062230 */ /* 0x000fc60000004100 */
[----:B------:R-:W-:-:S04]  /*1020*/  FADD.FTZ R183, R183, R4 ;  /* 0x00000004b7b77221 */ /* 0x000fc80000010000 */
[----:B------:R-:W-:-:S05]  /*1030*/  @P2 FADD.FTZ R183, R183, R6 ;  /* 0x00000006b7b72221 */ /* 0x000fca0000010000 */
.L_x_33541:
[----:B------:R-:W-:-:S04]  /*1040*/  F2FP.PACK_AB R3, RZ, R183 ;  /* 0x000000b7ff03723e */ /* 0x000fc800000000ff */
[----:B------:R-:W-:Y:S02]  /*1050*/  PRMT R27, R27, 0x5410, R3 ;  /* 0x000054101b1b7816 */ /* 0x000fe40000000003 */
.L_x_33542:
        /* <DEDUP_REMOVED lines=17> */
.L_x_33544:
[----:B-----5:R-:W-:-:S05]  /*1170*/  HADD2.F32 R5, -RZ, R28.H0_H0 ;  /* 0x2000001cff057230 */ /* 0x020fca0000004100 */
[----:B------:R-:W-:Y:S01]  /*1180*/  FADD.FTZ R4, R5, R4 ;  /* 0x0000000405047221 */ /* 0x000fe20000010000 */
[----:B------:R-:W-:Y:S05]  /*1190*/  BRA `(.L_x_33545) ;  /* 0x0000004000007947 */ /* 0x000fea0003800000 */
.L_x_33543:
[----:B0----5:R-:W-:Y:S02]  /*11a0*/  HADD2.F32 R5, -RZ, R32.H0_H0 ;  /* 0x20000020ff057230 */ /* 0x021fe40000004100 */
[----:B------:R-:W-:-:S03]  /*11b0*/  @P2 HADD2.F32 R7, -RZ, R28.H0_H0 ;  /* 0x2000001cff072230 */ /* 0x000fc60000004100 */
[----:B------:R-:W-:-:S04]  /*11c0*/  FADD.FTZ R4, R5, R4 ;  /* 0x0000000405047221 */ /* 0x000fc80000010000 */
[----:B------:R-:W-:-:S05]  /*11d0*/  @P2 FADD.FTZ R4, R7, R4 ;  /* 0x0000000407042221 */ /* 0x000fca0000010000 */
.L_x_33545:
[----:B------:R-:W-:-:S04]  /*11e0*/  F2FP.PACK_AB R12, RZ, R4 ;  /* 0x00000004ff0c723e */ /* 0x000fc800000000ff */
[----:B------:R-:W-:Y:S02]  /*11f0*/  PRMT R24, R12, 0x7610, R24 ;  /* 0x000076100c187816 */ /* 0x000fe40000000018 */
.L_x_33546:
[----:B------:R-:W-:Y:S01]  /*1200*/  HADD2.F32 R5, -RZ, R8.H1_H1 ;  /* 0x30000008ff057230 */ /* 0x000fe20000004100 */
[----:B------:R-:W-:Y:S05]  /*1210*/  @P3 BRA `(.L_x_33547) ;  /* 0x0000008000003947 */ /* 0x000fea0003800000 */
[----:B------:R-:W-:-:S04]  /*1220*/  ISETP.NE.U32.AND P4, PT, RZ, c[0x0][0x180], PT ;  /* 0x00006000ff007a0c */ /* 0x000fc80003f85070 */
[----:B------:R-:W-:-:S13]  /*1230*/  ISETP.NE.AND.EX P4, PT, RZ, c[0x0][0x184], PT, P4 ;  /* 0x00006100ff007a0c */ /* 0x000fda0003f85340 */
[----:B------:R-:W-:Y:S05]  /*1240*/  @P4 BRA `(.L_x_33548) ;  /* 0x0000002000004947 */ /* 0x000fea0003800000 */
[----:B------:R-:W-:Y:S05]  /*1250*/  @P0 BRA `(.L_x_33549) ;  /* 0x0000008000000947 */ /* 0x000fea0003800000 */
[----:B------:R-:W-:Y:S05]  /*1260*/  BRA `(.L_x_33550) ;  /* 0x0000009000007947 */ /* 0x000fea0003800000 */
.L_x_33548:
[----:B-----5:R-:W-:-:S05]  /*1270*/  HADD2.F32 R6, -RZ, R28.H1_H1 ;  /* 0x3000001cff067230 */ /* 0x020fca0000004100 */
[----:B------:R-:W-:Y:S01]  /*1280*/  FADD.FTZ R5, R6, R5 ;  /* 0x0000000506057221 */ /* 0x000fe20000010000 */
[----:B------:R-:W-:Y:S05]  /*1290*/  BRA `(.L_x_33549) ;  /* 0x0000004000007947 */ /* 0x000fea0003800000 */
.L_x_33547:
[----:B-----5:R-:W-:Y:S02]  /*12a0*/  HADD2.F32 R6, -RZ, R32.H1_H1 ;  /* 0x30000020ff067230 */ /* 0x020fe40000004100 */
[----:B------:R-:W-:-:S03]  /*12b0*/  @P2 HADD2.F32 R8, -RZ, R28.H1_H1 ;  /* 0x3000001cff082230 */ /* 0x000fc60000004100 */
[----:B------:R-:W-:-:S04]  /*12c0*/  FADD.FTZ R5, R6, R5 ;  /* 0x0000000506057221 */ /* 0x000fc80000010000 */
[----:B------:R-:W-:-:S05]  /*12d0*/  @P2 FADD.FTZ R5, R8, R5 ;  /* 0x0000000508052221 */ /* 0x000fca0000010000 */
.L_x_33549:
[----:B------:R-:W-:-:S04]  /*12e0*/  F2FP.PACK_AB R12, RZ, R5 ;  /* 0x00000005ff0c723e */ /* 0x000fc800000000ff */
[----:B------:R-:W-:Y:S02]  /*12f0*/  PRMT R24, R24, 0x5410, R12 ;  /* 0x0000541018187816 */ /* 0x000fe4000000000c */
.L_x_33550:
[----:B------:R-:W-:Y:S01]  /*1300*/  HADD2.F32 R6, -RZ, R9.H0_H0 ;  /* 0x20000009ff067230 */ /* 0x000fe20000004100 */
[----:B------:R-:W-:Y:S05]  /*1310*/  @P3 BRA `(.L_x_33551) ;  /* 0x0000008000003947 */ /* 0x000fea0003800000 */
[----:B------:R-:W-:-:S04]  /*1320*/  ISETP.NE.U32.AND P4, PT, RZ, c[0x0][0x180], PT ;  /* 0x00006000ff007a0c */ /* 0x000fc80003f85070 */
[----:B------:R-:W-:-:S13]  /*1330*/  ISETP.NE.AND.EX P4, PT, RZ, c[0x0][0x184], PT, P4 ;  /* 0x00006100ff007a0c */ /* 0x000fda0003f85340 */
[----:B------:R-:W-:Y:S05]  /*1340*/  @P4 BRA `(.L_x_33552) ;  /* 0x0000002000004947 */ /* 0x000fea0003800000 */
[----:B------:R-:W-:Y:S05]  /*1350*/  @P0 BRA `(.L_x_33553) ;  /* 0x0000008000000947 */ /* 0x000fea0003800000 */
[----:B------:R-:W-:Y:S05]  /*1360*/  BRA `(.L_x_33554) ;  /* 0x0000009000007947 */ /* 0x000fea0003800000 */
.L_x_33552:
[----:B-----5:R-:W-:-:S05]  /*1370*/  HADD2.F32 R7, -RZ, R29.H0_H0 ;  /* 0x2000001dff077230 */ /* 0x020fca0000004100 */
[----:B------:R-:W-:Y:S01]  /*1380*/  FADD.FTZ R6, R7, R6 ;  /* 0x0000000607067221 */ /* 0x000fe20000010000 */
[----:B------:R-:W-:Y:S05]  /*1390*/  BRA `(.L_x_33553) ;  /* 0x0000004000007947 */ /* 0x000fea0003800000 */
.L_x_33551:
[----:B-----5:R-:W-:Y:S02]  /*13a0*/  HADD2.F32 R7, -RZ, R33.H0_H0 ;  /* 0x20000021ff077230 */ /* 0x020fe40000004100 */
[----:B------:R-:W-:-:S03]  /*13b0*/  @P2 HADD2.F32 R13, -RZ, R29.H0_H0 ;  /* 0x2000001dff0d2230 */ /* 0x000fc60000004100 */
[----:B------:R-:W-:-:S04]  /*13c0*/  FADD.FTZ R6, R7, R6 ;  /* 0x0000000607067221 */ /* 0x000fc80000010000 */
[----:B------:R-:W-:-:S05]  /*13d0*/  @P2 FADD.FTZ R6, R13, R6 ;  /* 0x000000060d062221 */ /* 0x000fca0000010000 */
.L_x_33553:
[----:B------:R-:W-:-:S04]  /*13e0*/  F2FP.PACK_AB R7, RZ, R6 ;  /* 0x00000006ff07723e */ /* 0x000fc800000000ff */
[----:B------:R-:W-:Y:S02]  /*13f0*/  PRMT R25, R7, 0x7610, R25 ;  /* 0x0000761007197816 */ /* 0x000fe40000000019 */
.L_x_33554:
[----:B------:R-:W-:Y:S01]  /*1400*/  HADD2.F32 R7, -RZ, R9.H1_H1 ;  /* 0x30000009ff077230 */ /* 0x000fe20000004100 */
[----:B------:R-:W-:Y:S05]  /*1410*/  @P3 BRA `(.L_x_33555) ;  /* 0x0000008000003947 */ /* 0x000fea0003800000 */
[----:B------:R-:W-:-:S04]  /*1420*/  ISETP.NE.U32.AND P4, PT, RZ, c[0x0][0x180], PT ;  /* 0x00006000ff007a0c */ /* 0x000fc80003f85070 */
[----:B------:R-:W-:-:S13]  /*1430*/  ISETP.NE.AND.EX P4, PT, RZ, c[0x0][0x184], PT, P4 ;  /* 0x00006100ff007a0c */ /* 0x000fda0003f85340 */
[----:B------:R-:W-:Y:S05]  /*1440*/  @P4 BRA `(.L_x_33556) ;  /* 0x0000002000004947 */ /* 0x000fea0003800000 */
[----:B------:R-:W-:Y:S05]  /*1450*/  @P0 BRA `(.L_x_33557) ;  /* 0x0000008000000947 */ /* 0x000fea0003800000 */
[----:B------:R-:W-:Y:S05]  /*1460*/  BRA `(.L_x_33558) ;  /* 0x0000009000007947 */ /* 0x000fea0003800000 */
.L_x_33556:
[----:B-----5:R-:W-:-:S05]  /*1470*/  HADD2.F32 R8, -RZ, R29.H1_H1 ;  /* 0x3000001dff087230 */ /* 0x020fca0000004100 */
[----:B------:R-:W-:Y:S01]  /*1480*/  FADD.FTZ R7, R8, R7 ;  /* 0x0000000708077221 */ /* 0x000fe20000010000 */
[----:B------:R-:W-:Y:S05]  /*1490*/  BRA `(.L_x_33557) ;  /* 0x0000004000007947 */ /* 0x000fea0003800000 */
.L_x_33555:
[----:B-----5:R-:W-:Y:S02]  /*14a0*/  HADD2.F32 R8, -RZ, R33.H1_H1 ;  /* 0x30000021ff087230 */ /* 0x020fe40000004100 */
[----:B------:R-:W-:-:S03]  /*14b0*/  @P2 HADD2.F32 R12, -RZ, R29.H1_H1 ;  /* 0x3000001dff0c2230 */ /* 0x000fc60000004100 */
[----:B------:R-:W-:-:S04]  /*14c0*/  FADD.FTZ R7, R8, R7 ;  /* 0x0000000708077221 */ /* 0x000fc80000010000 */
[----:B------:R-:W-:-:S05]  /*14d0*/  @P2 FADD.FTZ R7, R12, R7 ;  /* 0x000000070c072221 */ /* 0x000fca0000010000 */
.L_x_33557:
[----:B------:R-:W-:-:S04]  /*14e0*/  F2FP.PACK_AB R8, RZ, R7 ;  /* 0x00000007ff08723e */ /* 0x000fc800000000ff */
[----:B------:R-:W-:Y:S02]  /*14f0*/  PRMT R25, R25, 0x5410, R8 ;  /* 0x0000541019197816 */ /* 0x000fe40000000008 */
.L_x_33558:
[----:B------:R-:W-:Y:S01]  /*1500*/  HADD2.F32 R8, -RZ, R10.H0_H0 ;  /* 0x2000000aff087230 */ /* 0x000fe20000004100 */
[----:B------:R-:W-:Y:S05]  /*1510*/  @P3 BRA `(.L_x_33559) ;  /* 0x0000008000003947 */ /* 0x000fea0003800000 */
[----:B------:R-:W-:-:S04]  /*1520*/  ISETP.NE.U32.AND P4, PT, RZ, c[0x0][0x180], PT ;  /* 0x00006000ff007a0c */ /* 0x000fc80003f85070 */
[----:B------:R-:W-:-:S13]  /*1530*/  ISETP.NE.AND.EX P4, PT, RZ, c[0x0][0x184], PT, P4 ;  /* 0x00006100ff007a0c */ /* 0x000fda0003f85340 */
[----:B------:R-:W-:Y:S05]  /*1540*/  @P4 BRA `(.L_x_33560) ;  /* 0x0000002000004947 */ /* 0x000fea0003800000 */
[----:B------:R-:W-:Y:S05]  /*1550*/  @P0 BRA `(.L_x_33561) ;  /* 0x0000008000000947 */ /* 0x000fea0003800000 */
[----:B------:R-:W-:Y:S05]  /*1560*/  BRA `(.L_x_33562) ;  /* 0x0000009000007947 */ /* 0x000fea0003800000 */
.L_x_33560:
[----:B-----5:R-:W-:-:S05]  /*1570*/  HADD2.F32 R9, -RZ, R30.H0_H0 ;  /* 0x2000001eff097230 */ /* 0x020fca0000004100 */
[----:B------:R-:W-:Y:S01]  /*1580*/  FADD.FTZ R8, R9, R8 ;  /* 0x0000000809087221 */ /* 0x000fe20000010000 */
[----:B------:R-:W-:Y:S05]  /*1590*/  BRA `(.L_x_33561) ;  /* 0x0000004000007947 */ /* 0x000fea0003800000 */
.L_x_33559:
[----:B-----5:R-:W-:Y:S02]  /*15a0*/  HADD2.F32 R9, -RZ, R34.H0_H0 ;  /* 0x20000022ff097230 */ /* 0x020fe40000004100 */
[----:B------:R-:W-:-:S03]  /*15b0*/  @P2 HADD2.F32 R13, -RZ, R30.H0_H0 ;  /* 0x2000001eff0d2230 */ /* 0x000fc60000004100 */
[----:B------:R-:W-:-:S04]  /*15c0*/  FADD.FTZ R8, R9, R8 ;  /* 0x0000000809087221 */ /* 0x000fc80000010000 */
[----:B------:R-:W-:-:S05]  /*15d0*/  @P2 FADD.FTZ R8, R13, R8 ;  /* 0x000000080d082221 */ /* 0x000fca0000010000 */
.L_x_33561:
[----:B------:R-:W-:-:S04]  /*15e0*/  F2FP.PACK_AB R13, RZ, R8 ;  /* 0x00000008ff0d723e */ /* 0x000fc800000000ff */
[----:B------:R-:W-:Y:S02]  /*15f0*/  PRMT R26, R13, 0x7610, R26 ;  /* 0x000076100d1a7816 */ /* 0x000fe4000000001a */
.L_x_33562:
[----:B------:R-:W-:Y:S01]  /*1600*/  HADD2.F32 R9, -RZ, R10.H1_H1 ;  /* 0x3000000aff097230 */ /* 0x000fe20000004100 */
[----:B------:R-:W-:Y:S05]  /*1610*/  @P3 BRA `(.L_x_33563) ;  /* 0x0000008000003947 */ /* 0x000fea0003800000 */
[----:B------:R-:W-:-:S04]  /*1620*/  ISETP.NE.U32.AND P4, PT, RZ, c[0x0][0x180], PT ;  /* 0x00006000ff007a0c */ /* 0x000fc80003f85070 */
[----:B------:R-:W-:-:S13]  /*1630*/  ISETP.NE.AND.EX P4, PT, RZ, c[0x0][0x184], PT, P4 ;  /* 0x00006100ff007a0c */ /* 0x000fda0003f85340 */
[----:B------:R-:W-:Y:S05]  /*1640*/  @P4 BRA `(.L_x_33564) ;  /* 0x0000002000004947 */ /* 0x000fea0003800000 */
[----:B------:R-:W-:Y:S05]  /*1650*/  @P0 BRA `(.L_x_33565) ;  /* 0x0000008000000947 */ /* 0x000fea0003800000 */
[----:B------:R-:W-:Y:S05]  /*1660*/  BRA `(.L_x_33566) ;  /* 0x0000009000007947 */ /* 0x000fea0003800000 */
.L_x_33564:
[----:B-----5:R-:W-:-:S05]  /*1670*/  HADD2.F32 R10, -RZ, R30.H1_H1 ;  /* 0x3000001eff0a7230 */ /* 0x020fca0000004100 */
[----:B------:R-:W-:Y:S01]  /*1680*/  FADD.FTZ R9, R10, R9 ;  /* 0x000000090a097221 */ /* 0x000fe20000010000 */
[----:B------:R-:W-:Y:S05]  /*1690*/  BRA `(.L_x_33565) ;  /* 0x0000004000007947 */ /* 0x000fea0003800000 */
.L_x_33563:
[----:B-----5:R-:W-:Y:S02]  /*16a0*/  HADD2.F32 R10, -RZ, R34.H1_H1 ;  /* 0x30000022ff0a7230 */ /* 0x020fe40000004100 */
[----:B------:R-:W-:-:S03]  /*16b0*/  @P2 HADD2.F32 R12, -RZ, R30.H1_H1 ;  /* 0x3000001eff0c2230 */ /* 0x000fc60000004100 */
[----:B------:R-:W-:-:S04]  /*16c0*/  FADD.FTZ R9, R10, R9 ;  /* 0x000000090a097221 */ /* 0x000fc80000010000 */
[----:B------:R-:W-:-:S05]  /*16d0*/  @P2 FADD.FTZ R9, R12, R9 ;  /* 0x000000090c092221 */ /* 0x000fca0000010000 */
.L_x_33565:
[----:B------:R-:W-:-:S04]  /*16e0*/  F2FP.PACK_AB R13, RZ, R9 ;  /* 0x00000009ff0d723e */ /* 0x000fc800000000ff */
[----:B------:R-:W-:Y:S02]  /*16f0*/  PRMT R26, R26, 0x5410, R13 ;  /* 0x000054101a1a7816 */ /* 0x000fe4000000000d */
.L_x_33566:
[----:B------:R-:W-:Y:S01]  /*1700*/  HADD2.F32 R10, -RZ, R11.H0_H0 ;  /* 0x2000000bff0a7230 */ /* 0x000fe20000004100 */
[----:B------:R-:W-:Y:S05]  /*1710*/  @P3 BRA `(.L_x_33567) ;  /* 0x0000008000003947 */ /* 0x000fea0003800000 */
[----:B------:R-:W-:-:S04]  /*1720*/  ISETP.NE.U32.AND P4, PT, RZ, c[0x0][0x180], PT ;  /* 0x00006000ff007a0c */ /* 0x000fc80003f85070 */
[----:B------:R-:W-:-:S13]  /*1730*/  ISETP.NE.AND.EX P4, PT, RZ, c[0x0][0x184], PT, P4 ;  /* 0x00006100ff007a0c */ /* 0x000fda0003f85340 */
[----:B------:R-:W-:Y:S05]  /*1740*/  @P4 BRA `(.L_x_33568) ;  /* 0x0000002000004947 */ /* 0x000fea0003800000 */
[----:B------:R-:W-:Y:S05]  /*1750*/  @P0 BRA `(.L_x_33569) ;  /* 0x0000008000000947 */ /* 0x000fea0003800000 */
[----:B------:R-:W-:Y:S05]  /*1760*/  BRA `(.L_x_33570) ;  /* 0x0000009000007947 */ /* 0x000fea0003800000 */
.L_x_33568:
[----:B-----5:R-:W-:-:S05]  /*1770*/  HADD2.F32 R13, -RZ, R31.H0_H0 ;  /* 0x2000001fff0d7230 */ /* 0x020fca0000004100 */
[----:B------:R-:W-:Y:S01]  /*1780*/  FADD.FTZ R10, R13, R10 ;  /* 0x0000000a0d0a7221 */ /* 0x000fe20000010000 */
[----:B------:R-:W-:Y:S05]  /*1790*/  BRA `(.L_x_33569) ;  /* 0x0000004000007947 */ /* 0x000fea0003800000 */
.L_x_33567:
[----:B-----5:R-:W-:Y:S02]  /*17a0*/  HADD2.F32 R13, -RZ, R35.H0_H0 ;  /* 0x20000023ff0d7230 */ /* 0x020fe40000004100 */
[----:B------:R-:W-:-:S03]  /*17b0*/  @P2 HADD2.F32 R15, -RZ, R31.H0_H0 ;  /* 0x2000001fff0f2230 */ /* 0x000fc60000004100 */
[----:B------:R-:W-:-:S04]  /*17c0*/  FADD.FTZ R10, R13, R10 ;  /* 0x0000000a0d0a7221 */ /* 0x000fc80000010000 */
[----:B------:R-:W-:-:S05]  /*17d0*/  @P2 FADD.FTZ R10, R15, R10 ;  /* 0x0000000a0f0a2221 */ /* 0x000fca0000010000 */
.L_x_33569:
[----:B------:R-:W-:-:S04]  /*17e0*/  F2FP.PACK_AB R12, RZ, R10 ;  /* 0x0000000aff0c723e */ /* 0x000fc800000000ff */
[----:B------:R-:W-:Y:S02]  /*17f0*/  PRMT R27, R12, 0x7610, R27 ;  /* 0x000076100c1b7816 */ /* 0x000fe4000000001b */
.L_x_33570:
[----:B------:R-:W-:Y:S01]  /*1800*/  HADD2.F32 R11, -RZ, R11.H1_H1 ;  /* 0x3000000bff0b7230 */ /* 0x000fe20000004100 */
[----:B------:R-:W-:Y:S05]  /*1810*/  @P3 BRA `(.L_x_33571) ;  /* 0x0000008000003947 */ /* 0x000fea0003800000 */
[----:B------:R-:W-:-:S04]  /*1820*/  ISETP.NE.U32.AND P4, PT, RZ, c[0x0][0x180], PT ;  /* 0x00006000ff007a0c */ /* 0x000fc80003f85070 */
[----:B------:R-:W-:-:S13]  /*1830*/  ISETP.NE.AND.EX P4, PT, RZ, c[0x0][0x184], PT, P4 ;  /* 0x00006100ff007a0c */ /* 0x000fda0003f85340 */
[----:B------:R-:W-:Y:S05]  /*1840*/  @P4 BRA `(.L_x_33572) ;  /* 0x0000002000004947 */ /* 0x000fea0003800000 */
[----:B------:R-:W-:Y:S05]  /*1850*/  @P0 BRA `(.L_x_33573) ;  /* 0x0000008000000947 */ /* 0x000fea0003800000 */
[----:B------:R-:W-:Y:S05]  /*1860*/  BRA `(.L_x_33574) ;  /* 0x0000009000007947 */ /* 0x000fea0003800000 */
.L_x_33572:
[----:B-----5:R-:W-:-:S05]  /*1870*/  HADD2.F32 R12, -RZ, R31.H1_H1 ;  /* 0x3000001fff0c7230 */ /* 0x020fca0000004100 */
[----:B------:R-:W-:Y:S01]  /*1880*/  FADD.FTZ R11, R12, R11 ;  /* 0x0000000b0c0b7221 */ /* 0x000fe20000010000 */
[----:B------:R-:W-:Y:S05]  /*1890*/  BRA `(.L_x_33573) ;  /* 0x0000004000007947 */ /* 0x000fea0003800000 */
.L_x_33571:
[----:B-----5:R-:W-:Y:S02]  /*18a0*/  HADD2.F32 R12, -RZ, R35.H1_H1 ;  /* 0x30000023ff0c7230 */ /* 0x020fe40000004100 */
[----:B------:R-:W-:-:S03]  /*18b0*/  @P2 HADD2.F32 R14, -RZ, R31.H1_H1 ;  /* 0x3000001fff0e2230 */ /* 0x000fc60000004100 */
[----:B------:R-:W-:-:S04]  /*18c0*/  FADD.FTZ R11, R12, R11 ;  /* 0x0000000b0c0b7221 */ /* 0x000fc80000010000 */
[----:B------:R-:W-:-:S05]  /*18d0*/  @P2 FADD.FTZ R11, R14, R11 ;  /* 0x0000000b0e0b2221 */ /* 0x000fca0000010000 */
.L_x_33573:
[----:B------:R-:W-:-:S04]  /*18e0*/  F2FP.PACK_AB R12, RZ, R11 ;  /* 0x0000000bff0c723e */ /* 0x000fc800000000ff */
[----:B------:R-:W-:Y:S02]  /*18f0*/  PRMT R27, R27, 0x5410, R12 ;  /* 0x000054101b1b7816 */ /* 0x000fe4000000000c */
.L_x_33574:
        /* <DEDUP_REMOVED lines=16> */
.L_x_33576:
[----:B-----5:R-:W-:-:S05]  /*1a00*/  HADD2.F32 R14, -RZ, R28.H0_H0 ;  /* 0x2000001cff0e7230 */ /* 0x020fca0000004100 */
[----:B------:R-:W-:Y:S01]  /*1a10*/  FADD.FTZ R13, R14, R13 ;  /* 0x0000000d0e0d7221 */ /* 0x000fe20000010000 */
[----:B------:R-:W-:Y:S05]  /*1a20*/  BRA `(.L_x_33577) ;  /* 0x0000004000007947 */ /* 0x000fea0003800000 */
.L_x_33575:
[----:B0----5:R-:W-:Y:S02]  /*1a30*/  HADD2.F32 R14, -RZ, R32.H0_H0 ;  /* 0x20000020ff0e7230 */ /* 0x021fe40000004100 */
[----:B------:R-:W-:-:S03]  /*1a40*/  @P2 HADD2.F32 R22, -RZ, R28.H0_H0 ;  /* 0x2000001cff162230 */ /* 0x000fc60000004100 */
[----:B------:R-:W-:-:S04]  /*1a50*/  FADD.FTZ R13, R14, R13 ;  /* 0x0000000d0e0d7221 */ /* 0x000fc80000010000 */
[----:B------:R-:W-:-:S05]  /*1a60*/  @P2 FADD.FTZ R13, R22, R13 ;  /* 0x0000000d160d2221 */ /* 0x000fca0000010000 */
.L_x_33577:
[----:B------:R-:W-:-:S04]  /*1a70*/  F2FP.PACK_AB R14, RZ, R13 ;  /* 0x0000000dff0e723e */ /* 0x000fc800000000ff */
[----:B------:R-:W-:Y:S02]  /*1a80*/  PRMT R24, R14, 0x7610, R24 ;  /* 0x000076100e187816 */ /* 0x000fe40000000018 */
.L_x_33578:
[----:B------:R-:W-:Y:S01]  /*1a90*/  HADD2.F32 R14, -RZ, R176.H1_H1 ;  /* 0x300000b0ff0e7230 */ /* 0x000fe20000004100 */
[----:B------:R-:W-:Y:S05]  /*1aa0*/  @P3 BRA `(.L_x_33579) ;  /* 0x0000008000003947 */ /* 0x000fea0003800000 */
[----:B------:R-:W-:-:S04]  /*1ab0*/  ISETP.NE.U32.AND P4, PT, RZ, c[0x0][0x180], PT ;  /* 0x00006000ff007a0c */ /* 0x000fc80003f85070 */
[----:B------:R-:W-:-:S13]  /*1ac0*/  ISETP.NE.AND.EX P4, PT, RZ, c[0x0][0x184], PT, P4 ;  /* 0x00006100ff007a0c */ /* 0x000fda0003f85340 */
[----:B------:R-:W-:Y:S05]  /*1ad0*/  @P4 BRA `(.L_x_33580) ;  /* 0x0000002000004947 */ /* 0x000fea0003800000 */
[----:B------:R-:W-:Y:S05]  /*1ae0*/  @P0 BRA `(.L_x_33581) ;  /* 0x0000008000000947 */ /* 0x000fea0003800000 */
[----:B------:R-:W-:Y:S05]  /*1af0*/  BRA `(.L_x_33582) ;  /* 0x0000009000007947 */ /* 0x000fea0003800000 */
.L_x_33580:
[----:B-----5:R-:W-:-:S05]  /*1b00*/  HADD2.F32 R15, -RZ, R28.H1_H1 ;  /* 0x3000001cff0f7230 */ /* 0x020fca0000004100 */
[----:B------:R-:W-:Y:S01]  /*1b10*/  FADD.FTZ R14, R15, R14 ;  /* 0x0000000e0f0e7221 */ /* 0x000fe20000010000 */
[----:B------:R-:W-:Y:S05]  /*1b20*/  BRA `(.L_x_33581) ;  /* 0x0000004000007947 */ /* 0x000fea0003800000 */
.L_x_33579:
[----:B-----5:R-:W-:Y:S02]  /*1b30*/  HADD2.F32 R15, -RZ, R32.H1_H1 ;  /* 0x30000020ff0f7230 */ /* 0x020fe40000004100 */
[----:B------:R-:W-:-:S03]  /*1b40*/  @P2 HADD2.F32 R23, -RZ, R28.H1_H1 ;  /* 0x3000001cff172230 */ /* 0x000fc60000004100 */
[----:B------:R-:W-:-:S04]  /*1b50*/  FADD.FTZ R14, R15, R14 ;  /* 0x0000000e0f0e7221 */ /* 0x000fc80000010000 */
[----:B------:R-:W-:-:S05]  /*1b60*/  @P2 FADD.FTZ R14, R23, R14 ;  /* 0x0000000e170e2221 */ /* 0x000fca0000010000 */
.L_x_33581:
[----:B------:R-:W-:-:S04]  /*1b70*/  F2FP.PACK_AB R15, RZ, R14 ;  /* 0x0000000eff0f723e */ /* 0x000fc800000000ff */
[----:B------:R-:W-:Y:S02]  /*1b80*/  PRMT R24, R24, 0x5410, R15 ;  /* 0x0000541018187816 */ /* 0x000fe4000000000f */
.L_x_33582:
[----:B------:R-:W-:Y:S01]  /*1b90*/  HADD2.F32 R15, -RZ, R177.H0_H0 ;  /* 0x200000b1ff0f7230 */ /* 0x000fe20000004100 */
[----:B------:R-:W-:Y:S05]  /*1ba0*/  @P3 BRA `(.L_x_33583) ;  /* 0x0000008000003947 */ /* 0x000fea0003800000 */
[----:B------:R-:W-:-:S04]  /*1bb0*/  ISETP.NE.U32.AND P4, PT, RZ, c[0x0][0x180], PT ;  /* 0x00006000ff007a0c */ /* 0x000fc80003f85070 */
[----:B------:R-:W-:-:S13]  /*1bc0*/  ISETP.NE.AND.EX P4, PT, RZ, c[0x0][0x184], PT, P4 ;  /* 0x00006100ff007a0c */ /* 0x000fda0003f85340 */
[----:B------:R-:W-:Y:S05]  /*1bd0*/  @P4 BRA `(.L_x_33584) ;  /* 0x0000002000004947 */ /* 0x000fea0003800000 */
[----:B------:R-:W-:Y:S05]  /*1be0*/  @P0 BRA `(.L_x_33585) ;  /* 0x0000008000000947 */ /* 0x000fea0003800000 */
[----:B------:R-:W-:Y:S05]  /*1bf0*/  BRA `(.L_x_33586) ;  /* 0x0000009000007947 */ /* 0x000fea0003800000 */
.L_x_33584:
[----:B-----5:R-:W-:-:S05]  /*1c00*/  HADD2.F32 R22, -RZ, R29.H0_H0 ;  /* 0x2000001dff167230 */ /* 0x020fca0000004100 */
[----:B------:R-:W-:Y:S01]  /*1c10*/  FADD.FTZ R15, R22, R15 ;  /* 0x0000000f160f7221 */ /* 0x000fe20000010000 */
[----:B------:R-:W-:Y:S05]  /*1c20*/  BRA `(.L_x_33585) ;  /* 0x0000004000007947 */ /* 0x000fea0003800000 */
.L_x_33583:
[----:B-----5:R-:W-:Y:S02]  /*1c30*/  HADD2.F32 R22, -RZ, R33.H0_H0 ;  /* 0x20000021ff167230 */ /* 0x020fe40000004100 */
[----:B------:R-:W-:-:S03]  /*1c40*/  @P2 HADD2.F32 R176, -RZ, R29.H0_H0 ;  /* 0x2000001dffb02230 */ /* 0x000fc60000004100 */
[----:B------:R-:W-:-:S04]  /*1c50*/  FADD.FTZ R15, R22, R15 ;  /* 0x0000000f160f7221 */ /* 0x000fc80000010000 */
[----:B------:R-:W-:-:S05]  /*1c60*/  @P2 FADD.FTZ R15, R176, R15 ;  /* 0x0000000fb00f2221 */ /* 0x000fca0000010000 */
.L_x_33585:
[----:B------:R-:W-:-:S04]  /*1c70*/  F2FP.PACK_AB R22, RZ, R15 ;  /* 0x0000000fff16723e */ /* 0x000fc800000000ff */
[----:B------:R-:W-:Y:S02]  /*1c80*/  PRMT R25, R22, 0x7610, R25 ;  /* 0x0000761016197816 */ /* 0x000fe40000000019 */
.L_x_33586:
[----:B------:R-:W-:Y:S01]  /*1c90*/  HADD2.F32 R22, -RZ, R177.H1_H1 ;  /* 0x300000b1ff167230 */ /* 0x000fe20000004100 */
[----:B------:R-:W-:Y:S05]  /*1ca0*/  @P3 BRA `(.L_x_33587) ;  /* 0x0000008000003947 */ /* 0x000fea0003800000 */
[----:B------:R-:W-:-:S04]  /*1cb0*/  ISETP.NE.U32.AND P4, PT, RZ, c[0x0][0x180], PT ;  /* 0x00006000ff007a0c */ /* 0x000fc80003f85070 */
[----:B------:R-:W-:-:S13]  /*1cc0*/  ISETP.NE.AND.EX P4, PT, RZ, c[0x0][0x184], PT, P4 ;  /* 0x00006100ff007a0c */ /* 0x000fda0003f85340 */
[----:B------:R-:W-:Y:S05]  /*1cd0*/  @P4 BRA `(.L_x_33588) ;  /* 0x0000002000004947 */ /* 0x000fea0003800000 */
[----:B------:R-:W-:Y:S05]  /*1ce0*/  @P0 BRA `(.L_x_33589) ;  /* 0x0000008000000947 */ /* 0x000fea0003800000 */
[----:B------:R-:W-:Y:S05]  /*1cf0*/  BRA `(.L_x_33590) ;  /* 0x0000009000007947 */ /* 0x000fea0003800000 */
.L_x_33588:
[----:B-----5:R-:W-:-:S05]  /*1d00*/  HADD2.F32 R23, -RZ, R29.H1_H1 ;  /* 0x3000001dff177230 */ /* 0x020fca0000004100 */
[----:B------:R-:W-:Y:S01]  /*1d10*/  FADD.FTZ R22, R23, R22 ;  /* 0x0000001617167221 */ /* 0x000fe20000010000 */
[----:B------:R-:W-:Y:S05]  /*1d20*/  BRA `(.L_x_33589) ;  /* 0x0000004000007947 */ /* 0x000fea0003800000 */
.L_x_33587:
[----:B-----5:R-:W-:Y:S02]  /*1d30*/  HADD2.F32 R23, -RZ, R33.H1_H1 ;  /* 0x30000021ff177230 */ /* 0x020fe40000004100 */
[----:B------:R-:W-:-:S03]  /*1d40*/  @P2 HADD2.F32 R177, -RZ, R29.H1_H1 ;  /* 0x3000001dffb12230 */ /* 0x000fc60000004100 */
[----:B------:R-:W-:-:S04]  /*1d50*/  FADD.FTZ R22, R23, R22 ;  /* 0x0000001617167221 */ /* 0x000fc80000010000 */
[----:B------:R-:W-:-:S05]  /*1d60*/  @P2 FADD.FTZ R22, R177, R22 ;  /* 0x00000016b1162221 */ /* 0x000fca0000010000 */
.L_x_33589:
[----:B------:R-:W-:-:S04]  /*1d70*/  F2FP.PACK_AB R23, RZ, R22 ;  /* 0x00000016ff17723e */ /* 0x000fc800000000ff */
[----:B------:R-:W-:Y:S02]  /*1d80*/  PRMT R25, R25, 0x5410, R23 ;  /* 0x0000541019197816 */ /* 0x000fe40000000017 */
.L_x_33590:
[----:B------:R-:W-:Y:S01]  /*1d90*/  HADD2.F32 R23, -RZ, R178.H0_H0 ;  /* 0x200000b2ff177230 */ /* 0x000fe20000004100 */
[----:B------:R-:W-:Y:S05]  /*1da0*/  @P3 BRA `(.L_x_33591) ;  /* 0x0000008000003947 */ /* 0x000fea0003800000 */
[----:B------:R-:W-:-:S04]  /*1db0*/  ISETP.NE.U32.AND P4, PT, RZ, c[0x0][0x180], PT ;  /* 0x00006000ff007a0c */ /* 0x000fc80003f85070 */
[----:B------:R-:W-:-:S13]  /*1dc0*/  ISETP.NE.AND.EX P4, PT, RZ, c[0x0][0x184], PT, P4 ;  /* 0x00006100ff007a0c */ /* 0x000fda0003f85340 */
[----:B------:R-:W-:Y:S05]  /*1dd0*/  @P4 BRA `(.L_x_33592) ;  /* 0x0000002000004947 */ /* 0x000fea0003800000 */
[----:B------:R-:W-:Y:S05]  /*1de0*/  @P0 BRA `(.L_x_33593) ;  /* 0x0000008000000947 */ /* 0x000fea0003800000 */
[----:B------:R-:W-:Y:S05]  /*1df0*/  BRA `(.L_x_33594) ;  /* 0x0000009000007947 */ /* 0x000fea0003800000 */
.L_x_33592:
[----:B-----5:R-:W-:-:S05]  /*1e00*/  HADD2.F32 R176, -RZ, R30.H0_H0 ;  /* 0x2000001effb07230 */ /* 0x020fca0000004100 */
[----:B------:R-:W-:Y:S01]  /*1e10*/  FADD.FTZ R23, R176, R23 ;  /* 0x00000017b0177221 */ /* 0x000fe20000010000 */
[----:B------:R-:W-:Y:S05]  /*1e20*/  BRA `(.L_x_33593) ;  /* 0x0000004000007947 */ /* 0x000fea0003800000 */
.L_x_33591:
[----:B-----5:R-:W-:Y:S02]  /*1e30*/  HADD2.F32 R176, -RZ, R34.H0_H0 ;  /* 0x20000022ffb07230 */ /* 0x020fe40000004100 */
[----:B------:R-:W-:-:S03]  /*1e40*/  @P2 HADD2.F32 R180, -RZ, R30.H0_H0 ;  /* 0x2000001effb42230 */ /* 0x000fc60000004100 */
[----:B------:R-:W-:-:S04]  /*1e50*/  FADD.FTZ R23, R176, R23 ;  /* 0x00000017b0177221 */ /* 0x000fc80000010000 */
[----:B------:R-:W-:-:S05]  /*1e60*/  @P2 FADD.FTZ R23, R180, R23 ;  /* 0x00000017b4172221 */ /* 0x000fca0000010000 */
.L_x_33593:
[----:B------:R-:W-:-:S04]  /*1e70*/  F2FP.PACK_AB R176, RZ, R23 ;  /* 0x00000017ffb0723e */ /* 0x000fc800000000ff */
[----:B------:R-:W-:Y:S02]  /*1e80*/  PRMT R26, R176, 0x7610, R26 ;  /* 0x00007610b01a7816 */ /* 0x000fe4000000001a */
.L_x_33594:
[----:B------:R-:W-:Y:S01]  /*1e90*/  HADD2.F32 R180, -RZ, R178.H1_H1 ;  /* 0x300000b2ffb47230 */ /* 0x000fe20000004100 */
[----:B------:R-:W-:Y:S05]  /*1ea0*/  @P3 BRA `(.L_x_33595) ;  /* 0x0000008000003947 */ /* 0x000fea0003800000 */
[----:B------:R-:W-:-:S04]  /*1eb0*/  ISETP.NE.U32.AND P4, PT, RZ, c[0x0][0x180], PT ;  /* 0x00006000ff007a0c */ /* 0x000fc80003f85070 */
[----:B------:R-:W-:-:S13]  /*1ec0*/  ISETP.NE.AND.EX P4, PT, RZ, c[0x0][0x184], PT, P4 ;  /* 0x00006100ff007a0c */ /* 0x000fda0003f85340 */
[----:B------:R-:W-:Y:S05]  /*1ed0*/  @P4 BRA `(.L_x_33596) ;  /* 0x0000002000004947 */ /* 0x000fea0003800000 */
[----:B------:R-:W-:Y:S05]  /*1ee0*/  @P0 BRA `(.L_x_33597) ;  /* 0x0000008000000947 */ /* 0x000fea0003800000 */
[----:B------:R-:W-:Y:S05]  /*1ef0*/  BRA `(.L_x_33598) ;  /* 0x0000009000007947 */ /* 0x000fea0003800000 */
.L_x_33596:
[----:B-----5:R-:W-:-:S05]  /*1f00*/  HADD2.F32 R177, -RZ, R30.H1_H1 ;  /* 0x3000001effb17230 */ /* 0x020fca0000004100 */
[----:B------:R-:W-:Y:S01]  /*1f10*/  FADD.FTZ R180, R177, R180 ;  /* 0x000000b4b1b47221 */ /* 0x000fe20000010000 */
[----:B------:R-:W-:Y:S05]  /*1f20*/  BRA `(.L_x_33597) ;  /* 0x0000004000007947 */ /* 0x000fea0003800000 */
.L_x_33595:
[----:B-----5:R-:W-:Y:S02]  /*1f30*/  HADD2.F32 R177, -RZ, R34.H1_H1 ;  /* 0x30000022ffb17230 */ /* 0x020fe40000004100 */
[----:B------:R-:W-:-:S03]  /*1f40*/  @P2 HADD2.F32 R181, -RZ, R30.H1_H1 ;  /* 0x3000001effb52230 */ /* 0x000fc60000004100 */
[----:B------:R-:W-:-:S04]  /*1f50*/  FADD.FTZ R180, R177, R180 ;  /* 0x000000b4b1b47221 */ /* 0x000fc80000010000 */
[----:B------:R-:W-:-:S05]  /*1f60*/  @P2 FADD.FTZ R180, R181, R180 ;  /* 0x000000b4b5b42221 */ /* 0x000fca0000010000 */
.L_x_33597:
[----:B------:R-:W-:-:S04]  /*1f70*/  F2FP.PACK_AB R176, RZ, R180 ;  /* 0x000000b4ffb0723e */ /* 0x000fc800000000ff */
[----:B------:R-:W-:Y:S02]  /*1f80*/  PRMT R26, R26, 0x5410, R176 ;  /* 0x000054101a1a7816 */ /* 0x000fe400000000b0 */
.L_x_33598:
[----:B------:R-:W-:Y:S01]  /*1f90*/  HADD2.F32 R181, -RZ, R179.H0_H0 ;  /* 0x200000b3ffb57230 */ /* 0x000fe20000004100 */
[----:B------:R-:W-:Y:S05]  /*1fa0*/  @P3 BRA `(.L_x_33599) ;  /* 0x0000008000003947 */ /* 0x000fea0003800000 */
[----:B------:R-:W-:-:S04]  /*1fb0*/  ISETP.NE.U32.AND P4, PT, RZ, c[0x0][0x180], PT ;  /* 0x00006000ff007a0c */ /* 0x000fc80003f85070 */
[----:B------:R-:W-:-:S13]  /*1fc0*/  ISETP.NE.AND.EX P4, PT, RZ, c[0x0][0x184], PT, P4 ;  /* 0x00006100ff007a0c */ /* 0x000fda0003f85340 */
[----:B------:R-:W-:Y:S05]  /*1fd0*/  @P4 BRA `(.L_x_33600) ;  /* 0x0000002000004947 */ /* 0x000fea0003800000 */
[----:B------:R-:W-:Y:S05]  /*1fe0*/  @P0 BRA `(.L_x_33601) ;  /* 0x0000008000000947 */ /* 0x000fea0003800000 */
[----:B------:R-:W-:Y:S05]  /*1ff0*/  BRA `(.L_x_33602) ;  /* 0x0000009000007947 */ /* 0x000fea0003800000 */
.L_x_33600:
[----:B-----5:R-:W-:-:S05]  /*2000*/  HADD2.F32 R176, -RZ, R31.H0_H0 ;  /* 0x2000001fffb07230 */ /* 0x020fca0000004100 */
[----:B------:R-:W-:Y:S01]  /*2010*/  FADD.FTZ R181, R176, R181 ;  /* 0x000000b5b0b57221 */ /* 0x000fe20000010000 */
[----:B------:R-:W-:Y:S05]  /*2020*/  BRA `(.L_x_33601) ;  /* 0x0000004000007947 */ /* 0x000fea0003800000 */
.L_x_33599:
[----:B-----5:R-:W-:Y:S02]  /*2030*/  HADD2.F32 R176, -RZ, R35.H0_H0 ;  /* 0x20000023ffb07230 */ /* 0x020fe40000004100 */
[----:B------:R-:W-:-:S03]  /*2040*/  @P2 HADD2.F32 R178, -RZ, R31.H0_H0 ;  /* 0x2000001fffb22230 */ /* 0x000fc60000004100 */
[----:B------:R-:W-:-:S04]  /*2050*/  FADD.FTZ R181, R176, R181 ;  /* 0x000000b5b0b57221 */ /* 0x000fc80000010000 */
[----:B------:R-:W-:-:S05]  /*2060*/  @P2 FADD.FTZ R181, R178, R181 ;  /* 0x000000b5b2b52221 */ /* 0x000fca0000010000 */
.L_x_33601:
[----:B------:R-:W-:-:S04]  /*2070*/  F2FP.PACK_AB R176, RZ, R181 ;  /* 0x000000b5ffb0723e */ /* 0x000fc800000000ff */
[----:B------:R-:W-:Y:S02]  /*2080*/  PRMT R27, R176, 0x7610, R27 ;  /* 0x00007610b01b7816 */ /* 0x000fe4000000001b */
.L_x_33602:
[----:B------:R-:W-:Y:S01]  /*2090*/  HADD2.F32 R184, -RZ, R179.H1_H1 ;  /* 0x300000b3ffb87230 */ /* 0x000fe20000004100 */
[----:B------:R-:W-:Y:S05]  /*20a0*/  @P3 BRA `(.L_x_33603) ;  /* 0x0000008000003947 */ /* 0x000fea0003800000 */
[----:B------:R-:W-:-:S04]  /*20b0*/  ISETP.NE.U32.AND P4, PT, RZ, c[0x0][0x180], PT ;  /* 0x00006000ff007a0c */ /* 0x000fc80003f85070 */
[----:B------:R-:W-:-:S13]  /*20c0*/  ISETP.NE.AND.EX P4, PT, RZ, c[0x0][0x184], PT, P4 ;  /* 0x00006100ff007a0c */ /* 0x000fda0003f85340 */
[----:B------:R-:W-:Y:S05]  /*20d0*/  @P4 BRA `(.L_x_33604) ;  /* 0x0000002000004947 */ /* 0x000fea0003800000 */
[----:B------:R-:W-:Y:S05]  /*20e0*/  @P0 BRA `(.L_x_33605) ;  /* 0x0000008000000947 */ /* 0x000fea0003800000 */
[----:B------:R-:W-:Y:S05]  /*20f0*/  BRA `(.L_x_33606) ;  /* 0x0000009000007947 */ /* 0x000fea0003800000 */
.L_x_33604:
[----:B-----5:R-:W-:-:S05]  /*2100*/  HADD2.F32 R177, -RZ, R31.H1_H1 ;  /* 0x3000001fffb17230 */ /* 0x020fca0000004100 */
[----:B------:R-:W-:Y:S01]  /*2110*/  FADD.FTZ R184, R177, R184 ;  /* 0x000000b8b1b87221 */ /* 0x000fe20000010000 */
[----:B------:R-:W-:Y:S05]  /*2120*/  BRA `(.L_x_33605) ;  /* 0x0000004000007947 */ /* 0x000fea0003800000 */
.L_x_33603:
[----:B-----5:R-:W-:Y:S02]  /*2130*/  HADD2.F32 R177, -RZ, R35.H1_H1 ;  /* 0x30000023ffb17230 */ /* 0x020fe40000004100 */
[----:B------:R-:W-:-:S03]  /*2140*/  @P2 HADD2.F32 R179, -RZ, R31.H1_H1 ;  /* 0x3000001fffb32230 */ /* 0x000fc60000004100 */
[----:B------:R-:W-:-:S04]  /*2150*/  FADD.FTZ R184, R177, R184 ;  /* 0x000000b8b1b87221 */ /* 0x000fc80000010000 */
[----:B------:R-:W-:-:S05]  /*2160*/  @P2 FADD.FTZ R184, R179, R184 ;  /* 0x000000b8b3b82221 */ /* 0x000fca0000010000 */
.L_x_33605:
[----:B------:R-:W-:-:S04]  /*2170*/  F2FP.PACK_AB R176, RZ, R184 ;  /* 0x000000b8ffb0723e */ /* 0x000fc800000000ff */
[----:B------:R-:W-:Y:S02]  /*2180*/  PRMT R27, R27, 0x5410, R176 ;  /* 0x000054101b1b7816 */ /* 0x000fe400000000b0 */
.L_x_33606:
        /* <DEDUP_REMOVED lines=16> */
.L_x_33608:
[----:B-----5:R-:W-:-:S05]  /*2290*/  HADD2.F32 R187, -RZ, R28.H0_H0 ;  /* 0x2000001cffbb7230 */ /* 0x020fca0000004100 */
[----:B------:R-:W-:Y:S01]  /*22a0*/  FADD.FTZ R186, R187, R186 ;  /* 0x000000babbba7221 */ /* 0x000fe20000010000 */
[----:B------:R-:W-:Y:S05]  /*22b0*/  BRA `(.L_x_33609) ;  /* 0x0000004000007947 */ /* 0x000fea0003800000 */
.L_x_33607:
[----:B0----5:R-:W-:Y:S02]  /*22c0*/  HADD2.F32 R187, -RZ, R32.H0_H0 ;  /* 0x20000020ffbb7230 */ /* 0x021fe40000004100 */
[----:B------:R-:W-:-:S03]  /*22d0*/  @P2 HADD2.F32 R189, -RZ, R28.H0_H0 ;  /* 0x2000001cffbd2230 */ /* 0x000fc60000004100 */
[----:B------:R-:W-:-:S04]  /*22e0*/  FADD.FTZ R186, R187, R186 ;  /* 0x000000babbba7221 */ /* 0x000fc80000010000 */
[----:B------:R-:W-:-:S05]  /*22f0*/  @P2 FADD.FTZ R186, R189, R186 ;  /* 0x000000babdba2221 */ /* 0x000fca0000010000 */
.L_x_33609:
[----:B------:R-:W-:-:S04]  /*2300*/  F2FP.PACK_AB R187, RZ, R186 ;  /* 0x000000baffbb723e */ /* 0x000fc800000000ff */
[----:B------:R-:W-:Y:S02]  /*2310*/  PRMT R24, R187, 0x7610, R24 ;  /* 0x00007610bb187816 */ /* 0x000fe40000000018 */
.L_x_33610:
[----:B------:R-:W-:Y:S01]  /*2320*/  HADD2.F32 R187, -RZ, R176.H1_H1 ;  /* 0x300000b0ffbb7230 */ /* 0x000fe20000004100 */
[----:B------:R-:W-:Y:S05]  /*2330*/  @P3 BRA `(.L_x_33611) ;  /* 0x0000008000003947 */ /* 0x000fea0003800000 */
[----:B------:R-:W-:-:S04]  /*2340*/  ISETP.NE.U32.AND P4, PT, RZ, c[0x0][0x180], PT ;  /* 0x00006000ff007a0c */ /* 0x000fc80003f85070 */
[----:B------:R-:W-:-:S13]  /*2350*/  ISETP.NE.AND.EX P4, PT, RZ, c[0x0][0x184], PT, P4 ;  /* 0x00006100ff007a0c */ /* 0x000fda0003f85340 */
[----:B------:R-:W-:Y:S05]  /*2360*/  @P4 BRA `(.L_x_33612) ;  /* 0x0000002000004947 */ /* 0x000fea0003800000 */
[----:B------:R-:W-:Y:S05]  /*2370*/  @P0 BRA `(.L_x_33613) ;  /* 0x0000008000000947 */ /* 0x000fea0003800000 */
[----:B------:R-:W-:Y:S05]  /*2380*/  BRA `(.L_x_33614) ;  /* 0x0000009000007947 */ /* 0x000fea0003800000 */
.L_x_33612:
[----:B-----5:R-:W-:-:S05]  /*2390*/  HADD2.F32 R176, -RZ, R28.H1_H1 ;  /* 0x3000001cffb07230 */ /* 0x020fca0000004100 */
[----:B------:R-:W-:Y:S01]  /*23a0*/  FADD.FTZ R187, R176, R187 ;  /* 0x000000bbb0bb7221 */ /* 0x000fe20000010000 */
[----:B------:R-:W-:Y:S05]  /*23b0*/  BRA `(.L_x_33613) ;  /* 0x0000004000007947 */ /* 0x000fea0003800000 */
.L_x_33611:
[----:B-----5:R-:W-:Y:S02]  /*23c0*/  HADD2.F32 R176, -RZ, R32.H1_H1 ;  /* 0x30000020ffb07230 */ /* 0x020fe40000004100 */
[----:B------:R-:W-:-:S03]  /*23d0*/  @P2 HADD2.F32 R188, -RZ, R28.H1_H1 ;  /* 0x3000001cffbc2230 */ /* 0x000fc60000004100 */
[----:B------:R-:W-:-:S04]  /*23e0*/  FADD.FTZ R187, R176, R187 ;  /* 0x000000bbb0bb7221 */ /* 0x000fc80000010000 */
[----:B------:R-:W-:-:S05]  /*23f0*/  @P2 FADD.FTZ R187, R188, R187 ;  /* 0x000000bbbcbb2221 */ /* 0x000fca0000010000 */
.L_x_33613:
[----:B------:R-:W-:-:S04]  /*2400*/  F2FP.PACK_AB R176, RZ, R187 ;  /* 0x000000bbffb0723e */ /* 0x000fc800000000ff */
[----:B------:R-:W-:Y:S02]  /*2410*/  PRMT R24, R24, 0x5410, R176 ;  /* 0x0000541018187816 */ /* 0x000fe400000000b0 */
.L_x_33614:
[----:B------:R-:W-:Y:S01]  /*2420*/  HADD2.F32 R188, -RZ, R177.H0_H0 ;  /* 0x200000b1ffbc7230 */ /* 0x000fe20000004100 */
[----:B------:R-:W-:Y:S05]  /*2430*/  @P3 BRA `(.L_x_33615) ;  /* 0x0000008000003947 */ /* 0x000fea0003800000 */
[----:B------:R-:W-:-:S04]  /*2440*/  ISETP.NE.U32.AND P4, PT, RZ, c[0x0][0x180], PT ;  /* 0x00006000ff007a0c */ /* 0x000fc80003f85070 */
[----:B------:R-:W-:-:S13]  /*2450*/  ISETP.NE.AND.EX P4, PT, RZ, c[0x0][0x184], PT, P4 ;  /* 0x00006100ff007a0c */ /* 0x000fda0003f85340 */
[----:B------:R-:W-:Y:S05]  /*2460*/  @P4 BRA `(.L_x_33616) ;  /* 0x0000002000004947 */ /* 0x000fea0003800000 */
[----:B------:R-:W-:Y:S05]  /*2470*/  @P0 BRA `(.L_x_33617) ;  /* 0x0000008000000947 */ /* 0x000fea0003800000 */
[----:B------:R-:W-:Y:S05]  /*2480*/  BRA `(.L_x_33618) ;  /* 0x0000009000007947 */ /* 0x000fea0003800000 */
.L_x_33616:
[----:B-----5:R-:W-:-:S05]  /*2490*/  HADD2.F32 R189, -RZ, R29.H0_H0 ;  /* 0x2000001dffbd7230 */ /* 0x020fca0000004100 */
[----:B------:R-:W-:Y:S01]  /*24a0*/  FADD.FTZ R188, R189, R188 ;  /* 0x000000bcbdbc7221 */ /* 0x000fe20000010000 */
[----:B------:R-:W-:Y:S05]  /*24b0*/  BRA `(.L_x_33617) ;  /* 0x0000004000007947 */ /* 0x000fea0003800000 */
.L_x_33615:
[----:B-----5:R-:W-:Y:S02]  /*24c0*/  HADD2.F32 R189, -RZ, R33.H0_H0 ;  /* 0x20000021ffbd7230 */ /* 0x020fe40000004100 */
[----:B------:R-:W-:-:S03]  /*24d0*/  @P2 HADD2.F32 R191, -RZ, R29.H0_H0 ;  /* 0x2000001dffbf2230 */ /* 0x000fc60000004100 */
[----:B------:R-:W-:-:S04]  /*24e0*/  FADD.FTZ R188, R189, R188 ;  /* 0x000000bcbdbc7221 */ /* 0x000fc80000010000 */
[----:B------:R-:W-:-:S05]  /*24f0*/  @P2 FADD.FTZ R188, R191, R188 ;  /* 0x000000bcbfbc2221 */ /* 0x000fca0000010000 */
.L_x_33617:
[----:B------:R-:W-:-:S04]  /*2500*/  F2FP.PACK_AB R176, RZ, R188 ;  /* 0x000000bcffb0723e */ /* 0x000fc800000000ff */
[----:B------:R-:W-:Y:S02]  /*2510*/  PRMT R25, R176, 0x7610, R25 ;  /* 0x00007610b0197816 */ /* 0x000fe40000000019 */
.L_x_33618:
[----:B------:R-:W-:Y:S01]  /*2520*/  HADD2.F32 R190, -RZ, R177.H1_H1 ;  /* 0x300000b1ffbe7230 */ /* 0x000fe20000004100 */
[----:B------:R-:W-:Y:S05]  /*2530*/  @P3 BRA `(.L_x_33619) ;  /* 0x0000008000003947 */ /* 0x000fea0003800000 */
[----:B------:R-:W-:-:S04]  /*2540*/  ISETP.NE.U32.AND P4, PT, RZ, c[0x0][0x180], PT ;  /* 0x00006000ff007a0c */ /* 0x000fc80003f85070 */
[----:B------:R-:W-:-:S13]  /*2550*/  ISETP.NE.AND.EX P4, PT, RZ, c[0x0][0x184], PT, P4 ;  /* 0x00006100ff007a0c */ /* 0x000fda0003f85340 */
[----:B------:R-:W-:Y:S05]  /*2560*/  @P4 BRA `(.L_x_33620) ;  /* 0x0000002000004947 */ /* 0x000fea0003800000 */
[----:B------:R-:W-:Y:S05]  /*2570*/  @P0 BRA `(.L_x_33621) ;  /* 0x0000008000000947 */ /* 0x000fea0003800000 */
[----:B------:R-:W-:Y:S05]  /*2580*/  BRA `(.L_x_33622) ;  /* 0x0000009000007947 */ /* 0x000fea0003800000 */
.L_x_33620:
[----:B-----5:R-:W-:-:S05]  /*2590*/  HADD2.F32 R177, -RZ, R29.H1_H1 ;  /* 0x3000001dffb17230 */ /* 0x020fca0000004100 */
[----:B------:R-:W-:Y:S01]  /*25a0*/  FADD.FTZ R190, R177, R190 ;  /* 0x000000beb1be7221 */ /* 0x000fe20000010000 */
[----:B------:R-:W-:Y:S05]  /*25b0*/  BRA `(.L_x_33621) ;  /* 0x0000004000007947 */ /* 0x000fea0003800000 */
.L_x_33619:
[----:B-----5:R-:W-:Y:S02]  /*25c0*/  HADD2.F32 R177, -RZ, R33.H1_H1 ;  /* 0x30000021ffb17230 */ /* 0x020fe40000004100 */
[----:B------:R-:W-:-:S03]  /*25d0*/  @P2 HADD2.F32 R189, -RZ, R29.H1_H1 ;  /* 0x3000001dffbd2230 */ /* 0x000fc60000004100 */
[----:B------:R-:W-:-:S04]  /*25e0*/  FADD.FTZ R190, R177, R190 ;  /* 0x000000beb1be7221 */ /* 0x000fc80000010000 */
[----:B------:R-:W-:-:S05]  /*25f0*/  @P2 FADD.FTZ R190, R189, R190 ;  /* 0x000000bebdbe2221 */ /* 0x000fca0000010000 */
.L_x_33621:
[----:B------:R-:W-:-:S04]  /*2600*/  F2FP.PACK_AB R176, RZ, R190 ;  /* 0x000000beffb0723e */ /* 0x000fc800000000ff */
[----:B------:R-:W-:Y:S02]  /*2610*/  PRMT R25, R25, 0x5410, R176 ;  /* 0x0000541019197816 */ /* 0x000fe400000000b0 */
.L_x_33622:
[----:B------:R-:W-:Y:S01]  /*2620*/  HADD2.F32 R189, -RZ, R178.H0_H0 ;  /* 0x200000b2ffbd7230 */ /* 0x000fe20000004100 */
[----:B------:R-:W-:Y:S05]  /*2630*/  @P3 BRA `(.L_x_33623) ;  /* 0x0000008000003947 */ /* 0x000fea0003800000 */
[----:B------:R-:W-:-:S04]  /*2640*/  ISETP.NE.U32.AND P4, PT, RZ, c[0x0][0x180], PT ;  /* 0x00006000ff007a0c */ /* 0x000fc80003f85070 */
[----:B------:R-:W-:-:S13]  /*2650*/  ISETP.NE.AND.EX P4, PT, RZ, c[0x0][0x184], PT, P4 ;  /* 0x00006100ff007a0c */ /* 0x000fda0003f85340 */
[----:B------:R-:W-:Y:S05]  /*2660*/  @P4 BRA `(.L_x_33624) ;  /* 0x0000002000004947 */ /* 0x000fea0003800000 */
[----:B------:R-:W-:Y:S05]  /*2670*/  @P0 BRA `(.L_x_33625) ;  /* 0x0000008000000947 */ /* 0x000fea0003800000 */
[----:B------:R-:W-:Y:S05]  /*2680*/  BRA `(.L_x_33626) ;  /* 0x0000009000007947 */ /* 0x000fea0003800000 */
.L_x_33624:
[----:B-----5:R-:W-:-:S05]  /*2690*/  HADD2.F32 R176, -RZ, R30.H0_H0 ;  /* 0x2000001effb07230 */ /* 0x020fca0000004100 */
[----:B------:R-:W-:Y:S01]  /*26a0*/  FADD.FTZ R189, R176, R189 ;  /* 0x000000bdb0bd7221 */ /* 0x000fe20000010000 */
[----:B------:R-:W-:Y:S05]  /*26b0*/  BRA `(.L_x_33625) ;  /* 0x0000004000007947 */ /* 0x000fea0003800000 */
.L_x_33623:
[----:B-----5:R-:W-:Y:S02]  /*26c0*/  HADD2.F32 R176, -RZ, R34.H0_H0 ;  /* 0x20000022ffb07230 */ /* 0x020fe40000004100 */
[----:B------:R-:W-:-:S03]  /*26d0*/  @P2 HADD2.F32 R192, -RZ, R30.H0_H0 ;  /* 0x2000001effc02230 */ /* 0x000fc60000004100 */
[----:B------:R-:W-:-:S04]  /*26e0*/  FADD.FTZ R189, R176, R189 ;  /* 0x000000bdb0bd7221 */ /* 0x000fc80000010000 */
[----:B------:R-:W-:-:S05]  /*26f0*/  @P2 FADD.FTZ R189, R192, R189 ;  /* 0x000000bdc0bd2221 */ /* 0x000fca0000010000 */
.L_x_33625:
[----:B------:R-:W-:-:S04]  /*2700*/  F2FP.PACK_AB R176, RZ, R189 ;  /* 0x000000bdffb0723e */ /* 0x000fc800000000ff */
[----:B------:R-:W-:Y:S02]  /*2710*/  PRMT R26, R176, 0x7610, R26 ;  /* 0x00007610b01a7816 */ /* 0x000fe4000000001a */
.L_x_33626:
[----:B------:R-:W-:Y:S01]  /*2720*/  HADD2.F32 R192, -RZ, R178.H1_H1 ;  /* 0x300000b2ffc07230 */ /* 0x000fe20000004100 */
[----:B------:R-:W-:Y:S05]  /*2730*/  @P3 BRA `(.L_x_33627) ;  /* 0x0000008000003947 */ /* 0x000fea0003800000 */
[----:B------:R-:W-:-:S04]  /*2740*/  ISETP.NE.U32.AND P4, PT, RZ, c[0x0][0x180], PT ;  /* 0x00006000ff007a0c */ /* 0x000fc80003f85070 */
[----:B------:R-:W-:-:S13]  /*2750*/  ISETP.NE.AND.EX P4, PT, RZ, c[0x0][0x184], PT, P4 ;  /* 0x00006100ff007a0c */ /* 0x000fda0003f85340 */
[----:B------:R-:W-:Y:S05]  /*2760*/  @P4 BRA `(.L_x_33628) ;  /* 0x0000002000004947 */ /* 0x000fea0003800000 */
[----:B------:R-:W-:Y:S05]  /*2770*/  @P0 BRA `(.L_x_33629) ;  /* 0x0000008000000947 */ /* 0x000fea0003800000 */
[----:B------:R-:W-:Y:S05]  /*2780*/  BRA `(.L_x_33630) ;  /* 0x0000009000007947 */ /* 0x000fea0003800000 */
.L_x_33628:
[----:B-----5:R-:W-:-:S05]  /*2790*/  HADD2.F32 R177, -RZ, R30.H1_H1 ;  /* 0x3000001effb17230 */ /* 0x020fca0000004100 */
[----:B------:R-:W-:Y:S01]  /*27a0*/  FADD.FTZ R192, R177, R192 ;  /* 0x000000c0b1c07221 */ /* 0x000fe20000010000 */
[----:B------:R-:W-:Y:S05]  /*27b0*/  BRA `(.L_x_33629) ;  /* 0x0000004000007947 */ /* 0x000fea0003800000 */
.L_x_33627:
[----:B-----5:R-:W-:Y:S02]  /*27c0*/  HADD2.F32 R177, -RZ, R34.H1_H1 ;  /* 0x30000022ffb17230 */ /* 0x020fe40000004100 */
[----:B------:R-:W-:-:S03]  /*27d0*/  @P2 HADD2.F32 R191, -RZ, R30.H1_H1 ;  /* 0x3000001effbf2230 */ /* 0x000fc60000004100 */
[----:B------:R-:W-:-:S04]  /*27e0*/  FADD.FTZ R192, R177, R192 ;  /* 0x000000c0b1c07221 */ /* 0x000fc80000010000 */
[----:B------:R-:W-:-:S05]  /*27f0*/  @P2 FADD.FTZ R192, R191, R192 ;  /* 0x000000c0bfc02221 */ /* 0x000fca0000010000 */
.L_x_33629:
[----:B------:R-:W-:-:S04]  /*2800*/  F2FP.PACK_AB R176, RZ, R192 ;  /* 0x000000c0ffb0723e */ /* 0x000fc800000000ff */
[----:B------:R-:W-:Y:S02]  /*2810*/  PRMT R26, R26, 0x5410, R176 ;  /* 0x000054101a1a7816 */ /* 0x000fe400000000b0 */
.L_x_33630:
[----:B------:R-:W-:Y:S01]  /*2820*/  HADD2.F32 R191, -RZ, R179.H0_H0 ;  /* 0x200000b3ffbf7230 */ /* 0x000fe20000004100 */
[----:B------:R-:W-:Y:S05]  /*2830*/  @P3 BRA `(.L_x_33631) ;  /* 0x0000008000003947 */ /* 0x000fea0003800000 */
[----:B------:R-:W-:-:S04]  /*2840*/  ISETP.NE.U32.AND P4, PT, RZ, c[0x0][0x180], PT ;  /* 0x00006000ff007a0c */ /* 0x000fc80003f85070 */
[----:B------:R-:W-:-:S13]  /*2850*/  ISETP.NE.AND.EX P4, PT, RZ, c[0x0][0x184], PT, P4 ;  /* 0x00006100ff007a0c */ /* 0x000fda0003f85340 */
[----:B------:R-:W-:Y:S05]  /*2860*/  @P4 BRA `(.L_x_33632) ;  /* 0x0000002000004947 */ /* 0x000fea0003800000 */
[----:B------:R-:W-:Y:S05]  /*2870*/  @P0 BRA `(.L_x_33633) ;  /* 0x0000008000000947 */ /* 0x000fea0003800000 */
[----:B------:R-:W-:Y:S05]  /*2880*/  BRA `(.L_x_33634) ;  /* 0x0000009000007947 */ /* 0x000fea0003800000 */
.L_x_33632:
[----:B-----5:R-:W-:-:S05]  /*2890*/  HADD2.F32 R176, -RZ, R31.H0_H0 ;  /* 0x2000001fffb07230 */ /* 0x020fca0000004100 */
[----:B------:R-:W-:Y:S01]  /*28a0*/  FADD.FTZ R191, R176, R191 ;  /* 0x000000bfb0bf7221 */ /* 0x000fe20000010000 */
[----:B------:R-:W-:Y:S05]  /*28b0*/  BRA `(.L_x_33633) ;  /* 0x0000004000007947 */ /* 0x000fea0003800000 */
.L_x_33631:
[----:B-----5:R-:W-:Y:S02]  /*28c0*/  HADD2.F32 R176, -RZ, R35.H0_H0 ;  /* 0x20000023ffb07230 */ /* 0x020fe40000004100 */
[----:B------:R-:W-:-:S03]  /*28d0*/  @P2 HADD2.F32 R178, -RZ, R31.H0_H0 ;  /* 0x2000001fffb22230 */ /* 0x000fc60000004100 */
[----:B------:R-:W-:-:S04]  /*28e0*/  FADD.FTZ R191, R176, R191 ;  /* 0x000000bfb0bf7221 */ /* 0x000fc80000010000 */
[----:B------:R-:W-:-:S05]  /*28f0*/  @P2 FADD.FTZ R191, R178, R191 ;  /* 0x000000bfb2bf2221 */ /* 0x000fca0000010000 */
.L_x_33633:
[----:B------:R-:W-:-:S04]  /*2900*/  F2FP.PACK_AB R176, RZ, R191 ;  /* 0x000000bfffb0723e */ /* 0x000fc800000000ff */
[----:B------:R-:W-:Y:S02]  /*2910*/  PRMT R27, R176, 0x7610, R27 ;  /* 0x00007610b01b7816 */ /* 0x000fe4000000001b */
.L_x_33634:
[----:B------:R-:W-:Y:S01]  /*2920*/  HADD2.F32 R195, -RZ, R179.H1_H1 ;  /* 0x300000b3ffc37230 */ /* 0x000fe20000004100 */
[----:B------:R-:W-:Y:S05]  /*2930*/  @P3 BRA `(.L_x_33635) ;  /* 0x0000008000003947 */ /* 0x000fea0003800000 */
[----:B------:R-:W-:-:S04]  /*2940*/  ISETP.NE.U32.AND P4, PT, RZ, c[0x0][0x180], PT ;  /* 0x00006000ff007a0c */ /* 0x000fc80003f85070 */
[----:B------:R-:W-:-:S13]  /*2950*/  ISETP.NE.AND.EX P4, PT, RZ, c[0x0][0x184], PT, P4 ;  /* 0x00006100ff007a0c */ /* 0x000fda0003f85340 */
[----:B------:R-:W-:Y:S05]  /*2960*/  @P4 BRA `(.L_x_33636) ;  /* 0x0000002000004947 */ /* 0x000fea0003800000 */
[----:B------:R-:W-:Y:S05]  /*2970*/  @P0 BRA `(.L_x_33637) ;  /* 0x0000008000000947 */ /* 0x000fea0003800000 */
[----:B------:R-:W-:Y:S05]  /*2980*/  BRA `(.L_x_33638) ;  /* 0x0000009000007947 */ /* 0x000fea0003800000 */
.L_x_33636:
[----:B-----5:R-:W-:-:S05]  /*2990*/  HADD2.F32 R176, -RZ, R31.H1_H1 ;  /* 0x3000001fffb07230 */ /* 0x020fca0000004100 */
[----:B------:R-:W-:Y:S01]  /*29a0*/  FADD.FTZ R195, R176, R195 ;  /* 0x000000c3b0c37221 */ /* 0x000fe20000010000 */
[----:B------:R-:W-:Y:S05]  /*29b0*/  BRA `(.L_x_33637) ;  /* 0x0000004000007947 */ /* 0x000fea0003800000 */
.L_x_33635:
[----:B-----5:R-:W-:Y:S02]  /*29c0*/  HADD2.F32 R176, -RZ, R35.H1_H1 ;  /* 0x30000023ffb07230 */ /* 0x020fe40000004100 */
[----:B------:R-:W-:-:S03]  /*29d0*/  @P2 HADD2.F32 R178, -RZ, R31.H1_H1 ;  /* 0x3000001fffb22230 */ /* 0x000fc60000004100 */
[----:B------:R-:W-:-:S04]  /*29e0*/  FADD.FTZ R195, R176, R195 ;  /* 0x000000c3b0c37221 */ /* 0x000fc80000010000 */
[----:B------:R-:W-:-:S05]  /*29f0*/  @P2 FADD.FTZ R195, R178, R195 ;  /* 0x000000c3b2c32221 */ /* 0x000fca0000010000 */
.L_x_33637:
[----:B------:R-:W-:-:S04]  /*2a00*/  F2FP.PACK_AB R176, RZ, R195 ;  /* 0x000000c3ffb0723e */ /* 0x000fc800000000ff */
[----:B------:R-:W-:Y:S02]  /*2a10*/  PRMT R27, R27, 0x5410, R176 ;  /* 0x000054101b1b7816 */ /* 0x000fe400000000b0 */
.L_x_33638:
        /* <DEDUP_REMOVED lines=9> */
[----:B--2---:R-:W-:Y:S01]  /*2ab0*/  HADD2.F32 R193, -RZ, R176.H0_H0 ;  /* 0x200000b0ffc17230 */ /* 0x004fe20000004100 */
[----:B------:R-:W-:Y:S05]  /*2ac0*/  @P3 BRA `(.L_x_33639) ;  /* 0x0000008000003947 */ /* 0x000fea0003800000 */
[----:B-1----:R-:W-:-:S04]  /*2ad0*/  ISETP.NE.U32.AND P4, PT, RZ, c[0x0][0x180], PT ;  /* 0x00006000ff007a0c */ /* 0x002fc80003f85070 */
[----:B------:R-:W-:-:S13]  /*2ae0*/  ISETP.NE.AND.EX P4, PT, RZ, c[0x0][0x184], PT, P4 ;  /* 0x00006100ff007a0c */ /* 0x000fda0003f85340 */
[----:B------:R-:W-:Y:S05]  /*2af0*/  @P4 BRA `(.L_x_33640) ;  /* 0x0000002000004947 */ /* 0x000fea0003800000 */
[----:B------:R-:W-:Y:S05]  /*2b00*/  @P0 BRA `(.L_x_33641) ;  /* 0x0000008000000947 */ /* 0x000fea0003800000 */
[----:B------:R-:W-:Y:S05]  /*2b10*/  BRA `(.L_x_33642) ;  /* 0x0000009000007947 */ /* 0x000fea0003800000 */
.L_x_33640:
[----:B-----5:R-:W-:-:S05]  /*2b20*/  HADD2.F32 R196, -RZ, R28.H0_H0 ;  /* 0x2000001cffc47230 */ /* 0x020fca0000004100 */
[----:B------:R-:W-:Y:S01]  /*2b30*/  FADD.FTZ R193, R196, R193 ;  /* 0x000000c1c4c17221 */ /* 0x000fe20000010000 */
[----:B------:R-:W-:Y:S05]  /*2b40*/  BRA `(.L_x_33641) ;  /* 0x0000004000007947 */ /* 0x000fea0003800000 */
.L_x_33639:
[----:B-1---5:R-:W-:Y:S02]  /*2b50*/  HADD2.F32 R196, -RZ, R32.H0_H0 ;  /* 0x20000020ffc47230 */ /* 0x022fe40000004100 */
[----:B------:R-:W-:-:S03]  /*2b60*/  @P2 HADD2.F32 R198, -RZ, R28.H0_H0 ;  /* 0x2000001cffc62230 */ /* 0x000fc60000004100 */
[----:B------:R-:W-:-:S04]  /*2b70*/  FADD.FTZ R193, R196, R193 ;  /* 0x000000c1c4c17221 */ /* 0x000fc80000010000 */
[----:B------:R-:W-:-:S05]  /*2b80*/  @P2 FADD.FTZ R193, R198, R193 ;  /* 0x000000c1c6c12221 */ /* 0x000fca0000010000 */
.L_x_33641:
[----:B------:R-:W-:-:S04]  /*2b90*/  F2FP.PACK_AB R196, RZ, R193 ;  /* 0x000000c1ffc4723e */ /* 0x000fc800000000ff */
[----:B------:R-:W-:Y:S02]  /*2ba0*/  PRMT R24, R196, 0x7610, R24 ;  /* 0x00007610c4187816 */ /* 0x000fe40000000018 */
.L_x_33642:
[----:B------:R-:W-:Y:S01]  /*2bb0*/  HADD2.F32 R197, -RZ, R176.H1_H1 ;  /* 0x300000b0ffc57230 */ /* 0x000fe20000004100 */
[----:B------:R-:W-:Y:S05]  /*2bc0*/  @P3 BRA `(.L_x_33643) ;  /* 0x0000008000003947 */ /* 0x000fea0003800000 */
[----:B------:R-:W-:-:S04]  /*2bd0*/  ISETP.NE.U32.AND P4, PT, RZ, c[0x0][0x180], PT ;  /* 0x00006000ff007a0c */ /* 0x000fc80003f85070 */
[----:B------:R-:W-:-:S13]  /*2be0*/  ISETP.NE.AND.EX P4, PT, RZ, c[0x0][0x184], PT, P4 ;  /* 0x00006100ff007a0c */ /* 0x000fda0003f85340 */
[----:B------:R-:W-:Y:S05]  /*2bf0*/  @P4 BRA `(.L_x_33644) ;  /* 0x0000002000004947 */ /* 0x000fea0003800000 */
[----:B------:R-:W-:Y:S05]  /*2c00*/  @P0 BRA `(.L_x_33645) ;  /* 0x0000008000000947 */ /* 0x000fea0003800000 */
[----:B------:R-:W-:Y:S05]  /*2c10*/  BRA `(.L_x_33646) ;  /* 0x0000009000007947 */ /* 0x000fea0003800000 */
.L_x_33644:
[----:B-----5:R-:W-:-:S05]  /*2c20*/  HADD2.F32 R176, -RZ, R28.H1_H1 ;  /* 0x3000001cffb07230 */ /* 0x020fca0000004100 */
[----:B------:R-:W-:Y:S01]  /*2c30*/  FADD.FTZ R197, R176, R197 ;  /* 0x000000c5b0c57221 */ /* 0x000fe20000010000 */
[----:B------:R-:W-:Y:S05]  /*2c40*/  BRA `(.L_x_33645) ;  /* 0x0000004000007947 */ /* 0x000fea0003800000 */
.L_x_33643:
[----:B-----5:R-:W-:Y:S02]  /*2c50*/  HADD2.F32 R176, -RZ, R32.H1_H1 ;  /* 0x30000020ffb07230 */ /* 0x020fe40000004100 */
[----:B------:R-:W-:-:S03]  /*2c60*/  @P2 HADD2.F32 R196, -RZ, R28.H1_H1 ;  /* 0x3000001cffc42230 */ /* 0x000fc60000004100 */
[----:B------:R-:W-:-:S04]  /*2c70*/  FADD.FTZ R197, R176, R197 ;  /* 0x000000c5b0c57221 */ /* 0x000fc80000010000 */
[----:B------:R-:W-:-:S05]  /*2c80*/  @P2 FADD.FTZ R197, R196, R197 ;  /* 0x000000c5c4c52221 */ /* 0x000fca0000010000 */
.L_x_33645:
[----:B------:R-:W-:-:S04]  /*2c90*/  F2FP.PACK_AB R176, RZ, R197 ;  /* 0x000000c5ffb0723e */ /* 0x000fc800000000ff */
[----:B------:R-:W-:Y:S02]  /*2ca0*/  PRMT R24, R24, 0x5410, R176 ;  /* 0x0000541018187816 */ /* 0x000fe400000000b0 */
.L_x_33646:
[----:B------:R-:W-:Y:S01]  /*2cb0*/  HADD2.F32 R196, -RZ, R177.H0_H0 ;  /* 0x200000b1ffc47230 */ /* 0x000fe20000004100 */
[----:B------:R-:W-:Y:S05]  /*2cc0*/  @P3 BRA `(.L_x_33647) ;  /* 0x0000008000003947 */ /* 0x000fea0003800000 */
[----:B------:R-:W-:-:S04]  /*2cd0*/  ISETP.NE.U32.AND P4, PT, RZ, c[0x0][0x180], PT ;  /* 0x00006000ff007a0c */ /* 0x000fc80003f85070 */
[----:B------:R-:W-:-:S13]  /*2ce0*/  ISETP.NE.AND.EX P4, PT, RZ, c[0x0][0x184], PT, P4 ;  /* 0x00006100ff007a0c */ /* 0x000fda0003f85340 */
[----:B------:R-:W-:Y:S05]  /*2cf0*/  @P4 BRA `(.L_x_33648) ;  /* 0x0000002000004947 */ /* 0x000fea0003800000 */
[----:B------:R-:W-:Y:S05]  /*2d00*/  @P0 BRA `(.L_x_33649) ;  /* 0x0000008000000947 */ /* 0x000fea0003800000 */
[----:B------:R-:W-:Y:S05]  /*2d10*/  BRA `(.L_x_33650) ;  /* 0x0000009000007947 */ /* 0x000fea0003800000 */
.L_x_33648:
[----:B-----5:R-:W-:-:S05]  /*2d20*/  HADD2.F32 R199, -RZ, R29.H0_H0 ;  /* 0x2000001dffc77230 */ /* 0x020fca0000004100 */
[----:B------:R-:W-:Y:S01]  /*2d30*/  FADD.FTZ R196, R199, R196 ;  /* 0x000000c4c7c47221 */ /* 0x000fe20000010000 */
[----:B------:R-:W-:Y:S05]  /*2d40*/  BRA `(.L_x_33649) ;  /* 0x0000004000007947 */ /* 0x000fea0003800000 */
.L_x_33647:
[----:B-----5:R-:W-:Y:S02]  /*2d50*/  HADD2.F32 R199, -RZ, R33.H0_H0 ;  /* 0x20000021ffc77230 */ /* 0x020fe40000004100 */
[----:B------:R-:W-:-:S03]  /*2d60*/  @P2 HADD2.F32 R201, -RZ, R29.H0_H0 ;  /* 0x2000001dffc92230 */ /* 0x000fc60000004100 */
[----:B------:R-:W-:-:S04]  /*2d70*/  FADD.FTZ R196, R199, R196 ;  /* 0x000000c4c7c47221 */ /* 0x000fc80000010000 */
[----:B------:R-:W-:-:S05]  /*2d80*/  @P2 FADD.FTZ R196, R201, R196 ;  /* 0x000000c4c9c42221 */ /* 0x000fca0000010000 */
.L_x_33649:
[----:B------:R-:W-:-:S04]  /*2d90*/  F2FP.PACK_AB R176, RZ, R196 ;  /* 0x000000c4ffb0723e */ /* 0x000fc800000000ff */
[----:B------:R-:W-:Y:S02]  /*2da0*/  PRMT R25, R176, 0x7610, R25 ;  /* 0x00007610b0197816 */ /* 0x000fe40000000019 */
.L_x_33650:
[----:B------:R-:W-:Y:S01]  /*2db0*/  HADD2.F32 R199, -RZ, R177.H1_H1 ;  /* 0x300000b1ffc77230 */ /* 0x000fe20000004100 */
[----:B------:R-:W-:Y:S05]  /*2dc0*/  @P3 BRA `(.L_x_33651) ;  /* 0x0000008000003947 */ /* 0x000fea0003800000 */
[----:B------:R-:W-:-:S04]  /*2dd0*/  ISETP.NE.U32.AND P4, PT, RZ, c[0x0][0x180], PT ;  /* 0x00006000ff007a0c */ /* 0x000fc80003f85070 */
[----:B------:R-:W-:-:S13]  /*2de0*/  ISETP.NE.AND.EX P4, PT, RZ, c[0x0][0x184], PT, P4 ;  /* 0x00006100ff007a0c */ /* 0x000fda0003f85340 */
[----:B------:R-:W-:Y:S05]  /*2df0*/  @P4 BRA `(.L_x_33652) ;  /* 0x0000002000004947 */ /* 0x000fea0003800000 */
[----:B------:R-:W-:Y:S05]  /*2e00*/  @P0 BRA `(.L_x_33653) ;  /* 0x0000008000000947 */ /* 0x000fea0003800000 */
[----:B------:R-:W-:Y:S05]  /*2e10*/  BRA `(.L_x_33654) ;  /* 0x0000009000007947 */ /* 0x000fea0003800000 */
.L_x_33652:
[----:B-----5:R-:W-:-:S05]  /*2e20*/  HADD2.F32 R176, -RZ, R29.H1_H1 ;  /* 0x3000001dffb07230 */ /* 0x020fca0000004100 */
[----:B------:R-:W-:Y:S01]  /*2e30*/  FADD.FTZ R199, R176, R199 ;  /* 0x000000c7b0c77221 */ /* 0x000fe20000010000 */
[----:B------:R-:W-:Y:S05]  /*2e40*/  BRA `(.L_x_33653) ;  /* 0x0000004000007947 */ /* 0x000fea0003800000 */
.L_x_33651:
[----:B-----5:R-:W-:Y:S02]  /*2e50*/  HADD2.F32 R176, -RZ, R33.H1_H1 ;  /* 0x30000021ffb07230 */ /* 0x020fe40000004100 */
[----:B------:R-:W-:-:S03]  /*2e60*/  @P2 HADD2.F32 R198, -RZ, R29.H1_H1 ;  /* 0x3000001dffc62230 */ /* 0x000fc60000004100 */
[----:B------:R-:W-:-:S04]  /*2e70*/  FADD.FTZ R199, R176, R199 ;  /* 0x000000c7b0c77221 */ /* 0x000fc80000010000 */
[----:B------:R-:W-:-:S05]  /*2e80*/  @P2 FADD.FTZ R199, R198, R199 ;  /* 0x000000c7c6c72221 */ /* 0x000fca0000010000 */
.L_x_33653:
[----:B------:R-:W-:-:S04]  /*2e90*/  F2FP.PACK_AB R176, RZ, R199 ;  /* 0x000000c7ffb0723e */ /* 0x000fc800000000ff */
[----:B------:R-:W-:Y:S02]  /*2ea0*/  PRMT R25, R25, 0x5410, R176 ;  /* 0x0000541019197816 */ /* 0x000fe400000000b0 */
.L_x_33654:
[----:B------:R-:W-:Y:S01]  /*2eb0*/  HADD2.F32 R198, -RZ, R178.H0_H0 ;  /* 0x200000b2ffc67230 */ /* 0x000fe20000004100 */
[----:B------:R-:W-:Y:S05]  /*2ec0*/  @P3 BRA `(.L_x_33655) ;  /* 0x0000008000003947 */ /* 0x000fea0003800000 */
[----:B------:R-:W-:-:S04]  /*2ed0*/  ISETP.NE.U32.AND P4, PT, RZ, c[0x0][0x180], PT ;  /* 0x00006000ff007a0c */ /* 0x000fc80003f85070 */
[----:B------:R-:W-:-:S13]  /*2ee0*/  ISETP.NE.AND.EX P4, PT, RZ, c[0x0][0x184], PT, P4 ;  /* 0x00006100ff007a0c */ /* 0x000fda0003f85340 */
[----:B------:R-:W-:Y:S05]  /*2ef0*/  @P4 BRA `(.L_x_33656) ;  /* 0x0000002000004947 */ /* 0x000fea0003800000 */
[----:B------:R-:W-:Y:S05]  /*2f00*/  @P0 BRA `(.L_x_33657) ;  /* 0x0000008000000947 */ /* 0x000fea0003800000 */
[----:B------:R-:W-:Y:S05]  /*2f10*/  BRA `(.L_x_33658) ;  /* 0x0000009000007947 */ /* 0x000fea0003800000 */
.L_x_33656:
[----:B-----5:R-:W-:-:S05]  /*2f20*/  HADD2.F32 R177, -RZ, R30.H0_H0 ;  /* 0x2000001effb17230 */ /* 0x020fca0000004100 */
[----:B------:R-:W-:Y:S01]  /*2f30*/  FADD.FTZ R198, R177, R198 ;  /* 0x000000c6b1c67221 */ /* 0x000fe20000010000 */
[----:B------:R-:W-:Y:S05]  /*2f40*/  BRA `(.L_x_33657) ;  /* 0x0000004000007947 */ /* 0x000fea0003800000 */
.L_x_33655:
[----:B-----5:R-:W-:Y:S02]  /*2f50*/  HADD2.F32 R177, -RZ, R34.H0_H0 ;  /* 0x20000022ffb17230 */ /* 0x020fe40000004100 */
[----:B------:R-:W-:-:S03]  /*2f60*/  @P2 HADD2.F32 R201, -RZ, R30.H0_H0 ;  /* 0x2000001effc92230 */ /* 0x000fc60000004100 */
[----:B------:R-:W-:-:S04]  /*2f70*/  FADD.FTZ R198, R177, R198 ;  /* 0x000000c6b1c67221 */ /* 0x000fc80000010000 */
[----:B------:R-:W-:-:S05]  /*2f80*/  @P2 FADD.FTZ R198, R201, R198 ;  /* 0x000000c6c9c62221 */ /* 0x000fca0000010000 */
.L_x_33657:
[----:B------:R-:W-:-:S04]  /*2f90*/  F2FP.PACK_AB R176, RZ, R198 ;  /* 0x000000c6ffb0723e */ /* 0x000fc800000000ff */
[----:B------:R-:W-:Y:S02]  /*2fa0*/  PRMT R26, R176, 0x7610, R26 ;  /* 0x00007610b01a7816 */ /* 0x000fe4000000001a */
.L_x_33658:
[----:B------:R-:W-:Y:S01]  /*2fb0*/  HADD2.F32 R201, -RZ, R178.H1_H1 ;  /* 0x300000b2ffc97230 */ /* 0x000fe20000004100 */
[----:B------:R-:W-:Y:S05]  /*2fc0*/  @P3 BRA `(.L_x_33659) ;  /* 0x0000008000003947 */ /* 0x000fea0003800000 */
[----:B------:R-:W-:-:S04]  /*2fd0*/  ISETP.NE.U32.AND P4, PT, RZ, c[0x0][0x180], PT ;  /* 0x00006000ff007a0c */ /* 0x000fc80003f85070 */
[----:B------:R-:W-:-:S13]  /*2fe0*/  ISETP.NE.AND.EX P4, PT, RZ, c[0x0][0x184], PT, P4 ;  /* 0x00006100ff007a0c */ /* 0x000fda0003f85340 */
[----:B------:R-:W-:Y:S05]  /*2ff0*/  @P4 BRA `(.L_x_33660) ;  /* 0x0000002000004947 */ /* 0x000fea0003800000 */
[----:B------:R-:W-:Y:S05]  /*3000*/  @P0 BRA `(.L_x_33661) ;  /* 0x0000008000000947 */ /* 0x000fea0003800000 */
[----:B------:R-:W-:Y:S05]  /*3010*/  BRA `(.L_x_33662) ;  /* 0x0000009000007947 */ /* 0x000fea0003800000 */
.L_x_33660:
[----:B-----5:R-:W-:-:S05]  /*3020*/  HADD2.F32 R176, -RZ, R30.H1_H1 ;  /* 0x3000001effb07230 */ /* 0x020fca0000004100 */
[----:B------:R-:W-:Y:S01]  /*3030*/  FADD.FTZ R201, R176, R201 ;  /* 0x000000c9b0c97221 */ /* 0x000fe20000010000 */
[----:B------:R-:W-:Y:S05]  /*3040*/  BRA `(.L_x_33661) ;  /* 0x0000004000007947 */ /* 0x000fea0003800000 */
.L_x_33659:
[----:B-----5:R-:W-:Y:S02]  /*3050*/  HADD2.F32 R176, -RZ, R34.H1_H1 ;  /* 0x30000022ffb07230 */ /* 0x020fe40000004100 */
[----:B------:R-:W-:-:S03]  /*3060*/  @P2 HADD2.F32 R178, -RZ, R30.H1_H1 ;  /* 0x3000001effb22230 */ /* 0x000fc60000004100 */
[----:B------:R-:W-:-:S04]  /*3070*/  FADD.FTZ R201, R176, R201 ;  /* 0x000000c9b0c97221 */ /* 0x000fc80000010000 */
[----:B------:R-:W-:-:S05]  /*3080*/  @P2 FADD.FTZ R201, R178, R201 ;  /* 0x000000c9b2c92221 */ /* 0x000fca0000010000 */
.L_x_33661:
[----:B------:R-:W-:-:S04]  /*3090*/  F2FP.PACK_AB R176, RZ, R201 ;  /* 0x000000c9ffb0723e */ /* 0x000fc800000000ff */
[----:B------:R-:W-:Y:S02]  /*30a0*/  PRMT R26, R26, 0x5410, R176 ;  /* 0x000054101a1a7816 */ /* 0x000fe400000000b0 */
.L_x_33662:
[----:B------:R-:W-:Y:S01]  /*30b0*/  HADD2.F32 R200, -RZ, R179.H0_H0 ;  /* 0x200000b3ffc87230 */ /* 0x000fe20000004100 */
[----:B------:R-:W-:Y:S05]  /*30c0*/  @P3 BRA `(.L_x_33663) ;  /* 0x0000008000003947 */ /* 0x000fea0003800000 */
[----:B------:R-:W-:-:S04]  /*30d0*/  ISETP.NE.U32.AND P4, PT, RZ, c[0x0][0x180], PT ;  /* 0x00006000ff007a0c */ /* 0x000fc80003f85070 */
[----:B------:R-:W-:-:S13]  /*30e0*/  ISETP.NE.AND.EX P4, PT, RZ, c[0x0][0x184], PT, P4 ;  /* 0x00006100ff007a0c */ /* 0x000fda0003f85340 */
[----:B------:R-:W-:Y:S05]  /*30f0*/  @P4 BRA `(.L_x_33664) ;  /* 0x0000002000004947 */ /* 0x000fea0003800000 */
[----:B------:R-:W-:Y:S05]  /*3100*/  @P0 BRA `(.L_x_33665) ;  /* 0x0000008000000947 */ /* 0x000fea0003800000 */
[----:B------:R-:W-:Y:S05]  /*3110*/  BRA `(.L_x_33666) ;  /* 0x0000009000007947 */ /* 0x000fea0003800000 */
.L_x_33664:
[----:B-----5:R-:W-:-:S05]  /*3120*/  HADD2.F32 R177, -RZ, R31.H0_H0 ;  /* 0x2000001fffb17230 */ /* 0x020fca0000004100 */
[----:B------:R-:W-:Y:S01]  /*3130*/  FADD.FTZ R200, R177, R200 ;  /* 0x000000c8b1c87221 */ /* 0x000fe20000010000 */
[----:B------:R-:W-:Y:S05]  /*3140*/  BRA `(.L_x_33665) ;  /* 0x0000004000007947 */ /* 0x000fea0003800000 */
.L_x_33663:
[----:B-----5:R-:W-:Y:S02]  /*3150*/  HADD2.F32 R177, -RZ, R35.H0_H0 ;  /* 0x20000023ffb17230 */ /* 0x020fe40000004100 */
[----:B------:R-:W-:-:S03]  /*3160*/  @P2 HADD2.F32 R203, -RZ, R31.H0_H0 ;  /* 0x2000001fffcb2230 */ /* 0x000fc60000004100 */
[----:B------:R-:W-:-:S04]  /*3170*/  FADD.FTZ R200, R177, R200 ;  /* 0x000000c8b1c87221 */ /* 0x000fc80000010000 */
[----:B------:R-:W-:-:S05]  /*3180*/  @P2 FADD.FTZ R200, R203, R200 ;  /* 0x000000c8cbc82221 */ /* 0x000fca0000010000 */
.L_x_33665:
[----:B------:R-:W-:-:S04]  /*3190*/  F2FP.PACK_AB R176, RZ, R200 ;  /* 0x000000c8ffb0723e */ /* 0x000fc800000000ff */
[----:B------:R-:W-:Y:S02]  /*31a0*/  PRMT R27, R176, 0x7610, R27 ;  /* 0x00007610b01b7816 */ /* 0x000fe4000000001b */
.L_x_33666:
[----:B------:R-:W-:Y:S01]  /*31b0*/  HADD2.F32 R207, -RZ, R179.H1_H1 ;  /* 0x300000b3ffcf7230 */ /* 0x000fe20000004100 */
[----:B------:R-:W-:Y:S05]  /*31c0*/  @P3 BRA `(.L_x_33667) ;  /* 0x0000008000003947 */ /* 0x000fea0003800000 */
[----:B------:R-:W-:-:S04]  /*31d0*/  ISETP.NE.U32.AND P4, PT, RZ, c[0x0][0x180], PT ;  /* 0x00006000ff007a0c */ /* 0x000fc80003f85070 */
[----:B------:R-:W-:-:S13]  /*31e0*/  ISETP.NE.AND.EX P4, PT, RZ, c[0x0][0x184], PT, P4 ;  /* 0x00006100ff007a0c */ /* 0x000fda0003f85340 */
[----:B------:R-:W-:Y:S05]  /*31f0*/  @P4 BRA `(.L_x_33668) ;  /* 0x0000002000004947 */ /* 0x000fea0003800000 */
[----:B------:R-:W-:Y:S05]  /*3200*/  @P0 BRA `(.L_x_33669) ;  /* 0x0000008000000947 */ /* 0x000fea0003800000 */
[----:B------:R-:W-:Y:S05]  /*3210*/  BRA `(.L_x_33670) ;  /* 0x0000009000007947 */ /* 0x000fea0003800000 */
.L_x_33668:
[----:B-----5:R-:W-:-:S05]  /*3220*/  HADD2.F32 R176, -RZ, R31.H1_H1 ;  /* 0x3000001fffb07230 */ /* 0x020fca0000004100 */
[----:B------:R-:W-:Y:S01]  /*3230*/  FADD.FTZ R207, R176, R207 ;  /* 0x000000cfb0cf7221 */ /* 0x000fe20000010000 */
[----:B------:R-:W-:Y:S05]  /*3240*/  BRA `(.L_x_33669) ;  /* 0x0000004000007947 */ /* 0x000fea0003800000 */
.L_x_33667:
[----:B-----5:R-:W-:Y:S02]  /*3250*/  HADD2.F32 R176, -RZ, R35.H1_H1 ;  /* 0x30000023ffb07230 */ /* 0x020fe40000004100 */
[----:B------:R-:W-:-:S03]  /*3260*/  @P2 HADD2.F32 R178, -RZ, R31.H1_H1 ;  /* 0x3000001fffb22230 */ /* 0x000fc60000004100 */
[----:B------:R-:W-:-:S04]  /*3270*/  FADD.FTZ R207, R176, R207 ;  /* 0x000000cfb0cf7221 */ /* 0x000fc80000010000 */
[----:B------:R-:W-:-:S05]  /*3280*/  @P2 FADD.FTZ R207, R178, R207 ;  /* 0x000000cfb2cf2221 */ /* 0x000fca0000010000 */
.L_x_33669:
[----:B------:R-:W-:-:S04]  /*3290*/  F2FP.PACK_AB R176, RZ, R207 ;  /* 0x000000cfffb0723e */ /* 0x000fc800000000ff */
[----:B------:R-:W-:Y:S02]  /*32a0*/  PRMT R27, R27, 0x5410, R176 ;  /* 0x000054101b1b7816 */ /* 0x000fe400000000b0 */
.L_x_33670:
[----:B------:R-:W-:Y:S01]  /*32b0*/  IADD3 R206, R2, 0xa0, RZ ;  /* 0x000000a002ce7810 */ /* 0x000fe20007ffe0ff */
[----:B------:R-:W-:-:S04]  /*32c0*/  @P0 IMAD.WIDE.U32 R176, R194, R248, c[0x0][0x188] ;  /* 0x00006200c2b00625 */ /* 0x000fc800078e00f8 */
[CC--:B------:R-:W-:Y:S01]  /*32d0*/  IMAD.WIDE.U32 R178, R206.reuse, R248.reuse, c[0x0][0x170] ;  /* 0x00005c00ceb27625 */ /* 0x0c0fe200078e00f8 */
[----:B------:R0:W-:Y:S03]  /*32e0*/  @P0 STG.E.128 [R176.64], R24 ;  /* 0x00000018b0000986 */ /* 0x0001e6000c101d04 */
[----:B------:R-:W-:-:S05]  /*32f0*/  @P1 IMAD.WIDE.U32 R202, R206, R248, c[0x0][0x178] ;  /* 0x00005e00ceca1625 */ /* 0x000fca00078e00f8 */
[----:B-----5:R1:W5:Y:S04]  /*3300*/  @P1 LDG.E.128 R32, [R202.64] ;  /* 0x00000004ca201981 */ /* 0x020368000c1e1d00 */
[----:B0-----:R-:W2:Y:S01]  /*3310*/  LDG.E.128 R176, [R178.64] ;  /* 0x00000004b2b07981 */ /* 0x001ea2000c1e1d00 */
[----:B------:R-:W-:-:S05]  /*3320*/  @P2 IMAD.WIDE.U32 R204, R206, R248, c[0x0][0x180] ;  /* 0x00006000cecc2625 */ /* 0x000fca00078e00f8 */
[----:B------:R2:W5:Y:S02]  /*3330*/  @P2 LDG.E.128 R28, [R204.64] ;  /* 0x00000004cc1c2981 */ /* 0x000564000c1e1d00 */
[----:B--2---:R-:W-:Y:S01]  /*3340*/  HADD2.F32 R204, -RZ, R176.H0_H0 ;  /* 0x200000b0ffcc7230 */ /* 0x004fe20000004100 */
[----:B------:R-:W-:Y:S05]  /*3350*/  @P3 BRA `(.L_x_33671) ;  /* 0x0000008000003947 */ /* 0x000fea0003800000 */
[----:B-1----:R-:W-:-:S04]  /*3360*/  ISETP.NE.U32.AND P4, PT, RZ, c[0x0][0x180], PT ;  /* 0x00006000ff007a0c */ /* 0x002fc80003f85070 */
[----:B------:R-:W-:-:S13]  /*3370*/  ISETP.NE.AND.EX P4, PT, RZ, c[0x0][0x184], PT, P4 ;  /* 0x00006100ff007a0c */ /* 0x000fda0003f85340 */
[----:B------:R-:W-:Y:S05]  /*3380*/  @P4 BRA `(.L_x_33672) ;  /* 0x0000002000004947 */ /* 0x000fea0003800000 */
[----:B------:R-:W-:Y:S05]  /*3390*/  @P0 BRA `(.L_x_33673) ;  /* 0x0000008000000947 */ /* 0x000fea0003800000 */
[----:B------:R-:W-:Y:S05]  /*33a0*/  BRA `(.L_x_33674) ;  /* 0x0000009000007947 */ /* 0x000fea0003800000 */
.L_x_33672:
[----:B-----5:R-:W-:-:S05]  /*33b0*/  HADD2.F32 R203, -RZ, R28.H0_H0 ;  /* 0x2000001cffcb7230 */ /* 0x020fca0000004100 */
[----:B------:R-:W-:Y:S01]  /*33c0*/  FADD.FTZ R204, R203, R204 ;  /* 0x000000cccbcc7221 */ /* 0x000fe20000010000 */
[----:B------:R-:W-:Y:S05]  /*33d0*/  BRA `(.L_x_33673) ;  /* 0x0000004000007947 */ /* 0x000fea0003800000 */
.L_x_33671:
[----:B-1---5:R-:W-:Y:S02]  /*33e0*/  HADD2.F32 R203, -RZ, R32.H0_H0 ;  /* 0x20000020ffcb7230 */ /* 0x022fe40000004100 */
[----:B------:R-:W-:-:S03]  /*33f0*/  @P2 HADD2.F32 R205, -RZ, R28.H0_H0 ;  /* 0x2000001cffcd2230 */ /* 0x000fc60000004100 */
[----:B------:R-:W-:-:S04]  /*3400*/  FADD.FTZ R204, R203, R204 ;  /* 0x000000cccbcc7221 */ /* 0x000fc80000010000 */
[----:B------:R-:W-:-:S05]  /*3410*/  @P2 FADD.FTZ R204, R205, R204 ;  /* 0x000000cccdcc2221 */ /* 0x000fca0000010000 */
.L_x_33673:
[----:B------:R-:W-:-:S04]  /*3420*/  F2FP.PACK_AB R202, RZ, R204 ;  /* 0x000000ccffca723e */ /* 0x000fc800000000ff */
[----:B------:R-:W-:Y:S02]  /*3430*/  PRMT R24, R202, 0x7610, R24 ;  /* 0x00007610ca187816 */ /* 0x000fe40000000018 */
.L_x_33674:
[----:B------:R-:W-:Y:S01]  /*3440*/  HADD2.F32 R208, -RZ, R176.H1_H1 ;  /* 0x300000b0ffd07230 */ /* 0x000fe20000004100 */
[----:B------:R-:W-:Y:S05]  /*3450*/  @P3 BRA `(.L_x_33675) ;  /* 0x0000008000003947 */ /* 0x000fea0003800000 */
[----:B------:R-:W-:-:S04]  /*3460*/  ISETP.NE.U32.AND P4, PT, RZ, c[0x0][0x180], PT ;  /* 0x00006000ff007a0c */ /* 0x000fc80003f85070 */
[----:B------:R-:W-:-:S13]  /*3470*/  ISETP.NE.AND.EX P4, PT, RZ, c[0x0][0x184], PT, P4 ;  /* 0x00006100ff007a0c */ /* 0x000fda0003f85340 */
[----:B------:R-:W-:Y:S05]  /*3480*/  @P4 BRA `(.L_x_33676) ;  /* 0x0000002000004947 */ /* 0x000fea0003800000 */
[----:B------:R-:W-:Y:S05]  /*3490*/  @P0 BRA `(.L_x_33677) ;  /* 0x0000008000000947 */ /* 0x000fea0003800000 */
[----:B------:R-:W-:Y:S05]  /*34a0*/  BRA `(.L_x_33678) ;  /* 0x0000009000007947 */ /* 0x000fea0003800000 */
.L_x_33676:
[----:B-----5:R-:W-:-:S05]  /*34b0*/  HADD2.F32 R203, -RZ, R28.H1_H1 ;  /* 0x3000001cffcb7230 */ /* 0x020fca0000004100 */
[----:B------:R-:W-:Y:S01]  /*34c0*/  FADD.FTZ R208, R203, R208 ;  /* 0x000000d0cbd07221 */ /* 0x000fe20000010000 */
[----:B------:R-:W-:Y:S05]  /*34d0*/  BRA `(.L_x_33677) ;  /* 0x0000004000007947 */ /* 0x000fea0003800000 */
.L_x_33675:
[----:B-----5:R-:W-:Y:S02]  /*34e0*/  HADD2.F32 R203, -RZ, R32.H1_H1 ;  /* 0x30000020ffcb7230 */ /* 0x020fe40000004100 */
[----:B------:R-:W-:-:S03]  /*34f0*/  @P2 HADD2.F32 R205, -RZ, R28.H1_H1 ;  /* 0x3000001cffcd2230 */ /* 0x000fc60000004100 */
[----:B------:R-:W-:-:S04]  /*3500*/  FADD.FTZ R208, R203, R208 ;  /* 0x000000d0cbd07221 */ /* 0x000fc80000010000 */
[----:B------:R-:W-:-:S05]  /*3510*/  @P2 FADD.FTZ R208, R205, R208 ;  /* 0x000000d0cdd02221 */ /* 0x000fca0000010000 */
.L_x_33677:
[----:B------:R-:W-:-:S04]  /*3520*/  F2FP.PACK_AB R176, RZ, R208 ;  /* 0x000000d0ffb0723e */ /* 0x000fc800000000ff */
[----:B------:R-:W-:Y:S02]  /*3530*/  PRMT R24, R24, 0x5410, R176 ;  /* 0x0000541018187816 */ /* 0x000fe400000000b0 */
.L_x_33678:
[----:B------:R-:W-:Y:S01]  /*3540*/  HADD2.F32 R205, -RZ, R177.H0_H0 ;  /* 0x200000b1ffcd7230 */ /* 0x000fe20000004100 */
[----:B------:R-:W-:Y:S05]  /*3550*/  @P3 BRA `(.L_x_33679) ;  /* 0x0000008000003947 */ /* 0x000fea0003800000 */
[----:B------:R-:W-:-:S04]  /*3560*/  ISETP.NE.U32.AND P4, PT, RZ, c[0x0][0x180], PT ;  /* 0x00006000ff007a0c */ /* 0x000fc80003f85070 */
[----:B------:R-:W-:-:S13]  /*3570*/  ISETP.NE.AND.EX P4, PT, RZ, c[0x0][0x184], PT, P4 ;  /* 0x00006100ff007a0c */ /* 0x000fda0003f85340 */
[----:B------:R-:W-:Y:S05]  /*3580*/  @P4 BRA `(.L_x_33680) ;  /* 0x0000002000004947 */ /* 0x000fea0003800000 */
[----:B------:R-:W-:Y:S05]  /*3590*/  @P0 BRA `(.L_x_33681) ;  /* 0x0000008000000947 */ /* 0x000fea0003800000 */
[----:B------:R-:W-:Y:S05]  /*35a0*/  BRA `(.L_x_33682) ;  /* 0x0000009000007947 */ /* 0x000fea0003800000 */
.L_x_33680:
[----:B-----5:R-:W-:-:S05]  /*35b0*/  HADD2.F32 R176, -RZ, R29.H0_H0 ;  /* 0x2000001dffb07230 */ /* 0x020fca0000004100 */
[----:B------:R-:W-:Y:S01]  /*35c0*/  FADD.FTZ R205, R176, R205 ;  /* 0x000000cdb0cd7221 */ /* 0x000fe20000010000 */
[----:B------:R-:W-:Y:S05]  /*35d0*/  BRA `(.L_x_33681) ;  /* 0x0000004000007947 */ /* 0x000fea0003800000 */
.L_x_33679:
[----:B-----5:R-:W-:Y:S02]  /*35e0*/  HADD2.F32 R176, -RZ, R33.H0_H0 ;  /* 0x20000021ffb07230 */ /* 0x020fe40000004100 */
[----:B------:R-:W-:-:S03]  /*35f0*/  @P2 HADD2.F32 R202, -RZ, R29.H0_H0 ;  /* 0x2000001dffca2230 */ /* 0x000fc60000004100 */
[----:B------:R-:W-:-:S04]  /*3600*/  FADD.FTZ R205, R176, R205 ;  /* 0x000000cdb0cd7221 */ /* 0x000fc80000010000 */
[----:B------:R-:W-:-:S05]  /*3610*/  @P2 FADD.FTZ R205, R202, R205 ;  /* 0x000000cdcacd2221 */ /* 0x000fca0000010000 */
.L_x_33681:
[----:B------:R-:W-:-:S04]  /*3620*/  F2FP.PACK_AB R176, RZ, R205 ;  /* 0x000000cdffb0723e */ /* 0x000fc800000000ff */
[----:B------:R-:W-:Y:S02]  /*3630*/  PRMT R25, R176, 0x7610, R25 ;  /* 0x00007610b0197816 */ /* 0x000fe40000000019 */
.L_x_33682:
[----:B------:R-:W-:Y:S01]  /*3640*/  HADD2.F32 R210, -RZ, R177.H1_H1 ;  /* 0x300000b1ffd27230 */ /* 0x000fe20000004100 */
[----:B------:R-:W-:Y:S05]  /*3650*/  @P3 BRA `(.L_x_33683) ;  /* 0x0000008000003947 */ /* 0x000fea0003800000 */
[----:B------:R-:W-:-:S04]  /*3660*/  ISETP.NE.U32.AND P4, PT, RZ, c[0x0][0x180], PT ;  /* 0x00006000ff007a0c */ /* 0x000fc80003f85070 */
[----:B------:R-:W-:-:S13]  /*3670*/  ISETP.NE.AND.EX P4, PT, RZ, c[0x0][0x184], PT, P4 ;  /* 0x00006100ff007a0c */ /* 0x000fda0003f85340 */
[----:B------:R-:W-:Y:S05]  /*3680*/  @P4 BRA `(.L_x_33684) ;  /* 0x0000002000004947 */ /* 0x000fea0003800000 */
[----:B------:R-:W-:Y:S05]  /*3690*/  @P0 BRA `(.L_x_33685) ;  /* 0x0000008000000947 */ /* 0x000fea0003800000 */
[----:B------:R-:W-:Y:S05]  /*36a0*/  BRA `(.L_x_33686) ;  /* 0x0000009000007947 */ /* 0x000fea0003800000 */
.L_x_33684:
[----:B-----5:R-:W-:-:S05]  /*36b0*/  HADD2.F32 R177, -RZ, R29.H1_H1 ;  /* 0x3000001dffb17230 */ /* 0x020fca0000004100 */
[----:B------:R-:W-:Y:S01]  /*36c0*/  FADD.FTZ R210, R177, R210 ;  /* 0x000000d2b1d27221 */ /* 0x000fe20000010000 */
[----:B------:R-:W-:Y:S05]  /*36d0*/  BRA `(.L_x_33685) ;  /* 0x0000004000007947 */ /* 0x000fea0003800000 */
.L_x_33683:
[----:B-----5:R-:W-:Y:S02]  /*36e0*/  HADD2.F32 R177, -RZ, R33.H1_H1 ;  /* 0x30000021ffb17230 */ /* 0x020fe40000004100 */
[----:B------:R-:W-:-:S03]  /*36f0*/  @P2 HADD2.F32 R203, -RZ, R29.H1_H1 ;  /* 0x3000001dffcb2230 */ /* 0x000fc60000004100 */
[----:B------:R-:W-:-:S04]  /*3700*/  FADD.FTZ R210, R177, R210 ;  /* 0x000000d2b1d27221 */ /* 0x000fc80000010000 */
[----:B------:R-:W-:-:S05]  /*3710*/  @P2 FADD.FTZ R210, R203, R210 ;  /* 0x000000d2cbd22221 */ /* 0x000fca0000010000 */
.L_x_33685:
[----:B------:R-:W-:-:S04]  /*3720*/  F2FP.PACK_AB R176, RZ, R210 ;  /* 0x000000d2ffb0723e */ /* 0x000fc800000000ff */
[----:B------:R-:W-:Y:S02]  /*3730*/  PRMT R25, R25, 0x5410, R176 ;  /* 0x0000541019197816 */ /* 0x000fe400000000b0 */
.L_x_33686:
[----:B------:R-:W-:Y:S01]  /*3740*/  HADD2.F32 R209, -RZ, R178.H0_H0 ;  /* 0x200000b2ffd17230 */ /* 0x000fe20000004100 */
[----:B------:R-:W-:Y:S05]  /*3750*/  @P3 BRA `(.L_x_33687) ;  /* 0x0000008000003947 */ /* 0x000fea0003800000 */
[----:B------:R-:W-:-:S04]  /*3760*/  ISETP.NE.U32.AND P4, PT, RZ, c[0x0][0x180], PT ;  /* 0x00006000ff007a0c */ /* 0x000fc80003f85070 */
[----:B------:R-:W-:-:S13]  /*3770*/  ISETP.NE.AND.EX P4, PT, RZ, c[0x0][0x184], PT, P4 ;  /* 0x00006100ff007a0c */ /* 0x000fda0003f85340 */
[----:B------:R-:W-:Y:S05]  /*3780*/  @P4 BRA `(.L_x_33688) ;  /* 0x0000002000004947 */ /* 0x000fea0003800000 */
[----:B------:R-:W-:Y:S05]  /*3790*/  @P0 BRA `(.L_x_33689) ;  /* 0x0000008000000947 */ /* 0x000fea0003800000 */
[----:B------:R-:W-:Y:S05]  /*37a0*/  BRA `(.L_x_33690) ;  /* 0x0000009000007947 */ /* 0x000fea0003800000 */
.L_x_33688:
[----:B-----5:R-:W-:-:S05]  /*37b0*/  HADD2.F32 R176, -RZ, R30.H0_H0 ;  /* 0x2000001effb07230 */ /* 0x020fca0000004100 */
[----:B------:R-:W-:Y:S01]  /*37c0*/  FADD.FTZ R209, R176, R209 ;  /* 0x000000d1b0d17221 */ /* 0x000fe20000010000 */
[----:B------:R-:W-:Y:S05]  /*37d0*/  BRA `(.L_x_33689) ;  /* 0x0000004000007947 */ /* 0x000fea0003800000 */
.L_x_33687:
[----:B-----5:R-:W-:Y:S02]  /*37e0*/  HADD2.F32 R176, -RZ, R34.H0_H0 ;  /* 0x20000022ffb07230 */ /* 0x020fe40000004100 */
[----:B------:R-:W-:-:S03]  /*37f0*/  @P2 HADD2.F32 R202, -RZ, R30.H0_H0 ;  /* 0x2000001effca2230 */ /* 0x000fc60000004100 */
[----:B------:R-:W-:-:S04]  /*3800*/  FADD.FTZ R209, R176, R209 ;  /* 0x000000d1b0d17221 */ /* 0x000fc80000010000 */
[----:B------:R-:W-:-:S05]  /*3810*/  @P2 FADD.FTZ R209, R202, R209 ;  /* 0x000000d1cad12221 */ /* 0x000fca0000010000 */
.L_x_33689:
[----:B------:R-:W-:-:S04]  /*3820*/  F2FP.PACK_AB R176, RZ, R209 ;  /* 0x000000d1ffb0723e */ /* 0x000fc800000000ff */
[----:B------:R-:W-:Y:S02]  /*3830*/  PRMT R26, R176, 0x7610, R26 ;  /* 0x00007610b01a7816 */ /* 0x000fe4000000001a */
.L_x_33690:
[----:B------:R-:W-:Y:S01]  /*3840*/  HADD2.F32 R212, -RZ, R178.H1_H1 ;  /* 0x300000b2ffd47230 */ /* 0x000fe20000004100 */
[----:B------:R-:W-:Y:S05]  /*3850*/  @P3 BRA `(.L_x_33691) ;  /* 0x0000008000003947 */ /* 0x000fea0003800000 */
[----:B------:R-:W-:-:S04]  /*3860*/  ISETP.NE.U32.AND P4, PT, RZ, c[0x0][0x180], PT ;  /* 0x00006000ff007a0c */ /* 0x000fc80003f85070 */
[----:B------:R-:W-:-:S13]  /*3870*/  ISETP.NE.AND.EX P4, PT, RZ, c[0x0][0x184], PT, P4 ;  /* 0x00006100ff007a0c */ /* 0x000fda0003f85340 */
[----:B------:R-:W-:Y:S05]  /*3880*/  @P4 BRA `(.L_x_33692) ;  /* 0x0000002000004947 */ /* 0x000fea0003800000 */
[----:B------:R-:W-:Y:S05]  /*3890*/  @P0 BRA `(.L_x_33693) ;  /* 0x0000008000000947 */ /* 0x000fea0003800000 */
[----:B------:R-:W-:Y:S05]  /*38a0*/  BRA `(.L_x_33694) ;  /* 0x0000009000007947 */ /* 0x000fea0003800000 */
.L_x_33692:
[----:B-----5:R-:W-:-:S05]  /*38b0*/  HADD2.F32 R177, -RZ, R30.H1_H1 ;  /* 0x3000001effb17230 */ /* 0x020fca0000004100 */
[----:B------:R-:W-:Y:S01]  /*38c0*/  FADD.FTZ R212, R177, R212 ;  /* 0x000000d4b1d47221 */ /* 0x000fe20000010000 */
[----:B------:R-:W-:Y:S05]  /*38d0*/  BRA `(.L_x_33693) ;  /* 0x0000004000007947 */ /* 0x000fea0003800000 */
.L_x_33691:
[----:B-----5:R-:W-:Y:S02]  /*38e0*/  HADD2.F32 R177, -RZ, R34.H1_H1 ;  /* 0x30000022ffb17230 */ /* 0x020fe40000004100 */
[----:B------:R-:W-:-:S03]  /*38f0*/  @P2 HADD2.F32 R203, -RZ, R30.H1_H1 ;  /* 0x3000001effcb2230 */ /* 0x000fc60000004100 */
[----:B------:R-:W-:-:S04]  /*3900*/  FADD.FTZ R212, R177, R212 ;  /* 0x000000d4b1d47221 */ /* 0x000fc80000010000 */
[----:B------:R-:W-:-:S05]  /*3910*/  @P2 FADD.FTZ R212, R203, R212 ;  /* 0x000000d4cbd42221 */ /* 0x000fca0000010000 */
.L_x_33693:
[----:B------:R-:W-:-:S04]  /*3920*/  F2FP.PACK_AB R176, RZ, R212 ;  /* 0x000000d4ffb0723e */ /* 0x000fc800000000ff */
[----:B------:R-:W-:Y:S02]  /*3930*/  PRMT R26, R26, 0x5410, R176 ;  /* 0x000054101a1a7816 */ /* 0x000fe400000000b0 */
.L_x_33694:
[----:B------:R-:W-:Y:S01]  /*3940*/  HADD2.F32 R211, -RZ, R179.H0_H0 ;  /* 0x200000b3ffd37230 */ /* 0x000fe20000004100 */
[----:B------:R-:W-:Y:S05]  /*3950*/  @P3 BRA `(.L_x_33695) ;  /* 0x0000008000003947 */ /* 0x000fea0003800000 */
[----:B------:R-:W-:-:S04]  /*3960*/  ISETP.NE.U32.AND P4, PT, RZ, c[0x0][0x180], PT ;  /* 0x00006000ff007a0c */ /* 0x000fc80003f85070 */
[----:B------:R-:W-:-:S13]  /*3970*/  ISETP.NE.AND.EX P4, PT, RZ, c[0x0][0x184], PT, P4 ;  /* 0x00006100ff007a0c */ /* 0x000fda0003f85340 */
[----:B------:R-:W-:Y:S05]  /*3980*/  @P4 BRA `(.L_x_33696) ;  /* 0x0000002000004947 */ /* 0x000fea0003800000 */
[----:B------:R-:W-:Y:S05]  /*3990*/  @P0 BRA `(.L_x_33697) ;  /* 0x0000008000000947 */ /* 0x000fea0003800000 */
[----:B------:R-:W-:Y:S05]  /*39a0*/  BRA `(.L_x_33698) ;  /* 0x0000009000007947 */ /* 0x000fea0003800000 */
.L_x_33696:
[----:B-----5:R-:W-:-:S05]  /*39b0*/  HADD2.F32 R176, -RZ, R31.H0_H0 ;  /* 0x2000001fffb07230 */ /* 0x020fca0000004100 */
[----:B------:R-:W-:Y:S01]  /*39c0*/  FADD.FTZ R211, R176, R211 ;  /* 0x000000d3b0d37221 */ /* 0x000fe20000010000 */
[----:B------:R-:W-:Y:S05]  /*39d0*/  BRA `(.L_x_33697) ;  /* 0x0000004000007947 */ /* 0x000fea0003800000 */
.L_x_33695:
[----:B-----5:R-:W-:Y:S02]  /*39e0*/  HADD2.F32 R176, -RZ, R35.H0_H0 ;  /* 0x20000023ffb07230 */ /* 0x020fe40000004100 */
[----:B------:R-:W-:-:S03]  /*39f0*/  @P2 HADD2.F32 R178, -RZ, R31.H0_H0 ;  /* 0x2000001fffb22230 */ /* 0x000fc60000004100 */
[----:B------:R-:W-:-:S04]  /*3a00*/  FADD.FTZ R211, R176, R211 ;  /* 0x000000d3b0d37221 */ /* 0x000fc80000010000 */
[----:B------:R-:W-:-:S05]  /*3a10*/  @P2 FADD.FTZ R211, R178, R211 ;  /* 0x000000d3b2d32221 */ /* 0x000fca0000010000 */
.L_x_33697:
[----:B------:R-:W-:-:S04]  /*3a20*/  F2FP.PACK_AB R176, RZ, R211 ;  /* 0x000000d3ffb0723e */ /* 0x000fc800000000ff */
[----:B------:R-:W-:Y:S02]  /*3a30*/  PRMT R27, R176, 0x7610, R27 ;  /* 0x00007610b01b7816 */ /* 0x000fe4000000001b */
.L_x_33698:
[----:B------:R-:W-:Y:S01]  /*3a40*/  HADD2.F32 R214, -RZ, R179.H1_H1 ;  /* 0x300000b3ffd67230 */ /* 0x000fe20000004100 */
[----:B------:R-:W-:Y:S05]  /*3a50*/  @P3 BRA `(.L_x_33699) ;  /* 0x0000008000003947 */ /* 0x000fea0003800000 */
[----:B------:R-:W-:-:S04]  /*3a60*/  ISETP.NE.U32.AND P4, PT, RZ, c[0x0][0x180], PT ;  /* 0x00006000ff007a0c */ /* 0x000fc80003f85070 */
[----:B------:R-:W-:-:S13]  /*3a70*/  ISETP.NE.AND.EX P4, PT, RZ, c[0x0][0x184], PT, P4 ;  /* 0x00006100ff007a0c */ /* 0x000fda0003f85340 */
[----:B------:R-:W-:Y:S05]  /*3a80*/  @P4 BRA `(.L_x_33700) ;  /* 0x0000002000004947 */ /* 0x000fea0003800000 */
[----:B------:R-:W-:Y:S05]  /*3a90*/  @P0 BRA `(.L_x_33701) ;  /* 0x0000008000000947 */ /* 0x000fea0003800000 */
[----:B------:R-:W-:Y:S05]  /*3aa0*/  BRA `(.L_x_33702) ;  /* 0x0000009000007947 */ /* 0x000fea0003800000 */
.L_x_33700:
[----:B-----5:R-:W-:-:S05]  /*3ab0*/  HADD2.F32 R177, -RZ, R31.H1_H1 ;  /* 0x3000001fffb17230 */ /* 0x020fca0000004100 */
[----:B------:R-:W-:Y:S01]  /*3ac0*/  FADD.FTZ R214, R177, R214 ;  /* 0x000000d6b1d67221 */ /* 0x000fe20000010000 */
[----:B------:R-:W-:Y:S05]  /*3ad0*/  BRA `(.L_x_33701) ;  /* 0x0000004000007947 */ /* 0x000fea0003800000 */
.L_x_33699:
[----:B-----5:R-:W-:Y:S02]  /*3ae0*/  HADD2.F32 R177, -RZ, R35.H1_H1 ;  /* 0x30000023ffb17230 */ /* 0x020fe40000004100 */
[----:B------:R-:W-:-:S03]  /*3af0*/  @P2 HADD2.F32 R179, -RZ, R31.H1_H1 ;  /* 0x3000001fffb32230 */ /* 0x000fc60000004100 */
[----:B------:R-:W-:-:S04]  /*3b00*/  FADD.FTZ R214, R177, R214 ;  /* 0x000000d6b1d67221 */ /* 0x000fc80000010000 */
[----:B------:R-:W-:-:S05]  /*3b10*/  @P2 FADD.FTZ R214, R179, R214 ;  /* 0x000000d6b3d62221 */ /* 0x000fca0000010000 */
.L_x_33701:
[----:B------:R-:W-:-:S04]  /*3b20*/  F2FP.PACK_AB R176, RZ, R214 ;  /* 0x000000d6ffb0723e */ /* 0x000fc800000000ff */
[----:B------:R-:W-:Y:S02]  /*3b30*/  PRMT R27, R27, 0x5410, R176 ;  /* 0x000054101b1b7816 */ /* 0x000fe400000000b0 */
.L_x_33702:
[----:B------:R-:W-:Y:S01]  /*3b40*/  @P0 IMAD.WIDE.U32 R176, R206, R248, c[0x0][0x188] ;  /* 0x00006200ceb00625 */ /* 0x000fe200078e00f8 */
[----:B------:R-:W-:-:S04]  /*3b50*/  IADD3 R213, R2, 0xc0, RZ ;  /* 0x000000c002d57810 */ /* 0x000fc80007ffe0ff */
[----:B------:R0:W-:Y:S01]  /*3b60*/  @P0 STG.E.128 [R176.64], R24 ;  /* 0x00000018b0000986 */ /* 0x0001e2000c101d04 */
[----:B------:R-:W-:-:S04]  /*3b70*/  IMAD.WIDE.U32 R178, R213, R248, c[0x0][0x170] ;  /* 0x00005c00d5b27625 */ /* 0x000fc800078e00f8 */
[----:B0-----:R-:W-:-:S05]  /*3b80*/  @P1 IMAD.WIDE.U32 R176, R213, R248, c[0x0][0x178] ;  /* 0x00005e00d5b01625 */ /* 0x001fca00078e00f8 */
[----:B-----5:R0:W5:Y:S04]  /*3b90*/  @P1 LDG.E.128 R32, [R176.64] ;  /* 0x00000004b0201981 */ /* 0x020168000c1e1d00 */
[----:B0-----:R-:W2:Y:S01]  /*3ba0*/  LDG.E.128 R176, [R178.64] ;  /* 0x00000004b2b07981 */ /* 0x001ea2000c1e1d00 */
[----:B------:R-:W-:-:S05]  /*3bb0*/  @P2 IMAD.WIDE.U32 R202, R213, R248, c[0x0][0x180] ;  /* 0x00006000d5ca2625 */ /* 0x000fca00078e00f8 */
        /* <DEDUP_REMOVED lines=8> */
.L_x_33704:
[----:B-----5:R-:W-:-:S05]  /*3c40*/  HADD2.F32 R203, -RZ, R28.H0_H0 ;  /* 0x2000001cffcb7230 */ /* 0x020fca0000004100 */
[----:B------:R-:W-:Y:S01]  /*3c50*/  FADD.FTZ R202, R203, R202 ;  /* 0x000000cacbca7221 */ /* 0x000fe20000010000 */
[----:B------:R-:W-:Y:S05]  /*3c60*/  BRA `(.L_x_33705) ;  /* 0x0000004000007947 */ /* 0x000fea0003800000 */
.L_x_33703:
[----:B-----5:R-:W-:-:S05]  /*3c70*/  HADD2.F32 R203, -RZ, R32.H0_H0 ;  /* 0x20000020ffcb7230 */ /* 0x020fca0000004100 */
[----:B------:R-:W-:Y:S01]  /*3c80*/  FADD.FTZ R202, R203, R202 ;  /* 0x000000cacbca7221 */ /* 0x000fe20000010000 */
[----:B------:R-:W-:-:S05]  /*3c90*/  @P2 HADD2.F32 R203, -RZ, R28.H0_H0 ;  /* 0x2000001cffcb2230 */ /* 0x000fca0000004100 */
[----:B------:R-:W-:-:S05]  /*3ca0*/  @P2 FADD.FTZ R202, R203, R202 ;  /* 0x000000cacbca2221 */ /* 0x000fca0000010000 */
.L_x_33705:
[----:B------:R-:W-:-:S04]  /*3cb0*/  F2FP.PACK_AB R203, RZ, R202 ;  /* 0x000000caffcb723e */ /* 0x000fc800000000ff */
[----:B------:R-:W-:Y:S02]  /*3cc0*/  PRMT R24, R203, 0x7610, R24 ;  /* 0x00007610cb187816 */ /* 0x000fe40000000018 */
.L_x_33706:
[----:B------:R-:W-:Y:S01]  /*3cd0*/  HADD2.F32 R215, -RZ, R176.H1_H1 ;  /* 0x300000b0ffd77230 */ /* 0x000fe20000004100 */
[----:B------:R-:W-:Y:S05]  /*3ce0*/  @P3 BRA `(.L_x_33707) ;  /* 0x0000008000003947 */ /* 0x000fea0003800000 */
[----:B------:R-:W-:-:S04]  /*3cf0*/  ISETP.NE.U32.AND P4, PT, RZ, c[0x0][0x180], PT ;  /* 0x00006000ff007a0c */ /* 0x000fc80003f85070 */
[----:B------:R-:W-:-:S13]  /*3d00*/  ISETP.NE.AND.EX P4, PT, RZ, c[0x0][0x184], PT, P4 ;  /* 0x00006100ff007a0c */ /* 0x000fda0003f85340 */
[----:B------:R-:W-:Y:S05]  /*3d10*/  @P4 BRA `(.L_x_33708) ;  /* 0x0000002000004947 */ /* 0x000fea0003800000 */
[----:B------:R-:W-:Y:S05]  /*3d20*/  @P0 BRA `(.L_x_33709) ;  /* 0x0000008000000947 */ /* 0x000fea0003800000 */
[----:B------:R-:W-:Y:S05]  /*3d30*/  BRA `(.L_x_33710) ;  /* 0x0000009000007947 */ /* 0x000fea0003800000 */
.L_x_33708:
[----:B-----5:R-:W-:-:S05]  /*3d40*/  HADD2.F32 R176, -RZ, R28.H1_H1 ;  /* 0x3000001cffb07230 */ /* 0x020fca0000004100 */
[----:B------:R-:W-:Y:S01]  /*3d50*/  FADD.FTZ R215, R176, R215 ;  /* 0x000000d7b0d77221 */ /* 0x000fe20000010000 */
[----:B------:R-:W-:Y:S05]  /*3d60*/  BRA `(.L_x_33709) ;  /* 0x0000004000007947 */ /* 0x000fea0003800000 */
.L_x_33707:
[----:B-----5:R-:W-:-:S05]  /*3d70*/  HADD2.F32 R176, -RZ, R32.H1_H1 ;  /* 0x30000020ffb07230 */ /* 0x020fca0000004100 */
[----:B------:R-:W-:Y:S01]  /*3d80*/  FADD.FTZ R215, R176, R215 ;  /* 0x000000d7b0d77221 */ /* 0x000fe20000010000 */
[----:B------:R-:W-:-:S05]  /*3d90*/  @P2 HADD2.F32 R176, -RZ, R28.H1_H1 ;  /* 0x3000001cffb02230 */ /* 0x000fca0000004100 */
[----:B------:R-:W-:-:S05]  /*3da0*/  @P2 FADD.FTZ R215, R176, R215 ;  /* 0x000000d7b0d72221 */ /* 0x000fca0000010000 */
.L_x_33709:
[----:B------:R-:W-:-:S04]  /*3db0*/  F2FP.PACK_AB R176, RZ, R215 ;  /* 0x000000d7ffb0723e */ /* 0x000fc800000000ff */
[----:B------:R-:W-:Y:S02]  /*3dc0*/  PRMT R24, R24, 0x5410, R176 ;  /* 0x0000541018187816 */ /* 0x000fe400000000b0 */
.L_x_33710:
[----:B------:R-:W-:Y:S01]  /*3dd0*/  HADD2.F32 R203, -RZ, R177.H0_H0 ;  /* 0x200000b1ffcb7230 */ /* 0x000fe20000004100 */
[----:B------:R-:W-:Y:S05]  /*3de0*/  @P3 BRA `(.L_x_33711) ;  /* 0x0000008000003947 */ /* 0x000fea0003800000 */
[----:B------:R-:W-:-:S04]  /*3df0*/  ISETP.NE.U32.AND P4, PT, RZ, c[0x0][0x180], PT ;  /* 0x00006000ff007a0c */ /* 0x000fc80003f85070 */
[----:B------:R-:W-:-:S13]  /*3e00*/  ISETP.NE.AND.EX P4, PT, RZ, c[0x0][0x184], PT, P4 ;  /* 0x00006100ff007a0c */ /* 0x000fda0003f85340 */
[----:B------:R-:W-:Y:S05]  /*3e10*/  @P4 BRA `(.L_x_33712) ;  /* 0x0000002000004947 */ /* 0x000fea0003800000 */
[----:B------:R-:W-:Y:S05]  /*3e20*/  @P0 BRA `(.L_x_33713) ;  /* 0x0000008000000947 */ /* 0x000fea0003800000 */
[----:B------:R-:W-:Y:S05]  /*3e30*/  BRA `(.L_x_33714) ;  /* 0x0000009000007947 */ /* 0x000fea0003800000 */
.L_x_33712:
[----:B-----5:R-:W-:-:S05]  /*3e40*/  HADD2.F32 R176, -RZ, R29.H0_H0 ;  /* 0x2000001dffb07230 */ /* 0x020fca0000004100 */
[----:B------:R-:W-:Y:S01]  /*3e50*/  FADD.FTZ R203, R176, R203 ;  /* 0x000000cbb0cb7221 */ /* 0x000fe20000010000 */
[----:B------:R-:W-:Y:S05]  /*3e60*/  BRA `(.L_x_33713) ;  /* 0x0000004000007947 */ /* 0x000fea0003800000 */
.L_x_33711:
[----:B-----5:R-:W-:-:S05]  /*3e70*/  HADD2.F32 R176, -RZ, R33.H0_H0 ;  /* 0x20000021ffb07230 */ /* 0x020fca0000004100 */
[----:B------:R-:W-:Y:S01]  /*3e80*/  FADD.FTZ R203, R176, R203 ;  /* 0x000000cbb0cb7221 */ /* 0x000fe20000010000 */
[----:B------:R-:W-:-:S05]  /*3e90*/  @P2 HADD2.F32 R176, -RZ, R29.H0_H0 ;  /* 0x2000001dffb02230 */ /* 0x000fca0000004100 */
[----:B------:R-:W-:-:S05]  /*3ea0*/  @P2 FADD.FTZ R203, R176, R203 ;  /* 0x000000cbb0cb2221 */ /* 0x000fca0000010000 */
.L_x_33713:
[----:B------:R-:W-:-:S04]  /*3eb0*/  F2FP.PACK_AB R176, RZ, R203 ;  /* 0x000000cbffb0723e */ /* 0x000fc800000000ff */
[----:B------:R-:W-:Y:S02]  /*3ec0*/  PRMT R25, R176, 0x7610, R25 ;  /* 0x00007610b0197816 */ /* 0x000fe40000000019 */
.L_x_33714:
[----:B------:R-:W-:Y:S01]  /*3ed0*/  HADD2.F32 R217, -RZ, R177.H1_H1 ;  /* 0x300000b1ffd97230 */ /* 0x000fe20000004100 */
[----:B------:R-:W-:Y:S05]  /*3ee0*/  @P3 BRA `(.L_x_33715) ;  /* 0x0000008000003947 */ /* 0x000fea0003800000 */
[----:B------:R-:W-:-:S04]  /*3ef0*/  ISETP.NE.U32.AND P4, PT, RZ, c[0x0][0x180], PT ;  /* 0x00006000ff007a0c */ /* 0x000fc80003f85070 */
[----:B------:R-:W-:-:S13]  /*3f00*/  ISETP.NE.AND.EX P4, PT, RZ, c[0x0][0x184], PT, P4 ;  /* 0x00006100ff007a0c */ /* 0x000fda0003f85340 */
[----:B------:R-:W-:Y:S05]  /*3f10*/  @P4 BRA `(.L_x_33716) ;  /* 0x0000002000004947 */ /* 0x000fea0003800000 */
[----:B------:R-:W-:Y:S05]  /*3f20*/  @P0 BRA `(.L_x_33717) ;  /* 0x0000008000000947 */ /* 0x000fea0003800000 */
[----:B------:R-:W-:Y:S05]  /*3f30*/  BRA `(.L_x_33718) ;  /* 0x0000009000007947 */ /* 0x000fea0003800000 */
.L_x_33716:
[----:B-----5:R-:W-:-:S05]  /*3f40*/  HADD2.F32 R176, -RZ, R29.H1_H1 ;  /* 0x3000001dffb07230 */ /* 0x020fca0000004100 */
[----:B------:R-:W-:Y:S01]  /*3f50*/  FADD.FTZ R217, R176, R217 ;  /* 0x000000d9b0d97221 */ /* 0x000fe20000010000 */
[----:B------:R-:W-:Y:S05]  /*3f60*/  BRA `(.L_x_33717) ;  /* 0x0000004000007947 */ /* 0x000fea0003800000 */
.L_x_33715:
[----:B-----5:R-:W-:-:S05]  /*3f70*/  HADD2.F32 R176, -RZ, R33.H1_H1 ;  /* 0x30000021ffb07230 */ /* 0x020fca0000004100 */
[----:B------:R-:W-:Y:S01]  /*3f80*/  FADD.FTZ R217, R176, R217 ;  /* 0x000000d9b0d97221 */ /* 0x000fe20000010000 */
[----:B------:R-:W-:-:S05]  /*3f90*/  @P2 HADD2.F32 R176, -RZ, R29.H1_H1 ;  /* 0x3000001dffb02230 */ /* 0x000fca0000004100 */
[----:B------:R-:W-:-:S05]  /*3fa0*/  @P2 FADD.FTZ R217, R176, R217 ;  /* 0x000000d9b0d92221 */ /* 0x000fca0000010000 */
.L_x_33717:
[----:B------:R-:W-:-:S04]  /*3fb0*/  F2FP.PACK_AB R176, RZ, R217 ;  /* 0x000000d9ffb0723e */ /* 0x000fc800000000ff */
[----:B------:R-:W-:Y:S02]  /*3fc0*/  PRMT R25, R25, 0x5410, R176 ;  /* 0x0000541019197816 */ /* 0x000fe400000000b0 */
.L_x_33718:
[----:B------:R-:W-:Y:S01]  /*3fd0*/  HADD2.F32 R216, -RZ, R178.H0_H0 ;  /* 0x200000b2ffd87230 */ /* 0x000fe20000004100 */
[----:B------:R-:W-:Y:S05]  /*3fe0*/  @P3 BRA `(.L_x_33719) ;  /* 0x0000008000003947 */ /* 0x000fea0003800000 */
[----:B------:R-:W-:-:S04]  /*3ff0*/  ISETP.NE.U32.AND P4, PT, RZ, c[0x0][0x180], PT ;  /* 0x00006000ff007a0c */ /* 0x000fc80003f85070 */
[----:B------:R-:W-:-:S13]  /*4000*/  ISETP.NE.AND.EX P4, PT, RZ, c[0x0][0x184], PT, P4 ;  /* 0x00006100ff007a0c */ /* 0x000fda0003f85340 */
[----:B------:R-:W-:Y:S05]  /*4010*/  @P4 BRA `(.L_x_33720) ;  /* 0x0000002000004947 */ /* 0x000fea0003800000 */
[----:B------:R-:W-:Y:S05]  /*4020*/  @P0 BRA `(.L_x_33721) ;  /* 0x0000008000000947 */ /* 0x000fea0003800000 */
[----:B------:R-:W-:Y:S05]  /*4030*/  BRA `(.L_x_33722) ;  /* 0x0000009000007947 */ /* 0x000fea0003800000 */
.L_x_33720:
[----:B-----5:R-:W-:-:S05]  /*4040*/  HADD2.F32 R177, -RZ, R30.H0_H0 ;  /* 0x2000001effb17230 */ /* 0x020fca0000004100 */
[----:B------:R-:W-:Y:S01]  /*4050*/  FADD.FTZ R216, R177, R216 ;  /* 0x000000d8b1d87221 */ /* 0x000fe20000010000 */
[----:B------:R-:W-:Y:S05]  /*4060*/  BRA `(.L_x_33721) ;  /* 0x0000004000007947 */ /* 0x000fea0003800000 */
.L_x_33719:
[----:B-----5:R-:W-:-:S05]  /*4070*/  HADD2.F32 R177, -RZ, R34.H0_H0 ;  /* 0x20000022ffb17230 */ /* 0x020fca0000004100 */
[----:B------:R-:W-:Y:S01]  /*4080*/  FADD.FTZ R216, R177, R216 ;  /* 0x000000d8b1d87221 */ /* 0x000fe20000010000 */
[----:B------:R-:W-:-:S05]  /*4090*/  @P2 HADD2.F32 R177, -RZ, R30.H0_H0 ;  /* 0x2000001effb12230 */ /* 0x000fca0000004100 */
[----:B------:R-:W-:-:S05]  /*40a0*/  @P2 FADD.FTZ R216, R177, R216 ;  /* 0x000000d8b1d82221 */ /* 0x000fca0000010000 */
.L_x_33721:
[----:B------:R-:W-:-:S04]  /*40b0*/  F2FP.PACK_AB R176, RZ, R216 ;  /* 0x000000d8ffb0723e */ /* 0x000fc800000000ff */
[----:B------:R-:W-:Y:S02]  /*40c0*/  PRMT R26, R176, 0x7610, R26 ;  /* 0x00007610b01a7816 */ /* 0x000fe4000000001a */
.L_x_33722:
[----:B------:R-:W-:Y:S01]  /*40d0*/  HADD2.F32 R219, -RZ, R178.H1_H1 ;  /* 0x300000b2ffdb7230 */ /* 0x000fe20000004100 */
[----:B------:R-:W-:Y:S05]  /*40e0*/  @P3 BRA `(.L_x_33723) ;  /* 0x0000008000003947 */ /* 0x000fea0003800000 */
[----:B------:R-:W-:-:S04]  /*40f0*/  ISETP.NE.U32.AND P4, PT, RZ, c[0x0][0x180], PT ;  /* 0x00006000ff007a0c */ /* 0x000fc80003f85070 */
[----:B------:R-:W-:-:S13]  /*4100*/  ISETP.NE.AND.EX P4, PT, RZ, c[0x0][0x184], PT, P4 ;  /* 0x00006100ff007a0c */ /* 0x000fda0003f85340 */
[----:B------:R-:W-:Y:S05]  /*4110*/  @P4 BRA `(.L_x_33724) ;  /* 0x0000002000004947 */ /* 0x000fea0003800000 */
[----:B------:R-:W-:Y:S05]  /*4120*/  @P0 BRA `(.L_x_33725) ;  /* 0x0000008000000947 */ /* 0x000fea0003800000 */
[----:B------:R-:W-:Y:S05]  /*4130*/  BRA `(.L_x_33726) ;  /* 0x0000009000007947 */ /* 0x000fea0003800000 */
.L_x_33724:
[----:B-----5:R-:W-:-:S05]  /*4140*/  HADD2.F32 R176, -RZ, R30.H1_H1 ;  /* 0x3000001effb07230 */ /* 0x020fca0000004100 */
[----:B------:R-:W-:Y:S01]  /*4150*/  FADD.FTZ R219, R176, R219 ;  /* 0x000000dbb0db7221 */ /* 0x000fe20000010000 */
[----:B------:R-:W-:Y:S05]  /*4160*/  BRA `(.L_x_33725) ;  /* 0x0000004000007947 */ /* 0x000fea0003800000 */
.L_x_33723:
[----:B-----5:R-:W-:-:S05]  /*4170*/  HADD2.F32 R176, -RZ, R34.H1_H1 ;  /* 0x30000022ffb07230 */ /* 0x020fca0000004100 */
[----:B------:R-:W-:Y:S01]  /*4180*/  FADD.FTZ R219, R176, R219 ;  /* 0x000000dbb0db7221 */ /* 0x000fe20000010000 */
[----:B------:R-:W-:-:S05]  /*4190*/  @P2 HADD2.F32 R176, -RZ, R30.H1_H1 ;  /* 0x3000001effb02230 */ /* 0x000fca0000004100 */
[----:B------:R-:W-:-:S05]  /*41a0*/  @P2 FADD.FTZ R219, R176, R219 ;  /* 0x000000dbb0db2221 */ /* 0x000fca0000010000 */
.L_x_33725:
[----:B------:R-:W-:-:S04]  /*41b0*/  F2FP.PACK_AB R176, RZ, R219 ;  /* 0x000000dbffb0723e */ /* 0x000fc800000000ff */
[----:B------:R-:W-:Y:S02]  /*41c0*/  PRMT R26, R26, 0x5410, R176 ;  /* 0x000054101a1a7816 */ /* 0x000fe400000000b0 */
.L_x_33726:
[----:B------:R-:W-:Y:S01]  /*41d0*/  HADD2.F32 R218, -RZ, R179.H0_H0 ;  /* 0x200000b3ffda7230 */ /* 0x000fe20000004100 */
[----:B------:R-:W-:Y:S05]  /*41e0*/  @P3 BRA `(.L_x_33727) ;  /* 0x0000008000003947 */ /* 0x000fea0003800000 */
[----:B------:R-:W-:-:S04]  /*41f0*/  ISETP.NE.U32.AND P4, PT, RZ, c[0x0][0x180], PT ;  /* 0x00006000ff007a0c */ /* 0x000fc80003f85070 */
[----:B------:R-:W-:-:S13]  /*4200*/  ISETP.NE.AND.EX P4, PT, RZ, c[0x0][0x184], PT, P4 ;  /* 0x00006100ff007a0c */ /* 0x000fda0003f85340 */
[----:B------:R-:W-:Y:S05]  /*4210*/  @P4 BRA `(.L_x_33728) ;  /* 0x0000002000004947 */ /* 0x000fea0003800000 */
[----:B------:R-:W-:Y:S05]  /*4220*/  @P0 BRA `(.L_x_33729) ;  /* 0x0000008000000947 */ /* 0x000fea0003800000 */
[----:B------:R-:W-:Y:S05]  /*4230*/  BRA `(.L_x_33730) ;  /* 0x0000009000007947 */ /* 0x000fea0003800000 */
.L_x_33728:
[----:B-----5:R-:W-:-:S05]  /*4240*/  HADD2.F32 R177, -RZ, R31.H0_H0 ;  /* 0x2000001fffb17230 */ /* 0x020fca0000004100 */
[----:B------:R-:W-:Y:S01]  /*4250*/  FADD.FTZ R218, R177, R218 ;  /* 0x000000dab1da7221 */ /* 0x000fe20000010000 */
[----:B------:R-:W-:Y:S05]  /*4260*/  BRA `(.L_x_33729) ;  /* 0x0000004000007947 */ /* 0x000fea0003800000 */
.L_x_33727:
[----:B-----5:R-:W-:-:S05]  /*4270*/  HADD2.F32 R177, -RZ, R35.H0_H0 ;  /* 0x20000023ffb17230 */ /* 0x020fca0000004100 */
[----:B------:R-:W-:Y:S01]  /*4280*/  FADD.FTZ R218, R177, R218 ;  /* 0x000000dab1da7221 */ /* 0x000fe20000010000 */
[----:B------:R-:W-:-:S05]  /*4290*/  @P2 HADD2.F32 R177, -RZ, R31.H0_H0 ;  /* 0x2000001fffb12230 */ /* 0x000fca0000004100 */
[----:B------:R-:W-:-:S05]  /*42a0*/  @P2 FADD.FTZ R218, R177, R218 ;  /* 0x000000dab1da2221 */ /* 0x000fca0000010000 */
.L_x_33729:
[----:B------:R-:W-:-:S04]  /*42b0*/  F2FP.PACK_AB R176, RZ, R218 ;  /* 0x000000daffb0723e */ /* 0x000fc800000000ff */
[----:B------:R-:W-:Y:S02]  /*42c0*/  PRMT R27, R176, 0x7610, R27 ;  /* 0x00007610b01b7816 */ /* 0x000fe4000000001b */
.L_x_33730:
[----:B------:R-:W-:Y:S01]  /*42d0*/  HADD2.F32 R220, -RZ, R179.H1_H1 ;  /* 0x300000b3ffdc7230 */ /* 0x000fe20000004100 */
[----:B------:R-:W-:Y:S05]  /*42e0*/  @P3 BRA `(.L_x_33731) ;  /* 0x0000008000003947 */ /* 0x000fea0003800000 */
[----:B------:R-:W-:-:S04]  /*42f0*/  ISETP.NE.U32.AND P4, PT, RZ, c[0x0][0x180], PT ;  /* 0x00006000ff007a0c */ /* 0x000fc80003f85070 */
[----:B------:R-:W-:-:S13]  /*4300*/  ISETP.NE.AND.EX P4, PT, RZ, c[0x0][0x184], PT, P4 ;  /* 0x00006100ff007a0c */ /* 0x000fda0003f85340 */
[----:B------:R-:W-:Y:S05]  /*4310*/  @P4 BRA `(.L_x_33732) ;  /* 0x0000002000004947 */ /* 0x000fea0003800000 */
[----:B------:R-:W-:Y:S05]  /*4320*/  @P0 BRA `(.L_x_33733) ;  /* 0x0000008000000947 */ /* 0x000fea0003800000 */
[----:B------:R-:W-:Y:S05]  /*4330*/  BRA `(.L_x_33734) ;  /* 0x0000009000007947 */ /* 0x000fea0003800000 */
.L_x_33732:
[----:B-----5:R-:W-:-:S05]  /*4340*/  HADD2.F32 R177, -RZ, R31.H1_H1 ;  /* 0x3000001fffb17230 */ /* 0x020fca0000004100 */
[----:B------:R-:W-:Y:S01]  /*4350*/  FADD.FTZ R220, R177, R220 ;  /* 0x000000dcb1dc7221 */ /* 0x000fe20000010000 */
[----:B------:R-:W-:Y:S05]  /*4360*/  BRA `(.L_x_33733) ;  /* 0x0000004000007947 */ /* 0x000fea0003800000 */
.L_x_33731:
[----:B-----5:R-:W-:-:S05]  /*4370*/  HADD2.F32 R177, -RZ, R35.H1_H1 ;  /* 0x30000023ffb17230 */ /* 0x020fca0000004100 */
[----:B------:R-:W-:Y:S01]  /*4380*/  FADD.FTZ R220, R177, R220 ;  /* 0x000000dcb1dc7221 */ /* 0x000fe20000010000 */
[----:B------:R-:W-:-:S05]  /*4390*/  @P2 HADD2.F32 R177, -RZ, R31.H1_H1 ;  /* 0x3000001fffb12230 */ /* 0x000fca0000004100 */
[----:B------:R-:W-:-:S05]  /*43a0*/  @P2 FADD.FTZ R220, R177, R220 ;  /* 0x000000dcb1dc2221 */ /* 0x000fca0000010000 */
.L_x_33733:
[----:B------:R-:W-:-:S04]  /*43b0*/  F2FP.PACK_AB R176, RZ, R220 ;  /* 0x000000dcffb0723e */ /* 0x000fc800000000ff */
[----:B------:R-:W-:Y:S02]  /*43c0*/  PRMT R27, R27, 0x5410, R176 ;  /* 0x000054101b1b7816 */ /* 0x000fe400000000b0 */
.L_x_33734:
        /* <DEDUP_REMOVED lines=16> */
.L_x_33736:
[----:B-----5:R-:W-:-:S05]  /*44d0*/  HADD2.F32 R223, -RZ, R28.H0_H0 ;  /* 0x2000001cffdf7230 */ /* 0x020fca0000004100 */
[----:B------:R-:W-:Y:S01]  /*44e0*/  FADD.FTZ R222, R223, R222 ;  /* 0x000000dedfde7221 */ /* 0x000fe20000010000 */
[----:B------:R-:W-:Y:S05]  /*44f0*/  BRA `(.L_x_33737) ;  /* 0x0000004000007947 */ /* 0x000fea0003800000 */
.L_x_33735:
[----:B-----5:R-:W-:-:S05]  /*4500*/  HADD2.F32 R223, -RZ, R32.H0_H0 ;  /* 0x20000020ffdf7230 */ /* 0x020fca0000004100 */
[----:B------:R-:W-:Y:S01]  /*4510*/  FADD.FTZ R222, R223, R222 ;  /* 0x000000dedfde7221 */ /* 0x000fe20000010000 */
[----:B------:R-:W-:-:S05]  /*4520*/  @P2 HADD2.F32 R223, -RZ, R28.H0_H0 ;  /* 0x2000001cffdf2230 */ /* 0x000fca0000004100 */
[----:B------:R-:W-:-:S05]  /*4530*/  @P2 FADD.FTZ R222, R223, R222 ;  /* 0x000000dedfde2221 */ /* 0x000fca0000010000 */
.L_x_33737:
[----:B------:R-:W-:-:S04]  /*4540*/  F2FP.PACK_AB R223, RZ, R222 ;  /* 0x000000deffdf723e */ /* 0x000fc800000000ff */
[----:B------:R-:W-:Y:S02]  /*4550*/  PRMT R24, R223, 0x7610, R24 ;  /* 0x00007610df187816 */ /* 0x000fe40000000018 */
.L_x_33738:
[----:B------:R-:W-:Y:S01]  /*4560*/  HADD2.F32 R224, -RZ, R176.H1_H1 ;  /* 0x300000b0ffe07230 */ /* 0x000fe20000004100 */
[----:B------:R-:W-:Y:S05]  /*4570*/  @P3 BRA `(.L_x_33739) ;  /* 0x0000008000003947 */ /* 0x000fea0003800000 */
[----:B------:R-:W-:-:S04]  /*4580*/  ISETP.NE.U32.AND P4, PT, RZ, c[0x0][0x180], PT ;  /* 0x00006000ff007a0c */ /* 0x000fc80003f85070 */
[----:B------:R-:W-:-:S13]  /*4590*/  ISETP.NE.AND.EX P4, PT, RZ, c[0x0][0x184], PT, P4 ;  /* 0x00006100ff007a0c */ /* 0x000fda0003f85340 */
[----:B------:R-:W-:Y:S05]  /*45a0*/  @P4 BRA `(.L_x_33740) ;  /* 0x0000002000004947 */ /* 0x000fea0003800000 */
[----:B------:R-:W-:Y:S05]  /*45b0*/  @P0 BRA `(.L_x_33741) ;  /* 0x0000008000000947 */ /* 0x000fea0003800000 */
[----:B------:R-:W-:Y:S05]  /*45c0*/  BRA `(.L_x_33742) ;  /* 0x0000009000007947 */ /* 0x000fea0003800000 */
.L_x_33740:
[----:B-----5:R-:W-:-:S05]  /*45d0*/  HADD2.F32 R223, -RZ, R28.H1_H1 ;  /* 0x3000001cffdf7230 */ /* 0x020fca0000004100 */
[----:B------:R-:W-:Y:S01]  /*45e0*/  FADD.FTZ R224, R223, R224 ;  /* 0x000000e0dfe07221 */ /* 0x000fe20000010000 */
[----:B------:R-:W-:Y:S05]  /*45f0*/  BRA `(.L_x_33741) ;  /* 0x0000004000007947 */ /* 0x000fea0003800000 */
.L_x_33739:
[----:B-----5:R-:W-:-:S05]  /*4600*/  HADD2.F32 R223, -RZ, R32.H1_H1 ;  /* 0x30000020ffdf7230 */ /* 0x020fca0000004100 */
[----:B------:R-:W-:Y:S01]  /*4610*/  FADD.FTZ R224, R223, R224 ;  /* 0x000000e0dfe07221 */ /* 0x000fe20000010000 */
[----:B------:R-:W-:-:S05]  /*4620*/  @P2 HADD2.F32 R223, -RZ, R28.H1_H1 ;  /* 0x3000001cffdf2230 */ /* 0x000fca0000004100 */
[----:B------:R-:W-:-:S05]  /*4630*/  @P2 FADD.FTZ R224, R223, R224 ;  /* 0x000000e0dfe02221 */ /* 0x000fca0000010000 */
.L_x_33741:
[----:B------:R-:W-:-:S04]  /*4640*/  F2FP.PACK_AB R176, RZ, R224 ;  /* 0x000000e0ffb0723e */ /* 0x000fc800000000ff */
[----:B------:R-:W-:Y:S02]  /*4650*/  PRMT R24, R24, 0x5410, R176 ;  /* 0x0000541018187816 */ /* 0x000fe400000000b0 */
.L_x_33742:
[----:B------:R-:W-:Y:S01]  /*4660*/  HADD2.F32 R223, -RZ, R177.H0_H0 ;  /* 0x200000b1ffdf7230 */ /* 0x000fe20000004100 */
[----:B------:R-:W-:Y:S05]  /*4670*/  @P3 BRA `(.L_x_33743) ;  /* 0x0000008000003947 */ /* 0x000fea0003800000 */
[----:B------:R-:W-:-:S04]  /*4680*/  ISETP.NE.U32.AND P4, PT, RZ, c[0x0][0x180], PT ;  /* 0x00006000ff007a0c */ /* 0x000fc80003f85070 */
[----:B------:R-:W-:-:S13]  /*4690*/  ISETP.NE.AND.EX P4, PT, RZ, c[0x0][0x184], PT, P4 ;  /* 0x00006100ff007a0c */ /* 0x000fda0003f85340 */
[----:B------:R-:W-:Y:S05]  /*46a0*/  @P4 BRA `(.L_x_33744) ;  /* 0x0000002000004947 */ /* 0x000fea0003800000 */
[----:B------:R-:W-:Y:S05]  /*46b0*/  @P0 BRA `(.L_x_33745) ;  /* 0x0000008000000947 */ /* 0x000fea0003800000 */
[----:B------:R-:W-:Y:S05]  /*46c0*/  BRA `(.L_x_33746) ;  /* 0x0000009000007947 */ /* 0x000fea0003800000 */
.L_x_33744:
[----:B-----5:R-:W-:-:S05]  /*46d0*/  HADD2.F32 R176, -RZ, R29.H0_H0 ;  /* 0x2000001dffb07230 */ /* 0x020fca0000004100 */
[----:B------:R-:W-:Y:S01]  /*46e0*/  FADD.FTZ R223, R176, R223 ;  /* 0x000000dfb0df7221 */ /* 0x000fe20000010000 */
[----:B------:R-:W-:Y:S05]  /*46f0*/  BRA `(.L_x_33745) ;  /* 0x0000004000007947 */ /* 0x000fea0003800000 */
.L_x_33743:
[----:B-----5:R-:W-:-:S05]  /*4700*/  HADD2.F32 R176, -RZ, R33.H0_H0 ;  /* 0x20000021ffb07230 */ /* 0x020fca0000004100 */
[----:B------:R-:W-:Y:S01]  /*4710*/  FADD.FTZ R223, R176, R223 ;  /* 0x000000dfb0df7221 */ /* 0x000fe20000010000 */
[----:B------:R-:W-:-:S05]  /*4720*/  @P2 HADD2.F32 R176, -RZ, R29.H0_H0 ;  /* 0x2000001dffb02230 */ /* 0x000fca0000004100 */
[----:B------:R-:W-:-:S05]  /*4730*/  @P2 FADD.FTZ R223, R176, R223 ;  /* 0x000000dfb0df2221 */ /* 0x000fca0000010000 */
.L_x_33745:
[----:B------:R-:W-:-:S04]  /*4740*/  F2FP.PACK_AB R176, RZ, R223 ;  /* 0x000000dfffb0723e */ /* 0x000fc800000000ff */
[----:B------:R-:W-:Y:S02]  /*4750*/  PRMT R25, R176, 0x7610, R25 ;  /* 0x00007610b0197816 */ /* 0x000fe40000000019 */
.L_x_33746:
[----:B------:R-:W-:Y:S01]  /*4760*/  HADD2.F32 R226, -RZ, R177.H1_H1 ;  /* 0x300000b1ffe27230 */ /* 0x000fe20000004100 */
[----:B------:R-:W-:Y:S05]  /*4770*/  @P3 BRA `(.L_x_33747) ;  /* 0x0000008000003947 */ /* 0x000fea0003800000 */
[----:B------:R-:W-:-:S04]  /*4780*/  ISETP.NE.U32.AND P4, PT, RZ, c[0x0][0x180], PT ;  /* 0x00006000ff007a0c */ /* 0x000fc80003f85070 */
[----:B------:R-:W-:-:S13]  /*4790*/  ISETP.NE.AND.EX P4, PT, RZ, c[0x0][0x184], PT, P4 ;  /* 0x00006100ff007a0c */ /* 0x000fda0003f85340 */
[----:B------:R-:W-:Y:S05]  /*47a0*/  @P4 BRA `(.L_x_33748) ;  /* 0x0000002000004947 */ /* 0x000fea0003800000 */
[----:B------:R-:W-:Y:S05]  /*47b0*/  @P0 BRA `(.L_x_33749) ;  /* 0x0000008000000947 */ /* 0x000fea0003800000 */
[----:B------:R-:W-:Y:S05]  /*47c0*/  BRA `(.L_x_33750) ;  /* 0x0000009000007947 */ /* 0x000fea0003800000 */
.L_x_33748:
[----:B-----5:R-:W-:-:S05]  /*47d0*/  HADD2.F32 R177, -RZ, R29.H1_H1 ;  /* 0x3000001dffb17230 */ /* 0x020fca0000004100 */
[----:B------:R-:W-:Y:S01]  /*47e0*/  FADD.FTZ R226, R177, R226 ;  /* 0x000000e2b1e27221 */ /* 0x000fe20000010000 */
[----:B------:R-:W-:Y:S05]  /*47f0*/  BRA `(.L_x_33749) ;  /* 0x0000004000007947 */ /* 0x000fea0003800000 */
.L_x_33747:
[----:B-----5:R-:W-:-:S05]  /*4800*/  HADD2.F32 R177, -RZ, R33.H1_H1 ;  /* 0x30000021ffb17230 */ /* 0x020fca0000004100 */
[----:B------:R-:W-:Y:S01]  /*4810*/  FADD.FTZ R226, R177, R226 ;  /* 0x000000e2b1e27221 */ /* 0x000fe20000010000 */
[----:B------:R-:W-:-:S05]  /*4820*/  @P2 HADD2.F32 R177, -RZ, R29.H1_H1 ;  /* 0x3000001dffb12230 */ /* 0x000fca0000004100 */
[----:B------:R-:W-:-:S05]  /*4830*/  @P2 FADD.FTZ R226, R177, R226 ;  /* 0x000000e2b1e22221 */ /* 0x000fca0000010000 */
.L_x_33749:
[----:B------:R-:W-:-:S04]  /*4840*/  F2FP.PACK_AB R176, RZ, R226 ;  /* 0x000000e2ffb0723e */ /* 0x000fc800000000ff */
[----:B------:R-:W-:Y:S02]  /*4850*/  PRMT R25, R25, 0x5410, R176 ;  /* 0x0000541019197816 */ /* 0x000fe400000000b0 */
.L_x_33750:
[----:B------:R-:W-:Y:S01]  /*4860*/  HADD2.F32 R225, -RZ, R178.H0_H0 ;  /* 0x200000b2ffe17230 */ /* 0x000fe20000004100 */
[----:B------:R-:W-:Y:S05]  /*4870*/  @P3 BRA `(.L_x_33751) ;  /* 0x0000008000003947 */ /* 0x000fea0003800000 */
[----:B------:R-:W-:-:S04]  /*4880*/  ISETP.NE.U32.AND P4, PT, RZ, c[0x0][0x180], PT ;  /* 0x00006000ff007a0c */ /* 0x000fc80003f85070 */
[----:B------:R-:W-:-:S13]  /*4890*/  ISETP.NE.AND.EX P4, PT, RZ, c[0x0][0x184], PT, P4 ;  /* 0x00006100ff007a0c */ /* 0x000fda0003f85340 */
[----:B------:R-:W-:Y:S05]  /*48a0*/  @P4 BRA `(.L_x_33752) ;  /* 0x0000002000004947 */ /* 0x000fea0003800000 */
[----:B------:R-:W-:Y:S05]  /*48b0*/  @P0 BRA `(.L_x_33753) ;  /* 0x0000008000000947 */ /* 0x000fea0003800000 */
[----:B------:R-:W-:Y:S05]  /*48c0*/  BRA `(.L_x_33754) ;  /* 0x0000009000007947 */ /* 0x000fea0003800000 */
.L_x_33752:
[----:B-----5:R-:W-:-:S05]  /*48d0*/  HADD2.F32 R176, -RZ, R30.H0_H0 ;  /* 0x2000001effb07230 */ /* 0x020fca0000004100 */
[----:B------:R-:W-:Y:S01]  /*48e0*/  FADD.FTZ R225, R176, R225 ;  /* 0x000000e1b0e17221 */ /* 0x000fe20000010000 */
[----:B------:R-:W-:Y:S05]  /*48f0*/  BRA `(.L_x_33753) ;  /* 0x0000004000007947 */ /* 0x000fea0003800000 */
.L_x_33751:
[----:B-----5:R-:W-:-:S05]  /*4900*/  HADD2.F32 R176, -RZ, R34.H0_H0 ;  /* 0x20000022ffb07230 */ /* 0x020fca0000004100 */
[----:B------:R-:W-:Y:S01]  /*4910*/  FADD.FTZ R225, R176, R225 ;  /* 0x000000e1b0e17221 */ /* 0x000fe20000010000 */
[----:B------:R-:W-:-:S05]  /*4920*/  @P2 HADD2.F32 R176, -RZ, R30.H0_H0 ;  /* 0x2000001effb02230 */ /* 0x000fca0000004100 */
[----:B------:R-:W-:-:S05]  /*4930*/  @P2 FADD.FTZ R225, R176, R225 ;  /* 0x000000e1b0e12221 */ /* 0x000fca0000010000 */
.L_x_33753:
[----:B------:R-:W-:-:S04]  /*4940*/  F2FP.PACK_AB R176, RZ, R225 ;  /* 0x000000e1ffb0723e */ /* 0x000fc800000000ff */
[----:B------:R-:W-:Y:S02]  /*4950*/  PRMT R26, R176, 0x7610, R26 ;  /* 0x00007610b01a7816 */ /* 0x000fe4000000001a */
.L_x_33754:
[----:B------:R-:W-:Y:S01]  /*4960*/  HADD2.F32 R228, -RZ, R178.H1_H1 ;  /* 0x300000b2ffe47230 */ /* 0x000fe20000004100 */
[----:B------:R-:W-:Y:S05]  /*4970*/  @P3 BRA `(.L_x_33755) ;  /* 0x0000008000003947 */ /* 0x000fea0003800000 */
[----:B------:R-:W-:-:S04]  /*4980*/  ISETP.NE.U32.AND P4, PT, RZ, c[0x0][0x180], PT ;  /* 0x00006000ff007a0c */ /* 0x000fc80003f85070 */
[----:B------:R-:W-:-:S13]  /*4990*/  ISETP.NE.AND.EX P4, PT, RZ, c[0x0][0x184], PT, P4 ;  /* 0x00006100ff007a0c */ /* 0x000fda0003f85340 */
[----:B------:R-:W-:Y:S05]  /*49a0*/  @P4 BRA `(.L_x_33756) ;  /* 0x0000002000004947 */ /* 0x000fea0003800000 */
[----:B------:R-:W-:Y:S05]  /*49b0*/  @P0 BRA `(.L_x_33757) ;  /* 0x0000008000000947 */ /* 0x000fea0003800000 */
[----:B------:R-:W-:Y:S05]  /*49c0*/  BRA `(.L_x_33758) ;  /* 0x0000009000007947 */ /* 0x000fea0003800000 */
.L_x_33756:
[----:B-----5:R-:W-:-:S05]  /*49d0*/  HADD2.F32 R177, -RZ, R30.H1_H1 ;  /* 0x3000001effb17230 */ /* 0x020fca0000004100 */
[----:B------:R-:W-:Y:S01]  /*49e0*/  FADD.FTZ R228, R177, R228 ;  /* 0x000000e4b1e47221 */ /* 0x000fe20000010000 */
[----:B------:R-:W-:Y:S05]  /*49f0*/  BRA `(.L_x_33757) ;  /* 0x0000004000007947 */ /* 0x000fea0003800000 */
.L_x_33755:
[----:B-----5:R-:W-:-:S05]  /*4a00*/  HADD2.F32 R177, -RZ, R34.H1_H1 ;  /* 0x30000022ffb17230 */ /* 0x020fca0000004100 */
[----:B------:R-:W-:Y:S01]  /*4a10*/  FADD.FTZ R228, R177, R228 ;  /* 0x000000e4b1e47221 */ /* 0x000fe20000010000 */
[----:B------:R-:W-:-:S05]  /*4a20*/  @P2 HADD2.F32 R177, -RZ, R30.H1_H1 ;  /* 0x3000001effb12230 */ /* 0x000fca0000004100 */
[----:B------:R-:W-:-:S05]  /*4a30*/  @P2 FADD.FTZ R228, R177, R228 ;  /* 0x000000e4b1e42221 */ /* 0x000fca0000010000 */
.L_x_33757:
[----:B------:R-:W-:-:S04]  /*4a40*/  F2FP.PACK_AB R176, RZ, R228 ;  /* 0x000000e4ffb0723e */ /* 0x000fc800000000ff */
[----:B------:R-:W-:Y:S02]  /*4a50*/  PRMT R26, R26, 0x5410, R176 ;  /* 0x000054101a1a7816 */ /* 0x000fe400000000b0 */
.L_x_33758:
[----:B------:R-:W-:Y:S01]  /*4a60*/  HADD2.F32 R227, -RZ, R179.H0_H0 ;  /* 0x200000b3ffe37230 */ /* 0x000fe20000004100 */
[----:B------:R-:W-:Y:S05]  /*4a70*/  @P3 BRA `(.L_x_33759) ;  /* 0x0000008000003947 */ /* 0x000fea0003800000 */
[----:B------:R-:W-:-:S04]  /*4a80*/  ISETP.NE.U32.AND P4, PT, RZ, c[0x0][0x180], PT ;  /* 0x00006000ff007a0c */ /* 0x000fc80003f85070 */
[----:B------:R-:W-:-:S13]  /*4a90*/  ISETP.NE.AND.EX P4, PT, RZ, c[0x0][0x184], PT, P4 ;  /* 0x00006100ff007a0c */ /* 0x000fda0003f85340 */
[----:B------:R-:W-:Y:S05]  /*4aa0*/  @P4 BRA `(.L_x_33760) ;  /* 0x0000002000004947 */ /* 0x000fea0003800000 */
[----:B------:R-:W-:Y:S05]  /*4ab0*/  @P0 BRA `(.L_x_33761) ;  /* 0x0000008000000947 */ /* 0x000fea0003800000 */
[----:B------:R-:W-:Y:S05]  /*4ac0*/  BRA `(.L_x_33762) ;  /* 0x0000009000007947 */ /* 0x000fea0003800000 */
.L_x_33760:
[----:B-----5:R-:W-:-:S05]  /*4ad0*/  HADD2.F32 R176, -RZ, R31.H0_H0 ;  /* 0x2000001fffb07230 */ /* 0x020fca0000004100 */
[----:B------:R-:W-:Y:S01]  /*4ae0*/  FADD.FTZ R227, R176, R227 ;  /* 0x000000e3b0e37221 */ /* 0x000fe20000010000 */
[----:B------:R-:W-:Y:S05]  /*4af0*/  BRA `(.L_x_33761) ;  /* 0x0000004000007947 */ /* 0x000fea0003800000 */
.L_x_33759:
[----:B-----5:R-:W-:-:S05]  /*4b00*/  HADD2.F32 R176, -RZ, R35.H0_H0 ;  /* 0x20000023ffb07230 */ /* 0x020fca0000004100 */
[----:B------:R-:W-:Y:S01]  /*4b10*/  FADD.FTZ R227, R176, R227 ;  /* 0x000000e3b0e37221 */ /* 0x000fe20000010000 */
[----:B------:R-:W-:-:S05]  /*4b20*/  @P2 HADD2.F32 R176, -RZ, R31.H0_H0 ;  /* 0x2000001fffb02230 */ /* 0x000fca0000004100 */
[----:B------:R-:W-:-:S05]  /*4b30*/  @P2 FADD.FTZ R227, R176, R227 ;  /* 0x000000e3b0e32221 */ /* 0x000fca0000010000 */
.L_x_33761:
[----:B------:R-:W-:-:S04]  /*4b40*/  F2FP.PACK_AB R176, RZ, R227 ;  /* 0x000000e3ffb0723e */ /* 0x000fc800000000ff */
[----:B------:R-:W-:Y:S02]  /*4b50*/  PRMT R27, R176, 0x7610, R27 ;  /* 0x00007610b01b7816 */ /* 0x000fe4000000001b */
.L_x_33762:
[----:B------:R-:W-:Y:S01]  /*4b60*/  HADD2.F32 R231, -RZ, R179.H1_H1 ;  /* 0x300000b3ffe77230 */ /* 0x000fe20000004100 */
[----:B------:R-:W-:Y:S05]  /*4b70*/  @P3 BRA `(.L_x_33763) ;  /* 0x0000008000003947 */ /* 0x000fea0003800000 */
[----:B------:R-:W-:-:S04]  /*4b80*/  ISETP.NE.U32.AND P4, PT, RZ, c[0x0][0x180], PT ;  /* 0x00006000ff007a0c */ /* 0x000fc80003f85070 */
[----:B------:R-:W-:-:S13]  /*4b90*/  ISETP.NE.AND.EX P4, PT, RZ, c[0x0][0x184], PT, P4 ;  /* 0x00006100ff007a0c */ /* 0x000fda0003f85340 */
[----:B------:R-:W-:Y:S05]  /*4ba0*/  @P4 BRA `(.L_x_33764) ;  /* 0x0000002000004947 */ /* 0x000fea0003800000 */
[----:B------:R-:W-:Y:S05]  /*4bb0*/  @P0 BRA `(.L_x_33765) ;  /* 0x0000008000000947 */ /* 0x000fea0003800000 */
[----:B------:R-:W-:Y:S05]  /*4bc0*/  BRA `(.L_x_33766) ;  /* 0x0000009000007947 */ /* 0x000fea0003800000 */
.L_x_33764:
[----:B-----5:R-:W-:-:S05]  /*4bd0*/  HADD2.F32 R176, -RZ, R31.H1_H1 ;  /* 0x3000001fffb07230 */ /* 0x020fca0000004100 */
[----:B------:R-:W-:Y:S01]  /*4be0*/  FADD.FTZ R231, R176, R231 ;  /* 0x000000e7b0e77221 */ /* 0x000fe20000010000 */
[----:B------:R-:W-:Y:S05]  /*4bf0*/  BRA `(.L_x_33765) ;  /* 0x0000004000007947 */ /* 0x000fea0003800000 */
.L_x_33763:
[----:B-----5:R-:W-:-:S05]  /*4c00*/  HADD2.F32 R176, -RZ, R35.H1_H1 ;  /* 0x30000023ffb07230 */ /* 0x020fca0000004100 */
[----:B------:R-:W-:Y:S01]  /*4c10*/  FADD.FTZ R231, R176, R231 ;  /* 0x000000e7b0e77221 */ /* 0x000fe20000010000 */
[----:B------:R-:W-:-:S05]  /*4c20*/  @P2 HADD2.F32 R176, -RZ, R31.H1_H1 ;  /* 0x3000001fffb02230 */ /* 0x000fca0000004100 */
[----:B------:R-:W-:-:S05]  /*4c30*/  @P2 FADD.FTZ R231, R176, R231 ;  /* 0x000000e7b0e72221 */ /* 0x000fca0000010000 */
.L_x_33765:
[----:B------:R-:W-:-:S04]  /*4c40*/  F2FP.PACK_AB R176, RZ, R231 ;  /* 0x000000e7ffb0723e */ /* 0x000fc800000000ff */
[----:B------:R-:W-:Y:S02]  /*4c50*/  PRMT R27, R27, 0x5410, R176 ;  /* 0x000054101b1b7816 */ /* 0x000fe400000000b0 */
.L_x_33766:
        /* <DEDUP_REMOVED lines=16> */
.L_x_33768:
[----:B-----5:R-:W-:-:S05]  /*4d60*/  HADD2.F32 R232, -RZ, R28.H0_H0 ;  /* 0x2000001cffe87230 */ /* 0x020fca0000004100 */
[----:B------:R-:W-:Y:S01]  /*4d70*/  FADD.FTZ R229, R232, R229 ;  /* 0x000000e5e8e57221 */ /* 0x000fe20000010000 */
[----:B------:R-:W-:Y:S05]  /*4d80*/  BRA `(.L_x_33769) ;  /* 0x0000004000007947 */ /* 0x000fea0003800000 */
.L_x_33767:
[----:B-----5:R-:W-:-:S05]  /*4d90*/  HADD2.F32 R232, -RZ, R32.H0_H0 ;  /* 0x20000020ffe87230 */ /* 0x020fca0000004100 */
[----:B------:R-:W-:Y:S01]  /*4da0*/  FADD.FTZ R229, R232, R229 ;  /* 0x000000e5e8e57221 */ /* 0x000fe20000010000 */
[----:B------:R-:W-:-:S05]  /*4db0*/  @P2 HADD2.F32 R232, -RZ, R28.H0_H0 ;  /* 0x2000001cffe82230 */ /* 0x000fca0000004100 */
[----:B------:R-:W-:-:S05]  /*4dc0*/  @P2 FADD.FTZ R229, R232, R229 ;  /* 0x000000e5e8e52221 */ /* 0x000fca0000010000 */
.L_x_33769:
[----:B------:R-:W-:-:S04]  /*4dd0*/  F2FP.PACK_AB R232, RZ, R229 ;  /* 0x000000e5ffe8723e */ /* 0x000fc800000000ff */
[----:B------:R-:W-:Y:S02]  /*4de0*/  PRMT R24, R232, 0x7610, R24 ;  /* 0x00007610e8187816 */ /* 0x000fe40000000018 */
.L_x_33770:
[----:B------:R-:W-:Y:S01]  /*4df0*/  HADD2.F32 R233, -RZ, R176.H1_H1 ;  /* 0x300000b0ffe97230 */ /* 0x000fe20000004100 */
[----:B------:R-:W-:Y:S05]  /*4e00*/  @P3 BRA `(.L_x_33771) ;  /* 0x0000008000003947 */ /* 0x000fea0003800000 */
[----:B------:R-:W-:-:S04]  /*4e10*/  ISETP.NE.U32.AND P4, PT, RZ, c[0x0][0x180], PT ;  /* 0x00006000ff007a0c */ /* 0x000fc80003f85070 */
[----:B------:R-:W-:-:S13]  /*4e20*/  ISETP.NE.AND.EX P4, PT, RZ, c[0x0][0x184], PT, P4 ;  /* 0x00006100ff007a0c */ /* 0x000fda0003f85340 */
[----:B------:R-:W-:Y:S05]  /*4e30*/  @P4 BRA `(.L_x_33772) ;  /* 0x0000002000004947 */ /* 0x000fea0003800000 */
[----:B------:R-:W-:Y:S05]  /*4e40*/  @P0 BRA `(.L_x_33773) ;  /* 0x0000008000000947 */ /* 0x000fea0003800000 */
[----:B------:R-:W-:Y:S05]  /*4e50*/  BRA `(.L_x_33774) ;  /* 0x0000009000007947 */ /* 0x000fea0003800000 */
.L_x_33772:
[----:B-----5:R-:W-:-:S05]  /*4e60*/  HADD2.F32 R176, -RZ, R28.H1_H1 ;  /* 0x3000001cffb07230 */ /* 0x020fca0000004100 */
[----:B------:R-:W-:Y:S01]  /*4e70*/  FADD.FTZ R233, R176, R233 ;  /* 0x000000e9b0e97221 */ /* 0x000fe20000010000 */
[----:B------:R-:W-:Y:S05]  /*4e80*/  BRA `(.L_x_33773) ;  /* 0x0000004000007947 */ /* 0x000fea0003800000 */
.L_x_33771:
[----:B-----5:R-:W-:-:S05]  /*4e90*/  HADD2.F32 R176, -RZ, R32.H1_H1 ;  /* 0x30000020ffb07230 */ /* 0x020fca0000004100 */
[----:B------:R-:W-:Y:S01]  /*4ea0*/  FADD.FTZ R233, R176, R233 ;  /* 0x000000e9b0e97221 */ /* 0x000fe20000010000 */
[----:B------:R-:W-:-:S05]  /*4eb0*/  @P2 HADD2.F32 R176, -RZ, R28.H1_H1 ;  /* 0x3000001cffb02230 */ /* 0x000fca0000004100 */
[----:B------:R-:W-:-:S05]  /*4ec0*/  @P2 FADD.FTZ R233, R176, R233 ;  /* 0x000000e9b0e92221 */ /* 0x000fca0000010000 */
.L_x_33773:
[----:B------:R-:W-:-:S04]  /*4ed0*/  F2FP.PACK_AB R176, RZ, R233 ;  /* 0x000000e9ffb0723e */ /* 0x000fc800000000ff */
[----:B------:R-:W-:Y:S02]  /*4ee0*/  PRMT R24, R24, 0x5410, R176 ;  /* 0x0000541018187816 */ /* 0x000fe400000000b0 */
.L_x_33774:
[----:B------:R-:W-:Y:S01]  /*4ef0*/  HADD2.F32 R232, -RZ, R177.H0_H0 ;  /* 0x200000b1ffe87230 */ /* 0x000fe20000004100 */
[----:B------:R-:W-:Y:S05]  /*4f00*/  @P3 BRA `(.L_x_33775) ;  /* 0x0000008000003947 */ /* 0x000fea0003800000 */
[----:B------:R-:W-:-:S04]  /*4f10*/  ISETP.NE.U32.AND P4, PT, RZ, c[0x0][0x180], PT ;  /* 0x00006000ff007a0c */ /* 0x000fc80003f85070 */
[----:B------:R-:W-:-:S13]  /*4f20*/  ISETP.NE.AND.EX P4, PT, RZ, c[0x0][0x184], PT, P4 ;  /* 0x00006100ff007a0c */ /* 0x000fda0003f85340 */
[----:B------:R-:W-:Y:S05]  /*4f30*/  @P4 BRA `(.L_x_33776) ;  /* 0x0000002000004947 */ /* 0x000fea0003800000 */
[----:B------:R-:W-:Y:S05]  /*4f40*/  @P0 BRA `(.L_x_33777) ;  /* 0x0000008000000947 */ /* 0x000fea0003800000 */
[----:B------:R-:W-:Y:S05]  /*4f50*/  BRA `(.L_x_33778) ;  /* 0x0000009000007947 */ /* 0x000fea0003800000 */
.L_x_33776:
[----:B-----5:R-:W-:-:S05]  /*4f60*/  HADD2.F32 R176, -RZ, R29.H0_H0 ;  /* 0x2000001dffb07230 */ /* 0x020fca0000004100 */
[----:B------:R-:W-:Y:S01]  /*4f70*/  FADD.FTZ R232, R176, R232 ;  /* 0x000000e8b0e87221 */ /* 0x000fe20000010000 */
[----:B------:R-:W-:Y:S05]  /*4f80*/  BRA `(.L_x_33777) ;  /* 0x0000004000007947 */ /* 0x000fea0003800000 */
.L_x_33775:
[----:B-----5:R-:W-:-:S05]  /*4f90*/  HADD2.F32 R176, -RZ, R33.H0_H0 ;  /* 0x20000021ffb07230 */ /* 0x020fca0000004100 */
[----:B------:R-:W-:Y:S01]  /*4fa0*/  FADD.FTZ R232, R176, R232 ;  /* 0x000000e8b0e87221 */ /* 0x000fe20000010000 */
[----:B------:R-:W-:-:S05]  /*4fb0*/  @P2 HADD2.F32 R176, -RZ, R29.H0_H0 ;  /* 0x2000001dffb02230 */ /* 0x000fca0000004100 */
[----:B------:R-:W-:-:S05]  /*4fc0*/  @P2 FADD.FTZ R232, R176, R232 ;  /* 0x000000e8b0e82221 */ /* 0x000fca0000010000 */
.L_x_33777:
[----:B------:R-:W-:-:S04]  /*4fd0*/  F2FP.PACK_AB R176, RZ, R232 ;  /* 0x000000e8ffb0723e */ /* 0x000fc800000000ff */
[----:B------:R-:W-:Y:S02]  /*4fe0*/  PRMT R25, R176, 0x7610, R25 ;  /* 0x00007610b0197816 */ /* 0x000fe40000000019 */
.L_x_33778:
[----:B------:R-:W-:Y:S01]  /*4ff0*/  HADD2.F32 R235, -RZ, R177.H1_H1 ;  /* 0x300000b1ffeb7230 */ /* 0x000fe20000004100 */
[----:B------:R-:W-:Y:S05]  /*5000*/  @P3 BRA `(.L_x_33779) ;  /* 0x0000008000003947 */ /* 0x000fea0003800000 */
[----:B------:R-:W-:-:S04]  /*5010*/  ISETP.NE.U32.AND P4, PT, RZ, c[0x0][0x180], PT ;  /* 0x00006000ff007a0c */ /* 0x000fc80003f85070 */
[----:B------:R-:W-:-:S13]  /*5020*/  ISETP.NE.AND.EX P4, PT, RZ, c[0x0][0x184], PT, P4 ;  /* 0x00006100ff007a0c */ /* 0x000fda0003f85340 */
[----:B------:R-:W-:Y:S05]  /*5030*/  @P4 BRA `(.L_x_33780) ;  /* 0x0000002000004947 */ /* 0x000fea0003800000 */
[----:B------:R-:W-:Y:S05]  /*5040*/  @P0 BRA `(.L_x_33781) ;  /* 0x0000008000000947 */ /* 0x000fea0003800000 */
[----:B------:R-:W-:Y:S05]  /*5050*/  BRA `(.L_x_33782) ;  /* 0x0000009000007947 */ /* 0x000fea0003800000 */
.L_x_33780:
[----:B-----5:R-:W-:-:S05]  /*5060*/  HADD2.F32 R176, -RZ, R29.H1_H1 ;  /* 0x3000001dffb07230 */ /* 0x020fca0000004100 */
[----:B------:R-:W-:Y:S01]  /*5070*/  FADD.FTZ R235, R176, R235 ;  /* 0x000000ebb0eb7221 */ /* 0x000fe20000010000 */
[----:B------:R-:W-:Y:S05]  /*5080*/  BRA `(.L_x_33781) ;  /* 0x0000004000007947 */ /* 0x000fea0003800000 */
.L_x_33779:
[----:B-----5:R-:W-:-:S05]  /*5090*/  HADD2.F32 R176, -RZ, R33.H1_H1 ;  /* 0x30000021ffb07230 */ /* 0x020fca0000004100 */
[----:B------:R-:W-:Y:S01]  /*50a0*/  FADD.FTZ R235, R176, R235 ;  /* 0x000000ebb0eb7221 */ /* 0x000fe20000010000 */
[----:B------:R-:W-:-:S05]  /*50b0*/  @P2 HADD2.F32 R176, -RZ, R29.H1_H1 ;  /* 0x3000001dffb02230 */ /* 0x000fca0000004100 */
[----:B------:R-:W-:-:S05]  /*50c0*/  @P2 FADD.FTZ R235, R176, R235 ;  /* 0x000000ebb0eb2221 */ /* 0x000fca0000010000 */
.L_x_33781:
[----:B------:R-:W-:-:S04]  /*50d0*/  F2FP.PACK_AB R176, RZ, R235 ;  /* 0x000000ebffb0723e */ /* 0x000fc800000000ff */
[----:B------:R-:W-:Y:S02]  /*50e0*/  PRMT R25, R25, 0x5410, R176 ;  /* 0x0000541019197816 */ /* 0x000fe400000000b0 */
.L_x_33782:
[----:B------:R-:W-:Y:S01]  /*50f0*/  HADD2.F32 R234, -RZ, R178.H0_H0 ;  /* 0x200000b2ffea7230 */ /* 0x000fe20000004100 */
[----:B------:R-:W-:Y:S05]  /*5100*/  @P3 BRA `(.L_x_33783) ;  /* 0x0000008000003947 */ /* 0x000fea0003800000 */
[----:B------:R-:W-:-:S04]  /*5110*/  ISETP.NE.U32.AND P4, PT, RZ, c[0x0][0x180], PT ;  /* 0x00006000ff007a0c */ /* 0x000fc80003f85070 */
[----:B------:R-:W-:-:S13]  /*5120*/  ISETP.NE.AND.EX P4, PT, RZ, c[0x0][0x184], PT, P4 ;  /* 0x00006100ff007a0c */ /* 0x000fda0003f85340 */
[----:B------:R-:W-:Y:S05]  /*5130*/  @P4 BRA `(.L_x_33784) ;  /* 0x0000002000004947 */ /* 0x000fea0003800000 */
[----:B------:R-:W-:Y:S05]  /*5140*/  @P0 BRA `(.L_x_33785) ;  /* 0x0000008000000947 */ /* 0x000fea0003800000 */
[----:B------:R-:W-:Y:S05]  /*5150*/  BRA `(.L_x_33786) ;  /* 0x0000009000007947 */ /* 0x000fea0003800000 */
.L_x_33784:
[----:B-----5:R-:W-:-:S05]  /*5160*/  HADD2.F32 R176, -RZ, R30.H0_H0 ;  /* 0x2000001effb07230 */ /* 0x020fca0000004100 */
[----:B------:R-:W-:Y:S01]  /*5170*/  FADD.FTZ R234, R176, R234 ;  /* 0x000000eab0ea7221 */ /* 0x000fe20000010000 */
[----:B------:R-:W-:Y:S05]  /*5180*/  BRA `(.L_x_33785) ;  /* 0x0000004000007947 */ /* 0x000fea0003800000 */
.L_x_33783:
[----:B-----5:R-:W-:-:S05]  /*5190*/  HADD2.F32 R176, -RZ, R34.H0_H0 ;  /* 0x20000022ffb07230 */ /* 0x020fca0000004100 */
[----:B------:R-:W-:Y:S01]  /*51a0*/  FADD.FTZ R234, R176, R234 ;  /* 0x000000eab0ea7221 */ /* 0x000fe20000010000 */
[----:B------:R-:W-:-:S05]  /*51b0*/  @P2 HADD2.F32 R176, -RZ, R30.H0_H0 ;  /* 0x2000001effb02230 */ /* 0x000fca0000004100 */
[----:B------:R-:W-:-:S05]  /*51c0*/  @P2 FADD.FTZ R234, R176, R234 ;  /* 0x000000eab0ea2221 */ /* 0x000fca0000010000 */
.L_x_33785:
[----:B------:R-:W-:-:S04]  /*51d0*/  F2FP.PACK_AB R176, RZ, R234 ;  /* 0x000000eaffb0723e */ /* 0x000fc800000000ff */
[----:B------:R-:W-:Y:S02]  /*51e0*/  PRMT R26, R176, 0x7610, R26 ;  /* 0x00007610b01a7816 */ /* 0x000fe4000000001a */
.L_x_33786:
[----:B------:R-:W-:Y:S01]  /*51f0*/  HADD2.F32 R237, -RZ, R178.H1_H1 ;  /* 0x300000b2ffed7230 */ /* 0x000fe20000004100 */
[----:B------:R-:W-:Y:S05]  /*5200*/  @P3 BRA `(.L_x_33787) ;  /* 0x0000008000003947 */ /* 0x000fea0003800000 */
[----:B------:R-:W-:-:S04]  /*5210*/  ISETP.NE.U32.AND P4, PT, RZ, c[0x0][0x180], PT ;  /* 0x00006000ff007a0c */ /* 0x000fc80003f85070 */
[----:B------:R-:W-:-:S13]  /*5220*/  ISETP.NE.AND.EX P4, PT, RZ, c[0x0][0x184], PT, P4 ;  /* 0x00006100ff007a0c */ /* 0x000fda0003f85340 */
[----:B------:R-:W-:Y:S05]  /*5230*/  @P4 BRA `(.L_x_33788) ;  /* 0x0000002000004947 */ /* 0x000fea0003800000 */
[----:B------:R-:W-:Y:S05]  /*5240*/  @P0 BRA `(.L_x_33789) ;  /* 0x0000008000000947 */ /* 0x000fea0003800000 */
[----:B------:R-:W-:Y:S05]  /*5250*/  BRA `(.L_x_33790) ;  /* 0x0000009000007947 */ /* 0x000fea0003800000 */
.L_x_33788:
[----:B-----5:R-:W-:-:S05]  /*5260*/  HADD2.F32 R176, -RZ, R30.H1_H1 ;  /* 0x3000001effb07230 */ /* 0x020fca0000004100 */
[----:B------:R-:W-:Y:S01]  /*5270*/  FADD.FTZ R237, R176, R237 ;  /* 0x000000edb0ed7221 */ /* 0x000fe20000010000 */
[----:B------:R-:W-:Y:S05]  /*5280*/  BRA `(.L_x_33789) ;  /* 0x0000004000007947 */ /* 0x000fea0003800000 */
.L_x_33787:
[----:B-----5:R-:W-:-:S05]  /*5290*/  HADD2.F32 R176, -RZ, R34.H1_H1 ;  /* 0x30000022ffb07230 */ /* 0x020fca0000004100 */
[----:B------:R-:W-:Y:S01]  /*52a0*/  FADD.FTZ R237, R176, R237 ;  /* 0x000000edb0ed7221 */ /* 0x000fe20000010000 */
[----:B------:R-:W-:-:S05]  /*52b0*/  @P2 HADD2.F32 R176, -RZ, R30.H1_H1 ;  /* 0x3000001effb02230 */ /* 0x000fca0000004100 */
[----:B------:R-:W-:-:S05]  /*52c0*/  @P2 FADD.FTZ R237, R176, R237 ;  /* 0x000000edb0ed2221 */ /* 0x000fca0000010000 */
.L_x_33789:
[----:B------:R-:W-:-:S04]  /*52d0*/  F2FP.PACK_AB R176, RZ, R237 ;  /* 0x000000edffb0723e */ /* 0x000fc800000000ff */
[----:B------:R-:W-:Y:S02]  /*52e0*/  PRMT R26, R26, 0x5410, R176 ;  /* 0x000054101a1a7816 */ /* 0x000fe400000000b0 */
.L_x_33790:
[----:B------:R-:W-:Y:S01]  /*52f0*/  HADD2.F32 R236, -RZ, R179.H0_H0 ;  /* 0x200000b3ffec7230 */ /* 0x000fe20000004100 */
[----:B------:R-:W-:Y:S05]  /*5300*/  @P3 BRA `(.L_x_33791) ;  /* 0x0000008000003947 */ /* 0x000fea0003800000 */
[----:B------:R-:W-:-:S04]  /*5310*/  ISETP.NE.U32.AND P4, PT, RZ, c[0x0][0x180], PT ;  /* 0x00006000ff007a0c */ /* 0x000fc80003f85070 */
[----:B------:R-:W-:-:S13]  /*5320*/  ISETP.NE.AND.EX P4, PT, RZ, c[0x0][0x184], PT, P4 ;  /* 0x00006100ff007a0c */ /* 0x000fda0003f85340 */
[----:B------:R-:W-:Y:S05]  /*5330*/  @P4 BRA `(.L_x_33792) ;  /* 0x0000002000004947 */ /* 0x000fea0003800000 */
[----:B------:R-:W-:Y:S05]  /*5340*/  @P0 BRA `(.L_x_33793) ;  /* 0x0000008000000947 */ /* 0x000fea0003800000 */
[----:B------:R-:W-:Y:S05]  /*5350*/  BRA `(.L_x_33794) ;  /* 0x0000009000007947 */ /* 0x000fea0003800000 */
.L_x_33792:
[----:B-----5:R-:W-:-:S05]  /*5360*/  HADD2.F32 R176, -RZ, R31.H0_H0 ;  /* 0x2000001fffb07230 */ /* 0x020fca0000004100 */
[----:B------:R-:W-:Y:S01]  /*5370*/  FADD.FTZ R236, R176, R236 ;  /* 0x000000ecb0ec7221 */ /* 0x000fe20000010000 */
[----:B------:R-:W-:Y:S05]  /*5380*/  BRA `(.L_x_33793) ;  /* 0x0000004000007947 */ /* 0x000fea0003800000 */
.L_x_33791:
[----:B-----5:R-:W-:-:S05]  /*5390*/  HADD2.F32 R176, -RZ, R35.H0_H0 ;  /* 0x20000023ffb07230 */ /* 0x020fca0000004100 */
[----:B------:R-:W-:Y:S01]  /*53a0*/  FADD.FTZ R236, R176, R236 ;  /* 0x000000ecb0ec7221 */ /* 0x000fe20000010000 */
[----:B------:R-:W-:-:S05]  /*53b0*/  @P2 HADD2.F32 R176, -RZ, R31.H0_H0 ;  /* 0x2000001fffb02230 */ /* 0x000fca0000004100 */
[----:B------:R-:W-:-:S05]  /*53c0*/  @P2 FADD.FTZ R236, R176, R236 ;  /* 0x000000ecb0ec2221 */ /* 0x000fca0000010000 */
.L_x_33793:
[----:B------:R-:W-:-:S04]  /*53d0*/  F2FP.PACK_AB R176, RZ, R236 ;  /* 0x000000ecffb0723e */ /* 0x000fc800000000ff */
[----:B------:R-:W-:Y:S02]  /*53e0*/  PRMT R27, R176, 0x7610, R27 ;  /* 0x00007610b01b7816 */ /* 0x000fe4000000001b */
.L_x_33794:
[----:B------:R-:W-:Y:S01]  /*53f0*/  HADD2.F32 R240, -RZ, R179.H1_H1 ;  /* 0x300000b3fff07230 */ /* 0x000fe20000004100 */
[----:B------:R-:W-:Y:S05]  /*5400*/  @P3 BRA `(.L_x_33795) ;  /* 0x0000008000003947 */ /* 0x000fea0003800000 */
[----:B------:R-:W-:-:S04]  /*5410*/  ISETP.NE.U32.AND P4, PT, RZ, c[0x0][0x180], PT ;  /* 0x00006000ff007a0c */ /* 0x000fc80003f85070 */
[----:B------:R-:W-:-:S13]  /*5420*/  ISETP.NE.AND.EX P4, PT, RZ, c[0x0][0x184], PT, P4 ;  /* 0x00006100ff007a0c */ /* 0x000fda0003f85340 */
[----:B------:R-:W-:Y:S05]  /*5430*/  @P4 BRA `(.L_x_33796) ;  /* 0x0000002000004947 */ /* 0x000fea0003800000 */
[----:B------:R-:W-:Y:S05]  /*5440*/  @P0 BRA `(.L_x_33797) ;  /* 0x0000008000000947 */ /* 0x000fea0003800000 */
[----:B------:R-:W-:Y:S05]  /*5450*/  BRA `(.L_x_33798) ;  /* 0x0000009000007947 */ /* 0x000fea0003800000 */
.L_x_33796:
[----:B-----5:R-:W-:-:S05]  /*5460*/  HADD2.F32 R176, -RZ, R31.H1_H1 ;  /* 0x3000001fffb07230 */ /* 0x020fca0000004100 */
[----:B------:R-:W-:Y:S01]  /*5470*/  FADD.FTZ R240, R176, R240 ;  /* 0x000000f0b0f07221 */ /* 0x000fe20000010000 */
[----:B------:R-:W-:Y:S05]  /*5480*/  BRA `(.L_x_33797) ;  /* 0x0000004000007947 */ /* 0x000fea0003800000 */
.L_x_33795:
[----:B-----5:R-:W-:-:S05]  /*5490*/  HADD2.F32 R176, -RZ, R35.H1_H1 ;  /* 0x30000023ffb07230 */ /* 0x020fca0000004100 */
[----:B------:R-:W-:Y:S01]  /*54a0*/  FADD.FTZ R240, R176, R240 ;  /* 0x000000f0b0f07221 */ /* 0x000fe20000010000 */
[----:B------:R-:W-:-:S05]  /*54b0*/  @P2 HADD2.F32 R176, -RZ, R31.H1_H1 ;  /* 0x3000001fffb02230 */ /* 0x000fca0000004100 */
[----:B------:R-:W-:-:S05]  /*54c0*/  @P2 FADD.FTZ R240, R176, R240 ;  /* 0x000000f0b0f02221 */ /* 0x000fca0000010000 */
.L_x_33797:
[----:B------:R-:W-:-:S04]  /*54d0*/  F2FP.PACK_AB R176, RZ, R240 ;  /* 0x000000f0ffb0723e */ /* 0x000fc800000000ff */
[----:B------:R-:W-:Y:S02]  /*54e0*/  PRMT R27, R27, 0x5410, R176 ;  /* 0x000054101b1b7816 */ /* 0x000fe400000000b0 */
.L_x_33798:
        /* <DEDUP_REMOVED lines=16> */
.L_x_33800:
[----:B-----5:R-:W-:-:S05]  /*55f0*/  HADD2.F32 R241, -RZ, R28.H0_H0 ;  /* 0x2000001cfff17230 */ /* 0x020fca0000004100 */
[----:B------:R-:W-:Y:S01]  /*5600*/  FADD.FTZ R238, R241, R238 ;  /* 0x000000eef1ee7221 */ /* 0x000fe20000010000 */
[----:B------:R-:W-:Y:S05]  /*5610*/  BRA `(.L_x_33801) ;  /* 0x0000004000007947 */ /* 0x000fea0003800000 */
.L_x_33799:
[----:B-----5:R-:W-:-:S05]  /*5620*/  HADD2.F32 R241, -RZ, R32.H0_H0 ;  /* 0x20000020fff17230 */ /* 0x020fca0000004100 */
[----:B------:R-:W-:Y:S01]  /*5630*/  FADD.FTZ R238, R241, R238 ;  /* 0x000000eef1ee7221 */ /* 0x000fe20000010000 */
[----:B------:R-:W-:-:S05]  /*5640*/  @P2 HADD2.F32 R241, -RZ, R28.H0_H0 ;  /* 0x2000001cfff12230 */ /* 0x000fca0000004100 */
[----:B------:R-:W-:-:S05]  /*5650*/  @P2 FADD.FTZ R238, R241, R238 ;  /* 0x000000eef1ee2221 */ /* 0x000fca0000010000 */
.L_x_33801:
[----:B------:R-:W-:-:S04]  /*5660*/  F2FP.PACK_AB R241, RZ, R238 ;  /* 0x000000eefff1723e */ /* 0x000fc800000000ff */
[----:B------:R-:W-:Y:S02]  /*5670*/  PRMT R24, R241, 0x7610, R24 ;  /* 0x00007610f1187816 */ /* 0x000fe40000000018 */
.L_x_33802:
[----:B------:R-:W-:Y:S01]  /*5680*/  HADD2.F32 R242, -RZ, R176.H1_H1 ;  /* 0x300000b0fff27230 */ /* 0x000fe20000004100 */
[----:B------:R-:W-:Y:S05]  /*5690*/  @P3 BRA `(.L_x_33803) ;  /* 0x0000008000003947 */ /* 0x000fea0003800000 */
[----:B------:R-:W-:-:S04]  /*56a0*/  ISETP.NE.U32.AND P1, PT, RZ, c[0x0][0x180], PT ;  /* 0x00006000ff007a0c */ /* 0x000fc80003f25070 */
[----:B------:R-:W-:-:S13]  /*56b0*/  ISETP.NE.AND.EX P1, PT, RZ, c[0x0][0x184], PT, P1 ;  /* 0x00006100ff007a0c */ /* 0x000fda0003f25310 */
[----:B------:R-:W-:Y:S05]  /*56c0*/  @P1 BRA `(.L_x_33804) ;  /* 0x0000002000001947 */ /* 0x000fea0003800000 */
[----:B------:R-:W-:Y:S05]  /*56d0*/  @P0 BRA `(.L_x_33805) ;  /* 0x0000008000000947 */ /* 0x000fea0003800000 */
[----:B------:R-:W-:Y:S05]  /*56e0*/  BRA `(.L_x_33806) ;  /* 0x0000009000007947 */ /* 0x000fea0003800000 */
.L_x_33804:
[----:B-----5:R-:W-:-:S05]  /*56f0*/  HADD2.F32 R176, -RZ, R28.H1_H1 ;  /* 0x3000001cffb07230 */ /* 0x020fca0000004100 */
[----:B------:R-:W-:Y:S01]  /*5700*/  FADD.FTZ R242, R176, R242 ;  /* 0x000000f2b0f27221 */ /* 0x000fe20000010000 */
[----:B------:R-:W-:Y:S05]  /*5710*/  BRA `(.L_x_33805) ;  /* 0x0000004000007947 */ /* 0x000fea0003800000 */
.L_x_33803:
[----:B-----5:R-:W-:-:S05]  /*5720*/  HADD2.F32 R176, -RZ, R32.H1_H1 ;  /* 0x30000020ffb07230 */ /* 0x020fca0000004100 */
[----:B------:R-:W-:Y:S01]  /*5730*/  FADD.FTZ R242, R176, R242 ;  /* 0x000000f2b0f27221 */ /* 0x000fe20000010000 */
[----:B------:R-:W-:-:S05]  /*5740*/  @P2 HADD2.F32 R176, -RZ, R28.H1_H1 ;  /* 0x3000001cffb02230 */ /* 0x000fca0000004100 */
[----:B------:R-:W-:-:S05]  /*5750*/  @P2 FADD.FTZ R242, R176, R242 ;  /* 0x000000f2b0f22221 */ /* 0x000fca0000010000 */
.L_x_33805:
[----:B------:R-:W-:-:S04]  /*5760*/  F2FP.PACK_AB R176, RZ, R242 ;  /* 0x000000f2ffb0723e */ /* 0x000fc800000000ff */
[----:B------:R-:W-:Y:S02]  /*5770*/  PRMT R24, R24, 0x5410, R176 ;  /* 0x0000541018187816 */ /* 0x000fe400000000b0 */
.L_x_33806:
[----:B------:R-:W-:Y:S01]  /*5780*/  HADD2.F32 R241, -RZ, R177.H0_H0 ;  /* 0x200000b1fff17230 */ /* 0x000fe20000004100 */
[----:B------:R-:W-:Y:S05]  /*5790*/  @P3 BRA `(.L_x_33807) ;  /* 0x0000008000003947 */ /* 0x000fea0003800000 */
[----:B------:R-:W-:-:S04]  /*57a0*/  ISETP.NE.U32.AND P1, PT, RZ, c[0x0][0x180], PT ;  /* 0x00006000ff007a0c */ /* 0x000fc80003f25070 */
[----:B------:R-:W-:-:S13]  /*57b0*/  ISETP.NE.AND.EX P1, PT, RZ, c[0x0][0x184], PT, P1 ;  /* 0x00006100ff007a0c */ /* 0x000fda0003f25310 */
[----:B------:R-:W-:Y:S05]  /*57c0*/  @P1 BRA `(.L_x_33808) ;  /* 0x0000002000001947 */ /* 0x000fea0003800000 */
[----:B------:R-:W-:Y:S05]  /*57d0*/  @P0 BRA `(.L_x_33809) ;  /* 0x0000008000000947 */ /* 0x000fea0003800000 */
[----:B------:R-:W-:Y:S05]  /*57e0*/  BRA `(.L_x_33810) ;  /* 0x0000009000007947 */ /* 0x000fea0003800000 */
.L_x_33808:
[----:B-----5:R-:W-:-:S05]  /*57f0*/  HADD2.F32 R176, -RZ, R29.H0_H0 ;  /* 0x2000001dffb07230 */ /* 0x020fca0000004100 */
[----:B------:R-:W-:Y:S01]  /*5800*/  FADD.FTZ R241, R176, R241 ;  /* 0x000000f1b0f17221 */ /* 0x000fe20000010000 */
[----:B------:R-:W-:Y:S05]  /*5810*/  BRA `(.L_x_33809) ;  /* 0x0000004000007947 */ /* 0x000fea0003800000 */
.L_x_33807:
[----:B-----5:R-:W-:-:S05]  /*5820*/  HADD2.F32 R176, -RZ, R33.H0_H0 ;  /* 0x20000021ffb07230 */ /* 0x020fca0000004100 */
[----:B------:R-:W-:Y:S01]  /*5830*/  FADD.FTZ R241, R176, R241 ;  /* 0x000000f1b0f17221 */ /* 0x000fe20000010000 */
[----:B------:R-:W-:-:S05]  /*5840*/  @P2 HADD2.F32 R176, -RZ, R29.H0_H0 ;  /* 0x2000001dffb02230 */ /* 0x000fca0000004100 */
[----:B------:R-:W-:-:S05]  /*5850*/  @P2 FADD.FTZ R241, R176, R241 ;  /* 0x000000f1b0f12221 */ /* 0x000fca0000010000 */
.L_x_33809:
[----:B------:R-:W-:-:S04]  /*5860*/  F2FP.PACK_AB R176, RZ, R241 ;  /* 0x000000f1ffb0723e */ /* 0x000fc800000000ff */
[----:B------:R-:W-:Y:S02]  /*5870*/  PRMT R25, R176, 0x7610, R25 ;  /* 0x00007610b0197816 */ /* 0x000fe40000000019 */
.L_x_33810:
[----:B------:R-:W-:Y:S01]  /*5880*/  HADD2.F32 R244, -RZ, R177.H1_H1 ;  /* 0x300000b1fff47230 */ /* 0x000fe20000004100 */
[----:B------:R-:W-:Y:S05]  /*5890*/  @P3 BRA `(.L_x_33811) ;  /* 0x0000008000003947 */ /* 0x000fea0003800000 */
[----:B------:R-:W-:-:S04]  /*58a0*/  ISETP.NE.U32.AND P1, PT, RZ, c[0x0][0x180], PT ;  /* 0x00006000ff007a0c */ /* 0x000fc80003f25070 */
[----:B------:R-:W-:-:S13]  /*58b0*/  ISETP.NE.AND.EX P1, PT, RZ, c[0x0][0x184], PT, P1 ;  /* 0x00006100ff007a0c */ /* 0x000fda0003f25310 */
[----:B------:R-:W-:Y:S05]  /*58c0*/  @P1 BRA `(.L_x_33812) ;  /* 0x0000002000001947 */ /* 0x000fea0003800000 */
[----:B------:R-:W-:Y:S05]  /*58d0*/  @P0 BRA `(.L_x_33813) ;  /* 0x0000008000000947 */ /* 0x000fea0003800000 */
[----:B------:R-:W-:Y:S05]  /*58e0*/  BRA `(.L_x_33814) ;  /* 0x0000009000007947 */ /* 0x000fea0003800000 */
.L_x_33812:
[----:B-----5:R-:W-:-:S05]  /*58f0*/  HADD2.F32 R176, -RZ, R29.H1_H1 ;  /* 0x3000001dffb07230 */ /* 0x020fca0000004100 */
[----:B------:R-:W-:Y:S01]  /*5900*/  FADD.FTZ R244, R176, R244 ;  /* 0x000000f4b0f47221 */ /* 0x000fe20000010000 */
[----:B------:R-:W-:Y:S05]  /*5910*/  BRA `(.L_x_33813) ;  /* 0x0000004000007947 */ /* 0x000fea0003800000 */
.L_x_33811:
[----:B-----5:R-:W-:-:S05]  /*5920*/  HADD2.F32 R176, -RZ, R33.H1_H1 ;  /* 0x30000021ffb07230 */ /* 0x020fca0000004100 */
[----:B------:R-:W-:Y:S01]  /*5930*/  FADD.FTZ R244, R176, R244 ;  /* 0x000000f4b0f47221 */ /* 0x000fe20000010000 */
[----:B------:R-:W-:-:S05]  /*5940*/  @P2 HADD2.F32 R176, -RZ, R29.H1_H1 ;  /* 0x3000001dffb02230 */ /* 0x000fca0000004100 */
[----:B------:R-:W-:-:S05]  /*5950*/  @P2 FADD.FTZ R244, R176, R244 ;  /* 0x000000f4b0f42221 */ /* 0x000fca0000010000 */
.L_x_33813:
[----:B------:R-:W-:-:S04]  /*5960*/  F2FP.PACK_AB R176, RZ, R244 ;  /* 0x000000f4ffb0723e */ /* 0x000fc800000000ff */
[----:B------:R-:W-:Y:S02]  /*5970*/  PRMT R25, R25, 0x5410, R176 ;  /* 0x0000541019197816 */ /* 0x000fe400000000b0 */
.L_x_33814:
[----:B------:R-:W-:Y:S01]  /*5980*/  HADD2.F32 R243, -RZ, R178.H0_H0 ;  /* 0x200000b2fff37230 */ /* 0x000fe20000004100 */
[----:B------:R-:W-:Y:S05]  /*5990*/  @P3 BRA `(.L_x_33815) ;  /* 0x0000008000003947 */ /* 0x000fea0003800000 */
[----:B------:R-:W-:-:S04]  /*59a0*/  ISETP.NE.U32.AND P1, PT, RZ, c[0x0][0x180], PT ;  /* 0x00006000ff007a0c */ /* 0x000fc80003f25070 */
[----:B------:R-:W-:-:S13]  /*59b0*/  ISETP.NE.AND.EX P1, PT, RZ, c[0x0][0x184], PT, P1 ;  /* 0x00006100ff007a0c */ /* 0x000fda0003f25310 */
[----:B------:R-:W-:Y:S05]  /*59c0*/  @P1 BRA `(.L_x_33816) ;  /* 0x0000002000001947 */ /* 0x000fea0003800000 */
[----:B------:R-:W-:Y:S05]  /*59d0*/  @P0 BRA `(.L_x_33817) ;  /* 0x0000008000000947 */ /* 0x000fea0003800000 */
[----:B------:R-:W-:Y:S05]  /*59e0*/  BRA `(.L_x_33818) ;  /* 0x0000009000007947 */ /* 0x000fea0003800000 */
.L_x_33816:
[----:B-----5:R-:W-:-:S05]  /*59f0*/  HADD2.F32 R176, -RZ, R30.H0_H0 ;  /* 0x2000001effb07230 */ /* 0x020fca0000004100 */
[----:B------:R-:W-:Y:S01]  /*5a00*/  FADD.FTZ R243, R176, R243 ;  /* 0x000000f3b0f37221 */ /* 0x000fe20000010000 */
[----:B------:R-:W-:Y:S05]  /*5a10*/  BRA `(.L_x_33817) ;  /* 0x0000004000007947 */ /* 0x000fea0003800000 */
.L_x_33815:
[----:B-----5:R-:W-:-:S05]  /*5a20*/  HADD2.F32 R176, -RZ, R34.H0_H0 ;  /* 0x20000022ffb07230 */ /* 0x020fca0000004100 */
[----:B------:R-:W-:Y:S01]  /*5a30*/  FADD.FTZ R243, R176, R243 ;  /* 0x000000f3b0f37221 */ /* 0x000fe20000010000 */
[----:B------:R-:W-:-:S05]  /*5a40*/  @P2 HADD2.F32 R176, -RZ, R30.H0_H0 ;  /* 0x2000001effb02230 */ /* 0x000fca0000004100 */
[----:B------:R-:W-:-:S05]  /*5a50*/  @P2 FADD.FTZ R243, R176, R243 ;  /* 0x000000f3b0f32221 */ /* 0x000fca0000010000 */
.L_x_33817:
[----:B------:R-:W-:-:S04]  /*5a60*/  F2FP.PACK_AB R176, RZ, R243 ;  /* 0x000000f3ffb0723e */ /* 0x000fc800000000ff */
[----:B------:R-:W-:Y:S02]  /*5a70*/  PRMT R26, R176, 0x7610, R26 ;  /* 0x00007610b01a7816 */ /* 0x000fe4000000001a */
.L_x_33818:
[----:B------:R-:W-:Y:S01]  /*5a80*/  HADD2.F32 R246, -RZ, R178.H1_H1 ;  /* 0x300000b2fff67230 */ /* 0x000fe20000004100 */
[----:B------:R-:W-:Y:S05]  /*5a90*/  @P3 BRA `(.L_x_33819) ;  /* 0x0000008000003947 */ /* 0x000fea0003800000 */
[----:B------:R-:W-:-:S04]  /*5aa0*/  ISETP.NE.U32.AND P1, PT, RZ, c[0x0][0x180], PT ;  /* 0x00006000ff007a0c */ /* 0x000fc80003f25070 */
[----:B------:R-:W-:-:S13]  /*5ab0*/  ISETP.NE.AND.EX P1, PT, RZ, c[0x0][0x184], PT, P1 ;  /* 0x00006100ff007a0c */ /* 0x000fda0003f25310 */
[----:B------:R-:W-:Y:S05]  /*5ac0*/  @P1 BRA `(.L_x_33820) ;  /* 0x0000002000001947 */ /* 0x000fea0003800000 */
[----:B------:R-:W-:Y:S05]  /*5ad0*/  @P0 BRA `(.L_x_33821) ;  /* 0x0000008000000947 */ /* 0x000fea0003800000 */
[----:B------:R-:W-:Y:S05]  /*5ae0*/  BRA `(.L_x_33822) ;  /* 0x0000009000007947 */ /* 0x000fea0003800000 */
.L_x_33820:
[----:B-----5:R-:W-:-:S05]  /*5af0*/  HADD2.F32 R176, -RZ, R30.H1_H1 ;  /* 0x3000001effb07230 */ /* 0x020fca0000004100 */
[----:B------:R-:W-:Y:S01]  /*5b00*/  FADD.FTZ R246, R176, R246 ;  /* 0x000000f6b0f67221 */ /* 0x000fe20000010000 */
[----:B------:R-:W-:Y:S05]  /*5b10*/  BRA `(.L_x_33821) ;  /* 0x0000004000007947 */ /* 0x000fea0003800000 */
.L_x_33819:
[----:B-----5:R-:W-:-:S05]  /*5b20*/  HADD2.F32 R176, -RZ, R34.H1_H1 ;  /* 0x30000022ffb07230 */ /* 0x020fca0000004100 */
[----:B------:R-:W-:Y:S01]  /*5b30*/  FADD.FTZ R246, R176, R246 ;  /* 0x000000f6b0f67221 */ /* 0x000fe20000010000 */
[----:B------:R-:W-:-:S05]  /*5b40*/  @P2 HADD2.F32 R176, -RZ, R30.H1_H1 ;  /* 0x3000001effb02230 */ /* 0x000fca0000004100 */
[----:B------:R-:W-:-:S05]  /*5b50*/  @P2 FADD.FTZ R246, R176, R246 ;  /* 0x000000f6b0f62221 */ /* 0x000fca0000010000 */
.L_x_33821:
[----:B------:R-:W-:-:S04]  /*5b60*/  F2FP.PACK_AB R176, RZ, R246 ;  /* 0x000000f6ffb0723e */ /* 0x000fc800000000ff */
[----:B------:R-:W-:Y:S02]  /*5b70*/  PRMT R26, R26, 0x5410, R176 ;  /* 0x000054101a1a7816 */ /* 0x000fe400000000b0 */
.L_x_33822:
[----:B------:R-:W-:Y:S01]  /*5b80*/  HADD2.F32 R245, -RZ, R179.H0_H0 ;  /* 0x200000b3fff57230 */ /* 0x000fe20000004100 */
[----:B------:R-:W-:Y:S05]  /*5b90*/  @P3 BRA `(.L_x_33823) ;  /* 0x0000008000003947 */ /* 0x000fea0003800000 */
[----:B------:R-:W-:-:S04]  /*5ba0*/  ISETP.NE.U32.AND P1, PT, RZ, c[0x0][0x180], PT ;  /* 0x00006000ff007a0c */ /* 0x000fc80003f25070 */
[----:B------:R-:W-:-:S13]  /*5bb0*/  ISETP.NE.AND.EX P1, PT, RZ, c[0x0][0x184], PT, P1 ;  /* 0x00006100ff007a0c */ /* 0x000fda0003f25310 */
[----:B------:R-:W-:Y:S05]  /*5bc0*/  @P1 BRA `(.L_x_33824) ;  /* 0x0000002000001947 */ /* 0x000fea0003800000 */
[----:B------:R-:W-:Y:S05]  /*5bd0*/  @P0 BRA `(.L_x_33825) ;  /* 0x0000008000000947 */ /* 0x000fea0003800000 */
[----:B------:R-:W-:Y:S05]  /*5be0*/  BRA `(.L_x_33826) ;  /* 0x0000009000007947 */ /* 0x000fea0003800000 */
.L_x_33824:
[----:B-----5:R-:W-:-:S05]  /*5bf0*/  HADD2.F32 R176, -RZ, R31.H0_H0 ;  /* 0x2000001fffb07230 */ /* 0x020fca0000004100 */
[----:B------:R-:W-:Y:S01]  /*5c00*/  FADD.FTZ R245, R176, R245 ;  /* 0x000000f5b0f57221 */ /* 0x000fe20000010000 */
[----:B------:R-:W-:Y:S05]  /*5c10*/  BRA `(.L_x_33825) ;  /* 0x0000004000007947 */ /* 0x000fea0003800000 */
.L_x_33823:
[----:B-----5:R-:W-:-:S05]  /*5c20*/  HADD2.F32 R176, -RZ, R35.H0_H0 ;  /* 0x20000023ffb07230 */ /* 0x020fca0000004100 */
[----:B------:R-:W-:Y:S01]  /*5c30*/  FADD.FTZ R245, R176, R245 ;  /* 0x000000f5b0f57221 */ /* 0x000fe20000010000 */
[----:B------:R-:W-:-:S05]  /*5c40*/  @P2 HADD2.F32 R176, -RZ, R31.H0_H0 ;  /* 0x2000001fffb02230 */ /* 0x000fca0000004100 */
[----:B------:R-:W-:-:S05]  /*5c50*/  @P2 FADD.FTZ R245, R176, R245 ;  /* 0x000000f5b0f52221 */ /* 0x000fca0000010000 */
.L_x_33825:
[----:B------:R-:W-:-:S04]  /*5c60*/  F2FP.PACK_AB R176, RZ, R245 ;  /* 0x000000f5ffb0723e */ /* 0x000fc800000000ff */
[----:B------:R-:W-:Y:S02]  /*5c70*/  PRMT R27, R176, 0x7610, R27 ;  /* 0x00007610b01b7816 */ /* 0x000fe4000000001b */
.L_x_33826:
[----:B------:R-:W-:Y:S01]  /*5c80*/  HADD2.F32 R247, -RZ, R179.H1_H1 ;  /* 0x300000b3fff77230 */ /* 0x000fe20000004100 */
[----:B------:R-:W-:Y:S05]  /*5c90*/  @P3 BRA `(.L_x_33827) ;  /* 0x0000008000003947 */ /* 0x000fea0003800000 */
[----:B------:R-:W-:-:S04]  /*5ca0*/  ISETP.NE.U32.AND P1, PT, RZ, c[0x0][0x180], PT ;  /* 0x00006000ff007a0c */ /* 0x000fc80003f25070 */
[----:B------:R-:W-:-:S13]  /*5cb0*/  ISETP.NE.AND.EX P1, PT, RZ, c[0x0][0x184], PT, P1 ;  /* 0x00006100ff007a0c */ /* 0x000fda0003f25310 */
[----:B------:R-:W-:Y:S05]  /*5cc0*/  @P1 BRA `(.L_x_33828) ;  /* 0x0000002000001947 */ /* 0x000fea0003800000 */
[----:B------:R-:W-:Y:S05]  /*5cd0*/  @P0 BRA `(.L_x_33829) ;  /* 0x0000008000000947 */ /* 0x000fea0003800000 */
[----:B------:R-:W-:Y:S05]  /*5ce0*/  BRA `(.L_x_33830) ;  /* 0x0000009000007947 */ /* 0x000fea0003800000 */
.L_x_33828:
[----:B-----5:R-:W-:-:S05]  /*5cf0*/  HADD2.F32 R176, -RZ, R31.H1_H1 ;  /* 0x3000001fffb07230 */ /* 0x020fca0000004100 */
[----:B------:R-:W-:Y:S01]  /*5d00*/  FADD.FTZ R247, R176, R247 ;  /* 0x000000f7b0f77221 */ /* 0x000fe20000010000 */
[----:B------:R-:W-:Y:S05]  /*5d10*/  BRA `(.L_x_33829) ;  /* 0x0000004000007947 */ /* 0x000fea0003800000 */
.L_x_33827:
[----:B-----5:R-:W-:-:S05]  /*5d20*/  HADD2.F32 R176, -RZ, R35.H1_H1 ;  /* 0x30000023ffb07230 */ /* 0x020fca0000004100 */
[----:B------:R-:W-:Y:S01]  /*5d30*/  FADD.FTZ R247, R176, R247 ;  /* 0x000000f7b0f77221 */ /* 0x000fe20000010000 */
[----:B------:R-:W-:-:S05]  /*5d40*/  @P2 HADD2.F32 R176, -RZ, R31.H1_H1 ;  /* 0x3000001fffb02230 */ /* 0x000fca0000004100 */
[----:B------:R-:W-:-:S05]  /*5d50*/  @P2 FADD.FTZ R247, R176, R247 ;  /* 0x000000f7b0f72221 */ /* 0x000fca0000010000 */
.L_x_33829:
[----:B------:R-:W-:-:S04]  /*5d60*/  F2FP.PACK_AB R176, RZ, R247 ;  /* 0x000000f7ffb0723e */ /* 0x000fc800000000ff */
[----:B------:R-:W-:Y:S02]  /*5d70*/  PRMT R27, R27, 0x5410, R176 ;  /* 0x000054101b1b7816 */ /* 0x000fe400000000b0 */
.L_x_33830:
        /* <DEDUP_REMOVED lines=85> */
.L_x_33835:
        /* <DEDUP_REMOVED lines=180> */
.L_x_33836:
        /* <DEDUP_REMOVED lines=24> */
[----:B------:R-:W-:Y:S02]  /*6f90*/  F2FP.PACK_AB R179, R177, R176 ;  /* 0x000000b0b1b3723e */ /* 0x000fe400000000ff */
        /* <DEDUP_REMOVED lines=19> */
[----:B------:R-:W-:Y:S01]  /*70d0*/  F2FP.PACK_AB R178, R21, R20 ;  /* 0x0000001415b2723e */ /* 0x000fe200000000ff */
        /* <DEDUP_REMOVED lines=15> */
[----:B------:R-:W-:Y:S01]  /*71d0*/  F2FP.PACK_AB R176, R17, R16 ;  /* 0x0000001011b0723e */ /* 0x000fe200000000ff */
[----:B------:R-:W-:-:S05]  /*71e0*/  @!P2 IMAD.WIDE R16, R0, R182, c[0x0][0x1a0] ;  /* 0x000068000010a625 */ /* 0x000fca00078e02b6 */
[----:B------:R1:W-:Y:S01]  /*71f0*/  @!P2 STG.E [R16.64], R248 ;  /* 0x000000f81000a986 */ /* 0x0003e2000c101904 */
[----:B------:R-:W-:Y:S01]  /*7200*/  F2FP.PACK_AB R177, R19, R18 ;  /* 0x0000001213b1723e */ /* 0x000fe200000000ff */
        /* <DEDUP_REMOVED lines=106> */
[----:B------:R-:W-:Y:S01]  /*78b0*/  F2FP.PACK_AB R17, R178, R17 ;  /* 0x00000011b211723e */ /* 0x000fe200000000ff */
[C---:B------:R-:W-:Y:S01]  /*78c0*/  FMUL.FTZ R178, R249.reuse, R251 ;  /* 0x000000fbf9b27220 */ /* 0x040fe20000410000 */
[----:B------:R-:W-:Y:S01]  /*78d0*/  F2FP.PACK_AB R19, R16, R19 ;  /* 0x000000131013723e */ /* 0x000fe200000000ff */
[----:B------:R-:W-:Y:S02]  /*78e0*/  FMUL.FTZ R16, R249, R252 ;  /* 0x000000fcf9107220 */ /* 0x000fe40000410000 */
[----:B------:R-:W-:Y:S02]  /*78f0*/  FFMA.FTZ R178, R181, R178, R165 ;  /* 0x000000b2b5b27223 */ /* 0x000fe400000100a5 */
[----:B------:R-:W-:Y:S02]  /*7900*/  FFMA.FTZ R16, R236, R16, R164 ;  /* 0x00000010ec107223 */ /* 0x000fe400000100a4 */
[----:B------:R-:W-:-:S03]  /*7910*/  FFMA.FTZ R18, R238, R18, R161 ;  /* 0x00000012ee127223 */ /* 0x000fc600000100a1 */
[----:B------:R-:W-:Y:S02]  /*7920*/  F2FP.PACK_AB R16, R178, R16 ;  /* 0x00000010b210723e */ /* 0x000fe400000000ff */
[----:B------:R-:W-:Y:S02]  /*7930*/  F2FP.PACK_AB R178, R4, R2 ;  /* 0x0000000204b2723e */ /* 0x000fe400000000ff */
[----:B------:R-:W-:Y:S01]  /*7940*/  F2FP.PACK_AB R18, R18, R179 ;  /* 0x000000b31212723e */ /* 0x000fe200000000ff */
[C---:B------:R-:W-:Y:S01]  /*7950*/  FMUL.FTZ R2, R249.reuse, R183 ;  /* 0x000000b7f9027220 */ /* 0x040fe20000410000 */
[----:B------:R-:W-:Y:S01]  /*7960*/  F2FP.PACK_AB R179, R6, R5 ;  /* 0x0000000506b3723e */ /* 0x000fe200000000ff */
[----:B------:R-:W-:Y:S02]  /*7970*/  FMUL.FTZ R5, R249, R248 ;  /* 0x000000f8f9057220 */ /* 0x000fe40000410000 */
[----:B------:R-:W-:Y:S02]  /*7980*/  FFMA.FTZ R6, R87, R176, R147 ;  /* 0x000000b057067223 */ /* 0x000fe40000010093 */
[----:B------:R-:W-:-:S02]  /*7990*/  FFMA.FTZ R2, R234, R2, R157 ;  /* 0x00000002ea027223 */ /* 0x000fc4000001009d */
[----:B------:R-:W-:-:S05]  /*79a0*/  FFMA.FTZ R5, R237, R5, R156 ;  /* 0x00000005ed057223 */ /* 0x000fca000001009c */
[----:B------:R-:W-:Y:S01]  /*79b0*/  F2FP.PACK_AB R176, R2, R5 ;  /* 0x0000000502b0723e */ /* 0x000fe200000000ff */
[C---:B------:R-:W-:Y:S02]  /*79c0*/  FMUL.FTZ R2, R249.reuse, R13 ;  /* 0x0000000df9027220 */ /* 0x040fe40000410000 */
[C---:B------:R-:W-:Y:S02]  /*79d0*/  FMUL.FTZ R181, R249.reuse, R182 ;  /* 0x000000b6f9b57220 */ /* 0x040fe40000410000 */
[----:B------:R-:W-:Y:S02]  /*79e0*/  FMUL.FTZ R4, R249, R177 ;  /* 0x000000b1f9047220 */ /* 0x000fe40000410000 */
[----:B------:R-:W-:Y:S02]  /*79f0*/  FFMA.FTZ R180, R88, R7, R148 ;  /* 0x0000000758b47223 */ /* 0x000fe40000010094 */
[----:B------:R-:W-:Y:S02]  /*7a00*/  FFMA.FTZ R5, R89, R8, R149 ;  /* 0x0000000859057223 */ /* 0x000fe40000010095 */
[----:B------:R-:W-:-:S02]  /*7a10*/  FFMA.FTZ R2, R85, R2, R145 ;  /* 0x0000000255027223 */ /* 0x000fc40000010091 */
[----:B------:R-:W-:Y:S01]  /*7a20*/  FFMA.FTZ R177, R235, R181, R158 ;  /* 0x000000b5ebb17223 */ /* 0x000fe2000001009e */
[----:B------:R-:W-:Y:S01]  /*7a30*/  F2FP.PACK_AB R181, R10, R9 ;  /* 0x000000090ab5723e */ /* 0x000fe200000000ff */
[----:B------:R-:W-:Y:S01]  /*7a40*/  FFMA.FTZ R4, R233, R4, R159 ;  /* 0x00000004e9047223 */ /* 0x000fe2000001009f */
[----:B------:R-:W-:Y:S01]  /*7a50*/  F2FP.PACK_AB R180, R5, R180 ;  /* 0x000000b405b4723e */ /* 0x000fe200000000ff */
[C---:B------:R-:W-:Y:S01]  /*7a60*/  FMUL.FTZ R5, R249.reuse, R14 ;  /* 0x0000000ef9057220 */ /* 0x040fe20000410000 */
[----:B------:R-:W-:Y:S01]  /*7a70*/  F2FP.PACK_AB R183, R6, R23 ;  /* 0x0000001706b7723e */ /* 0x000fe200000000ff */
[C---:B------:R-:W-:Y:S01]  /*7a80*/  FMUL.FTZ R9, R249.reuse, R22 ;  /* 0x00000016f9097220 */ /* 0x040fe20000410000 */
[----:B------:R-:W-:Y:S01]  /*7a90*/  F2FP.PACK_AB R182, R2, R11 ;  /* 0x0000000b02b6723e */ /* 0x000fe200000000ff */
[C---:B------:R-:W-:Y:S02]  /*7aa0*/  FMUL.FTZ R8, R249.reuse, R187 ;  /* 0x000000bbf9087220 */ /* 0x040fe40000410000 */
[----:B------:R-:W-:-:S02]  /*7ab0*/  FMUL.FTZ R2, R249, R15 ;  /* 0x0000000ff9027220 */ /* 0x000fc40000410000 */
[C---:B------:R-:W-:Y:S02]  /*7ac0*/  FMUL.FTZ R7, R249.reuse, R20 ;  /* 0x00000014f9077220 */ /* 0x040fe40000410000 */
[C---:B------:R-:W-:Y:S01]  /*7ad0*/  FMUL.FTZ R6, R249.reuse, R21 ;  /* 0x00000015f9067220 */ /* 0x040fe20000410000 */
[----:B------:R-:W-:Y:S01]  /*7ae0*/  F2FP.PACK_AB R177, R4, R177 ;  /* 0x000000b104b1723e */ /* 0x000fe200000000ff */
        /* <DEDUP_REMOVED lines=9> */
[----:B------:R-:W-:Y:S01]  /*7b80*/  F2FP.PACK_AB R5, R8, R5 ;  /* 0x000000050805723e */ /* 0x000fe200000000ff */
[----:B------:R-:W-:Y:S01]  /*7b90*/  FFMA.FTZ R11, R77, R184, R137 ;  /* 0x000000b84d0b7223 */ /* 0x000fe20000010089 */
[----:B------:R-:W-:Y:S01]  /*7ba0*/  F2FP.PACK_AB R4, R9, R4 ;  /* 0x000000040904723e */ /* 0x000fe200000000ff */
[----:B------:R-:W-:Y:S01]  /*7bb0*/  IMAD.WIDE.U32 R2, R3, R233, c[0x0][0x208] ;  /* 0x0000820003027625 */ /* 0x000fe200078e00e9 */
[----:B------:R-:W-:-:S03]  /*7bc0*/  F2FP.PACK_AB R7, R14, R7 ;  /* 0x000000070e07723e */ /* 0x000fc600000000ff */
[----:B------:R-:W-:Y:S01]  /*7bd0*/  IMAD.WIDE.U32 R8, R12, R233, c[0x0][0x208] ;  /* 0x000082000c087625 */ /* 0x000fe200078e00e9 */
[----:B------:R-:W-:-:S03]  /*7be0*/  F2FP.PACK_AB R6, R11, R10 ;  /* 0x0000000a0b06723e */ /* 0x000fc600000000ff */
        /* <DEDUP_REMOVED lines=25> */
[----:B------:R-:W-:Y:S01]  /*7d80*/  F2FP.PACK_AB R9, R2, R9 ;  /* 0x000000090209723e */ /* 0x000fe200000000ff */
[C---:B------:R-:W-:Y:S02]  /*7d90*/  FMUL.FTZ R192, R249.reuse, R203 ;  /* 0x000000cbf9c07220 */ /* 0x040fe40000410000 */
[C---:B------:R-:W-:Y:S02]  /*7da0*/  FMUL.FTZ R194, R249.reuse, R205 ;  /* 0x000000cdf9c27220 */ /* 0x040fe40000410000 */
[----:B------:R-:W-:-:S02]  /*7db0*/  FMUL.FTZ R203, R249, R217 ;  /* 0x000000d9f9cb7220 */ /* 0x000fc40000410000 */
[C---:B------:R-:W-:Y:S02]  /*7dc0*/  FMUL.FTZ R205, R249.reuse, R218 ;  /* 0x000000daf9cd7220 */ /* 0x040fe40000410000 */
[C---:B------:R-:W-:Y:S02]  /*7dd0*/  FMUL.FTZ R184, R249.reuse, R195 ;  /* 0x000000c3f9b87220 */ /* 0x040fe40000410000 */
[----:B------:R-:W-:Y:S02]  /*7de0*/  FMUL.FTZ R193, R249, R204 ;  /* 0x000000ccf9c17220 */ /* 0x000fe40000410000 */
[----:B------:R-:W-:Y:S01]  /*7df0*/  FFMA.FTZ R20, R74, R20, R134 ;  /* 0x000000144a147223 */ /* 0x000fe20000010086 */
[----:B-1----:R-:W-:Y:S01]  /*7e00*/  F2FP.PACK_AB R4, R15, R14 ;  /* 0x0000000e0f04723e */ /* 0x002fe200000000ff */
        /* <DEDUP_REMOVED lines=20> */
[----:B------:R-:W-:Y:S01]  /*7f50*/  F2FP.PACK_AB R5, R21, R20 ;  /* 0x000000141505723e */ /* 0x000fe200000000ff */
[----:B------:R-:W-:Y:S01]  /*7f60*/  FMUL.FTZ R202, R249, R212 ;  /* 0x000000d4f9ca7220 */ /* 0x000fe20000410000 */
[----:B------:R-:W-:Y:S01]  /*7f70*/  F2FP.PACK_AB R14, R3, R14 ;  /* 0x0000000e030e723e */ /* 0x000fe200000000ff */
[C---:B------:R-:W-:Y:S01]  /*7f80*/  FMUL.FTZ R201, R249.reuse, R216 ;  /* 0x000000d8f9c97220 */ /* 0x040fe20000410000 */
[----:B------:R-:W-:Y:S01]  /*7f90*/  F2FP.PACK_AB R13, R2, R13 ;  /* 0x0000000d020d723e */ /* 0x000fe200000000ff */
[----:B------:R-:W-:Y:S01]  /*7fa0*/  FMUL.FTZ R210, R249, R222 ;  /* 0x000000def9d27220 */ /* 0x000fe20000410000 */
[----:B------:R-:W-:Y:S01]  /*7fb0*/  F2FP.PACK_AB R6, R23, R22 ;  /* 0x000000161706723e */ /* 0x000fe200000000ff */
        /* <DEDUP_REMOVED lines=11> */
[----:B------:R-:W-:Y:S01]  /*8070*/  F2FP.PACK_AB R17, R16, R17 ;  /* 0x000000111011723e */ /* 0x000fe200000000ff */
        /* <DEDUP_REMOVED lines=17> */
[----:B------:R-:W-:Y:S01]  /*8190*/  F2FP.PACK_AB R7, R185, R184 ;  /* 0x000000b8b907723e */ /* 0x000fe200000000ff */
[----:B------:R-:W-:Y:S01]  /*81a0*/  FFMA.FTZ R20, R40, R209, R100 ;  /* 0x000000d128147223 */ /* 0x000fe20000010064 */
[----:B------:R-:W-:Y:S01]  /*81b0*/  F2FP.PACK_AB R18, R3, R18 ;  /* 0x000000120312723e */ /* 0x000fe200000000ff */
[----:B------:R-:W-:Y:S01]  /*81c0*/  FFMA.FTZ R22, R36, R216, R96 ;  /* 0x000000d824167223 */ /* 0x000fe20000010060 */
[----:B------:R-:W-:Y:S01]  /*81d0*/  F2FP.PACK_AB R21, R2, R21 ;  /* 0x000000150215723e */ /* 0x000fe200000000ff */
[----:B------:R-:W-:Y:S02]  /*81e0*/  FFMA.FTZ R217, R37, R217, R97 ;  /* 0x000000d925d97223 */ /* 0x000fe40000010061 */
[----:B------:R-:W-:Y:S01]  /*81f0*/  FFMA.FTZ R211, R41, R211, R101 ;  /* 0x000000d329d37223 */ /* 0x000fe20000010065 */
[----:B------:R-:W-:Y:S01]  /*8200*/  F2FP.PACK_AB R11, R11, R192 ;  /* 0x000000c00b0b723e */ /* 0x000fe200000000ff */
[----:B------:R-:W-:Y:S01]  /*8210*/  IMAD.WIDE.U32 R206, R206, R233, c[0x0][0x208] ;  /* 0x00008200cece7625 */ /* 0x000fe200078e00e9 */
[----:B------:R-:W-:-:S02]  /*8220*/  F2FP.PACK_AB R10, R191, R10 ;  /* 0x0000000abf0a723e */ /* 0x000fc400000000ff */
[----:B------:R-:W-:Y:S01]  /*8230*/  F2FP.PACK_AB R8, R187, R8 ;  /* 0x00000008bb08723e */ /* 0x000fe200000000ff */
[----:B------:R-:W-:Y:S01]  /*8240*/  IMAD.WIDE.U32 R2, R213, R233, c[0x0][0x208] ;  /* 0x00008200d5027625 */ /* 0x000fe200078e00e9 */
        /* <DEDUP_REMOVED lines=19> */
.L_x_33833:
[----:B------:R-:W-:Y:S05]  /*8380*/  EXIT ;  /* 0x000000000000794d */ /* 0x000fea0003800000 */
.L_x_33831:
[----:B------:R-:W-:Y:S01]  /*8390*/  HFMA2.MMA R250, -RZ, RZ, 0, 1.847743988037109375e-06 ;  /* 0x0000001ffffa7435 */ /* 0x000fe200000001ff */
[----:B------:R-:W-:Y:S02]  /*83a0*/  MOV R178, 0x1 ;  /* 0x0000000100b27802 */ /* 0x000fe40000000f00 */
[----:B------:R-:W-:Y:S02]  /*83b0*/  MOV R177, 0xffffffff ;  /* 0xffffffff00b17802 */ /* 0x000fe40000000f00 */
[----:B------:R-:W-:Y:S02]  /*83c0*/  MOV R176, 0x83e0 ;  /* 0x000083e000b07802 */ /* 0x000fe40000000f00 */
[----:B-----5:R-:W-:Y:S05]  /*83d0*/  CALL.REL.NOINC `($__internal_43_$__cuda_sm70_shflsync_bfly_p) ;  /* 0x00000d8000007944 */ /* 0x020fea0003c00000 */
[----:B-1----:R-:W-:Y:S05]  /*83e0*/  BRA `(.L_x_33835) ;  /* 0xffffdee000007947 */ /* 0x002fea000383ffff */
.L_x_33832:
[----:B------:R-:W-:Y:S01]  /*83f0*/  HFMA2.MMA R178, -RZ, RZ, 0, 1.1920928955078125e-07 ;  /* 0x00000002ffb27435 */ /* 0x000fe200000001ff */
[----:B------:R-:W-:Y:S02]  /*8400*/  MOV R250, 0x1f ;  /* 0x0000001f00fa7802 */ /* 0x000fe40000000f00 */
[----:B------:R-:W-:Y:S02]  /*8410*/  MOV R177, 0xffffffff ;  /* 0xffffffff00b17802 */ /* 0x000fe40000000f00 */
[----:B------:R-:W-:-:S02]  /*8420*/  MOV R176, 0x8440 ;  /* 0x0000844000b07802 */ /* 0x000fc40000000f00 */
[----:B-----5:R-:W-:Y:S05]  /*8430*/  CALL.REL.NOINC `($__internal_43_$__cuda_sm70_shflsync_bfly_p) ;  /* 0x00000d2000007944 */ /* 0x020fea0003c00000 */
[----:B-1----:R-:W-:Y:S01]  /*8440*/  FADD.FTZ R179, R179, R178 ;  /* 0x000000b2b3b37221 */ /* 0x002fe20000010000 */
[----:B------:R-:W-:Y:S01]  /*8450*/  HFMA2.MMA R178, -RZ, RZ, 0, 2.384185791015625e-07 ;  /* 0x00000004ffb27435 */ /* 0x000fe200000001ff */
[----:B------:R-:W-:-:S02]  /*8460*/  MOV R250, 0x1f ;  /* 0x0000001f00fa7802 */ /* 0x000fc40000000f00 */
[----:B------:R-:W-:Y:S02]  /*8470*/  MOV R177, 0xffffffff ;  /* 0xffffffff00b17802 */ /* 0x000fe40000000f00 */
[----:B------:R-:W-:Y:S02]  /*8480*/  MOV R176, 0x84a0 ;  /* 0x000084a000b07802 */ /* 0x000fe40000000f00 */
[----:B------:R-:W-:Y:S05]  /*8490*/  CALL.REL.NOINC `($__internal_43_$__cuda_sm70_shflsync_bfly_p) ;  /* 0x00000cc000007944 */ /* 0x000fea0003c00000 */
[----:B-1----:R-:W-:Y:S01]  /*84a0*/  FADD.FTZ R179, R179, R178 ;  /* 0x000000b2b3b37221 */ /* 0x002fe20000010000 */
[----:B------:R-:W-:Y:S01]  /*84b0*/  HFMA2.MMA R178, -RZ, RZ, 0, 4.76837158203125e-07 ;  /* 0x00000008ffb27435 */ /* 0x000fe200000001ff */
[----:B------:R-:W-:Y:S02]  /*84c0*/  MOV R250, 0x1f ;  /* 0x0000001f00fa7802 */ /* 0x000fe40000000f00 */
[----:B------:R-:W-:Y:S02]  /*84d0*/  MOV R177, 0xffffffff ;  /* 0xffffffff00b17802 */ /* 0x000fe40000000f00 */
[----:B------:R-:W-:Y:S02]  /*84e0*/  MOV R176, 0x8500 ;  /* 0x0000850000b07802 */ /* 0x000fe40000000f00 */
[----:B------:R-:W-:Y:S05]  /*84f0*/  CALL.REL.NOINC `($__internal_43_$__cuda_sm70_shflsync_bfly_p) ;  /* 0x00000c6000007944 */ /* 0x000fea0003c00000 */
[----:B-1----:R-:W-:Y:S01]  /*8500*/  FADD.FTZ R179, R179, R178 ;  /* 0x000000b2b3b37221 */ /* 0x002fe20000010000 */
[----:B------:R-:W-:Y:S01]  /*8510*/  HFMA2.MMA R178, -RZ, RZ, 0, 9.5367431640625e-07 ;  /* 0x00000010ffb27435 */ /* 0x000fe200000001ff */
[----:B------:R-:W-:-:S02]  /*8520*/  MOV R250, 0x1f ;  /* 0x0000001f00fa7802 */ /* 0x000fc40000000f00 */
[----:B------:R-:W-:Y:S02]  /*8530*/  MOV R177, 0xffffffff ;  /* 0xffffffff00b17802 */ /* 0x000fe40000000f00 */
[----:B------:R-:W-:Y:S02]  /*8540*/  MOV R176, 0x8560 ;  /* 0x0000856000b07802 */ /* 0x000fe40000000f00 */
[----:B------:R-:W-:Y:S05]  /*8550*/  CALL.REL.NOINC `($__internal_43_$__cuda_sm70_shflsync_bfly_p) ;  /* 0x00000c0000007944 */ /* 0x000fea0003c00000 */
        /* <DEDUP_REMOVED lines=166> */
[----:B------:R-:W-:Y:S05]  /*8fc0*/  CALL.REL.NOINC `($__internal_43_$__cuda_sm70_shflsync_bfly_p) ;  /* 0x0000019000007944 */ /* 0x000fea0003c00000 */
[----:B-1----:R-:W-:Y:S01]  /*8fd0*/  FADD.FTZ R179, R179, R178 ;  /* 0x000000b2b3b37221 */ /* 0x002fe20000010000 */
[----:B------:R-:W-:Y:S01]  /*8fe0*/  HFMA2.MMA R178, -RZ, RZ, 0, 1.1920928955078125e-07 ;  /* 0x00000002ffb27435 */ /* 0x000fe200000001ff */
[----:B------:R-:W-:Y:S02]  /*8ff0*/  MOV R250, 0x1f ;  /* 0x0000001f00fa7802 */ /* 0x000fe40000000f00 */
[----:B------:R-:W-:Y:S02]  /*9000*/  MOV R177, 0xffffffff ;  /* 0xffffffff00b17802 */ /* 0x000fe40000000f00 */
[----:B------:R-:W-:Y:S02]  /*9010*/  MOV R176, 0x9030 ;  /* 0x0000903000b07802 */ /* 0x000fe40000000f00 */
[----:B------:R-:W-:Y:S05]  /*9020*/  CALL.REL.NOINC `($__internal_43_$__cuda_sm70_shflsync_bfly_p) ;  /* 0x0000013000007944 */ /* 0x000fea0003c00000 */
[----:B-1----:R-:W-:Y:S01]  /*9030*/  FADD.FTZ R179, R179, R178 ;  /* 0x000000b2b3b37221 */ /* 0x002fe20000010000 */
[----:B------:R-:W-:Y:S01]  /*9040*/  HFMA2.MMA R178, -RZ, RZ, 0, 2.384185791015625e-07 ;  /* 0x00000004ffb27435 */ /* 0x000fe200000001ff */
[----:B------:R-:W-:Y:S02]  /*9050*/  MOV R250, 0x1f ;  /* 0x0000001f00fa7802 */ /* 0x000fe40000000f00 */
[----:B------:R-:W-:-:S02]  /*9060*/  MOV R177, 0xffffffff ;  /* 0xffffffff00b17802 */ /* 0x000fc40000000f00 */
        /* <DEDUP_REMOVED lines=10> */
[----:B------:R-:W-:Y:S02]  /*9110*/  MOV R250, 0x1f ;  /* 0x0000001f00fa7802 */ /* 0x000fe40000000f00 */
[----:B------:R-:W-:-:S02]  /*9120*/  MOV R177, 0xffffffff ;  /* 0xffffffff00b17802 */ /* 0x000fc40000000f00 */
[----:B------:R-:W-:Y:S02]  /*9130*/  MOV R176, 0x9150 ;  /* 0x0000915000b07802 */ /* 0x000fe40000000f00 */
[----:B------:R-:W-:Y:S05]  /*9140*/  CALL.REL.NOINC `($__internal_43_$__cuda_sm70_shflsync_bfly_p) ;  /* 0x0000001000007944 */ /* 0x000fea0003c00000 */
[----:B-1----:R-:W-:Y:S05]  /*9150*/  BRA `(.L_x_33836) ;  /* 0xffffdcb000007947 */ /* 0x002fea000383ffff */
        .weak           $__internal_43_$__cuda_sm70_shflsync_bfly_p
        .type           $__internal_43_$__cuda_sm70_shflsync_bfly_p,@function
        .size           $__internal_43_$__cuda_sm70_shflsync_bfly_p,(.L_x_65423 - $__internal_43_$__cuda_sm70_shflsync_bfly_p)
$__internal_43_$__cuda_sm70_shflsync_bfly_p:
[----:B------:R-:W-:Y:S04]  /*9160*/  WARPSYNC R177 ;  /* 0x000000b100007348 */ /* 0x000fe80003800000 */
[----:B------:R0:W1:Y:S02]  /*9170*/  SHFL.BFLY PT, R178, R179, R178, R250 ;  /* 0x0c0000b2b3b27389 */ /* 0x00006400000e00fa */
[----:B0-----:R-:W-:-:S06]  /*9180*/  HFMA2.MMA R177, -RZ, RZ, 0, 0 ;  /* 0x00000000ffb17435 */ /* 0x001fcc00000001ff */
[----:B------:R-:W-:Y:S05]  /*9190*/  RET.REL.NODEC R176 `(_ZN10layer_norm31ln_parallel_residual_fwd_kernelINS_13Kernel_traitsIf6__halfS2_S2_fjLj2560ELj1ELj4ELj1ELj16ENS_18Kernel_traits_baseILj2560EfS2_S2_S2_fjLj128EEEEELb0ELb1ELb1EEEvNS_9FwdParamsE) ;  /* 0xffff6e60b0007950 */ /* 0x000fea0003c3ffff */
.L_x_33837:
        /* <DEDUP_REMOVED lines=14> */
.L_x_65423:


//--------------------- .text._ZN10layer_norm31ln_parallel_residual_fwd_kernelINS_13Kernel_traitsIf6__halfS2_S2_fjLj2560ELj1ELj4ELj1ELj16ENS_18Kernel_traits_baseILj2560EfS2_S2_S2_fjLj128EEEEELb1ELb0ELb0EEEvNS_9FwdParamsE --------------------------
	.section	.text._ZN10layer_norm31ln_parallel_residual_fwd_kernelINS_13Kernel_traitsIf6__halfS2_S2_fjLj2560ELj1ELj4ELj1ELj16ENS_18Kernel_traits_baseILj2560EfS2_S2_S2_fjLj128EEEEELb1ELb0ELb0EEEvNS_9FwdParamsE,"ax",@progbits
	.sectioninfo	@"SHI_REGISTERS=128"
	.align	128
        .global         _ZN10layer_norm31ln_parallel_residual_fwd_kernelINS_13Kernel_traitsIf6__halfS2_S2_fjLj2560ELj1ELj4ELj1ELj16ENS_18Kernel_traits_baseILj2560EfS2_S2_S2_fjLj128EEEEELb1ELb0ELb0EEEvNS_9FwdParamsE
        .type           _ZN10layer_norm31ln_parallel_residual_fwd_kernelINS_13Kernel_traitsIf6__halfS2_S2_fjLj2560ELj1ELj4ELj1ELj16ENS_18Kernel_traits_baseILj2560EfS2_S2_S2_fjLj128EEEEELb1ELb0ELb0EEEvNS_9FwdParamsE,@function
        .size           _ZN10layer_norm31ln_parallel_residual_fwd_kernelINS_13Kernel_traitsIf6__halfS2_S2_fjLj2560ELj1ELj4ELj1ELj16ENS_18Kernel_traits_baseILj2560EfS2_S2_S2_fjLj128EEEEELb1ELb0ELb0EEEvNS_9FwdParamsE,(.L_x_65424 - _ZN10layer_norm31ln_parallel_residual_fwd_kernelINS_13Kernel_traitsIf6__halfS2_S2_fjLj2560ELj1ELj4ELj1ELj16ENS_18Kernel_traits_baseILj2560EfS2_S2_S2_fjLj128EEEEELb1ELb0ELb0EEEvNS_9FwdParamsE)
        .other          _ZN10layer_norm31ln_parallel_residual_fwd_kernelINS_13Kernel_traitsIf6__halfS2_S2_fjLj2560ELj1ELj4ELj1ELj16ENS_18Kernel_traits_baseILj2560EfS2_S2_S2_fjLj128EEEEELb1ELb0ELb0EEEvNS_9FwdParamsE,@"STO_CUDA_ENTRY STV_DEFAULT"
_ZN10layer_norm31ln_parallel_residual_fwd_kernelINS_13Kernel_traitsIf6__halfS2_S2_fjLj2560ELj1ELj4ELj1ELj16ENS_18Kernel_traits_baseILj2560EfS2_S2_S2_fjLj128EEEEELb1ELb0ELb0EEEvNS_9FwdParamsE:
.text._ZN10layer_norm31ln_parallel_residual_fwd_kernelINS_13Kernel_traitsIf6__halfS2_S2_fjLj2560ELj1ELj4ELj1ELj16ENS_18Kernel_traits_baseILj2560EfS2_S2_S2_fjLj128EEEEELb1ELb0ELb0EEEvNS_9FwdParamsE:
        /* <DEDUP_REMOVED lines=148> */
.L_x_33839:
[----:B------:R-:W-:Y:S05]  /*0940*/  BSYNC B0 ;  /* 0x0000000000007941 */ /* 0x000fea0003800000 */
.L_x_33838:
        /* <DEDUP_REMOVED lines=52> */
.L_x_33841:
[----:B------:R-:W-:Y:S05]  /*0c90*/  BSYNC B0 ;  /* 0x0000000000007941 */ /* 0x000fea0003800000 */
.L_x_33840:
        /* <DEDUP_REMOVED lines=52> */
.L_x_33843:
[----:B------:R-:W-:Y:S05]  /*0fe0*/  BSYNC B0 ;  /* 0x0000000000007941 */ /* 0x000fea0003800000 */
.L_x_33842:
        /* <DEDUP_REMOVED lines=52> */
.L_x_33845:
[----:B------:R-:W-:Y:S05]  /*1330*/  BSYNC B0 ;  /* 0x0000000000007941 */ /* 0x000fea0003800000 */
.L_x_33844:
        /* <DEDUP_REMOVED lines=52> */
.L_x_33847:
[----:B------:R-:W-:Y:S05]  /*1680*/  BSYNC B0 ;  /* 0x0000000000007941 */ /* 0x000fea0003800000 */
.L_x_33846:
        /* <DEDUP_REMOVED lines=52> */
.L_x_33849:
[----:B------:R-:W-:Y:S05]  /*19d0*/  BSYNC B0 ;  /* 0x0000000000007941 */ /* 0x000fea0003800000 */
.L_x_33848:
        /* <DEDUP_REMOVED lines=54> */
.L_x_33851:
[----:B------:R-:W-:Y:S05]  /*1d40*/  BSYNC B0 ;  /* 0x0000000000007941 */ /* 0x000fea0003800000 */
.L_x_33850:
        /* <DEDUP_REMOVED lines=52> */
.L_x_33853:
[----:B------:R-:W-:Y:S05]  /*2090*/  BSYNC B0 ;  /* 0x0000000000007941 */ /* 0x000fea0003800000 */
.L_x_33852:
        /* <DEDUP_REMOVED lines=52> */
.L_x_33855:
[----:B------:R-:W-:Y:S05]  /*23e0*/  BSYNC B0 ;  /* 0x0000000000007941 */ /* 0x000fea0003800000 */
.L_x_33854:
        /* <DEDUP_REMOVED lines=51> */
.L_x_33857:
[----:B------:R-:W-:Y:S05]  /*2720*/  BSYNC B0 ;  /* 0x0000000000007941 */ /* 0x000fea0003800000 */
.L_x_33856:
        /* <DEDUP_REMOVED lines=15> */
.L_x_35191:
        /* <DEDUP_REMOVED lines=37> */
.L_x_33862:
[----:B------:R-:W-:Y:S02]  /*2a70*/  IMAD.MOV.U32 R8, RZ, RZ, R22 ;  /* 0x000000ffff087224 */ /* 0x000fe400078e0016 */
.L_x_33863:
[----:B------:R-:W-:Y:S05]  /*2a80*/  BSYNC B2 ;  /* 0x0000000000027941 */ /* 0x000fea0003800000 */
.L_x_33861:
        /* <DEDUP_REMOVED lines=16> */
.L_x_33867:
[----:B------:R-:W-:Y:S05]  /*2b90*/  BSYNC B3 ;  /* 0x0000000000037941 */ /* 0x000fea0003800000 */
.L_x_33866:
        /* <DEDUP_REMOVED lines=42> */
.L_x_33865:
[----:B------:R-:W-:Y:S05]  /*2e40*/  BSYNC B2 ;  /* 0x0000000000027941 */ /* 0x000fea0003800000 */
.L_x_33864:
        /* <DEDUP_REMOVED lines=18> */
.L_x_33868:
        /* <DEDUP_REMOVED lines=12> */
.L_x_33871:
[----:B------:R-:W-:Y:S02]  /*3030*/  IMAD.MOV.U32 R8, RZ, RZ, R22 ;  /* 0x000000ffff087224 */ /* 0x000fe400078e0016 */
.L_x_33872:
[----:B------:R-:W-:Y:S05]  /*3040*/  BSYNC B2 ;  /* 0x0000000000027941 */ /* 0x000fea0003800000 */
.L_x_33870:
        /* <DEDUP_REMOVED lines=16> */
.L_x_33876:
[----:B------:R-:W-:Y:S05]  /*3150*/  BSYNC B3 ;  /* 0x0000000000037941 */ /* 0x000fea0003800000 */
.L_x_33875:
        /* <DEDUP_REMOVED lines=42> */
.L_x_33874:
[----:B------:R-:W-:Y:S05]  /*3400*/  BSYNC B2 ;  /* 0x0000000000027941 */ /* 0x000fea0003800000 */
.L_x_33873:
        /* <DEDUP_REMOVED lines=9> */
[----:B------:R-:W-:-:S04]  /*34a0*/  SEL R8, RZ, 0x1, P2 ;  /* 0x00000001ff087807 */ /* 0x000fc80001000000 */
[----:B------:R-:W-:Y:S02]  /*34b0*/  PRMT R16, R8, 0x7610, R16 ;  /* 0x0000761008107816 */ /* 0x000fe40000000010 */
.L_x_33869:
        /* <DEDUP_REMOVED lines=12> */
.L_x_33878:
[----:B------:R-:W-:Y:S02]  /*3580*/  IMAD.MOV.U32 R8, RZ, RZ, R22 ;  /* 0x000000ffff087224 */ /* 0x000fe400078e0016 */
.L_x_33879:
[----:B------:R-:W-:Y:S05]  /*3590*/  BSYNC B2 ;  /* 0x0000000000027941 */ /* 0x000fea0003800000 */
.L_x_33877:
        /* <DEDUP_REMOVED lines=16> */
.L_x_33883:
[----:B------:R-:W-:Y:S05]  /*36a0*/  BSYNC B3 ;  /* 0x0000000000037941 */ /* 0x000fea0003800000 */
.L_x_33882:
        /* <DEDUP_REMOVED lines=42> */
.L_x_33881:
[----:B------:R-:W-:Y:S05]  /*3950*/  BSYNC B2 ;  /* 0x0000000000027941 */ /* 0x000fea0003800000 */
.L_x_33880:
[----:B------:R-:W0:Y:S01]  /*3960*/  I2F.U32 R8, R8 ;  /* 0x0000000800087306 */ /* 0x000e220000201000 */
[----:B------:R-:W-:Y:S01]  /*3970*/  LOP3.LUT R24, R24, 0xfffffffb, RZ, 0xc0, !PT ;  /* 0xfffffffb18187812 */ /* 0x000fe200078ec0ff */
[----:B0-----:R-:W-:-:S05]  /*3980*/  FFMA.FTZ R8, R8, R42, 1.1641532182693481445e-10 ;  /* 0x2f00000008087423 */ /* 0x001fca000001002a */
[----:B------:R-:W-:Y:S01]  /*3990*/  FSETP.GTU.FTZ.AND P2, PT, R8, c[0x0][0x1e4], PT ;  /* 0x0000790008007a0b */ /* 0x000fe20003f5c000 */
[----:B------:R-:W-:-:S05]  /*39a0*/  HADD2.F32 R8, -RZ, R36.H1_H1 ;  /* 0x30000024ff087230 */ /* 0x000fca0000004100 */
[----:B------:R-:W-:-:S05]  /*39b0*/  FMUL.FTZ R8, R8, c[0x0][0x1e8] ;  /* 0x00007a0008087a20 */ /* 0x000fca0000410000 */
[----:B------:R-:W-:Y:S02]  /*39c0*/  FSEL R105, R8, RZ, !P2 ;  /* 0x000000ff08697208 */ /* 0x000fe40005000000 */
        /* <DEDUP_REMOVED lines=8> */
.L_x_33884:
        /* <DEDUP_REMOVED lines=12> */
.L_x_33887:
[----:B------:R-:W-:Y:S02]  /*3b10*/  IMAD.MOV.U32 R8, RZ, RZ, R22 ;  /* 0x000000ffff087224 */ /* 0x000fe400078e0016 */
.L_x_33888:
[----:B------:R-:W-:Y:S05]  /*3b20*/  BSYNC B2 ;  /* 0x0000000000027941 */ /* 0x000fea0003800000 */
.L_x_33886:
        /* <DEDUP_REMOVED lines=16> */
.L_x_33892:
[----:B------:R-:W-:Y:S05]  /*3c30*/  BSYNC B3 ;  /* 0x0000000000037941 */ /* 0x000fea0003800000 */
.L_x_33891:
        /* <DEDUP_REMOVED lines=42> */
.L_x_33890:
[----:B------:R-:W-:Y:S05]  /*3ee0*/  BSYNC B2 ;  /* 0x0000000000027941 */ /* 0x000fea0003800000 */
.L_x_33889:
        /* <DEDUP_REMOVED lines=10> */
[----:B------:R-:W-:Y:S02]  /*3f90*/  PRMT R15, R8, 0x7610, R15 ;  /* 0x00007610080f7816 */ /* 0x000fe4000000000f */
.L_x_33885:
        /* <DEDUP_REMOVED lines=12> */
.L_x_33894:
[----:B------:R-:W-:Y:S02]  /*4060*/  IMAD.MOV.U32 R8, RZ, RZ, R22 ;  /* 0x000000ffff087224 */ /* 0x000fe400078e0016 */
.L_x_33895:
[----:B------:R-:W-:Y:S05]  /*4070*/  BSYNC B2 ;  /* 0x0000000000027941 */ /* 0x000fea0003800000 */
.L_x_33893:
        /* <DEDUP_REMOVED lines=16> */
.L_x_33899:
[----:B------:R-:W-:Y:S05]  /*4180*/  BSYNC B3 ;  /* 0x0000000000037941 */ /* 0x000fea0003800000 */
.L_x_33898:
        /* <DEDUP_REMOVED lines=42> */
.L_x_33897:
[----:B------:R-:W-:Y:S05]  /*4430*/  BSYNC B2 ;  /* 0x0000000000027941 */ /* 0x000fea0003800000 */
.L_x_33896:
        /* <DEDUP_REMOVED lines=15> */
.L_x_33900:
        /* <DEDUP_REMOVED lines=12> */
.L_x_33903:
[----:B------:R-:W-:Y:S02]  /*45f0*/  IMAD.MOV.U32 R8, RZ, RZ, R22 ;  /* 0x000000ffff087224 */ /* 0x000fe400078e0016 */
.L_x_33904:
[----:B------:R-:W-:Y:S05]  /*4600*/  BSYNC B2 ;  /* 0x0000000000027941 */ /* 0x000fea0003800000 */
.L_x_33902:
        /* <DEDUP_REMOVED lines=16> */
.L_x_33908:
[----:B------:R-:W-:Y:S05]  /*4710*/  BSYNC B3 ;  /* 0x0000000000037941 */ /* 0x000fea0003800000 */
.L_x_33907:
        /* <DEDUP_REMOVED lines=42> */
.L_x_33906:
[----:B------:R-:W-:Y:S05]  /*49c0*/  BSYNC B2 ;  /* 0x0000000000027941 */ /* 0x000fea0003800000 */
.L_x_33905:
        /* <DEDUP_REMOVED lines=11> */
.L_x_33901:
        /* <DEDUP_REMOVED lines=12> */
.L_x_33910:
[----:B------:R-:W-:Y:S02]  /*4b40*/  IMAD.MOV.U32 R8, RZ, RZ, R22 ;  /* 0x000000ffff087224 */ /* 0x000fe400078e0016 */
.L_x_33911:
[----:B------:R-:W-:Y:S05]  /*4b50*/  BSYNC B2 ;  /* 0x0000000000027941 */ /* 0x000fea0003800000 */
.L_x_33909:
        /* <DEDUP_REMOVED lines=16> */
.L_x_33915:
[----:B------:R-:W-:Y:S05]  /*4c60*/  BSYNC B3 ;  /* 0x0000000000037941 */ /* 0x000fea0003800000 */
.L_x_33914:
        /* <DEDUP_REMOVED lines=42> */
.L_x_33913:
[----:B------:R-:W-:Y:S05]  /*4f10*/  BSYNC B2 ;  /* 0x0000000000027941 */ /* 0x000fea0003800000 */
.L_x_33912:
        /* <DEDUP_REMOVED lines=15> */
.L_x_33916:
        /* <DEDUP_REMOVED lines=12> */
.L_x_33919:
[----:B------:R-:W-:Y:S02]  /*50d0*/  IMAD.MOV.U32 R8, RZ, RZ, R22 ;  /* 0x000000ffff087224 */ /* 0x000fe400078e0016 */
.L_x_33920:
[----:B------:R-:W-:Y:S05]  /*50e0*/  BSYNC B2 ;  /* 0x0000000000027941 */ /* 0x000fea0003800000 */
.L_x_33918:
        /* <DEDUP_REMOVED lines=16> */
.L_x_33924:
[----:B------:R-:W-:Y:S05]  /*51f0*/  BSYNC B3 ;  /* 0x0000000000037941 */ /* 0x000fea0003800000 */
.L_x_33923:
        /* <DEDUP_REMOVED lines=42> */
.L_x_33922:
[----:B------:R-:W-:Y:S05]  /*54a0*/  BSYNC B2 ;  /* 0x0000000000027941 */ /* 0x000fea0003800000 */
.L_x_33921:
        /* <DEDUP_REMOVED lines=11> */
.L_x_33917:
        /* <DEDUP_REMOVED lines=12> */
.L_x_33926:
[----:B------:R-:W-:Y:S02]  /*5620*/  IMAD.MOV.U32 R8, RZ, RZ, R22 ;  /* 0x000000ffff087224 */ /* 0x000fe400078e0016 */
.L_x_33927:
[----:B------:R-:W-:Y:S05]  /*5630*/  BSYNC B2 ;  /* 0x0000000000027941 */ /* 0x000fea0003800000 */
.L_x_33925:
        /* <DEDUP_REMOVED lines=16> */
.L_x_33931:
[----:B------:R-:W-:Y:S05]  /*5740*/  BSYNC B3 ;  /* 0x0000000000037941 */ /* 0x000fea0003800000 */
.L_x_33930:
        /* <DEDUP_REMOVED lines=42> */
.L_x_33929:
[----:B------:R-:W-:Y:S05]  /*59f0*/  BSYNC B2 ;  /* 0x0000000000027941 */ /* 0x000fea0003800000 */
.L_x_33928:
        /* <DEDUP_REMOVED lines=13> */
.L_x_33932:
        /* <DEDUP_REMOVED lines=12> */
.L_x_33935:
[----:B------:R-:W-:Y:S02]  /*5b90*/  IMAD.MOV.U32 R8, RZ, RZ, R22 ;  /* 0x000000ffff087224 */ /* 0x000fe400078e0016 */
.L_x_33936:
[----:B------:R-:W-:Y:S05]  /*5ba0*/  BSYNC B2 ;  /* 0x0000000000027941 */ /* 0x000fea0003800000 */
.L_x_33934:
        /* <DEDUP_REMOVED lines=16> */
.L_x_33940:
[----:B------:R-:W-:Y:S05]  /*5cb0*/  BSYNC B3 ;  /* 0x0000000000037941 */ /* 0x000fea0003800000 */
.L_x_33939:
        /* <DEDUP_REMOVED lines=42> */
.L_x_33938:
[----:B------:R-:W-:Y:S05]  /*5f60*/  BSYNC B2 ;  /* 0x0000000000027941 */ /* 0x000fea0003800000 */
.L_x_33937:
        /* <DEDUP_REMOVED lines=11> */
.L_x_33933:
        /* <DEDUP_REMOVED lines=12> */
.L_x_33942:
[----:B------:R-:W-:Y:S02]  /*60e0*/  IMAD.MOV.U32 R8, RZ, RZ, R22 ;  /* 0x000000ffff087224 */ /* 0x000fe400078e0016 */
.L_x_33943:
[----:B------:R-:W-:Y:S05]  /*60f0*/  BSYNC B2 ;  /* 0x0000000000027941 */ /* 0x000fea0003800000 */
.L_x_33941:
        /* <DEDUP_REMOVED lines=16> */
.L_x_33947:
[----:B------:R-:W-:Y:S05]  /*6200*/  BSYNC B3 ;  /* 0x0000000000037941 */ /* 0x000fea0003800000 */
.L_x_33946:
        /* <DEDUP_REMOVED lines=42> */
.L_x_33945:
[----:B------:R-:W-:Y:S05]  /*64b0*/  BSYNC B2 ;  /* 0x0000000000027941 */ /* 0x000fea0003800000 */
.L_x_33944:
[----:B------:R-:W0:Y:S02]  /*64c0*/  I2F.U32 R8, R8 ;  /* 0x0000000800087306 */ /* 0x000e240000201000 */
[----:B0-----:R-:W-:-:S05]  /*64d0*/  FFMA.FTZ R8, R8, R42, 1.1641532182693481445e-10 ;  /* 0x2f00000008087423 */ /* 0x001fca000001002a */
[----:B------:R-:W-:Y:S01]  /*64e0*/  FSETP.GTU.FTZ.AND P3, PT, R8, c[0x0][0x1e4], PT ;  /* 0x0000790008007a0b */ /* 0x000fe20003f7c000 */
[----:B------:R-:W-:-:S05]  /*64f0*/  HADD2.F32 R8, -RZ, R38.H1_H1 ;  /* 0x30000026ff087230 */ /* 0x000fca0000004100 */
[----:B------:R-:W-:-:S05]  /*6500*/  FMUL.FTZ R8, R8, c[0x0][0x1e8] ;  /* 0x00007a0008087a20 */ /* 0x000fca0000410000 */
        /* <DEDUP_REMOVED lines=8> */
.L_x_33948:
        /* <DEDUP_REMOVED lines=12> */
.L_x_33951:
[----:B------:R-:W-:Y:S02]  /*6650*/  IMAD.MOV.U32 R8, RZ, RZ, R22 ;  /* 0x000000ffff087224 */ /* 0x000fe400078e0016 */
.L_x_33952:
[----:B------:R-:W-:Y:S05]  /*6660*/  BSYNC B2 ;  /* 0x0000000000027941 */ /* 0x000fea0003800000 */
.L_x_33950:
        /* <DEDUP_REMOVED lines=16> */
.L_x_33956:
[----:B------:R-:W-:Y:S05]  /*6770*/  BSYNC B3 ;  /* 0x0000000000037941 */ /* 0x000fea0003800000 */
.L_x_33955:
        /* <DEDUP_REMOVED lines=42> */
.L_x_33954:
[----:B------:R-:W-:Y:S05]  /*6a20*/  BSYNC B2 ;  /* 0x0000000000027941 */ /* 0x000fea0003800000 */
.L_x_33953:
        /* <DEDUP_REMOVED lines=10> */
.L_x_33949:
        /* <DEDUP_REMOVED lines=12> */
.L_x_33958:
[----:B------:R-:W-:Y:S02]  /*6b90*/  IMAD.MOV.U32 R8, RZ, RZ, R22 ;  /* 0x000000ffff087224 */ /* 0x000fe400078e0016 */
.L_x_33959:
[----:B------:R-:W-:Y:S05]  /*6ba0*/  BSYNC B2 ;  /* 0x0000000000027941 */ /* 0x000fea0003800000 */
.L_x_33957:
        /* <DEDUP_REMOVED lines=16> */
.L_x_33963:
[----:B------:R-:W-:Y:S05]  /*6cb0*/  BSYNC B3 ;  /* 0x0000000000037941 */ /* 0x000fea0003800000 */
.L_x_33962:
        /* <DEDUP_REMOVED lines=42> */
.L_x_33961:
[----:B------:R-:W-:Y:S05]  /*6f60*/  BSYNC B2 ;  /* 0x0000000000027941 */ /* 0x000fea0003800000 */
.L_x_33960:
        /* <DEDUP_REMOVED lines=13> */
.L_x_33964:
        /* <DEDUP_REMOVED lines=12> */
.L_x_33967:
[----:B------:R-:W-:Y:S02]  /*7100*/  IMAD.MOV.U32 R18, RZ, RZ, R22 ;  /* 0x000000ffff127224 */ /* 0x000fe400078e0016 */
.L_x_33968:
[----:B------:R-:W-:Y:S05]  /*7110*/  BSYNC B2 ;  /* 0x0000000000027941 */ /* 0x000fea0003800000 */
.L_x_33966:
        /* <DEDUP_REMOVED lines=16> */
.L_x_33972:
[----:B------:R-:W-:Y:S05]  /*7220*/  BSYNC B3 ;  /* 0x0000000000037941 */ /* 0x000fea0003800000 */
.L_x_33971:
        /* <DEDUP_REMOVED lines=44> */
.L_x_33970:
[----:B------:R-:W-:Y:S05]  /*74f0*/  BSYNC B2 ;  /* 0x0000000000027941 */ /* 0x000fea0003800000 */
.L_x_33969:
        /* <DEDUP_REMOVED lines=10> */
.L_x_33965:
        /* <DEDUP_REMOVED lines=12> */
.L_x_33974:
[----:B------:R-:W-:Y:S02]  /*7660*/  IMAD.MOV.U32 R8, RZ, RZ, R22 ;  /* 0x000000ffff087224 */ /* 0x000fe400078e0016 */
.L_x_33975:
[----:B------:R-:W-:Y:S05]  /*7670*/  BSYNC B2 ;  /* 0x0000000000027941 */ /* 0x000fea0003800000 */
.L_x_33973:
        /* <DEDUP_REMOVED lines=16> */
.L_x_33979:
[----:B------:R-:W-:Y:S05]  /*7780*/  BSYNC B3 ;  /* 0x0000000000037941 */ /* 0x000fea0003800000 */
.L_x_33978:
        /* <DEDUP_REMOVED lines=42> */
.L_x_33977:
[----:B------:R-:W-:Y:S05]  /*7a30*/  BSYNC B2 ;  /* 0x0000000000027941 */ /* 0x000fea0003800000 */
.L_x_33976:
        /* <DEDUP_REMOVED lines=13> */
.L_x_33980:
        /* <DEDUP_REMOVED lines=12> */
.L_x_33983:
[----:B------:R-:W-:Y:S02]  /*7bd0*/  IMAD.MOV.U32 R7, RZ, RZ, R22 ;  /* 0x000000ffff077224 */ /* 0x000fe400078e0016 */
.L_x_33984:
[----:B------:R-:W-:Y:S05]  /*7be0*/  BSYNC B2 ;  /* 0x0000000000027941 */ /* 0x000fea0003800000 */
.L_x_33982:
        /* <DEDUP_REMOVED lines=16> */
.L_x_33988:
[----:B------:R-:W-:Y:S05]  /*7cf0*/  BSYNC B3 ;  /* 0x0000000000037941 */ /* 0x000fea0003800000 */
.L_x_33987:
        /* <DEDUP_REMOVED lines=42> */
.L_x_33986:
[----:B------:R-:W-:Y:S05]  /*7fa0*/  BSYNC B2 ;  /* 0x0000000000027941 */ /* 0x000fea0003800000 */
.L_x_33985:
        /* <DEDUP_REMOVED lines=10> */
.L_x_33981:
        /* <DEDUP_REMOVED lines=54> */
.L_x_33989:
[----:B------:R-:W-:Y:S02]  /*83b0*/  IADD3 R40, R17, 0x20, RZ ;  /* 0x0000002011287810 */ /* 0x000fe40007ffe0ff */
.L_x_33860:
[----:B------:R-:W-:Y:S05]  /*83c0*/  BSYNC B1 ;  /* 0x0000000000017941 */ /* 0x000fea0003800000 */
.L_x_33859:
        /* <DEDUP_REMOVED lines=30> */
.L_x_33993:
[----:B------:R-:W-:Y:S02]  /*85b0*/  IMAD.MOV.U32 R5, RZ, RZ, R22 ;  /* 0x000000ffff057224 */ /* 0x000fe400078e0016 */
.L_x_33994:
[----:B------:R-:W-:Y:S05]  /*85c0*/  BSYNC B2 ;  /* 0x0000000000027941 */ /* 0x000fea0003800000 */
.L_x_33992:
        /* <DEDUP_REMOVED lines=16> */
.L_x_33998:
[----:B------:R-:W-:Y:S05]  /*86d0*/  BSYNC B3 ;  /* 0x0000000000037941 */ /* 0x000fea0003800000 */
.L_x_33997:
        /* <DEDUP_REMOVED lines=42> */
.L_x_33996:
[----:B------:R-:W-:Y:S05]  /*8980*/  BSYNC B2 ;  /* 0x0000000000027941 */ /* 0x000fea0003800000 */
.L_x_33995:
        /* <DEDUP_REMOVED lines=18> */
.L_x_33999:
        /* <DEDUP_REMOVED lines=12> */
.L_x_34002:
[----:B------:R-:W-:Y:S02]  /*8b70*/  IMAD.MOV.U32 R5, RZ, RZ, R22 ;  /* 0x000000ffff057224 */ /* 0x000fe400078e0016 */
.L_x_34003:
[----:B------:R-:W-:Y:S05]  /*8b80*/  BSYNC B2 ;  /* 0x0000000000027941 */ /* 0x000fea0003800000 */
.L_x_34001:
        /* <DEDUP_REMOVED lines=16> */
.L_x_34007:
[----:B------:R-:W-:Y:S05]  /*8c90*/  BSYNC B3 ;  /* 0x0000000000037941 */ /* 0x000fea0003800000 */
.L_x_34006:
        /* <DEDUP_REMOVED lines=42> */
.L_x_34005:
[----:B------:R-:W-:Y:S05]  /*8f40*/  BSYNC B2 ;  /* 0x0000000000027941 */ /* 0x000fea0003800000 */
.L_x_34004:
        /* <DEDUP_REMOVED lines=11> */
.L_x_34000:
        /* <DEDUP_REMOVED lines=12> */
.L_x_34009:
[----:B------:R-:W-:Y:S02]  /*90c0*/  IMAD.MOV.U32 R5, RZ, RZ, R22 ;  /* 0x000000ffff057224 */ /* 0x000fe400078e0016 */
.L_x_34010:
[----:B------:R-:W-:Y:S05]  /*90d0*/  BSYNC B2 ;  /* 0x0000000000027941 */ /* 0x000fea0003800000 */
.L_x_34008:
        /* <DEDUP_REMOVED lines=16> */
.L_x_34014:
[----:B------:R-:W-:Y:S05]  /*91e0*/  BSYNC B3 ;  /* 0x0000000000037941 */ /* 0x000fea0003800000 */
.L_x_34013:
        /* <DEDUP_REMOVED lines=42> */
.L_x_34012:
[----:B------:R-:W-:Y:S05]  /*9490*/  BSYNC B2 ;  /* 0x0000000000027941 */ /* 0x000fea0003800000 */
.L_x_34011:
        /* <DEDUP_REMOVED lines=15> */
.L_x_34015:
        /* <DEDUP_REMOVED lines=12> */
.L_x_34018:
[----:B------:R-:W-:Y:S02]  /*9650*/  IMAD.MOV.U32 R5, RZ, RZ, R22 ;  /* 0x000000ffff057224 */ /* 0x000fe400078e0016 */
.L_x_34019:
[----:B------:R-:W-:Y:S05]  /*9660*/  BSYNC B2 ;  /* 0x0000000000027941 */ /* 0x000fea0003800000 */
.L_x_34017:
        /* <DEDUP_REMOVED lines=16> */
.L_x_34023:
[----:B------:R-:W-:Y:S05]  /*9770*/  BSYNC B3 ;  /* 0x0000000000037941 */ /* 0x000fea0003800000 */
.L_x_34022:
        /* <DEDUP_REMOVED lines=42> */
.L_x_34021:
[----:B------:R-:W-:Y:S05]  /*9a20*/  BSYNC B2 ;  /* 0x0000000000027941 */ /* 0x000fea0003800000 */
.L_x_34020:
        /* <DEDUP_REMOVED lines=11> */
.L_x_34016:
        /* <DEDUP_REMOVED lines=12> */
.L_x_34025:
[----:B------:R-:W-:Y:S02]  /*9ba0*/  IMAD.MOV.U32 R5, RZ, RZ, R22 ;  /* 0x000000ffff057224 */ /* 0x000fe400078e0016 */
.L_x_34026:
[----:B------:R-:W-:Y:S05]  /*9bb0*/  BSYNC B2 ;  /* 0x0000000000027941 */ /* 0x000fea0003800000 */
.L_x_34024:
        /* <DEDUP_REMOVED lines=16> */
.L_x_34030:
[----:B------:R-:W-:Y:S05]  /*9cc0*/  BSYNC B3 ;  /* 0x0000000000037941 */ /* 0x000fea0003800000 */
.L_x_34029:
        /* <DEDUP_REMOVED lines=42> */
.L_x_34028:
[----:B------:R-:W-:Y:S05]  /*9f70*/  BSYNC B2 ;  /* 0x0000000000027941 */ /* 0x000fea0003800000 */
.L_x_34027:
        /* <DEDUP_REMOVED lines=15> */
.L_x_34031:
        /* <DEDUP_REMOVED lines=12> */
.L_x_34034:
[----:B------:R-:W-:Y:S02]  /*a130*/  IMAD.MOV.U32 R5, RZ, RZ, R22 ;  /* 0x000000ffff057224 */ /* 0x000fe400078e0016 */
.L_x_34035:
[----:B------:R-:W-:Y:S05]  /*a140*/  BSYNC B2 ;  /* 0x0000000000027941 */ /* 0x000fea0003800000 */
.L_x_34033:
        /* <DEDUP_REMOVED lines=16> */
.L_x_34039:
[----:B------:R-:W-:Y:S05]  /*a250*/  BSYNC B3 ;  /* 0x0000000000037941 */ /* 0x000fea0003800000 */
.L_x_34038:
        /* <DEDUP_REMOVED lines=42> */
.L_x_34037:
[----:B------:R-:W-:Y:S05]  /*a500*/  BSYNC B2 ;  /* 0x0000000000027941 */ /* 0x000fea0003800000 */
.L_x_34036:
        /* <DEDUP_REMOVED lines=11> */
.L_x_34032:
        /* <DEDUP_REMOVED lines=12> */
.L_x_34041:
[----:B------:R-:W-:Y:S02]  /*a680*/  IMAD.MOV.U32 R5, RZ, RZ, R22 ;  /* 0x000000ffff057224 */ /* 0x000fe400078e0016 */
.L_x_34042:
[----:B------:R-:W-:Y:S05]  /*a690*/  BSYNC B2 ;  /* 0x0000000000027941 */ /* 0x000fea0003800000 */
.L_x_34040:
        /* <DEDUP_REMOVED lines=16> */
.L_x_34046:
[----:B------:R-:W-:Y:S05]  /*a7a0*/  BSYNC B3 ;  /* 0x0000000000037941 */ /* 0x000fea0003800000 */
.L_x_34045:
        /* <DEDUP_REMOVED lines=42> */
.L_x_34044:
[----:B------:R-:W-:Y:S05]  /*aa50*/  BSYNC B2 ;  /* 0x0000000000027941 */ /* 0x000fea0003800000 */
.L_x_34043:
        /* <DEDUP_REMOVED lines=15> */
.L_x_34047:
        /* <DEDUP_REMOVED lines=12> */
.L_x_34050:
[----:B------:R-:W-:Y:S02]  /*ac10*/  IMAD.MOV.U32 R5, RZ, RZ, R22 ;  /* 0x000000ffff057224 */ /* 0x000fe400078e0016 */
.L_x_34051:
[----:B------:R-:W-:Y:S05]  /*ac20*/  BSYNC B2 ;  /* 0x0000000000027941 */ /* 0x000fea0003800000 */
.L_x_34049:
        /* <DEDUP_REMOVED lines=16> */
.L_x_34055:
[----:B------:R-:W-:Y:S05]  /*ad30*/  BSYNC B3 ;  /* 0x0000000000037941 */ /* 0x000fea0003800000 */
.L_x_34054:
        /* <DEDUP_REMOVED lines=42> */
.L_x_34053:
[----:B------:R-:W-:Y:S05]  /*afe0*/  BSYNC B2 ;  /* 0x0000000000027941 */ /* 0x000fea0003800000 */
.L_x_34052:
        /* <DEDUP_REMOVED lines=11> */
.L_x_34048:
        /* <DEDUP_REMOVED lines=12> */
.L_x_34057:
[----:B------:R-:W-:Y:S02]  /*b160*/  IMAD.MOV.U32 R5, RZ, RZ, R22 ;  /* 0x000000ffff057224 */ /* 0x000fe400078e0016 */
.L_x_34058:
[----:B------:R-:W-:Y:S05]  /*b170*/  BSYNC B2 ;  /* 0x0000000000027941 */ /* 0x000fea0003800000 */
.L_x_34056:
        /* <DEDUP_REMOVED lines=16> */
.L_x_34062:
[----:B------:R-:W-:Y:S05]  /*b280*/  BSYNC B3 ;  /* 0x0000000000037941 */ /* 0x000fea0003800000 */
.L_x_34061:
        /* <DEDUP_REMOVED lines=42> */
.L_x_34060:
[----:B------:R-:W-:Y:S05]  /*b530*/  BSYNC B2 ;  /* 0x0000000000027941 */ /* 0x000fea0003800000 */
.L_x_34059:
        /* <DEDUP_REMOVED lines=13> */
.L_x_34063:
        /* <DEDUP_REMOVED lines=12> */
.L_x_34066:
[----:B------:R-:W-:Y:S02]  /*b6d0*/  IMAD.MOV.U32 R5, RZ, RZ, R22 ;  /* 0x000000ffff057224 */ /* 0x000fe400078e0016 */
.L_x_34067:
[----:B------:R-:W-:Y:S05]  /*b6e0*/  BSYNC B2 ;  /* 0x0000000000027941 */ /* 0x000fea0003800000 */
.L_x_34065:
        /* <DEDUP_REMOVED lines=16> */
.L_x_34071:
[----:B------:R-:W-:Y:S05]  /*b7f0*/  BSYNC B3 ;  /* 0x0000000000037941 */ /* 0x000fea0003800000 */
.L_x_34070:
        /* <DEDUP_REMOVED lines=42> */
.L_x_34069:
[----:B------:R-:W-:Y:S05]  /*baa0*/  BSYNC B2 ;  /* 0x0000000000027941 */ /* 0x000fea0003800000 */
.L_x_34068:
        /* <DEDUP_REMOVED lines=11> */
.L_x_34064:
        /* <DEDUP_REMOVED lines=12> */
.L_x_34073:
[----:B------:R-:W-:Y:S02]  /*bc20*/  IMAD.MOV.U32 R5, RZ, RZ, R22 ;  /* 0x000000ffff057224 */ /* 0x000fe400078e0016 */
.L_x_34074:
[----:B------:R-:W-:Y:S05]  /*bc30*/  BSYNC B2 ;  /* 0x0000000000027941 */ /* 0x000fea0003800000 */
.L_x_34072:
        /* <DEDUP_REMOVED lines=16> */
.L_x_34078:
[----:B------:R-:W-:Y:S05]  /*bd40*/  BSYNC B3 ;  /* 0x0000000000037941 */ /* 0x000fea0003800000 */
.L_x_34077:
        /* <DEDUP_REMOVED lines=42> */
.L_x_34076:
[----:B------:R-:W-:Y:S05]  /*bff0*/  BSYNC B2 ;  /* 0x0000000000027941 */ /* 0x000fea0003800000 */
.L_x_34075:
        /* <DEDUP_REMOVED lines=13> */
.L_x_34079:
        /* <DEDUP_REMOVED lines=12> */
.L_x_34082:
[----:B------:R-:W-:Y:S02]  /*c190*/  IMAD.MOV.U32 R5, RZ, RZ, R22 ;  /* 0x000000ffff057224 */ /* 0x000fe400078e0016 */
.L_x_34083:
[----:B------:R-:W-:Y:S05]  /*c1a0*/  BSYNC B2 ;  /* 0x0000000000027941 */ /* 0x000fea0003800000 */
.L_x_34081:
        /* <DEDUP_REMOVED lines=16> */
.L_x_34087:
[----:B------:R-:W-:Y:S05]  /*c2b0*/  BSYNC B3 ;  /* 0x0000000000037941 */ /* 0x000fea0003800000 */
.L_x_34086:
        /* <DEDUP_REMOVED lines=42> */
.L_x_34085:
[----:B------:R-:W-:Y:S05]  /*c560*/  BSYNC B2 ;  /* 0x0000000000027941 */ /* 0x000fea0003800000 */
.L_x_34084:
        /* <DEDUP_REMOVED lines=11> */
.L_x_34080:
        /* <DEDUP_REMOVED lines=12> */
.L_x_34089:
[----:B------:R-:W-:Y:S02]  /*c6e0*/  IMAD.MOV.U32 R5, RZ, RZ, R22 ;  /* 0x000000ffff057224 */ /* 0x000fe400078e0016 */
.L_x_34090:
[----:B------:R-:W-:Y:S05]  /*c6f0*/  BSYNC B2 ;  /* 0x0000000000027941 */ /* 0x000fea0003800000 */
.L_x_34088:
        /* <DEDUP_REMOVED lines=16> */
.L_x_34094:
[----:B------:R-:W-:Y:S05]  /*c800*/  BSYNC B3 ;  /* 0x0000000000037941 */ /* 0x000fea0003800000 */
.L_x_34093:
        /* <DEDUP_REMOVED lines=42> */
.L_x_34092:
[----:B------:R-:W-:Y:S05]  /*cab0*/  BSYNC B2 ;  /* 0x0000000000027941 */ /* 0x000fea0003800000 */
.L_x_34091:
        /* <DEDUP_REMOVED lines=13> */
.L_x_34095:
        /* <DEDUP_REMOVED lines=12> */
.L_x_34098:
[----:B------:R-:W-:Y:S02]  /*cc50*/  IMAD.MOV.U32 R5, RZ, RZ, R22 ;  /* 0x000000ffff057224 */ /* 0x000fe400078e0016 */
.L_x_34099:
[----:B------:R-:W-:Y:S05]  /*cc60*/  BSYNC B2 ;  /* 0x0000000000027941 */ /* 0x000fea0003800000 */
.L_x_34097:
        /* <DEDUP_REMOVED lines=16> */
.L_x_34103:
[----:B------:R-:W-:Y:S05]  /*cd70*/  BSYNC B3 ;  /* 0x0000000000037941 */ /* 0x000fea0003800000 */
.L_x_34102:
        /* <DEDUP_REMOVED lines=42> */
.L_x_34101:
[----:B------:R-:W-:Y:S05]  /*d020*/  BSYNC B2 ;  /* 0x0000000000027941 */ /* 0x000fea0003800000 */
.L_x_34100:
        /* <DEDUP_REMOVED lines=11> */
.L_x_34096:
        /* <DEDUP_REMOVED lines=12> */
.L_x_34105:
[----:B------:R-:W-:Y:S02]  /*d1a0*/  IMAD.MOV.U32 R5, RZ, RZ, R22 ;  /* 0x000000ffff057224 */ /* 0x000fe400078e0016 */
.L_x_34106:
[----:B------:R-:W-:Y:S05]  /*d1b0*/  BSYNC B2 ;  /* 0x0000000000027941 */ /* 0x000fea0003800000 */
.L_x_34104:
        /* <DEDUP_REMOVED lines=16> */
.L_x_34110:
[----:B------:R-:W-:Y:S05]  /*d2c0*/  BSYNC B3 ;  /* 0x0000000000037941 */ /* 0x000fea0003800000 */
.L_x_34109:
        /* <DEDUP_REMOVED lines=42> */
.L_x_34108:
[----:B------:R-:W-:Y:S05]  /*d570*/  BSYNC B2 ;  /* 0x0000000000027941 */ /* 0x000fea0003800000 */
.L_x_34107:
        /* <DEDUP_REMOVED lines=13> */
.L_x_34111:
        /* <DEDUP_REMOVED lines=12> */
.L_x_34114:
[----:B------:R-:W-:Y:S02]  /*d710*/  IMAD.MOV.U32 R7, RZ, RZ, R22 ;  /* 0x000000ffff077224 */ /* 0x000fe400078e0016 */
.L_x_34115:
[----:B------:R-:W-:Y:S05]  /*d720*/  BSYNC B2 ;  /* 0x0000000000027941 */ /* 0x000fea0003800000 */
.L_x_34113:
        /* <DEDUP_REMOVED lines=16> */
.L_x_34119:
[----:B------:R-:W-:Y:S05]  /*d830*/  BSYNC B3 ;  /* 0x0000000000037941 */ /* 0x000fea0003800000 */
.L_x_34118:
        /* <DEDUP_REMOVED lines=42> */
.L_x_34117:
[----:B------:R-:W-:Y:S05]  /*dae0*/  BSYNC B2 ;  /* 0x0000000000027941 */ /* 0x000fea0003800000 */
.L_x_34116:
        /* <DEDUP_REMOVED lines=10> */
.L_x_34112:
[C---:B------:R-:W-:Y:S01]  /*db90*/  LEA R42, P0, R40.reuse, c[0x0][0x188], 0x4 ;  /* 0x00006200282a7a11 */ /* 0x040fe200078020ff */
[C---:B------:R-:W-:Y:S01]  /*dba0*/  IMAD.SHL.U32 R60, R40.reuse, 0x8, RZ ;  /* 0x00000008283c7824 */ /* 0x040fe200078e00ff */
[----:B------:R-:W-:Y:S02]  /*dbb0*/  F2FP.PACK_AB R39, R5, R64 ;  /* 0x000000400527723e */ /* 0x000fe400000000ff */
[----:B------:R-:W-:Y:S02]  /*dbc0*/  LEA.HI.X R43, R40, c[0x0][0x18c], RZ, 0x4, P0 ;  /* 0x00006300282b7a11 */ /* 0x000fe400000f24ff */
[----:B------:R-:W-:Y:S02]  /*dbd0*/  F2FP.PACK_AB R38, R6, R57 ;  /* 0x000000390626723e */ /* 0x000fe400000000ff */
[----:B------:R-:W-:Y:S02]  /*dbe0*/  F2FP.PACK_AB R37, R56, R91 ;  /* 0x0000005b3825723e */ /* 0x000fe400000000ff */
[----:B------:R-:W-:-:S02]  /*dbf0*/  F2FP.PACK_AB R36, R100, R111 ;  /* 0x0000006f6424723e */ /* 0x000fc400000000ff */
        /* <DEDUP_REMOVED lines=47> */
.L_x_34120:
[----:B------:R-:W-:Y:S02]  /*def0*/  IADD3 R40, R40, 0x20, RZ ;  /* 0x0000002028287810 */ /* 0x000fe40007ffe0ff */
.L_x_33991:
[----:B------:R-:W-:Y:S05]  /*df00*/  BSYNC B1 ;  /* 0x0000000000017941 */ /* 0x000fea0003800000 */
.L_x_33990:
        /* <DEDUP_REMOVED lines=30> */
.L_x_34124:
[----:B------:R-:W-:Y:S02]  /*e0f0*/  IMAD.MOV.U32 R3, RZ, RZ, R22 ;  /* 0x000000ffff037224 */ /* 0x000fe400078e0016 */
.L_x_34125:
[----:B------:R-:W-:Y:S05]  /*e100*/  BSYNC B2 ;  /* 0x0000000000027941 */ /* 0x000fea0003800000 */
.L_x_34123:
        /* <DEDUP_REMOVED lines=16> */
.L_x_34129:
[----:B------:R-:W-:Y:S05]  /*e210*/  BSYNC B3 ;  /* 0x0000000000037941 */ /* 0x000fea0003800000 */
.L_x_34128:
        /* <DEDUP_REMOVED lines=42> */
.L_x_34127:
[----:B------:R-:W-:Y:S05]  /*e4c0*/  BSYNC B2 ;  /* 0x0000000000027941 */ /* 0x000fea0003800000 */
.L_x_34126:
        /* <DEDUP_REMOVED lines=18> */
.L_x_34130:
        /* <DEDUP_REMOVED lines=12> */
.L_x_34133:
[----:B------:R-:W-:Y:S02]  /*e6b0*/  IMAD.MOV.U32 R3, RZ, RZ, R22 ;  /* 0x000000ffff037224 */ /* 0x000fe400078e0016 */
.L_x_34134:
[----:B------:R-:W-:Y:S05]  /*e6c0*/  BSYNC B2 ;  /* 0x0000000000027941 */ /* 0x000fea0003800000 */
.L_x_34132:
        /* <DEDUP_REMOVED lines=16> */
.L_x_34138:
[----:B------:R-:W-:Y:S05]  /*e7d0*/  BSYNC B3 ;  /* 0x0000000000037941 */ /* 0x000fea0003800000 */
.L_x_34137:
        /* <DEDUP_REMOVED lines=42> */
.L_x_34136:
[----:B------:R-:W-:Y:S05]  /*ea80*/  BSYNC B2 ;  /* 0x0000000000027941 */ /* 0x000fea0003800000 */
.L_x_34135:
        /* <DEDUP_REMOVED lines=11> */
.L_x_34131:
        /* <DEDUP_REMOVED lines=12> */
.L_x_34140:
[----:B------:R-:W-:Y:S02]  /*ec00*/  IMAD.MOV.U32 R3, RZ, RZ, R22 ;  /* 0x000000ffff037224 */ /* 0x000fe400078e0016 */
.L_x_34141:
[----:B------:R-:W-:Y:S05]  /*ec10*/  BSYNC B2 ;  /* 0x0000000000027941 */ /* 0x000fea0003800000 */
.L_x_34139:
        /* <DEDUP_REMOVED lines=16> */
.L_x_34145:
[----:B------:R-:W-:Y:S05]  /*ed20*/  BSYNC B3 ;  /* 0x0000000000037941 */ /* 0x000fea0003800000 */
.L_x_34144:
        /* <DEDUP_REMOVED lines=42> */
.L_x_34143:
[----:B------:R-:W-:Y:S05]  /*efd0*/  BSYNC B2 ;  /* 0x0000000000027941 */ /* 0x000fea0003800000 */
.L_x_34142:
        /* <DEDUP_REMOVED lines=15> */
.L_x_34146:
        /* <DEDUP_REMOVED lines=12> */
.L_x_34149:
[----:B------:R-:W-:Y:S02]  /*f190*/  IMAD.MOV.U32 R3, RZ, RZ, R22 ;  /* 0x000000ffff037224 */ /* 0x000fe400078e0016 */
.L_x_34150:
[----:B------:R-:W-:Y:S05]  /*f1a0*/  BSYNC B2 ;  /* 0x0000000000027941 */ /* 0x000fea0003800000 */
.L_x_34148:
        /* <DEDUP_REMOVED lines=16> */
.L_x_34154:
[----:B------:R-:W-:Y:S05]  /*f2b0*/  BSYNC B3 ;  /* 0x0000000000037941 */ /* 0x000fea0003800000 */
.L_x_34153:
        /* <DEDUP_REMOVED lines=42> */
.L_x_34152:
[----:B------:R-:W-:Y:S05]  /*f560*/  BSYNC B2 ;  /* 0x0000000000027941 */ /* 0x000fea0003800000 */
.L_x_34151:
        /* <DEDUP_REMOVED lines=11> */
.L_x_34147:
        /* <DEDUP_REMOVED lines=12> */
.L_x_34156:
[----:B------:R-:W-:Y:S02]  /*f6e0*/  IMAD.MOV.U32 R3, RZ, RZ, R22 ;  /* 0x000000ffff037224 */ /* 0x000fe400078e0016 */
.L_x_34157:
[----:B------:R-:W-:Y:S05]  /*f6f0*/  BSYNC B2 ;  /* 0x0000000000027941 */ /* 0x000fea0003800000 */
.L_x_34155:
        /* <DEDUP_REMOVED lines=16> */
.L_x_34161:
[----:B------:R-:W-:Y:S05]  /*f800*/  BSYNC B3 ;  /* 0x0000000000037941 */ /* 0x000fea0003800000 */
.L_x_34160:
        /* <DEDUP_REMOVED lines=42> */
.L_x_34159:
[----:B------:R-:W-:Y:S05]  /*fab0*/  BSYNC B2 ;  /* 0x0000000000027941 */ /* 0x000fea0003800000 */
.L_x_34158:
        /* <DEDUP_REMOVED lines=15> */
.L_x_34162:
        /* <DEDUP_REMOVED lines=12> */
.L_x_34165:
[----:B------:R-:W-:Y:S02]  /*fc70*/  IMAD.MOV.U32 R3, RZ, RZ, R22 ;  /* 0x000000ffff037224 */ /* 0x000fe400078e0016 */
.L_x_34166:
[----:B------:R-:W-:Y:S05]  /*fc80*/  BSYNC B2 ;  /* 0x0000000000027941 */ /* 0x000fea0003800000 */
.L_x_34164:
        /* <DEDUP_REMOVED lines=16> */
.L_x_34170:
[----:B------:R-:W-:Y:S05]  /*fd90*/  BSYNC B3 ;  /* 0x0000000000037941 */ /* 0x000fea0003800000 */
.L_x_34169:
        /* <DEDUP_REMOVED lines=42> */
.L_x_34168:
[----:B------:R-:W-:Y:S05]  /*10040*/  BSYNC B2 ;  /* 0x0000000000027941 */ /* 0x000fea0003800000 */
.L_x_34167:
        /* <DEDUP_REMOVED lines=11> */
.L_x_34163:
        /* <DEDUP_REMOVED lines=12> */
.L_x_34172:
[----:B------:R-:W-:Y:S02]  /*101c0*/  IMAD.MOV.U32 R3, RZ, RZ, R22 ;  /* 0x000000ffff037224 */ /* 0x000fe400078e0016 */
.L_x_34173:
[----:B------:R-:W-:Y:S05]  /*101d0*/  BSYNC B2 ;  /* 0x0000000000027941 */ /* 0x000fea0003800000 */
.L_x_34171:
        /* <DEDUP_REMOVED lines=16> */
.L_x_34177:
[----:B------:R-:W-:Y:S05]  /*102e0*/  BSYNC B3 ;  /* 0x0000000000037941 */ /* 0x000fea0003800000 */
.L_x_34176:
        /* <DEDUP_REMOVED lines=42> */
.L_x_34175:
[----:B------:R-:W-:Y:S05]  /*10590*/  BSYNC B2 ;  /* 0x0000000000027941 */ /* 0x000fea0003800000 */
.L_x_34174:
        /* <DEDUP_REMOVED lines=15> */
.L_x_34178:
        /* <DEDUP_REMOVED lines=12> */
.L_x_34181:
[----:B------:R-:W-:Y:S02]  /*10750*/  IMAD.MOV.U32 R3, RZ, RZ, R22 ;  /* 0x000000ffff037224 */ /* 0x000fe400078e0016 */
.L_x_34182:
[----:B------:R-:W-:Y:S05]  /*10760*/  BSYNC B2 ;  /* 0x0000000000027941 */ /* 0x000fea0003800000 */
.L_x_34180:
        /* <DEDUP_REMOVED lines=16> */
.L_x_34186:
[----:B------:R-:W-:Y:S05]  /*10870*/  BSYNC B3 ;  /* 0x0000000000037941 */ /* 0x000fea0003800000 */
.L_x_34185:
        /* <DEDUP_REMOVED lines=42> */
.L_x_34184:
[----:B------:R-:W-:Y:S05]  /*10b20*/  BSYNC B2 ;  /* 0x0000000000027941 */ /* 0x000fea0003800000 */
.L_x_34183:
        /* <DEDUP_REMOVED lines=11> */
.L_x_34179:
        /* <DEDUP_REMOVED lines=12> */
.L_x_34188:
[----:B------:R-:W-:Y:S02]  /*10ca0*/  IMAD.MOV.U32 R3, RZ, RZ, R22 ;  /* 0x000000ffff037224 */ /* 0x000fe400078e0016 */
.L_x_34189:
[----:B------:R-:W-:Y:S05]  /*10cb0*/  BSYNC B2 ;  /* 0x0000000000027941 */ /* 0x000fea0003800000 */
.L_x_34187:
        /* <DEDUP_REMOVED lines=16> */
.L_x_34193:
[----:B------:R-:W-:Y:S05]  /*10dc0*/  BSYNC B3 ;  /* 0x0000000000037941 */ /* 0x000fea0003800000 */
.L_x_34192:
        /* <DEDUP_REMOVED lines=42> */
.L_x_34191:
[----:B------:R-:W-:Y:S05]  /*11070*/  BSYNC B2 ;  /* 0x0000000000027941 */ /* 0x000fea0003800000 */
.L_x_34190:
        /* <DEDUP_REMOVED lines=13> */
.L_x_34194:
        /* <DEDUP_REMOVED lines=12> */
.L_x_34197:
[----:B------:R-:W-:Y:S02]  /*11210*/  IMAD.MOV.U32 R3, RZ, RZ, R22 ;  /* 0x000000ffff037224 */ /* 0x000fe400078e0016 */
.L_x_34198:
[----:B------:R-:W-:Y:S05]  /*11220*/  BSYNC B2 ;  /* 0x0000000000027941 */ /* 0x000fea0003800000 */
.L_x_34196:
        /* <DEDUP_REMOVED lines=16> */
.L_x_34202:
[----:B------:R-:W-:Y:S05]  /*11330*/  BSYNC B3 ;  /* 0x0000000000037941 */ /* 0x000fea0003800000 */
.L_x_34201:
        /* <DEDUP_REMOVED lines=42> */
.L_x_34200:
[----:B------:R-:W-:Y:S05]  /*115e0*/  BSYNC B2 ;  /* 0x0000000000027941 */ /* 0x000fea0003800000 */
.L_x_34199:
        /* <DEDUP_REMOVED lines=11> */
.L_x_34195:
        /* <DEDUP_REMOVED lines=12> */
.L_x_34204:
[----:B------:R-:W-:Y:S02]  /*11760*/  IMAD.MOV.U32 R3, RZ, RZ, R22 ;  /* 0x000000ffff037224 */ /* 0x000fe400078e0016 */
.L_x_34205:
[----:B------:R-:W-:Y:S05]  /*11770*/  BSYNC B2 ;  /* 0x0000000000027941 */ /* 0x000fea0003800000 */
.L_x_34203:
        /* <DEDUP_REMOVED lines=16> */
.L_x_34209:
[----:B------:R-:W-:Y:S05]  /*11880*/  BSYNC B3 ;  /* 0x0000000000037941 */ /* 0x000fea0003800000 */
.L_x_34208:
        /* <DEDUP_REMOVED lines=42> */
.L_x_34207:
[----:B------:R-:W-:Y:S05]  /*11b30*/  BSYNC B2 ;  /* 0x0000000000027941 */ /* 0x000fea0003800000 */
.L_x_34206:
        /* <DEDUP_REMOVED lines=13> */
.L_x_34210:
        /* <DEDUP_REMOVED lines=12> */
.L_x_34213:
[----:B------:R-:W-:Y:S02]  /*11cd0*/  IMAD.MOV.U32 R3, RZ, RZ, R22 ;  /* 0x000000ffff037224 */ /* 0x000fe400078e0016 */
.L_x_34214:
[----:B------:R-:W-:Y:S05]  /*11ce0*/  BSYNC B2 ;  /* 0x0000000000027941 */ /* 0x000fea0003800000 */
.L_x_34212:
        /* <DEDUP_REMOVED lines=16> */
.L_x_34218:
[----:B------:R-:W-:Y:S05]  /*11df0*/  BSYNC B3 ;  /* 0x0000000000037941 */ /* 0x000fea0003800000 */
.L_x_34217:
        /* <DEDUP_REMOVED lines=42> */
.L_x_34216:
[----:B------:R-:W-:Y:S05]  /*120a0*/  BSYNC B2 ;  /* 0x0000000000027941 */ /* 0x000fea0003800000 */
.L_x_34215:
        /* <DEDUP_REMOVED lines=11> */
.L_x_34211:
        /* <DEDUP_REMOVED lines=12> */
.L_x_34220:
[----:B------:R-:W-:Y:S02]  /*12220*/  IMAD.MOV.U32 R3, RZ, RZ, R22 ;  /* 0x000000ffff037224 */ /* 0x000fe400078e0016 */
.L_x_34221:
[----:B------:R-:W-:Y:S05]  /*12230*/  BSYNC B2 ;  /* 0x0000000000027941 */ /* 0x000fea0003800000 */
.L_x_34219:
        /* <DEDUP_REMOVED lines=16> */
.L_x_34225:
[----:B------:R-:W-:Y:S05]  /*12340*/  BSYNC B3 ;  /* 0x0000000000037941 */ /* 0x000fea0003800000 */
.L_x_34224:
        /* <DEDUP_REMOVED lines=42> */
.L_x_34223:
[----:B------:R-:W-:Y:S05]  /*125f0*/  BSYNC B2 ;  /* 0x0000000000027941 */ /* 0x000fea0003800000 */
.L_x_34222:
        /* <DEDUP_REMOVED lines=13> */
.L_x_34226:
        /* <DEDUP_REMOVED lines=12> */
.L_x_34229:
[----:B------:R-:W-:Y:S02]  /*12790*/  IMAD.MOV.U32 R3, RZ, RZ, R22 ;  /* 0x000000ffff037224 */ /* 0x000fe400078e0016 */
.L_x_34230:
[----:B------:R-:W-:Y:S05]  /*127a0*/  BSYNC B2 ;  /* 0x0000000000027941 */ /* 0x000fea0003800000 */
.L_x_34228:
        /* <DEDUP_REMOVED lines=16> */
.L_x_34234:
[----:B------:R-:W-:Y:S05]  /*128b0*/  BSYNC B3 ;  /* 0x0000000000037941 */ /* 0x000fea0003800000 */
.L_x_34233:
        /* <DEDUP_REMOVED lines=42> */
.L_x_34232:
[----:B------:R-:W-:Y:S05]  /*12b60*/  BSYNC B2 ;  /* 0x0000000000027941 */ /* 0x000fea0003800000 */
.L_x_34231:
        /* <DEDUP_REMOVED lines=11> */
.L_x_34227:
        /* <DEDUP_REMOVED lines=12> */
.L_x_34236:
[----:B------:R-:W-:Y:S02]  /*12ce0*/  IMAD.MOV.U32 R3, RZ, RZ, R22 ;  /* 0x000000ffff037224 */ /* 0x000fe400078e0016 */
.L_x_34237:
[----:B------:R-:W-:Y:S05]  /*12cf0*/  BSYNC B2 ;  /* 0x0000000000027941 */ /* 0x000fea0003800000 */
.L_x_34235:
        /* <DEDUP_REMOVED lines=16> */
.L_x_34241:
[----:B------:R-:W-:Y:S05]  /*12e00*/  BSYNC B3 ;  /* 0x0000000000037941 */ /* 0x000fea0003800000 */
.L_x_34240:
        /* <DEDUP_REMOVED lines=42> */
.L_x_34239:
[----:B------:R-:W-:Y:S05]  /*130b0*/  BSYNC B2 ;  /* 0x0000000000027941 */ /* 0x000fea0003800000 */
.L_x_34238:
        /* <DEDUP_REMOVED lines=13> */
.L_x_34242:
        /* <DEDUP_REMOVED lines=12> */
.L_x_34245:
[----:B------:R-:W-:Y:S02]  /*13250*/  IMAD.MOV.U32 R7, RZ, RZ, R22 ;  /* 0x000000ffff077224 */ /* 0x000fe400078e0016 */
.L_x_34246:
[----:B------:R-:W-:Y:S05]  /*13260*/  BSYNC B2 ;  /* 0x0000000000027941 */ /* 0x000fea0003800000 */
.L_x_34244:
        /* <DEDUP_REMOVED lines=16> */
.L_x_34250:
[----:B------:R-:W-:Y:S05]  /*13370*/  BSYNC B3 ;  /* 0x0000000000037941 */ /* 0x000fea0003800000 */
.L_x_34249:
        /* <DEDUP_REMOVED lines=42> */
.L_x_34248:
[----:B------:R-:W-:Y:S05]  /*13620*/  BSYNC B2 ;  /* 0x0000000000027941 */ /* 0x000fea0003800000 */
.L_x_34247:
        /* <DEDUP_REMOVED lines=10> */
.L_x_34243:
        /* <DEDUP_REMOVED lines=54> */
.L_x_34251:
[----:B------:R-:W-:Y:S02]  /*13a30*/  IADD3 R40, R40, 0x20, RZ ;  /* 0x0000002028287810 */ /* 0x000fe40007ffe0ff */
.L_x_34122:
[----:B------:R-:W-:Y:S05]  /*13a40*/  BSYNC B1 ;  /* 0x0000000000017941 */ /* 0x000fea0003800000 */
.L_x_34121:
        /* <DEDUP_REMOVED lines=30> */
.L_x_34255:
[----:B------:R-:W-:Y:S02]  /*13c30*/  IMAD.MOV.U32 R0, RZ, RZ, R22 ;  /* 0x000000ffff007224 */ /* 0x000fe400078e0016 */
.L_x_34256:
[----:B------:R-:W-:Y:S05]  /*13c40*/  BSYNC B2 ;  /* 0x0000000000027941 */ /* 0x000fea0003800000 */
.L_x_34254:
        /* <DEDUP_REMOVED lines=16> */
.L_x_34260:
[----:B------:R-:W-:Y:S05]  /*13d50*/  BSYNC B3 ;  /* 0x0000000000037941 */ /* 0x000fea0003800000 */
.L_x_34259:
        /* <DEDUP_REMOVED lines=42> */
.L_x_34258:
[----:B------:R-:W-:Y:S05]  /*14000*/  BSYNC B2 ;  /* 0x0000000000027941 */ /* 0x000fea0003800000 */
.L_x_34257:
        /* <DEDUP_REMOVED lines=18> */
.L_x_34261:
        /* <DEDUP_REMOVED lines=12> */
.L_x_34264:
[----:B------:R-:W-:Y:S02]  /*141f0*/  IMAD.MOV.U32 R0, RZ, RZ, R22 ;  /* 0x000000ffff007224 */ /* 0x000fe400078e0016 */
.L_x_34265:
[----:B------:R-:W-:Y:S05]  /*14200*/  BSYNC B2 ;  /* 0x0000000000027941 */ /* 0x000fea0003800000 */
.L_x_34263:
        /* <DEDUP_REMOVED lines=16> */
.L_x_34269:
[----:B------:R-:W-:Y:S05]  /*14310*/  BSYNC B3 ;  /* 0x0000000000037941 */ /* 0x000fea0003800000 */
.L_x_34268:
        /* <DEDUP_REMOVED lines=42> */
.L_x_34267:
[----:B------:R-:W-:Y:S05]  /*145c0*/  BSYNC B2 ;  /* 0x0000000000027941 */ /* 0x000fea0003800000 */
.L_x_34266:
        /* <DEDUP_REMOVED lines=11> */
.L_x_34262:
        /* <DEDUP_REMOVED lines=12> */
.L_x_34271:
[----:B------:R-:W-:Y:S02]  /*14740*/  IMAD.MOV.U32 R0, RZ, RZ, R22 ;  /* 0x000000ffff007224 */ /* 0x000fe400078e0016 */
.L_x_34272:
[----:B------:R-:W-:Y:S05]  /*14750*/  BSYNC B2 ;  /* 0x0000000000027941 */ /* 0x000fea0003800000 */
.L_x_34270:
        /* <DEDUP_REMOVED lines=16> */
.L_x_34276:
[----:B------:R-:W-:Y:S05]  /*14860*/  BSYNC B3 ;  /* 0x0000000000037941 */ /* 0x000fea0003800000 */
.L_x_34275:
        /* <DEDUP_REMOVED lines=42> */
.L_x_34274:
[----:B------:R-:W-:Y:S05]  /*14b10*/  BSYNC B2 ;  /* 0x0000000000027941 */ /* 0x000fea0003800000 */
.L_x_34273:
        /* <DEDUP_REMOVED lines=15> */
.L_x_34277:
        /* <DEDUP_REMOVED lines=12> */
.L_x_34280:
[----:B------:R-:W-:Y:S02]  /*14cd0*/  IMAD.MOV.U32 R0, RZ, RZ, R22 ;  /* 0x000000ffff007224 */ /* 0x000fe400078e0016 */
.L_x_34281:
[----:B------:R-:W-:Y:S05]  /*14ce0*/  BSYNC B2 ;  /* 0x0000000000027941 */ /* 0x000fea0003800000 */
.L_x_34279:
        /* <DEDUP_REMOVED lines=16> */
.L_x_34285:
[----:B------:R-:W-:Y:S05]  /*14df0*/  BSYNC B3 ;  /* 0x0000000000037941 */ /* 0x000fea0003800000 */
.L_x_34284:
        /* <DEDUP_REMOVED lines=42> */
.L_x_34283:
[----:B------:R-:W-:Y:S05]  /*150a0*/  BSYNC B2 ;  /* 0x0000000000027941 */ /* 0x000fea0003800000 */
.L_x_34282:
        /* <DEDUP_REMOVED lines=11> */
.L_x_34278:
        /* <DEDUP_REMOVED lines=12> */
.L_x_34287:
[----:B------:R-:W-:Y:S02]  /*15220*/  IMAD.MOV.U32 R0, RZ, RZ, R22 ;  /* 0x000000ffff007224 */ /* 0x000fe400078e0016 */
.L_x_34288:
[----:B------:R-:W-:Y:S05]  /*15230*/  BSYNC B2 ;  /* 0x0000000000027941 */ /* 0x000fea0003800000 */
.L_x_34286:
        /* <DEDUP_REMOVED lines=16> */
.L_x_34292:
[----:B------:R-:W-:Y:S05]  /*15340*/  BSYNC B3 ;  /* 0x0000000000037941 */ /* 0x000fea0003800000 */
.L_x_34291:
        /* <DEDUP_REMOVED lines=42> */
.L_x_34290:
[----:B------:R-:W-:Y:S05]  /*155f0*/  BSYNC B2 ;  /* 0x0000000000027941 */ /* 0x000fea0003800000 */
.L_x_34289:
        /* <DEDUP_REMOVED lines=15> */
.L_x_34293:
        /* <DEDUP_REMOVED lines=12> */
.L_x_34296:
[----:B------:R-:W-:Y:S02]  /*157b0*/  IMAD.MOV.U32 R0, RZ, RZ, R22 ;  /* 0x000000ffff007224 */ /* 0x000fe400078e0016 */
.L_x_34297:
[----:B------:R-:W-:Y:S05]  /*157c0*/  BSYNC B2 ;  /* 0x0000000000027941 */ /* 0x000fea0003800000 */
.L_x_34295:
        /* <DEDUP_REMOVED lines=16> */
.L_x_34301:
[----:B------:R-:W-:Y:S05]  /*158d0*/  BSYNC B3 ;  /* 0x0000000000037941 */ /* 0x000fea0003800000 */
.L_x_34300:
        /* <DEDUP_REMOVED lines=42> */
.L_x_34299:
[----:B------:R-:W-:Y:S05]  /*15b80*/  BSYNC B2 ;  /* 0x0000000000027941 */ /* 0x000fea0003800000 */
.L_x_34298:
        /* <DEDUP_REMOVED lines=11> */
.L_x_34294:
        /* <DEDUP_REMOVED lines=12> */
.L_x_34303:
[----:B------:R-:W-:Y:S02]  /*15d00*/  IMAD.MOV.U32 R0, RZ, RZ, R22 ;  /* 0x000000ffff007224 */ /* 0x000fe400078e0016 */
.L_x_34304:
[----:B------:R-:W-:Y:S05]  /*15d10*/  BSYNC B2 ;  /* 0x0000000000027941 */ /* 0x000fea0003800000 */
.L_x_34302:
        /* <DEDUP_REMOVED lines=16> */
.L_x_34308:
[----:B------:R-:W-:Y:S05]  /*15e20*/  BSYNC B3 ;  /* 0x0000000000037941 */ /* 0x000fea0003800000 */
.L_x_34307:
        /* <DEDUP_REMOVED lines=42> */
.L_x_34306:
[----:B------:R-:W-:Y:S05]  /*160d0*/  BSYNC B2 ;  /* 0x0000000000027941 */ /* 0x000fea0003800000 */
.L_x_34305:
        /* <DEDUP_REMOVED lines=15> */
.L_x_34309:
        /* <DEDUP_REMOVED lines=12> */
.L_x_34312:
[----:B------:R-:W-:Y:S02]  /*16290*/  IMAD.MOV.U32 R0, RZ, RZ, R22 ;  /* 0x000000ffff007224 */ /* 0x000fe400078e0016 */
.L_x_34313:
[----:B------:R-:W-:Y:S05]  /*162a0*/  BSYNC B2 ;  /* 0x0000000000027941 */ /* 0x000fea0003800000 */
.L_x_34311:
        /* <DEDUP_REMOVED lines=16> */
.L_x_34317:
[----:B------:R-:W-:Y:S05]  /*163b0*/  BSYNC B3 ;  /* 0x0000000000037941 */ /* 0x000fea0003800000 */
.L_x_34316:
        /* <DEDUP_REMOVED lines=42> */
.L_x_34315:
[----:B------:R-:W-:Y:S05]  /*16660*/  BSYNC B2 ;  /* 0x0000000000027941 */ /* 0x000fea0003800000 */
.L_x_34314:
        /* <DEDUP_REMOVED lines=11> */
.L_x_34310:
        /* <DEDUP_REMOVED lines=12> */
.L_x_34319:
[----:B------:R-:W-:Y:S02]  /*167e0*/  IMAD.MOV.U32 R0, RZ, RZ, R22 ;  /* 0x000000ffff007224 */ /* 0x000fe400078e0016 */
.L_x_34320:
[----:B------:R-:W-:Y:S05]  /*167f0*/  BSYNC B2 ;  /* 0x0000000000027941 */ /* 0x000fea0003800000 */
.L_x_34318:
        /* <DEDUP_REMOVED lines=16> */
.L_x_34324:
[----:B------:R-:W-:Y:S05]  /*16900*/  BSYNC B3 ;  /* 0x0000000000037941 */ /* 0x000fea0003800000 */
.L_x_34323:
        /* <DEDUP_REMOVED lines=42> */
.L_x_34322:
[----:B------:R-:W-:Y:S05]  /*16bb0*/  BSYNC B2 ;  /* 0x0000000000027941 */ /* 0x000fea0003800000 */
.L_x_34321:
        /* <DEDUP_REMOVED lines=13> */
.L_x_34325:
        /* <DEDUP_REMOVED lines=12> */
.L_x_34328:
[----:B------:R-:W-:Y:S02]  /*16d50*/  IMAD.MOV.U32 R0, RZ, RZ, R22 ;  /* 0x000000ffff007224 */ /* 0x000fe400078e0016 */
.L_x_34329:
[----:B------:R-:W-:Y:S05]  /*16d60*/  BSYNC B2 ;  /* 0x0000000000027941 */ /* 0x000fea0003800000 */
.L_x_34327:
        /* <DEDUP_REMOVED lines=16> */
.L_x_34333:
[----:B------:R-:W-:Y:S05]  /*16e70*/  BSYNC B3 ;  /* 0x0000000000037941 */ /* 0x000fea0003800000 */
.L_x_34332:
        /* <DEDUP_REMOVED lines=42> */
.L_x_34331:
[----:B------:R-:W-:Y:S05]  /*17120*/  BSYNC B2 ;  /* 0x0000000000027941 */ /* 0x000fea0003800000 */
.L_x_34330:
        /* <DEDUP_REMOVED lines=11> */
.L_x_34326:
        /* <DEDUP_REMOVED lines=12> */
.L_x_34335:
[----:B------:R-:W-:Y:S02]  /*172a0*/  IMAD.MOV.U32 R0, RZ, RZ, R22 ;  /* 0x000000ffff007224 */ /* 0x000fe400078e0016 */
.L_x_34336:
[----:B------:R-:W-:Y:S05]  /*172b0*/  BSYNC B2 ;  /* 0x0000000000027941 */ /* 0x000fea0003800000 */
.L_x_34334:
        /* <DEDUP_REMOVED lines=16> */
.L_x_34340:
[----:B------:R-:W-:Y:S05]  /*173c0*/  BSYNC B3 ;  /* 0x0000000000037941 */ /* 0x000fea0003800000 */
.L_x_34339:
        /* <DEDUP_REMOVED lines=42> */
.L_x_34338:
[----:B------:R-:W-:Y:S05]  /*17670*/  BSYNC B2 ;  /* 0x0000000000027941 */ /* 0x000fea0003800000 */
.L_x_34337:
        /* <DEDUP_REMOVED lines=13> */
.L_x_34341:
        /* <DEDUP_REMOVED lines=12> */
.L_x_34344:
[----:B------:R-:W-:Y:S02]  /*17810*/  IMAD.MOV.U32 R0, RZ, RZ, R22 ;  /* 0x000000ffff007224 */ /* 0x000fe400078e0016 */
.L_x_34345:
[----:B------:R-:W-:Y:S05]  /*17820*/  BSYNC B2 ;  /* 0x0000000000027941 */ /* 0x000fea0003800000 */
.L_x_34343:
        /* <DEDUP_REMOVED lines=16> */
.L_x_34349:
[----:B------:R-:W-:Y:S05]  /*17930*/  BSYNC B3 ;  /* 0x0000000000037941 */ /* 0x000fea0003800000 */
.L_x_34348:
        /* <DEDUP_REMOVED lines=42> */
.L_x_34347:
[----:B------:R-:W-:Y:S05]  /*17be0*/  BSYNC B2 ;  /* 0x0000000000027941 */ /* 0x000fea0003800000 */
.L_x_34346:
        /* <DEDUP_REMOVED lines=11> */
.L_x_34342:
        /* <DEDUP_REMOVED lines=12> */
.L_x_34351:
[----:B------:R-:W-:Y:S02]  /*17d60*/  IMAD.MOV.U32 R0, RZ, RZ, R22 ;  /* 0x000000ffff007224 */ /* 0x000fe400078e0016 */
.L_x_34352:
[----:B------:R-:W-:Y:S05]  /*17d70*/  BSYNC B2 ;  /* 0x0000000000027941 */ /* 0x000fea0003800000 */
.L_x_34350:
        /* <DEDUP_REMOVED lines=16> */
.L_x_34356:
[----:B------:R-:W-:Y:S05]  /*17e80*/  BSYNC B3 ;  /* 0x0000000000037941 */ /* 0x000fea0003800000 */
.L_x_34355:
        /* <DEDUP_REMOVED lines=42> */
.L_x_34354:
[----:B------:R-:W-:Y:S05]  /*18130*/  BSYNC B2 ;  /* 0x0000000000027941 */ /* 0x000fea0003800000 */
.L_x_34353:
        /* <DEDUP_REMOVED lines=13> */
.L_x_34357:
        /* <DEDUP_REMOVED lines=12> */
.L_x_34360:
[----:B------:R-:W-:Y:S02]  /*182d0*/  IMAD.MOV.U32 R0, RZ, RZ, R22 ;  /* 0x000000ffff007224 */ /* 0x000fe400078e0016 */
.L_x_34361:
[----:B------:R-:W-:Y:S05]  /*182e0*/  BSYNC B2 ;  /* 0x0000000000027941 */ /* 0x000fea0003800000 */
.L_x_34359:
        /* <DEDUP_REMOVED lines=16> */
.L_x_34365:
[----:B------:R-:W-:Y:S05]  /*183f0*/  BSYNC B3 ;  /* 0x0000000000037941 */ /* 0x000fea0003800000 */
.L_x_34364:
        /* <DEDUP_REMOVED lines=42> */
.L_x_34363:
[----:B------:R-:W-:Y:S05]  /*186a0*/  BSYNC B2 ;  /* 0x0000000000027941 */ /* 0x000fea0003800000 */
.L_x_34362:
        /* <DEDUP_REMOVED lines=11> */
.L_x_34358:
        /* <DEDUP_REMOVED lines=12> */
.L_x_34367:
[----:B------:R-:W-:Y:S02]  /*18820*/  IMAD.MOV.U32 R0, RZ, RZ, R22 ;  /* 0x000000ffff007224 */ /* 0x000fe400078e0016 */
.L_x_34368:
[----:B------:R-:W-:Y:S05]  /*18830*/  BSYNC B2 ;  /* 0x0000000000027941 */ /* 0x000fea0003800000 */
.L_x_34366:
        /* <DEDUP_REMOVED lines=16> */
.L_x_34372:
[----:B------:R-:W-:Y:S05]  /*18940*/  BSYNC B3 ;  /* 0x0000000000037941 */ /* 0x000fea0003800000 */
.L_x_34371:
        /* <DEDUP_REMOVED lines=42> */
.L_x_34370:
[----:B------:R-:W-:Y:S05]  /*18bf0*/  BSYNC B2 ;  /* 0x0000000000027941 */ /* 0x000fea0003800000 */
.L_x_34369:
        /* <DEDUP_REMOVED lines=13> */
.L_x_34373:
        /* <DEDUP_REMOVED lines=12> */
.L_x_34376:
[----:B------:R-:W-:Y:S02]  /*18d90*/  IMAD.MOV.U32 R7, RZ, RZ, R22 ;  /* 0x000000ffff077224 */ /* 0x000fe400078e0016 */
.L_x_34377:
[----:B------:R-:W-:Y:S05]  /*18da0*/  BSYNC B2 ;  /* 0x0000000000027941 */ /* 0x000fea0003800000 */
.L_x_34375:
        /* <DEDUP_REMOVED lines=16> */
.L_x_34381:
[----:B------:R-:W-:Y:S05]  /*18eb0*/  BSYNC B3 ;  /* 0x0000000000037941 */ /* 0x000fea0003800000 */
.L_x_34380:
        /* <DEDUP_REMOVED lines=42> */
.L_x_34379:
[----:B------:R-:W-:Y:S05]  /*19160*/  BSYNC B2 ;  /* 0x0000000000027941 */ /* 0x000fea0003800000 */
.L_x_34378:
        /* <DEDUP_REMOVED lines=10> */
.L_x_34374:
[C---:B------:R-:W-:Y:S01]  /*19210*/  LEA R42, P0, R40.reuse, c[0x0][0x188], 0x4 ;  /* 0x00006200282a7a11 */ /* 0x040fe200078020ff */
[----:B------:R-:W-:Y:S01]  /*19220*/  IMAD.SHL.U32 R60, R40, 0x8, RZ ;  /* 0x00000008283c7824 */ /* 0x000fe200078e00ff */
        /* <DEDUP_REMOVED lines=52> */
.L_x_34382:
[----:B------:R-:W-:Y:S02]  /*19570*/  IADD3 R40, R40, 0x20, RZ ;  /* 0x0000002028287810 */ /* 0x000fe40007ffe0ff */
.L_x_34253:
[----:B------:R-:W-:Y:S05]  /*19580*/  BSYNC B1 ;  /* 0x0000000000017941 */ /* 0x000fea0003800000 */
.L_x_34252:
        /* <DEDUP_REMOVED lines=30> */
.L_x_34386:
[----:B------:R-:W-:Y:S02]  /*19770*/  IMAD.MOV.U32 R41, RZ, RZ, R22 ;  /* 0x000000ffff297224 */ /* 0x000fe400078e0016 */
.L_x_34387:
[----:B------:R-:W-:Y:S05]  /*19780*/  BSYNC B2 ;  /* 0x0000000000027941 */ /* 0x000fea0003800000 */
.L_x_34385:
        /* <DEDUP_REMOVED lines=16> */
.L_x_34391:
[----:B------:R-:W-:Y:S05]  /*19890*/  BSYNC B3 ;  /* 0x0000000000037941 */ /* 0x000fea0003800000 */
.L_x_34390:
        /* <DEDUP_REMOVED lines=42> */
.L_x_34389:
[----:B------:R-:W-:Y:S05]  /*19b40*/  BSYNC B2 ;  /* 0x0000000000027941 */ /* 0x000fea0003800000 */
.L_x_34388:
[----:B------:R0:W1:Y:S01]  /*19b50*/  I2F.U32 R18, R41 ;  /* 0x0000002900127306 */ /* 0x0000620000201000 */
[----:B------:R-:W-:Y:S02]  /*19b60*/  ISETP.NE.U32.AND P1, PT, RZ, c[0x0][0x178], PT ;  /* 0x00005e00ff007a0c */ /* 0x000fe40003f25070 */
[----:B------:R-:W-:Y:S02]  /*19b70*/  LOP3.LUT R24, R24, 0xfffffff7, RZ, 0xc0, !PT ;  /* 0xfffffff718187812 */ /* 0x000fe400078ec0ff */
[----:B------:R-:W-:Y:S01]  /*19b80*/  ISETP.NE.AND.EX P1, PT, RZ, c[0x0][0x17c], PT, P1 ;  /* 0x00005f00ff007a0c */ /* 0x000fe20003f25310 */
[----:B0-----:R-:W-:-:S04]  /*19b90*/  IMAD.MOV.U32 R41, RZ, RZ, 0x2f800000 ;  /* 0x2f800000ff297424 */ /* 0x001fc800078e00ff */
[----:B-1----:R-:W-:-:S05]  /*19ba0*/  FFMA.FTZ R18, R18, R41, 1.1641532182693481445e-10 ;  /* 0x2f00000012127423 */ /* 0x002fca0000010029 */
        /* <DEDUP_REMOVED lines=12> */
.L_x_34392:
        /* <DEDUP_REMOVED lines=12> */
.L_x_34395:
[----:B------:R-:W-:Y:S02]  /*19d30*/  IMAD.MOV.U32 R16, RZ, RZ, R22 ;  /* 0x000000ffff107224 */ /* 0x000fe400078e0016 */
.L_x_34396:
[----:B------:R-:W-:Y:S05]  /*19d40*/  BSYNC B2 ;  /* 0x0000000000027941 */ /* 0x000fea0003800000 */
.L_x_34394:
        /* <DEDUP_REMOVED lines=16> */
.L_x_34400:
[----:B------:R-:W-:Y:S05]  /*19e50*/  BSYNC B3 ;  /* 0x0000000000037941 */ /* 0x000fea0003800000 */
.L_x_34399:
        /* <DEDUP_REMOVED lines=42> */
.L_x_34398:
[----:B------:R-:W-:Y:S05]  /*1a100*/  BSYNC B2 ;  /* 0x0000000000027941 */ /* 0x000fea0003800000 */
.L_x_34397:
        /* <DEDUP_REMOVED lines=10> */
.L_x_34393:
        /* <DEDUP_REMOVED lines=12> */
.L_x_34402:
[----:B------:R-:W-:Y:S02]  /*1a270*/  IMAD.MOV.U32 R18, RZ, RZ, R22 ;  /* 0x000000ffff127224 */ /* 0x000fe400078e0016 */
.L_x_34403:
[----:B------:R-:W-:Y:S05]  /*1a280*/  BSYNC B2 ;  /* 0x0000000000027941 */ /* 0x000fea0003800000 */
.L_x_34401:
        /* <DEDUP_REMOVED lines=16> */
.L_x_34407:
[----:B------:R-:W-:Y:S05]  /*1a390*/  BSYNC B3 ;  /* 0x0000000000037941 */ /* 0x000fea0003800000 */
.L_x_34406:
        /* <DEDUP_REMOVED lines=42> */
.L_x_34405:
[----:B------:R-:W-:Y:S05]  /*1a640*/  BSYNC B2 ;  /* 0x0000000000027941 */ /* 0x000fea0003800000 */
.L_x_34404:
        /* <DEDUP_REMOVED lines=15> */
.L_x_34408:
        /* <DEDUP_REMOVED lines=12> */
.L_x_34411:
[----:B------:R-:W-:Y:S02]  /*1a800*/  IMAD.MOV.U32 R15, RZ, RZ, R22 ;  /* 0x000000ffff0f7224 */ /* 0x000fe400078e0016 */
.L_x_34412:
[----:B------:R-:W-:Y:S05]  /*1a810*/  BSYNC B2 ;  /* 0x0000000000027941 */ /* 0x000fea0003800000 */
.L_x_34410:
        /* <DEDUP_REMOVED lines=16> */
.L_x_34416:
[----:B------:R-:W-:Y:S05]  /*1a920*/  BSYNC B3 ;  /* 0x0000000000037941 */ /* 0x000fea0003800000 */
.L_x_34415:
        /* <DEDUP_REMOVED lines=42> */
.L_x_34414:
[----:B------:R-:W-:Y:S05]  /*1abd0*/  BSYNC B2 ;  /* 0x0000000000027941 */ /* 0x000fea0003800000 */
.L_x_34413:
        /* <DEDUP_REMOVED lines=10> */
.L_x_34409:
        /* <DEDUP_REMOVED lines=12> */
.L_x_34418:
[----:B------:R-:W-:Y:S02]  /*1ad40*/  IMAD.MOV.U32 R18, RZ, RZ, R22 ;  /* 0x000000ffff127224 */ /* 0x000fe400078e0016 */
.L_x_34419:
[----:B------:R-:W-:Y:S05]  /*1ad50*/  BSYNC B2 ;  /* 0x0000000000027941 */ /* 0x000fea0003800000 */
.L_x_34417:
        /* <DEDUP_REMOVED lines=16> */
.L_x_34423:
[----:B------:R-:W-:Y:S05]  /*1ae60*/  BSYNC B3 ;  /* 0x0000000000037941 */ /* 0x000fea0003800000 */
.L_x_34422:
        /* <DEDUP_REMOVED lines=42> */
.L_x_34421:
[----:B------:R-:W-:Y:S05]  /*1b110*/  BSYNC B2 ;  /* 0x0000000000027941 */ /* 0x000fea0003800000 */
.L_x_34420:
        /* <DEDUP_REMOVED lines=15> */
.L_x_34424:
        /* <DEDUP_REMOVED lines=12> */
.L_x_34427:
[----:B------:R-:W-:Y:S02]  /*1b2d0*/  IMAD.MOV.U32 R14, RZ, RZ, R22 ;  /* 0x000000ffff0e7224 */ /* 0x000fe400078e0016 */
.L_x_34428:
[----:B------:R-:W-:Y:S05]  /*1b2e0*/  BSYNC B2 ;  /* 0x0000000000027941 */ /* 0x000fea0003800000 */
.L_x_34426:
        /* <DEDUP_REMOVED lines=16> */
.L_x_34432:
[----:B------:R-:W-:Y:S05]  /*1b3f0*/  BSYNC B3 ;  /* 0x0000000000037941 */ /* 0x000fea0003800000 */
.L_x_34431:
        /* <DEDUP_REMOVED lines=42> */
.L_x_34430:
[----:B------:R-:W-:Y:S05]  /*1b6a0*/  BSYNC B2 ;  /* 0x0000000000027941 */ /* 0x000fea0003800000 */
.L_x_34429:
        /* <DEDUP_REMOVED lines=10> */
.L_x_34425:
        /* <DEDUP_REMOVED lines=12> */
.L_x_34434:
[----:B------:R-:W-:Y:S02]  /*1b810*/  IMAD.MOV.U32 R18, RZ, RZ, R22 ;  /* 0x000000ffff127224 */ /* 0x000fe400078e0016 */
.L_x_34435:
[----:B------:R-:W-:Y:S05]  /*1b820*/  BSYNC B2 ;  /* 0x0000000000027941 */ /* 0x000fea0003800000 */
.L_x_34433:
        /* <DEDUP_REMOVED lines=16> */
.L_x_34439:
[----:B------:R-:W-:Y:S05]  /*1b930*/  BSYNC B3 ;  /* 0x0000000000037941 */ /* 0x000fea0003800000 */
.L_x_34438:
        /* <DEDUP_REMOVED lines=42> */
.L_x_34437:
[----:B------:R-:W-:Y:S05]  /*1bbe0*/  BSYNC B2 ;  /* 0x0000000000027941 */ /* 0x000fea0003800000 */
.L_x_34436:
        /* <DEDUP_REMOVED lines=15> */
.L_x_34440:
        /* <DEDUP_REMOVED lines=12> */
.L_x_34443:
[----:B------:R-:W-:Y:S02]  /*1bda0*/  IMAD.MOV.U32 R13, RZ, RZ, R22 ;  /* 0x000000ffff0d7224 */ /* 0x000fe400078e0016 */
.L_x_34444:
[----:B------:R-:W-:Y:S05]  /*1bdb0*/  BSYNC B2 ;  /* 0x0000000000027941 */ /* 0x000fea0003800000 */
.L_x_34442:
        /* <DEDUP_REMOVED lines=16> */
.L_x_34448:
[----:B------:R-:W-:Y:S05]  /*1bec0*/  BSYNC B3 ;  /* 0x0000000000037941 */ /* 0x000fea0003800000 */
.L_x_34447:
        /* <DEDUP_REMOVED lines=42> */
.L_x_34446:
[----:B------:R-:W-:Y:S05]  /*1c170*/  BSYNC B2 ;  /* 0x0000000000027941 */ /* 0x000fea0003800000 */
.L_x_34445:
        /* <DEDUP_REMOVED lines=10> */
.L_x_34441:
        /* <DEDUP_REMOVED lines=12> */
.L_x_34450:
[----:B------:R-:W-:Y:S02]  /*1c2e0*/  IMAD.MOV.U32 R18, RZ, RZ, R22 ;  /* 0x000000ffff127224 */ /* 0x000fe400078e0016 */
.L_x_34451:
[----:B------:R-:W-:Y:S05]  /*1c2f0*/  BSYNC B2 ;  /* 0x0000000000027941 */ /* 0x000fea0003800000 */
.L_x_34449:
        /* <DEDUP_REMOVED lines=16> */
.L_x_34455:
[----:B------:R-:W-:Y:S05]  /*1c400*/  BSYNC B3 ;  /* 0x0000000000037941 */ /* 0x000fea0003800000 */
.L_x_34454:
        /* <DEDUP_REMOVED lines=42> */
.L_x_34453:
[----:B------:R-:W-:Y:S05]  /*1c6b0*/  BSYNC B2 ;  /* 0x0000000000027941 */ /* 0x000fea0003800000 */
.L_x_34452:
        /* <DEDUP_REMOVED lines=13> */
.L_x_34456:
        /* <DEDUP_REMOVED lines=12> */
.L_x_34459:
[----:B------:R-:W-:Y:S02]  /*1c850*/  IMAD.MOV.U32 R12, RZ, RZ, R22 ;  /* 0x000000ffff0c7224 */ /* 0x000fe400078e0016 */
.L_x_34460:
[----:B------:R-:W-:Y:S05]  /*1c860*/  BSYNC B2 ;  /* 0x0000000000027941 */ /* 0x000fea0003800000 */
.L_x_34458:
        /* <DEDUP_REMOVED lines=16> */
.L_x_34464:
[----:B------:R-:W-:Y:S05]  /*1c970*/  BSYNC B3 ;  /* 0x0000000000037941 */ /* 0x000fea0003800000 */
.L_x_34463:
        /* <DEDUP_REMOVED lines=42> */
.L_x_34462:
[----:B------:R-:W-:Y:S05]  /*1cc20*/  BSYNC B2 ;  /* 0x0000000000027941 */ /* 0x000fea0003800000 */
.L_x_34461:
        /* <DEDUP_REMOVED lines=10> */
.L_x_34457:
        /* <DEDUP_REMOVED lines=12> */
.L_x_34466:
[----:B------:R-:W-:Y:S02]  /*1cd90*/  IMAD.MOV.U32 R18, RZ, RZ, R22 ;  /* 0x000000ffff127224 */ /* 0x000fe400078e0016 */
.L_x_34467:
[----:B------:R-:W-:Y:S05]  /*1cda0*/  BSYNC B2 ;  /* 0x0000000000027941 */ /* 0x000fea0003800000 */
.L_x_34465:
        /* <DEDUP_REMOVED lines=16> */
.L_x_34471:
[----:B------:R-:W-:Y:S05]  /*1ceb0*/  BSYNC B3 ;  /* 0x0000000000037941 */ /* 0x000fea0003800000 */
.L_x_34470:
        /* <DEDUP_REMOVED lines=42> */
.L_x_34469:
[----:B------:R-:W-:Y:S05]  /*1d160*/  BSYNC B2 ;  /* 0x0000000000027941 */ /* 0x000fea0003800000 */
.L_x_34468:
        /* <DEDUP_REMOVED lines=13> */
.L_x_34472:
        /* <DEDUP_REMOVED lines=12> */
.L_x_34475:
[----:B------:R-:W-:Y:S02]  /*1d300*/  IMAD.MOV.U32 R10, RZ, RZ, R22 ;  /* 0x000000ffff0a7224 */ /* 0x000fe400078e0016 */
.L_x_34476:
[----:B------:R-:W-:Y:S05]  /*1d310*/  BSYNC B2 ;  /* 0x0000000000027941 */ /* 0x000fea0003800000 */
.L_x_34474:
        /* <DEDUP_REMOVED lines=16> */
.L_x_34480:
[----:B------:R-:W-:Y:S05]  /*1d420*/  BSYNC B3 ;  /* 0x0000000000037941 */ /* 0x000fea0003800000 */
.L_x_34479:
        /* <DEDUP_REMOVED lines=42> */
.L_x_34478:
[----:B------:R-:W-:Y:S05]  /*1d6d0*/  BSYNC B2 ;  /* 0x0000000000027941 */ /* 0x000fea0003800000 */
.L_x_34477:
        /* <DEDUP_REMOVED lines=10> */
.L_x_34473:
        /* <DEDUP_REMOVED lines=12> */
.L_x_34482:
[----:B------:R-:W-:Y:S02]  /*1d840*/  IMAD.MOV.U32 R18, RZ, RZ, R22 ;  /* 0x000000ffff127224 */ /* 0x000fe400078e0016 */
.L_x_34483:
[----:B------:R-:W-:Y:S05]  /*1d850*/  BSYNC B2 ;  /* 0x0000000000027941 */ /* 0x000fea0003800000 */
.L_x_34481:
        /* <DEDUP_REMOVED lines=16> */
.L_x_34487:
[----:B------:R-:W-:Y:S05]  /*1d960*/  BSYNC B3 ;  /* 0x0000000000037941 */ /* 0x000fea0003800000 */
.L_x_34486:
        /* <DEDUP_REMOVED lines=42> */
.L_x_34485:
[----:B------:R-:W-:Y:S05]  /*1dc10*/  BSYNC B2 ;  /* 0x0000000000027941 */ /* 0x000fea0003800000 */
.L_x_34484:
        /* <DEDUP_REMOVED lines=13> */
.L_x_34488:
        /* <DEDUP_REMOVED lines=12> */
.L_x_34491:
[----:B------:R-:W-:Y:S02]  /*1ddb0*/  IMAD.MOV.U32 R9, RZ, RZ, R22 ;  /* 0x000000ffff097224 */ /* 0x000fe400078e0016 */
.L_x_34492:
[----:B------:R-:W-:Y:S05]  /*1ddc0*/  BSYNC B2 ;  /* 0x0000000000027941 */ /* 0x000fea0003800000 */
.L_x_34490:
        /* <DEDUP_REMOVED lines=16> */
.L_x_34496:
[----:B------:R-:W-:Y:S05]  /*1ded0*/  BSYNC B3 ;  /* 0x0000000000037941 */ /* 0x000fea0003800000 */
.L_x_34495:
        /* <DEDUP_REMOVED lines=42> */
.L_x_34494:
[----:B------:R-:W-:Y:S05]  /*1e180*/  BSYNC B2 ;  /* 0x0000000000027941 */ /* 0x000fea0003800000 */
.L_x_34493:
        /* <DEDUP_REMOVED lines=10> */
.L_x_34489:
        /* <DEDUP_REMOVED lines=12> */
.L_x_34498:
[----:B------:R-:W-:Y:S02]  /*1e2f0*/  IMAD.MOV.U32 R18, RZ, RZ, R22 ;  /* 0x000000ffff127224 */ /* 0x000fe400078e0016 */
.L_x_34499:
[----:B------:R-:W-:Y:S05]  /*1e300*/  BSYNC B2 ;  /* 0x0000000000027941 */ /* 0x000fea0003800000 */
.L_x_34497:
        /* <DEDUP_REMOVED lines=16> */
.L_x_34503:
[----:B------:R-:W-:Y:S05]  /*1e410*/  BSYNC B3 ;  /* 0x0000000000037941 */ /* 0x000fea0003800000 */
.L_x_34502:
        /* <DEDUP_REMOVED lines=42> */
.L_x_34501:
[----:B------:R-:W-:Y:S05]  /*1e6c0*/  BSYNC B2 ;  /* 0x0000000000027941 */ /* 0x000fea0003800000 */
.L_x_34500:
        /* <DEDUP_REMOVED lines=13> */
.L_x_34504:
        /* <DEDUP_REMOVED lines=12> */
.L_x_34507:
[----:B------:R-:W-:Y:S02]  /*1e860*/  IMAD.MOV.U32 R7, RZ, RZ, R22 ;  /* 0x000000ffff077224 */ /* 0x000fe400078e0016 */
.L_x_34508:
[----:B------:R-:W-:Y:S05]  /*1e870*/  BSYNC B2 ;  /* 0x0000000000027941 */ /* 0x000fea0003800000 */
.L_x_34506:
        /* <DEDUP_REMOVED lines=16> */
.L_x_34512:
[----:B------:R-:W-:Y:S05]  /*1e980*/  BSYNC B3 ;  /* 0x0000000000037941 */ /* 0x000fea0003800000 */
.L_x_34511:
        /* <DEDUP_REMOVED lines=42> */
.L_x_34510:
[----:B------:R-:W-:Y:S05]  /*1ec30*/  BSYNC B2 ;  /* 0x0000000000027941 */ /* 0x000fea0003800000 */
.L_x_34509:
        /* <DEDUP_REMOVED lines=10> */
.L_x_34505:
        /* <DEDUP_REMOVED lines=54> */
.L_x_34513:
[----:B------:R-:W-:Y:S02]  /*1f040*/  IADD3 R40, R40, 0x20, RZ ;  /* 0x0000002028287810 */ /* 0x000fe40007ffe0ff */
.L_x_34384:
[----:B------:R-:W-:Y:S05]  /*1f050*/  BSYNC B1 ;  /* 0x0000000000017941 */ /* 0x000fea0003800000 */
.L_x_34383:
        /* <DEDUP_REMOVED lines=30> */
.L_x_34517:
[----:B------:R-:W-:Y:S02]  /*1f240*/  IMAD.MOV.U32 R41, RZ, RZ, R22 ;  /* 0x000000ffff297224 */ /* 0x000fe400078e0016 */
.L_x_34518:
[----:B------:R-:W-:Y:S05]  /*1f250*/  BSYNC B2 ;  /* 0x0000000000027941 */ /* 0x000fea0003800000 */
.L_x_34516:
        /* <DEDUP_REMOVED lines=16> */
.L_x_34522:
[----:B------:R-:W-:Y:S05]  /*1f360*/  BSYNC B3 ;  /* 0x0000000000037941 */ /* 0x000fea0003800000 */
.L_x_34521:
        /* <DEDUP_REMOVED lines=42> */
.L_x_34520:
[----:B------:R-:W-:Y:S05]  /*1f610*/  BSYNC B2 ;  /* 0x0000000000027941 */ /* 0x000fea0003800000 */
.L_x_34519:
        /* <DEDUP_REMOVED lines=18> */
.L_x_34523:
        /* <DEDUP_REMOVED lines=12> */
.L_x_34526:
[----:B------:R-:W-:Y:S02]  /*1f800*/  IMAD.MOV.U32 R16, RZ, RZ, R22 ;  /* 0x000000ffff107224 */ /* 0x000fe400078e0016 */
.L_x_34527:
[----:B------:R-:W-:Y:S05]  /*1f810*/  BSYNC B2 ;  /* 0x0000000000027941 */ /* 0x000fea0003800000 */
.L_x_34525:
        /* <DEDUP_REMOVED lines=16> */
.L_x_34531:
[----:B------:R-:W-:Y:S05]  /*1f920*/  BSYNC B3 ;  /* 0x0000000000037941 */ /* 0x000fea0003800000 */
.L_x_34530:
        /* <DEDUP_REMOVED lines=42> */
.L_x_34529:
[----:B------:R-:W-:Y:S05]  /*1fbd0*/  BSYNC B2 ;  /* 0x0000000000027941 */ /* 0x000fea0003800000 */
.L_x_34528:
        /* <DEDUP_REMOVED lines=10> */
.L_x_34524:
        /* <DEDUP_REMOVED lines=12> */
.L_x_34533:
[----:B------:R-:W-:Y:S02]  /*1fd40*/  IMAD.MOV.U32 R18, RZ, RZ, R22 ;  /* 0x000000ffff127224 */ /* 0x000fe400078e0016 */
.L_x_34534:
[----:B------:R-:W-:Y:S05]  /*1fd50*/  BSYNC B2 ;  /* 0x0000000000027941 */ /* 0x000fea0003800000 */
.L_x_34532:
        /* <DEDUP_REMOVED lines=16> */
.L_x_34538:
[----:B------:R-:W-:Y:S05]  /*1fe60*/  BSYNC B3 ;  /* 0x0000000000037941 */ /* 0x000fea0003800000 */
.L_x_34537:
        /* <DEDUP_REMOVED lines=42> */
.L_x_34536:
[----:B------:R-:W-:Y:S05]  /*20110*/  BSYNC B2 ;  /* 0x0000000000027941 */ /* 0x000fea0003800000 */
.L_x_34535:
        /* <DEDUP_REMOVED lines=15> */
.L_x_34539:
        /* <DEDUP_REMOVED lines=12> */
.L_x_34542:
[----:B------:R-:W-:Y:S02]  /*202d0*/  IMAD.MOV.U32 R15, RZ, RZ, R22 ;  /* 0x000000ffff0f7224 */ /* 0x000fe400078e0016 */
.L_x_34543:
[----:B------:R-:W-:Y:S05]  /*202e0*/  BSYNC B2 ;  /* 0x0000000000027941 */ /* 0x000fea0003800000 */
.L_x_34541:
        /* <DEDUP_REMOVED lines=16> */
.L_x_34547:
[----:B------:R-:W-:Y:S05]  /*203f0*/  BSYNC B3 ;  /* 0x0000000000037941 */ /* 0x000fea0003800000 */
.L_x_34546:
        /* <DEDUP_REMOVED lines=42> */
.L_x_34545:
[----:B------:R-:W-:Y:S05]  /*206a0*/  BSYNC B2 ;  /* 0x0000000000027941 */ /* 0x000fea0003800000 */
.L_x_34544:
        /* <DEDUP_REMOVED lines=10> */
.L_x_34540:
        /* <DEDUP_REMOVED lines=12> */
.L_x_34549:
[----:B------:R-:W-:Y:S02]  /*20810*/  IMAD.MOV.U32 R18, RZ, RZ, R22 ;  /* 0x000000ffff127224 */ /* 0x000fe400078e0016 */
.L_x_34550:
[----:B------:R-:W-:Y:S05]  /*20820*/  BSYNC B2 ;  /* 0x0000000000027941 */ /* 0x000fea0003800000 */
.L_x_34548:
        /* <DEDUP_REMOVED lines=16> */
.L_x_34554:
[----:B------:R-:W-:Y:S05]  /*20930*/  BSYNC B3 ;  /* 0x0000000000037941 */ /* 0x000fea0003800000 */
.L_x_34553:
        /* <DEDUP_REMOVED lines=42> */
.L_x_34552:
[----:B------:R-:W-:Y:S05]  /*20be0*/  BSYNC B2 ;  /* 0x0000000000027941 */ /* 0x000fea0003800000 */
.L_x_34551:
        /* <DEDUP_REMOVED lines=15> */
.L_x_34555:
        /* <DEDUP_REMOVED lines=12> */
.L_x_34558:
[----:B------:R-:W-:Y:S02]  /*20da0*/  IMAD.MOV.U32 R14, RZ, RZ, R22 ;  /* 0x000000ffff0e7224 */ /* 0x000fe400078e0016 */
.L_x_34559:
[----:B------:R-:W-:Y:S05]  /*20db0*/  BSYNC B2 ;  /* 0x0000000000027941 */ /* 0x000fea0003800000 */
.L_x_34557:
        /* <DEDUP_REMOVED lines=16> */
.L_x_34563:
[----:B------:R-:W-:Y:S05]  /*20ec0*/  BSYNC B3 ;  /* 0x0000000000037941 */ /* 0x000fea0003800000 */
.L_x_34562:
        /* <DEDUP_REMOVED lines=42> */
.L_x_34561:
[----:B------:R-:W-:Y:S05]  /*21170*/  BSYNC B2 ;  /* 0x0000000000027941 */ /* 0x000fea0003800000 */
.L_x_34560:
        /* <DEDUP_REMOVED lines=10> */
.L_x_34556:
        /* <DEDUP_REMOVED lines=12> */
.L_x_34565:
[----:B------:R-:W-:Y:S02]  /*212e0*/  IMAD.MOV.U32 R18, RZ, RZ, R22 ;  /* 0x000000ffff127224 */ /* 0x000fe400078e0016 */
.L_x_34566:
[----:B------:R-:W-:Y:S05]  /*212f0*/  BSYNC B2 ;  /* 0x0000000000027941 */ /* 0x000fea0003800000 */
.L_x_34564:
        /* <DEDUP_REMOVED lines=16> */
.L_x_34570:
[----:B------:R-:W-:Y:S05]  /*21400*/  BSYNC B3 ;  /* 0x0000000000037941 */ /* 0x000fea0003800000 */
.L_x_34569:
        /* <DEDUP_REMOVED lines=42> */
.L_x_34568:
[----:B------:R-:W-:Y:S05]  /*216b0*/  BSYNC B2 ;  /* 0x0000000000027941 */ /* 0x000fea0003800000 */
.L_x_34567:
        /* <DEDUP_REMOVED lines=15> */
.L_x_34571:
        /* <DEDUP_REMOVED lines=12> */
.L_x_34574:
[----:B------:R-:W-:Y:S02]  /*21870*/  IMAD.MOV.U32 R13, RZ, RZ, R22 ;  /* 0x000000ffff0d7224 */ /* 0x000fe400078e0016 */
.L_x_34575:
[----:B------:R-:W-:Y:S05]  /*21880*/  BSYNC B2 ;  /* 0x0000000000027941 */ /* 0x000fea0003800000 */
.L_x_34573:
        /* <DEDUP_REMOVED lines=16> */
.L_x_34579:
[----:B------:R-:W-:Y:S05]  /*21990*/  BSYNC B3 ;  /* 0x0000000000037941 */ /* 0x000fea0003800000 */
.L_x_34578:
        /* <DEDUP_REMOVED lines=42> */
.L_x_34577:
[----:B------:R-:W-:Y:S05]  /*21c40*/  BSYNC B2 ;  /* 0x0000000000027941 */ /* 0x000fea0003800000 */
.L_x_34576:
        /* <DEDUP_REMOVED lines=10> */
.L_x_34572:
        /* <DEDUP_REMOVED lines=12> */
.L_x_34581:
[----:B------:R-:W-:Y:S02]  /*21db0*/  IMAD.MOV.U32 R18, RZ, RZ, R22 ;  /* 0x000000ffff127224 */ /* 0x000fe400078e0016 */
.L_x_34582:
[----:B------:R-:W-:Y:S05]  /*21dc0*/  BSYNC B2 ;  /* 0x0000000000027941 */ /* 0x000fea0003800000 */
.L_x_34580:
        /* <DEDUP_REMOVED lines=16> */
.L_x_34586:
[----:B------:R-:W-:Y:S05]  /*21ed0*/  BSYNC B3 ;  /* 0x0000000000037941 */ /* 0x000fea0003800000 */
.L_x_34585:
        /* <DEDUP_REMOVED lines=42> */
.L_x_34584:
[----:B------:R-:W-:Y:S05]  /*22180*/  BSYNC B2 ;  /* 0x0000000000027941 */ /* 0x000fea0003800000 */
.L_x_34583:
        /* <DEDUP_REMOVED lines=13> */
.L_x_34587:
        /* <DEDUP_REMOVED lines=12> */
.L_x_34590:
[----:B------:R-:W-:Y:S02]  /*22320*/  IMAD.MOV.U32 R12, RZ, RZ, R22 ;  /* 0x000000ffff0c7224 */ /* 0x000fe400078e0016 */
.L_x_34591:
[----:B------:R-:W-:Y:S05]  /*22330*/  BSYNC B2 ;  /* 0x0000000000027941 */ /* 0x000fea0003800000 */
.L_x_34589:
        /* <DEDUP_REMOVED lines=16> */
.L_x_34595:
[----:B------:R-:W-:Y:S05]  /*22440*/  BSYNC B3 ;  /* 0x0000000000037941 */ /* 0x000fea0003800000 */
.L_x_34594:
        /* <DEDUP_REMOVED lines=42> */
.L_x_34593:
[----:B------:R-:W-:Y:S05]  /*226f0*/  BSYNC B2 ;  /* 0x0000000000027941 */ /* 0x000fea0003800000 */
.L_x_34592:
        /* <DEDUP_REMOVED lines=10> */
.L_x_34588:
        /* <DEDUP_REMOVED lines=12> */
.L_x_34597:
[----:B------:R-:W-:Y:S02]  /*22860*/  IMAD.MOV.U32 R18, RZ, RZ, R22 ;  /* 0x000000ffff127224 */ /* 0x000fe400078e0016 */
.L_x_34598:
[----:B------:R-:W-:Y:S05]  /*22870*/  BSYNC B2 ;  /* 0x0000000000027941 */ /* 0x000fea0003800000 */
.L_x_34596:
        /* <DEDUP_REMOVED lines=16> */
.L_x_34602:
[----:B------:R-:W-:Y:S05]  /*22980*/  BSYNC B3 ;  /* 0x0000000000037941 */ /* 0x000fea0003800000 */
.L_x_34601:
        /* <DEDUP_REMOVED lines=42> */
.L_x_34600:
[----:B------:R-:W-:Y:S05]  /*22c30*/  BSYNC B2 ;  /* 0x0000000000027941 */ /* 0x000fea0003800000 */
.L_x_34599:
        /* <DEDUP_REMOVED lines=13> */
.L_x_34603:
        /* <DEDUP_REMOVED lines=12> */
.L_x_34606:
[----:B------:R-:W-:Y:S02]  /*22dd0*/  IMAD.MOV.U32 R10, RZ, RZ, R22 ;  /* 0x000000ffff0a7224 */ /* 0x000fe400078e0016 */
.L_x_34607:
[----:B------:R-:W-:Y:S05]  /*22de0*/  BSYNC B2 ;  /* 0x0000000000027941 */ /* 0x000fea0003800000 */
.L_x_34605:
        /* <DEDUP_REMOVED lines=16> */
.L_x_34611:
[----:B------:R-:W-:Y:S05]  /*22ef0*/  BSYNC B3 ;  /* 0x0000000000037941 */ /* 0x000fea0003800000 */
.L_x_34610:
        /* <DEDUP_REMOVED lines=42> */
.L_x_34609:
[----:B------:R-:W-:Y:S05]  /*231a0*/  BSYNC B2 ;  /* 0x0000000000027941 */ /* 0x000fea0003800000 */
.L_x_34608:
        /* <DEDUP_REMOVED lines=10> */
.L_x_34604:
        /* <DEDUP_REMOVED lines=12> */
.L_x_34613:
[----:B------:R-:W-:Y:S02]  /*23310*/  IMAD.MOV.U32 R18, RZ, RZ, R22 ;  /* 0x000000ffff127224 */ /* 0x000fe400078e0016 */
.L_x_34614:
[----:B------:R-:W-:Y:S05]  /*23320*/  BSYNC B2 ;  /* 0x0000000000027941 */ /* 0x000fea0003800000 */
.L_x_34612:
        /* <DEDUP_REMOVED lines=16> */
.L_x_34618:
[----:B------:R-:W-:Y:S05]  /*23430*/  BSYNC B3 ;  /* 0x0000000000037941 */ /* 0x000fea0003800000 */
.L_x_34617:
        /* <DEDUP_REMOVED lines=42> */
.L_x_34616:
[----:B------:R-:W-:Y:S05]  /*236e0*/  BSYNC B2 ;  /* 0x0000000000027941 */ /* 0x000fea0003800000 */
.L_x_34615:
        /* <DEDUP_REMOVED lines=13> */
.L_x_34619:
        /* <DEDUP_REMOVED lines=12> */
.L_x_34622:
[----:B------:R-:W-:Y:S02]  /*23880*/  IMAD.MOV.U32 R9, RZ, RZ, R22 ;  /* 0x000000ffff097224 */ /* 0x000fe400078e0016 */
.L_x_34623:
[----:B------:R-:W-:Y:S05]  /*23890*/  BSYNC B2 ;  /* 0x0000000000027941 */ /* 0x000fea0003800000 */
.L_x_34621:
        /* <DEDUP_REMOVED lines=16> */
.L_x_34627:
[----:B------:R-:W-:Y:S05]  /*239a0*/  BSYNC B3 ;  /* 0x0000000000037941 */ /* 0x000fea0003800000 */
.L_x_34626:
        /* <DEDUP_REMOVED lines=42> */
.L_x_34625:
[----:B------:R-:W-:Y:S05]  /*23c50*/  BSYNC B2 ;  /* 0x0000000000027941 */ /* 0x000fea0003800000 */
.L_x_34624:
        /* <DEDUP_REMOVED lines=10> */
.L_x_34620:
        /* <DEDUP_REMOVED lines=12> */
.L_x_34629:
[----:B------:R-:W-:Y:S02]  /*23dc0*/  IMAD.MOV.U32 R18, RZ, RZ, R22 ;  /* 0x000000ffff127224 */ /* 0x000fe400078e0016 */
.L_x_34630:
[----:B------:R-:W-:Y:S05]  /*23dd0*/  BSYNC B2 ;  /* 0x0000000000027941 */ /* 0x000fea0003800000 */
.L_x_34628:
        /* <DEDUP_REMOVED lines=16> */
.L_x_34634:
[----:B------:R-:W-:Y:S05]  /*23ee0*/  BSYNC B3 ;  /* 0x0000000000037941 */ /* 0x000fea0003800000 */
.L_x_34633:
        /* <DEDUP_REMOVED lines=42> */
.L_x_34632:
[----:B------:R-:W-:Y:S05]  /*24190*/  BSYNC B2 ;  /* 0x0000000000027941 */ /* 0x000fea0003800000 */
.L_x_34631:
        /* <DEDUP_REMOVED lines=13> */
.L_x_34635:
        /* <DEDUP_REMOVED lines=12> */
.L_x_34638:
[----:B------:R-:W-:Y:S02]  /*24330*/  IMAD.MOV.U32 R7, RZ, RZ, R22 ;  /* 0x000000ffff077224 */ /* 0x000fe400078e0016 */
.L_x_34639:
[----:B------:R-:W-:Y:S05]  /*24340*/  BSYNC B2 ;  /* 0x0000000000027941 */ /* 0x000fea0003800000 */
.L_x_34637:
        /* <DEDUP_REMOVED lines=16> */
.L_x_34643:
[----:B------:R-:W-:Y:S05]  /*24450*/  BSYNC B3 ;  /* 0x0000000000037941 */ /* 0x000fea0003800000 */
.L_x_34642:
        /* <DEDUP_REMOVED lines=42> */
.L_x_34641:
[----:B------:R-:W-:Y:S05]  /*24700*/  BSYNC B2 ;  /* 0x0000000000027941 */ /* 0x000fea0003800000 */
.L_x_34640:
        /* <DEDUP_REMOVED lines=10> */
.L_x_34636:
        /* <DEDUP_REMOVED lines=54> */
.L_x_34644:
[----:B------:R-:W-:Y:S02]  /*24b10*/  IADD3 R40, R40, 0x20, RZ ;  /* 0x0000002028287810 */ /* 0x000fe40007ffe0ff */
.L_x_34515:
[----:B------:R-:W-:Y:S05]  /*24b20*/  BSYNC B1 ;  /* 0x0000000000017941 */ /* 0x000fea0003800000 */
.L_x_34514:
        /* <DEDUP_REMOVED lines=30> */
.L_x_34648:
[----:B------:R-:W-:Y:S02]  /*24d10*/  IMAD.MOV.U32 R41, RZ, RZ, R22 ;  /* 0x000000ffff297224 */ /* 0x000fe400078e0016 */
.L_x_34649:
[----:B------:R-:W-:Y:S05]  /*24d20*/  BSYNC B2 ;  /* 0x0000000000027941 */ /* 0x000fea0003800000 */
.L_x_34647:
        /* <DEDUP_REMOVED lines=16> */
.L_x_34653:
[----:B------:R-:W-:Y:S05]  /*24e30*/  BSYNC B3 ;  /* 0x0000000000037941 */ /* 0x000fea0003800000 */
.L_x_34652:
        /* <DEDUP_REMOVED lines=42> */
.L_x_34651:
[----:B------:R-:W-:Y:S05]  /*250e0*/  BSYNC B2 ;  /* 0x0000000000027941 */ /* 0x000fea0003800000 */
.L_x_34650:
        /* <DEDUP_REMOVED lines=18> */
.L_x_34654:
        /* <DEDUP_REMOVED lines=12> */
.L_x_34657:
[----:B------:R-:W-:Y:S02]  /*252d0*/  IMAD.MOV.U32 R16, RZ, RZ, R22 ;  /* 0x000000ffff107224 */ /* 0x000fe400078e0016 */
.L_x_34658:
[----:B------:R-:W-:Y:S05]  /*252e0*/  BSYNC B2 ;  /* 0x0000000000027941 */ /* 0x000fea0003800000 */
.L_x_34656:
        /* <DEDUP_REMOVED lines=16> */
.L_x_34662:
[----:B------:R-:W-:Y:S05]  /*253f0*/  BSYNC B3 ;  /* 0x0000000000037941 */ /* 0x000fea0003800000 */
.L_x_34661:
        /* <DEDUP_REMOVED lines=42> */
.L_x_34660:
[----:B------:R-:W-:Y:S05]  /*256a0*/  BSYNC B2 ;  /* 0x0000000000027941 */ /* 0x000fea0003800000 */
.L_x_34659:
        /* <DEDUP_REMOVED lines=10> */
.L_x_34655:
        /* <DEDUP_REMOVED lines=12> */
.L_x_34664:
[----:B------:R-:W-:Y:S02]  /*25810*/  IMAD.MOV.U32 R18, RZ, RZ, R22 ;  /* 0x000000ffff127224 */ /* 0x000fe400078e0016 */
.L_x_34665:
[----:B------:R-:W-:Y:S05]  /*25820*/  BSYNC B2 ;  /* 0x0000000000027941 */ /* 0x000fea0003800000 */
.L_x_34663:
        /* <DEDUP_REMOVED lines=16> */
.L_x_34669:
[----:B------:R-:W-:Y:S05]  /*25930*/  BSYNC B3 ;  /* 0x0000000000037941 */ /* 0x000fea0003800000 */
.L_x_34668:
        /* <DEDUP_REMOVED lines=42> */
.L_x_34667:
[----:B------:R-:W-:Y:S05]  /*25be0*/  BSYNC B2 ;  /* 0x0000000000027941 */ /* 0x000fea0003800000 */
.L_x_34666:
        /* <DEDUP_REMOVED lines=15> */
.L_x_34670:
        /* <DEDUP_REMOVED lines=12> */
.L_x_34673:
[----:B------:R-:W-:Y:S02]  /*25da0*/  IMAD.MOV.U32 R15, RZ, RZ, R22 ;  /* 0x000000ffff0f7224 */ /* 0x000fe400078e0016 */
.L_x_34674:
[----:B------:R-:W-:Y:S05]  /*25db0*/  BSYNC B2 ;  /* 0x0000000000027941 */ /* 0x000fea0003800000 */
.L_x_34672:
        /* <DEDUP_REMOVED lines=16> */
.L_x_34678:
[----:B------:R-:W-:Y:S05]  /*25ec0*/  BSYNC B3 ;  /* 0x0000000000037941 */ /* 0x000fea0003800000 */
.L_x_34677:
        /* <DEDUP_REMOVED lines=42> */
.L_x_34676:
[----:B------:R-:W-:Y:S05]  /*26170*/  BSYNC B2 ;  /* 0x0000000000027941 */ /* 0x000fea0003800000 */
.L_x_34675:
        /* <DEDUP_REMOVED lines=10> */
.L_x_34671:
        /* <DEDUP_REMOVED lines=12> */
.L_x_34680:
[----:B------:R-:W-:Y:S02]  /*262e0*/  IMAD.MOV.U32 R18, RZ, RZ, R22 ;  /* 0x000000ffff127224 */ /* 0x000fe400078e0016 */
.L_x_34681:
[----:B------:R-:W-:Y:S05]  /*262f0*/  BSYNC B2 ;  /* 0x0000000000027941 */ /* 0x000fea0003800000 */
.L_x_34679:
        /* <DEDUP_REMOVED lines=16> */
.L_x_34685:
[----:B------:R-:W-:Y:S05]  /*26400*/  BSYNC B3 ;  /* 0x0000000000037941 */ /* 0x000fea0003800000 */
.L_x_34684:
        /* <DEDUP_REMOVED lines=42> */
.L_x_34683:
[----:B------:R-:W-:Y:S05]  /*266b0*/  BSYNC B2 ;  /* 0x0000000000027941 */ /* 0x000fea0003800000 */
.L_x_34682:
        /* <DEDUP_REMOVED lines=15> */
.L_x_34686:
        /* <DEDUP_REMOVED lines=12> */
.L_x_34689:
[----:B------:R-:W-:Y:S02]  /*26870*/  IMAD.MOV.U32 R14, RZ, RZ, R22 ;  /* 0x000000ffff0e7224 */ /* 0x000fe400078e0016 */
.L_x_34690:
[----:B------:R-:W-:Y:S05]  /*26880*/  BSYNC B2 ;  /* 0x0000000000027941 */ /* 0x000fea0003800000 */
.L_x_34688:
        /* <DEDUP_REMOVED lines=16> */
.L_x_34694:
[----:B------:R-:W-:Y:S05]  /*26990*/  BSYNC B3 ;  /* 0x0000000000037941 */ /* 0x000fea0003800000 */
.L_x_34693:
        /* <DEDUP_REMOVED lines=42> */
.L_x_34692:
[----:B------:R-:W-:Y:S05]  /*26c40*/  BSYNC B2 ;  /* 0x0000000000027941 */ /* 0x000fea0003800000 */
.L_x_34691:
        /* <DEDUP_REMOVED lines=10> */
.L_x_34687:
        /* <DEDUP_REMOVED lines=12> */
.L_x_34696:
[----:B------:R-:W-:Y:S02]  /*26db0*/  IMAD.MOV.U32 R18, RZ, RZ, R22 ;  /* 0x000000ffff127224 */ /* 0x000fe400078e0016 */
.L_x_34697:
[----:B------:R-:W-:Y:S05]  /*26dc0*/  BSYNC B2 ;  /* 0x0000000000027941 */ /* 0x000fea0003800000 */
.L_x_34695:
        /* <DEDUP_REMOVED lines=16> */
.L_x_34701:
[----:B------:R-:W-:Y:S05]  /*26ed0*/  BSYNC B3 ;  /* 0x0000000000037941 */ /* 0x000fea0003800000 */
.L_x_34700:
        /* <DEDUP_REMOVED lines=42> */
.L_x_34699:
[----:B------:R-:W-:Y:S05]  /*27180*/  BSYNC B2 ;  /* 0x0000000000027941 */ /* 0x000fea0003800000 */
.L_x_34698:
        /* <DEDUP_REMOVED lines=15> */
.L_x_34702:
        /* <DEDUP_REMOVED lines=12> */
.L_x_34705:
[----:B------:R-:W-:Y:S02]  /*27340*/  IMAD.MOV.U32 R13, RZ, RZ, R22 ;  /* 0x000000ffff0d7224 */ /* 0x000fe400078e0016 */
.L_x_34706:
[----:B------:R-:W-:Y:S05]  /*27350*/  BSYNC B2 ;  /* 0x0000000000027941 */ /* 0x000fea0003800000 */
.L_x_34704:
        /* <DEDUP_REMOVED lines=16> */
.L_x_34710:
[----:B------:R-:W-:Y:S05]  /*27460*/  BSYNC B3 ;  /* 0x0000000000037941 */ /* 0x000fea0003800000 */
.L_x_34709:
        /* <DEDUP_REMOVED lines=42> */
.L_x_34708:
[----:B------:R-:W-:Y:S05]  /*27710*/  BSYNC B2 ;  /* 0x0000000000027941 */ /* 0x000fea0003800000 */
.L_x_34707:
        /* <DEDUP_REMOVED lines=10> */
.L_x_34703:
        /* <DEDUP_REMOVED lines=12> */
.L_x_34712:
[----:B------:R-:W-:Y:S02]  /*27880*/  IMAD.MOV.U32 R18, RZ, RZ, R22 ;  /* 0x000000ffff127224 */ /* 0x000fe400078e0016 */
.L_x_34713:
[----:B------:R-:W-:Y:S05]  /*27890*/  BSYNC B2 ;  /* 0x0000000000027941 */ /* 0x000fea0003800000 */
.L_x_34711:
        /* <DEDUP_REMOVED lines=16> */
.L_x_34717:
[----:B------:R-:W-:Y:S05]  /*279a0*/  BSYNC B3 ;  /* 0x0000000000037941 */ /* 0x000fea0003800000 */
.L_x_34716:
        /* <DEDUP_REMOVED lines=42> */
.L_x_34715:
[----:B------:R-:W-:Y:S05]  /*27c50*/  BSYNC B2 ;  /* 0x0000000000027941 */ /* 0x000fea0003800000 */
.L_x_34714:
        /* <DEDUP_REMOVED lines=13> */
.L_x_34718:
        /* <DEDUP_REMOVED lines=12> */
.L_x_34721:
[----:B------:R-:W-:Y:S02]  /*27df0*/  IMAD.MOV.U32 R12, RZ, RZ, R22 ;  /* 0x000000ffff0c7224 */ /* 0x000fe400078e0016 */
.L_x_34722:
[----:B------:R-:W-:Y:S05]  /*27e00*/  BSYNC B2 ;  /* 0x0000000000027941 */ /* 0x000fea0003800000 */
.L_x_34720:
        /* <DEDUP_REMOVED lines=16> */
.L_x_34726:
[----:B------:R-:W-:Y:S05]  /*27f10*/  BSYNC B3 ;  /* 0x0000000000037941 */ /* 0x000fea0003800000 */
.L_x_34725:
        /* <DEDUP_REMOVED lines=42> */
.L_x_34724:
[----:B------:R-:W-:Y:S05]  /*281c0*/  BSYNC B2 ;  /* 0x0000000000027941 */ /* 0x000fea0003800000 */
.L_x_34723:
        /* <DEDUP_REMOVED lines=10> */
.L_x_34719:
        /* <DEDUP_REMOVED lines=12> */
.L_x_34728:
[----:B------:R-:W-:Y:S02]  /*28330*/  IMAD.MOV.U32 R18, RZ, RZ, R22 ;  /* 0x000000ffff127224 */ /* 0x000fe400078e0016 */
.L_x_34729:
[----:B------:R-:W-:Y:S05]  /*28340*/  BSYNC B2 ;  /* 0x0000000000027941 */ /* 0x000fea0003800000 */
.L_x_34727:
        /* <DEDUP_REMOVED lines=16> */
.L_x_34733:
[----:B------:R-:W-:Y:S05]  /*28450*/  BSYNC B3 ;  /* 0x0000000000037941 */ /* 0x000fea0003800000 */
.L_x_34732:
        /* <DEDUP_REMOVED lines=42> */
.L_x_34731:
[----:B------:R-:W-:Y:S05]  /*28700*/  BSYNC B2 ;  /* 0x0000000000027941 */ /* 0x000fea0003800000 */
.L_x_34730:
        /* <DEDUP_REMOVED lines=13> */
.L_x_34734:
        /* <DEDUP_REMOVED lines=12> */
.L_x_34737:
[----:B------:R-:W-:Y:S02]  /*288a0*/  IMAD.MOV.U32 R10, RZ, RZ, R22 ;  /* 0x000000ffff0a7224 */ /* 0x000fe400078e0016 */
.L_x_34738:
[----:B------:R-:W-:Y:S05]  /*288b0*/  BSYNC B2 ;  /* 0x0000000000027941 */ /* 0x000fea0003800000 */
.L_x_34736:
        /* <DEDUP_REMOVED lines=16> */
.L_x_34742:
[----:B------:R-:W-:Y:S05]  /*289c0*/  BSYNC B3 ;  /* 0x0000000000037941 */ /* 0x000fea0003800000 */
.L_x_34741:
        /* <DEDUP_REMOVED lines=42> */
.L_x_34740:
[----:B------:R-:W-:Y:S05]  /*28c70*/  BSYNC B2 ;  /* 0x0000000000027941 */ /* 0x000fea0003800000 */
.L_x_34739:
        /* <DEDUP_REMOVED lines=10> */
.L_x_34735:
        /* <DEDUP_REMOVED lines=12> */
.L_x_34744:
[----:B------:R-:W-:Y:S02]  /*28de0*/  IMAD.MOV.U32 R18, RZ, RZ, R22 ;  /* 0x000000ffff127224 */ /* 0x000fe400078e0016 */
.L_x_34745:
[----:B------:R-:W-:Y:S05]  /*28df0*/  BSYNC B2 ;  /* 0x0000000000027941 */ /* 0x000fea0003800000 */
.L_x_34743:
        /* <DEDUP_REMOVED lines=16> */
.L_x_34749:
[----:B------:R-:W-:Y:S05]  /*28f00*/  BSYNC B3 ;  /* 0x0000000000037941 */ /* 0x000fea0003800000 */
.L_x_34748:
        /* <DEDUP_REMOVED lines=42> */
.L_x_34747:
[----:B------:R-:W-:Y:S05]  /*291b0*/  BSYNC B2 ;  /* 0x0000000000027941 */ /* 0x000fea0003800000 */
.L_x_34746:
        /* <DEDUP_REMOVED lines=13> */
.L_x_34750:
        /* <DEDUP_REMOVED lines=12> */
.L_x_34753:
[----:B------:R-:W-:Y:S02]  /*29350*/  IMAD.MOV.U32 R9, RZ, RZ, R22 ;  /* 0x000000ffff097224 */ /* 0x000fe400078e0016 */
.L_x_34754:
[----:B------:R-:W-:Y:S05]  /*29360*/  BSYNC B2 ;  /* 0x0000000000027941 */ /* 0x000fea0003800000 */
.L_x_34752:
        /* <DEDUP_REMOVED lines=16> */
.L_x_34758:
[----:B------:R-:W-:Y:S05]  /*29470*/  BSYNC B3 ;  /* 0x0000000000037941 */ /* 0x000fea0003800000 */
.L_x_34757:
        /* <DEDUP_REMOVED lines=42> */
.L_x_34756:
[----:B------:R-:W-:Y:S05]  /*29720*/  BSYNC B2 ;  /* 0x0000000000027941 */ /* 0x000fea0003800000 */
.L_x_34755:
        /* <DEDUP_REMOVED lines=10> */
.L_x_34751:
        /* <DEDUP_REMOVED lines=12> */
.L_x_34760:
[----:B------:R-:W-:Y:S02]  /*29890*/  IMAD.MOV.U32 R18, RZ, RZ, R22 ;  /* 0x000000ffff127224 */ /* 0x000fe400078e0016 */
.L_x_34761:
[----:B------:R-:W-:Y:S05]  /*298a0*/  BSYNC B2 ;  /* 0x0000000000027941 */ /* 0x000fea0003800000 */
.L_x_34759:
        /* <DEDUP_REMOVED lines=16> */
.L_x_34765:
[----:B------:R-:W-:Y:S05]  /*299b0*/  BSYNC B3 ;  /* 0x0000000000037941 */ /* 0x000fea0003800000 */
.L_x_34764:
        /* <DEDUP_REMOVED lines=42> */
.L_x_34763:
[----:B------:R-:W-:Y:S05]  /*29c60*/  BSYNC B2 ;  /* 0x0000000000027941 */ /* 0x000fea0003800000 */
.L_x_34762:
        /* <DEDUP_REMOVED lines=13> */
.L_x_34766:
        /* <DEDUP_REMOVED lines=12> */
.L_x_34769:
[----:B------:R-:W-:Y:S02]  /*29e00*/  IMAD.MOV.U32 R7, RZ, RZ, R22 ;  /* 0x000000ffff077224 */ /* 0x000fe400078e0016 */
.L_x_34770:
[----:B------:R-:W-:Y:S05]  /*29e10*/  BSYNC B2 ;  /* 0x0000000000027941 */ /* 0x000fea0003800000 */
.L_x_34768:
        /* <DEDUP_REMOVED lines=16> */
.L_x_34774:
[----:B------:R-:W-:Y:S05]  /*29f20*/  BSYNC B3 ;  /* 0x0000000000037941 */ /* 0x000fea0003800000 */
.L_x_34773:
        /* <DEDUP_REMOVED lines=42> */
.L_x_34772:
[----:B------:R-:W-:Y:S05]  /*2a1d0*/  BSYNC B2 ;  /* 0x0000000000027941 */ /* 0x000fea0003800000 */
.L_x_34771:
        /* <DEDUP_REMOVED lines=10> */
.L_x_34767:
        /* <DEDUP_REMOVED lines=54> */
.L_x_34775:
[----:B------:R-:W-:Y:S02]  /*2a5e0*/  IADD3 R40, R40, 0x20, RZ ;  /* 0x0000002028287810 */ /* 0x000fe40007ffe0ff */
.L_x_34646:
[----:B------:R-:W-:Y:S05]  /*2a5f0*/  BSYNC B1 ;  /* 0x0000000000017941 */ /* 0x000fea0003800000 */
.L_x_34645:
        /* <DEDUP_REMOVED lines=30> */
.L_x_34779:
[----:B------:R-:W-:Y:S02]  /*2a7e0*/  IMAD.MOV.U32 R41, RZ, RZ, R22 ;  /* 0x000000ffff297224 */ /* 0x000fe400078e0016 */
.L_x_34780:
[----:B------:R-:W-:Y:S05]  /*2a7f0*/  BSYNC B2 ;  /* 0x0000000000027941 */ /* 0x000fea0003800000 */
.L_x_34778:
        /* <DEDUP_REMOVED lines=16> */
.L_x_34784:
[----:B------:R-:W-:Y:S05]  /*2a900*/  BSYNC B3 ;  /* 0x0000000000037941 */ /* 0x000fea0003800000 */
.L_x_34783:
        /* <DEDUP_REMOVED lines=42> */
.L_x_34782:
[----:B------:R-:W-:Y:S05]  /*2abb0*/  BSYNC B2 ;  /* 0x0000000000027941 */ /* 0x000fea0003800000 */
.L_x_34781:
        /* <DEDUP_REMOVED lines=18> */
.L_x_34785:
        /* <DEDUP_REMOVED lines=12> */
.L_x_34788:
[----:B------:R-:W-:Y:S02]  /*2ada0*/  IMAD.MOV.U32 R16, RZ, RZ, R22 ;  /* 0x000000ffff107224 */ /* 0x000fe400078e0016 */
.L_x_34789:
[----:B------:R-:W-:Y:S05]  /*2adb0*/  BSYNC B2 ;  /* 0x0000000000027941 */ /* 0x000fea0003800000 */
.L_x_34787:
        /* <DEDUP_REMOVED lines=16> */
.L_x_34793:
[----:B------:R-:W-:Y:S05]  /*2aec0*/  BSYNC B3 ;  /* 0x0000000000037941 */ /* 0x000fea0003800000 */
.L_x_34792:
        /* <DEDUP_REMOVED lines=42> */
.L_x_34791:
[----:B------:R-:W-:Y:S05]  /*2b170*/  BSYNC B2 ;  /* 0x0000000000027941 */ /* 0x000fea0003800000 */
.L_x_34790:
        /* <DEDUP_REMOVED lines=10> */
.L_x_34786:
        /* <DEDUP_REMOVED lines=12> */
.L_x_34795:
[----:B------:R-:W-:Y:S02]  /*2b2e0*/  IMAD.MOV.U32 R18, RZ, RZ, R22 ;  /* 0x000000ffff127224 */ /* 0x000fe400078e0016 */
.L_x_34796:
[----:B------:R-:W-:Y:S05]  /*2b2f0*/  BSYNC B2 ;  /* 0x0000000000027941 */ /* 0x000fea0003800000 */
.L_x_34794:
        /* <DEDUP_REMOVED lines=16> */
.L_x_34800:
[----:B------:R-:W-:Y:S05]  /*2b400*/  BSYNC B3 ;  /* 0x0000000000037941 */ /* 0x000fea0003800000 */
.L_x_34799:
        /* <DEDUP_REMOVED lines=42> */
.L_x_34798:
[----:B------:R-:W-:Y:S05]  /*2b6b0*/  BSYNC B2 ;  /* 0x0000000000027941 */ /* 0x000fea0003800000 */
.L_x_34797:
        /* <DEDUP_REMOVED lines=15> */
.L_x_34801:
        /* <DEDUP_REMOVED lines=12> */
.L_x_34804:
[----:B------:R-:W-:Y:S02]  /*2b870*/  IMAD.MOV.U32 R15, RZ, RZ, R22 ;  /* 0x000000ffff0f7224 */ /* 0x000fe400078e0016 */
.L_x_34805:
[----:B------:R-:W-:Y:S05]  /*2b880*/  BSYNC B2 ;  /* 0x0000000000027941 */ /* 0x000fea0003800000 */
.L_x_34803:
        /* <DEDUP_REMOVED lines=16> */
.L_x_34809:
[----:B------:R-:W-:Y:S05]  /*2b990*/  BSYNC B3 ;  /* 0x0000000000037941 */ /* 0x000fea0003800000 */
.L_x_34808:
        /* <DEDUP_REMOVED lines=42> */
.L_x_34807:
[----:B------:R-:W-:Y:S05]  /*2bc40*/  BSYNC B2 ;  /* 0x0000000000027941 */ /* 0x000fea0003800000 */
.L_x_34806:
        /* <DEDUP_REMOVED lines=10> */
.L_x_34802:
        /* <DEDUP_REMOVED lines=12> */
.L_x_34811:
[----:B------:R-:W-:Y:S02]  /*2bdb0*/  IMAD.MOV.U32 R18, RZ, RZ, R22 ;  /* 0x000000ffff127224 */ /* 0x000fe400078e0016 */
.L_x_34812:
[----:B------:R-:W-:Y:S05]  /*2bdc0*/  BSYNC B2 ;  /* 0x0000000000027941 */ /* 0x000fea0003800000 */
.L_x_34810:
        /* <DEDUP_REMOVED lines=16> */
.L_x_34816:
[----:B------:R-:W-:Y:S05]  /*2bed0*/  BSYNC B3 ;  /* 0x0000000000037941 */ /* 0x000fea0003800000 */
.L_x_34815:
        /* <DEDUP_REMOVED lines=42> */
.L_x_34814:
[----:B------:R-:W-:Y:S05]  /*2c180*/  BSYNC B2 ;  /* 0x0000000000027941 */ /* 0x000fea0003800000 */
.L_x_34813:
        /* <DEDUP_REMOVED lines=15> */
.L_x_34817:
        /* <DEDUP_REMOVED lines=12> */
.L_x_34820:
[----:B------:R-:W-:Y:S02]  /*2c340*/  IMAD.MOV.U32 R14, RZ, RZ, R22 ;  /* 0x000000ffff0e7224 */ /* 0x000fe400078e0016 */
.L_x_34821:
[----:B------:R-:W-:Y:S05]  /*2c350*/  BSYNC B2 ;  /* 0x0000000000027941 */ /* 0x000fea0003800000 */
.L_x_34819:
        /* <DEDUP_REMOVED lines=16> */
.L_x_34825:
[----:B------:R-:W-:Y:S05]  /*2c460*/  BSYNC B3 ;  /* 0x0000000000037941 */ /* 0x000fea0003800000 */
.L_x_34824:
        /* <DEDUP_REMOVED lines=42> */
.L_x_34823:
[----:B------:R-:W-:Y:S05]  /*2c710*/  BSYNC B2 ;  /* 0x0000000000027941 */ /* 0x000fea0003800000 */
.L_x_34822:
        /* <DEDUP_REMOVED lines=10> */
.L_x_34818:
        /* <DEDUP_REMOVED lines=12> */
.L_x_34827:
[----:B------:R-:W-:Y:S02]  /*2c880*/  IMAD.MOV.U32 R18, RZ, RZ, R22 ;  /* 0x000000ffff127224 */ /* 0x000fe400078e0016 */
.L_x_34828:
[----:B------:R-:W-:Y:S05]  /*2c890*/  BSYNC B2 ;  /* 0x0000000000027941 */ /* 0x000fea0003800000 */
.L_x_34826:
        /* <DEDUP_REMOVED lines=16> */
.L_x_34832:
[----:B------:R-:W-:Y:S05]  /*2c9a0*/  BSYNC B3 ;  /* 0x0000000000037941 */ /* 0x000fea0003800000 */
.L_x_34831:
        /* <DEDUP_REMOVED lines=42> */
.L_x_34830:
[----:B------:R-:W-:Y:S05]  /*2cc50*/  BSYNC B2 ;  /* 0x0000000000027941 */ /* 0x000fea0003800000 */
.L_x_34829:
        /* <DEDUP_REMOVED lines=15> */
.L_x_34833:
        /* <DEDUP_REMOVED lines=12> */
.L_x_34836:
[----:B------:R-:W-:Y:S02]  /*2ce10*/  IMAD.MOV.U32 R13, RZ, RZ, R22 ;  /* 0x000000ffff0d7224 */ /* 0x000fe400078e0016 */
.L_x_34837:
[----:B------:R-:W-:Y:S05]  /*2ce20*/  BSYNC B2 ;  /* 0x0000000000027941 */ /* 0x000fea0003800000 */
.L_x_34835:
        /* <DEDUP_REMOVED lines=16> */
.L_x_34841:
[----:B------:R-:W-:Y:S05]  /*2cf30*/  BSYNC B3 ;  /* 0x0000000000037941 */ /* 0x000fea0003800000 */
.L_x_34840:
        /* <DEDUP_REMOVED lines=42> */
.L_x_34839:
[----:B------:R-:W-:Y:S05]  /*2d1e0*/  BSYNC B2 ;  /* 0x0000000000027941 */ /* 0x000fea0003800000 */
.L_x_34838:
        /* <DEDUP_REMOVED lines=10> */
.L_x_34834:
        /* <DEDUP_REMOVED lines=12> */
.L_x_34843:
[----:B------:R-:W-:Y:S02]  /*2d350*/  IMAD.MOV.U32 R18, RZ, RZ, R22 ;  /* 0x000000ffff127224 */ /* 0x000fe400078e0016 */
.L_x_34844:
[----:B------:R-:W-:Y:S05]  /*2d360*/  BSYNC B2 ;  /* 0x0000000000027941 */ /* 0x000fea0003800000 */
.L_x_34842:
        /* <DEDUP_REMOVED lines=16> */
.L_x_34848:
[----:B------:R-:W-:Y:S05]  /*2d470*/  BSYNC B3 ;  /* 0x0000000000037941 */ /* 0x000fea0003800000 */
.L_x_34847:
        /* <DEDUP_REMOVED lines=42> */
.L_x_34846:
[----:B------:R-:W-:Y:S05]  /*2d720*/  BSYNC B2 ;  /* 0x0000000000027941 */ /* 0x000fea0003800000 */
.L_x_34845:
        /* <DEDUP_REMOVED lines=13> */
.L_x_34849:
        /* <DEDUP_REMOVED lines=12> */
.L_x_34852:
[----:B------:R-:W-:Y:S02]  /*2d8c0*/  IMAD.MOV.U32 R12, RZ, RZ, R22 ;  /* 0x000000ffff0c7224 */ /* 0x000fe400078e0016 */
.L_x_34853:
[----:B------:R-:W-:Y:S05]  /*2d8d0*/  BSYNC B2 ;  /* 0x0000000000027941 */ /* 0x000fea0003800000 */
.L_x_34851:
        /* <DEDUP_REMOVED lines=16> */
.L_x_34857:
[----:B------:R-:W-:Y:S05]  /*2d9e0*/  BSYNC B3 ;  /* 0x0000000000037941 */ /* 0x000fea0003800000 */
.L_x_34856:
        /* <DEDUP_REMOVED lines=42> */
.L_x_34855:
[----:B------:R-:W-:Y:S05]  /*2dc90*/  BSYNC B2 ;  /* 0x0000000000027941 */ /* 0x000fea0003800000 */
.L_x_34854:
        /* <DEDUP_REMOVED lines=10> */
.L_x_34850:
        /* <DEDUP_REMOVED lines=12> */
.L_x_34859:
[----:B------:R-:W-:Y:S02]  /*2de00*/  IMAD.MOV.U32 R18, RZ, RZ, R22 ;  /* 0x000000ffff127224 */ /* 0x000fe400078e0016 */
.L_x_34860:
[----:B------:R-:W-:Y:S05]  /*2de10*/  BSYNC B2 ;  /* 0x0000000000027941 */ /* 0x000fea0003800000 */
.L_x_34858:
        /* <DEDUP_REMOVED lines=16> */
.L_x_34864:
[----:B------:R-:W-:Y:S05]  /*2df20*/  BSYNC B3 ;  /* 0x0000000000037941 */ /* 0x000fea0003800000 */
.L_x_34863:
        /* <DEDUP_REMOVED lines=42> */
.L_x_34862:
[----:B------:R-:W-:Y:S05]  /*2e1d0*/  BSYNC B2 ;  /* 0x0000000000027941 */ /* 0x000fea0003800000 */
.L_x_34861:
        /* <DEDUP_REMOVED lines=13> */
.L_x_34865:
        /* <DEDUP_REMOVED lines=12> */
.L_x_34868:
[----:B------:R-:W-:Y:S02]  /*2e370*/  IMAD.MOV.U32 R10, RZ, RZ, R22 ;  /* 0x000000ffff0a7224 */ /* 0x000fe400078e0016 */
.L_x_34869:
[----:B------:R-:W-:Y:S05]  /*2e380*/  BSYNC B2 ;  /* 0x0000000000027941 */ /* 0x000fea0003800000 */
.L_x_34867:
        /* <DEDUP_REMOVED lines=16> */
.L_x_34873:
[----:B------:R-:W-:Y:S05]  /*2e490*/  BSYNC B3 ;  /* 0x0000000000037941 */ /* 0x000fea0003800000 */
.L_x_34872:
        /* <DEDUP_REMOVED lines=42> */
.L_x_34871:
[----:B------:R-:W-:Y:S05]  /*2e740*/  BSYNC B2 ;  /* 0x0000000000027941 */ /* 0x000fea0003800000 */
.L_x_34870:
        /* <DEDUP_REMOVED lines=10> */
.L_x_34866:
        /* <DEDUP_REMOVED lines=12> */
.L_x_34875:
[----:B------:R-:W-:Y:S02]  /*2e8b0*/  IMAD.MOV.U32 R18, RZ, RZ, R22 ;  /* 0x000000ffff127224 */ /* 0x000fe400078e0016 */
.L_x_34876:
[----:B------:R-:W-:Y:S05]  /*2e8c0*/  BSYNC B2 ;  /* 0x0000000000027941 */ /* 0x000fea0003800000 */
.L_x_34874:
        /* <DEDUP_REMOVED lines=16> */
.L_x_34880:
[----:B------:R-:W-:Y:S05]  /*2e9d0*/  BSYNC B3 ;  /* 0x0000000000037941 */ /* 0x000fea0003800000 */
.L_x_34879:
        /* <DEDUP_REMOVED lines=42> */
.L_x_34878:
[----:B------:R-:W-:Y:S05]  /*2ec80*/  BSYNC B2 ;  /* 0x0000000000027941 */ /* 0x000fea0003800000 */
.L_x_34877:
        /* <DEDUP_REMOVED lines=13> */
.L_x_34881:
        /* <DEDUP_REMOVED lines=12> */
.L_x_34884:
[----:B------:R-:W-:Y:S02]  /*2ee20*/  IMAD.MOV.U32 R9, RZ, RZ, R22 ;  /* 0x000000ffff097224 */ /* 0x000fe400078e0016 */
.L_x_34885:
[----:B------:R-:W-:Y:S05]  /*2ee30*/  BSYNC B2 ;  /* 0x0000000000027941 */ /* 0x000fea0003800000 */
.L_x_34883:
        /* <DEDUP_REMOVED lines=16> */
.L_x_34889:
[----:B------:R-:W-:Y:S05]  /*2ef40*/  BSYNC B3 ;  /* 0x0000000000037941 */ /* 0x000fea0003800000 */
.L_x_34888:
        /* <DEDUP_REMOVED lines=42> */
.L_x_34887:
[----:B------:R-:W-:Y:S05]  /*2f1f0*/  BSYNC B2 ;  /* 0x0000000000027941 */ /* 0x000fea0003800000 */
.L_x_34886:
        /* <DEDUP_REMOVED lines=10> */
.L_x_34882:
        /* <DEDUP_REMOVED lines=12> */
.L_x_34891:
[----:B------:R-:W-:Y:S02]  /*2f360*/  IMAD.MOV.U32 R18, RZ, RZ, R22 ;  /* 0x000000ffff127224 */ /* 0x000fe400078e0016 */
.L_x_34892:
[----:B------:R-:W-:Y:S05]  /*2f370*/  BSYNC B2 ;  /* 0x0000000000027941 */ /* 0x000fea0003800000 */
.L_x_34890:
        /* <DEDUP_REMOVED lines=16> */
.L_x_34896:
[----:B------:R-:W-:Y:S05]  /*2f480*/  BSYNC B3 ;  /* 0x0000000000037941 */ /* 0x000fea0003800000 */
.L_x_34895:
        /* <DEDUP_REMOVED lines=42> */
.L_x_34894:
[----:B------:R-:W-:Y:S05]  /*2f730*/  BSYNC B2 ;  /* 0x0000000000027941 */ /* 0x000fea0003800000 */
.L_x_34893:
        /* <DEDUP_REMOVED lines=13> */
.L_x_34897:
        /* <DEDUP_REMOVED lines=12> */
.L_x_34900:
[----:B------:R-:W-:Y:S02]  /*2f8d0*/  IMAD.MOV.U32 R7, RZ, RZ, R22 ;  /* 0x000000ffff077224 */ /* 0x000fe400078e0016 */
.L_x_34901:
[----:B------:R-:W-:Y:S05]  /*2f8e0*/  BSYNC B2 ;  /* 0x0000000000027941 */ /* 0x000fea0003800000 */
.L_x_34899:
        /* <DEDUP_REMOVED lines=16> */
.L_x_34905:
[----:B------:R-:W-:Y:S05]  /*2f9f0*/  BSYNC B3 ;  /* 0x0000000000037941 */ /* 0x000fea0003800000 */
.L_x_34904:
        /* <DEDUP_REMOVED lines=42> */
.L_x_34903:
[----:B------:R-:W-:Y:S05]  /*2fca0*/  BSYNC B2 ;  /* 0x0000000000027941 */ /* 0x000fea0003800000 */
.L_x_34902:
        /* <DEDUP_REMOVED lines=10> */
.L_x_34898:
        /* <DEDUP_REMOVED lines=54> */
.L_x_34906:
[----:B------:R-:W-:Y:S02]  /*300b0*/  IADD3 R40, R40, 0x20, RZ ;  /* 0x0000002028287810 */ /* 0x000fe40007ffe0ff */
.L_x_34777:
[----:B------:R-:W-:Y:S05]  /*300c0*/  BSYNC B1 ;  /* 0x0000000000017941 */ /* 0x000fea0003800000 */
.L_x_34776:
        /* <DEDUP_REMOVED lines=30> */
.L_x_34910:
[----:B------:R-:W-:Y:S02]  /*302b0*/  IMAD.MOV.U32 R41, RZ, RZ, R22 ;  /* 0x000000ffff297224 */ /* 0x000fe400078e0016 */
.L_x_34911:
[----:B------:R-:W-:Y:S05]  /*302c0*/  BSYNC B2 ;  /* 0x0000000000027941 */ /* 0x000fea0003800000 */
.L_x_34909:
        /* <DEDUP_REMOVED lines=16> */
.L_x_34915:
[----:B------:R-:W-:Y:S05]  /*303d0*/  BSYNC B3 ;  /* 0x0000000000037941 */ /* 0x000fea0003800000 */
.L_x_34914:
        /* <DEDUP_REMOVED lines=42> */
.L_x_34913:
[----:B------:R-:W-:Y:S05]  /*30680*/  BSYNC B2 ;  /* 0x0000000000027941 */ /* 0x000fea0003800000 */
.L_x_34912:
        /* <DEDUP_REMOVED lines=18> */
.L_x_34916:
        /* <DEDUP_REMOVED lines=12> */
.L_x_34919:
[----:B------:R-:W-:Y:S02]  /*30870*/  IMAD.MOV.U32 R16, RZ, RZ, R22 ;  /* 0x000000ffff107224 */ /* 0x000fe400078e0016 */
.L_x_34920:
[----:B------:R-:W-:Y:S05]  /*30880*/  BSYNC B2 ;  /* 0x0000000000027941 */ /* 0x000fea0003800000 */
.L_x_34918:
        /* <DEDUP_REMOVED lines=16> */
.L_x_34924:
[----:B------:R-:W-:Y:S05]  /*30990*/  BSYNC B3 ;  /* 0x0000000000037941 */ /* 0x000fea0003800000 */
.L_x_34923:
        /* <DEDUP_REMOVED lines=42> */
.L_x_34922:
[----:B------:R-:W-:Y:S05]  /*30c40*/  BSYNC B2 ;  /* 0x0000000000027941 */ /* 0x000fea0003800000 */
.L_x_34921:
        /* <DEDUP_REMOVED lines=10> */
.L_x_34917:
        /* <DEDUP_REMOVED lines=12> */
.L_x_34926:
[----:B------:R-:W-:Y:S02]  /*30db0*/  IMAD.MOV.U32 R18, RZ, RZ, R22 ;  /* 0x000000ffff127224 */ /* 0x000fe400078e0016 */
.L_x_34927:
[----:B------:R-:W-:Y:S05]  /*30dc0*/  BSYNC B2 ;  /* 0x0000000000027941 */ /* 0x000fea0003800000 */
.L_x_34925:
        /* <DEDUP_REMOVED lines=16> */
.L_x_34931:
[----:B------:R-:W-:Y:S05]  /*30ed0*/  BSYNC B3 ;  /* 0x0000000000037941 */ /* 0x000fea0003800000 */
.L_x_34930:
        /* <DEDUP_REMOVED lines=42> */
.L_x_34929:
[----:B------:R-:W-:Y:S05]  /*31180*/  BSYNC B2 ;  /* 0x0000000000027941 */ /* 0x000fea0003800000 */
.L_x_34928:
        /* <DEDUP_REMOVED lines=15> */
.L_x_34932:
        /* <DEDUP_REMOVED lines=12> */
.L_x_34935:
[----:B------:R-:W-:Y:S02]  /*31340*/  IMAD.MOV.U32 R15, RZ, RZ, R22 ;  /* 0x000000ffff0f7224 */ /* 0x000fe400078e0016 */
.L_x_34936:
[----:B------:R-:W-:Y:S05]  /*31350*/  BSYNC B2 ;  /* 0x0000000000027941 */ /* 0x000fea0003800000 */
.L_x_34934:
        /* <DEDUP_REMOVED lines=16> */
.L_x_34940:
[----:B------:R-:W-:Y:S05]  /*31460*/  BSYNC B3 ;  /* 0x0000000000037941 */ /* 0x000fea0003800000 */
.L_x_34939:
        /* <DEDUP_REMOVED lines=42> */
.L_x_34938:
[----:B------:R-:W-:Y:S05]  /*31710*/  BSYNC B2 ;  /* 0x0000000000027941 */ /* 0x000fea0003800000 */
.L_x_34937:
        /* <DEDUP_REMOVED lines=10> */
.L_x_34933:
        /* <DEDUP_REMOVED lines=12> */
.L_x_34942:
[----:B------:R-:W-:Y:S02]  /*31880*/  IMAD.MOV.U32 R18, RZ, RZ, R22 ;  /* 0x000000ffff127224 */ /* 0x000fe400078e0016 */
.L_x_34943:
[----:B------:R-:W-:Y:S05]  /*31890*/  BSYNC B2 ;  /* 0x0000000000027941 */ /* 0x000fea0003800000 */
.L_x_34941:
        /* <DEDUP_REMOVED lines=16> */
.L_x_34947:
[----:B------:R-:W-:Y:S05]  /*319a0*/  BSYNC B3 ;  /* 0x0000000000037941 */ /* 0x000fea0003800000 */
.L_x_34946:
        /* <DEDUP_REMOVED lines=42> */
.L_x_34945:
[----:B------:R-:W-:Y:S05]  /*31c50*/  BSYNC B2 ;  /* 0x0000000000027941 */ /* 0x000fea0003800000 */
.L_x_34944:
        /* <DEDUP_REMOVED lines=15> */
.L_x_34948:
        /* <DEDUP_REMOVED lines=12> */
.L_x_34951:
[----:B------:R-:W-:Y:S02]  /*31e10*/  IMAD.MOV.U32 R14, RZ, RZ, R22 ;  /* 0x000000ffff0e7224 */ /* 0x000fe400078e0016 */
.L_x_34952:
[----:B------:R-:W-:Y:S05]  /*31e20*/  BSYNC B2 ;  /* 0x0000000000027941 */ /* 0x000fea0003800000 */
.L_x_34950:
        /* <DEDUP_REMOVED lines=16> */
.L_x_34956:
[----:B------:R-:W-:Y:S05]  /*31f30*/  BSYNC B3 ;  /* 0x0000000000037941 */ /* 0x000fea0003800000 */
.L_x_34955:
        /* <DEDUP_REMOVED lines=42> */
.L_x_34954:
[----:B------:R-:W-:Y:S05]  /*321e0*/  BSYNC B2 ;  /* 0x0000000000027941 */ /* 0x000fea0003800000 */
.L_x_34953:
        /* <DEDUP_REMOVED lines=10> */
.L_x_34949:
        /* <DEDUP_REMOVED lines=12> */
.L_x_34958:
[----:B------:R-:W-:Y:S02]  /*32350*/  IMAD.MOV.U32 R18, RZ, RZ, R22 ;  /* 0x000000ffff127224 */ /* 0x000fe400078e0016 */
.L_x_34959:
[----:B------:R-:W-:Y:S05]  /*32360*/  BSYNC B2 ;  /* 0x0000000000027941 */ /* 0x000fea0003800000 */
.L_x_34957:
        /* <DEDUP_REMOVED lines=16> */
.L_x_34963:
[----:B------:R-:W-:Y:S05]  /*32470*/  BSYNC B3 ;  /* 0x0000000000037941 */ /* 0x000fea0003800000 */
.L_x_34962:
        /* <DEDUP_REMOVED lines=42> */
.L_x_34961:
[----:B------:R-:W-:Y:S05]  /*32720*/  BSYNC B2 ;  /* 0x0000000000027941 */ /* 0x000fea0003800000 */
.L_x_34960:
        /* <DEDUP_REMOVED lines=15> */
.L_x_34964:
        /* <DEDUP_REMOVED lines=12> */
.L_x_34967:
[----:B------:R-:W-:Y:S02]  /*328e0*/  IMAD.MOV.U32 R13, RZ, RZ, R22 ;  /* 0x000000ffff0d7224 */ /* 0x000fe400078e0016 */
.L_x_34968:
[----:B------:R-:W-:Y:S05]  /*328f0*/  BSYNC B2 ;  /* 0x0000000000027941 */ /* 0x000fea0003800000 */
.L_x_34966:
        /* <DEDUP_REMOVED lines=16> */
.L_x_34972:
[----:B------:R-:W-:Y:S05]  /*32a00*/  BSYNC B3 ;  /* 0x0000000000037941 */ /* 0x000fea0003800000 */
.L_x_34971:
        /* <DEDUP_REMOVED lines=42> */
.L_x_34970:
[----:B------:R-:W-:Y:S05]  /*32cb0*/  BSYNC B2 ;  /* 0x0000000000027941 */ /* 0x000fea0003800000 */
.L_x_34969:
        /* <DEDUP_REMOVED lines=10> */
.L_x_34965:
        /* <DEDUP_REMOVED lines=12> */
.L_x_34974:
[----:B------:R-:W-:Y:S02]  /*32e20*/  IMAD.MOV.U32 R18, RZ, RZ, R22 ;  /* 0x000000ffff127224 */ /* 0x000fe400078e0016 */
.L_x_34975:
[----:B------:R-:W-:Y:S05]  /*32e30*/  BSYNC B2 ;  /* 0x0000000000027941 */ /* 0x000fea0003800000 */
.L_x_34973:
        /* <DEDUP_REMOVED lines=16> */
.L_x_34979:
[----:B------:R-:W-:Y:S05]  /*32f40*/  BSYNC B3 ;  /* 0x0000000000037941 */ /* 0x000fea0003800000 */
.L_x_34978:
        /* <DEDUP_REMOVED lines=42> */
.L_x_34977:
[----:B------:R-:W-:Y:S05]  /*331f0*/  BSYNC B2 ;  /* 0x0000000000027941 */ /* 0x000fea0003800000 */
.L_x_34976:
        /* <DEDUP_REMOVED lines=13> */
.L_x_34980:
        /* <DEDUP_REMOVED lines=12> */
.L_x_34983:
[----:B------:R-:W-:Y:S02]  /*33390*/  IMAD.MOV.U32 R12, RZ, RZ, R22 ;  /* 0x000000ffff0c7224 */ /* 0x000fe400078e0016 */
.L_x_34984:
[----:B------:R-:W-:Y:S05]  /*333a0*/  BSYNC B2 ;  /* 0x0000000000027941 */ /* 0x000fea0003800000 */
.L_x_34982:
        /* <DEDUP_REMOVED lines=16> */
.L_x_34988:
[----:B------:R-:W-:Y:S05]  /*334b0*/  BSYNC B3 ;  /* 0x0000000000037941 */ /* 0x000fea0003800000 */
.L_x_34987:
        /* <DEDUP_REMOVED lines=42> */
.L_x_34986:
[----:B------:R-:W-:Y:S05]  /*33760*/  BSYNC B2 ;  /* 0x0000000000027941 */ /* 0x000fea0003800000 */
.L_x_34985:
        /* <DEDUP_REMOVED lines=10> */
.L_x_34981:
        /* <DEDUP_REMOVED lines=12> */
.L_x_34990:
[----:B------:R-:W-:Y:S02]  /*338d0*/  IMAD.MOV.U32 R18, RZ, RZ, R22 ;  /* 0x000000ffff127224 */ /* 0x000fe400078e0016 */
.L_x_34991:
[----:B------:R-:W-:Y:S05]  /*338e0*/  BSYNC B2 ;  /* 0x0000000000027941 */ /* 0x000fea0003800000 */
.L_x_34989:
        /* <DEDUP_REMOVED lines=16> */
.L_x_34995:
[----:B------:R-:W-:Y:S05]  /*339f0*/  BSYNC B3 ;  /* 0x0000000000037941 */ /* 0x000fea0003800000 */
.L_x_34994:
        /* <DEDUP_REMOVED lines=42> */
.L_x_34993:
[----:B------:R-:W-:Y:S05]  /*33ca0*/  BSYNC B2 ;  /* 0x0000000000027941 */ /* 0x000fea0003800000 */
.L_x_34992:
        /* <DEDUP_REMOVED lines=13> */
.L_x_34996:
        /* <DEDUP_REMOVED lines=12> */
.L_x_34999:
[----:B------:R-:W-:Y:S02]  /*33e40*/  IMAD.MOV.U32 R10, RZ, RZ, R22 ;  /* 0x000000ffff0a7224 */ /* 0x000fe400078e0016 */
.L_x_35000:
[----:B------:R-:W-:Y:S05]  /*33e50*/  BSYNC B2 ;  /* 0x0000000000027941 */ /* 0x000fea0003800000 */
.L_x_34998:
        /* <DEDUP_REMOVED lines=16> */
.L_x_35004:
[----:B------:R-:W-:Y:S05]  /*33f60*/  BSYNC B3 ;  /* 0x0000000000037941 */ /* 0x000fea0003800000 */
.L_x_35003:
        /* <DEDUP_REMOVED lines=42> */
.L_x_35002:
[----:B------:R-:W-:Y:S05]  /*34210*/  BSYNC B2 ;  /* 0x0000000000027941 */ /* 0x000fea0003800000 */
.L_x_35001:
        /* <DEDUP_REMOVED lines=10> */
.L_x_34997:
        /* <DEDUP_REMOVED lines=12> */
.L_x_35006:
[----:B------:R-:W-:Y:S02]  /*34380*/  IMAD.MOV.U32 R18, RZ, RZ, R22 ;  /* 0x000000ffff127224 */ /* 0x000fe400078e0016 */
.L_x_35007:
[----:B------:R-:W-:Y:S05]  /*34390*/  BSYNC B2 ;  /* 0x0000000000027941 */ /* 0x000fea0003800000 */
.L_x_35005:
        /* <DEDUP_REMOVED lines=16> */
.L_x_35011:
[----:B------:R-:W-:Y:S05]  /*344a0*/  BSYNC B3 ;  /* 0x0000000000037941 */ /* 0x000fea0003800000 */
.L_x_35010:
        /* <DEDUP_REMOVED lines=42> */
.L_x_35009:
[----:B------:R-:W-:Y:S05]  /*34750*/  BSYNC B2 ;  /* 0x0000000000027941 */ /* 0x000fea0003800000 */
.L_x_35008:
        /* <DEDUP_REMOVED lines=13> */
.L_x_35012:
        /* <DEDUP_REMOVED lines=12> */
.L_x_35015:
[----:B------:R-:W-:Y:S02]  /*348f0*/  IMAD.MOV.U32 R9, RZ, RZ, R22 ;  /* 0x000000ffff097224 */ /* 0x000fe400078e0016 */
.L_x_35016:
[----:B------:R-:W-:Y:S05]  /*34900*/  BSYNC B2 ;  /* 0x0000000000027941 */ /* 0x000fea0003800000 */
.L_x_35014:
        /* <DEDUP_REMOVED lines=16> */
.L_x_35020:
[----:B------:R-:W-:Y:S05]  /*34a10*/  BSYNC B3 ;  /* 0x0000000000037941 */ /* 0x000fea0003800000 */
.L_x_35019:
        /* <DEDUP_REMOVED lines=42> */
.L_x_35018:
[----:B------:R-:W-:Y:S05]  /*34cc0*/  BSYNC B2 ;  /* 0x0000000000027941 */ /* 0x000fea0003800000 */
.L_x_35017:
        /* <DEDUP_REMOVED lines=10> */
.L_x_35013:
        /* <DEDUP_REMOVED lines=12> */
.L_x_35022:
[----:B------:R-:W-:Y:S02]  /*34e30*/  IMAD.MOV.U32 R18, RZ, RZ, R22 ;  /* 0x000000ffff127224 */ /* 0x000fe400078e0016 */
.L_x_35023:
[----:B------:R-:W-:Y:S05]  /*34e40*/  BSYNC B2 ;  /* 0x0000000000027941 */ /* 0x000fea0003800000 */
.L_x_35021:
        /* <DEDUP_REMOVED lines=16> */
.L_x_35027:
[----:B------:R-:W-:Y:S05]  /*34f50*/  BSYNC B3 ;  /* 0x0000000000037941 */ /* 0x000fea0003800000 */
.L_x_35026:
        /* <DEDUP_REMOVED lines=42> */
.L_x_35025:
[----:B------:R-:W-:Y:S05]  /*35200*/  BSYNC B2 ;  /* 0x0000000000027941 */ /* 0x000fea0003800000 */
.L_x_35024:
        /* <DEDUP_REMOVED lines=13> */
.L_x_35028:
        /* <DEDUP_REMOVED lines=12> */
.L_x_35031:
[----:B------:R-:W-:Y:S02]  /*353a0*/  IMAD.MOV.U32 R7, RZ, RZ, R22 ;  /* 0x000000ffff077224 */ /* 0x000fe400078e0016 */
.L_x_35032:
[----:B------:R-:W-:Y:S05]  /*353b0*/  BSYNC B2 ;  /* 0x0000000000027941 */ /* 0x000fea0003800000 */
.L_x_35030:
        /* <DEDUP_REMOVED lines=16> */
.L_x_35036:
[----:B------:R-:W-:Y:S05]  /*354c0*/  BSYNC B3 ;  /* 0x0000000000037941 */ /* 0x000fea0003800000 */
.L_x_35035:
        /* <DEDUP_REMOVED lines=42> */
.L_x_35034:
[----:B------:R-:W-:Y:S05]  /*35770*/  BSYNC B2 ;  /* 0x0000000000027941 */ /* 0x000fea0003800000 */
.L_x_35033:
        /* <DEDUP_REMOVED lines=10> */
.L_x_35029:
        /* <DEDUP_REMOVED lines=54> */
.L_x_35037:
[----:B------:R-:W-:Y:S02]  /*35b80*/  IADD3 R40, R40, 0x20, RZ ;  /* 0x0000002028287810 */ /* 0x000fe40007ffe0ff */
.L_x_34908:
[----:B------:R-:W-:Y:S05]  /*35b90*/  BSYNC B1 ;  /* 0x0000000000017941 */ /* 0x000fea0003800000 */
.L_x_34907:
        /* <DEDUP_REMOVED lines=30> */
.L_x_35041:
[----:B------:R-:W-:Y:S02]  /*35d80*/  IMAD.MOV.U32 R41, RZ, RZ, R22 ;  /* 0x000000ffff297224 */ /* 0x000fe400078e0016 */
.L_x_35042:
[----:B------:R-:W-:Y:S05]  /*35d90*/  BSYNC B2 ;  /* 0x0000000000027941 */ /* 0x000fea0003800000 */
.L_x_35040:
        /* <DEDUP_REMOVED lines=16> */
.L_x_35046:
[----:B------:R-:W-:Y:S05]  /*35ea0*/  BSYNC B3 ;  /* 0x0000000000037941 */ /* 0x000fea0003800000 */
.L_x_35045:
        /* <DEDUP_REMOVED lines=42> */
.L_x_35044:
[----:B------:R-:W-:Y:S05]  /*36150*/  BSYNC B2 ;  /* 0x0000000000027941 */ /* 0x000fea0003800000 */
.L_x_35043:
        /* <DEDUP_REMOVED lines=18> */
.L_x_35047:
        /* <DEDUP_REMOVED lines=12> */
.L_x_35050:
[----:B------:R-:W-:Y:S02]  /*36340*/  IMAD.MOV.U32 R16, RZ, RZ, R22 ;  /* 0x000000ffff107224 */ /* 0x000fe400078e0016 */
.L_x_35051:
[----:B------:R-:W-:Y:S05]  /*36350*/  BSYNC B2 ;  /* 0x0000000000027941 */ /* 0x000fea0003800000 */
.L_x_35049:
        /* <DEDUP_REMOVED lines=16> */
.L_x_35055:
[----:B------:R-:W-:Y:S05]  /*36460*/  BSYNC B3 ;  /* 0x0000000000037941 */ /* 0x000fea0003800000 */
.L_x_35054:
        /* <DEDUP_REMOVED lines=42> */
.L_x_35053:
[----:B------:R-:W-:Y:S05]  /*36710*/  BSYNC B2 ;  /* 0x0000000000027941 */ /* 0x000fea0003800000 */
.L_x_35052:
        /* <DEDUP_REMOVED lines=10> */
.L_x_35048:
        /* <DEDUP_REMOVED lines=12> */
.L_x_35057:
[----:B------:R-:W-:Y:S02]  /*36880*/  IMAD.MOV.U32 R18, RZ, RZ, R22 ;  /* 0x000000ffff127224 */ /* 0x000fe400078e0016 */
.L_x_35058:
[----:B------:R-:W-:Y:S05]  /*36890*/  BSYNC B2 ;  /* 0x0000000000027941 */ /* 0x000fea0003800000 */
.L_x_35056:
        /* <DEDUP_REMOVED lines=16> */
.L_x_35062:
[----:B------:R-:W-:Y:S05]  /*369a0*/  BSYNC B3 ;  /* 0x0000000000037941 */ /* 0x000fea0003800000 */
.L_x_35061:
        /* <DEDUP_REMOVED lines=42> */
.L_x_35060:
[----:B------:R-:W-:Y:S05]  /*36c50*/  BSYNC B2 ;  /* 0x0000000000027941 */ /* 0x000fea0003800000 */
.L_x_35059:
        /* <DEDUP_REMOVED lines=15> */
.L_x_35063:
        /* <DEDUP_REMOVED lines=12> */
.L_x_35066:
[----:B------:R-:W-:Y:S02]  /*36e10*/  IMAD.MOV.U32 R15, RZ, RZ, R22 ;  /* 0x000000ffff0f7224 */ /* 0x000fe400078e0016 */
.L_x_35067:
[----:B------:R-:W-:Y:S05]  /*36e20*/  BSYNC B2 ;  /* 0x0000000000027941 */ /* 0x000fea0003800000 */
.L_x_35065:
        /* <DEDUP_REMOVED lines=16> */
.L_x_35071:
[----:B------:R-:W-:Y:S05]  /*36f30*/  BSYNC B3 ;  /* 0x0000000000037941 */ /* 0x000fea0003800000 */
.L_x_35070:
        /* <DEDUP_REMOVED lines=42> */
.L_x_35069:
[----:B------:R-:W-:Y:S05]  /*371e0*/  BSYNC B2 ;  /* 0x0000000000027941 */ /* 0x000fea0003800000 */
.L_x_35068:
        /* <DEDUP_REMOVED lines=10> */
.L_x_35064:
        /* <DEDUP_REMOVED lines=12> */
.L_x_35073:
[----:B------:R-:W-:Y:S02]  /*37350*/  IMAD.MOV.U32 R18, RZ, RZ, R22 ;  /* 0x000000ffff127224 */ /* 0x000fe400078e0016 */
.L_x_35074:
[----:B------:R-:W-:Y:S05]  /*37360*/  BSYNC B2 ;  /* 0x0000000000027941 */ /* 0x000fea0003800000 */
.L_x_35072:
        /* <DEDUP_REMOVED lines=16> */
.L_x_35078:
[----:B------:R-:W-:Y:S05]  /*37470*/  BSYNC B3 ;  /* 0x0000000000037941 */ /* 0x000fea0003800000 */
.L_x_35077:
        /* <DEDUP_REMOVED lines=42> */
.L_x_35076:
[----:B------:R-:W-:Y:S05]  /*37720*/  BSYNC B2 ;  /* 0x0000000000027941 */ /* 0x000fea0003800000 */
.L_x_35075:
        /* <DEDUP_REMOVED lines=15> */
.L_x_35079:
        /* <DEDUP_REMOVED lines=12> */
.L_x_35082:
[----:B------:R-:W-:Y:S02]  /*378e0*/  IMAD.MOV.U32 R14, RZ, RZ, R22 ;  /* 0x000000ffff0e7224 */ /* 0x000fe400078e0016 */
.L_x_35083:
[----:B------:R-:W-:Y:S05]  /*378f0*/  BSYNC B2 ;  /* 0x0000000000027941 */ /* 0x000fea0003800000 */
.L_x_35081:
        /* <DEDUP_REMOVED lines=16> */
.L_x_35087:
[----:B------:R-:W-:Y:S05]  /*37a00*/  BSYNC B3 ;  /* 0x0000000000037941 */ /* 0x000fea0003800000 */
.L_x_35086:
        /* <DEDUP_REMOVED lines=42> */
.L_x_35085:
[----:B------:R-:W-:Y:S05]  /*37cb0*/  BSYNC B2 ;  /* 0x0000000000027941 */ /* 0x000fea0003800000 */
.L_x_35084:
        /* <DEDUP_REMOVED lines=10> */
.L_x_35080:
        /* <DEDUP_REMOVED lines=12> */
.L_x_35089:
[----:B------:R-:W-:Y:S02]  /*37e20*/  IMAD.MOV.U32 R18, RZ, RZ, R22 ;  /* 0x000000ffff127224 */ /* 0x000fe400078e0016 */
.L_x_35090:
[----:B------:R-:W-:Y:S05]  /*37e30*/  BSYNC B2 ;  /* 0x0000000000027941 */ /* 0x000fea0003800000 */
.L_x_35088:
        /* <DEDUP_REMOVED lines=16> */
.L_x_35094:
[----:B------:R-:W-:Y:S05]  /*37f40*/  BSYNC B3 ;  /* 0x0000000000037941 */ /* 0x000fea0003800000 */
.L_x_35093:
        /* <DEDUP_REMOVED lines=42> */
.L_x_35092:
[----:B------:R-:W-:Y:S05]  /*381f0*/  BSYNC B2 ;  /* 0x0000000000027941 */ /* 0x000fea0003800000 */
.L_x_35091:
        /* <DEDUP_REMOVED lines=15> */
.L_x_35095:
        /* <DEDUP_REMOVED lines=12> */
.L_x_35098:
[----:B------:R-:W-:Y:S02]  /*383b0*/  IMAD.MOV.U32 R13, RZ, RZ, R22 ;  /* 0x000000ffff0d7224 */ /* 0x000fe400078e0016 */
.L_x_35099:
[----:B------:R-:W-:Y:S05]  /*383c0*/  BSYNC B2 ;  /* 0x0000000000027941 */ /* 0x000fea0003800000 */
.L_x_35097:
        /* <DEDUP_REMOVED lines=16> */
.L_x_35103:
[----:B------:R-:W-:Y:S05]  /*384d0*/  BSYNC B3 ;  /* 0x0000000000037941 */ /* 0x000fea0003800000 */
.L_x_35102:
        /* <DEDUP_REMOVED lines=42> */
.L_x_35101:
[----:B------:R-:W-:Y:S05]  /*38780*/  BSYNC B2 ;  /* 0x0000000000027941 */ /* 0x000fea0003800000 */
.L_x_35100:
        /* <DEDUP_REMOVED lines=10> */
.L_x_35096:
        /* <DEDUP_REMOVED lines=12> */
.L_x_35105:
[----:B------:R-:W-:Y:S02]  /*388f0*/  IMAD.MOV.U32 R18, RZ, RZ, R22 ;  /* 0x000000ffff127224 */ /* 0x000fe400078e0016 */
.L_x_35106:
[----:B------:R-:W-:Y:S05]  /*38900*/  BSYNC B2 ;  /* 0x0000000000027941 */ /* 0x000fea0003800000 */
.L_x_35104:
        /* <DEDUP_REMOVED lines=16> */
.L_x_35110:
[----:B------:R-:W-:Y:S05]  /*38a10*/  BSYNC B3 ;  /* 0x0000000000037941 */ /* 0x000fea0003800000 */
.L_x_35109:
        /* <DEDUP_REMOVED lines=42> */
.L_x_35108:
[----:B------:R-:W-:Y:S05]  /*38cc0*/  BSYNC B2 ;  /* 0x0000000000027941 */ /* 0x000fea0003800000 */
.L_x_35107:
        /* <DEDUP_REMOVED lines=13> */
.L_x_35111:
        /* <DEDUP_REMOVED lines=12> */
.L_x_35114:
[----:B------:R-:W-:Y:S02]  /*38e60*/  IMAD.MOV.U32 R12, RZ, RZ, R22 ;  /* 0x000000ffff0c7224 */ /* 0x000fe400078e0016 */
.L_x_35115:
[----:B------:R-:W-:Y:S05]  /*38e70*/  BSYNC B2 ;  /* 0x0000000000027941 */ /* 0x000fea0003800000 */
.L_x_35113:
        /* <DEDUP_REMOVED lines=16> */
.L_x_35119:
[----:B------:R-:W-:Y:S05]  /*38f80*/  BSYNC B3 ;  /* 0x0000000000037941 */ /* 0x000fea0003800000 */
.L_x_35118:
        /* <DEDUP_REMOVED lines=42> */
.L_x_35117:
[----:B------:R-:W-:Y:S05]  /*39230*/  BSYNC B2 ;  /* 0x0000000000027941 */ /* 0x000fea0003800000 */
.L_x_35116:
        /* <DEDUP_REMOVED lines=10> */
.L_x_35112:
        /* <DEDUP_REMOVED lines=12> */
.L_x_35121:
[----:B------:R-:W-:Y:S02]  /*393a0*/  IMAD.MOV.U32 R18, RZ, RZ, R22 ;  /* 0x000000ffff127224 */ /* 0x000fe400078e0016 */
.L_x_35122:
[----:B------:R-:W-:Y:S05]  /*393b0*/  BSYNC B2 ;  /* 0x0000000000027941 */ /* 0x000fea0003800000 */
.L_x_35120:
        /* <DEDUP_REMOVED lines=16> */
.L_x_35126:
[----:B------:R-:W-:Y:S05]  /*394c0*/  BSYNC B3 ;  /* 0x0000000000037941 */ /* 0x000fea0003800000 */
.L_x_35125:
        /* <DEDUP_REMOVED lines=42> */
.L_x_35124:
[----:B------:R-:W-:Y:S05]  /*39770*/  BSYNC B2 ;  /* 0x0000000000027941 */ /* 0x000fea0003800000 */
.L_x_35123:
        /* <DEDUP_REMOVED lines=13> */
.L_x_35127:
        /* <DEDUP_REMOVED lines=12> */
.L_x_35130:
[----:B------:R-:W-:Y:S02]  /*39910*/  IMAD.MOV.U32 R10, RZ, RZ, R22 ;  /* 0x000000ffff0a7224 */ /* 0x000fe400078e0016 */
.L_x_35131:
[----:B------:R-:W-:Y:S05]  /*39920*/  BSYNC B2 ;  /* 0x0000000000027941 */ /* 0x000fea0003800000 */
.L_x_35129:
        /* <DEDUP_REMOVED lines=16> */
.L_x_35135:
[----:B------:R-:W-:Y:S05]  /*39a30*/  BSYNC B3 ;  /* 0x0000000000037941 */ /* 0x000fea0003800000 */
.L_x_35134:
        /* <DEDUP_REMOVED lines=42> */
.L_x_35133:
[----:B------:R-:W-:Y:S05]  /*39ce0*/  BSYNC B2 ;  /* 0x0000000000027941 */ /* 0x000fea0003800000 */
.L_x_35132:
        /* <DEDUP_REMOVED lines=10> */
.L_x_35128:
        /* <DEDUP_REMOVED lines=12> */
.L_x_35137:
[----:B------:R-:W-:Y:S02]  /*39e50*/  IMAD.MOV.U32 R18, RZ, RZ, R22 ;  /* 0x000000ffff127224 */ /* 0x000fe400078e0016 */
.L_x_35138:
[----:B------:R-:W-:Y:S05]  /*39e60*/  BSYNC B2 ;  /* 0x0000000000027941 */ /* 0x000fea0003800000 */
.L_x_35136:
        /* <DEDUP_REMOVED lines=16> */
.L_x_35142:
[----:B------:R-:W-:Y:S05]  /*39f70*/  BSYNC B3 ;  /* 0x0000000000037941 */ /* 0x000fea0003800000 */
.L_x_35141:
        /* <DEDUP_REMOVED lines=42> */
.L_x_35140:
[----:B------:R-:W-:Y:S05]  /*3a220*/  BSYNC B2 ;  /* 0x0000000000027941 */ /* 0x000fea0003800000 */
.L_x_35139:
        /* <DEDUP_REMOVED lines=13> */
.L_x_35143:
        /* <DEDUP_REMOVED lines=12> */
.L_x_35146:
[----:B------:R-:W-:Y:S02]  /*3a3c0*/  IMAD.MOV.U32 R9, RZ, RZ, R22 ;  /* 0x000000ffff097224 */ /* 0x000fe400078e0016 */
.L_x_35147:
[----:B------:R-:W-:Y:S05]  /*3a3d0*/  BSYNC B2 ;  /* 0x0000000000027941 */ /* 0x000fea0003800000 */
.L_x_35145:
        /* <DEDUP_REMOVED lines=16> */
.L_x_35151:
[----:B------:R-:W-:Y:S05]  /*3a4e0*/  BSYNC B3 ;  /* 0x0000000000037941 */ /* 0x000fea0003800000 */
.L_x_35150:
        /* <DEDUP_REMOVED lines=42> */
.L_x_35149:
[----:B------:R-:W-:Y:S05]  /*3a790*/  BSYNC B2 ;  /* 0x0000000000027941 */ /* 0x000fea0003800000 */
.L_x_35148:
        /* <DEDUP_REMOVED lines=10> */
.L_x_35144:
        /* <DEDUP_REMOVED lines=12> */
.L_x_35153:
[----:B------:R-:W-:Y:S02]  /*3a900*/  IMAD.MOV.U32 R18, RZ, RZ, R22 ;  /* 0x000000ffff127224 */ /* 0x000fe400078e0016 */
.L_x_35154:
[----:B------:R-:W-:Y:S05]  /*3a910*/  BSYNC B2 ;  /* 0x0000000000027941 */ /* 0x000fea0003800000 */
.L_x_35152:
        /* <DEDUP_REMOVED lines=16> */
.L_x_35158:
[----:B------:R-:W-:Y:S05]  /*3aa20*/  BSYNC B3 ;  /* 0x0000000000037941 */ /* 0x000fea0003800000 */
.L_x_35157:
        /* <DEDUP_REMOVED lines=42> */
.L_x_35156:
[----:B------:R-:W-:Y:S05]  /*3acd0*/  BSYNC B2 ;  /* 0x0000000000027941 */ /* 0x000fea0003800000 */
.L_x_35155:
        /* <DEDUP_REMOVED lines=13> */
.L_x_35159:
        /* <DEDUP_REMOVED lines=12> */
.L_x_35162:
[----:B------:R-:W-:Y:S02]  /*3ae70*/  IMAD.MOV.U32 R7, RZ, RZ, R22 ;  /* 0x000000ffff077224 */ /* 0x000fe400078e0016 */
.L_x_35163:
[----:B------:R-:W-:Y:S05]  /*3ae80*/  BSYNC B2 ;  /* 0x0000000000027941 */ /* 0x000fea0003800000 */
.L_x_35161:
        /* <DEDUP_REMOVED lines=16> */
.L_x_35167:
[----:B------:R-:W-:Y:S05]  /*3af90*/  BSYNC B3 ;  /* 0x0000000000037941 */ /* 0x000fea0003800000 */
.L_x_35166:
        /* <DEDUP_REMOVED lines=42> */
.L_x_35165:
[----:B------:R-:W-:Y:S05]  /*3b240*/  BSYNC B2 ;  /* 0x0000000000027941 */ /* 0x000fea0003800000 */
.L_x_35164:
        /* <DEDUP_REMOVED lines=10> */
.L_x_35160:
[----:B------:R-:W-:Y:S02]  /*3b2f0*/  LEA R42, P0, R40, c[0x0][0x188], 0x4 ;  /* 0x00006200282a7a11 */ /* 0x000fe400078020ff */
        /* <DEDUP_REMOVED lines=53> */
.L_x_35039:
[----:B------:R-:W-:Y:S05]  /*3b650*/  BSYNC B1 ;  /* 0x0000000000017941 */ /* 0x000fea0003800000 */
.L_x_35038:
        /* <DEDUP_REMOVED lines=100> */
.L_x_35192:
        /* <DEDUP_REMOVED lines=191> */
.L_x_35193:
        /* <DEDUP_REMOVED lines=78> */
[----:B------:R-:W-:Y:S01]  /*3cd70*/  F2FP.PACK_AB R37, R42, R37 ;  /* 0x000000252a25723e */ /* 0x000fe200000000ff */
        /* <DEDUP_REMOVED lines=8> */
[----:B------:R-:W-:Y:S01]  /*3ce00*/  F2FP.PACK_AB R41, R75, R41 ;  /* 0x000000294b29723e */ /* 0x000fe200000000ff */
[-C--:B---3--:R-:W-:Y:S02]  /*3ce10*/  FFMA.FTZ R38, R38, R42.reuse, R5 ;  /* 0x0000002a26267223 */ /* 0x088fe40000010005 */
[----:B------:R-:W-:Y:S01]  /*3ce20*/  FFMA.FTZ R42, R3, R42, R4 ;  /* 0x0000002a032a7223 */ /* 0x000fe20000010004 */
[----:B------:R0:W5:Y:S04]  /*3ce30*/  LDL.LU R5, [R1+0x510] ;  /* 0x0005100001057983 */ /* 0x0001680000300800 */
[----:B------:R-:W-:Y:S01]  /*3ce40*/  F2FP.PACK_AB R42, R43, R42 ;  /* 0x0000002a2b2a723e */ /* 0x000fe200000000ff */
[--C-:B------:R-:W-:Y:S01]  /*3ce50*/  FADD.FTZ R43, R81, -R39.reuse ;  /* 0x80000027512b7221 */ /* 0x100fe20000010000 */
[----:B------:R0:W5:Y:S01]  /*3ce60*/  LDL.LU R4, [R1+0x50c] ;  /* 0x00050c0001047983 */ /* 0x0001620000300800 */
[----:B------:R-:W-:Y:S01]  /*3ce70*/  FADD.FTZ R39, R8, -R39 ;  /* 0x8000002708277221 */ /* 0x000fe20000010000 */
[----:B------:R-:W-:-:S02]  /*3ce80*/  F2FP.PACK_AB R38, R74, R38 ;  /* 0x000000264a26723e */ /* 0x000fc400000000ff */
        /* <DEDUP_REMOVED lines=11> */
[----:B------:R-:W-:Y:S01]  /*3cf40*/  F2FP.PACK_AB R39, R74, R39 ;  /* 0x000000274a27723e */ /* 0x000fe200000000ff */
[----:B------:R-:W-:-:S05]  /*3cf50*/  IMAD.WIDE.U32 R74, R17, R123, c[0x0][0x208] ;  /* 0x00008200114a7625 */ /* 0x000fca00078e007b */
[----:B------:R1:W-:Y:S04]  /*3cf60*/  STG.E.128 [R74.64], R36 ;  /* 0x000000244a007986 */ /* 0x0003e8000c101d08 */
[----:B-1----:R-:W2:Y:S04]  /*3cf70*/  LDL R74, [R1+0x258] ;  /* 0x00025800014a7983 */ /* 0x002ea80000100800 */
[----:B------:R-:W2:Y:S01]  /*3cf80*/  LDL R75, [R1+0x4c8] ;  /* 0x0004c800014b7983 */ /* 0x000ea20000100800 */
[----:B----4-:R-:W-:Y:S02]  /*3cf90*/  FFMA.FTZ R37, R124, R122, R125 ;  /* 0x0000007a7c257223 */ /* 0x010fe4000001007d */
[----:B--2---:R-:W-:-:S05]  /*3cfa0*/  FFMA.FTZ R36, R75, R43, R74 ;  /* 0x0000002b4b247223 */ /* 0x004fca000001004a */
[----:B------:R-:W-:Y:S01]  /*3cfb0*/  F2FP.PACK_AB R43, R37, R36 ;  /* 0x00000024252b723e */ /* 0x000fe200000000ff */
[----:B------:R-:W-:-:S05]  /*3cfc0*/  IMAD.WIDE.U32 R36, R17, R123, c[0x0][0x210] ;  /* 0x0000840011247625 */ /* 0x000fca00078e007b */
[----:B------:R0:W-:Y:S01]  /*3cfd0*/  STG.E.128 [R36.64], R40 ;  /* 0x0000002824007986 */ /* 0x0001e2000c101d08 */
[----:B------:R-:W-:-:S03]  /*3cfe0*/  IADD3 R17, R17, 0x20, RZ ;  /* 0x0000002011117810 */ /* 0x000fc60007ffe0ff */
.L_x_35171:
[----:B------:R-:W-:Y:S05]  /*3cff0*/  BSYNC B1 ;  /* 0x0000000000017941 */ /* 0x000fea0003800000 */
.L_x_35170:
        /* <DEDUP_REMOVED lines=104> */
.L_x_35173:
[----:B------:R-:W-:Y:S05]  /*3d680*/  BSYNC B1 ;  /* 0x0000000000017941 */ /* 0x000fea0003800000 */
.L_x_35172:
        /* <DEDUP_REMOVED lines=104> */
.L_x_35175:
[----:B------:R-:W-:Y:S05]  /*3dd10*/  BSYNC B1 ;  /* 0x0000000000017941 */ /* 0x000fea0003800000 */
.L_x_35174:
        /* <DEDUP_REMOVED lines=104> */
.L_x_35177:
[----:B------:R-:W-:Y:S05]  /*3e3a0*/  BSYNC B1 ;  /* 0x0000000000017941 */ /* 0x000fea0003800000 */
.L_x_35176:
        /* <DEDUP_REMOVED lines=104> */
.L_x_35179:
[----:B------:R-:W-:Y:S05]  /*3ea30*/  BSYNC B1 ;  /* 0x0000000000017941 */ /* 0x000fea0003800000 */
.L_x_35178:
        /* <DEDUP_REMOVED lines=104> */
.L_x_35181:
[----:B------:R-:W-:Y:S05]  /*3f0c0*/  BSYNC B1 ;  /* 0x0000000000017941 */ /* 0x000fea0003800000 */
.L_x_35180:
        /* <DEDUP_REMOVED lines=104> */
.L_x_35183:
[----:B------:R-:W-:Y:S05]  /*3f750*/  BSYNC B1 ;  /* 0x0000000000017941 */ /* 0x000fea0003800000 */
.L_x_35182:
        /* <DEDUP_REMOVED lines=104> */
.L_x_35185:
[----:B------:R-:W-:Y:S05]  /*3fde0*/  BSYNC B1 ;  /* 0x0000000000017941 */ /* 0x000fea0003800000 */
.L_x_35184:
        /* <DEDUP_REMOVED lines=104> */
.L_x_35187:
[----:B------:R-:W-:Y:S05]  /*40470*/  BSYNC B1 ;  /* 0x0000000000017941 */ /* 0x000fea0003800000 */
.L_x_35186:
        /* <DEDUP_REMOVED lines=44> */
[----:B------:R-:W-:Y:S01]  /*40740*/  F2FP.PACK_AB R36, R37, R36 ;  /* 0x000000242524723e */ /* 0x000fe200000000ff */
[----:B----4-:R-:W-:Y:S01]  /*40750*/  FFMA.FTZ R37, R2, R74, R0 ;  /* 0x0000004a02257223 */ /* 0x010fe20000010000 */
[----:B------:R-:W2:Y:S01]  /*40760*/  LDL R3, [R1+0x18] ;  /* 0x0000180001037983 */ /* 0x000ea20000100800 */
[----:B------:R-:W-:-:S03]  /*40770*/  FFMA.FTZ R39, R39, R122, R4 ;  /* 0x0000007a27277223 */ /* 0x000fc60000010004 */
[----:B------:R-:W3:Y:S01]  /*40780*/  LDL R2, [R1+0x1c] ;  /* 0x00001c0001027983 */ /* 0x000ee20000100800 */
[----:B------:R-:W-:Y:S01]  /*40790*/  FFMA.FTZ R38, R38, R75, R5 ;  /* 0x0000004b26267223 */ /* 0x000fe20000010005 */
[----:B------:R-:W-:Y:S02]  /*407a0*/  F2FP.PACK_AB R37, R40, R37 ;  /* 0x000000252825723e */ /* 0x000fe400000000ff */
[----:B------:R-:W4:Y:S02]  /*407b0*/  LDL R0, [R1] ;  /* 0x0000000001007983 */ /* 0x000f240000100800 */
[----:B------:R-:W-:Y:S02]  /*407c0*/  F2FP.PACK_AB R38, R39, R38 ;  /* 0x000000262726723e */ /* 0x000fe400000000ff */
        /* <DEDUP_REMOVED lines=8> */
[----:B------:R-:W-:Y:S01]  /*40850*/  F2FP.PACK_AB R39, R40, R39 ;  /* 0x000000272827723e */ /* 0x000fe200000000ff */
        /* <DEDUP_REMOVED lines=13> */
[----:B------:R-:W-:Y:S02]  /*40930*/  F2FP.PACK_AB R39, R36, R39 ;  /* 0x000000272427723e */ /* 0x000fe400000000ff */
        /* <DEDUP_REMOVED lines=11> */
[----:B------:R-:W-:Y:S02]  /*409f0*/  F2FP.PACK_AB R37, R42, R37 ;  /* 0x000000252a25723e */ /* 0x000fe400000000ff */
[----:B------:R-:W-:Y:S01]  /*40a00*/  F2FP.PACK_AB R36, R43, R36 ;  /* 0x000000242b24723e */ /* 0x000fe200000000ff */
[----:B---3--:R-:W-:Y:S02]  /*40a10*/  FFMA.FTZ R40, R40, R122, R60 ;  /* 0x0000007a28287223 */ /* 0x008fe4000001003c */
[----:B----4-:R-:W-:-:S05]  /*40a20*/  FFMA.FTZ R38, R38, R75, R74 ;  /* 0x0000004b26267223 */ /* 0x010fca000001004a */
[----:B------:R-:W-:Y:S01]  /*40a30*/  F2FP.PACK_AB R38, R40, R38 ;  /* 0x000000262826723e */ /* 0x000fe200000000ff */
[----:B------:R-:W-:-:S05]  /*40a40*/  IMAD.WIDE.U32 R40, R17, R124, c[0x0][0x210] ;  /* 0x0000840011287625 */ /* 0x000fca00078e007c */
[----:B------:R0:W-:Y:S02]  /*40a50*/  STG.E.128 [R40.64], R36 ;  /* 0x0000002428007986 */ /* 0x0001e4000c101d08 */
.L_x_35189:
[----:B------:R-:W-:Y:S05]  /*40a60*/  BSYNC B1 ;  /* 0x0000000000017941 */ /* 0x000fea0003800000 */
.L_x_35188:
[----:B------:R-:W-:-:S04]  /*40a70*/  IMAD.MOV.U32 R17, RZ, RZ, 0x4 ;  /* 0x00000004ff117424 */ /* 0x000fc800078e00ff */
[----:B------:R-:W-:-:S05]  /*40a80*/  IMAD R121, R17, c[0x0][0x160], R121 ;  /* 0x0000580011797a24 */ /* 0x000fca00078e0279 */
[----:B------:R-:W-:-:S13]  /*40a90*/  ISETP.GE.AND P0, PT, R121, c[0x0][0x164], PT ;  /* 0x0000590079007a0c */ /* 0x000fda0003f06270 */
[----:B0----5:R-:W-:Y:S01]  /*40aa0*/  @P0 CALL.REL.NOINC `(.L_x_35190) ;  /* 0x0000001000000944 */ /* 0x021fe20003c00000 */
[----:B------:R-:W-:Y:S05]  /*40ab0*/  BRA `(.L_x_35191) ;  /* 0xfffc1d6000007947 */ /* 0x000fea000383ffff */
.L_x_35190:
[----:B------:R-:W-:Y:S05]  /*40ac0*/  BSYNC B0 ;  /* 0x0000000000007941 */ /* 0x000fea0003800000 */
.L_x_33858:
[----:B------:R-:W-:Y:S05]  /*40ad0*/  EXIT ;  /* 0x000000000000794d */ /* 0x000fea0003800000 */
.L_x_35168:
[----:B------:R-:W-:Y:S01]  /*40ae0*/  IMAD.MOV.U32 R38, RZ, RZ, 0x1 ;  /* 0x00000001ff267424 */ /* 0x000fe200078e00ff */
[----:B------:R-:W-:Y:S01]  /*40af0*/  MOV R36, 0x40b30 ;  /* 0x00040b3000247802 */ /* 0x000fe20000000f00 */
[----:B------:R-:W-:Y:S02]  /*40b00*/  IMAD.MOV.U32 R40, RZ, RZ, 0x1f ;  /* 0x0000001fff287424 */ /* 0x000fe400078e00ff */
[----:B------:R-:W-:Y:S02]  /*40b10*/  IMAD.MOV.U32 R37, RZ, RZ, -0x1 ;  /* 0xffffffffff257424 */ /* 0x000fe400078e00ff */
[----:B------:R-:W-:Y:S05]  /*40b20*/  CALL.REL.NOINC `($__internal_44_$__cuda_sm70_shflsync_bfly_p) ;  /* 0x00000e3000007944 */ /* 0x000fea0003c00000 */
[----:B-1----:R-:W-:Y:S05]  /*40b30*/  BRA `(.L_x_35192) ;  /* 0xffffb16000007947 */ /* 0x002fea000383ffff */
.L_x_35169:
[----:B------:R-:W-:Y:S01]  /*40b40*/  IMAD.MOV.U32 R38, RZ, RZ, 0x2 ;  /* 0x00000002ff267424 */ /* 0x000fe200078e00ff */
[----:B------:R-:W-:Y:S01]  /*40b50*/  MOV R36, 0x40b90 ;  /* 0x00040b9000247802 */ /* 0x000fe20000000f00 */
[----:B------:R-:W-:Y:S02]  /*40b60*/  IMAD.MOV.U32 R40, RZ, RZ, 0x1f ;  /* 0x0000001fff287424 */ /* 0x000fe400078e00ff */
[----:B------:R-:W-:Y:S02]  /*40b70*/  IMAD.MOV.U32 R37, RZ, RZ, -0x1 ;  /* 0xffffffffff257424 */ /* 0x000fe400078e00ff */
[----:B------:R-:W-:Y:S05]  /*40b80*/  CALL.REL.NOINC `($__internal_44_$__cuda_sm70_shflsync_bfly_p) ;  /* 0x00000dd000007944 */ /* 0x000fea0003c00000 */
[----:B-1----:R-:W-:Y:S01]  /*40b90*/  FADD.FTZ R39, R39, R38 ;  /* 0x0000002627277221 */ /* 0x002fe20000010000 */
[----:B------:R-:W-:Y:S01]  /*40ba0*/  MOV R36, 0x40bf0 ;  /* 0x00040bf000247802 */ /* 0x000fe20000000f00 */
[----:B------:R-:W-:-:S02]  /*40bb0*/  IMAD.MOV.U32 R38, RZ, RZ, 0x4 ;  /* 0x00000004ff267424 */ /* 0x000fc400078e00ff */
[----:B------:R-:W-:Y:S02]  /*40bc0*/  IMAD.MOV.U32 R40, RZ, RZ, 0x1f ;  /* 0x0000001fff287424 */ /* 0x000fe400078e00ff */
[----:B------:R-:W-:Y:S02]  /*40bd0*/  IMAD.MOV.U32 R37, RZ, RZ, -0x1 ;  /* 0xffffffffff257424 */ /* 0x000fe400078e00ff */
[----:B------:R-:W-:Y:S05]  /*40be0*/  CALL.REL.NOINC `($__internal_44_$__cuda_sm70_shflsync_bfly_p) ;  /* 0x00000d7000007944 */ /* 0x000fea0003c00000 */
[----:B-1----:R-:W-:Y:S01]  /*40bf0*/  FADD.FTZ R39, R39, R38 ;  /* 0x0000002627277221 */ /* 0x002fe20000010000 */
[----:B------:R-:W-:Y:S01]  /*40c00*/  MOV R36, 0x40c50 ;  /* 0x00040c5000247802 */ /* 0x000fe20000000f00 */
[----:B------:R-:W-:Y:S02]  /*40c10*/  IMAD.MOV.U32 R38, RZ, RZ, 0x8 ;  /* 0x00000008ff267424 */ /* 0x000fe400078e00ff */
        /* <DEDUP_REMOVED lines=211> */
[----:B-1----:R-:W-:Y:S05]  /*41950*/  BRA `(.L_x_35193) ;  /* 0xffffaf3000007947 */ /* 0x002fea000383ffff */
        .weak           $__internal_44_$__cuda_sm70_shflsync_bfly_p
        .type           $__internal_44_$__cuda_sm70_shflsync_bfly_p,@function
        .size           $__internal_44_$__cuda_sm70_shflsync_bfly_p,(.L_x_65424 - $__internal_44_$__cuda_sm70_shflsync_bfly_p)
$__internal_44_$__cuda_sm70_shflsync_bfly_p:
[----:B------:R-:W-:Y:S04]  /*41960*/  WARPSYNC R37 ;  /* 0x0000002500007348 */ /* 0x000fe80003800000 */
[----:B------:R0:W1:Y:S02]  /*41970*/  SHFL.BFLY PT, R38, R39, R38, R40 ;  /* 0x0c00002627267389 */ /* 0x00006400000e0028 */
[----:B0-----:R-:W-:-:S04]  /*41980*/  IMAD.MOV.U32 R37, RZ, RZ, 0x0 ;  /* 0x00000000ff257424 */ /* 0x001fc800078e00ff */
[----:B------:R-:W-:Y:S05]  /*41990*/  RET.REL.NODEC R36 `(_ZN10layer_norm31ln_parallel_residual_fwd_kernelINS_13Kernel_traitsIf6__halfS2_S2_fjLj2560ELj1ELj4ELj1ELj16ENS_18Kernel_traits_baseILj2560EfS2_S2_S2_fjLj128EEEEELb1ELb0ELb0EEEvNS_9FwdParamsE) ;  /* 0xfffbe66024007950 */ /* 0x000fea0003c3ffff */
.L_x_35194:
        /* <DEDUP_REMOVED lines=14> */
.L_x_65424:


//--------------------- .text._ZN10layer_norm31ln_parallel_residual_fwd_kernelINS_13Kernel_traitsIf6__halfS2_S2_fjLj2560ELj1ELj4ELj1ELj16ENS_18Kernel_traits_baseILj2560EfS2_S2_S2_fjLj128EEEEELb1ELb0ELb1EEEvNS_9FwdParamsE --------------------------
	.section	.text._ZN10layer_norm31ln_parallel_residual_fwd_kernelINS_13Kernel_traitsIf6__halfS2_S2_fjLj2560ELj1ELj4ELj1ELj16ENS_18Kernel_traits_baseILj2560EfS2_S2_S2_fjLj128EEEEELb1ELb0ELb1EEEvNS_9FwdParamsE,"ax",@progbits
	.sectioninfo	@"SHI_REGISTERS=128"
	.align	128
        .global         _ZN10layer_norm31ln_parallel_residual_fwd_kernelINS_13Kernel_traitsIf6__halfS2_S2_fjLj2560ELj1ELj4ELj1ELj16ENS_18Kernel_traits_baseILj2560EfS2_S2_S2_fjLj128EEEEELb1ELb0ELb1EEEvNS_9FwdParamsE
        .type           _ZN10layer_norm31ln_parallel_residual_fwd_kernelINS_13Kernel_traitsIf6__halfS2_S2_fjLj2560ELj1ELj4ELj1ELj16ENS_18Kernel_traits_baseILj2560EfS2_S2_S2_fjLj128EEEEELb1ELb0ELb1EEEvNS_9FwdParamsE,@function
        .size           _ZN10layer_norm31ln_parallel_residual_fwd_kernelINS_13Kernel_traitsIf6__halfS2_S2_fjLj2560ELj1ELj4ELj1ELj16ENS_18Kernel_traits_baseILj2560EfS2_S2_S2_fjLj128EEEEELb1ELb0ELb1EEEvNS_9FwdParamsE,(.L_x_65425 - _ZN10layer_norm31ln_parallel_residual_fwd_kernelINS_13Kernel_traitsIf6__halfS2_S2_fjLj2560ELj1ELj4ELj1ELj16ENS_18Kernel_traits_baseILj2560EfS2_S2_S2_fjLj128EEEEELb1ELb0ELb1EEEvNS_9FwdParamsE)
        .other          _ZN10layer_norm31ln_parallel_residual_fwd_kernelINS_13Kernel_traitsIf6__halfS2_S2_fjLj2560ELj1ELj4ELj1ELj16ENS_18Kernel_traits_baseILj2560EfS2_S2_S2_fjLj128EEEEELb1ELb0ELb1EEEvNS_9FwdParamsE,@"STO_CUDA_ENTRY STV_DEFAULT"
_ZN10layer_norm31ln_parallel_residual_fwd_kernelINS_13Kernel_traitsIf6__halfS2_S2_fjLj2560ELj1ELj4ELj1ELj16ENS_18Kernel_traits_baseILj2560EfS2_S2_S2_fjLj128EEEEELb1ELb0ELb1EEEvNS_9FwdParamsE:
.text._ZN10layer_norm31ln_parallel_residual_fwd_kernelINS_13Kernel_traitsIf6__halfS2_S2_fjLj2560ELj1ELj4ELj1ELj16ENS_18Kernel_traits_baseILj2560EfS2_S2_S2_fjLj128EEEEELb1ELb0ELb1EEEvNS_9FwdParamsE:
        /* <DEDUP_REMOVED lines=44> */
[----:B------:R-:W-:Y:S01]  /*02c0*/  MOV R7, UR6 ;  /* 0x0000000600077c02 */ /* 0x000fe20008000f00 */
[----:B------:R-:W-:Y:S01]  /*02d0*/  ULOP3.LUT UR4, UR13, UR9, URZ, 0x3c, !UPT ;  /* 0x000000090d047292 */ /* 0x000fe2000f8e3c3f */
[----:B------:R-:W-:Y:S01]  /*02e0*/  IMAD.U32 R6, RZ, RZ, UR12 ;  /* 0x0000000cff067e24 */ /* 0x000fe2000f8e00ff */
[----:B------:R-:W-:Y:S01]  /*02f0*/  UIADD3 UR12, UR9, 0x76cf5d0a, URZ ;  /* 0x76cf5d0a090c7890 */ /* 0x000fe2000fffe03f */
[----:B0-----:R-:W-:Y:S01]  /*0300*/  LOP3.LUT R2, R5, UR8, R7, 0x96, !PT ;  /* 0x0000000805027c12 */ /* 0x001fe2000f8e9607 */
[----:B------:R-:W-:Y:S01]  /*0310*/  UIMAD.WIDE.U32 UR4, UR4, -0x326172a9, URZ ;  /* 0xcd9e8d57040478a5 */ /* 0x000fe2000f8e003f */
[----:B------:R-:W-:Y:S01]  /*0320*/  IMAD.U32 R7, RZ, RZ, UR13 ;  /* 0x0000000dff077e24 */ /* 0x000fe2000f8e00ff */
[----:B------:R-:W-:-:S02]  /*0330*/  UIADD3 UR15, UR8, -0x61c88647, URZ ;  /* 0x9e3779b9080f7890 */ /* 0x000fc4000fffe03f */
        /* <DEDUP_REMOVED lines=43> */
[----:B------:R-:W-:-:S04]  /*05f0*/  IMAD.HI.U32 R9, R0, -0x326172a9, RZ ;  /* 0xcd9e8d5700097827 */ /* 0x000fc800078e00ff */
[----:B------:R-:W-:Y:S01]  /*0600*/  IMAD.HI.U32 R7, R5, -0x2daee0ad, RZ ;  /* 0xd2511f5305077827 */ /* 0x000fe200078e00ff */
[----:B------:R-:W-:Y:S02]  /*0610*/  LOP3.LUT R6, R9, UR26, R8, 0x96, !PT ;  /* 0x0000001a09067c12 */ /* 0x000fe4000f8e9608 */
[----:B------:R-:W-:Y:S01]  /*0620*/  @P0 LEA R8, P2, R12, c[0x0][0x218], 0x5 ;  /* 0x000086000c080a11 */ /* 0x000fe200078428ff */
[----:B------:R-:W-:Y:S01]  /*0630*/  IMAD R19, R11, 0x4, R3 ;  /* 0x000000040b137824 */ /* 0x000fe200078e0203 */
[----:B------:R-:W-:Y:S02]  /*0640*/  LOP3.LUT R4, R7, UR27, R2, 0x96, !PT ;  /* 0x0000001b07047c12 */ /* 0x000fe4000f8e9602 */
[C---:B------:R-:W-:Y:S01]  /*0650*/  @P0 LEA R2, P1, R45.reuse, c[0x0][0x218], 0x5 ;  /* 0x000086002d020a11 */ /* 0x040fe200078228ff */
[----:B------:R-:W-:Y:S01]  /*0660*/  @P0 IMAD.X R9, RZ, RZ, c[0x0][0x21c], P2 ;  /* 0x00008700ff090624 */ /* 0x000fe200010e06ff */
[----:B------:R-:W-:Y:S01]  /*0670*/  LOP3.LUT R13, R45, 0x40, RZ, 0xfc, !PT ;  /* 0x000000402d0d7812 */ /* 0x000fe200078efcff */
[----:B------:R-:W-:Y:S01]  /*0680*/  STL [R1], R19 ;  /* 0x0000001301007387 */ /* 0x000fe20000100800 */
[----:B------:R-:W-:-:S03]  /*0690*/  @P0 IADD3.X R3, RZ, c[0x0][0x21c], RZ, P1, !PT ;  /* 0x00008700ff030a10 */ /* 0x000fc60000ffe4ff */
[----:B------:R0:W2:Y:S04]  /*06a0*/  @P0 LDG.E.128 R24, [R8.64] ;  /* 0x0000000a08180981 */ /* 0x0000a8000c1e1d00 */
[----:B------:R1:W3:Y:S04]  /*06b0*/  @P0 LDG.E.128 R32, [R2.64] ;  /* 0x0000000a02200981 */ /* 0x0002e8000c1e1d00 */
[----:B------:R1:W4:Y:S04]  /*06c0*/  @P0 LDG.E.128 R28, [R2.64+0x10] ;  /* 0x0000100a021c0981 */ /* 0x000328000c1e1d00 */
[----:B------:R0:W5:Y:S01]  /*06d0*/  @P0 LDG.E.128 R20, [R8.64+0x10] ;  /* 0x0000100a08140981 */ /* 0x000162000c1e1d00 */
[----:B------:R-:W-:-:S02]  /*06e0*/  LOP3.LUT R14, R45, 0x60, RZ, 0xfc, !PT ;  /* 0x000000602d0e7812 */ /* 0x000fc400078efcff */
        /* <DEDUP_REMOVED lines=50> */
[----:B------:R-:W-:Y:S01]  /*0a10*/  LOP3.LUT R18, R45, 0xc0, RZ, 0xfc, !PT ;  /* 0x000000c02d127812 */ /* 0x000fe200078efcff */
[----:B------:R-:W-:-:S03]  /*0a20*/  CS2R R36, SRZ ;  /* 0x0000000000247805 */ /* 0x000fc6000001ff00 */
[----:B--2---:R-:W-:Y:S01]  /*0a30*/  @P0 LEA R2, P1, R18, c[0x0][0x218], 0x5 ;  /* 0x0000860012020a11 */ /* 0x004fe200078228ff */
[----:B------:R-:W-:-:S03]  /*0a40*/  CS2R R38, SRZ ;  /* 0x0000000000267805 */ /* 0x000fc6000001ff00 */
[----:B------:R-:W-:-:S05]  /*0a50*/  @P0 IADD3.X R3, RZ, c[0x0][0x21c], RZ, P1, !PT ;  /* 0x00008700ff030a10 */ /* 0x000fca0000ffe4ff */
        /* <DEDUP_REMOVED lines=31> */
[----:B------:R-:W2:Y:S04]  /*0c50*/  @P0 LDG.E.128 R36, [R2.64+0x10] ;  /* 0x0000100a02240981 */ /* 0x000ea8000c1e1d00 */
[----:B----4-:R1:W-:Y:S04]  /*0c60*/  STL.64 [R1+0xf0], R32 ;  /* 0x0000f02001007387 */ /* 0x0103e80000100a00 */
[----:B------:R4:W-:Y:S04]  /*0c70*/  STL.64 [R1+0xf8], R34 ;  /* 0x0000f82201007387 */ /* 0x0009e80000100a00 */
[----:B-----5:R5:W-:Y:S01]  /*0c80*/  STL.64 [R1+0xb0], R24 ;  /* 0x0000b01801007387 */ /* 0x020be20000100a00 */
[----:B-1----:R-:W-:Y:S01]  /*0c90*/  CS2R R32, SRZ ;  /* 0x0000000000207805 */ /* 0x002fe2000001ff00 */
[----:B----4-:R-:W-:-:S02]  /*0ca0*/  CS2R R34, SRZ ;  /* 0x0000000000227805 */ /* 0x010fc4000001ff00 */
[----:B------:R-:W-:Y:S01]  /*0cb0*/  STL.64 [R1+0xb8], R26 ;  /* 0x0000b81a01007387 */ /* 0x000fe20000100a00 */
[----:B-----5:R-:W-:-:S04]  /*0cc0*/  LOP3.LUT R24, R45, 0x120, RZ, 0xfc, !PT ;  /* 0x000001202d187812 */ /* 0x020fc800078efcff */
[----:B0-----:R-:W-:Y:S01]  /*0cd0*/  @P0 LEA R8, P2, R24, c[0x0][0x218], 0x5 ;  /* 0x0000860018080a11 */ /* 0x001fe200078428ff */
[----:B------:R0:W-:Y:S04]  /*0ce0*/  STL.64 [R1+0xc0], R28 ;  /* 0x0000c01c01007387 */ /* 0x0001e80000100a00 */
[----:B------:R1:W-:Y:S01]  /*0cf0*/  STL.64 [R1+0xc8], R30 ;  /* 0x0000c81e01007387 */ /* 0x0003e20000100a00 */
[----:B------:R-:W-:-:S05]  /*0d00*/  @P0 IMAD.X R9, RZ, RZ, c[0x0][0x21c], P2 ;  /* 0x00008700ff090624 */ /* 0x000fca00010e06ff */
[----:B------:R4:W5:Y:S01]  /*0d10*/  @P0 LDG.E.128 R32, [R8.64] ;  /* 0x0000000a08200981 */ /* 0x000962000c1e1d00 */
[----:B0-----:R-:W-:Y:S01]  /*0d20*/  CS2R R28, SRZ ;  /* 0x00000000001c7805 */ /* 0x001fe2000001ff00 */
[----:B-1----:R-:W-:-:S06]  /*0d30*/  CS2R R30, SRZ ;  /* 0x00000000001e7805 */ /* 0x002fcc000001ff00 */
[----:B------:R4:W5:Y:S01]  /*0d40*/  @P0 LDG.E.128 R28, [R8.64+0x10] ;  /* 0x0000100a081c0981 */ /* 0x000962000c1e1d00 */
[----:B------:R-:W-:-:S04]  /*0d50*/  ISETP.NE.U32.AND P1, PT, RZ, c[0x0][0x220], PT ;  /* 0x00008800ff007a0c */ /* 0x000fc80003f25070 */
[----:B------:R-:W-:Y:S01]  /*0d60*/  ISETP.NE.AND.EX P0, PT, RZ, c[0x0][0x224], PT, P1 ;  /* 0x00008900ff007a0c */ /* 0x000fe20003f05310 */
[----:B------:R-:W-:Y:S01]  /*0d70*/  IMAD.SHL.U32 R17, R45, 0x20, RZ ;  /* 0x000000202d117824 */ /* 0x000fe200078e00ff */
[----:B---3--:R0:W-:Y:S01]  /*0d80*/  STL.64 [R1+0x80], R40 ;  /* 0x0000802801007387 */ /* 0x0081e20000100a00 */
[----:B------:R-:W-:-:S03]  /*0d90*/  IMAD.SHL.U32 R26, R12, 0x20, RZ ;  /* 0x000000200c1a7824 */ /* 0x000fc600078e00ff */
[----:B------:R1:W-:Y:S04]  /*0da0*/  STL.64 [R1+0x88], R42 ;  /* 0x0000882a01007387 */ /* 0x0003e80000100a00 */
[----:B--2---:R2:W-:Y:S03]  /*0db0*/  STL.64 [R1+0x70], R36 ;  /* 0x0000702401007387 */ /* 0x0045e60000100a00 */
[----:B------:R-:W-:Y:S01]  /*0dc0*/  @P0 IADD3 R2, P1, R17, c[0x0][0x220], RZ ;  /* 0x0000880011020a10 */ /* 0x000fe20007f3e0ff */
[----:B------:R3:W-:Y:S01]  /*0dd0*/  STL.64 [R1+0x78], R38 ;  /* 0x0000782601007387 */ /* 0x0007e20000100a00 */
[----:B0-----:R-:W-:Y:S01]  /*0de0*/  CS2R R40, SRZ ;  /* 0x0000000000287805 */ /* 0x001fe2000001ff00 */
[----:B----4-:R-:W-:Y:S01]  /*0df0*/  @P0 IADD3 R8, P2, R26, c[0x0][0x220], RZ ;  /* 0x000088001a080a10 */ /* 0x010fe20007f5e0ff */
[----:B-1----:R-:W-:Y:S01]  /*0e00*/  CS2R R42, SRZ ;  /* 0x00000000002a7805 */ /* 0x002fe2000001ff00 */
[----:B------:R-:W-:Y:S01]  /*0e10*/  @P0 IADD3.X R3, RZ, c[0x0][0x224], RZ, P1, !PT ;  /* 0x00008900ff030a10 */ /* 0x000fe20000ffe4ff */
[----:B--2---:R-:W-:-:S02]  /*0e20*/  CS2R R36, SRZ ;  /* 0x0000000000247805 */ /* 0x004fc4000001ff00 */
[----:B------:R-:W-:Y:S02]  /*0e30*/  @P0 IMAD.X R9, RZ, RZ, c[0x0][0x224], P2 ;  /* 0x00008900ff090624 */ /* 0x000fe400010e06ff */
[----:B------:R-:W2:Y:S01]  /*0e40*/  @P0 LDG.E.128 R40, [R2.64] ;  /* 0x0000000a02280981 */ /* 0x000ea2000c1e1d00 */
[----:B---3--:R-:W-:-:S06]  /*0e50*/  CS2R R38, SRZ ;  /* 0x0000000000267805 */ /* 0x008fcc000001ff00 */
[----:B------:R-:W3:Y:S04]  /*0e60*/  @P0 LDG.E.128 R36, [R2.64+0x10] ;  /* 0x0000100a02240981 */ /* 0x000ee8000c1e1d00 */
[----:B-----5:R-:W-:Y:S04]  /*0e70*/  STL.64 [R1+0x40], R32 ;  /* 0x0000402001007387 */ /* 0x020fe80000100a00 */
[----:B------:R-:W-:Y:S04]  /*0e80*/  STL.64 [R1+0x48], R34 ;  /* 0x0000482201007387 */ /* 0x000fe80000100a00 */
[----:B------:R0:W-:Y:S04]  /*0e90*/  STL.64 [R1+0x30], R28 ;  /* 0x0000301c01007387 */ /* 0x0001e80000100a00 */
        /* <DEDUP_REMOVED lines=33> */
[----:B--2---:R-:W-:Y:S01]  /*10b0*/  SHF.L.U32 R3, R15, 0x5, RZ ;  /* 0x000000050f037819 */ /* 0x004fe200000006ff */
[----:B------:R-:W-:-:S03]  /*10c0*/  IMAD.SHL.U32 R27, R16, 0x20, RZ ;  /* 0x00000020101b7824 */ /* 0x000fc600078e00ff */
[----:B0-----:R-:W-:Y:S02]  /*10d0*/  @P0 IADD3 R8, P1, R3, c[0x0][0x220], RZ ;  /* 0x0000880003080a10 */ /* 0x001fe40007f3e0ff */
[----:B------:R-:W-:-:S03]  /*10e0*/  @P0 IADD3 R10, P2, R27, c[0x0][0x220], RZ ;  /* 0x000088001b0a0a10 */ /* 0x000fc60007f5e0ff */
[----:B------:R-:W-:Y:S02]  /*10f0*/  @P0 IMAD.X R9, RZ, RZ, c[0x0][0x224], P1 ;  /* 0x00008900ff090624 */ /* 0x000fe400008e06ff */
[----:B------:R-:W-:Y:S01]  /*1100*/  @P0 IMAD.X R11, RZ, RZ, c[0x0][0x224], P2 ;  /* 0x00008900ff0b0624 */ /* 0x000fe200010e06ff */
        /* <DEDUP_REMOVED lines=23> */
[----:B0-----:R-:W-:Y:S02]  /*1280*/  @P0 IADD3 R10, P2, R31, c[0x0][0x220], RZ ;  /* 0x000088001f0a0a10 */ /* 0x001fe40007f5e0ff */
[----:B------:R-:W-:-:S03]  /*1290*/  @P0 IADD3.X R9, RZ, c[0x0][0x224], RZ, P1, !PT ;  /* 0x00008900ff090a10 */ /* 0x000fc60000ffe4ff */
        /* <DEDUP_REMOVED lines=53> */
[----:B------:R-:W-:Y:S01]  /*15f0*/  IADD3 R30, P1, R30, c[0x0][0x1b8], RZ ;  /* 0x00006e001e1e7a10 */ /* 0x000fe20007f3e0ff */
[----:B------:R-:W-:Y:S01]  /*1600*/  HFMA2.MMA R44, -RZ, RZ, 0, 1.9073486328125e-06 ;  /* 0x00000020ff2c7435 */ /* 0x000fe200000001ff */
[----:B------:R-:W-:Y:S01]  /*1610*/  IADD3 R34, P4, R27, c[0x0][0x1b8], RZ ;  /* 0x00006e001b227a10 */ /* 0x000fe20007f9e0ff */
[----:B------:R-:W-:-:S03]  /*1620*/  IMAD.X R27, RZ, RZ, c[0x0][0x1bc], P5 ;  /* 0x00006f00ff1b7624 */ /* 0x000fc600028e06ff */
[----:B------:R-:W-:-:S05]  /*1630*/  IADD3.X R35, RZ, c[0x0][0x1bc], RZ, P4, !PT ;  /* 0x00006f00ff237a10 */ /* 0x000fca00027fe4ff */
        /* <DEDUP_REMOVED lines=168> */
.L_x_36489:
        /* <DEDUP_REMOVED lines=34> */
.L_x_35197:
[----:B------:R-:W-:Y:S02]  /*22e0*/  IMAD.MOV.U32 R18, RZ, RZ, R4 ;  /* 0x000000ffff127224 */ /* 0x000fe400078e0004 */
.L_x_35198:
[----:B------:R-:W-:Y:S05]  /*22f0*/  BSYNC B1 ;  /* 0x0000000000017941 */ /* 0x000fea0003800000 */
.L_x_35196:
        /* <DEDUP_REMOVED lines=16> */
.L_x_35202:
[----:B------:R-:W-:Y:S05]  /*2400*/  BSYNC B2 ;  /* 0x0000000000027941 */ /* 0x000fea0003800000 */
.L_x_35201:
        /* <DEDUP_REMOVED lines=44> */
.L_x_35200:
[----:B------:R-:W-:Y:S05]  /*26d0*/  BSYNC B1 ;  /* 0x0000000000017941 */ /* 0x000fea0003800000 */
.L_x_35199:
        /* <DEDUP_REMOVED lines=20> */
.L_x_35203:
        /* <DEDUP_REMOVED lines=12> */
.L_x_35206:
[----:B------:R-:W-:Y:S02]  /*28e0*/  IMAD.MOV.U32 R10, RZ, RZ, R4 ;  /* 0x000000ffff0a7224 */ /* 0x000fe400078e0004 */
.L_x_35207:
[----:B------:R-:W-:Y:S05]  /*28f0*/  BSYNC B1 ;  /* 0x0000000000017941 */ /* 0x000fea0003800000 */
.L_x_35205:
        /* <DEDUP_REMOVED lines=16> */
.L_x_35211:
[----:B------:R-:W-:Y:S05]  /*2a00*/  BSYNC B2 ;  /* 0x0000000000027941 */ /* 0x000fea0003800000 */
.L_x_35210:
        /* <DEDUP_REMOVED lines=44> */
.L_x_35209:
[----:B------:R-:W-:Y:S05]  /*2cd0*/  BSYNC B1 ;  /* 0x0000000000017941 */ /* 0x000fea0003800000 */
.L_x_35208:
        /* <DEDUP_REMOVED lines=10> */
.L_x_35204:
        /* <DEDUP_REMOVED lines=12> */
.L_x_35213:
[----:B------:R-:W-:Y:S02]  /*2e40*/  IMAD.MOV.U32 R18, RZ, RZ, R4 ;  /* 0x000000ffff127224 */ /* 0x000fe400078e0004 */
.L_x_35214:
[----:B------:R-:W-:Y:S05]  /*2e50*/  BSYNC B1 ;  /* 0x0000000000017941 */ /* 0x000fea0003800000 */
.L_x_35212:
        /* <DEDUP_REMOVED lines=16> */
.L_x_35218:
[----:B------:R-:W-:Y:S05]  /*2f60*/  BSYNC B2 ;  /* 0x0000000000027941 */ /* 0x000fea0003800000 */
.L_x_35217:
        /* <DEDUP_REMOVED lines=44> */
.L_x_35216:
[----:B------:R-:W-:Y:S05]  /*3230*/  BSYNC B1 ;  /* 0x0000000000017941 */ /* 0x000fea0003800000 */
.L_x_35215:
        /* <DEDUP_REMOVED lines=15> */
.L_x_35219:
        /* <DEDUP_REMOVED lines=12> */
.L_x_35222:
[----:B------:R-:W-:Y:S02]  /*33f0*/  IMAD.MOV.U32 R11, RZ, RZ, R4 ;  /* 0x000000ffff0b7224 */ /* 0x000fe400078e0004 */
.L_x_35223:
[----:B------:R-:W-:Y:S05]  /*3400*/  BSYNC B1 ;  /* 0x0000000000017941 */ /* 0x000fea0003800000 */
.L_x_35221:
        /* <DEDUP_REMOVED lines=16> */
.L_x_35227:
[----:B------:R-:W-:Y:S05]  /*3510*/  BSYNC B2 ;  /* 0x0000000000027941 */ /* 0x000fea0003800000 */
.L_x_35226:
        /* <DEDUP_REMOVED lines=44> */
.L_x_35225:
[----:B------:R-:W-:Y:S05]  /*37e0*/  BSYNC B1 ;  /* 0x0000000000017941 */ /* 0x000fea0003800000 */
.L_x_35224:
        /* <DEDUP_REMOVED lines=10> */
.L_x_35220:
        /* <DEDUP_REMOVED lines=12> */
.L_x_35229:
[----:B------:R-:W-:Y:S02]  /*3950*/  IMAD.MOV.U32 R20, RZ, RZ, R4 ;  /* 0x000000ffff147224 */ /* 0x000fe400078e0004 */
.L_x_35230:
[----:B------:R-:W-:Y:S05]  /*3960*/  BSYNC B1 ;  /* 0x0000000000017941 */ /* 0x000fea0003800000 */
.L_x_35228:
        /* <DEDUP_REMOVED lines=16> */
.L_x_35234:
[----:B------:R-:W-:Y:S05]  /*3a70*/  BSYNC B2 ;  /* 0x0000000000027941 */ /* 0x000fea0003800000 */
.L_x_35233:
        /* <DEDUP_REMOVED lines=44> */
.L_x_35232:
[----:B------:R-:W-:Y:S05]  /*3d40*/  BSYNC B1 ;  /* 0x0000000000017941 */ /* 0x000fea0003800000 */
.L_x_35231:
        /* <DEDUP_REMOVED lines=15> */
.L_x_35235:
        /* <DEDUP_REMOVED lines=12> */
.L_x_35238:
[----:B------:R-:W-:Y:S02]  /*3f00*/  IMAD.MOV.U32 R12, RZ, RZ, R4 ;  /* 0x000000ffff0c7224 */ /* 0x000fe400078e0004 */
.L_x_35239:
[----:B------:R-:W-:Y:S05]  /*3f10*/  BSYNC B1 ;  /* 0x0000000000017941 */ /* 0x000fea0003800000 */
.L_x_35237:
        /* <DEDUP_REMOVED lines=16> */
.L_x_35243:
[----:B------:R-:W-:Y:S05]  /*4020*/  BSYNC B2 ;  /* 0x0000000000027941 */ /* 0x000fea0003800000 */
.L_x_35242:
        /* <DEDUP_REMOVED lines=44> */
.L_x_35241:
[----:B------:R-:W-:Y:S05]  /*42f0*/  BSYNC B1 ;  /* 0x0000000000017941 */ /* 0x000fea0003800000 */
.L_x_35240:
        /* <DEDUP_REMOVED lines=10> */
.L_x_35236:
        /* <DEDUP_REMOVED lines=12> */
.L_x_35245:
[----:B------:R-:W-:Y:S02]  /*4460*/  IMAD.MOV.U32 R18, RZ, RZ, R4 ;  /* 0x000000ffff127224 */ /* 0x000fe400078e0004 */
.L_x_35246:
[----:B------:R-:W-:Y:S05]  /*4470*/  BSYNC B1 ;  /* 0x0000000000017941 */ /* 0x000fea0003800000 */
.L_x_35244:
        /* <DEDUP_REMOVED lines=16> */
.L_x_35250:
[----:B------:R-:W-:Y:S05]  /*4580*/  BSYNC B2 ;  /* 0x0000000000027941 */ /* 0x000fea0003800000 */
.L_x_35249:
        /* <DEDUP_REMOVED lines=44> */
.L_x_35248:
[----:B------:R-:W-:Y:S05]  /*4850*/  BSYNC B1 ;  /* 0x0000000000017941 */ /* 0x000fea0003800000 */
.L_x_35247:
        /* <DEDUP_REMOVED lines=13> */
.L_x_35251:
        /* <DEDUP_REMOVED lines=12> */
.L_x_35254:
[----:B------:R-:W-:Y:S02]  /*49f0*/  IMAD.MOV.U32 R13, RZ, RZ, R4 ;  /* 0x000000ffff0d7224 */ /* 0x000fe400078e0004 */
.L_x_35255:
[----:B------:R-:W-:Y:S05]  /*4a00*/  BSYNC B1 ;  /* 0x0000000000017941 */ /* 0x000fea0003800000 */
.L_x_35253:
        /* <DEDUP_REMOVED lines=16> */
.L_x_35259:
[----:B------:R-:W-:Y:S05]  /*4b10*/  BSYNC B2 ;  /* 0x0000000000027941 */ /* 0x000fea0003800000 */
.L_x_35258:
        /* <DEDUP_REMOVED lines=44> */
.L_x_35257:
[----:B------:R-:W-:Y:S05]  /*4de0*/  BSYNC B1 ;  /* 0x0000000000017941 */ /* 0x000fea0003800000 */
.L_x_35256:
        /* <DEDUP_REMOVED lines=10> */
.L_x_35252:
        /* <DEDUP_REMOVED lines=12> */
.L_x_35261:
[----:B------:R-:W-:Y:S02]  /*4f50*/  IMAD.MOV.U32 R18, RZ, RZ, R4 ;  /* 0x000000ffff127224 */ /* 0x000fe400078e0004 */
.L_x_35262:
[----:B------:R-:W-:Y:S05]  /*4f60*/  BSYNC B1 ;  /* 0x0000000000017941 */ /* 0x000fea0003800000 */
.L_x_35260:
        /* <DEDUP_REMOVED lines=16> */
.L_x_35266:
[----:B------:R-:W-:Y:S05]  /*5070*/  BSYNC B2 ;  /* 0x0000000000027941 */ /* 0x000fea0003800000 */
.L_x_35265:
        /* <DEDUP_REMOVED lines=44> */
.L_x_35264:
[----:B------:R-:W-:Y:S05]  /*5340*/  BSYNC B1 ;  /* 0x0000000000017941 */ /* 0x000fea0003800000 */
.L_x_35263:
        /* <DEDUP_REMOVED lines=13> */
.L_x_35267:
        /* <DEDUP_REMOVED lines=12> */
.L_x_35270:
[----:B------:R-:W-:Y:S02]  /*54e0*/  IMAD.MOV.U32 R14, RZ, RZ, R4 ;  /* 0x000000ffff0e7224 */ /* 0x000fe400078e0004 */
.L_x_35271:
[----:B------:R-:W-:Y:S05]  /*54f0*/  BSYNC B1 ;  /* 0x0000000000017941 */ /* 0x000fea0003800000 */
.L_x_35269:
        /* <DEDUP_REMOVED lines=16> */
.L_x_35275:
[----:B------:R-:W-:Y:S05]  /*5600*/  BSYNC B2 ;  /* 0x0000000000027941 */ /* 0x000fea0003800000 */
.L_x_35274:
        /* <DEDUP_REMOVED lines=44> */
.L_x_35273:
[----:B------:R-:W-:Y:S05]  /*58d0*/  BSYNC B1 ;  /* 0x0000000000017941 */ /* 0x000fea0003800000 */
.L_x_35272:
        /* <DEDUP_REMOVED lines=10> */
.L_x_35268:
        /* <DEDUP_REMOVED lines=12> */
.L_x_35277:
[----:B------:R-:W-:Y:S02]  /*5a40*/  IMAD.MOV.U32 R24, RZ, RZ, R4 ;  /* 0x000000ffff187224 */ /* 0x000fe400078e0004 */
.L_x_35278:
[----:B------:R-:W-:Y:S05]  /*5a50*/  BSYNC B1 ;  /* 0x0000000000017941 */ /* 0x000fea0003800000 */
.L_x_35276:
        /* <DEDUP_REMOVED lines=16> */
.L_x_35282:
[----:B------:R-:W-:Y:S05]  /*5b60*/  BSYNC B2 ;  /* 0x0000000000027941 */ /* 0x000fea0003800000 */
.L_x_35281:
        /* <DEDUP_REMOVED lines=44> */
.L_x_35280:
[----:B------:R-:W-:Y:S05]  /*5e30*/  BSYNC B1 ;  /* 0x0000000000017941 */ /* 0x000fea0003800000 */
.L_x_35279:
[----:B------:R-:W0:Y:S02]  /*5e40*/  I2F.U32 R19, R24 ;  /* 0x0000001800137306 */ /* 0x000e240000201000 */
[----:B0-----:R-:W-:-:S05]  /*5e50*/  FFMA.FTZ R19, R19, R108, 1.1641532182693481445e-10 ;  /* 0x2f00000013137423 */ /* 0x001fca000001006c */
[----:B------:R-:W-:Y:S01]  /*5e60*/  FSETP.GTU.FTZ.AND P3, PT, R19, c[0x0][0x1e4], PT ;  /* 0x0000790013007a0b */ /* 0x000fe20003f7c000 */
[----:B------:R-:W-:-:S05]  /*5e70*/  HADD2.F32 R19, -RZ, R22.H1_H1 ;  /* 0x30000016ff137230 */ /* 0x000fca0000004100 */
[----:B------:R-:W-:-:S05]  /*5e80*/  FMUL.FTZ R19, R19, c[0x0][0x1e8] ;  /* 0x00007a0013137a20 */ /* 0x000fca0000410000 */
        /* <DEDUP_REMOVED lines=8> */
.L_x_35283:
        /* <DEDUP_REMOVED lines=12> */
.L_x_35286:
[----:B------:R-:W-:Y:S02]  /*5fd0*/  IMAD.MOV.U32 R15, RZ, RZ, R4 ;  /* 0x000000ffff0f7224 */ /* 0x000fe400078e0004 */
.L_x_35287:
[----:B------:R-:W-:Y:S05]  /*5fe0*/  BSYNC B1 ;  /* 0x0000000000017941 */ /* 0x000fea0003800000 */
.L_x_35285:
        /* <DEDUP_REMOVED lines=16> */
.L_x_35291:
[----:B------:R-:W-:Y:S05]  /*60f0*/  BSYNC B2 ;  /* 0x0000000000027941 */ /* 0x000fea0003800000 */
.L_x_35290:
        /* <DEDUP_REMOVED lines=44> */
.L_x_35289:
[----:B------:R-:W-:Y:S05]  /*63c0*/  BSYNC B1 ;  /* 0x0000000000017941 */ /* 0x000fea0003800000 */
.L_x_35288:
        /* <DEDUP_REMOVED lines=10> */
.L_x_35284:
        /* <DEDUP_REMOVED lines=12> */
.L_x_35293:
[----:B------:R-:W-:Y:S02]  /*6530*/  IMAD.MOV.U32 R18, RZ, RZ, R4 ;  /* 0x000000ffff127224 */ /* 0x000fe400078e0004 */
.L_x_35294:
[----:B------:R-:W-:Y:S05]  /*6540*/  BSYNC B1 ;  /* 0x0000000000017941 */ /* 0x000fea0003800000 */
.L_x_35292:
        /* <DEDUP_REMOVED lines=16> */
.L_x_35298:
[----:B------:R-:W-:Y:S05]  /*6650*/  BSYNC B2 ;  /* 0x0000000000027941 */ /* 0x000fea0003800000 */
.L_x_35297:
        /* <DEDUP_REMOVED lines=44> */
.L_x_35296:
[----:B------:R-:W-:Y:S05]  /*6920*/  BSYNC B1 ;  /* 0x0000000000017941 */ /* 0x000fea0003800000 */
.L_x_35295:
        /* <DEDUP_REMOVED lines=13> */
.L_x_35299:
        /* <DEDUP_REMOVED lines=12> */
.L_x_35302:
[----:B------:R-:W-:Y:S02]  /*6ac0*/  IMAD.MOV.U32 R16, RZ, RZ, R4 ;  /* 0x000000ffff107224 */ /* 0x000fe400078e0004 */
.L_x_35303:
[----:B------:R-:W-:Y:S05]  /*6ad0*/  BSYNC B1 ;  /* 0x0000000000017941 */ /* 0x000fea0003800000 */
.L_x_35301:
        /* <DEDUP_REMOVED lines=16> */
.L_x_35307:
[----:B------:R-:W-:Y:S05]  /*6be0*/  BSYNC B2 ;  /* 0x0000000000027941 */ /* 0x000fea0003800000 */
.L_x_35306:
        /* <DEDUP_REMOVED lines=44> */
.L_x_35305:
[----:B------:R-:W-:Y:S05]  /*6eb0*/  BSYNC B1 ;  /* 0x0000000000017941 */ /* 0x000fea0003800000 */
.L_x_35304:
        /* <DEDUP_REMOVED lines=10> */
.L_x_35300:
        /* <DEDUP_REMOVED lines=12> */
.L_x_35309:
[----:B------:R-:W-:Y:S02]  /*7020*/  IMAD.MOV.U32 R22, RZ, RZ, R4 ;  /* 0x000000ffff167224 */ /* 0x000fe400078e0004 */
.L_x_35310:
[----:B------:R-:W-:Y:S05]  /*7030*/  BSYNC B1 ;  /* 0x0000000000017941 */ /* 0x000fea0003800000 */
.L_x_35308:
        /* <DEDUP_REMOVED lines=16> */
.L_x_35314:
[----:B------:R-:W-:Y:S05]  /*7140*/  BSYNC B2 ;  /* 0x0000000000027941 */ /* 0x000fea0003800000 */
.L_x_35313:
        /* <DEDUP_REMOVED lines=44> */
.L_x_35312:
[----:B------:R-:W-:Y:S05]  /*7410*/  BSYNC B1 ;  /* 0x0000000000017941 */ /* 0x000fea0003800000 */
.L_x_35311:
[----:B------:R-:W0:Y:S01]  /*7420*/  I2F.U32 R18, R22 ;  /* 0x0000001600127306 */ /* 0x000e220000201000 */
[----:B------:R-:W-:Y:S01]  /*7430*/  LOP3.LUT P6, RZ, R9, 0x10, RZ, 0xc0, !PT ;  /* 0x0000001009ff7812 */ /* 0x000fe200078cc0ff */
        /* <DEDUP_REMOVED lines=12> */
.L_x_35315:
        /* <DEDUP_REMOVED lines=12> */
.L_x_35318:
[----:B------:R-:W-:Y:S02]  /*75c0*/  IMAD.MOV.U32 R17, RZ, RZ, R4 ;  /* 0x000000ffff117224 */ /* 0x000fe400078e0004 */
.L_x_35319:
[----:B------:R-:W-:Y:S05]  /*75d0*/  BSYNC B1 ;  /* 0x0000000000017941 */ /* 0x000fea0003800000 */
.L_x_35317:
        /* <DEDUP_REMOVED lines=19> */
.L_x_35323:
[----:B------:R-:W-:Y:S05]  /*7710*/  BSYNC B2 ;  /* 0x0000000000027941 */ /* 0x000fea0003800000 */
.L_x_35322:
        /* <DEDUP_REMOVED lines=44> */
.L_x_35321:
[----:B------:R-:W-:Y:S05]  /*79e0*/  BSYNC B1 ;  /* 0x0000000000017941 */ /* 0x000fea0003800000 */
.L_x_35320:
        /* <DEDUP_REMOVED lines=10> */
.L_x_35316:
[----:B------:R-:W-:Y:S01]  /*7a90*/  SEL R19, RZ, 0x1000000, P5 ;  /* 0x01000000ff137807 */ /* 0x000fe20002800000 */
[C---:B------:R-:W-:Y:S01]  /*7aa0*/  IMAD.SHL.U32 R26, R67.reuse, 0x8, RZ ;  /* 0x00000008431a7824 */ /* 0x040fe200078e00ff */
[----:B------:R-:W-:Y:S02]  /*7ab0*/  LEA R24, P5, R67, c[0x0][0x188], 0x4 ;  /* 0x0000620043187a11 */ /* 0x000fe400078a20ff */
[----:B------:R-:W-:Y:S02]  /*7ac0*/  F2FP.PACK_AB R23, R61, R60 ;  /* 0x0000003c3d17723e */ /* 0x000fe400000000ff */
[----:B------:R-:W-:Y:S02]  /*7ad0*/  LEA.HI.X R25, R67, c[0x0][0x18c], RZ, 0x4, P5 ;  /* 0x0000630043197a11 */ /* 0x000fe400028f24ff */
[----:B------:R-:W-:Y:S02]  /*7ae0*/  F2FP.PACK_AB R22, R59, R58 ;  /* 0x0000003a3b16723e */ /* 0x000fe400000000ff */
[----:B------:R-:W-:-:S02]  /*7af0*/  F2FP.PACK_AB R21, R65, R64 ;  /* 0x000000404115723e */ /* 0x000fc400000000ff */
[----:B------:R-:W-:Y:S02]  /*7b00*/  F2FP.PACK_AB R20, R63, R62 ;  /* 0x0000003e3f14723e */ /* 0x000fe400000000ff */
        /* <DEDUP_REMOVED lines=45> */
.L_x_35324:
        /* <DEDUP_REMOVED lines=19> */
.L_x_35326:
[----:B------:R-:W-:Y:S02]  /*7f10*/  IMAD.MOV.U32 R19, RZ, RZ, R4 ;  /* 0x000000ffff137224 */ /* 0x000fe400078e0004 */
.L_x_35327:
[----:B------:R-:W-:Y:S05]  /*7f20*/  BSYNC B1 ;  /* 0x0000000000017941 */ /* 0x000fea0003800000 */
.L_x_35325:
        /* <DEDUP_REMOVED lines=16> */
.L_x_35331:
[----:B------:R-:W-:Y:S05]  /*8030*/  BSYNC B2 ;  /* 0x0000000000027941 */ /* 0x000fea0003800000 */
.L_x_35330:
        /* <DEDUP_REMOVED lines=44> */
.L_x_35329:
[----:B------:R-:W-:Y:S05]  /*8300*/  BSYNC B1 ;  /* 0x0000000000017941 */ /* 0x000fea0003800000 */
.L_x_35328:
        /* <DEDUP_REMOVED lines=16> */
.L_x_35332:
        /* <DEDUP_REMOVED lines=12> */
.L_x_35335:
[----:B------:R-:W-:Y:S02]  /*84d0*/  IMAD.MOV.U32 R10, RZ, RZ, R4 ;  /* 0x000000ffff0a7224 */ /* 0x000fe400078e0004 */
.L_x_35336:
[----:B------:R-:W-:Y:S05]  /*84e0*/  BSYNC B1 ;  /* 0x0000000000017941 */ /* 0x000fea0003800000 */
.L_x_35334:
        /* <DEDUP_REMOVED lines=16> */
.L_x_35340:
[----:B------:R-:W-:Y:S05]  /*85f0*/  BSYNC B2 ;  /* 0x0000000000027941 */ /* 0x000fea0003800000 */
.L_x_35339:
        /* <DEDUP_REMOVED lines=44> */
.L_x_35338:
[----:B------:R-:W-:Y:S05]  /*88c0*/  BSYNC B1 ;  /* 0x0000000000017941 */ /* 0x000fea0003800000 */
.L_x_35337:
        /* <DEDUP_REMOVED lines=10> */
.L_x_35333:
        /* <DEDUP_REMOVED lines=12> */
.L_x_35342:
[----:B------:R-:W-:Y:S02]  /*8a30*/  IMAD.MOV.U32 R26, RZ, RZ, R4 ;  /* 0x000000ffff1a7224 */ /* 0x000fe400078e0004 */
.L_x_35343:
[----:B------:R-:W-:Y:S05]  /*8a40*/  BSYNC B1 ;  /* 0x0000000000017941 */ /* 0x000fea0003800000 */
.L_x_35341:
        /* <DEDUP_REMOVED lines=16> */
.L_x_35347:
[----:B------:R-:W-:Y:S05]  /*8b50*/  BSYNC B2 ;  /* 0x0000000000027941 */ /* 0x000fea0003800000 */
.L_x_35346:
        /* <DEDUP_REMOVED lines=44> */
.L_x_35345:
[----:B------:R-:W-:Y:S05]  /*8e20*/  BSYNC B1 ;  /* 0x0000000000017941 */ /* 0x000fea0003800000 */
.L_x_35344:
        /* <DEDUP_REMOVED lines=15> */
.L_x_35348:
        /* <DEDUP_REMOVED lines=12> */
.L_x_35351:
[----:B------:R-:W-:Y:S02]  /*8fe0*/  IMAD.MOV.U32 R11, RZ, RZ, R4 ;  /* 0x000000ffff0b7224 */ /* 0x000fe400078e0004 */
.L_x_35352:
[----:B------:R-:W-:Y:S05]  /*8ff0*/  BSYNC B1 ;  /* 0x0000000000017941 */ /* 0x000fea0003800000 */
.L_x_35350:
        /* <DEDUP_REMOVED lines=16> */
.L_x_35356:
[----:B------:R-:W-:Y:S05]  /*9100*/  BSYNC B2 ;  /* 0x0000000000027941 */ /* 0x000fea0003800000 */
.L_x_35355:
        /* <DEDUP_REMOVED lines=44> */
.L_x_35354:
[----:B------:R-:W-:Y:S05]  /*93d0*/  BSYNC B1 ;  /* 0x0000000000017941 */ /* 0x000fea0003800000 */
.L_x_35353:
        /* <DEDUP_REMOVED lines=10> */
.L_x_35349:
        /* <DEDUP_REMOVED lines=12> */
.L_x_35358:
[----:B------:R-:W-:Y:S02]  /*9540*/  IMAD.MOV.U32 R18, RZ, RZ, R4 ;  /* 0x000000ffff127224 */ /* 0x000fe400078e0004 */
.L_x_35359:
[----:B------:R-:W-:Y:S05]  /*9550*/  BSYNC B1 ;  /* 0x0000000000017941 */ /* 0x000fea0003800000 */
.L_x_35357:
        /* <DEDUP_REMOVED lines=16> */
.L_x_35363:
[----:B------:R-:W-:Y:S05]  /*9660*/  BSYNC B2 ;  /* 0x0000000000027941 */ /* 0x000fea0003800000 */
.L_x_35362:
        /* <DEDUP_REMOVED lines=44> */
.L_x_35361:
[----:B------:R-:W-:Y:S05]  /*9930*/  BSYNC B1 ;  /* 0x0000000000017941 */ /* 0x000fea0003800000 */
.L_x_35360:
        /* <DEDUP_REMOVED lines=15> */
.L_x_35364:
        /* <DEDUP_REMOVED lines=12> */
.L_x_35367:
[----:B------:R-:W-:Y:S02]  /*9af0*/  IMAD.MOV.U32 R12, RZ, RZ, R4 ;  /* 0x000000ffff0c7224 */ /* 0x000fe400078e0004 */
.L_x_35368:
[----:B------:R-:W-:Y:S05]  /*9b00*/  BSYNC B1 ;  /* 0x0000000000017941 */ /* 0x000fea0003800000 */
.L_x_35366:
        /* <DEDUP_REMOVED lines=16> */
.L_x_35372:
[----:B------:R-:W-:Y:S05]  /*9c10*/  BSYNC B2 ;  /* 0x0000000000027941 */ /* 0x000fea0003800000 */
.L_x_35371:
        /* <DEDUP_REMOVED lines=44> */
.L_x_35370:
[----:B------:R-:W-:Y:S05]  /*9ee0*/  BSYNC B1 ;  /* 0x0000000000017941 */ /* 0x000fea0003800000 */
.L_x_35369:
        /* <DEDUP_REMOVED lines=10> */
.L_x_35365:
        /* <DEDUP_REMOVED lines=12> */
.L_x_35374:
[----:B------:R-:W-:Y:S02]  /*a050*/  IMAD.MOV.U32 R20, RZ, RZ, R4 ;  /* 0x000000ffff147224 */ /* 0x000fe400078e0004 */
.L_x_35375:
[----:B------:R-:W-:Y:S05]  /*a060*/  BSYNC B1 ;  /* 0x0000000000017941 */ /* 0x000fea0003800000 */
.L_x_35373:
        /* <DEDUP_REMOVED lines=16> */
.L_x_35379:
[----:B------:R-:W-:Y:S05]  /*a170*/  BSYNC B2 ;  /* 0x0000000000027941 */ /* 0x000fea0003800000 */
.L_x_35378:
        /* <DEDUP_REMOVED lines=44> */
.L_x_35377:
[----:B------:R-:W-:Y:S05]  /*a440*/  BSYNC B1 ;  /* 0x0000000000017941 */ /* 0x000fea0003800000 */
.L_x_35376:
        /* <DEDUP_REMOVED lines=13> */
.L_x_35380:
        /* <DEDUP_REMOVED lines=12> */
.L_x_35383:
[----:B------:R-:W-:Y:S02]  /*a5e0*/  IMAD.MOV.U32 R13, RZ, RZ, R4 ;  /* 0x000000ffff0d7224 */ /* 0x000fe400078e0004 */
.L_x_35384:
[----:B------:R-:W-:Y:S05]  /*a5f0*/  BSYNC B1 ;  /* 0x0000000000017941 */ /* 0x000fea0003800000 */
.L_x_35382:
        /* <DEDUP_REMOVED lines=16> */
.L_x_35388:
[----:B------:R-:W-:Y:S05]  /*a700*/  BSYNC B2 ;  /* 0x0000000000027941 */ /* 0x000fea0003800000 */
.L_x_35387:
        /* <DEDUP_REMOVED lines=44> */
.L_x_35386:
[----:B------:R-:W-:Y:S05]  /*a9d0*/  BSYNC B1 ;  /* 0x0000000000017941 */ /* 0x000fea0003800000 */
.L_x_35385:
        /* <DEDUP_REMOVED lines=10> */
.L_x_35381:
        /* <DEDUP_REMOVED lines=12> */
.L_x_35390:
[----:B------:R-:W-:Y:S02]  /*ab40*/  IMAD.MOV.U32 R24, RZ, RZ, R4 ;  /* 0x000000ffff187224 */ /* 0x000fe400078e0004 */
.L_x_35391:
[----:B------:R-:W-:Y:S05]  /*ab50*/  BSYNC B1 ;  /* 0x0000000000017941 */ /* 0x000fea0003800000 */
.L_x_35389:
        /* <DEDUP_REMOVED lines=16> */
.L_x_35395:
[----:B------:R-:W-:Y:S05]  /*ac60*/  BSYNC B2 ;  /* 0x0000000000027941 */ /* 0x000fea0003800000 */
.L_x_35394:
        /* <DEDUP_REMOVED lines=44> */
.L_x_35393:
[----:B------:R-:W-:Y:S05]  /*af30*/  BSYNC B1 ;  /* 0x0000000000017941 */ /* 0x000fea0003800000 */
.L_x_35392:
        /* <DEDUP_REMOVED lines=13> */
.L_x_35396:
        /* <DEDUP_REMOVED lines=12> */
.L_x_35399:
[----:B------:R-:W-:Y:S02]  /*b0d0*/  IMAD.MOV.U32 R14, RZ, RZ, R4 ;  /* 0x000000ffff0e7224 */ /* 0x000fe400078e0004 */
.L_x_35400:
[----:B------:R-:W-:Y:S05]  /*b0e0*/  BSYNC B1 ;  /* 0x0000000000017941 */ /* 0x000fea0003800000 */
.L_x_35398:
        /* <DEDUP_REMOVED lines=16> */
.L_x_35404:
[----:B------:R-:W-:Y:S05]  /*b1f0*/  BSYNC B2 ;  /* 0x0000000000027941 */ /* 0x000fea0003800000 */
.L_x_35403:
        /* <DEDUP_REMOVED lines=44> */
.L_x_35402:
[----:B------:R-:W-:Y:S05]  /*b4c0*/  BSYNC B1 ;  /* 0x0000000000017941 */ /* 0x000fea0003800000 */
.L_x_35401:
        /* <DEDUP_REMOVED lines=10> */
.L_x_35397:
        /* <DEDUP_REMOVED lines=12> */
.L_x_35406:
[----:B------:R-:W-:Y:S02]  /*b630*/  IMAD.MOV.U32 R18, RZ, RZ, R4 ;  /* 0x000000ffff127224 */ /* 0x000fe400078e0004 */
.L_x_35407:
[----:B------:R-:W-:Y:S05]  /*b640*/  BSYNC B1 ;  /* 0x0000000000017941 */ /* 0x000fea0003800000 */
.L_x_35405:
        /* <DEDUP_REMOVED lines=16> */
.L_x_35411:
[----:B------:R-:W-:Y:S05]  /*b750*/  BSYNC B2 ;  /* 0x0000000000027941 */ /* 0x000fea0003800000 */
.L_x_35410:
        /* <DEDUP_REMOVED lines=44> */
.L_x_35409:
[----:B------:R-:W-:Y:S05]  /*ba20*/  BSYNC B1 ;  /* 0x0000000000017941 */ /* 0x000fea0003800000 */
.L_x_35408:
        /* <DEDUP_REMOVED lines=13> */
.L_x_35412:
        /* <DEDUP_REMOVED lines=12> */
.L_x_35415:
[----:B------:R-:W-:Y:S02]  /*bbc0*/  IMAD.MOV.U32 R15, RZ, RZ, R4 ;  /* 0x000000ffff0f7224 */ /* 0x000fe400078e0004 */
.L_x_35416:
[----:B------:R-:W-:Y:S05]  /*bbd0*/  BSYNC B1 ;  /* 0x0000000000017941 */ /* 0x000fea0003800000 */
.L_x_35414:
        /* <DEDUP_REMOVED lines=16> */
.L_x_35420:
[----:B------:R-:W-:Y:S05]  /*bce0*/  BSYNC B2 ;  /* 0x0000000000027941 */ /* 0x000fea0003800000 */
.L_x_35419:
        /* <DEDUP_REMOVED lines=44> */
.L_x_35418:
[----:B------:R-:W-:Y:S05]  /*bfb0*/  BSYNC B1 ;  /* 0x0000000000017941 */ /* 0x000fea0003800000 */
.L_x_35417:
        /* <DEDUP_REMOVED lines=10> */
.L_x_35413:
        /* <DEDUP_REMOVED lines=12> */
.L_x_35422:
[----:B------:R-:W-:Y:S02]  /*c120*/  IMAD.MOV.U32 R22, RZ, RZ, R4 ;  /* 0x000000ffff167224 */ /* 0x000fe400078e0004 */
.L_x_35423:
[----:B------:R-:W-:Y:S05]  /*c130*/  BSYNC B1 ;  /* 0x0000000000017941 */ /* 0x000fea0003800000 */
.L_x_35421:
        /* <DEDUP_REMOVED lines=16> */
.L_x_35427:
[----:B------:R-:W-:Y:S05]  /*c240*/  BSYNC B2 ;  /* 0x0000000000027941 */ /* 0x000fea0003800000 */
.L_x_35426:
        /* <DEDUP_REMOVED lines=44> */
.L_x_35425:
[----:B------:R-:W-:Y:S05]  /*c510*/  BSYNC B1 ;  /* 0x0000000000017941 */ /* 0x000fea0003800000 */
.L_x_35424:
        /* <DEDUP_REMOVED lines=13> */
.L_x_35428:
        /* <DEDUP_REMOVED lines=12> */
.L_x_35431:
[----:B------:R-:W-:Y:S02]  /*c6b0*/  IMAD.MOV.U32 R16, RZ, RZ, R4 ;  /* 0x000000ffff107224 */ /* 0x000fe400078e0004 */
.L_x_35432:
[----:B------:R-:W-:Y:S05]  /*c6c0*/  BSYNC B1 ;  /* 0x0000000000017941 */ /* 0x000fea0003800000 */
.L_x_35430:
        /* <DEDUP_REMOVED lines=16> */
.L_x_35436:
[----:B------:R-:W-:Y:S05]  /*c7d0*/  BSYNC B2 ;  /* 0x0000000000027941 */ /* 0x000fea0003800000 */
.L_x_35435:
        /* <DEDUP_REMOVED lines=44> */
.L_x_35434:
[----:B------:R-:W-:Y:S05]  /*caa0*/  BSYNC B1 ;  /* 0x0000000000017941 */ /* 0x000fea0003800000 */
.L_x_35433:
        /* <DEDUP_REMOVED lines=10> */
.L_x_35429:
        /* <DEDUP_REMOVED lines=12> */
.L_x_35438:
[----:B------:R-:W-:Y:S02]  /*cc10*/  IMAD.MOV.U32 R18, RZ, RZ, R4 ;  /* 0x000000ffff127224 */ /* 0x000fe400078e0004 */
.L_x_35439:
[----:B------:R-:W-:Y:S05]  /*cc20*/  BSYNC B1 ;  /* 0x0000000000017941 */ /* 0x000fea0003800000 */
.L_x_35437:
        /* <DEDUP_REMOVED lines=16> */
.L_x_35443:
[----:B------:R-:W-:Y:S05]  /*cd30*/  BSYNC B2 ;  /* 0x0000000000027941 */ /* 0x000fea0003800000 */
.L_x_35442:
        /* <DEDUP_REMOVED lines=44> */
.L_x_35441:
[----:B------:R-:W-:Y:S05]  /*d000*/  BSYNC B1 ;  /* 0x0000000000017941 */ /* 0x000fea0003800000 */
.L_x_35440:
        /* <DEDUP_REMOVED lines=14> */
.L_x_35444:
        /* <DEDUP_REMOVED lines=12> */
.L_x_35447:
[----:B------:R-:W-:Y:S02]  /*d1b0*/  IMAD.MOV.U32 R17, RZ, RZ, R4 ;  /* 0x000000ffff117224 */ /* 0x000fe400078e0004 */
.L_x_35448:
[----:B------:R-:W-:Y:S05]  /*d1c0*/  BSYNC B1 ;  /* 0x0000000000017941 */ /* 0x000fea0003800000 */
.L_x_35446:
        /* <DEDUP_REMOVED lines=19> */
.L_x_35452:
[----:B------:R-:W-:Y:S05]  /*d300*/  BSYNC B2 ;  /* 0x0000000000027941 */ /* 0x000fea0003800000 */
.L_x_35451:
        /* <DEDUP_REMOVED lines=44> */
.L_x_35450:
[----:B------:R-:W-:Y:S05]  /*d5d0*/  BSYNC B1 ;  /* 0x0000000000017941 */ /* 0x000fea0003800000 */
.L_x_35449:
        /* <DEDUP_REMOVED lines=10> */
.L_x_35445:
[----:B------:R-:W-:Y:S01]  /*d680*/  F2FP.PACK_AB R23, R80, R82 ;  /* 0x000000525017723e */ /* 0x000fe200000000ff */
[----:B------:R-:W-:Y:S01]  /*d690*/  IMAD.WIDE.U32 R18, R101, R124, c[0x0][0x188] ;  /* 0x0000620065127625 */ /* 0x000fe200078e007c */
[----:B------:R-:W-:Y:S01]  /*d6a0*/  F2FP.PACK_AB R22, R55, R83 ;  /* 0x000000533716723e */ /* 0x000fe200000000ff */
[----:B------:R-:W-:Y:S01]  /*d6b0*/  HFMA2.MMA R72, -RZ, RZ, 0, 4.76837158203125e-07 ;  /* 0x00000008ff487435 */ /* 0x000fe200000001ff */
        /* <DEDUP_REMOVED lines=45> */
.L_x_35453:
        /* <DEDUP_REMOVED lines=19> */
.L_x_35455:
[----:B------:R-:W-:Y:S02]  /*dac0*/  IMAD.MOV.U32 R26, RZ, RZ, R4 ;  /* 0x000000ffff1a7224 */ /* 0x000fe400078e0004 */
.L_x_35456:
[----:B------:R-:W-:Y:S05]  /*dad0*/  BSYNC B1 ;  /* 0x0000000000017941 */ /* 0x000fea0003800000 */
.L_x_35454:
        /* <DEDUP_REMOVED lines=16> */
.L_x_35460:
[----:B------:R-:W-:Y:S05]  /*dbe0*/  BSYNC B2 ;  /* 0x0000000000027941 */ /* 0x000fea0003800000 */
.L_x_35459:
        /* <DEDUP_REMOVED lines=44> */
.L_x_35458:
[----:B------:R-:W-:Y:S05]  /*deb0*/  BSYNC B1 ;  /* 0x0000000000017941 */ /* 0x000fea0003800000 */
.L_x_35457:
        /* <DEDUP_REMOVED lines=16> */
.L_x_35461:
        /* <DEDUP_REMOVED lines=12> */
.L_x_35464:
[----:B------:R-:W-:Y:S02]  /*e080*/  IMAD.MOV.U32 R10, RZ, RZ, R4 ;  /* 0x000000ffff0a7224 */ /* 0x000fe400078e0004 */
.L_x_35465:
[----:B------:R-:W-:Y:S05]  /*e090*/  BSYNC B1 ;  /* 0x0000000000017941 */ /* 0x000fea0003800000 */
.L_x_35463:
        /* <DEDUP_REMOVED lines=16> */
.L_x_35469:
[----:B------:R-:W-:Y:S05]  /*e1a0*/  BSYNC B2 ;  /* 0x0000000000027941 */ /* 0x000fea0003800000 */
.L_x_35468:
        /* <DEDUP_REMOVED lines=44> */
.L_x_35467:
[----:B------:R-:W-:Y:S05]  /*e470*/  BSYNC B1 ;  /* 0x0000000000017941 */ /* 0x000fea0003800000 */
.L_x_35466:
        /* <DEDUP_REMOVED lines=10> */
.L_x_35462:
        /* <DEDUP_REMOVED lines=12> */
.L_x_35471:
[----:B------:R-:W-:Y:S02]  /*e5e0*/  IMAD.MOV.U32 R36, RZ, RZ, R4 ;  /* 0x000000ffff247224 */ /* 0x000fe400078e0004 */
.L_x_35472:
[----:B------:R-:W-:Y:S05]  /*e5f0*/  BSYNC B1 ;  /* 0x0000000000017941 */ /* 0x000fea0003800000 */
.L_x_35470:
        /* <DEDUP_REMOVED lines=16> */
.L_x_35476:
[----:B------:R-:W-:Y:S05]  /*e700*/  BSYNC B2 ;  /* 0x0000000000027941 */ /* 0x000fea0003800000 */
.L_x_35475:
        /* <DEDUP_REMOVED lines=44> */
.L_x_35474:
[----:B------:R-:W-:Y:S05]  /*e9d0*/  BSYNC B1 ;  /* 0x0000000000017941 */ /* 0x000fea0003800000 */
.L_x_35473:
        /* <DEDUP_REMOVED lines=15> */
.L_x_35477:
        /* <DEDUP_REMOVED lines=12> */
.L_x_35480:
[----:B------:R-:W-:Y:S02]  /*eb90*/  IMAD.MOV.U32 R11, RZ, RZ, R4 ;  /* 0x000000ffff0b7224 */ /* 0x000fe400078e0004 */
.L_x_35481:
[----:B------:R-:W-:Y:S05]  /*eba0*/  BSYNC B1 ;  /* 0x0000000000017941 */ /* 0x000fea0003800000 */
.L_x_35479:
        /* <DEDUP_REMOVED lines=16> */
.L_x_35485:
[----:B------:R-:W-:Y:S05]  /*ecb0*/  BSYNC B2 ;  /* 0x0000000000027941 */ /* 0x000fea0003800000 */
.L_x_35484:
        /* <DEDUP_REMOVED lines=44> */
.L_x_35483:
[----:B------:R-:W-:Y:S05]  /*ef80*/  BSYNC B1 ;  /* 0x0000000000017941 */ /* 0x000fea0003800000 */
.L_x_35482:
        /* <DEDUP_REMOVED lines=10> */
.L_x_35478:
        /* <DEDUP_REMOVED lines=12> */
.L_x_35487:
[----:B------:R-:W-:Y:S02]  /*f0f0*/  IMAD.MOV.U32 R20, RZ, RZ, R4 ;  /* 0x000000ffff147224 */ /* 0x000fe400078e0004 */
.L_x_35488:
[----:B------:R-:W-:Y:S05]  /*f100*/  BSYNC B1 ;  /* 0x0000000000017941 */ /* 0x000fea0003800000 */
.L_x_35486:
        /* <DEDUP_REMOVED lines=16> */
.L_x_35492:
[----:B------:R-:W-:Y:S05]  /*f210*/  BSYNC B2 ;  /* 0x0000000000027941 */ /* 0x000fea0003800000 */
.L_x_35491:
        /* <DEDUP_REMOVED lines=44> */
.L_x_35490:
[----:B------:R-:W-:Y:S05]  /*f4e0*/  BSYNC B1 ;  /* 0x0000000000017941 */ /* 0x000fea0003800000 */
.L_x_35489:
        /* <DEDUP_REMOVED lines=15> */
.L_x_35493:
        /* <DEDUP_REMOVED lines=12> */
.L_x_35496:
[----:B------:R-:W-:Y:S02]  /*f6a0*/  IMAD.MOV.U32 R12, RZ, RZ, R4 ;  /* 0x000000ffff0c7224 */ /* 0x000fe400078e0004 */
.L_x_35497:
[----:B------:R-:W-:Y:S05]  /*f6b0*/  BSYNC B1 ;  /* 0x0000000000017941 */ /* 0x000fea0003800000 */
.L_x_35495:
        /* <DEDUP_REMOVED lines=16> */
.L_x_35501:
[----:B------:R-:W-:Y:S05]  /*f7c0*/  BSYNC B2 ;  /* 0x0000000000027941 */ /* 0x000fea0003800000 */
.L_x_35500:
        /* <DEDUP_REMOVED lines=44> */
.L_x_35499:
[----:B------:R-:W-:Y:S05]  /*fa90*/  BSYNC B1 ;  /* 0x0000000000017941 */ /* 0x000fea0003800000 */
.L_x_35498:
        /* <DEDUP_REMOVED lines=10> */
.L_x_35494:
        /* <DEDUP_REMOVED lines=12> */
.L_x_35503:
[----:B------:R-:W-:Y:S02]  /*fc00*/  IMAD.MOV.U32 R20, RZ, RZ, R4 ;  /* 0x000000ffff147224 */ /* 0x000fe400078e0004 */
.L_x_35504:
[----:B------:R-:W-:Y:S05]  /*fc10*/  BSYNC B1 ;  /* 0x0000000000017941 */ /* 0x000fea0003800000 */
.L_x_35502:
        /* <DEDUP_REMOVED lines=16> */
.L_x_35508:
[----:B------:R-:W-:Y:S05]  /*fd20*/  BSYNC B2 ;  /* 0x0000000000027941 */ /* 0x000fea0003800000 */
.L_x_35507:
        /* <DEDUP_REMOVED lines=44> */
.L_x_35506:
[----:B------:R-:W-:Y:S05]  /*fff0*/  BSYNC B1 ;  /* 0x0000000000017941 */ /* 0x000fea0003800000 */
.L_x_35505:
        /* <DEDUP_REMOVED lines=13> */
.L_x_35509:
        /* <DEDUP_REMOVED lines=12> */
.L_x_35512:
[----:B------:R-:W-:Y:S02]  /*10190*/  IMAD.MOV.U32 R13, RZ, RZ, R4 ;  /* 0x000000ffff0d7224 */ /* 0x000fe400078e0004 */
.L_x_35513:
[----:B------:R-:W-:Y:S05]  /*101a0*/  BSYNC B1 ;  /* 0x0000000000017941 */ /* 0x000fea0003800000 */
.L_x_35511:
        /* <DEDUP_REMOVED lines=16> */
.L_x_35517:
[----:B------:R-:W-:Y:S05]  /*102b0*/  BSYNC B2 ;  /* 0x0000000000027941 */ /* 0x000fea0003800000 */
.L_x_35516:
        /* <DEDUP_REMOVED lines=44> */
.L_x_35515:
[----:B------:R-:W-:Y:S05]  /*10580*/  BSYNC B1 ;  /* 0x0000000000017941 */ /* 0x000fea0003800000 */
.L_x_35514:
        /* <DEDUP_REMOVED lines=10> */
.L_x_35510:
        /* <DEDUP_REMOVED lines=12> */
.L_x_35519:
[----:B------:R-:W-:Y:S02]  /*106f0*/  IMAD.MOV.U32 R26, RZ, RZ, R4 ;  /* 0x000000ffff1a7224 */ /* 0x000fe400078e0004 */
.L_x_35520:
[----:B------:R-:W-:Y:S05]  /*10700*/  BSYNC B1 ;  /* 0x0000000000017941 */ /* 0x000fea0003800000 */
.L_x_35518:
        /* <DEDUP_REMOVED lines=16> */
.L_x_35524:
[----:B------:R-:W-:Y:S05]  /*10810*/  BSYNC B2 ;  /* 0x0000000000027941 */ /* 0x000fea0003800000 */
.L_x_35523:
        /* <DEDUP_REMOVED lines=44> */
.L_x_35522:
[----:B------:R-:W-:Y:S05]  /*10ae0*/  BSYNC B1 ;  /* 0x0000000000017941 */ /* 0x000fea0003800000 */
.L_x_35521:
        /* <DEDUP_REMOVED lines=13> */
.L_x_35525:
        /* <DEDUP_REMOVED lines=12> */
.L_x_35528:
[----:B------:R-:W-:Y:S02]  /*10c80*/  IMAD.MOV.U32 R14, RZ, RZ, R4 ;  /* 0x000000ffff0e7224 */ /* 0x000fe400078e0004 */
.L_x_35529:
[----:B------:R-:W-:Y:S05]  /*10c90*/  BSYNC B1 ;  /* 0x0000000000017941 */ /* 0x000fea0003800000 */
.L_x_35527:
        /* <DEDUP_REMOVED lines=16> */
.L_x_35533:
[----:B------:R-:W-:Y:S05]  /*10da0*/  BSYNC B2 ;  /* 0x0000000000027941 */ /* 0x000fea0003800000 */
.L_x_35532:
        /* <DEDUP_REMOVED lines=44> */
.L_x_35531:
[----:B------:R-:W-:Y:S05]  /*11070*/  BSYNC B1 ;  /* 0x0000000000017941 */ /* 0x000fea0003800000 */
.L_x_35530:
        /* <DEDUP_REMOVED lines=10> */
.L_x_35526:
        /* <DEDUP_REMOVED lines=12> */
.L_x_35535:
[----:B------:R-:W-:Y:S02]  /*111e0*/  IMAD.MOV.U32 R26, RZ, RZ, R4 ;  /* 0x000000ffff1a7224 */ /* 0x000fe400078e0004 */
.L_x_35536:
[----:B------:R-:W-:Y:S05]  /*111f0*/  BSYNC B1 ;  /* 0x0000000000017941 */ /* 0x000fea0003800000 */
.L_x_35534:
        /* <DEDUP_REMOVED lines=16> */
.L_x_35540:
[----:B------:R-:W-:Y:S05]  /*11300*/  BSYNC B2 ;  /* 0x0000000000027941 */ /* 0x000fea0003800000 */
.L_x_35539:
        /* <DEDUP_REMOVED lines=44> */
.L_x_35538:
[----:B------:R-:W-:Y:S05]  /*115d0*/  BSYNC B1 ;  /* 0x0000000000017941 */ /* 0x000fea0003800000 */
.L_x_35537:
        /* <DEDUP_REMOVED lines=13> */
.L_x_35541:
        /* <DEDUP_REMOVED lines=12> */
.L_x_35544:
[----:B------:R-:W-:Y:S02]  /*11770*/  IMAD.MOV.U32 R15, RZ, RZ, R4 ;  /* 0x000000ffff0f7224 */ /* 0x000fe400078e0004 */
.L_x_35545:
[----:B------:R-:W-:Y:S05]  /*11780*/  BSYNC B1 ;  /* 0x0000000000017941 */ /* 0x000fea0003800000 */
.L_x_35543:
        /* <DEDUP_REMOVED lines=16> */
.L_x_35549:
[----:B------:R-:W-:Y:S05]  /*11890*/  BSYNC B2 ;  /* 0x0000000000027941 */ /* 0x000fea0003800000 */
.L_x_35548:
        /* <DEDUP_REMOVED lines=44> */
.L_x_35547:
[----:B------:R-:W-:Y:S05]  /*11b60*/  BSYNC B1 ;  /* 0x0000000000017941 */ /* 0x000fea0003800000 */
.L_x_35546:
        /* <DEDUP_REMOVED lines=10> */
.L_x_35542:
        /* <DEDUP_REMOVED lines=12> */
.L_x_35551:
[----:B------:R-:W-:Y:S02]  /*11cd0*/  IMAD.MOV.U32 R22, RZ, RZ, R4 ;  /* 0x000000ffff167224 */ /* 0x000fe400078e0004 */
.L_x_35552:
[----:B------:R-:W-:Y:S05]  /*11ce0*/  BSYNC B1 ;  /* 0x0000000000017941 */ /* 0x000fea0003800000 */
.L_x_35550:
        /* <DEDUP_REMOVED lines=16> */
.L_x_35556:
[----:B------:R-:W-:Y:S05]  /*11df0*/  BSYNC B2 ;  /* 0x0000000000027941 */ /* 0x000fea0003800000 */
.L_x_35555:
        /* <DEDUP_REMOVED lines=44> */
.L_x_35554:
[----:B------:R-:W-:Y:S05]  /*120c0*/  BSYNC B1 ;  /* 0x0000000000017941 */ /* 0x000fea0003800000 */
.L_x_35553:
        /* <DEDUP_REMOVED lines=13> */
.L_x_35557:
        /* <DEDUP_REMOVED lines=12> */
.L_x_35560:
[----:B------:R-:W-:Y:S02]  /*12260*/  IMAD.MOV.U32 R16, RZ, RZ, R4 ;  /* 0x000000ffff107224 */ /* 0x000fe400078e0004 */
.L_x_35561:
[----:B------:R-:W-:Y:S05]  /*12270*/  BSYNC B1 ;  /* 0x0000000000017941 */ /* 0x000fea0003800000 */
.L_x_35559:
        /* <DEDUP_REMOVED lines=16> */
.L_x_35565:
[----:B------:R-:W-:Y:S05]  /*12380*/  BSYNC B2 ;  /* 0x0000000000027941 */ /* 0x000fea0003800000 */
.L_x_35564:
        /* <DEDUP_REMOVED lines=44> */
.L_x_35563:
[----:B------:R-:W-:Y:S05]  /*12650*/  BSYNC B1 ;  /* 0x0000000000017941 */ /* 0x000fea0003800000 */
.L_x_35562:
        /* <DEDUP_REMOVED lines=10> */
.L_x_35558:
        /* <DEDUP_REMOVED lines=12> */
.L_x_35567:
[----:B------:R-:W-:Y:S02]  /*127c0*/  IMAD.MOV.U32 R22, RZ, RZ, R4 ;  /* 0x000000ffff167224 */ /* 0x000fe400078e0004 */
.L_x_35568:
[----:B------:R-:W-:Y:S05]  /*127d0*/  BSYNC B1 ;  /* 0x0000000000017941 */ /* 0x000fea0003800000 */
.L_x_35566:
        /* <DEDUP_REMOVED lines=16> */
.L_x_35572:
[----:B------:R-:W-:Y:S05]  /*128e0*/  BSYNC B2 ;  /* 0x0000000000027941 */ /* 0x000fea0003800000 */
.L_x_35571:
        /* <DEDUP_REMOVED lines=44> */
.L_x_35570:
[----:B------:R-:W-:Y:S05]  /*12bb0*/  BSYNC B1 ;  /* 0x0000000000017941 */ /* 0x000fea0003800000 */
.L_x_35569:
        /* <DEDUP_REMOVED lines=14> */
.L_x_35573:
        /* <DEDUP_REMOVED lines=12> */
.L_x_35576:
[----:B------:R-:W-:Y:S02]  /*12d60*/  IMAD.MOV.U32 R17, RZ, RZ, R4 ;  /* 0x000000ffff117224 */ /* 0x000fe400078e0004 */
.L_x_35577:
[----:B------:R-:W-:Y:S05]  /*12d70*/  BSYNC B1 ;  /* 0x0000000000017941 */ /* 0x000fea0003800000 */
.L_x_35575:
        /* <DEDUP_REMOVED lines=19> */
.L_x_35581:
[----:B------:R-:W-:Y:S05]  /*12eb0*/  BSYNC B2 ;  /* 0x0000000000027941 */ /* 0x000fea0003800000 */
.L_x_35580:
        /* <DEDUP_REMOVED lines=44> */
.L_x_35579:
[----:B------:R-:W-:Y:S05]  /*13180*/  BSYNC B1 ;  /* 0x0000000000017941 */ /* 0x000fea0003800000 */
.L_x_35578:
        /* <DEDUP_REMOVED lines=10> */
.L_x_35574:
        /* <DEDUP_REMOVED lines=48> */
.L_x_35582:
        /* <DEDUP_REMOVED lines=19> */
.L_x_35584:
[----:B------:R-:W-:Y:S02]  /*13660*/  IMAD.MOV.U32 R36, RZ, RZ, R4 ;  /* 0x000000ffff247224 */ /* 0x000fe400078e0004 */
.L_x_35585:
[----:B------:R-:W-:Y:S05]  /*13670*/  BSYNC B1 ;  /* 0x0000000000017941 */ /* 0x000fea0003800000 */
.L_x_35583:
        /* <DEDUP_REMOVED lines=16> */
.L_x_35589:
[----:B------:R-:W-:Y:S05]  /*13780*/  BSYNC B2 ;  /* 0x0000000000027941 */ /* 0x000fea0003800000 */
.L_x_35588:
        /* <DEDUP_REMOVED lines=44> */
.L_x_35587:
[----:B------:R-:W-:Y:S05]  /*13a50*/  BSYNC B1 ;  /* 0x0000000000017941 */ /* 0x000fea0003800000 */
.L_x_35586:
        /* <DEDUP_REMOVED lines=16> */
.L_x_35590:
        /* <DEDUP_REMOVED lines=12> */
.L_x_35593:
[----:B------:R-:W-:Y:S02]  /*13c20*/  IMAD.MOV.U32 R10, RZ, RZ, R4 ;  /* 0x000000ffff0a7224 */ /* 0x000fe400078e0004 */
.L_x_35594:
[----:B------:R-:W-:Y:S05]  /*13c30*/  BSYNC B1 ;  /* 0x0000000000017941 */ /* 0x000fea0003800000 */
.L_x_35592:
        /* <DEDUP_REMOVED lines=16> */
.L_x_35598:
[----:B------:R-:W-:Y:S05]  /*13d40*/  BSYNC B2 ;  /* 0x0000000000027941 */ /* 0x000fea0003800000 */
.L_x_35597:
        /* <DEDUP_REMOVED lines=44> */
.L_x_35596:
[----:B------:R-:W-:Y:S05]  /*14010*/  BSYNC B1 ;  /* 0x0000000000017941 */ /* 0x000fea0003800000 */
.L_x_35595:
        /* <DEDUP_REMOVED lines=10> */
.L_x_35591:
        /* <DEDUP_REMOVED lines=12> */
.L_x_35600:
[----:B------:R-:W-:Y:S02]  /*14180*/  MOV R36, R4 ;  /* 0x0000000400247202 */ /* 0x000fe40000000f00 */
.L_x_35601:
[----:B------:R-:W-:Y:S05]  /*14190*/  BSYNC B1 ;  /* 0x0000000000017941 */ /* 0x000fea0003800000 */
.L_x_35599:
        /* <DEDUP_REMOVED lines=16> */
.L_x_35605:
[----:B------:R-:W-:Y:S05]  /*142a0*/  BSYNC B2 ;  /* 0x0000000000027941 */ /* 0x000fea0003800000 */
.L_x_35604:
        /* <DEDUP_REMOVED lines=44> */
.L_x_35603:
[----:B------:R-:W-:Y:S05]  /*14570*/  BSYNC B1 ;  /* 0x0000000000017941 */ /* 0x000fea0003800000 */
.L_x_35602:
        /* <DEDUP_REMOVED lines=15> */
.L_x_35606:
        /* <DEDUP_REMOVED lines=12> */
.L_x_35609:
[----:B------:R-:W-:Y:S02]  /*14730*/  MOV R11, R4 ;  /* 0x00000004000b7202 */ /* 0x000fe40000000f00 */
.L_x_35610:
[----:B------:R-:W-:Y:S05]  /*14740*/  BSYNC B1 ;  /* 0x0000000000017941 */ /* 0x000fea0003800000 */
.L_x_35608:
        /* <DEDUP_REMOVED lines=16> */
.L_x_35614:
[----:B------:R-:W-:Y:S05]  /*14850*/  BSYNC B2 ;  /* 0x0000000000027941 */ /* 0x000fea0003800000 */
.L_x_35613:
        /* <DEDUP_REMOVED lines=44> */
.L_x_35612:
[----:B------:R-:W-:Y:S05]  /*14b20*/  BSYNC B1 ;  /* 0x0000000000017941 */ /* 0x000fea0003800000 */
.L_x_35611:
        /* <DEDUP_REMOVED lines=10> */
.L_x_35607:
        /* <DEDUP_REMOVED lines=12> */
.L_x_35616:
[----:B------:R-:W-:Y:S02]  /*14c90*/  IMAD.MOV.U32 R20, RZ, RZ, R4 ;  /* 0x000000ffff147224 */ /* 0x000fe400078e0004 */
.L_x_35617:
[----:B------:R-:W-:Y:S05]  /*14ca0*/  BSYNC B1 ;  /* 0x0000000000017941 */ /* 0x000fea0003800000 */
.L_x_35615:
        /* <DEDUP_REMOVED lines=16> */
.L_x_35621:
[----:B------:R-:W-:Y:S05]  /*14db0*/  BSYNC B2 ;  /* 0x0000000000027941 */ /* 0x000fea0003800000 */
.L_x_35620:
        /* <DEDUP_REMOVED lines=44> */
.L_x_35619:
[----:B------:R-:W-:Y:S05]  /*15080*/  BSYNC B1 ;  /* 0x0000000000017941 */ /* 0x000fea0003800000 */
.L_x_35618:
        /* <DEDUP_REMOVED lines=12> */
[----:B------:R-:W-:Y:S01]  /*15150*/  FADD.FTZ R98, R19, R98 ;  /* 0x0000006213627221 */ /* 0x000fe20000010000 */
[----:B------:R-:W-:Y:S01]  /*15160*/  MOV R19, R18 ;  /* 0x0000001200137202 */ /* 0x000fe20000000f00 */
[----:B------:R-:W-:Y:S05]  /*15170*/  BRA `(.L_x_35623) ;  /* 0x0000056000007947 */ /* 0x000fea0003800000 */
.L_x_35622:
        /* <DEDUP_REMOVED lines=12> */
.L_x_35625:
[----:B------:R-:W-:Y:S02]  /*15240*/  IMAD.MOV.U32 R12, RZ, RZ, R4 ;  /* 0x000000ffff0c7224 */ /* 0x000fe400078e0004 */
.L_x_35626:
[----:B------:R-:W-:Y:S05]  /*15250*/  BSYNC B1 ;  /* 0x0000000000017941 */ /* 0x000fea0003800000 */
.L_x_35624:
        /* <DEDUP_REMOVED lines=16> */
.L_x_35630:
[----:B------:R-:W-:Y:S05]  /*15360*/  BSYNC B2 ;  /* 0x0000000000027941 */ /* 0x000fea0003800000 */
.L_x_35629:
        /* <DEDUP_REMOVED lines=44> */
.L_x_35628:
[----:B------:R-:W-:Y:S05]  /*15630*/  BSYNC B1 ;  /* 0x0000000000017941 */ /* 0x000fea0003800000 */
.L_x_35627:
        /* <DEDUP_REMOVED lines=10> */
.L_x_35623:
        /* <DEDUP_REMOVED lines=12> */
.L_x_35632:
[----:B------:R-:W-:Y:S02]  /*157a0*/  IMAD.MOV.U32 R20, RZ, RZ, R4 ;  /* 0x000000ffff147224 */ /* 0x000fe400078e0004 */
.L_x_35633:
[----:B------:R-:W-:Y:S05]  /*157b0*/  BSYNC B1 ;  /* 0x0000000000017941 */ /* 0x000fea0003800000 */
.L_x_35631:
        /* <DEDUP_REMOVED lines=16> */
.L_x_35637:
[----:B------:R-:W-:Y:S05]  /*158c0*/  BSYNC B2 ;  /* 0x0000000000027941 */ /* 0x000fea0003800000 */
.L_x_35636:
        /* <DEDUP_REMOVED lines=44> */
.L_x_35635:
[----:B------:R-:W-:Y:S05]  /*15b90*/  BSYNC B1 ;  /* 0x0000000000017941 */ /* 0x000fea0003800000 */
.L_x_35634:
        /* <DEDUP_REMOVED lines=13> */
.L_x_35638:
        /* <DEDUP_REMOVED lines=12> */
.L_x_35641:
[----:B------:R-:W-:Y:S02]  /*15d30*/  IMAD.MOV.U32 R13, RZ, RZ, R4 ;  /* 0x000000ffff0d7224 */ /* 0x000fe400078e0004 */
.L_x_35642:
[----:B------:R-:W-:Y:S05]  /*15d40*/  BSYNC B1 ;  /* 0x0000000000017941 */ /* 0x000fea0003800000 */
.L_x_35640:
        /* <DEDUP_REMOVED lines=16> */
.L_x_35646:
[----:B------:R-:W-:Y:S05]  /*15e50*/  BSYNC B2 ;  /* 0x0000000000027941 */ /* 0x000fea0003800000 */
.L_x_35645:
        /* <DEDUP_REMOVED lines=44> */
.L_x_35644:
[----:B------:R-:W-:Y:S05]  /*16120*/  BSYNC B1 ;  /* 0x0000000000017941 */ /* 0x000fea0003800000 */
.L_x_35643:
        /* <DEDUP_REMOVED lines=10> */
.L_x_35639:
        /* <DEDUP_REMOVED lines=12> */
.L_x_35648:
[----:B------:R-:W-:Y:S02]  /*16290*/  MOV R26, R4 ;  /* 0x00000004001a7202 */ /* 0x000fe40000000f00 */
.L_x_35649:
[----:B------:R-:W-:Y:S05]  /*162a0*/  BSYNC B1 ;  /* 0x0000000000017941 */ /* 0x000fea0003800000 */
.L_x_35647:
        /* <DEDUP_REMOVED lines=16> */
.L_x_35653:
[----:B------:R-:W-:Y:S05]  /*163b0*/  BSYNC B2 ;  /* 0x0000000000027941 */ /* 0x000fea0003800000 */
.L_x_35652:
        /* <DEDUP_REMOVED lines=44> */
.L_x_35651:
[----:B------:R-:W-:Y:S05]  /*16680*/  BSYNC B1 ;  /* 0x0000000000017941 */ /* 0x000fea0003800000 */
.L_x_35650:
        /* <DEDUP_REMOVED lines=13> */
.L_x_35654:
        /* <DEDUP_REMOVED lines=12> */
.L_x_35657:
[----:B------:R-:W-:Y:S02]  /*16820*/  MOV R14, R4 ;  /* 0x00000004000e7202 */ /* 0x000fe40000000f00 */
.L_x_35658:
[----:B------:R-:W-:Y:S05]  /*16830*/  BSYNC B1 ;  /* 0x0000000000017941 */ /* 0x000fea0003800000 */
.L_x_35656:
        /* <DEDUP_REMOVED lines=16> */
.L_x_35662:
[----:B------:R-:W-:Y:S05]  /*16940*/  BSYNC B2 ;  /* 0x0000000000027941 */ /* 0x000fea0003800000 */
.L_x_35661:
        /* <DEDUP_REMOVED lines=44> */
.L_x_35660:
[----:B------:R-:W-:Y:S05]  /*16c10*/  BSYNC B1 ;  /* 0x0000000000017941 */ /* 0x000fea0003800000 */
.L_x_35659:
        /* <DEDUP_REMOVED lines=10> */
.L_x_35655:
        /* <DEDUP_REMOVED lines=12> */
.L_x_35664:
[----:B------:R-:W-:Y:S02]  /*16d80*/  IMAD.MOV.U32 R26, RZ, RZ, R4 ;  /* 0x000000ffff1a7224 */ /* 0x000fe400078e0004 */
.L_x_35665:
[----:B------:R-:W-:Y:S05]  /*16d90*/  BSYNC B1 ;  /* 0x0000000000017941 */ /* 0x000fea0003800000 */
.L_x_35663:
        /* <DEDUP_REMOVED lines=16> */
.L_x_35669:
[----:B------:R-:W-:Y:S05]  /*16ea0*/  BSYNC B2 ;  /* 0x0000000000027941 */ /* 0x000fea0003800000 */
.L_x_35668:
        /* <DEDUP_REMOVED lines=44> */
.L_x_35667:
[----:B------:R-:W-:Y:S05]  /*17170*/  BSYNC B1 ;  /* 0x0000000000017941 */ /* 0x000fea0003800000 */
.L_x_35666:
        /* <DEDUP_REMOVED lines=13> */
.L_x_35670:
        /* <DEDUP_REMOVED lines=12> */
.L_x_35673:
[----:B------:R-:W-:Y:S02]  /*17310*/  IMAD.MOV.U32 R15, RZ, RZ, R4 ;  /* 0x000000ffff0f7224 */ /* 0x000fe400078e0004 */
.L_x_35674:
[----:B------:R-:W-:Y:S05]  /*17320*/  BSYNC B1 ;  /* 0x0000000000017941 */ /* 0x000fea0003800000 */
.L_x_35672:
        /* <DEDUP_REMOVED lines=16> */
.L_x_35678:
[----:B------:R-:W-:Y:S05]  /*17430*/  BSYNC B2 ;  /* 0x0000000000027941 */ /* 0x000fea0003800000 */
.L_x_35677:
        /* <DEDUP_REMOVED lines=44> */
.L_x_35676:
[----:B------:R-:W-:Y:S05]  /*17700*/  BSYNC B1 ;  /* 0x0000000000017941 */ /* 0x000fea0003800000 */
.L_x_35675:
        /* <DEDUP_REMOVED lines=10> */
.L_x_35671:
        /* <DEDUP_REMOVED lines=12> */
.L_x_35680:
[----:B------:R-:W-:Y:S02]  /*17870*/  IMAD.MOV.U32 R22, RZ, RZ, R4 ;  /* 0x000000ffff167224 */ /* 0x000fe400078e0004 */
.L_x_35681:
[----:B------:R-:W-:Y:S05]  /*17880*/  BSYNC B1 ;  /* 0x0000000000017941 */ /* 0x000fea0003800000 */
.L_x_35679:
        /* <DEDUP_REMOVED lines=16> */
.L_x_35685:
[----:B------:R-:W-:Y:S05]  /*17990*/  BSYNC B2 ;  /* 0x0000000000027941 */ /* 0x000fea0003800000 */
.L_x_35684:
        /* <DEDUP_REMOVED lines=44> */
.L_x_35683:
[----:B------:R-:W-:Y:S05]  /*17c60*/  BSYNC B1 ;  /* 0x0000000000017941 */ /* 0x000fea0003800000 */
.L_x_35682:
        /* <DEDUP_REMOVED lines=13> */
.L_x_35686:
        /* <DEDUP_REMOVED lines=12> */
.L_x_35689:
[----:B------:R-:W-:Y:S02]  /*17e00*/  IMAD.MOV.U32 R16, RZ, RZ, R4 ;  /* 0x000000ffff107224 */ /* 0x000fe400078e0004 */
.L_x_35690:
[----:B------:R-:W-:Y:S05]  /*17e10*/  BSYNC B1 ;  /* 0x0000000000017941 */ /* 0x000fea0003800000 */
.L_x_35688:
        /* <DEDUP_REMOVED lines=16> */
.L_x_35694:
[----:B------:R-:W-:Y:S05]  /*17f20*/  BSYNC B2 ;  /* 0x0000000000027941 */ /* 0x000fea0003800000 */
.L_x_35693:
        /* <DEDUP_REMOVED lines=44> */
.L_x_35692:
[----:B------:R-:W-:Y:S05]  /*181f0*/  BSYNC B1 ;  /* 0x0000000000017941 */ /* 0x000fea0003800000 */
.L_x_35691:
        /* <DEDUP_REMOVED lines=10> */
.L_x_35687:
        /* <DEDUP_REMOVED lines=12> */
.L_x_35696:
[----:B------:R-:W-:Y:S02]  /*18360*/  MOV R22, R4 ;  /* 0x0000000400167202 */ /* 0x000fe40000000f00 */
.L_x_35697:
[----:B------:R-:W-:Y:S05]  /*18370*/  BSYNC B1 ;  /* 0x0000000000017941 */ /* 0x000fea0003800000 */
.L_x_35695:
        /* <DEDUP_REMOVED lines=16> */
.L_x_35701:
[----:B------:R-:W-:Y:S05]  /*18480*/  BSYNC B2 ;  /* 0x0000000000027941 */ /* 0x000fea0003800000 */
.L_x_35700:
        /* <DEDUP_REMOVED lines=44> */
.L_x_35699:
[----:B------:R-:W-:Y:S05]  /*18750*/  BSYNC B1 ;  /* 0x0000000000017941 */ /* 0x000fea0003800000 */
.L_x_35698:
        /* <DEDUP_REMOVED lines=14> */
.L_x_35702:
        /* <DEDUP_REMOVED lines=12> */
.L_x_35705:
[----:B------:R-:W-:Y:S02]  /*18900*/  MOV R17, R4 ;  /* 0x0000000400117202 */ /* 0x000fe40000000f00 */
.L_x_35706:
[----:B------:R-:W-:Y:S05]  /*18910*/  BSYNC B1 ;  /* 0x0000000000017941 */ /* 0x000fea0003800000 */
.L_x_35704:
        /* <DEDUP_REMOVED lines=19> */
.L_x_35710:
[----:B------:R-:W-:Y:S05]  /*18a50*/  BSYNC B2 ;  /* 0x0000000000027941 */ /* 0x000fea0003800000 */
.L_x_35709:
[----:B------:R-:W-:Y:S01]  /*18a60*/  LOP3.LUT R4, R0, UR9, R8, 0x96, !PT ;  /* 0x0000000900047c12 */ /* 0x000fe2000f8e9608 */
[----:B------:R-:W-:Y:S01]  /*18a70*/  IMAD.HI.U32 R2, R3, -0x326172a9, RZ ;  /* 0xcd9e8d5703027827 */ /* 0x000fe200078e00ff */
[----:B------:R-:W-:-:S03]  /*18a80*/  HFMA2.MMA R24, -RZ, RZ, 0, 0 ;  /* 0x00000000ff187435 */ /* 0x000fc600000001ff */
        /* <DEDUP_REMOVED lines=41> */
.L_x_35708:
[----:B------:R-:W-:Y:S05]  /*18d20*/  BSYNC B1 ;  /* 0x0000000000017941 */ /* 0x000fea0003800000 */
.L_x_35707:
        /* <DEDUP_REMOVED lines=10> */
.L_x_35703:
        /* <DEDUP_REMOVED lines=48> */
.L_x_35711:
        /* <DEDUP_REMOVED lines=19> */
.L_x_35713:
[----:B------:R-:W-:Y:S02]  /*19200*/  IMAD.MOV.U32 R36, RZ, RZ, R4 ;  /* 0x000000ffff247224 */ /* 0x000fe400078e0004 */
.L_x_35714:
[----:B------:R-:W-:Y:S05]  /*19210*/  BSYNC B1 ;  /* 0x0000000000017941 */ /* 0x000fea0003800000 */
.L_x_35712:
        /* <DEDUP_REMOVED lines=16> */
.L_x_35718:
[----:B------:R-:W-:Y:S05]  /*19320*/  BSYNC B2 ;  /* 0x0000000000027941 */ /* 0x000fea0003800000 */
.L_x_35717:
        /* <DEDUP_REMOVED lines=44> */
.L_x_35716:
[----:B------:R-:W-:Y:S05]  /*195f0*/  BSYNC B1 ;  /* 0x0000000000017941 */ /* 0x000fea0003800000 */
.L_x_35715:
        /* <DEDUP_REMOVED lines=16> */
.L_x_35719:
        /* <DEDUP_REMOVED lines=12> */
.L_x_35722:
[----:B------:R-:W-:Y:S02]  /*197c0*/  IMAD.MOV.U32 R10, RZ, RZ, R4 ;  /* 0x000000ffff0a7224 */ /* 0x000fe400078e0004 */
.L_x_35723:
[----:B------:R-:W-:Y:S05]  /*197d0*/  BSYNC B1 ;  /* 0x0000000000017941 */ /* 0x000fea0003800000 */
.L_x_35721:
        /* <DEDUP_REMOVED lines=16> */
.L_x_35727:
[----:B------:R-:W-:Y:S05]  /*198e0*/  BSYNC B2 ;  /* 0x0000000000027941 */ /* 0x000fea0003800000 */
.L_x_35726:
        /* <DEDUP_REMOVED lines=44> */
.L_x_35725:
[----:B------:R-:W-:Y:S05]  /*19bb0*/  BSYNC B1 ;  /* 0x0000000000017941 */ /* 0x000fea0003800000 */
.L_x_35724:
        /* <DEDUP_REMOVED lines=10> */
.L_x_35720:
        /* <DEDUP_REMOVED lines=12> */
.L_x_35729:
[----:B------:R-:W-:Y:S02]  /*19d20*/  IMAD.MOV.U32 R36, RZ, RZ, R4 ;  /* 0x000000ffff247224 */ /* 0x000fe400078e0004 */
.L_x_35730:
[----:B------:R-:W-:Y:S05]  /*19d30*/  BSYNC B1 ;  /* 0x0000000000017941 */ /* 0x000fea0003800000 */
.L_x_35728:
        /* <DEDUP_REMOVED lines=16> */
.L_x_35734:
[----:B------:R-:W-:Y:S05]  /*19e40*/  BSYNC B2 ;  /* 0x0000000000027941 */ /* 0x000fea0003800000 */
.L_x_35733:
        /* <DEDUP_REMOVED lines=44> */
.L_x_35732:
[----:B------:R-:W-:Y:S05]  /*1a110*/  BSYNC B1 ;  /* 0x0000000000017941 */ /* 0x000fea0003800000 */
.L_x_35731:
        /* <DEDUP_REMOVED lines=15> */
.L_x_35735:
        /* <DEDUP_REMOVED lines=12> */
.L_x_35738:
[----:B------:R-:W-:Y:S02]  /*1a2d0*/  IMAD.MOV.U32 R11, RZ, RZ, R4 ;  /* 0x000000ffff0b7224 */ /* 0x000fe400078e0004 */
.L_x_35739:
[----:B------:R-:W-:Y:S05]  /*1a2e0*/  BSYNC B1 ;  /* 0x0000000000017941 */ /* 0x000fea0003800000 */
.L_x_35737:
        /* <DEDUP_REMOVED lines=16> */
.L_x_35743:
[----:B------:R-:W-:Y:S05]  /*1a3f0*/  BSYNC B2 ;  /* 0x0000000000027941 */ /* 0x000fea0003800000 */
.L_x_35742:
        /* <DEDUP_REMOVED lines=44> */
.L_x_35741:
[----:B------:R-:W-:Y:S05]  /*1a6c0*/  BSYNC B1 ;  /* 0x0000000000017941 */ /* 0x000fea0003800000 */
.L_x_35740:
        /* <DEDUP_REMOVED lines=10> */
.L_x_35736:
        /* <DEDUP_REMOVED lines=12> */
.L_x_35745:
[----:B------:R-:W-:Y:S02]  /*1a830*/  IMAD.MOV.U32 R20, RZ, RZ, R4 ;  /* 0x000000ffff147224 */ /* 0x000fe400078e0004 */
.L_x_35746:
[----:B------:R-:W-:Y:S05]  /*1a840*/  BSYNC B1 ;  /* 0x0000000000017941 */ /* 0x000fea0003800000 */
.L_x_35744:
        /* <DEDUP_REMOVED lines=16> */
.L_x_35750:
[----:B------:R-:W-:Y:S05]  /*1a950*/  BSYNC B2 ;  /* 0x0000000000027941 */ /* 0x000fea0003800000 */
.L_x_35749:
        /* <DEDUP_REMOVED lines=44> */
.L_x_35748:
[----:B------:R-:W-:Y:S05]  /*1ac20*/  BSYNC B1 ;  /* 0x0000000000017941 */ /* 0x000fea0003800000 */
.L_x_35747:
        /* <DEDUP_REMOVED lines=15> */
.L_x_35751:
        /* <DEDUP_REMOVED lines=12> */
.L_x_35754:
[----:B------:R-:W-:Y:S02]  /*1ade0*/  IMAD.MOV.U32 R12, RZ, RZ, R4 ;  /* 0x000000ffff0c7224 */ /* 0x000fe400078e0004 */
.L_x_35755:
[----:B------:R-:W-:Y:S05]  /*1adf0*/  BSYNC B1 ;  /* 0x0000000000017941 */ /* 0x000fea0003800000 */
.L_x_35753:
        /* <DEDUP_REMOVED lines=16> */
.L_x_35759:
[----:B------:R-:W-:Y:S05]  /*1af00*/  BSYNC B2 ;  /* 0x0000000000027941 */ /* 0x000fea0003800000 */
.L_x_35758:
        /* <DEDUP_REMOVED lines=44> */
.L_x_35757:
[----:B------:R-:W-:Y:S05]  /*1b1d0*/  BSYNC B1 ;  /* 0x0000000000017941 */ /* 0x000fea0003800000 */
.L_x_35756:
        /* <DEDUP_REMOVED lines=10> */
.L_x_35752:
        /* <DEDUP_REMOVED lines=12> */
.L_x_35761:
[----:B------:R-:W-:Y:S02]  /*1b340*/  IMAD.MOV.U32 R20, RZ, RZ, R4 ;  /* 0x000000ffff147224 */ /* 0x000fe400078e0004 */
.L_x_35762:
[----:B------:R-:W-:Y:S05]  /*1b350*/  BSYNC B1 ;  /* 0x0000000000017941 */ /* 0x000fea0003800000 */
.L_x_35760:
        /* <DEDUP_REMOVED lines=16> */
.L_x_35766:
[----:B------:R-:W-:Y:S05]  /*1b460*/  BSYNC B2 ;  /* 0x0000000000027941 */ /* 0x000fea0003800000 */
.L_x_35765:
        /* <DEDUP_REMOVED lines=44> */
.L_x_35764:
[----:B------:R-:W-:Y:S05]  /*1b730*/  BSYNC B1 ;  /* 0x0000000000017941 */ /* 0x000fea0003800000 */
.L_x_35763:
        /* <DEDUP_REMOVED lines=13> */
.L_x_35767:
        /* <DEDUP_REMOVED lines=12> */
.L_x_35770:
[----:B------:R-:W-:Y:S02]  /*1b8d0*/  IMAD.MOV.U32 R13, RZ, RZ, R4 ;  /* 0x000000ffff0d7224 */ /* 0x000fe400078e0004 */
.L_x_35771:
[----:B------:R-:W-:Y:S05]  /*1b8e0*/  BSYNC B1 ;  /* 0x0000000000017941 */ /* 0x000fea0003800000 */
.L_x_35769:
        /* <DEDUP_REMOVED lines=16> */
.L_x_35775:
[----:B------:R-:W-:Y:S05]  /*1b9f0*/  BSYNC B2 ;  /* 0x0000000000027941 */ /* 0x000fea0003800000 */
.L_x_35774:
        /* <DEDUP_REMOVED lines=44> */
.L_x_35773:
[----:B------:R-:W-:Y:S05]  /*1bcc0*/  BSYNC B1 ;  /* 0x0000000000017941 */ /* 0x000fea0003800000 */
.L_x_35772:
        /* <DEDUP_REMOVED lines=10> */
.L_x_35768:
        /* <DEDUP_REMOVED lines=12> */
.L_x_35777:
[----:B------:R-:W-:Y:S02]  /*1be30*/  IMAD.MOV.U32 R26, RZ, RZ, R4 ;  /* 0x000000ffff1a7224 */ /* 0x000fe400078e0004 */
.L_x_35778:
[----:B------:R-:W-:Y:S05]  /*1be40*/  BSYNC B1 ;  /* 0x0000000000017941 */ /* 0x000fea0003800000 */
.L_x_35776:
        /* <DEDUP_REMOVED lines=16> */
.L_x_35782:
[----:B------:R-:W-:Y:S05]  /*1bf50*/  BSYNC B2 ;  /* 0x0000000000027941 */ /* 0x000fea0003800000 */
.L_x_35781:
        /* <DEDUP_REMOVED lines=44> */
.L_x_35780:
[----:B------:R-:W-:Y:S05]  /*1c220*/  BSYNC B1 ;  /* 0x0000000000017941 */ /* 0x000fea0003800000 */
.L_x_35779:
        /* <DEDUP_REMOVED lines=13> */
.L_x_35783:
        /* <DEDUP_REMOVED lines=12> */
.L_x_35786:
[----:B------:R-:W-:Y:S02]  /*1c3c0*/  IMAD.MOV.U32 R14, RZ, RZ, R4 ;  /* 0x000000ffff0e7224 */ /* 0x000fe400078e0004 */
.L_x_35787:
[----:B------:R-:W-:Y:S05]  /*1c3d0*/  BSYNC B1 ;  /* 0x0000000000017941 */ /* 0x000fea0003800000 */
.L_x_35785:
        /* <DEDUP_REMOVED lines=16> */
.L_x_35791:
[----:B------:R-:W-:Y:S05]  /*1c4e0*/  BSYNC B2 ;  /* 0x0000000000027941 */ /* 0x000fea0003800000 */
.L_x_35790:
        /* <DEDUP_REMOVED lines=44> */
.L_x_35789:
[----:B------:R-:W-:Y:S05]  /*1c7b0*/  BSYNC B1 ;  /* 0x0000000000017941 */ /* 0x000fea0003800000 */
.L_x_35788:
        /* <DEDUP_REMOVED lines=10> */
.L_x_35784:
        /* <DEDUP_REMOVED lines=12> */
.L_x_35793:
[----:B------:R-:W-:Y:S02]  /*1c920*/  IMAD.MOV.U32 R26, RZ, RZ, R4 ;  /* 0x000000ffff1a7224 */ /* 0x000fe400078e0004 */
.L_x_35794:
[----:B------:R-:W-:Y:S05]  /*1c930*/  BSYNC B1 ;  /* 0x0000000000017941 */ /* 0x000fea0003800000 */
.L_x_35792:
        /* <DEDUP_REMOVED lines=16> */
.L_x_35798:
[----:B------:R-:W-:Y:S05]  /*1ca40*/  BSYNC B2 ;  /* 0x0000000000027941 */ /* 0x000fea0003800000 */
.L_x_35797:
        /* <DEDUP_REMOVED lines=44> */
.L_x_35796:
[----:B------:R-:W-:Y:S05]  /*1cd10*/  BSYNC B1 ;  /* 0x0000000000017941 */ /* 0x000fea0003800000 */
.L_x_35795:
        /* <DEDUP_REMOVED lines=13> */
.L_x_35799:
        /* <DEDUP_REMOVED lines=12> */
.L_x_35802:
[----:B------:R-:W-:Y:S02]  /*1ceb0*/  IMAD.MOV.U32 R15, RZ, RZ, R4 ;  /* 0x000000ffff0f7224 */ /* 0x000fe400078e0004 */
.L_x_35803:
[----:B------:R-:W-:Y:S05]  /*1cec0*/  BSYNC B1 ;  /* 0x0000000000017941 */ /* 0x000fea0003800000 */
.L_x_35801:
        /* <DEDUP_REMOVED lines=16> */
.L_x_35807:
[----:B------:R-:W-:Y:S05]  /*1cfd0*/  BSYNC B2 ;  /* 0x0000000000027941 */ /* 0x000fea0003800000 */
.L_x_35806:
        /* <DEDUP_REMOVED lines=44> */
.L_x_35805:
[----:B------:R-:W-:Y:S05]  /*1d2a0*/  BSYNC B1 ;  /* 0x0000000000017941 */ /* 0x000fea0003800000 */
.L_x_35804:
        /* <DEDUP_REMOVED lines=10> */
.L_x_35800:
        /* <DEDUP_REMOVED lines=12> */
.L_x_35809:
[----:B------:R-:W-:Y:S02]  /*1d410*/  IMAD.MOV.U32 R22, RZ, RZ, R4 ;  /* 0x000000ffff167224 */ /* 0x000fe400078e0004 */
.L_x_35810:
[----:B------:R-:W-:Y:S05]  /*1d420*/  BSYNC B1 ;  /* 0x0000000000017941 */ /* 0x000fea0003800000 */
.L_x_35808:
        /* <DEDUP_REMOVED lines=16> */
.L_x_35814:
[----:B------:R-:W-:Y:S05]  /*1d530*/  BSYNC B2 ;  /* 0x0000000000027941 */ /* 0x000fea0003800000 */
.L_x_35813:
        /* <DEDUP_REMOVED lines=44> */
.L_x_35812:
[----:B------:R-:W-:Y:S05]  /*1d800*/  BSYNC B1 ;  /* 0x0000000000017941 */ /* 0x000fea0003800000 */
.L_x_35811:
        /* <DEDUP_REMOVED lines=13> */
.L_x_35815:
        /* <DEDUP_REMOVED lines=12> */
.L_x_35818:
[----:B------:R-:W-:Y:S02]  /*1d9a0*/  MOV R16, R4 ;  /* 0x0000000400107202 */ /* 0x000fe40000000f00 */
.L_x_35819:
[----:B------:R-:W-:Y:S05]  /*1d9b0*/  BSYNC B1 ;  /* 0x0000000000017941 */ /* 0x000fea0003800000 */
.L_x_35817:
        /* <DEDUP_REMOVED lines=16> */
.L_x_35823:
[----:B------:R-:W-:Y:S05]  /*1dac0*/  BSYNC B2 ;  /* 0x0000000000027941 */ /* 0x000fea0003800000 */
.L_x_35822:
        /* <DEDUP_REMOVED lines=44> */
.L_x_35821:
[----:B------:R-:W-:Y:S05]  /*1dd90*/  BSYNC B1 ;  /* 0x0000000000017941 */ /* 0x000fea0003800000 */
.L_x_35820:
        /* <DEDUP_REMOVED lines=10> */
.L_x_35816:
        /* <DEDUP_REMOVED lines=12> */
.L_x_35825:
[----:B------:R-:W-:Y:S02]  /*1df00*/  MOV R22, R4 ;  /* 0x0000000400167202 */ /* 0x000fe40000000f00 */
.L_x_35826:
[----:B------:R-:W-:Y:S05]  /*1df10*/  BSYNC B1 ;  /* 0x0000000000017941 */ /* 0x000fea0003800000 */
.L_x_35824:
        /* <DEDUP_REMOVED lines=16> */
.L_x_35830:
[----:B------:R-:W-:Y:S05]  /*1e020*/  BSYNC B2 ;  /* 0x0000000000027941 */ /* 0x000fea0003800000 */
.L_x_35829:
        /* <DEDUP_REMOVED lines=44> */
.L_x_35828:
[----:B------:R-:W-:Y:S05]  /*1e2f0*/  BSYNC B1 ;  /* 0x0000000000017941 */ /* 0x000fea0003800000 */
.L_x_35827:
        /* <DEDUP_REMOVED lines=14> */
.L_x_35831:
        /* <DEDUP_REMOVED lines=12> */
.L_x_35834:
[----:B------:R-:W-:Y:S02]  /*1e4a0*/  IMAD.MOV.U32 R17, RZ, RZ, R4 ;  /* 0x000000ffff117224 */ /* 0x000fe400078e0004 */
.L_x_35835:
[----:B------:R-:W-:Y:S05]  /*1e4b0*/  BSYNC B1 ;  /* 0x0000000000017941 */ /* 0x000fea0003800000 */
.L_x_35833:
        /* <DEDUP_REMOVED lines=19> */
.L_x_35839:
[----:B------:R-:W-:Y:S05]  /*1e5f0*/  BSYNC B2 ;  /* 0x0000000000027941 */ /* 0x000fea0003800000 */
.L_x_35838:
        /* <DEDUP_REMOVED lines=44> */
.L_x_35837:
[----:B------:R-:W-:Y:S05]  /*1e8c0*/  BSYNC B1 ;  /* 0x0000000000017941 */ /* 0x000fea0003800000 */
.L_x_35836:
        /* <DEDUP_REMOVED lines=10> */
.L_x_35832:
        /* <DEDUP_REMOVED lines=48> */
.L_x_35840:
        /* <DEDUP_REMOVED lines=19> */
.L_x_35842:
[----:B------:R-:W-:Y:S02]  /*1eda0*/  IMAD.MOV.U32 R36, RZ, RZ, R4 ;  /* 0x000000ffff247224 */ /* 0x000fe400078e0004 */
.L_x_35843:
[----:B------:R-:W-:Y:S05]  /*1edb0*/  BSYNC B1 ;  /* 0x0000000000017941 */ /* 0x000fea0003800000 */
.L_x_35841:
        /* <DEDUP_REMOVED lines=16> */
.L_x_35847:
[----:B------:R-:W-:Y:S05]  /*1eec0*/  BSYNC B2 ;  /* 0x0000000000027941 */ /* 0x000fea0003800000 */
.L_x_35846:
        /* <DEDUP_REMOVED lines=44> */
.L_x_35845:
[----:B------:R-:W-:Y:S05]  /*1f190*/  BSYNC B1 ;  /* 0x0000000000017941 */ /* 0x000fea0003800000 */
.L_x_35844:
        /* <DEDUP_REMOVED lines=16> */
.L_x_35848:
        /* <DEDUP_REMOVED lines=12> */
.L_x_35851:
[----:B------:R-:W-:Y:S02]  /*1f360*/  MOV R10, R4 ;  /* 0x00000004000a7202 */ /* 0x000fe40000000f00 */
.L_x_35852:
[----:B------:R-:W-:Y:S05]  /*1f370*/  BSYNC B1 ;  /* 0x0000000000017941 */ /* 0x000fea0003800000 */
.L_x_35850:
        /* <DEDUP_REMOVED lines=16> */
.L_x_35856:
[----:B------:R-:W-:Y:S05]  /*1f480*/  BSYNC B2 ;  /* 0x0000000000027941 */ /* 0x000fea0003800000 */
.L_x_35855:
        /* <DEDUP_REMOVED lines=44> */
.L_x_35854:
[----:B------:R-:W-:Y:S05]  /*1f750*/  BSYNC B1 ;  /* 0x0000000000017941 */ /* 0x000fea0003800000 */
.L_x_35853:
        /* <DEDUP_REMOVED lines=10> */
.L_x_35849:
        /* <DEDUP_REMOVED lines=12> */
.L_x_35858:
[----:B------:R-:W-:Y:S02]  /*1f8c0*/  MOV R19, R4 ;  /* 0x0000000400137202 */ /* 0x000fe40000000f00 */
.L_x_35859:
[----:B------:R-:W-:Y:S05]  /*1f8d0*/  BSYNC B1 ;  /* 0x0000000000017941 */ /* 0x000fea0003800000 */
.L_x_35857:
        /* <DEDUP_REMOVED lines=16> */
.L_x_35863:
[----:B------:R-:W-:Y:S05]  /*1f9e0*/  BSYNC B2 ;  /* 0x0000000000027941 */ /* 0x000fea0003800000 */
.L_x_35862:
        /* <DEDUP_REMOVED lines=44> */
.L_x_35861:
[----:B------:R-:W-:Y:S05]  /*1fcb0*/  BSYNC B1 ;  /* 0x0000000000017941 */ /* 0x000fea0003800000 */
.L_x_35860:
        /* <DEDUP_REMOVED lines=15> */
.L_x_35864:
        /* <DEDUP_REMOVED lines=12> */
.L_x_35867:
[----:B------:R-:W-:Y:S02]  /*1fe70*/  IMAD.MOV.U32 R11, RZ, RZ, R4 ;  /* 0x000000ffff0b7224 */ /* 0x000fe400078e0004 */
.L_x_35868:
[----:B------:R-:W-:Y:S05]  /*1fe80*/  BSYNC B1 ;  /* 0x0000000000017941 */ /* 0x000fea0003800000 */
.L_x_35866:
        /* <DEDUP_REMOVED lines=16> */
.L_x_35872:
[----:B------:R-:W-:Y:S05]  /*1ff90*/  BSYNC B2 ;  /* 0x0000000000027941 */ /* 0x000fea0003800000 */
.L_x_35871:
        /* <DEDUP_REMOVED lines=44> */
.L_x_35870:
[----:B------:R-:W-:Y:S05]  /*20260*/  BSYNC B1 ;  /* 0x0000000000017941 */ /* 0x000fea0003800000 */
.L_x_35869:
        /* <DEDUP_REMOVED lines=10> */
.L_x_35865:
        /* <DEDUP_REMOVED lines=12> */
.L_x_35874:
[----:B------:R-:W-:Y:S02]  /*203d0*/  IMAD.MOV.U32 R20, RZ, RZ, R4 ;  /* 0x000000ffff147224 */ /* 0x000fe400078e0004 */
.L_x_35875:
[----:B------:R-:W-:Y:S05]  /*203e0*/  BSYNC B1 ;  /* 0x0000000000017941 */ /* 0x000fea0003800000 */
.L_x_35873:
        /* <DEDUP_REMOVED lines=16> */
.L_x_35879:
[----:B------:R-:W-:Y:S05]  /*204f0*/  BSYNC B2 ;  /* 0x0000000000027941 */ /* 0x000fea0003800000 */
.L_x_35878:
        /* <DEDUP_REMOVED lines=44> */
.L_x_35877:
[----:B------:R-:W-:Y:S05]  /*207c0*/  BSYNC B1 ;  /* 0x0000000000017941 */ /* 0x000fea0003800000 */
.L_x_35876:
        /* <DEDUP_REMOVED lines=15> */
.L_x_35880:
        /* <DEDUP_REMOVED lines=12> */
.L_x_35883:
[----:B------:R-:W-:Y:S02]  /*20980*/  IMAD.MOV.U32 R12, RZ, RZ, R4 ;  /* 0x000000ffff0c7224 */ /* 0x000fe400078e0004 */
.L_x_35884:
[----:B------:R-:W-:Y:S05]  /*20990*/  BSYNC B1 ;  /* 0x0000000000017941 */ /* 0x000fea0003800000 */
.L_x_35882:
        /* <DEDUP_REMOVED lines=16> */
.L_x_35888:
[----:B------:R-:W-:Y:S05]  /*20aa0*/  BSYNC B2 ;  /* 0x0000000000027941 */ /* 0x000fea0003800000 */
.L_x_35887:
        /* <DEDUP_REMOVED lines=44> */
.L_x_35886:
[----:B------:R-:W-:Y:S05]  /*20d70*/  BSYNC B1 ;  /* 0x0000000000017941 */ /* 0x000fea0003800000 */
.L_x_35885:
        /* <DEDUP_REMOVED lines=10> */
.L_x_35881:
        /* <DEDUP_REMOVED lines=12> */
.L_x_35890:
[----:B------:R-:W-:Y:S02]  /*20ee0*/  IMAD.MOV.U32 R20, RZ, RZ, R4 ;  /* 0x000000ffff147224 */ /* 0x000fe400078e0004 */
.L_x_35891:
[----:B------:R-:W-:Y:S05]  /*20ef0*/  BSYNC B1 ;  /* 0x0000000000017941 */ /* 0x000fea0003800000 */
.L_x_35889:
        /* <DEDUP_REMOVED lines=16> */
.L_x_35895:
[----:B------:R-:W-:Y:S05]  /*21000*/  BSYNC B2 ;  /* 0x0000000000027941 */ /* 0x000fea0003800000 */
.L_x_35894:
        /* <DEDUP_REMOVED lines=44> */
.L_x_35893:
[----:B------:R-:W-:Y:S05]  /*212d0*/  BSYNC B1 ;  /* 0x0000000000017941 */ /* 0x000fea0003800000 */
.L_x_35892:
        /* <DEDUP_REMOVED lines=13> */
.L_x_35896:
        /* <DEDUP_REMOVED lines=12> */
.L_x_35899:
[----:B------:R-:W-:Y:S02]  /*21470*/  IMAD.MOV.U32 R13, RZ, RZ, R4 ;  /* 0x000000ffff0d7224 */ /* 0x000fe400078e0004 */
.L_x_35900:
[----:B------:R-:W-:Y:S05]  /*21480*/  BSYNC B1 ;  /* 0x0000000000017941 */ /* 0x000fea0003800000 */
.L_x_35898:
        /* <DEDUP_REMOVED lines=16> */
.L_x_35904:
[----:B------:R-:W-:Y:S05]  /*21590*/  BSYNC B2 ;  /* 0x0000000000027941 */ /* 0x000fea0003800000 */
.L_x_35903:
        /* <DEDUP_REMOVED lines=44> */
.L_x_35902:
[----:B------:R-:W-:Y:S05]  /*21860*/  BSYNC B1 ;  /* 0x0000000000017941 */ /* 0x000fea0003800000 */
.L_x_35901:
        /* <DEDUP_REMOVED lines=10> */
.L_x_35897:
        /* <DEDUP_REMOVED lines=12> */
.L_x_35906:
[----:B------:R-:W-:Y:S02]  /*219d0*/  IMAD.MOV.U32 R21, RZ, RZ, R4 ;  /* 0x000000ffff157224 */ /* 0x000fe400078e0004 */
.L_x_35907:
[----:B------:R-:W-:Y:S05]  /*219e0*/  BSYNC B1 ;  /* 0x0000000000017941 */ /* 0x000fea0003800000 */
.L_x_35905:
        /* <DEDUP_REMOVED lines=16> */
.L_x_35911:
[----:B------:R-:W-:Y:S05]  /*21af0*/  BSYNC B2 ;  /* 0x0000000000027941 */ /* 0x000fea0003800000 */
.L_x_35910:
        /* <DEDUP_REMOVED lines=44> */
.L_x_35909:
[----:B------:R-:W-:Y:S05]  /*21dc0*/  BSYNC B1 ;  /* 0x0000000000017941 */ /* 0x000fea0003800000 */
.L_x_35908:
        /* <DEDUP_REMOVED lines=13> */
.L_x_35912:
        /* <DEDUP_REMOVED lines=12> */
.L_x_35915:
[----:B------:R-:W-:Y:S02]  /*21f60*/  IMAD.MOV.U32 R14, RZ, RZ, R4 ;  /* 0x000000ffff0e7224 */ /* 0x000fe400078e0004 */
.L_x_35916:
[----:B------:R-:W-:Y:S05]  /*21f70*/  BSYNC B1 ;  /* 0x0000000000017941 */ /* 0x000fea0003800000 */
.L_x_35914:
        /* <DEDUP_REMOVED lines=16> */
.L_x_35920:
[----:B------:R-:W-:Y:S05]  /*22080*/  BSYNC B2 ;  /* 0x0000000000027941 */ /* 0x000fea0003800000 */
.L_x_35919:
        /* <DEDUP_REMOVED lines=44> */
.L_x_35918:
[----:B------:R-:W-:Y:S05]  /*22350*/  BSYNC B1 ;  /* 0x0000000000017941 */ /* 0x000fea0003800000 */
.L_x_35917:
        /* <DEDUP_REMOVED lines=10> */
.L_x_35913:
        /* <DEDUP_REMOVED lines=12> */
.L_x_35922:
[----:B------:R-:W-:Y:S02]  /*224c0*/  IMAD.MOV.U32 R21, RZ, RZ, R4 ;  /* 0x000000ffff157224 */ /* 0x000fe400078e0004 */
.L_x_35923:
[----:B------:R-:W-:Y:S05]  /*224d0*/  BSYNC B1 ;  /* 0x0000000000017941 */ /* 0x000fea0003800000 */
.L_x_35921:
        /* <DEDUP_REMOVED lines=16> */
.L_x_35927:
[----:B------:R-:W-:Y:S05]  /*225e0*/  BSYNC B2 ;  /* 0x0000000000027941 */ /* 0x000fea0003800000 */
.L_x_35926:
        /* <DEDUP_REMOVED lines=44> */
.L_x_35925:
[----:B------:R-:W-:Y:S05]  /*228b0*/  BSYNC B1 ;  /* 0x0000000000017941 */ /* 0x000fea0003800000 */
.L_x_35924:
        /* <DEDUP_REMOVED lines=13> */
.L_x_35928:
        /* <DEDUP_REMOVED lines=12> */
.L_x_35931:
[----:B------:R-:W-:Y:S02]  /*22a50*/  MOV R15, R4 ;  /* 0x00000004000f7202 */ /* 0x000fe40000000f00 */
.L_x_35932:
[----:B------:R-:W-:Y:S05]  /*22a60*/  BSYNC B1 ;  /* 0x0000000000017941 */ /* 0x000fea0003800000 */
.L_x_35930:
        /* <DEDUP_REMOVED lines=16> */
.L_x_35936:
[----:B------:R-:W-:Y:S05]  /*22b70*/  BSYNC B2 ;  /* 0x0000000000027941 */ /* 0x000fea0003800000 */
.L_x_35935:
        /* <DEDUP_REMOVED lines=44> */
.L_x_35934:
[----:B------:R-:W-:Y:S05]  /*22e40*/  BSYNC B1 ;  /* 0x0000000000017941 */ /* 0x000fea0003800000 */
.L_x_35933:
        /* <DEDUP_REMOVED lines=10> */
.L_x_35929:
        /* <DEDUP_REMOVED lines=12> */
.L_x_35938:
[----:B------:R-:W-:Y:S02]  /*22fb0*/  MOV R21, R4 ;  /* 0x0000000400157202 */ /* 0x000fe40000000f00 */
.L_x_35939:
[----:B------:R-:W-:Y:S05]  /*22fc0*/  BSYNC B1 ;  /* 0x0000000000017941 */ /* 0x000fea0003800000 */
.L_x_35937:
        /* <DEDUP_REMOVED lines=16> */
.L_x_35943:
[----:B------:R-:W-:Y:S05]  /*230d0*/  BSYNC B2 ;  /* 0x0000000000027941 */ /* 0x000fea0003800000 */
.L_x_35942:
        /* <DEDUP_REMOVED lines=44> */
.L_x_35941:
[----:B------:R-:W-:Y:S05]  /*233a0*/  BSYNC B1 ;  /* 0x0000000000017941 */ /* 0x000fea0003800000 */
.L_x_35940:
        /* <DEDUP_REMOVED lines=13> */
.L_x_35944:
        /* <DEDUP_REMOVED lines=12> */
.L_x_35947:
[----:B------:R-:W-:Y:S02]  /*23540*/  IMAD.MOV.U32 R16, RZ, RZ, R4 ;  /* 0x000000ffff107224 */ /* 0x000fe400078e0004 */
.L_x_35948:
[----:B------:R-:W-:Y:S05]  /*23550*/  BSYNC B1 ;  /* 0x0000000000017941 */ /* 0x000fea0003800000 */
.L_x_35946:
        /* <DEDUP_REMOVED lines=16> */
.L_x_35952:
[----:B------:R-:W-:Y:S05]  /*23660*/  BSYNC B2 ;  /* 0x0000000000027941 */ /* 0x000fea0003800000 */
.L_x_35951:
        /* <DEDUP_REMOVED lines=44> */
.L_x_35950:
[----:B------:R-:W-:Y:S05]  /*23930*/  BSYNC B1 ;  /* 0x0000000000017941 */ /* 0x000fea0003800000 */
.L_x_35949:
        /* <DEDUP_REMOVED lines=10> */
.L_x_35945:
        /* <DEDUP_REMOVED lines=12> */
.L_x_35954:
[----:B------:R-:W-:Y:S02]  /*23aa0*/  IMAD.MOV.U32 R21, RZ, RZ, R4 ;  /* 0x000000ffff157224 */ /* 0x000fe400078e0004 */
.L_x_35955:
[----:B------:R-:W-:Y:S05]  /*23ab0*/  BSYNC B1 ;  /* 0x0000000000017941 */ /* 0x000fea0003800000 */
.L_x_35953:
        /* <DEDUP_REMOVED lines=16> */
.L_x_35959:
[----:B------:R-:W-:Y:S05]  /*23bc0*/  BSYNC B2 ;  /* 0x0000000000027941 */ /* 0x000fea0003800000 */
.L_x_35958:
        /* <DEDUP_REMOVED lines=44> */
.L_x_35957:
[----:B------:R-:W-:Y:S05]  /*23e90*/  BSYNC B1 ;  /* 0x0000000000017941 */ /* 0x000fea0003800000 */
.L_x_35956:
        /* <DEDUP_REMOVED lines=14> */
.L_x_35960:
        /* <DEDUP_REMOVED lines=12> */
.L_x_35963:
[----:B------:R-:W-:Y:S02]  /*24040*/  IMAD.MOV.U32 R17, RZ, RZ, R4 ;  /* 0x000000ffff117224 */ /* 0x000fe400078e0004 */
.L_x_35964:
[----:B------:R-:W-:Y:S05]  /*24050*/  BSYNC B1 ;  /* 0x0000000000017941 */ /* 0x000fea0003800000 */
.L_x_35962:
        /* <DEDUP_REMOVED lines=19> */
.L_x_35968:
[----:B------:R-:W-:Y:S05]  /*24190*/  BSYNC B2 ;  /* 0x0000000000027941 */ /* 0x000fea0003800000 */
.L_x_35967:
        /* <DEDUP_REMOVED lines=44> */
.L_x_35966:
[----:B------:R-:W-:Y:S05]  /*24460*/  BSYNC B1 ;  /* 0x0000000000017941 */ /* 0x000fea0003800000 */
.L_x_35965:
        /* <DEDUP_REMOVED lines=10> */
.L_x_35961:
        /* <DEDUP_REMOVED lines=48> */
.L_x_35969:
        /* <DEDUP_REMOVED lines=19> */
.L_x_35971:
[----:B------:R-:W-:Y:S02]  /*24940*/  MOV R21, R4 ;  /* 0x0000000400157202 */ /* 0x000fe40000000f00 */
.L_x_35972:
[----:B------:R-:W-:Y:S05]  /*24950*/  BSYNC B1 ;  /* 0x0000000000017941 */ /* 0x000fea0003800000 */
.L_x_35970:
        /* <DEDUP_REMOVED lines=16> */
.L_x_35976:
[----:B------:R-:W-:Y:S05]  /*24a60*/  BSYNC B2 ;  /* 0x0000000000027941 */ /* 0x000fea0003800000 */
.L_x_35975:
        /* <DEDUP_REMOVED lines=44> */
.L_x_35974:
[----:B------:R-:W-:Y:S05]  /*24d30*/  BSYNC B1 ;  /* 0x0000000000017941 */ /* 0x000fea0003800000 */
.L_x_35973:
        /* <DEDUP_REMOVED lines=16> */
.L_x_35977:
        /* <DEDUP_REMOVED lines=12> */
.L_x_35980:
[----:B------:R-:W-:Y:S02]  /*24f00*/  IMAD.MOV.U32 R10, RZ, RZ, R4 ;  /* 0x000000ffff0a7224 */ /* 0x000fe400078e0004 */
.L_x_35981:
[----:B------:R-:W-:Y:S05]  /*24f10*/  BSYNC B1 ;  /* 0x0000000000017941 */ /* 0x000fea0003800000 */
.L_x_35979:
        /* <DEDUP_REMOVED lines=16> */
.L_x_35985:
[----:B------:R-:W-:Y:S05]  /*25020*/  BSYNC B2 ;  /* 0x0000000000027941 */ /* 0x000fea0003800000 */
.L_x_35984:
        /* <DEDUP_REMOVED lines=44> */
.L_x_35983:
[----:B------:R-:W-:Y:S05]  /*252f0*/  BSYNC B1 ;  /* 0x0000000000017941 */ /* 0x000fea0003800000 */
.L_x_35982:
        /* <DEDUP_REMOVED lines=10> */
.L_x_35978:
        /* <DEDUP_REMOVED lines=12> */
.L_x_35987:
[----:B------:R-:W-:Y:S02]  /*25460*/  IMAD.MOV.U32 R40, RZ, RZ, R4 ;  /* 0x000000ffff287224 */ /* 0x000fe400078e0004 */
.L_x_35988:
[----:B------:R-:W-:Y:S05]  /*25470*/  BSYNC B1 ;  /* 0x0000000000017941 */ /* 0x000fea0003800000 */
.L_x_35986:
        /* <DEDUP_REMOVED lines=16> */
.L_x_35992:
[----:B------:R-:W-:Y:S05]  /*25580*/  BSYNC B2 ;  /* 0x0000000000027941 */ /* 0x000fea0003800000 */
.L_x_35991:
        /* <DEDUP_REMOVED lines=44> */
.L_x_35990:
[----:B------:R-:W-:Y:S05]  /*25850*/  BSYNC B1 ;  /* 0x0000000000017941 */ /* 0x000fea0003800000 */
.L_x_35989:
        /* <DEDUP_REMOVED lines=15> */
.L_x_35993:
        /* <DEDUP_REMOVED lines=12> */
.L_x_35996:
[----:B------:R-:W-:Y:S02]  /*25a10*/  IMAD.MOV.U32 R11, RZ, RZ, R4 ;  /* 0x000000ffff0b7224 */ /* 0x000fe400078e0004 */
.L_x_35997:
[----:B------:R-:W-:Y:S05]  /*25a20*/  BSYNC B1 ;  /* 0x0000000000017941 */ /* 0x000fea0003800000 */
.L_x_35995:
        /* <DEDUP_REMOVED lines=16> */
.L_x_36001:
[----:B------:R-:W-:Y:S05]  /*25b30*/  BSYNC B2 ;  /* 0x0000000000027941 */ /* 0x000fea0003800000 */
.L_x_36000:
        /* <DEDUP_REMOVED lines=44> */
.L_x_35999:
[----:B------:R-:W-:Y:S05]  /*25e00*/  BSYNC B1 ;  /* 0x0000000000017941 */ /* 0x000fea0003800000 */
.L_x_35998:
        /* <DEDUP_REMOVED lines=10> */
.L_x_35994:
        /* <DEDUP_REMOVED lines=12> */
.L_x_36003:
[----:B------:R-:W-:Y:S02]  /*25f70*/  IMAD.MOV.U32 R23, RZ, RZ, R4 ;  /* 0x000000ffff177224 */ /* 0x000fe400078e0004 */
.L_x_36004:
[----:B------:R-:W-:Y:S05]  /*25f80*/  BSYNC B1 ;  /* 0x0000000000017941 */ /* 0x000fea0003800000 */
.L_x_36002:
        /* <DEDUP_REMOVED lines=16> */
.L_x_36008:
[----:B------:R-:W-:Y:S05]  /*26090*/  BSYNC B2 ;  /* 0x0000000000027941 */ /* 0x000fea0003800000 */
.L_x_36007:
        /* <DEDUP_REMOVED lines=44> */
.L_x_36006:
[----:B------:R-:W-:Y:S05]  /*26360*/  BSYNC B1 ;  /* 0x0000000000017941 */ /* 0x000fea0003800000 */
.L_x_36005:
        /* <DEDUP_REMOVED lines=15> */
.L_x_36009:
        /* <DEDUP_REMOVED lines=12> */
.L_x_36012:
[----:B------:R-:W-:Y:S02]  /*26520*/  IMAD.MOV.U32 R12, RZ, RZ, R4 ;  /* 0x000000ffff0c7224 */ /* 0x000fe400078e0004 */
.L_x_36013:
[----:B------:R-:W-:Y:S05]  /*26530*/  BSYNC B1 ;  /* 0x0000000000017941 */ /* 0x000fea0003800000 */
.L_x_36011:
        /* <DEDUP_REMOVED lines=16> */
.L_x_36017:
[----:B------:R-:W-:Y:S05]  /*26640*/  BSYNC B2 ;  /* 0x0000000000027941 */ /* 0x000fea0003800000 */
.L_x_36016:
        /* <DEDUP_REMOVED lines=44> */
.L_x_36015:
[----:B------:R-:W-:Y:S05]  /*26910*/  BSYNC B1 ;  /* 0x0000000000017941 */ /* 0x000fea0003800000 */
.L_x_36014:
        /* <DEDUP_REMOVED lines=10> */
.L_x_36010:
        /* <DEDUP_REMOVED lines=12> */
.L_x_36019:
[----:B------:R-:W-:Y:S02]  /*26a80*/  IMAD.MOV.U32 R36, RZ, RZ, R4 ;  /* 0x000000ffff247224 */ /* 0x000fe400078e0004 */
.L_x_36020:
[----:B------:R-:W-:Y:S05]  /*26a90*/  BSYNC B1 ;  /* 0x0000000000017941 */ /* 0x000fea0003800000 */
.L_x_36018:
        /* <DEDUP_REMOVED lines=16> */
.L_x_36024:
[----:B------:R-:W-:Y:S05]  /*26ba0*/  BSYNC B2 ;  /* 0x0000000000027941 */ /* 0x000fea0003800000 */
.L_x_36023:
        /* <DEDUP_REMOVED lines=44> */
.L_x_36022:
[----:B------:R-:W-:Y:S05]  /*26e70*/  BSYNC B1 ;  /* 0x0000000000017941 */ /* 0x000fea0003800000 */
.L_x_36021:
        /* <DEDUP_REMOVED lines=13> */
.L_x_36025:
        /* <DEDUP_REMOVED lines=12> */
.L_x_36028:
[----:B------:R-:W-:Y:S02]  /*27010*/  IMAD.MOV.U32 R13, RZ, RZ, R4 ;  /* 0x000000ffff0d7224 */ /* 0x000fe400078e0004 */
.L_x_36029:
[----:B------:R-:W-:Y:S05]  /*27020*/  BSYNC B1 ;  /* 0x0000000000017941 */ /* 0x000fea0003800000 */
.L_x_36027:
        /* <DEDUP_REMOVED lines=16> */
.L_x_36033:
[----:B------:R-:W-:Y:S05]  /*27130*/  BSYNC B2 ;  /* 0x0000000000027941 */ /* 0x000fea0003800000 */
.L_x_36032:
        /* <DEDUP_REMOVED lines=44> */
.L_x_36031:
[----:B------:R-:W-:Y:S05]  /*27400*/  BSYNC B1 ;  /* 0x0000000000017941 */ /* 0x000fea0003800000 */
.L_x_36030:
        /* <DEDUP_REMOVED lines=10> */
.L_x_36026:
        /* <DEDUP_REMOVED lines=12> */
.L_x_36035:
[----:B------:R-:W-:Y:S02]  /*27570*/  IMAD.MOV.U32 R24, RZ, RZ, R4 ;  /* 0x000000ffff187224 */ /* 0x000fe400078e0004 */
.L_x_36036:
[----:B------:R-:W-:Y:S05]  /*27580*/  BSYNC B1 ;  /* 0x0000000000017941 */ /* 0x000fea0003800000 */
.L_x_36034:
        /* <DEDUP_REMOVED lines=16> */
.L_x_36040:
[----:B------:R-:W-:Y:S05]  /*27690*/  BSYNC B2 ;  /* 0x0000000000027941 */ /* 0x000fea0003800000 */
.L_x_36039:
        /* <DEDUP_REMOVED lines=44> */
.L_x_36038:
[----:B------:R-:W-:Y:S05]  /*27960*/  BSYNC B1 ;  /* 0x0000000000017941 */ /* 0x000fea0003800000 */
.L_x_36037:
        /* <DEDUP_REMOVED lines=13> */
.L_x_36041:
        /* <DEDUP_REMOVED lines=12> */
.L_x_36044:
[----:B------:R-:W-:Y:S02]  /*27b00*/  MOV R14, R4 ;  /* 0x00000004000e7202 */ /* 0x000fe40000000f00 */
.L_x_36045:
[----:B------:R-:W-:Y:S05]  /*27b10*/  BSYNC B1 ;  /* 0x0000000000017941 */ /* 0x000fea0003800000 */
.L_x_36043:
        /* <DEDUP_REMOVED lines=16> */
.L_x_36049:
[----:B------:R-:W-:Y:S05]  /*27c20*/  BSYNC B2 ;  /* 0x0000000000027941 */ /* 0x000fea0003800000 */
.L_x_36048:
        /* <DEDUP_REMOVED lines=44> */
.L_x_36047:
[----:B------:R-:W-:Y:S05]  /*27ef0*/  BSYNC B1 ;  /* 0x0000000000017941 */ /* 0x000fea0003800000 */
.L_x_36046:
        /* <DEDUP_REMOVED lines=10> */
.L_x_36042:
        /* <DEDUP_REMOVED lines=12> */
.L_x_36051:
[----:B------:R-:W-:Y:S02]  /*28060*/  MOV R42, R4 ;  /* 0x00000004002a7202 */ /* 0x000fe40000000f00 */
.L_x_36052:
[----:B------:R-:W-:Y:S05]  /*28070*/  BSYNC B1 ;  /* 0x0000000000017941 */ /* 0x000fea0003800000 */
.L_x_36050:
        /* <DEDUP_REMOVED lines=16> */
.L_x_36056:
[----:B------:R-:W-:Y:S05]  /*28180*/  BSYNC B2 ;  /* 0x0000000000027941 */ /* 0x000fea0003800000 */
.L_x_36055:
        /* <DEDUP_REMOVED lines=44> */
.L_x_36054:
[----:B------:R-:W-:Y:S05]  /*28450*/  BSYNC B1 ;  /* 0x0000000000017941 */ /* 0x000fea0003800000 */
.L_x_36053:
        /* <DEDUP_REMOVED lines=13> */
.L_x_36057:
        /* <DEDUP_REMOVED lines=12> */
.L_x_36060:
[----:B------:R-:W-:Y:S02]  /*285f0*/  IMAD.MOV.U32 R15, RZ, RZ, R4 ;  /* 0x000000ffff0f7224 */ /* 0x000fe400078e0004 */
.L_x_36061:
[----:B------:R-:W-:Y:S05]  /*28600*/  BSYNC B1 ;  /* 0x0000000000017941 */ /* 0x000fea0003800000 */
.L_x_36059:
        /* <DEDUP_REMOVED lines=16> */
.L_x_36065:
[----:B------:R-:W-:Y:S05]  /*28710*/  BSYNC B2 ;  /* 0x0000000000027941 */ /* 0x000fea0003800000 */
.L_x_36064:
        /* <DEDUP_REMOVED lines=44> */
.L_x_36063:
[----:B------:R-:W-:Y:S05]  /*289e0*/  BSYNC B1 ;  /* 0x0000000000017941 */ /* 0x000fea0003800000 */
.L_x_36062:
        /* <DEDUP_REMOVED lines=10> */
.L_x_36058:
        /* <DEDUP_REMOVED lines=12> */
.L_x_36067:
[----:B------:R-:W-:Y:S02]  /*28b50*/  IMAD.MOV.U32 R26, RZ, RZ, R4 ;  /* 0x000000ffff1a7224 */ /* 0x000fe400078e0004 */
.L_x_36068:
[----:B------:R-:W-:Y:S05]  /*28b60*/  BSYNC B1 ;  /* 0x0000000000017941 */ /* 0x000fea0003800000 */
.L_x_36066:
        /* <DEDUP_REMOVED lines=16> */
.L_x_36072:
[----:B------:R-:W-:Y:S05]  /*28c70*/  BSYNC B2 ;  /* 0x0000000000027941 */ /* 0x000fea0003800000 */
.L_x_36071:
        /* <DEDUP_REMOVED lines=44> */
.L_x_36070:
[----:B------:R-:W-:Y:S05]  /*28f40*/  BSYNC B1 ;  /* 0x0000000000017941 */ /* 0x000fea0003800000 */
.L_x_36069:
        /* <DEDUP_REMOVED lines=13> */
.L_x_36073:
        /* <DEDUP_REMOVED lines=12> */
.L_x_36076:
[----:B------:R-:W-:Y:S02]  /*290e0*/  IMAD.MOV.U32 R16, RZ, RZ, R4 ;  /* 0x000000ffff107224 */ /* 0x000fe400078e0004 */
.L_x_36077:
[----:B------:R-:W-:Y:S05]  /*290f0*/  BSYNC B1 ;  /* 0x0000000000017941 */ /* 0x000fea0003800000 */
.L_x_36075:
        /* <DEDUP_REMOVED lines=16> */
.L_x_36081:
[----:B------:R-:W-:Y:S05]  /*29200*/  BSYNC B2 ;  /* 0x0000000000027941 */ /* 0x000fea0003800000 */
.L_x_36080:
        /* <DEDUP_REMOVED lines=44> */
.L_x_36079:
[----:B------:R-:W-:Y:S05]  /*294d0*/  BSYNC B1 ;  /* 0x0000000000017941 */ /* 0x000fea0003800000 */
.L_x_36078:
        /* <DEDUP_REMOVED lines=10> */
.L_x_36074:
        /* <DEDUP_REMOVED lines=12> */
.L_x_36083:
[----:B------:R-:W-:Y:S02]  /*29640*/  IMAD.MOV.U32 R38, RZ, RZ, R4 ;  /* 0x000000ffff267224 */ /* 0x000fe400078e0004 */
.L_x_36084:
[----:B------:R-:W-:Y:S05]  /*29650*/  BSYNC B1 ;  /* 0x0000000000017941 */ /* 0x000fea0003800000 */
.L_x_36082:
        /* <DEDUP_REMOVED lines=16> */
.L_x_36088:
[----:B------:R-:W-:Y:S05]  /*29760*/  BSYNC B2 ;  /* 0x0000000000027941 */ /* 0x000fea0003800000 */
.L_x_36087:
        /* <DEDUP_REMOVED lines=44> */
.L_x_36086:
[----:B------:R-:W-:Y:S05]  /*29a30*/  BSYNC B1 ;  /* 0x0000000000017941 */ /* 0x000fea0003800000 */
.L_x_36085:
        /* <DEDUP_REMOVED lines=14> */
.L_x_36089:
        /* <DEDUP_REMOVED lines=12> */
.L_x_36092:
[----:B------:R-:W-:Y:S02]  /*29be0*/  IMAD.MOV.U32 R17, RZ, RZ, R4 ;  /* 0x000000ffff117224 */ /* 0x000fe400078e0004 */
.L_x_36093:
[----:B------:R-:W-:Y:S05]  /*29bf0*/  BSYNC B1 ;  /* 0x0000000000017941 */ /* 0x000fea0003800000 */
.L_x_36091:
        /* <DEDUP_REMOVED lines=19> */
.L_x_36097:
[----:B------:R-:W-:Y:S05]  /*29d30*/  BSYNC B2 ;  /* 0x0000000000027941 */ /* 0x000fea0003800000 */
.L_x_36096:
        /* <DEDUP_REMOVED lines=44> */
.L_x_36095:
[----:B------:R-:W-:Y:S05]  /*2a000*/  BSYNC B1 ;  /* 0x0000000000017941 */ /* 0x000fea0003800000 */
.L_x_36094:
        /* <DEDUP_REMOVED lines=10> */
.L_x_36090:
        /* <DEDUP_REMOVED lines=48> */
.L_x_36098:
        /* <DEDUP_REMOVED lines=19> */
.L_x_36100:
[----:B------:R-:W-:Y:S02]  /*2a4e0*/  IMAD.MOV.U32 R41, RZ, RZ, R4 ;  /* 0x000000ffff297224 */ /* 0x000fe400078e0004 */
.L_x_36101:
[----:B------:R-:W-:Y:S05]  /*2a4f0*/  BSYNC B1 ;  /* 0x0000000000017941 */ /* 0x000fea0003800000 */
.L_x_36099:
        /* <DEDUP_REMOVED lines=16> */
.L_x_36105:
[----:B------:R-:W-:Y:S05]  /*2a600*/  BSYNC B2 ;  /* 0x0000000000027941 */ /* 0x000fea0003800000 */
.L_x_36104:
        /* <DEDUP_REMOVED lines=44> */
.L_x_36103:
[----:B------:R-:W-:Y:S05]  /*2a8d0*/  BSYNC B1 ;  /* 0x0000000000017941 */ /* 0x000fea0003800000 */
.L_x_36102:
        /* <DEDUP_REMOVED lines=16> */
.L_x_36106:
        /* <DEDUP_REMOVED lines=12> */
.L_x_36109:
[----:B------:R-:W-:Y:S02]  /*2aaa0*/  IMAD.MOV.U32 R10, RZ, RZ, R4 ;  /* 0x000000ffff0a7224 */ /* 0x000fe400078e0004 */
.L_x_36110:
[----:B------:R-:W-:Y:S05]  /*2aab0*/  BSYNC B1 ;  /* 0x0000000000017941 */ /* 0x000fea0003800000 */
.L_x_36108:
        /* <DEDUP_REMOVED lines=16> */
.L_x_36114:
[----:B------:R-:W-:Y:S05]  /*2abc0*/  BSYNC B2 ;  /* 0x0000000000027941 */ /* 0x000fea0003800000 */
.L_x_36113:
        /* <DEDUP_REMOVED lines=44> */
.L_x_36112:
[----:B------:R-:W-:Y:S05]  /*2ae90*/  BSYNC B1 ;  /* 0x0000000000017941 */ /* 0x000fea0003800000 */
.L_x_36111:
        /* <DEDUP_REMOVED lines=10> */
.L_x_36107:
        /* <DEDUP_REMOVED lines=12> */
.L_x_36116:
[----:B------:R-:W-:Y:S02]  /*2b000*/  IMAD.MOV.U32 R45, RZ, RZ, R4 ;  /* 0x000000ffff2d7224 */ /* 0x000fe400078e0004 */
.L_x_36117:
[----:B------:R-:W-:Y:S05]  /*2b010*/  BSYNC B1 ;  /* 0x0000000000017941 */ /* 0x000fea0003800000 */
.L_x_36115:
        /* <DEDUP_REMOVED lines=16> */
.L_x_36121:
[----:B------:R-:W-:Y:S05]  /*2b120*/  BSYNC B2 ;  /* 0x0000000000027941 */ /* 0x000fea0003800000 */
.L_x_36120:
        /* <DEDUP_REMOVED lines=44> */
.L_x_36119:
[----:B------:R-:W-:Y:S05]  /*2b3f0*/  BSYNC B1 ;  /* 0x0000000000017941 */ /* 0x000fea0003800000 */
.L_x_36118:
        /* <DEDUP_REMOVED lines=15> */
.L_x_36122:
        /* <DEDUP_REMOVED lines=12> */
.L_x_36125:
[----:B------:R-:W-:Y:S02]  /*2b5b0*/  IMAD.MOV.U32 R11, RZ, RZ, R4 ;  /* 0x000000ffff0b7224 */ /* 0x000fe400078e0004 */
.L_x_36126:
[----:B------:R-:W-:Y:S05]  /*2b5c0*/  BSYNC B1 ;  /* 0x0000000000017941 */ /* 0x000fea0003800000 */
.L_x_36124:
        /* <DEDUP_REMOVED lines=16> */
.L_x_36130:
[----:B------:R-:W-:Y:S05]  /*2b6d0*/  BSYNC B2 ;  /* 0x0000000000027941 */ /* 0x000fea0003800000 */
.L_x_36129:
        /* <DEDUP_REMOVED lines=44> */
.L_x_36128:
[----:B------:R-:W-:Y:S05]  /*2b9a0*/  BSYNC B1 ;  /* 0x0000000000017941 */ /* 0x000fea0003800000 */
.L_x_36127:
        /* <DEDUP_REMOVED lines=10> */
.L_x_36123:
        /* <DEDUP_REMOVED lines=12> */
.L_x_36132:
[----:B------:R-:W-:Y:S02]  /*2bb10*/  IMAD.MOV.U32 R36, RZ, RZ, R4 ;  /* 0x000000ffff247224 */ /* 0x000fe400078e0004 */
.L_x_36133:
[----:B------:R-:W-:Y:S05]  /*2bb20*/  BSYNC B1 ;  /* 0x0000000000017941 */ /* 0x000fea0003800000 */
.L_x_36131:
        /* <DEDUP_REMOVED lines=16> */
.L_x_36137:
[----:B------:R-:W-:Y:S05]  /*2bc30*/  BSYNC B2 ;  /* 0x0000000000027941 */ /* 0x000fea0003800000 */
.L_x_36136:
        /* <DEDUP_REMOVED lines=44> */
.L_x_36135:
[----:B------:R-:W-:Y:S05]  /*2bf00*/  BSYNC B1 ;  /* 0x0000000000017941 */ /* 0x000fea0003800000 */
.L_x_36134:
        /* <DEDUP_REMOVED lines=15> */
.L_x_36138:
        /* <DEDUP_REMOVED lines=12> */
.L_x_36141:
[----:B------:R-:W-:Y:S02]  /*2c0c0*/  IMAD.MOV.U32 R12, RZ, RZ, R4 ;  /* 0x000000ffff0c7224 */ /* 0x000fe400078e0004 */
.L_x_36142:
[----:B------:R-:W-:Y:S05]  /*2c0d0*/  BSYNC B1 ;  /* 0x0000000000017941 */ /* 0x000fea0003800000 */
.L_x_36140:
        /* <DEDUP_REMOVED lines=16> */
.L_x_36146:
[----:B------:R-:W-:Y:S05]  /*2c1e0*/  BSYNC B2 ;  /* 0x0000000000027941 */ /* 0x000fea0003800000 */
.L_x_36145:
        /* <DEDUP_REMOVED lines=44> */
.L_x_36144:
[----:B------:R-:W-:Y:S05]  /*2c4b0*/  BSYNC B1 ;  /* 0x0000000000017941 */ /* 0x000fea0003800000 */
.L_x_36143:
        /* <DEDUP_REMOVED lines=10> */
.L_x_36139:
        /* <DEDUP_REMOVED lines=12> */
.L_x_36148:
[----:B------:R-:W-:Y:S02]  /*2c620*/  IMAD.MOV.U32 R36, RZ, RZ, R4 ;  /* 0x000000ffff247224 */ /* 0x000fe400078e0004 */
.L_x_36149:
[----:B------:R-:W-:Y:S05]  /*2c630*/  BSYNC B1 ;  /* 0x0000000000017941 */ /* 0x000fea0003800000 */
.L_x_36147:
        /* <DEDUP_REMOVED lines=16> */
.L_x_36153:
[----:B------:R-:W-:Y:S05]  /*2c740*/  BSYNC B2 ;  /* 0x0000000000027941 */ /* 0x000fea0003800000 */
.L_x_36152:
        /* <DEDUP_REMOVED lines=44> */
.L_x_36151:
[----:B------:R-:W-:Y:S05]  /*2ca10*/  BSYNC B1 ;  /* 0x0000000000017941 */ /* 0x000fea0003800000 */
.L_x_36150:
        /* <DEDUP_REMOVED lines=13> */
.L_x_36154:
        /* <DEDUP_REMOVED lines=12> */
.L_x_36157:
[----:B------:R-:W-:Y:S02]  /*2cbb0*/  MOV R13, R4 ;  /* 0x00000004000d7202 */ /* 0x000fe40000000f00 */
.L_x_36158:
[----:B------:R-:W-:Y:S05]  /*2cbc0*/  BSYNC B1 ;  /* 0x0000000000017941 */ /* 0x000fea0003800000 */
.L_x_36156:
        /* <DEDUP_REMOVED lines=16> */
.L_x_36162:
[----:B------:R-:W-:Y:S05]  /*2ccd0*/  BSYNC B2 ;  /* 0x0000000000027941 */ /* 0x000fea0003800000 */
.L_x_36161:
        /* <DEDUP_REMOVED lines=44> */
.L_x_36160:
[----:B------:R-:W-:Y:S05]  /*2cfa0*/  BSYNC B1 ;  /* 0x0000000000017941 */ /* 0x000fea0003800000 */
.L_x_36159:
        /* <DEDUP_REMOVED lines=10> */
.L_x_36155:
        /* <DEDUP_REMOVED lines=12> */
.L_x_36164:
[----:B------:R-:W-:Y:S02]  /*2d110*/  MOV R50, R4 ;  /* 0x0000000400327202 */ /* 0x000fe40000000f00 */
.L_x_36165:
[----:B------:R-:W-:Y:S05]  /*2d120*/  BSYNC B1 ;  /* 0x0000000000017941 */ /* 0x000fea0003800000 */
.L_x_36163:
        /* <DEDUP_REMOVED lines=16> */
.L_x_36169:
[----:B------:R-:W-:Y:S05]  /*2d230*/  BSYNC B2 ;  /* 0x0000000000027941 */ /* 0x000fea0003800000 */
.L_x_36168:
        /* <DEDUP_REMOVED lines=44> */
.L_x_36167:
[----:B------:R-:W-:Y:S05]  /*2d500*/  BSYNC B1 ;  /* 0x0000000000017941 */ /* 0x000fea0003800000 */
.L_x_36166:
        /* <DEDUP_REMOVED lines=13> */
.L_x_36170:
        /* <DEDUP_REMOVED lines=12> */
.L_x_36173:
[----:B------:R-:W-:Y:S02]  /*2d6a0*/  IMAD.MOV.U32 R14, RZ, RZ, R4 ;  /* 0x000000ffff0e7224 */ /* 0x000fe400078e0004 */
.L_x_36174:
[----:B------:R-:W-:Y:S05]  /*2d6b0*/  BSYNC B1 ;  /* 0x0000000000017941 */ /* 0x000fea0003800000 */
.L_x_36172:
        /* <DEDUP_REMOVED lines=16> */
.L_x_36178:
[----:B------:R-:W-:Y:S05]  /*2d7c0*/  BSYNC B2 ;  /* 0x0000000000027941 */ /* 0x000fea0003800000 */
.L_x_36177:
        /* <DEDUP_REMOVED lines=44> */
.L_x_36176:
[----:B------:R-:W-:Y:S05]  /*2da90*/  BSYNC B1 ;  /* 0x0000000000017941 */ /* 0x000fea0003800000 */
.L_x_36175:
        /* <DEDUP_REMOVED lines=10> */
.L_x_36171:
        /* <DEDUP_REMOVED lines=12> */
.L_x_36180:
[----:B------:R-:W-:Y:S02]  /*2dc00*/  IMAD.MOV.U32 R47, RZ, RZ, R4 ;  /* 0x000000ffff2f7224 */ /* 0x000fe400078e0004 */
.L_x_36181:
[----:B------:R-:W-:Y:S05]  /*2dc10*/  BSYNC B1 ;  /* 0x0000000000017941 */ /* 0x000fea0003800000 */
.L_x_36179:
        /* <DEDUP_REMOVED lines=16> */
.L_x_36185:
[----:B------:R-:W-:Y:S05]  /*2dd20*/  BSYNC B2 ;  /* 0x0000000000027941 */ /* 0x000fea0003800000 */
.L_x_36184:
        /* <DEDUP_REMOVED lines=44> */
.L_x_36183:
[----:B------:R-:W-:Y:S05]  /*2dff0*/  BSYNC B1 ;  /* 0x0000000000017941 */ /* 0x000fea0003800000 */
.L_x_36182:
        /* <DEDUP_REMOVED lines=13> */
.L_x_36186:
        /* <DEDUP_REMOVED lines=12> */
.L_x_36189:
[----:B------:R-:W-:Y:S02]  /*2e190*/  IMAD.MOV.U32 R15, RZ, RZ, R4 ;  /* 0x000000ffff0f7224 */ /* 0x000fe400078e0004 */
.L_x_36190:
[----:B------:R-:W-:Y:S05]  /*2e1a0*/  BSYNC B1 ;  /* 0x0000000000017941 */ /* 0x000fea0003800000 */
.L_x_36188:
        /* <DEDUP_REMOVED lines=16> */
.L_x_36194:
[----:B------:R-:W-:Y:S05]  /*2e2b0*/  BSYNC B2 ;  /* 0x0000000000027941 */ /* 0x000fea0003800000 */
.L_x_36193:
        /* <DEDUP_REMOVED lines=44> */
.L_x_36192:
[----:B------:R-:W-:Y:S05]  /*2e580*/  BSYNC B1 ;  /* 0x0000000000017941 */ /* 0x000fea0003800000 */
.L_x_36191:
        /* <DEDUP_REMOVED lines=10> */
.L_x_36187:
        /* <DEDUP_REMOVED lines=12> */
.L_x_36196:
[----:B------:R-:W-:Y:S02]  /*2e6f0*/  IMAD.MOV.U32 R38, RZ, RZ, R4 ;  /* 0x000000ffff267224 */ /* 0x000fe400078e0004 */
.L_x_36197:
[----:B------:R-:W-:Y:S05]  /*2e700*/  BSYNC B1 ;  /* 0x0000000000017941 */ /* 0x000fea0003800000 */
.L_x_36195:
        /* <DEDUP_REMOVED lines=16> */
.L_x_36201:
[----:B------:R-:W-:Y:S05]  /*2e810*/  BSYNC B2 ;  /* 0x0000000000027941 */ /* 0x000fea0003800000 */
.L_x_36200:
        /* <DEDUP_REMOVED lines=44> */
.L_x_36199:
[----:B------:R-:W-:Y:S05]  /*2eae0*/  BSYNC B1 ;  /* 0x0000000000017941 */ /* 0x000fea0003800000 */
.L_x_36198:
        /* <DEDUP_REMOVED lines=13> */
.L_x_36202:
        /* <DEDUP_REMOVED lines=12> */
.L_x_36205:
[----:B------:R-:W-:Y:S02]  /*2ec80*/  IMAD.MOV.U32 R16, RZ, RZ, R4 ;  /* 0x000000ffff107224 */ /* 0x000fe400078e0004 */
.L_x_36206:
[----:B------:R-:W-:Y:S05]  /*2ec90*/  BSYNC B1 ;  /* 0x0000000000017941 */ /* 0x000fea0003800000 */
.L_x_36204:
        /* <DEDUP_REMOVED lines=16> */
.L_x_36210:
[----:B------:R-:W-:Y:S05]  /*2eda0*/  BSYNC B2 ;  /* 0x0000000000027941 */ /* 0x000fea0003800000 */
.L_x_36209:
        /* <DEDUP_REMOVED lines=44> */
.L_x_36208:
[----:B------:R-:W-:Y:S05]  /*2f070*/  BSYNC B1 ;  /* 0x0000000000017941 */ /* 0x000fea0003800000 */
.L_x_36207:
        /* <DEDUP_REMOVED lines=10> */
.L_x_36203:
        /* <DEDUP_REMOVED lines=12> */
.L_x_36212:
[----:B------:R-:W-:Y:S02]  /*2f1e0*/  IMAD.MOV.U32 R38, RZ, RZ, R4 ;  /* 0x000000ffff267224 */ /* 0x000fe400078e0004 */
.L_x_36213:
[----:B------:R-:W-:Y:S05]  /*2f1f0*/  BSYNC B1 ;  /* 0x0000000000017941 */ /* 0x000fea0003800000 */
.L_x_36211:
        /* <DEDUP_REMOVED lines=16> */
.L_x_36217:
[----:B------:R-:W-:Y:S05]  /*2f300*/  BSYNC B2 ;  /* 0x0000000000027941 */ /* 0x000fea0003800000 */
.L_x_36216:
        /* <DEDUP_REMOVED lines=44> */
.L_x_36215:
[----:B------:R-:W-:Y:S05]  /*2f5d0*/  BSYNC B1 ;  /* 0x0000000000017941 */ /* 0x000fea0003800000 */
.L_x_36214:
        /* <DEDUP_REMOVED lines=14> */
.L_x_36218:
        /* <DEDUP_REMOVED lines=12> */
.L_x_36221:
[----:B------:R-:W-:Y:S02]  /*2f780*/  IMAD.MOV.U32 R17, RZ, RZ, R4 ;  /* 0x000000ffff117224 */ /* 0x000fe400078e0004 */
.L_x_36222:
[----:B------:R-:W-:Y:S05]  /*2f790*/  BSYNC B1 ;  /* 0x0000000000017941 */ /* 0x000fea0003800000 */
.L_x_36220:
        /* <DEDUP_REMOVED lines=19> */
.L_x_36226:
[----:B------:R-:W-:Y:S05]  /*2f8d0*/  BSYNC B2 ;  /* 0x0000000000027941 */ /* 0x000fea0003800000 */
.L_x_36225:
        /* <DEDUP_REMOVED lines=44> */
.L_x_36224:
[----:B------:R-:W-:Y:S05]  /*2fba0*/  BSYNC B1 ;  /* 0x0000000000017941 */ /* 0x000fea0003800000 */
.L_x_36223:
        /* <DEDUP_REMOVED lines=10> */
.L_x_36219:
        /* <DEDUP_REMOVED lines=48> */
.L_x_36227:
        /* <DEDUP_REMOVED lines=19> */
.L_x_36229:
[----:B------:R-:W-:Y:S02]  /*30080*/  IMAD.MOV.U32 R54, RZ, RZ, R4 ;  /* 0x000000ffff367224 */ /* 0x000fe400078e0004 */
.L_x_36230:
[----:B------:R-:W-:Y:S05]  /*30090*/  BSYNC B1 ;  /* 0x0000000000017941 */ /* 0x000fea0003800000 */
.L_x_36228:
        /* <DEDUP_REMOVED lines=16> */
.L_x_36234:
[----:B------:R-:W-:Y:S05]  /*301a0*/  BSYNC B2 ;  /* 0x0000000000027941 */ /* 0x000fea0003800000 */
.L_x_36233:
        /* <DEDUP_REMOVED lines=44> */
.L_x_36232:
[----:B------:R-:W-:Y:S05]  /*30470*/  BSYNC B1 ;  /* 0x0000000000017941 */ /* 0x000fea0003800000 */
.L_x_36231:
        /* <DEDUP_REMOVED lines=16> */
.L_x_36235:
        /* <DEDUP_REMOVED lines=12> */
.L_x_36238:
[----:B------:R-:W-:Y:S02]  /*30640*/  IMAD.MOV.U32 R10, RZ, RZ, R4 ;  /* 0x000000ffff0a7224 */ /* 0x000fe400078e0004 */
.L_x_36239:
[----:B------:R-:W-:Y:S05]  /*30650*/  BSYNC B1 ;  /* 0x0000000000017941 */ /* 0x000fea0003800000 */
.L_x_36237:
        /* <DEDUP_REMOVED lines=16> */
.L_x_36243:
[----:B------:R-:W-:Y:S05]  /*30760*/  BSYNC B2 ;  /* 0x0000000000027941 */ /* 0x000fea0003800000 */
.L_x_36242:
        /* <DEDUP_REMOVED lines=44> */
.L_x_36241:
[----:B------:R-:W-:Y:S05]  /*30a30*/  BSYNC B1 ;  /* 0x0000000000017941 */ /* 0x000fea0003800000 */
.L_x_36240:
        /* <DEDUP_REMOVED lines=10> */
.L_x_36236:
        /* <DEDUP_REMOVED lines=12> */
.L_x_36245:
[----:B------:R-:W-:Y:S02]  /*30ba0*/  IMAD.MOV.U32 R51, RZ, RZ, R4 ;  /* 0x000000ffff337224 */ /* 0x000fe400078e0004 */
.L_x_36246:
[----:B------:R-:W-:Y:S05]  /*30bb0*/  BSYNC B1 ;  /* 0x0000000000017941 */ /* 0x000fea0003800000 */
.L_x_36244:
        /* <DEDUP_REMOVED lines=16> */
.L_x_36250:
[----:B------:R-:W-:Y:S05]  /*30cc0*/  BSYNC B2 ;  /* 0x0000000000027941 */ /* 0x000fea0003800000 */
.L_x_36249:
        /* <DEDUP_REMOVED lines=44> */
.L_x_36248:
[----:B------:R-:W-:Y:S05]  /*30f90*/  BSYNC B1 ;  /* 0x0000000000017941 */ /* 0x000fea0003800000 */
.L_x_36247:
        /* <DEDUP_REMOVED lines=15> */
.L_x_36251:
        /* <DEDUP_REMOVED lines=12> */
.L_x_36254:
[----:B------:R-:W-:Y:S02]  /*31150*/  IMAD.MOV.U32 R11, RZ, RZ, R4 ;  /* 0x000000ffff0b7224 */ /* 0x000fe400078e0004 */
.L_x_36255:
[----:B------:R-:W-:Y:S05]  /*31160*/  BSYNC B1 ;  /* 0x0000000000017941 */ /* 0x000fea0003800000 */
.L_x_36253:
        /* <DEDUP_REMOVED lines=16> */
.L_x_36259:
[----:B------:R-:W-:Y:S05]  /*31270*/  BSYNC B2 ;  /* 0x0000000000027941 */ /* 0x000fea0003800000 */
.L_x_36258:
        /* <DEDUP_REMOVED lines=44> */
.L_x_36257:
[----:B------:R-:W-:Y:S05]  /*31540*/  BSYNC B1 ;  /* 0x0000000000017941 */ /* 0x000fea0003800000 */
.L_x_36256:
        /* <DEDUP_REMOVED lines=10> */
.L_x_36252:
        /* <DEDUP_REMOVED lines=12> */
.L_x_36261:
[----:B------:R-:W-:Y:S02]  /*316b0*/  IMAD.MOV.U32 R36, RZ, RZ, R4 ;  /* 0x000000ffff247224 */ /* 0x000fe400078e0004 */
.L_x_36262:
[----:B------:R-:W-:Y:S05]  /*316c0*/  BSYNC B1 ;  /* 0x0000000000017941 */ /* 0x000fea0003800000 */
.L_x_36260:
        /* <DEDUP_REMOVED lines=16> */
.L_x_36266:
[----:B------:R-:W-:Y:S05]  /*317d0*/  BSYNC B2 ;  /* 0x0000000000027941 */ /* 0x000fea0003800000 */
.L_x_36265:
        /* <DEDUP_REMOVED lines=44> */
.L_x_36264:
[----:B------:R-:W-:Y:S05]  /*31aa0*/  BSYNC B1 ;  /* 0x0000000000017941 */ /* 0x000fea0003800000 */
.L_x_36263:
        /* <DEDUP_REMOVED lines=15> */
.L_x_36267:
        /* <DEDUP_REMOVED lines=12> */
.L_x_36270:
[----:B------:R-:W-:Y:S02]  /*31c60*/  MOV R12, R4 ;  /* 0x00000004000c7202 */ /* 0x000fe40000000f00 */
.L_x_36271:
[----:B------:R-:W-:Y:S05]  /*31c70*/  BSYNC B1 ;  /* 0x0000000000017941 */ /* 0x000fea0003800000 */
.L_x_36269:
        /* <DEDUP_REMOVED lines=16> */
.L_x_36275:
[----:B------:R-:W-:Y:S05]  /*31d80*/  BSYNC B2 ;  /* 0x0000000000027941 */ /* 0x000fea0003800000 */
.L_x_36274:
        /* <DEDUP_REMOVED lines=44> */
.L_x_36273:
[----:B------:R-:W-:Y:S05]  /*32050*/  BSYNC B1 ;  /* 0x0000000000017941 */ /* 0x000fea0003800000 */
.L_x_36272:
        /* <DEDUP_REMOVED lines=10> */
.L_x_36268:
        /* <DEDUP_REMOVED lines=12> */
.L_x_36277:
[----:B------:R-:W-:Y:S02]  /*321c0*/  MOV R36, R4 ;  /* 0x0000000400247202 */ /* 0x000fe40000000f00 */
.L_x_36278:
[----:B------:R-:W-:Y:S05]  /*321d0*/  BSYNC B1 ;  /* 0x0000000000017941 */ /* 0x000fea0003800000 */
.L_x_36276:
        /* <DEDUP_REMOVED lines=16> */
.L_x_36282:
[----:B------:R-:W-:Y:S05]  /*322e0*/  BSYNC B2 ;  /* 0x0000000000027941 */ /* 0x000fea0003800000 */
.L_x_36281:
        /* <DEDUP_REMOVED lines=44> */
.L_x_36280:
[----:B------:R-:W-:Y:S05]  /*325b0*/  BSYNC B1 ;  /* 0x0000000000017941 */ /* 0x000fea0003800000 */
.L_x_36279:
        /* <DEDUP_REMOVED lines=13> */
.L_x_36283:
        /* <DEDUP_REMOVED lines=12> */
.L_x_36286:
[----:B------:R-:W-:Y:S02]  /*32750*/  IMAD.MOV.U32 R13, RZ, RZ, R4 ;  /* 0x000000ffff0d7224 */ /* 0x000fe400078e0004 */
.L_x_36287:
[----:B------:R-:W-:Y:S05]  /*32760*/  BSYNC B1 ;  /* 0x0000000000017941 */ /* 0x000fea0003800000 */
.L_x_36285:
        /* <DEDUP_REMOVED lines=16> */
.L_x_36291:
[----:B------:R-:W-:Y:S05]  /*32870*/  BSYNC B2 ;  /* 0x0000000000027941 */ /* 0x000fea0003800000 */
.L_x_36290:
        /* <DEDUP_REMOVED lines=44> */
.L_x_36289:
[----:B------:R-:W-:Y:S05]  /*32b40*/  BSYNC B1 ;  /* 0x0000000000017941 */ /* 0x000fea0003800000 */
.L_x_36288:
        /* <DEDUP_REMOVED lines=10> */
.L_x_36284:
        /* <DEDUP_REMOVED lines=12> */
.L_x_36293:
[----:B------:R-:W-:Y:S02]  /*32cb0*/  IMAD.MOV.U32 R54, RZ, RZ, R4 ;  /* 0x000000ffff367224 */ /* 0x000fe400078e0004 */
.L_x_36294:
[----:B------:R-:W-:Y:S05]  /*32cc0*/  BSYNC B1 ;  /* 0x0000000000017941 */ /* 0x000fea0003800000 */
.L_x_36292:
        /* <DEDUP_REMOVED lines=16> */
.L_x_36298:
[----:B------:R-:W-:Y:S05]  /*32dd0*/  BSYNC B2 ;  /* 0x0000000000027941 */ /* 0x000fea0003800000 */
.L_x_36297:
        /* <DEDUP_REMOVED lines=44> */
.L_x_36296:
[----:B------:R-:W-:Y:S05]  /*330a0*/  BSYNC B1 ;  /* 0x0000000000017941 */ /* 0x000fea0003800000 */
.L_x_36295:
        /* <DEDUP_REMOVED lines=13> */
.L_x_36299:
        /* <DEDUP_REMOVED lines=12> */
.L_x_36302:
[----:B------:R-:W-:Y:S02]  /*33240*/  IMAD.MOV.U32 R14, RZ, RZ, R4 ;  /* 0x000000ffff0e7224 */ /* 0x000fe400078e0004 */
.L_x_36303:
[----:B------:R-:W-:Y:S05]  /*33250*/  BSYNC B1 ;  /* 0x0000000000017941 */ /* 0x000fea0003800000 */
.L_x_36301:
        /* <DEDUP_REMOVED lines=16> */
.L_x_36307:
[----:B------:R-:W-:Y:S05]  /*33360*/  BSYNC B2 ;  /* 0x0000000000027941 */ /* 0x000fea0003800000 */
.L_x_36306:
        /* <DEDUP_REMOVED lines=44> */
.L_x_36305:
[----:B------:R-:W-:Y:S05]  /*33630*/  BSYNC B1 ;  /* 0x0000000000017941 */ /* 0x000fea0003800000 */
.L_x_36304:
        /* <DEDUP_REMOVED lines=10> */
.L_x_36300:
        /* <DEDUP_REMOVED lines=12> */
.L_x_36309:
[----:B------:R-:W-:Y:S02]  /*337a0*/  IMAD.MOV.U32 R66, RZ, RZ, R4 ;  /* 0x000000ffff427224 */ /* 0x000fe400078e0004 */
.L_x_36310:
[----:B------:R-:W-:Y:S05]  /*337b0*/  BSYNC B1 ;  /* 0x0000000000017941 */ /* 0x000fea0003800000 */
.L_x_36308:
        /* <DEDUP_REMOVED lines=16> */
.L_x_36314:
[----:B------:R-:W-:Y:S05]  /*338c0*/  BSYNC B2 ;  /* 0x0000000000027941 */ /* 0x000fea0003800000 */
.L_x_36313:
        /* <DEDUP_REMOVED lines=44> */
.L_x_36312:
[----:B------:R-:W-:Y:S05]  /*33b90*/  BSYNC B1 ;  /* 0x0000000000017941 */ /* 0x000fea0003800000 */
.L_x_36311:
        /* <DEDUP_REMOVED lines=13> */
.L_x_36315:
        /* <DEDUP_REMOVED lines=12> */
.L_x_36318:
[----:B------:R-:W-:Y:S02]  /*33d30*/  IMAD.MOV.U32 R15, RZ, RZ, R4 ;  /* 0x000000ffff0f7224 */ /* 0x000fe400078e0004 */
.L_x_36319:
[----:B------:R-:W-:Y:S05]  /*33d40*/  BSYNC B1 ;  /* 0x0000000000017941 */ /* 0x000fea0003800000 */
.L_x_36317:
        /* <DEDUP_REMOVED lines=16> */
.L_x_36323:
[----:B------:R-:W-:Y:S05]  /*33e50*/  BSYNC B2 ;  /* 0x0000000000027941 */ /* 0x000fea0003800000 */
.L_x_36322:
        /* <DEDUP_REMOVED lines=44> */
.L_x_36321:
[----:B------:R-:W-:Y:S05]  /*34120*/  BSYNC B1 ;  /* 0x0000000000017941 */ /* 0x000fea0003800000 */
.L_x_36320:
        /* <DEDUP_REMOVED lines=10> */
.L_x_36316:
        /* <DEDUP_REMOVED lines=12> */
.L_x_36325:
[----:B------:R-:W-:Y:S02]  /*34290*/  IMAD.MOV.U32 R38, RZ, RZ, R4 ;  /* 0x000000ffff267224 */ /* 0x000fe400078e0004 */
.L_x_36326:
[----:B------:R-:W-:Y:S05]  /*342a0*/  BSYNC B1 ;  /* 0x0000000000017941 */ /* 0x000fea0003800000 */
.L_x_36324:
        /* <DEDUP_REMOVED lines=16> */
.L_x_36330:
[----:B------:R-:W-:Y:S05]  /*343b0*/  BSYNC B2 ;  /* 0x0000000000027941 */ /* 0x000fea0003800000 */
.L_x_36329:
        /* <DEDUP_REMOVED lines=44> */
.L_x_36328:
[----:B------:R-:W-:Y:S05]  /*34680*/  BSYNC B1 ;  /* 0x0000000000017941 */ /* 0x000fea0003800000 */
.L_x_36327:
        /* <DEDUP_REMOVED lines=13> */
.L_x_36331:
        /* <DEDUP_REMOVED lines=12> */
.L_x_36334:
[----:B------:R-:W-:Y:S02]  /*34820*/  IMAD.MOV.U32 R16, RZ, RZ, R4 ;  /* 0x000000ffff107224 */ /* 0x000fe400078e0004 */
.L_x_36335:
[----:B------:R-:W-:Y:S05]  /*34830*/  BSYNC B1 ;  /* 0x0000000000017941 */ /* 0x000fea0003800000 */
.L_x_36333:
        /* <DEDUP_REMOVED lines=16> */
.L_x_36339:
[----:B------:R-:W-:Y:S05]  /*34940*/  BSYNC B2 ;  /* 0x0000000000027941 */ /* 0x000fea0003800000 */
.L_x_36338:
        /* <DEDUP_REMOVED lines=44> */
.L_x_36337:
[----:B------:R-:W-:Y:S05]  /*34c10*/  BSYNC B1 ;  /* 0x0000000000017941 */ /* 0x000fea0003800000 */
.L_x_36336:
        /* <DEDUP_REMOVED lines=10> */
.L_x_36332:
        /* <DEDUP_REMOVED lines=12> */
.L_x_36341:
[----:B------:R-:W-:Y:S02]  /*34d80*/  IMAD.MOV.U32 R38, RZ, RZ, R4 ;  /* 0x000000ffff267224 */ /* 0x000fe400078e0004 */
.L_x_36342:
[----:B------:R-:W-:Y:S05]  /*34d90*/  BSYNC B1 ;  /* 0x0000000000017941 */ /* 0x000fea0003800000 */
.L_x_36340:
        /* <DEDUP_REMOVED lines=16> */
.L_x_36346:
[----:B------:R-:W-:Y:S05]  /*34ea0*/  BSYNC B2 ;  /* 0x0000000000027941 */ /* 0x000fea0003800000 */
.L_x_36345:
        /* <DEDUP_REMOVED lines=44> */
.L_x_36344:
[----:B------:R-:W-:Y:S05]  /*35170*/  BSYNC B1 ;  /* 0x0000000000017941 */ /* 0x000fea0003800000 */
.L_x_36343:
        /* <DEDUP_REMOVED lines=14> */
.L_x_36347:
        /* <DEDUP_REMOVED lines=12> */
.L_x_36350:
[----:B------:R-:W-:Y:S02]  /*35320*/  MOV R17, R4 ;  /* 0x0000000400117202 */ /* 0x000fe40000000f00 */
.L_x_36351:
[----:B------:R-:W-:Y:S05]  /*35330*/  BSYNC B1 ;  /* 0x0000000000017941 */ /* 0x000fea0003800000 */
.L_x_36349:
        /* <DEDUP_REMOVED lines=19> */
.L_x_36355:
[----:B------:R-:W-:Y:S05]  /*35470*/  BSYNC B2 ;  /* 0x0000000000027941 */ /* 0x000fea0003800000 */
.L_x_36354:
        /* <DEDUP_REMOVED lines=44> */
.L_x_36353:
[----:B------:R-:W-:Y:S05]  /*35740*/  BSYNC B1 ;  /* 0x0000000000017941 */ /* 0x000fea0003800000 */
.L_x_36352:
        /* <DEDUP_REMOVED lines=10> */
.L_x_36348:
        /* <DEDUP_REMOVED lines=49> */
.L_x_36356:
        /* <DEDUP_REMOVED lines=18> */
.L_x_36358:
[----:B------:R-:W-:Y:S02]  /*35c20*/  IMAD.MOV.U32 R67, RZ, RZ, R4 ;  /* 0x000000ffff437224 */ /* 0x000fe400078e0004 */
.L_x_36359:
[----:B------:R-:W-:Y:S05]  /*35c30*/  BSYNC B1 ;  /* 0x0000000000017941 */ /* 0x000fea0003800000 */
.L_x_36357:
        /* <DEDUP_REMOVED lines=16> */
.L_x_36363:
[----:B------:R-:W-:Y:S05]  /*35d40*/  BSYNC B2 ;  /* 0x0000000000027941 */ /* 0x000fea0003800000 */
.L_x_36362:
        /* <DEDUP_REMOVED lines=44> */
.L_x_36361:
[----:B------:R-:W-:Y:S05]  /*36010*/  BSYNC B1 ;  /* 0x0000000000017941 */ /* 0x000fea0003800000 */
.L_x_36360:
        /* <DEDUP_REMOVED lines=16> */
.L_x_36364:
        /* <DEDUP_REMOVED lines=12> */
.L_x_36367:
[----:B------:R-:W-:Y:S02]  /*361e0*/  IMAD.MOV.U32 R10, RZ, RZ, R4 ;  /* 0x000000ffff0a7224 */ /* 0x000fe400078e0004 */
.L_x_36368:
[----:B------:R-:W-:Y:S05]  /*361f0*/  BSYNC B1 ;  /* 0x0000000000017941 */ /* 0x000fea0003800000 */
.L_x_36366:
        /* <DEDUP_REMOVED lines=16> */
.L_x_36372:
[----:B------:R-:W-:Y:S05]  /*36300*/  BSYNC B2 ;  /* 0x0000000000027941 */ /* 0x000fea0003800000 */
.L_x_36371:
        /* <DEDUP_REMOVED lines=44> */
.L_x_36370:
[----:B------:R-:W-:Y:S05]  /*365d0*/  BSYNC B1 ;  /* 0x0000000000017941 */ /* 0x000fea0003800000 */
.L_x_36369:
        /* <DEDUP_REMOVED lines=10> */
.L_x_36365:
        /* <DEDUP_REMOVED lines=12> */
.L_x_36374:
[----:B------:R-:W-:Y:S02]  /*36740*/  IMAD.MOV.U32 R74, RZ, RZ, R4 ;  /* 0x000000ffff4a7224 */ /* 0x000fe400078e0004 */
.L_x_36375:
[----:B------:R-:W-:Y:S05]  /*36750*/  BSYNC B1 ;  /* 0x0000000000017941 */ /* 0x000fea0003800000 */
.L_x_36373:
        /* <DEDUP_REMOVED lines=16> */
.L_x_36379:
[----:B------:R-:W-:Y:S05]  /*36860*/  BSYNC B2 ;  /* 0x0000000000027941 */ /* 0x000fea0003800000 */
.L_x_36378:
        /* <DEDUP_REMOVED lines=44> */
.L_x_36377:
[----:B------:R-:W-:Y:S05]  /*36b30*/  BSYNC B1 ;  /* 0x0000000000017941 */ /* 0x000fea0003800000 */
.L_x_36376:
        /* <DEDUP_REMOVED lines=15> */
.L_x_36380:
        /* <DEDUP_REMOVED lines=12> */
.L_x_36383:
[----:B------:R-:W-:Y:S02]  /*36cf0*/  MOV R11, R4 ;  /* 0x00000004000b7202 */ /* 0x000fe40000000f00 */
.L_x_36384:
[----:B------:R-:W-:Y:S05]  /*36d00*/  BSYNC B1 ;  /* 0x0000000000017941 */ /* 0x000fea0003800000 */
.L_x_36382:
        /* <DEDUP_REMOVED lines=16> */
.L_x_36388:
[----:B------:R-:W-:Y:S05]  /*36e10*/  BSYNC B2 ;  /* 0x0000000000027941 */ /* 0x000fea0003800000 */
.L_x_36387:
        /* <DEDUP_REMOVED lines=44> */
.L_x_36386:
[----:B------:R-:W-:Y:S05]  /*370e0*/  BSYNC B1 ;  /* 0x0000000000017941 */ /* 0x000fea0003800000 */
.L_x_36385:
        /* <DEDUP_REMOVED lines=10> */
.L_x_36381:
        /* <DEDUP_REMOVED lines=12> */
.L_x_36390:
[----:B------:R-:W-:Y:S02]  /*37250*/  MOV R36, R4 ;  /* 0x0000000400247202 */ /* 0x000fe40000000f00 */
.L_x_36391:
[----:B------:R-:W-:Y:S05]  /*37260*/  BSYNC B1 ;  /* 0x0000000000017941 */ /* 0x000fea0003800000 */
.L_x_36389:
        /* <DEDUP_REMOVED lines=16> */
.L_x_36395:
[----:B------:R-:W-:Y:S05]  /*37370*/  BSYNC B2 ;  /* 0x0000000000027941 */ /* 0x000fea0003800000 */
.L_x_36394:
        /* <DEDUP_REMOVED lines=44> */
.L_x_36393:
[----:B------:R-:W-:Y:S05]  /*37640*/  BSYNC B1 ;  /* 0x0000000000017941 */ /* 0x000fea0003800000 */
.L_x_36392:
        /* <DEDUP_REMOVED lines=15> */
.L_x_36396:
        /* <DEDUP_REMOVED lines=12> */
.L_x_36399:
[----:B------:R-:W-:Y:S02]  /*37800*/  IMAD.MOV.U32 R12, RZ, RZ, R4 ;  /* 0x000000ffff0c7224 */ /* 0x000fe400078e0004 */
.L_x_36400:
[----:B------:R-:W-:Y:S05]  /*37810*/  BSYNC B1 ;  /* 0x0000000000017941 */ /* 0x000fea0003800000 */
.L_x_36398:
        /* <DEDUP_REMOVED lines=16> */
.L_x_36404:
[----:B------:R-:W-:Y:S05]  /*37920*/  BSYNC B2 ;  /* 0x0000000000027941 */ /* 0x000fea0003800000 */
.L_x_36403:
        /* <DEDUP_REMOVED lines=44> */
.L_x_36402:
[----:B------:R-:W-:Y:S05]  /*37bf0*/  BSYNC B1 ;  /* 0x0000000000017941 */ /* 0x000fea0003800000 */
.L_x_36401:
        /* <DEDUP_REMOVED lines=10> */
.L_x_36397:
        /* <DEDUP_REMOVED lines=12> */
.L_x_36406:
[----:B------:R-:W-:Y:S02]  /*37d60*/  IMAD.MOV.U32 R36, RZ, RZ, R4 ;  /* 0x000000ffff247224 */ /* 0x000fe400078e0004 */
.L_x_36407:
[----:B------:R-:W-:Y:S05]  /*37d70*/  BSYNC B1 ;  /* 0x0000000000017941 */ /* 0x000fea0003800000 */
.L_x_36405:
        /* <DEDUP_REMOVED lines=16> */
.L_x_36411:
[----:B------:R-:W-:Y:S05]  /*37e80*/  BSYNC B2 ;  /* 0x0000000000027941 */ /* 0x000fea0003800000 */
.L_x_36410:
        /* <DEDUP_REMOVED lines=44> */
.L_x_36409:
[----:B------:R-:W-:Y:S05]  /*38150*/  BSYNC B1 ;  /* 0x0000000000017941 */ /* 0x000fea0003800000 */
.L_x_36408:
        /* <DEDUP_REMOVED lines=13> */
.L_x_36412:
        /* <DEDUP_REMOVED lines=12> */
.L_x_36415:
[----:B------:R-:W-:Y:S02]  /*382f0*/  IMAD.MOV.U32 R13, RZ, RZ, R4 ;  /* 0x000000ffff0d7224 */ /* 0x000fe400078e0004 */
.L_x_36416:
[----:B------:R-:W-:Y:S05]  /*38300*/  BSYNC B1 ;  /* 0x0000000000017941 */ /* 0x000fea0003800000 */
.L_x_36414:
        /* <DEDUP_REMOVED lines=16> */
.L_x_36420:
[----:B------:R-:W-:Y:S05]  /*38410*/  BSYNC B2 ;  /* 0x0000000000027941 */ /* 0x000fea0003800000 */
.L_x_36419:
        /* <DEDUP_REMOVED lines=44> */
.L_x_36418:
[----:B------:R-:W-:Y:S05]  /*386e0*/  BSYNC B1 ;  /* 0x0000000000017941 */ /* 0x000fea0003800000 */
.L_x_36417:
        /* <DEDUP_REMOVED lines=10> */
.L_x_36413:
        /* <DEDUP_REMOVED lines=12> */
.L_x_36422:
[----:B------:R-:W-:Y:S02]  /*38850*/  IMAD.MOV.U32 R71, RZ, RZ, R4 ;  /* 0x000000ffff477224 */ /* 0x000fe400078e0004 */
.L_x_36423:
[----:B------:R-:W-:Y:S05]  /*38860*/  BSYNC B1 ;  /* 0x0000000000017941 */ /* 0x000fea0003800000 */
.L_x_36421:
        /* <DEDUP_REMOVED lines=16> */
.L_x_36427:
[----:B------:R-:W-:Y:S05]  /*38970*/  BSYNC B2 ;  /* 0x0000000000027941 */ /* 0x000fea0003800000 */
.L_x_36426:
        /* <DEDUP_REMOVED lines=44> */
.L_x_36425:
[----:B------:R-:W-:Y:S05]  /*38c40*/  BSYNC B1 ;  /* 0x0000000000017941 */ /* 0x000fea0003800000 */
.L_x_36424:
        /* <DEDUP_REMOVED lines=13> */
.L_x_36428:
        /* <DEDUP_REMOVED lines=12> */
.L_x_36431:
[----:B------:R-:W-:Y:S02]  /*38de0*/  IMAD.MOV.U32 R14, RZ, RZ, R4 ;  /* 0x000000ffff0e7224 */ /* 0x000fe400078e0004 */
.L_x_36432:
[----:B------:R-:W-:Y:S05]  /*38df0*/  BSYNC B1 ;  /* 0x0000000000017941 */ /* 0x000fea0003800000 */
.L_x_36430:
        /* <DEDUP_REMOVED lines=16> */
.L_x_36436:
[----:B------:R-:W-:Y:S05]  /*38f00*/  BSYNC B2 ;  /* 0x0000000000027941 */ /* 0x000fea0003800000 */
.L_x_36435:
        /* <DEDUP_REMOVED lines=39> */
[----:B------:R-:W-:Y:S02]  /*39180*/  LOP3.LUT R2, R73, UR29, R74, 0x96, !PT ;  /* 0x0000001d49027c12 */ /* 0x000fe4000f8e964a */
[----:B------:R-:W-:Y:S01]  /*39190*/  MOV R6, R72 ;  /* 0x0000004800067202 */ /* 0x000fe20000000f00 */
[----:B------:R-:W-:-:S04]  /*391a0*/  IMAD.WIDE.U32 R72, R0, -0x326172a9, RZ ;  /* 0xcd9e8d5700487825 */ /* 0x000fc800078e00ff */
[----:B------:R-:W-:Y:S01]  /*391b0*/  IMAD.MOV.U32 R4, RZ, RZ, R72 ;  /* 0x000000ffff047224 */ /* 0x000fe200078e0048 */
[----:B------:R-:W-:Y:S02]  /*391c0*/  LOP3.LUT R0, R73, UR28, R36, 0x96, !PT ;  /* 0x0000001c49007c12 */ /* 0x000fe4000f8e9624 */
.L_x_36434:
[----:B------:R-:W-:Y:S05]  /*391d0*/  BSYNC B1 ;  /* 0x0000000000017941 */ /* 0x000fea0003800000 */
.L_x_36433:
        /* <DEDUP_REMOVED lines=10> */
.L_x_36429:
        /* <DEDUP_REMOVED lines=12> */
.L_x_36438:
[----:B------:R-:W-:Y:S02]  /*39340*/  IMAD.MOV.U32 R78, RZ, RZ, R4 ;  /* 0x000000ffff4e7224 */ /* 0x000fe400078e0004 */
.L_x_36439:
[----:B------:R-:W-:Y:S05]  /*39350*/  BSYNC B1 ;  /* 0x0000000000017941 */ /* 0x000fea0003800000 */
.L_x_36437:
        /* <DEDUP_REMOVED lines=16> */
.L_x_36443:
[----:B------:R-:W-:Y:S05]  /*39460*/  BSYNC B2 ;  /* 0x0000000000027941 */ /* 0x000fea0003800000 */
.L_x_36442:
        /* <DEDUP_REMOVED lines=44> */
.L_x_36441:
[----:B------:R-:W-:Y:S05]  /*39730*/  BSYNC B1 ;  /* 0x0000000000017941 */ /* 0x000fea0003800000 */
.L_x_36440:
        /* <DEDUP_REMOVED lines=13> */
.L_x_36444:
        /* <DEDUP_REMOVED lines=12> */
.L_x_36447:
[----:B------:R-:W-:Y:S02]  /*398d0*/  IMAD.MOV.U32 R15, RZ, RZ, R4 ;  /* 0x000000ffff0f7224 */ /* 0x000fe400078e0004 */
.L_x_36448:
[----:B------:R-:W-:Y:S05]  /*398e0*/  BSYNC B1 ;  /* 0x0000000000017941 */ /* 0x000fea0003800000 */
.L_x_36446:
        /* <DEDUP_REMOVED lines=16> */
.L_x_36452:
[----:B------:R-:W-:Y:S05]  /*399f0*/  BSYNC B2 ;  /* 0x0000000000027941 */ /* 0x000fea0003800000 */
.L_x_36451:
        /* <DEDUP_REMOVED lines=44> */
.L_x_36450:
[----:B------:R-:W-:Y:S05]  /*39cc0*/  BSYNC B1 ;  /* 0x0000000000017941 */ /* 0x000fea0003800000 */
.L_x_36449:
        /* <DEDUP_REMOVED lines=10> */
.L_x_36445:
        /* <DEDUP_REMOVED lines=12> */
.L_x_36454:
[----:B------:R-:W-:Y:S02]  /*39e30*/  IMAD.MOV.U32 R38, RZ, RZ, R4 ;  /* 0x000000ffff267224 */ /* 0x000fe400078e0004 */
.L_x_36455:
[----:B------:R-:W-:Y:S05]  /*39e40*/  BSYNC B1 ;  /* 0x0000000000017941 */ /* 0x000fea0003800000 */
.L_x_36453:
        /* <DEDUP_REMOVED lines=16> */
.L_x_36459:
[----:B------:R-:W-:Y:S05]  /*39f50*/  BSYNC B2 ;  /* 0x0000000000027941 */ /* 0x000fea0003800000 */
.L_x_36458:
        /* <DEDUP_REMOVED lines=44> */
.L_x_36457:
[----:B------:R-:W-:Y:S05]  /*3a220*/  BSYNC B1 ;  /* 0x0000000000017941 */ /* 0x000fea0003800000 */
.L_x_36456:
        /* <DEDUP_REMOVED lines=13> */
.L_x_36460:
        /* <DEDUP_REMOVED lines=12> */
.L_x_36463:
[----:B------:R-:W-:Y:S02]  /*3a3c0*/  MOV R16, R4 ;  /* 0x0000000400107202 */ /* 0x000fe40000000f00 */
.L_x_36464:
[----:B------:R-:W-:Y:S05]  /*3a3d0*/  BSYNC B1 ;  /* 0x0000000000017941 */ /* 0x000fea0003800000 */
.L_x_36462:
        /* <DEDUP_REMOVED lines=16> */
.L_x_36468:
[----:B------:R-:W-:Y:S05]  /*3a4e0*/  BSYNC B2 ;  /* 0x0000000000027941 */ /* 0x000fea0003800000 */
.L_x_36467:
        /* <DEDUP_REMOVED lines=44> */
.L_x_36466:
[----:B------:R-:W-:Y:S05]  /*3a7b0*/  BSYNC B1 ;  /* 0x0000000000017941 */ /* 0x000fea0003800000 */
.L_x_36465:
        /* <DEDUP_REMOVED lines=10> */
.L_x_36461:
        /* <DEDUP_REMOVED lines=12> */
.L_x_36470:
[----:B------:R-:W-:Y:S02]  /*3a920*/  MOV R38, R4 ;  /* 0x0000000400267202 */ /* 0x000fe40000000f00 */
.L_x_36471:
[----:B------:R-:W-:Y:S05]  /*3a930*/  BSYNC B1 ;  /* 0x0000000000017941 */ /* 0x000fea0003800000 */
.L_x_36469:
        /* <DEDUP_REMOVED lines=16> */
.L_x_36475:
[----:B------:R-:W-:Y:S05]  /*3aa40*/  BSYNC B2 ;  /* 0x0000000000027941 */ /* 0x000fea0003800000 */
.L_x_36474:
        /* <DEDUP_REMOVED lines=44> */
.L_x_36473:
[----:B------:R-:W-:Y:S05]  /*3ad10*/  BSYNC B1 ;  /* 0x0000000000017941 */ /* 0x000fea0003800000 */
.L_x_36472:
        /* <DEDUP_REMOVED lines=14> */
.L_x_36476:
        /* <DEDUP_REMOVED lines=12> */
.L_x_36479:
[----:B------:R-:W-:Y:S02]  /*3aec0*/  IMAD.MOV.U32 R17, RZ, RZ, R4 ;  /* 0x000000ffff117224 */ /* 0x000fe400078e0004 */
.L_x_36480:
[----:B------:R-:W-:Y:S05]  /*3aed0*/  BSYNC B1 ;  /* 0x0000000000017941 */ /* 0x000fea0003800000 */
.L_x_36478:
        /* <DEDUP_REMOVED lines=19> */
.L_x_36484:
[----:B------:R-:W-:Y:S05]  /*3b010*/  BSYNC B2 ;  /* 0x0000000000027941 */ /* 0x000fea0003800000 */
.L_x_36483:
        /* <DEDUP_REMOVED lines=44> */
.L_x_36482:
[----:B------:R-:W-:Y:S05]  /*3b2e0*/  BSYNC B1 ;  /* 0x0000000000017941 */ /* 0x000fea0003800000 */
.L_x_36481:
        /* <DEDUP_REMOVED lines=10> */
.L_x_36477:
[----:B------:R-:W-:Y:S01]  /*3b390*/  IMAD.WIDE.U32 R76, R86, R124, c[0x0][0x188] ;  /* 0x00006200564c7625 */ /* 0x000fe200078e007c */
[----:B------:R-:W-:Y:S02]  /*3b3a0*/  F2FP.PACK_AB R39, R72, R75 ;  /* 0x0000004b4827723e */ /* 0x000fe400000000ff */
[----:B------:R-:W-:Y:S01]  /*3b3b0*/  F2FP.PACK_AB R38, R74, R71 ;  /* 0x000000474a26723e */ /* 0x000fe200000000ff */
[----:B------:R-:W-:Y:S01]  /*3b3c0*/  IMAD.MOV.U32 R79, RZ, RZ, 0x8 ;  /* 0x00000008ff4f7424 */ /* 0x000fe200078e00ff */
[----:B------:R-:W-:Y:S02]  /*3b3d0*/  F2FP.PACK_AB R37, R70, R69 ;  /* 0x000000454625723e */ /* 0x000fe400000000ff */
[----:B------:R-:W-:Y:S02]  /*3b3e0*/  F2FP.PACK_AB R36, R68, R67 ;  /* 0x000000434424723e */ /* 0x000fe400000000ff */
        /* <DEDUP_REMOVED lines=43> */
.L_x_36485:
        /* <DEDUP_REMOVED lines=85> */
.L_x_36490:
        /* <DEDUP_REMOVED lines=180> */
.L_x_36491:
        /* <DEDUP_REMOVED lines=50> */
[----:B------:R-:W-:Y:S01]  /*3ca50*/  F2FP.PACK_AB R37, R39, R37 ;  /* 0x000000252725723e */ /* 0x000fe200000000ff */
[----:B--2---:R-:W-:Y:S02]  /*3ca60*/  FFMA.FTZ R36, R36, R62, R7 ;  /* 0x0000003e24247223 */ /* 0x004fe40000010007 */
[C---:B------:R-:W-:Y:S01]  /*3ca70*/  FADD.FTZ R39, -R77.reuse, R58 ;  /* 0x0000003a4d277221 */ /* 0x040fe20000010100 */
[----:B------:R0:W5:Y:S01]  /*3ca80*/  LDL.LU R7, [R1+0x528] ;  /* 0x0005280001077983 */ /* 0x0001620000300800 */
[----:B------:R-:W-:-:S03]  /*3ca90*/  FADD.FTZ R58, -R77, R60 ;  /* 0x0000003c4d3a7221 */ /* 0x000fc60000010100 */
[----:B------:R-:W2:Y:S01]  /*3caa0*/  LDL R60, [R1+0x270] ;  /* 0x00027000013c7983 */ /* 0x000ea20000100800 */
[----:B------:R-:W-:Y:S01]  /*3cab0*/  F2FP.PACK_AB R36, R78, R36 ;  /* 0x000000244e24723e */ /* 0x000fe200000000ff */
        /* <DEDUP_REMOVED lines=17> */
[----:B------:R-:W-:Y:S01]  /*3cbd0*/  F2FP.PACK_AB R38, R61, R60 ;  /* 0x0000003c3d26723e */ /* 0x000fe200000000ff */
[----:B------:R-:W-:Y:S01]  /*3cbe0*/  IMAD.SHL.U32 R61, R58, 0x10, RZ ;  /* 0x000000103a3d7824 */ /* 0x000fe200078e00ff */
[----:B------:R-:W-:Y:S01]  /*3cbf0*/  SHF.R.U32.HI R60, RZ, 0x1c, R58 ;  /* 0x0000001cff3c7819 */ /* 0x000fe2000001163a */
[----:B------:R-:W2:Y:S03]  /*3cc00*/  LDL R3, [R1+0x26c] ;  /* 0x00026c0001037983 */ /* 0x000ea60000100800 */
[----:B------:R-:W-:Y:S01]  /*3cc10*/  IADD3 R58, P0, R61, c[0x0][0x208], RZ ;  /* 0x000082003d3a7a10 */ /* 0x000fe20007f1e0ff */
[----:B------:R-:W2:Y:S01]  /*3cc20*/  LDL R2, [R1+0x25c] ;  /* 0x00025c0001027983 */ /* 0x000ea20000100800 */
[----:B------:R-:W-:Y:S02]  /*3cc30*/  F2FP.PACK_AB R39, R59, R39 ;  /* 0x000000273b27723e */ /* 0x000fe400000000ff */
        /* <DEDUP_REMOVED lines=26> */
[----:B------:R-:W-:-:S02]  /*3cde0*/  F2FP.PACK_AB R39, R36, R39 ;  /* 0x000000272427723e */ /* 0x000fc400000000ff */
[----:B------:R-:W-:Y:S01]  /*3cdf0*/  F2FP.PACK_AB R37, R59, R37 ;  /* 0x000000253b25723e */ /* 0x000fe200000000ff */
[----:B--2---:R-:W-:Y:S02]  /*3ce00*/  FFMA.FTZ R59, R65, R63, R78 ;  /* 0x0000003f413b7223 */ /* 0x004fe4000001004e */
[----:B------:R-:W2:Y:S04]  /*3ce10*/  LDL R63, [R1+0x240] ;  /* 0x00024000013f7983 */ /* 0x000ea80000100800 */
[----:B------:R-:W2:Y:S04]  /*3ce20*/  LDL R78, [R1+0x4e8] ;  /* 0x0004e800014e7983 */ /* 0x000ea80000100800 */
[----:B------:R-:W2:Y:S01]  /*3ce30*/  LDL R65, [R1+0x24c] ;  /* 0x00024c0001417983 */ /* 0x000ea20000100800 */
[----:B------:R-:W-:-:S02]  /*3ce40*/  F2FP.PACK_AB R38, R58, R38 ;  /* 0x000000263a26723e */ /* 0x000fc400000000ff */
[----:B------:R-:W-:Y:S01]  /*3ce50*/  IADD3 R58, P0, R61, c[0x0][0x210], RZ ;  /* 0x000084003d3a7a10 */ /* 0x000fe20007f1e0ff */
[----:B---3--:R-:W-:Y:S02]  /*3ce60*/  FFMA.FTZ R36, R79, R62, R64 ;  /* 0x0000003e4f247223 */ /* 0x008fe40000010040 */
[----:B------:R-:W2:Y:S04]  /*3ce70*/  LDL R62, [R1+0x4e0] ;  /* 0x0004e000013e7983 */ /* 0x000ea80000100800 */
[----:B------:R-:W3:Y:S04]  /*3ce80*/  LDL R79, [R1+0x248] ;  /* 0x00024800014f7983 */ /* 0x000ee80000100800 */
[----:B------:R-:W3:Y:S01]  /*3ce90*/  LDL R64, [R1+0x4ec] ;  /* 0x0004ec0001407983 */ /* 0x000ee20000100800 */
[----:B------:R-:W-:-:S02]  /*3cea0*/  F2FP.PACK_AB R36, R59, R36 ;  /* 0x000000243b24723e */ /* 0x000fc400000000ff */
        /* <DEDUP_REMOVED lines=21> */
[----:B------:R-:W-:Y:S01]  /*3d000*/  F2FP.PACK_AB R36, R37, R36 ;  /* 0x000000242524723e */ /* 0x000fe200000000ff */
[----:B---3--:R-:W-:-:S02]  /*3d010*/  FFMA.FTZ R37, R78, R62, R79 ;  /* 0x0000003e4e257223 */ /* 0x008fc4000001004f */
[----:B------:R-:W-:Y:S01]  /*3d020*/  FFMA.FTZ R38, R64, R63, R65 ;  /* 0x0000003f40267223 */ /* 0x000fe20000010041 */
[----:B------:R-:W2:Y:S01]  /*3d030*/  LDL R78, [R1+0x234] ;  /* 0x00023400014e7983 */ /* 0x000ea20000100800 */
[----:B------:R-:W-:-:S03]  /*3d040*/  FADD.FTZ R39, -R77, R83 ;  /* 0x000000534d277221 */ /* 0x000fc60000010100 */
[----:B------:R-:W-:Y:S01]  /*3d050*/  F2FP.PACK_AB R37, R38, R37 ;  /* 0x000000252625723e */ /* 0x000fe200000000ff */
        /* <DEDUP_REMOVED lines=13> */
[----:B------:R-:W-:Y:S01]  /*3d130*/  F2FP.PACK_AB R38, R39, R38 ;  /* 0x000000262726723e */ /* 0x000fe200000000ff */
[----:B----4-:R-:W-:Y:S02]  /*3d140*/  FFMA.FTZ R39, R108, R78, R124 ;  /* 0x0000004e6c277223 */ /* 0x010fe4000001007c */
[----:B------:R-:W-:Y:S01]  /*3d150*/  FFMA.FTZ R58, R85, R65, R87 ;  /* 0x00000041553a7223 */ /* 0x000fe20000010057 */
[----:B------:R-:W2:Y:S01]  /*3d160*/  LDL R108, [R1+0x4cc] ;  /* 0x0004cc00016c7983 */ /* 0x000ea20000100800 */
[----:B------:R-:W-:-:S03]  /*3d170*/  IMAD.MOV.U32 R124, RZ, RZ, 0x10 ;  /* 0x00000010ff7c7424 */ /* 0x000fc600078e00ff */
[----:B------:R-:W-:Y:S01]  /*3d180*/  F2FP.PACK_AB R39, R58, R39 ;  /* 0x000000273a27723e */ /* 0x000fe200000000ff */
        /* <DEDUP_REMOVED lines=16> */
[----:B------:R-:W-:Y:S02]  /*3d290*/  F2FP.PACK_AB R39, R36, R39 ;  /* 0x000000272427723e */ /* 0x000fe400000000ff */
        /* <DEDUP_REMOVED lines=12> */
[----:B------:R-:W-:Y:S01]  /*3d360*/  F2FP.PACK_AB R38, R55, R38 ;  /* 0x000000263726723e */ /* 0x000fe200000000ff */
[----:B------:R-:W3:Y:S01]  /*3d370*/  LDL R108, [R1+0x478] ;  /* 0x00047800016c7983 */ /* 0x000ee20000100800 */
[----:B------:R-:W-:Y:S02]  /*3d380*/  F2FP.PACK_AB R37, R58, R37 ;  /* 0x000000253a25723e */ /* 0x000fe400000000ff */
[----:B------:R-:W-:Y:S01]  /*3d390*/  F2FP.PACK_AB R36, R59, R36 ;  /* 0x000000243b24723e */ /* 0x000fe200000000ff */
        /* <DEDUP_REMOVED lines=26> */
[----:B------:R-:W-:Y:S01]  /*3d540*/  F2FP.PACK_AB R36, R39, R36 ;  /* 0x000000242724723e */ /* 0x000fe200000000ff */
[C---:B------:R-:W-:Y:S01]  /*3d550*/  FADD.FTZ R39, -R77.reuse, R90 ;  /* 0x0000005a4d277221 */ /* 0x040fe20000010100 */
[----:B------:R-:W2:Y:S02]  /*3d560*/  LDL R80, [R1+0x498] ;  /* 0x0004980001507983 */ /* 0x000ea40000100800 */
[----:B------:R-:W-:Y:S01]  /*3d570*/  F2FP.PACK_AB R37, R38, R37 ;  /* 0x000000252625723e */ /* 0x000fe200000000ff */
        /* <DEDUP_REMOVED lines=21> */
[----:B------:R-:W-:-:S02]  /*3d6d0*/  F2FP.PACK_AB R39, R58, R39 ;  /* 0x000000273a27723e */ /* 0x000fc400000000ff */
[----:B------:R-:W3:Y:S02]  /*3d6e0*/  LDL R90, [R1+0x460] ;  /* 0x00046000015a7983 */ /* 0x000ee40000100800 */
[----:B------:R-:W-:Y:S01]  /*3d6f0*/  F2FP.PACK_AB R38, R59, R38 ;  /* 0x000000263b26723e */ /* 0x000fe200000000ff */
        /* <DEDUP_REMOVED lines=8> */
[----:B------:R-:W-:Y:S01]  /*3d780*/  F2FP.PACK_AB R39, R36, R39 ;  /* 0x000000272427723e */ /* 0x000fe200000000ff */
        /* <DEDUP_REMOVED lines=17> */
[----:B------:R-:W-:Y:S01]  /*3d8a0*/  F2FP.PACK_AB R36, R58, R36 ;  /* 0x000000243a24723e */ /* 0x000fe200000000ff */
[----:B------:R-:W-:Y:S01]  /*3d8b0*/  IMAD.WIDE.U32 R58, R107, R124, c[0x0][0x210] ;  /* 0x000084006b3a7625 */ /* 0x000fe200078e007c */
[----:B------:R-:W-:Y:S02]  /*3d8c0*/  F2FP.PACK_AB R38, R44, R38 ;  /* 0x000000262c26723e */ /* 0x000fe400000000ff */
[----:B------:R-:W-:-:S05]  /*3d8d0*/  F2FP.PACK_AB R37, R55, R37 ;  /* 0x000000253725723e */ /* 0x000fca00000000ff */
        /* <DEDUP_REMOVED lines=15> */
[----:B------:R-:W-:Y:S01]  /*3d9d0*/  F2FP.PACK_AB R37, R38, R37 ;  /* 0x000000252625723e */ /* 0x000fe200000000ff */
[----:B------:R-:W-:Y:S01]  /*3d9e0*/  FADD.FTZ R38, -R77, R106 ;  /* 0x0000006a4d267221 */ /* 0x000fe20000010100 */
[----:B------:R-:W-:Y:S01]  /*3d9f0*/  F2FP.PACK_AB R36, R39, R36 ;  /* 0x000000242724723e */ /* 0x000fe200000000ff */
        /* <DEDUP_REMOVED lines=8> */
[----:B------:R-:W-:Y:S01]  /*3da80*/  F2FP.PACK_AB R39, R44, R39 ;  /* 0x000000272c27723e */ /* 0x000fe200000000ff */
        /* <DEDUP_REMOVED lines=12> */
[----:B------:R-:W-:Y:S01]  /*3db50*/  F2FP.PACK_AB R38, R55, R38 ;  /* 0x000000263726723e */ /* 0x000fe200000000ff */
        /* <DEDUP_REMOVED lines=91> */
[----:B------:R-:W-:Y:S01]  /*3e110*/  F2FP.PACK_AB R37, R37, R24 ;  /* 0x000000182525723e */ /* 0x000fe200000000ff */
[C---:B------:R-:W-:Y:S01]  /*3e120*/  FMUL.FTZ R47, R76.reuse, R82 ;  /* 0x000000524c2f7220 */ /* 0x040fe20000410000 */
[----:B------:R-:W4:Y:S01]  /*3e130*/  LDL R101, [R1+0x124] ;  /* 0x0001240001657983 */ /* 0x000f220000100800 */
[C---:B------:R-:W-:Y:S02]  /*3e140*/  FMUL.FTZ R81, R76.reuse, R58 ;  /* 0x0000003a4c517220 */ /* 0x040fe40000410000 */
[----:B------:R-:W-:-:S02]  /*3e150*/  FMUL.FTZ R82, R76, R59 ;  /* 0x0000003b4c527220 */ /* 0x000fc40000410000 */
[C---:B------:R-:W-:Y:S02]  /*3e160*/  FADD.FTZ R94, -R77.reuse, R75 ;  /* 0x0000004b4d5e7221 */ /* 0x040fe40000010100 */
[----:B------:R-:W-:Y:S02]  /*3e170*/  FADD.FTZ R95, -R77, R72 ;  /* 0x000000484d5f7221 */ /* 0x000fe40000010100 */
[----:B------:R-:W-:Y:S01]  /*3e180*/  FMUL.FTZ R74, R76, R107 ;  /* 0x0000006b4c4a7220 */ /* 0x000fe20000410000 */
[----:B------:R-:W-:Y:S01]  /*3e190*/  F2FP.PACK_AB R38, R38, R25 ;  /* 0x000000192626723e */ /* 0x000fe200000000ff */
[C---:B------:R-:W-:Y:S01]  /*3e1a0*/  FMUL.FTZ R58, R76.reuse, R60 ;  /* 0x0000003c4c3a7220 */ /* 0x040fe20000410000 */
[----:B------:R-:W-:Y:S01]  /*3e1b0*/  F2FP.PACK_AB R39, R27, R26 ;  /* 0x0000001a1b27723e */ /* 0x000fe200000000ff */
        /* <DEDUP_REMOVED lines=26> */
[----:B------:R-:W-:Y:S01]  /*3e360*/  F2FP.PACK_AB R26, R41, R26 ;  /* 0x0000001a291a723e */ /* 0x000fe200000000ff */
[----:B------:R-:W-:Y:S01]  /*3e370*/  FMUL.FTZ R69, R76, R79 ;  /* 0x0000004f4c457220 */ /* 0x000fe20000410000 */
[----:B------:R-:W-:Y:S01]  /*3e380*/  F2FP.PACK_AB R27, R40, R27 ;  /* 0x0000001b281b723e */ /* 0x000fe200000000ff */
[----:B------:R-:W-:Y:S01]  /*3e390*/  IMAD.WIDE.U32 R40, R123, R124, c[0x0][0x210] ;  /* 0x000084007b287625 */ /* 0x000fe200078e007c */
[----:B------:R-:W-:Y:S01]  /*3e3a0*/  F2FP.PACK_AB R36, R36, R24 ;  /* 0x000000182424723e */ /* 0x000fe200000000ff */
[----:B------:R-:W4:Y:S01]  /*3e3b0*/  LDL R119, [R1+0x3ec] ;  /* 0x0003ec0001777983 */ /* 0x000f220000100800 */
[----:B------:R-:W-:Y:S01]  /*3e3c0*/  F2FP.PACK_AB R24, R45, R43 ;  /* 0x0000002b2d18723e */ /* 0x000fe200000000ff */
        /* <DEDUP_REMOVED lines=53> */
[----:B------:R-:W-:Y:S01]  /*3e720*/  F2FP.PACK_AB R25, R42, R25 ;  /* 0x000000192a19723e */ /* 0x000fe200000000ff */
        /* <DEDUP_REMOVED lines=10> */
[----:B------:R-:W-:Y:S02]  /*3e7d0*/  F2FP.PACK_AB R24, R36, R24 ;  /* 0x000000182418723e */ /* 0x000fe400000000ff */
[----:B------:R-:W4:Y:S01]  /*3e7e0*/  LDL R77, [R1+0x398] ;  /* 0x00039800014d7983 */ /* 0x000f220000100800 */
[----:B------:R-:W-:Y:S01]  /*3e7f0*/  FFMA.FTZ R41, R89, R45, R90 ;  /* 0x0000002d59297223 */ /* 0x000fe2000001005a */
[----:B------:R-:W-:Y:S02]  /*3e800*/  F2FP.PACK_AB R37, R38, R37 ;  /* 0x000000252625723e */ /* 0x000fe400000000ff */
[----:B------:R-:W4:Y:S01]  /*3e810*/  LDL R90, [R1+0x388] ;  /* 0x00038800015a7983 */ /* 0x000f220000100800 */
[----:B------:R-:W-:-:S03]  /*3e820*/  F2FP.PACK_AB R27, R88, R87 ;  /* 0x00000057581b723e */ /* 0x000fc600000000ff */
[----:B------:R-:W4:Y:S01]  /*3e830*/  LDL R89, [R1+0xdc] ;  /* 0x0000dc0001597983 */ /* 0x000f220000100800 */
[----:B------:R-:W-:-:S03]  /*3e840*/  FFMA.FTZ R40, R91, R44, R92 ;  /* 0x0000002c5b287223 */ /* 0x000fc6000001005c */
[----:B------:R-:W4:Y:S02]  /*3e850*/  LDL R92, [R1+0x384] ;  /* 0x00038400015c7983 */ /* 0x000f240000100800 */
[----:B------:R-:W-:Y:S02]  /*3e860*/  F2FP.PACK_AB R36, R41, R40 ;  /* 0x000000282924723e */ /* 0x000fe400000000ff */
        /* <DEDUP_REMOVED lines=24> */
[----:B------:R-:W-:Y:S01]  /*3e9f0*/  F2FP.PACK_AB R26, R42, R26 ;  /* 0x0000001a2a1a723e */ /* 0x000fe200000000ff */
[----:B------:R-:W-:Y:S01]  /*3ea00*/  FFMA.FTZ R39, R95, R83, R76 ;  /* 0x000000535f277223 */ /* 0x000fe2000001004c */
[----:B------:R-:W4:Y:S01]  /*3ea10*/  LDL R94, [R1+0x380] ;  /* 0x00038000015e7983 */ /* 0x000f220000100800 */
[----:B------:R-:W-:Y:S02]  /*3ea20*/  FFMA.FTZ R42, R112, R68, R113 ;  /* 0x00000044702a7223 */ /* 0x000fe40000010071 */
[----:B------:R-:W-:Y:S01]  /*3ea30*/  FFMA.FTZ R68, R106, R69, R107 ;  /* 0x000000456a447223 */ /* 0x000fe2000001006b */
[----:B------:R-:W-:Y:S01]  /*3ea40*/  F2FP.PACK_AB R25, R39, R25 ;  /* 0x000000192719723e */ /* 0x000fe200000000ff */
        /* <DEDUP_REMOVED lines=15> */
[----:B------:R-:W-:-:S02]  /*3eb40*/  F2FP.PACK_AB R38, R68, R38 ;  /* 0x000000264426723e */ /* 0x000fc400000000ff */
[----:B------:R-:W-:Y:S02]  /*3eb50*/  F2FP.PACK_AB R39, R40, R39 ;  /* 0x000000272827723e */ /* 0x000fe400000000ff */
[----:B------:R-:W-:Y:S02]  /*3eb60*/  F2FP.PACK_AB R43, R46, R43 ;  /* 0x0000002b2e2b723e */ /* 0x000fe400000000ff */
[----:B------:R-:W-:Y:S01]  /*3eb70*/  F2FP.PACK_AB R42, R69, R42 ;  /* 0x0000002a452a723e */ /* 0x000fe200000000ff */
[----:B------:R-:W-:-:S05]  /*3eb80*/  FFMA.FTZ R47, R116, R47, R117 ;  /* 0x0000002f742f7223 */ /* 0x000fca0000010075 */
[----:B------:R-:W-:Y:S01]  /*3eb90*/  F2FP.PACK_AB R41, R47, R41 ;  /* 0x000000292f29723e */ /* 0x000fe200000000ff */
[----:B---3--:R-:W-:Y:S02]  /*3eba0*/  FFMA.FTZ R46, R104, R79, R105 ;  /* 0x0000004f682e7223 */ /* 0x008fe40000010069 */
[----:B------:R-:W3:Y:S04]  /*3ebb0*/  LDL R105, [R1+0xcc] ;  /* 0x0000cc0001697983 */ /* 0x000ee80000100800 */
[----:B------:R-:W3:Y:S01]  /*3ebc0*/  LDL R104, [R1+0x98] ;  /* 0x0000980001687983 */ /* 0x000ee20000100800 */
[----:B------:R-:W-:-:S03]  /*3ebd0*/  FFMA.FTZ R69, R102, R80, R103 ;  /* 0x0000005066457223 */ /* 0x000fc60000010067 */
[----:B------:R-:W3:Y:S01]  /*3ebe0*/  LDL R102, [R1+0xb0] ;  /* 0x0000b00001667983 */ /* 0x000ee20000100800 */
[----:B------:R-:W-:Y:S01]  /*3ebf0*/  FFMA.FTZ R71, R71, R67, R109 ;  /* 0x0000004347477223 */ /* 0x000fe2000001006d */
[----:B------:R-:W-:Y:S02]  /*3ec00*/  F2FP.PACK_AB R46, R69, R46 ;  /* 0x0000002e452e723e */ /* 0x000fe400000000ff */
[----:B------:R-:W3:Y:S01]  /*3ec10*/  LDL R103, [R1+0x348] ;  /* 0x0003480001677983 */ /* 0x000ee20000100800 */
[----:B--2---:R-:W-:Y:S02]  /*3ec20*/  FFMA.FTZ R40, R113, R44, R115 ;  /* 0x0000002c71287223 */ /* 0x004fe40000010073 */
[----:B----4-:R-:W-:Y:S02]  /*3ec30*/  FFMA.FTZ R74, R74, R45, R112 ;  /* 0x0000002d4a4a7223 */ /* 0x010fe40000010070 */
[----:B------:R-:W-:Y:S02]  /*3ec40*/  FFMA.FTZ R47, R77, R81, R101 ;  /* 0x000000514d2f7223 */ /* 0x000fe40000010065 */
[----:B------:R-:W-:Y:S01]  /*3ec50*/  FFMA.FTZ R68, R75, R82, R76 ;  /* 0x000000524b447223 */ /* 0x000fe2000001004c */
[----:B------:R-:W-:Y:S01]  /*3ec60*/  F2FP.PACK_AB R40, R74, R40 ;  /* 0x000000284a28723e */ /* 0x000fe200000000ff */
[----:B------:R-:W-:-:S02]  /*3ec70*/  FFMA.FTZ R44, R110, R66, R111 ;  /* 0x000000426e2c7223 */ /* 0x000fc4000001006f */
[----:B------:R-:W-:Y:S01]  /*3ec80*/  FFMA.FTZ R45, R107, R72, R108 ;  /* 0x000000486b2d7223 */ /* 0x000fe2000001006c */
[----:B------:R-:W-:Y:S01]  /*3ec90*/  F2FP.PACK_AB R47, R68, R47 ;  /* 0x0000002f442f723e */ /* 0x000fe200000000ff */
[----:B------:R-:W-:Y:S01]  /*3eca0*/  IMAD.WIDE.U32 R68, R125, R124, c[0x0][0x210] ;  /* 0x000084007d447625 */ /* 0x000fe200078e007c */
[----:B------:R-:W-:Y:S01]  /*3ecb0*/  F2FP.PACK_AB R44, R71, R44 ;  /* 0x0000002c472c723e */ /* 0x000fe200000000ff */
[----:B------:R-:W2:Y:S02]  /*3ecc0*/  LDL R108, [R1+0xc0] ;  /* 0x0000c000016c7983 */ /* 0x000ea40000100800 */
[----:B------:R-:W-:Y:S02]  /*3ecd0*/  FFMA.FTZ R70, R70, R78, R106 ;  /* 0x0000004e46467223 */ /* 0x000fe4000001006a */
[----:B------:R-:W4:Y:S01]  /*3ece0*/  LDL R101, [R1+0x350] ;  /* 0x0003500001657983 */ /* 0x000f220000100800 */
[----:B------:R-:W-:Y:S02]  /*3ecf0*/  IMAD.WIDE.U32 R74, R122, R124, c[0x0][0x210] ;  /* 0x000084007a4a7625 */ /* 0x000fe400078e007c */
[----:B------:R-:W-:-:S02]  /*3ed00*/  F2FP.PACK_AB R45, R70, R45 ;  /* 0x0000002d462d723e */ /* 0x000fc400000000ff */
        /* <DEDUP_REMOVED lines=27> */
[----:B------:R-:W-:Y:S01]  /*3eec0*/  F2FP.PACK_AB R27, R82, R81 ;  /* 0x00000051521b723e */ /* 0x000fe200000000ff */
        /* <DEDUP_REMOVED lines=30> */
[----:B------:R-:W-:Y:S01]  /*3f0b0*/  F2FP.PACK_AB R24, R36, R24 ;  /* 0x000000182418723e */ /* 0x000fe200000000ff */
[----:B------:R-:W4:Y:S01]  /*3f0c0*/  LDL R80, [R1+0x20] ;  /* 0x0000200001507983 */ /* 0x000f220000100800 */
[----:B------:R-:W-:Y:S01]  /*3f0d0*/  F2FP.PACK_AB R25, R39, R25 ;  /* 0x000000192719723e */ /* 0x000fe200000000ff */
        /* <DEDUP_REMOVED lines=8> */
[----:B------:R-:W-:Y:S01]  /*3f160*/  F2FP.PACK_AB R37, R38, R37 ;  /* 0x000000252625723e */ /* 0x000fe200000000ff */
[----:B------:R-:W-:Y:S01]  /*3f170*/  FFMA.FTZ R38, R101, R62, R102 ;  /* 0x0000003e65267223 */ /* 0x000fe20000010066 */
[----:B------:R-:W-:Y:S01]  /*3f180*/  F2FP.PACK_AB R36, R41, R40 ;  /* 0x000000282924723e */ /* 0x000fe200000000ff */
        /* <DEDUP_REMOVED lines=14> */
[----:B------:R-:W-:Y:S02]  /*3f270*/  F2FP.PACK_AB R39, R40, R39 ;  /* 0x000000272827723e */ /* 0x000fe400000000ff */
[----:B------:R-:W4:Y:S02]  /*3f280*/  LDL R93, [R1+0x64] ;  /* 0x00006400015d7983 */ /* 0x000f240000100800 */
[----:B------:R-:W-:Y:S02]  /*3f290*/  F2FP.PACK_AB R43, R44, R43 ;  /* 0x0000002b2c2b723e */ /* 0x000fe400000000ff */
        /* <DEDUP_REMOVED lines=10> */
[----:B------:R-:W-:Y:S02]  /*3f340*/  F2FP.PACK_AB R42, R45, R42 ;  /* 0x0000002a2d2a723e */ /* 0x000fe400000000ff */
[----:B------:R-:W4:Y:S04]  /*3f350*/  LDL R85, [R1+0x2e8] ;  /* 0x0002e80001557983 */ /* 0x000f280000100800 */
[----:B------:R-:W4:Y:S01]  /*3f360*/  LDL R84, [R1+0x4c] ;  /* 0x00004c0001547983 */ /* 0x000f220000100800 */
[----:B------:R-:W-:-:S03]  /*3f370*/  FFMA.FTZ R44, R82, R50, R83 ;  /* 0x00000032522c7223 */ /* 0x000fc60000010053 */
[----:B------:R-:W4:Y:S04]  /*3f380*/  LDL R83, [R1+0x2ec] ;  /* 0x0002ec0001537983 */ /* 0x000f280000100800 */
[----:B------:R-:W4:Y:S01]  /*3f390*/  LDL R88, [R1+0x2e4] ;  /* 0x0002e40001587983 */ /* 0x000f220000100800 */
[----:B------:R-:W-:-:S03]  /*3f3a0*/  FFMA.FTZ R46, R46, R61, R89 ;  /* 0x0000003d2e2e7223 */ /* 0x000fc60000010059 */
[----:B------:R-:W4:Y:S01]  /*3f3b0*/  LDL R89, [R1+0x44] ;  /* 0x0000440001597983 */ /* 0x000f220000100800 */
[----:B------:R-:W-:-:S03]  /*3f3c0*/  F2FP.PACK_AB R38, R47, R38 ;  /* 0x000000262f26723e */ /* 0x000fc600000000ff */
[----:B------:R-:W4:Y:S01]  /*3f3d0*/  LDL R82, [R1+0x30] ;  /* 0x0000300001527983 */ /* 0x000f220000100800 */
[----:B------:R-:W-:-:S03]  /*3f3e0*/  FFMA.FTZ R61, R79, R51, R81 ;  /* 0x000000334f3d7223 */ /* 0x000fc60000010051 */
        /* <DEDUP_REMOVED lines=20> */
[----:B------:R-:W-:Y:S02]  /*3f530*/  F2FP.PACK_AB R46, R59, R46 ;  /* 0x0000002e3b2e723e */ /* 0x000fe400000000ff */
[----:B------:R-:W-:Y:S01]  /*3f540*/  F2FP.PACK_AB R47, R58, R47 ;  /* 0x0000002f3a2f723e */ /* 0x000fe200000000ff */
[----:B------:R-:W-:Y:S01]  /*3f550*/  IMAD.WIDE.U32 R58, R121, R124, c[0x0][0x210] ;  /* 0x00008400793a7625 */ /* 0x000fe200078e007c */
[----:B------:R-:W-:Y:S01]  /*3f560*/  F2FP.PACK_AB R44, R61, R44 ;  /* 0x0000002c3d2c723e */ /* 0x000fe200000000ff */
[----:B------:R-:W4:Y:S01]  /*3f570*/  LDL R79, [R1+0x2a0] ;  /* 0x0002a000014f7983 */ /* 0x000f220000100800 */
[----:B------:R-:W-:Y:S01]  /*3f580*/  F2FP.PACK_AB R45, R60, R45 ;  /* 0x0000002d3c2d723e */ /* 0x000fe200000000ff */
[----:B------:R-:W-:Y:S01]  /*3f590*/  IMAD.WIDE.U32 R60, R114, R124, c[0x0][0x208] ;  /* 0x00008200723c7625 */ /* 0x000fe200078e007c */
[----:B------:R-:W-:-:S03]  /*3f5a0*/  F2FP.PACK_AB R40, R62, R40 ;  /* 0x000000283e28723e */ /* 0x000fc600000000ff */
        /* <DEDUP_REMOVED lines=13> */
[----:B------:R-:W-:Y:S02]  /*3f680*/  F2FP.PACK_AB R27, R57, R56 ;  /* 0x00000038391b723e */ /* 0x000fe400000000ff */
        /* <DEDUP_REMOVED lines=8> */
[----:B------:R-:W-:Y:S01]  /*3f710*/  F2FP.PACK_AB R24, R36, R24 ;  /* 0x000000182418723e */ /* 0x000fe200000000ff */
[----:B------:R-:W-:Y:S02]  /*3f720*/  FFMA.FTZ R42, R92, R55, R93 ;  /* 0x000000375c2a7223 */ /* 0x000fe4000001005d */
[----:B------:R-:W-:-:S05]  /*3f730*/  FFMA.FTZ R26, R94, R54, R95 ;  /* 0x000000365e1a7223 */ /* 0x000fca000001005f */
[----:B------:R-:W-:Y:S01]  /*3f740*/  F2FP.PACK_AB R26, R42, R26 ;  /* 0x0000001a2a1a723e */ /* 0x000fe200000000ff */
[----:B------:R-:W-:Y:S02]  /*3f750*/  FFMA.FTZ R39, R96, R53, R98 ;  /* 0x0000003560277223 */ /* 0x000fe40000010062 */
[----:B------:R-:W-:Y:S02]  /*3f760*/  FFMA.FTZ R40, R90, R18, R91 ;  /* 0x000000125a287223 */ /* 0x000fe4000001005b */
[----:B------:R-:W-:Y:S02]  /*3f770*/  FFMA.FTZ R37, R85, R20, R87 ;  /* 0x0000001455257223 */ /* 0x000fe40000010057 */
[----:B------:R-:W-:-:S05]  /*3f780*/  FFMA.FTZ R38, R83, R21, R84 ;  /* 0x0000001553267223 */ /* 0x000fca0000010054 */
[----:B------:R-:W-:Y:S01]  /*3f790*/  F2FP.PACK_AB R37, R38, R37 ;  /* 0x000000252625723e */ /* 0x000fe200000000ff */
[----:B------:R-:W-:Y:S02]  /*3f7a0*/  FFMA.FTZ R41, R88, R19, R89 ;  /* 0x0000001358297223 */ /* 0x000fe40000010059 */
[----:B------:R-:W-:-:S03]  /*3f7b0*/  FFMA.FTZ R38, R81, R22, R82 ;  /* 0x0000001651267223 */ /* 0x000fc60000010052 */
[----:B------:R-:W-:Y:S02]  /*3f7c0*/  F2FP.PACK_AB R36, R41, R40 ;  /* 0x000000282924723e */ /* 0x000fe400000000ff */
[----:B------:R-:W-:Y:S01]  /*3f7d0*/  F2FP.PACK_AB R25, R39, R25 ;  /* 0x000000192719723e */ /* 0x000fe200000000ff */
[----:B------:R-:W-:-:S05]  /*3f7e0*/  FFMA.FTZ R42, R77, R23, R78 ;  /* 0x000000174d2a7223 */ /* 0x000fca000001004e */
[----:B------:R-:W-:Y:S01]  /*3f7f0*/  F2FP.PACK_AB R38, R42, R38 ;  /* 0x000000262a26723e */ /* 0x000fe200000000ff */
[----:B------:R-:W-:Y:S02]  /*3f800*/  IMAD.SHL.U32 R42, R86, 0x10, RZ ;  /* 0x00000010562a7824 */ /* 0x000fe400078e00ff */
[-C--:B------:R-:W-:Y:S02]  /*3f810*/  FFMA.FTZ R40, R70, R48.reuse, R71 ;  /* 0x0000003046287223 */ /* 0x080fe40000010047 */
[-C--:B------:R-:W-:Y:S01]  /*3f820*/  FFMA.FTZ R43, R68, R49.reuse, R69 ;  /* 0x00000031442b7223 */ /* 0x080fe20000010045 */
[----:B------:R0:W-:Y:S01]  /*3f830*/  STL [R1], R0 ;  /* 0x0000000001007387 */ /* 0x0001e20000100800 */
[----:B------:R-:W-:Y:S02]  /*3f840*/  FFMA.FTZ R39, R75, R48, R76 ;  /* 0x000000304b277223 */ /* 0x000fe4000001004c */
[----:B------:R-:W-:Y:S02]  /*3f850*/  FFMA.FTZ R41, R72, R49, R74 ;  /* 0x0000003148297223 */ /* 0x000fe4000001004a */
[----:B------:R-:W-:Y:S01]  /*3f860*/  FFMA.FTZ R44, R66, R23, R67 ;  /* 0x00000017422c7223 */ /* 0x000fe20000010043 */
[----:B------:R-:W-:-:S02]  /*3f870*/  F2FP.PACK_AB R23, R43, R40 ;  /* 0x000000282b17723e */ /* 0x000fc400000000ff */
[----:B------:R-:W-:Y:S02]  /*3f880*/  SHF.R.U32.HI R43, RZ, 0x1c, R86 ;  /* 0x0000001cff2b7819 */ /* 0x000fe40000011656 */
[----:B------:R-:W-:Y:S02]  /*3f890*/  IADD3 R40, P0, R42, c[0x0][0x208], RZ ;  /* 0x000082002a287a10 */ /* 0x000fe40007f1e0ff */
[----:B------:R-:W-:Y:S02]  /*3f8a0*/  F2FP.PACK_AB R39, R41, R39 ;  /* 0x000000272927723e */ /* 0x000fe400000000ff */
[----:B------:R-:W-:Y:S02]  /*3f8b0*/  IADD3.X R41, R43, c[0x0][0x20c], RZ, P0, !PT ;  /* 0x000083002b297a10 */ /* 0x000fe400007fe4ff */
[----:B------:R-:W-:Y:S02]  /*3f8c0*/  ISETP.GE.AND P0, PT, R0, c[0x0][0x164], PT ;  /* 0x0000590000007a0c */ /* 0x000fe40003f06270 */
[----:B0-----:R0:W5:Y:S01]  /*3f8d0*/  LDL.LU R0, [R1+0x510] ;  /* 0x0005100001007983 */ /* 0x0011620000300800 */
[----:B------:R-:W-:Y:S01]  /*3f8e0*/  FFMA.FTZ R22, R79, R22, R80 ;  /* 0x000000164f167223 */ /* 0x000fe20000010050 */
[----:B------:R-:W-:-:S04]  /*3f8f0*/  IADD3 R42, P1, R42, c[0x0][0x210], RZ ;  /* 0x000084002a2a7a10 */ /* 0x000fc80007f3e0ff */
[----:B------:R-:W-:Y:S02]  /*3f900*/  F2FP.PACK_AB R22, R44, R22 ;  /* 0x000000162c16723e */ /* 0x000fe400000000ff */
[----:B------:R-:W-:Y:S01]  /*3f910*/  IADD3.X R43, R43, c[0x0][0x214], RZ, P1, !PT ;  /* 0x000085002b2b7a10 */ /* 0x000fe20000ffe4ff */
[----:B------:R-:W-:Y:S02]  /*3f920*/  FFMA.FTZ R45, R45, R19, R46 ;  /* 0x000000132d2d7223 */ /* 0x000fe4000001002e */
[----:B--2---:R-:W-:Y:S02]  /*3f930*/  FFMA.FTZ R20, R56, R20, R57 ;  /* 0x0000001438147223 */ /* 0x004fe40000010039 */
[----:B---3--:R-:W-:Y:S02]  /*3f940*/  FFMA.FTZ R21, R51, R21, R52 ;  /* 0x0000001533157223 */ /* 0x008fe40000010034 */
[----:B----4-:R-:W-:-:S03]  /*3f950*/  FFMA.FTZ R44, R47, R18, R50 ;  /* 0x000000122f2c7223 */ /* 0x010fc60000010032 */
[----:B------:R-:W-:Y:S01]  /*3f960*/  F2FP.PACK_AB R21, R21, R20 ;  /* 0x000000141515723e */ /* 0x000fe200000000ff */
[----:B------:R-:W-:Y:S01]  /*3f970*/  IMAD.WIDE.U32 R18, R97, R124, c[0x0][0x210] ;  /* 0x0000840061127625 */ /* 0x000fe200078e007c */
[----:B------:R-:W-:-:S04]  /*3f980*/  F2FP.PACK_AB R20, R45, R44 ;  /* 0x0000002c2d14723e */ /* 0x000fc800000000ff */
[----:B------:R0:W-:Y:S04]  /*3f990*/  STG.E.128 [R18.64], R24 ;  /* 0x0000001812007986 */ /* 0x0001e8000c101d0a */
[----:B------:R0:W-:Y:S04]  /*3f9a0*/  STG.E.128 [R40.64], R36 ;  /* 0x0000002428007986 */ /* 0x0001e8000c101d0a */
[----:B------:R0:W-:Y:S02]  /*3f9b0*/  STG.E.128 [R42.64], R20 ;  /* 0x000000142a007986 */ /* 0x0001e4000c101d0a */
[----:B0----5:R-:W-:Y:S01]  /*3f9c0*/  @P0 CALL.REL.NOINC `(.L_x_36488) ;  /* 0x0000001000000944 */ /* 0x021fe20003c00000 */
[----:B------:R-:W-:Y:S05]  /*3f9d0*/  BRA `(.L_x_36489) ;  /* 0xfffc26e000007947 */ /* 0x000fea000383ffff */
.L_x_36488:
[----:B------:R-:W-:Y:S05]  /*3f9e0*/  BSYNC B0 ;  /* 0x0000000000007941 */ /* 0x000fea0003800000 */
.L_x_35195:
[----:B------:R-:W-:Y:S05]  /*3f9f0*/  EXIT ;  /* 0x000000000000794d */ /* 0x000fea0003800000 */
.L_x_36486:
[----:B------:R-:W-:Y:S01]  /*3fa00*/  IMAD.MOV.U32 R76, RZ, RZ, R39 ;  /* 0x000000ffff4c7224 */ /* 0x000fe200078e0027 */
[----:B------:R-:W-:Y:S01]  /*3fa10*/  MOV R77, 0x1f ;  /* 0x0000001f004d7802 */ /* 0x000fe20000000f00 */
[----:B------:R-:W-:Y:S01]  /*3fa20*/  IMAD.MOV.U32 R38, RZ, RZ, 0x1 ;  /* 0x00000001ff267424 */ /* 0x000fe200078e00ff */
[----:B------:R-:W-:Y:S01]  /*3fa30*/  MOV R36, 0x3fa60 ;  /* 0x0003fa6000247802 */ /* 0x000fe20000000f00 */
[----:B------:R-:W-:-:S02]  /*3fa40*/  IMAD.MOV.U32 R37, RZ, RZ, -0x1 ;  /* 0xffffffffff257424 */ /* 0x000fc400078e00ff */
[----:B------:R-:W-:Y:S05]  /*3fa50*/  CALL.REL.NOINC `($__internal_45_$__cuda_sm70_shflsync_bfly_p) ;  /* 0x00000dc000007944 */ /* 0x000fea0003c00000 */
[----:B-1----:R-:W-:Y:S05]  /*3fa60*/  BRA `(.L_x_36490) ;  /* 0xffffc18000007947 */ /* 0x002fea000383ffff */
.L_x_36487:
[----:B------:R-:W-:Y:S01]  /*3fa70*/  IMAD.MOV.U32 R76, RZ, RZ, R39 ;  /* 0x000000ffff4c7224 */ /* 0x000fe200078e0027 */
[----:B------:R-:W-:Y:S01]  /*3fa80*/  MOV R37, 0xffffffff ;  /* 0xffffffff00257802 */ /* 0x000fe20000000f00 */
[----:B------:R-:W-:Y:S01]  /*3fa90*/  IMAD.MOV.U32 R38, RZ, RZ, 0x2 ;  /* 0x00000002ff267424 */ /* 0x000fe200078e00ff */
[----:B------:R-:W-:Y:S01]  /*3faa0*/  MOV R36, 0x3fad0 ;  /* 0x0003fad000247802 */ /* 0x000fe20000000f00 */
[----:B------:R-:W-:-:S02]  /*3fab0*/  IMAD.MOV.U32 R77, RZ, RZ, 0x1f ;  /* 0x0000001fff4d7424 */ /* 0x000fc400078e00ff */
[----:B------:R-:W-:Y:S05]  /*3fac0*/  CALL.REL.NOINC `($__internal_45_$__cuda_sm70_shflsync_bfly_p) ;  /* 0x00000d5000007944 */ /* 0x000fea0003c00000 */
[----:B-1----:R-:W-:Y:S01]  /*3fad0*/  FADD.FTZ R39, R39, R38 ;  /* 0x0000002627277221 */ /* 0x002fe20000010000 */
[----:B------:R-:W-:Y:S01]  /*3fae0*/  MOV R36, 0x3fb40 ;  /* 0x0003fb4000247802 */ /* 0x000fe20000000f00 */
[----:B------:R-:W-:-:S02]  /*3faf0*/  IMAD.MOV.U32 R38, RZ, RZ, 0x4 ;  /* 0x00000004ff267424 */ /* 0x000fc400078e00ff */
[----:B------:R-:W-:Y:S02]  /*3fb00*/  IMAD.MOV.U32 R77, RZ, RZ, 0x1f ;  /* 0x0000001fff4d7424 */ /* 0x000fe400078e00ff */
[----:B------:R-:W-:Y:S02]  /*3fb10*/  IMAD.MOV.U32 R37, RZ, RZ, -0x1 ;  /* 0xffffffffff257424 */ /* 0x000fe400078e00ff */
[----:B------:R-:W-:Y:S02]  /*3fb20*/  IMAD.MOV.U32 R76, RZ, RZ, R39 ;  /* 0x000000ffff4c7224 */ /* 0x000fe400078e0027 */
[----:B------:R-:W-:Y:S05]  /*3fb30*/  CALL.REL.NOINC `($__internal_45_$__cuda_sm70_shflsync_bfly_p) ;  /* 0x00000ce000007944 */ /* 0x000fea0003c00000 */
[----:B-1----:R-:W-:Y:S01]  /*3fb40*/  FADD.FTZ R39, R39, R38 ;  /* 0x0000002627277221 */ /* 0x002fe20000010000 */
[----:B------:R-:W-:Y:S01]  /*3fb50*/  HFMA2.MMA R38, -RZ, RZ, 0, 4.76837158203125e-07 ;  /* 0x00000008ff267435 */ /* 0x000fe200000001ff */
[----:B------:R-:W-:Y:S01]  /*3fb60*/  IMAD.MOV.U32 R77, RZ, RZ, 0x1f ;  /* 0x0000001fff4d7424 */ /* 0x000fe200078e00ff */
[----:B------:R-:W-:Y:S01]  /*3fb70*/  MOV R36, 0x3fbb0 ;  /* 0x0003fbb000247802 */ /* 0x000fe20000000f00 */
[----:B------:R-:W-:Y:S02]  /*3fb80*/  IMAD.MOV.U32 R37, RZ, RZ, -0x1 ;  /* 0xffffffffff257424 */ /* 0x000fe400078e00ff */
[----:B------:R-:W-:-:S02]  /*3fb90*/  IMAD.MOV.U32 R76, RZ, RZ, R39 ;  /* 0x000000ffff4c7224 */ /* 0x000fc400078e0027 */
[----:B------:R-:W-:Y:S05]  /*3fba0*/  CALL.REL.NOINC `($__internal_45_$__cuda_sm70_shflsync_bfly_p) ;  /* 0x00000c7000007944 */ /* 0x000fea0003c00000 */
[----:B-1----:R-:W-:Y:S01]  /*3fbb0*/  FADD.FTZ R39, R39, R38 ;  /* 0x0000002627277221 */ /* 0x002fe20000010000 */
[----:B------:R-:W-:Y:S01]  /*3fbc0*/  MOV R77, 0x1f ;  /* 0x0000001f004d7802 */ /* 0x000fe20000000f00 */
[----:B------:R-:W-:Y:S01]  /*3fbd0*/  IMAD.MOV.U32 R38, RZ, RZ, 0x10 ;  /* 0x00000010ff267424 */ /* 0x000fe200078e00ff */
[----:B------:R-:W-:Y:S01]  /*3fbe0*/  MOV R36, 0x3fc20 ;  /* 0x0003fc2000247802 */ /* 0x000fe20000000f00 */
[----:B------:R-:W-:-:S02]  /*3fbf0*/  IMAD.MOV.U32 R37, RZ, RZ, -0x1 ;  /* 0xffffffffff257424 */ /* 0x000fc400078e00ff */
[----:B------:R-:W-:Y:S02]  /*3fc00*/  IMAD.MOV.U32 R76, RZ, RZ, R39 ;  /* 0x000000ffff4c7224 */ /* 0x000fe400078e0027 */
[----:B------:R-:W-:Y:S05]  /*3fc10*/  CALL.REL.NOINC `($__internal_45_$__cuda_sm70_shflsync_bfly_p) ;  /* 0x00000c0000007944 */ /* 0x000fea0003c00000 */
        /* <DEDUP_REMOVED lines=166> */
[----:B------:R-:W-:Y:S05]  /*40680*/  CALL.REL.NOINC `($__internal_45_$__cuda_sm70_shflsync_bfly_p) ;  /* 0x0000019000007944 */ /* 0x000fea0003c00000 */
[----:B-1----:R-:W-:Y:S01]  /*40690*/  FADD.FTZ R76, R76, R38 ;  /* 0x000000264c4c7221 */ /* 0x002fe20000010000 */
[----:B------:R-:W-:Y:S01]  /*406a0*/  MOV R36, 0x406f0 ;  /* 0x000406f000247802 */ /* 0x000fe20000000f00 */
[----:B------:R-:W-:Y:S02]  /*406b0*/  IMAD.MOV.U32 R38, RZ, RZ, 0x2 ;  /* 0x00000002ff267424 */ /* 0x000fe400078e00ff */
[----:B------:R-:W-:Y:S02]  /*406c0*/  IMAD.MOV.U32 R77, RZ, RZ, 0x1f ;  /* 0x0000001fff4d7424 */ /* 0x000fe400078e00ff */
[----:B------:R-:W-:Y:S02]  /*406d0*/  IMAD.MOV.U32 R37, RZ, RZ, -0x1 ;  /* 0xffffffffff257424 */ /* 0x000fe400078e00ff */
[----:B------:R-:W-:Y:S05]  /*406e0*/  CALL.REL.NOINC `($__internal_45_$__cuda_sm70_shflsync_bfly_p) ;  /* 0x0000013000007944 */ /* 0x000fea0003c00000 */
[----:B------:R-:W-:Y:S01]  /*406f0*/  HFMA2.MMA R77, -RZ, RZ, 0, 1.847743988037109375e-06 ;  /* 0x0000001fff4d7435 */ /* 0x000fe200000001ff */
[----:B-1----:R-:W-:Y:S01]  /*40700*/  FADD.FTZ R76, R76, R38 ;  /* 0x000000264c4c7221 */ /* 0x002fe20000010000 */
[----:B------:R-:W-:Y:S01]  /*40710*/  MOV R36, 0x40750 ;  /* 0x0004075000247802 */ /* 0x000fe20000000f00 */
[----:B------:R-:W-:-:S02]  /*40720*/  IMAD.MOV.U32 R38, RZ, RZ, 0x4 ;  /* 0x00000004ff267424 */ /* 0x000fc400078e00ff */
[----:B------:R-:W-:Y:S02]  /*40730*/  IMAD.MOV.U32 R37, RZ, RZ, -0x1 ;  /* 0xffffffffff257424 */ /* 0x000fe400078e00ff */
[----:B------:R-:W-:Y:S05]  /*40740*/  CALL.REL.NOINC `($__internal_45_$__cuda_sm70_shflsync_bfly_p) ;  /* 0x000000d000007944 */ /* 0x000fea0003c00000 */
[----:B-1----:R-:W-:Y:S01]  /*40750*/  FADD.FTZ R76, R76, R38 ;  /* 0x000000264c4c7221 */ /* 0x002fe20000010000 */
[----:B------:R-:W-:Y:S01]  /*40760*/  MOV R36, 0x407b0 ;  /* 0x000407b000247802 */ /* 0x000fe20000000f00 */
[----:B------:R-:W-:Y:S02]  /*40770*/  IMAD.MOV.U32 R38, RZ, RZ, 0x8 ;  /* 0x00000008ff267424 */ /* 0x000fe400078e00ff */
[----:B------:R-:W-:Y:S02]  /*40780*/  IMAD.MOV.U32 R77, RZ, RZ, 0x1f ;  /* 0x0000001fff4d7424 */ /* 0x000fe400078e00ff */
[----:B------:R-:W-:Y:S02]  /*40790*/  IMAD.MOV.U32 R37, RZ, RZ, -0x1 ;  /* 0xffffffffff257424 */ /* 0x000fe400078e00ff */
[----:B------:R-:W-:Y:S05]  /*407a0*/  CALL.REL.NOINC `($__internal_45_$__cuda_sm70_shflsync_bfly_p) ;  /* 0x0000007000007944 */ /* 0x000fea0003c00000 */
[----:B-1----:R-:W-:Y:S01]  /*407b0*/  FADD.FTZ R76, R76, R38 ;  /* 0x000000264c4c7221 */ /* 0x002fe20000010000 */
[----:B------:R-:W-:Y:S01]  /*407c0*/  MOV R38, 0x10 ;  /* 0x0000001000267802 */ /* 0x000fe20000000f00 */
[----:B------:R-:W-:Y:S01]  /*407d0*/  IMAD.MOV.U32 R77, RZ, RZ, 0x1f ;  /* 0x0000001fff4d7424 */ /* 0x000fe200078e00ff */
[----:B------:R-:W-:Y:S01]  /*407e0*/  MOV R36, 0x40810 ;  /* 0x0004081000247802 */ /* 0x000fe20000000f00 */
[----:B------:R-:W-:-:S02]  /*407f0*/  IMAD.MOV.U32 R37, RZ, RZ, -0x1 ;  /* 0xffffffffff257424 */ /* 0x000fc400078e00ff */
[----:B------:R-:W-:Y:S05]  /*40800*/  CALL.REL.NOINC `($__internal_45_$__cuda_sm70_shflsync_bfly_p) ;  /* 0x0000001000007944 */ /* 0x000fea0003c00000 */
[----:B-1----:R-:W-:Y:S05]  /*40810*/  BRA `(.L_x_36491) ;  /* 0xffffbf1000007947 */ /* 0x002fea000383ffff */
        .weak           $__internal_45_$__cuda_sm70_shflsync_bfly_p
        .type           $__internal_45_$__cuda_sm70_shflsync_bfly_p,@function
        .size           $__internal_45_$__cuda_sm70_shflsync_bfly_p,(.L_x_65425 - $__internal_45_$__cuda_sm70_shflsync_bfly_p)
$__internal_45_$__cuda_sm70_shflsync_bfly_p:
[----:B------:R-:W-:Y:S04]  /*40820*/  WARPSYNC R37 ;  /* 0x0000002500007348 */ /* 0x000fe80003800000 */
[----:B------:R0:W1:Y:S02]  /*40830*/  SHFL.BFLY PT, R38, R76, R38, R77 ;  /* 0x0c0000264c267389 */ /* 0x00006400000e004d */
[----:B0-----:R-:W-:-:S04]  /*40840*/  IMAD.MOV.U32 R37, RZ, RZ, 0x0 ;  /* 0x00000000ff257424 */ /* 0x001fc800078e00ff */
[----:B------:R-:W-:Y:S05]  /*40850*/  RET.REL.NODEC R36 `(_ZN10layer_norm31ln_parallel_residual_fwd_kernelINS_13Kernel_traitsIf6__halfS2_S2_fjLj2560ELj1ELj4ELj1ELj16ENS_18Kernel_traits_baseILj2560EfS2_S2_S2_fjLj128EEEEELb1ELb0ELb1EEEvNS_9FwdParamsE) ;  /* 0xfffbf7a024007950 */ /* 0x000fea0003c3ffff */
.L_x_36492:
        /* <DEDUP_REMOVED lines=10> */
.L_x_65425:


//--------------------- .text._ZN10layer_norm31ln_parallel_residual_fwd_kernelINS_13Kernel_traitsIf6__halfS2_S2_fjLj2560ELj1ELj4ELj1ELj16ENS_18Kernel_traits_baseILj2560EfS2_S2_S2_fjLj128EEEEELb1ELb1ELb0EEEvNS_9FwdParamsE --------------------------
	.section	.text._ZN10layer_norm31ln_parallel_residual_fwd_kernelINS_13Kernel_traitsIf6__halfS2_S2_fjLj2560ELj1ELj4ELj1ELj16ENS_18Kernel_traits_baseILj2560EfS2_S2_S2_fjLj128EEEEELb1ELb1ELb0EEEvNS_9FwdParamsE,"ax",@progbits
	.sectioninfo	@"SHI_REGISTERS=255"
	.align	128
        .global         _ZN10layer_norm31ln_parallel_residual_fwd_kernelINS_13Kernel_traitsIf6__halfS2_S2_fjLj2560ELj1ELj4ELj1ELj16ENS_18Kernel_traits_baseILj2560EfS2_S2_S2_fjLj128EEEEELb1ELb1ELb0EEEvNS_9FwdParamsE
        .type           _ZN10layer_norm31ln_parallel_residual_fwd_kernelINS_13Kernel_traitsIf6__halfS2_S2_fjLj2560ELj1ELj4ELj1ELj16ENS_18Kernel_traits_baseILj2560EfS2_S2_S2_fjLj128EEEEELb1ELb1ELb0EEEvNS_9FwdParamsE,@function
        .size           _ZN10layer_norm31ln_parallel_residual_fwd_kernelINS_13Kernel_traitsIf6__halfS2_S2_fjLj2560ELj1ELj4ELj1ELj16ENS_18Kernel_traits_baseILj2560EfS2_S2_S2_fjLj128EEEEELb1ELb1ELb0EEEvNS_9FwdParamsE,(.L_x_65426 - _ZN10layer_norm31ln_parallel_residual_fwd_kernelINS_13Kernel_traitsIf6__halfS2_S2_fjLj2560ELj1ELj4ELj1ELj16ENS_18Kernel_traits_baseILj2560EfS2_S2_S2_fjLj128EEEEELb1ELb1ELb0EEEvNS_9FwdParamsE)
        .other          _ZN10layer_norm31ln_parallel_residual_fwd_kernelINS_13Kernel_traitsIf6__halfS2_S2_fjLj2560ELj1ELj4ELj1ELj16ENS_18Kernel_traits_baseILj2560EfS2_S2_S2_fjLj128EEEEELb1ELb1ELb0EEEvNS_9FwdParamsE,@"STO_CUDA_ENTRY STV_DEFAULT"
_ZN10layer_norm31ln_parallel_residual_fwd_kernelINS_13Kernel_traitsIf6__halfS2_S2_fjLj2560ELj1ELj4ELj1ELj16ENS_18Kernel_traits_baseILj2560EfS2_S2_S2_fjLj128EEEEELb1ELb1ELb0EEEvNS_9FwdParamsE:
.text._ZN10layer_norm31ln_parallel_residual_fwd_kernelINS_13Kernel_traitsIf6__halfS2_S2_fjLj2560ELj1ELj4ELj1ELj16ENS_18Kernel_traits_baseILj2560EfS2_S2_S2_fjLj128EEEEELb1ELb1ELb0EEEvNS_9FwdParamsE:
        /* <DEDUP_REMOVED lines=104> */
.L_x_36494:
[----:B------:R-:W-:Y:S05]  /*0680*/  BSYNC B0 ;  /* 0x0000000000007941 */ /* 0x000fea0003800000 */
.L_x_36493:
        /* <DEDUP_REMOVED lines=21> */
.L_x_36496:
[----:B------:R-:W-:Y:S05]  /*07e0*/  BSYNC B0 ;  /* 0x0000000000007941 */ /* 0x000fea0003800000 */
.L_x_36495:
        /* <DEDUP_REMOVED lines=19> */
.L_x_36498:
[----:B------:R-:W-:Y:S05]  /*0920*/  BSYNC B0 ;  /* 0x0000000000007941 */ /* 0x000fea0003800000 */
.L_x_36497:
        /* <DEDUP_REMOVED lines=17> */
.L_x_36500:
[----:B------:R-:W-:Y:S05]  /*0a40*/  BSYNC B0 ;  /* 0x0000000000007941 */ /* 0x000fea0003800000 */
.L_x_36499:
        /* <DEDUP_REMOVED lines=17> */
.L_x_36502:
[----:B------:R-:W-:Y:S05]  /*0b60*/  BSYNC B0 ;  /* 0x0000000000007941 */ /* 0x000fea0003800000 */
.L_x_36501:
        /* <DEDUP_REMOVED lines=27> */
.L_x_36504:
[----:B------:R-:W-:Y:S05]  /*0d20*/  BSYNC B0 ;  /* 0x0000000000007941 */ /* 0x000fea0003800000 */
.L_x_36503:
        /* <DEDUP_REMOVED lines=26> */
.L_x_36506:
[----:B------:R-:W-:Y:S05]  /*0ed0*/  BSYNC B0 ;  /* 0x0000000000007941 */ /* 0x000fea0003800000 */
.L_x_36505:
        /* <DEDUP_REMOVED lines=20> */
.L_x_36508:
[----:B------:R-:W-:Y:S05]  /*1020*/  BSYNC B0 ;  /* 0x0000000000007941 */ /* 0x000fea0003800000 */
.L_x_36507:
        /* <DEDUP_REMOVED lines=21> */
.L_x_36510:
[----:B------:R-:W-:Y:S05]  /*1180*/  BSYNC B0 ;  /* 0x0000000000007941 */ /* 0x000fea0003800000 */
.L_x_36509:
        /* <DEDUP_REMOVED lines=24> */
.L_x_36512:
[----:B------:R-:W-:Y:S05]  /*1310*/  BSYNC B0 ;  /* 0x0000000000007941 */ /* 0x000fea0003800000 */
.L_x_36511:
        /* <DEDUP_REMOVED lines=16> */
.L_x_37846:
        /* <DEDUP_REMOVED lines=37> */
.L_x_36517:
[----:B------:R-:W-:Y:S02]  /*1670*/  IMAD.MOV.U32 R18, RZ, RZ, R24 ;  /* 0x000000ffff127224 */ /* 0x000fe400078e0018 */
.L_x_36518:
[----:B------:R-:W-:Y:S05]  /*1680*/  BSYNC B2 ;  /* 0x0000000000027941 */ /* 0x000fea0003800000 */
.L_x_36516:
        /* <DEDUP_REMOVED lines=16> */
.L_x_36522:
[----:B------:R-:W-:Y:S05]  /*1790*/  BSYNC B3 ;  /* 0x0000000000037941 */ /* 0x000fea0003800000 */
.L_x_36521:
        /* <DEDUP_REMOVED lines=42> */
.L_x_36520:
[----:B------:R-:W-:Y:S05]  /*1a40*/  BSYNC B2 ;  /* 0x0000000000027941 */ /* 0x000fea0003800000 */
.L_x_36519:
        /* <DEDUP_REMOVED lines=18> */
.L_x_36523:
        /* <DEDUP_REMOVED lines=12> */
.L_x_36526:
[----:B------:R-:W-:Y:S02]  /*1c30*/  IMAD.MOV.U32 R17, RZ, RZ, R24 ;  /* 0x000000ffff117224 */ /* 0x000fe400078e0018 */
.L_x_36527:
[----:B------:R-:W-:Y:S05]  /*1c40*/  BSYNC B2 ;  /* 0x0000000000027941 */ /* 0x000fea0003800000 */
.L_x_36525:
        /* <DEDUP_REMOVED lines=16> */
.L_x_36531:
[----:B------:R-:W-:Y:S05]  /*1d50*/  BSYNC B3 ;  /* 0x0000000000037941 */ /* 0x000fea0003800000 */
.L_x_36530:
        /* <DEDUP_REMOVED lines=42> */
.L_x_36529:
[----:B------:R-:W-:Y:S05]  /*2000*/  BSYNC B2 ;  /* 0x0000000000027941 */ /* 0x000fea0003800000 */
.L_x_36528:
        /* <DEDUP_REMOVED lines=10> */
.L_x_36524:
        /* <DEDUP_REMOVED lines=12> */
.L_x_36533:
[----:B------:R-:W-:Y:S02]  /*2170*/  IMAD.MOV.U32 R88, RZ, RZ, R24 ;  /* 0x000000ffff587224 */ /* 0x000fe400078e0018 */
.L_x_36534:
[----:B------:R-:W-:Y:S05]  /*2180*/  BSYNC B2 ;  /* 0x0000000000027941 */ /* 0x000fea0003800000 */
.L_x_36532:
        /* <DEDUP_REMOVED lines=16> */
.L_x_36538:
[----:B------:R-:W-:Y:S05]  /*2290*/  BSYNC B3 ;  /* 0x0000000000037941 */ /* 0x000fea0003800000 */
.L_x_36537:
        /* <DEDUP_REMOVED lines=42> */
.L_x_36536:
[----:B------:R-:W-:Y:S05]  /*2540*/  BSYNC B2 ;  /* 0x0000000000027941 */ /* 0x000fea0003800000 */
.L_x_36535:
        /* <DEDUP_REMOVED lines=15> */
.L_x_36539:
        /* <DEDUP_REMOVED lines=12> */
.L_x_36542:
[----:B------:R-:W-:Y:S02]  /*2700*/  IMAD.MOV.U32 R16, RZ, RZ, R24 ;  /* 0x000000ffff107224 */ /* 0x000fe400078e0018 */
.L_x_36543:
[----:B------:R-:W-:Y:S05]  /*2710*/  BSYNC B2 ;  /* 0x0000000000027941 */ /* 0x000fea0003800000 */
.L_x_36541:
        /* <DEDUP_REMOVED lines=16> */
.L_x_36547:
[----:B------:R-:W-:Y:S05]  /*2820*/  BSYNC B3 ;  /* 0x0000000000037941 */ /* 0x000fea0003800000 */
.L_x_36546:
        /* <DEDUP_REMOVED lines=42> */
.L_x_36545:
[----:B------:R-:W-:Y:S05]  /*2ad0*/  BSYNC B2 ;  /* 0x0000000000027941 */ /* 0x000fea0003800000 */
.L_x_36544:
        /* <DEDUP_REMOVED lines=10> */
.L_x_36540:
        /* <DEDUP_REMOVED lines=12> */
.L_x_36549:
[----:B------:R-:W-:Y:S02]  /*2c40*/  IMAD.MOV.U32 R33, RZ, RZ, R24 ;  /* 0x000000ffff217224 */ /* 0x000fe400078e0018 */
.L_x_36550:
[----:B------:R-:W-:Y:S05]  /*2c50*/  BSYNC B2 ;  /* 0x0000000000027941 */ /* 0x000fea0003800000 */
.L_x_36548:
        /* <DEDUP_REMOVED lines=16> */
.L_x_36554:
[----:B------:R-:W-:Y:S05]  /*2d60*/  BSYNC B3 ;  /* 0x0000000000037941 */ /* 0x000fea0003800000 */
.L_x_36553:
        /* <DEDUP_REMOVED lines=42> */
.L_x_36552:
[----:B------:R-:W-:Y:S05]  /*3010*/  BSYNC B2 ;  /* 0x0000000000027941 */ /* 0x000fea0003800000 */
.L_x_36551:
        /* <DEDUP_REMOVED lines=15> */
.L_x_36555:
        /* <DEDUP_REMOVED lines=12> */
.L_x_36558:
[----:B------:R-:W-:Y:S02]  /*31d0*/  IMAD.MOV.U32 R15, RZ, RZ, R24 ;  /* 0x000000ffff0f7224 */ /* 0x000fe400078e0018 */
.L_x_36559:
[----:B------:R-:W-:Y:S05]  /*31e0*/  BSYNC B2 ;  /* 0x0000000000027941 */ /* 0x000fea0003800000 */
.L_x_36557:
        /* <DEDUP_REMOVED lines=16> */
.L_x_36563:
[----:B------:R-:W-:Y:S05]  /*32f0*/  BSYNC B3 ;  /* 0x0000000000037941 */ /* 0x000fea0003800000 */
.L_x_36562:
        /* <DEDUP_REMOVED lines=42> */
.L_x_36561:
[----:B------:R-:W-:Y:S05]  /*35a0*/  BSYNC B2 ;  /* 0x0000000000027941 */ /* 0x000fea0003800000 */
.L_x_36560:
        /* <DEDUP_REMOVED lines=10> */
.L_x_36556:
        /* <DEDUP_REMOVED lines=12> */
.L_x_36565:
[----:B------:R-:W-:Y:S02]  /*3710*/  IMAD.MOV.U32 R52, RZ, RZ, R24 ;  /* 0x000000ffff347224 */ /* 0x000fe400078e0018 */
.L_x_36566:
[----:B------:R-:W-:Y:S05]  /*3720*/  BSYNC B2 ;  /* 0x0000000000027941 */ /* 0x000fea0003800000 */
.L_x_36564:
        /* <DEDUP_REMOVED lines=16> */
.L_x_36570:
[----:B------:R-:W-:Y:S05]  /*3830*/  BSYNC B3 ;  /* 0x0000000000037941 */ /* 0x000fea0003800000 */
.L_x_36569:
        /* <DEDUP_REMOVED lines=42> */
.L_x_36568:
[----:B------:R-:W-:Y:S05]  /*3ae0*/  BSYNC B2 ;  /* 0x0000000000027941 */ /* 0x000fea0003800000 */
.L_x_36567:
        /* <DEDUP_REMOVED lines=15> */
.L_x_36571:
        /* <DEDUP_REMOVED lines=12> */
.L_x_36574:
[----:B------:R-:W-:Y:S02]  /*3ca0*/  IMAD.MOV.U32 R14, RZ, RZ, R24 ;  /* 0x000000ffff0e7224 */ /* 0x000fe400078e0018 */
.L_x_36575:
[----:B------:R-:W-:Y:S05]  /*3cb0*/  BSYNC B2 ;  /* 0x0000000000027941 */ /* 0x000fea0003800000 */
.L_x_36573:
        /* <DEDUP_REMOVED lines=16> */
.L_x_36579:
[----:B------:R-:W-:Y:S05]  /*3dc0*/  BSYNC B3 ;  /* 0x0000000000037941 */ /* 0x000fea0003800000 */
.L_x_36578:
        /* <DEDUP_REMOVED lines=42> */
.L_x_36577:
[----:B------:R-:W-:Y:S05]  /*4070*/  BSYNC B2 ;  /* 0x0000000000027941 */ /* 0x000fea0003800000 */
.L_x_36576:
        /* <DEDUP_REMOVED lines=10> */
.L_x_36572:
        /* <DEDUP_REMOVED lines=12> */
.L_x_36581:
[----:B------:R-:W-:Y:S02]  /*41e0*/  IMAD.MOV.U32 R53, RZ, RZ, R24 ;  /* 0x000000ffff357224 */ /* 0x000fe400078e0018 */
.L_x_36582:
[----:B------:R-:W-:Y:S05]  /*41f0*/  BSYNC B2 ;  /* 0x0000000000027941 */ /* 0x000fea0003800000 */
.L_x_36580:
        /* <DEDUP_REMOVED lines=16> */
.L_x_36586:
[----:B------:R-:W-:Y:S05]  /*4300*/  BSYNC B3 ;  /* 0x0000000000037941 */ /* 0x000fea0003800000 */
.L_x_36585:
        /* <DEDUP_REMOVED lines=42> */
.L_x_36584:
[----:B------:R-:W-:Y:S05]  /*45b0*/  BSYNC B2 ;  /* 0x0000000000027941 */ /* 0x000fea0003800000 */
.L_x_36583:
        /* <DEDUP_REMOVED lines=13> */
.L_x_36587:
        /* <DEDUP_REMOVED lines=12> */
.L_x_36590:
[----:B------:R-:W-:Y:S02]  /*4750*/  IMAD.MOV.U32 R13, RZ, RZ, R24 ;  /* 0x000000ffff0d7224 */ /* 0x000fe400078e0018 */
.L_x_36591:
[----:B------:R-:W-:Y:S05]  /*4760*/  BSYNC B2 ;  /* 0x0000000000027941 */ /* 0x000fea0003800000 */
.L_x_36589:
        /* <DEDUP_REMOVED lines=16> */
.L_x_36595:
[----:B------:R-:W-:Y:S05]  /*4870*/  BSYNC B3 ;  /* 0x0000000000037941 */ /* 0x000fea0003800000 */
.L_x_36594:
        /* <DEDUP_REMOVED lines=42> */
.L_x_36593:
[----:B------:R-:W-:Y:S05]  /*4b20*/  BSYNC B2 ;  /* 0x0000000000027941 */ /* 0x000fea0003800000 */
.L_x_36592:
        /* <DEDUP_REMOVED lines=10> */
.L_x_36588:
        /* <DEDUP_REMOVED lines=12> */
.L_x_36597:
[----:B------:R-:W-:Y:S02]  /*4c90*/  IMAD.MOV.U32 R91, RZ, RZ, R24 ;  /* 0x000000ffff5b7224 */ /* 0x000fe400078e0018 */
.L_x_36598:
[----:B------:R-:W-:Y:S05]  /*4ca0*/  BSYNC B2 ;  /* 0x0000000000027941 */ /* 0x000fea0003800000 */
.L_x_36596:
        /* <DEDUP_REMOVED lines=16> */
.L_x_36602:
[----:B------:R-:W-:Y:S05]  /*4db0*/  BSYNC B3 ;  /* 0x0000000000037941 */ /* 0x000fea0003800000 */
.L_x_36601:
        /* <DEDUP_REMOVED lines=42> */
.L_x_36600:
[----:B------:R-:W-:Y:S05]  /*5060*/  BSYNC B2 ;  /* 0x0000000000027941 */ /* 0x000fea0003800000 */
.L_x_36599:
        /* <DEDUP_REMOVED lines=13> */
.L_x_36603:
        /* <DEDUP_REMOVED lines=12> */
.L_x_36606:
[----:B------:R-:W-:Y:S02]  /*5200*/  IMAD.MOV.U32 R12, RZ, RZ, R24 ;  /* 0x000000ffff0c7224 */ /* 0x000fe400078e0018 */
.L_x_36607:
[----:B------:R-:W-:Y:S05]  /*5210*/  BSYNC B2 ;  /* 0x0000000000027941 */ /* 0x000fea0003800000 */
.L_x_36605:
        /* <DEDUP_REMOVED lines=16> */
.L_x_36611:
[----:B------:R-:W-:Y:S05]  /*5320*/  BSYNC B3 ;  /* 0x0000000000037941 */ /* 0x000fea0003800000 */
.L_x_36610:
        /* <DEDUP_REMOVED lines=42> */
.L_x_36609:
[----:B------:R-:W-:Y:S05]  /*55d0*/  BSYNC B2 ;  /* 0x0000000000027941 */ /* 0x000fea0003800000 */
.L_x_36608:
        /* <DEDUP_REMOVED lines=10> */
.L_x_36604:
        /* <DEDUP_REMOVED lines=12> */
.L_x_36613:
[----:B------:R-:W-:Y:S02]  /*5740*/  IMAD.MOV.U32 R91, RZ, RZ, R24 ;  /* 0x000000ffff5b7224 */ /* 0x000fe400078e0018 */
.L_x_36614:
[----:B------:R-:W-:Y:S05]  /*5750*/  BSYNC B2 ;  /* 0x0000000000027941 */ /* 0x000fea0003800000 */
.L_x_36612:
        /* <DEDUP_REMOVED lines=16> */
.L_x_36618:
[----:B------:R-:W-:Y:S05]  /*5860*/  BSYNC B3 ;  /* 0x0000000000037941 */ /* 0x000fea0003800000 */
.L_x_36617:
        /* <DEDUP_REMOVED lines=42> */
.L_x_36616:
[----:B------:R-:W-:Y:S05]  /*5b10*/  BSYNC B2 ;  /* 0x0000000000027941 */ /* 0x000fea0003800000 */
.L_x_36615:
        /* <DEDUP_REMOVED lines=13> */
.L_x_36619:
        /* <DEDUP_REMOVED lines=12> */
.L_x_36622:
[----:B------:R-:W-:Y:S02]  /*5cb0*/  IMAD.MOV.U32 R11, RZ, RZ, R24 ;  /* 0x000000ffff0b7224 */ /* 0x000fe400078e0018 */
.L_x_36623:
[----:B------:R-:W-:Y:S05]  /*5cc0*/  BSYNC B2 ;  /* 0x0000000000027941 */ /* 0x000fea0003800000 */
.L_x_36621:
        /* <DEDUP_REMOVED lines=16> */
.L_x_36627:
[----:B------:R-:W-:Y:S05]  /*5dd0*/  BSYNC B3 ;  /* 0x0000000000037941 */ /* 0x000fea0003800000 */
.L_x_36626:
        /* <DEDUP_REMOVED lines=42> */
.L_x_36625:
[----:B------:R-:W-:Y:S05]  /*6080*/  BSYNC B2 ;  /* 0x0000000000027941 */ /* 0x000fea0003800000 */
.L_x_36624:
        /* <DEDUP_REMOVED lines=10> */
.L_x_36620:
        /* <DEDUP_REMOVED lines=12> */
.L_x_36629:
[----:B------:R-:W-:Y:S02]  /*61f0*/  IMAD.MOV.U32 R91, RZ, RZ, R24 ;  /* 0x000000ffff5b7224 */ /* 0x000fe400078e0018 */
.L_x_36630:
[----:B------:R-:W-:Y:S05]  /*6200*/  BSYNC B2 ;  /* 0x0000000000027941 */ /* 0x000fea0003800000 */
.L_x_36628:
        /* <DEDUP_REMOVED lines=16> */
.L_x_36634:
[----:B------:R-:W-:Y:S05]  /*6310*/  BSYNC B3 ;  /* 0x0000000000037941 */ /* 0x000fea0003800000 */
.L_x_36633:
        /* <DEDUP_REMOVED lines=42> */
.L_x_36632:
[----:B------:R-:W-:Y:S05]  /*65c0*/  BSYNC B2 ;  /* 0x0000000000027941 */ /* 0x000fea0003800000 */
.L_x_36631:
        /* <DEDUP_REMOVED lines=13> */
.L_x_36635:
        /* <DEDUP_REMOVED lines=12> */
.L_x_36638:
[----:B------:R-:W-:Y:S02]  /*6760*/  IMAD.MOV.U32 R10, RZ, RZ, R24 ;  /* 0x000000ffff0a7224 */ /* 0x000fe400078e0018 */
.L_x_36639:
[----:B------:R-:W-:Y:S05]  /*6770*/  BSYNC B2 ;  /* 0x0000000000027941 */ /* 0x000fea0003800000 */
.L_x_36637:
        /* <DEDUP_REMOVED lines=16> */
.L_x_36643:
[----:B------:R-:W-:Y:S05]  /*6880*/  BSYNC B3 ;  /* 0x0000000000037941 */ /* 0x000fea0003800000 */
.L_x_36642:
        /* <DEDUP_REMOVED lines=42> */
.L_x_36641:
[----:B------:R-:W-:Y:S05]  /*6b30*/  BSYNC B2 ;  /* 0x0000000000027941 */ /* 0x000fea0003800000 */
.L_x_36640:
        /* <DEDUP_REMOVED lines=10> */
.L_x_36636:
        /* <DEDUP_REMOVED lines=54> */
.L_x_36644:
[----:B------:R-:W-:Y:S02]  /*6f40*/  IADD3 R138, R19, 0x20, RZ ;  /* 0x00000020138a7810 */ /* 0x000fe40007ffe0ff */
.L_x_36515:
[----:B------:R-:W-:Y:S05]  /*6f50*/  BSYNC B1 ;  /* 0x0000000000017941 */ /* 0x000fea0003800000 */
.L_x_36514:
        /* <DEDUP_REMOVED lines=30> */
.L_x_36648:
[----:B------:R-:W-:Y:S02]  /*7140*/  IMAD.MOV.U32 R9, RZ, RZ, R24 ;  /* 0x000000ffff097224 */ /* 0x000fe400078e0018 */
.L_x_36649:
[----:B------:R-:W-:Y:S05]  /*7150*/  BSYNC B2 ;  /* 0x0000000000027941 */ /* 0x000fea0003800000 */
.L_x_36647:
        /* <DEDUP_REMOVED lines=16> */
.L_x_36653:
[----:B------:R-:W-:Y:S05]  /*7260*/  BSYNC B3 ;  /* 0x0000000000037941 */ /* 0x000fea0003800000 */
.L_x_36652:
        /* <DEDUP_REMOVED lines=42> */
.L_x_36651:
[----:B------:R-:W-:Y:S05]  /*7510*/  BSYNC B2 ;  /* 0x0000000000027941 */ /* 0x000fea0003800000 */
.L_x_36650:
        /* <DEDUP_REMOVED lines=18> */
.L_x_36654:
        /* <DEDUP_REMOVED lines=12> */
.L_x_36657:
[----:B------:R-:W-:Y:S02]  /*7700*/  IMAD.MOV.U32 R17, RZ, RZ, R24 ;  /* 0x000000ffff117224 */ /* 0x000fe400078e0018 */
.L_x_36658:
[----:B------:R-:W-:Y:S05]  /*7710*/  BSYNC B2 ;  /* 0x0000000000027941 */ /* 0x000fea0003800000 */
.L_x_36656:
        /* <DEDUP_REMOVED lines=16> */
.L_x_36662:
[----:B------:R-:W-:Y:S05]  /*7820*/  BSYNC B3 ;  /* 0x0000000000037941 */ /* 0x000fea0003800000 */
.L_x_36661:
        /* <DEDUP_REMOVED lines=42> */
.L_x_36660:
[----:B------:R-:W-:Y:S05]  /*7ad0*/  BSYNC B2 ;  /* 0x0000000000027941 */ /* 0x000fea0003800000 */
.L_x_36659:
        /* <DEDUP_REMOVED lines=10> */
.L_x_36655:
        /* <DEDUP_REMOVED lines=12> */
.L_x_36664:
[----:B------:R-:W-:Y:S02]  /*7c40*/  IMAD.MOV.U32 R92, RZ, RZ, R24 ;  /* 0x000000ffff5c7224 */ /* 0x000fe400078e0018 */
.L_x_36665:
[----:B------:R-:W-:Y:S05]  /*7c50*/  BSYNC B2 ;  /* 0x0000000000027941 */ /* 0x000fea0003800000 */
.L_x_36663:
        /* <DEDUP_REMOVED lines=16> */
.L_x_36669:
[----:B------:R-:W-:Y:S05]  /*7d60*/  BSYNC B3 ;  /* 0x0000000000037941 */ /* 0x000fea0003800000 */
.L_x_36668:
        /* <DEDUP_REMOVED lines=42> */
.L_x_36667:
[----:B------:R-:W-:Y:S05]  /*8010*/  BSYNC B2 ;  /* 0x0000000000027941 */ /* 0x000fea0003800000 */
.L_x_36666:
        /* <DEDUP_REMOVED lines=15> */
.L_x_36670:
        /* <DEDUP_REMOVED lines=12> */
.L_x_36673:
[----:B------:R-:W-:Y:S02]  /*81d0*/  IMAD.MOV.U32 R16, RZ, RZ, R24 ;  /* 0x000000ffff107224 */ /* 0x000fe400078e0018 */
.L_x_36674:
[----:B------:R-:W-:Y:S05]  /*81e0*/  BSYNC B2 ;  /* 0x0000000000027941 */ /* 0x000fea0003800000 */
.L_x_36672:
        /* <DEDUP_REMOVED lines=16> */
.L_x_36678:
[----:B------:R-:W-:Y:S05]  /*82f0*/  BSYNC B3 ;  /* 0x0000000000037941 */ /* 0x000fea0003800000 */
.L_x_36677:
        /* <DEDUP_REMOVED lines=42> */
.L_x_36676:
[----:B------:R-:W-:Y:S05]  /*85a0*/  BSYNC B2 ;  /* 0x0000000000027941 */ /* 0x000fea0003800000 */
.L_x_36675:
        /* <DEDUP_REMOVED lines=10> */
.L_x_36671:
        /* <DEDUP_REMOVED lines=12> */
.L_x_36680:
[----:B------:R-:W-:Y:S02]  /*8710*/  IMAD.MOV.U32 R35, RZ, RZ, R24 ;  /* 0x000000ffff237224 */ /* 0x000fe400078e0018 */
.L_x_36681:
[----:B------:R-:W-:Y:S05]  /*8720*/  BSYNC B2 ;  /* 0x0000000000027941 */ /* 0x000fea0003800000 */
.L_x_36679:
        /* <DEDUP_REMOVED lines=16> */
.L_x_36685:
[----:B------:R-:W-:Y:S05]  /*8830*/  BSYNC B3 ;  /* 0x0000000000037941 */ /* 0x000fea0003800000 */
.L_x_36684:
        /* <DEDUP_REMOVED lines=42> */
.L_x_36683:
[----:B------:R-:W-:Y:S05]  /*8ae0*/  BSYNC B2 ;  /* 0x0000000000027941 */ /* 0x000fea0003800000 */
.L_x_36682:
        /* <DEDUP_REMOVED lines=15> */
.L_x_36686:
        /* <DEDUP_REMOVED lines=12> */
.L_x_36689:
[----:B------:R-:W-:Y:S02]  /*8ca0*/  IMAD.MOV.U32 R15, RZ, RZ, R24 ;  /* 0x000000ffff0f7224 */ /* 0x000fe400078e0018 */
.L_x_36690:
[----:B------:R-:W-:Y:S05]  /*8cb0*/  BSYNC B2 ;  /* 0x0000000000027941 */ /* 0x000fea0003800000 */
.L_x_36688:
        /* <DEDUP_REMOVED lines=16> */
.L_x_36694:
[----:B------:R-:W-:Y:S05]  /*8dc0*/  BSYNC B3 ;  /* 0x0000000000037941 */ /* 0x000fea0003800000 */
.L_x_36693:
        /* <DEDUP_REMOVED lines=42> */
.L_x_36692:
[----:B------:R-:W-:Y:S05]  /*9070*/  BSYNC B2 ;  /* 0x0000000000027941 */ /* 0x000fea0003800000 */
.L_x_36691:
        /* <DEDUP_REMOVED lines=10> */
.L_x_36687:
        /* <DEDUP_REMOVED lines=12> */
.L_x_36696:
[----:B------:R-:W-:Y:S02]  /*91e0*/  IMAD.MOV.U32 R88, RZ, RZ, R24 ;  /* 0x000000ffff587224 */ /* 0x000fe400078e0018 */
.L_x_36697:
[----:B------:R-:W-:Y:S05]  /*91f0*/  BSYNC B2 ;  /* 0x0000000000027941 */ /* 0x000fea0003800000 */
.L_x_36695:
        /* <DEDUP_REMOVED lines=16> */
.L_x_36701:
[----:B------:R-:W-:Y:S05]  /*9300*/  BSYNC B3 ;  /* 0x0000000000037941 */ /* 0x000fea0003800000 */
.L_x_36700:
        /* <DEDUP_REMOVED lines=42> */
.L_x_36699:
[----:B------:R-:W-:Y:S05]  /*95b0*/  BSYNC B2 ;  /* 0x0000000000027941 */ /* 0x000fea0003800000 */
.L_x_36698:
        /* <DEDUP_REMOVED lines=15> */
.L_x_36702:
        /* <DEDUP_REMOVED lines=12> */
.L_x_36705:
[----:B------:R-:W-:Y:S02]  /*9770*/  IMAD.MOV.U32 R14, RZ, RZ, R24 ;  /* 0x000000ffff0e7224 */ /* 0x000fe400078e0018 */
.L_x_36706:
[----:B------:R-:W-:Y:S05]  /*9780*/  BSYNC B2 ;  /* 0x0000000000027941 */ /* 0x000fea0003800000 */
.L_x_36704:
        /* <DEDUP_REMOVED lines=16> */
.L_x_36710:
[----:B------:R-:W-:Y:S05]  /*9890*/  BSYNC B3 ;  /* 0x0000000000037941 */ /* 0x000fea0003800000 */
.L_x_36709:
        /* <DEDUP_REMOVED lines=42> */
.L_x_36708:
[----:B------:R-:W-:Y:S05]  /*9b40*/  BSYNC B2 ;  /* 0x0000000000027941 */ /* 0x000fea0003800000 */
.L_x_36707:
        /* <DEDUP_REMOVED lines=10> */
.L_x_36703:
        /* <DEDUP_REMOVED lines=12> */
.L_x_36712:
[----:B------:R-:W-:Y:S02]  /*9cb0*/  IMAD.MOV.U32 R93, RZ, RZ, R24 ;  /* 0x000000ffff5d7224 */ /* 0x000fe400078e0018 */
.L_x_36713:
[----:B------:R-:W-:Y:S05]  /*9cc0*/  BSYNC B2 ;  /* 0x0000000000027941 */ /* 0x000fea0003800000 */
.L_x_36711:
        /* <DEDUP_REMOVED lines=16> */
.L_x_36717:
[----:B------:R-:W-:Y:S05]  /*9dd0*/  BSYNC B3 ;  /* 0x0000000000037941 */ /* 0x000fea0003800000 */
.L_x_36716:
        /* <DEDUP_REMOVED lines=42> */
.L_x_36715:
[----:B------:R-:W-:Y:S05]  /*a080*/  BSYNC B2 ;  /* 0x0000000000027941 */ /* 0x000fea0003800000 */
.L_x_36714:
        /* <DEDUP_REMOVED lines=13> */
.L_x_36718:
        /* <DEDUP_REMOVED lines=12> */
.L_x_36721:
[----:B------:R-:W-:Y:S02]  /*a220*/  IMAD.MOV.U32 R13, RZ, RZ, R24 ;  /* 0x000000ffff0d7224 */ /* 0x000fe400078e0018 */
.L_x_36722:
[----:B------:R-:W-:Y:S05]  /*a230*/  BSYNC B2 ;  /* 0x0000000000027941 */ /* 0x000fea0003800000 */
.L_x_36720:
        /* <DEDUP_REMOVED lines=16> */
.L_x_36726:
[----:B------:R-:W-:Y:S05]  /*a340*/  BSYNC B3 ;  /* 0x0000000000037941 */ /* 0x000fea0003800000 */
.L_x_36725:
        /* <DEDUP_REMOVED lines=42> */
.L_x_36724:
[----:B------:R-:W-:Y:S05]  /*a5f0*/  BSYNC B2 ;  /* 0x0000000000027941 */ /* 0x000fea0003800000 */
.L_x_36723:
        /* <DEDUP_REMOVED lines=10> */
.L_x_36719:
        /* <DEDUP_REMOVED lines=12> */
.L_x_36728:
[----:B------:R-:W-:Y:S02]  /*a760*/  IMAD.MOV.U32 R111, RZ, RZ, R24 ;  /* 0x000000ffff6f7224 */ /* 0x000fe400078e0018 */
.L_x_36729:
[----:B------:R-:W-:Y:S05]  /*a770*/  BSYNC B2 ;  /* 0x0000000000027941 */ /* 0x000fea0003800000 */
.L_x_36727:
        /* <DEDUP_REMOVED lines=16> */
.L_x_36733:
[----:B------:R-:W-:Y:S05]  /*a880*/  BSYNC B3 ;  /* 0x0000000000037941 */ /* 0x000fea0003800000 */
.L_x_36732:
        /* <DEDUP_REMOVED lines=42> */
.L_x_36731:
[----:B------:R-:W-:Y:S05]  /*ab30*/  BSYNC B2 ;  /* 0x0000000000027941 */ /* 0x000fea0003800000 */
.L_x_36730:
        /* <DEDUP_REMOVED lines=13> */
.L_x_36734:
        /* <DEDUP_REMOVED lines=12> */
.L_x_36737:
[----:B------:R-:W-:Y:S02]  /*acd0*/  IMAD.MOV.U32 R12, RZ, RZ, R24 ;  /* 0x000000ffff0c7224 */ /* 0x000fe400078e0018 */
.L_x_36738:
[----:B------:R-:W-:Y:S05]  /*ace0*/  BSYNC B2 ;  /* 0x0000000000027941 */ /* 0x000fea0003800000 */
.L_x_36736:
        /* <DEDUP_REMOVED lines=16> */
.L_x_36742:
[----:B------:R-:W-:Y:S05]  /*adf0*/  BSYNC B3 ;  /* 0x0000000000037941 */ /* 0x000fea0003800000 */
.L_x_36741:
        /* <DEDUP_REMOVED lines=42> */
.L_x_36740:
[----:B------:R-:W-:Y:S05]  /*b0a0*/  BSYNC B2 ;  /* 0x0000000000027941 */ /* 0x000fea0003800000 */
.L_x_36739:
        /* <DEDUP_REMOVED lines=10> */
.L_x_36735:
        /* <DEDUP_REMOVED lines=12> */
.L_x_36744:
[----:B------:R-:W-:Y:S02]  /*b210*/  IMAD.MOV.U32 R90, RZ, RZ, R24 ;  /* 0x000000ffff5a7224 */ /* 0x000fe400078e0018 */
.L_x_36745:
[----:B------:R-:W-:Y:S05]  /*b220*/  BSYNC B2 ;  /* 0x0000000000027941 */ /* 0x000fea0003800000 */
.L_x_36743:
        /* <DEDUP_REMOVED lines=16> */
.L_x_36749:
[----:B------:R-:W-:Y:S05]  /*b330*/  BSYNC B3 ;  /* 0x0000000000037941 */ /* 0x000fea0003800000 */
.L_x_36748:
        /* <DEDUP_REMOVED lines=42> */
.L_x_36747:
[----:B------:R-:W-:Y:S05]  /*b5e0*/  BSYNC B2 ;  /* 0x0000000000027941 */ /* 0x000fea0003800000 */
.L_x_36746:
        /* <DEDUP_REMOVED lines=13> */
.L_x_36750:
        /* <DEDUP_REMOVED lines=12> */
.L_x_36753:
[----:B------:R-:W-:Y:S02]  /*b780*/  IMAD.MOV.U32 R11, RZ, RZ, R24 ;  /* 0x000000ffff0b7224 */ /* 0x000fe400078e0018 */
.L_x_36754:
[----:B------:R-:W-:Y:S05]  /*b790*/  BSYNC B2 ;  /* 0x0000000000027941 */ /* 0x000fea0003800000 */
.L_x_36752:
        /* <DEDUP_REMOVED lines=16> */
.L_x_36758:
[----:B------:R-:W-:Y:S05]  /*b8a0*/  BSYNC B3 ;  /* 0x0000000000037941 */ /* 0x000fea0003800000 */
.L_x_36757:
        /* <DEDUP_REMOVED lines=42> */
.L_x_36756:
[----:B------:R-:W-:Y:S05]  /*bb50*/  BSYNC B2 ;  /* 0x0000000000027941 */ /* 0x000fea0003800000 */
.L_x_36755:
        /* <DEDUP_REMOVED lines=10> */
.L_x_36751:
        /* <DEDUP_REMOVED lines=12> */
.L_x_36760:
[----:B------:R-:W-:Y:S02]  /*bcc0*/  IMAD.MOV.U32 R90, RZ, RZ, R24 ;  /* 0x000000ffff5a7224 */ /* 0x000fe400078e0018 */
.L_x_36761:
[----:B------:R-:W-:Y:S05]  /*bcd0*/  BSYNC B2 ;  /* 0x0000000000027941 */ /* 0x000fea0003800000 */
.L_x_36759:
        /* <DEDUP_REMOVED lines=16> */
.L_x_36765:
[----:B------:R-:W-:Y:S05]  /*bde0*/  BSYNC B3 ;  /* 0x0000000000037941 */ /* 0x000fea0003800000 */
.L_x_36764:
        /* <DEDUP_REMOVED lines=42> */
.L_x_36763:
[----:B------:R-:W-:Y:S05]  /*c090*/  BSYNC B2 ;  /* 0x0000000000027941 */ /* 0x000fea0003800000 */
.L_x_36762:
        /* <DEDUP_REMOVED lines=13> */
.L_x_36766:
        /* <DEDUP_REMOVED lines=12> */
.L_x_36769:
[----:B------:R-:W-:Y:S02]  /*c230*/  IMAD.MOV.U32 R10, RZ, RZ, R24 ;  /* 0x000000ffff0a7224 */ /* 0x000fe400078e0018 */
.L_x_36770:
[----:B------:R-:W-:Y:S05]  /*c240*/  BSYNC B2 ;  /* 0x0000000000027941 */ /* 0x000fea0003800000 */
.L_x_36768:
        /* <DEDUP_REMOVED lines=16> */
.L_x_36774:
[----:B------:R-:W-:Y:S05]  /*c350*/  BSYNC B3 ;  /* 0x0000000000037941 */ /* 0x000fea0003800000 */
.L_x_36773:
        /* <DEDUP_REMOVED lines=42> */
.L_x_36772:
[----:B------:R-:W-:Y:S05]  /*c600*/  BSYNC B2 ;  /* 0x0000000000027941 */ /* 0x000fea0003800000 */
.L_x_36771:
        /* <DEDUP_REMOVED lines=10> */
.L_x_36767:
        /* <DEDUP_REMOVED lines=54> */
.L_x_36775:
[----:B------:R-:W-:Y:S02]  /*ca10*/  IADD3 R138, R138, 0x20, RZ ;  /* 0x000000208a8a7810 */ /* 0x000fe40007ffe0ff */
.L_x_36646:
[----:B------:R-:W-:Y:S05]  /*ca20*/  BSYNC B1 ;  /* 0x0000000000017941 */ /* 0x000fea0003800000 */
.L_x_36645:
        /* <DEDUP_REMOVED lines=30> */
.L_x_36779:
[----:B------:R-:W-:Y:S02]  /*cc10*/  IMAD.MOV.U32 R8, RZ, RZ, R24 ;  /* 0x000000ffff087224 */ /* 0x000fe400078e0018 */
.L_x_36780:
[----:B------:R-:W-:Y:S05]  /*cc20*/  BSYNC B2 ;  /* 0x0000000000027941 */ /* 0x000fea0003800000 */
.L_x_36778:
        /* <DEDUP_REMOVED lines=16> */
.L_x_36784:
[----:B------:R-:W-:Y:S05]  /*cd30*/  BSYNC B3 ;  /* 0x0000000000037941 */ /* 0x000fea0003800000 */
.L_x_36783:
        /* <DEDUP_REMOVED lines=42> */
.L_x_36782:
[----:B------:R-:W-:Y:S05]  /*cfe0*/  BSYNC B2 ;  /* 0x0000000000027941 */ /* 0x000fea0003800000 */
.L_x_36781:
        /* <DEDUP_REMOVED lines=18> */
.L_x_36785:
        /* <DEDUP_REMOVED lines=12> */
.L_x_36788:
[----:B------:R-:W-:Y:S02]  /*d1d0*/  IMAD.MOV.U32 R17, RZ, RZ, R24 ;  /* 0x000000ffff117224 */ /* 0x000fe400078e0018 */
.L_x_36789:
[----:B------:R-:W-:Y:S05]  /*d1e0*/  BSYNC B2 ;  /* 0x0000000000027941 */ /* 0x000fea0003800000 */
.L_x_36787:
        /* <DEDUP_REMOVED lines=16> */
.L_x_36793:
[----:B------:R-:W-:Y:S05]  /*d2f0*/  BSYNC B3 ;  /* 0x0000000000037941 */ /* 0x000fea0003800000 */
.L_x_36792:
        /* <DEDUP_REMOVED lines=42> */
.L_x_36791:
[----:B------:R-:W-:Y:S05]  /*d5a0*/  BSYNC B2 ;  /* 0x0000000000027941 */ /* 0x000fea0003800000 */
.L_x_36790:
        /* <DEDUP_REMOVED lines=10> */
.L_x_36786:
        /* <DEDUP_REMOVED lines=12> */
.L_x_36795:
[----:B------:R-:W-:Y:S02]  /*d710*/  IMAD.MOV.U32 R94, RZ, RZ, R24 ;  /* 0x000000ffff5e7224 */ /* 0x000fe400078e0018 */
.L_x_36796:
[----:B------:R-:W-:Y:S05]  /*d720*/  BSYNC B2 ;  /* 0x0000000000027941 */ /* 0x000fea0003800000 */
.L_x_36794:
        /* <DEDUP_REMOVED lines=16> */
.L_x_36800:
[----:B------:R-:W-:Y:S05]  /*d830*/  BSYNC B3 ;  /* 0x0000000000037941 */ /* 0x000fea0003800000 */
.L_x_36799:
        /* <DEDUP_REMOVED lines=42> */
.L_x_36798:
[----:B------:R-:W-:Y:S05]  /*dae0*/  BSYNC B2 ;  /* 0x0000000000027941 */ /* 0x000fea0003800000 */
.L_x_36797:
        /* <DEDUP_REMOVED lines=15> */
.L_x_36801:
        /* <DEDUP_REMOVED lines=12> */
.L_x_36804:
[----:B------:R-:W-:Y:S02]  /*dca0*/  IMAD.MOV.U32 R16, RZ, RZ, R24 ;  /* 0x000000ffff107224 */ /* 0x000fe400078e0018 */
.L_x_36805:
[----:B------:R-:W-:Y:S05]  /*dcb0*/  BSYNC B2 ;  /* 0x0000000000027941 */ /* 0x000fea0003800000 */
.L_x_36803:
        /* <DEDUP_REMOVED lines=16> */
.L_x_36809:
[----:B------:R-:W-:Y:S05]  /*ddc0*/  BSYNC B3 ;  /* 0x0000000000037941 */ /* 0x000fea0003800000 */
.L_x_36808:
        /* <DEDUP_REMOVED lines=42> */
.L_x_36807:
[----:B------:R-:W-:Y:S05]  /*e070*/  BSYNC B2 ;  /* 0x0000000000027941 */ /* 0x000fea0003800000 */
.L_x_36806:
        /* <DEDUP_REMOVED lines=10> */
.L_x_36802:
        /* <DEDUP_REMOVED lines=12> */
.L_x_36811:
[----:B------:R-:W-:Y:S02]  /*e1e0*/  IMAD.MOV.U32 R37, RZ, RZ, R24 ;  /* 0x000000ffff257224 */ /* 0x000fe400078e0018 */
.L_x_36812:
[----:B------:R-:W-:Y:S05]  /*e1f0*/  BSYNC B2 ;  /* 0x0000000000027941 */ /* 0x000fea0003800000 */
.L_x_36810:
        /* <DEDUP_REMOVED lines=16> */
.L_x_36816:
[----:B------:R-:W-:Y:S05]  /*e300*/  BSYNC B3 ;  /* 0x0000000000037941 */ /* 0x000fea0003800000 */
.L_x_36815:
        /* <DEDUP_REMOVED lines=42> */
.L_x_36814:
[----:B------:R-:W-:Y:S05]  /*e5b0*/  BSYNC B2 ;  /* 0x0000000000027941 */ /* 0x000fea0003800000 */
.L_x_36813:
        /* <DEDUP_REMOVED lines=15> */
.L_x_36817:
        /* <DEDUP_REMOVED lines=12> */
.L_x_36820:
[----:B------:R-:W-:Y:S02]  /*e770*/  IMAD.MOV.U32 R15, RZ, RZ, R24 ;  /* 0x000000ffff0f7224 */ /* 0x000fe400078e0018 */
.L_x_36821:
[----:B------:R-:W-:Y:S05]  /*e780*/  BSYNC B2 ;  /* 0x0000000000027941 */ /* 0x000fea0003800000 */
.L_x_36819:
        /* <DEDUP_REMOVED lines=16> */
.L_x_36825:
[----:B------:R-:W-:Y:S05]  /*e890*/  BSYNC B3 ;  /* 0x0000000000037941 */ /* 0x000fea0003800000 */
.L_x_36824:
        /* <DEDUP_REMOVED lines=42> */
.L_x_36823:
[----:B------:R-:W-:Y:S05]  /*eb40*/  BSYNC B2 ;  /* 0x0000000000027941 */ /* 0x000fea0003800000 */
.L_x_36822:
        /* <DEDUP_REMOVED lines=10> */
.L_x_36818:
        /* <DEDUP_REMOVED lines=12> */
.L_x_36827:
[----:B------:R-:W-:Y:S02]  /*ecb0*/  IMAD.MOV.U32 R88, RZ, RZ, R24 ;  /* 0x000000ffff587224 */ /* 0x000fe400078e0018 */
.L_x_36828:
[----:B------:R-:W-:Y:S05]  /*ecc0*/  BSYNC B2 ;  /* 0x0000000000027941 */ /* 0x000fea0003800000 */
.L_x_36826:
        /* <DEDUP_REMOVED lines=16> */
.L_x_36832:
[----:B------:R-:W-:Y:S05]  /*edd0*/  BSYNC B3 ;  /* 0x0000000000037941 */ /* 0x000fea0003800000 */
.L_x_36831:
        /* <DEDUP_REMOVED lines=42> */
.L_x_36830:
[----:B------:R-:W-:Y:S05]  /*f080*/  BSYNC B2 ;  /* 0x0000000000027941 */ /* 0x000fea0003800000 */
.L_x_36829:
        /* <DEDUP_REMOVED lines=15> */
.L_x_36833:
        /* <DEDUP_REMOVED lines=12> */
.L_x_36836:
[----:B------:R-:W-:Y:S02]  /*f240*/  IMAD.MOV.U32 R14, RZ, RZ, R24 ;  /* 0x000000ffff0e7224 */ /* 0x000fe400078e0018 */
.L_x_36837:
[----:B------:R-:W-:Y:S05]  /*f250*/  BSYNC B2 ;  /* 0x0000000000027941 */ /* 0x000fea0003800000 */
.L_x_36835:
        /* <DEDUP_REMOVED lines=16> */
.L_x_36841:
[----:B------:R-:W-:Y:S05]  /*f360*/  BSYNC B3 ;  /* 0x0000000000037941 */ /* 0x000fea0003800000 */
.L_x_36840:
        /* <DEDUP_REMOVED lines=42> */
.L_x_36839:
[----:B------:R-:W-:Y:S05]  /*f610*/  BSYNC B2 ;  /* 0x0000000000027941 */ /* 0x000fea0003800000 */
.L_x_36838:
        /* <DEDUP_REMOVED lines=10> */
.L_x_36834:
        /* <DEDUP_REMOVED lines=12> */
.L_x_36843:
[----:B------:R-:W-:Y:S02]  /*f780*/  IMAD.MOV.U32 R95, RZ, RZ, R24 ;  /* 0x000000ffff5f7224 */ /* 0x000fe400078e0018 */
.L_x_36844:
[----:B------:R-:W-:Y:S05]  /*f790*/  BSYNC B2 ;  /* 0x0000000000027941 */ /* 0x000fea0003800000 */
.L_x_36842:
        /* <DEDUP_REMOVED lines=16> */
.L_x_36848:
[----:B------:R-:W-:Y:S05]  /*f8a0*/  BSYNC B3 ;  /* 0x0000000000037941 */ /* 0x000fea0003800000 */
.L_x_36847:
        /* <DEDUP_REMOVED lines=42> */
.L_x_36846:
[----:B------:R-:W-:Y:S05]  /*fb50*/  BSYNC B2 ;  /* 0x0000000000027941 */ /* 0x000fea0003800000 */
.L_x_36845:
        /* <DEDUP_REMOVED lines=13> */
.L_x_36849:
        /* <DEDUP_REMOVED lines=12> */
.L_x_36852:
[----:B------:R-:W-:Y:S02]  /*fcf0*/  IMAD.MOV.U32 R13, RZ, RZ, R24 ;  /* 0x000000ffff0d7224 */ /* 0x000fe400078e0018 */
.L_x_36853:
[----:B------:R-:W-:Y:S05]  /*fd00*/  BSYNC B2 ;  /* 0x0000000000027941 */ /* 0x000fea0003800000 */
.L_x_36851:
        /* <DEDUP_REMOVED lines=16> */
.L_x_36857:
[----:B------:R-:W-:Y:S05]  /*fe10*/  BSYNC B3 ;  /* 0x0000000000037941 */ /* 0x000fea0003800000 */
.L_x_36856:
        /* <DEDUP_REMOVED lines=42> */
.L_x_36855:
[----:B------:R-:W-:Y:S05]  /*100c0*/  BSYNC B2 ;  /* 0x0000000000027941 */ /* 0x000fea0003800000 */
.L_x_36854:
        /* <DEDUP_REMOVED lines=10> */
.L_x_36850:
        /* <DEDUP_REMOVED lines=12> */
.L_x_36859:
[----:B------:R-:W-:Y:S02]  /*10230*/  IMAD.MOV.U32 R113, RZ, RZ, R24 ;  /* 0x000000ffff717224 */ /* 0x000fe400078e0018 */
.L_x_36860:
[----:B------:R-:W-:Y:S05]  /*10240*/  BSYNC B2 ;  /* 0x0000000000027941 */ /* 0x000fea0003800000 */
.L_x_36858:
        /* <DEDUP_REMOVED lines=16> */
.L_x_36864:
[----:B------:R-:W-:Y:S05]  /*10350*/  BSYNC B3 ;  /* 0x0000000000037941 */ /* 0x000fea0003800000 */
.L_x_36863:
        /* <DEDUP_REMOVED lines=42> */
.L_x_36862:
[----:B------:R-:W-:Y:S05]  /*10600*/  BSYNC B2 ;  /* 0x0000000000027941 */ /* 0x000fea0003800000 */
.L_x_36861:
        /* <DEDUP_REMOVED lines=13> */
.L_x_36865:
        /* <DEDUP_REMOVED lines=12> */
.L_x_36868:
[----:B------:R-:W-:Y:S02]  /*107a0*/  IMAD.MOV.U32 R12, RZ, RZ, R24 ;  /* 0x000000ffff0c7224 */ /* 0x000fe400078e0018 */
.L_x_36869:
[----:B------:R-:W-:Y:S05]  /*107b0*/  BSYNC B2 ;  /* 0x0000000000027941 */ /* 0x000fea0003800000 */
.L_x_36867:
        /* <DEDUP_REMOVED lines=16> */
.L_x_36873:
[----:B------:R-:W-:Y:S05]  /*108c0*/  BSYNC B3 ;  /* 0x0000000000037941 */ /* 0x000fea0003800000 */
.L_x_36872:
        /* <DEDUP_REMOVED lines=42> */
.L_x_36871:
[----:B------:R-:W-:Y:S05]  /*10b70*/  BSYNC B2 ;  /* 0x0000000000027941 */ /* 0x000fea0003800000 */
.L_x_36870:
        /* <DEDUP_REMOVED lines=10> */
.L_x_36866:
        /* <DEDUP_REMOVED lines=12> */
.L_x_36875:
[----:B------:R-:W-:Y:S02]  /*10ce0*/  IMAD.MOV.U32 R90, RZ, RZ, R24 ;  /* 0x000000ffff5a7224 */ /* 0x000fe400078e0018 */
.L_x_36876:
[----:B------:R-:W-:Y:S05]  /*10cf0*/  BSYNC B2 ;  /* 0x0000000000027941 */ /* 0x000fea0003800000 */
.L_x_36874:
        /* <DEDUP_REMOVED lines=16> */
.L_x_36880:
[----:B------:R-:W-:Y:S05]  /*10e00*/  BSYNC B3 ;  /* 0x0000000000037941 */ /* 0x000fea0003800000 */
.L_x_36879:
        /* <DEDUP_REMOVED lines=42> */
.L_x_36878:
[----:B------:R-:W-:Y:S05]  /*110b0*/  BSYNC B2 ;  /* 0x0000000000027941 */ /* 0x000fea0003800000 */
.L_x_36877:
        /* <DEDUP_REMOVED lines=13> */
.L_x_36881:
        /* <DEDUP_REMOVED lines=12> */
.L_x_36884:
[----:B------:R-:W-:Y:S02]  /*11250*/  IMAD.MOV.U32 R11, RZ, RZ, R24 ;  /* 0x000000ffff0b7224 */ /* 0x000fe400078e0018 */
.L_x_36885:
[----:B------:R-:W-:Y:S05]  /*11260*/  BSYNC B2 ;  /* 0x0000000000027941 */ /* 0x000fea0003800000 */
.L_x_36883:
        /* <DEDUP_REMOVED lines=16> */
.L_x_36889:
[----:B------:R-:W-:Y:S05]  /*11370*/  BSYNC B3 ;  /* 0x0000000000037941 */ /* 0x000fea0003800000 */
.L_x_36888:
        /* <DEDUP_REMOVED lines=42> */
.L_x_36887:
[----:B------:R-:W-:Y:S05]  /*11620*/  BSYNC B2 ;  /* 0x0000000000027941 */ /* 0x000fea0003800000 */
.L_x_36886:
        /* <DEDUP_REMOVED lines=10> */
.L_x_36882:
        /* <DEDUP_REMOVED lines=12> */
.L_x_36891:
[----:B------:R-:W-:Y:S02]  /*11790*/  IMAD.MOV.U32 R90, RZ, RZ, R24 ;  /* 0x000000ffff5a7224 */ /* 0x000fe400078e0018 */
.L_x_36892:
[----:B------:R-:W-:Y:S05]  /*117a0*/  BSYNC B2 ;  /* 0x0000000000027941 */ /* 0x000fea0003800000 */
.L_x_36890:
        /* <DEDUP_REMOVED lines=16> */
.L_x_36896:
[----:B------:R-:W-:Y:S05]  /*118b0*/  BSYNC B3 ;  /* 0x0000000000037941 */ /* 0x000fea0003800000 */
.L_x_36895:
        /* <DEDUP_REMOVED lines=42> */
.L_x_36894:
[----:B------:R-:W-:Y:S05]  /*11b60*/  BSYNC B2 ;  /* 0x0000000000027941 */ /* 0x000fea0003800000 */
.L_x_36893:
        /* <DEDUP_REMOVED lines=13> */
.L_x_36897:
        /* <DEDUP_REMOVED lines=12> */
.L_x_36900:
[----:B------:R-:W-:Y:S02]  /*11d00*/  IMAD.MOV.U32 R10, RZ, RZ, R24 ;  /* 0x000000ffff0a7224 */ /* 0x000fe400078e0018 */
.L_x_36901:
[----:B------:R-:W-:Y:S05]  /*11d10*/  BSYNC B2 ;  /* 0x0000000000027941 */ /* 0x000fea0003800000 */
.L_x_36899:
        /* <DEDUP_REMOVED lines=16> */
.L_x_36905:
[----:B------:R-:W-:Y:S05]  /*11e20*/  BSYNC B3 ;  /* 0x0000000000037941 */ /* 0x000fea0003800000 */
.L_x_36904:
        /* <DEDUP_REMOVED lines=42> */
.L_x_36903:
[----:B------:R-:W-:Y:S05]  /*120d0*/  BSYNC B2 ;  /* 0x0000000000027941 */ /* 0x000fea0003800000 */
.L_x_36902:
        /* <DEDUP_REMOVED lines=10> */
.L_x_36898:
        /* <DEDUP_REMOVED lines=54> */
.L_x_36906:
[----:B------:R-:W-:Y:S02]  /*124e0*/  IADD3 R138, R138, 0x20, RZ ;  /* 0x000000208a8a7810 */ /* 0x000fe40007ffe0ff */
.L_x_36777:
[----:B------:R-:W-:Y:S05]  /*124f0*/  BSYNC B1 ;  /* 0x0000000000017941 */ /* 0x000fea0003800000 */
.L_x_36776:
        /* <DEDUP_REMOVED lines=30> */
.L_x_36910:
[----:B------:R-:W-:Y:S02]  /*126e0*/  IMAD.MOV.U32 R7, RZ, RZ, R24 ;  /* 0x000000ffff077224 */ /* 0x000fe400078e0018 */
.L_x_36911:
[----:B------:R-:W-:Y:S05]  /*126f0*/  BSYNC B2 ;  /* 0x0000000000027941 */ /* 0x000fea0003800000 */
.L_x_36909:
        /* <DEDUP_REMOVED lines=16> */
.L_x_36915:
[----:B------:R-:W-:Y:S05]  /*12800*/  BSYNC B3 ;  /* 0x0000000000037941 */ /* 0x000fea0003800000 */
.L_x_36914:
        /* <DEDUP_REMOVED lines=42> */
.L_x_36913:
[----:B------:R-:W-:Y:S05]  /*12ab0*/  BSYNC B2 ;  /* 0x0000000000027941 */ /* 0x000fea0003800000 */
.L_x_36912:
        /* <DEDUP_REMOVED lines=18> */
.L_x_36916:
        /* <DEDUP_REMOVED lines=12> */
.L_x_36919:
[----:B------:R-:W-:Y:S02]  /*12ca0*/  IMAD.MOV.U32 R17, RZ, RZ, R24 ;  /* 0x000000ffff117224 */ /* 0x000fe400078e0018 */
.L_x_36920:
[----:B------:R-:W-:Y:S05]  /*12cb0*/  BSYNC B2 ;  /* 0x0000000000027941 */ /* 0x000fea0003800000 */
.L_x_36918:
        /* <DEDUP_REMOVED lines=16> */
.L_x_36924:
[----:B------:R-:W-:Y:S05]  /*12dc0*/  BSYNC B3 ;  /* 0x0000000000037941 */ /* 0x000fea0003800000 */
.L_x_36923:
        /* <DEDUP_REMOVED lines=42> */
.L_x_36922:
[----:B------:R-:W-:Y:S05]  /*13070*/  BSYNC B2 ;  /* 0x0000000000027941 */ /* 0x000fea0003800000 */
.L_x_36921:
        /* <DEDUP_REMOVED lines=10> */
.L_x_36917:
        /* <DEDUP_REMOVED lines=12> */
.L_x_36926:
[----:B------:R-:W-:Y:S02]  /*131e0*/  IMAD.MOV.U32 R96, RZ, RZ, R24 ;  /* 0x000000ffff607224 */ /* 0x000fe400078e0018 */
.L_x_36927:
[----:B------:R-:W-:Y:S05]  /*131f0*/  BSYNC B2 ;  /* 0x0000000000027941 */ /* 0x000fea0003800000 */
.L_x_36925:
        /* <DEDUP_REMOVED lines=16> */
.L_x_36931:
[----:B------:R-:W-:Y:S05]  /*13300*/  BSYNC B3 ;  /* 0x0000000000037941 */ /* 0x000fea0003800000 */
.L_x_36930:
        /* <DEDUP_REMOVED lines=42> */
.L_x_36929:
[----:B------:R-:W-:Y:S05]  /*135b0*/  BSYNC B2 ;  /* 0x0000000000027941 */ /* 0x000fea0003800000 */
.L_x_36928:
        /* <DEDUP_REMOVED lines=15> */
.L_x_36932:
        /* <DEDUP_REMOVED lines=12> */
.L_x_36935:
[----:B------:R-:W-:Y:S02]  /*13770*/  IMAD.MOV.U32 R16, RZ, RZ, R24 ;  /* 0x000000ffff107224 */ /* 0x000fe400078e0018 */
.L_x_36936:
[----:B------:R-:W-:Y:S05]  /*13780*/  BSYNC B2 ;  /* 0x0000000000027941 */ /* 0x000fea0003800000 */
.L_x_36934:
        /* <DEDUP_REMOVED lines=16> */
.L_x_36940:
[----:B------:R-:W-:Y:S05]  /*13890*/  BSYNC B3 ;  /* 0x0000000000037941 */ /* 0x000fea0003800000 */
.L_x_36939:
        /* <DEDUP_REMOVED lines=42> */
.L_x_36938:
[----:B------:R-:W-:Y:S05]  /*13b40*/  BSYNC B2 ;  /* 0x0000000000027941 */ /* 0x000fea0003800000 */
.L_x_36937:
        /* <DEDUP_REMOVED lines=10> */
.L_x_36933:
        /* <DEDUP_REMOVED lines=12> */
.L_x_36942:
[----:B------:R-:W-:Y:S02]  /*13cb0*/  IMAD.MOV.U32 R39, RZ, RZ, R24 ;  /* 0x000000ffff277224 */ /* 0x000fe400078e0018 */
.L_x_36943:
[----:B------:R-:W-:Y:S05]  /*13cc0*/  BSYNC B2 ;  /* 0x0000000000027941 */ /* 0x000fea0003800000 */
.L_x_36941:
        /* <DEDUP_REMOVED lines=16> */
.L_x_36947:
[----:B------:R-:W-:Y:S05]  /*13dd0*/  BSYNC B3 ;  /* 0x0000000000037941 */ /* 0x000fea0003800000 */
.L_x_36946:
        /* <DEDUP_REMOVED lines=42> */
.L_x_36945:
[----:B------:R-:W-:Y:S05]  /*14080*/  BSYNC B2 ;  /* 0x0000000000027941 */ /* 0x000fea0003800000 */
.L_x_36944:
        /* <DEDUP_REMOVED lines=15> */
.L_x_36948:
        /* <DEDUP_REMOVED lines=12> */
.L_x_36951:
[----:B------:R-:W-:Y:S02]  /*14240*/  IMAD.MOV.U32 R15, RZ, RZ, R24 ;  /* 0x000000ffff0f7224 */ /* 0x000fe400078e0018 */
.L_x_36952:
[----:B------:R-:W-:Y:S05]  /*14250*/  BSYNC B2 ;  /* 0x0000000000027941 */ /* 0x000fea0003800000 */
.L_x_36950:
        /* <DEDUP_REMOVED lines=16> */
.L_x_36956:
[----:B------:R-:W-:Y:S05]  /*14360*/  BSYNC B3 ;  /* 0x0000000000037941 */ /* 0x000fea0003800000 */
.L_x_36955:
        /* <DEDUP_REMOVED lines=42> */
.L_x_36954:
[----:B------:R-:W-:Y:S05]  /*14610*/  BSYNC B2 ;  /* 0x0000000000027941 */ /* 0x000fea0003800000 */
.L_x_36953:
        /* <DEDUP_REMOVED lines=10> */
.L_x_36949:
        /* <DEDUP_REMOVED lines=12> */
.L_x_36958:
[----:B------:R-:W-:Y:S02]  /*14780*/  IMAD.MOV.U32 R88, RZ, RZ, R24 ;  /* 0x000000ffff587224 */ /* 0x000fe400078e0018 */
.L_x_36959:
[----:B------:R-:W-:Y:S05]  /*14790*/  BSYNC B2 ;  /* 0x0000000000027941 */ /* 0x000fea0003800000 */
.L_x_36957:
        /* <DEDUP_REMOVED lines=16> */
.L_x_36963:
[----:B------:R-:W-:Y:S05]  /*148a0*/  BSYNC B3 ;  /* 0x0000000000037941 */ /* 0x000fea0003800000 */
.L_x_36962:
        /* <DEDUP_REMOVED lines=42> */
.L_x_36961:
[----:B------:R-:W-:Y:S05]  /*14b50*/  BSYNC B2 ;  /* 0x0000000000027941 */ /* 0x000fea0003800000 */
.L_x_36960:
        /* <DEDUP_REMOVED lines=15> */
.L_x_36964:
        /* <DEDUP_REMOVED lines=12> */
.L_x_36967:
[----:B------:R-:W-:Y:S02]  /*14d10*/  IMAD.MOV.U32 R14, RZ, RZ, R24 ;  /* 0x000000ffff0e7224 */ /* 0x000fe400078e0018 */
.L_x_36968:
[----:B------:R-:W-:Y:S05]  /*14d20*/  BSYNC B2 ;  /* 0x0000000000027941 */ /* 0x000fea0003800000 */
.L_x_36966:
        /* <DEDUP_REMOVED lines=16> */
.L_x_36972:
[----:B------:R-:W-:Y:S05]  /*14e30*/  BSYNC B3 ;  /* 0x0000000000037941 */ /* 0x000fea0003800000 */
.L_x_36971:
        /* <DEDUP_REMOVED lines=42> */
.L_x_36970:
[----:B------:R-:W-:Y:S05]  /*150e0*/  BSYNC B2 ;  /* 0x0000000000027941 */ /* 0x000fea0003800000 */
.L_x_36969:
        /* <DEDUP_REMOVED lines=10> */
.L_x_36965:
        /* <DEDUP_REMOVED lines=12> */
.L_x_36974:
[----:B------:R-:W-:Y:S02]  /*15250*/  IMAD.MOV.U32 R97, RZ, RZ, R24 ;  /* 0x000000ffff617224 */ /* 0x000fe400078e0018 */
.L_x_36975:
[----:B------:R-:W-:Y:S05]  /*15260*/  BSYNC B2 ;  /* 0x0000000000027941 */ /* 0x000fea0003800000 */
.L_x_36973:
        /* <DEDUP_REMOVED lines=16> */
.L_x_36979:
[----:B------:R-:W-:Y:S05]  /*15370*/  BSYNC B3 ;  /* 0x0000000000037941 */ /* 0x000fea0003800000 */
.L_x_36978:
        /* <DEDUP_REMOVED lines=42> */
.L_x_36977:
[----:B------:R-:W-:Y:S05]  /*15620*/  BSYNC B2 ;  /* 0x0000000000027941 */ /* 0x000fea0003800000 */
.L_x_36976:
        /* <DEDUP_REMOVED lines=13> */
.L_x_36980:
        /* <DEDUP_REMOVED lines=12> */
.L_x_36983:
[----:B------:R-:W-:Y:S02]  /*157c0*/  IMAD.MOV.U32 R13, RZ, RZ, R24 ;  /* 0x000000ffff0d7224 */ /* 0x000fe400078e0018 */
.L_x_36984:
[----:B------:R-:W-:Y:S05]  /*157d0*/  BSYNC B2 ;  /* 0x0000000000027941 */ /* 0x000fea0003800000 */
.L_x_36982:
        /* <DEDUP_REMOVED lines=16> */
.L_x_36988:
[----:B------:R-:W-:Y:S05]  /*158e0*/  BSYNC B3 ;  /* 0x0000000000037941 */ /* 0x000fea0003800000 */
.L_x_36987:
        /* <DEDUP_REMOVED lines=42> */
.L_x_36986:
[----:B------:R-:W-:Y:S05]  /*15b90*/  BSYNC B2 ;  /* 0x0000000000027941 */ /* 0x000fea0003800000 */
.L_x_36985:
        /* <DEDUP_REMOVED lines=10> */
.L_x_36981:
        /* <DEDUP_REMOVED lines=12> */
.L_x_36990:
[----:B------:R-:W-:Y:S02]  /*15d00*/  IMAD.MOV.U32 R115, RZ, RZ, R24 ;  /* 0x000000ffff737224 */ /* 0x000fe400078e0018 */
.L_x_36991:
[----:B------:R-:W-:Y:S05]  /*15d10*/  BSYNC B2 ;  /* 0x0000000000027941 */ /* 0x000fea0003800000 */
.L_x_36989:
        /* <DEDUP_REMOVED lines=16> */
.L_x_36995:
[----:B------:R-:W-:Y:S05]  /*15e20*/  BSYNC B3 ;  /* 0x0000000000037941 */ /* 0x000fea0003800000 */
.L_x_36994:
        /* <DEDUP_REMOVED lines=42> */
.L_x_36993:
[----:B------:R-:W-:Y:S05]  /*160d0*/  BSYNC B2 ;  /* 0x0000000000027941 */ /* 0x000fea0003800000 */
.L_x_36992:
        /* <DEDUP_REMOVED lines=13> */
.L_x_36996:
        /* <DEDUP_REMOVED lines=12> */
.L_x_36999:
[----:B------:R-:W-:Y:S02]  /*16270*/  IMAD.MOV.U32 R12, RZ, RZ, R24 ;  /* 0x000000ffff0c7224 */ /* 0x000fe400078e0018 */
.L_x_37000:
[----:B------:R-:W-:Y:S05]  /*16280*/  BSYNC B2 ;  /* 0x0000000000027941 */ /* 0x000fea0003800000 */
.L_x_36998:
        /* <DEDUP_REMOVED lines=16> */
.L_x_37004:
[----:B------:R-:W-:Y:S05]  /*16390*/  BSYNC B3 ;  /* 0x0000000000037941 */ /* 0x000fea0003800000 */
.L_x_37003:
        /* <DEDUP_REMOVED lines=42> */
.L_x_37002:
[----:B------:R-:W-:Y:S05]  /*16640*/  BSYNC B2 ;  /* 0x0000000000027941 */ /* 0x000fea0003800000 */
.L_x_37001:
        /* <DEDUP_REMOVED lines=10> */
.L_x_36997:
        /* <DEDUP_REMOVED lines=12> */
.L_x_37006:
[----:B------:R-:W-:Y:S02]  /*167b0*/  IMAD.MOV.U32 R90, RZ, RZ, R24 ;  /* 0x000000ffff5a7224 */ /* 0x000fe400078e0018 */
.L_x_37007:
[----:B------:R-:W-:Y:S05]  /*167c0*/  BSYNC B2 ;  /* 0x0000000000027941 */ /* 0x000fea0003800000 */
.L_x_37005:
        /* <DEDUP_REMOVED lines=16> */
.L_x_37011:
[----:B------:R-:W-:Y:S05]  /*168d0*/  BSYNC B3 ;  /* 0x0000000000037941 */ /* 0x000fea0003800000 */
.L_x_37010:
        /* <DEDUP_REMOVED lines=42> */
.L_x_37009:
[----:B------:R-:W-:Y:S05]  /*16b80*/  BSYNC B2 ;  /* 0x0000000000027941 */ /* 0x000fea0003800000 */
.L_x_37008:
        /* <DEDUP_REMOVED lines=13> */
.L_x_37012:
        /* <DEDUP_REMOVED lines=12> */
.L_x_37015:
[----:B------:R-:W-:Y:S02]  /*16d20*/  IMAD.MOV.U32 R11, RZ, RZ, R24 ;  /* 0x000000ffff0b7224 */ /* 0x000fe400078e0018 */
.L_x_37016:
[----:B------:R-:W-:Y:S05]  /*16d30*/  BSYNC B2 ;  /* 0x0000000000027941 */ /* 0x000fea0003800000 */
.L_x_37014:
        /* <DEDUP_REMOVED lines=16> */
.L_x_37020:
[----:B------:R-:W-:Y:S05]  /*16e40*/  BSYNC B3 ;  /* 0x0000000000037941 */ /* 0x000fea0003800000 */
.L_x_37019:
        /* <DEDUP_REMOVED lines=42> */
.L_x_37018:
[----:B------:R-:W-:Y:S05]  /*170f0*/  BSYNC B2 ;  /* 0x0000000000027941 */ /* 0x000fea0003800000 */
.L_x_37017:
        /* <DEDUP_REMOVED lines=10> */
.L_x_37013:
        /* <DEDUP_REMOVED lines=12> */
.L_x_37022:
[----:B------:R-:W-:Y:S02]  /*17260*/  IMAD.MOV.U32 R90, RZ, RZ, R24 ;  /* 0x000000ffff5a7224 */ /* 0x000fe400078e0018 */
.L_x_37023:
[----:B------:R-:W-:Y:S05]  /*17270*/  BSYNC B2 ;  /* 0x0000000000027941 */ /* 0x000fea0003800000 */
.L_x_37021:
        /* <DEDUP_REMOVED lines=16> */
.L_x_37027:
[----:B------:R-:W-:Y:S05]  /*17380*/  BSYNC B3 ;  /* 0x0000000000037941 */ /* 0x000fea0003800000 */
.L_x_37026:
        /* <DEDUP_REMOVED lines=42> */
.L_x_37025:
[----:B------:R-:W-:Y:S05]  /*17630*/  BSYNC B2 ;  /* 0x0000000000027941 */ /* 0x000fea0003800000 */
.L_x_37024:
        /* <DEDUP_REMOVED lines=13> */
.L_x_37028:
        /* <DEDUP_REMOVED lines=12> */
.L_x_37031:
[----:B------:R-:W-:Y:S02]  /*177d0*/  IMAD.MOV.U32 R10, RZ, RZ, R24 ;  /* 0x000000ffff0a7224 */ /* 0x000fe400078e0018 */
.L_x_37032:
[----:B------:R-:W-:Y:S05]  /*177e0*/  BSYNC B2 ;  /* 0x0000000000027941 */ /* 0x000fea0003800000 */
.L_x_37030:
        /* <DEDUP_REMOVED lines=16> */
.L_x_37036:
[----:B------:R-:W-:Y:S05]  /*178f0*/  BSYNC B3 ;  /* 0x0000000000037941 */ /* 0x000fea0003800000 */
.L_x_37035:
        /* <DEDUP_REMOVED lines=42> */
.L_x_37034:
[----:B------:R-:W-:Y:S05]  /*17ba0*/  BSYNC B2 ;  /* 0x0000000000027941 */ /* 0x000fea0003800000 */
.L_x_37033:
        /* <DEDUP_REMOVED lines=10> */
.L_x_37029:
        /* <DEDUP_REMOVED lines=54> */
.L_x_37037:
[----:B------:R-:W-:Y:S02]  /*17fb0*/  IADD3 R138, R138, 0x20, RZ ;  /* 0x000000208a8a7810 */ /* 0x000fe40007ffe0ff */
.L_x_36908:
[----:B------:R-:W-:Y:S05]  /*17fc0*/  BSYNC B1 ;  /* 0x0000000000017941 */ /* 0x000fea0003800000 */
.L_x_36907:
        /* <DEDUP_REMOVED lines=30> */
.L_x_37041:
[----:B------:R-:W-:Y:S02]  /*181b0*/  IMAD.MOV.U32 R6, RZ, RZ, R24 ;  /* 0x000000ffff067224 */ /* 0x000fe400078e0018 */
.L_x_37042:
[----:B------:R-:W-:Y:S05]  /*181c0*/  BSYNC B2 ;  /* 0x0000000000027941 */ /* 0x000fea0003800000 */
.L_x_37040:
        /* <DEDUP_REMOVED lines=16> */
.L_x_37046:
[----:B------:R-:W-:Y:S05]  /*182d0*/  BSYNC B3 ;  /* 0x0000000000037941 */ /* 0x000fea0003800000 */
.L_x_37045:
        /* <DEDUP_REMOVED lines=42> */
.L_x_37044:
[----:B------:R-:W-:Y:S05]  /*18580*/  BSYNC B2 ;  /* 0x0000000000027941 */ /* 0x000fea0003800000 */
.L_x_37043:
        /* <DEDUP_REMOVED lines=18> */
.L_x_37047:
        /* <DEDUP_REMOVED lines=12> */
.L_x_37050:
[----:B------:R-:W-:Y:S02]  /*18770*/  IMAD.MOV.U32 R17, RZ, RZ, R24 ;  /* 0x000000ffff117224 */ /* 0x000fe400078e0018 */
.L_x_37051:
[----:B------:R-:W-:Y:S05]  /*18780*/  BSYNC B2 ;  /* 0x0000000000027941 */ /* 0x000fea0003800000 */
.L_x_37049:
        /* <DEDUP_REMOVED lines=16> */
.L_x_37055:
[----:B------:R-:W-:Y:S05]  /*18890*/  BSYNC B3 ;  /* 0x0000000000037941 */ /* 0x000fea0003800000 */
.L_x_37054:
        /* <DEDUP_REMOVED lines=42> */
.L_x_37053:
[----:B------:R-:W-:Y:S05]  /*18b40*/  BSYNC B2 ;  /* 0x0000000000027941 */ /* 0x000fea0003800000 */
.L_x_37052:
        /* <DEDUP_REMOVED lines=10> */
.L_x_37048:
        /* <DEDUP_REMOVED lines=12> */
.L_x_37057:
[----:B------:R-:W-:Y:S02]  /*18cb0*/  IMAD.MOV.U32 R98, RZ, RZ, R24 ;  /* 0x000000ffff627224 */ /* 0x000fe400078e0018 */
.L_x_37058:
[----:B------:R-:W-:Y:S05]  /*18cc0*/  BSYNC B2 ;  /* 0x0000000000027941 */ /* 0x000fea0003800000 */
.L_x_37056:
        /* <DEDUP_REMOVED lines=16> */
.L_x_37062:
[----:B------:R-:W-:Y:S05]  /*18dd0*/  BSYNC B3 ;  /* 0x0000000000037941 */ /* 0x000fea0003800000 */
.L_x_37061:
        /* <DEDUP_REMOVED lines=42> */
.L_x_37060:
[----:B------:R-:W-:Y:S05]  /*19080*/  BSYNC B2 ;  /* 0x0000000000027941 */ /* 0x000fea0003800000 */
.L_x_37059:
        /* <DEDUP_REMOVED lines=15> */
.L_x_37063:
        /* <DEDUP_REMOVED lines=12> */
.L_x_37066:
[----:B------:R-:W-:Y:S02]  /*19240*/  IMAD.MOV.U32 R16, RZ, RZ, R24 ;  /* 0x000000ffff107224 */ /* 0x000fe400078e0018 */
.L_x_37067:
[----:B------:R-:W-:Y:S05]  /*19250*/  BSYNC B2 ;  /* 0x0000000000027941 */ /* 0x000fea0003800000 */
.L_x_37065:
        /* <DEDUP_REMOVED lines=16> */
.L_x_37071:
[----:B------:R-:W-:Y:S05]  /*19360*/  BSYNC B3 ;  /* 0x0000000000037941 */ /* 0x000fea0003800000 */
.L_x_37070:
        /* <DEDUP_REMOVED lines=42> */
.L_x_37069:
[----:B------:R-:W-:Y:S05]  /*19610*/  BSYNC B2 ;  /* 0x0000000000027941 */ /* 0x000fea0003800000 */
.L_x_37068:
        /* <DEDUP_REMOVED lines=10> */
.L_x_37064:
        /* <DEDUP_REMOVED lines=12> */
.L_x_37073:
[----:B------:R-:W-:Y:S02]  /*19780*/  IMAD.MOV.U32 R41, RZ, RZ, R24 ;  /* 0x000000ffff297224 */ /* 0x000fe400078e0018 */
.L_x_37074:
[----:B------:R-:W-:Y:S05]  /*19790*/  BSYNC B2 ;  /* 0x0000000000027941 */ /* 0x000fea0003800000 */
.L_x_37072:
        /* <DEDUP_REMOVED lines=16> */
.L_x_37078:
[----:B------:R-:W-:Y:S05]  /*198a0*/  BSYNC B3 ;  /* 0x0000000000037941 */ /* 0x000fea0003800000 */
.L_x_37077:
        /* <DEDUP_REMOVED lines=42> */
.L_x_37076:
[----:B------:R-:W-:Y:S05]  /*19b50*/  BSYNC B2 ;  /* 0x0000000000027941 */ /* 0x000fea0003800000 */
.L_x_37075:
        /* <DEDUP_REMOVED lines=15> */
.L_x_37079:
        /* <DEDUP_REMOVED lines=12> */
.L_x_37082:
[----:B------:R-:W-:Y:S02]  /*19d10*/  IMAD.MOV.U32 R15, RZ, RZ, R24 ;  /* 0x000000ffff0f7224 */ /* 0x000fe400078e0018 */
.L_x_37083:
[----:B------:R-:W-:Y:S05]  /*19d20*/  BSYNC B2 ;  /* 0x0000000000027941 */ /* 0x000fea0003800000 */
.L_x_37081:
        /* <DEDUP_REMOVED lines=16> */
.L_x_37087:
[----:B------:R-:W-:Y:S05]  /*19e30*/  BSYNC B3 ;  /* 0x0000000000037941 */ /* 0x000fea0003800000 */
.L_x_37086:
        /* <DEDUP_REMOVED lines=42> */
.L_x_37085:
[----:B------:R-:W-:Y:S05]  /*1a0e0*/  BSYNC B2 ;  /* 0x0000000000027941 */ /* 0x000fea0003800000 */
.L_x_37084:
        /* <DEDUP_REMOVED lines=10> */
.L_x_37080:
        /* <DEDUP_REMOVED lines=12> */
.L_x_37089:
[----:B------:R-:W-:Y:S02]  /*1a250*/  IMAD.MOV.U32 R88, RZ, RZ, R24 ;  /* 0x000000ffff587224 */ /* 0x000fe400078e0018 */
.L_x_37090:
[----:B------:R-:W-:Y:S05]  /*1a260*/  BSYNC B2 ;  /* 0x0000000000027941 */ /* 0x000fea0003800000 */
.L_x_37088:
        /* <DEDUP_REMOVED lines=16> */
.L_x_37094:
[----:B------:R-:W-:Y:S05]  /*1a370*/  BSYNC B3 ;  /* 0x0000000000037941 */ /* 0x000fea0003800000 */
.L_x_37093:
        /* <DEDUP_REMOVED lines=42> */
.L_x_37092:
[----:B------:R-:W-:Y:S05]  /*1a620*/  BSYNC B2 ;  /* 0x0000000000027941 */ /* 0x000fea0003800000 */
.L_x_37091:
        /* <DEDUP_REMOVED lines=15> */
.L_x_37095:
        /* <DEDUP_REMOVED lines=12> */
.L_x_37098:
[----:B------:R-:W-:Y:S02]  /*1a7e0*/  IMAD.MOV.U32 R14, RZ, RZ, R24 ;  /* 0x000000ffff0e7224 */ /* 0x000fe400078e0018 */
.L_x_37099:
[----:B------:R-:W-:Y:S05]  /*1a7f0*/  BSYNC B2 ;  /* 0x0000000000027941 */ /* 0x000fea0003800000 */
.L_x_37097:
        /* <DEDUP_REMOVED lines=16> */
.L_x_37103:
[----:B------:R-:W-:Y:S05]  /*1a900*/  BSYNC B3 ;  /* 0x0000000000037941 */ /* 0x000fea0003800000 */
.L_x_37102:
        /* <DEDUP_REMOVED lines=42> */
.L_x_37101:
[----:B------:R-:W-:Y:S05]  /*1abb0*/  BSYNC B2 ;  /* 0x0000000000027941 */ /* 0x000fea0003800000 */
.L_x_37100:
        /* <DEDUP_REMOVED lines=10> */
.L_x_37096:
        /* <DEDUP_REMOVED lines=12> */
.L_x_37105:
[----:B------:R-:W-:Y:S02]  /*1ad20*/  IMAD.MOV.U32 R99, RZ, RZ, R24 ;  /* 0x000000ffff637224 */ /* 0x000fe400078e0018 */
.L_x_37106:
[----:B------:R-:W-:Y:S05]  /*1ad30*/  BSYNC B2 ;  /* 0x0000000000027941 */ /* 0x000fea0003800000 */
.L_x_37104:
        /* <DEDUP_REMOVED lines=16> */
.L_x_37110:
[----:B------:R-:W-:Y:S05]  /*1ae40*/  BSYNC B3 ;  /* 0x0000000000037941 */ /* 0x000fea0003800000 */
.L_x_37109:
        /* <DEDUP_REMOVED lines=42> */
.L_x_37108:
[----:B------:R-:W-:Y:S05]  /*1b0f0*/  BSYNC B2 ;  /* 0x0000000000027941 */ /* 0x000fea0003800000 */
.L_x_37107:
        /* <DEDUP_REMOVED lines=13> */
.L_x_37111:
        /* <DEDUP_REMOVED lines=12> */
.L_x_37114:
[----:B------:R-:W-:Y:S02]  /*1b290*/  IMAD.MOV.U32 R13, RZ, RZ, R24 ;  /* 0x000000ffff0d7224 */ /* 0x000fe400078e0018 */
.L_x_37115:
[----:B------:R-:W-:Y:S05]  /*1b2a0*/  BSYNC B2 ;  /* 0x0000000000027941 */ /* 0x000fea0003800000 */
.L_x_37113:
        /* <DEDUP_REMOVED lines=16> */
.L_x_37119:
[----:B------:R-:W-:Y:S05]  /*1b3b0*/  BSYNC B3 ;  /* 0x0000000000037941 */ /* 0x000fea0003800000 */
.L_x_37118:
        /* <DEDUP_REMOVED lines=42> */
.L_x_37117:
[----:B------:R-:W-:Y:S05]  /*1b660*/  BSYNC B2 ;  /* 0x0000000000027941 */ /* 0x000fea0003800000 */
.L_x_37116:
        /* <DEDUP_REMOVED lines=10> */
.L_x_37112:
        /* <DEDUP_REMOVED lines=12> */
.L_x_37121:
[----:B------:R-:W-:Y:S02]  /*1b7d0*/  IMAD.MOV.U32 R117, RZ, RZ, R24 ;  /* 0x000000ffff757224 */ /* 0x000fe400078e0018 */
.L_x_37122:
[----:B------:R-:W-:Y:S05]  /*1b7e0*/  BSYNC B2 ;  /* 0x0000000000027941 */ /* 0x000fea0003800000 */
.L_x_37120:
        /* <DEDUP_REMOVED lines=16> */
.L_x_37126:
[----:B------:R-:W-:Y:S05]  /*1b8f0*/  BSYNC B3 ;  /* 0x0000000000037941 */ /* 0x000fea0003800000 */
.L_x_37125:
        /* <DEDUP_REMOVED lines=42> */
.L_x_37124:
[----:B------:R-:W-:Y:S05]  /*1bba0*/  BSYNC B2 ;  /* 0x0000000000027941 */ /* 0x000fea0003800000 */
.L_x_37123:
        /* <DEDUP_REMOVED lines=13> */
.L_x_37127:
        /* <DEDUP_REMOVED lines=12> */
.L_x_37130:
[----:B------:R-:W-:Y:S02]  /*1bd40*/  IMAD.MOV.U32 R12, RZ, RZ, R24 ;  /* 0x000000ffff0c7224 */ /* 0x000fe400078e0018 */
.L_x_37131:
[----:B------:R-:W-:Y:S05]  /*1bd50*/  BSYNC B2 ;  /* 0x0000000000027941 */ /* 0x000fea0003800000 */
.L_x_37129:
        /* <DEDUP_REMOVED lines=16> */
.L_x_37135:
[----:B------:R-:W-:Y:S05]  /*1be60*/  BSYNC B3 ;  /* 0x0000000000037941 */ /* 0x000fea0003800000 */
.L_x_37134:
        /* <DEDUP_REMOVED lines=42> */
.L_x_37133:
[----:B------:R-:W-:Y:S05]  /*1c110*/  BSYNC B2 ;  /* 0x0000000000027941 */ /* 0x000fea0003800000 */
.L_x_37132:
        /* <DEDUP_REMOVED lines=10> */
.L_x_37128:
        /* <DEDUP_REMOVED lines=12> */
.L_x_37137:
[----:B------:R-:W-:Y:S02]  /*1c280*/  IMAD.MOV.U32 R90, RZ, RZ, R24 ;  /* 0x000000ffff5a7224 */ /* 0x000fe400078e0018 */
.L_x_37138:
[----:B------:R-:W-:Y:S05]  /*1c290*/  BSYNC B2 ;  /* 0x0000000000027941 */ /* 0x000fea0003800000 */
.L_x_37136:
        /* <DEDUP_REMOVED lines=16> */
.L_x_37142:
[----:B------:R-:W-:Y:S05]  /*1c3a0*/  BSYNC B3 ;  /* 0x0000000000037941 */ /* 0x000fea0003800000 */
.L_x_37141:
        /* <DEDUP_REMOVED lines=42> */
.L_x_37140:
[----:B------:R-:W-:Y:S05]  /*1c650*/  BSYNC B2 ;  /* 0x0000000000027941 */ /* 0x000fea0003800000 */
.L_x_37139:
        /* <DEDUP_REMOVED lines=13> */
.L_x_37143:
        /* <DEDUP_REMOVED lines=12> */
.L_x_37146:
[----:B------:R-:W-:Y:S02]  /*1c7f0*/  IMAD.MOV.U32 R11, RZ, RZ, R24 ;  /* 0x000000ffff0b7224 */ /* 0x000fe400078e0018 */
.L_x_37147:
[----:B------:R-:W-:Y:S05]  /*1c800*/  BSYNC B2 ;  /* 0x0000000000027941 */ /* 0x000fea0003800000 */
.L_x_37145:
        /* <DEDUP_REMOVED lines=16> */
.L_x_37151:
[----:B------:R-:W-:Y:S05]  /*1c910*/  BSYNC B3 ;  /* 0x0000000000037941 */ /* 0x000fea0003800000 */
.L_x_37150:
        /* <DEDUP_REMOVED lines=42> */
.L_x_37149:
[----:B------:R-:W-:Y:S05]  /*1cbc0*/  BSYNC B2 ;  /* 0x0000000000027941 */ /* 0x000fea0003800000 */
.L_x_37148:
        /* <DEDUP_REMOVED lines=10> */
.L_x_37144:
        /* <DEDUP_REMOVED lines=12> */
.L_x_37153:
[----:B------:R-:W-:Y:S02]  /*1cd30*/  IMAD.MOV.U32 R90, RZ, RZ, R24 ;  /* 0x000000ffff5a7224 */ /* 0x000fe400078e0018 */
.L_x_37154:
[----:B------:R-:W-:Y:S05]  /*1cd40*/  BSYNC B2 ;  /* 0x0000000000027941 */ /* 0x000fea0003800000 */
.L_x_37152:
        /* <DEDUP_REMOVED lines=16> */
.L_x_37158:
[----:B------:R-:W-:Y:S05]  /*1ce50*/  BSYNC B3 ;  /* 0x0000000000037941 */ /* 0x000fea0003800000 */
.L_x_37157:
        /* <DEDUP_REMOVED lines=42> */
.L_x_37156:
[----:B------:R-:W-:Y:S05]  /*1d100*/  BSYNC B2 ;  /* 0x0000000000027941 */ /* 0x000fea0003800000 */
.L_x_37155:
        /* <DEDUP_REMOVED lines=13> */
.L_x_37159:
        /* <DEDUP_REMOVED lines=12> */
.L_x_37162:
[----:B------:R-:W-:Y:S02]  /*1d2a0*/  IMAD.MOV.U32 R10, RZ, RZ, R24 ;  /* 0x000000ffff0a7224 */ /* 0x000fe400078e0018 */
.L_x_37163:
[----:B------:R-:W-:Y:S05]  /*1d2b0*/  BSYNC B2 ;  /* 0x0000000000027941 */ /* 0x000fea0003800000 */
.L_x_37161:
        /* <DEDUP_REMOVED lines=16> */
.L_x_37167:
[----:B------:R-:W-:Y:S05]  /*1d3c0*/  BSYNC B3 ;  /* 0x0000000000037941 */ /* 0x000fea0003800000 */
.L_x_37166:
        /* <DEDUP_REMOVED lines=42> */
.L_x_37165:
[----:B------:R-:W-:Y:S05]  /*1d670*/  BSYNC B2 ;  /* 0x0000000000027941 */ /* 0x000fea0003800000 */
.L_x_37164:
        /* <DEDUP_REMOVED lines=10> */
.L_x_37160:
        /* <DEDUP_REMOVED lines=54> */
.L_x_37168:
[----:B------:R-:W-:Y:S02]  /*1da80*/  IADD3 R138, R138, 0x20, RZ ;  /* 0x000000208a8a7810 */ /* 0x000fe40007ffe0ff */
.L_x_37039:
[----:B------:R-:W-:Y:S05]  /*1da90*/  BSYNC B1 ;  /* 0x0000000000017941 */ /* 0x000fea0003800000 */
.L_x_37038:
        /* <DEDUP_REMOVED lines=30> */
.L_x_37172:
[----:B------:R-:W-:Y:S02]  /*1dc80*/  IMAD.MOV.U32 R5, RZ, RZ, R24 ;  /* 0x000000ffff057224 */ /* 0x000fe400078e0018 */
.L_x_37173:
[----:B------:R-:W-:Y:S05]  /*1dc90*/  BSYNC B2 ;  /* 0x0000000000027941 */ /* 0x000fea0003800000 */
.L_x_37171:
        /* <DEDUP_REMOVED lines=16> */
.L_x_37177:
[----:B------:R-:W-:Y:S05]  /*1dda0*/  BSYNC B3 ;  /* 0x0000000000037941 */ /* 0x000fea0003800000 */
.L_x_37176:
        /* <DEDUP_REMOVED lines=42> */
.L_x_37175:
[----:B------:R-:W-:Y:S05]  /*1e050*/  BSYNC B2 ;  /* 0x0000000000027941 */ /* 0x000fea0003800000 */
.L_x_37174:
        /* <DEDUP_REMOVED lines=18> */
.L_x_37178:
        /* <DEDUP_REMOVED lines=12> */
.L_x_37181:
[----:B------:R-:W-:Y:S02]  /*1e240*/  IMAD.MOV.U32 R17, RZ, RZ, R24 ;  /* 0x000000ffff117224 */ /* 0x000fe400078e0018 */
.L_x_37182:
[----:B------:R-:W-:Y:S05]  /*1e250*/  BSYNC B2 ;  /* 0x0000000000027941 */ /* 0x000fea0003800000 */
.L_x_37180:
        /* <DEDUP_REMOVED lines=16> */
.L_x_37186:
[----:B------:R-:W-:Y:S05]  /*1e360*/  BSYNC B3 ;  /* 0x0000000000037941 */ /* 0x000fea0003800000 */
.L_x_37185:
        /* <DEDUP_REMOVED lines=42> */
.L_x_37184:
[----:B------:R-:W-:Y:S05]  /*1e610*/  BSYNC B2 ;  /* 0x0000000000027941 */ /* 0x000fea0003800000 */
.L_x_37183:
        /* <DEDUP_REMOVED lines=10> */
.L_x_37179:
        /* <DEDUP_REMOVED lines=12> */
.L_x_37188:
[----:B------:R-:W-:Y:S02]  /*1e780*/  IMAD.MOV.U32 R100, RZ, RZ, R24 ;  /* 0x000000ffff647224 */ /* 0x000fe400078e0018 */
.L_x_37189:
[----:B------:R-:W-:Y:S05]  /*1e790*/  BSYNC B2 ;  /* 0x0000000000027941 */ /* 0x000fea0003800000 */
.L_x_37187:
        /* <DEDUP_REMOVED lines=16> */
.L_x_37193:
[----:B------:R-:W-:Y:S05]  /*1e8a0*/  BSYNC B3 ;  /* 0x0000000000037941 */ /* 0x000fea0003800000 */
.L_x_37192:
        /* <DEDUP_REMOVED lines=42> */
.L_x_37191:
[----:B------:R-:W-:Y:S05]  /*1eb50*/  BSYNC B2 ;  /* 0x0000000000027941 */ /* 0x000fea0003800000 */
.L_x_37190:
        /* <DEDUP_REMOVED lines=15> */
.L_x_37194:
        /* <DEDUP_REMOVED lines=12> */
.L_x_37197:
[----:B------:R-:W-:Y:S02]  /*1ed10*/  IMAD.MOV.U32 R16, RZ, RZ, R24 ;  /* 0x000000ffff107224 */ /* 0x000fe400078e0018 */
.L_x_37198:
[----:B------:R-:W-:Y:S05]  /*1ed20*/  BSYNC B2 ;  /* 0x0000000000027941 */ /* 0x000fea0003800000 */
.L_x_37196:
        /* <DEDUP_REMOVED lines=16> */
.L_x_37202:
[----:B------:R-:W-:Y:S05]  /*1ee30*/  BSYNC B3 ;  /* 0x0000000000037941 */ /* 0x000fea0003800000 */
.L_x_37201:
        /* <DEDUP_REMOVED lines=42> */
.L_x_37200:
[----:B------:R-:W-:Y:S05]  /*1f0e0*/  BSYNC B2 ;  /* 0x0000000000027941 */ /* 0x000fea0003800000 */
.L_x_37199:
        /* <DEDUP_REMOVED lines=10> */
.L_x_37195:
        /* <DEDUP_REMOVED lines=12> */
.L_x_37204:
[----:B------:R-:W-:Y:S02]  /*1f250*/  IMAD.MOV.U32 R43, RZ, RZ, R24 ;  /* 0x000000ffff2b7224 */ /* 0x000fe400078e0018 */
.L_x_37205:
[----:B------:R-:W-:Y:S05]  /*1f260*/  BSYNC B2 ;  /* 0x0000000000027941 */ /* 0x000fea0003800000 */
.L_x_37203:
        /* <DEDUP_REMOVED lines=16> */
.L_x_37209:
[----:B------:R-:W-:Y:S05]  /*1f370*/  BSYNC B3 ;  /* 0x0000000000037941 */ /* 0x000fea0003800000 */
.L_x_37208:
        /* <DEDUP_REMOVED lines=42> */
.L_x_37207:
[----:B------:R-:W-:Y:S05]  /*1f620*/  BSYNC B2 ;  /* 0x0000000000027941 */ /* 0x000fea0003800000 */
.L_x_37206:
        /* <DEDUP_REMOVED lines=15> */
.L_x_37210:
        /* <DEDUP_REMOVED lines=12> */
.L_x_37213:
[----:B------:R-:W-:Y:S02]  /*1f7e0*/  IMAD.MOV.U32 R15, RZ, RZ, R24 ;  /* 0x000000ffff0f7224 */ /* 0x000fe400078e0018 */
.L_x_37214:
[----:B------:R-:W-:Y:S05]  /*1f7f0*/  BSYNC B2 ;  /* 0x0000000000027941 */ /* 0x000fea0003800000 */
.L_x_37212:
        /* <DEDUP_REMOVED lines=16> */
.L_x_37218:
[----:B------:R-:W-:Y:S05]  /*1f900*/  BSYNC B3 ;  /* 0x0000000000037941 */ /* 0x000fea0003800000 */
.L_x_37217:
        /* <DEDUP_REMOVED lines=42> */
.L_x_37216:
[----:B------:R-:W-:Y:S05]  /*1fbb0*/  BSYNC B2 ;  /* 0x0000000000027941 */ /* 0x000fea0003800000 */
.L_x_37215:
        /* <DEDUP_REMOVED lines=10> */
.L_x_37211:
        /* <DEDUP_REMOVED lines=12> */
.L_x_37220:
[----:B------:R-:W-:Y:S02]  /*1fd20*/  IMAD.MOV.U32 R88, RZ, RZ, R24 ;  /* 0x000000ffff587224 */ /* 0x000fe400078e0018 */
.L_x_37221:
[----:B------:R-:W-:Y:S05]  /*1fd30*/  BSYNC B2 ;  /* 0x0000000000027941 */ /* 0x000fea0003800000 */
.L_x_37219:
        /* <DEDUP_REMOVED lines=16> */
.L_x_37225:
[----:B------:R-:W-:Y:S05]  /*1fe40*/  BSYNC B3 ;  /* 0x0000000000037941 */ /* 0x000fea0003800000 */
.L_x_37224:
        /* <DEDUP_REMOVED lines=42> */
.L_x_37223:
[----:B------:R-:W-:Y:S05]  /*200f0*/  BSYNC B2 ;  /* 0x0000000000027941 */ /* 0x000fea0003800000 */
.L_x_37222:
        /* <DEDUP_REMOVED lines=15> */
.L_x_37226:
        /* <DEDUP_REMOVED lines=12> */
.L_x_37229:
[----:B------:R-:W-:Y:S02]  /*202b0*/  IMAD.MOV.U32 R14, RZ, RZ, R24 ;  /* 0x000000ffff0e7224 */ /* 0x000fe400078e0018 */
.L_x_37230:
[----:B------:R-:W-:Y:S05]  /*202c0*/  BSYNC B2 ;  /* 0x0000000000027941 */ /* 0x000fea0003800000 */
.L_x_37228:
        /* <DEDUP_REMOVED lines=16> */
.L_x_37234:
[----:B------:R-:W-:Y:S05]  /*203d0*/  BSYNC B3 ;  /* 0x0000000000037941 */ /* 0x000fea0003800000 */
.L_x_37233:
        /* <DEDUP_REMOVED lines=42> */
.L_x_37232:
[----:B------:R-:W-:Y:S05]  /*20680*/  BSYNC B2 ;  /* 0x0000000000027941 */ /* 0x000fea0003800000 */
.L_x_37231:
        /* <DEDUP_REMOVED lines=10> */
.L_x_37227:
        /* <DEDUP_REMOVED lines=12> */
.L_x_37236:
[----:B------:R-:W-:Y:S02]  /*207f0*/  IMAD.MOV.U32 R101, RZ, RZ, R24 ;  /* 0x000000ffff657224 */ /* 0x000fe400078e0018 */
.L_x_37237:
[----:B------:R-:W-:Y:S05]  /*20800*/  BSYNC B2 ;  /* 0x0000000000027941 */ /* 0x000fea0003800000 */
.L_x_37235:
        /* <DEDUP_REMOVED lines=16> */
.L_x_37241:
[----:B------:R-:W-:Y:S05]  /*20910*/  BSYNC B3 ;  /* 0x0000000000037941 */ /* 0x000fea0003800000 */
.L_x_37240:
        /* <DEDUP_REMOVED lines=42> */
.L_x_37239:
[----:B------:R-:W-:Y:S05]  /*20bc0*/  BSYNC B2 ;  /* 0x0000000000027941 */ /* 0x000fea0003800000 */
.L_x_37238:
        /* <DEDUP_REMOVED lines=13> */
.L_x_37242:
        /* <DEDUP_REMOVED lines=12> */
.L_x_37245:
[----:B------:R-:W-:Y:S02]  /*20d60*/  IMAD.MOV.U32 R13, RZ, RZ, R24 ;  /* 0x000000ffff0d7224 */ /* 0x000fe400078e0018 */
.L_x_37246:
[----:B------:R-:W-:Y:S05]  /*20d70*/  BSYNC B2 ;  /* 0x0000000000027941 */ /* 0x000fea0003800000 */
.L_x_37244:
        /* <DEDUP_REMOVED lines=16> */
.L_x_37250:
[----:B------:R-:W-:Y:S05]  /*20e80*/  BSYNC B3 ;  /* 0x0000000000037941 */ /* 0x000fea0003800000 */
.L_x_37249:
        /* <DEDUP_REMOVED lines=42> */
.L_x_37248:
[----:B------:R-:W-:Y:S05]  /*21130*/  BSYNC B2 ;  /* 0x0000000000027941 */ /* 0x000fea0003800000 */
.L_x_37247:
        /* <DEDUP_REMOVED lines=10> */
.L_x_37243:
        /* <DEDUP_REMOVED lines=12> */
.L_x_37252:
[----:B------:R-:W-:Y:S02]  /*212a0*/  IMAD.MOV.U32 R119, RZ, RZ, R24 ;  /* 0x000000ffff777224 */ /* 0x000fe400078e0018 */
.L_x_37253:
[----:B------:R-:W-:Y:S05]  /*212b0*/  BSYNC B2 ;  /* 0x0000000000027941 */ /* 0x000fea0003800000 */
.L_x_37251:
        /* <DEDUP_REMOVED lines=16> */
.L_x_37257:
[----:B------:R-:W-:Y:S05]  /*213c0*/  BSYNC B3 ;  /* 0x0000000000037941 */ /* 0x000fea0003800000 */
.L_x_37256:
        /* <DEDUP_REMOVED lines=42> */
.L_x_37255:
[----:B------:R-:W-:Y:S05]  /*21670*/  BSYNC B2 ;  /* 0x0000000000027941 */ /* 0x000fea0003800000 */
.L_x_37254:
        /* <DEDUP_REMOVED lines=13> */
.L_x_37258:
        /* <DEDUP_REMOVED lines=12> */
.L_x_37261:
[----:B------:R-:W-:Y:S02]  /*21810*/  IMAD.MOV.U32 R12, RZ, RZ, R24 ;  /* 0x000000ffff0c7224 */ /* 0x000fe400078e0018 */
.L_x_37262:
[----:B------:R-:W-:Y:S05]  /*21820*/  BSYNC B2 ;  /* 0x0000000000027941 */ /* 0x000fea0003800000 */
.L_x_37260:
        /* <DEDUP_REMOVED lines=16> */
.L_x_37266:
[----:B------:R-:W-:Y:S05]  /*21930*/  BSYNC B3 ;  /* 0x0000000000037941 */ /* 0x000fea0003800000 */
.L_x_37265:
        /* <DEDUP_REMOVED lines=42> */
.L_x_37264:
[----:B------:R-:W-:Y:S05]  /*21be0*/  BSYNC B2 ;  /* 0x0000000000027941 */ /* 0x000fea0003800000 */
.L_x_37263:
        /* <DEDUP_REMOVED lines=10> */
.L_x_37259:
        /* <DEDUP_REMOVED lines=12> */
.L_x_37268:
[----:B------:R-:W-:Y:S02]  /*21d50*/  IMAD.MOV.U32 R90, RZ, RZ, R24 ;  /* 0x000000ffff5a7224 */ /* 0x000fe400078e0018 */
.L_x_37269:
[----:B------:R-:W-:Y:S05]  /*21d60*/  BSYNC B2 ;  /* 0x0000000000027941 */ /* 0x000fea0003800000 */
.L_x_37267:
        /* <DEDUP_REMOVED lines=16> */
.L_x_37273:
[----:B------:R-:W-:Y:S05]  /*21e70*/  BSYNC B3 ;  /* 0x0000000000037941 */ /* 0x000fea0003800000 */
.L_x_37272:
        /* <DEDUP_REMOVED lines=42> */
.L_x_37271:
[----:B------:R-:W-:Y:S05]  /*22120*/  BSYNC B2 ;  /* 0x0000000000027941 */ /* 0x000fea0003800000 */
.L_x_37270:
        /* <DEDUP_REMOVED lines=13> */
.L_x_37274:
        /* <DEDUP_REMOVED lines=12> */
.L_x_37277:
[----:B------:R-:W-:Y:S02]  /*222c0*/  IMAD.MOV.U32 R11, RZ, RZ, R24 ;  /* 0x000000ffff0b7224 */ /* 0x000fe400078e0018 */
.L_x_37278:
[----:B------:R-:W-:Y:S05]  /*222d0*/  BSYNC B2 ;  /* 0x0000000000027941 */ /* 0x000fea0003800000 */
.L_x_37276:
        /* <DEDUP_REMOVED lines=16> */
.L_x_37282:
[----:B------:R-:W-:Y:S05]  /*223e0*/  BSYNC B3 ;  /* 0x0000000000037941 */ /* 0x000fea0003800000 */
.L_x_37281:
        /* <DEDUP_REMOVED lines=42> */
.L_x_37280:
[----:B------:R-:W-:Y:S05]  /*22690*/  BSYNC B2 ;  /* 0x0000000000027941 */ /* 0x000fea0003800000 */
.L_x_37279:
        /* <DEDUP_REMOVED lines=10> */
.L_x_37275:
        /* <DEDUP_REMOVED lines=12> */
.L_x_37284:
[----:B------:R-:W-:Y:S02]  /*22800*/  IMAD.MOV.U32 R90, RZ, RZ, R24 ;  /* 0x000000ffff5a7224 */ /* 0x000fe400078e0018 */
.L_x_37285:
[----:B------:R-:W-:Y:S05]  /*22810*/  BSYNC B2 ;  /* 0x0000000000027941 */ /* 0x000fea0003800000 */
.L_x_37283:
        /* <DEDUP_REMOVED lines=16> */
.L_x_37289:
[----:B------:R-:W-:Y:S05]  /*22920*/  BSYNC B3 ;  /* 0x0000000000037941 */ /* 0x000fea0003800000 */
.L_x_37288:
        /* <DEDUP_REMOVED lines=42> */
.L_x_37287:
[----:B------:R-:W-:Y:S05]  /*22bd0*/  BSYNC B2 ;  /* 0x0000000000027941 */ /* 0x000fea0003800000 */
.L_x_37286:
        /* <DEDUP_REMOVED lines=13> */
.L_x_37290:
        /* <DEDUP_REMOVED lines=12> */
.L_x_37293:
[----:B------:R-:W-:Y:S02]  /*22d70*/  IMAD.MOV.U32 R10, RZ, RZ, R24 ;  /* 0x000000ffff0a7224 */ /* 0x000fe400078e0018 */
.L_x_37294:
[----:B------:R-:W-:Y:S05]  /*22d80*/  BSYNC B2 ;  /* 0x0000000000027941 */ /* 0x000fea0003800000 */
.L_x_37292:
        /* <DEDUP_REMOVED lines=16> */
.L_x_37298:
[----:B------:R-:W-:Y:S05]  /*22e90*/  BSYNC B3 ;  /* 0x0000000000037941 */ /* 0x000fea0003800000 */
.L_x_37297:
        /* <DEDUP_REMOVED lines=42> */
.L_x_37296:
[----:B------:R-:W-:Y:S05]  /*23140*/  BSYNC B2 ;  /* 0x0000000000027941 */ /* 0x000fea0003800000 */
.L_x_37295:
        /* <DEDUP_REMOVED lines=10> */
.L_x_37291:
        /* <DEDUP_REMOVED lines=54> */
.L_x_37299:
[----:B------:R-:W-:Y:S02]  /*23550*/  IADD3 R138, R138, 0x20, RZ ;  /* 0x000000208a8a7810 */ /* 0x000fe40007ffe0ff */
.L_x_37170:
[----:B------:R-:W-:Y:S05]  /*23560*/  BSYNC B1 ;  /* 0x0000000000017941 */ /* 0x000fea0003800000 */
.L_x_37169:
        /* <DEDUP_REMOVED lines=30> */
.L_x_37303:
[----:B------:R-:W-:Y:S02]  /*23750*/  IMAD.MOV.U32 R4, RZ, RZ, R24 ;  /* 0x000000ffff047224 */ /* 0x000fe400078e0018 */
.L_x_37304:
[----:B------:R-:W-:Y:S05]  /*23760*/  BSYNC B2 ;  /* 0x0000000000027941 */ /* 0x000fea0003800000 */
.L_x_37302:
        /* <DEDUP_REMOVED lines=16> */
.L_x_37308:
[----:B------:R-:W-:Y:S05]  /*23870*/  BSYNC B3 ;  /* 0x0000000000037941 */ /* 0x000fea0003800000 */
.L_x_37307:
        /* <DEDUP_REMOVED lines=42> */
.L_x_37306:
[----:B------:R-:W-:Y:S05]  /*23b20*/  BSYNC B2 ;  /* 0x0000000000027941 */ /* 0x000fea0003800000 */
.L_x_37305:
        /* <DEDUP_REMOVED lines=18> */
.L_x_37309:
        /* <DEDUP_REMOVED lines=12> */
.L_x_37312:
[----:B------:R-:W-:Y:S02]  /*23d10*/  IMAD.MOV.U32 R17, RZ, RZ, R24 ;  /* 0x000000ffff117224 */ /* 0x000fe400078e0018 */
.L_x_37313:
[----:B------:R-:W-:Y:S05]  /*23d20*/  BSYNC B2 ;  /* 0x0000000000027941 */ /* 0x000fea0003800000 */
.L_x_37311:
        /* <DEDUP_REMOVED lines=16> */
.L_x_37317:
[----:B------:R-:W-:Y:S05]  /*23e30*/  BSYNC B3 ;  /* 0x0000000000037941 */ /* 0x000fea0003800000 */
.L_x_37316:
        /* <DEDUP_REMOVED lines=42> */
.L_x_37315:
[----:B------:R-:W-:Y:S05]  /*240e0*/  BSYNC B2 ;  /* 0x0000000000027941 */ /* 0x000fea0003800000 */
.L_x_37314:
        /* <DEDUP_REMOVED lines=10> */
.L_x_37310:
        /* <DEDUP_REMOVED lines=12> */
.L_x_37319:
[----:B------:R-:W-:Y:S02]  /*24250*/  IMAD.MOV.U32 R102, RZ, RZ, R24 ;  /* 0x000000ffff667224 */ /* 0x000fe400078e0018 */
.L_x_37320:
[----:B------:R-:W-:Y:S05]  /*24260*/  BSYNC B2 ;  /* 0x0000000000027941 */ /* 0x000fea0003800000 */
.L_x_37318:
        /* <DEDUP_REMOVED lines=16> */
.L_x_37324:
[----:B------:R-:W-:Y:S05]  /*24370*/  BSYNC B3 ;  /* 0x0000000000037941 */ /* 0x000fea0003800000 */
.L_x_37323:
        /* <DEDUP_REMOVED lines=42> */
.L_x_37322:
[----:B------:R-:W-:Y:S05]  /*24620*/  BSYNC B2 ;  /* 0x0000000000027941 */ /* 0x000fea0003800000 */
.L_x_37321:
        /* <DEDUP_REMOVED lines=15> */
.L_x_37325:
        /* <DEDUP_REMOVED lines=12> */
.L_x_37328:
[----:B------:R-:W-:Y:S02]  /*247e0*/  IMAD.MOV.U32 R16, RZ, RZ, R24 ;  /* 0x000000ffff107224 */ /* 0x000fe400078e0018 */
.L_x_37329:
[----:B------:R-:W-:Y:S05]  /*247f0*/  BSYNC B2 ;  /* 0x0000000000027941 */ /* 0x000fea0003800000 */
.L_x_37327:
        /* <DEDUP_REMOVED lines=16> */
.L_x_37333:
[----:B------:R-:W-:Y:S05]  /*24900*/  BSYNC B3 ;  /* 0x0000000000037941 */ /* 0x000fea0003800000 */
.L_x_37332:
        /* <DEDUP_REMOVED lines=42> */
.L_x_37331:
[----:B------:R-:W-:Y:S05]  /*24bb0*/  BSYNC B2 ;  /* 0x0000000000027941 */ /* 0x000fea0003800000 */
.L_x_37330:
        /* <DEDUP_REMOVED lines=10> */
.L_x_37326:
        /* <DEDUP_REMOVED lines=12> */
.L_x_37335:
[----:B------:R-:W-:Y:S02]  /*24d20*/  IMAD.MOV.U32 R45, RZ, RZ, R24 ;  /* 0x000000ffff2d7224 */ /* 0x000fe400078e0018 */
.L_x_37336:
[----:B------:R-:W-:Y:S05]  /*24d30*/  BSYNC B2 ;  /* 0x0000000000027941 */ /* 0x000fea0003800000 */
.L_x_37334:
        /* <DEDUP_REMOVED lines=16> */
.L_x_37340:
[----:B------:R-:W-:Y:S05]  /*24e40*/  BSYNC B3 ;  /* 0x0000000000037941 */ /* 0x000fea0003800000 */
.L_x_37339:
        /* <DEDUP_REMOVED lines=42> */
.L_x_37338:
[----:B------:R-:W-:Y:S05]  /*250f0*/  BSYNC B2 ;  /* 0x0000000000027941 */ /* 0x000fea0003800000 */
.L_x_37337:
        /* <DEDUP_REMOVED lines=15> */
.L_x_37341:
        /* <DEDUP_REMOVED lines=12> */
.L_x_37344:
[----:B------:R-:W-:Y:S02]  /*252b0*/  IMAD.MOV.U32 R15, RZ, RZ, R24 ;  /* 0x000000ffff0f7224 */ /* 0x000fe400078e0018 */
.L_x_37345:
[----:B------:R-:W-:Y:S05]  /*252c0*/  BSYNC B2 ;  /* 0x0000000000027941 */ /* 0x000fea0003800000 */
.L_x_37343:
        /* <DEDUP_REMOVED lines=16> */
.L_x_37349:
[----:B------:R-:W-:Y:S05]  /*253d0*/  BSYNC B3 ;  /* 0x0000000000037941 */ /* 0x000fea0003800000 */
.L_x_37348:
        /* <DEDUP_REMOVED lines=42> */
.L_x_37347:
[----:B------:R-:W-:Y:S05]  /*25680*/  BSYNC B2 ;  /* 0x0000000000027941 */ /* 0x000fea0003800000 */
.L_x_37346:
        /* <DEDUP_REMOVED lines=10> */
.L_x_37342:
        /* <DEDUP_REMOVED lines=12> */
.L_x_37351:
[----:B------:R-:W-:Y:S02]  /*257f0*/  IMAD.MOV.U32 R88, RZ, RZ, R24 ;  /* 0x000000ffff587224 */ /* 0x000fe400078e0018 */
.L_x_37352:
[----:B------:R-:W-:Y:S05]  /*25800*/  BSYNC B2 ;  /* 0x0000000000027941 */ /* 0x000fea0003800000 */
.L_x_37350:
        /* <DEDUP_REMOVED lines=16> */
.L_x_37356:
[----:B------:R-:W-:Y:S05]  /*25910*/  BSYNC B3 ;  /* 0x0000000000037941 */ /* 0x000fea0003800000 */
.L_x_37355:
        /* <DEDUP_REMOVED lines=42> */
.L_x_37354:
[----:B------:R-:W-:Y:S05]  /*25bc0*/  BSYNC B2 ;  /* 0x0000000000027941 */ /* 0x000fea0003800000 */
.L_x_37353:
        /* <DEDUP_REMOVED lines=15> */
.L_x_37357:
        /* <DEDUP_REMOVED lines=12> */
.L_x_37360:
[----:B------:R-:W-:Y:S02]  /*25d80*/  IMAD.MOV.U32 R14, RZ, RZ, R24 ;  /* 0x000000ffff0e7224 */ /* 0x000fe400078e0018 */
.L_x_37361:
[----:B------:R-:W-:Y:S05]  /*25d90*/  BSYNC B2 ;  /* 0x0000000000027941 */ /* 0x000fea0003800000 */
.L_x_37359:
        /* <DEDUP_REMOVED lines=16> */
.L_x_37365:
[----:B------:R-:W-:Y:S05]  /*25ea0*/  BSYNC B3 ;  /* 0x0000000000037941 */ /* 0x000fea0003800000 */
.L_x_37364:
        /* <DEDUP_REMOVED lines=42> */
.L_x_37363:
[----:B------:R-:W-:Y:S05]  /*26150*/  BSYNC B2 ;  /* 0x0000000000027941 */ /* 0x000fea0003800000 */
.L_x_37362:
        /* <DEDUP_REMOVED lines=10> */
.L_x_37358:
        /* <DEDUP_REMOVED lines=12> */
.L_x_37367:
[----:B------:R-:W-:Y:S02]  /*262c0*/  IMAD.MOV.U32 R103, RZ, RZ, R24 ;  /* 0x000000ffff677224 */ /* 0x000fe400078e0018 */
.L_x_37368:
[----:B------:R-:W-:Y:S05]  /*262d0*/  BSYNC B2 ;  /* 0x0000000000027941 */ /* 0x000fea0003800000 */
.L_x_37366:
        /* <DEDUP_REMOVED lines=16> */
.L_x_37372:
[----:B------:R-:W-:Y:S05]  /*263e0*/  BSYNC B3 ;  /* 0x0000000000037941 */ /* 0x000fea0003800000 */
.L_x_37371:
        /* <DEDUP_REMOVED lines=42> */
.L_x_37370:
[----:B------:R-:W-:Y:S05]  /*26690*/  BSYNC B2 ;  /* 0x0000000000027941 */ /* 0x000fea0003800000 */
.L_x_37369:
        /* <DEDUP_REMOVED lines=13> */
.L_x_37373:
        /* <DEDUP_REMOVED lines=12> */
.L_x_37376:
[----:B------:R-:W-:Y:S02]  /*26830*/  IMAD.MOV.U32 R13, RZ, RZ, R24 ;  /* 0x000000ffff0d7224 */ /* 0x000fe400078e0018 */
.L_x_37377:
[----:B------:R-:W-:Y:S05]  /*26840*/  BSYNC B2 ;  /* 0x0000000000027941 */ /* 0x000fea0003800000 */
.L_x_37375:
        /* <DEDUP_REMOVED lines=16> */
.L_x_37381:
[----:B------:R-:W-:Y:S05]  /*26950*/  BSYNC B3 ;  /* 0x0000000000037941 */ /* 0x000fea0003800000 */
.L_x_37380:
        /* <DEDUP_REMOVED lines=42> */
.L_x_37379:
[----:B------:R-:W-:Y:S05]  /*26c00*/  BSYNC B2 ;  /* 0x0000000000027941 */ /* 0x000fea0003800000 */
.L_x_37378:
        /* <DEDUP_REMOVED lines=10> */
.L_x_37374:
        /* <DEDUP_REMOVED lines=12> */
.L_x_37383:
[----:B------:R-:W-:Y:S02]  /*26d70*/  IMAD.MOV.U32 R121, RZ, RZ, R24 ;  /* 0x000000ffff797224 */ /* 0x000fe400078e0018 */
.L_x_37384:
[----:B------:R-:W-:Y:S05]  /*26d80*/  BSYNC B2 ;  /* 0x0000000000027941 */ /* 0x000fea0003800000 */
.L_x_37382:
        /* <DEDUP_REMOVED lines=16> */
.L_x_37388:
[----:B------:R-:W-:Y:S05]  /*26e90*/  BSYNC B3 ;  /* 0x0000000000037941 */ /* 0x000fea0003800000 */
.L_x_37387:
        /* <DEDUP_REMOVED lines=42> */
.L_x_37386:
[----:B------:R-:W-:Y:S05]  /*27140*/  BSYNC B2 ;  /* 0x0000000000027941 */ /* 0x000fea0003800000 */
.L_x_37385:
        /* <DEDUP_REMOVED lines=13> */
.L_x_37389:
        /* <DEDUP_REMOVED lines=12> */
.L_x_37392:
[----:B------:R-:W-:Y:S02]  /*272e0*/  IMAD.MOV.U32 R12, RZ, RZ, R24 ;  /* 0x000000ffff0c7224 */ /* 0x000fe400078e0018 */
.L_x_37393:
[----:B------:R-:W-:Y:S05]  /*272f0*/  BSYNC B2 ;  /* 0x0000000000027941 */ /* 0x000fea0003800000 */
.L_x_37391:
        /* <DEDUP_REMOVED lines=16> */
.L_x_37397:
[----:B------:R-:W-:Y:S05]  /*27400*/  BSYNC B3 ;  /* 0x0000000000037941 */ /* 0x000fea0003800000 */
.L_x_37396:
        /* <DEDUP_REMOVED lines=42> */
.L_x_37395:
[----:B------:R-:W-:Y:S05]  /*276b0*/  BSYNC B2 ;  /* 0x0000000000027941 */ /* 0x000fea0003800000 */
.L_x_37394:
        /* <DEDUP_REMOVED lines=10> */
.L_x_37390:
        /* <DEDUP_REMOVED lines=12> */
.L_x_37399:
[----:B------:R-:W-:Y:S02]  /*27820*/  IMAD.MOV.U32 R90, RZ, RZ, R24 ;  /* 0x000000ffff5a7224 */ /* 0x000fe400078e0018 */
.L_x_37400:
[----:B------:R-:W-:Y:S05]  /*27830*/  BSYNC B2 ;  /* 0x0000000000027941 */ /* 0x000fea0003800000 */
.L_x_37398:
        /* <DEDUP_REMOVED lines=16> */
.L_x_37404:
[----:B------:R-:W-:Y:S05]  /*27940*/  BSYNC B3 ;  /* 0x0000000000037941 */ /* 0x000fea0003800000 */
.L_x_37403:
        /* <DEDUP_REMOVED lines=42> */
.L_x_37402:
[----:B------:R-:W-:Y:S05]  /*27bf0*/  BSYNC B2 ;  /* 0x0000000000027941 */ /* 0x000fea0003800000 */
.L_x_37401:
        /* <DEDUP_REMOVED lines=13> */
.L_x_37405:
        /* <DEDUP_REMOVED lines=12> */
.L_x_37408:
[----:B------:R-:W-:Y:S02]  /*27d90*/  IMAD.MOV.U32 R11, RZ, RZ, R24 ;  /* 0x000000ffff0b7224 */ /* 0x000fe400078e0018 */
.L_x_37409:
[----:B------:R-:W-:Y:S05]  /*27da0*/  BSYNC B2 ;  /* 0x0000000000027941 */ /* 0x000fea0003800000 */
.L_x_37407:
        /* <DEDUP_REMOVED lines=16> */
.L_x_37413:
[----:B------:R-:W-:Y:S05]  /*27eb0*/  BSYNC B3 ;  /* 0x0000000000037941 */ /* 0x000fea0003800000 */
.L_x_37412:
        /* <DEDUP_REMOVED lines=42> */
.L_x_37411:
[----:B------:R-:W-:Y:S05]  /*28160*/  BSYNC B2 ;  /* 0x0000000000027941 */ /* 0x000fea0003800000 */
.L_x_37410:
        /* <DEDUP_REMOVED lines=10> */
.L_x_37406:
        /* <DEDUP_REMOVED lines=12> */
.L_x_37415:
[----:B------:R-:W-:Y:S02]  /*282d0*/  IMAD.MOV.U32 R90, RZ, RZ, R24 ;  /* 0x000000ffff5a7224 */ /* 0x000fe400078e0018 */
.L_x_37416:
[----:B------:R-:W-:Y:S05]  /*282e0*/  BSYNC B2 ;  /* 0x0000000000027941 */ /* 0x000fea0003800000 */
.L_x_37414:
        /* <DEDUP_REMOVED lines=16> */
.L_x_37420:
[----:B------:R-:W-:Y:S05]  /*283f0*/  BSYNC B3 ;  /* 0x0000000000037941 */ /* 0x000fea0003800000 */
.L_x_37419:
        /* <DEDUP_REMOVED lines=42> */
.L_x_37418:
[----:B------:R-:W-:Y:S05]  /*286a0*/  BSYNC B2 ;  /* 0x0000000000027941 */ /* 0x000fea0003800000 */
.L_x_37417:
        /* <DEDUP_REMOVED lines=13> */
.L_x_37421:
        /* <DEDUP_REMOVED lines=12> */
.L_x_37424:
[----:B------:R-:W-:Y:S02]  /*28840*/  IMAD.MOV.U32 R10, RZ, RZ, R24 ;  /* 0x000000ffff0a7224 */ /* 0x000fe400078e0018 */
.L_x_37425:
[----:B------:R-:W-:Y:S05]  /*28850*/  BSYNC B2 ;  /* 0x0000000000027941 */ /* 0x000fea0003800000 */
.L_x_37423:
        /* <DEDUP_REMOVED lines=16> */
.L_x_37429:
[----:B------:R-:W-:Y:S05]  /*28960*/  BSYNC B3 ;  /* 0x0000000000037941 */ /* 0x000fea0003800000 */
.L_x_37428:
        /* <DEDUP_REMOVED lines=42> */
.L_x_37427:
[----:B------:R-:W-:Y:S05]  /*28c10*/  BSYNC B2 ;  /* 0x0000000000027941 */ /* 0x000fea0003800000 */
.L_x_37426:
        /* <DEDUP_REMOVED lines=10> */
.L_x_37422:
        /* <DEDUP_REMOVED lines=54> */
.L_x_37430:
[----:B------:R-:W-:Y:S02]  /*29020*/  IADD3 R138, R138, 0x20, RZ ;  /* 0x000000208a8a7810 */ /* 0x000fe40007ffe0ff */
.L_x_37301:
[----:B------:R-:W-:Y:S05]  /*29030*/  BSYNC B1 ;  /* 0x0000000000017941 */ /* 0x000fea0003800000 */
.L_x_37300:
        /* <DEDUP_REMOVED lines=30> */
.L_x_37434:
[----:B------:R-:W-:Y:S02]  /*29220*/  IMAD.MOV.U32 R3, RZ, RZ, R24 ;  /* 0x000000ffff037224 */ /* 0x000fe400078e0018 */
.L_x_37435:
[----:B------:R-:W-:Y:S05]  /*29230*/  BSYNC B2 ;  /* 0x0000000000027941 */ /* 0x000fea0003800000 */
.L_x_37433:
        /* <DEDUP_REMOVED lines=16> */
.L_x_37439:
[----:B------:R-:W-:Y:S05]  /*29340*/  BSYNC B3 ;  /* 0x0000000000037941 */ /* 0x000fea0003800000 */
.L_x_37438:
        /* <DEDUP_REMOVED lines=42> */
.L_x_37437:
[----:B------:R-:W-:Y:S05]  /*295f0*/  BSYNC B2 ;  /* 0x0000000000027941 */ /* 0x000fea0003800000 */
.L_x_37436:
        /* <DEDUP_REMOVED lines=18> */
.L_x_37440:
        /* <DEDUP_REMOVED lines=12> */
.L_x_37443:
[----:B------:R-:W-:Y:S02]  /*297e0*/  IMAD.MOV.U32 R17, RZ, RZ, R24 ;  /* 0x000000ffff117224 */ /* 0x000fe400078e0018 */
.L_x_37444:
[----:B------:R-:W-:Y:S05]  /*297f0*/  BSYNC B2 ;  /* 0x0000000000027941 */ /* 0x000fea0003800000 */
.L_x_37442:
        /* <DEDUP_REMOVED lines=16> */
.L_x_37448:
[----:B------:R-:W-:Y:S05]  /*29900*/  BSYNC B3 ;  /* 0x0000000000037941 */ /* 0x000fea0003800000 */
.L_x_37447:
        /* <DEDUP_REMOVED lines=42> */
.L_x_37446:
[----:B------:R-:W-:Y:S05]  /*29bb0*/  BSYNC B2 ;  /* 0x0000000000027941 */ /* 0x000fea0003800000 */
.L_x_37445:
        /* <DEDUP_REMOVED lines=10> */
.L_x_37441:
        /* <DEDUP_REMOVED lines=12> */
.L_x_37450:
[----:B------:R-:W-:Y:S02]  /*29d20*/  IMAD.MOV.U32 R104, RZ, RZ, R24 ;  /* 0x000000ffff687224 */ /* 0x000fe400078e0018 */
.L_x_37451:
[----:B------:R-:W-:Y:S05]  /*29d30*/  BSYNC B2 ;  /* 0x0000000000027941 */ /* 0x000fea0003800000 */
.L_x_37449:
        /* <DEDUP_REMOVED lines=16> */
.L_x_37455:
[----:B------:R-:W-:Y:S05]  /*29e40*/  BSYNC B3 ;  /* 0x0000000000037941 */ /* 0x000fea0003800000 */
.L_x_37454:
        /* <DEDUP_REMOVED lines=42> */
.L_x_37453:
[----:B------:R-:W-:Y:S05]  /*2a0f0*/  BSYNC B2 ;  /* 0x0000000000027941 */ /* 0x000fea0003800000 */
.L_x_37452:
        /* <DEDUP_REMOVED lines=15> */
.L_x_37456:
        /* <DEDUP_REMOVED lines=12> */
.L_x_37459:
[----:B------:R-:W-:Y:S02]  /*2a2b0*/  IMAD.MOV.U32 R16, RZ, RZ, R24 ;  /* 0x000000ffff107224 */ /* 0x000fe400078e0018 */
.L_x_37460:
[----:B------:R-:W-:Y:S05]  /*2a2c0*/  BSYNC B2 ;  /* 0x0000000000027941 */ /* 0x000fea0003800000 */
.L_x_37458:
        /* <DEDUP_REMOVED lines=16> */
.L_x_37464:
[----:B------:R-:W-:Y:S05]  /*2a3d0*/  BSYNC B3 ;  /* 0x0000000000037941 */ /* 0x000fea0003800000 */
.L_x_37463:
        /* <DEDUP_REMOVED lines=42> */
.L_x_37462:
[----:B------:R-:W-:Y:S05]  /*2a680*/  BSYNC B2 ;  /* 0x0000000000027941 */ /* 0x000fea0003800000 */
.L_x_37461:
        /* <DEDUP_REMOVED lines=10> */
.L_x_37457:
        /* <DEDUP_REMOVED lines=12> */
.L_x_37466:
[----:B------:R-:W-:Y:S02]  /*2a7f0*/  IMAD.MOV.U32 R47, RZ, RZ, R24 ;  /* 0x000000ffff2f7224 */ /* 0x000fe400078e0018 */
.L_x_37467:
[----:B------:R-:W-:Y:S05]  /*2a800*/  BSYNC B2 ;  /* 0x0000000000027941 */ /* 0x000fea0003800000 */
.L_x_37465:
        /* <DEDUP_REMOVED lines=16> */
.L_x_37471:
[----:B------:R-:W-:Y:S05]  /*2a910*/  BSYNC B3 ;  /* 0x0000000000037941 */ /* 0x000fea0003800000 */
.L_x_37470:
        /* <DEDUP_REMOVED lines=42> */
.L_x_37469:
[----:B------:R-:W-:Y:S05]  /*2abc0*/  BSYNC B2 ;  /* 0x0000000000027941 */ /* 0x000fea0003800000 */
.L_x_37468:
        /* <DEDUP_REMOVED lines=15> */
.L_x_37472:
        /* <DEDUP_REMOVED lines=12> */
.L_x_37475:
[----:B------:R-:W-:Y:S02]  /*2ad80*/  IMAD.MOV.U32 R15, RZ, RZ, R24 ;  /* 0x000000ffff0f7224 */ /* 0x000fe400078e0018 */
.L_x_37476:
[----:B------:R-:W-:Y:S05]  /*2ad90*/  BSYNC B2 ;  /* 0x0000000000027941 */ /* 0x000fea0003800000 */
.L_x_37474:
        /* <DEDUP_REMOVED lines=16> */
.L_x_37480:
[----:B------:R-:W-:Y:S05]  /*2aea0*/  BSYNC B3 ;  /* 0x0000000000037941 */ /* 0x000fea0003800000 */
.L_x_37479:
        /* <DEDUP_REMOVED lines=42> */
.L_x_37478:
[----:B------:R-:W-:Y:S05]  /*2b150*/  BSYNC B2 ;  /* 0x0000000000027941 */ /* 0x000fea0003800000 */
.L_x_37477:
        /* <DEDUP_REMOVED lines=10> */
.L_x_37473:
        /* <DEDUP_REMOVED lines=12> */
.L_x_37482:
[----:B------:R-:W-:Y:S02]  /*2b2c0*/  IMAD.MOV.U32 R88, RZ, RZ, R24 ;  /* 0x000000ffff587224 */ /* 0x000fe400078e0018 */
.L_x_37483:
[----:B------:R-:W-:Y:S05]  /*2b2d0*/  BSYNC B2 ;  /* 0x0000000000027941 */ /* 0x000fea0003800000 */
.L_x_37481:
        /* <DEDUP_REMOVED lines=16> */
.L_x_37487:
[----:B------:R-:W-:Y:S05]  /*2b3e0*/  BSYNC B3 ;  /* 0x0000000000037941 */ /* 0x000fea0003800000 */
.L_x_37486:
        /* <DEDUP_REMOVED lines=42> */
.L_x_37485:
[----:B------:R-:W-:Y:S05]  /*2b690*/  BSYNC B2 ;  /* 0x0000000000027941 */ /* 0x000fea0003800000 */
.L_x_37484:
        /* <DEDUP_REMOVED lines=15> */
.L_x_37488:
        /* <DEDUP_REMOVED lines=12> */
.L_x_37491:
[----:B------:R-:W-:Y:S02]  /*2b850*/  IMAD.MOV.U32 R14, RZ, RZ, R24 ;  /* 0x000000ffff0e7224 */ /* 0x000fe400078e0018 */
.L_x_37492:
[----:B------:R-:W-:Y:S05]  /*2b860*/  BSYNC B2 ;  /* 0x0000000000027941 */ /* 0x000fea0003800000 */
.L_x_37490:
        /* <DEDUP_REMOVED lines=16> */
.L_x_37496:
[----:B------:R-:W-:Y:S05]  /*2b970*/  BSYNC B3 ;  /* 0x0000000000037941 */ /* 0x000fea0003800000 */
.L_x_37495:
        /* <DEDUP_REMOVED lines=42> */
.L_x_37494:
[----:B------:R-:W-:Y:S05]  /*2bc20*/  BSYNC B2 ;  /* 0x0000000000027941 */ /* 0x000fea0003800000 */
.L_x_37493:
        /* <DEDUP_REMOVED lines=10> */
.L_x_37489:
        /* <DEDUP_REMOVED lines=12> */
.L_x_37498:
[----:B------:R-:W-:Y:S02]  /*2bd90*/  IMAD.MOV.U32 R105, RZ, RZ, R24 ;  /* 0x000000ffff697224 */ /* 0x000fe400078e0018 */
.L_x_37499:
[----:B------:R-:W-:Y:S05]  /*2bda0*/  BSYNC B2 ;  /* 0x0000000000027941 */ /* 0x000fea0003800000 */
.L_x_37497:
        /* <DEDUP_REMOVED lines=16> */
.L_x_37503:
[----:B------:R-:W-:Y:S05]  /*2beb0*/  BSYNC B3 ;  /* 0x0000000000037941 */ /* 0x000fea0003800000 */
.L_x_37502:
        /* <DEDUP_REMOVED lines=42> */
.L_x_37501:
[----:B------:R-:W-:Y:S05]  /*2c160*/  BSYNC B2 ;  /* 0x0000000000027941 */ /* 0x000fea0003800000 */
.L_x_37500:
        /* <DEDUP_REMOVED lines=13> */
.L_x_37504:
        /* <DEDUP_REMOVED lines=12> */
.L_x_37507:
[----:B------:R-:W-:Y:S02]  /*2c300*/  IMAD.MOV.U32 R13, RZ, RZ, R24 ;  /* 0x000000ffff0d7224 */ /* 0x000fe400078e0018 */
.L_x_37508:
[----:B------:R-:W-:Y:S05]  /*2c310*/  BSYNC B2 ;  /* 0x0000000000027941 */ /* 0x000fea0003800000 */
.L_x_37506:
        /* <DEDUP_REMOVED lines=16> */
.L_x_37512:
[----:B------:R-:W-:Y:S05]  /*2c420*/  BSYNC B3 ;  /* 0x0000000000037941 */ /* 0x000fea0003800000 */
.L_x_37511:
        /* <DEDUP_REMOVED lines=42> */
.L_x_37510:
[----:B------:R-:W-:Y:S05]  /*2c6d0*/  BSYNC B2 ;  /* 0x0000000000027941 */ /* 0x000fea0003800000 */
.L_x_37509:
        /* <DEDUP_REMOVED lines=10> */
.L_x_37505:
        /* <DEDUP_REMOVED lines=12> */
.L_x_37514:
[----:B------:R-:W-:Y:S02]  /*2c840*/  IMAD.MOV.U32 R123, RZ, RZ, R24 ;  /* 0x000000ffff7b7224 */ /* 0x000fe400078e0018 */
.L_x_37515:
[----:B------:R-:W-:Y:S05]  /*2c850*/  BSYNC B2 ;  /* 0x0000000000027941 */ /* 0x000fea0003800000 */
.L_x_37513:
        /* <DEDUP_REMOVED lines=16> */
.L_x_37519:
[----:B------:R-:W-:Y:S05]  /*2c960*/  BSYNC B3 ;  /* 0x0000000000037941 */ /* 0x000fea0003800000 */
.L_x_37518:
        /* <DEDUP_REMOVED lines=42> */
.L_x_37517:
[----:B------:R-:W-:Y:S05]  /*2cc10*/  BSYNC B2 ;  /* 0x0000000000027941 */ /* 0x000fea0003800000 */
.L_x_37516:
        /* <DEDUP_REMOVED lines=13> */
.L_x_37520:
        /* <DEDUP_REMOVED lines=12> */
.L_x_37523:
[----:B------:R-:W-:Y:S02]  /*2cdb0*/  IMAD.MOV.U32 R12, RZ, RZ, R24 ;  /* 0x000000ffff0c7224 */ /* 0x000fe400078e0018 */
.L_x_37524:
[----:B------:R-:W-:Y:S05]  /*2cdc0*/  BSYNC B2 ;  /* 0x0000000000027941 */ /* 0x000fea0003800000 */
.L_x_37522:
        /* <DEDUP_REMOVED lines=16> */
.L_x_37528:
[----:B------:R-:W-:Y:S05]  /*2ced0*/  BSYNC B3 ;  /* 0x0000000000037941 */ /* 0x000fea0003800000 */
.L_x_37527:
        /* <DEDUP_REMOVED lines=42> */
.L_x_37526:
[----:B------:R-:W-:Y:S05]  /*2d180*/  BSYNC B2 ;  /* 0x0000000000027941 */ /* 0x000fea0003800000 */
.L_x_37525:
        /* <DEDUP_REMOVED lines=10> */
.L_x_37521:
        /* <DEDUP_REMOVED lines=12> */
.L_x_37530:
[----:B------:R-:W-:Y:S02]  /*2d2f0*/  IMAD.MOV.U32 R90, RZ, RZ, R24 ;  /* 0x000000ffff5a7224 */ /* 0x000fe400078e0018 */
.L_x_37531:
[----:B------:R-:W-:Y:S05]  /*2d300*/  BSYNC B2 ;  /* 0x0000000000027941 */ /* 0x000fea0003800000 */
.L_x_37529:
        /* <DEDUP_REMOVED lines=16> */
.L_x_37535:
[----:B------:R-:W-:Y:S05]  /*2d410*/  BSYNC B3 ;  /* 0x0000000000037941 */ /* 0x000fea0003800000 */
.L_x_37534:
        /* <DEDUP_REMOVED lines=42> */
.L_x_37533:
[----:B------:R-:W-:Y:S05]  /*2d6c0*/  BSYNC B2 ;  /* 0x0000000000027941 */ /* 0x000fea0003800000 */
.L_x_37532:
        /* <DEDUP_REMOVED lines=13> */
.L_x_37536:
        /* <DEDUP_REMOVED lines=12> */
.L_x_37539:
[----:B------:R-:W-:Y:S02]  /*2d860*/  IMAD.MOV.U32 R11, RZ, RZ, R24 ;  /* 0x000000ffff0b7224 */ /* 0x000fe400078e0018 */
.L_x_37540:
[----:B------:R-:W-:Y:S05]  /*2d870*/  BSYNC B2 ;  /* 0x0000000000027941 */ /* 0x000fea0003800000 */
.L_x_37538:
        /* <DEDUP_REMOVED lines=16> */
.L_x_37544:
[----:B------:R-:W-:Y:S05]  /*2d980*/  BSYNC B3 ;  /* 0x0000000000037941 */ /* 0x000fea0003800000 */
.L_x_37543:
        /* <DEDUP_REMOVED lines=42> */
.L_x_37542:
[----:B------:R-:W-:Y:S05]  /*2dc30*/  BSYNC B2 ;  /* 0x0000000000027941 */ /* 0x000fea0003800000 */
.L_x_37541:
        /* <DEDUP_REMOVED lines=10> */
.L_x_37537:
        /* <DEDUP_REMOVED lines=12> */
.L_x_37546:
[----:B------:R-:W-:Y:S02]  /*2dda0*/  IMAD.MOV.U32 R90, RZ, RZ, R24 ;  /* 0x000000ffff5a7224 */ /* 0x000fe400078e0018 */
.L_x_37547:
[----:B------:R-:W-:Y:S05]  /*2ddb0*/  BSYNC B2 ;  /* 0x0000000000027941 */ /* 0x000fea0003800000 */
.L_x_37545:
        /* <DEDUP_REMOVED lines=16> */
.L_x_37551:
[----:B------:R-:W-:Y:S05]  /*2dec0*/  BSYNC B3 ;  /* 0x0000000000037941 */ /* 0x000fea0003800000 */
.L_x_37550:
        /* <DEDUP_REMOVED lines=42> */
.L_x_37549:
[----:B------:R-:W-:Y:S05]  /*2e170*/  BSYNC B2 ;  /* 0x0000000000027941 */ /* 0x000fea0003800000 */
.L_x_37548:
        /* <DEDUP_REMOVED lines=13> */
.L_x_37552:
        /* <DEDUP_REMOVED lines=12> */
.L_x_37555:
[----:B------:R-:W-:Y:S02]  /*2e310*/  IMAD.MOV.U32 R10, RZ, RZ, R24 ;  /* 0x000000ffff0a7224 */ /* 0x000fe400078e0018 */
.L_x_37556:
[----:B------:R-:W-:Y:S05]  /*2e320*/  BSYNC B2 ;  /* 0x0000000000027941 */ /* 0x000fea0003800000 */
.L_x_37554:
        /* <DEDUP_REMOVED lines=16> */
.L_x_37560:
[----:B------:R-:W-:Y:S05]  /*2e430*/  BSYNC B3 ;  /* 0x0000000000037941 */ /* 0x000fea0003800000 */
.L_x_37559:
        /* <DEDUP_REMOVED lines=42> */
.L_x_37558:
[----:B------:R-:W-:Y:S05]  /*2e6e0*/  BSYNC B2 ;  /* 0x0000000000027941 */ /* 0x000fea0003800000 */
.L_x_37557:
        /* <DEDUP_REMOVED lines=10> */
.L_x_37553:
        /* <DEDUP_REMOVED lines=54> */
.L_x_37561:
[----:B------:R-:W-:Y:S02]  /*2eaf0*/  IADD3 R138, R138, 0x20, RZ ;  /* 0x000000208a8a7810 */ /* 0x000fe40007ffe0ff */
.L_x_37432:
[----:B------:R-:W-:Y:S05]  /*2eb00*/  BSYNC B1 ;  /* 0x0000000000017941 */ /* 0x000fea0003800000 */
.L_x_37431:
        /* <DEDUP_REMOVED lines=30> */
.L_x_37565:
[----:B------:R-:W-:Y:S02]  /*2ecf0*/  IMAD.MOV.U32 R2, RZ, RZ, R24 ;  /* 0x000000ffff027224 */ /* 0x000fe400078e0018 */
.L_x_37566:
[----:B------:R-:W-:Y:S05]  /*2ed00*/  BSYNC B2 ;  /* 0x0000000000027941 */ /* 0x000fea0003800000 */
.L_x_37564:
        /* <DEDUP_REMOVED lines=16> */
.L_x_37570:
[----:B------:R-:W-:Y:S05]  /*2ee10*/  BSYNC B3 ;  /* 0x0000000000037941 */ /* 0x000fea0003800000 */
.L_x_37569:
        /* <DEDUP_REMOVED lines=42> */
.L_x_37568:
[----:B------:R-:W-:Y:S05]  /*2f0c0*/  BSYNC B2 ;  /* 0x0000000000027941 */ /* 0x000fea0003800000 */
.L_x_37567:
        /* <DEDUP_REMOVED lines=18> */
.L_x_37571:
        /* <DEDUP_REMOVED lines=12> */
.L_x_37574:
[----:B------:R-:W-:Y:S02]  /*2f2b0*/  IMAD.MOV.U32 R17, RZ, RZ, R24 ;  /* 0x000000ffff117224 */ /* 0x000fe400078e0018 */
.L_x_37575:
[----:B------:R-:W-:Y:S05]  /*2f2c0*/  BSYNC B2 ;  /* 0x0000000000027941 */ /* 0x000fea0003800000 */
.L_x_37573:
        /* <DEDUP_REMOVED lines=16> */
.L_x_37579:
[----:B------:R-:W-:Y:S05]  /*2f3d0*/  BSYNC B3 ;  /* 0x0000000000037941 */ /* 0x000fea0003800000 */
.L_x_37578:
        /* <DEDUP_REMOVED lines=42> */
.L_x_37577:
[----:B------:R-:W-:Y:S05]  /*2f680*/  BSYNC B2 ;  /* 0x0000000000027941 */ /* 0x000fea0003800000 */
.L_x_37576:
        /* <DEDUP_REMOVED lines=10> */
.L_x_37572:
        /* <DEDUP_REMOVED lines=12> */
.L_x_37581:
[----:B------:R-:W-:Y:S02]  /*2f7f0*/  IMAD.MOV.U32 R106, RZ, RZ, R24 ;  /* 0x000000ffff6a7224 */ /* 0x000fe400078e0018 */
.L_x_37582:
[----:B------:R-:W-:Y:S05]  /*2f800*/  BSYNC B2 ;  /* 0x0000000000027941 */ /* 0x000fea0003800000 */
.L_x_37580:
        /* <DEDUP_REMOVED lines=16> */
.L_x_37586:
[----:B------:R-:W-:Y:S05]  /*2f910*/  BSYNC B3 ;  /* 0x0000000000037941 */ /* 0x000fea0003800000 */
.L_x_37585:
        /* <DEDUP_REMOVED lines=42> */
.L_x_37584:
[----:B------:R-:W-:Y:S05]  /*2fbc0*/  BSYNC B2 ;  /* 0x0000000000027941 */ /* 0x000fea0003800000 */
.L_x_37583:
        /* <DEDUP_REMOVED lines=15> */
.L_x_37587:
        /* <DEDUP_REMOVED lines=12> */
.L_x_37590:
[----:B------:R-:W-:Y:S02]  /*2fd80*/  IMAD.MOV.U32 R16, RZ, RZ, R24 ;  /* 0x000000ffff107224 */ /* 0x000fe400078e0018 */
.L_x_37591:
[----:B------:R-:W-:Y:S05]  /*2fd90*/  BSYNC B2 ;  /* 0x0000000000027941 */ /* 0x000fea0003800000 */
.L_x_37589:
        /* <DEDUP_REMOVED lines=16> */
.L_x_37595:
[----:B------:R-:W-:Y:S05]  /*2fea0*/  BSYNC B3 ;  /* 0x0000000000037941 */ /* 0x000fea0003800000 */
.L_x_37594:
        /* <DEDUP_REMOVED lines=42> */
.L_x_37593:
[----:B------:R-:W-:Y:S05]  /*30150*/  BSYNC B2 ;  /* 0x0000000000027941 */ /* 0x000fea0003800000 */
.L_x_37592:
        /* <DEDUP_REMOVED lines=10> */
.L_x_37588:
        /* <DEDUP_REMOVED lines=12> */
.L_x_37597:
[----:B------:R-:W-:Y:S02]  /*302c0*/  IMAD.MOV.U32 R49, RZ, RZ, R24 ;  /* 0x000000ffff317224 */ /* 0x000fe400078e0018 */
.L_x_37598:
[----:B------:R-:W-:Y:S05]  /*302d0*/  BSYNC B2 ;  /* 0x0000000000027941 */ /* 0x000fea0003800000 */
.L_x_37596:
        /* <DEDUP_REMOVED lines=16> */
.L_x_37602:
[----:B------:R-:W-:Y:S05]  /*303e0*/  BSYNC B3 ;  /* 0x0000000000037941 */ /* 0x000fea0003800000 */
.L_x_37601:
        /* <DEDUP_REMOVED lines=42> */
.L_x_37600:
[----:B------:R-:W-:Y:S05]  /*30690*/  BSYNC B2 ;  /* 0x0000000000027941 */ /* 0x000fea0003800000 */
.L_x_37599:
        /* <DEDUP_REMOVED lines=15> */
.L_x_37603:
        /* <DEDUP_REMOVED lines=12> */
.L_x_37606:
[----:B------:R-:W-:Y:S02]  /*30850*/  IMAD.MOV.U32 R15, RZ, RZ, R24 ;  /* 0x000000ffff0f7224 */ /* 0x000fe400078e0018 */
.L_x_37607:
[----:B------:R-:W-:Y:S05]  /*30860*/  BSYNC B2 ;  /* 0x0000000000027941 */ /* 0x000fea0003800000 */
.L_x_37605:
        /* <DEDUP_REMOVED lines=16> */
.L_x_37611:
[----:B------:R-:W-:Y:S05]  /*30970*/  BSYNC B3 ;  /* 0x0000000000037941 */ /* 0x000fea0003800000 */
.L_x_37610:
        /* <DEDUP_REMOVED lines=42> */
.L_x_37609:
[----:B------:R-:W-:Y:S05]  /*30c20*/  BSYNC B2 ;  /* 0x0000000000027941 */ /* 0x000fea0003800000 */
.L_x_37608:
        /* <DEDUP_REMOVED lines=10> */
.L_x_37604:
        /* <DEDUP_REMOVED lines=12> */
.L_x_37613:
[----:B------:R-:W-:Y:S02]  /*30d90*/  IMAD.MOV.U32 R88, RZ, RZ, R24 ;  /* 0x000000ffff587224 */ /* 0x000fe400078e0018 */
.L_x_37614:
[----:B------:R-:W-:Y:S05]  /*30da0*/  BSYNC B2 ;  /* 0x0000000000027941 */ /* 0x000fea0003800000 */
.L_x_37612:
        /* <DEDUP_REMOVED lines=16> */
.L_x_37618:
[----:B------:R-:W-:Y:S05]  /*30eb0*/  BSYNC B3 ;  /* 0x0000000000037941 */ /* 0x000fea0003800000 */
.L_x_37617:
        /* <DEDUP_REMOVED lines=42> */
.L_x_37616:
[----:B------:R-:W-:Y:S05]  /*31160*/  BSYNC B2 ;  /* 0x0000000000027941 */ /* 0x000fea0003800000 */
.L_x_37615:
        /* <DEDUP_REMOVED lines=15> */
.L_x_37619:
        /* <DEDUP_REMOVED lines=12> */
.L_x_37622:
[----:B------:R-:W-:Y:S02]  /*31320*/  IMAD.MOV.U32 R14, RZ, RZ, R24 ;  /* 0x000000ffff0e7224 */ /* 0x000fe400078e0018 */
.L_x_37623:
[----:B------:R-:W-:Y:S05]  /*31330*/  BSYNC B2 ;  /* 0x0000000000027941 */ /* 0x000fea0003800000 */
.L_x_37621:
        /* <DEDUP_REMOVED lines=16> */
.L_x_37627:
[----:B------:R-:W-:Y:S05]  /*31440*/  BSYNC B3 ;  /* 0x0000000000037941 */ /* 0x000fea0003800000 */
.L_x_37626:
        /* <DEDUP_REMOVED lines=42> */
.L_x_37625:
[----:B------:R-:W-:Y:S05]  /*316f0*/  BSYNC B2 ;  /* 0x0000000000027941 */ /* 0x000fea0003800000 */
.L_x_37624:
        /* <DEDUP_REMOVED lines=10> */
.L_x_37620:
        /* <DEDUP_REMOVED lines=12> */
.L_x_37629:
[----:B------:R-:W-:Y:S02]  /*31860*/  IMAD.MOV.U32 R107, RZ, RZ, R24 ;  /* 0x000000ffff6b7224 */ /* 0x000fe400078e0018 */
.L_x_37630:
[----:B------:R-:W-:Y:S05]  /*31870*/  BSYNC B2 ;  /* 0x0000000000027941 */ /* 0x000fea0003800000 */
.L_x_37628:
        /* <DEDUP_REMOVED lines=16> */
.L_x_37634:
[----:B------:R-:W-:Y:S05]  /*31980*/  BSYNC B3 ;  /* 0x0000000000037941 */ /* 0x000fea0003800000 */
.L_x_37633:
        /* <DEDUP_REMOVED lines=42> */
.L_x_37632:
[----:B------:R-:W-:Y:S05]  /*31c30*/  BSYNC B2 ;  /* 0x0000000000027941 */ /* 0x000fea0003800000 */
.L_x_37631:
        /* <DEDUP_REMOVED lines=13> */
.L_x_37635:
        /* <DEDUP_REMOVED lines=12> */
.L_x_37638:
[----:B------:R-:W-:Y:S02]  /*31dd0*/  IMAD.MOV.U32 R13, RZ, RZ, R24 ;  /* 0x000000ffff0d7224 */ /* 0x000fe400078e0018 */
.L_x_37639:
[----:B------:R-:W-:Y:S05]  /*31de0*/  BSYNC B2 ;  /* 0x0000000000027941 */ /* 0x000fea0003800000 */
.L_x_37637:
        /* <DEDUP_REMOVED lines=16> */
.L_x_37643:
[----:B------:R-:W-:Y:S05]  /*31ef0*/  BSYNC B3 ;  /* 0x0000000000037941 */ /* 0x000fea0003800000 */
.L_x_37642:
        /* <DEDUP_REMOVED lines=42> */
.L_x_37641:
[----:B------:R-:W-:Y:S05]  /*321a0*/  BSYNC B2 ;  /* 0x0000000000027941 */ /* 0x000fea0003800000 */
.L_x_37640:
        /* <DEDUP_REMOVED lines=10> */
.L_x_37636:
        /* <DEDUP_REMOVED lines=12> */
.L_x_37645:
[----:B------:R-:W-:Y:S02]  /*32310*/  IMAD.MOV.U32 R125, RZ, RZ, R24 ;  /* 0x000000ffff7d7224 */ /* 0x000fe400078e0018 */
.L_x_37646:
[----:B------:R-:W-:Y:S05]  /*32320*/  BSYNC B2 ;  /* 0x0000000000027941 */ /* 0x000fea0003800000 */
.L_x_37644:
        /* <DEDUP_REMOVED lines=16> */
.L_x_37650:
[----:B------:R-:W-:Y:S05]  /*32430*/  BSYNC B3 ;  /* 0x0000000000037941 */ /* 0x000fea0003800000 */
.L_x_37649:
        /* <DEDUP_REMOVED lines=42> */
.L_x_37648:
[----:B------:R-:W-:Y:S05]  /*326e0*/  BSYNC B2 ;  /* 0x0000000000027941 */ /* 0x000fea0003800000 */
.L_x_37647:
        /* <DEDUP_REMOVED lines=13> */
.L_x_37651:
        /* <DEDUP_REMOVED lines=12> */
.L_x_37654:
[----:B------:R-:W-:Y:S02]  /*32880*/  IMAD.MOV.U32 R12, RZ, RZ, R24 ;  /* 0x000000ffff0c7224 */ /* 0x000fe400078e0018 */
.L_x_37655:
[----:B------:R-:W-:Y:S05]  /*32890*/  BSYNC B2 ;  /* 0x0000000000027941 */ /* 0x000fea0003800000 */
.L_x_37653:
        /* <DEDUP_REMOVED lines=16> */
.L_x_37659:
[----:B------:R-:W-:Y:S05]  /*329a0*/  BSYNC B3 ;  /* 0x0000000000037941 */ /* 0x000fea0003800000 */
.L_x_37658:
        /* <DEDUP_REMOVED lines=42> */
.L_x_37657:
[----:B------:R-:W-:Y:S05]  /*32c50*/  BSYNC B2 ;  /* 0x0000000000027941 */ /* 0x000fea0003800000 */
.L_x_37656:
        /* <DEDUP_REMOVED lines=10> */
.L_x_37652:
        /* <DEDUP_REMOVED lines=12> */
.L_x_37661:
[----:B------:R-:W-:Y:S02]  /*32dc0*/  IMAD.MOV.U32 R90, RZ, RZ, R24 ;  /* 0x000000ffff5a7224 */ /* 0x000fe400078e0018 */
.L_x_37662:
[----:B------:R-:W-:Y:S05]  /*32dd0*/  BSYNC B2 ;  /* 0x0000000000027941 */ /* 0x000fea0003800000 */
.L_x_37660:
        /* <DEDUP_REMOVED lines=16> */
.L_x_37666:
[----:B------:R-:W-:Y:S05]  /*32ee0*/  BSYNC B3 ;  /* 0x0000000000037941 */ /* 0x000fea0003800000 */
.L_x_37665:
        /* <DEDUP_REMOVED lines=42> */
.L_x_37664:
[----:B------:R-:W-:Y:S05]  /*33190*/  BSYNC B2 ;  /* 0x0000000000027941 */ /* 0x000fea0003800000 */
.L_x_37663:
        /* <DEDUP_REMOVED lines=13> */
.L_x_37667:
        /* <DEDUP_REMOVED lines=12> */
.L_x_37670:
[----:B------:R-:W-:Y:S02]  /*33330*/  IMAD.MOV.U32 R11, RZ, RZ, R24 ;  /* 0x000000ffff0b7224 */ /* 0x000fe400078e0018 */
.L_x_37671:
[----:B------:R-:W-:Y:S05]  /*33340*/  BSYNC B2 ;  /* 0x0000000000027941 */ /* 0x000fea0003800000 */
.L_x_37669:
        /* <DEDUP_REMOVED lines=16> */
.L_x_37675:
[----:B------:R-:W-:Y:S05]  /*33450*/  BSYNC B3 ;  /* 0x0000000000037941 */ /* 0x000fea0003800000 */
.L_x_37674:
        /* <DEDUP_REMOVED lines=42> */
.L_x_37673:
[----:B------:R-:W-:Y:S05]  /*33700*/  BSYNC B2 ;  /* 0x0000000000027941 */ /* 0x000fea0003800000 */
.L_x_37672:
        /* <DEDUP_REMOVED lines=10> */
.L_x_37668:
        /* <DEDUP_REMOVED lines=12> */
.L_x_37677:
[----:B------:R-:W-:Y:S02]  /*33870*/  IMAD.MOV.U32 R90, RZ, RZ, R24 ;  /* 0x000000ffff5a7224 */ /* 0x000fe400078e0018 */
.L_x_37678:
[----:B------:R-:W-:Y:S05]  /*33880*/  BSYNC B2 ;  /* 0x0000000000027941 */ /* 0x000fea0003800000 */
.L_x_37676:
        /* <DEDUP_REMOVED lines=16> */
.L_x_37682:
[----:B------:R-:W-:Y:S05]  /*33990*/  BSYNC B3 ;  /* 0x0000000000037941 */ /* 0x000fea0003800000 */
.L_x_37681:
        /* <DEDUP_REMOVED lines=42> */
.L_x_37680:
[----:B------:R-:W-:Y:S05]  /*33c40*/  BSYNC B2 ;  /* 0x0000000000027941 */ /* 0x000fea0003800000 */
.L_x_37679:
        /* <DEDUP_REMOVED lines=13> */
.L_x_37683:
        /* <DEDUP_REMOVED lines=12> */
.L_x_37686:
[----:B------:R-:W-:Y:S02]  /*33de0*/  MOV R10, R24 ;  /* 0x00000018000a7202 */ /* 0x000fe40000000f00 */
.L_x_37687:
[----:B------:R-:W-:Y:S05]  /*33df0*/  BSYNC B2 ;  /* 0x0000000000027941 */ /* 0x000fea0003800000 */
.L_x_37685:
        /* <DEDUP_REMOVED lines=16> */
.L_x_37691:
[----:B------:R-:W-:Y:S05]  /*33f00*/  BSYNC B3 ;  /* 0x0000000000037941 */ /* 0x000fea0003800000 */
.L_x_37690:
        /* <DEDUP_REMOVED lines=42> */
.L_x_37689:
[----:B------:R-:W-:Y:S05]  /*341b0*/  BSYNC B2 ;  /* 0x0000000000027941 */ /* 0x000fea0003800000 */
.L_x_37688:
        /* <DEDUP_REMOVED lines=10> */
.L_x_37684:
        /* <DEDUP_REMOVED lines=54> */
.L_x_37692:
[----:B------:R-:W-:Y:S02]  /*345c0*/  IADD3 R138, R138, 0x20, RZ ;  /* 0x000000208a8a7810 */ /* 0x000fe40007ffe0ff */
.L_x_37563:
[----:B------:R-:W-:Y:S05]  /*345d0*/  BSYNC B1 ;  /* 0x0000000000017941 */ /* 0x000fea0003800000 */
.L_x_37562:
        /* <DEDUP_REMOVED lines=30> */
.L_x_37696:
[----:B------:R-:W-:Y:S02]  /*347c0*/  IMAD.MOV.U32 R0, RZ, RZ, R24 ;  /* 0x000000ffff007224 */ /* 0x000fe400078e0018 */
.L_x_37697:
[----:B------:R-:W-:Y:S05]  /*347d0*/  BSYNC B2 ;  /* 0x0000000000027941 */ /* 0x000fea0003800000 */
.L_x_37695:
        /* <DEDUP_REMOVED lines=16> */
.L_x_37701:
[----:B------:R-:W-:Y:S05]  /*348e0*/  BSYNC B3 ;  /* 0x0000000000037941 */ /* 0x000fea0003800000 */
.L_x_37700:
        /* <DEDUP_REMOVED lines=42> */
.L_x_37699:
[----:B------:R-:W-:Y:S05]  /*34b90*/  BSYNC B2 ;  /* 0x0000000000027941 */ /* 0x000fea0003800000 */
.L_x_37698:
        /* <DEDUP_REMOVED lines=18> */
.L_x_37702:
        /* <DEDUP_REMOVED lines=12> */
.L_x_37705:
[----:B------:R-:W-:Y:S02]  /*34d80*/  IMAD.MOV.U32 R17, RZ, RZ, R24 ;  /* 0x000000ffff117224 */ /* 0x000fe400078e0018 */
.L_x_37706:
[----:B------:R-:W-:Y:S05]  /*34d90*/  BSYNC B2 ;  /* 0x0000000000027941 */ /* 0x000fea0003800000 */
.L_x_37704:
        /* <DEDUP_REMOVED lines=16> */
.L_x_37710:
[----:B------:R-:W-:Y:S05]  /*34ea0*/  BSYNC B3 ;  /* 0x0000000000037941 */ /* 0x000fea0003800000 */
.L_x_37709:
        /* <DEDUP_REMOVED lines=42> */
.L_x_37708:
[----:B------:R-:W-:Y:S05]  /*35150*/  BSYNC B2 ;  /* 0x0000000000027941 */ /* 0x000fea0003800000 */
.L_x_37707:
        /* <DEDUP_REMOVED lines=10> */
.L_x_37703:
        /* <DEDUP_REMOVED lines=12> */
.L_x_37712:
[----:B------:R-:W-:Y:S02]  /*352c0*/  IMAD.MOV.U32 R108, RZ, RZ, R24 ;  /* 0x000000ffff6c7224 */ /* 0x000fe400078e0018 */
.L_x_37713:
[----:B------:R-:W-:Y:S05]  /*352d0*/  BSYNC B2 ;  /* 0x0000000000027941 */ /* 0x000fea0003800000 */
.L_x_37711:
        /* <DEDUP_REMOVED lines=16> */
.L_x_37717:
[----:B------:R-:W-:Y:S05]  /*353e0*/  BSYNC B3 ;  /* 0x0000000000037941 */ /* 0x000fea0003800000 */
.L_x_37716:
        /* <DEDUP_REMOVED lines=42> */
.L_x_37715:
[----:B------:R-:W-:Y:S05]  /*35690*/  BSYNC B2 ;  /* 0x0000000000027941 */ /* 0x000fea0003800000 */
.L_x_37714:
        /* <DEDUP_REMOVED lines=15> */
.L_x_37718:
        /* <DEDUP_REMOVED lines=12> */
.L_x_37721:
[----:B------:R-:W-:Y:S02]  /*35850*/  IMAD.MOV.U32 R16, RZ, RZ, R24 ;  /* 0x000000ffff107224 */ /* 0x000fe400078e0018 */
.L_x_37722:
[----:B------:R-:W-:Y:S05]  /*35860*/  BSYNC B2 ;  /* 0x0000000000027941 */ /* 0x000fea0003800000 */
.L_x_37720:
        /* <DEDUP_REMOVED lines=16> */
.L_x_37726:
[----:B------:R-:W-:Y:S05]  /*35970*/  BSYNC B3 ;  /* 0x0000000000037941 */ /* 0x000fea0003800000 */
.L_x_37725:
        /* <DEDUP_REMOVED lines=42> */
.L_x_37724:
[----:B------:R-:W-:Y:S05]  /*35c20*/  BSYNC B2 ;  /* 0x0000000000027941 */ /* 0x000fea0003800000 */
.L_x_37723:
        /* <DEDUP_REMOVED lines=10> */
.L_x_37719:
        /* <DEDUP_REMOVED lines=12> */
.L_x_37728:
[----:B------:R-:W-:Y:S02]  /*35d90*/  IMAD.MOV.U32 R51, RZ, RZ, R24 ;  /* 0x000000ffff337224 */ /* 0x000fe400078e0018 */
.L_x_37729:
[----:B------:R-:W-:Y:S05]  /*35da0*/  BSYNC B2 ;  /* 0x0000000000027941 */ /* 0x000fea0003800000 */
.L_x_37727:
        /* <DEDUP_REMOVED lines=16> */
.L_x_37733:
[----:B------:R-:W-:Y:S05]  /*35eb0*/  BSYNC B3 ;  /* 0x0000000000037941 */ /* 0x000fea0003800000 */
.L_x_37732:
        /* <DEDUP_REMOVED lines=42> */
.L_x_37731:
[----:B------:R-:W-:Y:S05]  /*36160*/  BSYNC B2 ;  /* 0x0000000000027941 */ /* 0x000fea0003800000 */
.L_x_37730:
        /* <DEDUP_REMOVED lines=15> */
.L_x_37734:
        /* <DEDUP_REMOVED lines=12> */
.L_x_37737:
[----:B------:R-:W-:Y:S02]  /*36320*/  IMAD.MOV.U32 R15, RZ, RZ, R24 ;  /* 0x000000ffff0f7224 */ /* 0x000fe400078e0018 */
.L_x_37738:
[----:B------:R-:W-:Y:S05]  /*36330*/  BSYNC B2 ;  /* 0x0000000000027941 */ /* 0x000fea0003800000 */
.L_x_37736:
        /* <DEDUP_REMOVED lines=16> */
.L_x_37742:
[----:B------:R-:W-:Y:S05]  /*36440*/  BSYNC B3 ;  /* 0x0000000000037941 */ /* 0x000fea0003800000 */
.L_x_37741:
        /* <DEDUP_REMOVED lines=42> */
.L_x_37740:
[----:B------:R-:W-:Y:S05]  /*366f0*/  BSYNC B2 ;  /* 0x0000000000027941 */ /* 0x000fea0003800000 */
.L_x_37739:
        /* <DEDUP_REMOVED lines=10> */
.L_x_37735:
        /* <DEDUP_REMOVED lines=12> */
.L_x_37744:
[----:B------:R-:W-:Y:S02]  /*36860*/  IMAD.MOV.U32 R88, RZ, RZ, R24 ;  /* 0x000000ffff587224 */ /* 0x000fe400078e0018 */
.L_x_37745:
[----:B------:R-:W-:Y:S05]  /*36870*/  BSYNC B2 ;  /* 0x0000000000027941 */ /* 0x000fea0003800000 */
.L_x_37743:
        /* <DEDUP_REMOVED lines=16> */
.L_x_37749:
[----:B------:R-:W-:Y:S05]  /*36980*/  BSYNC B3 ;  /* 0x0000000000037941 */ /* 0x000fea0003800000 */
.L_x_37748:
        /* <DEDUP_REMOVED lines=42> */
.L_x_37747:
[----:B------:R-:W-:Y:S05]  /*36c30*/  BSYNC B2 ;  /* 0x0000000000027941 */ /* 0x000fea0003800000 */
.L_x_37746:
        /* <DEDUP_REMOVED lines=15> */
.L_x_37750:
        /* <DEDUP_REMOVED lines=12> */
.L_x_37753:
[----:B------:R-:W-:Y:S02]  /*36df0*/  IMAD.MOV.U32 R14, RZ, RZ, R24 ;  /* 0x000000ffff0e7224 */ /* 0x000fe400078e0018 */
.L_x_37754:
[----:B------:R-:W-:Y:S05]  /*36e00*/  BSYNC B2 ;  /* 0x0000000000027941 */ /* 0x000fea0003800000 */
.L_x_37752:
        /* <DEDUP_REMOVED lines=16> */
.L_x_37758:
[----:B------:R-:W-:Y:S05]  /*36f10*/  BSYNC B3 ;  /* 0x0000000000037941 */ /* 0x000fea0003800000 */
.L_x_37757:
        /* <DEDUP_REMOVED lines=42> */
.L_x_37756:
[----:B------:R-:W-:Y:S05]  /*371c0*/  BSYNC B2 ;  /* 0x0000000000027941 */ /* 0x000fea0003800000 */
.L_x_37755:
        /* <DEDUP_REMOVED lines=10> */
.L_x_37751:
        /* <DEDUP_REMOVED lines=12> */
.L_x_37760:
[----:B------:R-:W-:Y:S02]  /*37330*/  IMAD.MOV.U32 R109, RZ, RZ, R24 ;  /* 0x000000ffff6d7224 */ /* 0x000fe400078e0018 */
.L_x_37761:
[----:B------:R-:W-:Y:S05]  /*37340*/  BSYNC B2 ;  /* 0x0000000000027941 */ /* 0x000fea0003800000 */
.L_x_37759:
        /* <DEDUP_REMOVED lines=16> */
.L_x_37765:
[----:B------:R-:W-:Y:S05]  /*37450*/  BSYNC B3 ;  /* 0x0000000000037941 */ /* 0x000fea0003800000 */
.L_x_37764:
        /* <DEDUP_REMOVED lines=42> */
.L_x_37763:
[----:B------:R-:W-:Y:S05]  /*37700*/  BSYNC B2 ;  /* 0x0000000000027941 */ /* 0x000fea0003800000 */
.L_x_37762:
        /* <DEDUP_REMOVED lines=13> */
.L_x_37766:
        /* <DEDUP_REMOVED lines=12> */
.L_x_37769:
[----:B------:R-:W-:Y:S02]  /*378a0*/  IMAD.MOV.U32 R13, RZ, RZ, R24 ;  /* 0x000000ffff0d7224 */ /* 0x000fe400078e0018 */
.L_x_37770:
[----:B------:R-:W-:Y:S05]  /*378b0*/  BSYNC B2 ;  /* 0x0000000000027941 */ /* 0x000fea0003800000 */
.L_x_37768:
        /* <DEDUP_REMOVED lines=16> */
.L_x_37774:
[----:B------:R-:W-:Y:S05]  /*379c0*/  BSYNC B3 ;  /* 0x0000000000037941 */ /* 0x000fea0003800000 */
.L_x_37773:
        /* <DEDUP_REMOVED lines=42> */
.L_x_37772:
[----:B------:R-:W-:Y:S05]  /*37c70*/  BSYNC B2 ;  /* 0x0000000000027941 */ /* 0x000fea0003800000 */
.L_x_37771:
        /* <DEDUP_REMOVED lines=10> */
.L_x_37767:
        /* <DEDUP_REMOVED lines=12> */
.L_x_37776:
[----:B------:R-:W-:Y:S02]  /*37de0*/  IMAD.MOV.U32 R127, RZ, RZ, R24 ;  /* 0x000000ffff7f7224 */ /* 0x000fe400078e0018 */
.L_x_37777:
[----:B------:R-:W-:Y:S05]  /*37df0*/  BSYNC B2 ;  /* 0x0000000000027941 */ /* 0x000fea0003800000 */
.L_x_37775:
        /* <DEDUP_REMOVED lines=16> */
.L_x_37781:
[----:B------:R-:W-:Y:S05]  /*37f00*/  BSYNC B3 ;  /* 0x0000000000037941 */ /* 0x000fea0003800000 */
.L_x_37780:
        /* <DEDUP_REMOVED lines=42> */
.L_x_37779:
[----:B------:R-:W-:Y:S05]  /*381b0*/  BSYNC B2 ;  /* 0x0000000000027941 */ /* 0x000fea0003800000 */
.L_x_37778:
        /* <DEDUP_REMOVED lines=13> */
.L_x_37782:
        /* <DEDUP_REMOVED lines=12> */
.L_x_37785:
[----:B------:R-:W-:Y:S02]  /*38350*/  IMAD.MOV.U32 R12, RZ, RZ, R24 ;  /* 0x000000ffff0c7224 */ /* 0x000fe400078e0018 */
.L_x_37786:
[----:B------:R-:W-:Y:S05]  /*38360*/  BSYNC B2 ;  /* 0x0000000000027941 */ /* 0x000fea0003800000 */
.L_x_37784:
        /* <DEDUP_REMOVED lines=16> */
.L_x_37790:
[----:B------:R-:W-:Y:S05]  /*38470*/  BSYNC B3 ;  /* 0x0000000000037941 */ /* 0x000fea0003800000 */
.L_x_37789:
        /* <DEDUP_REMOVED lines=42> */
.L_x_37788:
[----:B------:R-:W-:Y:S05]  /*38720*/  BSYNC B2 ;  /* 0x0000000000027941 */ /* 0x000fea0003800000 */
.L_x_37787:
        /* <DEDUP_REMOVED lines=10> */
.L_x_37783:
        /* <DEDUP_REMOVED lines=12> */
.L_x_37792:
[----:B------:R-:W-:Y:S02]  /*38890*/  IMAD.MOV.U32 R90, RZ, RZ, R24 ;  /* 0x000000ffff5a7224 */ /* 0x000fe400078e0018 */
.L_x_37793:
[----:B------:R-:W-:Y:S05]  /*388a0*/  BSYNC B2 ;  /* 0x0000000000027941 */ /* 0x000fea0003800000 */
.L_x_37791:
        /* <DEDUP_REMOVED lines=16> */
.L_x_37797:
[----:B------:R-:W-:Y:S05]  /*389b0*/  BSYNC B3 ;  /* 0x0000000000037941 */ /* 0x000fea0003800000 */
.L_x_37796:
        /* <DEDUP_REMOVED lines=42> */
.L_x_37795:
[----:B------:R-:W-:Y:S05]  /*38c60*/  BSYNC B2 ;  /* 0x0000000000027941 */ /* 0x000fea0003800000 */
.L_x_37794:
        /* <DEDUP_REMOVED lines=13> */
.L_x_37798:
        /* <DEDUP_REMOVED lines=12> */
.L_x_37801:
[----:B------:R-:W-:Y:S02]  /*38e00*/  IMAD.MOV.U32 R11, RZ, RZ, R24 ;  /* 0x000000ffff0b7224 */ /* 0x000fe400078e0018 */
.L_x_37802:
[----:B------:R-:W-:Y:S05]  /*38e10*/  BSYNC B2 ;  /* 0x0000000000027941 */ /* 0x000fea0003800000 */
.L_x_37800:
        /* <DEDUP_REMOVED lines=16> */
.L_x_37806:
[----:B------:R-:W-:Y:S05]  /*38f20*/  BSYNC B3 ;  /* 0x0000000000037941 */ /* 0x000fea0003800000 */
.L_x_37805:
        /* <DEDUP_REMOVED lines=42> */
.L_x_37804:
[----:B------:R-:W-:Y:S05]  /*391d0*/  BSYNC B2 ;  /* 0x0000000000027941 */ /* 0x000fea0003800000 */
.L_x_37803:
        /* <DEDUP_REMOVED lines=10> */
.L_x_37799:
        /* <DEDUP_REMOVED lines=12> */
.L_x_37808:
[----:B------:R-:W-:Y:S02]  /*39340*/  IMAD.MOV.U32 R90, RZ, RZ, R24 ;  /* 0x000000ffff5a7224 */ /* 0x000fe400078e0018 */
.L_x_37809:
[----:B------:R-:W-:Y:S05]  /*39350*/  BSYNC B2 ;  /* 0x0000000000027941 */ /* 0x000fea0003800000 */
.L_x_37807:
        /* <DEDUP_REMOVED lines=16> */
.L_x_37813:
[----:B------:R-:W-:Y:S05]  /*39460*/  BSYNC B3 ;  /* 0x0000000000037941 */ /* 0x000fea0003800000 */
.L_x_37812:
        /* <DEDUP_REMOVED lines=42> */
.L_x_37811:
[----:B------:R-:W-:Y:S05]  /*39710*/  BSYNC B2 ;  /* 0x0000000000027941 */ /* 0x000fea0003800000 */
.L_x_37810:
        /* <DEDUP_REMOVED lines=13> */
.L_x_37814:
        /* <DEDUP_REMOVED lines=12> */
.L_x_37817:
[----:B------:R-:W-:Y:S02]  /*398b0*/  IMAD.MOV.U32 R10, RZ, RZ, R24 ;  /* 0x000000ffff0a7224 */ /* 0x000fe400078e0018 */
.L_x_37818:
[----:B------:R-:W-:Y:S05]  /*398c0*/  BSYNC B2 ;  /* 0x0000000000027941 */ /* 0x000fea0003800000 */
.L_x_37816:
        /* <DEDUP_REMOVED lines=16> */
.L_x_37822:
[----:B------:R-:W-:Y:S05]  /*399d0*/  BSYNC B3 ;  /* 0x0000000000037941 */ /* 0x000fea0003800000 */
.L_x_37821:
        /* <DEDUP_REMOVED lines=42> */
.L_x_37820:
[----:B------:R-:W-:Y:S05]  /*39c80*/  BSYNC B2 ;  /* 0x0000000000027941 */ /* 0x000fea0003800000 */
.L_x_37819:
        /* <DEDUP_REMOVED lines=10> */
.L_x_37815:
[C---:B------:R-:W-:Y:S02]  /*39d30*/  LEA R148, P0, R138.reuse, c[0x0][0x188], 0x4 ;  /* 0x000062008a947a11 */ /* 0x040fe400078020ff */
        /* <DEDUP_REMOVED lines=53> */
.L_x_37694:
[----:B------:R-:W-:Y:S05]  /*3a090*/  BSYNC B1 ;  /* 0x0000000000017941 */ /* 0x000fea0003800000 */
.L_x_37693:
        /* <DEDUP_REMOVED lines=100> */
.L_x_37847:
        /* <DEDUP_REMOVED lines=191> */
.L_x_37848:
        /* <DEDUP_REMOVED lines=60> */
.L_x_37826:
[----:B------:R-:W-:Y:S05]  /*3b690*/  BSYNC B1 ;  /* 0x0000000000017941 */ /* 0x000fea0003800000 */
.L_x_37825:
        /* <DEDUP_REMOVED lines=45> */
.L_x_37828:
[----:B------:R-:W-:Y:S05]  /*3b970*/  BSYNC B1 ;  /* 0x0000000000017941 */ /* 0x000fea0003800000 */
.L_x_37827:
        /* <DEDUP_REMOVED lines=20> */
[----:B------:R-:W-:-:S02]  /*3bac0*/  FADD.FTZ R91, R95, -R149 ;  /* 0x800000955f5b7221 */ /* 0x000fc40000010000 */
[--C-:B------:R-:W-:Y:S01]  /*3bad0*/  FADD.FTZ R138, R130, -R149.reuse ;  /* 0x80000095828a7221 */ /* 0x100fe20000010000 */
[----:B------:R-:W-:Y:S01]  /*3bae0*/  F2FP.PACK_AB R89, R89, R90 ;  /* 0x0000005a5959723e */ /* 0x000fe200000000ff */
[----:B------:R-:W-:Y:S02]  /*3baf0*/  FADD.FTZ R90, R113, -R149 ;  /* 0x80000095715a7221 */ /* 0x000fe40000010000 */
[C---:B------:R-:W-:Y:S02]  /*3bb00*/  FMUL.FTZ R91, R148.reuse, R91 ;  /* 0x0000005b945b7220 */ /* 0x040fe40000410000 */
[----:B------:R-:W-:Y:S02]  /*3bb10*/  FMUL.FTZ R90, R148, R90 ;  /* 0x0000005a945a7220 */ /* 0x000fe40000410000 */
[----:B------:R-:W-:Y:S02]  /*3bb20*/  FFMA.FTZ R91, R248, R91, R180 ;  /* 0x0000005bf85b7223 */ /* 0x000fe400000100b4 */
[----:B------:R-:W-:-:S02]  /*3bb30*/  FFMA.FTZ R90, R249, R90, R181 ;  /* 0x0000005af95a7223 */ /* 0x000fc400000100b5 */
[----:B------:R-:W-:-:S03]  /*3bb40*/  FMUL.FTZ R138, R148, R138 ;  /* 0x0000008a948a7220 */ /* 0x000fc60000410000 */
[----:B------:R-:W-:Y:S01]  /*3bb50*/  F2FP.PACK_AB R90, R90, R91 ;  /* 0x0000005b5a5a723e */ /* 0x000fe200000000ff */
[----:B------:R-:W-:Y:S02]  /*3bb60*/  FADD.FTZ R91, R114, -R149 ;  /* 0x80000095725b7221 */ /* 0x000fe40000010000 */
[----:B------:R-:W-:Y:S02]  /*3bb70*/  FFMA.FTZ R138, R251, R138, R183 ;  /* 0x0000008afb8a7223 */ /* 0x000fe400000100b7 */
[----:B------:R-:W-:-:S04]  /*3bb80*/  FMUL.FTZ R91, R148, R91 ;  /* 0x0000005b945b7220 */ /* 0x000fc80000410000 */
[----:B------:R-:W-:-:S05]  /*3bb90*/  FFMA.FTZ R91, R250, R91, R182 ;  /* 0x0000005bfa5b7223 */ /* 0x000fca00000100b6 */
[----:B------:R-:W-:Y:S01]  /*3bba0*/  F2FP.PACK_AB R91, R138, R91 ;  /* 0x0000005b8a5b723e */ /* 0x000fe200000000ff */
[----:B------:R-:W-:-:S04]  /*3bbb0*/  IMAD.MOV.U32 R138, RZ, RZ, 0x10 ;  /* 0x00000010ff8a7424 */ /* 0x000fc800078e00ff */
[C---:B------:R-:W-:Y:S01]  /*3bbc0*/  IMAD.WIDE.U32 R138, R19.reuse, R138, c[0x0][0x208] ;  /* 0x00008200138a7625 */ /* 0x040fe200078e008a */
[----:B------:R-:W-:-:S04]  /*3bbd0*/  IADD3 R19, R19, 0x20, RZ ;  /* 0x0000002013137810 */ /* 0x000fc80007ffe0ff */
[----:B------:R0:W-:Y:S03]  /*3bbe0*/  STG.E.128 [R138.64], R88 ;  /* 0x000000588a007986 */ /* 0x0001e6000c101d06 */
.L_x_37830:
[----:B------:R-:W-:Y:S05]  /*3bbf0*/  BSYNC B1 ;  /* 0x0000000000017941 */ /* 0x000fea0003800000 */
.L_x_37829:
        /* <DEDUP_REMOVED lines=31> */
[----:B------:R-:W-:-:S04]  /*3bdf0*/  IMAD.MOV.U32 R138, RZ, RZ, 0x10 ;  /* 0x00000010ff8a7424 */ /* 0x000fc800078e00ff */
[C---:B------:R-:W-:Y:S01]  /*3be00*/  IMAD.WIDE.U32 R138, R19.reuse, R138, c[0x0][0x208] ;  /* 0x00008200138a7625 */ /* 0x040fe200078e008a */
[----:B------:R-:W-:-:S04]  /*3be10*/  IADD3 R19, R19, 0x20, RZ ;  /* 0x0000002013137810 */ /* 0x000fc80007ffe0ff */
[----:B------:R0:W-:Y:S03]  /*3be20*/  STG.E.128 [R138.64], R88 ;  /* 0x000000588a007986 */ /* 0x0001e6000c101d06 */
.L_x_37832:
[----:B------:R-:W-:Y:S05]  /*3be30*/  BSYNC B1 ;  /* 0x0000000000017941 */ /* 0x000fea0003800000 */
.L_x_37831:
        /* <DEDUP_REMOVED lines=35> */
.L_x_37834:
[----:B------:R-:W-:Y:S05]  /*3c070*/  BSYNC B1 ;  /* 0x0000000000017941 */ /* 0x000fea0003800000 */
.L_x_37833:
        /* <DEDUP_REMOVED lines=35> */
.L_x_37836:
[----:B------:R-:W-:Y:S05]  /*3c2b0*/  BSYNC B1 ;  /* 0x0000000000017941 */ /* 0x000fea0003800000 */
.L_x_37835:
        /* <DEDUP_REMOVED lines=35> */
.L_x_37838:
[----:B------:R-:W-:Y:S05]  /*3c4f0*/  BSYNC B1 ;  /* 0x0000000000017941 */ /* 0x000fea0003800000 */
.L_x_37837:
        /* <DEDUP_REMOVED lines=35> */
.L_x_37840:
[----:B------:R-:W-:Y:S05]  /*3c730*/  BSYNC B1 ;  /* 0x0000000000017941 */ /* 0x000fea0003800000 */
.L_x_37839:
        /* <DEDUP_REMOVED lines=35> */
.L_x_37842:
[----:B------:R-:W-:Y:S05]  /*3c970*/  BSYNC B1 ;  /* 0x0000000000017941 */ /* 0x000fea0003800000 */
.L_x_37841:
        /* <DEDUP_REMOVED lines=43> */
[----:B------:R0:W-:Y:S02]  /*3cc30*/  STG.E.128 [R138.64], R88 ;  /* 0x000000588a007986 */ /* 0x0001e4000c101d06 */
.L_x_37844:
[----:B------:R-:W-:Y:S05]  /*3cc40*/  BSYNC B1 ;  /* 0x0000000000017941 */ /* 0x000fea0003800000 */
.L_x_37843:
[----:B------:R-:W-:-:S04]  /*3cc50*/  IMAD.MOV.U32 R19, RZ, RZ, 0x4 ;  /* 0x00000004ff137424 */ /* 0x000fc800078e00ff */
[----:B------:R-:W-:-:S05]  /*3cc60*/  IMAD R26, R19, c[0x0][0x160], R26 ;  /* 0x00005800131a7a24 */ /* 0x000fca00078e021a */
[----:B------:R-:W-:-:S13]  /*3cc70*/  ISETP.GE.AND P0, PT, R26, c[0x0][0x164], PT ;  /* 0x000059001a007a0c */ /* 0x000fda0003f06270 */
[----:B01---5:R-:W-:Y:S01]  /*3cc80*/  @P0 CALL.REL.NOINC `(.L_x_37845) ;  /* 0x0000001000000944 */ /* 0x023fe20003c00000 */
[----:B------:R-:W-:Y:S05]  /*3cc90*/  BRA `(.L_x_37846) ;  /* 0xfffc478000007947 */ /* 0x000fea000383ffff */
.L_x_37845:
[----:B------:R-:W-:Y:S05]  /*3cca0*/  BSYNC B0 ;  /* 0x0000000000007941 */ /* 0x000fea0003800000 */
.L_x_36513:
[----:B------:R-:W-:Y:S05]  /*3ccb0*/  EXIT ;  /* 0x000000000000794d */ /* 0x000fea0003800000 */
.L_x_37823:
[----:B------:R-:W-:Y:S01]  /*3ccc0*/  IMAD.MOV.U32 R138, RZ, RZ, R91 ;  /* 0x000000ffff8a7224 */ /* 0x000fe200078e005b */
[----:B------:R-:W-:Y:S01]  /*3ccd0*/  MOV R88, 0x3cd20 ;  /* 0x0003cd2000587802 */ /* 0x000fe20000000f00 */
[----:B------:R-:W-:Y:S02]  /*3cce0*/  IMAD.MOV.U32 R90, RZ, RZ, 0x1 ;  /* 0x00000001ff5a7424 */ /* 0x000fe400078e00ff */
[----:B------:R-:W-:Y:S02]  /*3ccf0*/  IMAD.MOV.U32 R139, RZ, RZ, 0x1f ;  /* 0x0000001fff8b7424 */ /* 0x000fe400078e00ff */
[----:B------:R-:W-:Y:S02]  /*3cd00*/  IMAD.MOV.U32 R89, RZ, RZ, -0x1 ;  /* 0xffffffffff597424 */ /* 0x000fe400078e00ff */
[----:B-----5:R-:W-:Y:S05]  /*3cd10*/  CALL.REL.NOINC `($__internal_46_$__cuda_sm70_shflsync_bfly_p) ;  /* 0x00000e7000007944 */ /* 0x020fea0003c00000 */
[----:B-1----:R-:W-:Y:S05]  /*3cd20*/  BRA `(.L_x_37847) ;  /* 0xffffd9b000007947 */ /* 0x002fea000383ffff */
.L_x_37824:
[----:B------:R-:W-:Y:S01]  /*3cd30*/  IMAD.MOV.U32 R138, RZ, RZ, R91 ;  /* 0x000000ffff8a7224 */ /* 0x000fe200078e005b */
[----:B------:R-:W-:Y:S01]  /*3cd40*/  MOV R88, 0x3cd90 ;  /* 0x0003cd9000587802 */ /* 0x000fe20000000f00 */
[----:B------:R-:W-:Y:S02]  /*3cd50*/  IMAD.MOV.U32 R90, RZ, RZ, 0x2 ;  /* 0x00000002ff5a7424 */ /* 0x000fe400078e00ff */
[----:B------:R-:W-:-:S02]  /*3cd60*/  IMAD.MOV.U32 R139, RZ, RZ, 0x1f ;  /* 0x0000001fff8b7424 */ /* 0x000fc400078e00ff */
[----:B------:R-:W-:Y:S02]  /*3cd70*/  IMAD.MOV.U32 R89, RZ, RZ, -0x1 ;  /* 0xffffffffff597424 */ /* 0x000fe400078e00ff */
[----:B-----5:R-:W-:Y:S05]  /*3cd80*/  CALL.REL.NOINC `($__internal_46_$__cuda_sm70_shflsync_bfly_p) ;  /* 0x00000e0000007944 */ /* 0x020fea0003c00000 */
[----:B-1----:R-:W-:Y:S01]  /*3cd90*/  FADD.FTZ R91, R91, R90 ;  /* 0x0000005a5b5b7221 */ /* 0x002fe20000010000 */
[----:B------:R-:W-:Y:S01]  /*3cda0*/  MOV R88, 0x3ce00 ;  /* 0x0003ce0000587802 */ /* 0x000fe20000000f00 */
[----:B------:R-:W-:Y:S02]  /*3cdb0*/  IMAD.MOV.U32 R90, RZ, RZ, 0x4 ;  /* 0x00000004ff5a7424 */ /* 0x000fe400078e00ff */
[----:B------:R-:W-:Y:S02]  /*3cdc0*/  IMAD.MOV.U32 R139, RZ, RZ, 0x1f ;  /* 0x0000001fff8b7424 */ /* 0x000fe400078e00ff */
[----:B------:R-:W-:Y:S02]  /*3cdd0*/  IMAD.MOV.U32 R89, RZ, RZ, -0x1 ;  /* 0xffffffffff597424 */ /* 0x000fe400078e00ff */
[----:B------:R-:W-:Y:S02]  /*3cde0*/  IMAD.MOV.U32 R138, RZ, RZ, R91 ;  /* 0x000000ffff8a7224 */ /* 0x000fe400078e005b */
[----:B------:R-:W-:Y:S05]  /*3cdf0*/  CALL.REL.NOINC `($__internal_46_$__cuda_sm70_shflsync_bfly_p) ;  /* 0x00000d9000007944 */ /* 0x000fea0003c00000 */
[----:B-1----:R-:W-:Y:S01]  /*3ce00*/  FADD.FTZ R91, R91, R90 ;  /* 0x0000005a5b5b7221 */ /* 0x002fe20000010000 */
[----:B------:R-:W-:Y:S01]  /*3ce10*/  MOV R88, 0x3ce70 ;  /* 0x0003ce7000587802 */ /* 0x000fe20000000f00 */
[----:B------:R-:W-:-:S02]  /*3ce20*/  IMAD.MOV.U32 R90, RZ, RZ, 0x8 ;  /* 0x00000008ff5a7424 */ /* 0x000fc400078e00ff */
[----:B------:R-:W-:Y:S02]  /*3ce30*/  IMAD.MOV.U32 R139, RZ, RZ, 0x1f ;  /* 0x0000001fff8b7424 */ /* 0x000fe400078e00ff */
[----:B------:R-:W-:Y:S02]  /*3ce40*/  IMAD.MOV.U32 R89, RZ, RZ, -0x1 ;  /* 0xffffffffff597424 */ /* 0x000fe400078e00ff */
[----:B------:R-:W-:Y:S02]  /*3ce50*/  IMAD.MOV.U32 R138, RZ, RZ, R91 ;  /* 0x000000ffff8a7224 */ /* 0x000fe400078e005b */
[----:B------:R-:W-:Y:S05]  /*3ce60*/  CALL.REL.NOINC `($__internal_46_$__cuda_sm70_shflsync_bfly_p) ;  /* 0x00000d2000007944 */ /* 0x000fea0003c00000 */
[----:B-1----:R-:W-:Y:S01]  /*3ce70*/  FADD.FTZ R91, R91, R90 ;  /* 0x0000005a5b5b7221 */ /* 0x002fe20000010000 */
[----:B------:R-:W-:Y:S01]  /*3ce80*/  MOV R88, 0x3cee0 ;  /* 0x0003cee000587802 */ /* 0x000fe20000000f00 */
[----:B------:R-:W-:Y:S02]  /*3ce90*/  IMAD.MOV.U32 R90, RZ, RZ, 0x10 ;  /* 0x00000010ff5a7424 */ /* 0x000fe400078e00ff */
[----:B------:R-:W-:Y:S02]  /*3cea0*/  IMAD.MOV.U32 R139, RZ, RZ, 0x1f ;  /* 0x0000001fff8b7424 */ /* 0x000fe400078e00ff */
[----:B------:R-:W-:-:S02]  /*3ceb0*/  IMAD.MOV.U32 R89, RZ, RZ, -0x1 ;  /* 0xffffffffff597424 */ /* 0x000fc400078e00ff */
[----:B------:R-:W-:Y:S02]  /*3cec0*/  IMAD.MOV.U32 R138, RZ, RZ, R91 ;  /* 0x000000ffff8a7224 */ /* 0x000fe400078e005b */
[----:B------:R-:W-:Y:S05]  /*3ced0*/  CALL.REL.NOINC `($__internal_46_$__cuda_sm70_shflsync_bfly_p) ;  /* 0x00000cb000007944 */ /* 0x000fea0003c00000 */
        /* <DEDUP_REMOVED lines=177> */
[----:B------:R-:W-:Y:S05]  /*3d9f0*/  CALL.REL.NOINC `($__internal_46_$__cuda_sm70_shflsync_bfly_p) ;  /* 0x0000019000007944 */ /* 0x000fea0003c00000 */
[----:B-1----:R-:W-:Y:S01]  /*3da00*/  FADD.FTZ R138, R138, R90 ;  /* 0x0000005a8a8a7221 */ /* 0x002fe20000010000 */
[----:B------:R-:W-:Y:S01]  /*3da10*/  MOV R88, 0x3da60 ;  /* 0x0003da6000587802 */ /* 0x000fe20000000f00 */
[----:B------:R-:W-:Y:S02]  /*3da20*/  IMAD.MOV.U32 R90, RZ, RZ, 0x2 ;  /* 0x00000002ff5a7424 */ /* 0x000fe400078e00ff */
[----:B------:R-:W-:Y:S02]  /*3da30*/  IMAD.MOV.U32 R139, RZ, RZ, 0x1f ;  /* 0x0000001fff8b7424 */ /* 0x000fe400078e00ff */
[----:B------:R-:W-:Y:S02]  /*3da40*/  IMAD.MOV.U32 R89, RZ, RZ, -0x1 ;  /* 0xffffffffff597424 */ /* 0x000fe400078e00ff */
[----:B------:R-:W-:Y:S05]  /*3da50*/  CALL.REL.NOINC `($__internal_46_$__cuda_sm70_shflsync_bfly_p) ;  /* 0x0000013000007944 */ /* 0x000fea0003c00000 */
[----:B-1----:R-:W-:Y:S01]  /*3da60*/  FADD.FTZ R138, R138, R90 ;  /* 0x0000005a8a8a7221 */ /* 0x002fe20000010000 */
[----:B------:R-:W-:Y:S01]  /*3da70*/  MOV R88, 0x3dac0 ;  /* 0x0003dac000587802 */ /* 0x000fe20000000f00 */
[----:B------:R-:W-:-:S02]  /*3da80*/  IMAD.MOV.U32 R90, RZ, RZ, 0x4 ;  /* 0x00000004ff5a7424 */ /* 0x000fc400078e00ff */
[----:B------:R-:W-:Y:S02]  /*3da90*/  IMAD.MOV.U32 R139, RZ, RZ, 0x1f ;  /* 0x0000001fff8b7424 */ /* 0x000fe400078e00ff */
        /* <DEDUP_REMOVED lines=14> */
[----:B-1----:R-:W-:Y:S05]  /*3db80*/  BRA `(.L_x_37848) ;  /* 0xffffd74000007947 */ /* 0x002fea000383ffff */
        .weak           $__internal_46_$__cuda_sm70_shflsync_bfly_p
        .type           $__internal_46_$__cuda_sm70_shflsync_bfly_p,@function
        .size           $__internal_46_$__cuda_sm70_shflsync_bfly_p,(.L_x_65426 - $__internal_46_$__cuda_sm70_shflsync_bfly_p)
$__internal_46_$__cuda_sm70_shflsync_bfly_p:
[----:B------:R-:W-:Y:S04]  /*3db90*/  WARPSYNC R89 ;  /* 0x0000005900007348 */ /* 0x000fe80003800000 */
[----:B------:R0:W1:Y:S02]  /*3dba0*/  SHFL.BFLY PT, R90, R138, R90, R139 ;  /* 0x0c00005a8a5a7389 */ /* 0x00006400000e008b */
[----:B0-----:R-:W-:-:S04]  /*3dbb0*/  IMAD.MOV.U32 R89, RZ, RZ, 0x0 ;  /* 0x00000000ff597424 */ /* 0x001fc800078e00ff */
[----:B------:R-:W-:Y:S05]  /*3dbc0*/  RET.REL.NODEC R88 `(_ZN10layer_norm31ln_parallel_residual_fwd_kernelINS_13Kernel_traitsIf6__halfS2_S2_fjLj2560ELj1ELj4ELj1ELj16ENS_18Kernel_traits_baseILj2560EfS2_S2_S2_fjLj128EEEEELb1ELb1ELb0EEEvNS_9FwdParamsE) ;  /* 0xfffc243058007950 */ /* 0x000fea0003c3ffff */
.L_x_37849:
        /* <DEDUP_REMOVED lines=11> */
.L_x_65426:


//--------------------- .text._ZN10layer_norm31ln_parallel_residual_fwd_kernelINS_13Kernel_traitsIf6__halfS2_S2_fjLj2560ELj1ELj4ELj1ELj16ENS_18Kernel_traits_baseILj2560EfS2_S2_S2_fjLj128EEEEELb1ELb1ELb1EEEvNS_9FwdParamsE --------------------------
	.section	.text._ZN10layer_norm31ln_parallel_residual_fwd_kernelINS_13Kernel_traitsIf6__halfS2_S2_fjLj2560ELj1ELj4ELj1ELj16ENS_18Kernel_traits_baseILj2560EfS2_S2_S2_fjLj128EEEEELb1ELb1ELb1EEEvNS_9FwdParamsE,"ax",@progbits
	.sectioninfo	@"SHI_REGISTERS=255"
	.align	128
        .global         _ZN10layer_norm31ln_parallel_residual_fwd_kernelINS_13Kernel_traitsIf6__halfS2_S2_fjLj2560ELj1ELj4ELj1ELj16ENS_18Kernel_traits_baseILj2560EfS2_S2_S2_fjLj128EEEEELb1ELb1ELb1EEEvNS_9FwdParamsE
        .type           _ZN10layer_norm31ln_parallel_residual_fwd_kernelINS_13Kernel_traitsIf6__halfS2_S2_fjLj2560ELj1ELj4ELj1ELj16ENS_18Kernel_traits_baseILj2560EfS2_S2_S2_fjLj128EEEEELb1ELb1ELb1EEEvNS_9FwdParamsE,@function
        .size           _ZN10layer_norm31ln_parallel_residual_fwd_kernelINS_13Kernel_traitsIf6__halfS2_S2_fjLj2560ELj1ELj4ELj1ELj16ENS_18Kernel_traits_baseILj2560EfS2_S2_S2_fjLj128EEEEELb1ELb1ELb1EEEvNS_9FwdParamsE,(.L_x_65427 - _ZN10layer_norm31ln_parallel_residual_fwd_kernelINS_13Kernel_traitsIf6__halfS2_S2_fjLj2560ELj1ELj4ELj1ELj16ENS_18Kernel_traits_baseILj2560EfS2_S2_S2_fjLj128EEEEELb1ELb1ELb1EEEvNS_9FwdParamsE)
        .other          _ZN10layer_norm31ln_parallel_residual_fwd_kernelINS_13Kernel_traitsIf6__halfS2_S2_fjLj2560ELj1ELj4ELj1ELj16ENS_18Kernel_traits_baseILj2560EfS2_S2_S2_fjLj128EEEEELb1ELb1ELb1EEEvNS_9FwdParamsE,@"STO_CUDA_ENTRY STV_DEFAULT"
_ZN10layer_norm31ln_parallel_residual_fwd_kernelINS_13Kernel_traitsIf6__halfS2_S2_fjLj2560ELj1ELj4ELj1ELj16ENS_18Kernel_traits_baseILj2560EfS2_S2_S2_fjLj128EEEEELb1ELb1ELb1EEEvNS_9FwdParamsE:
.text._ZN10layer_norm31ln_parallel_residual_fwd_kernelINS_13Kernel_traitsIf6__halfS2_S2_fjLj2560ELj1ELj4ELj1ELj16ENS_18Kernel_traits_baseILj2560EfS2_S2_S2_fjLj128EEEEELb1ELb1ELb1EEEvNS_9FwdParamsE:
        /* <DEDUP_REMOVED lines=10> */
[----:B------:R-:W2:Y:S01]  /*00a0*/  @P0 LDG.E.64 R2, [R2.64] ;  /* 0x0000000602020981 */ /* 0x000ea2000c1e1b00 */
[----:B------:R-:W-:Y:S01]  /*00b0*/  @P0 IMAD.MOV.U32 R8, RZ, RZ, R155 ;  /* 0x000000ffff080224 */ /* 0x000fe200078e009b */
[----:B------:R-:W-:-:S05]  /*00c0*/  @P0 MOV R9, R0 ;  /* 0x0000000000090202 */ /* 0x000fca0000000f00 */
        /* <DEDUP_REMOVED lines=45> */
[----:B--2---:R-:W0:Y:S01]  /*03a0*/  @P0 R2UR UR4, R2 ;  /* 0x00000000020403c2 */ /* 0x004e2200000e0000 */
[----:B---3--:R-:W-:-:S07]  /*03b0*/  @P0 IADD3 R155, P1, R4, c[0x0][0x240], RZ ;  /* 0x00009000049b0a10 */ /* 0x008fce0007f3e0ff */
[----:B------:R1:W2:Y:S01]  /*03c0*/  @P0 R2UR UR5, R3 ;  /* 0x00000000030503c2 */ /* 0x0002a200000e0000 */
        /* <DEDUP_REMOVED lines=11> */
[----:B------:R-:W-:Y:S01]  /*0480*/  SHF.R.U32.HI R0, RZ, 0x5, R11 ;  /* 0x00000005ff007819 */ /* 0x000fe2000001160b */
[----:B--2---:R-:W-:Y:S01]  /*0490*/  UIADD3 UR10, UR5, -0x4498517b, URZ ;  /* 0xbb67ae85050a7890 */ /* 0x004fe2000fffe03f */
[----:B------:R-:W-:Y:S01]  /*04a0*/  LOP3.LUT R8, R5, UR5, RZ, 0x3c, !PT ;  /* 0x0000000505087c12 */ /* 0x000fe2000f8e3cff */
[----:B------:R-:W-:-:S02]  /*04b0*/  UIADD3 UR12, UR5, 0x76cf5d0a, URZ ;  /* 0x76cf5d0a050c7890 */ /* 0x000fc4000fffe03f */
[----:B------:R-:W-:Y:S01]  /*04c0*/  UIADD3 UR14, UR5, 0x32370b8f, URZ ;  /* 0x32370b8f050e7890 */ /* 0x000fe2000fffe03f */
[----:B------:R-:W-:Y:S01]  /*04d0*/  IMAD R0, R12, 0x4, R0 ;  /* 0x000000040c007824 */ /* 0x000fe200078e0200 */
[----:B------:R-:W-:Y:S01]  /*04e0*/  LOP3.LUT R7, R3, UR10, R4, 0x96, !PT ;  /* 0x0000000a03077c12 */ /* 0x000fe2000f8e9604 */
[----:B------:R-:W-:Y:S01]  /*04f0*/  IMAD.WIDE.U32 R8, R8, -0x326172a9, RZ ;  /* 0xcd9e8d5708087825 */ /* 0x000fe200078e00ff */
[----:B------:R-:W-:Y:S02]  /*0500*/  UIADD3 UR15, UR4, 0x78dde6e4, URZ ;  /* 0x78dde6e4040f7890 */ /* 0x000fe4000fffe03f */
[----:B------:R-:W-:Y:S02]  /*0510*/  UIADD3 UR16, UR5, -0x126145ec, URZ ;  /* 0xed9eba1405107890 */ /* 0x000fe4000fffe03f */
        /* <DEDUP_REMOVED lines=11> */
[----:B------:R-:W-:Y:S01]  /*05d0*/  UIADD3 UR22, UR5, 0x1fd5c5a3, URZ ;  /* 0x1fd5c5a305167890 */ /* 0x000fe2000fffe03f */
[----:B------:R-:W-:Y:S01]  /*05e0*/  IMAD.WIDE.U32 R8, R8, -0x326172a9, RZ ;  /* 0xcd9e8d5708087825 */ /* 0x000fe200078e00ff */
[----:B------:R-:W-:Y:S01]  /*05f0*/  LOP3.LUT R7, R3, UR14, R4, 0x96, !PT ;  /* 0x0000000e03077c12 */ /* 0x000fe2000f8e9604 */
[----:B------:R-:W-:-:S02]  /*0600*/  UIADD3 UR24, UR5, -0x24c28bd8, URZ ;  /* 0xdb3d742805187890 */ /* 0x000fc4000fffe03f */
        /* <DEDUP_REMOVED lines=67> */
[----:B------:R-:W-:Y:S01]  /*0a40*/  BSSY B0, `(.L_x_37850) ;  /* 0x0003bc1000007945 */ /* 0x000fe20003800000 */
[----:B------:R-:W-:Y:S01]  /*0a50*/  LOP3.LUT R148, R3, UR25, R148, 0x96, !PT ;  /* 0x0000001903947c12 */ /* 0x000fe2000f8e9694 */
[----:B------:R1:W5:Y:S01]  /*0a60*/  LDG.E.128 R236, [R4.64+0x1410] ;  /* 0x0014100604ec7981 */ /* 0x000362000c1e1d00 */
[----:B------:R-:W-:Y:S01]  /*0a70*/  MOV R3, R14 ;  /* 0x0000000e00037202 */ /* 0x000fe20000000f00 */
[----:B------:R-:W-:Y:S01]  /*0a80*/  IMAD R154, R154, -0x326172a9, RZ ;  /* 0xcd9e8d579a9a7824 */ /* 0x000fe200078e02ff */
[----:B------:R-:W-:Y:S01]  /*0a90*/  LOP3.LUT R149, R2, UR26, R149, 0x96, !PT ;  /* 0x0000001a02957c12 */ /* 0x000fe2000f8e9695 */
[----:B------:R1:W5:Y:S01]  /*0aa0*/  LDG.E.128 R232, [R4.64+0x1800] ;  /* 0x0018000604e87981 */ /* 0x000362000c1e1d00 */
[----:B------:R-:W-:Y:S01]  /*0ab0*/  IMAD.MOV.U32 R2, RZ, RZ, R10 ;  /* 0x000000ffff027224 */ /* 0x000fe200078e000a */
[----:B------:R-:W-:Y:S01]  /*0ac0*/  LOP3.LUT R155, R155, 0x3, RZ, 0xc0, !PT ;  /* 0x000000039b9b7812 */ /* 0x000fe200078ec0ff */
[----:B------:R-:W-:Y:S01]  /*0ad0*/  IMAD R152, R8, -0x2daee0ad, RZ ;  /* 0xd2511f5308987824 */ /* 0x000fe200078e02ff */
[----:B------:R1:W5:Y:S04]  /*0ae0*/  LDG.E.128 R228, [R4.64+0x1810] ;  /* 0x0018100604e47981 */ /* 0x000368000c1e1d00 */
[----:B------:R1:W5:Y:S04]  /*0af0*/  LDG.E.128 R224, [R4.64+0x1c00] ;  /* 0x001c000604e07981 */ /* 0x000368000c1e1d00 */
[----:B------:R1:W5:Y:S04]  /*0b00*/  LDG.E.128 R220, [R4.64+0x1c10] ;  /* 0x001c100604dc7981 */ /* 0x000368000c1e1d00 */
[----:B------:R1:W5:Y:S04]  /*0b10*/  LDG.E.128 R216, [R4.64+0x2000] ;  /* 0x0020000604d87981 */ /* 0x000368000c1e1d00 */
[----:B------:R1:W5:Y:S04]  /*0b20*/  LDG.E.128 R212, [R4.64+0x2010] ;  /* 0x0020100604d47981 */ /* 0x000368000c1e1d00 */
[----:B------:R1:W5:Y:S04]  /*0b30*/  LDG.E.128 R208, [R4.64+0x2400] ;  /* 0x0024000604d07981 */ /* 0x000368000c1e1d00 */
[----:B------:R1:W5:Y:S01]  /*0b40*/  LDG.E.128 R204, [R4.64+0x2410] ;  /* 0x0024100604cc7981 */ /* 0x000362000c1e1d00 */
[----:B------:R-:W-:Y:S01]  /*0b50*/  ULDC.U8 UR8, c[0x0][0x1f0] ;  /* 0x00007c0000087ab9 */ /* 0x000fe20000000000 */
[----:B-1----:R-:W-:-:S02]  /*0b60*/  IMAD.MOV.U32 R4, RZ, RZ, R13 ;  /* 0x000000ffff047224 */ /* 0x002fc400078e000d */
[----:B------:R-:W-:Y:S01]  /*0b70*/  IMAD.MOV.U32 R5, RZ, RZ, RZ ;  /* 0x000000ffff057224 */ /* 0x000fe200078e00ff */
        /* <DEDUP_REMOVED lines=18> */
.L_x_39144:
        /* <DEDUP_REMOVED lines=33> */
.L_x_37852:
[----:B0-----:R-:W-:Y:S02]  /*0eb0*/  MOV R15, R154 ;  /* 0x0000009a000f7202 */ /* 0x001fe40000000f00 */
.L_x_37853:
[----:B------:R-:W-:Y:S05]  /*0ec0*/  BSYNC B1 ;  /* 0x0000000000017941 */ /* 0x000fea0003800000 */
.L_x_37851:
        /* <DEDUP_REMOVED lines=16> */
.L_x_37857:
[----:B------:R-:W-:Y:S05]  /*0fd0*/  BSYNC B2 ;  /* 0x0000000000027941 */ /* 0x000fea0003800000 */
.L_x_37856:
        /* <DEDUP_REMOVED lines=42> */
.L_x_37855:
[----:B------:R-:W-:Y:S05]  /*1280*/  BSYNC B1 ;  /* 0x0000000000017941 */ /* 0x000fea0003800000 */
.L_x_37854:
[----:B------:R-:W0:Y:S01]  /*1290*/  I2F.U32 R20, R15 ;  /* 0x0000000f00147306 */ /* 0x000e220000201000 */
[----:B------:R-:W-:Y:S01]  /*12a0*/  ISETP.NE.U32.AND P1, PT, RZ, c[0x0][0x178], PT ;  /* 0x00005e00ff007a0c */ /* 0x000fe20003f25070 */
[----:B------:R-:W-:Y:S01]  /*12b0*/  IMAD.MOV.U32 R103, RZ, RZ, 0x2f800000 ;  /* 0x2f800000ff677424 */ /* 0x000fe200078e00ff */
[----:B-----5:R-:W-:Y:S01]  /*12c0*/  HADD2.F32 R21, -RZ, R16.H0_H0 ;  /* 0x20000010ff157230 */ /* 0x020fe20000004100 */
[----:B------:R-:W-:Y:S02]  /*12d0*/  LOP3.LUT R6, R6, 0xffffffef, RZ, 0xc0, !PT ;  /* 0xffffffef06067812 */ /* 0x000fe400078ec0ff */
[----:B------:R-:W-:Y:S02]  /*12e0*/  ISETP.NE.AND.EX P6, PT, RZ, c[0x0][0x17c], PT, P1 ;  /* 0x00005f00ff007a0c */ /* 0x000fe40003fc5310 */
[----:B------:R-:W-:Y:S02]  /*12f0*/  FMUL.FTZ R21, R21, c[0x0][0x1e8] ;  /* 0x00007a0015157a20 */ /* 0x000fe40000410000 */
        /* <DEDUP_REMOVED lines=12> */
.L_x_37858:
        /* <DEDUP_REMOVED lines=12> */
.L_x_37861:
[----:B------:R-:W-:Y:S02]  /*1480*/  IMAD.MOV.U32 R15, RZ, RZ, R154 ;  /* 0x000000ffff0f7224 */ /* 0x000fe400078e009a */
.L_x_37862:
[----:B------:R-:W-:Y:S05]  /*1490*/  BSYNC B1 ;  /* 0x0000000000017941 */ /* 0x000fea0003800000 */
.L_x_37860:
        /* <DEDUP_REMOVED lines=16> */
.L_x_37866:
[----:B------:R-:W-:Y:S05]  /*15a0*/  BSYNC B2 ;  /* 0x0000000000027941 */ /* 0x000fea0003800000 */
.L_x_37865:
        /* <DEDUP_REMOVED lines=42> */
.L_x_37864:
[----:B------:R-:W-:Y:S05]  /*1850*/  BSYNC B1 ;  /* 0x0000000000017941 */ /* 0x000fea0003800000 */
.L_x_37863:
        /* <DEDUP_REMOVED lines=10> */
.L_x_37859:
        /* <DEDUP_REMOVED lines=12> */
.L_x_37868:
[----:B------:R-:W-:Y:S02]  /*19c0*/  IMAD.MOV.U32 R15, RZ, RZ, R154 ;  /* 0x000000ffff0f7224 */ /* 0x000fe400078e009a */
.L_x_37869:
[----:B------:R-:W-:Y:S05]  /*19d0*/  BSYNC B1 ;  /* 0x0000000000017941 */ /* 0x000fea0003800000 */
.L_x_37867:
        /* <DEDUP_REMOVED lines=16> */
.L_x_37873:
[----:B------:R-:W-:Y:S05]  /*1ae0*/  BSYNC B2 ;  /* 0x0000000000027941 */ /* 0x000fea0003800000 */
.L_x_37872:
        /* <DEDUP_REMOVED lines=42> */
.L_x_37871:
[----:B------:R-:W-:Y:S05]  /*1d90*/  BSYNC B1 ;  /* 0x0000000000017941 */ /* 0x000fea0003800000 */
.L_x_37870:
        /* <DEDUP_REMOVED lines=14> */
.L_x_37874:
        /* <DEDUP_REMOVED lines=12> */
.L_x_37877:
[----:B------:R-:W-:Y:S02]  /*1f40*/  IMAD.MOV.U32 R15, RZ, RZ, R154 ;  /* 0x000000ffff0f7224 */ /* 0x000fe400078e009a */
.L_x_37878:
[----:B------:R-:W-:Y:S05]  /*1f50*/  BSYNC B1 ;  /* 0x0000000000017941 */ /* 0x000fea0003800000 */
.L_x_37876:
        /* <DEDUP_REMOVED lines=16> */
.L_x_37882:
[----:B------:R-:W-:Y:S05]  /*2060*/  BSYNC B2 ;  /* 0x0000000000027941 */ /* 0x000fea0003800000 */
.L_x_37881:
        /* <DEDUP_REMOVED lines=42> */
.L_x_37880:
[----:B------:R-:W-:Y:S05]  /*2310*/  BSYNC B1 ;  /* 0x0000000000017941 */ /* 0x000fea0003800000 */
.L_x_37879:
        /* <DEDUP_REMOVED lines=10> */
.L_x_37875:
        /* <DEDUP_REMOVED lines=12> */
.L_x_37884:
[----:B------:R-:W-:Y:S02]  /*2480*/  IMAD.MOV.U32 R15, RZ, RZ, R154 ;  /* 0x000000ffff0f7224 */ /* 0x000fe400078e009a */
.L_x_37885:
[----:B------:R-:W-:Y:S05]  /*2490*/  BSYNC B1 ;  /* 0x0000000000017941 */ /* 0x000fea0003800000 */
.L_x_37883:
        /* <DEDUP_REMOVED lines=16> */
.L_x_37889:
[----:B------:R-:W-:Y:S05]  /*25a0*/  BSYNC B2 ;  /* 0x0000000000027941 */ /* 0x000fea0003800000 */
.L_x_37888:
        /* <DEDUP_REMOVED lines=42> */
.L_x_37887:
[----:B------:R-:W-:Y:S05]  /*2850*/  BSYNC B1 ;  /* 0x0000000000017941 */ /* 0x000fea0003800000 */
.L_x_37886:
        /* <DEDUP_REMOVED lines=14> */
.L_x_37890:
        /* <DEDUP_REMOVED lines=12> */
.L_x_37893:
[----:B------:R-:W-:Y:S02]  /*2a00*/  IMAD.MOV.U32 R15, RZ, RZ, R154 ;  /* 0x000000ffff0f7224 */ /* 0x000fe400078e009a */
.L_x_37894:
[----:B------:R-:W-:Y:S05]  /*2a10*/  BSYNC B1 ;  /* 0x0000000000017941 */ /* 0x000fea0003800000 */
.L_x_37892:
        /* <DEDUP_REMOVED lines=16> */
.L_x_37898:
[----:B------:R-:W-:Y:S05]  /*2b20*/  BSYNC B2 ;  /* 0x0000000000027941 */ /* 0x000fea0003800000 */
.L_x_37897:
        /* <DEDUP_REMOVED lines=42> */
.L_x_37896:
[----:B------:R-:W-:Y:S05]  /*2dd0*/  BSYNC B1 ;  /* 0x0000000000017941 */ /* 0x000fea0003800000 */
.L_x_37895:
        /* <DEDUP_REMOVED lines=10> */
.L_x_37891:
        /* <DEDUP_REMOVED lines=12> */
.L_x_37900:
[----:B------:R-:W-:Y:S02]  /*2f40*/  IMAD.MOV.U32 R15, RZ, RZ, R154 ;  /* 0x000000ffff0f7224 */ /* 0x000fe400078e009a */
.L_x_37901:
[----:B------:R-:W-:Y:S05]  /*2f50*/  BSYNC B1 ;  /* 0x0000000000017941 */ /* 0x000fea0003800000 */
.L_x_37899:
        /* <DEDUP_REMOVED lines=16> */
.L_x_37905:
[----:B------:R-:W-:Y:S05]  /*3060*/  BSYNC B2 ;  /* 0x0000000000027941 */ /* 0x000fea0003800000 */
.L_x_37904:
        /* <DEDUP_REMOVED lines=42> */
.L_x_37903:
[----:B------:R-:W-:Y:S05]  /*3310*/  BSYNC B1 ;  /* 0x0000000000017941 */ /* 0x000fea0003800000 */
.L_x_37902:
        /* <DEDUP_REMOVED lines=13> */
.L_x_37906:
        /* <DEDUP_REMOVED lines=12> */
.L_x_37909:
[----:B------:R-:W-:Y:S02]  /*34b0*/  IMAD.MOV.U32 R15, RZ, RZ, R154 ;  /* 0x000000ffff0f7224 */ /* 0x000fe400078e009a */
.L_x_37910:
[----:B------:R-:W-:Y:S05]  /*34c0*/  BSYNC B1 ;  /* 0x0000000000017941 */ /* 0x000fea0003800000 */
.L_x_37908:
        /* <DEDUP_REMOVED lines=16> */
.L_x_37914:
[----:B------:R-:W-:Y:S05]  /*35d0*/  BSYNC B2 ;  /* 0x0000000000027941 */ /* 0x000fea0003800000 */
.L_x_37913:
        /* <DEDUP_REMOVED lines=42> */
.L_x_37912:
[----:B------:R-:W-:Y:S05]  /*3880*/  BSYNC B1 ;  /* 0x0000000000017941 */ /* 0x000fea0003800000 */
.L_x_37911:
        /* <DEDUP_REMOVED lines=10> */
.L_x_37907:
        /* <DEDUP_REMOVED lines=12> */
.L_x_37916:
[----:B------:R-:W-:Y:S02]  /*39f0*/  IMAD.MOV.U32 R15, RZ, RZ, R154 ;  /* 0x000000ffff0f7224 */ /* 0x000fe400078e009a */
.L_x_37917:
[----:B------:R-:W-:Y:S05]  /*3a00*/  BSYNC B1 ;  /* 0x0000000000017941 */ /* 0x000fea0003800000 */
.L_x_37915:
        /* <DEDUP_REMOVED lines=16> */
.L_x_37921:
[----:B------:R-:W-:Y:S05]  /*3b10*/  BSYNC B2 ;  /* 0x0000000000027941 */ /* 0x000fea0003800000 */
.L_x_37920:
        /* <DEDUP_REMOVED lines=42> */
.L_x_37919:
[----:B------:R-:W-:Y:S05]  /*3dc0*/  BSYNC B1 ;  /* 0x0000000000017941 */ /* 0x000fea0003800000 */
.L_x_37918:
        /* <DEDUP_REMOVED lines=13> */
.L_x_37922:
        /* <DEDUP_REMOVED lines=12> */
.L_x_37925:
[----:B------:R-:W-:Y:S02]  /*3f60*/  IMAD.MOV.U32 R15, RZ, RZ, R154 ;  /* 0x000000ffff0f7224 */ /* 0x000fe400078e009a */
.L_x_37926:
[----:B------:R-:W-:Y:S05]  /*3f70*/  BSYNC B1 ;  /* 0x0000000000017941 */ /* 0x000fea0003800000 */
.L_x_37924:
        /* <DEDUP_REMOVED lines=16> */
.L_x_37930:
[----:B------:R-:W-:Y:S05]  /*4080*/  BSYNC B2 ;  /* 0x0000000000027941 */ /* 0x000fea0003800000 */
.L_x_37929:
        /* <DEDUP_REMOVED lines=42> */
.L_x_37928:
[----:B------:R-:W-:Y:S05]  /*4330*/  BSYNC B1 ;  /* 0x0000000000017941 */ /* 0x000fea0003800000 */
.L_x_37927:
        /* <DEDUP_REMOVED lines=10> */
.L_x_37923:
        /* <DEDUP_REMOVED lines=12> */
.L_x_37932:
[----:B------:R-:W-:Y:S02]  /*44a0*/  MOV R15, R154 ;  /* 0x0000009a000f7202 */ /* 0x000fe40000000f00 */
.L_x_37933:
[----:B------:R-:W-:Y:S05]  /*44b0*/  BSYNC B1 ;  /* 0x0000000000017941 */ /* 0x000fea0003800000 */
.L_x_37931:
        /* <DEDUP_REMOVED lines=16> */
.L_x_37937:
[----:B------:R-:W-:Y:S05]  /*45c0*/  BSYNC B2 ;  /* 0x0000000000027941 */ /* 0x000fea0003800000 */
.L_x_37936:
        /* <DEDUP_REMOVED lines=42> */
.L_x_37935:
[----:B------:R-:W-:Y:S05]  /*4870*/  BSYNC B1 ;  /* 0x0000000000017941 */ /* 0x000fea0003800000 */
.L_x_37934:
        /* <DEDUP_REMOVED lines=13> */
.L_x_37938:
        /* <DEDUP_REMOVED lines=12> */
.L_x_37941:
[----:B------:R-:W-:Y:S02]  /*4a10*/  IMAD.MOV.U32 R15, RZ, RZ, R154 ;  /* 0x000000ffff0f7224 */ /* 0x000fe400078e009a */
.L_x_37942:
[----:B------:R-:W-:Y:S05]  /*4a20*/  BSYNC B1 ;  /* 0x0000000000017941 */ /* 0x000fea0003800000 */
.L_x_37940:
        /* <DEDUP_REMOVED lines=16> */
.L_x_37946:
[----:B------:R-:W-:Y:S05]  /*4b30*/  BSYNC B2 ;  /* 0x0000000000027941 */ /* 0x000fea0003800000 */
.L_x_37945:
        /* <DEDUP_REMOVED lines=42> */
.L_x_37944:
[----:B------:R-:W-:Y:S05]  /*4de0*/  BSYNC B1 ;  /* 0x0000000000017941 */ /* 0x000fea0003800000 */
.L_x_37943:
        /* <DEDUP_REMOVED lines=10> */
.L_x_37939:
        /* <DEDUP_REMOVED lines=12> */
.L_x_37948:
[----:B------:R-:W-:Y:S02]  /*4f50*/  IMAD.MOV.U32 R15, RZ, RZ, R154 ;  /* 0x000000ffff0f7224 */ /* 0x000fe400078e009a */
.L_x_37949:
[----:B------:R-:W-:Y:S05]  /*4f60*/  BSYNC B1 ;  /* 0x0000000000017941 */ /* 0x000fea0003800000 */
.L_x_37947:
        /* <DEDUP_REMOVED lines=16> */
.L_x_37953:
[----:B------:R-:W-:Y:S05]  /*5070*/  BSYNC B2 ;  /* 0x0000000000027941 */ /* 0x000fea0003800000 */
.L_x_37952:
        /* <DEDUP_REMOVED lines=42> */
.L_x_37951:
[----:B------:R-:W-:Y:S05]  /*5320*/  BSYNC B1 ;  /* 0x0000000000017941 */ /* 0x000fea0003800000 */
.L_x_37950:
        /* <DEDUP_REMOVED lines=13> */
.L_x_37954:
        /* <DEDUP_REMOVED lines=12> */
.L_x_37957:
[----:B------:R-:W-:Y:S02]  /*54c0*/  MOV R15, R154 ;  /* 0x0000009a000f7202 */ /* 0x000fe40000000f00 */
.L_x_37958:
[----:B------:R-:W-:Y:S05]  /*54d0*/  BSYNC B1 ;  /* 0x0000000000017941 */ /* 0x000fea0003800000 */
.L_x_37956:
        /* <DEDUP_REMOVED lines=16> */
.L_x_37962:
[----:B------:R-:W-:Y:S05]  /*55e0*/  BSYNC B2 ;  /* 0x0000000000027941 */ /* 0x000fea0003800000 */
.L_x_37961:
        /* <DEDUP_REMOVED lines=42> */
.L_x_37960:
[----:B------:R-:W-:Y:S05]  /*5890*/  BSYNC B1 ;  /* 0x0000000000017941 */ /* 0x000fea0003800000 */
.L_x_37959:
        /* <DEDUP_REMOVED lines=10> */
.L_x_37955:
        /* <DEDUP_REMOVED lines=12> */
.L_x_37964:
[----:B------:R-:W-:Y:S02]  /*5a00*/  IMAD.MOV.U32 R15, RZ, RZ, R154 ;  /* 0x000000ffff0f7224 */ /* 0x000fe400078e009a */
.L_x_37965:
[----:B------:R-:W-:Y:S05]  /*5a10*/  BSYNC B1 ;  /* 0x0000000000017941 */ /* 0x000fea0003800000 */
.L_x_37963:
        /* <DEDUP_REMOVED lines=16> */
.L_x_37969:
[----:B------:R-:W-:Y:S05]  /*5b20*/  BSYNC B2 ;  /* 0x0000000000027941 */ /* 0x000fea0003800000 */
.L_x_37968:
        /* <DEDUP_REMOVED lines=42> */
.L_x_37967:
[----:B------:R-:W-:Y:S05]  /*5dd0*/  BSYNC B1 ;  /* 0x0000000000017941 */ /* 0x000fea0003800000 */
.L_x_37966:
        /* <DEDUP_REMOVED lines=14> */
.L_x_37970:
        /* <DEDUP_REMOVED lines=12> */
.L_x_37973:
[----:B------:R-:W-:Y:S02]  /*5f80*/  IMAD.MOV.U32 R15, RZ, RZ, R154 ;  /* 0x000000ffff0f7224 */ /* 0x000fe400078e009a */
.L_x_37974:
[----:B------:R-:W-:Y:S05]  /*5f90*/  BSYNC B1 ;  /* 0x0000000000017941 */ /* 0x000fea0003800000 */
.L_x_37972:
        /* <DEDUP_REMOVED lines=18> */
.L_x_37978:
[----:B------:R-:W-:Y:S05]  /*60c0*/  BSYNC B2 ;  /* 0x0000000000027941 */ /* 0x000fea0003800000 */
.L_x_37977:
        /* <DEDUP_REMOVED lines=42> */
.L_x_37976:
[----:B------:R-:W-:Y:S05]  /*6370*/  BSYNC B1 ;  /* 0x0000000000017941 */ /* 0x000fea0003800000 */
.L_x_37975:
        /* <DEDUP_REMOVED lines=10> */
.L_x_37971:
        /* <DEDUP_REMOVED lines=22> */
[----:B------:R-:W-:Y:S02]  /*6580*/  F2FP.PACK_AB R19, R101, R100 ;  /* 0x000000646513723e */ /* 0x000fe400000000ff */
[----:B------:R-:W-:Y:S02]  /*6590*/  F2FP.PACK_AB R18, R97, R96 ;  /* 0x000000606112723e */ /* 0x000fe400000000ff */
[----:B------:R-:W-:Y:S02]  /*65a0*/  F2FP.PACK_AB R17, R51, R50 ;  /* 0x000000323311723e */ /* 0x000fe400000000ff */
[----:B------:R-:W-:Y:S02]  /*65b0*/  F2FP.PACK_AB R16, R49, R48 ;  /* 0x000000303110723e */ /* 0x000fe400000000ff */
        /* <DEDUP_REMOVED lines=31> */
.L_x_37979:
        /* <DEDUP_REMOVED lines=15> */
.L_x_37981:
[----:B-1----:R-:W-:Y:S02]  /*68a0*/  MOV R17, R154 ;  /* 0x0000009a00117202 */ /* 0x002fe40000000f00 */
.L_x_37982:
[----:B------:R-:W-:Y:S05]  /*68b0*/  BSYNC B1 ;  /* 0x0000000000017941 */ /* 0x000fea0003800000 */
.L_x_37980:
        /* <DEDUP_REMOVED lines=16> */
.L_x_37986:
[----:B------:R-:W-:Y:S05]  /*69c0*/  BSYNC B2 ;  /* 0x0000000000027941 */ /* 0x000fea0003800000 */
.L_x_37985:
        /* <DEDUP_REMOVED lines=42> */
.L_x_37984:
[----:B------:R-:W-:Y:S05]  /*6c70*/  BSYNC B1 ;  /* 0x0000000000017941 */ /* 0x000fea0003800000 */
.L_x_37983:
        /* <DEDUP_REMOVED lines=15> */
.L_x_37987:
        /* <DEDUP_REMOVED lines=12> */
.L_x_37990:
[----:B------:R-:W-:Y:S02]  /*6e30*/  IMAD.MOV.U32 R17, RZ, RZ, R154 ;  /* 0x000000ffff117224 */ /* 0x000fe400078e009a */
.L_x_37991:
[----:B------:R-:W-:Y:S05]  /*6e40*/  BSYNC B1 ;  /* 0x0000000000017941 */ /* 0x000fea0003800000 */
.L_x_37989:
        /* <DEDUP_REMOVED lines=16> */
.L_x_37995:
[----:B------:R-:W-:Y:S05]  /*6f50*/  BSYNC B2 ;  /* 0x0000000000027941 */ /* 0x000fea0003800000 */
.L_x_37994:
        /* <DEDUP_REMOVED lines=42> */
.L_x_37993:
[----:B------:R-:W-:Y:S05]  /*7200*/  BSYNC B1 ;  /* 0x0000000000017941 */ /* 0x000fea0003800000 */
.L_x_37992:
        /* <DEDUP_REMOVED lines=10> */
.L_x_37988:
        /* <DEDUP_REMOVED lines=12> */
.L_x_37997:
[----:B------:R-:W-:Y:S02]  /*7370*/  IMAD.MOV.U32 R18, RZ, RZ, R154 ;  /* 0x000000ffff127224 */ /* 0x000fe400078e009a */
.L_x_37998:
[----:B------:R-:W-:Y:S05]  /*7380*/  BSYNC B1 ;  /* 0x0000000000017941 */ /* 0x000fea0003800000 */
.L_x_37996:
        /* <DEDUP_REMOVED lines=16> */
.L_x_38002:
[----:B------:R-:W-:Y:S05]  /*7490*/  BSYNC B2 ;  /* 0x0000000000027941 */ /* 0x000fea0003800000 */
.L_x_38001:
        /* <DEDUP_REMOVED lines=42> */
.L_x_38000:
[----:B------:R-:W-:Y:S05]  /*7740*/  BSYNC B1 ;  /* 0x0000000000017941 */ /* 0x000fea0003800000 */
.L_x_37999:
        /* <DEDUP_REMOVED lines=14> */
.L_x_38003:
        /* <DEDUP_REMOVED lines=12> */
.L_x_38006:
[----:B------:R-:W-:Y:S02]  /*78f0*/  MOV R20, R154 ;  /* 0x0000009a00147202 */ /* 0x000fe40000000f00 */
.L_x_38007:
[----:B------:R-:W-:Y:S05]  /*7900*/  BSYNC B1 ;  /* 0x0000000000017941 */ /* 0x000fea0003800000 */
.L_x_38005:
        /* <DEDUP_REMOVED lines=16> */
.L_x_38011:
[----:B------:R-:W-:Y:S05]  /*7a10*/  BSYNC B2 ;  /* 0x0000000000027941 */ /* 0x000fea0003800000 */
.L_x_38010:
        /* <DEDUP_REMOVED lines=42> */
.L_x_38009:
[----:B------:R-:W-:Y:S05]  /*7cc0*/  BSYNC B1 ;  /* 0x0000000000017941 */ /* 0x000fea0003800000 */
.L_x_38008:
        /* <DEDUP_REMOVED lines=10> */
.L_x_38004:
        /* <DEDUP_REMOVED lines=12> */
.L_x_38013:
[----:B------:R-:W-:Y:S02]  /*7e30*/  IMAD.MOV.U32 R20, RZ, RZ, R154 ;  /* 0x000000ffff147224 */ /* 0x000fe400078e009a */
.L_x_38014:
[----:B------:R-:W-:Y:S05]  /*7e40*/  BSYNC B1 ;  /* 0x0000000000017941 */ /* 0x000fea0003800000 */
.L_x_38012:
        /* <DEDUP_REMOVED lines=16> */
.L_x_38018:
[----:B------:R-:W-:Y:S05]  /*7f50*/  BSYNC B2 ;  /* 0x0000000000027941 */ /* 0x000fea0003800000 */
.L_x_38017:
        /* <DEDUP_REMOVED lines=42> */
.L_x_38016:
[----:B------:R-:W-:Y:S05]  /*8200*/  BSYNC B1 ;  /* 0x0000000000017941 */ /* 0x000fea0003800000 */
.L_x_38015:
        /* <DEDUP_REMOVED lines=14> */
.L_x_38019:
        /* <DEDUP_REMOVED lines=12> */
.L_x_38022:
[----:B------:R-:W-:Y:S02]  /*83b0*/  IMAD.MOV.U32 R19, RZ, RZ, R154 ;  /* 0x000000ffff137224 */ /* 0x000fe400078e009a */
.L_x_38023:
[----:B------:R-:W-:Y:S05]  /*83c0*/  BSYNC B1 ;  /* 0x0000000000017941 */ /* 0x000fea0003800000 */
.L_x_38021:
        /* <DEDUP_REMOVED lines=16> */
.L_x_38027:
[----:B------:R-:W-:Y:S05]  /*84d0*/  BSYNC B2 ;  /* 0x0000000000027941 */ /* 0x000fea0003800000 */
.L_x_38026:
        /* <DEDUP_REMOVED lines=42> */
.L_x_38025:
[----:B------:R-:W-:Y:S05]  /*8780*/  BSYNC B1 ;  /* 0x0000000000017941 */ /* 0x000fea0003800000 */
.L_x_38024:
        /* <DEDUP_REMOVED lines=10> */
.L_x_38020:
        /* <DEDUP_REMOVED lines=12> */
.L_x_38029:
[----:B------:R-:W-:Y:S02]  /*88f0*/  IMAD.MOV.U32 R20, RZ, RZ, R154 ;  /* 0x000000ffff147224 */ /* 0x000fe400078e009a */
.L_x_38030:
[----:B------:R-:W-:Y:S05]  /*8900*/  BSYNC B1 ;  /* 0x0000000000017941 */ /* 0x000fea0003800000 */
.L_x_38028:
        /* <DEDUP_REMOVED lines=16> */
.L_x_38034:
[----:B------:R-:W-:Y:S05]  /*8a10*/  BSYNC B2 ;  /* 0x0000000000027941 */ /* 0x000fea0003800000 */
.L_x_38033:
        /* <DEDUP_REMOVED lines=42> */
.L_x_38032:
[----:B------:R-:W-:Y:S05]  /*8cc0*/  BSYNC B1 ;  /* 0x0000000000017941 */ /* 0x000fea0003800000 */
.L_x_38031:
        /* <DEDUP_REMOVED lines=13> */
.L_x_38035:
        /* <DEDUP_REMOVED lines=12> */
.L_x_38038:
[----:B------:R-:W-:Y:S02]  /*8e60*/  IMAD.MOV.U32 R24, RZ, RZ, R154 ;  /* 0x000000ffff187224 */ /* 0x000fe400078e009a */
.L_x_38039:
[----:B------:R-:W-:Y:S05]  /*8e70*/  BSYNC B1 ;  /* 0x0000000000017941 */ /* 0x000fea0003800000 */
.L_x_38037:
        /* <DEDUP_REMOVED lines=16> */
.L_x_38043:
[----:B------:R-:W-:Y:S05]  /*8f80*/  BSYNC B2 ;  /* 0x0000000000027941 */ /* 0x000fea0003800000 */
.L_x_38042:
        /* <DEDUP_REMOVED lines=42> */
.L_x_38041:
[----:B------:R-:W-:Y:S05]  /*9230*/  BSYNC B1 ;  /* 0x0000000000017941 */ /* 0x000fea0003800000 */
.L_x_38040:
        /* <DEDUP_REMOVED lines=10> */
.L_x_38036:
        /* <DEDUP_REMOVED lines=12> */
.L_x_38045:
[----:B------:R-:W-:Y:S02]  /*93a0*/  IMAD.MOV.U32 R30, RZ, RZ, R154 ;  /* 0x000000ffff1e7224 */ /* 0x000fe400078e009a */
.L_x_38046:
[----:B------:R-:W-:Y:S05]  /*93b0*/  BSYNC B1 ;  /* 0x0000000000017941 */ /* 0x000fea0003800000 */
.L_x_38044:
        /* <DEDUP_REMOVED lines=16> */
.L_x_38050:
[----:B------:R-:W-:Y:S05]  /*94c0*/  BSYNC B2 ;  /* 0x0000000000027941 */ /* 0x000fea0003800000 */
.L_x_38049:
        /* <DEDUP_REMOVED lines=42> */
.L_x_38048:
[----:B------:R-:W-:Y:S05]  /*9770*/  BSYNC B1 ;  /* 0x0000000000017941 */ /* 0x000fea0003800000 */
.L_x_38047:
        /* <DEDUP_REMOVED lines=13> */
.L_x_38051:
        /* <DEDUP_REMOVED lines=12> */
.L_x_38054:
[----:B------:R-:W-:Y:S02]  /*9910*/  IMAD.MOV.U32 R21, RZ, RZ, R154 ;  /* 0x000000ffff157224 */ /* 0x000fe400078e009a */
.L_x_38055:
[----:B------:R-:W-:Y:S05]  /*9920*/  BSYNC B1 ;  /* 0x0000000000017941 */ /* 0x000fea0003800000 */
.L_x_38053:
        /* <DEDUP_REMOVED lines=16> */
.L_x_38059:
[----:B------:R-:W-:Y:S05]  /*9a30*/  BSYNC B2 ;  /* 0x0000000000027941 */ /* 0x000fea0003800000 */
.L_x_38058:
        /* <DEDUP_REMOVED lines=42> */
.L_x_38057:
[----:B------:R-:W-:Y:S05]  /*9ce0*/  BSYNC B1 ;  /* 0x0000000000017941 */ /* 0x000fea0003800000 */
.L_x_38056:
        /* <DEDUP_REMOVED lines=10> */
.L_x_38052:
        /* <DEDUP_REMOVED lines=12> */
.L_x_38061:
[----:B------:R-:W-:Y:S02]  /*9e50*/  IMAD.MOV.U32 R35, RZ, RZ, R154 ;  /* 0x000000ffff237224 */ /* 0x000fe400078e009a */
.L_x_38062:
[----:B------:R-:W-:Y:S05]  /*9e60*/  BSYNC B1 ;  /* 0x0000000000017941 */ /* 0x000fea0003800000 */
.L_x_38060:
        /* <DEDUP_REMOVED lines=16> */
.L_x_38066:
[----:B------:R-:W-:Y:S05]  /*9f70*/  BSYNC B2 ;  /* 0x0000000000027941 */ /* 0x000fea0003800000 */
.L_x_38065:
        /* <DEDUP_REMOVED lines=42> */
.L_x_38064:
[----:B------:R-:W-:Y:S05]  /*a220*/  BSYNC B1 ;  /* 0x0000000000017941 */ /* 0x000fea0003800000 */
.L_x_38063:
        /* <DEDUP_REMOVED lines=13> */
.L_x_38067:
        /* <DEDUP_REMOVED lines=12> */
.L_x_38070:
[----:B------:R-:W-:Y:S02]  /*a3c0*/  IMAD.MOV.U32 R22, RZ, RZ, R154 ;  /* 0x000000ffff167224 */ /* 0x000fe400078e009a */
.L_x_38071:
[----:B------:R-:W-:Y:S05]  /*a3d0*/  BSYNC B1 ;  /* 0x0000000000017941 */ /* 0x000fea0003800000 */
.L_x_38069:
        /* <DEDUP_REMOVED lines=16> */
.L_x_38075:
[----:B------:R-:W-:Y:S05]  /*a4e0*/  BSYNC B2 ;  /* 0x0000000000027941 */ /* 0x000fea0003800000 */
.L_x_38074:
        /* <DEDUP_REMOVED lines=42> */
.L_x_38073:
[----:B------:R-:W-:Y:S05]  /*a790*/  BSYNC B1 ;  /* 0x0000000000017941 */ /* 0x000fea0003800000 */
.L_x_38072:
        /* <DEDUP_REMOVED lines=10> */
.L_x_38068:
        /* <DEDUP_REMOVED lines=12> */
.L_x_38077:
[----:B------:R-:W-:Y:S02]  /*a900*/  IMAD.MOV.U32 R35, RZ, RZ, R154 ;  /* 0x000000ffff237224 */ /* 0x000fe400078e009a */
.L_x_38078:
[----:B------:R-:W-:Y:S05]  /*a910*/  BSYNC B1 ;  /* 0x0000000000017941 */ /* 0x000fea0003800000 */
.L_x_38076:
        /* <DEDUP_REMOVED lines=16> */
.L_x_38082:
[----:B------:R-:W-:Y:S05]  /*aa20*/  BSYNC B2 ;  /* 0x0000000000027941 */ /* 0x000fea0003800000 */
.L_x_38081:
        /* <DEDUP_REMOVED lines=41> */
[----:B------:R-:W-:-:S06]  /*acc0*/  HFMA2.MMA R24, -RZ, RZ, 0, 0 ;  /* 0x00000000ff187435 */ /* 0x000fcc00000001ff */
.L_x_38080:
[----:B------:R-:W-:Y:S05]  /*acd0*/  BSYNC B1 ;  /* 0x0000000000017941 */ /* 0x000fea0003800000 */
.L_x_38079:
        /* <DEDUP_REMOVED lines=13> */
.L_x_38083:
        /* <DEDUP_REMOVED lines=12> */
.L_x_38086:
[----:B------:R-:W-:Y:S02]  /*ae70*/  IMAD.MOV.U32 R35, RZ, RZ, R154 ;  /* 0x000000ffff237224 */ /* 0x000fe400078e009a */
.L_x_38087:
[----:B------:R-:W-:Y:S05]  /*ae80*/  BSYNC B1 ;  /* 0x0000000000017941 */ /* 0x000fea0003800000 */
.L_x_38085:
        /* <DEDUP_REMOVED lines=16> */
.L_x_38091:
[----:B------:R-:W-:Y:S05]  /*af90*/  BSYNC B2 ;  /* 0x0000000000027941 */ /* 0x000fea0003800000 */
.L_x_38090:
        /* <DEDUP_REMOVED lines=42> */
.L_x_38089:
[----:B------:R-:W-:Y:S05]  /*b240*/  BSYNC B1 ;  /* 0x0000000000017941 */ /* 0x000fea0003800000 */
.L_x_38088:
        /* <DEDUP_REMOVED lines=10> */
.L_x_38084:
        /* <DEDUP_REMOVED lines=12> */
.L_x_38093:
[----:B------:R-:W-:Y:S02]  /*b3b0*/  MOV R35, R154 ;  /* 0x0000009a00237202 */ /* 0x000fe40000000f00 */
.L_x_38094:
[----:B------:R-:W-:Y:S05]  /*b3c0*/  BSYNC B1 ;  /* 0x0000000000017941 */ /* 0x000fea0003800000 */
.L_x_38092:
        /* <DEDUP_REMOVED lines=16> */
.L_x_38098:
[----:B------:R-:W-:Y:S05]  /*b4d0*/  BSYNC B2 ;  /* 0x0000000000027941 */ /* 0x000fea0003800000 */
.L_x_38097:
        /* <DEDUP_REMOVED lines=42> */
.L_x_38096:
[----:B------:R-:W-:Y:S05]  /*b780*/  BSYNC B1 ;  /* 0x0000000000017941 */ /* 0x000fea0003800000 */
.L_x_38095:
        /* <DEDUP_REMOVED lines=14> */
.L_x_38099:
        /* <DEDUP_REMOVED lines=12> */
.L_x_38102:
[----:B------:R-:W-:Y:S02]  /*b930*/  IMAD.MOV.U32 R35, RZ, RZ, R154 ;  /* 0x000000ffff237224 */ /* 0x000fe400078e009a */
.L_x_38103:
[----:B------:R-:W-:Y:S05]  /*b940*/  BSYNC B1 ;  /* 0x0000000000017941 */ /* 0x000fea0003800000 */
.L_x_38101:
        /* <DEDUP_REMOVED lines=18> */
.L_x_38107:
[----:B------:R-:W-:Y:S05]  /*ba70*/  BSYNC B2 ;  /* 0x0000000000027941 */ /* 0x000fea0003800000 */
.L_x_38106:
        /* <DEDUP_REMOVED lines=42> */
.L_x_38105:
[----:B------:R-:W-:Y:S05]  /*bd20*/  BSYNC B1 ;  /* 0x0000000000017941 */ /* 0x000fea0003800000 */
.L_x_38104:
        /* <DEDUP_REMOVED lines=10> */
.L_x_38100:
        /* <DEDUP_REMOVED lines=17> */
[----:B------:R-:W-:Y:S01]  /*bee0*/  F2FP.PACK_AB R31, R23, R22 ;  /* 0x00000016171f723e */ /* 0x000fe200000000ff */
[----:B------:R-:W-:Y:S01]  /*bef0*/  IMAD.WIDE.U32 R32, R32, 0x100, RZ ;  /* 0x0000010020207825 */ /* 0x000fe200078e00ff */
[----:B------:R-:W-:Y:S02]  /*bf00*/  F2FP.PACK_AB R30, R21, R20 ;  /* 0x00000014151e723e */ /* 0x000fe400000000ff */
[----:B------:R-:W-:Y:S02]  /*bf10*/  F2FP.PACK_AB R29, R19, R18 ;  /* 0x00000012131d723e */ /* 0x000fe400000000ff */
[----:B------:R-:W-:Y:S02]  /*bf20*/  LOP3.LUT R34, R32, R34, R24, 0xfe, !PT ;  /* 0x0000002220227212 */ /* 0x000fe400078efe18 */
[----:B------:R-:W-:Y:S02]  /*bf30*/  F2FP.PACK_AB R28, R17, R16 ;  /* 0x00000010111c723e */ /* 0x000fe400000000ff */
        /* <DEDUP_REMOVED lines=30> */
.L_x_38108:
        /* <DEDUP_REMOVED lines=15> */
.L_x_38110:
[----:B-1----:R-:W-:Y:S02]  /*c210*/  IMAD.MOV.U32 R39, RZ, RZ, R154 ;  /* 0x000000ffff277224 */ /* 0x002fe400078e009a */
.L_x_38111:
[----:B------:R-:W-:Y:S05]  /*c220*/  BSYNC B1 ;  /* 0x0000000000017941 */ /* 0x000fea0003800000 */
.L_x_38109:
        /* <DEDUP_REMOVED lines=16> */
.L_x_38115:
[----:B------:R-:W-:Y:S05]  /*c330*/  BSYNC B2 ;  /* 0x0000000000027941 */ /* 0x000fea0003800000 */
.L_x_38114:
        /* <DEDUP_REMOVED lines=42> */
.L_x_38113:
[----:B------:R-:W-:Y:S05]  /*c5e0*/  BSYNC B1 ;  /* 0x0000000000017941 */ /* 0x000fea0003800000 */
.L_x_38112:
        /* <DEDUP_REMOVED lines=15> */
.L_x_38116:
        /* <DEDUP_REMOVED lines=12> */
.L_x_38119:
[----:B------:R-:W-:Y:S02]  /*c7a0*/  IMAD.MOV.U32 R37, RZ, RZ, R154 ;  /* 0x000000ffff257224 */ /* 0x000fe400078e009a */
.L_x_38120:
[----:B------:R-:W-:Y:S05]  /*c7b0*/  BSYNC B1 ;  /* 0x0000000000017941 */ /* 0x000fea0003800000 */
.L_x_38118:
        /* <DEDUP_REMOVED lines=16> */
.L_x_38124:
[----:B------:R-:W-:Y:S05]  /*c8c0*/  BSYNC B2 ;  /* 0x0000000000027941 */ /* 0x000fea0003800000 */
.L_x_38123:
        /* <DEDUP_REMOVED lines=42> */
.L_x_38122:
[----:B------:R-:W-:Y:S05]  /*cb70*/  BSYNC B1 ;  /* 0x0000000000017941 */ /* 0x000fea0003800000 */
.L_x_38121:
        /* <DEDUP_REMOVED lines=10> */
.L_x_38117:
        /* <DEDUP_REMOVED lines=12> */
.L_x_38126:
[----:B------:R-:W-:Y:S02]  /*cce0*/  IMAD.MOV.U32 R37, RZ, RZ, R154 ;  /* 0x000000ffff257224 */ /* 0x000fe400078e009a */
.L_x_38127:
[----:B------:R-:W-:Y:S05]  /*ccf0*/  BSYNC B1 ;  /* 0x0000000000017941 */ /* 0x000fea0003800000 */
.L_x_38125:
        /* <DEDUP_REMOVED lines=16> */
.L_x_38131:
[----:B------:R-:W-:Y:S05]  /*ce00*/  BSYNC B2 ;  /* 0x0000000000027941 */ /* 0x000fea0003800000 */
.L_x_38130:
        /* <DEDUP_REMOVED lines=44> */
.L_x_38129:
[----:B------:R-:W-:Y:S05]  /*d0d0*/  BSYNC B1 ;  /* 0x0000000000017941 */ /* 0x000fea0003800000 */
.L_x_38128:
        /* <DEDUP_REMOVED lines=14> */
.L_x_38132:
        /* <DEDUP_REMOVED lines=12> */
.L_x_38135:
[----:B------:R-:W-:Y:S02]  /*d280*/  IMAD.MOV.U32 R27, RZ, RZ, R154 ;  /* 0x000000ffff1b7224 */ /* 0x000fe400078e009a */
.L_x_38136:
[----:B------:R-:W-:Y:S05]  /*d290*/  BSYNC B1 ;  /* 0x0000000000017941 */ /* 0x000fea0003800000 */
.L_x_38134:
        /* <DEDUP_REMOVED lines=16> */
.L_x_38140:
[----:B------:R-:W-:Y:S05]  /*d3a0*/  BSYNC B2 ;  /* 0x0000000000027941 */ /* 0x000fea0003800000 */
.L_x_38139:
        /* <DEDUP_REMOVED lines=44> */
.L_x_38138:
[----:B------:R-:W-:Y:S05]  /*d670*/  BSYNC B1 ;  /* 0x0000000000017941 */ /* 0x000fea0003800000 */
.L_x_38137:
        /* <DEDUP_REMOVED lines=10> */
.L_x_38133:
        /* <DEDUP_REMOVED lines=12> */
.L_x_38142:
[----:B------:R-:W-:Y:S02]  /*d7e0*/  IMAD.MOV.U32 R27, RZ, RZ, R154 ;  /* 0x000000ffff1b7224 */ /* 0x000fe400078e009a */
.L_x_38143:
[----:B------:R-:W-:Y:S05]  /*d7f0*/  BSYNC B1 ;  /* 0x0000000000017941 */ /* 0x000fea0003800000 */
.L_x_38141:
        /* <DEDUP_REMOVED lines=16> */
.L_x_38147:
[----:B------:R-:W-:Y:S05]  /*d900*/  BSYNC B2 ;  /* 0x0000000000027941 */ /* 0x000fea0003800000 */
.L_x_38146:
        /* <DEDUP_REMOVED lines=44> */
.L_x_38145:
[----:B------:R-:W-:Y:S05]  /*dbd0*/  BSYNC B1 ;  /* 0x0000000000017941 */ /* 0x000fea0003800000 */
.L_x_38144:
        /* <DEDUP_REMOVED lines=14> */
.L_x_38148:
        /* <DEDUP_REMOVED lines=12> */
.L_x_38151:
[----:B------:R-:W-:Y:S02]  /*dd80*/  IMAD.MOV.U32 R9, RZ, RZ, R154 ;  /* 0x000000ffff097224 */ /* 0x000fe400078e009a */
.L_x_38152:
[----:B------:R-:W-:Y:S05]  /*dd90*/  BSYNC B1 ;  /* 0x0000000000017941 */ /* 0x000fea0003800000 */
.L_x_38150:
        /* <DEDUP_REMOVED lines=16> */
.L_x_38156:
[----:B------:R-:W-:Y:S05]  /*dea0*/  BSYNC B2 ;  /* 0x0000000000027941 */ /* 0x000fea0003800000 */
.L_x_38155:
        /* <DEDUP_REMOVED lines=44> */
.L_x_38154:
[----:B------:R-:W-:Y:S05]  /*e170*/  BSYNC B1 ;  /* 0x0000000000017941 */ /* 0x000fea0003800000 */
.L_x_38153:
        /* <DEDUP_REMOVED lines=8> */
[----:B------:R-:W-:Y:S01]  /*e200*/  FADD.FTZ R27, R27, R30 ;  /* 0x0000001e1b1b7221 */ /* 0x000fe20000010000 */
[----:B------:R-:W-:-:S03]  /*e210*/  PRMT R9, R28, 0x7610, R9 ;  /* 0x000076101c097816 */ /* 0x000fc60000000009 */
[----:B------:R-:W-:Y:S02]  /*e220*/  @P0 FADD.FTZ R27, R32, R27 ;  /* 0x0000001b201b0221 */ /* 0x000fe40000010000 */
.L_x_38149:
        /* <DEDUP_REMOVED lines=12> */
.L_x_38158:
[----:B------:R-:W-:Y:S02]  /*e2f0*/  IMAD.MOV.U32 R32, RZ, RZ, R154 ;  /* 0x000000ffff207224 */ /* 0x000fe400078e009a */
.L_x_38159:
[----:B------:R-:W-:Y:S05]  /*e300*/  BSYNC B1 ;  /* 0x0000000000017941 */ /* 0x000fea0003800000 */
.L_x_38157:
        /* <DEDUP_REMOVED lines=16> */
.L_x_38163:
[----:B------:R-:W-:Y:S05]  /*e410*/  BSYNC B2 ;  /* 0x0000000000027941 */ /* 0x000fea0003800000 */
.L_x_38162:
        /* <DEDUP_REMOVED lines=44> */
.L_x_38161:
[----:B------:R-:W-:Y:S05]  /*e6e0*/  BSYNC B1 ;  /* 0x0000000000017941 */ /* 0x000fea0003800000 */
.L_x_38160:
        /* <DEDUP_REMOVED lines=13> */
.L_x_38164:
        /* <DEDUP_REMOVED lines=12> */
.L_x_38167:
[----:B------:R-:W-:Y:S02]  /*e880*/  IMAD.MOV.U32 R10, RZ, RZ, R154 ;  /* 0x000000ffff0a7224 */ /* 0x000fe400078e009a */
.L_x_38168:
[----:B------:R-:W-:Y:S05]  /*e890*/  BSYNC B1 ;  /* 0x0000000000017941 */ /* 0x000fea0003800000 */
.L_x_38166:
        /* <DEDUP_REMOVED lines=16> */
.L_x_38172:
[----:B------:R-:W-:Y:S05]  /*e9a0*/  BSYNC B2 ;  /* 0x0000000000027941 */ /* 0x000fea0003800000 */
.L_x_38171:
        /* <DEDUP_REMOVED lines=44> */
.L_x_38170:
[----:B------:R-:W-:Y:S05]  /*ec70*/  BSYNC B1 ;  /* 0x0000000000017941 */ /* 0x000fea0003800000 */
.L_x_38169:
        /* <DEDUP_REMOVED lines=11> */
.L_x_38165:
        /* <DEDUP_REMOVED lines=12> */
.L_x_38174:
[----:B------:R-:W-:Y:S02]  /*edf0*/  IMAD.MOV.U32 R29, RZ, RZ, R154 ;  /* 0x000000ffff1d7224 */ /* 0x000fe400078e009a */
.L_x_38175:
[----:B------:R-:W-:Y:S05]  /*ee00*/  BSYNC B1 ;  /* 0x0000000000017941 */ /* 0x000fea0003800000 */
.L_x_38173:
        /* <DEDUP_REMOVED lines=16> */
.L_x_38179:
[----:B------:R-:W-:Y:S05]  /*ef10*/  BSYNC B2 ;  /* 0x0000000000027941 */ /* 0x000fea0003800000 */
.L_x_38178:
        /* <DEDUP_REMOVED lines=44> */
.L_x_38177:
[----:B------:R-:W-:Y:S05]  /*f1e0*/  BSYNC B1 ;  /* 0x0000000000017941 */ /* 0x000fea0003800000 */
.L_x_38176:
        /* <DEDUP_REMOVED lines=13> */
.L_x_38180:
        /* <DEDUP_REMOVED lines=12> */
.L_x_38183:
[----:B------:R-:W-:Y:S02]  /*f380*/  IMAD.MOV.U32 R11, RZ, RZ, R154 ;  /* 0x000000ffff0b7224 */ /* 0x000fe400078e009a */
.L_x_38184:
[----:B------:R-:W-:Y:S05]  /*f390*/  BSYNC B1 ;  /* 0x0000000000017941 */ /* 0x000fea0003800000 */
.L_x_38182:
        /* <DEDUP_REMOVED lines=16> */
.L_x_38188:
[----:B------:R-:W-:Y:S05]  /*f4a0*/  BSYNC B2 ;  /* 0x0000000000027941 */ /* 0x000fea0003800000 */
.L_x_38187:
        /* <DEDUP_REMOVED lines=44> */
.L_x_38186:
[----:B------:R-:W-:Y:S05]  /*f770*/  BSYNC B1 ;  /* 0x0000000000017941 */ /* 0x000fea0003800000 */
.L_x_38185:
        /* <DEDUP_REMOVED lines=11> */
.L_x_38181:
        /* <DEDUP_REMOVED lines=12> */
.L_x_38190:
[----:B------:R-:W-:Y:S02]  /*f8f0*/  MOV R39, R154 ;  /* 0x0000009a00277202 */ /* 0x000fe40000000f00 */
.L_x_38191:
[----:B------:R-:W-:Y:S05]  /*f900*/  BSYNC B1 ;  /* 0x0000000000017941 */ /* 0x000fea0003800000 */
.L_x_38189:
        /* <DEDUP_REMOVED lines=16> */
.L_x_38195:
[----:B------:R-:W-:Y:S05]  /*fa10*/  BSYNC B2 ;  /* 0x0000000000027941 */ /* 0x000fea0003800000 */
.L_x_38194:
        /* <DEDUP_REMOVED lines=44> */
.L_x_38193:
[----:B------:R-:W-:Y:S05]  /*fce0*/  BSYNC B1 ;  /* 0x0000000000017941 */ /* 0x000fea0003800000 */
.L_x_38192:
        /* <DEDUP_REMOVED lines=13> */
.L_x_38196:
        /* <DEDUP_REMOVED lines=12> */
.L_x_38199:
[----:B------:R-:W-:Y:S02]  /*fe80*/  IMAD.MOV.U32 R12, RZ, RZ, R154 ;  /* 0x000000ffff0c7224 */ /* 0x000fe400078e009a */
.L_x_38200:
[----:B------:R-:W-:Y:S05]  /*fe90*/  BSYNC B1 ;  /* 0x0000000000017941 */ /* 0x000fea0003800000 */
.L_x_38198:
        /* <DEDUP_REMOVED lines=16> */
.L_x_38204:
[----:B------:R-:W-:Y:S05]  /*ffa0*/  BSYNC B2 ;  /* 0x0000000000027941 */ /* 0x000fea0003800000 */
.L_x_38203:
        /* <DEDUP_REMOVED lines=44> */
.L_x_38202:
[----:B------:R-:W-:Y:S05]  /*10270*/  BSYNC B1 ;  /* 0x0000000000017941 */ /* 0x000fea0003800000 */
.L_x_38201:
        /* <DEDUP_REMOVED lines=11> */
.L_x_38197:
        /* <DEDUP_REMOVED lines=12> */
.L_x_38206:
[----:B------:R-:W-:Y:S02]  /*103f0*/  IMAD.MOV.U32 R31, RZ, RZ, R154 ;  /* 0x000000ffff1f7224 */ /* 0x000fe400078e009a */
.L_x_38207:
[----:B------:R-:W-:Y:S05]  /*10400*/  BSYNC B1 ;  /* 0x0000000000017941 */ /* 0x000fea0003800000 */
.L_x_38205:
        /* <DEDUP_REMOVED lines=16> */
.L_x_38211:
[----:B------:R-:W-:Y:S05]  /*10510*/  BSYNC B2 ;  /* 0x0000000000027941 */ /* 0x000fea0003800000 */
.L_x_38210:
        /* <DEDUP_REMOVED lines=44> */
.L_x_38209:
[----:B------:R-:W-:Y:S05]  /*107e0*/  BSYNC B1 ;  /* 0x0000000000017941 */ /* 0x000fea0003800000 */
.L_x_38208:
        /* <DEDUP_REMOVED lines=13> */
.L_x_38212:
        /* <DEDUP_REMOVED lines=12> */
.L_x_38215:
[----:B------:R-:W-:Y:S02]  /*10980*/  IMAD.MOV.U32 R13, RZ, RZ, R154 ;  /* 0x000000ffff0d7224 */ /* 0x000fe400078e009a */
.L_x_38216:
[----:B------:R-:W-:Y:S05]  /*10990*/  BSYNC B1 ;  /* 0x0000000000017941 */ /* 0x000fea0003800000 */
.L_x_38214:
        /* <DEDUP_REMOVED lines=16> */
.L_x_38220:
[----:B------:R-:W-:Y:S05]  /*10aa0*/  BSYNC B2 ;  /* 0x0000000000027941 */ /* 0x000fea0003800000 */
.L_x_38219:
        /* <DEDUP_REMOVED lines=44> */
.L_x_38218:
[----:B------:R-:W-:Y:S05]  /*10d70*/  BSYNC B1 ;  /* 0x0000000000017941 */ /* 0x000fea0003800000 */
.L_x_38217:
        /* <DEDUP_REMOVED lines=11> */
.L_x_38213:
        /* <DEDUP_REMOVED lines=12> */
.L_x_38222:
[----:B------:R-:W-:Y:S02]  /*10ef0*/  IMAD.MOV.U32 R34, RZ, RZ, R154 ;  /* 0x000000ffff227224 */ /* 0x000fe400078e009a */
.L_x_38223:
[----:B------:R-:W-:Y:S05]  /*10f00*/  BSYNC B1 ;  /* 0x0000000000017941 */ /* 0x000fea0003800000 */
.L_x_38221:
        /* <DEDUP_REMOVED lines=16> */
.L_x_38227:
[----:B------:R-:W-:Y:S05]  /*11010*/  BSYNC B2 ;  /* 0x0000000000027941 */ /* 0x000fea0003800000 */
.L_x_38226:
        /* <DEDUP_REMOVED lines=44> */
.L_x_38225:
[----:B------:R-:W-:Y:S05]  /*112e0*/  BSYNC B1 ;  /* 0x0000000000017941 */ /* 0x000fea0003800000 */
.L_x_38224:
        /* <DEDUP_REMOVED lines=14> */
.L_x_38228:
        /* <DEDUP_REMOVED lines=12> */
.L_x_38231:
[----:B------:R-:W-:Y:S02]  /*11490*/  MOV R14, R154 ;  /* 0x0000009a000e7202 */ /* 0x000fe40000000f00 */
.L_x_38232:
[----:B------:R-:W-:Y:S05]  /*114a0*/  BSYNC B1 ;  /* 0x0000000000017941 */ /* 0x000fea0003800000 */
.L_x_38230:
        /* <DEDUP_REMOVED lines=18> */
.L_x_38236:
[----:B------:R-:W-:Y:S05]  /*115d0*/  BSYNC B2 ;  /* 0x0000000000027941 */ /* 0x000fea0003800000 */
.L_x_38235:
        /* <DEDUP_REMOVED lines=44> */
.L_x_38234:
[----:B------:R-:W-:Y:S05]  /*118a0*/  BSYNC B1 ;  /* 0x0000000000017941 */ /* 0x000fea0003800000 */
.L_x_38233:
        /* <DEDUP_REMOVED lines=11> */
.L_x_38229:
        /* <DEDUP_REMOVED lines=18> */
[----:B------:R-:W-:Y:S02]  /*11a80*/  F2FP.PACK_AB R39, R32, R31 ;  /* 0x0000001f2027723e */ /* 0x000fe400000000ff */
[----:B------:R-:W-:Y:S02]  /*11a90*/  F2FP.PACK_AB R38, R30, R29 ;  /* 0x0000001d1e26723e */ /* 0x000fe400000000ff */
[----:B------:R-:W-:Y:S02]  /*11aa0*/  F2FP.PACK_AB R37, R28, R27 ;  /* 0x0000001b1c25723e */ /* 0x000fe400000000ff */
[----:B------:R-:W-:-:S02]  /*11ab0*/  F2FP.PACK_AB R36, R26, R25 ;  /* 0x000000191a24723e */ /* 0x000fc400000000ff */
        /* <DEDUP_REMOVED lines=11> */
[----:B-1----:R-:W-:Y:S02]  /*11b70*/  SHF.L.U32 R41, R13, 0x10, RZ ;  /* 0x000000100d297819 */ /* 0x002fe400000006ff */
[----:B------:R-:W-:Y:S02]  /*11b80*/  LOP3.LUT R40, R14, 0xffff, RZ, 0xc0, !PT ;  /* 0x0000ffff0e287812 */ /* 0x000fe400078ec0ff */
[----:B------:R-:W-:Y:S02]  /*11b90*/  LOP3.LUT R41, R41, 0xff0000, RZ, 0xc0, !PT ;  /* 0x00ff000029297812 */ /* 0x000fe400078ec0ff */
[----:B------:R-:W-:Y:S02]  /*11ba0*/  PRMT R43, R12, 0x7104, RZ ;  /* 0x000071040c2b7816 */ /* 0x000fe400000000ff */
        /* <DEDUP_REMOVED lines=15> */
.L_x_38237:
        /* <DEDUP_REMOVED lines=15> */
.L_x_38239:
[----:B-1----:R-:W-:Y:S02]  /*11d90*/  IMAD.MOV.U32 R46, RZ, RZ, R154 ;  /* 0x000000ffff2e7224 */ /* 0x002fe400078e009a */
.L_x_38240:
[----:B------:R-:W-:Y:S05]  /*11da0*/  BSYNC B1 ;  /* 0x0000000000017941 */ /* 0x000fea0003800000 */
.L_x_38238:
        /* <DEDUP_REMOVED lines=16> */
.L_x_38244:
[----:B------:R-:W-:Y:S05]  /*11eb0*/  BSYNC B2 ;  /* 0x0000000000027941 */ /* 0x000fea0003800000 */
.L_x_38243:
        /* <DEDUP_REMOVED lines=44> */
.L_x_38242:
[----:B------:R-:W-:Y:S05]  /*12180*/  BSYNC B1 ;  /* 0x0000000000017941 */ /* 0x000fea0003800000 */
.L_x_38241:
        /* <DEDUP_REMOVED lines=15> */
.L_x_38245:
        /* <DEDUP_REMOVED lines=12> */
.L_x_38248:
[----:B------:R-:W-:Y:S02]  /*12340*/  IMAD.MOV.U32 R7, RZ, RZ, R154 ;  /* 0x000000ffff077224 */ /* 0x000fe400078e009a */
.L_x_38249:
[----:B------:R-:W-:Y:S05]  /*12350*/  BSYNC B1 ;  /* 0x0000000000017941 */ /* 0x000fea0003800000 */
.L_x_38247:
        /* <DEDUP_REMOVED lines=16> */
.L_x_38253:
[----:B------:R-:W-:Y:S05]  /*12460*/  BSYNC B2 ;  /* 0x0000000000027941 */ /* 0x000fea0003800000 */
.L_x_38252:
        /* <DEDUP_REMOVED lines=44> */
.L_x_38251:
[----:B------:R-:W-:Y:S05]  /*12730*/  BSYNC B1 ;  /* 0x0000000000017941 */ /* 0x000fea0003800000 */
.L_x_38250:
        /* <DEDUP_REMOVED lines=11> */
.L_x_38246:
        /* <DEDUP_REMOVED lines=12> */
.L_x_38255:
[----:B------:R-:W-:Y:S02]  /*128b0*/  IMAD.MOV.U32 R35, RZ, RZ, R154 ;  /* 0x000000ffff237224 */ /* 0x000fe400078e009a */
.L_x_38256:
[----:B------:R-:W-:Y:S05]  /*128c0*/  BSYNC B1 ;  /* 0x0000000000017941 */ /* 0x000fea0003800000 */
.L_x_38254:
        /* <DEDUP_REMOVED lines=16> */
.L_x_38260:
[----:B------:R-:W-:Y:S05]  /*129d0*/  BSYNC B2 ;  /* 0x0000000000027941 */ /* 0x000fea0003800000 */
.L_x_38259:
        /* <DEDUP_REMOVED lines=44> */
.L_x_38258:
[----:B------:R-:W-:Y:S05]  /*12ca0*/  BSYNC B1 ;  /* 0x0000000000017941 */ /* 0x000fea0003800000 */
.L_x_38257:
        /* <DEDUP_REMOVED lines=14> */
.L_x_38261:
        /* <DEDUP_REMOVED lines=12> */
.L_x_38264:
[----:B------:R-:W-:Y:S02]  /*12e50*/  IMAD.MOV.U32 R8, RZ, RZ, R154 ;  /* 0x000000ffff087224 */ /* 0x000fe400078e009a */
.L_x_38265:
[----:B------:R-:W-:Y:S05]  /*12e60*/  BSYNC B1 ;  /* 0x0000000000017941 */ /* 0x000fea0003800000 */
.L_x_38263:
        /* <DEDUP_REMOVED lines=16> */
.L_x_38269:
[----:B------:R-:W-:Y:S05]  /*12f70*/  BSYNC B2 ;  /* 0x0000000000027941 */ /* 0x000fea0003800000 */
.L_x_38268:
        /* <DEDUP_REMOVED lines=44> */
.L_x_38267:
[----:B------:R-:W-:Y:S05]  /*13240*/  BSYNC B1 ;  /* 0x0000000000017941 */ /* 0x000fea0003800000 */
.L_x_38266:
        /* <DEDUP_REMOVED lines=11> */
.L_x_38262:
        /* <DEDUP_REMOVED lines=12> */
.L_x_38271:
[----:B------:R-:W-:Y:S02]  /*133c0*/  IMAD.MOV.U32 R40, RZ, RZ, R154 ;  /* 0x000000ffff287224 */ /* 0x000fe400078e009a */
.L_x_38272:
[----:B------:R-:W-:Y:S05]  /*133d0*/  BSYNC B1 ;  /* 0x0000000000017941 */ /* 0x000fea0003800000 */
.L_x_38270:
        /* <DEDUP_REMOVED lines=16> */
.L_x_38276:
[----:B------:R-:W-:Y:S05]  /*134e0*/  BSYNC B2 ;  /* 0x0000000000027941 */ /* 0x000fea0003800000 */
.L_x_38275:
        /* <DEDUP_REMOVED lines=44> */
.L_x_38274:
[----:B------:R-:W-:Y:S05]  /*137b0*/  BSYNC B1 ;  /* 0x0000000000017941 */ /* 0x000fea0003800000 */
.L_x_38273:
        /* <DEDUP_REMOVED lines=14> */
.L_x_38277:
        /* <DEDUP_REMOVED lines=12> */
.L_x_38280:
[----:B------:R-:W-:Y:S02]  /*13960*/  IMAD.MOV.U32 R9, RZ, RZ, R154 ;  /* 0x000000ffff097224 */ /* 0x000fe400078e009a */
.L_x_38281:
[----:B------:R-:W-:Y:S05]  /*13970*/  BSYNC B1 ;  /* 0x0000000000017941 */ /* 0x000fea0003800000 */
.L_x_38279:
        /* <DEDUP_REMOVED lines=16> */
.L_x_38285:
[----:B------:R-:W-:Y:S05]  /*13a80*/  BSYNC B2 ;  /* 0x0000000000027941 */ /* 0x000fea0003800000 */
.L_x_38284:
        /* <DEDUP_REMOVED lines=44> */
.L_x_38283:
[----:B------:R-:W-:Y:S05]  /*13d50*/  BSYNC B1 ;  /* 0x0000000000017941 */ /* 0x000fea0003800000 */
.L_x_38282:
        /* <DEDUP_REMOVED lines=11> */
.L_x_38278:
        /* <DEDUP_REMOVED lines=12> */
.L_x_38287:
[----:B------:R-:W-:Y:S02]  /*13ed0*/  MOV R37, R154 ;  /* 0x0000009a00257202 */ /* 0x000fe40000000f00 */
.L_x_38288:
[----:B------:R-:W-:Y:S05]  /*13ee0*/  BSYNC B1 ;  /* 0x0000000000017941 */ /* 0x000fea0003800000 */
.L_x_38286:
        /* <DEDUP_REMOVED lines=16> */
.L_x_38292:
[----:B------:R-:W-:Y:S05]  /*13ff0*/  BSYNC B2 ;  /* 0x0000000000027941 */ /* 0x000fea0003800000 */
.L_x_38291:
        /* <DEDUP_REMOVED lines=44> */
.L_x_38290:
[----:B------:R-:W-:Y:S05]  /*142c0*/  BSYNC B1 ;  /* 0x0000000000017941 */ /* 0x000fea0003800000 */
.L_x_38289:
        /* <DEDUP_REMOVED lines=13> */
.L_x_38293:
        /* <DEDUP_REMOVED lines=12> */
.L_x_38296:
[----:B------:R-:W-:Y:S02]  /*14460*/  IMAD.MOV.U32 R10, RZ, RZ, R154 ;  /* 0x000000ffff0a7224 */ /* 0x000fe400078e009a */
.L_x_38297:
[----:B------:R-:W-:Y:S05]  /*14470*/  BSYNC B1 ;  /* 0x0000000000017941 */ /* 0x000fea0003800000 */
.L_x_38295:
        /* <DEDUP_REMOVED lines=16> */
.L_x_38301:
[----:B------:R-:W-:Y:S05]  /*14580*/  BSYNC B2 ;  /* 0x0000000000027941 */ /* 0x000fea0003800000 */
.L_x_38300:
        /* <DEDUP_REMOVED lines=44> */
.L_x_38299:
[----:B------:R-:W-:Y:S05]  /*14850*/  BSYNC B1 ;  /* 0x0000000000017941 */ /* 0x000fea0003800000 */
.L_x_38298:
        /* <DEDUP_REMOVED lines=11> */
.L_x_38294:
        /* <DEDUP_REMOVED lines=12> */
.L_x_38303:
[----:B------:R-:W-:Y:S02]  /*149d0*/  IMAD.MOV.U32 R94, RZ, RZ, R154 ;  /* 0x000000ffff5e7224 */ /* 0x000fe400078e009a */
.L_x_38304:
[----:B------:R-:W-:Y:S05]  /*149e0*/  BSYNC B1 ;  /* 0x0000000000017941 */ /* 0x000fea0003800000 */
.L_x_38302:
        /* <DEDUP_REMOVED lines=16> */
.L_x_38308:
[----:B------:R-:W-:Y:S05]  /*14af0*/  BSYNC B2 ;  /* 0x0000000000027941 */ /* 0x000fea0003800000 */
.L_x_38307:
        /* <DEDUP_REMOVED lines=44> */
.L_x_38306:
[----:B------:R-:W-:Y:S05]  /*14dc0*/  BSYNC B1 ;  /* 0x0000000000017941 */ /* 0x000fea0003800000 */
.L_x_38305:
        /* <DEDUP_REMOVED lines=13> */
.L_x_38309:
        /* <DEDUP_REMOVED lines=12> */
.L_x_38312:
[----:B------:R-:W-:Y:S02]  /*14f60*/  IMAD.MOV.U32 R11, RZ, RZ, R154 ;  /* 0x000000ffff0b7224 */ /* 0x000fe400078e009a */
.L_x_38313:
[----:B------:R-:W-:Y:S05]  /*14f70*/  BSYNC B1 ;  /* 0x0000000000017941 */ /* 0x000fea0003800000 */
.L_x_38311:
        /* <DEDUP_REMOVED lines=16> */
.L_x_38317:
[----:B------:R-:W-:Y:S05]  /*15080*/  BSYNC B2 ;  /* 0x0000000000027941 */ /* 0x000fea0003800000 */
.L_x_38316:
        /* <DEDUP_REMOVED lines=44> */
.L_x_38315:
[----:B------:R-:W-:Y:S05]  /*15350*/  BSYNC B1 ;  /* 0x0000000000017941 */ /* 0x000fea0003800000 */
.L_x_38314:
        /* <DEDUP_REMOVED lines=11> */
.L_x_38310:
        /* <DEDUP_REMOVED lines=12> */
.L_x_38319:
[----:B------:R-:W-:Y:S02]  /*154d0*/  IMAD.MOV.U32 R39, RZ, RZ, R154 ;  /* 0x000000ffff277224 */ /* 0x000fe400078e009a */
.L_x_38320:
[----:B------:R-:W-:Y:S05]  /*154e0*/  BSYNC B1 ;  /* 0x0000000000017941 */ /* 0x000fea0003800000 */
.L_x_38318:
        /* <DEDUP_REMOVED lines=16> */
.L_x_38324:
[----:B------:R-:W-:Y:S05]  /*155f0*/  BSYNC B2 ;  /* 0x0000000000027941 */ /* 0x000fea0003800000 */
.L_x_38323:
        /* <DEDUP_REMOVED lines=44> */
.L_x_38322:
[----:B------:R-:W-:Y:S05]  /*158c0*/  BSYNC B1 ;  /* 0x0000000000017941 */ /* 0x000fea0003800000 */
.L_x_38321:
        /* <DEDUP_REMOVED lines=13> */
.L_x_38325:
        /* <DEDUP_REMOVED lines=12> */
.L_x_38328:
[----:B------:R-:W-:Y:S02]  /*15a60*/  MOV R12, R154 ;  /* 0x0000009a000c7202 */ /* 0x000fe40000000f00 */
.L_x_38329:
[----:B------:R-:W-:Y:S05]  /*15a70*/  BSYNC B1 ;  /* 0x0000000000017941 */ /* 0x000fea0003800000 */
.L_x_38327:
        /* <DEDUP_REMOVED lines=16> */
.L_x_38333:
[----:B------:R-:W-:Y:S05]  /*15b80*/  BSYNC B2 ;  /* 0x0000000000027941 */ /* 0x000fea0003800000 */
.L_x_38332:
        /* <DEDUP_REMOVED lines=44> */
.L_x_38331:
[----:B------:R-:W-:Y:S05]  /*15e50*/  BSYNC B1 ;  /* 0x0000000000017941 */ /* 0x000fea0003800000 */
.L_x_38330:
        /* <DEDUP_REMOVED lines=11> */
.L_x_38326:
        /* <DEDUP_REMOVED lines=12> */
.L_x_38335:
[----:B------:R-:W-:Y:S02]  /*15fd0*/  IMAD.MOV.U32 R42, RZ, RZ, R154 ;  /* 0x000000ffff2a7224 */ /* 0x000fe400078e009a */
.L_x_38336:
[----:B------:R-:W-:Y:S05]  /*15fe0*/  BSYNC B1 ;  /* 0x0000000000017941 */ /* 0x000fea0003800000 */
.L_x_38334:
        /* <DEDUP_REMOVED lines=16> */
.L_x_38340:
[----:B------:R-:W-:Y:S05]  /*160f0*/  BSYNC B2 ;  /* 0x0000000000027941 */ /* 0x000fea0003800000 */
.L_x_38339:
        /* <DEDUP_REMOVED lines=44> */
.L_x_38338:
[----:B------:R-:W-:Y:S05]  /*163c0*/  BSYNC B1 ;  /* 0x0000000000017941 */ /* 0x000fea0003800000 */
.L_x_38337:
        /* <DEDUP_REMOVED lines=13> */
.L_x_38341:
        /* <DEDUP_REMOVED lines=12> */
.L_x_38344:
[----:B------:R-:W-:Y:S02]  /*16560*/  IMAD.MOV.U32 R13, RZ, RZ, R154 ;  /* 0x000000ffff0d7224 */ /* 0x000fe400078e009a */
.L_x_38345:
[----:B------:R-:W-:Y:S05]  /*16570*/  BSYNC B1 ;  /* 0x0000000000017941 */ /* 0x000fea0003800000 */
.L_x_38343:
        /* <DEDUP_REMOVED lines=16> */
.L_x_38349:
[----:B------:R-:W-:Y:S05]  /*16680*/  BSYNC B2 ;  /* 0x0000000000027941 */ /* 0x000fea0003800000 */
.L_x_38348:
[----:B------:R-:W-:Y:S01]  /*16690*/  IMAD.HI.U32 R41, R2, -0x326172a9, RZ ;  /* 0xcd9e8d5702297827 */ /* 0x000fe200078e00ff */
[----:B------:R-:W-:-:S03]  /*166a0*/  LOP3.LUT R42, R42, UR5, R5, 0x96, !PT ;  /* 0x000000052a2a7c12 */ /* 0x000fc6000f8e9605 */
[----:B------:R-:W-:Y:S01]  /*166b0*/  IMAD R93, R2, -0x326172a9, RZ ;  /* 0xcd9e8d57025d7824 */ /* 0x000fe200078e02ff */
[----:B------:R-:W-:Y:S01]  /*166c0*/  LOP3.LUT R41, R41, UR4, R4, 0x96, !PT ;  /* 0x0000000429297c12 */ /* 0x000fe2000f8e9604 */
[----:B------:R-:W-:Y:S01]  /*166d0*/  IMAD.WIDE.U32 R46, R42, -0x326172a9, RZ ;  /* 0xcd9e8d572a2e7825 */ /* 0x000fe200078e00ff */
[----:B------:R-:W-:-:S03]  /*166e0*/  HFMA2.MMA R42, -RZ, RZ, 0, 0 ;  /* 0x00000000ff2a7435 */ /* 0x000fc600000001ff */
        /* <DEDUP_REMOVED lines=38> */
.L_x_38347:
[----:B------:R-:W-:Y:S05]  /*16950*/  BSYNC B1 ;  /* 0x0000000000017941 */ /* 0x000fea0003800000 */
.L_x_38346:
        /* <DEDUP_REMOVED lines=11> */
.L_x_38342:
        /* <DEDUP_REMOVED lines=12> */
.L_x_38351:
[----:B------:R-:W-:Y:S02]  /*16ad0*/  IMAD.MOV.U32 R41, RZ, RZ, R154 ;  /* 0x000000ffff297224 */ /* 0x000fe400078e009a */
.L_x_38352:
[----:B------:R-:W-:Y:S05]  /*16ae0*/  BSYNC B1 ;  /* 0x0000000000017941 */ /* 0x000fea0003800000 */
.L_x_38350:
        /* <DEDUP_REMOVED lines=16> */
.L_x_38356:
[----:B------:R-:W-:Y:S05]  /*16bf0*/  BSYNC B2 ;  /* 0x0000000000027941 */ /* 0x000fea0003800000 */
.L_x_38355:
        /* <DEDUP_REMOVED lines=44> */
.L_x_38354:
[----:B------:R-:W-:Y:S05]  /*16ec0*/  BSYNC B1 ;  /* 0x0000000000017941 */ /* 0x000fea0003800000 */
.L_x_38353:
        /* <DEDUP_REMOVED lines=14> */
.L_x_38357:
        /* <DEDUP_REMOVED lines=12> */
.L_x_38360:
[----:B------:R-:W-:Y:S02]  /*17070*/  IMAD.MOV.U32 R14, RZ, RZ, R154 ;  /* 0x000000ffff0e7224 */ /* 0x000fe400078e009a */
.L_x_38361:
[----:B------:R-:W-:Y:S05]  /*17080*/  BSYNC B1 ;  /* 0x0000000000017941 */ /* 0x000fea0003800000 */
.L_x_38359:
        /* <DEDUP_REMOVED lines=18> */
.L_x_38365:
[----:B------:R-:W-:Y:S05]  /*171b0*/  BSYNC B2 ;  /* 0x0000000000027941 */ /* 0x000fea0003800000 */
.L_x_38364:
        /* <DEDUP_REMOVED lines=44> */
.L_x_38363:
[----:B------:R-:W-:Y:S05]  /*17480*/  BSYNC B1 ;  /* 0x0000000000017941 */ /* 0x000fea0003800000 */
.L_x_38362:
        /* <DEDUP_REMOVED lines=11> */
.L_x_38358:
[----:B------:R-:W-:Y:S01]  /*17540*/  SEL R95, RZ, 0x10000, P4 ;  /* 0x00010000ff5f7807 */ /* 0x000fe20002000000 */
[----:B------:R-:W-:Y:S01]  /*17550*/  IMAD.WIDE.U32 R42, R33, R244, c[0x0][0x188] ;  /* 0x00006200212a7625 */ /* 0x000fe200078e00f4 */
[----:B------:R-:W-:Y:S02]  /*17560*/  SEL R98, RZ, 0x100, P3 ;  /* 0x00000100ff627807 */ /* 0x000fe40001800000 */
[----:B------:R-:W-:Y:S02]  /*17570*/  ISETP.NE.AND P4, PT, R45, RZ, PT ;  /* 0x000000ff2d00720c */ /* 0x000fe40003f85270 */
[----:B------:R-:W-:Y:S02]  /*17580*/  ISETP.NE.AND P3, PT, R102, RZ, PT ;  /* 0x000000ff6600720c */ /* 0x000fe40003f65270 */
[----:B------:R-:W-:Y:S02]  /*17590*/  SEL R99, RZ, 0x1000000, P5 ;  /* 0x01000000ff637807 */ /* 0x000fe40002800000 */
[----:B------:R-:W-:-:S02]  /*175a0*/  ISETP.NE.AND P5, PT, R44, RZ, PT ;  /* 0x000000ff2c00720c */ /* 0x000fc40003fa5270 */
[----:B------:R-:W-:Y:S02]  /*175b0*/  F2FP.PACK_AB R47, R41, R40 ;  /* 0x00000028292f723e */ /* 0x000fe400000000ff */
[----:B------:R-:W-:Y:S02]  /*175c0*/  F2FP.PACK_AB R46, R39, R38 ;  /* 0x00000026272e723e */ /* 0x000fe400000000ff */
[----:B------:R-:W-:Y:S02]  /*175d0*/  F2FP.PACK_AB R45, R37, R36 ;  /* 0x00000024252d723e */ /* 0x000fe400000000ff */
[----:B------:R-:W-:Y:S02]  /*175e0*/  F2FP.PACK_AB R44, R35, R34 ;  /* 0x00000022232c723e */ /* 0x000fe400000000ff */
        /* <DEDUP_REMOVED lines=41> */
.L_x_38366:
        /* <DEDUP_REMOVED lines=15> */
.L_x_38368:
[----:B-1----:R-:W-:Y:S02]  /*17970*/  IMAD.MOV.U32 R43, RZ, RZ, R154 ;  /* 0x000000ffff2b7224 */ /* 0x002fe400078e009a */
.L_x_38369:
[----:B------:R-:W-:Y:S05]  /*17980*/  BSYNC B1 ;  /* 0x0000000000017941 */ /* 0x000fea0003800000 */
.L_x_38367:
        /* <DEDUP_REMOVED lines=16> */
.L_x_38373:
[----:B------:R-:W-:Y:S05]  /*17a90*/  BSYNC B2 ;  /* 0x0000000000027941 */ /* 0x000fea0003800000 */
.L_x_38372:
        /* <DEDUP_REMOVED lines=44> */
.L_x_38371:
[----:B------:R-:W-:Y:S05]  /*17d60*/  BSYNC B1 ;  /* 0x0000000000017941 */ /* 0x000fea0003800000 */
.L_x_38370:
        /* <DEDUP_REMOVED lines=16> */
.L_x_38374:
        /* <DEDUP_REMOVED lines=12> */
.L_x_38377:
[----:B------:R-:W-:Y:S02]  /*17f30*/  IMAD.MOV.U32 R7, RZ, RZ, R154 ;  /* 0x000000ffff077224 */ /* 0x000fe400078e009a */
.L_x_38378:
[----:B------:R-:W-:Y:S05]  /*17f40*/  BSYNC B1 ;  /* 0x0000000000017941 */ /* 0x000fea0003800000 */
.L_x_38376:
        /* <DEDUP_REMOVED lines=16> */
.L_x_38382:
[----:B------:R-:W-:Y:S05]  /*18050*/  BSYNC B2 ;  /* 0x0000000000027941 */ /* 0x000fea0003800000 */
.L_x_38381:
        /* <DEDUP_REMOVED lines=44> */
.L_x_38380:
[----:B------:R-:W-:Y:S05]  /*18320*/  BSYNC B1 ;  /* 0x0000000000017941 */ /* 0x000fea0003800000 */
.L_x_38379:
        /* <DEDUP_REMOVED lines=11> */
.L_x_38375:
        /* <DEDUP_REMOVED lines=12> */
.L_x_38384:
[----:B------:R-:W-:Y:S02]  /*184a0*/  MOV R102, R154 ;  /* 0x0000009a00667202 */ /* 0x000fe40000000f00 */
.L_x_38385:
[----:B------:R-:W-:Y:S05]  /*184b0*/  BSYNC B1 ;  /* 0x0000000000017941 */ /* 0x000fea0003800000 */
.L_x_38383:
        /* <DEDUP_REMOVED lines=16> */
.L_x_38389:
[----:B------:R-:W-:Y:S05]  /*185c0*/  BSYNC B2 ;  /* 0x0000000000027941 */ /* 0x000fea0003800000 */
.L_x_38388:
        /* <DEDUP_REMOVED lines=44> */
.L_x_38387:
[----:B------:R-:W-:Y:S05]  /*18890*/  BSYNC B1 ;  /* 0x0000000000017941 */ /* 0x000fea0003800000 */
.L_x_38386:
        /* <DEDUP_REMOVED lines=15> */
.L_x_38390:
        /* <DEDUP_REMOVED lines=12> */
.L_x_38393:
[----:B------:R-:W-:Y:S02]  /*18a50*/  IMAD.MOV.U32 R8, RZ, RZ, R154 ;  /* 0x000000ffff087224 */ /* 0x000fe400078e009a */
.L_x_38394:
[----:B------:R-:W-:Y:S05]  /*18a60*/  BSYNC B1 ;  /* 0x0000000000017941 */ /* 0x000fea0003800000 */
.L_x_38392:
        /* <DEDUP_REMOVED lines=16> */
.L_x_38398:
[----:B------:R-:W-:Y:S05]  /*18b70*/  BSYNC B2 ;  /* 0x0000000000027941 */ /* 0x000fea0003800000 */
.L_x_38397:
        /* <DEDUP_REMOVED lines=44> */
.L_x_38396:
[----:B------:R-:W-:Y:S05]  /*18e40*/  BSYNC B1 ;  /* 0x0000000000017941 */ /* 0x000fea0003800000 */
.L_x_38395:
[----:B------:R-:W0:Y:S01]  /*18e50*/  I2F.U32 R8, R8 ;  /* 0x0000000800087306 */ /* 0x000e220000201000 */
[----:B------:R-:W-:-:S05]  /*18e60*/  HADD2.F32 R47, -RZ, R56.H1_H1 ;  /* 0x30000038ff2f7230 */ /* 0x000fca0000004100 */
[----:B------:R-:W-:Y:S02]  /*18e70*/  FMUL.FTZ R47, R47, c[0x0][0x1e8] ;  /* 0x00007a002f2f7a20 */ /* 0x000fe40000410000 */
[----:B0-----:R-:W-:-:S05]  /*18e80*/  FFMA.FTZ R45, R8, R103, 1.1641532182693481445e-10 ;  /* 0x2f000000082d7423 */ /* 0x001fca0000010067 */
[----:B------:R-:W-:-:S04]  /*18e90*/  FSETP.GTU.FTZ.AND P1, PT, R45, c[0x0][0x1e4], PT ;  /* 0x000079002d007a0b */ /* 0x000fc80003f3c000 */
[----:B------:R-:W-:Y:S01]  /*18ea0*/  FSEL R45, R47, RZ, !P1 ;  /* 0x000000ff2f2d7208 */ /* 0x000fe20004800000 */
[----:B------:R-:W-:-:S04]  /*18eb0*/  @P0 HADD2.F32 R47, -RZ, R52.H1_H1 ;  /* 0x30000034ff2f0230 */ /* 0x000fc80000004100 */
[----:B------:R-:W-:Y:S01]  /*18ec0*/  FADD.FTZ R44, R44, R45 ;  /* 0x0000002d2c2c7221 */ /* 0x000fe20000010000 */
[----:B------:R-:W-:-:S03]  /*18ed0*/  SEL R45, RZ, 0x1, P1 ;  /* 0x00000001ff2d7807 */ /* 0x000fc60000800000 */
[----:B------:R-:W-:Y:S01]  /*18ee0*/  @P0 FADD.FTZ R44, R47, R44 ;  /* 0x0000002c2f2c0221 */ /* 0x000fe20000010000 */
[----:B------:R-:W-:Y:S02]  /*18ef0*/  PRMT R8, R45, 0x7610, R8 ;  /* 0x000076102d087816 */ /* 0x000fe40000000008 */
.L_x_38391:
        /* <DEDUP_REMOVED lines=12> */
.L_x_38400:
[----:B------:R-:W-:Y:S02]  /*18fc0*/  IMAD.MOV.U32 R45, RZ, RZ, R154 ;  /* 0x000000ffff2d7224 */ /* 0x000fe400078e009a */
.L_x_38401:
[----:B------:R-:W-:Y:S05]  /*18fd0*/  BSYNC B1 ;  /* 0x0000000000017941 */ /* 0x000fea0003800000 */
.L_x_38399:
        /* <DEDUP_REMOVED lines=16> */
.L_x_38405:
[----:B------:R-:W-:Y:S05]  /*190e0*/  BSYNC B2 ;  /* 0x0000000000027941 */ /* 0x000fea0003800000 */
.L_x_38404:
        /* <DEDUP_REMOVED lines=44> */
.L_x_38403:
[----:B------:R-:W-:Y:S05]  /*193b0*/  BSYNC B1 ;  /* 0x0000000000017941 */ /* 0x000fea0003800000 */
.L_x_38402:
        /* <DEDUP_REMOVED lines=15> */
.L_x_38406:
        /* <DEDUP_REMOVED lines=12> */
.L_x_38409:
[----:B------:R-:W-:Y:S02]  /*19570*/  IMAD.MOV.U32 R9, RZ, RZ, R154 ;  /* 0x000000ffff097224 */ /* 0x000fe400078e009a */
.L_x_38410:
[----:B------:R-:W-:Y:S05]  /*19580*/  BSYNC B1 ;  /* 0x0000000000017941 */ /* 0x000fea0003800000 */
.L_x_38408:
        /* <DEDUP_REMOVED lines=16> */
.L_x_38414:
[----:B------:R-:W-:Y:S05]  /*19690*/  BSYNC B2 ;  /* 0x0000000000027941 */ /* 0x000fea0003800000 */
.L_x_38413:
        /* <DEDUP_REMOVED lines=44> */
.L_x_38412:
[----:B------:R-:W-:Y:S05]  /*19960*/  BSYNC B1 ;  /* 0x0000000000017941 */ /* 0x000fea0003800000 */
.L_x_38411:
        /* <DEDUP_REMOVED lines=8> */
[----:B------:R-:W-:Y:S01]  /*199f0*/  @P0 HADD2.F32 R92, -RZ, R53.H0_H0 ;  /* 0x20000035ff5c0230 */ /* 0x000fe20000004100 */
[----:B------:R-:W-:-:S04]  /*19a00*/  PRMT R9, R47, 0x7610, R9 ;  /* 0x000076102f097816 */ /* 0x000fc80000000009 */
[----:B------:R-:W-:Y:S02]  /*19a10*/  @P0 FADD.FTZ R45, R92, R45 ;  /* 0x0000002d5c2d0221 */ /* 0x000fe40000010000 */
.L_x_38407:
        /* <DEDUP_REMOVED lines=12> */
.L_x_38416:
[----:B------:R-:W-:Y:S02]  /*19ae0*/  IMAD.MOV.U32 R92, RZ, RZ, R154 ;  /* 0x000000ffff5c7224 */ /* 0x000fe400078e009a */
.L_x_38417:
[----:B------:R-:W-:Y:S05]  /*19af0*/  BSYNC B1 ;  /* 0x0000000000017941 */ /* 0x000fea0003800000 */
.L_x_38415:
        /* <DEDUP_REMOVED lines=16> */
.L_x_38421:
[----:B------:R-:W-:Y:S05]  /*19c00*/  BSYNC B2 ;  /* 0x0000000000027941 */ /* 0x000fea0003800000 */
.L_x_38420:
        /* <DEDUP_REMOVED lines=44> */
.L_x_38419:
[----:B------:R-:W-:Y:S05]  /*19ed0*/  BSYNC B1 ;  /* 0x0000000000017941 */ /* 0x000fea0003800000 */
.L_x_38418:
        /* <DEDUP_REMOVED lines=13> */
.L_x_38422:
        /* <DEDUP_REMOVED lines=12> */
.L_x_38425:
[----:B------:R-:W-:Y:S02]  /*1a070*/  MOV R10, R154 ;  /* 0x0000009a000a7202 */ /* 0x000fe40000000f00 */
.L_x_38426:
[----:B------:R-:W-:Y:S05]  /*1a080*/  BSYNC B1 ;  /* 0x0000000000017941 */ /* 0x000fea0003800000 */
.L_x_38424:
        /* <DEDUP_REMOVED lines=16> */
.L_x_38430:
[----:B------:R-:W-:Y:S05]  /*1a190*/  BSYNC B2 ;  /* 0x0000000000027941 */ /* 0x000fea0003800000 */
.L_x_38429:
        /* <DEDUP_REMOVED lines=44> */
.L_x_38428:
[----:B------:R-:W-:Y:S05]  /*1a460*/  BSYNC B1 ;  /* 0x0000000000017941 */ /* 0x000fea0003800000 */
.L_x_38427:
        /* <DEDUP_REMOVED lines=8> */
[----:B------:R-:W-:Y:S01]  /*1a4f0*/  @P0 HADD2.F32 R93, -RZ, R53.H1_H1 ;  /* 0x30000035ff5d0230 */ /* 0x000fe20000004100 */
[----:B------:R-:W-:-:S04]  /*1a500*/  PRMT R10, R47, 0x7610, R10 ;  /* 0x000076102f0a7816 */ /* 0x000fc8000000000a */
[----:B------:R-:W-:Y:S02]  /*1a510*/  @P0 FADD.FTZ R46, R93, R46 ;  /* 0x0000002e5d2e0221 */ /* 0x000fe40000010000 */
.L_x_38423:
        /* <DEDUP_REMOVED lines=12> */
.L_x_38432:
[----:B------:R-:W-:Y:S02]  /*1a5e0*/  IMAD.MOV.U32 R47, RZ, RZ, R154 ;  /* 0x000000ffff2f7224 */ /* 0x000fe400078e009a */
.L_x_38433:
[----:B------:R-:W-:Y:S05]  /*1a5f0*/  BSYNC B1 ;  /* 0x0000000000017941 */ /* 0x000fea0003800000 */
.L_x_38431:
        /* <DEDUP_REMOVED lines=16> */
.L_x_38437:
[----:B------:R-:W-:Y:S05]  /*1a700*/  BSYNC B2 ;  /* 0x0000000000027941 */ /* 0x000fea0003800000 */
.L_x_38436:
        /* <DEDUP_REMOVED lines=44> */
.L_x_38435:
[----:B------:R-:W-:Y:S05]  /*1a9d0*/  BSYNC B1 ;  /* 0x0000000000017941 */ /* 0x000fea0003800000 */
.L_x_38434:
        /* <DEDUP_REMOVED lines=13> */
.L_x_38438:
        /* <DEDUP_REMOVED lines=12> */
.L_x_38441:
[----:B------:R-:W-:Y:S02]  /*1ab70*/  IMAD.MOV.U32 R11, RZ, RZ, R154 ;  /* 0x000000ffff0b7224 */ /* 0x000fe400078e009a */
.L_x_38442:
[----:B------:R-:W-:Y:S05]  /*1ab80*/  BSYNC B1 ;  /* 0x0000000000017941 */ /* 0x000fea0003800000 */
.L_x_38440:
        /* <DEDUP_REMOVED lines=16> */
.L_x_38446:
[----:B------:R-:W-:Y:S05]  /*1ac90*/  BSYNC B2 ;  /* 0x0000000000027941 */ /* 0x000fea0003800000 */
.L_x_38445:
        /* <DEDUP_REMOVED lines=44> */
.L_x_38444:
[----:B------:R-:W-:Y:S05]  /*1af60*/  BSYNC B1 ;  /* 0x0000000000017941 */ /* 0x000fea0003800000 */
.L_x_38443:
        /* <DEDUP_REMOVED lines=11> */
.L_x_38439:
        /* <DEDUP_REMOVED lines=12> */
.L_x_38448:
[----:B------:R-:W-:Y:S02]  /*1b0e0*/  IMAD.MOV.U32 R102, RZ, RZ, R154 ;  /* 0x000000ffff667224 */ /* 0x000fe400078e009a */
.L_x_38449:
[----:B------:R-:W-:Y:S05]  /*1b0f0*/  BSYNC B1 ;  /* 0x0000000000017941 */ /* 0x000fea0003800000 */
.L_x_38447:
        /* <DEDUP_REMOVED lines=16> */
.L_x_38453:
[----:B------:R-:W-:Y:S05]  /*1b200*/  BSYNC B2 ;  /* 0x0000000000027941 */ /* 0x000fea0003800000 */
.L_x_38452:
        /* <DEDUP_REMOVED lines=44> */
.L_x_38451:
[----:B------:R-:W-:Y:S05]  /*1b4d0*/  BSYNC B1 ;  /* 0x0000000000017941 */ /* 0x000fea0003800000 */
.L_x_38450:
        /* <DEDUP_REMOVED lines=13> */
.L_x_38454:
        /* <DEDUP_REMOVED lines=12> */
.L_x_38457:
[----:B------:R-:W-:Y:S02]  /*1b670*/  IMAD.MOV.U32 R12, RZ, RZ, R154 ;  /* 0x000000ffff0c7224 */ /* 0x000fe400078e009a */
.L_x_38458:
[----:B------:R-:W-:Y:S05]  /*1b680*/  BSYNC B1 ;  /* 0x0000000000017941 */ /* 0x000fea0003800000 */
.L_x_38456:
        /* <DEDUP_REMOVED lines=16> */
.L_x_38462:
[----:B------:R-:W-:Y:S05]  /*1b790*/  BSYNC B2 ;  /* 0x0000000000027941 */ /* 0x000fea0003800000 */
.L_x_38461:
        /* <DEDUP_REMOVED lines=44> */
.L_x_38460:
[----:B------:R-:W-:Y:S05]  /*1ba60*/  BSYNC B1 ;  /* 0x0000000000017941 */ /* 0x000fea0003800000 */
.L_x_38459:
        /* <DEDUP_REMOVED lines=11> */
.L_x_38455:
        /* <DEDUP_REMOVED lines=12> */
.L_x_38464:
[----:B------:R-:W-:Y:S02]  /*1bbe0*/  IMAD.MOV.U32 R94, RZ, RZ, R154 ;  /* 0x000000ffff5e7224 */ /* 0x000fe400078e009a */
.L_x_38465:
[----:B------:R-:W-:Y:S05]  /*1bbf0*/  BSYNC B1 ;  /* 0x0000000000017941 */ /* 0x000fea0003800000 */
.L_x_38463:
        /* <DEDUP_REMOVED lines=16> */
.L_x_38469:
[----:B------:R-:W-:Y:S05]  /*1bd00*/  BSYNC B2 ;  /* 0x0000000000027941 */ /* 0x000fea0003800000 */
.L_x_38468:
        /* <DEDUP_REMOVED lines=44> */
.L_x_38467:
[----:B------:R-:W-:Y:S05]  /*1bfd0*/  BSYNC B1 ;  /* 0x0000000000017941 */ /* 0x000fea0003800000 */
.L_x_38466:
        /* <DEDUP_REMOVED lines=13> */
.L_x_38470:
        /* <DEDUP_REMOVED lines=12> */
.L_x_38473:
[----:B------:R-:W-:Y:S02]  /*1c170*/  IMAD.MOV.U32 R13, RZ, RZ, R154 ;  /* 0x000000ffff0d7224 */ /* 0x000fe400078e009a */
.L_x_38474:
[----:B------:R-:W-:Y:S05]  /*1c180*/  BSYNC B1 ;  /* 0x0000000000017941 */ /* 0x000fea0003800000 */
.L_x_38472:
        /* <DEDUP_REMOVED lines=16> */
.L_x_38478:
[----:B------:R-:W-:Y:S05]  /*1c290*/  BSYNC B2 ;  /* 0x0000000000027941 */ /* 0x000fea0003800000 */
.L_x_38477:
        /* <DEDUP_REMOVED lines=44> */
.L_x_38476:
[----:B------:R-:W-:Y:S05]  /*1c560*/  BSYNC B1 ;  /* 0x0000000000017941 */ /* 0x000fea0003800000 */
.L_x_38475:
        /* <DEDUP_REMOVED lines=11> */
.L_x_38471:
        /* <DEDUP_REMOVED lines=12> */
.L_x_38480:
[----:B------:R-:W-:Y:S02]  /*1c6e0*/  IMAD.MOV.U32 R94, RZ, RZ, R154 ;  /* 0x000000ffff5e7224 */ /* 0x000fe400078e009a */
.L_x_38481:
[----:B------:R-:W-:Y:S05]  /*1c6f0*/  BSYNC B1 ;  /* 0x0000000000017941 */ /* 0x000fea0003800000 */
.L_x_38479:
        /* <DEDUP_REMOVED lines=16> */
.L_x_38485:
[----:B------:R-:W-:Y:S05]  /*1c800*/  BSYNC B2 ;  /* 0x0000000000027941 */ /* 0x000fea0003800000 */
.L_x_38484:
        /* <DEDUP_REMOVED lines=44> */
.L_x_38483:
[----:B------:R-:W-:Y:S05]  /*1cad0*/  BSYNC B1 ;  /* 0x0000000000017941 */ /* 0x000fea0003800000 */
.L_x_38482:
        /* <DEDUP_REMOVED lines=14> */
.L_x_38486:
        /* <DEDUP_REMOVED lines=12> */
.L_x_38489:
[----:B------:R-:W-:Y:S02]  /*1cc80*/  IMAD.MOV.U32 R14, RZ, RZ, R154 ;  /* 0x000000ffff0e7224 */ /* 0x000fe400078e009a */
.L_x_38490:
[----:B------:R-:W-:Y:S05]  /*1cc90*/  BSYNC B1 ;  /* 0x0000000000017941 */ /* 0x000fea0003800000 */
.L_x_38488:
        /* <DEDUP_REMOVED lines=18> */
.L_x_38494:
[----:B------:R-:W-:Y:S05]  /*1cdc0*/  BSYNC B2 ;  /* 0x0000000000027941 */ /* 0x000fea0003800000 */
.L_x_38493:
        /* <DEDUP_REMOVED lines=44> */
.L_x_38492:
[----:B------:R-:W-:Y:S05]  /*1d090*/  BSYNC B1 ;  /* 0x0000000000017941 */ /* 0x000fea0003800000 */
.L_x_38491:
        /* <DEDUP_REMOVED lines=10> */
[----:B------:R-:W-:-:S05]  /*1d140*/  @P0 FADD.FTZ R102, R93, R102 ;  /* 0x000000665d660221 */ /* 0x000fca0000010000 */
.L_x_38487:
[----:B------:R-:W-:Y:S01]  /*1d150*/  F2FP.PACK_AB R95, R102, R99 ;  /* 0x00000063665f723e */ /* 0x000fe200000000ff */
[----:B------:R-:W-:Y:S01]  /*1d160*/  IMAD.WIDE.U32 R104, R42, R244, c[0x0][0x188] ;  /* 0x000062002a687625 */ /* 0x000fe200078e00f4 */
[----:B------:R-:W-:Y:S02]  /*1d170*/  F2FP.PACK_AB R94, R98, R47 ;  /* 0x0000002f625e723e */ /* 0x000fe400000000ff */
[----:B------:R-:W-:Y:S02]  /*1d180*/  F2FP.PACK_AB R93, R46, R45 ;  /* 0x0000002d2e5d723e */ /* 0x000fe400000000ff */
[----:B------:R-:W-:Y:S02]  /*1d190*/  F2FP.PACK_AB R92, R44, R43 ;  /* 0x0000002b2c5c723e */ /* 0x000fe400000000ff */
        /* <DEDUP_REMOVED lines=45> */
.L_x_38495:
        /* <DEDUP_REMOVED lines=17> */
.L_x_38497:
[----:B------:R-:W-:Y:S02]  /*1d580*/  IMAD.MOV.U32 R105, RZ, RZ, R154 ;  /* 0x000000ffff697224 */ /* 0x000fe400078e009a */
.L_x_38498:
[----:B------:R-:W-:Y:S05]  /*1d590*/  BSYNC B1 ;  /* 0x0000000000017941 */ /* 0x000fea0003800000 */
.L_x_38496:
        /* <DEDUP_REMOVED lines=16> */
.L_x_38502:
[----:B------:R-:W-:Y:S05]  /*1d6a0*/  BSYNC B2 ;  /* 0x0000000000027941 */ /* 0x000fea0003800000 */
.L_x_38501:
        /* <DEDUP_REMOVED lines=44> */
.L_x_38500:
[----:B------:R-:W-:Y:S05]  /*1d970*/  BSYNC B1 ;  /* 0x0000000000017941 */ /* 0x000fea0003800000 */
.L_x_38499:
        /* <DEDUP_REMOVED lines=16> */
.L_x_38503:
        /* <DEDUP_REMOVED lines=12> */
.L_x_38506:
[----:B------:R-:W-:Y:S02]  /*1db40*/  IMAD.MOV.U32 R7, RZ, RZ, R154 ;  /* 0x000000ffff077224 */ /* 0x000fe400078e009a */
.L_x_38507:
[----:B------:R-:W-:Y:S05]  /*1db50*/  BSYNC B1 ;  /* 0x0000000000017941 */ /* 0x000fea0003800000 */
.L_x_38505:
        /* <DEDUP_REMOVED lines=16> */
.L_x_38511:
[----:B------:R-:W-:Y:S05]  /*1dc60*/  BSYNC B2 ;  /* 0x0000000000027941 */ /* 0x000fea0003800000 */
.L_x_38510:
        /* <DEDUP_REMOVED lines=44> */
.L_x_38509:
[----:B------:R-:W-:Y:S05]  /*1df30*/  BSYNC B1 ;  /* 0x0000000000017941 */ /* 0x000fea0003800000 */
.L_x_38508:
        /* <DEDUP_REMOVED lines=11> */
.L_x_38504:
        /* <DEDUP_REMOVED lines=12> */
.L_x_38513:
[----:B------:R-:W-:Y:S02]  /*1e0b0*/  IMAD.MOV.U32 R112, RZ, RZ, R154 ;  /* 0x000000ffff707224 */ /* 0x000fe400078e009a */
.L_x_38514:
[----:B------:R-:W-:Y:S05]  /*1e0c0*/  BSYNC B1 ;  /* 0x0000000000017941 */ /* 0x000fea0003800000 */
.L_x_38512:
        /* <DEDUP_REMOVED lines=16> */
.L_x_38518:
[----:B------:R-:W-:Y:S05]  /*1e1d0*/  BSYNC B2 ;  /* 0x0000000000027941 */ /* 0x000fea0003800000 */
.L_x_38517:
        /* <DEDUP_REMOVED lines=44> */
.L_x_38516:
[----:B------:R-:W-:Y:S05]  /*1e4a0*/  BSYNC B1 ;  /* 0x0000000000017941 */ /* 0x000fea0003800000 */
.L_x_38515:
        /* <DEDUP_REMOVED lines=15> */
.L_x_38519:
        /* <DEDUP_REMOVED lines=12> */
.L_x_38522:
[----:B------:R-:W-:Y:S02]  /*1e660*/  MOV R8, R154 ;  /* 0x0000009a00087202 */ /* 0x000fe40000000f00 */
.L_x_38523:
[----:B------:R-:W-:Y:S05]  /*1e670*/  BSYNC B1 ;  /* 0x0000000000017941 */ /* 0x000fea0003800000 */
.L_x_38521:
        /* <DEDUP_REMOVED lines=16> */
.L_x_38527:
[----:B------:R-:W-:Y:S05]  /*1e780*/  BSYNC B2 ;  /* 0x0000000000027941 */ /* 0x000fea0003800000 */
.L_x_38526:
        /* <DEDUP_REMOVED lines=44> */
.L_x_38525:
[----:B------:R-:W-:Y:S05]  /*1ea50*/  BSYNC B1 ;  /* 0x0000000000017941 */ /* 0x000fea0003800000 */
.L_x_38524:
        /* <DEDUP_REMOVED lines=11> */
.L_x_38520:
        /* <DEDUP_REMOVED lines=12> */
.L_x_38529:
[----:B------:R-:W-:Y:S02]  /*1ebd0*/  IMAD.MOV.U32 R92, RZ, RZ, R154 ;  /* 0x000000ffff5c7224 */ /* 0x000fe400078e009a */
.L_x_38530:
[----:B------:R-:W-:Y:S05]  /*1ebe0*/  BSYNC B1 ;  /* 0x0000000000017941 */ /* 0x000fea0003800000 */
.L_x_38528:
        /* <DEDUP_REMOVED lines=16> */
.L_x_38534:
[----:B------:R-:W-:Y:S05]  /*1ecf0*/  BSYNC B2 ;  /* 0x0000000000027941 */ /* 0x000fea0003800000 */
.L_x_38533:
        /* <DEDUP_REMOVED lines=44> */
.L_x_38532:
[----:B------:R-:W-:Y:S05]  /*1efc0*/  BSYNC B1 ;  /* 0x0000000000017941 */ /* 0x000fea0003800000 */
.L_x_38531:
        /* <DEDUP_REMOVED lines=15> */
.L_x_38535:
        /* <DEDUP_REMOVED lines=12> */
.L_x_38538:
[----:B------:R-:W-:Y:S02]  /*1f180*/  IMAD.MOV.U32 R9, RZ, RZ, R154 ;  /* 0x000000ffff097224 */ /* 0x000fe400078e009a */
.L_x_38539:
[----:B------:R-:W-:Y:S05]  /*1f190*/  BSYNC B1 ;  /* 0x0000000000017941 */ /* 0x000fea0003800000 */
.L_x_38537:
        /* <DEDUP_REMOVED lines=16> */
.L_x_38543:
[----:B------:R-:W-:Y:S05]  /*1f2a0*/  BSYNC B2 ;  /* 0x0000000000027941 */ /* 0x000fea0003800000 */
.L_x_38542:
        /* <DEDUP_REMOVED lines=44> */
.L_x_38541:
[----:B------:R-:W-:Y:S05]  /*1f570*/  BSYNC B1 ;  /* 0x0000000000017941 */ /* 0x000fea0003800000 */
.L_x_38540:
        /* <DEDUP_REMOVED lines=8> */
[----:B------:R-:W-:Y:S01]  /*1f600*/  @P0 HADD2.F32 R109, -RZ, R53.H0_H0 ;  /* 0x20000035ff6d0230 */ /* 0x000fe20000004100 */
[----:B------:R-:W-:-:S04]  /*1f610*/  PRMT R9, R92, 0x7610, R9 ;  /* 0x000076105c097816 */ /* 0x000fc80000000009 */
[----:B------:R-:W-:Y:S02]  /*1f620*/  @P0 FADD.FTZ R106, R109, R106 ;  /* 0x0000006a6d6a0221 */ /* 0x000fe40000010000 */
.L_x_38536:
        /* <DEDUP_REMOVED lines=12> */
.L_x_38545:
[----:B------:R-:W-:Y:S02]  /*1f6f0*/  IMAD.MOV.U32 R92, RZ, RZ, R154 ;  /* 0x000000ffff5c7224 */ /* 0x000fe400078e009a */
.L_x_38546:
[----:B------:R-:W-:Y:S05]  /*1f700*/  BSYNC B1 ;  /* 0x0000000000017941 */ /* 0x000fea0003800000 */
.L_x_38544:
        /* <DEDUP_REMOVED lines=16> */
.L_x_38550:
[----:B------:R-:W-:Y:S05]  /*1f810*/  BSYNC B2 ;  /* 0x0000000000027941 */ /* 0x000fea0003800000 */
.L_x_38549:
        /* <DEDUP_REMOVED lines=44> */
.L_x_38548:
[----:B------:R-:W-:Y:S05]  /*1fae0*/  BSYNC B1 ;  /* 0x0000000000017941 */ /* 0x000fea0003800000 */
.L_x_38547:
        /* <DEDUP_REMOVED lines=13> */
.L_x_38551:
        /* <DEDUP_REMOVED lines=12> */
.L_x_38554:
[----:B------:R-:W-:Y:S02]  /*1fc80*/  IMAD.MOV.U32 R10, RZ, RZ, R154 ;  /* 0x000000ffff0a7224 */ /* 0x000fe400078e009a */
.L_x_38555:
[----:B------:R-:W-:Y:S05]  /*1fc90*/  BSYNC B1 ;  /* 0x0000000000017941 */ /* 0x000fea0003800000 */
.L_x_38553:
        /* <DEDUP_REMOVED lines=16> */
.L_x_38559:
[----:B------:R-:W-:Y:S05]  /*1fda0*/  BSYNC B2 ;  /* 0x0000000000027941 */ /* 0x000fea0003800000 */
.L_x_38558:
        /* <DEDUP_REMOVED lines=44> */
.L_x_38557:
[----:B------:R-:W-:Y:S05]  /*20070*/  BSYNC B1 ;  /* 0x0000000000017941 */ /* 0x000fea0003800000 */
.L_x_38556:
        /* <DEDUP_REMOVED lines=11> */
.L_x_38552:
        /* <DEDUP_REMOVED lines=12> */
.L_x_38561:
[----:B------:R-:W-:Y:S02]  /*201f0*/  IMAD.MOV.U32 R109, RZ, RZ, R154 ;  /* 0x000000ffff6d7224 */ /* 0x000fe400078e009a */
.L_x_38562:
[----:B------:R-:W-:Y:S05]  /*20200*/  BSYNC B1 ;  /* 0x0000000000017941 */ /* 0x000fea0003800000 */
.L_x_38560:
        /* <DEDUP_REMOVED lines=16> */
.L_x_38566:
[----:B------:R-:W-:Y:S05]  /*20310*/  BSYNC B2 ;  /* 0x0000000000027941 */ /* 0x000fea0003800000 */
.L_x_38565:
        /* <DEDUP_REMOVED lines=44> */
.L_x_38564:
[----:B------:R-:W-:Y:S05]  /*205e0*/  BSYNC B1 ;  /* 0x0000000000017941 */ /* 0x000fea0003800000 */
.L_x_38563:
        /* <DEDUP_REMOVED lines=13> */
.L_x_38567:
        /* <DEDUP_REMOVED lines=12> */
.L_x_38570:
[----:B------:R-:W-:Y:S02]  /*20780*/  IMAD.MOV.U32 R11, RZ, RZ, R154 ;  /* 0x000000ffff0b7224 */ /* 0x000fe400078e009a */
.L_x_38571:
[----:B------:R-:W-:Y:S05]  /*20790*/  BSYNC B1 ;  /* 0x0000000000017941 */ /* 0x000fea0003800000 */
.L_x_38569:
        /* <DEDUP_REMOVED lines=16> */
.L_x_38575:
[----:B------:R-:W-:Y:S05]  /*208a0*/  BSYNC B2 ;  /* 0x0000000000027941 */ /* 0x000fea0003800000 */
.L_x_38574:
        /* <DEDUP_REMOVED lines=44> */
.L_x_38573:
[----:B------:R-:W-:Y:S05]  /*20b70*/  BSYNC B1 ;  /* 0x0000000000017941 */ /* 0x000fea0003800000 */
.L_x_38572:
        /* <DEDUP_REMOVED lines=11> */
.L_x_38568:
        /* <DEDUP_REMOVED lines=12> */
.L_x_38577:
[----:B------:R-:W-:Y:S02]  /*20cf0*/  IMAD.MOV.U32 R114, RZ, RZ, R154 ;  /* 0x000000ffff727224 */ /* 0x000fe400078e009a */
.L_x_38578:
[----:B------:R-:W-:Y:S05]  /*20d00*/  BSYNC B1 ;  /* 0x0000000000017941 */ /* 0x000fea0003800000 */
.L_x_38576:
        /* <DEDUP_REMOVED lines=16> */
.L_x_38582:
[----:B------:R-:W-:Y:S05]  /*20e10*/  BSYNC B2 ;  /* 0x0000000000027941 */ /* 0x000fea0003800000 */
.L_x_38581:
        /* <DEDUP_REMOVED lines=44> */
.L_x_38580:
[----:B------:R-:W-:Y:S05]  /*210e0*/  BSYNC B1 ;  /* 0x0000000000017941 */ /* 0x000fea0003800000 */
.L_x_38579:
        /* <DEDUP_REMOVED lines=13> */
.L_x_38583:
        /* <DEDUP_REMOVED lines=12> */
.L_x_38586:
[----:B------:R-:W-:Y:S02]  /*21280*/  IMAD.MOV.U32 R12, RZ, RZ, R154 ;  /* 0x000000ffff0c7224 */ /* 0x000fe400078e009a */
.L_x_38587:
[----:B------:R-:W-:Y:S05]  /*21290*/  BSYNC B1 ;  /* 0x0000000000017941 */ /* 0x000fea0003800000 */
.L_x_38585:
        /* <DEDUP_REMOVED lines=16> */
.L_x_38591:
[----:B------:R-:W-:Y:S05]  /*213a0*/  BSYNC B2 ;  /* 0x0000000000027941 */ /* 0x000fea0003800000 */
.L_x_38590:
        /* <DEDUP_REMOVED lines=44> */
.L_x_38589:
[----:B------:R-:W-:Y:S05]  /*21670*/  BSYNC B1 ;  /* 0x0000000000017941 */ /* 0x000fea0003800000 */
.L_x_38588:
        /* <DEDUP_REMOVED lines=11> */
.L_x_38584:
        /* <DEDUP_REMOVED lines=12> */
.L_x_38593:
[----:B------:R-:W-:Y:S02]  /*217f0*/  MOV R94, R154 ;  /* 0x0000009a005e7202 */ /* 0x000fe40000000f00 */
.L_x_38594:
[----:B------:R-:W-:Y:S05]  /*21800*/  BSYNC B1 ;  /* 0x0000000000017941 */ /* 0x000fea0003800000 */
.L_x_38592:
        /* <DEDUP_REMOVED lines=16> */
.L_x_38598:
[----:B------:R-:W-:Y:S05]  /*21910*/  BSYNC B2 ;  /* 0x0000000000027941 */ /* 0x000fea0003800000 */
.L_x_38597:
        /* <DEDUP_REMOVED lines=44> */
.L_x_38596:
[----:B------:R-:W-:Y:S05]  /*21be0*/  BSYNC B1 ;  /* 0x0000000000017941 */ /* 0x000fea0003800000 */
.L_x_38595:
        /* <DEDUP_REMOVED lines=13> */
.L_x_38599:
        /* <DEDUP_REMOVED lines=12> */
.L_x_38602:
[----:B------:R-:W-:Y:S02]  /*21d80*/  MOV R13, R154 ;  /* 0x0000009a000d7202 */ /* 0x000fe40000000f00 */
.L_x_38603:
[----:B------:R-:W-:Y:S05]  /*21d90*/  BSYNC B1 ;  /* 0x0000000000017941 */ /* 0x000fea0003800000 */
.L_x_38601:
        /* <DEDUP_REMOVED lines=16> */
.L_x_38607:
[----:B------:R-:W-:Y:S05]  /*21ea0*/  BSYNC B2 ;  /* 0x0000000000027941 */ /* 0x000fea0003800000 */
.L_x_38606:
        /* <DEDUP_REMOVED lines=44> */
.L_x_38605:
[----:B------:R-:W-:Y:S05]  /*22170*/  BSYNC B1 ;  /* 0x0000000000017941 */ /* 0x000fea0003800000 */
.L_x_38604:
        /* <DEDUP_REMOVED lines=11> */
.L_x_38600:
        /* <DEDUP_REMOVED lines=12> */
.L_x_38609:
[----:B------:R-:W-:Y:S02]  /*222f0*/  IMAD.MOV.U32 R94, RZ, RZ, R154 ;  /* 0x000000ffff5e7224 */ /* 0x000fe400078e009a */
.L_x_38610:
[----:B------:R-:W-:Y:S05]  /*22300*/  BSYNC B1 ;  /* 0x0000000000017941 */ /* 0x000fea0003800000 */
.L_x_38608:
        /* <DEDUP_REMOVED lines=16> */
.L_x_38614:
[----:B------:R-:W-:Y:S05]  /*22410*/  BSYNC B2 ;  /* 0x0000000000027941 */ /* 0x000fea0003800000 */
.L_x_38613:
        /* <DEDUP_REMOVED lines=44> */
.L_x_38612:
[----:B------:R-:W-:Y:S05]  /*226e0*/  BSYNC B1 ;  /* 0x0000000000017941 */ /* 0x000fea0003800000 */
.L_x_38611:
        /* <DEDUP_REMOVED lines=14> */
.L_x_38615:
        /* <DEDUP_REMOVED lines=12> */
.L_x_38618:
[----:B------:R-:W-:Y:S02]  /*22890*/  IMAD.MOV.U32 R14, RZ, RZ, R154 ;  /* 0x000000ffff0e7224 */ /* 0x000fe400078e009a */
.L_x_38619:
[----:B------:R-:W-:Y:S05]  /*228a0*/  BSYNC B1 ;  /* 0x0000000000017941 */ /* 0x000fea0003800000 */
.L_x_38617:
        /* <DEDUP_REMOVED lines=18> */
.L_x_38623:
[----:B------:R-:W-:Y:S05]  /*229d0*/  BSYNC B2 ;  /* 0x0000000000027941 */ /* 0x000fea0003800000 */
.L_x_38622:
        /* <DEDUP_REMOVED lines=44> */
.L_x_38621:
[----:B------:R-:W-:Y:S05]  /*22ca0*/  BSYNC B1 ;  /* 0x0000000000017941 */ /* 0x000fea0003800000 */
.L_x_38620:
        /* <DEDUP_REMOVED lines=11> */
.L_x_38616:
        /* <DEDUP_REMOVED lines=48> */
.L_x_38624:
        /* <DEDUP_REMOVED lines=19> */
.L_x_38626:
[----:B------:R-:W-:Y:S02]  /*23190*/  IMAD.MOV.U32 R120, RZ, RZ, R154 ;  /* 0x000000ffff787224 */ /* 0x000fe400078e009a */
.L_x_38627:
[----:B------:R-:W-:Y:S05]  /*231a0*/  BSYNC B1 ;  /* 0x0000000000017941 */ /* 0x000fea0003800000 */
.L_x_38625:
        /* <DEDUP_REMOVED lines=16> */
.L_x_38631:
[----:B------:R-:W-:Y:S05]  /*232b0*/  BSYNC B2 ;  /* 0x0000000000027941 */ /* 0x000fea0003800000 */
.L_x_38630:
        /* <DEDUP_REMOVED lines=44> */
.L_x_38629:
[----:B------:R-:W-:Y:S05]  /*23580*/  BSYNC B1 ;  /* 0x0000000000017941 */ /* 0x000fea0003800000 */
.L_x_38628:
        /* <DEDUP_REMOVED lines=16> */
.L_x_38632:
        /* <DEDUP_REMOVED lines=12> */
.L_x_38635:
[----:B------:R-:W-:Y:S02]  /*23750*/  IMAD.MOV.U32 R7, RZ, RZ, R154 ;  /* 0x000000ffff077224 */ /* 0x000fe400078e009a */
.L_x_38636:
[----:B------:R-:W-:Y:S05]  /*23760*/  BSYNC B1 ;  /* 0x0000000000017941 */ /* 0x000fea0003800000 */
.L_x_38634:
        /* <DEDUP_REMOVED lines=16> */
.L_x_38640:
[----:B------:R-:W-:Y:S05]  /*23870*/  BSYNC B2 ;  /* 0x0000000000027941 */ /* 0x000fea0003800000 */
.L_x_38639:
        /* <DEDUP_REMOVED lines=44> */
.L_x_38638:
[----:B------:R-:W-:Y:S05]  /*23b40*/  BSYNC B1 ;  /* 0x0000000000017941 */ /* 0x000fea0003800000 */
.L_x_38637:
[----:B------:R-:W0:Y:S01]  /*23b50*/  I2F.U32 R116, R7 ;  /* 0x0000000700747306 */ /* 0x000e220000201000 */
[----:B------:R-:W-:-:S05]  /*23b60*/  HADD2.F32 R115, -RZ, R56.H0_H0 ;  /* 0x20000038ff737230 */ /* 0x000fca0000004100 */
[----:B------:R-:W-:Y:S02]  /*23b70*/  FMUL.FTZ R115, R115, c[0x0][0x1e8] ;  /* 0x00007a0073737a20 */ /* 0x000fe40000410000 */
[----:B0-----:R-:W-:-:S05]  /*23b80*/  FFMA.FTZ R116, R116, R103, 1.1641532182693481445e-10 ;  /* 0x2f00000074747423 */ /* 0x001fca0000010067 */
[----:B------:R-:W-:-:S04]  /*23b90*/  FSETP.GTU.FTZ.AND P1, PT, R116, c[0x0][0x1e4], PT ;  /* 0x0000790074007a0b */ /* 0x000fc80003f3c000 */
[----:B------:R-:W-:-:S05]  /*23ba0*/  FSEL R115, R115, RZ, !P1 ;  /* 0x000000ff73737208 */ /* 0x000fca0004800000 */
[----:B------:R-:W-:Y:S01]  /*23bb0*/  FADD.FTZ R114, R114, R115 ;  /* 0x0000007372727221 */ /* 0x000fe20000010000 */
[----:B------:R-:W-:-:S05]  /*23bc0*/  @P0 HADD2.F32 R115, -RZ, R52.H0_H0 ;  /* 0x20000034ff730230 */ /* 0x000fca0000004100 */
[----:B------:R-:W-:Y:S01]  /*23bd0*/  @P0 FADD.FTZ R114, R115, R114 ;  /* 0x0000007273720221 */ /* 0x000fe20000010000 */
[----:B------:R-:W-:-:S04]  /*23be0*/  SEL R115, RZ, 0x1, P1 ;  /* 0x00000001ff737807 */ /* 0x000fc80000800000 */
[----:B------:R-:W-:Y:S02]  /*23bf0*/  PRMT R7, R115, 0x7610, R7 ;  /* 0x0000761073077816 */ /* 0x000fe40000000007 */
.L_x_38633:
        /* <DEDUP_REMOVED lines=12> */
.L_x_38642:
[----:B------:R-:W-:Y:S02]  /*23cc0*/  IMAD.MOV.U32 R115, RZ, RZ, R154 ;  /* 0x000000ffff737224 */ /* 0x000fe400078e009a */
.L_x_38643:
[----:B------:R-:W-:Y:S05]  /*23cd0*/  BSYNC B1 ;  /* 0x0000000000017941 */ /* 0x000fea0003800000 */
.L_x_38641:
        /* <DEDUP_REMOVED lines=16> */
.L_x_38647:
[----:B------:R-:W-:Y:S05]  /*23de0*/  BSYNC B2 ;  /* 0x0000000000027941 */ /* 0x000fea0003800000 */
.L_x_38646:
        /* <DEDUP_REMOVED lines=44> */
.L_x_38645:
[----:B------:R-:W-:Y:S05]  /*240b0*/  BSYNC B1 ;  /* 0x0000000000017941 */ /* 0x000fea0003800000 */
.L_x_38644:
        /* <DEDUP_REMOVED lines=15> */
.L_x_38648:
        /* <DEDUP_REMOVED lines=12> */
.L_x_38651:
[----:B------:R-:W-:Y:S02]  /*24270*/  IMAD.MOV.U32 R8, RZ, RZ, R154 ;  /* 0x000000ffff087224 */ /* 0x000fe400078e009a */
.L_x_38652:
[----:B------:R-:W-:Y:S05]  /*24280*/  BSYNC B1 ;  /* 0x0000000000017941 */ /* 0x000fea0003800000 */
.L_x_38650:
        /* <DEDUP_REMOVED lines=16> */
.L_x_38656:
[----:B------:R-:W-:Y:S05]  /*24390*/  BSYNC B2 ;  /* 0x0000000000027941 */ /* 0x000fea0003800000 */
.L_x_38655:
        /* <DEDUP_REMOVED lines=44> */
.L_x_38654:
[----:B------:R-:W-:Y:S05]  /*24660*/  BSYNC B1 ;  /* 0x0000000000017941 */ /* 0x000fea0003800000 */
.L_x_38653:
        /* <DEDUP_REMOVED lines=11> */
.L_x_38649:
        /* <DEDUP_REMOVED lines=12> */
.L_x_38658:
[----:B------:R-:W-:Y:S02]  /*247e0*/  IMAD.MOV.U32 R92, RZ, RZ, R154 ;  /* 0x000000ffff5c7224 */ /* 0x000fe400078e009a */
.L_x_38659:
[----:B------:R-:W-:Y:S05]  /*247f0*/  BSYNC B1 ;  /* 0x0000000000017941 */ /* 0x000fea0003800000 */
.L_x_38657:
        /* <DEDUP_REMOVED lines=16> */
.L_x_38663:
[----:B------:R-:W-:Y:S05]  /*24900*/  BSYNC B2 ;  /* 0x0000000000027941 */ /* 0x000fea0003800000 */
.L_x_38662:
        /* <DEDUP_REMOVED lines=44> */
.L_x_38661:
[----:B------:R-:W-:Y:S05]  /*24bd0*/  BSYNC B1 ;  /* 0x0000000000017941 */ /* 0x000fea0003800000 */
.L_x_38660:
        /* <DEDUP_REMOVED lines=15> */
.L_x_38664:
        /* <DEDUP_REMOVED lines=12> */
.L_x_38667:
[----:B------:R-:W-:Y:S02]  /*24d90*/  IMAD.MOV.U32 R9, RZ, RZ, R154 ;  /* 0x000000ffff097224 */ /* 0x000fe400078e009a */
.L_x_38668:
[----:B------:R-:W-:Y:S05]  /*24da0*/  BSYNC B1 ;  /* 0x0000000000017941 */ /* 0x000fea0003800000 */
.L_x_38666:
        /* <DEDUP_REMOVED lines=16> */
.L_x_38672:
[----:B------:R-:W-:Y:S05]  /*24eb0*/  BSYNC B2 ;  /* 0x0000000000027941 */ /* 0x000fea0003800000 */
.L_x_38671:
        /* <DEDUP_REMOVED lines=44> */
.L_x_38670:
[----:B------:R-:W-:Y:S05]  /*25180*/  BSYNC B1 ;  /* 0x0000000000017941 */ /* 0x000fea0003800000 */
.L_x_38669:
        /* <DEDUP_REMOVED lines=11> */
.L_x_38665:
        /* <DEDUP_REMOVED lines=12> */
.L_x_38674:
[----:B------:R-:W-:Y:S02]  /*25300*/  IMAD.MOV.U32 R92, RZ, RZ, R154 ;  /* 0x000000ffff5c7224 */ /* 0x000fe400078e009a */
.L_x_38675:
[----:B------:R-:W-:Y:S05]  /*25310*/  BSYNC B1 ;  /* 0x0000000000017941 */ /* 0x000fea0003800000 */
.L_x_38673:
        /* <DEDUP_REMOVED lines=16> */
.L_x_38679:
[----:B------:R-:W-:Y:S05]  /*25420*/  BSYNC B2 ;  /* 0x0000000000027941 */ /* 0x000fea0003800000 */
.L_x_38678:
        /* <DEDUP_REMOVED lines=44> */
.L_x_38677:
[----:B------:R-:W-:Y:S05]  /*256f0*/  BSYNC B1 ;  /* 0x0000000000017941 */ /* 0x000fea0003800000 */
.L_x_38676:
        /* <DEDUP_REMOVED lines=13> */
.L_x_38680:
        /* <DEDUP_REMOVED lines=12> */
.L_x_38683:
[----:B------:R-:W-:Y:S02]  /*25890*/  IMAD.MOV.U32 R10, RZ, RZ, R154 ;  /* 0x000000ffff0a7224 */ /* 0x000fe400078e009a */
.L_x_38684:
[----:B------:R-:W-:Y:S05]  /*258a0*/  BSYNC B1 ;  /* 0x0000000000017941 */ /* 0x000fea0003800000 */
.L_x_38682:
        /* <DEDUP_REMOVED lines=16> */
.L_x_38688:
[----:B------:R-:W-:Y:S05]  /*259b0*/  BSYNC B2 ;  /* 0x0000000000027941 */ /* 0x000fea0003800000 */
.L_x_38687:
        /* <DEDUP_REMOVED lines=44> */
.L_x_38686:
[----:B------:R-:W-:Y:S05]  /*25c80*/  BSYNC B1 ;  /* 0x0000000000017941 */ /* 0x000fea0003800000 */
.L_x_38685:
        /* <DEDUP_REMOVED lines=11> */
.L_x_38681:
        /* <DEDUP_REMOVED lines=12> */
.L_x_38690:
[----:B------:R-:W-:Y:S02]  /*25e00*/  IMAD.MOV.U32 R122, RZ, RZ, R154 ;  /* 0x000000ffff7a7224 */ /* 0x000fe400078e009a */
.L_x_38691:
[----:B------:R-:W-:Y:S05]  /*25e10*/  BSYNC B1 ;  /* 0x0000000000017941 */ /* 0x000fea0003800000 */
.L_x_38689:
        /* <DEDUP_REMOVED lines=16> */
.L_x_38695:
[----:B------:R-:W-:Y:S05]  /*25f20*/  BSYNC B2 ;  /* 0x0000000000027941 */ /* 0x000fea0003800000 */
.L_x_38694:
        /* <DEDUP_REMOVED lines=44> */
.L_x_38693:
[----:B------:R-:W-:Y:S05]  /*261f0*/  BSYNC B1 ;  /* 0x0000000000017941 */ /* 0x000fea0003800000 */
.L_x_38692:
        /* <DEDUP_REMOVED lines=13> */
.L_x_38696:
        /* <DEDUP_REMOVED lines=12> */
.L_x_38699:
[----:B------:R-:W-:Y:S02]  /*26390*/  IMAD.MOV.U32 R11, RZ, RZ, R154 ;  /* 0x000000ffff0b7224 */ /* 0x000fe400078e009a */
.L_x_38700:
[----:B------:R-:W-:Y:S05]  /*263a0*/  BSYNC B1 ;  /* 0x0000000000017941 */ /* 0x000fea0003800000 */
.L_x_38698:
        /* <DEDUP_REMOVED lines=16> */
.L_x_38704:
[----:B------:R-:W-:Y:S05]  /*264b0*/  BSYNC B2 ;  /* 0x0000000000027941 */ /* 0x000fea0003800000 */
.L_x_38703:
        /* <DEDUP_REMOVED lines=44> */
.L_x_38702:
[----:B------:R-:W-:Y:S05]  /*26780*/  BSYNC B1 ;  /* 0x0000000000017941 */ /* 0x000fea0003800000 */
.L_x_38701:
        /* <DEDUP_REMOVED lines=10> */
.L_x_38697:
        /* <DEDUP_REMOVED lines=12> */
.L_x_38706:
[----:B------:R-:W-:Y:S02]  /*268f0*/  IMAD.MOV.U32 R119, RZ, RZ, R154 ;  /* 0x000000ffff777224 */ /* 0x000fe400078e009a */
.L_x_38707:
[----:B------:R-:W-:Y:S05]  /*26900*/  BSYNC B1 ;  /* 0x0000000000017941 */ /* 0x000fea0003800000 */
.L_x_38705:
        /* <DEDUP_REMOVED lines=16> */
.L_x_38711:
[----:B------:R-:W-:Y:S05]  /*26a10*/  BSYNC B2 ;  /* 0x0000000000027941 */ /* 0x000fea0003800000 */
.L_x_38710:
        /* <DEDUP_REMOVED lines=44> */
.L_x_38709:
[----:B------:R-:W-:Y:S05]  /*26ce0*/  BSYNC B1 ;  /* 0x0000000000017941 */ /* 0x000fea0003800000 */
.L_x_38708:
        /* <DEDUP_REMOVED lines=13> */
.L_x_38712:
        /* <DEDUP_REMOVED lines=12> */
.L_x_38715:
[----:B------:R-:W-:Y:S02]  /*26e80*/  IMAD.MOV.U32 R12, RZ, RZ, R154 ;  /* 0x000000ffff0c7224 */ /* 0x000fe400078e009a */
.L_x_38716:
[----:B------:R-:W-:Y:S05]  /*26e90*/  BSYNC B1 ;  /* 0x0000000000017941 */ /* 0x000fea0003800000 */
.L_x_38714:
        /* <DEDUP_REMOVED lines=16> */
.L_x_38720:
[----:B------:R-:W-:Y:S05]  /*26fa0*/  BSYNC B2 ;  /* 0x0000000000027941 */ /* 0x000fea0003800000 */
.L_x_38719:
        /* <DEDUP_REMOVED lines=44> */
.L_x_38718:
[----:B------:R-:W-:Y:S05]  /*27270*/  BSYNC B1 ;  /* 0x0000000000017941 */ /* 0x000fea0003800000 */
.L_x_38717:
        /* <DEDUP_REMOVED lines=10> */
.L_x_38713:
        /* <DEDUP_REMOVED lines=12> */
.L_x_38722:
[----:B------:R-:W-:Y:S02]  /*273e0*/  IMAD.MOV.U32 R94, RZ, RZ, R154 ;  /* 0x000000ffff5e7224 */ /* 0x000fe400078e009a */
.L_x_38723:
[----:B------:R-:W-:Y:S05]  /*273f0*/  BSYNC B1 ;  /* 0x0000000000017941 */ /* 0x000fea0003800000 */
.L_x_38721:
        /* <DEDUP_REMOVED lines=16> */
.L_x_38727:
[----:B------:R-:W-:Y:S05]  /*27500*/  BSYNC B2 ;  /* 0x0000000000027941 */ /* 0x000fea0003800000 */
.L_x_38726:
        /* <DEDUP_REMOVED lines=44> */
.L_x_38725:
[----:B------:R-:W-:Y:S05]  /*277d0*/  BSYNC B1 ;  /* 0x0000000000017941 */ /* 0x000fea0003800000 */
.L_x_38724:
        /* <DEDUP_REMOVED lines=13> */
.L_x_38728:
        /* <DEDUP_REMOVED lines=12> */
.L_x_38731:
[----:B------:R-:W-:Y:S02]  /*27970*/  IMAD.MOV.U32 R13, RZ, RZ, R154 ;  /* 0x000000ffff0d7224 */ /* 0x000fe400078e009a */
.L_x_38732:
[----:B------:R-:W-:Y:S05]  /*27980*/  BSYNC B1 ;  /* 0x0000000000017941 */ /* 0x000fea0003800000 */
.L_x_38730:
        /* <DEDUP_REMOVED lines=16> */
.L_x_38736:
[----:B------:R-:W-:Y:S05]  /*27a90*/  BSYNC B2 ;  /* 0x0000000000027941 */ /* 0x000fea0003800000 */
.L_x_38735:
        /* <DEDUP_REMOVED lines=44> */
.L_x_38734:
[----:B------:R-:W-:Y:S05]  /*27d60*/  BSYNC B1 ;  /* 0x0000000000017941 */ /* 0x000fea0003800000 */
.L_x_38733:
        /* <DEDUP_REMOVED lines=10> */
.L_x_38729:
        /* <DEDUP_REMOVED lines=12> */
.L_x_38738:
[----:B------:R-:W-:Y:S02]  /*27ed0*/  IMAD.MOV.U32 R94, RZ, RZ, R154 ;  /* 0x000000ffff5e7224 */ /* 0x000fe400078e009a */
.L_x_38739:
[----:B------:R-:W-:Y:S05]  /*27ee0*/  BSYNC B1 ;  /* 0x0000000000017941 */ /* 0x000fea0003800000 */
.L_x_38737:
        /* <DEDUP_REMOVED lines=16> */
.L_x_38743:
[----:B------:R-:W-:Y:S05]  /*27ff0*/  BSYNC B2 ;  /* 0x0000000000027941 */ /* 0x000fea0003800000 */
.L_x_38742:
        /* <DEDUP_REMOVED lines=44> */
.L_x_38741:
[----:B------:R-:W-:Y:S05]  /*282c0*/  BSYNC B1 ;  /* 0x0000000000017941 */ /* 0x000fea0003800000 */
.L_x_38740:
        /* <DEDUP_REMOVED lines=14> */
.L_x_38744:
        /* <DEDUP_REMOVED lines=12> */
.L_x_38747:
[----:B------:R-:W-:Y:S02]  /*28470*/  IMAD.MOV.U32 R14, RZ, RZ, R154 ;  /* 0x000000ffff0e7224 */ /* 0x000fe400078e009a */
.L_x_38748:
[----:B------:R-:W-:Y:S05]  /*28480*/  BSYNC B1 ;  /* 0x0000000000017941 */ /* 0x000fea0003800000 */
.L_x_38746:
        /* <DEDUP_REMOVED lines=19> */
.L_x_38752:
[----:B------:R-:W-:Y:S05]  /*285c0*/  BSYNC B2 ;  /* 0x0000000000027941 */ /* 0x000fea0003800000 */
.L_x_38751:
        /* <DEDUP_REMOVED lines=44> */
.L_x_38750:
[----:B------:R-:W-:Y:S05]  /*28890*/  BSYNC B1 ;  /* 0x0000000000017941 */ /* 0x000fea0003800000 */
.L_x_38749:
        /* <DEDUP_REMOVED lines=10> */
.L_x_38745:
        /* <DEDUP_REMOVED lines=48> */
.L_x_38753:
        /* <DEDUP_REMOVED lines=19> */
.L_x_38755:
[----:B------:R-:W-:Y:S02]  /*28d70*/  MOV R123, R154 ;  /* 0x0000009a007b7202 */ /* 0x000fe40000000f00 */
.L_x_38756:
[----:B------:R-:W-:Y:S05]  /*28d80*/  BSYNC B1 ;  /* 0x0000000000017941 */ /* 0x000fea0003800000 */
.L_x_38754:
        /* <DEDUP_REMOVED lines=16> */
.L_x_38760:
[----:B------:R-:W-:Y:S05]  /*28e90*/  BSYNC B2 ;  /* 0x0000000000027941 */ /* 0x000fea0003800000 */
.L_x_38759:
        /* <DEDUP_REMOVED lines=44> */
.L_x_38758:
[----:B------:R-:W-:Y:S05]  /*29160*/  BSYNC B1 ;  /* 0x0000000000017941 */ /* 0x000fea0003800000 */
.L_x_38757:
        /* <DEDUP_REMOVED lines=16> */
.L_x_38761:
        /* <DEDUP_REMOVED lines=12> */
.L_x_38764:
[----:B------:R-:W-:Y:S02]  /*29330*/  MOV R7, R154 ;  /* 0x0000009a00077202 */ /* 0x000fe40000000f00 */
.L_x_38765:
[----:B------:R-:W-:Y:S05]  /*29340*/  BSYNC B1 ;  /* 0x0000000000017941 */ /* 0x000fea0003800000 */
.L_x_38763:
        /* <DEDUP_REMOVED lines=16> */
.L_x_38769:
[----:B------:R-:W-:Y:S05]  /*29450*/  BSYNC B2 ;  /* 0x0000000000027941 */ /* 0x000fea0003800000 */
.L_x_38768:
        /* <DEDUP_REMOVED lines=44> */
.L_x_38767:
[----:B------:R-:W-:Y:S05]  /*29720*/  BSYNC B1 ;  /* 0x0000000000017941 */ /* 0x000fea0003800000 */
.L_x_38766:
        /* <DEDUP_REMOVED lines=10> */
.L_x_38762:
        /* <DEDUP_REMOVED lines=12> */
.L_x_38771:
[----:B------:R-:W-:Y:S02]  /*29890*/  IMAD.MOV.U32 R130, RZ, RZ, R154 ;  /* 0x000000ffff827224 */ /* 0x000fe400078e009a */
.L_x_38772:
[----:B------:R-:W-:Y:S05]  /*298a0*/  BSYNC B1 ;  /* 0x0000000000017941 */ /* 0x000fea0003800000 */
.L_x_38770:
        /* <DEDUP_REMOVED lines=16> */
.L_x_38776:
[----:B------:R-:W-:Y:S05]  /*299b0*/  BSYNC B2 ;  /* 0x0000000000027941 */ /* 0x000fea0003800000 */
.L_x_38775:
        /* <DEDUP_REMOVED lines=44> */
.L_x_38774:
[----:B------:R-:W-:Y:S05]  /*29c80*/  BSYNC B1 ;  /* 0x0000000000017941 */ /* 0x000fea0003800000 */
.L_x_38773:
        /* <DEDUP_REMOVED lines=15> */
.L_x_38777:
        /* <DEDUP_REMOVED lines=12> */
.L_x_38780:
[----:B------:R-:W-:Y:S02]  /*29e40*/  IMAD.MOV.U32 R8, RZ, RZ, R154 ;  /* 0x000000ffff087224 */ /* 0x000fe400078e009a */
.L_x_38781:
[----:B------:R-:W-:Y:S05]  /*29e50*/  BSYNC B1 ;  /* 0x0000000000017941 */ /* 0x000fea0003800000 */
.L_x_38779:
        /* <DEDUP_REMOVED lines=16> */
.L_x_38785:
[----:B------:R-:W-:Y:S05]  /*29f60*/  BSYNC B2 ;  /* 0x0000000000027941 */ /* 0x000fea0003800000 */
.L_x_38784:
        /* <DEDUP_REMOVED lines=44> */
.L_x_38783:
[----:B------:R-:W-:Y:S05]  /*2a230*/  BSYNC B1 ;  /* 0x0000000000017941 */ /* 0x000fea0003800000 */
.L_x_38782:
        /* <DEDUP_REMOVED lines=10> */
.L_x_38778:
        /* <DEDUP_REMOVED lines=12> */
.L_x_38787:
[----:B------:R-:W-:Y:S02]  /*2a3a0*/  IMAD.MOV.U32 R92, RZ, RZ, R154 ;  /* 0x000000ffff5c7224 */ /* 0x000fe400078e009a */
.L_x_38788:
[----:B------:R-:W-:Y:S05]  /*2a3b0*/  BSYNC B1 ;  /* 0x0000000000017941 */ /* 0x000fea0003800000 */
.L_x_38786:
        /* <DEDUP_REMOVED lines=16> */
.L_x_38792:
[----:B------:R-:W-:Y:S05]  /*2a4c0*/  BSYNC B2 ;  /* 0x0000000000027941 */ /* 0x000fea0003800000 */
.L_x_38791:
        /* <DEDUP_REMOVED lines=44> */
.L_x_38790:
[----:B------:R-:W-:Y:S05]  /*2a790*/  BSYNC B1 ;  /* 0x0000000000017941 */ /* 0x000fea0003800000 */
.L_x_38789:
        /* <DEDUP_REMOVED lines=15> */
.L_x_38793:
        /* <DEDUP_REMOVED lines=12> */
.L_x_38796:
[----:B------:R-:W-:Y:S02]  /*2a950*/  IMAD.MOV.U32 R9, RZ, RZ, R154 ;  /* 0x000000ffff097224 */ /* 0x000fe400078e009a */
.L_x_38797:
[----:B------:R-:W-:Y:S05]  /*2a960*/  BSYNC B1 ;  /* 0x0000000000017941 */ /* 0x000fea0003800000 */
.L_x_38795:
        /* <DEDUP_REMOVED lines=16> */
.L_x_38801:
[----:B------:R-:W-:Y:S05]  /*2aa70*/  BSYNC B2 ;  /* 0x0000000000027941 */ /* 0x000fea0003800000 */
.L_x_38800:
        /* <DEDUP_REMOVED lines=44> */
.L_x_38799:
[----:B------:R-:W-:Y:S05]  /*2ad40*/  BSYNC B1 ;  /* 0x0000000000017941 */ /* 0x000fea0003800000 */
.L_x_38798:
        /* <DEDUP_REMOVED lines=10> */
.L_x_38794:
        /* <DEDUP_REMOVED lines=12> */
.L_x_38803:
[----:B------:R-:W-:Y:S02]  /*2aeb0*/  MOV R92, R154 ;  /* 0x0000009a005c7202 */ /* 0x000fe40000000f00 */
.L_x_38804:
[----:B------:R-:W-:Y:S05]  /*2aec0*/  BSYNC B1 ;  /* 0x0000000000017941 */ /* 0x000fea0003800000 */
.L_x_38802:
        /* <DEDUP_REMOVED lines=16> */
.L_x_38808:
[----:B------:R-:W-:Y:S05]  /*2afd0*/  BSYNC B2 ;  /* 0x0000000000027941 */ /* 0x000fea0003800000 */
.L_x_38807:
        /* <DEDUP_REMOVED lines=44> */
.L_x_38806:
[----:B------:R-:W-:Y:S05]  /*2b2a0*/  BSYNC B1 ;  /* 0x0000000000017941 */ /* 0x000fea0003800000 */
.L_x_38805:
        /* <DEDUP_REMOVED lines=13> */
.L_x_38809:
        /* <DEDUP_REMOVED lines=12> */
.L_x_38812:
[----:B------:R-:W-:Y:S02]  /*2b440*/  MOV R10, R154 ;  /* 0x0000009a000a7202 */ /* 0x000fe40000000f00 */
.L_x_38813:
[----:B------:R-:W-:Y:S05]  /*2b450*/  BSYNC B1 ;  /* 0x0000000000017941 */ /* 0x000fea0003800000 */
.L_x_38811:
        /* <DEDUP_REMOVED lines=16> */
.L_x_38817:
[----:B------:R-:W-:Y:S05]  /*2b560*/  BSYNC B2 ;  /* 0x0000000000027941 */ /* 0x000fea0003800000 */
.L_x_38816:
        /* <DEDUP_REMOVED lines=44> */
.L_x_38815:
[----:B------:R-:W-:Y:S05]  /*2b830*/  BSYNC B1 ;  /* 0x0000000000017941 */ /* 0x000fea0003800000 */
.L_x_38814:
        /* <DEDUP_REMOVED lines=10> */
.L_x_38810:
        /* <DEDUP_REMOVED lines=12> */
.L_x_38819:
[----:B------:R-:W-:Y:S02]  /*2b9a0*/  IMAD.MOV.U32 R127, RZ, RZ, R154 ;  /* 0x000000ffff7f7224 */ /* 0x000fe400078e009a */
.L_x_38820:
[----:B------:R-:W-:Y:S05]  /*2b9b0*/  BSYNC B1 ;  /* 0x0000000000017941 */ /* 0x000fea0003800000 */
.L_x_38818:
        /* <DEDUP_REMOVED lines=16> */
.L_x_38824:
[----:B------:R-:W-:Y:S05]  /*2bac0*/  BSYNC B2 ;  /* 0x0000000000027941 */ /* 0x000fea0003800000 */
.L_x_38823:
        /* <DEDUP_REMOVED lines=44> */
.L_x_38822:
[----:B------:R-:W-:Y:S05]  /*2bd90*/  BSYNC B1 ;  /* 0x0000000000017941 */ /* 0x000fea0003800000 */
.L_x_38821:
        /* <DEDUP_REMOVED lines=13> */
.L_x_38825:
        /* <DEDUP_REMOVED lines=12> */
.L_x_38828:
[----:B------:R-:W-:Y:S02]  /*2bf30*/  IMAD.MOV.U32 R11, RZ, RZ, R154 ;  /* 0x000000ffff0b7224 */ /* 0x000fe400078e009a */
.L_x_38829:
[----:B------:R-:W-:Y:S05]  /*2bf40*/  BSYNC B1 ;  /* 0x0000000000017941 */ /* 0x000fea0003800000 */
.L_x_38827:
        /* <DEDUP_REMOVED lines=16> */
.L_x_38833:
[----:B------:R-:W-:Y:S05]  /*2c050*/  BSYNC B2 ;  /* 0x0000000000027941 */ /* 0x000fea0003800000 */
.L_x_38832:
        /* <DEDUP_REMOVED lines=44> */
.L_x_38831:
[----:B------:R-:W-:Y:S05]  /*2c320*/  BSYNC B1 ;  /* 0x0000000000017941 */ /* 0x000fea0003800000 */
.L_x_38830:
        /* <DEDUP_REMOVED lines=10> */
.L_x_38826:
        /* <DEDUP_REMOVED lines=12> */
.L_x_38835:
[----:B------:R-:W-:Y:S02]  /*2c490*/  IMAD.MOV.U32 R132, RZ, RZ, R154 ;  /* 0x000000ffff847224 */ /* 0x000fe400078e009a */
.L_x_38836:
[----:B------:R-:W-:Y:S05]  /*2c4a0*/  BSYNC B1 ;  /* 0x0000000000017941 */ /* 0x000fea0003800000 */
.L_x_38834:
        /* <DEDUP_REMOVED lines=16> */
.L_x_38840:
[----:B------:R-:W-:Y:S05]  /*2c5b0*/  BSYNC B2 ;  /* 0x0000000000027941 */ /* 0x000fea0003800000 */
.L_x_38839:
        /* <DEDUP_REMOVED lines=44> */
.L_x_38838:
[----:B------:R-:W-:Y:S05]  /*2c880*/  BSYNC B1 ;  /* 0x0000000000017941 */ /* 0x000fea0003800000 */
.L_x_38837:
        /* <DEDUP_REMOVED lines=13> */
.L_x_38841:
        /* <DEDUP_REMOVED lines=12> */
.L_x_38844:
[----:B------:R-:W-:Y:S02]  /*2ca20*/  IMAD.MOV.U32 R12, RZ, RZ, R154 ;  /* 0x000000ffff0c7224 */ /* 0x000fe400078e009a */
.L_x_38845:
[----:B------:R-:W-:Y:S05]  /*2ca30*/  BSYNC B1 ;  /* 0x0000000000017941 */ /* 0x000fea0003800000 */
.L_x_38843:
        /* <DEDUP_REMOVED lines=16> */
.L_x_38849:
[----:B------:R-:W-:Y:S05]  /*2cb40*/  BSYNC B2 ;  /* 0x0000000000027941 */ /* 0x000fea0003800000 */
.L_x_38848:
        /* <DEDUP_REMOVED lines=44> */
.L_x_38847:
[----:B------:R-:W-:Y:S05]  /*2ce10*/  BSYNC B1 ;  /* 0x0000000000017941 */ /* 0x000fea0003800000 */
.L_x_38846:
        /* <DEDUP_REMOVED lines=10> */
.L_x_38842:
        /* <DEDUP_REMOVED lines=12> */
.L_x_38851:
[----:B------:R-:W-:Y:S02]  /*2cf80*/  MOV R94, R154 ;  /* 0x0000009a005e7202 */ /* 0x000fe40000000f00 */
.L_x_38852:
[----:B------:R-:W-:Y:S05]  /*2cf90*/  BSYNC B1 ;  /* 0x0000000000017941 */ /* 0x000fea0003800000 */
.L_x_38850:
        /* <DEDUP_REMOVED lines=16> */
.L_x_38856:
[----:B------:R-:W-:Y:S05]  /*2d0a0*/  BSYNC B2 ;  /* 0x0000000000027941 */ /* 0x000fea0003800000 */
.L_x_38855:
        /* <DEDUP_REMOVED lines=44> */
.L_x_38854:
[----:B------:R-:W-:Y:S05]  /*2d370*/  BSYNC B1 ;  /* 0x0000000000017941 */ /* 0x000fea0003800000 */
.L_x_38853:
        /* <DEDUP_REMOVED lines=13> */
.L_x_38857:
        /* <DEDUP_REMOVED lines=12> */
.L_x_38860:
[----:B------:R-:W-:Y:S02]  /*2d510*/  MOV R13, R154 ;  /* 0x0000009a000d7202 */ /* 0x000fe40000000f00 */
.L_x_38861:
[----:B------:R-:W-:Y:S05]  /*2d520*/  BSYNC B1 ;  /* 0x0000000000017941 */ /* 0x000fea0003800000 */
.L_x_38859:
        /* <DEDUP_REMOVED lines=16> */
.L_x_38865:
[----:B------:R-:W-:Y:S05]  /*2d630*/  BSYNC B2 ;  /* 0x0000000000027941 */ /* 0x000fea0003800000 */
.L_x_38864:
        /* <DEDUP_REMOVED lines=44> */
.L_x_38863:
[----:B------:R-:W-:Y:S05]  /*2d900*/  BSYNC B1 ;  /* 0x0000000000017941 */ /* 0x000fea0003800000 */
.L_x_38862:
        /* <DEDUP_REMOVED lines=10> */
.L_x_38858:
        /* <DEDUP_REMOVED lines=12> */
.L_x_38867:
[----:B------:R-:W-:Y:S02]  /*2da70*/  IMAD.MOV.U32 R94, RZ, RZ, R154 ;  /* 0x000000ffff5e7224 */ /* 0x000fe400078e009a */
.L_x_38868:
[----:B------:R-:W-:Y:S05]  /*2da80*/  BSYNC B1 ;  /* 0x0000000000017941 */ /* 0x000fea0003800000 */
.L_x_38866:
        /* <DEDUP_REMOVED lines=16> */
.L_x_38872:
[----:B------:R-:W-:Y:S05]  /*2db90*/  BSYNC B2 ;  /* 0x0000000000027941 */ /* 0x000fea0003800000 */
.L_x_38871:
        /* <DEDUP_REMOVED lines=44> */
.L_x_38870:
[----:B------:R-:W-:Y:S05]  /*2de60*/  BSYNC B1 ;  /* 0x0000000000017941 */ /* 0x000fea0003800000 */
.L_x_38869:
        /* <DEDUP_REMOVED lines=14> */
.L_x_38873:
        /* <DEDUP_REMOVED lines=12> */
.L_x_38876:
[----:B------:R-:W-:Y:S02]  /*2e010*/  IMAD.MOV.U32 R14, RZ, RZ, R154 ;  /* 0x000000ffff0e7224 */ /* 0x000fe400078e009a */
.L_x_38877:
[----:B------:R-:W-:Y:S05]  /*2e020*/  BSYNC B1 ;  /* 0x0000000000017941 */ /* 0x000fea0003800000 */
.L_x_38875:
        /* <DEDUP_REMOVED lines=19> */
.L_x_38881:
[----:B------:R-:W-:Y:S05]  /*2e160*/  BSYNC B2 ;  /* 0x0000000000027941 */ /* 0x000fea0003800000 */
.L_x_38880:
        /* <DEDUP_REMOVED lines=44> */
.L_x_38879:
[----:B------:R-:W-:Y:S05]  /*2e430*/  BSYNC B1 ;  /* 0x0000000000017941 */ /* 0x000fea0003800000 */
.L_x_38878:
        /* <DEDUP_REMOVED lines=10> */
.L_x_38874:
        /* <DEDUP_REMOVED lines=48> */
.L_x_38882:
        /* <DEDUP_REMOVED lines=19> */
.L_x_38884:
[----:B------:R-:W-:Y:S02]  /*2e910*/  IMAD.MOV.U32 R138, RZ, RZ, R154 ;  /* 0x000000ffff8a7224 */ /* 0x000fe400078e009a */
.L_x_38885:
[----:B------:R-:W-:Y:S05]  /*2e920*/  BSYNC B1 ;  /* 0x0000000000017941 */ /* 0x000fea0003800000 */
.L_x_38883:
        /* <DEDUP_REMOVED lines=16> */
.L_x_38889:
[----:B------:R-:W-:Y:S05]  /*2ea30*/  BSYNC B2 ;  /* 0x0000000000027941 */ /* 0x000fea0003800000 */
.L_x_38888:
        /* <DEDUP_REMOVED lines=44> */
.L_x_38887:
[----:B------:R-:W-:Y:S05]  /*2ed00*/  BSYNC B1 ;  /* 0x0000000000017941 */ /* 0x000fea0003800000 */
.L_x_38886:
        /* <DEDUP_REMOVED lines=16> */
.L_x_38890:
        /* <DEDUP_REMOVED lines=12> */
.L_x_38893:
[----:B------:R-:W-:Y:S02]  /*2eed0*/  IMAD.MOV.U32 R7, RZ, RZ, R154 ;  /* 0x000000ffff077224 */ /* 0x000fe400078e009a */
.L_x_38894:
[----:B------:R-:W-:Y:S05]  /*2eee0*/  BSYNC B1 ;  /* 0x0000000000017941 */ /* 0x000fea0003800000 */
.L_x_38892:
        /* <DEDUP_REMOVED lines=16> */
.L_x_38898:
[----:B------:R-:W-:Y:S05]  /*2eff0*/  BSYNC B2 ;  /* 0x0000000000027941 */ /* 0x000fea0003800000 */
.L_x_38897:
        /* <DEDUP_REMOVED lines=44> */
.L_x_38896:
[----:B------:R-:W-:Y:S05]  /*2f2c0*/  BSYNC B1 ;  /* 0x0000000000017941 */ /* 0x000fea0003800000 */
.L_x_38895:
        /* <DEDUP_REMOVED lines=10> */
.L_x_38891:
        /* <DEDUP_REMOVED lines=12> */
.L_x_38900:
[----:B------:R-:W-:Y:S02]  /*2f430*/  IMAD.MOV.U32 R133, RZ, RZ, R154 ;  /* 0x000000ffff857224 */ /* 0x000fe400078e009a */
.L_x_38901:
[----:B------:R-:W-:Y:S05]  /*2f440*/  BSYNC B1 ;  /* 0x0000000000017941 */ /* 0x000fea0003800000 */
.L_x_38899:
        /* <DEDUP_REMOVED lines=16> */
.L_x_38905:
[----:B------:R-:W-:Y:S05]  /*2f550*/  BSYNC B2 ;  /* 0x0000000000027941 */ /* 0x000fea0003800000 */
.L_x_38904:
        /* <DEDUP_REMOVED lines=44> */
.L_x_38903:
[----:B------:R-:W-:Y:S05]  /*2f820*/  BSYNC B1 ;  /* 0x0000000000017941 */ /* 0x000fea0003800000 */
.L_x_38902:
        /* <DEDUP_REMOVED lines=15> */
.L_x_38906:
        /* <DEDUP_REMOVED lines=12> */
.L_x_38909:
[----:B------:R-:W-:Y:S02]  /*2f9e0*/  IMAD.MOV.U32 R8, RZ, RZ, R154 ;  /* 0x000000ffff087224 */ /* 0x000fe400078e009a */
.L_x_38910:
[----:B------:R-:W-:Y:S05]  /*2f9f0*/  BSYNC B1 ;  /* 0x0000000000017941 */ /* 0x000fea0003800000 */
.L_x_38908:
        /* <DEDUP_REMOVED lines=16> */
.L_x_38914:
[----:B------:R-:W-:Y:S05]  /*2fb00*/  BSYNC B2 ;  /* 0x0000000000027941 */ /* 0x000fea0003800000 */
.L_x_38913:
        /* <DEDUP_REMOVED lines=44> */
.L_x_38912:
[----:B------:R-:W-:Y:S05]  /*2fdd0*/  BSYNC B1 ;  /* 0x0000000000017941 */ /* 0x000fea0003800000 */
.L_x_38911:
        /* <DEDUP_REMOVED lines=10> */
.L_x_38907:
        /* <DEDUP_REMOVED lines=12> */
.L_x_38916:
[----:B------:R-:W-:Y:S02]  /*2ff40*/  IMAD.MOV.U32 R92, RZ, RZ, R154 ;  /* 0x000000ffff5c7224 */ /* 0x000fe400078e009a */
.L_x_38917:
[----:B------:R-:W-:Y:S05]  /*2ff50*/  BSYNC B1 ;  /* 0x0000000000017941 */ /* 0x000fea0003800000 */
.L_x_38915:
        /* <DEDUP_REMOVED lines=16> */
.L_x_38921:
[----:B------:R-:W-:Y:S05]  /*30060*/  BSYNC B2 ;  /* 0x0000000000027941 */ /* 0x000fea0003800000 */
.L_x_38920:
        /* <DEDUP_REMOVED lines=44> */
.L_x_38919:
[----:B------:R-:W-:Y:S05]  /*30330*/  BSYNC B1 ;  /* 0x0000000000017941 */ /* 0x000fea0003800000 */
.L_x_38918:
        /* <DEDUP_REMOVED lines=15> */
.L_x_38922:
        /* <DEDUP_REMOVED lines=12> */
.L_x_38925:
[----:B------:R-:W-:Y:S02]  /*304f0*/  IMAD.MOV.U32 R9, RZ, RZ, R154 ;  /* 0x000000ffff097224 */ /* 0x000fe400078e009a */
.L_x_38926:
[----:B------:R-:W-:Y:S05]  /*30500*/  BSYNC B1 ;  /* 0x0000000000017941 */ /* 0x000fea0003800000 */
.L_x_38924:
        /* <DEDUP_REMOVED lines=16> */
.L_x_38930:
[----:B------:R-:W-:Y:S05]  /*30610*/  BSYNC B2 ;  /* 0x0000000000027941 */ /* 0x000fea0003800000 */
.L_x_38929:
        /* <DEDUP_REMOVED lines=44> */
.L_x_38928:
[----:B------:R-:W-:Y:S05]  /*308e0*/  BSYNC B1 ;  /* 0x0000000000017941 */ /* 0x000fea0003800000 */
.L_x_38927:
        /* <DEDUP_REMOVED lines=10> */
.L_x_38923:
        /* <DEDUP_REMOVED lines=12> */
.L_x_38932:
[----:B------:R-:W-:Y:S02]  /*30a50*/  IMAD.MOV.U32 R92, RZ, RZ, R154 ;  /* 0x000000ffff5c7224 */ /* 0x000fe400078e009a */
.L_x_38933:
[----:B------:R-:W-:Y:S05]  /*30a60*/  BSYNC B1 ;  /* 0x0000000000017941 */ /* 0x000fea0003800000 */
.L_x_38931:
        /* <DEDUP_REMOVED lines=16> */
.L_x_38937:
[----:B------:R-:W-:Y:S05]  /*30b70*/  BSYNC B2 ;  /* 0x0000000000027941 */ /* 0x000fea0003800000 */
.L_x_38936:
        /* <DEDUP_REMOVED lines=44> */
.L_x_38935:
[----:B------:R-:W-:Y:S05]  /*30e40*/  BSYNC B1 ;  /* 0x0000000000017941 */ /* 0x000fea0003800000 */
.L_x_38934:
        /* <DEDUP_REMOVED lines=13> */
.L_x_38938:
        /* <DEDUP_REMOVED lines=12> */
.L_x_38941:
[----:B------:R-:W-:Y:S02]  /*30fe0*/  IMAD.MOV.U32 R10, RZ, RZ, R154 ;  /* 0x000000ffff0a7224 */ /* 0x000fe400078e009a */
.L_x_38942:
[----:B------:R-:W-:Y:S05]  /*30ff0*/  BSYNC B1 ;  /* 0x0000000000017941 */ /* 0x000fea0003800000 */
.L_x_38940:
        /* <DEDUP_REMOVED lines=16> */
.L_x_38946:
[----:B------:R-:W-:Y:S05]  /*31100*/  BSYNC B2 ;  /* 0x0000000000027941 */ /* 0x000fea0003800000 */
.L_x_38945:
        /* <DEDUP_REMOVED lines=44> */
.L_x_38944:
[----:B------:R-:W-:Y:S05]  /*313d0*/  BSYNC B1 ;  /* 0x0000000000017941 */ /* 0x000fea0003800000 */
.L_x_38943:
        /* <DEDUP_REMOVED lines=10> */
.L_x_38939:
        /* <DEDUP_REMOVED lines=12> */
.L_x_38948:
[----:B------:R-:W-:Y:S02]  /*31540*/  IMAD.MOV.U32 R140, RZ, RZ, R154 ;  /* 0x000000ffff8c7224 */ /* 0x000fe400078e009a */
.L_x_38949:
[----:B------:R-:W-:Y:S05]  /*31550*/  BSYNC B1 ;  /* 0x0000000000017941 */ /* 0x000fea0003800000 */
.L_x_38947:
        /* <DEDUP_REMOVED lines=16> */
.L_x_38953:
[----:B------:R-:W-:Y:S05]  /*31660*/  BSYNC B2 ;  /* 0x0000000000027941 */ /* 0x000fea0003800000 */
.L_x_38952:
        /* <DEDUP_REMOVED lines=44> */
.L_x_38951:
[----:B------:R-:W-:Y:S05]  /*31930*/  BSYNC B1 ;  /* 0x0000000000017941 */ /* 0x000fea0003800000 */
.L_x_38950:
        /* <DEDUP_REMOVED lines=13> */
.L_x_38954:
        /* <DEDUP_REMOVED lines=12> */
.L_x_38957:
[----:B------:R-:W-:Y:S02]  /*31ad0*/  IMAD.MOV.U32 R11, RZ, RZ, R154 ;  /* 0x000000ffff0b7224 */ /* 0x000fe400078e009a */
.L_x_38958:
[----:B------:R-:W-:Y:S05]  /*31ae0*/  BSYNC B1 ;  /* 0x0000000000017941 */ /* 0x000fea0003800000 */
.L_x_38956:
        /* <DEDUP_REMOVED lines=16> */
.L_x_38962:
[----:B------:R-:W-:Y:S05]  /*31bf0*/  BSYNC B2 ;  /* 0x0000000000027941 */ /* 0x000fea0003800000 */
.L_x_38961:
        /* <DEDUP_REMOVED lines=44> */
.L_x_38960:
[----:B------:R-:W-:Y:S05]  /*31ec0*/  BSYNC B1 ;  /* 0x0000000000017941 */ /* 0x000fea0003800000 */
.L_x_38959:
        /* <DEDUP_REMOVED lines=10> */
.L_x_38955:
        /* <DEDUP_REMOVED lines=12> */
.L_x_38964:
[----:B------:R-:W-:Y:S02]  /*32030*/  IMAD.MOV.U32 R137, RZ, RZ, R154 ;  /* 0x000000ffff897224 */ /* 0x000fe400078e009a */
.L_x_38965:
[----:B------:R-:W-:Y:S05]  /*32040*/  BSYNC B1 ;  /* 0x0000000000017941 */ /* 0x000fea0003800000 */
.L_x_38963:
        /* <DEDUP_REMOVED lines=16> */
.L_x_38969:
[----:B------:R-:W-:Y:S05]  /*32150*/  BSYNC B2 ;  /* 0x0000000000027941 */ /* 0x000fea0003800000 */
.L_x_38968:
        /* <DEDUP_REMOVED lines=44> */
.L_x_38967:
[----:B------:R-:W-:Y:S05]  /*32420*/  BSYNC B1 ;  /* 0x0000000000017941 */ /* 0x000fea0003800000 */
.L_x_38966:
        /* <DEDUP_REMOVED lines=13> */
.L_x_38970:
        /* <DEDUP_REMOVED lines=12> */
.L_x_38973:
[----:B------:R-:W-:Y:S02]  /*325c0*/  IMAD.MOV.U32 R12, RZ, RZ, R154 ;  /* 0x000000ffff0c7224 */ /* 0x000fe400078e009a */
.L_x_38974:
[----:B------:R-:W-:Y:S05]  /*325d0*/  BSYNC B1 ;  /* 0x0000000000017941 */ /* 0x000fea0003800000 */
.L_x_38972:
        /* <DEDUP_REMOVED lines=16> */
.L_x_38978:
[----:B------:R-:W-:Y:S05]  /*326e0*/  BSYNC B2 ;  /* 0x0000000000027941 */ /* 0x000fea0003800000 */
.L_x_38977:
        /* <DEDUP_REMOVED lines=44> */
.L_x_38976:
[----:B------:R-:W-:Y:S05]  /*329b0*/  BSYNC B1 ;  /* 0x0000000000017941 */ /* 0x000fea0003800000 */
.L_x_38975:
        /* <DEDUP_REMOVED lines=10> */
.L_x_38971:
        /* <DEDUP_REMOVED lines=12> */
.L_x_38980:
[----:B------:R-:W-:Y:S02]  /*32b20*/  IMAD.MOV.U32 R94, RZ, RZ, R154 ;  /* 0x000000ffff5e7224 */ /* 0x000fe400078e009a */
.L_x_38981:
[----:B------:R-:W-:Y:S05]  /*32b30*/  BSYNC B1 ;  /* 0x0000000000017941 */ /* 0x000fea0003800000 */
.L_x_38979:
        /* <DEDUP_REMOVED lines=16> */
.L_x_38985:
[----:B------:R-:W-:Y:S05]  /*32c40*/  BSYNC B2 ;  /* 0x0000000000027941 */ /* 0x000fea0003800000 */
.L_x_38984:
        /* <DEDUP_REMOVED lines=44> */
.L_x_38983:
[----:B------:R-:W-:Y:S05]  /*32f10*/  BSYNC B1 ;  /* 0x0000000000017941 */ /* 0x000fea0003800000 */
.L_x_38982:
        /* <DEDUP_REMOVED lines=13> */
.L_x_38986:
        /* <DEDUP_REMOVED lines=12> */
.L_x_38989:
[----:B------:R-:W-:Y:S02]  /*330b0*/  IMAD.MOV.U32 R13, RZ, RZ, R154 ;  /* 0x000000ffff0d7224 */ /* 0x000fe400078e009a */
.L_x_38990:
[----:B------:R-:W-:Y:S05]  /*330c0*/  BSYNC B1 ;  /* 0x0000000000017941 */ /* 0x000fea0003800000 */
.L_x_38988:
        /* <DEDUP_REMOVED lines=16> */
.L_x_38994:
[----:B------:R-:W-:Y:S05]  /*331d0*/  BSYNC B2 ;  /* 0x0000000000027941 */ /* 0x000fea0003800000 */
.L_x_38993:
        /* <DEDUP_REMOVED lines=44> */
.L_x_38992:
[----:B------:R-:W-:Y:S05]  /*334a0*/  BSYNC B1 ;  /* 0x0000000000017941 */ /* 0x000fea0003800000 */
.L_x_38991:
        /* <DEDUP_REMOVED lines=10> */
.L_x_38987:
        /* <DEDUP_REMOVED lines=12> */
.L_x_38996:
[----:B------:R-:W-:Y:S02]  /*33610*/  IMAD.MOV.U32 R94, RZ, RZ, R154 ;  /* 0x000000ffff5e7224 */ /* 0x000fe400078e009a */
.L_x_38997:
[----:B------:R-:W-:Y:S05]  /*33620*/  BSYNC B1 ;  /* 0x0000000000017941 */ /* 0x000fea0003800000 */
.L_x_38995:
        /* <DEDUP_REMOVED lines=16> */
.L_x_39001:
[----:B------:R-:W-:Y:S05]  /*33730*/  BSYNC B2 ;  /* 0x0000000000027941 */ /* 0x000fea0003800000 */
.L_x_39000:
        /* <DEDUP_REMOVED lines=44> */
.L_x_38999:
[----:B------:R-:W-:Y:S05]  /*33a00*/  BSYNC B1 ;  /* 0x0000000000017941 */ /* 0x000fea0003800000 */
.L_x_38998:
        /* <DEDUP_REMOVED lines=14> */
.L_x_39002:
        /* <DEDUP_REMOVED lines=12> */
.L_x_39005:
[----:B------:R-:W-:Y:S02]  /*33bb0*/  IMAD.MOV.U32 R14, RZ, RZ, R154 ;  /* 0x000000ffff0e7224 */ /* 0x000fe400078e009a */
.L_x_39006:
[----:B------:R-:W-:Y:S05]  /*33bc0*/  BSYNC B1 ;  /* 0x0000000000017941 */ /* 0x000fea0003800000 */
.L_x_39004:
        /* <DEDUP_REMOVED lines=19> */
.L_x_39010:
[----:B------:R-:W-:Y:S05]  /*33d00*/  BSYNC B2 ;  /* 0x0000000000027941 */ /* 0x000fea0003800000 */
.L_x_39009:
        /* <DEDUP_REMOVED lines=44> */
.L_x_39008:
[----:B------:R-:W-:Y:S05]  /*33fd0*/  BSYNC B1 ;  /* 0x0000000000017941 */ /* 0x000fea0003800000 */
.L_x_39007:
        /* <DEDUP_REMOVED lines=10> */
.L_x_39003:
        /* <DEDUP_REMOVED lines=49> */
.L_x_39011:
        /* <DEDUP_REMOVED lines=18> */
.L_x_39013:
[----:B------:R-:W-:Y:S02]  /*344b0*/  MOV R141, R154 ;  /* 0x0000009a008d7202 */ /* 0x000fe40000000f00 */
.L_x_39014:
[----:B------:R-:W-:Y:S05]  /*344c0*/  BSYNC B1 ;  /* 0x0000000000017941 */ /* 0x000fea0003800000 */
.L_x_39012:
        /* <DEDUP_REMOVED lines=16> */
.L_x_39018:
[----:B------:R-:W-:Y:S05]  /*345d0*/  BSYNC B2 ;  /* 0x0000000000027941 */ /* 0x000fea0003800000 */
.L_x_39017:
        /* <DEDUP_REMOVED lines=44> */
.L_x_39016:
[----:B------:R-:W-:Y:S05]  /*348a0*/  BSYNC B1 ;  /* 0x0000000000017941 */ /* 0x000fea0003800000 */
.L_x_39015:
        /* <DEDUP_REMOVED lines=16> */
.L_x_39019:
        /* <DEDUP_REMOVED lines=12> */
.L_x_39022:
[----:B------:R-:W-:Y:S02]  /*34a70*/  MOV R7, R154 ;  /* 0x0000009a00077202 */ /* 0x000fe40000000f00 */
.L_x_39023:
[----:B------:R-:W-:Y:S05]  /*34a80*/  BSYNC B1 ;  /* 0x0000000000017941 */ /* 0x000fea0003800000 */
.L_x_39021:
        /* <DEDUP_REMOVED lines=16> */
.L_x_39027:
[----:B------:R-:W-:Y:S05]  /*34b90*/  BSYNC B2 ;  /* 0x0000000000027941 */ /* 0x000fea0003800000 */
.L_x_39026:
        /* <DEDUP_REMOVED lines=44> */
.L_x_39025:
[----:B------:R-:W-:Y:S05]  /*34e60*/  BSYNC B1 ;  /* 0x0000000000017941 */ /* 0x000fea0003800000 */
.L_x_39024:
        /* <DEDUP_REMOVED lines=10> */
.L_x_39020:
        /* <DEDUP_REMOVED lines=12> */
.L_x_39029:
[----:B------:R-:W-:Y:S02]  /*34fd0*/  IMAD.MOV.U32 R150, RZ, RZ, R154 ;  /* 0x000000ffff967224 */ /* 0x000fe400078e009a */
.L_x_39030:
[----:B------:R-:W-:Y:S05]  /*34fe0*/  BSYNC B1 ;  /* 0x0000000000017941 */ /* 0x000fea0003800000 */
.L_x_39028:
        /* <DEDUP_REMOVED lines=16> */
.L_x_39034:
[----:B------:R-:W-:Y:S05]  /*350f0*/  BSYNC B2 ;  /* 0x0000000000027941 */ /* 0x000fea0003800000 */
.L_x_39033:
        /* <DEDUP_REMOVED lines=44> */
.L_x_39032:
[----:B------:R-:W-:Y:S05]  /*353c0*/  BSYNC B1 ;  /* 0x0000000000017941 */ /* 0x000fea0003800000 */
.L_x_39031:
        /* <DEDUP_REMOVED lines=15> */
.L_x_39035:
        /* <DEDUP_REMOVED lines=12> */
.L_x_39038:
[----:B------:R-:W-:Y:S02]  /*35580*/  IMAD.MOV.U32 R8, RZ, RZ, R154 ;  /* 0x000000ffff087224 */ /* 0x000fe400078e009a */
.L_x_39039:
[----:B------:R-:W-:Y:S05]  /*35590*/  BSYNC B1 ;  /* 0x0000000000017941 */ /* 0x000fea0003800000 */
.L_x_39037:
        /* <DEDUP_REMOVED lines=16> */
.L_x_39043:
[----:B------:R-:W-:Y:S05]  /*356a0*/  BSYNC B2 ;  /* 0x0000000000027941 */ /* 0x000fea0003800000 */
.L_x_39042:
        /* <DEDUP_REMOVED lines=44> */
.L_x_39041:
[----:B------:R-:W-:Y:S05]  /*35970*/  BSYNC B1 ;  /* 0x0000000000017941 */ /* 0x000fea0003800000 */
.L_x_39040:
        /* <DEDUP_REMOVED lines=10> */
.L_x_39036:
        /* <DEDUP_REMOVED lines=12> */
.L_x_39045:
[----:B------:R-:W-:Y:S02]  /*35ae0*/  IMAD.MOV.U32 R92, RZ, RZ, R154 ;  /* 0x000000ffff5c7224 */ /* 0x000fe400078e009a */
.L_x_39046:
[----:B------:R-:W-:Y:S05]  /*35af0*/  BSYNC B1 ;  /* 0x0000000000017941 */ /* 0x000fea0003800000 */
.L_x_39044:
        /* <DEDUP_REMOVED lines=16> */
.L_x_39050:
[----:B------:R-:W-:Y:S05]  /*35c00*/  BSYNC B2 ;  /* 0x0000000000027941 */ /* 0x000fea0003800000 */
.L_x_39049:
        /* <DEDUP_REMOVED lines=44> */
.L_x_39048:
[----:B------:R-:W-:Y:S05]  /*35ed0*/  BSYNC B1 ;  /* 0x0000000000017941 */ /* 0x000fea0003800000 */
.L_x_39047:
        /* <DEDUP_REMOVED lines=15> */
.L_x_39051:
        /* <DEDUP_REMOVED lines=12> */
.L_x_39054:
[----:B------:R-:W-:Y:S02]  /*36090*/  IMAD.MOV.U32 R9, RZ, RZ, R154 ;  /* 0x000000ffff097224 */ /* 0x000fe400078e009a */
.L_x_39055:
[----:B------:R-:W-:Y:S05]  /*360a0*/  BSYNC B1 ;  /* 0x0000000000017941 */ /* 0x000fea0003800000 */
.L_x_39053:
        /* <DEDUP_REMOVED lines=16> */
.L_x_39059:
[----:B------:R-:W-:Y:S05]  /*361b0*/  BSYNC B2 ;  /* 0x0000000000027941 */ /* 0x000fea0003800000 */
.L_x_39058:
        /* <DEDUP_REMOVED lines=44> */
.L_x_39057:
[----:B------:R-:W-:Y:S05]  /*36480*/  BSYNC B1 ;  /* 0x0000000000017941 */ /* 0x000fea0003800000 */
.L_x_39056:
        /* <DEDUP_REMOVED lines=10> */
.L_x_39052:
        /* <DEDUP_REMOVED lines=12> */
.L_x_39061:
[----:B------:R-:W-:Y:S02]  /*365f0*/  MOV R92, R154 ;  /* 0x0000009a005c7202 */ /* 0x000fe40000000f00 */
.L_x_39062:
[----:B------:R-:W-:Y:S05]  /*36600*/  BSYNC B1 ;  /* 0x0000000000017941 */ /* 0x000fea0003800000 */
.L_x_39060:
        /* <DEDUP_REMOVED lines=16> */
.L_x_39066:
[----:B------:R-:W-:Y:S05]  /*36710*/  BSYNC B2 ;  /* 0x0000000000027941 */ /* 0x000fea0003800000 */
.L_x_39065:
        /* <DEDUP_REMOVED lines=44> */
.L_x_39064:
[----:B------:R-:W-:Y:S05]  /*369e0*/  BSYNC B1 ;  /* 0x0000000000017941 */ /* 0x000fea0003800000 */
.L_x_39063:
        /* <DEDUP_REMOVED lines=13> */
.L_x_39067:
        /* <DEDUP_REMOVED lines=12> */
.L_x_39070:
[----:B------:R-:W-:Y:S02]  /*36b80*/  MOV R10, R154 ;  /* 0x0000009a000a7202 */ /* 0x000fe40000000f00 */
.L_x_39071:
[----:B------:R-:W-:Y:S05]  /*36b90*/  BSYNC B1 ;  /* 0x0000000000017941 */ /* 0x000fea0003800000 */
.L_x_39069:
        /* <DEDUP_REMOVED lines=16> */
.L_x_39075:
[----:B------:R-:W-:Y:S05]  /*36ca0*/  BSYNC B2 ;  /* 0x0000000000027941 */ /* 0x000fea0003800000 */
.L_x_39074:
        /* <DEDUP_REMOVED lines=44> */
.L_x_39073:
[----:B------:R-:W-:Y:S05]  /*36f70*/  BSYNC B1 ;  /* 0x0000000000017941 */ /* 0x000fea0003800000 */
.L_x_39072:
        /* <DEDUP_REMOVED lines=10> */
.L_x_39068:
        /* <DEDUP_REMOVED lines=12> */
.L_x_39077:
[----:B------:R-:W-:Y:S02]  /*370e0*/  IMAD.MOV.U32 R145, RZ, RZ, R154 ;  /* 0x000000ffff917224 */ /* 0x000fe400078e009a */
.L_x_39078:
[----:B------:R-:W-:Y:S05]  /*370f0*/  BSYNC B1 ;  /* 0x0000000000017941 */ /* 0x000fea0003800000 */
.L_x_39076:
        /* <DEDUP_REMOVED lines=16> */
.L_x_39082:
[----:B------:R-:W-:Y:S05]  /*37200*/  BSYNC B2 ;  /* 0x0000000000027941 */ /* 0x000fea0003800000 */
.L_x_39081:
        /* <DEDUP_REMOVED lines=44> */
.L_x_39080:
[----:B------:R-:W-:Y:S05]  /*374d0*/  BSYNC B1 ;  /* 0x0000000000017941 */ /* 0x000fea0003800000 */
.L_x_39079:
        /* <DEDUP_REMOVED lines=13> */
.L_x_39083:
        /* <DEDUP_REMOVED lines=12> */
.L_x_39086:
[----:B------:R-:W-:Y:S02]  /*37670*/  IMAD.MOV.U32 R11, RZ, RZ, R154 ;  /* 0x000000ffff0b7224 */ /* 0x000fe400078e009a */
.L_x_39087:
[----:B------:R-:W-:Y:S05]  /*37680*/  BSYNC B1 ;  /* 0x0000000000017941 */ /* 0x000fea0003800000 */
.L_x_39085:
        /* <DEDUP_REMOVED lines=16> */
.L_x_39091:
[----:B------:R-:W-:Y:S05]  /*37790*/  BSYNC B2 ;  /* 0x0000000000027941 */ /* 0x000fea0003800000 */
.L_x_39090:
        /* <DEDUP_REMOVED lines=44> */
.L_x_39089:
[----:B------:R-:W-:Y:S05]  /*37a60*/  BSYNC B1 ;  /* 0x0000000000017941 */ /* 0x000fea0003800000 */
.L_x_39088:
        /* <DEDUP_REMOVED lines=10> */
.L_x_39084:
        /* <DEDUP_REMOVED lines=12> */
.L_x_39093:
[----:B------:R-:W-:Y:S02]  /*37bd0*/  IMAD.MOV.U32 R150, RZ, RZ, R154 ;  /* 0x000000ffff967224 */ /* 0x000fe400078e009a */
.L_x_39094:
[----:B------:R-:W-:Y:S05]  /*37be0*/  BSYNC B1 ;  /* 0x0000000000017941 */ /* 0x000fea0003800000 */
.L_x_39092:
        /* <DEDUP_REMOVED lines=16> */
.L_x_39098:
[----:B------:R-:W-:Y:S05]  /*37cf0*/  BSYNC B2 ;  /* 0x0000000000027941 */ /* 0x000fea0003800000 */
.L_x_39097:
        /* <DEDUP_REMOVED lines=44> */
.L_x_39096:
[----:B------:R-:W-:Y:S05]  /*37fc0*/  BSYNC B1 ;  /* 0x0000000000017941 */ /* 0x000fea0003800000 */
.L_x_39095:
        /* <DEDUP_REMOVED lines=13> */
.L_x_39099:
        /* <DEDUP_REMOVED lines=12> */
.L_x_39102:
[----:B------:R-:W-:Y:S02]  /*38160*/  IMAD.MOV.U32 R12, RZ, RZ, R154 ;  /* 0x000000ffff0c7224 */ /* 0x000fe400078e009a */
.L_x_39103:
[----:B------:R-:W-:Y:S05]  /*38170*/  BSYNC B1 ;  /* 0x0000000000017941 */ /* 0x000fea0003800000 */
.L_x_39101:
        /* <DEDUP_REMOVED lines=16> */
.L_x_39107:
[----:B------:R-:W-:Y:S05]  /*38280*/  BSYNC B2 ;  /* 0x0000000000027941 */ /* 0x000fea0003800000 */
.L_x_39106:
        /* <DEDUP_REMOVED lines=44> */
.L_x_39105:
[----:B------:R-:W-:Y:S05]  /*38550*/  BSYNC B1 ;  /* 0x0000000000017941 */ /* 0x000fea0003800000 */
.L_x_39104:
        /* <DEDUP_REMOVED lines=10> */
.L_x_39100:
        /* <DEDUP_REMOVED lines=12> */
.L_x_39109:
[----:B------:R-:W-:Y:S02]  /*386c0*/  MOV R94, R154 ;  /* 0x0000009a005e7202 */ /* 0x000fe40000000f00 */
.L_x_39110:
[----:B------:R-:W-:Y:S05]  /*386d0*/  BSYNC B1 ;  /* 0x0000000000017941 */ /* 0x000fea0003800000 */
.L_x_39108:
        /* <DEDUP_REMOVED lines=16> */
.L_x_39114:
[----:B------:R-:W-:Y:S05]  /*387e0*/  BSYNC B2 ;  /* 0x0000000000027941 */ /* 0x000fea0003800000 */
.L_x_39113:
        /* <DEDUP_REMOVED lines=44> */
.L_x_39112:
[----:B------:R-:W-:Y:S05]  /*38ab0*/  BSYNC B1 ;  /* 0x0000000000017941 */ /* 0x000fea0003800000 */
.L_x_39111:
        /* <DEDUP_REMOVED lines=13> */
.L_x_39115:
        /* <DEDUP_REMOVED lines=12> */
.L_x_39118:
[----:B------:R-:W-:Y:S02]  /*38c50*/  MOV R13, R154 ;  /* 0x0000009a000d7202 */ /* 0x000fe40000000f00 */
.L_x_39119:
[----:B------:R-:W-:Y:S05]  /*38c60*/  BSYNC B1 ;  /* 0x0000000000017941 */ /* 0x000fea0003800000 */
.L_x_39117:
        /* <DEDUP_REMOVED lines=16> */
.L_x_39123:
[----:B------:R-:W-:Y:S05]  /*38d70*/  BSYNC B2 ;  /* 0x0000000000027941 */ /* 0x000fea0003800000 */
.L_x_39122:
        /* <DEDUP_REMOVED lines=44> */
.L_x_39121:
[----:B------:R-:W-:Y:S05]  /*39040*/  BSYNC B1 ;  /* 0x0000000000017941 */ /* 0x000fea0003800000 */
.L_x_39120:
        /* <DEDUP_REMOVED lines=10> */
.L_x_39116:
        /* <DEDUP_REMOVED lines=12> */
.L_x_39125:
[----:B------:R-:W-:Y:S02]  /*391b0*/  IMAD.MOV.U32 R94, RZ, RZ, R154 ;  /* 0x000000ffff5e7224 */ /* 0x000fe400078e009a */
.L_x_39126:
[----:B------:R-:W-:Y:S05]  /*391c0*/  BSYNC B1 ;  /* 0x0000000000017941 */ /* 0x000fea0003800000 */
.L_x_39124:
        /* <DEDUP_REMOVED lines=16> */
.L_x_39130:
[----:B------:R-:W-:Y:S05]  /*392d0*/  BSYNC B2 ;  /* 0x0000000000027941 */ /* 0x000fea0003800000 */
.L_x_39129:
        /* <DEDUP_REMOVED lines=44> */
.L_x_39128:
[----:B------:R-:W-:Y:S05]  /*395a0*/  BSYNC B1 ;  /* 0x0000000000017941 */ /* 0x000fea0003800000 */
.L_x_39127:
        /* <DEDUP_REMOVED lines=14> */
.L_x_39131:
        /* <DEDUP_REMOVED lines=12> */
.L_x_39134:
[----:B------:R-:W-:Y:S02]  /*39750*/  IMAD.MOV.U32 R14, RZ, RZ, R154 ;  /* 0x000000ffff0e7224 */ /* 0x000fe400078e009a */
.L_x_39135:
[----:B------:R-:W-:Y:S05]  /*39760*/  BSYNC B1 ;  /* 0x0000000000017941 */ /* 0x000fea0003800000 */
.L_x_39133:
        /* <DEDUP_REMOVED lines=19> */
.L_x_39139:
[----:B------:R-:W-:Y:S05]  /*398a0*/  BSYNC B2 ;  /* 0x0000000000027941 */ /* 0x000fea0003800000 */
.L_x_39138:
        /* <DEDUP_REMOVED lines=44> */
.L_x_39137:
[----:B------:R-:W-:Y:S05]  /*39b70*/  BSYNC B1 ;  /* 0x0000000000017941 */ /* 0x000fea0003800000 */
.L_x_39136:
        /* <DEDUP_REMOVED lines=10> */
.L_x_39132:
[----:B------:R-:W-:Y:S01]  /*39c20*/  IMAD.WIDE.U32 R146, R140, R244, c[0x0][0x188] ;  /* 0x000062008c927625 */ /* 0x000fe200078e00f4 */
[----:B------:R-:W-:Y:S02]  /*39c30*/  F2FP.PACK_AB R95, R153, R151 ;  /* 0x00000097995f723e */ /* 0x000fe400000000ff */
[----:B------:R-:W-:Y:S02]  /*39c40*/  F2FP.PACK_AB R94, R150, R145 ;  /* 0x00000091965e723e */ /* 0x000fe400000000ff */
[----:B------:R-:W-:Y:S02]  /*39c50*/  F2FP.PACK_AB R93, R144, R143 ;  /* 0x0000008f905d723e */ /* 0x000fe400000000ff */
[----:B------:R-:W-:Y:S02]  /*39c60*/  F2FP.PACK_AB R92, R142, R141 ;  /* 0x0000008d8e5c723e */ /* 0x000fe400000000ff */
        /* <DEDUP_REMOVED lines=122> */
.L_x_39140:
[----:B0-----:R-:W-:-:S04]  /*3a410*/  FADD.FTZ R95, R103, R151 ;  /* 0x00000097675f7221 */ /* 0x001fc80000010000 */
[----:B------:R-:W-:Y:S01]  /*3a420*/  FADD.FTZ R95, R95, R153 ;  /* 0x000000995f5f7221 */ /* 0x000fe20000010000 */
[----:B------:R-:W-:Y:S05]  /*3a430*/  BRA.DIV ~URZ, `(.L_x_39141) ;  /* 0x000022327f007947 */ /* 0x000fea000b800000 */
[----:B------:R0:W1:Y:S02]  /*3a440*/  SHFL.BFLY PT, R94, R95, 0x1, 0x1f ;  /* 0x0c201f005f5e7f89 */ /* 0x00006400000e0000 */
.L_x_39145:
        /* <DEDUP_REMOVED lines=180> */
.L_x_39146:
[----:B------:R-:W-:Y:S01]  /*3af90*/  MOV R93, c[0x0][0x1e0] ;  /* 0x00007800005d7a02 */ /* 0x000fe20000000f00 */
[----:B-1----:R-:W-:Y:S01]  /*3afa0*/  FADD.FTZ R92, R94, R95 ;  /* 0x0000005f5e5c7221 */ /* 0x002fe20000010000 */
[----:B------:R-:W-:Y:S01]  /*3afb0*/  ISETP.NE.AND P0, PT, RZ, UR8, PT ;  /* 0x00000008ff007c0c */ /* 0x000fe2000bf05270 */
[----:B0-----:R-:W2:Y:S02]  /*3afc0*/  LDL R95, [R1+0x7c] ;  /* 0x00007c00015f7983 */ /* 0x001ea40000100800 */
[----:B------:R-:W-:Y:S02]  /*3afd0*/  FFMA.FTZ R92, R92, R93, c[0x0][0x228] ;  /* 0x00008a005c5c7623 */ /* 0x000fe4000001005d */
[C---:B------:R-:W-:Y:S01]  /*3afe0*/  FMUL.FTZ R93, R244.reuse, R244 ;  /* 0x000000f4f45d7220 */ /* 0x040fe20000410000 */
[----:B------:R-:W3:Y:S04]  /*3aff0*/  LDL R247, [R1+0x70] ;  /* 0x0000700001f77983 */ /* 0x000ee80000100800 */
[----:B------:R-:W-:Y:S01]  /*3b000*/  FSEL R93, R93, RZ, P0 ;  /* 0x000000ff5d5d7208 */ /* 0x000fe20000000000 */
[----:B------:R-:W4:Y:S01]  /*3b010*/  LDL R246, [R1+0x74] ;  /* 0x0000740001f67983 */ /* 0x000f220000100800 */
[----:B------:R-:W-:-:S03]  /*3b020*/  FSEL R146, R244, RZ, !P0 ;  /* 0x000000fff4927208 */ /* 0x000fc60004000000 */
[----:B------:R-:W-:Y:S01]  /*3b030*/  FADD.FTZ R92, R92, R93 ;  /* 0x0000005d5c5c7221 */ /* 0x000fe20000010000 */
[----:B------:R-:W5:Y:S03]  /*3b040*/  LDL R252, [R1+0x88] ;  /* 0x0000880001fc7983 */ /* 0x000f660000100800 */
[----:B------:R0:W1:Y:S01]  /*3b050*/  MUFU.RSQ R103, R92 ;  /* 0x0000005c00677308 */ /* 0x0000620000001400 */
[----:B------:R-:W3:Y:S04]  /*3b060*/  LDL R245, [R1+0x8c] ;  /* 0x00008c0001f57983 */ /* 0x000ee80000100800 */
[----:B------:R-:W3:Y:S01]  /*3b070*/  LDL R147, [R1+0x84] ;  /* 0x0000840001937983 */ /* 0x000ee20000100800 */
[----:B0-----:R-:W-:-:S03]  /*3b080*/  FADD.FTZ R92, -R146, R100 ;  /* 0x00000064925c7221 */ /* 0x001fc60000010100 */
[----:B------:R-:W3:Y:S04]  /*3b090*/  LDL R94, [R1+0x80] ;  /* 0x00008000015e7983 */ /* 0x000ee80000100800 */
[----:B------:R-:W3:Y:S01]  /*3b0a0*/  LDL R100, [R1+0x78] ;  /* 0x0000780001647983 */ /* 0x000ee20000100800 */
[C---:B------:R-:W-:Y:S02]  /*3b0b0*/  FADD.FTZ R93, -R146.reuse, R101 ;  /* 0x00000065925d7221 */ /* 0x040fe40000010100 */
[C---:B-1----:R-:W-:Y:S02]  /*3b0c0*/  FMUL.FTZ R92, R103.reuse, R92 ;  /* 0x0000005c675c7220 */ /* 0x042fe40000410000 */
[----:B------:R-:W-:Y:S02]  /*3b0d0*/  FMUL.FTZ R93, R103, R93 ;  /* 0x0000005d675d7220 */ /* 0x000fe40000410000 */
[----:B------:R-:W-:-:S02]  /*3b0e0*/  FADD.FTZ R50, -R146, R50 ;  /* 0x0000003292327221 */ /* 0x000fc40000010100 */
[C---:B------:R-:W-:Y:S02]  /*3b0f0*/  FADD.FTZ R51, -R146.reuse, R51 ;  /* 0x0000003392337221 */ /* 0x040fe40000010100 */
[C---:B------:R-:W-:Y:S02]  /*3b100*/  FMUL.FTZ R50, R103.reuse, R50 ;  /* 0x0000003267327220 */ /* 0x040fe40000410000 */
[C---:B------:R-:W-:Y:S02]  /*3b110*/  FMUL.FTZ R51, R103.reuse, R51 ;  /* 0x0000003367337220 */ /* 0x040fe40000410000 */
[C---:B------:R-:W-:Y:S02]  /*3b120*/  FADD.FTZ R48, -R146.reuse, R48 ;  /* 0x0000003092307221 */ /* 0x040fe40000010100 */
[----:B------:R-:W-:Y:S02]  /*3b130*/  FADD.FTZ R49, -R146, R49 ;  /* 0x0000003192317221 */ /* 0x000fe40000010100 */
[----:B------:R-:W-:-:S02]  /*3b140*/  FMUL.FTZ R48, R103, R48 ;  /* 0x0000003067307220 */ /* 0x000fc40000410000 */
[----:B------:R-:W-:Y:S02]  /*3b150*/  FMUL.FTZ R49, R103, R49 ;  /* 0x0000003167317220 */ /* 0x000fe40000410000 */
[----:B--2---:R-:W-:Y:S02]  /*3b160*/  FFMA.FTZ R93, R95, R93, R195 ;  /* 0x0000005d5f5d7223 */ /* 0x004fe400000100c3 */
[----:B-----5:R-:W-:Y:S02]  /*3b170*/  FFMA.FTZ R50, R252, R50, R198 ;  /* 0x00000032fc327223 */ /* 0x020fe400000100c6 */
[----:B------:R-:W2:Y:S01]  /*3b180*/  LDL R252, [R1+0x50] ;  /* 0x0000500001fc7983 */ /* 0x000ea20000100800 */
[----:B---3--:R-:W-:-:S05]  /*3b190*/  FFMA.FTZ R92, R100, R92, R194 ;  /* 0x0000005c645c7223 */ /* 0x008fca00000100c2 */
[----:B------:R-:W-:Y:S01]  /*3b1a0*/  F2FP.PACK_AB R95, R93, R92 ;  /* 0x0000005c5d5f723e */ /* 0x000fe200000000ff */
[C---:B------:R-:W-:Y:S02]  /*3b1b0*/  FADD.FTZ R92, -R146.reuse, R96 ;  /* 0x00000060925c7221 */ /* 0x040fe40000010100 */
[----:B------:R-:W-:Y:S02]  /*3b1c0*/  FADD.FTZ R93, -R146, R97 ;  /* 0x00000061925d7221 */ /* 0x000fe40000010100 */
[C---:B------:R-:W-:Y:S02]  /*3b1d0*/  FMUL.FTZ R92, R103.reuse, R92 ;  /* 0x0000005c675c7220 */ /* 0x040fe40000410000 */
[----:B------:R-:W-:Y:S02]  /*3b1e0*/  FMUL.FTZ R93, R103, R93 ;  /* 0x0000005d675d7220 */ /* 0x000fe40000410000 */
[----:B------:R-:W-:Y:S02]  /*3b1f0*/  FFMA.FTZ R92, R247, R92, R192 ;  /* 0x0000005cf75c7223 */ /* 0x000fe400000100c0 */
[----:B----4-:R-:W-:Y:S01]  /*3b200*/  FFMA.FTZ R93, R246, R93, R193 ;  /* 0x0000005df65d7223 */ /* 0x010fe200000100c1 */
[----:B------:R-:W3:Y:S01]  /*3b210*/  LDL R247, [R1+0x58] ;  /* 0x0000580001f77983 */ /* 0x000ee20000100800 */
[----:B------:R-:W-:-:S03]  /*3b220*/  FFMA.FTZ R51, R245, R51, R199 ;  /* 0x00000033f5337223 */ /* 0x000fc600000100c7 */
[----:B------:R-:W4:Y:S04]  /*3b230*/  LDL R246, [R1+0x5c] ;  /* 0x00005c0001f67983 */ /* 0x000f280000100800 */
[----:B------:R-:W4:Y:S01]  /*3b240*/  LDL R245, [R1+0x54] ;  /* 0x0000540001f57983 */ /* 0x000f220000100800 */
[----:B------:R-:W-:Y:S02]  /*3b250*/  FFMA.FTZ R48, R94, R48, R196 ;  /* 0x000000305e307223 */ /* 0x000fe400000100c4 */
[----:B------:R-:W-:Y:S02]  /*3b260*/  FFMA.FTZ R49, R147, R49, R197 ;  /* 0x0000003193317223 */ /* 0x000fe400000100c5 */
[----:B------:R-:W-:Y:S01]  /*3b270*/  IMAD.MOV.U32 R147, RZ, RZ, 0x4 ;  /* 0x00000004ff937424 */ /* 0x000fe200078e00ff */
[----:B------:R-:W-:-:S02]  /*3b280*/  F2FP.PACK_AB R94, R93, R92 ;  /* 0x0000005c5d5e723e */ /* 0x000fc400000000ff */
[----:B------:R-:W-:Y:S01]  /*3b290*/  F2FP.PACK_AB R92, R49, R48 ;  /* 0x00000030315c723e */ /* 0x000fe200000000ff */
[----:B------:R-:W-:-:S05]  /*3b2a0*/  @!P1 IMAD.WIDE R48, R0, R147, c[0x0][0x1a0] ;  /* 0x0000680000309625 */ /* 0x000fca00078e0293 */
[----:B------:R0:W-:Y:S02]  /*3b2b0*/  @!P1 STG.E [R48.64], R244 ;  /* 0x000000f430009986 */ /* 0x0001e4000c101906 */
[----:B0-----:R-:W-:Y:S01]  /*3b2c0*/  @!P1 IMAD.WIDE R48, R0, R147, c[0x0][0x1a8] ;  /* 0x00006a0000309625 */ /* 0x001fe200078e0293 */
[----:B------:R-:W-:Y:S01]  /*3b2d0*/  F2FP.PACK_AB R93, R51, R50 ;  /* 0x00000032335d723e */ /* 0x000fe200000000ff */
        /* <DEDUP_REMOVED lines=98> */
[C---:B------:R-:W-:Y:S02]  /*3b900*/  FMUL.FTZ R99, R103.reuse, R106 ;  /* 0x0000006a67637220 */ /* 0x040fe40000410000 */
[----:B--2---:R-:W-:Y:S02]  /*3b910*/  FFMA.FTZ R20, R252, R20, R188 ;  /* 0x00000014fc147223 */ /* 0x004fe400000100bc */
[C---:B------:R-:W-:Y:S01]  /*3b920*/  FMUL.FTZ R108, R103.reuse, R114 ;  /* 0x00000072676c7220 */ /* 0x040fe20000410000 */
[----:B------:R-:W2:Y:S01]  /*3b930*/  LDL R252, [R1+0x34] ;  /* 0x0000340001fc7983 */ /* 0x000ea20000100800 */
[C---:B------:R-:W-:Y:S02]  /*3b940*/  FMUL.FTZ R106, R103.reuse, R111 ;  /* 0x0000006f676a7220 */ /* 0x040fe40000410000 */
[C---:B------:R-:W-:Y:S02]  /*3b950*/  FMUL.FTZ R114, R103.reuse, R121 ;  /* 0x0000007967727220 */ /* 0x040fe40000410000 */
[----:B------:R-:W-:-:S02]  /*3b960*/  FMUL.FTZ R111, R103, R119 ;  /* 0x00000077676f7220 */ /* 0x000fc40000410000 */
[C---:B------:R-:W-:Y:S02]  /*3b970*/  FMUL.FTZ R121, R103.reuse, R125 ;  /* 0x0000007d67797220 */ /* 0x040fe40000410000 */
[C---:B------:R-:W-:Y:S02]  /*3b980*/  FMUL.FTZ R119, R103.reuse, R124 ;  /* 0x0000007c67777220 */ /* 0x040fe40000410000 */
[C---:B------:R-:W-:Y:S02]  /*3b990*/  FMUL.FTZ R125, R103.reuse, R132 ;  /* 0x00000084677d7220 */ /* 0x040fe40000410000 */
[----:B------:R-:W-:Y:S01]  /*3b9a0*/  FMUL.FTZ R124, R103, R130 ;  /* 0x00000082677c7220 */ /* 0x000fe20000410000 */
[----:B------:R-:W2:Y:S04]  /*3b9b0*/  LDL R132, [R1+0x68] ;  /* 0x0000680001847983 */ /* 0x000ea80000100800 */
[----:B------:R-:W5:Y:S01]  /*3b9c0*/  LDL R130, [R1+0x6c] ;  /* 0x00006c0001827983 */ /* 0x000f620000100800 */
[----:B---3--:R-:W-:-:S02]  /*3b9d0*/  FFMA.FTZ R31, R247, R137, R190 ;  /* 0x00000089f71f7223 */ /* 0x008fc400000100be */
[----:B----4-:R-:W-:Y:S01]  /*3b9e0*/  FFMA.FTZ R30, R246, R138, R191 ;  /* 0x0000008af61e7223 */ /* 0x010fe200000100bf */
[----:B------:R-:W3:Y:S01]  /*3b9f0*/  LDL R247, [R1+0x4c] ;  /* 0x00004c0001f77983 */ /* 0x000ee20000100800 */
[----:B------:R-:W-:-:S03]  /*3ba00*/  FFMA.FTZ R129, R245, R136, R189 ;  /* 0x00000088f5817223 */ /* 0x000fc600000100bd */
[----:B------:R-:W-:Y:S01]  /*3ba10*/  F2FP.PACK_AB R31, R30, R31 ;  /* 0x0000001f1e1f723e */ /* 0x000fe200000000ff */
[----:B------:R-:W-:Y:S01]  /*3ba20*/  FADD.FTZ R27, -R146, R27 ;  /* 0x0000001b921b7221 */ /* 0x000fe20000010100 */
[----:B------:R-:W4:Y:S01]  /*3ba30*/  LDL R136, [R1+0x30] ;  /* 0x0000300001887983 */ /* 0x000f220000100800 */
[----:B------:R-:W-:-:S03]  /*3ba40*/  F2FP.PACK_AB R30, R129, R20 ;  /* 0x00000014811e723e */ /* 0x000fc600000000ff */
[----:B------:R-:W3:Y:S01]  /*3ba50*/  LDL R20, [R1+0x64] ;  /* 0x0000640001147983 */ /* 0x000ee20000100800 */
        /* <DEDUP_REMOVED lines=62> */
[----:B--2---:R-:W-:-:S03]  /*3be40*/  FFMA.FTZ R18, R132, R18, R202 ;  /* 0x0000001284127223 */ /* 0x004fc600000100ca */
[----:B------:R-:W2:Y:S01]  /*3be50*/  LDL R132, [R1+0xc] ;  /* 0x00000c0001847983 */ /* 0x000ea20000100800 */
[----:B---3--:R-:W-:Y:S02]  /*3be60*/  FFMA.FTZ R17, R20, R17, R201 ;  /* 0x0000001114117223 */ /* 0x008fe400000100c9 */
[----:B-----5:R-:W-:Y:S02]  /*3be70*/  FFMA.FTZ R20, R130, R19, R203 ;  /* 0x0000001382147223 */ /* 0x020fe400000100cb */
[----:B------:R-:W3:Y:S01]  /*3be80*/  LDL R130, [R1+0x4] ;  /* 0x0000040001827983 */ /* 0x000ee20000100800 */
[----:B------:R-:W-:Y:S02]  /*3be90*/  FFMA.FTZ R16, R147, R16, R200 ;  /* 0x0000001093107223 */ /* 0x000fe400000100c8 */
[----:B----4-:R-:W-:Y:S02]  /*3bea0*/  FFMA.FTZ R19, R129, R28, R178 ;  /* 0x0000001c81137223 */ /* 0x010fe400000100b2 */
[----:B------:R-:W-:Y:S01]  /*3beb0*/  FFMA.FTZ R22, R246, R22, R181 ;  /* 0x00000016f6167223 */ /* 0x000fe200000100b5 */
[----:B------:R-:W-:Y:S01]  /*3bec0*/  F2FP.PACK_AB R28, R17, R16 ;  /* 0x00000010111c723e */ /* 0x000fe200000000ff */
        /* <DEDUP_REMOVED lines=18> */
[----:B------:R-:W-:Y:S01]  /*3bff0*/  F2FP.PACK_AB R29, R20, R18 ;  /* 0x00000012141d723e */ /* 0x000fe200000000ff */
[----:B------:R-:W-:Y:S02]  /*3c000*/  FFMA.FTZ R18, R136, R26, R176 ;  /* 0x0000001a88127223 */ /* 0x000fe400000100b0 */
[----:B------:R-:W-:Y:S02]  /*3c010*/  FFMA.FTZ R16, R134, R21, R180 ;  /* 0x0000001586107223 */ /* 0x000fe400000100b4 */
[----:B------:R-:W-:-:S02]  /*3c020*/  FFMA.FTZ R20, R252, R139, R177 ;  /* 0x0000008bfc147223 */ /* 0x000fc400000100b1 */
[----:B------:R-:W-:Y:S01]  /*3c030*/  FFMA.FTZ R21, R247, R25, R183 ;  /* 0x00000019f7157223 */ /* 0x000fe200000100b7 */
[----:B------:R-:W-:Y:S01]  /*3c040*/  F2FP.PACK_AB R16, R22, R16 ;  /* 0x000000101610723e */ /* 0x000fe200000000ff */
[----:B------:R-:W-:Y:S01]  /*3c050*/  FFMA.FTZ R22, R244, R38, R172 ;  /* 0x00000026f4167223 */ /* 0x000fe200000100ac */
[----:B------:R-:W-:Y:S01]  /*3c060*/  F2FP.PACK_AB R18, R20, R18 ;  /* 0x000000121412723e */ /* 0x000fe200000000ff */
        /* <DEDUP_REMOVED lines=23> */
[----:B------:R-:W-:Y:S02]  /*3c1e0*/  FFMA.FTZ R32, R238, R95, R158 ;  /* 0x0000005fee207223 */ /* 0x000fe4000001009e */
[----:B------:R-:W-:Y:S01]  /*3c1f0*/  FFMA.FTZ R34, R239, R98, R159 ;  /* 0x00000062ef227223 */ /* 0x000fe2000001009f */
[----:B------:R-:W-:Y:S02]  /*3c200*/  F2FP.PACK_AB R46, R35, R27 ;  /* 0x0000001b232e723e */ /* 0x000fe400000000ff */
[----:B------:R-:W-:Y:S02]  /*3c210*/  F2FP.PACK_AB R19, R129, R19 ;  /* 0x000000138113723e */ /* 0x000fe400000000ff */
[----:B------:R-:W-:Y:S01]  /*3c220*/  F2FP.PACK_AB R47, R34, R32 ;  /* 0x00000020222f723e */ /* 0x000fe200000000ff */
[----:B--2---:R-:W-:Y:S02]  /*3c230*/  FFMA.FTZ R36, R132, R43, R167 ;  /* 0x0000002b84247223 */ /* 0x004fe400000100a7 */
[----:B------:R-:W-:-:S04]  /*3c240*/  IMAD.MOV.U32 R43, RZ, RZ, 0x10 ;  /* 0x00000010ff2b7424 */ /* 0x000fc800078e00ff */
[----:B------:R-:W-:-:S04]  /*3c250*/  IMAD.WIDE.U32 R32, R33, R43, c[0x0][0x208] ;  /* 0x0000820021207625 */ /* 0x000fc800078e002b */
[----:B---3--:R-:W-:Y:S01]  /*3c260*/  FFMA.FTZ R40, R130, R37, R165 ;  /* 0x0000002582287223 */ /* 0x008fe200000100a5 */
[----:B------:R-:W-:Y:S01]  /*3c270*/  F2FP.PACK_AB R37, R36, R26 ;  /* 0x0000001a2425723e */ /* 0x000fe200000000ff */
[----:B------:R-:W-:-:S03]  /*3c280*/  FFMA.FTZ R26, R242, R48, R170 ;  /* 0x00000030f21a7223 */ /* 0x000fc600000100aa */
[----:B------:R-:W-:Y:S01]  /*3c290*/  F2FP.PACK_AB R36, R40, R25 ;  /* 0x000000192824723e */ /* 0x000fe200000000ff */
[----:B------:R-:W-:Y:S02]  /*3c2a0*/  FFMA.FTZ R40, R243, R49, R171 ;  /* 0x00000031f3287223 */ /* 0x000fe400000100ab */
[----:B------:R-:W-:-:S03]  /*3c2b0*/  FFMA.FTZ R25, R240, R45, R168 ;  /* 0x0000002df0197223 */ /* 0x000fc600000100a8 */
[----:B------:R-:W-:Y:S01]  /*3c2c0*/  F2FP.PACK_AB R45, R40, R26 ;  /* 0x0000001a282d723e */ /* 0x000fe200000000ff */
[----:B------:R-:W-:Y:S01]  /*3c2d0*/  IMAD.WIDE.U32 R26, R15, R43, c[0x0][0x208] ;  /* 0x000082000f1a7625 */ /* 0x000fe200078e002b */
[----:B------:R-:W-:-:S03]  /*3c2e0*/  F2FP.PACK_AB R44, R41, R25 ;  /* 0x00000019292c723e */ /* 0x000fc600000000ff */
        /* <DEDUP_REMOVED lines=28> */
[----:B------:R-:W-:Y:S01]  /*3c4b0*/  F2FP.PACK_AB R19, R101, R100 ;  /* 0x000000646513723e */ /* 0x000fe200000000ff */
[----:B------:R-:W-:Y:S01]  /*3c4c0*/  IMAD.WIDE.U32 R40, R104, R43, c[0x0][0x208] ;  /* 0x0000820068287625 */ /* 0x000fe200078e002b */
[----:B------:R-:W-:-:S02]  /*3c4d0*/  F2FP.PACK_AB R17, R17, R94 ;  /* 0x0000005e1111723e */ /* 0x000fc400000000ff */
[----:B0-----:R-:W-:Y:S01]  /*3c4e0*/  LEA R36, P0, R140, c[0x0][0x208], 0x4 ;  /* 0x000082008c247a11 */ /* 0x001fe200078020ff */
[-C--:B------:R-:W-:Y:S01]  /*3c4f0*/  IMAD.WIDE.U32 R32, R113, R43.reuse, c[0x0][0x208] ;  /* 0x0000820071207625 */ /* 0x080fe200078e002b */
[----:B------:R-:W-:Y:S02]  /*3c500*/  F2FP.PACK_AB R16, R93, R92 ;  /* 0x0000005c5d10723e */ /* 0x000fe400000000ff */
[----:B------:R-:W-:Y:S01]  /*3c510*/  F2FP.PACK_AB R22, R109, R22 ;  /* 0x000000166d16723e */ /* 0x000fe200000000ff */
[----:B------:R-:W-:Y:S01]  /*3c520*/  IMAD.WIDE.U32 R122, R122, R43, c[0x0][0x208] ;  /* 0x000082007a7a7625 */ /* 0x000fe200078e002b */
[----:B------:R-:W-:Y:S02]  /*3c530*/  F2FP.PACK_AB R20, R105, R20 ;  /* 0x000000146914723e */ /* 0x000fe400000000ff */
        /* <DEDUP_REMOVED lines=8> */
[----:B------:R-:W-:Y:S02]  /*3c5c0*/  LEA.HI.X R37, R140, c[0x0][0x20c], RZ, 0x4, P0 ;  /* 0x000083008c257a11 */ /* 0x000fe400000f24ff */
[----:B------:R-:W-:Y:S01]  /*3c5d0*/  F2FP.PACK_AB R28, R15, R28 ;  /* 0x0000001c0f1c723e */ /* 0x000fe200000000ff */
[----:B------:R0:W-:Y:S04]  /*3c5e0*/  STG.E.128 [R32.64], R16 ;  /* 0x0000001020007986 */ /* 0x0001e8000c101d06 */
[----:B------:R0:W-:Y:S04]  /*3c5f0*/  STG.E.128 [R122.64], R20 ;  /* 0x000000147a007986 */ /* 0x0001e8000c101d06 */
[----:B------:R0:W-:Y:S04]  /*3c600*/  STG.E.128 [R34.64], R24 ;  /* 0x0000001822007986 */ /* 0x0001e8000c101d06 */
[----:B------:R0:W-:Y:S01]  /*3c610*/  STG.E.128 [R36.64], R28 ;  /* 0x0000001c24007986 */ /* 0x0001e2000c101d06 */
[----:B------:R-:W-:-:S13]  /*3c620*/  ISETP.GE.AND P0, PT, R0, c[0x0][0x164], PT ;  /* 0x0000590000007a0c */ /* 0x000fda0003f06270 */
[----:B0-----:R-:W-:Y:S01]  /*3c630*/  @P0 CALL.REL.NOINC `(.L_x_39143) ;  /* 0x0000001000000944 */ /* 0x001fe20003c00000 */
[----:B------:R-:W-:Y:S05]  /*3c640*/  BRA `(.L_x_39144) ;  /* 0xfffc465000007947 */ /* 0x000fea000383ffff */
.L_x_39143:
[----:B------:R-:W-:Y:S05]  /*3c650*/  BSYNC B0 ;  /* 0x0000000000007941 */ /* 0x000fea0003800000 */
.L_x_37850:
[----:B------:R-:W-:Y:S05]  /*3c660*/  EXIT ;  /* 0x000000000000794d */ /* 0x000fea0003800000 */
.L_x_39141:
[----:B------:R-:W-:Y:S01]  /*3c670*/  IMAD.MOV.U32 R94, RZ, RZ, 0x1 ;  /* 0x00000001ff5e7424 */ /* 0x000fe200078e00ff */
[----:B------:R-:W-:Y:S01]  /*3c680*/  MOV R93, 0xffffffff ;  /* 0xffffffff005d7802 */ /* 0x000fe20000000f00 */
[----:B------:R-:W-:Y:S01]  /*3c690*/  IMAD.MOV.U32 R103, RZ, RZ, 0x1f ;  /* 0x0000001fff677424 */ /* 0x000fe200078e00ff */
[----:B------:R-:W-:Y:S02]  /*3c6a0*/  MOV R92, 0x3c6c0 ;  /* 0x0003c6c0005c7802 */ /* 0x000fe40000000f00 */
[----:B------:R-:W-:Y:S05]  /*3c6b0*/  CALL.REL.NOINC `($__internal_47_$__cuda_sm70_shflsync_bfly_p) ;  /* 0x00000d8000007944 */ /* 0x000fea0003c00000 */
[----:B-1----:R-:W-:Y:S05]  /*3c6c0*/  BRA `(.L_x_39145) ;  /* 0xffffdd8000007947 */ /* 0x002fea000383ffff */
.L_x_39142:
[----:B------:R-:W-:Y:S01]  /*3c6d0*/  IMAD.MOV.U32 R94, RZ, RZ, 0x2 ;  /* 0x00000002ff5e7424 */ /* 0x000fe200078e00ff */
[----:B------:R-:W-:Y:S01]  /*3c6e0*/  MOV R92, 0x3c720 ;  /* 0x0003c720005c7802 */ /* 0x000fe20000000f00 */
[----:B------:R-:W-:Y:S02]  /*3c6f0*/  IMAD.MOV.U32 R103, RZ, RZ, 0x1f ;  /* 0x0000001fff677424 */ /* 0x000fe400078e00ff */
[----:B------:R-:W-:Y:S02]  /*3c700*/  IMAD.MOV.U32 R93, RZ, RZ, -0x1 ;  /* 0xffffffffff5d7424 */ /* 0x000fe400078e00ff */
[----:B------:R-:W-:Y:S05]  /*3c710*/  CALL.REL.NOINC `($__internal_47_$__cuda_sm70_shflsync_bfly_p) ;  /* 0x00000d2000007944 */ /* 0x000fea0003c00000 */
[----:B-1----:R-:W-:Y:S01]  /*3c720*/  FADD.FTZ R95, R95, R94 ;  /* 0x0000005e5f5f7221 */ /* 0x002fe20000010000 */
[----:B------:R-:W-:Y:S01]  /*3c730*/  MOV R93, 0xffffffff ;  /* 0xffffffff005d7802 */ /* 0x000fe20000000f00 */
[----:B------:R-:W-:Y:S01]  /*3c740*/  IMAD.MOV.U32 R94, RZ, RZ, 0x4 ;  /* 0x00000004ff5e7424 */ /* 0x000fe200078e00ff */
[----:B------:R-:W-:Y:S01]  /*3c750*/  MOV R92, 0x3c780 ;  /* 0x0003c780005c7802 */ /* 0x000fe20000000f00 */
[----:B------:R-:W-:-:S02]  /*3c760*/  IMAD.MOV.U32 R103, RZ, RZ, 0x1f ;  /* 0x0000001fff677424 */ /* 0x000fc400078e00ff */
[----:B------:R-:W-:Y:S05]  /*3c770*/  CALL.REL.NOINC `($__internal_47_$__cuda_sm70_shflsync_bfly_p) ;  /* 0x00000cc000007944 */ /* 0x000fea0003c00000 */
[----:B-1----:R-:W-:Y:S01]  /*3c780*/  FADD.FTZ R95, R95, R94 ;  /* 0x0000005e5f5f7221 */ /* 0x002fe20000010000 */
[----:B------:R-:W-:Y:S01]  /*3c790*/  MOV R92, 0x3c7e0 ;  /* 0x0003c7e0005c7802 */ /* 0x000fe20000000f00 */
[----:B------:R-:W-:-:S02]  /*3c7a0*/  IMAD.MOV.U32 R94, RZ, RZ, 0x8 ;  /* 0x00000008ff5e7424 */ /* 0x000fc400078e00ff */
[----:B------:R-:W-:Y:S02]  /*3c7b0*/  IMAD.MOV.U32 R103, RZ, RZ, 0x1f ;  /* 0x0000001fff677424 */ /* 0x000fe400078e00ff */
[----:B------:R-:W-:Y:S02]  /*3c7c0*/  IMAD.MOV.U32 R93, RZ, RZ, -0x1 ;  /* 0xffffffffff5d7424 */ /* 0x000fe400078e00ff */
[----:B------:R-:W-:Y:S05]  /*3c7d0*/  CALL.REL.NOINC `($__internal_47_$__cuda_sm70_shflsync_bfly_p) ;  /* 0x00000c6000007944 */ /* 0x000fea0003c00000 */
[----:B-1----:R-:W-:Y:S01]  /*3c7e0*/  FADD.FTZ R95, R95, R94 ;  /* 0x0000005e5f5f7221 */ /* 0x002fe20000010000 */
[----:B------:R-:W-:Y:S01]  /*3c7f0*/  MOV R93, 0xffffffff ;  /* 0xffffffff005d7802 */ /* 0x000fe20000000f00 */
[----:B------:R-:W-:Y:S01]  /*3c800*/  IMAD.MOV.U32 R94, RZ, RZ, 0x10 ;  /* 0x00000010ff5e7424 */ /* 0x000fe200078e00ff */
[----:B------:R-:W-:Y:S01]  /*3c810*/  MOV R92, 0x3c840 ;  /* 0x0003c840005c7802 */ /* 0x000fe20000000f00 */
[----:B------:R-:W-:Y:S02]  /*3c820*/  IMAD.MOV.U32 R103, RZ, RZ, 0x1f ;  /* 0x0000001fff677424 */ /* 0x000fe400078e00ff */
[----:B------:R-:W-:Y:S05]  /*3c830*/  CALL.REL.NOINC `($__internal_47_$__cuda_sm70_shflsync_bfly_p) ;  /* 0x00000c0000007944 */ /* 0x000fea0003c00000 */
[----:B-1----:R-:W-:Y:S02]  /*3c840*/  FADD.FTZ R94, R95, R94 ;  /* 0x0000005e5f5e7221 */ /* 0x002fe40000010000 */
[----:B------:R-:W-:Y:S02]  /*3c850*/  IMAD.MOV.U32 R103, RZ, RZ, 0x1f ;  /* 0x0000001fff677424 */ /* 0x000fe400078e00ff */
[----:B------:R-:W-:-:S02]  /*3c860*/  FMUL.FTZ R244, R94, c[0x0][0x1e0] ;  /* 0x000078005ef47a20 */ /* 0x000fc40000410000 */
[----:B------:R-:W-:Y:S02]  /*3c870*/  IMAD.MOV.U32 R94, RZ, RZ, 0x1 ;  /* 0x00000001ff5e7424 */ /* 0x000fe400078e00ff */
[C---:B------:R-:W-:Y:S02]  /*3c880*/  FADD.FTZ R92, -R244.reuse, R48 ;  /* 0x00000030f45c7221 */ /* 0x040fe40000010100 */
[----:B------:R-:W-:Y:S02]  /*3c890*/  FADD.FTZ R93, -R244, R49 ;  /* 0x00000031f45d7221 */ /* 0x000fe40000010100 */
[----:B------:R-:W-:Y:S02]  /*3c8a0*/  FFMA.FTZ R92, R92, R92, RZ ;  /* 0x0000005c5c5c7223 */ /* 0x000fe400000100ff */
[----:B------:R-:W-:Y:S02]  /*3c8b0*/  FADD.FTZ R95, -R244, R153 ;  /* 0x00000099f45f7221 */ /* 0x000fe40000010100 */
        /* <DEDUP_REMOVED lines=158> */
[----:B------:R-:W-:Y:S05]  /*3d2a0*/  CALL.REL.NOINC `($__internal_47_$__cuda_sm70_shflsync_bfly_p) ;  /* 0x0000019000007944 */ /* 0x000fea0003c00000 */
[----:B-1----:R-:W-:Y:S01]  /*3d2b0*/  FADD.FTZ R95, R95, R94 ;  /* 0x0000005e5f5f7221 */ /* 0x002fe20000010000 */
[----:B------:R-:W-:Y:S01]  /*3d2c0*/  MOV R93, 0xffffffff ;  /* 0xffffffff005d7802 */ /* 0x000fe20000000f00 */
[----:B------:R-:W-:Y:S01]  /*3d2d0*/  IMAD.MOV.U32 R94, RZ, RZ, 0x2 ;  /* 0x00000002ff5e7424 */ /* 0x000fe200078e00ff */
[----:B------:R-:W-:Y:S01]  /*3d2e0*/  MOV R92, 0x3d310 ;  /* 0x0003d310005c7802 */ /* 0x000fe20000000f00 */
[----:B------:R-:W-:Y:S02]  /*3d2f0*/  IMAD.MOV.U32 R103, RZ, RZ, 0x1f ;  /* 0x0000001fff677424 */ /* 0x000fe400078e00ff */
        /* <DEDUP_REMOVED lines=15> */
[----:B------:R-:W-:Y:S02]  /*3d3f0*/  IMAD.MOV.U32 R94, RZ, RZ, 0x10 ;  /* 0x00000010ff5e7424 */ /* 0x000fe400078e00ff */
[----:B------:R-:W-:-:S02]  /*3d400*/  IMAD.MOV.U32 R103, RZ, RZ, 0x1f ;  /* 0x0000001fff677424 */ /* 0x000fc400078e00ff */
[----:B------:R-:W-:Y:S02]  /*3d410*/  IMAD.MOV.U32 R93, RZ, RZ, -0x1 ;  /* 0xffffffffff5d7424 */ /* 0x000fe400078e00ff */
[----:B------:R-:W-:Y:S05]  /*3d420*/  CALL.REL.NOINC `($__internal_47_$__cuda_sm70_shflsync_bfly_p) ;  /* 0x0000001000007944 */ /* 0x000fea0003c00000 */
[----:B-1----:R-:W-:Y:S05]  /*3d430*/  BRA `(.L_x_39146) ;  /* 0xffffdb5000007947 */ /* 0x002fea000383ffff */
        .weak           $__internal_47_$__cuda_sm70_shflsync_bfly_p
        .type           $__internal_47_$__cuda_sm70_shflsync_bfly_p,@function
        .size           $__internal_47_$__cuda_sm70_shflsync_bfly_p,(.L_x_65427 - $__internal_47_$__cuda_sm70_shflsync_bfly_p)
$__internal_47_$__cuda_sm70_shflsync_bfly_p:
[----:B------:R-:W-:Y:S04]  /*3d440*/  WARPSYNC R93 ;  /* 0x0000005d00007348 */ /* 0x000fe80003800000 */
[----:B------:R0:W1:Y:S02]  /*3d450*/  SHFL.BFLY PT, R94, R95, R94, R103 ;  /* 0x0c00005e5f5e7389 */ /* 0x00006400000e0067 */
[----:B0-----:R-:W-:-:S04]  /*3d460*/  IMAD.MOV.U32 R93, RZ, RZ, 0x0 ;  /* 0x00000000ff5d7424 */ /* 0x001fc800078e00ff */
[----:B------:R-:W-:Y:S05]  /*3d470*/  RET.REL.NODEC R92 `(_ZN10layer_norm31ln_parallel_residual_fwd_kernelINS_13Kernel_traitsIf6__halfS2_S2_fjLj2560ELj1ELj4ELj1ELj16ENS_18Kernel_traits_baseILj2560EfS2_S2_S2_fjLj128EEEEELb1ELb1ELb1EEEvNS_9FwdParamsE) ;  /* 0xfffc2b805c007950 */ /* 0x000fea0003c3ffff */
.L_x_39147:
        /* <DEDUP_REMOVED lines=16> */
.L_x_65427:


//--------------------- .text._ZN10layer_norm31ln_parallel_residual_fwd_kernelINS_13Kernel_traitsI6__halfS2_fS2_fjLj2560ELj1ELj4ELj1ELj16ENS_18Kernel_traits_baseILj2560ES2_S2_fS2_fjLj128EEEEELb0ELb0ELb0EEEvNS_9FwdParamsE --------------------------
	.section	.text._ZN10layer_norm31ln_parallel_residual_fwd_kernelINS_13Kernel_traitsI6__halfS2_fS2_fjLj2560ELj1ELj4ELj1ELj16ENS_18Kernel_traits_baseILj2560ES2_S2_fS2_fjLj128EEEEELb0ELb0ELb0EEEvNS_9FwdParamsE,"ax",@progbits
	.sectioninfo	@"SHI_REGISTERS=168"
	.align	128
        .global         _ZN10layer_norm31ln_parallel_residual_fwd_kernelINS_13Kernel_traitsI6__halfS2_fS2_fjLj2560ELj1ELj4ELj1ELj16ENS_18Kernel_traits_baseILj2560ES2_S2_fS2_fjLj128EEEEELb0ELb0ELb0EEEvNS_9FwdParamsE
        .type           _ZN10layer_norm31ln_parallel_residual_fwd_kernelINS_13Kernel_traitsI6__halfS2_fS2_fjLj2560ELj1ELj4ELj1ELj16ENS_18Kernel_traits_baseILj2560ES2_S2_fS2_fjLj128EEEEELb0ELb0ELb0EEEvNS_9FwdParamsE,@function
        .size           _ZN10layer_norm31ln_parallel_residual_fwd_kernelINS_13Kernel_traitsI6__halfS2_fS2_fjLj2560ELj1ELj4ELj1ELj16ENS_18Kernel_traits_baseILj2560ES2_S2_fS2_fjLj128EEEEELb0ELb0ELb0EEEvNS_9FwdParamsE,(.L_x_65428 - _ZN10layer_norm31ln_parallel_residual_fwd_kernelINS_13Kernel_traitsI6__halfS2_fS2_fjLj2560ELj1ELj4ELj1ELj16ENS_18Kernel_traits_baseILj2560ES2_S2_fS2_fjLj128EEEEELb0ELb0ELb0EEEvNS_9FwdParamsE)
        .other          _ZN10layer_norm31ln_parallel_residual_fwd_kernelINS_13Kernel_traitsI6__halfS2_fS2_fjLj2560ELj1ELj4ELj1ELj16ENS_18Kernel_traits_baseILj2560ES2_S2_fS2_fjLj128EEEEELb0ELb0ELb0EEEvNS_9FwdParamsE,@"STO_CUDA_ENTRY STV_DEFAULT"
_ZN10layer_norm31ln_parallel_residual_fwd_kernelINS_13Kernel_traitsI6__halfS2_fS2_fjLj2560ELj1ELj4ELj1ELj16ENS_18Kernel_traits_baseILj2560ES2_S2_fS2_fjLj128EEEEELb0ELb0ELb0EEEvNS_9FwdParamsE:
.text._ZN10layer_norm31ln_parallel_residual_fwd_kernelINS_13Kernel_traitsI6__halfS2_fS2_fjLj2560ELj1ELj4ELj1ELj16ENS_18Kernel_traits_baseILj2560ES2_S2_fS2_fjLj128EEEEELb0ELb0ELb0EEEvNS_9FwdParamsE:
        /* <DEDUP_REMOVED lines=46> */
.L_x_39149:
[----:B-1----:R-:W-:Y:S05]  /*02e0*/  BSYNC B0 ;  /* 0x0000000000007941 */ /* 0x002fea0003800000 */
.L_x_39148:
        /* <DEDUP_REMOVED lines=25> */
.L_x_39151:
[----:B------:R-:W-:Y:S05]  /*0480*/  BSYNC B0 ;  /* 0x0000000000007941 */ /* 0x000fea0003800000 */
.L_x_39150:
        /* <DEDUP_REMOVED lines=25> */
.L_x_39153:
[----:B------:R-:W-:Y:S05]  /*0620*/  BSYNC B0 ;  /* 0x0000000000007941 */ /* 0x000fea0003800000 */
.L_x_39152:
        /* <DEDUP_REMOVED lines=25> */
.L_x_39155:
[----:B------:R-:W-:Y:S05]  /*07c0*/  BSYNC B0 ;  /* 0x0000000000007941 */ /* 0x000fea0003800000 */
.L_x_39154:
        /* <DEDUP_REMOVED lines=28> */
.L_x_39157:
[----:B0-----:R-:W-:Y:S05]  /*0990*/  BSYNC B0 ;  /* 0x0000000000007941 */ /* 0x001fea0003800000 */
.L_x_39156:
        /* <DEDUP_REMOVED lines=28> */
.L_x_39159:
[----:B0-----:R-:W-:Y:S05]  /*0b60*/  BSYNC B0 ;  /* 0x0000000000007941 */ /* 0x001fea0003800000 */
.L_x_39158:
        /* <DEDUP_REMOVED lines=30> */
.L_x_39161:
[----:B-1----:R-:W-:Y:S05]  /*0d50*/  BSYNC B0 ;  /* 0x0000000000007941 */ /* 0x002fea0003800000 */
.L_x_39160:
        /* <DEDUP_REMOVED lines=28> */
.L_x_39163:
[----:B-1----:R-:W-:Y:S05]  /*0f20*/  BSYNC B0 ;  /* 0x0000000000007941 */ /* 0x002fea0003800000 */
.L_x_39162:
        /* <DEDUP_REMOVED lines=28> */
.L_x_39165:
[----:B-1----:R-:W-:Y:S05]  /*10f0*/  BSYNC B0 ;  /* 0x0000000000007941 */ /* 0x002fea0003800000 */
.L_x_39164:
        /* <DEDUP_REMOVED lines=27> */
.L_x_39167:
[----:B------:R-:W-:Y:S05]  /*12b0*/  BSYNC B0 ;  /* 0x0000000000007941 */ /* 0x000fea0003800000 */
.L_x_39166:
[----:B------:R-:W-:-:S13]  /*12c0*/  ISETP.GE.AND P1, PT, R164, c[0x0][0x164], PT ;  /* 0x00005900a4007a0c */ /* 0x000fda0003f26270 */
[----:B------:R-:W-:Y:S05]  /*12d0*/  @P1 EXIT ;  /* 0x000000000000194d */ /* 0x000fea0003800000 */
[--C-:B-----5:R-:W-:Y:S01]  /*12e0*/  HADD2.F32 R3, -RZ, R56.reuse.H0_H0 ;  /* 0x20000038ff037230 */ /* 0x120fe20000004100 */
[----:B------:R-:W-:Y:S01]  /*12f0*/  ULDC.U8 UR6, c[0x0][0x1f0] ;  /* 0x00007c0000067ab9 */ /* 0x000fe20000000000 */
[----:B------:R-:W-:Y:S02]  /*1300*/  HADD2.F32 R56, -RZ, R56.H1_H1 ;  /* 0x30000038ff387230 */ /* 0x000fe40000004100 */
[--C-:B------:R-:W-:Y:S01]  /*1310*/  HADD2.F32 R165, -RZ, R57.reuse.H0_H0 ;  /* 0x20000039ffa57230 */ /* 0x100fe20000004100 */
[----:B------:R0:W-:Y:S04]  /*1320*/  STL [R1+0x420], R3 ;  /* 0x0004200301007387 */ /* 0x0001e80000100800 */
[----:B------:R1:W-:Y:S04]  /*1330*/  STL [R1+0x41c], R56 ;  /* 0x00041c3801007387 */ /* 0x0003e80000100800 */
[----:B------:R-:W-:Y:S01]  /*1340*/  STL [R1+0x418], R165 ;  /* 0x000418a501007387 */ /* 0x000fe20000100800 */
[----:B0-----:R-:W-:-:S02]  /*1350*/  HADD2.F32 R3, -RZ, R57.H1_H1 ;  /* 0x30000039ff037230 */ /* 0x001fc40000004100 */
        /* <DEDUP_REMOVED lines=24> */
[----:B-1----:R-:W-:-:S03]  /*14e0*/  HADD2.F32 R56, -RZ, R52.H0_H0 ;  /* 0x20000034ff387230 */ /* 0x002fc60000004100 */
[----:B------:R0:W-:Y:S01]  /*14f0*/  STL [R1+0x3e0], R3 ;  /* 0x0003e00301007387 */ /* 0x0001e20000100800 */
[----:B------:R-:W-:-:S03]  /*1500*/  HADD2.F32 R52, -RZ, R52.H1_H1 ;  /* 0x30000034ff347230 */ /* 0x000fc60000004100 */
[----:B------:R-:W-:Y:S04]  /*1510*/  STL [R1+0x3e4], R56 ;  /* 0x0003e43801007387 */ /* 0x000fe80000100800 */
[----:B------:R1:W-:Y:S01]  /*1520*/  STL [R1+0x3dc], R52 ;  /* 0x0003dc3401007387 */ /* 0x0003e20000100800 */
[--C-:B0-----:R-:W-:Y:S02]  /*1530*/  HADD2.F32 R3, -RZ, R53.reuse.H0_H0 ;  /* 0x20000035ff037230 */ /* 0x101fe40000004100 */
[----:B------:R-:W-:-:S03]  /*1540*/  HADD2.F32 R53, -RZ, R53.H1_H1 ;  /* 0x30000035ff357230 */ /* 0x000fc60000004100 */
[----:B------:R0:W-:Y:S01]  /*1550*/  STL [R1+0x3d8], R3 ;  /* 0x0003d80301007387 */ /* 0x0001e20000100800 */
[----:B-1----:R-:W-:-:S03]  /*1560*/  HADD2.F32 R52, -RZ, R54.H0_H0 ;  /* 0x20000036ff347230 */ /* 0x002fc60000004100 */
        /* <DEDUP_REMOVED lines=24> */
[----:B------:R-:W-:Y:S04]  /*16f0*/  STL [R1+0x3a4], R53 ;  /* 0x0003a43501007387 */ /* 0x000fe80000100800 */
[----:B------:R-:W-:Y:S01]  /*1700*/  STL [R1+0x3a0], R52 ;  /* 0x0003a03401007387 */ /* 0x000fe20000100800 */
[----:B0-----:R-:W-:Y:S02]  /*1710*/  HADD2.F32 R3, -RZ, R40.H1_H1 ;  /* 0x30000028ff037230 */ /* 0x001fe40000004100 */
[--C-:B------:R-:W-:Y:S02]  /*1720*/  HADD2.F32 R40, -RZ, R41.reuse.H0_H0 ;  /* 0x20000029ff287230 */ /* 0x100fe40000004100 */
[----:B------:R-:W-:Y:S01]  /*1730*/  HADD2.F32 R41, -RZ, R41.H1_H1 ;  /* 0x30000029ff297230 */ /* 0x000fe20000004100 */
        /* <DEDUP_REMOVED lines=26> */
[----:B------:R-:W-:Y:S01]  /*18e0*/  STL [R1+0x360], R41 ;  /* 0x0003602901007387 */ /* 0x000fe20000100800 */
[--C-:B0-----:R-:W-:Y:S02]  /*18f0*/  HADD2.F32 R3, -RZ, R36.reuse.H0_H0 ;  /* 0x20000024ff037230 */ /* 0x101fe40000004100 */
[----:B-1----:R-:W-:-:S03]  /*1900*/  HADD2.F32 R40, -RZ, R36.H1_H1 ;  /* 0x30000024ff287230 */ /* 0x002fc60000004100 */
[----:B------:R0:W-:Y:S01]  /*1910*/  STL [R1+0x364], R3 ;  /* 0x0003640301007387 */ /* 0x0001e20000100800 */
[----:B------:R-:W-:-:S03]  /*1920*/  HADD2.F32 R36, -RZ, R37.H0_H0 ;  /* 0x20000025ff247230 */ /* 0x000fc60000004100 */
[----:B------:R-:W-:Y:S04]  /*1930*/  STL [R1+0x35c], R40 ;  /* 0x00035c2801007387 */ /* 0x000fe80000100800 */
[----:B------:R1:W-:Y:S01]  /*1940*/  STL [R1+0x358], R36 ;  /* 0x0003582401007387 */ /* 0x0003e20000100800 */
[----:B0-----:R-:W-:Y:S02]  /*1950*/  HADD2.F32 R3, -RZ, R37.H1_H1 ;  /* 0x30000025ff037230 */ /* 0x001fe40000004100 */
[----:B------:R-:W-:-:S03]  /*1960*/  HADD2.F32 R37, -RZ, R38.H0_H0 ;  /* 0x20000026ff257230 */ /* 0x000fc60000004100 */
[----:B------:R0:W-:Y:S01]  /*1970*/  STL [R1+0x354], R3 ;  /* 0x0003540301007387 */ /* 0x0001e20000100800 */
[----:B-1----:R-:W-:-:S03]  /*1980*/  HADD2.F32 R36, -RZ, R38.H1_H1 ;  /* 0x30000026ff247230 */ /* 0x002fc60000004100 */
        /* <DEDUP_REMOVED lines=24> */
[----:B------:R-:W-:Y:S01]  /*1b10*/  STL [R1+0x320], R37 ;  /* 0x0003202501007387 */ /* 0x000fe20000100800 */
[----:B------:R-:W-:-:S03]  /*1b20*/  HADD2.F32 R24, -RZ, R25.H1_H1 ;  /* 0x30000019ff187230 */ /* 0x000fc60000004100 */
[----:B------:R-:W-:Y:S01]  /*1b30*/  STL [R1+0x31c], R36 ;  /* 0x00031c2401007387 */ /* 0x000fe20000100800 */
[----:B0-----:R-:W-:Y:S02]  /*1b40*/  HADD2.F32 R3, -RZ, R25.H0_H0 ;  /* 0x20000019ff037230 */ /* 0x001fe40000004100 */
[----:B------:R-:W-:-:S03]  /*1b50*/  HADD2.F32 R25, -RZ, R26.H0_H0 ;  /* 0x2000001aff197230 */ /* 0x000fc60000004100 */
        /* <DEDUP_REMOVED lines=30> */
[----:B------:R0:W-:Y:S01]  /*1d40*/  STL [R1+0x2dc], R3 ;  /* 0x0002dc0301007387 */ /* 0x0001e20000100800 */
[----:B------:R-:W-:-:S03]  /*1d50*/  HADD2.F32 R21, -RZ, R22.H1_H1 ;  /* 0x30000016ff157230 */ /* 0x000fc60000004100 */
        /* <DEDUP_REMOVED lines=23> */
[----:B------:R-:W-:Y:S04]  /*1ed0*/  STL [R1+0x2a8], R21 ;  /* 0x0002a81501007387 */ /* 0x000fe80000100800 */
[----:B------:R1:W-:Y:S01]  /*1ee0*/  STL [R1+0x2a4], R20 ;  /* 0x0002a41401007387 */ /* 0x0003e20000100800 */
[--C-:B0-----:R-:W-:Y:S02]  /*1ef0*/  HADD2.F32 R3, -RZ, R8.reuse.H0_H0 ;  /* 0x20000008ff037230 */ /* 0x101fe40000004100 */
[----:B------:R-:W-:-:S03]  /*1f00*/  HADD2.F32 R8, -RZ, R8.H1_H1 ;  /* 0x30000008ff087230 */ /* 0x000fc60000004100 */
[----:B------:R0:W-:Y:S01]  /*1f10*/  STL [R1+0x2a0], R3 ;  /* 0x0002a00301007387 */ /* 0x0001e20000100800 */
[----:B-1----:R-:W-:-:S03]  /*1f20*/  HADD2.F32 R20, -RZ, R9.H0_H0 ;  /* 0x20000009ff147230 */ /* 0x002fc60000004100 */
        /* <DEDUP_REMOVED lines=41> */
[----:B------:R-:W-:Y:S02]  /*21c0*/  HADD2.F32 R6, -RZ, R155.H0_H0 ;  /* 0x2000009bff067230 */ /* 0x000fe40000004100 */
[----:B-1----:R-:W-:Y:S01]  /*21d0*/  HADD2.F32 R5, -RZ, R7.H0_H0 ;  /* 0x20000007ff057230 */ /* 0x002fe20000004100 */
[----:B------:R0:W-:Y:S01]  /*21e0*/  STL [R1+0x24c], R3 ;  /* 0x00024c0301007387 */ /* 0x0001e20000100800 */
[----:B------:R-:W-:-:S02]  /*21f0*/  HADD2.F32 R155, -RZ, R155.H1_H1 ;  /* 0x3000009bff9b7230 */ /* 0x000fc40000004100 */
[----:B--2---:R-:W-:Y:S01]  /*2200*/  HADD2.F32 R4, -RZ, R7.H1_H1 ;  /* 0x30000007ff047230 */ /* 0x004fe20000004100 */
[----:B------:R1:W-:Y:S01]  /*2210*/  STL [R1+0x248], R5 ;  /* 0x0002480501007387 */ /* 0x0003e20000100800 */
[----:B------:R-:W-:-:S03]  /*2220*/  MOV R7, R164 ;  /* 0x000000a400077202 */ /* 0x000fc60000000f00 */
        /* <DEDUP_REMOVED lines=114> */
[----:B0-----:R-:W-:Y:S02]  /*2950*/  HADD2.F32 R3, -RZ, R96.H1_H1 ;  /* 0x30000060ff037230 */ /* 0x001fe40000004100 */
[----:B-1----:R-:W-:-:S03]  /*2960*/  HADD2.F32 R5, -RZ, R97.H0_H0 ;  /* 0x20000061ff057230 */ /* 0x002fc60000004100 */
        /* <DEDUP_REMOVED lines=64> */
[--C-:B------:R-:W-:Y:S02]  /*2d70*/  HADD2.F32 R112, -RZ, R162.reuse.H0_H0 ;  /* 0x200000a2ff707230 */ /* 0x100fe40000004100 */
        /* <DEDUP_REMOVED lines=137> */
[----:B------:R-:W-:-:S03]  /*3610*/  HADD2.F32 R141, -RZ, R133.H1_H1 ;  /* 0x30000085ff8d7230 */ /* 0x000fc60000004100 */
[----:B------:R2:W-:Y:S01]  /*3620*/  STL [R1+0x14], R5 ;  /* 0x0000140501007387 */ /* 0x0005e20000100800 */
[--C-:B0-----:R-:W-:Y:S02]  /*3630*/  HADD2.F32 R4, -RZ, R142.reuse.H0_H0 ;  /* 0x2000008eff047230 */ /* 0x101fe40000004100 */
[----:B-1----:R-:W-:-:S03]  /*3640*/  HADD2.F32 R3, -RZ, R142.H1_H1 ;  /* 0x3000008eff037230 */ /* 0x002fc60000004100 */
[----:B------:R0:W-:Y:S01]  /*3650*/  STL [R1+0x10], R4 ;  /* 0x0000100401007387 */ /* 0x0001e20000100800 */
[----:B------:R-:W-:Y:S02]  /*3660*/  HADD2.F32 R142, -RZ, R133.H0_H0 ;  /* 0x20000085ff8e7230 */ /* 0x000fe40000004100 */
[----:B--2---:R-:W-:Y:S01]  /*3670*/  HADD2.F32 R5, -RZ, R143.H0_H0 ;  /* 0x2000008fff057230 */ /* 0x004fe20000004100 */
[----:B------:R1:W-:Y:S01]  /*3680*/  STL [R1+0xc], R3 ;  /* 0x00000c0301007387 */ /* 0x0003e20000100800 */
[--C-:B------:R-:W-:Y:S02]  /*3690*/  HADD2.F32 R133, -RZ, R135.reuse.H0_H0 ;  /* 0x20000087ff857230 */ /* 0x100fe40000004100 */
[----:B------:R-:W-:Y:S01]  /*36a0*/  HADD2.F32 R135, -RZ, R135.H1_H1 ;  /* 0x30000087ff877230 */ /* 0x000fe20000004100 */
[----:B------:R2:W-:Y:S01]  /*36b0*/  STL [R1+0x8], R5 ;  /* 0x0000080501007387 */ /* 0x0005e20000100800 */
[----:B0-----:R-:W-:Y:S02]  /*36c0*/  HADD2.F32 R4, -RZ, R143.H1_H1 ;  /* 0x3000008fff047230 */ /* 0x001fe40000004100 */
[----:B------:R-:W-:-:S02]  /*36d0*/  HADD2.F32 R143, -RZ, R132.H1_H1 ;  /* 0x30000084ff8f7230 */ /* 0x000fc40000004100 */
[----:B-1----:R-:W-:Y:S01]  /*36e0*/  HADD2.F32 R3, -RZ, R132.H0_H0 ;  /* 0x20000084ff037230 */ /* 0x002fe20000004100 */
[----:B------:R0:W-:Y:S01]  /*36f0*/  STL [R1], R4 ;  /* 0x0000000401007387 */ /* 0x0001e20000100800 */
[----:B------:R-:W-:Y:S02]  /*3700*/  HADD2.F32 R132, -RZ, R144.H0_H0 ;  /* 0x20000090ff847230 */ /* 0x000fe40000004100 */
[----:B--2---:R-:W-:Y:S01]  /*3710*/  HADD2.F32 R5, -RZ, R154.H0_H0 ;  /* 0x2000009aff057230 */ /* 0x004fe20000004100 */
[----:B------:R1:W-:Y:S01]  /*3720*/  STL [R1+0x4], R3 ;  /* 0x0000040301007387 */ /* 0x0003e20000100800 */
[----:B------:R-:W-:Y:S02]  /*3730*/  HADD2.F32 R144, -RZ, R144.H1_H1 ;  /* 0x30000090ff907230 */ /* 0x000fe40000004100 */
[----:B------:R-:W-:Y:S02]  /*3740*/  HADD2.F32 R154, -RZ, R154.H1_H1 ;  /* 0x3000009aff9a7230 */ /* 0x000fe40000004100 */
[----:B0-----:R-:W-:-:S02]  /*3750*/  HADD2.F32 R4, -RZ, R153.H0_H0 ;  /* 0x20000099ff047230 */ /* 0x001fc40000004100 */
[----:B------:R-:W-:Y:S02]  /*3760*/  HADD2.F32 R153, -RZ, R153.H1_H1 ;  /* 0x30000099ff997230 */ /* 0x000fe40000004100 */
[--C-:B-1----:R-:W-:Y:S02]  /*3770*/  HADD2.F32 R3, -RZ, R152.reuse.H0_H0 ;  /* 0x20000098ff037230 */ /* 0x102fe40000004100 */
[----:B------:R-:W-:Y:S02]  /*3780*/  HADD2.F32 R152, -RZ, R152.H1_H1 ;  /* 0x30000098ff987230 */ /* 0x000fe40000004100 */
.L_x_39371:
        /* <DEDUP_REMOVED lines=24> */
[----:B------:R-:W-:Y:S01]  /*3910*/  ISETP.NE.AND.EX P2, PT, RZ, c[0x0][0x17c], PT, P2 ;  /* 0x00005f00ff007a0c */ /* 0x000fe20003f45320 */
[----:B--2---:R-:W-:-:S12]  /*3920*/  HADD2.F32 R24, -RZ, R28.H0_H0 ;  /* 0x2000001cff187230 */ /* 0x004fd80000004100 */
[----:B------:R-:W-:Y:S05]  /*3930*/  @P2 BRA `(.L_x_39170) ;  /* 0x0000003000002947 */ /* 0x000fea0003800000 */
[----:B0-----:R-:W-:Y:S05]  /*3940*/  @!P1 BRA `(.L_x_39171) ;  /* 0x0000005000009947 */ /* 0x001fea0003800000 */
[----:B-----5:R-:W-:Y:S01]  /*3950*/  FADD.FTZ R24, R16, R24 ;  /* 0x0000001810187221 */ /* 0x020fe20000010000 */
[----:B------:R-:W-:Y:S05]  /*3960*/  BRA `(.L_x_39171) ;  /* 0x0000003000007947 */ /* 0x000fea0003800000 */
.L_x_39170:
[----:B0----5:R-:W-:-:S05]  /*3970*/  HADD2.F32 R8, -RZ, R12.H0_H0 ;  /* 0x2000000cff087230 */ /* 0x021fca0000004100 */
[----:B------:R-:W-:-:S04]  /*3980*/  FADD.FTZ R24, R8, R24 ;  /* 0x0000001808187221 */ /* 0x000fc80000010000 */
[----:B------:R-:W-:Y:S02]  /*3990*/  @P1 FADD.FTZ R24, R16, R24 ;  /* 0x0000001810181221 */ /* 0x000fe40000010000 */
.L_x_39171:
[----:B------:R-:W-:Y:S01]  /*39a0*/  HADD2.F32 R25, -RZ, R28.H1_H1 ;  /* 0x3000001cff197230 */ /* 0x000fe20000004100 */
[----:B------:R-:W-:Y:S05]  /*39b0*/  @P2 BRA `(.L_x_39172) ;  /* 0x0000003000002947 */ /* 0x000fea0003800000 */
[----:B------:R-:W-:Y:S05]  /*39c0*/  @!P1 BRA `(.L_x_39173) ;  /* 0x0000005000009947 */ /* 0x000fea0003800000 */
[----:B-----5:R-:W-:Y:S01]  /*39d0*/  FADD.FTZ R25, R17, R25 ;  /* 0x0000001911197221 */ /* 0x020fe20000010000 */
[----:B------:R-:W-:Y:S05]  /*39e0*/  BRA `(.L_x_39173) ;  /* 0x0000003000007947 */ /* 0x000fea0003800000 */
.L_x_39172:
[----:B-----5:R-:W-:-:S05]  /*39f0*/  HADD2.F32 R8, -RZ, R12.H1_H1 ;  /* 0x3000000cff087230 */ /* 0x020fca0000004100 */
[----:B------:R-:W-:-:S04]  /*3a00*/  FADD.FTZ R25, R8, R25 ;  /* 0x0000001908197221 */ /* 0x000fc80000010000 */
[----:B------:R-:W-:Y:S02]  /*3a10*/  @P1 FADD.FTZ R25, R17, R25 ;  /* 0x0000001911191221 */ /* 0x000fe40000010000 */
.L_x_39173:
[----:B------:R-:W-:Y:S01]  /*3a20*/  HADD2.F32 R26, -RZ, R29.H0_H0 ;  /* 0x2000001dff1a7230 */ /* 0x000fe20000004100 */
[----:B------:R-:W-:Y:S05]  /*3a30*/  @P2 BRA `(.L_x_39174) ;  /* 0x0000003000002947 */ /* 0x000fea0003800000 */
[----:B------:R-:W-:Y:S05]  /*3a40*/  @!P1 BRA `(.L_x_39175) ;  /* 0x0000005000009947 */ /* 0x000fea0003800000 */
[----:B-----5:R-:W-:Y:S01]  /*3a50*/  FADD.FTZ R26, R18, R26 ;  /* 0x0000001a121a7221 */ /* 0x020fe20000010000 */
[----:B------:R-:W-:Y:S05]  /*3a60*/  BRA `(.L_x_39175) ;  /* 0x0000003000007947 */ /* 0x000fea0003800000 */
.L_x_39174:
[----:B-----5:R-:W-:-:S05]  /*3a70*/  HADD2.F32 R8, -RZ, R13.H0_H0 ;  /* 0x2000000dff087230 */ /* 0x020fca0000004100 */
[----:B------:R-:W-:-:S04]  /*3a80*/  FADD.FTZ R26, R8, R26 ;  /* 0x0000001a081a7221 */ /* 0x000fc80000010000 */
[----:B------:R-:W-:Y:S02]  /*3a90*/  @P1 FADD.FTZ R26, R18, R26 ;  /* 0x0000001a121a1221 */ /* 0x000fe40000010000 */
.L_x_39175:
[----:B------:R-:W-:Y:S01]  /*3aa0*/  HADD2.F32 R27, -RZ, R29.H1_H1 ;  /* 0x3000001dff1b7230 */ /* 0x000fe20000004100 */
[----:B------:R-:W-:Y:S05]  /*3ab0*/  @P2 BRA `(.L_x_39176) ;  /* 0x0000003000002947 */ /* 0x000fea0003800000 */
[----:B------:R-:W-:Y:S05]  /*3ac0*/  @!P1 BRA `(.L_x_39177) ;  /* 0x0000005000009947 */ /* 0x000fea0003800000 */
[----:B-----5:R-:W-:Y:S01]  /*3ad0*/  FADD.FTZ R27, R19, R27 ;  /* 0x0000001b131b7221 */ /* 0x020fe20000010000 */
[----:B------:R-:W-:Y:S05]  /*3ae0*/  BRA `(.L_x_39177) ;  /* 0x0000003000007947 */ /* 0x000fea0003800000 */
.L_x_39176:
[----:B-----5:R-:W-:-:S05]  /*3af0*/  HADD2.F32 R8, -RZ, R13.H1_H1 ;  /* 0x3000000dff087230 */ /* 0x020fca0000004100 */
[----:B------:R-:W-:-:S04]  /*3b00*/  FADD.FTZ R27, R8, R27 ;  /* 0x0000001b081b7221 */ /* 0x000fc80000010000 */
[----:B------:R-:W-:Y:S02]  /*3b10*/  @P1 FADD.FTZ R27, R19, R27 ;  /* 0x0000001b131b1221 */ /* 0x000fe40000010000 */
.L_x_39177:
[----:B------:R-:W-:Y:S01]  /*3b20*/  HADD2.F32 R28, -RZ, R30.H0_H0 ;  /* 0x2000001eff1c7230 */ /* 0x000fe20000004100 */
[----:B------:R-:W-:Y:S05]  /*3b30*/  @P2 BRA `(.L_x_39178) ;  /* 0x0000003000002947 */ /* 0x000fea0003800000 */
[----:B------:R-:W-:Y:S05]  /*3b40*/  @!P1 BRA `(.L_x_39179) ;  /* 0x0000005000009947 */ /* 0x000fea0003800000 */
[----:B-----5:R-:W-:Y:S01]  /*3b50*/  FADD.FTZ R28, R20, R28 ;  /* 0x0000001c141c7221 */ /* 0x020fe20000010000 */
[----:B------:R-:W-:Y:S05]  /*3b60*/  BRA `(.L_x_39179) ;  /* 0x0000003000007947 */ /* 0x000fea0003800000 */
.L_x_39178:
[----:B-----5:R-:W-:-:S05]  /*3b70*/  HADD2.F32 R8, -RZ, R14.H0_H0 ;  /* 0x2000000eff087230 */ /* 0x020fca0000004100 */
[----:B------:R-:W-:-:S04]  /*3b80*/  FADD.FTZ R28, R8, R28 ;  /* 0x0000001c081c7221 */ /* 0x000fc80000010000 */
[----:B------:R-:W-:Y:S02]  /*3b90*/  @P1 FADD.FTZ R28, R20, R28 ;  /* 0x0000001c141c1221 */ /* 0x000fe40000010000 */
.L_x_39179:
[----:B------:R-:W-:Y:S01]  /*3ba0*/  HADD2.F32 R29, -RZ, R30.H1_H1 ;  /* 0x3000001eff1d7230 */ /* 0x000fe20000004100 */
[----:B------:R-:W-:Y:S05]  /*3bb0*/  @P2 BRA `(.L_x_39180) ;  /* 0x0000003000002947 */ /* 0x000fea0003800000 */
[----:B------:R-:W-:Y:S05]  /*3bc0*/  @!P1 BRA `(.L_x_39181) ;  /* 0x0000005000009947 */ /* 0x000fea0003800000 */
[----:B-----5:R-:W-:Y:S01]  /*3bd0*/  FADD.FTZ R29, R21, R29 ;  /* 0x0000001d151d7221 */ /* 0x020fe20000010000 */
[----:B------:R-:W-:Y:S05]  /*3be0*/  BRA `(.L_x_39181) ;  /* 0x0000003000007947 */ /* 0x000fea0003800000 */
.L_x_39180:
[----:B-----5:R-:W-:-:S05]  /*3bf0*/  HADD2.F32 R8, -RZ, R14.H1_H1 ;  /* 0x3000000eff087230 */ /* 0x020fca0000004100 */
[----:B------:R-:W-:-:S04]  /*3c00*/  FADD.FTZ R29, R8, R29 ;  /* 0x0000001d081d7221 */ /* 0x000fc80000010000 */
[----:B------:R-:W-:Y:S02]  /*3c10*/  @P1 FADD.FTZ R29, R21, R29 ;  /* 0x0000001d151d1221 */ /* 0x000fe40000010000 */
.L_x_39181:
[----:B------:R-:W-:Y:S01]  /*3c20*/  HADD2.F32 R30, -RZ, R31.H0_H0 ;  /* 0x2000001fff1e7230 */ /* 0x000fe20000004100 */
[----:B------:R-:W-:Y:S05]  /*3c30*/  @P2 BRA `(.L_x_39182) ;  /* 0x0000003000002947 */ /* 0x000fea0003800000 */
[----:B------:R-:W-:Y:S05]  /*3c40*/  @!P1 BRA `(.L_x_39183) ;  /* 0x0000005000009947 */ /* 0x000fea0003800000 */
[----:B-----5:R-:W-:Y:S01]  /*3c50*/  FADD.FTZ R30, R22, R30 ;  /* 0x0000001e161e7221 */ /* 0x020fe20000010000 */
[----:B------:R-:W-:Y:S05]  /*3c60*/  BRA `(.L_x_39183) ;  /* 0x0000003000007947 */ /* 0x000fea0003800000 */
.L_x_39182:
[----:B-----5:R-:W-:-:S05]  /*3c70*/  HADD2.F32 R8, -RZ, R15.H0_H0 ;  /* 0x2000000fff087230 */ /* 0x020fca0000004100 */
[----:B------:R-:W-:-:S04]  /*3c80*/  FADD.FTZ R30, R8, R30 ;  /* 0x0000001e081e7221 */ /* 0x000fc80000010000 */
[----:B------:R-:W-:Y:S02]  /*3c90*/  @P1 FADD.FTZ R30, R22, R30 ;  /* 0x0000001e161e1221 */ /* 0x000fe40000010000 */
.L_x_39183:
[----:B------:R-:W-:Y:S01]  /*3ca0*/  HADD2.F32 R31, -RZ, R31.H1_H1 ;  /* 0x3000001fff1f7230 */ /* 0x000fe20000004100 */
[----:B------:R-:W-:Y:S05]  /*3cb0*/  @P2 BRA `(.L_x_39184) ;  /* 0x0000003000002947 */ /* 0x000fea0003800000 */
[----:B------:R-:W-:Y:S05]  /*3cc0*/  @!P1 BRA `(.L_x_39185) ;  /* 0x0000005000009947 */ /* 0x000fea0003800000 */
[----:B-----5:R-:W-:Y:S01]  /*3cd0*/  FADD.FTZ R31, R23, R31 ;  /* 0x0000001f171f7221 */ /* 0x020fe20000010000 */
[----:B------:R-:W-:Y:S05]  /*3ce0*/  BRA `(.L_x_39185) ;  /* 0x0000003000007947 */ /* 0x000fea0003800000 */
.L_x_39184:
[----:B-----5:R-:W-:-:S05]  /*3cf0*/  HADD2.F32 R8, -RZ, R15.H1_H1 ;  /* 0x3000000fff087230 */ /* 0x020fca0000004100 */
[----:B------:R-:W-:-:S04]  /*3d00*/  FADD.FTZ R31, R8, R31 ;  /* 0x0000001f081f7221 */ /* 0x000fc80000010000 */
[----:B------:R-:W-:Y:S02]  /*3d10*/  @P1 FADD.FTZ R31, R23, R31 ;  /* 0x0000001f171f1221 */ /* 0x000fe40000010000 */
.L_x_39185:
[----:B------:R-:W-:-:S04]  /*3d20*/  LEA R8, P1, R10, c[0x0][0x188], 0x5 ;  /* 0x000062000a087a11 */ /* 0x000fc800078228ff */
[----:B------:R-:W-:-:S05]  /*3d30*/  LEA.HI.X R9, R10, c[0x0][0x18c], RZ, 0x5, P1 ;  /* 0x000063000a097a11 */ /* 0x000fca00008f2cff */
[----:B------:R-:W-:Y:S04]  /*3d40*/  STG.E.128 [R8.64], R24 ;  /* 0x0000001808007986 */ /* 0x000fe8000c101d04 */
[----:B------:R0:W-:Y:S02]  /*3d50*/  STG.E.128 [R8.64+0x10], R28 ;  /* 0x0000101c08007986 */ /* 0x0001e4000c101d04 */
[----:B0-----:R-:W-:Y:S02]  /*3d60*/  IADD3 R8, R10, 0x20, RZ ;  /* 0x000000200a087810 */ /* 0x001fe40007ffe0ff */
.L_x_39169:
[----:B------:R-:W-:Y:S05]  /*3d70*/  BSYNC B0 ;  /* 0x0000000000007941 */ /* 0x000fea0003800000 */
.L_x_39168:
        /* <DEDUP_REMOVED lines=19> */
[----:B--2---:R-:W-:-:S08]  /*3eb0*/  HADD2.F32 R32, -RZ, R36.H0_H0 ;  /* 0x20000024ff207230 */ /* 0x004fd00000004100 */
[----:B------:R-:W-:Y:S05]  /*3ec0*/  @P2 BRA `(.L_x_39188) ;  /* 0x0000003000002947 */ /* 0x000fea0003800000 */
[----:B------:R-:W-:Y:S05]  /*3ed0*/  @!P1 BRA `(.L_x_39189) ;  /* 0x0000005000009947 */ /* 0x000fea0003800000 */
[----:B-----5:R-:W-:Y:S01]  /*3ee0*/  FADD.FTZ R32, R16, R32 ;  /* 0x0000002010207221 */ /* 0x020fe20000010000 */
[----:B------:R-:W-:Y:S05]  /*3ef0*/  BRA `(.L_x_39189) ;  /* 0x0000003000007947 */ /* 0x000fea0003800000 */
.L_x_39188:
[----:B-----5:R-:W-:-:S05]  /*3f00*/  HADD2.F32 R9, -RZ, R12.H0_H0 ;  /* 0x2000000cff097230 */ /* 0x020fca0000004100 */
[----:B------:R-:W-:-:S04]  /*3f10*/  FADD.FTZ R32, R9, R32 ;  /* 0x0000002009207221 */ /* 0x000fc80000010000 */
[----:B------:R-:W-:Y:S02]  /*3f20*/  @P1 FADD.FTZ R32, R16, R32 ;  /* 0x0000002010201221 */ /* 0x000fe40000010000 */
.L_x_39189:
[----:B------:R-:W-:Y:S01]  /*3f30*/  HADD2.F32 R33, -RZ, R36.H1_H1 ;  /* 0x30000024ff217230 */ /* 0x000fe20000004100 */
[----:B------:R-:W-:Y:S05]  /*3f40*/  @P2 BRA `(.L_x_39190) ;  /* 0x0000003000002947 */ /* 0x000fea0003800000 */
[----:B------:R-:W-:Y:S05]  /*3f50*/  @!P1 BRA `(.L_x_39191) ;  /* 0x0000005000009947 */ /* 0x000fea0003800000 */
[----:B-----5:R-:W-:Y:S01]  /*3f60*/  FADD.FTZ R33, R17, R33 ;  /* 0x0000002111217221 */ /* 0x020fe20000010000 */
[----:B------:R-:W-:Y:S05]  /*3f70*/  BRA `(.L_x_39191) ;  /* 0x0000003000007947 */ /* 0x000fea0003800000 */
.L_x_39190:
[----:B-----5:R-:W-:-:S05]  /*3f80*/  HADD2.F32 R9, -RZ, R12.H1_H1 ;  /* 0x3000000cff097230 */ /* 0x020fca0000004100 */
[----:B------:R-:W-:-:S04]  /*3f90*/  FADD.FTZ R33, R9, R33 ;  /* 0x0000002109217221 */ /* 0x000fc80000010000 */
[----:B------:R-:W-:Y:S02]  /*3fa0*/  @P1 FADD.FTZ R33, R17, R33 ;  /* 0x0000002111211221 */ /* 0x000fe40000010000 */
.L_x_39191:
[----:B------:R-:W-:Y:S01]  /*3fb0*/  HADD2.F32 R34, -RZ, R37.H0_H0 ;  /* 0x20000025ff227230 */ /* 0x000fe20000004100 */
[----:B------:R-:W-:Y:S05]  /*3fc0*/  @P2 BRA `(.L_x_39192) ;  /* 0x0000003000002947 */ /* 0x000fea0003800000 */
[----:B------:R-:W-:Y:S05]  /*3fd0*/  @!P1 BRA `(.L_x_39193) ;  /* 0x0000005000009947 */ /* 0x000fea0003800000 */
[----:B-----5:R-:W-:Y:S01]  /*3fe0*/  FADD.FTZ R34, R18, R34 ;  /* 0x0000002212227221 */ /* 0x020fe20000010000 */
[----:B------:R-:W-:Y:S05]  /*3ff0*/  BRA `(.L_x_39193) ;  /* 0x0000003000007947 */ /* 0x000fea0003800000 */
.L_x_39192:
[----:B-----5:R-:W-:-:S05]  /*4000*/  HADD2.F32 R9, -RZ, R13.H0_H0 ;  /* 0x2000000dff097230 */ /* 0x020fca0000004100 */
[----:B------:R-:W-:-:S04]  /*4010*/  FADD.FTZ R34, R9, R34 ;  /* 0x0000002209227221 */ /* 0x000fc80000010000 */
[----:B------:R-:W-:Y:S02]  /*4020*/  @P1 FADD.FTZ R34, R18, R34 ;  /* 0x0000002212221221 */ /* 0x000fe40000010000 */
.L_x_39193:
[----:B------:R-:W-:Y:S01]  /*4030*/  HADD2.F32 R35, -RZ, R37.H1_H1 ;  /* 0x30000025ff237230 */ /* 0x000fe20000004100 */
[----:B------:R-:W-:Y:S05]  /*4040*/  @P2 BRA `(.L_x_39194) ;  /* 0x0000003000002947 */ /* 0x000fea0003800000 */
[----:B------:R-:W-:Y:S05]  /*4050*/  @!P1 BRA `(.L_x_39195) ;  /* 0x0000005000009947 */ /* 0x000fea0003800000 */
[----:B-----5:R-:W-:Y:S01]  /*4060*/  FADD.FTZ R35, R19, R35 ;  /* 0x0000002313237221 */ /* 0x020fe20000010000 */
[----:B------:R-:W-:Y:S05]  /*4070*/  BRA `(.L_x_39195) ;  /* 0x0000003000007947 */ /* 0x000fea0003800000 */
.L_x_39194:
[----:B-----5:R-:W-:-:S05]  /*4080*/  HADD2.F32 R9, -RZ, R13.H1_H1 ;  /* 0x3000000dff097230 */ /* 0x020fca0000004100 */
[----:B------:R-:W-:-:S04]  /*4090*/  FADD.FTZ R35, R9, R35 ;  /* 0x0000002309237221 */ /* 0x000fc80000010000 */
[----:B------:R-:W-:Y:S02]  /*40a0*/  @P1 FADD.FTZ R35, R19, R35 ;  /* 0x0000002313231221 */ /* 0x000fe40000010000 */
.L_x_39195:
[----:B------:R-:W-:Y:S01]  /*40b0*/  HADD2.F32 R36, -RZ, R38.H0_H0 ;  /* 0x20000026ff247230 */ /* 0x000fe20000004100 */
[----:B------:R-:W-:Y:S05]  /*40c0*/  @P2 BRA `(.L_x_39196) ;  /* 0x0000003000002947 */ /* 0x000fea0003800000 */
[----:B------:R-:W-:Y:S05]  /*40d0*/  @!P1 BRA `(.L_x_39197) ;  /* 0x0000005000009947 */ /* 0x000fea0003800000 */
[----:B-----5:R-:W-:Y:S01]  /*40e0*/  FADD.FTZ R36, R20, R36 ;  /* 0x0000002414247221 */ /* 0x020fe20000010000 */
[----:B------:R-:W-:Y:S05]  /*40f0*/  BRA `(.L_x_39197) ;  /* 0x0000003000007947 */ /* 0x000fea0003800000 */
.L_x_39196:
[----:B-----5:R-:W-:-:S05]  /*4100*/  HADD2.F32 R9, -RZ, R14.H0_H0 ;  /* 0x2000000eff097230 */ /* 0x020fca0000004100 */
[----:B------:R-:W-:-:S04]  /*4110*/  FADD.FTZ R36, R9, R36 ;  /* 0x0000002409247221 */ /* 0x000fc80000010000 */
[----:B------:R-:W-:Y:S02]  /*4120*/  @P1 FADD.FTZ R36, R20, R36 ;  /* 0x0000002414241221 */ /* 0x000fe40000010000 */
.L_x_39197:
[----:B------:R-:W-:Y:S01]  /*4130*/  HADD2.F32 R37, -RZ, R38.H1_H1 ;  /* 0x30000026ff257230 */ /* 0x000fe20000004100 */
[----:B------:R-:W-:Y:S05]  /*4140*/  @P2 BRA `(.L_x_39198) ;  /* 0x0000003000002947 */ /* 0x000fea0003800000 */
[----:B------:R-:W-:Y:S05]  /*4150*/  @!P1 BRA `(.L_x_39199) ;  /* 0x0000005000009947 */ /* 0x000fea0003800000 */
[----:B-----5:R-:W-:Y:S01]  /*4160*/  FADD.FTZ R37, R21, R37 ;  /* 0x0000002515257221 */ /* 0x020fe20000010000 */
[----:B------:R-:W-:Y:S05]  /*4170*/  BRA `(.L_x_39199) ;  /* 0x0000003000007947 */ /* 0x000fea0003800000 */
.L_x_39198:
[----:B-----5:R-:W-:-:S05]  /*4180*/  HADD2.F32 R9, -RZ, R14.H1_H1 ;  /* 0x3000000eff097230 */ /* 0x020fca0000004100 */
[----:B------:R-:W-:-:S04]  /*4190*/  FADD.FTZ R37, R9, R37 ;  /* 0x0000002509257221 */ /* 0x000fc80000010000 */
[----:B------:R-:W-:Y:S02]  /*41a0*/  @P1 FADD.FTZ R37, R21, R37 ;  /* 0x0000002515251221 */ /* 0x000fe40000010000 */
.L_x_39199:
[----:B------:R-:W-:Y:S01]  /*41b0*/  HADD2.F32 R38, -RZ, R39.H0_H0 ;  /* 0x20000027ff267230 */ /* 0x000fe20000004100 */
[----:B------:R-:W-:Y:S05]  /*41c0*/  @P2 BRA `(.L_x_39200) ;  /* 0x0000003000002947 */ /* 0x000fea0003800000 */
[----:B------:R-:W-:Y:S05]  /*41d0*/  @!P1 BRA `(.L_x_39201) ;  /* 0x0000005000009947 */ /* 0x000fea0003800000 */
[----:B-----5:R-:W-:Y:S01]  /*41e0*/  FADD.FTZ R38, R22, R38 ;  /* 0x0000002616267221 */ /* 0x020fe20000010000 */
[----:B------:R-:W-:Y:S05]  /*41f0*/  BRA `(.L_x_39201) ;  /* 0x0000003000007947 */ /* 0x000fea0003800000 */
.L_x_39200:
[----:B-----5:R-:W-:-:S05]  /*4200*/  HADD2.F32 R9, -RZ, R15.H0_H0 ;  /* 0x2000000fff097230 */ /* 0x020fca0000004100 */
[----:B------:R-:W-:-:S04]  /*4210*/  FADD.FTZ R38, R9, R38 ;  /* 0x0000002609267221 */ /* 0x000fc80000010000 */
[----:B------:R-:W-:Y:S02]  /*4220*/  @P1 FADD.FTZ R38, R22, R38 ;  /* 0x0000002616261221 */ /* 0x000fe40000010000 */
.L_x_39201:
[----:B------:R-:W-:Y:S01]  /*4230*/  HADD2.F32 R39, -RZ, R39.H1_H1 ;  /* 0x30000027ff277230 */ /* 0x000fe20000004100 */
[----:B------:R-:W-:Y:S05]  /*4240*/  @P2 BRA `(.L_x_39202) ;  /* 0x0000003000002947 */ /* 0x000fea0003800000 */
[----:B------:R-:W-:Y:S05]  /*4250*/  @!P1 BRA `(.L_x_39203) ;  /* 0x0000005000009947 */ /* 0x000fea0003800000 */
[----:B-----5:R-:W-:Y:S01]  /*4260*/  FADD.FTZ R39, R23, R39 ;  /* 0x0000002717277221 */ /* 0x020fe20000010000 */
[----:B------:R-:W-:Y:S05]  /*4270*/  BRA `(.L_x_39203) ;  /* 0x0000003000007947 */ /* 0x000fea0003800000 */
.L_x_39202:
[----:B-----5:R-:W-:-:S05]  /*4280*/  HADD2.F32 R9, -RZ, R15.H1_H1 ;  /* 0x3000000fff097230 */ /* 0x020fca0000004100 */
[----:B------:R-:W-:-:S04]  /*4290*/  FADD.FTZ R39, R9, R39 ;  /* 0x0000002709277221 */ /* 0x000fc80000010000 */
[----:B------:R-:W-:Y:S02]  /*42a0*/  @P1 FADD.FTZ R39, R23, R39 ;  /* 0x0000002717271221 */ /* 0x000fe40000010000 */
.L_x_39203:
[----:B------:R-:W-:-:S04]  /*42b0*/  LEA R104, P1, R8, c[0x0][0x188], 0x5 ;  /* 0x0000620008687a11 */ /* 0x000fc800078228ff */
[C---:B------:R-:W-:Y:S02]  /*42c0*/  LEA.HI.X R105, R8.reuse, c[0x0][0x18c], RZ, 0x5, P1 ;  /* 0x0000630008697a11 */ /* 0x040fe400008f2cff */
[----:B------:R-:W-:-:S03]  /*42d0*/  IADD3 R8, R8, 0x20, RZ ;  /* 0x0000002008087810 */ /* 0x000fc60007ffe0ff */
[----:B------:R0:W-:Y:S04]  /*42e0*/  STG.E.128 [R104.64], R32 ;  /* 0x0000002068007986 */ /* 0x0001e8000c101d04 */
[----:B------:R0:W-:Y:S02]  /*42f0*/  STG.E.128 [R104.64+0x10], R36 ;  /* 0x0000102468007986 */ /* 0x0001e4000c101d04 */
.L_x_39187:
[----:B------:R-:W-:Y:S05]  /*4300*/  BSYNC B0 ;  /* 0x0000000000007941 */ /* 0x000fea0003800000 */
.L_x_39186:
        /* <DEDUP_REMOVED lines=24> */
.L_x_39206:
[----:B-----5:R-:W-:-:S05]  /*4490*/  HADD2.F32 R9, -RZ, R12.H0_H0 ;  /* 0x2000000cff097230 */ /* 0x020fca0000004100 */
[----:B------:R-:W-:-:S04]  /*44a0*/  FADD.FTZ R40, R9, R40 ;  /* 0x0000002809287221 */ /* 0x000fc80000010000 */
[----:B------:R-:W-:Y:S02]  /*44b0*/  @P1 FADD.FTZ R40, R16, R40 ;  /* 0x0000002810281221 */ /* 0x000fe40000010000 */
.L_x_39207:
[----:B------:R-:W-:Y:S01]  /*44c0*/  HADD2.F32 R41, -RZ, R44.H1_H1 ;  /* 0x3000002cff297230 */ /* 0x000fe20000004100 */
[----:B------:R-:W-:Y:S05]  /*44d0*/  @P2 BRA `(.L_x_39208) ;  /* 0x0000003000002947 */ /* 0x000fea0003800000 */
[----:B------:R-:W-:Y:S05]  /*44e0*/  @!P1 BRA `(.L_x_39209) ;  /* 0x0000005000009947 */ /* 0x000fea0003800000 */
[----:B-----5:R-:W-:Y:S01]  /*44f0*/  FADD.FTZ R41, R17, R41 ;  /* 0x0000002911297221 */ /* 0x020fe20000010000 */
[----:B------:R-:W-:Y:S05]  /*4500*/  BRA `(.L_x_39209) ;  /* 0x0000003000007947 */ /* 0x000fea0003800000 */
.L_x_39208:
[----:B-----5:R-:W-:-:S05]  /*4510*/  HADD2.F32 R9, -RZ, R12.H1_H1 ;  /* 0x3000000cff097230 */ /* 0x020fca0000004100 */
[----:B------:R-:W-:-:S04]  /*4520*/  FADD.FTZ R41, R9, R41 ;  /* 0x0000002909297221 */ /* 0x000fc80000010000 */
[----:B------:R-:W-:Y:S02]  /*4530*/  @P1 FADD.FTZ R41, R17, R41 ;  /* 0x0000002911291221 */ /* 0x000fe40000010000 */
.L_x_39209:
[----:B------:R-:W-:Y:S01]  /*4540*/  HADD2.F32 R42, -RZ, R45.H0_H0 ;  /* 0x2000002dff2a7230 */ /* 0x000fe20000004100 */
[----:B------:R-:W-:Y:S05]  /*4550*/  @P2 BRA `(.L_x_39210) ;  /* 0x0000003000002947 */ /* 0x000fea0003800000 */
[----:B------:R-:W-:Y:S05]  /*4560*/  @!P1 BRA `(.L_x_39211) ;  /* 0x0000005000009947 */ /* 0x000fea0003800000 */
[----:B-----5:R-:W-:Y:S01]  /*4570*/  FADD.FTZ R42, R18, R42 ;  /* 0x0000002a122a7221 */ /* 0x020fe20000010000 */
[----:B------:R-:W-:Y:S05]  /*4580*/  BRA `(.L_x_39211) ;  /* 0x0000003000007947 */ /* 0x000fea0003800000 */
.L_x_39210:
[----:B-----5:R-:W-:-:S05]  /*4590*/  HADD2.F32 R9, -RZ, R13.H0_H0 ;  /* 0x2000000dff097230 */ /* 0x020fca0000004100 */
[----:B------:R-:W-:-:S04]  /*45a0*/  FADD.FTZ R42, R9, R42 ;  /* 0x0000002a092a7221 */ /* 0x000fc80000010000 */
[----:B------:R-:W-:Y:S02]  /*45b0*/  @P1 FADD.FTZ R42, R18, R42 ;  /* 0x0000002a122a1221 */ /* 0x000fe40000010000 */
.L_x_39211:
[----:B------:R-:W-:Y:S01]  /*45c0*/  HADD2.F32 R43, -RZ, R45.H1_H1 ;  /* 0x3000002dff2b7230 */ /* 0x000fe20000004100 */
[----:B------:R-:W-:Y:S05]  /*45d0*/  @P2 BRA `(.L_x_39212) ;  /* 0x0000003000002947 */ /* 0x000fea0003800000 */
[----:B------:R-:W-:Y:S05]  /*45e0*/  @!P1 BRA `(.L_x_39213) ;  /* 0x0000005000009947 */ /* 0x000fea0003800000 */
[----:B-----5:R-:W-:Y:S01]  /*45f0*/  FADD.FTZ R43, R19, R43 ;  /* 0x0000002b132b7221 */ /* 0x020fe20000010000 */
[----:B------:R-:W-:Y:S05]  /*4600*/  BRA `(.L_x_39213) ;  /* 0x0000003000007947 */ /* 0x000fea0003800000 */
.L_x_39212:
[----:B-----5:R-:W-:-:S05]  /*4610*/  HADD2.F32 R9, -RZ, R13.H1_H1 ;  /* 0x3000000dff097230 */ /* 0x020fca0000004100 */
[----:B------:R-:W-:-:S04]  /*4620*/  FADD.FTZ R43, R9, R43 ;  /* 0x0000002b092b7221 */ /* 0x000fc80000010000 */
[----:B------:R-:W-:Y:S02]  /*4630*/  @P1 FADD.FTZ R43, R19, R43 ;  /* 0x0000002b132b1221 */ /* 0x000fe40000010000 */
.L_x_39213:
[----:B------:R-:W-:Y:S01]  /*4640*/  HADD2.F32 R44, -RZ, R46.H0_H0 ;  /* 0x2000002eff2c7230 */ /* 0x000fe20000004100 */
[----:B------:R-:W-:Y:S05]  /*4650*/  @P2 BRA `(.L_x_39214) ;  /* 0x0000003000002947 */ /* 0x000fea0003800000 */
[----:B------:R-:W-:Y:S05]  /*4660*/  @!P1 BRA `(.L_x_39215) ;  /* 0x0000005000009947 */ /* 0x000fea0003800000 */
[----:B-----5:R-:W-:Y:S01]  /*4670*/  FADD.FTZ R44, R20, R44 ;  /* 0x0000002c142c7221 */ /* 0x020fe20000010000 */
[----:B------:R-:W-:Y:S05]  /*4680*/  BRA `(.L_x_39215) ;  /* 0x0000003000007947 */ /* 0x000fea0003800000 */
.L_x_39214:
[----:B-----5:R-:W-:-:S05]  /*4690*/  HADD2.F32 R9, -RZ, R14.H0_H0 ;  /* 0x2000000eff097230 */ /* 0x020fca0000004100 */
[----:B------:R-:W-:-:S04]  /*46a0*/  FADD.FTZ R44, R9, R44 ;  /* 0x0000002c092c7221 */ /* 0x000fc80000010000 */
[----:B------:R-:W-:Y:S02]  /*46b0*/  @P1 FADD.FTZ R44, R20, R44 ;  /* 0x0000002c142c1221 */ /* 0x000fe40000010000 */
.L_x_39215:
[----:B------:R-:W-:Y:S01]  /*46c0*/  HADD2.F32 R45, -RZ, R46.H1_H1 ;  /* 0x3000002eff2d7230 */ /* 0x000fe20000004100 */
[----:B------:R-:W-:Y:S05]  /*46d0*/  @P2 BRA `(.L_x_39216) ;  /* 0x0000003000002947 */ /* 0x000fea0003800000 */
[----:B------:R-:W-:Y:S05]  /*46e0*/  @!P1 BRA `(.L_x_39217) ;  /* 0x0000005000009947 */ /* 0x000fea0003800000 */
[----:B-----5:R-:W-:Y:S01]  /*46f0*/  FADD.FTZ R45, R21, R45 ;  /* 0x0000002d152d7221 */ /* 0x020fe20000010000 */
[----:B------:R-:W-:Y:S05]  /*4700*/  BRA `(.L_x_39217) ;  /* 0x0000003000007947 */ /* 0x000fea0003800000 */
.L_x_39216:
[----:B-----5:R-:W-:-:S05]  /*4710*/  HADD2.F32 R9, -RZ, R14.H1_H1 ;  /* 0x3000000eff097230 */ /* 0x020fca0000004100 */
[----:B------:R-:W-:-:S04]  /*4720*/  FADD.FTZ R45, R9, R45 ;  /* 0x0000002d092d7221 */ /* 0x000fc80000010000 */
[----:B------:R-:W-:Y:S02]  /*4730*/  @P1 FADD.FTZ R45, R21, R45 ;  /* 0x0000002d152d1221 */ /* 0x000fe40000010000 */
.L_x_39217:
[----:B------:R-:W-:Y:S01]  /*4740*/  HADD2.F32 R46, -RZ, R47.H0_H0 ;  /* 0x2000002fff2e7230 */ /* 0x000fe20000004100 */
[----:B------:R-:W-:Y:S05]  /*4750*/  @P2 BRA `(.L_x_39218) ;  /* 0x0000003000002947 */ /* 0x000fea0003800000 */
[----:B------:R-:W-:Y:S05]  /*4760*/  @!P1 BRA `(.L_x_39219) ;  /* 0x0000005000009947 */ /* 0x000fea0003800000 */
[----:B-----5:R-:W-:Y:S01]  /*4770*/  FADD.FTZ R46, R22, R46 ;  /* 0x0000002e162e7221 */ /* 0x020fe20000010000 */
[----:B------:R-:W-:Y:S05]  /*4780*/  BRA `(.L_x_39219) ;  /* 0x0000003000007947 */ /* 0x000fea0003800000 */
.L_x_39218:
[----:B-----5:R-:W-:-:S05]  /*4790*/  HADD2.F32 R9, -RZ, R15.H0_H0 ;  /* 0x2000000fff097230 */ /* 0x020fca0000004100 */
[----:B------:R-:W-:-:S04]  /*47a0*/  FADD.FTZ R46, R9, R46 ;  /* 0x0000002e092e7221 */ /* 0x000fc80000010000 */
[----:B------:R-:W-:Y:S02]  /*47b0*/  @P1 FADD.FTZ R46, R22, R46 ;  /* 0x0000002e162e1221 */ /* 0x000fe40000010000 */
.L_x_39219:
[----:B------:R-:W-:Y:S01]  /*47c0*/  HADD2.F32 R47, -RZ, R47.H1_H1 ;  /* 0x3000002fff2f7230 */ /* 0x000fe20000004100 */
[----:B------:R-:W-:Y:S05]  /*47d0*/  @P2 BRA `(.L_x_39220) ;  /* 0x0000003000002947 */ /* 0x000fea0003800000 */
[----:B------:R-:W-:Y:S05]  /*47e0*/  @!P1 BRA `(.L_x_39221) ;  /* 0x0000005000009947 */ /* 0x000fea0003800000 */
[----:B-----5:R-:W-:Y:S01]  /*47f0*/  FADD.FTZ R47, R23, R47 ;  /* 0x0000002f172f7221 */ /* 0x020fe20000010000 */
[----:B------:R-:W-:Y:S05]  /*4800*/  BRA `(.L_x_39221) ;  /* 0x0000003000007947 */ /* 0x000fea0003800000 */
.L_x_39220:
[----:B-----5:R-:W-:-:S05]  /*4810*/  HADD2.F32 R9, -RZ, R15.H1_H1 ;  /* 0x3000000fff097230 */ /* 0x020fca0000004100 */
[----:B------:R-:W-:-:S04]  /*4820*/  FADD.FTZ R47, R9, R47 ;  /* 0x0000002f092f7221 */ /* 0x000fc80000010000 */
[----:B------:R-:W-:Y:S02]  /*4830*/  @P1 FADD.FTZ R47, R23, R47 ;  /* 0x0000002f172f1221 */ /* 0x000fe40000010000 */
.L_x_39221:
[----:B0-----:R-:W-:-:S04]  /*4840*/  LEA R104, P1, R8, c[0x0][0x188], 0x5 ;  /* 0x0000620008687a11 */ /* 0x001fc800078228ff */
[C---:B------:R-:W-:Y:S02]  /*4850*/  LEA.HI.X R105, R8.reuse, c[0x0][0x18c], RZ, 0x5, P1 ;  /* 0x0000630008697a11 */ /* 0x040fe400008f2cff */
[----:B------:R-:W-:-:S03]  /*4860*/  IADD3 R8, R8, 0x20, RZ ;  /* 0x0000002008087810 */ /* 0x000fc60007ffe0ff */
[----:B------:R0:W-:Y:S04]  /*4870*/  STG.E.128 [R104.64], R40 ;  /* 0x0000002868007986 */ /* 0x0001e8000c101d04 */
[----:B------:R0:W-:Y:S02]  /*4880*/  STG.E.128 [R104.64+0x10], R44 ;  /* 0x0000102c68007986 */ /* 0x0001e4000c101d04 */
.L_x_39205:
[----:B------:R-:W-:Y:S05]  /*4890*/  BSYNC B0 ;  /* 0x0000000000007941 */ /* 0x000fea0003800000 */
.L_x_39204:
        /* <DEDUP_REMOVED lines=24> */
.L_x_39224:
[----:B-----5:R-:W-:-:S05]  /*4a20*/  HADD2.F32 R9, -RZ, R12.H0_H0 ;  /* 0x2000000cff097230 */ /* 0x020fca0000004100 */
[----:B------:R-:W-:-:S04]  /*4a30*/  FADD.FTZ R48, R9, R48 ;  /* 0x0000003009307221 */ /* 0x000fc80000010000 */
[----:B------:R-:W-:Y:S02]  /*4a40*/  @P1 FADD.FTZ R48, R16, R48 ;  /* 0x0000003010301221 */ /* 0x000fe40000010000 */
.L_x_39225:
[----:B------:R-:W-:Y:S01]  /*4a50*/  HADD2.F32 R49, -RZ, R52.H1_H1 ;  /* 0x30000034ff317230 */ /* 0x000fe20000004100 */
[----:B------:R-:W-:Y:S05]  /*4a60*/  @P2 BRA `(.L_x_39226) ;  /* 0x0000003000002947 */ /* 0x000fea0003800000 */
[----:B------:R-:W-:Y:S05]  /*4a70*/  @!P1 BRA `(.L_x_39227) ;  /* 0x0000005000009947 */ /* 0x000fea0003800000 */
[----:B-----5:R-:W-:Y:S01]  /*4a80*/  FADD.FTZ R49, R17, R49 ;  /* 0x0000003111317221 */ /* 0x020fe20000010000 */
[----:B------:R-:W-:Y:S05]  /*4a90*/  BRA `(.L_x_39227) ;  /* 0x0000003000007947 */ /* 0x000fea0003800000 */
.L_x_39226:
[----:B-----5:R-:W-:-:S05]  /*4aa0*/  HADD2.F32 R9, -RZ, R12.H1_H1 ;  /* 0x3000000cff097230 */ /* 0x020fca0000004100 */
[----:B------:R-:W-:-:S04]  /*4ab0*/  FADD.FTZ R49, R9, R49 ;  /* 0x0000003109317221 */ /* 0x000fc80000010000 */
[----:B------:R-:W-:Y:S02]  /*4ac0*/  @P1 FADD.FTZ R49, R17, R49 ;  /* 0x0000003111311221 */ /* 0x000fe40000010000 */
.L_x_39227:
[----:B------:R-:W-:Y:S01]  /*4ad0*/  HADD2.F32 R50, -RZ, R53.H0_H0 ;  /* 0x20000035ff327230 */ /* 0x000fe20000004100 */
[----:B------:R-:W-:Y:S05]  /*4ae0*/  @P2 BRA `(.L_x_39228) ;  /* 0x0000003000002947 */ /* 0x000fea0003800000 */
[----:B------:R-:W-:Y:S05]  /*4af0*/  @!P1 BRA `(.L_x_39229) ;  /* 0x0000005000009947 */ /* 0x000fea0003800000 */
[----:B-----5:R-:W-:Y:S01]  /*4b00*/  FADD.FTZ R50, R18, R50 ;  /* 0x0000003212327221 */ /* 0x020fe20000010000 */
[----:B------:R-:W-:Y:S05]  /*4b10*/  BRA `(.L_x_39229) ;  /* 0x0000003000007947 */ /* 0x000fea0003800000 */
.L_x_39228:
[----:B-----5:R-:W-:-:S05]  /*4b20*/  HADD2.F32 R9, -RZ, R13.H0_H0 ;  /* 0x2000000dff097230 */ /* 0x020fca0000004100 */
[----:B------:R-:W-:-:S04]  /*4b30*/  FADD.FTZ R50, R9, R50 ;  /* 0x0000003209327221 */ /* 0x000fc80000010000 */
[----:B------:R-:W-:Y:S02]  /*4b40*/  @P1 FADD.FTZ R50, R18, R50 ;  /* 0x0000003212321221 */ /* 0x000fe40000010000 */
.L_x_39229:
[----:B------:R-:W-:Y:S01]  /*4b50*/  HADD2.F32 R51, -RZ, R53.H1_H1 ;  /* 0x30000035ff337230 */ /* 0x000fe20000004100 */
[----:B------:R-:W-:Y:S05]  /*4b60*/  @P2 BRA `(.L_x_39230) ;  /* 0x0000003000002947 */ /* 0x000fea0003800000 */
[----:B------:R-:W-:Y:S05]  /*4b70*/  @!P1 BRA `(.L_x_39231) ;  /* 0x0000005000009947 */ /* 0x000fea0003800000 */
[----:B-----5:R-:W-:Y:S01]  /*4b80*/  FADD.FTZ R51, R19, R51 ;  /* 0x0000003313337221 */ /* 0x020fe20000010000 */
[----:B------:R-:W-:Y:S05]  /*4b90*/  BRA `(.L_x_39231) ;  /* 0x0000003000007947 */ /* 0x000fea0003800000 */
.L_x_39230:
[----:B-----5:R-:W-:-:S05]  /*4ba0*/  HADD2.F32 R9, -RZ, R13.H1_H1 ;  /* 0x3000000dff097230 */ /* 0x020fca0000004100 */
[----:B------:R-:W-:-:S04]  /*4bb0*/  FADD.FTZ R51, R9, R51 ;  /* 0x0000003309337221 */ /* 0x000fc80000010000 */
[----:B------:R-:W-:Y:S02]  /*4bc0*/  @P1 FADD.FTZ R51, R19, R51 ;  /* 0x0000003313331221 */ /* 0x000fe40000010000 */
.L_x_39231:
[----:B------:R-:W-:Y:S01]  /*4bd0*/  HADD2.F32 R52, -RZ, R54.H0_H0 ;  /* 0x20000036ff347230 */ /* 0x000fe20000004100 */
[----:B------:R-:W-:Y:S05]  /*4be0*/  @P2 BRA `(.L_x_39232) ;  /* 0x0000003000002947 */ /* 0x000fea0003800000 */
[----:B------:R-:W-:Y:S05]  /*4bf0*/  @!P1 BRA `(.L_x_39233) ;  /* 0x0000005000009947 */ /* 0x000fea0003800000 */
[----:B-----5:R-:W-:Y:S01]  /*4c00*/  FADD.FTZ R52, R20, R52 ;  /* 0x0000003414347221 */ /* 0x020fe20000010000 */
[----:B------:R-:W-:Y:S05]  /*4c10*/  BRA `(.L_x_39233) ;  /* 0x0000003000007947 */ /* 0x000fea0003800000 */
.L_x_39232:
[----:B-----5:R-:W-:-:S05]  /*4c20*/  HADD2.F32 R9, -RZ, R14.H0_H0 ;  /* 0x2000000eff097230 */ /* 0x020fca0000004100 */
[----:B------:R-:W-:-:S04]  /*4c30*/  FADD.FTZ R52, R9, R52 ;  /* 0x0000003409347221 */ /* 0x000fc80000010000 */
[----:B------:R-:W-:Y:S02]  /*4c40*/  @P1 FADD.FTZ R52, R20, R52 ;  /* 0x0000003414341221 */ /* 0x000fe40000010000 */
.L_x_39233:
[----:B------:R-:W-:Y:S01]  /*4c50*/  HADD2.F32 R53, -RZ, R54.H1_H1 ;  /* 0x30000036ff357230 */ /* 0x000fe20000004100 */
[----:B------:R-:W-:Y:S05]  /*4c60*/  @P2 BRA `(.L_x_39234) ;  /* 0x0000003000002947 */ /* 0x000fea0003800000 */
[----:B------:R-:W-:Y:S05]  /*4c70*/  @!P1 BRA `(.L_x_39235) ;  /* 0x0000005000009947 */ /* 0x000fea0003800000 */
[----:B-----5:R-:W-:Y:S01]  /*4c80*/  FADD.FTZ R53, R21, R53 ;  /* 0x0000003515357221 */ /* 0x020fe20000010000 */
[----:B------:R-:W-:Y:S05]  /*4c90*/  BRA `(.L_x_39235) ;  /* 0x0000003000007947 */ /* 0x000fea0003800000 */
.L_x_39234:
[----:B-----5:R-:W-:-:S05]  /*4ca0*/  HADD2.F32 R9, -RZ, R14.H1_H1 ;  /* 0x3000000eff097230 */ /* 0x020fca0000004100 */
[----:B------:R-:W-:-:S04]  /*4cb0*/  FADD.FTZ R53, R9, R53 ;  /* 0x0000003509357221 */ /* 0x000fc80000010000 */
[----:B------:R-:W-:Y:S02]  /*4cc0*/  @P1 FADD.FTZ R53, R21, R53 ;  /* 0x0000003515351221 */ /* 0x000fe40000010000 */
.L_x_39235:
[----:B------:R-:W-:Y:S01]  /*4cd0*/  HADD2.F32 R54, -RZ, R55.H0_H0 ;  /* 0x20000037ff367230 */ /* 0x000fe20000004100 */
[----:B------:R-:W-:Y:S05]  /*4ce0*/  @P2 BRA `(.L_x_39236) ;  /* 0x0000003000002947 */ /* 0x000fea0003800000 */
[----:B------:R-:W-:Y:S05]  /*4cf0*/  @!P1 BRA `(.L_x_39237) ;  /* 0x0000005000009947 */ /* 0x000fea0003800000 */
[----:B-----5:R-:W-:Y:S01]  /*4d00*/  FADD.FTZ R54, R22, R54 ;  /* 0x0000003616367221 */ /* 0x020fe20000010000 */
[----:B------:R-:W-:Y:S05]  /*4d10*/  BRA `(.L_x_39237) ;  /* 0x0000003000007947 */ /* 0x000fea0003800000 */
.L_x_39236:
[----:B-----5:R-:W-:-:S05]  /*4d20*/  HADD2.F32 R9, -RZ, R15.H0_H0 ;  /* 0x2000000fff097230 */ /* 0x020fca0000004100 */
[----:B------:R-:W-:-:S04]  /*4d30*/  FADD.FTZ R54, R9, R54 ;  /* 0x0000003609367221 */ /* 0x000fc80000010000 */
[----:B------:R-:W-:Y:S02]  /*4d40*/  @P1 FADD.FTZ R54, R22, R54 ;  /* 0x0000003616361221 */ /* 0x000fe40000010000 */
.L_x_39237:
[----:B------:R-:W-:Y:S01]  /*4d50*/  HADD2.F32 R55, -RZ, R55.H1_H1 ;  /* 0x30000037ff377230 */ /* 0x000fe20000004100 */
[----:B------:R-:W-:Y:S05]  /*4d60*/  @P2 BRA `(.L_x_39238) ;  /* 0x0000003000002947 */ /* 0x000fea0003800000 */
[----:B------:R-:W-:Y:S05]  /*4d70*/  @!P1 BRA `(.L_x_39239) ;  /* 0x0000005000009947 */ /* 0x000fea0003800000 */
[----:B-----5:R-:W-:Y:S01]  /*4d80*/  FADD.FTZ R55, R23, R55 ;  /* 0x0000003717377221 */ /* 0x020fe20000010000 */
[----:B------:R-:W-:Y:S05]  /*4d90*/  BRA `(.L_x_39239) ;  /* 0x0000003000007947 */ /* 0x000fea0003800000 */
.L_x_39238:
[----:B-----5:R-:W-:-:S05]  /*4da0*/  HADD2.F32 R9, -RZ, R15.H1_H1 ;  /* 0x3000000fff097230 */ /* 0x020fca0000004100 */
[----:B------:R-:W-:-:S04]  /*4db0*/  FADD.FTZ R55, R9, R55 ;  /* 0x0000003709377221 */ /* 0x000fc80000010000 */
[----:B------:R-:W-:Y:S02]  /*4dc0*/  @P1 FADD.FTZ R55, R23, R55 ;  /* 0x0000003717371221 */ /* 0x000fe40000010000 */
.L_x_39239:
[----:B0-----:R-:W-:-:S04]  /*4dd0*/  LEA R104, P1, R8, c[0x0][0x188], 0x5 ;  /* 0x0000620008687a11 */ /* 0x001fc800078228ff */
[C---:B------:R-:W-:Y:S02]  /*4de0*/  LEA.HI.X R105, R8.reuse, c[0x0][0x18c], RZ, 0x5, P1 ;  /* 0x0000630008697a11 */ /* 0x040fe400008f2cff */
[----:B------:R-:W-:-:S03]  /*4df0*/  IADD3 R8, R8, 0x20, RZ ;  /* 0x0000002008087810 */ /* 0x000fc60007ffe0ff */
[----:B------:R0:W-:Y:S04]  /*4e00*/  STG.E.128 [R104.64], R48 ;  /* 0x0000003068007986 */ /* 0x0001e8000c101d04 */
[----:B------:R0:W-:Y:S02]  /*4e10*/  STG.E.128 [R104.64+0x10], R52 ;  /* 0x0000103468007986 */ /* 0x0001e4000c101d04 */
.L_x_39223:
[----:B------:R-:W-:Y:S05]  /*4e20*/  BSYNC B0 ;  /* 0x0000000000007941 */ /* 0x000fea0003800000 */
.L_x_39222:
        /* <DEDUP_REMOVED lines=24> */
.L_x_39242:
[----:B-----5:R-:W-:-:S05]  /*4fb0*/  HADD2.F32 R9, -RZ, R12.H0_H0 ;  /* 0x2000000cff097230 */ /* 0x020fca0000004100 */
[----:B------:R-:W-:-:S04]  /*4fc0*/  FADD.FTZ R56, R9, R56 ;  /* 0x0000003809387221 */ /* 0x000fc80000010000 */
[----:B------:R-:W-:Y:S02]  /*4fd0*/  @P1 FADD.FTZ R56, R16, R56 ;  /* 0x0000003810381221 */ /* 0x000fe40000010000 */
.L_x_39243:
[----:B------:R-:W-:Y:S01]  /*4fe0*/  HADD2.F32 R57, -RZ, R60.H1_H1 ;  /* 0x3000003cff397230 */ /* 0x000fe20000004100 */
[----:B------:R-:W-:Y:S05]  /*4ff0*/  @P2 BRA `(.L_x_39244) ;  /* 0x0000003000002947 */ /* 0x000fea0003800000 */
[----:B------:R-:W-:Y:S05]  /*5000*/  @!P1 BRA `(.L_x_39245) ;  /* 0x0000005000009947 */ /* 0x000fea0003800000 */
[----:B-----5:R-:W-:Y:S01]  /*5010*/  FADD.FTZ R57, R17, R57 ;  /* 0x0000003911397221 */ /* 0x020fe20000010000 */
[----:B------:R-:W-:Y:S05]  /*5020*/  BRA `(.L_x_39245) ;  /* 0x0000003000007947 */ /* 0x000fea0003800000 */
.L_x_39244:
[----:B-----5:R-:W-:-:S05]  /*5030*/  HADD2.F32 R9, -RZ, R12.H1_H1 ;  /* 0x3000000cff097230 */ /* 0x020fca0000004100 */
[----:B------:R-:W-:-:S04]  /*5040*/  FADD.FTZ R57, R9, R57 ;  /* 0x0000003909397221 */ /* 0x000fc80000010000 */
[----:B------:R-:W-:Y:S02]  /*5050*/  @P1 FADD.FTZ R57, R17, R57 ;  /* 0x0000003911391221 */ /* 0x000fe40000010000 */
.L_x_39245:
[----:B------:R-:W-:Y:S01]  /*5060*/  HADD2.F32 R58, -RZ, R61.H0_H0 ;  /* 0x2000003dff3a7230 */ /* 0x000fe20000004100 */
[----:B------:R-:W-:Y:S05]  /*5070*/  @P2 BRA `(.L_x_39246) ;  /* 0x0000003000002947 */ /* 0x000fea0003800000 */
[----:B------:R-:W-:Y:S05]  /*5080*/  @!P1 BRA `(.L_x_39247) ;  /* 0x0000005000009947 */ /* 0x000fea0003800000 */
[----:B-----5:R-:W-:Y:S01]  /*5090*/  FADD.FTZ R58, R18, R58 ;  /* 0x0000003a123a7221 */ /* 0x020fe20000010000 */
[----:B------:R-:W-:Y:S05]  /*50a0*/  BRA `(.L_x_39247) ;  /* 0x0000003000007947 */ /* 0x000fea0003800000 */
.L_x_39246:
[----:B-----5:R-:W-:-:S05]  /*50b0*/  HADD2.F32 R9, -RZ, R13.H0_H0 ;  /* 0x2000000dff097230 */ /* 0x020fca0000004100 */
[----:B------:R-:W-:-:S04]  /*50c0*/  FADD.FTZ R58, R9, R58 ;  /* 0x0000003a093a7221 */ /* 0x000fc80000010000 */
[----:B------:R-:W-:Y:S02]  /*50d0*/  @P1 FADD.FTZ R58, R18, R58 ;  /* 0x0000003a123a1221 */ /* 0x000fe40000010000 */
.L_x_39247:
[----:B------:R-:W-:Y:S01]  /*50e0*/  HADD2.F32 R59, -RZ, R61.H1_H1 ;  /* 0x3000003dff3b7230 */ /* 0x000fe20000004100 */
[----:B------:R-:W-:Y:S05]  /*50f0*/  @P2 BRA `(.L_x_39248) ;  /* 0x0000003000002947 */ /* 0x000fea0003800000 */
[----:B------:R-:W-:Y:S05]  /*5100*/  @!P1 BRA `(.L_x_39249) ;  /* 0x0000005000009947 */ /* 0x000fea0003800000 */
[----:B-----5:R-:W-:Y:S01]  /*5110*/  FADD.FTZ R59, R19, R59 ;  /* 0x0000003b133b7221 */ /* 0x020fe20000010000 */
[----:B------:R-:W-:Y:S05]  /*5120*/  BRA `(.L_x_39249) ;  /* 0x0000003000007947 */ /* 0x000fea0003800000 */
.L_x_39248:
[----:B-----5:R-:W-:-:S05]  /*5130*/  HADD2.F32 R9, -RZ, R13.H1_H1 ;  /* 0x3000000dff097230 */ /* 0x020fca0000004100 */
[----:B------:R-:W-:-:S04]  /*5140*/  FADD.FTZ R59, R9, R59 ;  /* 0x0000003b093b7221 */ /* 0x000fc80000010000 */
[----:B------:R-:W-:Y:S02]  /*5150*/  @P1 FADD.FTZ R59, R19, R59 ;  /* 0x0000003b133b1221 */ /* 0x000fe40000010000 */
.L_x_39249:
[----:B------:R-:W-:Y:S01]  /*5160*/  HADD2.F32 R60, -RZ, R62.H0_H0 ;  /* 0x2000003eff3c7230 */ /* 0x000fe20000004100 */
[----:B------:R-:W-:Y:S05]  /*5170*/  @P2 BRA `(.L_x_39250) ;  /* 0x0000003000002947 */ /* 0x000fea0003800000 */
[----:B------:R-:W-:Y:S05]  /*5180*/  @!P1 BRA `(.L_x_39251) ;  /* 0x0000005000009947 */ /* 0x000fea0003800000 */
[----:B-----5:R-:W-:Y:S01]  /*5190*/  FADD.FTZ R60, R20, R60 ;  /* 0x0000003c143c7221 */ /* 0x020fe20000010000 */
[----:B------:R-:W-:Y:S05]  /*51a0*/  BRA `(.L_x_39251) ;  /* 0x0000003000007947 */ /* 0x000fea0003800000 */
.L_x_39250:
[----:B-----5:R-:W-:-:S05]  /*51b0*/  HADD2.F32 R9, -RZ, R14.H0_H0 ;  /* 0x2000000eff097230 */ /* 0x020fca0000004100 */
[----:B------:R-:W-:-:S04]  /*51c0*/  FADD.FTZ R60, R9, R60 ;  /* 0x0000003c093c7221 */ /* 0x000fc80000010000 */
[----:B------:R-:W-:Y:S02]  /*51d0*/  @P1 FADD.FTZ R60, R20, R60 ;  /* 0x0000003c143c1221 */ /* 0x000fe40000010000 */
.L_x_39251:
[----:B------:R-:W-:Y:S01]  /*51e0*/  HADD2.F32 R61, -RZ, R62.H1_H1 ;  /* 0x3000003eff3d7230 */ /* 0x000fe20000004100 */
[----:B------:R-:W-:Y:S05]  /*51f0*/  @P2 BRA `(.L_x_39252) ;  /* 0x0000003000002947 */ /* 0x000fea0003800000 */
[----:B------:R-:W-:Y:S05]  /*5200*/  @!P1 BRA `(.L_x_39253) ;  /* 0x0000005000009947 */ /* 0x000fea0003800000 */
[----:B-----5:R-:W-:Y:S01]  /*5210*/  FADD.FTZ R61, R21, R61 ;  /* 0x0000003d153d7221 */ /* 0x020fe20000010000 */
[----:B------:R-:W-:Y:S05]  /*5220*/  BRA `(.L_x_39253) ;  /* 0x0000003000007947 */ /* 0x000fea0003800000 */
.L_x_39252:
[----:B-----5:R-:W-:-:S05]  /*5230*/  HADD2.F32 R9, -RZ, R14.H1_H1 ;  /* 0x3000000eff097230 */ /* 0x020fca0000004100 */
[----:B------:R-:W-:-:S04]  /*5240*/  FADD.FTZ R61, R9, R61 ;  /* 0x0000003d093d7221 */ /* 0x000fc80000010000 */
[----:B------:R-:W-:Y:S02]  /*5250*/  @P1 FADD.FTZ R61, R21, R61 ;  /* 0x0000003d153d1221 */ /* 0x000fe40000010000 */
.L_x_39253:
[----:B------:R-:W-:Y:S01]  /*5260*/  HADD2.F32 R62, -RZ, R63.H0_H0 ;  /* 0x2000003fff3e7230 */ /* 0x000fe20000004100 */
[----:B------:R-:W-:Y:S05]  /*5270*/  @P2 BRA `(.L_x_39254) ;  /* 0x0000003000002947 */ /* 0x000fea0003800000 */
[----:B------:R-:W-:Y:S05]  /*5280*/  @!P1 BRA `(.L_x_39255) ;  /* 0x0000005000009947 */ /* 0x000fea0003800000 */
[----:B-----5:R-:W-:Y:S01]  /*5290*/  FADD.FTZ R62, R22, R62 ;  /* 0x0000003e163e7221 */ /* 0x020fe20000010000 */
[----:B------:R-:W-:Y:S05]  /*52a0*/  BRA `(.L_x_39255) ;  /* 0x0000003000007947 */ /* 0x000fea0003800000 */
.L_x_39254:
[----:B-----5:R-:W-:-:S05]  /*52b0*/  HADD2.F32 R9, -RZ, R15.H0_H0 ;  /* 0x2000000fff097230 */ /* 0x020fca0000004100 */
[----:B------:R-:W-:-:S04]  /*52c0*/  FADD.FTZ R62, R9, R62 ;  /* 0x0000003e093e7221 */ /* 0x000fc80000010000 */
[----:B------:R-:W-:Y:S02]  /*52d0*/  @P1 FADD.FTZ R62, R22, R62 ;  /* 0x0000003e163e1221 */ /* 0x000fe40000010000 */
.L_x_39255:
[----:B------:R-:W-:Y:S01]  /*52e0*/  HADD2.F32 R63, -RZ, R63.H1_H1 ;  /* 0x3000003fff3f7230 */ /* 0x000fe20000004100 */
[----:B------:R-:W-:Y:S05]  /*52f0*/  @P2 BRA `(.L_x_39256) ;  /* 0x0000003000002947 */ /* 0x000fea0003800000 */
[----:B------:R-:W-:Y:S05]  /*5300*/  @!P1 BRA `(.L_x_39257) ;  /* 0x0000005000009947 */ /* 0x000fea0003800000 */
[----:B-----5:R-:W-:Y:S01]  /*5310*/  FADD.FTZ R63, R23, R63 ;  /* 0x0000003f173f7221 */ /* 0x020fe20000010000 */
[----:B------:R-:W-:Y:S05]  /*5320*/  BRA `(.L_x_39257) ;  /* 0x0000003000007947 */ /* 0x000fea0003800000 */
.L_x_39256:
[----:B-----5:R-:W-:-:S05]  /*5330*/  HADD2.F32 R9, -RZ, R15.H1_H1 ;  /* 0x3000000fff097230 */ /* 0x020fca0000004100 */
[----:B------:R-:W-:-:S04]  /*5340*/  FADD.FTZ R63, R9, R63 ;  /* 0x0000003f093f7221 */ /* 0x000fc80000010000 */
[----:B------:R-:W-:Y:S02]  /*5350*/  @P1 FADD.FTZ R63, R23, R63 ;  /* 0x0000003f173f1221 */ /* 0x000fe40000010000 */
.L_x_39257:
[----:B0-----:R-:W-:-:S04]  /*5360*/  LEA R104, P1, R8, c[0x0][0x188], 0x5 ;  /* 0x0000620008687a11 */ /* 0x001fc800078228ff */
[C---:B------:R-:W-:Y:S02]  /*5370*/  LEA.HI.X R105, R8.reuse, c[0x0][0x18c], RZ, 0x5, P1 ;  /* 0x0000630008697a11 */ /* 0x040fe400008f2cff */
[----:B------:R-:W-:-:S03]  /*5380*/  IADD3 R8, R8, 0x20, RZ ;  /* 0x0000002008087810 */ /* 0x000fc60007ffe0ff */
[----:B------:R0:W-:Y:S04]  /*5390*/  STG.E.128 [R104.64], R56 ;  /* 0x0000003868007986 */ /* 0x0001e8000c101d04 */
[----:B------:R0:W-:Y:S02]  /*53a0*/  STG.E.128 [R104.64+0x10], R60 ;  /* 0x0000103c68007986 */ /* 0x0001e4000c101d04 */
.L_x_39241:
[----:B------:R-:W-:Y:S05]  /*53b0*/  BSYNC B0 ;  /* 0x0000000000007941 */ /* 0x000fea0003800000 */
.L_x_39240:
        /* <DEDUP_REMOVED lines=24> */
.L_x_39260:
[----:B-----5:R-:W-:-:S05]  /*5540*/  HADD2.F32 R9, -RZ, R12.H0_H0 ;  /* 0x2000000cff097230 */ /* 0x020fca0000004100 */
[----:B------:R-:W-:-:S04]  /*5550*/  FADD.FTZ R64, R9, R64 ;  /* 0x0000004009407221 */ /* 0x000fc80000010000 */
[----:B------:R-:W-:Y:S02]  /*5560*/  @P1 FADD.FTZ R64, R16, R64 ;  /* 0x0000004010401221 */ /* 0x000fe40000010000 */
.L_x_39261:
[----:B------:R-:W-:Y:S01]  /*5570*/  HADD2.F32 R65, -RZ, R68.H1_H1 ;  /* 0x30000044ff417230 */ /* 0x000fe20000004100 */
[----:B------:R-:W-:Y:S05]  /*5580*/  @P2 BRA `(.L_x_39262) ;  /* 0x0000003000002947 */ /* 0x000fea0003800000 */
[----:B------:R-:W-:Y:S05]  /*5590*/  @!P1 BRA `(.L_x_39263) ;  /* 0x0000005000009947 */ /* 0x000fea0003800000 */
[----:B-----5:R-:W-:Y:S01]  /*55a0*/  FADD.FTZ R65, R17, R65 ;  /* 0x0000004111417221 */ /* 0x020fe20000010000 */
[----:B------:R-:W-:Y:S05]  /*55b0*/  BRA `(.L_x_39263) ;  /* 0x0000003000007947 */ /* 0x000fea0003800000 */
.L_x_39262:
[----:B-----5:R-:W-:-:S05]  /*55c0*/  HADD2.F32 R9, -RZ, R12.H1_H1 ;  /* 0x3000000cff097230 */ /* 0x020fca0000004100 */
[----:B------:R-:W-:-:S04]  /*55d0*/  FADD.FTZ R65, R9, R65 ;  /* 0x0000004109417221 */ /* 0x000fc80000010000 */
[----:B------:R-:W-:Y:S02]  /*55e0*/  @P1 FADD.FTZ R65, R17, R65 ;  /* 0x0000004111411221 */ /* 0x000fe40000010000 */
.L_x_39263:
[----:B------:R-:W-:Y:S01]  /*55f0*/  HADD2.F32 R66, -RZ, R69.H0_H0 ;  /* 0x20000045ff427230 */ /* 0x000fe20000004100 */
[----:B------:R-:W-:Y:S05]  /*5600*/  @P2 BRA `(.L_x_39264) ;  /* 0x0000003000002947 */ /* 0x000fea0003800000 */
[----:B------:R-:W-:Y:S05]  /*5610*/  @!P1 BRA `(.L_x_39265) ;  /* 0x0000005000009947 */ /* 0x000fea0003800000 */
[----:B-----5:R-:W-:Y:S01]  /*5620*/  FADD.FTZ R66, R18, R66 ;  /* 0x0000004212427221 */ /* 0x020fe20000010000 */
[----:B------:R-:W-:Y:S05]  /*5630*/  BRA `(.L_x_39265) ;  /* 0x0000003000007947 */ /* 0x000fea0003800000 */
.L_x_39264:
[----:B-----5:R-:W-:-:S05]  /*5640*/  HADD2.F32 R9, -RZ, R13.H0_H0 ;  /* 0x2000000dff097230 */ /* 0x020fca0000004100 */
[----:B------:R-:W-:-:S04]  /*5650*/  FADD.FTZ R66, R9, R66 ;  /* 0x0000004209427221 */ /* 0x000fc80000010000 */
[----:B------:R-:W-:Y:S02]  /*5660*/  @P1 FADD.FTZ R66, R18, R66 ;  /* 0x0000004212421221 */ /* 0x000fe40000010000 */
.L_x_39265:
[----:B------:R-:W-:Y:S01]  /*5670*/  HADD2.F32 R67, -RZ, R69.H1_H1 ;  /* 0x30000045ff437230 */ /* 0x000fe20000004100 */
[----:B------:R-:W-:Y:S05]  /*5680*/  @P2 BRA `(.L_x_39266) ;  /* 0x0000003000002947 */ /* 0x000fea0003800000 */
[----:B------:R-:W-:Y:S05]  /*5690*/  @!P1 BRA `(.L_x_39267) ;  /* 0x0000005000009947 */ /* 0x000fea0003800000 */
[----:B-----5:R-:W-:Y:S01]  /*56a0*/  FADD.FTZ R67, R19, R67 ;  /* 0x0000004313437221 */ /* 0x020fe20000010000 */
[----:B------:R-:W-:Y:S05]  /*56b0*/  BRA `(.L_x_39267) ;  /* 0x0000003000007947 */ /* 0x000fea0003800000 */
.L_x_39266:
[----:B-----5:R-:W-:-:S05]  /*56c0*/  HADD2.F32 R9, -RZ, R13.H1_H1 ;  /* 0x3000000dff097230 */ /* 0x020fca0000004100 */
[----:B------:R-:W-:-:S04]  /*56d0*/  FADD.FTZ R67, R9, R67 ;  /* 0x0000004309437221 */ /* 0x000fc80000010000 */
[----:B------:R-:W-:Y:S02]  /*56e0*/  @P1 FADD.FTZ R67, R19, R67 ;  /* 0x0000004313431221 */ /* 0x000fe40000010000 */
.L_x_39267:
[----:B------:R-:W-:Y:S01]  /*56f0*/  HADD2.F32 R68, -RZ, R70.H0_H0 ;  /* 0x20000046ff447230 */ /* 0x000fe20000004100 */
[----:B------:R-:W-:Y:S05]  /*5700*/  @P2 BRA `(.L_x_39268) ;  /* 0x0000003000002947 */ /* 0x000fea0003800000 */
[----:B------:R-:W-:Y:S05]  /*5710*/  @!P1 BRA `(.L_x_39269) ;  /* 0x0000005000009947 */ /* 0x000fea0003800000 */
[----:B-----5:R-:W-:Y:S01]  /*5720*/  FADD.FTZ R68, R20, R68 ;  /* 0x0000004414447221 */ /* 0x020fe20000010000 */
[----:B------:R-:W-:Y:S05]  /*5730*/  BRA `(.L_x_39269) ;  /* 0x0000003000007947 */ /* 0x000fea0003800000 */
.L_x_39268:
[----:B-----5:R-:W-:-:S05]  /*5740*/  HADD2.F32 R9, -RZ, R14.H0_H0 ;  /* 0x2000000eff097230 */ /* 0x020fca0000004100 */
[----:B------:R-:W-:-:S04]  /*5750*/  FADD.FTZ R68, R9, R68 ;  /* 0x0000004409447221 */ /* 0x000fc80000010000 */
[----:B------:R-:W-:Y:S02]  /*5760*/  @P1 FADD.FTZ R68, R20, R68 ;  /* 0x0000004414441221 */ /* 0x000fe40000010000 */
.L_x_39269:
[----:B------:R-:W-:Y:S01]  /*5770*/  HADD2.F32 R69, -RZ, R70.H1_H1 ;  /* 0x30000046ff457230 */ /* 0x000fe20000004100 */
[----:B------:R-:W-:Y:S05]  /*5780*/  @P2 BRA `(.L_x_39270) ;  /* 0x0000003000002947 */ /* 0x000fea0003800000 */
[----:B------:R-:W-:Y:S05]  /*5790*/  @!P1 BRA `(.L_x_39271) ;  /* 0x0000005000009947 */ /* 0x000fea0003800000 */
[----:B-----5:R-:W-:Y:S01]  /*57a0*/  FADD.FTZ R69, R21, R69 ;  /* 0x0000004515457221 */ /* 0x020fe20000010000 */
[----:B------:R-:W-:Y:S05]  /*57b0*/  BRA `(.L_x_39271) ;  /* 0x0000003000007947 */ /* 0x000fea0003800000 */
.L_x_39270:
[----:B-----5:R-:W-:-:S05]  /*57c0*/  HADD2.F32 R9, -RZ, R14.H1_H1 ;  /* 0x3000000eff097230 */ /* 0x020fca0000004100 */
[----:B------:R-:W-:-:S04]  /*57d0*/  FADD.FTZ R69, R9, R69 ;  /* 0x0000004509457221 */ /* 0x000fc80000010000 */
[----:B------:R-:W-:Y:S02]  /*57e0*/  @P1 FADD.FTZ R69, R21, R69 ;  /* 0x0000004515451221 */ /* 0x000fe40000010000 */
.L_x_39271:
[----:B------:R-:W-:Y:S01]  /*57f0*/  HADD2.F32 R70, -RZ, R71.H0_H0 ;  /* 0x20000047ff467230 */ /* 0x000fe20000004100 */
[----:B------:R-:W-:Y:S05]  /*5800*/  @P2 BRA `(.L_x_39272) ;  /* 0x0000003000002947 */ /* 0x000fea0003800000 */
[----:B------:R-:W-:Y:S05]  /*5810*/  @!P1 BRA `(.L_x_39273) ;  /* 0x0000005000009947 */ /* 0x000fea0003800000 */
[----:B-----5:R-:W-:Y:S01]  /*5820*/  FADD.FTZ R70, R22, R70 ;  /* 0x0000004616467221 */ /* 0x020fe20000010000 */
[----:B------:R-:W-:Y:S05]  /*5830*/  BRA `(.L_x_39273) ;  /* 0x0000003000007947 */ /* 0x000fea0003800000 */
.L_x_39272:
[----:B-----5:R-:W-:-:S05]  /*5840*/  HADD2.F32 R9, -RZ, R15.H0_H0 ;  /* 0x2000000fff097230 */ /* 0x020fca0000004100 */
[----:B------:R-:W-:-:S04]  /*5850*/  FADD.FTZ R70, R9, R70 ;  /* 0x0000004609467221 */ /* 0x000fc80000010000 */
[----:B------:R-:W-:Y:S02]  /*5860*/  @P1 FADD.FTZ R70, R22, R70 ;  /* 0x0000004616461221 */ /* 0x000fe40000010000 */
.L_x_39273:
[----:B------:R-:W-:Y:S01]  /*5870*/  HADD2.F32 R71, -RZ, R71.H1_H1 ;  /* 0x30000047ff477230 */ /* 0x000fe20000004100 */
[----:B------:R-:W-:Y:S05]  /*5880*/  @P2 BRA `(.L_x_39274) ;  /* 0x0000003000002947 */ /* 0x000fea0003800000 */
[----:B------:R-:W-:Y:S05]  /*5890*/  @!P1 BRA `(.L_x_39275) ;  /* 0x0000005000009947 */ /* 0x000fea0003800000 */
[----:B-----5:R-:W-:Y:S01]  /*58a0*/  FADD.FTZ R71, R23, R71 ;  /* 0x0000004717477221 */ /* 0x020fe20000010000 */
[----:B------:R-:W-:Y:S05]  /*58b0*/  BRA `(.L_x_39275) ;  /* 0x0000003000007947 */ /* 0x000fea0003800000 */
.L_x_39274:
[----:B-----5:R-:W-:-:S05]  /*58c0*/  HADD2.F32 R9, -RZ, R15.H1_H1 ;  /* 0x3000000fff097230 */ /* 0x020fca0000004100 */
[----:B------:R-:W-:-:S04]  /*58d0*/  FADD.FTZ R71, R9, R71 ;  /* 0x0000004709477221 */ /* 0x000fc80000010000 */
[----:B------:R-:W-:Y:S02]  /*58e0*/  @P1 FADD.FTZ R71, R23, R71 ;  /* 0x0000004717471221 */ /* 0x000fe40000010000 */
.L_x_39275:
[----:B0-----:R-:W-:-:S04]  /*58f0*/  LEA R104, P1, R8, c[0x0][0x188], 0x5 ;  /* 0x0000620008687a11 */ /* 0x001fc800078228ff */
[C---:B------:R-:W-:Y:S02]  /*5900*/  LEA.HI.X R105, R8.reuse, c[0x0][0x18c], RZ, 0x5, P1 ;  /* 0x0000630008697a11 */ /* 0x040fe400008f2cff */
[----:B------:R-:W-:-:S03]  /*5910*/  IADD3 R8, R8, 0x20, RZ ;  /* 0x0000002008087810 */ /* 0x000fc60007ffe0ff */
[----:B------:R0:W-:Y:S04]  /*5920*/  STG.E.128 [R104.64], R64 ;  /* 0x0000004068007986 */ /* 0x0001e8000c101d04 */
[----:B------:R0:W-:Y:S02]  /*5930*/  STG.E.128 [R104.64+0x10], R68 ;  /* 0x0000104468007986 */ /* 0x0001e4000c101d04 */
.L_x_39259:
[----:B------:R-:W-:Y:S05]  /*5940*/  BSYNC B0 ;  /* 0x0000000000007941 */ /* 0x000fea0003800000 */
.L_x_39258:
        /* <DEDUP_REMOVED lines=24> */
.L_x_39278:
[----:B-----5:R-:W-:-:S05]  /*5ad0*/  HADD2.F32 R9, -RZ, R12.H0_H0 ;  /* 0x2000000cff097230 */ /* 0x020fca0000004100 */
[----:B------:R-:W-:-:S04]  /*5ae0*/  FADD.FTZ R72, R9, R72 ;  /* 0x0000004809487221 */ /* 0x000fc80000010000 */
[----:B------:R-:W-:Y:S02]  /*5af0*/  @P1 FADD.FTZ R72, R16, R72 ;  /* 0x0000004810481221 */ /* 0x000fe40000010000 */
.L_x_39279:
[----:B------:R-:W-:Y:S01]  /*5b00*/  HADD2.F32 R73, -RZ, R76.H1_H1 ;  /* 0x3000004cff497230 */ /* 0x000fe20000004100 */
[----:B------:R-:W-:Y:S05]  /*5b10*/  @P2 BRA `(.L_x_39280) ;  /* 0x0000003000002947 */ /* 0x000fea0003800000 */
[----:B------:R-:W-:Y:S05]  /*5b20*/  @!P1 BRA `(.L_x_39281) ;  /* 0x0000005000009947 */ /* 0x000fea0003800000 */
[----:B-----5:R-:W-:Y:S01]  /*5b30*/  FADD.FTZ R73, R17, R73 ;  /* 0x0000004911497221 */ /* 0x020fe20000010000 */
[----:B------:R-:W-:Y:S05]  /*5b40*/  BRA `(.L_x_39281) ;  /* 0x0000003000007947 */ /* 0x000fea0003800000 */
.L_x_39280:
[----:B-----5:R-:W-:-:S05]  /*5b50*/  HADD2.F32 R9, -RZ, R12.H1_H1 ;  /* 0x3000000cff097230 */ /* 0x020fca0000004100 */
[----:B------:R-:W-:-:S04]  /*5b60*/  FADD.FTZ R73, R9, R73 ;  /* 0x0000004909497221 */ /* 0x000fc80000010000 */
[----:B------:R-:W-:Y:S02]  /*5b70*/  @P1 FADD.FTZ R73, R17, R73 ;  /* 0x0000004911491221 */ /* 0x000fe40000010000 */
.L_x_39281:
[----:B------:R-:W-:Y:S01]  /*5b80*/  HADD2.F32 R74, -RZ, R77.H0_H0 ;  /* 0x2000004dff4a7230 */ /* 0x000fe20000004100 */
[----:B------:R-:W-:Y:S05]  /*5b90*/  @P2 BRA `(.L_x_39282) ;  /* 0x0000003000002947 */ /* 0x000fea0003800000 */
[----:B------:R-:W-:Y:S05]  /*5ba0*/  @!P1 BRA `(.L_x_39283) ;  /* 0x0000005000009947 */ /* 0x000fea0003800000 */
[----:B-----5:R-:W-:Y:S01]  /*5bb0*/  FADD.FTZ R74, R18, R74 ;  /* 0x0000004a124a7221 */ /* 0x020fe20000010000 */
[----:B------:R-:W-:Y:S05]  /*5bc0*/  BRA `(.L_x_39283) ;  /* 0x0000003000007947 */ /* 0x000fea0003800000 */
.L_x_39282:
[----:B-----5:R-:W-:-:S05]  /*5bd0*/  HADD2.F32 R9, -RZ, R13.H0_H0 ;  /* 0x2000000dff097230 */ /* 0x020fca0000004100 */
[----:B------:R-:W-:-:S04]  /*5be0*/  FADD.FTZ R74, R9, R74 ;  /* 0x0000004a094a7221 */ /* 0x000fc80000010000 */
[----:B------:R-:W-:Y:S02]  /*5bf0*/  @P1 FADD.FTZ R74, R18, R74 ;  /* 0x0000004a124a1221 */ /* 0x000fe40000010000 */
.L_x_39283:
[----:B------:R-:W-:Y:S01]  /*5c00*/  HADD2.F32 R75, -RZ, R77.H1_H1 ;  /* 0x3000004dff4b7230 */ /* 0x000fe20000004100 */
[----:B------:R-:W-:Y:S05]  /*5c10*/  @P2 BRA `(.L_x_39284) ;  /* 0x0000003000002947 */ /* 0x000fea0003800000 */
[----:B------:R-:W-:Y:S05]  /*5c20*/  @!P1 BRA `(.L_x_39285) ;  /* 0x0000005000009947 */ /* 0x000fea0003800000 */
[----:B-----5:R-:W-:Y:S01]  /*5c30*/  FADD.FTZ R75, R19, R75 ;  /* 0x0000004b134b7221 */ /* 0x020fe20000010000 */
[----:B------:R-:W-:Y:S05]  /*5c40*/  BRA `(.L_x_39285) ;  /* 0x0000003000007947 */ /* 0x000fea0003800000 */
.L_x_39284:
[----:B-----5:R-:W-:-:S05]  /*5c50*/  HADD2.F32 R9, -RZ, R13.H1_H1 ;  /* 0x3000000dff097230 */ /* 0x020fca0000004100 */
[----:B------:R-:W-:-:S04]  /*5c60*/  FADD.FTZ R75, R9, R75 ;  /* 0x0000004b094b7221 */ /* 0x000fc80000010000 */
[----:B------:R-:W-:Y:S02]  /*5c70*/  @P1 FADD.FTZ R75, R19, R75 ;  /* 0x0000004b134b1221 */ /* 0x000fe40000010000 */
.L_x_39285:
[----:B------:R-:W-:Y:S01]  /*5c80*/  HADD2.F32 R76, -RZ, R78.H0_H0 ;  /* 0x2000004eff4c7230 */ /* 0x000fe20000004100 */
[----:B------:R-:W-:Y:S05]  /*5c90*/  @P2 BRA `(.L_x_39286) ;  /* 0x0000003000002947 */ /* 0x000fea0003800000 */
[----:B------:R-:W-:Y:S05]  /*5ca0*/  @!P1 BRA `(.L_x_39287) ;  /* 0x0000005000009947 */ /* 0x000fea0003800000 */
[----:B-----5:R-:W-:Y:S01]  /*5cb0*/  FADD.FTZ R76, R20, R76 ;  /* 0x0000004c144c7221 */ /* 0x020fe20000010000 */
[----:B------:R-:W-:Y:S05]  /*5cc0*/  BRA `(.L_x_39287) ;  /* 0x0000003000007947 */ /* 0x000fea0003800000 */
.L_x_39286:
[----:B-----5:R-:W-:-:S05]  /*5cd0*/  HADD2.F32 R9, -RZ, R14.H0_H0 ;  /* 0x2000000eff097230 */ /* 0x020fca0000004100 */
[----:B------:R-:W-:-:S04]  /*5ce0*/  FADD.FTZ R76, R9, R76 ;  /* 0x0000004c094c7221 */ /* 0x000fc80000010000 */
[----:B------:R-:W-:Y:S02]  /*5cf0*/  @P1 FADD.FTZ R76, R20, R76 ;  /* 0x0000004c144c1221 */ /* 0x000fe40000010000 */
.L_x_39287:
[----:B------:R-:W-:Y:S01]  /*5d00*/  HADD2.F32 R77, -RZ, R78.H1_H1 ;  /* 0x3000004eff4d7230 */ /* 0x000fe20000004100 */
[----:B------:R-:W-:Y:S05]  /*5d10*/  @P2 BRA `(.L_x_39288) ;  /* 0x0000003000002947 */ /* 0x000fea0003800000 */
[----:B------:R-:W-:Y:S05]  /*5d20*/  @!P1 BRA `(.L_x_39289) ;  /* 0x0000005000009947 */ /* 0x000fea0003800000 */
[----:B-----5:R-:W-:Y:S01]  /*5d30*/  FADD.FTZ R77, R21, R77 ;  /* 0x0000004d154d7221 */ /* 0x020fe20000010000 */
[----:B------:R-:W-:Y:S05]  /*5d40*/  BRA `(.L_x_39289) ;  /* 0x0000003000007947 */ /* 0x000fea0003800000 */
.L_x_39288:
[----:B-----5:R-:W-:-:S05]  /*5d50*/  HADD2.F32 R9, -RZ, R14.H1_H1 ;  /* 0x3000000eff097230 */ /* 0x020fca0000004100 */
[----:B------:R-:W-:-:S04]  /*5d60*/  FADD.FTZ R77, R9, R77 ;  /* 0x0000004d094d7221 */ /* 0x000fc80000010000 */
[----:B------:R-:W-:Y:S02]  /*5d70*/  @P1 FADD.FTZ R77, R21, R77 ;  /* 0x0000004d154d1221 */ /* 0x000fe40000010000 */
.L_x_39289:
[----:B------:R-:W-:Y:S01]  /*5d80*/  HADD2.F32 R78, -RZ, R79.H0_H0 ;  /* 0x2000004fff4e7230 */ /* 0x000fe20000004100 */
[----:B------:R-:W-:Y:S05]  /*5d90*/  @P2 BRA `(.L_x_39290) ;  /* 0x0000003000002947 */ /* 0x000fea0003800000 */
[----:B------:R-:W-:Y:S05]  /*5da0*/  @!P1 BRA `(.L_x_39291) ;  /* 0x0000005000009947 */ /* 0x000fea0003800000 */
[----:B-----5:R-:W-:Y:S01]  /*5db0*/  FADD.FTZ R78, R22, R78 ;  /* 0x0000004e164e7221 */ /* 0x020fe20000010000 */
[----:B------:R-:W-:Y:S05]  /*5dc0*/  BRA `(.L_x_39291) ;  /* 0x0000003000007947 */ /* 0x000fea0003800000 */
.L_x_39290:
[----:B-----5:R-:W-:-:S05]  /*5dd0*/  HADD2.F32 R9, -RZ, R15.H0_H0 ;  /* 0x2000000fff097230 */ /* 0x020fca0000004100 */
[----:B------:R-:W-:-:S04]  /*5de0*/  FADD.FTZ R78, R9, R78 ;  /* 0x0000004e094e7221 */ /* 0x000fc80000010000 */
[----:B------:R-:W-:Y:S02]  /*5df0*/  @P1 FADD.FTZ R78, R22, R78 ;  /* 0x0000004e164e1221 */ /* 0x000fe40000010000 */
.L_x_39291:
[----:B------:R-:W-:Y:S01]  /*5e00*/  HADD2.F32 R79, -RZ, R79.H1_H1 ;  /* 0x3000004fff4f7230 */ /* 0x000fe20000004100 */
[----:B------:R-:W-:Y:S05]  /*5e10*/  @P2 BRA `(.L_x_39292) ;  /* 0x0000003000002947 */ /* 0x000fea0003800000 */
[----:B------:R-:W-:Y:S05]  /*5e20*/  @!P1 BRA `(.L_x_39293) ;  /* 0x0000005000009947 */ /* 0x000fea0003800000 */
[----:B-----5:R-:W-:Y:S01]  /*5e30*/  FADD.FTZ R79, R23, R79 ;  /* 0x0000004f174f7221 */ /* 0x020fe20000010000 */
[----:B------:R-:W-:Y:S05]  /*5e40*/  BRA `(.L_x_39293) ;  /* 0x0000003000007947 */ /* 0x000fea0003800000 */
.L_x_39292:
[----:B-----5:R-:W-:-:S05]  /*5e50*/  HADD2.F32 R9, -RZ, R15.H1_H1 ;  /* 0x3000000fff097230 */ /* 0x020fca0000004100 */
[----:B------:R-:W-:-:S04]  /*5e60*/  FADD.FTZ R79, R9, R79 ;  /* 0x0000004f094f7221 */ /* 0x000fc80000010000 */
[----:B------:R-:W-:Y:S02]  /*5e70*/  @P1 FADD.FTZ R79, R23, R79 ;  /* 0x0000004f174f1221 */ /* 0x000fe40000010000 */
.L_x_39293:
[----:B0-----:R-:W-:-:S04]  /*5e80*/  LEA R104, P1, R8, c[0x0][0x188], 0x5 ;  /* 0x0000620008687a11 */ /* 0x001fc800078228ff */
[C---:B------:R-:W-:Y:S02]  /*5e90*/  LEA.HI.X R105, R8.reuse, c[0x0][0x18c], RZ, 0x5, P1 ;  /* 0x0000630008697a11 */ /* 0x040fe400008f2cff */
[----:B------:R-:W-:-:S03]  /*5ea0*/  IADD3 R8, R8, 0x20, RZ ;  /* 0x0000002008087810 */ /* 0x000fc60007ffe0ff */
[----:B------:R0:W-:Y:S04]  /*5eb0*/  STG.E.128 [R104.64], R72 ;  /* 0x0000004868007986 */ /* 0x0001e8000c101d04 */
[----:B------:R0:W-:Y:S02]  /*5ec0*/  STG.E.128 [R104.64+0x10], R76 ;  /* 0x0000104c68007986 */ /* 0x0001e4000c101d04 */
.L_x_39277:
[----:B------:R-:W-:Y:S05]  /*5ed0*/  BSYNC B0 ;  /* 0x0000000000007941 */ /* 0x000fea0003800000 */
.L_x_39276:
        /* <DEDUP_REMOVED lines=24> */
.L_x_39296:
[----:B-----5:R-:W-:-:S05]  /*6060*/  HADD2.F32 R9, -RZ, R12.H0_H0 ;  /* 0x2000000cff097230 */ /* 0x020fca0000004100 */
[----:B------:R-:W-:-:S04]  /*6070*/  FADD.FTZ R80, R9, R80 ;  /* 0x0000005009507221 */ /* 0x000fc80000010000 */
[----:B------:R-:W-:Y:S02]  /*6080*/  @P1 FADD.FTZ R80, R16, R80 ;  /* 0x0000005010501221 */ /* 0x000fe40000010000 */
.L_x_39297:
[----:B------:R-:W-:Y:S01]  /*6090*/  HADD2.F32 R81, -RZ, R84.H1_H1 ;  /* 0x30000054ff517230 */ /* 0x000fe20000004100 */
[----:B------:R-:W-:Y:S05]  /*60a0*/  @P2 BRA `(.L_x_39298) ;  /* 0x0000003000002947 */ /* 0x000fea0003800000 */
[----:B------:R-:W-:Y:S05]  /*60b0*/  @!P1 BRA `(.L_x_39299) ;  /* 0x0000005000009947 */ /* 0x000fea0003800000 */
[----:B-----5:R-:W-:Y:S01]  /*60c0*/  FADD.FTZ R81, R17, R81 ;  /* 0x0000005111517221 */ /* 0x020fe20000010000 */
[----:B------:R-:W-:Y:S05]  /*60d0*/  BRA `(.L_x_39299) ;  /* 0x0000003000007947 */ /* 0x000fea0003800000 */
.L_x_39298:
[----:B-----5:R-:W-:-:S05]  /*60e0*/  HADD2.F32 R9, -RZ, R12.H1_H1 ;  /* 0x3000000cff097230 */ /* 0x020fca0000004100 */
[----:B------:R-:W-:-:S04]  /*60f0*/  FADD.FTZ R81, R9, R81 ;  /* 0x0000005109517221 */ /* 0x000fc80000010000 */
[----:B------:R-:W-:Y:S02]  /*6100*/  @P1 FADD.FTZ R81, R17, R81 ;  /* 0x0000005111511221 */ /* 0x000fe40000010000 */
.L_x_39299:
[----:B------:R-:W-:Y:S01]  /*6110*/  HADD2.F32 R82, -RZ, R85.H0_H0 ;  /* 0x20000055ff527230 */ /* 0x000fe20000004100 */
[----:B------:R-:W-:Y:S05]  /*6120*/  @P2 BRA `(.L_x_39300) ;  /* 0x0000003000002947 */ /* 0x000fea0003800000 */
[----:B------:R-:W-:Y:S05]  /*6130*/  @!P1 BRA `(.L_x_39301) ;  /* 0x0000005000009947 */ /* 0x000fea0003800000 */
[----:B-----5:R-:W-:Y:S01]  /*6140*/  FADD.FTZ R82, R18, R82 ;  /* 0x0000005212527221 */ /* 0x020fe20000010000 */
[----:B------:R-:W-:Y:S05]  /*6150*/  BRA `(.L_x_39301) ;  /* 0x0000003000007947 */ /* 0x000fea0003800000 */
.L_x_39300:
[----:B-----5:R-:W-:-:S05]  /*6160*/  HADD2.F32 R9, -RZ, R13.H0_H0 ;  /* 0x2000000dff097230 */ /* 0x020fca0000004100 */
[----:B------:R-:W-:-:S04]  /*6170*/  FADD.FTZ R82, R9, R82 ;  /* 0x0000005209527221 */ /* 0x000fc80000010000 */
[----:B------:R-:W-:Y:S02]  /*6180*/  @P1 FADD.FTZ R82, R18, R82 ;  /* 0x0000005212521221 */ /* 0x000fe40000010000 */
.L_x_39301:
[----:B------:R-:W-:Y:S01]  /*6190*/  HADD2.F32 R83, -RZ, R85.H1_H1 ;  /* 0x30000055ff537230 */ /* 0x000fe20000004100 */
[----:B------:R-:W-:Y:S05]  /*61a0*/  @P2 BRA `(.L_x_39302) ;  /* 0x0000003000002947 */ /* 0x000fea0003800000 */
[----:B------:R-:W-:Y:S05]  /*61b0*/  @!P1 BRA `(.L_x_39303) ;  /* 0x0000005000009947 */ /* 0x000fea0003800000 */
[----:B-----5:R-:W-:Y:S01]  /*61c0*/  FADD.FTZ R83, R19, R83 ;  /* 0x0000005313537221 */ /* 0x020fe20000010000 */
[----:B------:R-:W-:Y:S05]  /*61d0*/  BRA `(.L_x_39303) ;  /* 0x0000003000007947 */ /* 0x000fea0003800000 */
.L_x_39302:
[----:B-----5:R-:W-:-:S05]  /*61e0*/  HADD2.F32 R9, -RZ, R13.H1_H1 ;  /* 0x3000000dff097230 */ /* 0x020fca0000004100 */
[----:B------:R-:W-:-:S04]  /*61f0*/  FADD.FTZ R83, R9, R83 ;  /* 0x0000005309537221 */ /* 0x000fc80000010000 */
[----:B------:R-:W-:Y:S02]  /*6200*/  @P1 FADD.FTZ R83, R19, R83 ;  /* 0x0000005313531221 */ /* 0x000fe40000010000 */
.L_x_39303:
[----:B------:R-:W-:Y:S01]  /*6210*/  HADD2.F32 R84, -RZ, R86.H0_H0 ;  /* 0x20000056ff547230 */ /* 0x000fe20000004100 */
[----:B------:R-:W-:Y:S05]  /*6220*/  @P2 BRA `(.L_x_39304) ;  /* 0x0000003000002947 */ /* 0x000fea0003800000 */
[----:B------:R-:W-:Y:S05]  /*6230*/  @!P1 BRA `(.L_x_39305) ;  /* 0x0000005000009947 */ /* 0x000fea0003800000 */
[----:B-----5:R-:W-:Y:S01]  /*6240*/  FADD.FTZ R84, R20, R84 ;  /* 0x0000005414547221 */ /* 0x020fe20000010000 */
[----:B------:R-:W-:Y:S05]  /*6250*/  BRA `(.L_x_39305) ;  /* 0x0000003000007947 */ /* 0x000fea0003800000 */
.L_x_39304:
[----:B-----5:R-:W-:-:S05]  /*6260*/  HADD2.F32 R9, -RZ, R14.H0_H0 ;  /* 0x2000000eff097230 */ /* 0x020fca0000004100 */
[----:B------:R-:W-:-:S04]  /*6270*/  FADD.FTZ R84, R9, R84 ;  /* 0x0000005409547221 */ /* 0x000fc80000010000 */
[----:B------:R-:W-:Y:S02]  /*6280*/  @P1 FADD.FTZ R84, R20, R84 ;  /* 0x0000005414541221 */ /* 0x000fe40000010000 */
.L_x_39305:
[----:B------:R-:W-:Y:S01]  /*6290*/  HADD2.F32 R85, -RZ, R86.H1_H1 ;  /* 0x30000056ff557230 */ /* 0x000fe20000004100 */
[----:B------:R-:W-:Y:S05]  /*62a0*/  @P2 BRA `(.L_x_39306) ;  /* 0x0000003000002947 */ /* 0x000fea0003800000 */
[----:B------:R-:W-:Y:S05]  /*62b0*/  @!P1 BRA `(.L_x_39307) ;  /* 0x0000005000009947 */ /* 0x000fea0003800000 */
[----:B-----5:R-:W-:Y:S01]  /*62c0*/  FADD.FTZ R85, R21, R85 ;  /* 0x0000005515557221 */ /* 0x020fe20000010000 */
[----:B------:R-:W-:Y:S05]  /*62d0*/  BRA `(.L_x_39307) ;  /* 0x0000003000007947 */ /* 0x000fea0003800000 */
.L_x_39306:
[----:B-----5:R-:W-:-:S05]  /*62e0*/  HADD2.F32 R9, -RZ, R14.H1_H1 ;  /* 0x3000000eff097230 */ /* 0x020fca0000004100 */
[----:B------:R-:W-:-:S04]  /*62f0*/  FADD.FTZ R85, R9, R85 ;  /* 0x0000005509557221 */ /* 0x000fc80000010000 */
[----:B------:R-:W-:Y:S02]  /*6300*/  @P1 FADD.FTZ R85, R21, R85 ;  /* 0x0000005515551221 */ /* 0x000fe40000010000 */
.L_x_39307:
[----:B------:R-:W-:Y:S01]  /*6310*/  HADD2.F32 R86, -RZ, R87.H0_H0 ;  /* 0x20000057ff567230 */ /* 0x000fe20000004100 */
[----:B------:R-:W-:Y:S05]  /*6320*/  @P2 BRA `(.L_x_39308) ;  /* 0x0000003000002947 */ /* 0x000fea0003800000 */
[----:B------:R-:W-:Y:S05]  /*6330*/  @!P1 BRA `(.L_x_39309) ;  /* 0x0000005000009947 */ /* 0x000fea0003800000 */
[----:B-----5:R-:W-:Y:S01]  /*6340*/  FADD.FTZ R86, R22, R86 ;  /* 0x0000005616567221 */ /* 0x020fe20000010000 */
[----:B------:R-:W-:Y:S05]  /*6350*/  BRA `(.L_x_39309) ;  /* 0x0000003000007947 */ /* 0x000fea0003800000 */
.L_x_39308:
[----:B-----5:R-:W-:-:S05]  /*6360*/  HADD2.F32 R9, -RZ, R15.H0_H0 ;  /* 0x2000000fff097230 */ /* 0x020fca0000004100 */
[----:B------:R-:W-:-:S04]  /*6370*/  FADD.FTZ R86, R9, R86 ;  /* 0x0000005609567221 */ /* 0x000fc80000010000 */
[----:B------:R-:W-:Y:S02]  /*6380*/  @P1 FADD.FTZ R86, R22, R86 ;  /* 0x0000005616561221 */ /* 0x000fe40000010000 */
.L_x_39309:
[----:B------:R-:W-:Y:S01]  /*6390*/  HADD2.F32 R87, -RZ, R87.H1_H1 ;  /* 0x30000057ff577230 */ /* 0x000fe20000004100 */
[----:B------:R-:W-:Y:S05]  /*63a0*/  @P2 BRA `(.L_x_39310) ;  /* 0x0000003000002947 */ /* 0x000fea0003800000 */
[----:B------:R-:W-:Y:S05]  /*63b0*/  @!P1 BRA `(.L_x_39311) ;  /* 0x0000005000009947 */ /* 0x000fea0003800000 */
[----:B-----5:R-:W-:Y:S01]  /*63c0*/  FADD.FTZ R87, R23, R87 ;  /* 0x0000005717577221 */ /* 0x020fe20000010000 */
[----:B------:R-:W-:Y:S05]  /*63d0*/  BRA `(.L_x_39311) ;  /* 0x0000003000007947 */ /* 0x000fea0003800000 */
.L_x_39310:
[----:B-----5:R-:W-:-:S05]  /*63e0*/  HADD2.F32 R9, -RZ, R15.H1_H1 ;  /* 0x3000000fff097230 */ /* 0x020fca0000004100 */
[----:B------:R-:W-:-:S04]  /*63f0*/  FADD.FTZ R87, R9, R87 ;  /* 0x0000005709577221 */ /* 0x000fc80000010000 */
[----:B------:R-:W-:Y:S02]  /*6400*/  @P1 FADD.FTZ R87, R23, R87 ;  /* 0x0000005717571221 */ /* 0x000fe40000010000 */
.L_x_39311:
[----:B0-----:R-:W-:-:S04]  /*6410*/  LEA R104, P1, R8, c[0x0][0x188], 0x5 ;  /* 0x0000620008687a11 */ /* 0x001fc800078228ff */
[C---:B------:R-:W-:Y:S02]  /*6420*/  LEA.HI.X R105, R8.reuse, c[0x0][0x18c], RZ, 0x5, P1 ;  /* 0x0000630008697a11 */ /* 0x040fe400008f2cff */
[----:B------:R-:W-:-:S03]  /*6430*/  IADD3 R8, R8, 0x20, RZ ;  /* 0x0000002008087810 */ /* 0x000fc60007ffe0ff */
[----:B------:R0:W-:Y:S04]  /*6440*/  STG.E.128 [R104.64], R80 ;  /* 0x0000005068007986 */ /* 0x0001e8000c101d04 */
[----:B------:R0:W-:Y:S02]  /*6450*/  STG.E.128 [R104.64+0x10], R84 ;  /* 0x0000105468007986 */ /* 0x0001e4000c101d04 */
.L_x_39295:
[----:B------:R-:W-:Y:S05]  /*6460*/  BSYNC B0 ;  /* 0x0000000000007941 */ /* 0x000fea0003800000 */
.L_x_39294:
        /* <DEDUP_REMOVED lines=24> */
.L_x_39314:
[----:B-----5:R-:W-:-:S05]  /*65f0*/  HADD2.F32 R9, -RZ, R12.H0_H0 ;  /* 0x2000000cff097230 */ /* 0x020fca0000004100 */
[----:B------:R-:W-:-:S04]  /*6600*/  FADD.FTZ R88, R9, R88 ;  /* 0x0000005809587221 */ /* 0x000fc80000010000 */
[----:B------:R-:W-:Y:S02]  /*6610*/  @P1 FADD.FTZ R88, R16, R88 ;  /* 0x0000005810581221 */ /* 0x000fe40000010000 */
.L_x_39315:
[----:B------:R-:W-:Y:S01]  /*6620*/  HADD2.F32 R89, -RZ, R92.H1_H1 ;  /* 0x3000005cff597230 */ /* 0x000fe20000004100 */
[----:B------:R-:W-:Y:S05]  /*6630*/  @P2 BRA `(.L_x_39316) ;  /* 0x0000003000002947 */ /* 0x000fea0003800000 */
[----:B------:R-:W-:Y:S05]  /*6640*/  @!P1 BRA `(.L_x_39317) ;  /* 0x0000005000009947 */ /* 0x000fea0003800000 */
[----:B-----5:R-:W-:Y:S01]  /*6650*/  FADD.FTZ R89, R17, R89 ;  /* 0x0000005911597221 */ /* 0x020fe20000010000 */
[----:B------:R-:W-:Y:S05]  /*6660*/  BRA `(.L_x_39317) ;  /* 0x0000003000007947 */ /* 0x000fea0003800000 */
.L_x_39316:
[----:B-----5:R-:W-:-:S05]  /*6670*/  HADD2.F32 R9, -RZ, R12.H1_H1 ;  /* 0x3000000cff097230 */ /* 0x020fca0000004100 */
[----:B------:R-:W-:-:S04]  /*6680*/  FADD.FTZ R89, R9, R89 ;  /* 0x0000005909597221 */ /* 0x000fc80000010000 */
[----:B------:R-:W-:Y:S02]  /*6690*/  @P1 FADD.FTZ R89, R17, R89 ;  /* 0x0000005911591221 */ /* 0x000fe40000010000 */
.L_x_39317:
[----:B------:R-:W-:Y:S01]  /*66a0*/  HADD2.F32 R90, -RZ, R93.H0_H0 ;  /* 0x2000005dff5a7230 */ /* 0x000fe20000004100 */
[----:B------:R-:W-:Y:S05]  /*66b0*/  @P2 BRA `(.L_x_39318) ;  /* 0x0000003000002947 */ /* 0x000fea0003800000 */
[----:B------:R-:W-:Y:S05]  /*66c0*/  @!P1 BRA `(.L_x_39319) ;  /* 0x0000005000009947 */ /* 0x000fea0003800000 */
[----:B-----5:R-:W-:Y:S01]  /*66d0*/  FADD.FTZ R90, R18, R90 ;  /* 0x0000005a125a7221 */ /* 0x020fe20000010000 */
[----:B------:R-:W-:Y:S05]  /*66e0*/  BRA `(.L_x_39319) ;  /* 0x0000003000007947 */ /* 0x000fea0003800000 */
.L_x_39318:
[----:B-----5:R-:W-:-:S05]  /*66f0*/  HADD2.F32 R9, -RZ, R13.H0_H0 ;  /* 0x2000000dff097230 */ /* 0x020fca0000004100 */
[----:B------:R-:W-:-:S04]  /*6700*/  FADD.FTZ R90, R9, R90 ;  /* 0x0000005a095a7221 */ /* 0x000fc80000010000 */
[----:B------:R-:W-:Y:S02]  /*6710*/  @P1 FADD.FTZ R90, R18, R90 ;  /* 0x0000005a125a1221 */ /* 0x000fe40000010000 */
.L_x_39319:
[----:B------:R-:W-:Y:S01]  /*6720*/  HADD2.F32 R91, -RZ, R93.H1_H1 ;  /* 0x3000005dff5b7230 */ /* 0x000fe20000004100 */
[----:B------:R-:W-:Y:S05]  /*6730*/  @P2 BRA `(.L_x_39320) ;  /* 0x0000003000002947 */ /* 0x000fea0003800000 */
[----:B------:R-:W-:Y:S05]  /*6740*/  @!P1 BRA `(.L_x_39321) ;  /* 0x0000005000009947 */ /* 0x000fea0003800000 */
[----:B-----5:R-:W-:Y:S01]  /*6750*/  FADD.FTZ R91, R19, R91 ;  /* 0x0000005b135b7221 */ /* 0x020fe20000010000 */
[----:B------:R-:W-:Y:S05]  /*6760*/  BRA `(.L_x_39321) ;  /* 0x0000003000007947 */ /* 0x000fea0003800000 */
.L_x_39320:
[----:B-----5:R-:W-:-:S05]  /*6770*/  HADD2.F32 R9, -RZ, R13.H1_H1 ;  /* 0x3000000dff097230 */ /* 0x020fca0000004100 */
[----:B------:R-:W-:-:S04]  /*6780*/  FADD.FTZ R91, R9, R91 ;  /* 0x0000005b095b7221 */ /* 0x000fc80000010000 */
[----:B------:R-:W-:Y:S02]  /*6790*/  @P1 FADD.FTZ R91, R19, R91 ;  /* 0x0000005b135b1221 */ /* 0x000fe40000010000 */
.L_x_39321:
[----:B------:R-:W-:Y:S01]  /*67a0*/  HADD2.F32 R92, -RZ, R94.H0_H0 ;  /* 0x2000005eff5c7230 */ /* 0x000fe20000004100 */
[----:B------:R-:W-:Y:S05]  /*67b0*/  @P2 BRA `(.L_x_39322) ;  /* 0x0000003000002947 */ /* 0x000fea0003800000 */
[----:B------:R-:W-:Y:S05]  /*67c0*/  @!P1 BRA `(.L_x_39323) ;  /* 0x0000005000009947 */ /* 0x000fea0003800000 */
[----:B-----5:R-:W-:Y:S01]  /*67d0*/  FADD.FTZ R92, R20, R92 ;  /* 0x0000005c145c7221 */ /* 0x020fe20000010000 */
[----:B------:R-:W-:Y:S05]  /*67e0*/  BRA `(.L_x_39323) ;  /* 0x0000003000007947 */ /* 0x000fea0003800000 */
.L_x_39322:
[----:B-----5:R-:W-:-:S05]  /*67f0*/  HADD2.F32 R9, -RZ, R14.H0_H0 ;  /* 0x2000000eff097230 */ /* 0x020fca0000004100 */
[----:B------:R-:W-:-:S04]  /*6800*/  FADD.FTZ R92, R9, R92 ;  /* 0x0000005c095c7221 */ /* 0x000fc80000010000 */
[----:B------:R-:W-:Y:S02]  /*6810*/  @P1 FADD.FTZ R92, R20, R92 ;  /* 0x0000005c145c1221 */ /* 0x000fe40000010000 */
.L_x_39323:
[----:B------:R-:W-:Y:S01]  /*6820*/  HADD2.F32 R93, -RZ, R94.H1_H1 ;  /* 0x3000005eff5d7230 */ /* 0x000fe20000004100 */
[----:B------:R-:W-:Y:S05]  /*6830*/  @P2 BRA `(.L_x_39324) ;  /* 0x0000003000002947 */ /* 0x000fea0003800000 */
[----:B------:R-:W-:Y:S05]  /*6840*/  @!P1 BRA `(.L_x_39325) ;  /* 0x0000005000009947 */ /* 0x000fea0003800000 */
[----:B-----5:R-:W-:Y:S01]  /*6850*/  FADD.FTZ R93, R21, R93 ;  /* 0x0000005d155d7221 */ /* 0x020fe20000010000 */
[----:B------:R-:W-:Y:S05]  /*6860*/  BRA `(.L_x_39325) ;  /* 0x0000003000007947 */ /* 0x000fea0003800000 */
.L_x_39324:
[----:B-----5:R-:W-:-:S05]  /*6870*/  HADD2.F32 R9, -RZ, R14.H1_H1 ;  /* 0x3000000eff097230 */ /* 0x020fca0000004100 */
[----:B------:R-:W-:-:S04]  /*6880*/  FADD.FTZ R93, R9, R93 ;  /* 0x0000005d095d7221 */ /* 0x000fc80000010000 */
[----:B------:R-:W-:Y:S02]  /*6890*/  @P1 FADD.FTZ R93, R21, R93 ;  /* 0x0000005d155d1221 */ /* 0x000fe40000010000 */
.L_x_39325:
[----:B------:R-:W-:Y:S01]  /*68a0*/  HADD2.F32 R94, -RZ, R95.H0_H0 ;  /* 0x2000005fff5e7230 */ /* 0x000fe20000004100 */
[----:B------:R-:W-:Y:S05]  /*68b0*/  @P2 BRA `(.L_x_39326) ;  /* 0x0000003000002947 */ /* 0x000fea0003800000 */
[----:B------:R-:W-:Y:S05]  /*68c0*/  @!P1 BRA `(.L_x_39327) ;  /* 0x0000005000009947 */ /* 0x000fea0003800000 */
[----:B-----5:R-:W-:Y:S01]  /*68d0*/  FADD.FTZ R94, R22, R94 ;  /* 0x0000005e165e7221 */ /* 0x020fe20000010000 */
[----:B------:R-:W-:Y:S05]  /*68e0*/  BRA `(.L_x_39327) ;  /* 0x0000003000007947 */ /* 0x000fea0003800000 */
.L_x_39326:
[----:B-----5:R-:W-:-:S05]  /*68f0*/  HADD2.F32 R9, -RZ, R15.H0_H0 ;  /* 0x2000000fff097230 */ /* 0x020fca0000004100 */
[----:B------:R-:W-:-:S04]  /*6900*/  FADD.FTZ R94, R9, R94 ;  /* 0x0000005e095e7221 */ /* 0x000fc80000010000 */
[----:B------:R-:W-:Y:S02]  /*6910*/  @P1 FADD.FTZ R94, R22, R94 ;  /* 0x0000005e165e1221 */ /* 0x000fe40000010000 */
.L_x_39327:
[----:B------:R-:W-:Y:S01]  /*6920*/  HADD2.F32 R95, -RZ, R95.H1_H1 ;  /* 0x3000005fff5f7230 */ /* 0x000fe20000004100 */
[----:B------:R-:W-:Y:S05]  /*6930*/  @P2 BRA `(.L_x_39328) ;  /* 0x0000003000002947 */ /* 0x000fea0003800000 */
[----:B------:R-:W-:Y:S05]  /*6940*/  @!P1 BRA `(.L_x_39329) ;  /* 0x0000005000009947 */ /* 0x000fea0003800000 */
[----:B-----5:R-:W-:Y:S01]  /*6950*/  FADD.FTZ R95, R23, R95 ;  /* 0x0000005f175f7221 */ /* 0x020fe20000010000 */
[----:B------:R-:W-:Y:S05]  /*6960*/  BRA `(.L_x_39329) ;  /* 0x0000003000007947 */ /* 0x000fea0003800000 */
.L_x_39328:
[----:B-----5:R-:W-:-:S05]  /*6970*/  HADD2.F32 R9, -RZ, R15.H1_H1 ;  /* 0x3000000fff097230 */ /* 0x020fca0000004100 */
[----:B------:R-:W-:-:S04]  /*6980*/  FADD.FTZ R95, R9, R95 ;  /* 0x0000005f095f7221 */ /* 0x000fc80000010000 */
[----:B------:R-:W-:Y:S02]  /*6990*/  @P1 FADD.FTZ R95, R23, R95 ;  /* 0x0000005f175f1221 */ /* 0x000fe40000010000 */
.L_x_39329:
[----:B0-----:R-:W-:-:S04]  /*69a0*/  LEA R104, P1, R8, c[0x0][0x188], 0x5 ;  /* 0x0000620008687a11 */ /* 0x001fc800078228ff */
[C---:B------:R-:W-:Y:S02]  /*69b0*/  LEA.HI.X R105, R8.reuse, c[0x0][0x18c], RZ, 0x5, P1 ;  /* 0x0000630008697a11 */ /* 0x040fe400008f2cff */
[----:B------:R-:W-:-:S03]  /*69c0*/  IADD3 R8, R8, 0x20, RZ ;  /* 0x0000002008087810 */ /* 0x000fc60007ffe0ff */
[----:B------:R0:W-:Y:S04]  /*69d0*/  STG.E.128 [R104.64], R88 ;  /* 0x0000005868007986 */ /* 0x0001e8000c101d04 */
[----:B------:R0:W-:Y:S02]  /*69e0*/  STG.E.128 [R104.64+0x10], R92 ;  /* 0x0000105c68007986 */ /* 0x0001e4000c101d04 */
.L_x_39313:
[----:B------:R-:W-:Y:S05]  /*69f0*/  BSYNC B0 ;  /* 0x0000000000007941 */ /* 0x000fea0003800000 */
.L_x_39312:
        /* <DEDUP_REMOVED lines=24> */
.L_x_39332:
[----:B-----5:R-:W-:-:S05]  /*6b80*/  HADD2.F32 R9, -RZ, R12.H0_H0 ;  /* 0x2000000cff097230 */ /* 0x020fca0000004100 */
[----:B------:R-:W-:-:S04]  /*6b90*/  FADD.FTZ R96, R9, R96 ;  /* 0x0000006009607221 */ /* 0x000fc80000010000 */
[----:B------:R-:W-:Y:S02]  /*6ba0*/  @P1 FADD.FTZ R96, R16, R96 ;  /* 0x0000006010601221 */ /* 0x000fe40000010000 */
.L_x_39333:
[----:B------:R-:W-:Y:S01]  /*6bb0*/  HADD2.F32 R97, -RZ, R100.H1_H1 ;  /* 0x30000064ff617230 */ /* 0x000fe20000004100 */
[----:B------:R-:W-:Y:S05]  /*6bc0*/  @P2 BRA `(.L_x_39334) ;  /* 0x0000003000002947 */ /* 0x000fea0003800000 */
[----:B------:R-:W-:Y:S05]  /*6bd0*/  @!P1 BRA `(.L_x_39335) ;  /* 0x0000005000009947 */ /* 0x000fea0003800000 */
[----:B-----5:R-:W-:Y:S01]  /*6be0*/  FADD.FTZ R97, R17, R97 ;  /* 0x0000006111617221 */ /* 0x020fe20000010000 */
[----:B------:R-:W-:Y:S05]  /*6bf0*/  BRA `(.L_x_39335) ;  /* 0x0000003000007947 */ /* 0x000fea0003800000 */
.L_x_39334:
[----:B-----5:R-:W-:-:S05]  /*6c00*/  HADD2.F32 R9, -RZ, R12.H1_H1 ;  /* 0x3000000cff097230 */ /* 0x020fca0000004100 */
[----:B------:R-:W-:-:S04]  /*6c10*/  FADD.FTZ R97, R9, R97 ;  /* 0x0000006109617221 */ /* 0x000fc80000010000 */
[----:B------:R-:W-:Y:S02]  /*6c20*/  @P1 FADD.FTZ R97, R17, R97 ;  /* 0x0000006111611221 */ /* 0x000fe40000010000 */
.L_x_39335:
[----:B------:R-:W-:Y:S01]  /*6c30*/  HADD2.F32 R98, -RZ, R101.H0_H0 ;  /* 0x20000065ff627230 */ /* 0x000fe20000004100 */
[----:B------:R-:W-:Y:S05]  /*6c40*/  @P2 BRA `(.L_x_39336) ;  /* 0x0000003000002947 */ /* 0x000fea0003800000 */
[----:B------:R-:W-:Y:S05]  /*6c50*/  @!P1 BRA `(.L_x_39337) ;  /* 0x0000005000009947 */ /* 0x000fea0003800000 */
[----:B-----5:R-:W-:Y:S01]  /*6c60*/  FADD.FTZ R98, R18, R98 ;  /* 0x0000006212627221 */ /* 0x020fe20000010000 */
[----:B------:R-:W-:Y:S05]  /*6c70*/  BRA `(.L_x_39337) ;  /* 0x0000003000007947 */ /* 0x000fea0003800000 */
.L_x_39336:
[----:B-----5:R-:W-:-:S05]  /*6c80*/  HADD2.F32 R9, -RZ, R13.H0_H0 ;  /* 0x2000000dff097230 */ /* 0x020fca0000004100 */
[----:B------:R-:W-:-:S04]  /*6c90*/  FADD.FTZ R98, R9, R98 ;  /* 0x0000006209627221 */ /* 0x000fc80000010000 */
[----:B------:R-:W-:Y:S02]  /*6ca0*/  @P1 FADD.FTZ R98, R18, R98 ;  /* 0x0000006212621221 */ /* 0x000fe40000010000 */
.L_x_39337:
[----:B------:R-:W-:Y:S01]  /*6cb0*/  HADD2.F32 R99, -RZ, R101.H1_H1 ;  /* 0x30000065ff637230 */ /* 0x000fe20000004100 */
[----:B------:R-:W-:Y:S05]  /*6cc0*/  @P2 BRA `(.L_x_39338) ;  /* 0x0000003000002947 */ /* 0x000fea0003800000 */
[----:B------:R-:W-:Y:S05]  /*6cd0*/  @!P1 BRA `(.L_x_39339) ;  /* 0x0000005000009947 */ /* 0x000fea0003800000 */
[----:B-----5:R-:W-:Y:S01]  /*6ce0*/  FADD.FTZ R99, R19, R99 ;  /* 0x0000006313637221 */ /* 0x020fe20000010000 */
[----:B------:R-:W-:Y:S05]  /*6cf0*/  BRA `(.L_x_39339) ;  /* 0x0000003000007947 */ /* 0x000fea0003800000 */
.L_x_39338:
[----:B-----5:R-:W-:-:S05]  /*6d00*/  HADD2.F32 R9, -RZ, R13.H1_H1 ;  /* 0x3000000dff097230 */ /* 0x020fca0000004100 */
[----:B------:R-:W-:-:S04]  /*6d10*/  FADD.FTZ R99, R9, R99 ;  /* 0x0000006309637221 */ /* 0x000fc80000010000 */
[----:B------:R-:W-:Y:S02]  /*6d20*/  @P1 FADD.FTZ R99, R19, R99 ;  /* 0x0000006313631221 */ /* 0x000fe40000010000 */
.L_x_39339:
[----:B------:R-:W-:Y:S01]  /*6d30*/  HADD2.F32 R100, -RZ, R102.H0_H0 ;  /* 0x20000066ff647230 */ /* 0x000fe20000004100 */
[----:B------:R-:W-:Y:S05]  /*6d40*/  @P2 BRA `(.L_x_39340) ;  /* 0x0000003000002947 */ /* 0x000fea0003800000 */
[----:B------:R-:W-:Y:S05]  /*6d50*/  @!P1 BRA `(.L_x_39341) ;  /* 0x0000005000009947 */ /* 0x000fea0003800000 */
[----:B-----5:R-:W-:Y:S01]  /*6d60*/  FADD.FTZ R100, R20, R100 ;  /* 0x0000006414647221 */ /* 0x020fe20000010000 */
[----:B------:R-:W-:Y:S05]  /*6d70*/  BRA `(.L_x_39341) ;  /* 0x0000003000007947 */ /* 0x000fea0003800000 */
.L_x_39340:
[----:B-----5:R-:W-:-:S05]  /*6d80*/  HADD2.F32 R9, -RZ, R14.H0_H0 ;  /* 0x2000000eff097230 */ /* 0x020fca0000004100 */
[----:B------:R-:W-:-:S04]  /*6d90*/  FADD.FTZ R100, R9, R100 ;  /* 0x0000006409647221 */ /* 0x000fc80000010000 */
[----:B------:R-:W-:Y:S02]  /*6da0*/  @P1 FADD.FTZ R100, R20, R100 ;  /* 0x0000006414641221 */ /* 0x000fe40000010000 */
.L_x_39341:
[----:B------:R-:W-:Y:S01]  /*6db0*/  HADD2.F32 R101, -RZ, R102.H1_H1 ;  /* 0x30000066ff657230 */ /* 0x000fe20000004100 */
[----:B------:R-:W-:Y:S05]  /*6dc0*/  @P2 BRA `(.L_x_39342) ;  /* 0x0000003000002947 */ /* 0x000fea0003800000 */
[----:B------:R-:W-:Y:S05]  /*6dd0*/  @!P1 BRA `(.L_x_39343) ;  /* 0x0000005000009947 */ /* 0x000fea0003800000 */
[----:B-----5:R-:W-:Y:S01]  /*6de0*/  FADD.FTZ R101, R21, R101 ;  /* 0x0000006515657221 */ /* 0x020fe20000010000 */
[----:B------:R-:W-:Y:S05]  /*6df0*/  BRA `(.L_x_39343) ;  /* 0x0000003000007947 */ /* 0x000fea0003800000 */
.L_x_39342:
[----:B-----5:R-:W-:-:S05]  /*6e00*/  HADD2.F32 R9, -RZ, R14.H1_H1 ;  /* 0x3000000eff097230 */ /* 0x020fca0000004100 */
[----:B------:R-:W-:-:S04]  /*6e10*/  FADD.FTZ R101, R9, R101 ;  /* 0x0000006509657221 */ /* 0x000fc80000010000 */
[----:B------:R-:W-:Y:S02]  /*6e20*/  @P1 FADD.FTZ R101, R21, R101 ;  /* 0x0000006515651221 */ /* 0x000fe40000010000 */
.L_x_39343:
[----:B------:R-:W-:Y:S01]  /*6e30*/  HADD2.F32 R102, -RZ, R103.H0_H0 ;  /* 0x20000067ff667230 */ /* 0x000fe20000004100 */
[----:B------:R-:W-:Y:S05]  /*6e40*/  @P2 BRA `(.L_x_39344) ;  /* 0x0000003000002947 */ /* 0x000fea0003800000 */
[----:B------:R-:W-:Y:S05]  /*6e50*/  @!P1 BRA `(.L_x_39345) ;  /* 0x0000005000009947 */ /* 0x000fea0003800000 */
[----:B-----5:R-:W-:Y:S01]  /*6e60*/  FADD.FTZ R102, R22, R102 ;  /* 0x0000006616667221 */ /* 0x020fe20000010000 */
[----:B------:R-:W-:Y:S05]  /*6e70*/  BRA `(.L_x_39345) ;  /* 0x0000003000007947 */ /* 0x000fea0003800000 */
.L_x_39344:
[----:B-----5:R-:W-:-:S05]  /*6e80*/  HADD2.F32 R9, -RZ, R15.H0_H0 ;  /* 0x2000000fff097230 */ /* 0x020fca0000004100 */
[----:B------:R-:W-:-:S04]  /*6e90*/  FADD.FTZ R102, R9, R102 ;  /* 0x0000006609667221 */ /* 0x000fc80000010000 */
[----:B------:R-:W-:Y:S02]  /*6ea0*/  @P1 FADD.FTZ R102, R22, R102 ;  /* 0x0000006616661221 */ /* 0x000fe40000010000 */
.L_x_39345:
[----:B------:R-:W-:Y:S01]  /*6eb0*/  HADD2.F32 R103, -RZ, R103.H1_H1 ;  /* 0x30000067ff677230 */ /* 0x000fe20000004100 */
[----:B------:R-:W-:Y:S05]  /*6ec0*/  @P2 BRA `(.L_x_39346) ;  /* 0x0000003000002947 */ /* 0x000fea0003800000 */
[----:B------:R-:W-:Y:S05]  /*6ed0*/  @!P1 BRA `(.L_x_39347) ;  /* 0x0000005000009947 */ /* 0x000fea0003800000 */
[----:B-----5:R-:W-:Y:S01]  /*6ee0*/  FADD.FTZ R103, R23, R103 ;  /* 0x0000006717677221 */ /* 0x020fe20000010000 */
[----:B------:R-:W-:Y:S05]  /*6ef0*/  BRA `(.L_x_39347) ;  /* 0x0000003000007947 */ /* 0x000fea0003800000 */
.L_x_39346:
[----:B-----5:R-:W-:-:S05]  /*6f00*/  HADD2.F32 R9, -RZ, R15.H1_H1 ;  /* 0x3000000fff097230 */ /* 0x020fca0000004100 */
[----:B------:R-:W-:-:S04]  /*6f10*/  FADD.FTZ R103, R9, R103 ;  /* 0x0000006709677221 */ /* 0x000fc80000010000 */
[----:B------:R-:W-:Y:S02]  /*6f20*/  @P1 FADD.FTZ R103, R23, R103 ;  /* 0x0000006717671221 */ /* 0x000fe40000010000 */
.L_x_39347:
[----:B0-----:R-:W-:-:S04]  /*6f30*/  LEA R104, P1, R8, c[0x0][0x188], 0x5 ;  /* 0x0000620008687a11 */ /* 0x001fc800078228ff */
[----:B------:R-:W-:-:S05]  /*6f40*/  LEA.HI.X R105, R8, c[0x0][0x18c], RZ, 0x5, P1 ;  /* 0x0000630008697a11 */ /* 0x000fca00008f2cff */
[----:B------:R0:W-:Y:S04]  /*6f50*/  STG.E.128 [R104.64], R96 ;  /* 0x0000006068007986 */ /* 0x0001e8000c101d04 */
[----:B------:R0:W-:Y:S02]  /*6f60*/  STG.E.128 [R104.64+0x10], R100 ;  /* 0x0000106468007986 */ /* 0x0001e4000c101d04 */
.L_x_39331:
[----:B------:R-:W-:Y:S05]  /*6f70*/  BSYNC B0 ;  /* 0x0000000000007941 */ /* 0x000fea0003800000 */
.L_x_39330:
        /* <DEDUP_REMOVED lines=101> */
.L_x_39372:
        /* <DEDUP_REMOVED lines=188> */
.L_x_39373:
        /* <DEDUP_REMOVED lines=62> */
[----:B------:R-:W-:Y:S01]  /*8570*/  F2FP.PACK_AB R108, R105, R108 ;  /* 0x0000006c696c723e */ /* 0x000fe200000000ff */
[----:B--2---:R-:W-:Y:S02]  /*8580*/  FFMA.FTZ R105, R165, R109, R106 ;  /* 0x0000006da5697223 */ /* 0x004fe4000001006a */
        /* <DEDUP_REMOVED lines=49> */
.L_x_39351:
[----:B------:R-:W-:Y:S05]  /*88a0*/  BSYNC B0 ;  /* 0x0000000000007941 */ /* 0x000fea0003800000 */
.L_x_39350:
        /* <DEDUP_REMOVED lines=100> */
.L_x_39353:
[----:B------:R-:W-:Y:S05]  /*8ef0*/  BSYNC B0 ;  /* 0x0000000000007941 */ /* 0x000fea0003800000 */
.L_x_39352:
        /* <DEDUP_REMOVED lines=100> */
.L_x_39355:
[----:B------:R-:W-:Y:S05]  /*9540*/  BSYNC B0 ;  /* 0x0000000000007941 */ /* 0x000fea0003800000 */
.L_x_39354:
        /* <DEDUP_REMOVED lines=100> */
.L_x_39357:
[----:B------:R-:W-:Y:S05]  /*9b90*/  BSYNC B0 ;  /* 0x0000000000007941 */ /* 0x000fea0003800000 */
.L_x_39356:
        /* <DEDUP_REMOVED lines=100> */
.L_x_39359:
[----:B------:R-:W-:Y:S05]  /*a1e0*/  BSYNC B0 ;  /* 0x0000000000007941 */ /* 0x000fea0003800000 */
.L_x_39358:
        /* <DEDUP_REMOVED lines=100> */
.L_x_39361:
[----:B------:R-:W-:Y:S05]  /*a830*/  BSYNC B0 ;  /* 0x0000000000007941 */ /* 0x000fea0003800000 */
.L_x_39360:
        /* <DEDUP_REMOVED lines=100> */
.L_x_39363:
[----:B------:R-:W-:Y:S05]  /*ae80*/  BSYNC B0 ;  /* 0x0000000000007941 */ /* 0x000fea0003800000 */
.L_x_39362:
        /* <DEDUP_REMOVED lines=100> */
.L_x_39365:
[----:B------:R-:W-:Y:S05]  /*b4d0*/  BSYNC B0 ;  /* 0x0000000000007941 */ /* 0x000fea0003800000 */
.L_x_39364:
        /* <DEDUP_REMOVED lines=24> */
[----:B------:R-:W-:Y:S01]  /*b660*/  F2FP.PACK_AB R104, R106, R104 ;  /* 0x000000686a68723e */ /* 0x000fe200000000ff */
[----:B-----5:R-:W-:Y:S01]  /*b670*/  FFMA.FTZ R106, R110, R121, R141 ;  /* 0x000000796e6a7223 */ /* 0x020fe2000001008d */
[----:B------:R-:W-:Y:S01]  /*b680*/  F2FP.PACK_AB R108, R105, R108 ;  /* 0x0000006c696c723e */ /* 0x000fe200000000ff */
[-C--:B----4-:R-:W-:Y:S02]  /*b690*/  FFMA.FTZ R105, R111, R109.reuse, R142 ;  /* 0x0000006d6f697223 */ /* 0x090fe4000001008e */
        /* <DEDUP_REMOVED lines=31> */
.L_x_39367:
[----:B------:R-:W-:Y:S05]  /*b890*/  BSYNC B0 ;  /* 0x0000000000007941 */ /* 0x000fea0003800000 */
.L_x_39366:
        /* <DEDUP_REMOVED lines=26> */
[----:B------:R-:W-:Y:S02]  /*ba40*/  FFMA.FTZ R9, R157, R108, R149 ;  /* 0x0000006c9d097223 */ /* 0x000fe40000010095 */
[----:B------:R-:W-:Y:S01]  /*ba50*/  FFMA.FTZ R107, R119, R164, R115 ;  /* 0x000000a4776b7223 */ /* 0x000fe20000010073 */
[----:B------:R-:W-:Y:S01]  /*ba60*/  F2FP.PACK_AB R106, R8, R106 ;  /* 0x0000006a086a723e */ /* 0x000fe200000000ff */
[----:B------:R-:W-:Y:S01]  /*ba70*/  FFMA.FTZ R8, R159, R165, R151 ;  /* 0x000000a59f087223 */ /* 0x000fe20000010097 */
[----:B------:R-:W-:Y:S01]  /*ba80*/  F2FP.PACK_AB R105, R9, R105 ;  /* 0x000000690969723e */ /* 0x000fe200000000ff */
[----:B------:R-:W-:Y:S01]  /*ba90*/  FFMA.FTZ R165, R163, R165, R155 ;  /* 0x000000a5a3a57223 */ /* 0x000fe2000001009b */
[----:B------:R-:W-:Y:S01]  /*baa0*/  MOV R9, 0x10 ;  /* 0x0000001000097802 */ /* 0x000fe20000000f00 */
[----:B------:R-:W-:Y:S01]  /*bab0*/  FFMA.FTZ R121, R162, R121, R154 ;  /* 0x00000079a2797223 */ /* 0x000fe2000001009a */
[----:B------:R-:W-:Y:S01]  /*bac0*/  F2FP.PACK_AB R107, R8, R107 ;  /* 0x0000006b086b723e */ /* 0x000fe200000000ff */
        /* <DEDUP_REMOVED lines=15> */
.L_x_39369:
[----:B------:R-:W-:Y:S05]  /*bbc0*/  BSYNC B0 ;  /* 0x0000000000007941 */ /* 0x000fea0003800000 */
.L_x_39368:
[----:B0-----:R-:W-:-:S05]  /*bbd0*/  MOV R8, 0x4 ;  /* 0x0000000400087802 */ /* 0x001fca0000000f00 */
[----:B------:R-:W-:-:S05]  /*bbe0*/  IMAD R7, R8, c[0x0][0x160], R7 ;  /* 0x0000580008077a24 */ /* 0x000fca00078e0207 */
[----:B------:R-:W-:-:S13]  /*bbf0*/  ISETP.GE.AND P1, PT, R7, c[0x0][0x164], PT ;  /* 0x0000590007007a0c */ /* 0x000fda0003f26270 */
[----:B------:R-:W-:Y:S01]  /*bc00*/  @P1 CALL.REL.NOINC `(.L_x_39370) ;  /* 0x0000001000001944 */ /* 0x000fe20003c00000 */
[----:B------:R-:W-:Y:S05]  /*bc10*/  BRA `(.L_x_39371) ;  /* 0xffff7b7000007947 */ /* 0x000fea000383ffff */
.L_x_39370:
[----:B------:R-:W-:Y:S05]  /*bc20*/  EXIT ;  /* 0x000000000000794d */ /* 0x000fea0003800000 */
.L_x_39348:
[----:B------:R-:W-:Y:S01]  /*bc30*/  HFMA2.MMA R8, -RZ, RZ, 0, 5.9604644775390625e-08 ;  /* 0x00000001ff087435 */ /* 0x000fe200000001ff */
[----:B------:R-:W-:Y:S02]  /*bc40*/  MOV R106, R9 ;  /* 0x00000009006a7202 */ /* 0x000fe40000000f00 */
[----:B------:R-:W-:Y:S02]  /*bc50*/  MOV R107, 0x1f ;  /* 0x0000001f006b7802 */ /* 0x000fe40000000f00 */
[----:B0-----:R-:W-:Y:S02]  /*bc60*/  MOV R105, 0xffffffff ;  /* 0xffffffff00697802 */ /* 0x001fe40000000f00 */
[----:B------:R-:W-:Y:S02]  /*bc70*/  MOV R104, 0xbc90 ;  /* 0x0000bc9000687802 */ /* 0x000fe40000000f00 */
[----:B-----5:R-:W-:Y:S05]  /*bc80*/  CALL.REL.NOINC `($__internal_48_$__cuda_sm70_shflsync_bfly_p) ;  /* 0x00000e4000007944 */ /* 0x020fea0003c00000 */
[----:B-1----:R-:W-:Y:S05]  /*bc90*/  BRA `(.L_x_39372) ;  /* 0xffffb93000007947 */ /* 0x002fea000383ffff */
.L_x_39349:
[----:B------:R-:W-:Y:S01]  /*bca0*/  HFMA2.MMA R8, -RZ, RZ, 0, 1.1920928955078125e-07 ;  /* 0x00000002ff087435 */ /* 0x000fe200000001ff */
[----:B------:R-:W-:Y:S02]  /*bcb0*/  MOV R106, R9 ;  /* 0x00000009006a7202 */ /* 0x000fe40000000f00 */
[----:B------:R-:W-:-:S02]  /*bcc0*/  MOV R107, 0x1f ;  /* 0x0000001f006b7802 */ /* 0x000fc40000000f00 */
[----:B0-----:R-:W-:Y:S02]  /*bcd0*/  MOV R105, 0xffffffff ;  /* 0xffffffff00697802 */ /* 0x001fe40000000f00 */
[----:B------:R-:W-:Y:S02]  /*bce0*/  MOV R104, 0xbd00 ;  /* 0x0000bd0000687802 */ /* 0x000fe40000000f00 */
[----:B-----5:R-:W-:Y:S05]  /*bcf0*/  CALL.REL.NOINC `($__internal_48_$__cuda_sm70_shflsync_bfly_p) ;  /* 0x00000dd000007944 */ /* 0x020fea0003c00000 */
[----:B-1----:R-:W-:Y:S01]  /*bd00*/  FADD.FTZ R9, R9, R8 ;  /* 0x0000000809097221 */ /* 0x002fe20000010000 */
[----:B------:R-:W-:Y:S01]  /*bd10*/  HFMA2.MMA R8, -RZ, RZ, 0, 2.384185791015625e-07 ;  /* 0x00000004ff087435 */ /* 0x000fe200000001ff */
[----:B------:R-:W-:Y:S02]  /*bd20*/  MOV R107, 0x1f ;  /* 0x0000001f006b7802 */ /* 0x000fe40000000f00 */
[----:B------:R-:W-:Y:S02]  /*bd30*/  MOV R105, 0xffffffff ;  /* 0xffffffff00697802 */ /* 0x000fe40000000f00 */
[----:B------:R-:W-:Y:S02]  /*bd40*/  MOV R106, R9 ;  /* 0x00000009006a7202 */ /* 0x000fe40000000f00 */
[----:B------:R-:W-:-:S02]  /*bd50*/  MOV R104, 0xbd70 ;  /* 0x0000bd7000687802 */ /* 0x000fc40000000f00 */
[----:B------:R-:W-:Y:S05]  /*bd60*/  CALL.REL.NOINC `($__internal_48_$__cuda_sm70_shflsync_bfly_p) ;  /* 0x00000d6000007944 */ /* 0x000fea0003c00000 */
[----:B-1----:R-:W-:Y:S01]  /*bd70*/  FADD.FTZ R9, R9, R8 ;  /* 0x0000000809097221 */ /* 0x002fe20000010000 */
[----:B------:R-:W-:Y:S01]  /*bd80*/  HFMA2.MMA R8, -RZ, RZ, 0, 4.76837158203125e-07 ;  /* 0x00000008ff087435 */ /* 0x000fe200000001ff */
[----:B------:R-:W-:-:S02]  /*bd90*/  MOV R107, 0x1f ;  /* 0x0000001f006b7802 */ /* 0x000fc40000000f00 */
[----:B------:R-:W-:Y:S02]  /*bda0*/  MOV R105, 0xffffffff ;  /* 0xffffffff00697802 */ /* 0x000fe40000000f00 */
[----:B------:R-:W-:Y:S02]  /*bdb0*/  MOV R106, R9 ;  /* 0x00000009006a7202 */ /* 0x000fe40000000f00 */
[----:B------:R-:W-:Y:S02]  /*bdc0*/  MOV R104, 0xbde0 ;  /* 0x0000bde000687802 */ /* 0x000fe40000000f00 */
[----:B------:R-:W-:Y:S05]  /*bdd0*/  CALL.REL.NOINC `($__internal_48_$__cuda_sm70_shflsync_bfly_p) ;  /* 0x00000cf000007944 */ /* 0x000fea0003c00000 */
[----:B-1----:R-:W-:Y:S01]  /*bde0*/  FADD.FTZ R9, R9, R8 ;  /* 0x0000000809097221 */ /* 0x002fe20000010000 */
[----:B------:R-:W-:Y:S01]  /*bdf0*/  HFMA2.MMA R8, -RZ, RZ, 0, 9.5367431640625e-07 ;  /* 0x00000010ff087435 */ /* 0x000fe200000001ff */
[----:B------:R-:W-:Y:S02]  /*be00*/  MOV R107, 0x1f ;  /* 0x0000001f006b7802 */ /* 0x000fe40000000f00 */
[----:B------:R-:W-:Y:S02]  /*be10*/  MOV R105, 0xffffffff ;  /* 0xffffffff00697802 */ /* 0x000fe40000000f00 */
[----:B------:R-:W-:-:S02]  /*be20*/  MOV R106, R9 ;  /* 0x00000009006a7202 */ /* 0x000fc40000000f00 */
[----:B------:R-:W-:Y:S02]  /*be30*/  MOV R104, 0xbe50 ;  /* 0x0000be5000687802 */ /* 0x000fe40000000f00 */
[----:B------:R-:W-:Y:S05]  /*be40*/  CALL.REL.NOINC `($__internal_48_$__cuda_sm70_shflsync_bfly_p) ;  /* 0x00000c8000007944 */ /* 0x000fea0003c00000 */
        /* <DEDUP_REMOVED lines=174> */
[----:B------:R-:W-:Y:S05]  /*c930*/  CALL.REL.NOINC `($__internal_48_$__cuda_sm70_shflsync_bfly_p) ;  /* 0x0000019000007944 */ /* 0x000fea0003c00000 */
[----:B-1----:R-:W-:Y:S01]  /*c940*/  FADD.FTZ R106, R106, R8 ;  /* 0x000000086a6a7221 */ /* 0x002fe20000010000 */
[----:B------:R-:W-:Y:S01]  /*c950*/  HFMA2.MMA R8, -RZ, RZ, 0, 1.1920928955078125e-07 ;  /* 0x00000002ff087435 */ /* 0x000fe200000001ff */
[----:B------:R-:W-:Y:S02]  /*c960*/  MOV R107, 0x1f ;  /* 0x0000001f006b7802 */ /* 0x000fe40000000f00 */
[----:B------:R-:W-:Y:S02]  /*c970*/  MOV R105, 0xffffffff ;  /* 0xffffffff00697802 */ /* 0x000fe40000000f00 */
[----:B------:R-:W-:Y:S02]  /*c980*/  MOV R104, 0xc9a0 ;  /* 0x0000c9a000687802 */ /* 0x000fe40000000f00 */
[----:B------:R-:W-:Y:S05]  /*c990*/  CALL.REL.NOINC `($__internal_48_$__cuda_sm70_shflsync_bfly_p) ;  /* 0x0000013000007944 */ /* 0x000fea0003c00000 */
[----:B-1----:R-:W-:Y:S01]  /*c9a0*/  FADD.FTZ R106, R106, R8 ;  /* 0x000000086a6a7221 */ /* 0x002fe20000010000 */
[----:B------:R-:W-:Y:S01]  /*c9b0*/  HFMA2.MMA R8, -RZ, RZ, 0, 2.384185791015625e-07 ;  /* 0x00000004ff087435 */ /* 0x000fe200000001ff */
[----:B------:R-:W-:-:S02]  /*c9c0*/  MOV R107, 0x1f ;  /* 0x0000001f006b7802 */ /* 0x000fc40000000f00 */
[----:B------:R-:W-:Y:S02]  /*c9d0*/  MOV R105, 0xffffffff ;  /* 0xffffffff00697802 */ /* 0x000fe40000000f00 */
[----:B------:R-:W-:Y:S02]  /*c9e0*/  MOV R104, 0xca00 ;  /* 0x0000ca0000687802 */ /* 0x000fe40000000f00 */
[----:B------:R-:W-:Y:S05]  /*c9f0*/  CALL.REL.NOINC `($__internal_48_$__cuda_sm70_shflsync_bfly_p) ;  /* 0x000000d000007944 */ /* 0x000fea0003c00000 */
[----:B-1----:R-:W-:Y:S01]  /*ca00*/  FADD.FTZ R106, R106, R8 ;  /* 0x000000086a6a7221 */ /* 0x002fe20000010000 */
[----:B------:R-:W-:Y:S01]  /*ca10*/  HFMA2.MMA R8, -RZ, RZ, 0, 4.76837158203125e-07 ;  /* 0x00000008ff087435 */ /* 0x000fe200000001ff */
[----:B------:R-:W-:Y:S02]  /*ca20*/  MOV R107, 0x1f ;  /* 0x0000001f006b7802 */ /* 0x000fe40000000f00 */
[----:B------:R-:W-:Y:S02]  /*ca30*/  MOV R105, 0xffffffff ;  /* 0xffffffff00697802 */ /* 0x000fe40000000f00 */
[----:B------:R-:W-:Y:S02]  /*ca40*/  MOV R104, 0xca60 ;  /* 0x0000ca6000687802 */ /* 0x000fe40000000f00 */
[----:B------:R-:W-:Y:S05]  /*ca50*/  CALL.REL.NOINC `($__internal_48_$__cuda_sm70_shflsync_bfly_p) ;  /* 0x0000007000007944 */ /* 0x000fea0003c00000 */
[----:B-1----:R-:W-:Y:S01]  /*ca60*/  FADD.FTZ R106, R106, R8 ;  /* 0x000000086a6a7221 */ /* 0x002fe20000010000 */
[----:B------:R-:W-:Y:S01]  /*ca70*/  HFMA2.MMA R8, -RZ, RZ, 0, 9.5367431640625e-07 ;  /* 0x00000010ff087435 */ /* 0x000fe200000001ff */
[----:B------:R-:W-:-:S02]  /*ca80*/  MOV R107, 0x1f ;  /* 0x0000001f006b7802 */ /* 0x000fc40000000f00 */
[----:B------:R-:W-:Y:S02]  /*ca90*/  MOV R105, 0xffffffff ;  /* 0xffffffff00697802 */ /* 0x000fe40000000f00 */
[----:B------:R-:W-:Y:S02]  /*caa0*/  MOV R104, 0xcac0 ;  /* 0x0000cac000687802 */ /* 0x000fe40000000f00 */
[----:B------:R-:W-:Y:S05]  /*cab0*/  CALL.REL.NOINC `($__internal_48_$__cuda_sm70_shflsync_bfly_p) ;  /* 0x0000001000007944 */ /* 0x000fea0003c00000 */
[----:B-1----:R-:W-:Y:S05]  /*cac0*/  BRA `(.L_x_39373) ;  /* 0xffffb6c000007947 */ /* 0x002fea000383ffff */
        .weak           $__internal_48_$__cuda_sm70_shflsync_bfly_p
        .type           $__internal_48_$__cuda_sm70_shflsync_bfly_p,@function
        .size           $__internal_48_$__cuda_sm70_shflsync_bfly_p,(.L_x_65428 - $__internal_48_$__cuda_sm70_shflsync_bfly_p)
$__internal_48_$__cuda_sm70_shflsync_bfly_p:
[----:B------:R-:W-:Y:S04]  /*cad0*/  WARPSYNC R105 ;  /* 0x0000006900007348 */ /* 0x000fe80003800000 */
[----:B------:R0:W1:Y:S02]  /*cae0*/  SHFL.BFLY PT, R8, R106, R8, R107 ;  /* 0x0c0000086a087389 */ /* 0x00006400000e006b */
[----:B0-----:R-:W-:-:S06]  /*caf0*/  HFMA2.MMA R105, -RZ, RZ, 0, 0 ;  /* 0x00000000ff697435 */ /* 0x001fcc00000001ff */
[----:B------:R-:W-:Y:S05]  /*cb00*/  RET.REL.NODEC R104 `(_ZN10layer_norm31ln_parallel_residual_fwd_kernelINS_13Kernel_traitsI6__halfS2_fS2_fjLj2560ELj1ELj4ELj1ELj16ENS_18Kernel_traits_baseILj2560ES2_S2_fS2_fjLj128EEEEELb0ELb0ELb0EEEvNS_9FwdParamsE) ;  /* 0xffff34f068007950 */ /* 0x000fea0003c3ffff */
.L_x_39374:
        /* <DEDUP_REMOVED lines=15> */
.L_x_65428:


//--------------------- .text._ZN10layer_norm31ln_parallel_residual_fwd_kernelINS_13Kernel_traitsI6__halfS2_fS2_fjLj2560ELj1ELj4ELj1ELj16ENS_18Kernel_traits_baseILj2560ES2_S2_fS2_fjLj128EEEEELb0ELb0ELb1EEEvNS_9FwdParamsE --------------------------
	.section	.text._ZN10layer_norm31ln_parallel_residual_fwd_kernelINS_13Kernel_traitsI6__halfS2_fS2_fjLj2560ELj1ELj4ELj1ELj16ENS_18Kernel_traits_baseILj2560ES2_S2_fS2_fjLj128EEEEELb0ELb0ELb1EEEvNS_9FwdParamsE,"ax",@progbits
	.sectioninfo	@"SHI_REGISTERS=255"
	.align	128
        .global         _ZN10layer_norm31ln_parallel_residual_fwd_kernelINS_13Kernel_traitsI6__halfS2_fS2_fjLj2560ELj1ELj4ELj1ELj16ENS_18Kernel_traits_baseILj2560ES2_S2_fS2_fjLj128EEEEELb0ELb0ELb1EEEvNS_9FwdParamsE
        .type           _ZN10layer_norm31ln_parallel_residual_fwd_kernelINS_13Kernel_traitsI6__halfS2_fS2_fjLj2560ELj1ELj4ELj1ELj16ENS_18Kernel_traits_baseILj2560ES2_S2_fS2_fjLj128EEEEELb0ELb0ELb1EEEvNS_9FwdParamsE,@function
        .size           _ZN10layer_norm31ln_parallel_residual_fwd_kernelINS_13Kernel_traitsI6__halfS2_fS2_fjLj2560ELj1ELj4ELj1ELj16ENS_18Kernel_traits_baseILj2560ES2_S2_fS2_fjLj128EEEEELb0ELb0ELb1EEEvNS_9FwdParamsE,(.L_x_65429 - _ZN10layer_norm31ln_parallel_residual_fwd_kernelINS_13Kernel_traitsI6__halfS2_fS2_fjLj2560ELj1ELj4ELj1ELj16ENS_18Kernel_traits_baseILj2560ES2_S2_fS2_fjLj128EEEEELb0ELb0ELb1EEEvNS_9FwdParamsE)
        .other          _ZN10layer_norm31ln_parallel_residual_fwd_kernelINS_13Kernel_traitsI6__halfS2_fS2_fjLj2560ELj1ELj4ELj1ELj16ENS_18Kernel_traits_baseILj2560ES2_S2_fS2_fjLj128EEEEELb0ELb0ELb1EEEvNS_9FwdParamsE,@"STO_CUDA_ENTRY STV_DEFAULT"
_ZN10layer_norm31ln_parallel_residual_fwd_kernelINS_13Kernel_traitsI6__halfS2_fS2_fjLj2560ELj1ELj4ELj1ELj16ENS_18Kernel_traits_baseILj2560ES2_S2_fS2_fjLj128EEEEELb0ELb0ELb1EEEvNS_9FwdParamsE:
.text._ZN10layer_norm31ln_parallel_residual_fwd_kernelINS_13Kernel_traitsI6__halfS2_fS2_fjLj2560ELj1ELj4ELj1ELj16ENS_18Kernel_traits_baseILj2560ES2_S2_fS2_fjLj128EEEEELb0ELb0ELb1EEEvNS_9FwdParamsE:
        /* <DEDUP_REMOVED lines=9> */
[----:B0-----:R-:W-:-:S07]  /*0090*/  LOP3.LUT R9, R0, 0x1f, RZ, 0xc0, !PT ;  /* 0x0000001f00097812 */ /* 0x001fce00078ec0ff */
[C---:B------:R-:W-:Y:S02]  /*00a0*/  @P0 LEA R64, P2, R9.reuse, c[0x0][0x218], 0x4 ;  /* 0x0000860009400a11 */ /* 0x040fe400078420ff */
[C---:B------:R-:W-:Y:S02]  /*00b0*/  SHF.L.U32 R176, R9.reuse, 0x4, RZ ;  /* 0x0000000409b07819 */ /* 0x040fe400000006ff */
[----:B------:R-:W-:Y:S02]  /*00c0*/  @P0 IADD3.X R65, RZ, c[0x0][0x21c], RZ, P2, !PT ;  /* 0x00008700ff410a10 */ /* 0x000fe400017fe4ff */
[----:B------:R-:W-:Y:S02]  /*00d0*/  @P1 IADD3 R60, P2, R176, c[0x0][0x220], RZ ;  /* 0x00008800b03c1a10 */ /* 0x000fe40007f5e0ff */
[----:B------:R-:W-:Y:S02]  /*00e0*/  LOP3.LUT R172, R9, 0x20, RZ, 0xfc, !PT ;  /* 0x0000002009ac7812 */ /* 0x000fe400078efcff */
[----:B------:R-:W-:Y:S01]  /*00f0*/  @P1 IADD3.X R61, RZ, c[0x0][0x224], RZ, P2, !PT ;  /* 0x00008900ff3d1a10 */ /* 0x000fe200017fe4ff */
[----:B------:R-:W0:Y:S01]  /*0100*/  S2R R2, SR_CTAID.X ;  /* 0x0000000000027919 */ /* 0x000e220000002500 */
[----:B------:R-:W-:-:S02]  /*0110*/  @P0 LEA R56, P2, R172, c[0x0][0x218], 0x4 ;  /* 0x00008600ac380a11 */ /* 0x000fc400078420ff */
[C---:B------:R-:W-:Y:S01]  /*0120*/  SHF.L.U32 R168, R172.reuse, 0x4, RZ ;  /* 0x00000004aca87819 */ /* 0x040fe200000006ff */
[----:B------:R-:W5:Y:S01]  /*0130*/  @P0 LDG.E.128 R64, [R64.64] ;  /* 0x0000000440400981 */ /* 0x000f62000c1e1d00 */
[----:B------:R-:W-:Y:S02]  /*0140*/  @P0 LEA.HI.X R57, R172, c[0x0][0x21c], RZ, 0x4, P2 ;  /* 0x00008700ac390a11 */ /* 0x000fe400010f24ff */
[----:B------:R-:W-:Y:S01]  /*0150*/  SHF.R.U32.HI R4, RZ, 0x1c, R172 ;  /* 0x0000001cff047819 */ /* 0x000fe200000116ac */
[----:B------:R-:W5:Y:S01]  /*0160*/  @P1 LDG.E.128 R60, [R60.64] ;  /* 0x000000043c3c1981 */ /* 0x000f62000c1e1d00 */
[----:B------:R-:W-:Y:S02]  /*0170*/  @P1 IADD3 R52, P2, R168, c[0x0][0x220], RZ ;  /* 0x00008800a8341a10 */ /* 0x000fe40007f5e0ff */
[----:B------:R-:W-:Y:S01]  /*0180*/  LOP3.LUT R164, R9, 0x40, RZ, 0xfc, !PT ;  /* 0x0000004009a47812 */ /* 0x000fe200078efcff */
[----:B------:R-:W5:Y:S01]  /*0190*/  @P0 LDG.E.128 R56, [R56.64] ;  /* 0x0000000438380981 */ /* 0x000f62000c1e1d00 */
[----:B------:R-:W-:-:S02]  /*01a0*/  @P1 IADD3.X R53, R4, c[0x0][0x224], RZ, P2, !PT ;  /* 0x0000890004351a10 */ /* 0x000fc400017fe4ff */
[C---:B------:R-:W-:Y:S02]  /*01b0*/  @P0 LEA R48, P2, R164.reuse, c[0x0][0x218], 0x4 ;  /* 0x00008600a4300a11 */ /* 0x040fe400078420ff */
[C---:B------:R-:W-:Y:S02]  /*01c0*/  SHF.L.U32 R160, R164.reuse, 0x4, RZ ;  /* 0x00000004a4a07819 */ /* 0x040fe400000006ff */
[----:B------:R-:W-:Y:S01]  /*01d0*/  @P0 LEA.HI.X R49, R164, c[0x0][0x21c], RZ, 0x4, P2 ;  /* 0x00008700a4310a11 */ /* 0x000fe200010f24ff */
[----:B------:R-:W5:Y:S01]  /*01e0*/  @P1 LDG.E.128 R52, [R52.64] ;  /* 0x0000000434341981 */ /* 0x000f62000c1e1d00 */
[----:B------:R-:W-:Y:S02]  /*01f0*/  SHF.R.U32.HI R5, RZ, 0x1c, R164 ;  /* 0x0000001cff057819 */ /* 0x000fe400000116a4 */
        /* <DEDUP_REMOVED lines=15> */
[----:B------:R-:W-:Y:S01]  /*02f0*/  LOP3.LUT R132, R9, 0xc0, RZ, 0xfc, !PT ;  /* 0x000000c009847812 */ /* 0x000fe200078efcff */
[----:B------:R-:W5:Y:S01]  /*0300*/  @P1 LDG.E.128 R36, [R36.64] ;  /* 0x0000000424241981 */ /* 0x000f62000c1e1d00 */
[----:B------:R-:W-:Y:S02]  /*0310*/  @P0 LEA.HI.X R33, R148, c[0x0][0x21c], RZ, 0x4, P2 ;  /* 0x0000870094210a11 */ /* 0x000fe400010f24ff */
[----:B------:R-:W-:Y:S02]  /*0320*/  SHF.R.U32.HI R7, RZ, 0x1c, R148 ;  /* 0x0000001cff077819 */ /* 0x000fe40000011694 */
[----:B------:R-:W-:-:S02]  /*0330*/  @P1 IADD3 R28, P2, R144, c[0x0][0x220], RZ ;  /* 0x00008800901c1a10 */ /* 0x000fc40007f5e0ff */
[----:B------:R-:W-:Y:S01]  /*0340*/  LOP3.LUT R140, R9, 0xa0, RZ, 0xfc, !PT ;  /* 0x000000a0098c7812 */ /* 0x000fe200078efcff */
[----:B------:R-:W5:Y:S01]  /*0350*/  @P0 LDG.E.128 R32, [R32.64] ;  /* 0x0000000420200981 */ /* 0x000f62000c1e1d00 */
[----:B------:R-:W-:Y:S02]  /*0360*/  SHF.R.U32.HI R3, RZ, 0x5, R0 ;  /* 0x00000005ff037819 */ /* 0x000fe40000011600 */
[C---:B------:R-:W-:Y:S02]  /*0370*/  @P0 LEA R244, P5, R132.reuse, c[0x0][0x218], 0x4 ;  /* 0x0000860084f40a11 */ /* 0x040fe400078a20ff */
[----:B------:R-:W-:Y:S02]  /*0380*/  SHF.L.U32 R128, R132, 0x4, RZ ;  /* 0x0000000484807819 */ /* 0x000fe400000006ff */
[----:B------:R-:W-:Y:S02]  /*0390*/  IADD3 R160, P6, R160, c[0x0][0x1b8], RZ ;  /* 0x00006e00a0a07a10 */ /* 0x000fe40007fde0ff */
[----:B------:R-:W-:-:S02]  /*03a0*/  @P1 IADD3.X R29, R7, c[0x0][0x224], RZ, P2, !PT ;  /* 0x00008900071d1a10 */ /* 0x000fc400017fe4ff */
[----:B------:R-:W-:Y:S02]  /*03b0*/  @P0 LEA R24, P2, R140, c[0x0][0x218], 0x4 ;  /* 0x000086008c180a11 */ /* 0x000fe400078420ff */
[----:B0-----:R-:W-:Y:S02]  /*03c0*/  LEA R3, R2, R3, 0x2 ;  /* 0x0000000302037211 */ /* 0x001fe400078e10ff */
[----:B------:R-:W-:Y:S01]  /*03d0*/  @P0 LEA.HI.X R245, R132, c[0x0][0x21c], RZ, 0x4, P5 ;  /* 0x0000870084f50a11 */ /* 0x000fe200028f24ff */
[----:B------:R-:W5:Y:S01]  /*03e0*/  @P1 LDG.E.128 R28, [R28.64] ;  /* 0x000000041c1c1981 */ /* 0x000f62000c1e1d00 */
[----:B------:R-:W-:Y:S02]  /*03f0*/  SHF.L.U32 R136, R140, 0x4, RZ ;  /* 0x000000048c887819 */ /* 0x000fe400000006ff */
[----:B------:R-:W-:Y:S02]  /*0400*/  SHF.R.U32.HI R2, RZ, 0x1c, R132 ;  /* 0x0000001cff027819 */ /* 0x000fe40000011684 */
[----:B------:R-:W-:Y:S01]  /*0410*/  IADD3.X R161, R5, c[0x0][0x1bc], RZ, P6, !PT ;  /* 0x00006f0005a17a10 */ /* 0x000fe200037fe4ff */
[----:B------:R-:W5:Y:S01]  /*0420*/  @P0 LDG.E.128 R244, [R244.64] ;  /* 0x00000004f4f40981 */ /* 0x000f62000c1e1d00 */
[----:B------:R-:W-:-:S02]  /*0430*/  @P1 IADD3 R232, P5, R128, c[0x0][0x220], RZ ;  /* 0x0000880080e81a10 */ /* 0x000fc40007fbe0ff */
[----:B------:R-:W-:Y:S02]  /*0440*/  SHF.L.U32 R0, R0, 0x4, RZ ;  /* 0x0000000400007819 */ /* 0x000fe400000006ff */
[----:B------:R-:W-:Y:S02]  /*0450*/  IADD3 R168, P4, R168, c[0x0][0x1b8], RZ ;  /* 0x00006e00a8a87a10 */ /* 0x000fe40007f9e0ff */
[----:B------:R-:W-:Y:S02]  /*0460*/  IADD3 R144, P6, R144, c[0x0][0x1b8], RZ ;  /* 0x00006e0090907a10 */ /* 0x000fe40007fde0ff */
[----:B------:R-:W-:Y:S02]  /*0470*/  LOP3.LUT R124, R9, 0xe0, RZ, 0xfc, !PT ;  /* 0x000000e0097c7812 */ /* 0x000fe400078efcff */
[----:B------:R-:W-:Y:S02]  /*0480*/  @P0 LEA.HI.X R25, R140, c[0x0][0x21c], RZ, 0x4, P2 ;  /* 0x000087008c190a11 */ /* 0x000fe400010f24ff */
[----:B------:R-:W-:-:S02]  /*0490*/  @P1 IADD3 R12, P2, R136, c[0x0][0x220], RZ ;  /* 0x00008800880c1a10 */ /* 0x000fc40007f5e0ff */
[----:B------:R-:W-:Y:S02]  /*04a0*/  @P1 IADD3.X R233, R2, c[0x0][0x224], RZ, P5, !PT ;  /* 0x0000890002e91a10 */ /* 0x000fe40002ffe4ff */
[----:B------:R-:W-:Y:S01]  /*04b0*/  SHF.R.U32.HI R8, RZ, 0x1c, R140 ;  /* 0x0000001cff087819 */ /* 0x000fe2000001168c */
[----:B------:R-:W5:Y:S01]  /*04c0*/  @P0 LDG.E.128 R24, [R24.64] ;  /* 0x0000000418180981 */ /* 0x000f62000c1e1d00 */
[----:B------:R-:W-:Y:S02]  /*04d0*/  LOP3.LUT R180, R0, 0x1f0, RZ, 0xc0, !PT ;  /* 0x000001f000b47812 */ /* 0x000fe400078ec0ff */
[----:B------:R-:W-:Y:S01]  /*04e0*/  IADD3.X R169, R4, c[0x0][0x1bc], RZ, P4, !PT ;  /* 0x00006f0004a97a10 */ /* 0x000fe200027fe4ff */
[----:B------:R-:W5:Y:S01]  /*04f0*/  @P1 LDG.E.128 R232, [R232.64] ;  /* 0x00000004e8e81981 */ /* 0x000f62000c1e1d00 */
[----:B------:R-:W-:Y:S02]  /*0500*/  IADD3.X R145, R7, c[0x0][0x1bc], RZ, P6, !PT ;  /* 0x00006f0007917a10 */ /* 0x000fe400037fe4ff */
[----:B------:R-:W-:-:S02]  /*0510*/  IADD3 R136, P5, R136, c[0x0][0x1b8], RZ ;  /* 0x00006e0088887a10 */ /* 0x000fc40007fbe0ff */
[----:B------:R-:W-:Y:S02]  /*0520*/  LOP3.LUT R0, R9, 0x100, RZ, 0xfc, !PT ;  /* 0x0000010009007812 */ /* 0x000fe400078efcff */
[----:B------:R-:W-:Y:S02]  /*0530*/  IADD3 R152, P4, R152, c[0x0][0x1b8], RZ ;  /* 0x00006e0098987a10 */ /* 0x000fe40007f9e0ff */
[C---:B------:R-:W-:Y:S02]  /*0540*/  @P0 LEA R216, P6, R124.reuse, c[0x0][0x218], 0x4 ;  /* 0x000086007cd80a11 */ /* 0x040fe400078c20ff */
[----:B------:R-:W-:Y:S02]  /*0550*/  SHF.L.U32 R120, R124, 0x4, RZ ;  /* 0x000000047c787819 */ /* 0x000fe400000006ff */
[C---:B------:R-:W-:Y:S02]  /*0560*/  IADD3.X R137, R8.reuse, c[0x0][0x1bc], RZ, P5, !PT ;  /* 0x00006f0008897a10 */ /* 0x040fe40002ffe4ff */
[----:B------:R-:W-:-:S02]  /*0570*/  @P1 IADD3.X R13, R8, c[0x0][0x224], RZ, P2, !PT ;  /* 0x00008900080d1a10 */ /* 0x000fc400017fe4ff */
[----:B------:R-:W-:Y:S02]  /*0580*/  IADD3.X R153, R6, c[0x0][0x1bc], RZ, P4, !PT ;  /* 0x00006f0006997a10 */ /* 0x000fe400027fe4ff */
[----:B------:R-:W-:Y:S02]  /*0590*/  @P0 LEA R4, P5, R0, c[0x0][0x218], 0x4 ;  /* 0x0000860000040a11 */ /* 0x000fe400078a20ff */
[----:B------:R-:W-:Y:S01]  /*05a0*/  @P0 LEA.HI.X R217, R124, c[0x0][0x21c], RZ, 0x4, P6 ;  /* 0x000087007cd90a11 */ /* 0x000fe200030f24ff */
[----:B------:R-:W5:Y:S01]  /*05b0*/  @P1 LDG.E.128 R12, [R12.64] ;  /* 0x000000040c0c1981 */ /* 0x000f62000c1e1d00 */
[----:B------:R-:W-:Y:S02]  /*05c0*/  IADD3 R180, P3, R180, c[0x0][0x1b0], RZ ;  /* 0x00006c00b4b47a10 */ /* 0x000fe40007f7e0ff */
[----:B------:R-:W-:Y:S02]  /*05d0*/  SHF.R.U32.HI R6, RZ, 0x1c, R124 ;  /* 0x0000001cff067819 */ /* 0x000fe4000001167c */
[----:B------:R-:W-:Y:S01]  /*05e0*/  SHF.L.U32 R20, R0, 0x4, RZ ;  /* 0x0000000400147819 */ /* 0x000fe200000006ff */
[----:B------:R-:W5:Y:S01]  /*05f0*/  @P0 LDG.E.128 R216, [R216.64] ;  /* 0x00000004d8d80981 */ /* 0x000f62000c1e1d00 */
[----:B------:R-:W-:-:S02]  /*0600*/  @P1 IADD3 R8, P6, R120, c[0x0][0x220], RZ ;  /* 0x0000880078081a10 */ /* 0x000fc40007fde0ff */
[----:B------:R-:W-:Y:S02]  /*0610*/  LOP3.LUT R104, R9, 0x120, RZ, 0xfc, !PT ;  /* 0x0000012009687812 */ /* 0x000fe400078efcff */
[----:B------:R-:W-:Y:S02]  /*0620*/  @P0 LEA.HI.X R5, R0, c[0x0][0x21c], RZ, 0x4, P5 ;  /* 0x0000870000050a11 */ /* 0x000fe400028f24ff */
[----:B------:R-:W-:Y:S01]  /*0630*/  @P1 IADD3.X R9, R6, c[0x0][0x224], RZ, P6, !PT ;  /* 0x0000890006091a10 */ /* 0x000fe200037fe4ff */
[-C--:B------:R-:W-:Y:S01]  /*0640*/  @P0 IMAD.WIDE.U32 R16, R104, R117.reuse, c[0x0][0x218] ;  /* 0x0000860068100625 */ /* 0x080fe200078e0075 */
[----:B------:R-:W-:Y:S02]  /*0650*/  IADD3 R112, P5, R20, c[0x0][0x1b8], RZ ;  /* 0x00006e0014707a10 */ /* 0x000fe40007fbe0ff */
[----:B------:R-:W-:Y:S01]  /*0660*/  IADD3.X R181, RZ, c[0x0][0x1b4], RZ, P3, !PT ;  /* 0x00006d00ffb57a10 */ /* 0x000fe20001ffe4ff */
[----:B------:R-:W-:Y:S01]  /*0670*/  @P1 IMAD.WIDE.U32 R68, R104, R117, c[0x0][0x220] ;  /* 0x0000880068441625 */ /* 0x000fe200078e0075 */
[----:B------:R-:W-:Y:S01]  /*0680*/  SHF.R.U32.HI R7, RZ, 0x1c, R0 ;  /* 0x0000001cff077819 */ /* 0x000fe20000011600 */
[----:B------:R-:W5:Y:S01]  /*0690*/  @P0 LDG.E.128 R16, [R16.64] ;  /* 0x0000000410100981 */ /* 0x000f62000c1e1d00 */
[----:B------:R-:W-:-:S02]  /*06a0*/  IADD3 R128, P6, R128, c[0x0][0x1b8], RZ ;  /* 0x00006e0080807a10 */ /* 0x000fc40007fde0ff */
[----:B------:R-:W-:Y:S01]  /*06b0*/  @P1 IADD3 R20, P3, R20, c[0x0][0x220], RZ ;  /* 0x0000880014141a10 */ /* 0x000fe20007f7e0ff */
[----:B------:R-:W5:Y:S01]  /*06c0*/  @P1 LDG.E.128 R68, [R68.64] ;  /* 0x0000000444441981 */ /* 0x000f62000c1e1d00 */
[----:B------:R-:W-:Y:S02]  /*06d0*/  IADD3.X R129, R2, c[0x0][0x1bc], RZ, P6, !PT ;  /* 0x00006f0002817a10 */ /* 0x000fe400037fe4ff */
[C---:B------:R-:W-:Y:S01]  /*06e0*/  @P1 IADD3.X R21, R7.reuse, c[0x0][0x224], RZ, P3, !PT ;  /* 0x0000890007151a10 */ /* 0x040fe20001ffe4ff */
[----:B------:R-:W5:Y:S01]  /*06f0*/  @P1 LDG.E.128 R8, [R8.64] ;  /* 0x0000000408081981 */ /* 0x000f62000c1e1d00 */
[----:B------:R-:W-:Y:S02]  /*0700*/  IADD3 R120, P6, R120, c[0x0][0x1b8], RZ ;  /* 0x00006e0078787a10 */ /* 0x000fe40007fde0ff */
[----:B------:R-:W-:Y:S02]  /*0710*/  IADD3.X R113, R7, c[0x0][0x1bc], RZ, P5, !PT ;  /* 0x00006f0007717a10 */ /* 0x000fe40002ffe4ff */
[----:B------:R-:W-:Y:S01]  /*0720*/  IADD3.X R121, R6, c[0x0][0x1bc], RZ, P6, !PT ;  /* 0x00006f0006797a10 */ /* 0x000fe200037fe4ff */
        /* <DEDUP_REMOVED lines=46> */
[--C-:B------:R-:W-:Y:S01]  /*0a10*/  HADD2.F32 R64, -RZ, R65.reuse.H0_H0 ;  /* 0x20000041ff407230 */ /* 0x100fe20000004100 */
        /* <DEDUP_REMOVED lines=23> */
[----:B------:R-:W-:Y:S01]  /*0b90*/  STL [R1+0x164], R64 ;  /* 0x0001644001007387 */ /* 0x000fe20000100800 */
[----:B------:R-:W-:Y:S01]  /*0ba0*/  @!P1 CS2R R14, SRZ ;  /* 0x00000000000e9805 */ /* 0x000fe2000001ff00 */
[--C-:B0-----:R-:W-:Y:S01]  /*0bb0*/  HADD2.F32 R2, -RZ, R67.reuse.H0_H0 ;  /* 0x20000043ff027230 */ /* 0x101fe20000004100 */
[----:B------:R-:W-:Y:S01]  /*0bc0*/  @!P0 CS2R R244, SRZ ;  /* 0x0000000000f48805 */ /* 0x000fe2000001ff00 */
[----:B------:R-:W-:Y:S01]  /*0bd0*/  @!P1 CS2R R232, SRZ ;  /* 0x0000000000e89805 */ /* 0x000fe2000001ff00 */
[----:B------:R-:W-:Y:S01]  /*0be0*/  @!P0 CS2R R246, SRZ ;  /* 0x0000000000f68805 */ /* 0x000fe2000001ff00 */
[----:B-1----:R-:W-:Y:S01]  /*0bf0*/  HADD2.F32 R0, -RZ, R67.H1_H1 ;  /* 0x30000043ff007230 */ /* 0x002fe20000004100 */
        /* <DEDUP_REMOVED lines=10> */
[--C-:B0-----:R-:W-:Y:S01]  /*0ca0*/  HADD2.F32 R2, -RZ, R60.reuse.H0_H0 ;  /* 0x2000003cff027230 */ /* 0x101fe20000004100 */
[----:B------:R-:W-:Y:S01]  /*0cb0*/  @!P0 CS2R R6, SRZ ;  /* 0x0000000000068805 */ /* 0x000fe2000001ff00 */
[----:B------:R-:W-:Y:S01]  /*0cc0*/  @!P1 CS2R R68, SRZ ;  /* 0x0000000000449805 */ /* 0x000fe2000001ff00 */
[----:B------:R-:W-:Y:S01]  /*0cd0*/  @!P1 CS2R R70, SRZ ;  /* 0x0000000000469805 */ /* 0x000fe2000001ff00 */
[----:B-1----:R-:W-:Y:S01]  /*0ce0*/  HADD2.F32 R0, -RZ, R60.H1_H1 ;  /* 0x3000003cff007230 */ /* 0x002fe20000004100 */
[----:B------:R0:W-:Y:S01]  /*0cf0*/  STL [R1+0x188], R2 ;  /* 0x0001880201007387 */ /* 0x0001e20000100800 */
[----:B------:R-:W-:Y:S01]  /*0d00*/  HADD2.F32 R60, -RZ, R61.H0_H0 ;  /* 0x2000003dff3c7230 */ /* 0x000fe20000004100 */
[----:B------:R-:W-:Y:S01]  /*0d10*/  @!P1 CS2R R20, SRZ ;  /* 0x0000000000149805 */ /* 0x000fe2000001ff00 */
[----:B------:R-:W-:Y:S01]  /*0d20*/  @!P1 CS2R R22, SRZ ;  /* 0x0000000000169805 */ /* 0x000fe2000001ff00 */
        /* <DEDUP_REMOVED lines=14> */
[----:B------:R-:W-:Y:S01]  /*0e10*/  STL [R1+0x160], R60 ;  /* 0x0001603c01007387 */ /* 0x000fe20000100800 */
[----:B------:R-:W-:Y:S02]  /*0e20*/  HADD2.F32 R239, -RZ, R234.H1_H1 ;  /* 0x300000eaffef7230 */ /* 0x000fe40000004100 */
[----:B0-----:R-:W-:Y:S02]  /*0e30*/  HADD2.F32 R2, -RZ, R63.H0_H0 ;  /* 0x2000003fff027230 */ /* 0x001fe40000004100 */
[----:B------:R-:W-:-:S02]  /*0e40*/  HADD2.F32 R230, -RZ, R217.H0_H0 ;  /* 0x200000d9ffe67230 */ /* 0x000fc40000004100 */
[----:B-1----:R-:W-:Y:S01]  /*0e50*/  HADD2.F32 R0, -RZ, R63.H1_H1 ;  /* 0x3000003fff007230 */ /* 0x002fe20000004100 */
[----:B------:R0:W-:Y:S01]  /*0e60*/  STL [R1+0x158], R2 ;  /* 0x0001580201007387 */ /* 0x0001e20000100800 */
[----:B------:R-:W-:Y:S02]  /*0e70*/  HADD2.F32 R228, -RZ, R217.H1_H1 ;  /* 0x300000d9ffe47230 */ /* 0x000fe40000004100 */
[--C-:B------:R-:W-:Y:S01]  /*0e80*/  HADD2.F32 R225, -RZ, R10.reuse.H0_H0 ;  /* 0x2000000affe17230 */ /* 0x100fe20000004100 */
[----:B------:R1:W-:Y:S01]  /*0e90*/  STL [R1+0x150], R0 ;  /* 0x0001500001007387 */ /* 0x0003e20000100800 */
[----:B------:R-:W-:Y:S02]  /*0ea0*/  HADD2.F32 R223, -RZ, R10.H1_H1 ;  /* 0x3000000affdf7230 */ /* 0x000fe40000004100 */
[--C-:B------:R-:W-:Y:S02]  /*0eb0*/  HADD2.F32 R220, -RZ, R11.reuse.H0_H0 ;  /* 0x2000000bffdc7230 */ /* 0x100fe40000004100 */
[----:B------:R-:W-:-:S02]  /*0ec0*/  HADD2.F32 R218, -RZ, R11.H1_H1 ;  /* 0x3000000bffda7230 */ /* 0x000fc40000004100 */
[----:B0-----:R-:W-:Y:S02]  /*0ed0*/  HADD2.F32 R2, -RZ, R56.H0_H0 ;  /* 0x20000038ff027230 */ /* 0x001fe40000004100 */
[----:B------:R-:W-:Y:S02]  /*0ee0*/  HADD2.F32 R203, -RZ, R16.H0_H0 ;  /* 0x20000010ffcb7230 */ /* 0x000fe40000004100 */
[----:B-1----:R-:W-:Y:S01]  /*0ef0*/  HADD2.F32 R0, -RZ, R56.H1_H1 ;  /* 0x30000038ff007230 */ /* 0x002fe20000004100 */
[----:B------:R0:W-:Y:S01]  /*0f00*/  STL [R1+0x14c], R2 ;  /* 0x00014c0201007387 */ /* 0x0001e20000100800 */
[----:B------:R-:W-:Y:S02]  /*0f10*/  HADD2.F32 R56, -RZ, R57.H0_H0 ;  /* 0x20000039ff387230 */ /* 0x000fe40000004100 */
        /* <DEDUP_REMOVED lines=14> */
[----:B------:R-:W-:Y:S01]  /*1000*/  HADD2.F32 R252, -RZ, R245.H0_H0 ;  /* 0x200000f5fffc7230 */ /* 0x000fe20000004100 */
[----:B------:R-:W-:Y:S01]  /*1010*/  STL [R1+0x124], R56 ;  /* 0x0001243801007387 */ /* 0x000fe20000100800 */
[----:B------:R-:W-:Y:S02]  /*1020*/  HADD2.F32 R237, -RZ, R235.H0_H0 ;  /* 0x200000ebffed7230 */ /* 0x000fe40000004100 */
[----:B0-----:R-:W-:Y:S02]  /*1030*/  HADD2.F32 R2, -RZ, R59.H0_H0 ;  /* 0x2000003bff027230 */ /* 0x001fe40000004100 */
[----:B------:R-:W-:-:S02]  /*1040*/  HADD2.F32 R234, -RZ, R216.H0_H0 ;  /* 0x200000d8ffea7230 */ /* 0x000fc40000004100 */
[----:B-1----:R-:W-:Y:S01]  /*1050*/  HADD2.F32 R0, -RZ, R59.H1_H1 ;  /* 0x3000003bff007230 */ /* 0x002fe20000004100 */
[----:B------:R0:W-:Y:S01]  /*1060*/  STL [R1+0x11c], R2 ;  /* 0x00011c0201007387 */ /* 0x0001e20000100800 */
[----:B------:R-:W-:Y:S02]  /*1070*/  HADD2.F32 R221, -RZ, R219.H0_H0 ;  /* 0x200000dbffdd7230 */ /* 0x000fe40000004100 */
        /* <DEDUP_REMOVED lines=32> */
[----:B------:R-:W-:Y:S01]  /*1280*/  HADD2.F32 R245, -RZ, R245.H1_H1 ;  /* 0x300000f5fff57230 */ /* 0x000fe20000004100 */
[----:B------:R1:W-:Y:S01]  /*1290*/  STL [R1+0x110], R0 ;  /* 0x0001100001007387 */ /* 0x0003e20000100800 */
[--C-:B------:R-:W-:Y:S02]  /*12a0*/  HADD2.F32 R238, -RZ, R247.reuse.H0_H0 ;  /* 0x200000f7ffee7230 */ /* 0x100fe40000004100 */
[----:B------:R-:W-:Y:S02]  /*12b0*/  HADD2.F32 R236, -RZ, R247.H1_H1 ;  /* 0x300000f7ffec7230 */ /* 0x000fe40000004100 */
[----:B------:R-:W-:-:S02]  /*12c0*/  HADD2.F32 R235, -RZ, R235.H1_H1 ;  /* 0x300000ebffeb7230 */ /* 0x000fc40000004100 */
[--C-:B0-----:R-:W-:Y:S02]  /*12d0*/  HADD2.F32 R2, -RZ, R48.reuse.H0_H0 ;  /* 0x20000030ff027230 */ /* 0x101fe40000004100 */
[----:B------:R-:W-:Y:S02]  /*12e0*/  HADD2.F32 R219, -RZ, R219.H1_H1 ;  /* 0x300000dbffdb7230 */ /* 0x000fe40000004100 */
        /* <DEDUP_REMOVED lines=11> */
[--C-:B-1----:R-:W-:Y:S01]  /*13a0*/  HADD2.F32 R0, -RZ, R50.reuse.H0_H0 ;  /* 0x20000032ff007230 */ /* 0x102fe20000004100 */
[----:B------:R0:W-:Y:S01]  /*13b0*/  STL [R1+0xf4], R2 ;  /* 0x0000f40201007387 */ /* 0x0001e20000100800 */
[----:B--2---:R-:W-:-:S03]  /*13c0*/  HADD2.F32 R48, -RZ, R50.H1_H1 ;  /* 0x30000032ff307230 */ /* 0x004fc60000004100 */
[----:B------:R1:W-:Y:S04]  /*13d0*/  STL [R1+0xec], R0 ;  /* 0x0000ec0001007387 */ /* 0x0003e80000100800 */
[----:B------:R-:W-:Y:S01]  /*13e0*/  STL [R1+0xe4], R48 ;  /* 0x0000e43001007387 */ /* 0x000fe20000100800 */
[--C-:B0-----:R-:W-:Y:S02]  /*13f0*/  HADD2.F32 R2, -RZ, R51.reuse.H0_H0 ;  /* 0x20000033ff027230 */ /* 0x101fe40000004100 */
[----:B-1----:R-:W-:-:S03]  /*1400*/  HADD2.F32 R0, -RZ, R51.H1_H1 ;  /* 0x30000033ff007230 */ /* 0x002fc60000004100 */
[----:B------:R0:W-:Y:S04]  /*1410*/  STL [R1+0xdc], R2 ;  /* 0x0000dc0201007387 */ /* 0x0001e80000100800 */
[----:B------:R1:W-:Y:S01]  /*1420*/  STL [R1+0xd4], R0 ;  /* 0x0000d40001007387 */ /* 0x0003e20000100800 */
[--C-:B0-----:R-:W-:Y:S02]  /*1430*/  HADD2.F32 R2, -RZ, R44.reuse.H0_H0 ;  /* 0x2000002cff027230 */ /* 0x101fe40000004100 */
[----:B-1----:R-:W-:-:S03]  /*1440*/  HADD2.F32 R0, -RZ, R44.H1_H1 ;  /* 0x3000002cff007230 */ /* 0x002fc60000004100 */
[----:B------:R0:W-:Y:S01]  /*1450*/  STL [R1+0x108], R2 ;  /* 0x0001080201007387 */ /* 0x0001e20000100800 */
[----:B------:R-:W-:-:S03]  /*1460*/  HADD2.F32 R44, -RZ, R45.H0_H0 ;  /* 0x2000002dff2c7230 */ /* 0x000fc60000004100 */
        /* <DEDUP_REMOVED lines=99> */
[----:B------:R-:W-:Y:S02]  /*1aa0*/  HADD2.F32 R13, -RZ, R6.H0_H0 ;  /* 0x20000006ff0d7230 */ /* 0x000fe40000004100 */
[--C-:B-1----:R-:W-:Y:S01]  /*1ab0*/  HADD2.F32 R0, -RZ, R14.reuse.H0_H0 ;  /* 0x2000000eff007230 */ /* 0x102fe20000004100 */
[----:B------:R0:W-:Y:S01]  /*1ac0*/  STL [R1+0x30], R2 ;  /* 0x0000300201007387 */ /* 0x0001e20000100800 */
[----:B--2---:R-:W-:-:S03]  /*1ad0*/  HADD2.F32 R12, -RZ, R14.H1_H1 ;  /* 0x3000000eff0c7230 */ /* 0x004fc60000004100 */
[----:B------:R1:W-:Y:S01]  /*1ae0*/  STL [R1+0x28], R0 ;  /* 0x0000280001007387 */ /* 0x0003e20000100800 */
[----:B------:R-:W-:-:S03]  /*1af0*/  HADD2.F32 R14, -RZ, R5.H1_H1 ;  /* 0x30000005ff0e7230 */ /* 0x000fc60000004100 */
[----:B------:R2:W-:Y:S01]  /*1b00*/  STL [R1+0x20], R12 ;  /* 0x0000200c01007387 */ /* 0x0005e20000100800 */
[--C-:B0-----:R-:W-:Y:S02]  /*1b10*/  HADD2.F32 R2, -RZ, R15.reuse.H0_H0 ;  /* 0x2000000fff027230 */ /* 0x101fe40000004100 */
[----:B-1----:R-:W-:-:S03]  /*1b20*/  HADD2.F32 R0, -RZ, R15.H1_H1 ;  /* 0x3000000fff007230 */ /* 0x002fc60000004100 */
[----:B------:R0:W-:Y:S01]  /*1b30*/  STL [R1+0x18], R2 ;  /* 0x0000180201007387 */ /* 0x0001e20000100800 */
[----:B------:R-:W-:Y:S02]  /*1b40*/  HADD2.F32 R15, -RZ, R5.H0_H0 ;  /* 0x20000005ff0f7230 */ /* 0x000fe40000004100 */
[----:B--2---:R-:W-:Y:S01]  /*1b50*/  HADD2.F32 R12, -RZ, R6.H1_H1 ;  /* 0x30000006ff0c7230 */ /* 0x004fe20000004100 */
[----:B------:R1:W-:Y:S01]  /*1b60*/  STL [R1+0x10], R0 ;  /* 0x0000100001007387 */ /* 0x0003e20000100800 */
[----:B------:R-:W-:Y:S02]  /*1b70*/  HADD2.F32 R6, -RZ, R22.H1_H1 ;  /* 0x30000016ff067230 */ /* 0x000fe40000004100 */
[----:B------:R-:W-:Y:S02]  /*1b80*/  HADD2.F32 R5, -RZ, R23.H0_H0 ;  /* 0x20000017ff057230 */ /* 0x000fe40000004100 */
[--C-:B0-----:R-:W-:Y:S02]  /*1b90*/  HADD2.F32 R2, -RZ, R244.reuse.H0_H0 ;  /* 0x200000f4ff027230 */ /* 0x101fe40000004100 */
[----:B-1----:R-:W-:-:S03]  /*1ba0*/  HADD2.F32 R0, -RZ, R244.H1_H1 ;  /* 0x300000f4ff007230 */ /* 0x002fc60000004100 */
[----:B------:R0:W-:Y:S04]  /*1bb0*/  STL [R1+0xc], R2 ;  /* 0x00000c0201007387 */ /* 0x0001e80000100800 */
[----:B------:R1:W-:Y:S01]  /*1bc0*/  STL [R1+0x4], R0 ;  /* 0x0000040001007387 */ /* 0x0003e20000100800 */
[--C-:B0-----:R-:W-:Y:S02]  /*1bd0*/  HADD2.F32 R2, -RZ, R232.reuse.H0_H0 ;  /* 0x200000e8ff027230 */ /* 0x101fe40000004100 */
[----:B-1----:R-:W-:-:S03]  /*1be0*/  HADD2.F32 R0, -RZ, R232.H1_H1 ;  /* 0x300000e8ff007230 */ /* 0x002fc60000004100 */
[----:B------:R0:W-:Y:S01]  /*1bf0*/  STL [R1+0x8], R2 ;  /* 0x0000080201007387 */ /* 0x0001e20000100800 */
[----:B------:R-:W-:Y:S02]  /*1c00*/  HADD2.F32 R232, -RZ, R216.H1_H1 ;  /* 0x300000d8ffe87230 */ /* 0x000fe40000004100 */
[----:B------:R-:W-:Y:S01]  /*1c10*/  HADD2.F32 R216, -RZ, R20.H0_H0 ;  /* 0x20000014ffd87230 */ /* 0x000fe20000004100 */
[----:B------:R0:W-:Y:S04]  /*1c20*/  STL [R1], R0 ;  /* 0x0000000001007387 */ /* 0x0001e80000100800 */
.L_x_39538:
[----:B------:R-:W1:Y:S01]  /*1c30*/  S2R R222, SR_TID.X ;  /* 0x0000000000de7919 */ /* 0x000e620000002100 */
[----:B------:R-:W-:Y:S01]  /*1c40*/  ISETP.NE.U32.AND P0, PT, RZ, c[0x0][0x178], PT ;  /* 0x00005e00ff007a0c */ /* 0x000fe20003f05070 */
[----:B0-----:R-:W-:Y:S01]  /*1c50*/  IMAD R0, R3, c[0x0][0x168], RZ ;  /* 0x00005a0003007a24 */ /* 0x001fe200078e02ff */
[----:B------:R-:W-:Y:S02]  /*1c60*/  ISETP.NE.U32.AND P2, PT, RZ, c[0x0][0x180], PT ;  /* 0x00006000ff007a0c */ /* 0x000fe40003f45070 */
[----:B------:R-:W-:Y:S02]  /*1c70*/  ISETP.NE.AND.EX P0, PT, RZ, c[0x0][0x17c], PT, P0 ;  /* 0x00005f00ff007a0c */ /* 0x000fe40003f05300 */
[----:B------:R-:W-:-:S02]  /*1c80*/  SHF.R.S32.HI R2, RZ, 0x1f, R0 ;  /* 0x0000001fff027819 */ /* 0x000fc40000011400 */
[----:B------:R-:W-:Y:S02]  /*1c90*/  ISETP.NE.AND.EX P2, PT, RZ, c[0x0][0x184], PT, P2 ;  /* 0x00006100ff007a0c */ /* 0x000fe40003f45320 */
[----:B------:R-:W-:Y:S01]  /*1ca0*/  LEA.HI R2, R2, R0, RZ, 0x3 ;  /* 0x0000000002027211 */ /* 0x000fe200078f18ff */
[----:B------:R-:W-:Y:S01]  /*1cb0*/  HFMA2.MMA R188, -RZ, RZ, 0, 9.5367431640625e-07 ;  /* 0x00000010ffbc7435 */ /* 0x000fe200000001ff */
[----:B-1----:R-:W-:-:S04]  /*1cc0*/  LOP3.LUT R222, R222, 0x1f, RZ, 0xc0, !PT ;  /* 0x0000001fdede7812 */ /* 0x002fc800078ec0ff */
        /* <DEDUP_REMOVED lines=17> */
.L_x_39375:
[----:B0----5:R-:W-:-:S05]  /*1de0*/  HADD2.F32 R0, -RZ, R100.H0_H0 ;  /* 0x20000064ff007230 */ /* 0x021fca0000004100 */
[----:B------:R-:W-:-:S04]  /*1df0*/  FADD.FTZ R88, R88, R0 ;  /* 0x0000000058587221 */ /* 0x000fc80000010000 */
[----:B------:R-:W-:Y:S02]  /*1e00*/  @P2 FADD.FTZ R88, R96, R88 ;  /* 0x0000005860582221 */ /* 0x000fe40000010000 */
.L_x_39376:
[----:B------:R-:W-:Y:S01]  /*1e10*/  HADD2.F32 R89, -RZ, R84.H1_H1 ;  /* 0x30000054ff597230 */ /* 0x000fe20000004100 */
[----:B------:R-:W-:Y:S05]  /*1e20*/  @P1 BRA `(.L_x_39377) ;  /* 0x0000003000001947 */ /* 0x000fea0003800000 */
[----:B------:R-:W-:Y:S05]  /*1e30*/  @!P2 BRA `(.L_x_39378) ;  /* 0x000000500000a947 */ /* 0x000fea0003800000 */
[----:B-----5:R-:W-:Y:S01]  /*1e40*/  FADD.FTZ R89, R97, R89 ;  /* 0x0000005961597221 */ /* 0x020fe20000010000 */
[----:B------:R-:W-:Y:S05]  /*1e50*/  BRA `(.L_x_39378) ;  /* 0x0000003000007947 */ /* 0x000fea0003800000 */
.L_x_39377:
[----:B-----5:R-:W-:-:S05]  /*1e60*/  HADD2.F32 R0, -RZ, R100.H1_H1 ;  /* 0x30000064ff007230 */ /* 0x020fca0000004100 */
[----:B------:R-:W-:-:S04]  /*1e70*/  FADD.FTZ R89, R89, R0 ;  /* 0x0000000059597221 */ /* 0x000fc80000010000 */
[----:B------:R-:W-:Y:S02]  /*1e80*/  @P2 FADD.FTZ R89, R97, R89 ;  /* 0x0000005961592221 */ /* 0x000fe40000010000 */
.L_x_39378:
[----:B------:R-:W-:Y:S01]  /*1e90*/  HADD2.F32 R90, -RZ, R85.H0_H0 ;  /* 0x20000055ff5a7230 */ /* 0x000fe20000004100 */
[----:B------:R-:W-:Y:S05]  /*1ea0*/  @P1 BRA `(.L_x_39379) ;  /* 0x0000003000001947 */ /* 0x000fea0003800000 */
[----:B------:R-:W-:Y:S05]  /*1eb0*/  @!P2 BRA `(.L_x_39380) ;  /* 0x000000500000a947 */ /* 0x000fea0003800000 */
[----:B-----5:R-:W-:Y:S01]  /*1ec0*/  FADD.FTZ R90, R98, R90 ;  /* 0x0000005a625a7221 */ /* 0x020fe20000010000 */
[----:B------:R-:W-:Y:S05]  /*1ed0*/  BRA `(.L_x_39380) ;  /* 0x0000003000007947 */ /* 0x000fea0003800000 */
.L_x_39379:
[----:B-----5:R-:W-:-:S05]  /*1ee0*/  HADD2.F32 R0, -RZ, R101.H0_H0 ;  /* 0x20000065ff007230 */ /* 0x020fca0000004100 */
[----:B------:R-:W-:-:S04]  /*1ef0*/  FADD.FTZ R90, R90, R0 ;  /* 0x000000005a5a7221 */ /* 0x000fc80000010000 */
[----:B------:R-:W-:Y:S02]  /*1f00*/  @P2 FADD.FTZ R90, R98, R90 ;  /* 0x0000005a625a2221 */ /* 0x000fe40000010000 */
.L_x_39380:
[----:B------:R-:W-:Y:S01]  /*1f10*/  HADD2.F32 R91, -RZ, R85.H1_H1 ;  /* 0x30000055ff5b7230 */ /* 0x000fe20000004100 */
[----:B------:R-:W-:Y:S05]  /*1f20*/  @P1 BRA `(.L_x_39381) ;  /* 0x0000003000001947 */ /* 0x000fea0003800000 */
[----:B------:R-:W-:Y:S05]  /*1f30*/  @!P2 BRA `(.L_x_39382) ;  /* 0x000000500000a947 */ /* 0x000fea0003800000 */
[----:B-----5:R-:W-:Y:S01]  /*1f40*/  FADD.FTZ R91, R99, R91 ;  /* 0x0000005b635b7221 */ /* 0x020fe20000010000 */
[----:B------:R-:W-:Y:S05]  /*1f50*/  BRA `(.L_x_39382) ;  /* 0x0000003000007947 */ /* 0x000fea0003800000 */
.L_x_39381:
[----:B-----5:R-:W-:-:S05]  /*1f60*/  HADD2.F32 R0, -RZ, R101.H1_H1 ;  /* 0x30000065ff007230 */ /* 0x020fca0000004100 */
[----:B------:R-:W-:-:S04]  /*1f70*/  FADD.FTZ R91, R91, R0 ;  /* 0x000000005b5b7221 */ /* 0x000fc80000010000 */
[----:B------:R-:W-:Y:S02]  /*1f80*/  @P2 FADD.FTZ R91, R99, R91 ;  /* 0x0000005b635b2221 */ /* 0x000fe40000010000 */
.L_x_39382:
[----:B------:R-:W-:Y:S01]  /*1f90*/  HADD2.F32 R84, -RZ, R86.H0_H0 ;  /* 0x20000056ff547230 */ /* 0x000fe20000004100 */
[----:B------:R-:W-:Y:S05]  /*1fa0*/  @P1 BRA `(.L_x_39383) ;  /* 0x0000003000001947 */ /* 0x000fea0003800000 */
[----:B------:R-:W-:Y:S05]  /*1fb0*/  @!P2 BRA `(.L_x_39384) ;  /* 0x000000500000a947 */ /* 0x000fea0003800000 */
[----:B-----5:R-:W-:Y:S01]  /*1fc0*/  FADD.FTZ R84, R92, R84 ;  /* 0x000000545c547221 */ /* 0x020fe20000010000 */
[----:B------:R-:W-:Y:S05]  /*1fd0*/  BRA `(.L_x_39384) ;  /* 0x0000003000007947 */ /* 0x000fea0003800000 */
.L_x_39383:
[----:B-----5:R-:W-:-:S05]  /*1fe0*/  HADD2.F32 R0, -RZ, R102.H0_H0 ;  /* 0x20000066ff007230 */ /* 0x020fca0000004100 */
[----:B------:R-:W-:-:S04]  /*1ff0*/  FADD.FTZ R84, R84, R0 ;  /* 0x0000000054547221 */ /* 0x000fc80000010000 */
[----:B------:R-:W-:Y:S02]  /*2000*/  @P2 FADD.FTZ R84, R92, R84 ;  /* 0x000000545c542221 */ /* 0x000fe40000010000 */
.L_x_39384:
[----:B------:R-:W-:Y:S01]  /*2010*/  HADD2.F32 R85, -RZ, R86.H1_H1 ;  /* 0x30000056ff557230 */ /* 0x000fe20000004100 */
[----:B------:R-:W-:Y:S05]  /*2020*/  @P1 BRA `(.L_x_39385) ;  /* 0x0000003000001947 */ /* 0x000fea0003800000 */
[----:B------:R-:W-:Y:S05]  /*2030*/  @!P2 BRA `(.L_x_39386) ;  /* 0x000000500000a947 */ /* 0x000fea0003800000 */
[----:B-----5:R-:W-:Y:S01]  /*2040*/  FADD.FTZ R85, R93, R85 ;  /* 0x000000555d557221 */ /* 0x020fe20000010000 */
[----:B------:R-:W-:Y:S05]  /*2050*/  BRA `(.L_x_39386) ;  /* 0x0000003000007947 */ /* 0x000fea0003800000 */
.L_x_39385:
[----:B-----5:R-:W-:-:S05]  /*2060*/  HADD2.F32 R0, -RZ, R102.H1_H1 ;  /* 0x30000066ff007230 */ /* 0x020fca0000004100 */
[----:B------:R-:W-:-:S04]  /*2070*/  FADD.FTZ R85, R85, R0 ;  /* 0x0000000055557221 */ /* 0x000fc80000010000 */
[----:B------:R-:W-:Y:S02]  /*2080*/  @P2 FADD.FTZ R85, R93, R85 ;  /* 0x000000555d552221 */ /* 0x000fe40000010000 */
.L_x_39386:
[----:B------:R-:W-:Y:S01]  /*2090*/  HADD2.F32 R86, -RZ, R87.H0_H0 ;  /* 0x20000057ff567230 */ /* 0x000fe20000004100 */
[----:B------:R-:W-:Y:S05]  /*20a0*/  @P1 BRA `(.L_x_39387) ;  /* 0x0000003000001947 */ /* 0x000fea0003800000 */
[----:B------:R-:W-:Y:S05]  /*20b0*/  @!P2 BRA `(.L_x_39388) ;  /* 0x000000500000a947 */ /* 0x000fea0003800000 */
[----:B-----5:R-:W-:Y:S01]  /*20c0*/  FADD.FTZ R86, R94, R86 ;  /* 0x000000565e567221 */ /* 0x020fe20000010000 */
[----:B------:R-:W-:Y:S05]  /*20d0*/  BRA `(.L_x_39388) ;  /* 0x0000003000007947 */ /* 0x000fea0003800000 */
.L_x_39387:
[----:B-----5:R-:W-:-:S05]  /*20e0*/  HADD2.F32 R0, -RZ, R103.H0_H0 ;  /* 0x20000067ff007230 */ /* 0x020fca0000004100 */
[----:B------:R-:W-:-:S04]  /*20f0*/  FADD.FTZ R86, R86, R0 ;  /* 0x0000000056567221 */ /* 0x000fc80000010000 */
[----:B------:R-:W-:Y:S02]  /*2100*/  @P2 FADD.FTZ R86, R94, R86 ;  /* 0x000000565e562221 */ /* 0x000fe40000010000 */
.L_x_39388:
[----:B------:R-:W-:Y:S01]  /*2110*/  HADD2.F32 R87, -RZ, R87.H1_H1 ;  /* 0x30000057ff577230 */ /* 0x000fe20000004100 */
[----:B------:R-:W-:Y:S05]  /*2120*/  @P1 BRA `(.L_x_39389) ;  /* 0x0000003000001947 */ /* 0x000fea0003800000 */
[----:B------:R-:W-:Y:S05]  /*2130*/  @!P2 BRA `(.L_x_39390) ;  /* 0x000000500000a947 */ /* 0x000fea0003800000 */
[----:B-----5:R-:W-:Y:S01]  /*2140*/  FADD.FTZ R87, R95, R87 ;  /* 0x000000575f577221 */ /* 0x020fe20000010000 */
[----:B------:R-:W-:Y:S05]  /*2150*/  BRA `(.L_x_39390) ;  /* 0x0000003000007947 */ /* 0x000fea0003800000 */
.L_x_39389:
[----:B-----5:R-:W-:-:S05]  /*2160*/  HADD2.F32 R0, -RZ, R103.H1_H1 ;  /* 0x30000067ff007230 */ /* 0x020fca0000004100 */
[----:B------:R-:W-:-:S04]  /*2170*/  FADD.FTZ R87, R87, R0 ;  /* 0x0000000057577221 */ /* 0x000fc80000010000 */
[----:B------:R-:W-:Y:S02]  /*2180*/  @P2 FADD.FTZ R87, R95, R87 ;  /* 0x000000575f572221 */ /* 0x000fe40000010000 */
.L_x_39390:
        /* <DEDUP_REMOVED lines=13> */
[----:B--2---:R-:W-:Y:S01]  /*2260*/  HADD2.F32 R80, -RZ, R76.H0_H0 ;  /* 0x2000004cff507230 */ /* 0x004fe20000004100 */
[----:B------:R-:W-:Y:S05]  /*2270*/  @P1 BRA `(.L_x_39391) ;  /* 0x0000003000001947 */ /* 0x000fea0003800000 */
[----:B0-----:R-:W-:Y:S05]  /*2280*/  @!P2 BRA `(.L_x_39392) ;  /* 0x000000500000a947 */ /* 0x001fea0003800000 */
[----:B-----5:R-:W-:Y:S01]  /*2290*/  FADD.FTZ R80, R96, R80 ;  /* 0x0000005060507221 */ /* 0x020fe20000010000 */
[----:B------:R-:W-:Y:S05]  /*22a0*/  BRA `(.L_x_39392) ;  /* 0x0000003000007947 */ /* 0x000fea0003800000 */
.L_x_39391:
[----:B0----5:R-:W-:-:S05]  /*22b0*/  HADD2.F32 R0, -RZ, R100.H0_H0 ;  /* 0x20000064ff007230 */ /* 0x021fca0000004100 */
[----:B------:R-:W-:-:S04]  /*22c0*/  FADD.FTZ R80, R0, R80 ;  /* 0x0000005000507221 */ /* 0x000fc80000010000 */
[----:B------:R-:W-:Y:S02]  /*22d0*/  @P2 FADD.FTZ R80, R96, R80 ;  /* 0x0000005060502221 */ /* 0x000fe40000010000 */
.L_x_39392:
[----:B------:R-:W-:Y:S01]  /*22e0*/  HADD2.F32 R81, -RZ, R76.H1_H1 ;  /* 0x3000004cff517230 */ /* 0x000fe20000004100 */
[----:B------:R-:W-:Y:S05]  /*22f0*/  @P1 BRA `(.L_x_39393) ;  /* 0x0000003000001947 */ /* 0x000fea0003800000 */
[----:B------:R-:W-:Y:S05]  /*2300*/  @!P2 BRA `(.L_x_39394) ;  /* 0x000000500000a947 */ /* 0x000fea0003800000 */
[----:B-----5:R-:W-:Y:S01]  /*2310*/  FADD.FTZ R81, R97, R81 ;  /* 0x0000005161517221 */ /* 0x020fe20000010000 */
[----:B------:R-:W-:Y:S05]  /*2320*/  BRA `(.L_x_39394) ;  /* 0x0000003000007947 */ /* 0x000fea0003800000 */
.L_x_39393:
[----:B-----5:R-:W-:-:S05]  /*2330*/  HADD2.F32 R0, -RZ, R100.H1_H1 ;  /* 0x30000064ff007230 */ /* 0x020fca0000004100 */
[----:B------:R-:W-:-:S04]  /*2340*/  FADD.FTZ R81, R0, R81 ;  /* 0x0000005100517221 */ /* 0x000fc80000010000 */
[----:B------:R-:W-:Y:S02]  /*2350*/  @P2 FADD.FTZ R81, R97, R81 ;  /* 0x0000005161512221 */ /* 0x000fe40000010000 */
.L_x_39394:
[----:B------:R-:W-:Y:S01]  /*2360*/  HADD2.F32 R82, -RZ, R77.H0_H0 ;  /* 0x2000004dff527230 */ /* 0x000fe20000004100 */
[----:B------:R-:W-:Y:S05]  /*2370*/  @P1 BRA `(.L_x_39395) ;  /* 0x0000003000001947 */ /* 0x000fea0003800000 */
[----:B------:R-:W-:Y:S05]  /*2380*/  @!P2 BRA `(.L_x_39396) ;  /* 0x000000500000a947 */ /* 0x000fea0003800000 */
[----:B-----5:R-:W-:Y:S01]  /*2390*/  FADD.FTZ R82, R98, R82 ;  /* 0x0000005262527221 */ /* 0x020fe20000010000 */
[----:B------:R-:W-:Y:S05]  /*23a0*/  BRA `(.L_x_39396) ;  /* 0x0000003000007947 */ /* 0x000fea0003800000 */
.L_x_39395:
[----:B-----5:R-:W-:-:S05]  /*23b0*/  HADD2.F32 R0, -RZ, R101.H0_H0 ;  /* 0x20000065ff007230 */ /* 0x020fca0000004100 */
[----:B------:R-:W-:-:S04]  /*23c0*/  FADD.FTZ R82, R0, R82 ;  /* 0x0000005200527221 */ /* 0x000fc80000010000 */
[----:B------:R-:W-:Y:S02]  /*23d0*/  @P2 FADD.FTZ R82, R98, R82 ;  /* 0x0000005262522221 */ /* 0x000fe40000010000 */
.L_x_39396:
[----:B------:R-:W-:Y:S01]  /*23e0*/  HADD2.F32 R83, -RZ, R77.H1_H1 ;  /* 0x3000004dff537230 */ /* 0x000fe20000004100 */
[----:B------:R-:W-:Y:S05]  /*23f0*/  @P1 BRA `(.L_x_39397) ;  /* 0x0000003000001947 */ /* 0x000fea0003800000 */
[----:B------:R-:W-:Y:S05]  /*2400*/  @!P2 BRA `(.L_x_39398) ;  /* 0x000000500000a947 */ /* 0x000fea0003800000 */
[----:B-----5:R-:W-:Y:S01]  /*2410*/  FADD.FTZ R83, R99, R83 ;  /* 0x0000005363537221 */ /* 0x020fe20000010000 */
[----:B------:R-:W-:Y:S05]  /*2420*/  BRA `(.L_x_39398) ;  /* 0x0000003000007947 */ /* 0x000fea0003800000 */
.L_x_39397:
[----:B-----5:R-:W-:-:S05]  /*2430*/  HADD2.F32 R0, -RZ, R101.H1_H1 ;  /* 0x30000065ff007230 */ /* 0x020fca0000004100 */
[----:B------:R-:W-:-:S04]  /*2440*/  FADD.FTZ R83, R0, R83 ;  /* 0x0000005300537221 */ /* 0x000fc80000010000 */
[----:B------:R-:W-:Y:S02]  /*2450*/  @P2 FADD.FTZ R83, R99, R83 ;  /* 0x0000005363532221 */ /* 0x000fe40000010000 */
.L_x_39398:
[----:B------:R-:W-:Y:S01]  /*2460*/  HADD2.F32 R76, -RZ, R78.H0_H0 ;  /* 0x2000004eff4c7230 */ /* 0x000fe20000004100 */
[----:B------:R-:W-:Y:S05]  /*2470*/  @P1 BRA `(.L_x_39399) ;  /* 0x0000003000001947 */ /* 0x000fea0003800000 */
[----:B------:R-:W-:Y:S05]  /*2480*/  @!P2 BRA `(.L_x_39400) ;  /* 0x000000500000a947 */ /* 0x000fea0003800000 */
[----:B-----5:R-:W-:Y:S01]  /*2490*/  FADD.FTZ R76, R92, R76 ;  /* 0x0000004c5c4c7221 */ /* 0x020fe20000010000 */
[----:B------:R-:W-:Y:S05]  /*24a0*/  BRA `(.L_x_39400) ;  /* 0x0000003000007947 */ /* 0x000fea0003800000 */
.L_x_39399:
[----:B-----5:R-:W-:-:S05]  /*24b0*/  HADD2.F32 R0, -RZ, R102.H0_H0 ;  /* 0x20000066ff007230 */ /* 0x020fca0000004100 */
[----:B------:R-:W-:-:S04]  /*24c0*/  FADD.FTZ R76, R0, R76 ;  /* 0x0000004c004c7221 */ /* 0x000fc80000010000 */
[----:B------:R-:W-:Y:S02]  /*24d0*/  @P2 FADD.FTZ R76, R92, R76 ;  /* 0x0000004c5c4c2221 */ /* 0x000fe40000010000 */
.L_x_39400:
[----:B------:R-:W-:Y:S01]  /*24e0*/  HADD2.F32 R77, -RZ, R78.H1_H1 ;  /* 0x3000004eff4d7230 */ /* 0x000fe20000004100 */
[----:B------:R-:W-:Y:S05]  /*24f0*/  @P1 BRA `(.L_x_39401) ;  /* 0x0000003000001947 */ /* 0x000fea0003800000 */
[----:B------:R-:W-:Y:S05]  /*2500*/  @!P2 BRA `(.L_x_39402) ;  /* 0x000000500000a947 */ /* 0x000fea0003800000 */
[----:B-----5:R-:W-:Y:S01]  /*2510*/  FADD.FTZ R77, R93, R77 ;  /* 0x0000004d5d4d7221 */ /* 0x020fe20000010000 */
[----:B------:R-:W-:Y:S05]  /*2520*/  BRA `(.L_x_39402) ;  /* 0x0000003000007947 */ /* 0x000fea0003800000 */
.L_x_39401:
[----:B-----5:R-:W-:-:S05]  /*2530*/  HADD2.F32 R0, -RZ, R102.H1_H1 ;  /* 0x30000066ff007230 */ /* 0x020fca0000004100 */
[----:B------:R-:W-:-:S04]  /*2540*/  FADD.FTZ R77, R0, R77 ;  /* 0x0000004d004d7221 */ /* 0x000fc80000010000 */
[----:B------:R-:W-:Y:S02]  /*2550*/  @P2 FADD.FTZ R77, R93, R77 ;  /* 0x0000004d5d4d2221 */ /* 0x000fe40000010000 */
.L_x_39402:
[----:B------:R-:W-:Y:S01]  /*2560*/  HADD2.F32 R78, -RZ, R79.H0_H0 ;  /* 0x2000004fff4e7230 */ /* 0x000fe20000004100 */
[----:B------:R-:W-:Y:S05]  /*2570*/  @P1 BRA `(.L_x_39403) ;  /* 0x0000003000001947 */ /* 0x000fea0003800000 */
[----:B------:R-:W-:Y:S05]  /*2580*/  @!P2 BRA `(.L_x_39404) ;  /* 0x000000500000a947 */ /* 0x000fea0003800000 */
[----:B-----5:R-:W-:Y:S01]  /*2590*/  FADD.FTZ R78, R94, R78 ;  /* 0x0000004e5e4e7221 */ /* 0x020fe20000010000 */
[----:B------:R-:W-:Y:S05]  /*25a0*/  BRA `(.L_x_39404) ;  /* 0x0000003000007947 */ /* 0x000fea0003800000 */
.L_x_39403:
[----:B-----5:R-:W-:-:S05]  /*25b0*/  HADD2.F32 R0, -RZ, R103.H0_H0 ;  /* 0x20000067ff007230 */ /* 0x020fca0000004100 */
[----:B------:R-:W-:-:S04]  /*25c0*/  FADD.FTZ R78, R0, R78 ;  /* 0x0000004e004e7221 */ /* 0x000fc80000010000 */
[----:B------:R-:W-:Y:S02]  /*25d0*/  @P2 FADD.FTZ R78, R94, R78 ;  /* 0x0000004e5e4e2221 */ /* 0x000fe40000010000 */
.L_x_39404:
[----:B------:R-:W-:Y:S01]  /*25e0*/  HADD2.F32 R79, -RZ, R79.H1_H1 ;  /* 0x3000004fff4f7230 */ /* 0x000fe20000004100 */
[----:B------:R-:W-:Y:S05]  /*25f0*/  @P1 BRA `(.L_x_39405) ;  /* 0x0000003000001947 */ /* 0x000fea0003800000 */
[----:B------:R-:W-:Y:S05]  /*2600*/  @!P2 BRA `(.L_x_39406) ;  /* 0x000000500000a947 */ /* 0x000fea0003800000 */
[----:B-----5:R-:W-:Y:S01]  /*2610*/  FADD.FTZ R79, R95, R79 ;  /* 0x0000004f5f4f7221 */ /* 0x020fe20000010000 */
[----:B------:R-:W-:Y:S05]  /*2620*/  BRA `(.L_x_39406) ;  /* 0x0000003000007947 */ /* 0x000fea0003800000 */
.L_x_39405:
[----:B-----5:R-:W-:-:S05]  /*2630*/  HADD2.F32 R0, -RZ, R103.H1_H1 ;  /* 0x30000067ff007230 */ /* 0x020fca0000004100 */
[----:B------:R-:W-:-:S04]  /*2640*/  FADD.FTZ R79, R0, R79 ;  /* 0x0000004f004f7221 */ /* 0x000fc80000010000 */
[----:B------:R-:W-:Y:S02]  /*2650*/  @P2 FADD.FTZ R79, R95, R79 ;  /* 0x0000004f5f4f2221 */ /* 0x000fe40000010000 */
.L_x_39406:
        /* <DEDUP_REMOVED lines=17> */
.L_x_39407:
[----:B0----5:R-:W-:-:S05]  /*2770*/  HADD2.F32 R0, -RZ, R100.H0_H0 ;  /* 0x20000064ff007230 */ /* 0x021fca0000004100 */
[----:B------:R-:W-:-:S04]  /*2780*/  FADD.FTZ R72, R0, R72 ;  /* 0x0000004800487221 */ /* 0x000fc80000010000 */
[----:B------:R-:W-:Y:S02]  /*2790*/  @P2 FADD.FTZ R72, R96, R72 ;  /* 0x0000004860482221 */ /* 0x000fe40000010000 */
.L_x_39408:
[----:B------:R-:W-:Y:S01]  /*27a0*/  HADD2.F32 R73, -RZ, R68.H1_H1 ;  /* 0x30000044ff497230 */ /* 0x000fe20000004100 */
[----:B------:R-:W-:Y:S05]  /*27b0*/  @P1 BRA `(.L_x_39409) ;  /* 0x0000003000001947 */ /* 0x000fea0003800000 */
[----:B------:R-:W-:Y:S05]  /*27c0*/  @!P2 BRA `(.L_x_39410) ;  /* 0x000000500000a947 */ /* 0x000fea0003800000 */
[----:B-----5:R-:W-:Y:S01]  /*27d0*/  FADD.FTZ R73, R97, R73 ;  /* 0x0000004961497221 */ /* 0x020fe20000010000 */
[----:B------:R-:W-:Y:S05]  /*27e0*/  BRA `(.L_x_39410) ;  /* 0x0000003000007947 */ /* 0x000fea0003800000 */
.L_x_39409:
[----:B-----5:R-:W-:-:S05]  /*27f0*/  HADD2.F32 R0, -RZ, R100.H1_H1 ;  /* 0x30000064ff007230 */ /* 0x020fca0000004100 */
[----:B------:R-:W-:-:S04]  /*2800*/  FADD.FTZ R73, R0, R73 ;  /* 0x0000004900497221 */ /* 0x000fc80000010000 */
[----:B------:R-:W-:Y:S02]  /*2810*/  @P2 FADD.FTZ R73, R97, R73 ;  /* 0x0000004961492221 */ /* 0x000fe40000010000 */
.L_x_39410:
[----:B------:R-:W-:Y:S01]  /*2820*/  HADD2.F32 R74, -RZ, R69.H0_H0 ;  /* 0x20000045ff4a7230 */ /* 0x000fe20000004100 */
[----:B------:R-:W-:Y:S05]  /*2830*/  @P1 BRA `(.L_x_39411) ;  /* 0x0000003000001947 */ /* 0x000fea0003800000 */
[----:B------:R-:W-:Y:S05]  /*2840*/  @!P2 BRA `(.L_x_39412) ;  /* 0x000000500000a947 */ /* 0x000fea0003800000 */
[----:B-----5:R-:W-:Y:S01]  /*2850*/  FADD.FTZ R74, R98, R74 ;  /* 0x0000004a624a7221 */ /* 0x020fe20000010000 */
[----:B------:R-:W-:Y:S05]  /*2860*/  BRA `(.L_x_39412) ;  /* 0x0000003000007947 */ /* 0x000fea0003800000 */
.L_x_39411:
[----:B-----5:R-:W-:-:S05]  /*2870*/  HADD2.F32 R0, -RZ, R101.H0_H0 ;  /* 0x20000065ff007230 */ /* 0x020fca0000004100 */
[----:B------:R-:W-:-:S04]  /*2880*/  FADD.FTZ R74, R0, R74 ;  /* 0x0000004a004a7221 */ /* 0x000fc80000010000 */
[----:B------:R-:W-:Y:S02]  /*2890*/  @P2 FADD.FTZ R74, R98, R74 ;  /* 0x0000004a624a2221 */ /* 0x000fe40000010000 */
.L_x_39412:
[----:B------:R-:W-:Y:S01]  /*28a0*/  HADD2.F32 R75, -RZ, R69.H1_H1 ;  /* 0x30000045ff4b7230 */ /* 0x000fe20000004100 */
[----:B------:R-:W-:Y:S05]  /*28b0*/  @P1 BRA `(.L_x_39413) ;  /* 0x0000003000001947 */ /* 0x000fea0003800000 */
[----:B------:R-:W-:Y:S05]  /*28c0*/  @!P2 BRA `(.L_x_39414) ;  /* 0x000000500000a947 */ /* 0x000fea0003800000 */
[----:B-----5:R-:W-:Y:S01]  /*28d0*/  FADD.FTZ R75, R99, R75 ;  /* 0x0000004b634b7221 */ /* 0x020fe20000010000 */
[----:B------:R-:W-:Y:S05]  /*28e0*/  BRA `(.L_x_39414) ;  /* 0x0000003000007947 */ /* 0x000fea0003800000 */
.L_x_39413:
[----:B-----5:R-:W-:-:S05]  /*28f0*/  HADD2.F32 R0, -RZ, R101.H1_H1 ;  /* 0x30000065ff007230 */ /* 0x020fca0000004100 */
[----:B------:R-:W-:-:S04]  /*2900*/  FADD.FTZ R75, R0, R75 ;  /* 0x0000004b004b7221 */ /* 0x000fc80000010000 */
[----:B------:R-:W-:Y:S02]  /*2910*/  @P2 FADD.FTZ R75, R99, R75 ;  /* 0x0000004b634b2221 */ /* 0x000fe40000010000 */
.L_x_39414:
[----:B------:R-:W-:Y:S01]  /*2920*/  HADD2.F32 R68, -RZ, R70.H0_H0 ;  /* 0x20000046ff447230 */ /* 0x000fe20000004100 */
[----:B------:R-:W-:Y:S05]  /*2930*/  @P1 BRA `(.L_x_39415) ;  /* 0x0000003000001947 */ /* 0x000fea0003800000 */
[----:B------:R-:W-:Y:S05]  /*2940*/  @!P2 BRA `(.L_x_39416) ;  /* 0x000000500000a947 */ /* 0x000fea0003800000 */
[----:B-----5:R-:W-:Y:S01]  /*2950*/  FADD.FTZ R68, R92, R68 ;  /* 0x000000445c447221 */ /* 0x020fe20000010000 */
[----:B------:R-:W-:Y:S05]  /*2960*/  BRA `(.L_x_39416) ;  /* 0x0000003000007947 */ /* 0x000fea0003800000 */
.L_x_39415:
[----:B-----5:R-:W-:-:S05]  /*2970*/  HADD2.F32 R0, -RZ, R102.H0_H0 ;  /* 0x20000066ff007230 */ /* 0x020fca0000004100 */
[----:B------:R-:W-:-:S04]  /*2980*/  FADD.FTZ R68, R0, R68 ;  /* 0x0000004400447221 */ /* 0x000fc80000010000 */
[----:B------:R-:W-:Y:S02]  /*2990*/  @P2 FADD.FTZ R68, R92, R68 ;  /* 0x000000445c442221 */ /* 0x000fe40000010000 */
.L_x_39416:
[----:B------:R-:W-:Y:S01]  /*29a0*/  HADD2.F32 R69, -RZ, R70.H1_H1 ;  /* 0x30000046ff457230 */ /* 0x000fe20000004100 */
[----:B------:R-:W-:Y:S05]  /*29b0*/  @P1 BRA `(.L_x_39417) ;  /* 0x0000003000001947 */ /* 0x000fea0003800000 */
[----:B------:R-:W-:Y:S05]  /*29c0*/  @!P2 BRA `(.L_x_39418) ;  /* 0x000000500000a947 */ /* 0x000fea0003800000 */
[----:B-----5:R-:W-:Y:S01]  /*29d0*/  FADD.FTZ R69, R93, R69 ;  /* 0x000000455d457221 */ /* 0x020fe20000010000 */
[----:B------:R-:W-:Y:S05]  /*29e0*/  BRA `(.L_x_39418) ;  /* 0x0000003000007947 */ /* 0x000fea0003800000 */
.L_x_39417:
[----:B-----5:R-:W-:-:S05]  /*29f0*/  HADD2.F32 R0, -RZ, R102.H1_H1 ;  /* 0x30000066ff007230 */ /* 0x020fca0000004100 */
[----:B------:R-:W-:-:S04]  /*2a00*/  FADD.FTZ R69, R0, R69 ;  /* 0x0000004500457221 */ /* 0x000fc80000010000 */
[----:B------:R-:W-:Y:S02]  /*2a10*/  @P2 FADD.FTZ R69, R93, R69 ;  /* 0x000000455d452221 */ /* 0x000fe40000010000 */
.L_x_39418:
[----:B------:R-:W-:Y:S01]  /*2a20*/  HADD2.F32 R70, -RZ, R71.H0_H0 ;  /* 0x20000047ff467230 */ /* 0x000fe20000004100 */
[----:B------:R-:W-:Y:S05]  /*2a30*/  @P1 BRA `(.L_x_39419) ;  /* 0x0000003000001947 */ /* 0x000fea0003800000 */
[----:B------:R-:W-:Y:S05]  /*2a40*/  @!P2 BRA `(.L_x_39420) ;  /* 0x000000500000a947 */ /* 0x000fea0003800000 */
[----:B-----5:R-:W-:Y:S01]  /*2a50*/  FADD.FTZ R70, R94, R70 ;  /* 0x000000465e467221 */ /* 0x020fe20000010000 */
[----:B------:R-:W-:Y:S05]  /*2a60*/  BRA `(.L_x_39420) ;  /* 0x0000003000007947 */ /* 0x000fea0003800000 */
.L_x_39419:
[----:B-----5:R-:W-:-:S05]  /*2a70*/  HADD2.F32 R0, -RZ, R103.H0_H0 ;  /* 0x20000067ff007230 */ /* 0x020fca0000004100 */
[----:B------:R-:W-:-:S04]  /*2a80*/  FADD.FTZ R70, R0, R70 ;  /* 0x0000004600467221 */ /* 0x000fc80000010000 */
[----:B------:R-:W-:Y:S02]  /*2a90*/  @P2 FADD.FTZ R70, R94, R70 ;  /* 0x000000465e462221 */ /* 0x000fe40000010000 */
.L_x_39420:
[----:B------:R-:W-:Y:S01]  /*2aa0*/  HADD2.F32 R71, -RZ, R71.H1_H1 ;  /* 0x30000047ff477230 */ /* 0x000fe20000004100 */
[----:B------:R-:W-:Y:S05]  /*2ab0*/  @P1 BRA `(.L_x_39421) ;  /* 0x0000003000001947 */ /* 0x000fea0003800000 */
[----:B------:R-:W-:Y:S05]  /*2ac0*/  @!P2 BRA `(.L_x_39422) ;  /* 0x000000500000a947 */ /* 0x000fea0003800000 */
[----:B-----5:R-:W-:Y:S01]  /*2ad0*/  FADD.FTZ R71, R95, R71 ;  /* 0x000000475f477221 */ /* 0x020fe20000010000 */
[----:B------:R-:W-:Y:S05]  /*2ae0*/  BRA `(.L_x_39422) ;  /* 0x0000003000007947 */ /* 0x000fea0003800000 */
.L_x_39421:
[----:B-----5:R-:W-:-:S05]  /*2af0*/  HADD2.F32 R0, -RZ, R103.H1_H1 ;  /* 0x30000067ff007230 */ /* 0x020fca0000004100 */
[----:B------:R-:W-:-:S04]  /*2b00*/  FADD.FTZ R71, R0, R71 ;  /* 0x0000004700477221 */ /* 0x000fc80000010000 */
[----:B------:R-:W-:Y:S02]  /*2b10*/  @P2 FADD.FTZ R71, R95, R71 ;  /* 0x000000475f472221 */ /* 0x000fe40000010000 */
.L_x_39422:
        /* <DEDUP_REMOVED lines=16> */
.L_x_39423:
[----:B0----5:R-:W-:-:S05]  /*2c20*/  HADD2.F32 R20, -RZ, R100.H0_H0 ;  /* 0x20000064ff147230 */ /* 0x021fca0000004100 */
[----:B------:R-:W-:-:S04]  /*2c30*/  FADD.FTZ R64, R20, R64 ;  /* 0x0000004014407221 */ /* 0x000fc80000010000 */
[----:B------:R-:W-:Y:S02]  /*2c40*/  @P2 FADD.FTZ R64, R96, R64 ;  /* 0x0000004060402221 */ /* 0x000fe40000010000 */
.L_x_39424:
[----:B------:R-:W-:Y:S01]  /*2c50*/  HADD2.F32 R65, -RZ, R60.H1_H1 ;  /* 0x3000003cff417230 */ /* 0x000fe20000004100 */
[----:B------:R-:W-:Y:S05]  /*2c60*/  @P1 BRA `(.L_x_39425) ;  /* 0x0000003000001947 */ /* 0x000fea0003800000 */
[----:B------:R-:W-:Y:S05]  /*2c70*/  @!P2 BRA `(.L_x_39426) ;  /* 0x000000500000a947 */ /* 0x000fea0003800000 */
[----:B-----5:R-:W-:Y:S01]  /*2c80*/  FADD.FTZ R65, R97, R65 ;  /* 0x0000004161417221 */ /* 0x020fe20000010000 */
[----:B------:R-:W-:Y:S05]  /*2c90*/  BRA `(.L_x_39426) ;  /* 0x0000003000007947 */ /* 0x000fea0003800000 */
.L_x_39425:
[----:B-----5:R-:W-:-:S05]  /*2ca0*/  HADD2.F32 R20, -RZ, R100.H1_H1 ;  /* 0x30000064ff147230 */ /* 0x020fca0000004100 */
[----:B------:R-:W-:-:S04]  /*2cb0*/  FADD.FTZ R65, R20, R65 ;  /* 0x0000004114417221 */ /* 0x000fc80000010000 */
[----:B------:R-:W-:Y:S02]  /*2cc0*/  @P2 FADD.FTZ R65, R97, R65 ;  /* 0x0000004161412221 */ /* 0x000fe40000010000 */
.L_x_39426:
[----:B------:R-:W-:Y:S01]  /*2cd0*/  HADD2.F32 R66, -RZ, R61.H0_H0 ;  /* 0x2000003dff427230 */ /* 0x000fe20000004100 */
[----:B------:R-:W-:Y:S05]  /*2ce0*/  @P1 BRA `(.L_x_39427) ;  /* 0x0000003000001947 */ /* 0x000fea0003800000 */
[----:B------:R-:W-:Y:S05]  /*2cf0*/  @!P2 BRA `(.L_x_39428) ;  /* 0x000000500000a947 */ /* 0x000fea0003800000 */
[----:B-----5:R-:W-:Y:S01]  /*2d00*/  FADD.FTZ R66, R98, R66 ;  /* 0x0000004262427221 */ /* 0x020fe20000010000 */
[----:B------:R-:W-:Y:S05]  /*2d10*/  BRA `(.L_x_39428) ;  /* 0x0000003000007947 */ /* 0x000fea0003800000 */
.L_x_39427:
[----:B-----5:R-:W-:-:S05]  /*2d20*/  HADD2.F32 R20, -RZ, R101.H0_H0 ;  /* 0x20000065ff147230 */ /* 0x020fca0000004100 */
[----:B------:R-:W-:-:S04]  /*2d30*/  FADD.FTZ R66, R20, R66 ;  /* 0x0000004214427221 */ /* 0x000fc80000010000 */
[----:B------:R-:W-:Y:S02]  /*2d40*/  @P2 FADD.FTZ R66, R98, R66 ;  /* 0x0000004262422221 */ /* 0x000fe40000010000 */
.L_x_39428:
[----:B------:R-:W-:Y:S01]  /*2d50*/  HADD2.F32 R67, -RZ, R61.H1_H1 ;  /* 0x3000003dff437230 */ /* 0x000fe20000004100 */
[----:B------:R-:W-:Y:S05]  /*2d60*/  @P1 BRA `(.L_x_39429) ;  /* 0x0000003000001947 */ /* 0x000fea0003800000 */
[----:B------:R-:W-:Y:S05]  /*2d70*/  @!P2 BRA `(.L_x_39430) ;  /* 0x000000500000a947 */ /* 0x000fea0003800000 */
[----:B-----5:R-:W-:Y:S01]  /*2d80*/  FADD.FTZ R67, R99, R67 ;  /* 0x0000004363437221 */ /* 0x020fe20000010000 */
[----:B------:R-:W-:Y:S05]  /*2d90*/  BRA `(.L_x_39430) ;  /* 0x0000003000007947 */ /* 0x000fea0003800000 */
.L_x_39429:
[----:B-----5:R-:W-:-:S05]  /*2da0*/  HADD2.F32 R20, -RZ, R101.H1_H1 ;  /* 0x30000065ff147230 */ /* 0x020fca0000004100 */
[----:B------:R-:W-:-:S04]  /*2db0*/  FADD.FTZ R67, R20, R67 ;  /* 0x0000004314437221 */ /* 0x000fc80000010000 */
[----:B------:R-:W-:Y:S02]  /*2dc0*/  @P2 FADD.FTZ R67, R99, R67 ;  /* 0x0000004363432221 */ /* 0x000fe40000010000 */
.L_x_39430:
[----:B------:R-:W-:Y:S01]  /*2dd0*/  HADD2.F32 R60, -RZ, R62.H0_H0 ;  /* 0x2000003eff3c7230 */ /* 0x000fe20000004100 */
[----:B------:R-:W-:Y:S05]  /*2de0*/  @P1 BRA `(.L_x_39431) ;  /* 0x0000003000001947 */ /* 0x000fea0003800000 */
[----:B------:R-:W-:Y:S05]  /*2df0*/  @!P2 BRA `(.L_x_39432) ;  /* 0x000000500000a947 */ /* 0x000fea0003800000 */
[----:B-----5:R-:W-:Y:S01]  /*2e00*/  FADD.FTZ R60, R92, R60 ;  /* 0x0000003c5c3c7221 */ /* 0x020fe20000010000 */
[----:B------:R-:W-:Y:S05]  /*2e10*/  BRA `(.L_x_39432) ;  /* 0x0000003000007947 */ /* 0x000fea0003800000 */
.L_x_39431:
[----:B-----5:R-:W-:-:S05]  /*2e20*/  HADD2.F32 R20, -RZ, R102.H0_H0 ;  /* 0x20000066ff147230 */ /* 0x020fca0000004100 */
[----:B------:R-:W-:-:S04]  /*2e30*/  FADD.FTZ R60, R20, R60 ;  /* 0x0000003c143c7221 */ /* 0x000fc80000010000 */
[----:B------:R-:W-:Y:S02]  /*2e40*/  @P2 FADD.FTZ R60, R92, R60 ;  /* 0x0000003c5c3c2221 */ /* 0x000fe40000010000 */
.L_x_39432:
[----:B------:R-:W-:Y:S01]  /*2e50*/  HADD2.F32 R61, -RZ, R62.H1_H1 ;  /* 0x3000003eff3d7230 */ /* 0x000fe20000004100 */
[----:B------:R-:W-:Y:S05]  /*2e60*/  @P1 BRA `(.L_x_39433) ;  /* 0x0000003000001947 */ /* 0x000fea0003800000 */
[----:B------:R-:W-:Y:S05]  /*2e70*/  @!P2 BRA `(.L_x_39434) ;  /* 0x000000500000a947 */ /* 0x000fea0003800000 */
[----:B-----5:R-:W-:Y:S01]  /*2e80*/  FADD.FTZ R61, R93, R61 ;  /* 0x0000003d5d3d7221 */ /* 0x020fe20000010000 */
[----:B------:R-:W-:Y:S05]  /*2e90*/  BRA `(.L_x_39434) ;  /* 0x0000003000007947 */ /* 0x000fea0003800000 */
.L_x_39433:
[----:B-----5:R-:W-:-:S05]  /*2ea0*/  HADD2.F32 R20, -RZ, R102.H1_H1 ;  /* 0x30000066ff147230 */ /* 0x020fca0000004100 */
[----:B------:R-:W-:-:S04]  /*2eb0*/  FADD.FTZ R61, R20, R61 ;  /* 0x0000003d143d7221 */ /* 0x000fc80000010000 */
[----:B------:R-:W-:Y:S02]  /*2ec0*/  @P2 FADD.FTZ R61, R93, R61 ;  /* 0x0000003d5d3d2221 */ /* 0x000fe40000010000 */
.L_x_39434:
[----:B------:R-:W-:Y:S01]  /*2ed0*/  HADD2.F32 R62, -RZ, R63.H0_H0 ;  /* 0x2000003fff3e7230 */ /* 0x000fe20000004100 */
[----:B------:R-:W-:Y:S05]  /*2ee0*/  @P1 BRA `(.L_x_39435) ;  /* 0x0000003000001947 */ /* 0x000fea0003800000 */
[----:B------:R-:W-:Y:S05]  /*2ef0*/  @!P2 BRA `(.L_x_39436) ;  /* 0x000000500000a947 */ /* 0x000fea0003800000 */
[----:B-----5:R-:W-:Y:S01]  /*2f00*/  FADD.FTZ R62, R94, R62 ;  /* 0x0000003e5e3e7221 */ /* 0x020fe20000010000 */
[----:B------:R-:W-:Y:S05]  /*2f10*/  BRA `(.L_x_39436) ;  /* 0x0000003000007947 */ /* 0x000fea0003800000 */
.L_x_39435:
[----:B-----5:R-:W-:-:S05]  /*2f20*/  HADD2.F32 R20, -RZ, R103.H0_H0 ;  /* 0x20000067ff147230 */ /* 0x020fca0000004100 */
[----:B------:R-:W-:-:S04]  /*2f30*/  FADD.FTZ R62, R20, R62 ;  /* 0x0000003e143e7221 */ /* 0x000fc80000010000 */
[----:B------:R-:W-:Y:S02]  /*2f40*/  @P2 FADD.FTZ R62, R94, R62 ;  /* 0x0000003e5e3e2221 */ /* 0x000fe40000010000 */
.L_x_39436:
[----:B------:R-:W-:Y:S01]  /*2f50*/  HADD2.F32 R63, -RZ, R63.H1_H1 ;  /* 0x3000003fff3f7230 */ /* 0x000fe20000004100 */
[----:B------:R-:W-:Y:S05]  /*2f60*/  @P1 BRA `(.L_x_39437) ;  /* 0x0000003000001947 */ /* 0x000fea0003800000 */
[----:B------:R-:W-:Y:S05]  /*2f70*/  @!P2 BRA `(.L_x_39438) ;  /* 0x000000500000a947 */ /* 0x000fea0003800000 */
[----:B-----5:R-:W-:Y:S01]  /*2f80*/  FADD.FTZ R63, R95, R63 ;  /* 0x0000003f5f3f7221 */ /* 0x020fe20000010000 */
[----:B------:R-:W-:Y:S05]  /*2f90*/  BRA `(.L_x_39438) ;  /* 0x0000003000007947 */ /* 0x000fea0003800000 */
.L_x_39437:
[----:B-----5:R-:W-:-:S05]  /*2fa0*/  HADD2.F32 R20, -RZ, R103.H1_H1 ;  /* 0x30000067ff147230 */ /* 0x020fca0000004100 */
[----:B------:R-:W-:-:S04]  /*2fb0*/  FADD.FTZ R63, R20, R63 ;  /* 0x0000003f143f7221 */ /* 0x000fc80000010000 */
[----:B------:R-:W-:Y:S02]  /*2fc0*/  @P2 FADD.FTZ R63, R95, R63 ;  /* 0x0000003f5f3f2221 */ /* 0x000fe40000010000 */
.L_x_39438:
        /* <DEDUP_REMOVED lines=16> */
.L_x_39439:
[----:B0----5:R-:W-:-:S05]  /*30d0*/  HADD2.F32 R20, -RZ, R100.H0_H0 ;  /* 0x20000064ff147230 */ /* 0x021fca0000004100 */
[----:B------:R-:W-:-:S04]  /*30e0*/  FADD.FTZ R56, R20, R56 ;  /* 0x0000003814387221 */ /* 0x000fc80000010000 */
[----:B------:R-:W-:Y:S02]  /*30f0*/  @P2 FADD.FTZ R56, R96, R56 ;  /* 0x0000003860382221 */ /* 0x000fe40000010000 */
.L_x_39440:
[----:B------:R-:W-:Y:S01]  /*3100*/  HADD2.F32 R57, -RZ, R52.H1_H1 ;  /* 0x30000034ff397230 */ /* 0x000fe20000004100 */
[----:B------:R-:W-:Y:S05]  /*3110*/  @P1 BRA `(.L_x_39441) ;  /* 0x0000003000001947 */ /* 0x000fea0003800000 */
[----:B------:R-:W-:Y:S05]  /*3120*/  @!P2 BRA `(.L_x_39442) ;  /* 0x000000500000a947 */ /* 0x000fea0003800000 */
[----:B-----5:R-:W-:Y:S01]  /*3130*/  FADD.FTZ R57, R97, R57 ;  /* 0x0000003961397221 */ /* 0x020fe20000010000 */
[----:B------:R-:W-:Y:S05]  /*3140*/  BRA `(.L_x_39442) ;  /* 0x0000003000007947 */ /* 0x000fea0003800000 */
.L_x_39441:
[----:B-----5:R-:W-:-:S05]  /*3150*/  HADD2.F32 R20, -RZ, R100.H1_H1 ;  /* 0x30000064ff147230 */ /* 0x020fca0000004100 */
[----:B------:R-:W-:-:S04]  /*3160*/  FADD.FTZ R57, R20, R57 ;  /* 0x0000003914397221 */ /* 0x000fc80000010000 */
[----:B------:R-:W-:Y:S02]  /*3170*/  @P2 FADD.FTZ R57, R97, R57 ;  /* 0x0000003961392221 */ /* 0x000fe40000010000 */
.L_x_39442:
[----:B------:R-:W-:Y:S01]  /*3180*/  HADD2.F32 R58, -RZ, R53.H0_H0 ;  /* 0x20000035ff3a7230 */ /* 0x000fe20000004100 */
[----:B------:R-:W-:Y:S05]  /*3190*/  @P1 BRA `(.L_x_39443) ;  /* 0x0000003000001947 */ /* 0x000fea0003800000 */
[----:B------:R-:W-:Y:S05]  /*31a0*/  @!P2 BRA `(.L_x_39444) ;  /* 0x000000500000a947 */ /* 0x000fea0003800000 */
[----:B-----5:R-:W-:Y:S01]  /*31b0*/  FADD.FTZ R58, R98, R58 ;  /* 0x0000003a623a7221 */ /* 0x020fe20000010000 */
[----:B------:R-:W-:Y:S05]  /*31c0*/  BRA `(.L_x_39444) ;  /* 0x0000003000007947 */ /* 0x000fea0003800000 */
.L_x_39443:
[----:B-----5:R-:W-:-:S05]  /*31d0*/  HADD2.F32 R20, -RZ, R101.H0_H0 ;  /* 0x20000065ff147230 */ /* 0x020fca0000004100 */
[----:B------:R-:W-:-:S04]  /*31e0*/  FADD.FTZ R58, R20, R58 ;  /* 0x0000003a143a7221 */ /* 0x000fc80000010000 */
[----:B------:R-:W-:Y:S02]  /*31f0*/  @P2 FADD.FTZ R58, R98, R58 ;  /* 0x0000003a623a2221 */ /* 0x000fe40000010000 */
.L_x_39444:
[----:B------:R-:W-:Y:S01]  /*3200*/  HADD2.F32 R59, -RZ, R53.H1_H1 ;  /* 0x30000035ff3b7230 */ /* 0x000fe20000004100 */
[----:B------:R-:W-:Y:S05]  /*3210*/  @P1 BRA `(.L_x_39445) ;  /* 0x0000003000001947 */ /* 0x000fea0003800000 */
[----:B------:R-:W-:Y:S05]  /*3220*/  @!P2 BRA `(.L_x_39446) ;  /* 0x000000500000a947 */ /* 0x000fea0003800000 */
[----:B-----5:R-:W-:Y:S01]  /*3230*/  FADD.FTZ R59, R99, R59 ;  /* 0x0000003b633b7221 */ /* 0x020fe20000010000 */
[----:B------:R-:W-:Y:S05]  /*3240*/  BRA `(.L_x_39446) ;  /* 0x0000003000007947 */ /* 0x000fea0003800000 */
.L_x_39445:
[----:B-----5:R-:W-:-:S05]  /*3250*/  HADD2.F32 R20, -RZ, R101.H1_H1 ;  /* 0x30000065ff147230 */ /* 0x020fca0000004100 */
[----:B------:R-:W-:-:S04]  /*3260*/  FADD.FTZ R59, R20, R59 ;  /* 0x0000003b143b7221 */ /* 0x000fc80000010000 */
[----:B------:R-:W-:Y:S02]  /*3270*/  @P2 FADD.FTZ R59, R99, R59 ;  /* 0x0000003b633b2221 */ /* 0x000fe40000010000 */
.L_x_39446:
[----:B------:R-:W-:Y:S01]  /*3280*/  HADD2.F32 R52, -RZ, R54.H0_H0 ;  /* 0x20000036ff347230 */ /* 0x000fe20000004100 */
[----:B------:R-:W-:Y:S05]  /*3290*/  @P1 BRA `(.L_x_39447) ;  /* 0x0000003000001947 */ /* 0x000fea0003800000 */
[----:B------:R-:W-:Y:S05]  /*32a0*/  @!P2 BRA `(.L_x_39448) ;  /* 0x000000500000a947 */ /* 0x000fea0003800000 */
[----:B-----5:R-:W-:Y:S01]  /*32b0*/  FADD.FTZ R52, R92, R52 ;  /* 0x000000345c347221 */ /* 0x020fe20000010000 */
[----:B------:R-:W-:Y:S05]  /*32c0*/  BRA `(.L_x_39448) ;  /* 0x0000003000007947 */ /* 0x000fea0003800000 */
.L_x_39447:
[----:B-----5:R-:W-:-:S05]  /*32d0*/  HADD2.F32 R20, -RZ, R102.H0_H0 ;  /* 0x20000066ff147230 */ /* 0x020fca0000004100 */
[----:B------:R-:W-:-:S04]  /*32e0*/  FADD.FTZ R52, R20, R52 ;  /* 0x0000003414347221 */ /* 0x000fc80000010000 */
[----:B------:R-:W-:Y:S02]  /*32f0*/  @P2 FADD.FTZ R52, R92, R52 ;  /* 0x000000345c342221 */ /* 0x000fe40000010000 */
.L_x_39448:
[----:B------:R-:W-:Y:S01]  /*3300*/  HADD2.F32 R53, -RZ, R54.H1_H1 ;  /* 0x30000036ff357230 */ /* 0x000fe20000004100 */
[----:B------:R-:W-:Y:S05]  /*3310*/  @P1 BRA `(.L_x_39449) ;  /* 0x0000003000001947 */ /* 0x000fea0003800000 */
[----:B------:R-:W-:Y:S05]  /*3320*/  @!P2 BRA `(.L_x_39450) ;  /* 0x000000500000a947 */ /* 0x000fea0003800000 */
[----:B-----5:R-:W-:Y:S01]  /*3330*/  FADD.FTZ R53, R93, R53 ;  /* 0x000000355d357221 */ /* 0x020fe20000010000 */
[----:B------:R-:W-:Y:S05]  /*3340*/  BRA `(.L_x_39450) ;  /* 0x0000003000007947 */ /* 0x000fea0003800000 */
.L_x_39449:
[----:B-----5:R-:W-:-:S05]  /*3350*/  HADD2.F32 R20, -RZ, R102.H1_H1 ;  /* 0x30000066ff147230 */ /* 0x020fca0000004100 */
[----:B------:R-:W-:-:S04]  /*3360*/  FADD.FTZ R53, R20, R53 ;  /* 0x0000003514357221 */ /* 0x000fc80000010000 */
[----:B------:R-:W-:Y:S02]  /*3370*/  @P2 FADD.FTZ R53, R93, R53 ;  /* 0x000000355d352221 */ /* 0x000fe40000010000 */
.L_x_39450:
[----:B------:R-:W-:Y:S01]  /*3380*/  HADD2.F32 R54, -RZ, R55.H0_H0 ;  /* 0x20000037ff367230 */ /* 0x000fe20000004100 */
[----:B------:R-:W-:Y:S05]  /*3390*/  @P1 BRA `(.L_x_39451) ;  /* 0x0000003000001947 */ /* 0x000fea0003800000 */
[----:B------:R-:W-:Y:S05]  /*33a0*/  @!P2 BRA `(.L_x_39452) ;  /* 0x000000500000a947 */ /* 0x000fea0003800000 */
[----:B-----5:R-:W-:Y:S01]  /*33b0*/  FADD.FTZ R54, R94, R54 ;  /* 0x000000365e367221 */ /* 0x020fe20000010000 */
[----:B------:R-:W-:Y:S05]  /*33c0*/  BRA `(.L_x_39452) ;  /* 0x0000003000007947 */ /* 0x000fea0003800000 */
.L_x_39451:
[----:B-----5:R-:W-:-:S05]  /*33d0*/  HADD2.F32 R20, -RZ, R103.H0_H0 ;  /* 0x20000067ff147230 */ /* 0x020fca0000004100 */
[----:B------:R-:W-:-:S04]  /*33e0*/  FADD.FTZ R54, R20, R54 ;  /* 0x0000003614367221 */ /* 0x000fc80000010000 */
[----:B------:R-:W-:Y:S02]  /*33f0*/  @P2 FADD.FTZ R54, R94, R54 ;  /* 0x000000365e362221 */ /* 0x000fe40000010000 */
.L_x_39452:
[----:B------:R-:W-:Y:S01]  /*3400*/  HADD2.F32 R55, -RZ, R55.H1_H1 ;  /* 0x30000037ff377230 */ /* 0x000fe20000004100 */
[----:B------:R-:W-:Y:S05]  /*3410*/  @P1 BRA `(.L_x_39453) ;  /* 0x0000003000001947 */ /* 0x000fea0003800000 */
[----:B------:R-:W-:Y:S05]  /*3420*/  @!P2 BRA `(.L_x_39454) ;  /* 0x000000500000a947 */ /* 0x000fea0003800000 */
[----:B-----5:R-:W-:Y:S01]  /*3430*/  FADD.FTZ R55, R95, R55 ;  /* 0x000000375f377221 */ /* 0x020fe20000010000 */
[----:B------:R-:W-:Y:S05]  /*3440*/  BRA `(.L_x_39454) ;  /* 0x0000003000007947 */ /* 0x000fea0003800000 */
.L_x_39453:
[----:B-----5:R-:W-:-:S05]  /*3450*/  HADD2.F32 R20, -RZ, R103.H1_H1 ;  /* 0x30000067ff147230 */ /* 0x020fca0000004100 */
[----:B------:R-:W-:-:S04]  /*3460*/  FADD.FTZ R55, R20, R55 ;  /* 0x0000003714377221 */ /* 0x000fc80000010000 */
[----:B------:R-:W-:Y:S02]  /*3470*/  @P2 FADD.FTZ R55, R95, R55 ;  /* 0x000000375f372221 */ /* 0x000fe40000010000 */
.L_x_39454:
        /* <DEDUP_REMOVED lines=16> */
.L_x_39455:
[----:B0----5:R-:W-:-:S05]  /*3580*/  HADD2.F32 R20, -RZ, R100.H0_H0 ;  /* 0x20000064ff147230 */ /* 0x021fca0000004100 */
[----:B------:R-:W-:-:S04]  /*3590*/  FADD.FTZ R48, R20, R48 ;  /* 0x0000003014307221 */ /* 0x000fc80000010000 */
[----:B------:R-:W-:Y:S02]  /*35a0*/  @P2 FADD.FTZ R48, R96, R48 ;  /* 0x0000003060302221 */ /* 0x000fe40000010000 */
.L_x_39456:
[----:B------:R-:W-:Y:S01]  /*35b0*/  HADD2.F32 R49, -RZ, R44.H1_H1 ;  /* 0x3000002cff317230 */ /* 0x000fe20000004100 */
[----:B------:R-:W-:Y:S05]  /*35c0*/  @P1 BRA `(.L_x_39457) ;  /* 0x0000003000001947 */ /* 0x000fea0003800000 */
[----:B------:R-:W-:Y:S05]  /*35d0*/  @!P2 BRA `(.L_x_39458) ;  /* 0x000000500000a947 */ /* 0x000fea0003800000 */
[----:B-----5:R-:W-:Y:S01]  /*35e0*/  FADD.FTZ R49, R97, R49 ;  /* 0x0000003161317221 */ /* 0x020fe20000010000 */
[----:B------:R-:W-:Y:S05]  /*35f0*/  BRA `(.L_x_39458) ;  /* 0x0000003000007947 */ /* 0x000fea0003800000 */
.L_x_39457:
[----:B-----5:R-:W-:-:S05]  /*3600*/  HADD2.F32 R20, -RZ, R100.H1_H1 ;  /* 0x30000064ff147230 */ /* 0x020fca0000004100 */
[----:B------:R-:W-:-:S04]  /*3610*/  FADD.FTZ R49, R20, R49 ;  /* 0x0000003114317221 */ /* 0x000fc80000010000 */
[----:B------:R-:W-:Y:S02]  /*3620*/  @P2 FADD.FTZ R49, R97, R49 ;  /* 0x0000003161312221 */ /* 0x000fe40000010000 */
.L_x_39458:
[----:B------:R-:W-:Y:S01]  /*3630*/  HADD2.F32 R50, -RZ, R45.H0_H0 ;  /* 0x2000002dff327230 */ /* 0x000fe20000004100 */
[----:B------:R-:W-:Y:S05]  /*3640*/  @P1 BRA `(.L_x_39459) ;  /* 0x0000003000001947 */ /* 0x000fea0003800000 */
[----:B------:R-:W-:Y:S05]  /*3650*/  @!P2 BRA `(.L_x_39460) ;  /* 0x000000500000a947 */ /* 0x000fea0003800000 */
[----:B-----5:R-:W-:Y:S01]  /*3660*/  FADD.FTZ R50, R98, R50 ;  /* 0x0000003262327221 */ /* 0x020fe20000010000 */
[----:B------:R-:W-:Y:S05]  /*3670*/  BRA `(.L_x_39460) ;  /* 0x0000003000007947 */ /* 0x000fea0003800000 */
.L_x_39459:
[----:B-----5:R-:W-:-:S05]  /*3680*/  HADD2.F32 R20, -RZ, R101.H0_H0 ;  /* 0x20000065ff147230 */ /* 0x020fca0000004100 */
[----:B------:R-:W-:-:S04]  /*3690*/  FADD.FTZ R50, R20, R50 ;  /* 0x0000003214327221 */ /* 0x000fc80000010000 */
[----:B------:R-:W-:Y:S02]  /*36a0*/  @P2 FADD.FTZ R50, R98, R50 ;  /* 0x0000003262322221 */ /* 0x000fe40000010000 */
.L_x_39460:
[----:B------:R-:W-:Y:S01]  /*36b0*/  HADD2.F32 R51, -RZ, R45.H1_H1 ;  /* 0x3000002dff337230 */ /* 0x000fe20000004100 */
[----:B------:R-:W-:Y:S05]  /*36c0*/  @P1 BRA `(.L_x_39461) ;  /* 0x0000003000001947 */ /* 0x000fea0003800000 */
[----:B------:R-:W-:Y:S05]  /*36d0*/  @!P2 BRA `(.L_x_39462) ;  /* 0x000000500000a947 */ /* 0x000fea0003800000 */
[----:B-----5:R-:W-:Y:S01]  /*36e0*/  FADD.FTZ R51, R99, R51 ;  /* 0x0000003363337221 */ /* 0x020fe20000010000 */
[----:B------:R-:W-:Y:S05]  /*36f0*/  BRA `(.L_x_39462) ;  /* 0x0000003000007947 */ /* 0x000fea0003800000 */
.L_x_39461:
[----:B-----5:R-:W-:-:S05]  /*3700*/  HADD2.F32 R20, -RZ, R101.H1_H1 ;  /* 0x30000065ff147230 */ /* 0x020fca0000004100 */
[----:B------:R-:W-:-:S04]  /*3710*/  FADD.FTZ R51, R20, R51 ;  /* 0x0000003314337221 */ /* 0x000fc80000010000 */
[----:B------:R-:W-:Y:S02]  /*3720*/  @P2 FADD.FTZ R51, R99, R51 ;  /* 0x0000003363332221 */ /* 0x000fe40000010000 */
.L_x_39462:
[----:B------:R-:W-:Y:S01]  /*3730*/  HADD2.F32 R44, -RZ, R46.H0_H0 ;  /* 0x2000002eff2c7230 */ /* 0x000fe20000004100 */
[----:B------:R-:W-:Y:S05]  /*3740*/  @P1 BRA `(.L_x_39463) ;  /* 0x0000003000001947 */ /* 0x000fea0003800000 */
[----:B------:R-:W-:Y:S05]  /*3750*/  @!P2 BRA `(.L_x_39464) ;  /* 0x000000500000a947 */ /* 0x000fea0003800000 */
[----:B-----5:R-:W-:Y:S01]  /*3760*/  FADD.FTZ R44, R92, R44 ;  /* 0x0000002c5c2c7221 */ /* 0x020fe20000010000 */
[----:B------:R-:W-:Y:S05]  /*3770*/  BRA `(.L_x_39464) ;  /* 0x0000003000007947 */ /* 0x000fea0003800000 */
.L_x_39463:
[----:B-----5:R-:W-:-:S05]  /*3780*/  HADD2.F32 R20, -RZ, R102.H0_H0 ;  /* 0x20000066ff147230 */ /* 0x020fca0000004100 */
[----:B------:R-:W-:-:S04]  /*3790*/  FADD.FTZ R44, R20, R44 ;  /* 0x0000002c142c7221 */ /* 0x000fc80000010000 */
[----:B------:R-:W-:Y:S02]  /*37a0*/  @P2 FADD.FTZ R44, R92, R44 ;  /* 0x0000002c5c2c2221 */ /* 0x000fe40000010000 */
.L_x_39464:
[----:B------:R-:W-:Y:S01]  /*37b0*/  HADD2.F32 R45, -RZ, R46.H1_H1 ;  /* 0x3000002eff2d7230 */ /* 0x000fe20000004100 */
[----:B------:R-:W-:Y:S05]  /*37c0*/  @P1 BRA `(.L_x_39465) ;  /* 0x0000003000001947 */ /* 0x000fea0003800000 */
[----:B------:R-:W-:Y:S05]  /*37d0*/  @!P2 BRA `(.L_x_39466) ;  /* 0x000000500000a947 */ /* 0x000fea0003800000 */
[----:B-----5:R-:W-:Y:S01]  /*37e0*/  FADD.FTZ R45, R93, R45 ;  /* 0x0000002d5d2d7221 */ /* 0x020fe20000010000 */
[----:B------:R-:W-:Y:S05]  /*37f0*/  BRA `(.L_x_39466) ;  /* 0x0000003000007947 */ /* 0x000fea0003800000 */
.L_x_39465:
[----:B-----5:R-:W-:-:S05]  /*3800*/  HADD2.F32 R20, -RZ, R102.H1_H1 ;  /* 0x30000066ff147230 */ /* 0x020fca0000004100 */
[----:B------:R-:W-:-:S04]  /*3810*/  FADD.FTZ R45, R20, R45 ;  /* 0x0000002d142d7221 */ /* 0x000fc80000010000 */
[----:B------:R-:W-:Y:S02]  /*3820*/  @P2 FADD.FTZ R45, R93, R45 ;  /* 0x0000002d5d2d2221 */ /* 0x000fe40000010000 */
.L_x_39466:
[----:B------:R-:W-:Y:S01]  /*3830*/  HADD2.F32 R46, -RZ, R47.H0_H0 ;  /* 0x2000002fff2e7230 */ /* 0x000fe20000004100 */
[----:B------:R-:W-:Y:S05]  /*3840*/  @P1 BRA `(.L_x_39467) ;  /* 0x0000003000001947 */ /* 0x000fea0003800000 */
[----:B------:R-:W-:Y:S05]  /*3850*/  @!P2 BRA `(.L_x_39468) ;  /* 0x000000500000a947 */ /* 0x000fea0003800000 */
[----:B-----5:R-:W-:Y:S01]  /*3860*/  FADD.FTZ R46, R94, R46 ;  /* 0x0000002e5e2e7221 */ /* 0x020fe20000010000 */
[----:B------:R-:W-:Y:S05]  /*3870*/  BRA `(.L_x_39468) ;  /* 0x0000003000007947 */ /* 0x000fea0003800000 */
.L_x_39467:
[----:B-----5:R-:W-:-:S05]  /*3880*/  HADD2.F32 R20, -RZ, R103.H0_H0 ;  /* 0x20000067ff147230 */ /* 0x020fca0000004100 */
[----:B------:R-:W-:-:S04]  /*3890*/  FADD.FTZ R46, R20, R46 ;  /* 0x0000002e142e7221 */ /* 0x000fc80000010000 */
[----:B------:R-:W-:Y:S02]  /*38a0*/  @P2 FADD.FTZ R46, R94, R46 ;  /* 0x0000002e5e2e2221 */ /* 0x000fe40000010000 */
.L_x_39468:
[----:B------:R-:W-:Y:S01]  /*38b0*/  HADD2.F32 R47, -RZ, R47.H1_H1 ;  /* 0x3000002fff2f7230 */ /* 0x000fe20000004100 */
[----:B------:R-:W-:Y:S05]  /*38c0*/  @P1 BRA `(.L_x_39469) ;  /* 0x0000003000001947 */ /* 0x000fea0003800000 */
[----:B------:R-:W-:Y:S05]  /*38d0*/  @!P2 BRA `(.L_x_39470) ;  /* 0x000000500000a947 */ /* 0x000fea0003800000 */
[----:B-----5:R-:W-:Y:S01]  /*38e0*/  FADD.FTZ R47, R95, R47 ;  /* 0x0000002f5f2f7221 */ /* 0x020fe20000010000 */
[----:B------:R-:W-:Y:S05]  /*38f0*/  BRA `(.L_x_39470) ;  /* 0x0000003000007947 */ /* 0x000fea0003800000 */
.L_x_39469:
[----:B-----5:R-:W-:-:S05]  /*3900*/  HADD2.F32 R20, -RZ, R103.H1_H1 ;  /* 0x30000067ff147230 */ /* 0x020fca0000004100 */
[----:B------:R-:W-:-:S04]  /*3910*/  FADD.FTZ R47, R20, R47 ;  /* 0x0000002f142f7221 */ /* 0x000fc80000010000 */
[----:B------:R-:W-:Y:S02]  /*3920*/  @P2 FADD.FTZ R47, R95, R47 ;  /* 0x0000002f5f2f2221 */ /* 0x000fe40000010000 */
.L_x_39470:
        /* <DEDUP_REMOVED lines=16> */
.L_x_39471:
[----:B0----5:R-:W-:-:S05]  /*3a30*/  HADD2.F32 R20, -RZ, R100.H0_H0 ;  /* 0x20000064ff147230 */ /* 0x021fca0000004100 */
[----:B------:R-:W-:-:S04]  /*3a40*/  FADD.FTZ R40, R20, R40 ;  /* 0x0000002814287221 */ /* 0x000fc80000010000 */
[----:B------:R-:W-:Y:S02]  /*3a50*/  @P2 FADD.FTZ R40, R96, R40 ;  /* 0x0000002860282221 */ /* 0x000fe40000010000 */
.L_x_39472:
[----:B------:R-:W-:Y:S01]  /*3a60*/  HADD2.F32 R41, -RZ, R36.H1_H1 ;  /* 0x30000024ff297230 */ /* 0x000fe20000004100 */
[----:B------:R-:W-:Y:S05]  /*3a70*/  @P1 BRA `(.L_x_39473) ;  /* 0x0000003000001947 */ /* 0x000fea0003800000 */
[----:B------:R-:W-:Y:S05]  /*3a80*/  @!P2 BRA `(.L_x_39474) ;  /* 0x000000500000a947 */ /* 0x000fea0003800000 */
[----:B-----5:R-:W-:Y:S01]  /*3a90*/  FADD.FTZ R41, R97, R41 ;  /* 0x0000002961297221 */ /* 0x020fe20000010000 */
[----:B------:R-:W-:Y:S05]  /*3aa0*/  BRA `(.L_x_39474) ;  /* 0x0000003000007947 */ /* 0x000fea0003800000 */
.L_x_39473:
[----:B-----5:R-:W-:-:S05]  /*3ab0*/  HADD2.F32 R20, -RZ, R100.H1_H1 ;  /* 0x30000064ff147230 */ /* 0x020fca0000004100 */
[----:B------:R-:W-:-:S04]  /*3ac0*/  FADD.FTZ R41, R20, R41 ;  /* 0x0000002914297221 */ /* 0x000fc80000010000 */
[----:B------:R-:W-:Y:S02]  /*3ad0*/  @P2 FADD.FTZ R41, R97, R41 ;  /* 0x0000002961292221 */ /* 0x000fe40000010000 */
.L_x_39474:
[----:B------:R-:W-:Y:S01]  /*3ae0*/  HADD2.F32 R42, -RZ, R37.H0_H0 ;  /* 0x20000025ff2a7230 */ /* 0x000fe20000004100 */
[----:B------:R-:W-:Y:S05]  /*3af0*/  @P1 BRA `(.L_x_39475) ;  /* 0x0000003000001947 */ /* 0x000fea0003800000 */
[----:B------:R-:W-:Y:S05]  /*3b00*/  @!P2 BRA `(.L_x_39476) ;  /* 0x000000500000a947 */ /* 0x000fea0003800000 */
[----:B-----5:R-:W-:Y:S01]  /*3b10*/  FADD.FTZ R42, R98, R42 ;  /* 0x0000002a622a7221 */ /* 0x020fe20000010000 */
[----:B------:R-:W-:Y:S05]  /*3b20*/  BRA `(.L_x_39476) ;  /* 0x0000003000007947 */ /* 0x000fea0003800000 */
.L_x_39475:
[----:B-----5:R-:W-:-:S05]  /*3b30*/  HADD2.F32 R20, -RZ, R101.H0_H0 ;  /* 0x20000065ff147230 */ /* 0x020fca0000004100 */
[----:B------:R-:W-:-:S04]  /*3b40*/  FADD.FTZ R42, R20, R42 ;  /* 0x0000002a142a7221 */ /* 0x000fc80000010000 */
[----:B------:R-:W-:Y:S02]  /*3b50*/  @P2 FADD.FTZ R42, R98, R42 ;  /* 0x0000002a622a2221 */ /* 0x000fe40000010000 */
.L_x_39476:
[----:B------:R-:W-:Y:S01]  /*3b60*/  HADD2.F32 R43, -RZ, R37.H1_H1 ;  /* 0x30000025ff2b7230 */ /* 0x000fe20000004100 */
[----:B------:R-:W-:Y:S05]  /*3b70*/  @P1 BRA `(.L_x_39477) ;  /* 0x0000003000001947 */ /* 0x000fea0003800000 */
[----:B------:R-:W-:Y:S05]  /*3b80*/  @!P2 BRA `(.L_x_39478) ;  /* 0x000000500000a947 */ /* 0x000fea0003800000 */
[----:B-----5:R-:W-:Y:S01]  /*3b90*/  FADD.FTZ R43, R99, R43 ;  /* 0x0000002b632b7221 */ /* 0x020fe20000010000 */
[----:B------:R-:W-:Y:S05]  /*3ba0*/  BRA `(.L_x_39478) ;  /* 0x0000003000007947 */ /* 0x000fea0003800000 */
.L_x_39477:
[----:B-----5:R-:W-:-:S05]  /*3bb0*/  HADD2.F32 R20, -RZ, R101.H1_H1 ;  /* 0x30000065ff147230 */ /* 0x020fca0000004100 */
[----:B------:R-:W-:-:S04]  /*3bc0*/  FADD.FTZ R43, R20, R43 ;  /* 0x0000002b142b7221 */ /* 0x000fc80000010000 */
[----:B------:R-:W-:Y:S02]  /*3bd0*/  @P2 FADD.FTZ R43, R99, R43 ;  /* 0x0000002b632b2221 */ /* 0x000fe40000010000 */
.L_x_39478:
[----:B------:R-:W-:Y:S01]  /*3be0*/  HADD2.F32 R36, -RZ, R38.H0_H0 ;  /* 0x20000026ff247230 */ /* 0x000fe20000004100 */
[----:B------:R-:W-:Y:S05]  /*3bf0*/  @P1 BRA `(.L_x_39479) ;  /* 0x0000003000001947 */ /* 0x000fea0003800000 */
[----:B------:R-:W-:Y:S05]  /*3c00*/  @!P2 BRA `(.L_x_39480) ;  /* 0x000000500000a947 */ /* 0x000fea0003800000 */
[----:B-----5:R-:W-:Y:S01]  /*3c10*/  FADD.FTZ R36, R92, R36 ;  /* 0x000000245c247221 */ /* 0x020fe20000010000 */
[----:B------:R-:W-:Y:S05]  /*3c20*/  BRA `(.L_x_39480) ;  /* 0x0000003000007947 */ /* 0x000fea0003800000 */
.L_x_39479:
[----:B-----5:R-:W-:-:S05]  /*3c30*/  HADD2.F32 R20, -RZ, R102.H0_H0 ;  /* 0x20000066ff147230 */ /* 0x020fca0000004100 */
[----:B------:R-:W-:-:S04]  /*3c40*/  FADD.FTZ R36, R20, R36 ;  /* 0x0000002414247221 */ /* 0x000fc80000010000 */
[----:B------:R-:W-:Y:S02]  /*3c50*/  @P2 FADD.FTZ R36, R92, R36 ;  /* 0x000000245c242221 */ /* 0x000fe40000010000 */
.L_x_39480:
[----:B------:R-:W-:Y:S01]  /*3c60*/  HADD2.F32 R37, -RZ, R38.H1_H1 ;  /* 0x30000026ff257230 */ /* 0x000fe20000004100 */
[----:B------:R-:W-:Y:S05]  /*3c70*/  @P1 BRA `(.L_x_39481) ;  /* 0x0000003000001947 */ /* 0x000fea0003800000 */
[----:B------:R-:W-:Y:S05]  /*3c80*/  @!P2 BRA `(.L_x_39482) ;  /* 0x000000500000a947 */ /* 0x000fea0003800000 */
[----:B-----5:R-:W-:Y:S01]  /*3c90*/  FADD.FTZ R37, R93, R37 ;  /* 0x000000255d257221 */ /* 0x020fe20000010000 */
[----:B------:R-:W-:Y:S05]  /*3ca0*/  BRA `(.L_x_39482) ;  /* 0x0000003000007947 */ /* 0x000fea0003800000 */
.L_x_39481:
[----:B-----5:R-:W-:-:S05]  /*3cb0*/  HADD2.F32 R20, -RZ, R102.H1_H1 ;  /* 0x30000066ff147230 */ /* 0x020fca0000004100 */
[----:B------:R-:W-:-:S04]  /*3cc0*/  FADD.FTZ R37, R20, R37 ;  /* 0x0000002514257221 */ /* 0x000fc80000010000 */
[----:B------:R-:W-:Y:S02]  /*3cd0*/  @P2 FADD.FTZ R37, R93, R37 ;  /* 0x000000255d252221 */ /* 0x000fe40000010000 */
.L_x_39482:
[----:B------:R-:W-:Y:S01]  /*3ce0*/  HADD2.F32 R38, -RZ, R39.H0_H0 ;  /* 0x20000027ff267230 */ /* 0x000fe20000004100 */
[----:B------:R-:W-:Y:S05]  /*3cf0*/  @P1 BRA `(.L_x_39483) ;  /* 0x0000003000001947 */ /* 0x000fea0003800000 */
[----:B------:R-:W-:Y:S05]  /*3d00*/  @!P2 BRA `(.L_x_39484) ;  /* 0x000000500000a947 */ /* 0x000fea0003800000 */
[----:B-----5:R-:W-:Y:S01]  /*3d10*/  FADD.FTZ R38, R94, R38 ;  /* 0x000000265e267221 */ /* 0x020fe20000010000 */
[----:B------:R-:W-:Y:S05]  /*3d20*/  BRA `(.L_x_39484) ;  /* 0x0000003000007947 */ /* 0x000fea0003800000 */
.L_x_39483:
[----:B-----5:R-:W-:-:S05]  /*3d30*/  HADD2.F32 R20, -RZ, R103.H0_H0 ;  /* 0x20000067ff147230 */ /* 0x020fca0000004100 */
[----:B------:R-:W-:-:S04]  /*3d40*/  FADD.FTZ R38, R20, R38 ;  /* 0x0000002614267221 */ /* 0x000fc80000010000 */
[----:B------:R-:W-:Y:S02]  /*3d50*/  @P2 FADD.FTZ R38, R94, R38 ;  /* 0x000000265e262221 */ /* 0x000fe40000010000 */
.L_x_39484:
[----:B------:R-:W-:Y:S01]  /*3d60*/  HADD2.F32 R39, -RZ, R39.H1_H1 ;  /* 0x30000027ff277230 */ /* 0x000fe20000004100 */
[----:B------:R-:W-:Y:S05]  /*3d70*/  @P1 BRA `(.L_x_39485) ;  /* 0x0000003000001947 */ /* 0x000fea0003800000 */
[----:B------:R-:W-:Y:S05]  /*3d80*/  @!P2 BRA `(.L_x_39486) ;  /* 0x000000500000a947 */ /* 0x000fea0003800000 */
[----:B-----5:R-:W-:Y:S01]  /*3d90*/  FADD.FTZ R39, R95, R39 ;  /* 0x000000275f277221 */ /* 0x020fe20000010000 */
[----:B------:R-:W-:Y:S05]  /*3da0*/  BRA `(.L_x_39486) ;  /* 0x0000003000007947 */ /* 0x000fea0003800000 */
.L_x_39485:
[----:B-----5:R-:W-:-:S05]  /*3db0*/  HADD2.F32 R20, -RZ, R103.H1_H1 ;  /* 0x30000067ff147230 */ /* 0x020fca0000004100 */
[----:B------:R-:W-:-:S04]  /*3dc0*/  FADD.FTZ R39, R20, R39 ;  /* 0x0000002714277221 */ /* 0x000fc80000010000 */
[----:B------:R-:W-:Y:S02]  /*3dd0*/  @P2 FADD.FTZ R39, R95, R39 ;  /* 0x000000275f272221 */ /* 0x000fe40000010000 */
.L_x_39486:
        /* <DEDUP_REMOVED lines=16> */
.L_x_39487:
[----:B0----5:R-:W-:-:S05]  /*3ee0*/  HADD2.F32 R20, -RZ, R100.H0_H0 ;  /* 0x20000064ff147230 */ /* 0x021fca0000004100 */
[----:B------:R-:W-:-:S04]  /*3ef0*/  FADD.FTZ R32, R20, R32 ;  /* 0x0000002014207221 */ /* 0x000fc80000010000 */
[----:B------:R-:W-:Y:S02]  /*3f00*/  @P2 FADD.FTZ R32, R96, R32 ;  /* 0x0000002060202221 */ /* 0x000fe40000010000 */
.L_x_39488:
[----:B------:R-:W-:Y:S01]  /*3f10*/  HADD2.F32 R33, -RZ, R28.H1_H1 ;  /* 0x3000001cff217230 */ /* 0x000fe20000004100 */
[----:B------:R-:W-:Y:S05]  /*3f20*/  @P1 BRA `(.L_x_39489) ;  /* 0x0000003000001947 */ /* 0x000fea0003800000 */
[----:B------:R-:W-:Y:S05]  /*3f30*/  @!P2 BRA `(.L_x_39490) ;  /* 0x000000500000a947 */ /* 0x000fea0003800000 */
[----:B-----5:R-:W-:Y:S01]  /*3f40*/  FADD.FTZ R33, R97, R33 ;  /* 0x0000002161217221 */ /* 0x020fe20000010000 */
[----:B------:R-:W-:Y:S05]  /*3f50*/  BRA `(.L_x_39490) ;  /* 0x0000003000007947 */ /* 0x000fea0003800000 */
.L_x_39489:
[----:B-----5:R-:W-:-:S05]  /*3f60*/  HADD2.F32 R20, -RZ, R100.H1_H1 ;  /* 0x30000064ff147230 */ /* 0x020fca0000004100 */
[----:B------:R-:W-:-:S04]  /*3f70*/  FADD.FTZ R33, R20, R33 ;  /* 0x0000002114217221 */ /* 0x000fc80000010000 */
[----:B------:R-:W-:Y:S02]  /*3f80*/  @P2 FADD.FTZ R33, R97, R33 ;  /* 0x0000002161212221 */ /* 0x000fe40000010000 */
.L_x_39490:
[----:B------:R-:W-:Y:S01]  /*3f90*/  HADD2.F32 R34, -RZ, R29.H0_H0 ;  /* 0x2000001dff227230 */ /* 0x000fe20000004100 */
[----:B------:R-:W-:Y:S05]  /*3fa0*/  @P1 BRA `(.L_x_39491) ;  /* 0x0000003000001947 */ /* 0x000fea0003800000 */
[----:B------:R-:W-:Y:S05]  /*3fb0*/  @!P2 BRA `(.L_x_39492) ;  /* 0x000000500000a947 */ /* 0x000fea0003800000 */
[----:B-----5:R-:W-:Y:S01]  /*3fc0*/  FADD.FTZ R34, R98, R34 ;  /* 0x0000002262227221 */ /* 0x020fe20000010000 */
[----:B------:R-:W-:Y:S05]  /*3fd0*/  BRA `(.L_x_39492) ;  /* 0x0000003000007947 */ /* 0x000fea0003800000 */
.L_x_39491:
[----:B-----5:R-:W-:-:S05]  /*3fe0*/  HADD2.F32 R20, -RZ, R101.H0_H0 ;  /* 0x20000065ff147230 */ /* 0x020fca0000004100 */
[----:B------:R-:W-:-:S04]  /*3ff0*/  FADD.FTZ R34, R20, R34 ;  /* 0x0000002214227221 */ /* 0x000fc80000010000 */
[----:B------:R-:W-:Y:S02]  /*4000*/  @P2 FADD.FTZ R34, R98, R34 ;  /* 0x0000002262222221 */ /* 0x000fe40000010000 */
.L_x_39492:
[----:B------:R-:W-:Y:S01]  /*4010*/  HADD2.F32 R35, -RZ, R29.H1_H1 ;  /* 0x3000001dff237230 */ /* 0x000fe20000004100 */
[----:B------:R-:W-:Y:S05]  /*4020*/  @P1 BRA `(.L_x_39493) ;  /* 0x0000003000001947 */ /* 0x000fea0003800000 */
[----:B------:R-:W-:Y:S05]  /*4030*/  @!P2 BRA `(.L_x_39494) ;  /* 0x000000500000a947 */ /* 0x000fea0003800000 */
[----:B-----5:R-:W-:Y:S01]  /*4040*/  FADD.FTZ R35, R99, R35 ;  /* 0x0000002363237221 */ /* 0x020fe20000010000 */
[----:B------:R-:W-:Y:S05]  /*4050*/  BRA `(.L_x_39494) ;  /* 0x0000003000007947 */ /* 0x000fea0003800000 */
.L_x_39493:
[----:B-----5:R-:W-:-:S05]  /*4060*/  HADD2.F32 R20, -RZ, R101.H1_H1 ;  /* 0x30000065ff147230 */ /* 0x020fca0000004100 */
[----:B------:R-:W-:-:S04]  /*4070*/  FADD.FTZ R35, R20, R35 ;  /* 0x0000002314237221 */ /* 0x000fc80000010000 */
[----:B------:R-:W-:Y:S02]  /*4080*/  @P2 FADD.FTZ R35, R99, R35 ;  /* 0x0000002363232221 */ /* 0x000fe40000010000 */
.L_x_39494:
[----:B------:R-:W-:Y:S01]  /*4090*/  HADD2.F32 R28, -RZ, R30.H0_H0 ;  /* 0x2000001eff1c7230 */ /* 0x000fe20000004100 */
[----:B------:R-:W-:Y:S05]  /*40a0*/  @P1 BRA `(.L_x_39495) ;  /* 0x0000003000001947 */ /* 0x000fea0003800000 */
[----:B------:R-:W-:Y:S05]  /*40b0*/  @!P2 BRA `(.L_x_39496) ;  /* 0x000000500000a947 */ /* 0x000fea0003800000 */
[----:B-----5:R-:W-:Y:S01]  /*40c0*/  FADD.FTZ R28, R92, R28 ;  /* 0x0000001c5c1c7221 */ /* 0x020fe20000010000 */
[----:B------:R-:W-:Y:S05]  /*40d0*/  BRA `(.L_x_39496) ;  /* 0x0000003000007947 */ /* 0x000fea0003800000 */
.L_x_39495:
[----:B-----5:R-:W-:-:S05]  /*40e0*/  HADD2.F32 R20, -RZ, R102.H0_H0 ;  /* 0x20000066ff147230 */ /* 0x020fca0000004100 */
[----:B------:R-:W-:-:S04]  /*40f0*/  FADD.FTZ R28, R20, R28 ;  /* 0x0000001c141c7221 */ /* 0x000fc80000010000 */
[----:B------:R-:W-:Y:S02]  /*4100*/  @P2 FADD.FTZ R28, R92, R28 ;  /* 0x0000001c5c1c2221 */ /* 0x000fe40000010000 */
.L_x_39496:
[----:B------:R-:W-:Y:S01]  /*4110*/  HADD2.F32 R29, -RZ, R30.H1_H1 ;  /* 0x3000001eff1d7230 */ /* 0x000fe20000004100 */
[----:B------:R-:W-:Y:S05]  /*4120*/  @P1 BRA `(.L_x_39497) ;  /* 0x0000003000001947 */ /* 0x000fea0003800000 */
[----:B------:R-:W-:Y:S05]  /*4130*/  @!P2 BRA `(.L_x_39498) ;  /* 0x000000500000a947 */ /* 0x000fea0003800000 */
[----:B-----5:R-:W-:Y:S01]  /*4140*/  FADD.FTZ R29, R93, R29 ;  /* 0x0000001d5d1d7221 */ /* 0x020fe20000010000 */
[----:B------:R-:W-:Y:S05]  /*4150*/  BRA `(.L_x_39498) ;  /* 0x0000003000007947 */ /* 0x000fea0003800000 */
.L_x_39497:
[----:B-----5:R-:W-:-:S05]  /*4160*/  HADD2.F32 R20, -RZ, R102.H1_H1 ;  /* 0x30000066ff147230 */ /* 0x020fca0000004100 */
[----:B------:R-:W-:-:S04]  /*4170*/  FADD.FTZ R29, R20, R29 ;  /* 0x0000001d141d7221 */ /* 0x000fc80000010000 */
[----:B------:R-:W-:Y:S02]  /*4180*/  @P2 FADD.FTZ R29, R93, R29 ;  /* 0x0000001d5d1d2221 */ /* 0x000fe40000010000 */
.L_x_39498:
[----:B------:R-:W-:Y:S01]  /*4190*/  HADD2.F32 R30, -RZ, R31.H0_H0 ;  /* 0x2000001fff1e7230 */ /* 0x000fe20000004100 */
[----:B------:R-:W-:Y:S05]  /*41a0*/  @P1 BRA `(.L_x_39499) ;  /* 0x0000003000001947 */ /* 0x000fea0003800000 */
[----:B------:R-:W-:Y:S05]  /*41b0*/  @!P2 BRA `(.L_x_39500) ;  /* 0x000000500000a947 */ /* 0x000fea0003800000 */
[----:B-----5:R-:W-:Y:S01]  /*41c0*/  FADD.FTZ R30, R94, R30 ;  /* 0x0000001e5e1e7221 */ /* 0x020fe20000010000 */
[----:B------:R-:W-:Y:S05]  /*41d0*/  BRA `(.L_x_39500) ;  /* 0x0000003000007947 */ /* 0x000fea0003800000 */
.L_x_39499:
[----:B-----5:R-:W-:-:S05]  /*41e0*/  HADD2.F32 R20, -RZ, R103.H0_H0 ;  /* 0x20000067ff147230 */ /* 0x020fca0000004100 */
[----:B------:R-:W-:-:S04]  /*41f0*/  FADD.FTZ R30, R20, R30 ;  /* 0x0000001e141e7221 */ /* 0x000fc80000010000 */
[----:B------:R-:W-:Y:S02]  /*4200*/  @P2 FADD.FTZ R30, R94, R30 ;  /* 0x0000001e5e1e2221 */ /* 0x000fe40000010000 */
.L_x_39500:
[----:B------:R-:W-:Y:S01]  /*4210*/  HADD2.F32 R31, -RZ, R31.H1_H1 ;  /* 0x3000001fff1f7230 */ /* 0x000fe20000004100 */
[----:B------:R-:W-:Y:S05]  /*4220*/  @P1 BRA `(.L_x_39501) ;  /* 0x0000003000001947 */ /* 0x000fea0003800000 */
[----:B------:R-:W-:Y:S05]  /*4230*/  @!P2 BRA `(.L_x_39502) ;  /* 0x000000500000a947 */ /* 0x000fea0003800000 */
[----:B-----5:R-:W-:Y:S01]  /*4240*/  FADD.FTZ R31, R95, R31 ;  /* 0x0000001f5f1f7221 */ /* 0x020fe20000010000 */
[----:B------:R-:W-:Y:S05]  /*4250*/  BRA `(.L_x_39502) ;  /* 0x0000003000007947 */ /* 0x000fea0003800000 */
.L_x_39501:
[----:B-----5:R-:W-:-:S05]  /*4260*/  HADD2.F32 R20, -RZ, R103.H1_H1 ;  /* 0x30000067ff147230 */ /* 0x020fca0000004100 */
[----:B------:R-:W-:-:S04]  /*4270*/  FADD.FTZ R31, R20, R31 ;  /* 0x0000001f141f7221 */ /* 0x000fc80000010000 */
[----:B------:R-:W-:Y:S02]  /*4280*/  @P2 FADD.FTZ R31, R95, R31 ;  /* 0x0000001f5f1f2221 */ /* 0x000fe40000010000 */
.L_x_39502:
        /* <DEDUP_REMOVED lines=11> */
[----:B--2---:R-:W-:Y:S01]  /*4340*/  HADD2.F32 R24, -RZ, R20.H0_H0 ;  /* 0x20000014ff187230 */ /* 0x004fe20000004100 */
[----:B------:R-:W-:Y:S05]  /*4350*/  @P1 BRA `(.L_x_39503) ;  /* 0x0000003000001947 */ /* 0x000fea0003800000 */
[----:B0-----:R-:W-:Y:S05]  /*4360*/  @!P2 BRA `(.L_x_39504) ;  /* 0x000000500000a947 */ /* 0x001fea0003800000 */
[----:B-----5:R-:W-:Y:S01]  /*4370*/  FADD.FTZ R24, R96, R24 ;  /* 0x0000001860187221 */ /* 0x020fe20000010000 */
[----:B------:R-:W-:Y:S05]  /*4380*/  BRA `(.L_x_39504) ;  /* 0x0000003000007947 */ /* 0x000fea0003800000 */
.L_x_39503:
[----:B0----5:R-:W-:-:S05]  /*4390*/  HADD2.F32 R25, -RZ, R100.H0_H0 ;  /* 0x20000064ff197230 */ /* 0x021fca0000004100 */
[----:B------:R-:W-:-:S04]  /*43a0*/  FADD.FTZ R24, R25, R24 ;  /* 0x0000001819187221 */ /* 0x000fc80000010000 */
[----:B------:R-:W-:Y:S02]  /*43b0*/  @P2 FADD.FTZ R24, R96, R24 ;  /* 0x0000001860182221 */ /* 0x000fe40000010000 */
.L_x_39504:
[----:B------:R-:W-:Y:S01]  /*43c0*/  HADD2.F32 R25, -RZ, R20.H1_H1 ;  /* 0x30000014ff197230 */ /* 0x000fe20000004100 */
[----:B------:R-:W-:Y:S05]  /*43d0*/  @P1 BRA `(.L_x_39505) ;  /* 0x0000003000001947 */ /* 0x000fea0003800000 */
[----:B------:R-:W-:Y:S05]  /*43e0*/  @!P2 BRA `(.L_x_39506) ;  /* 0x000000500000a947 */ /* 0x000fea0003800000 */
[----:B-----5:R-:W-:Y:S01]  /*43f0*/  FADD.FTZ R25, R97, R25 ;  /* 0x0000001961197221 */ /* 0x020fe20000010000 */
[----:B------:R-:W-:Y:S05]  /*4400*/  BRA `(.L_x_39506) ;  /* 0x0000003000007947 */ /* 0x000fea0003800000 */
.L_x_39505:
[----:B-----5:R-:W-:-:S05]  /*4410*/  HADD2.F32 R20, -RZ, R100.H1_H1 ;  /* 0x30000064ff147230 */ /* 0x020fca0000004100 */
[----:B------:R-:W-:-:S04]  /*4420*/  FADD.FTZ R25, R20, R25 ;  /* 0x0000001914197221 */ /* 0x000fc80000010000 */
[----:B------:R-:W-:Y:S02]  /*4430*/  @P2 FADD.FTZ R25, R97, R25 ;  /* 0x0000001961192221 */ /* 0x000fe40000010000 */
.L_x_39506:
[----:B------:R-:W-:Y:S01]  /*4440*/  HADD2.F32 R26, -RZ, R21.H0_H0 ;  /* 0x20000015ff1a7230 */ /* 0x000fe20000004100 */
[----:B------:R-:W-:Y:S05]  /*4450*/  @P1 BRA `(.L_x_39507) ;  /* 0x0000003000001947 */ /* 0x000fea0003800000 */
[----:B------:R-:W-:Y:S05]  /*4460*/  @!P2 BRA `(.L_x_39508) ;  /* 0x000000500000a947 */ /* 0x000fea0003800000 */
[----:B-----5:R-:W-:Y:S01]  /*4470*/  FADD.FTZ R26, R98, R26 ;  /* 0x0000001a621a7221 */ /* 0x020fe20000010000 */
[----:B------:R-:W-:Y:S05]  /*4480*/  BRA `(.L_x_39508) ;  /* 0x0000003000007947 */ /* 0x000fea0003800000 */
.L_x_39507:
[----:B-----5:R-:W-:-:S05]  /*4490*/  HADD2.F32 R20, -RZ, R101.H0_H0 ;  /* 0x20000065ff147230 */ /* 0x020fca0000004100 */
[----:B------:R-:W-:-:S04]  /*44a0*/  FADD.FTZ R26, R20, R26 ;  /* 0x0000001a141a7221 */ /* 0x000fc80000010000 */
[----:B------:R-:W-:Y:S02]  /*44b0*/  @P2 FADD.FTZ R26, R98, R26 ;  /* 0x0000001a621a2221 */ /* 0x000fe40000010000 */
.L_x_39508:
[----:B------:R-:W-:Y:S01]  /*44c0*/  HADD2.F32 R27, -RZ, R21.H1_H1 ;  /* 0x30000015ff1b7230 */ /* 0x000fe20000004100 */
[----:B------:R-:W-:Y:S05]  /*44d0*/  @P1 BRA `(.L_x_39509) ;  /* 0x0000003000001947 */ /* 0x000fea0003800000 */
[----:B------:R-:W-:Y:S05]  /*44e0*/  @!P2 BRA `(.L_x_39510) ;  /* 0x000000500000a947 */ /* 0x000fea0003800000 */
[----:B-----5:R-:W-:Y:S01]  /*44f0*/  FADD.FTZ R27, R99, R27 ;  /* 0x0000001b631b7221 */ /* 0x020fe20000010000 */
[----:B------:R-:W-:Y:S05]  /*4500*/  BRA `(.L_x_39510) ;  /* 0x0000003000007947 */ /* 0x000fea0003800000 */
.L_x_39509:
[----:B-----5:R-:W-:-:S05]  /*4510*/  HADD2.F32 R20, -RZ, R101.H1_H1 ;  /* 0x30000065ff147230 */ /* 0x020fca0000004100 */
[----:B------:R-:W-:-:S04]  /*4520*/  FADD.FTZ R27, R20, R27 ;  /* 0x0000001b141b7221 */ /* 0x000fc80000010000 */
[----:B------:R-:W-:Y:S02]  /*4530*/  @P2 FADD.FTZ R27, R99, R27 ;  /* 0x0000001b631b2221 */ /* 0x000fe40000010000 */
.L_x_39510:
[----:B------:R-:W-:Y:S01]  /*4540*/  HADD2.F32 R20, -RZ, R22.H0_H0 ;  /* 0x20000016ff147230 */ /* 0x000fe20000004100 */
[----:B------:R-:W-:Y:S05]  /*4550*/  @P1 BRA `(.L_x_39511) ;  /* 0x0000003000001947 */ /* 0x000fea0003800000 */
[----:B------:R-:W-:Y:S05]  /*4560*/  @!P2 BRA `(.L_x_39512) ;  /* 0x000000500000a947 */ /* 0x000fea0003800000 */
[----:B-----5:R-:W-:Y:S01]  /*4570*/  FADD.FTZ R20, R92, R20 ;  /* 0x000000145c147221 */ /* 0x020fe20000010000 */
[----:B------:R-:W-:Y:S05]  /*4580*/  BRA `(.L_x_39512) ;  /* 0x0000003000007947 */ /* 0x000fea0003800000 */
.L_x_39511:
[----:B-----5:R-:W-:-:S05]  /*4590*/  HADD2.F32 R21, -RZ, R102.H0_H0 ;  /* 0x20000066ff157230 */ /* 0x020fca0000004100 */
[----:B------:R-:W-:-:S04]  /*45a0*/  FADD.FTZ R20, R21, R20 ;  /* 0x0000001415147221 */ /* 0x000fc80000010000 */
[----:B------:R-:W-:Y:S02]  /*45b0*/  @P2 FADD.FTZ R20, R92, R20 ;  /* 0x000000145c142221 */ /* 0x000fe40000010000 */
.L_x_39512:
[----:B------:R-:W-:Y:S01]  /*45c0*/  HADD2.F32 R21, -RZ, R22.H1_H1 ;  /* 0x30000016ff157230 */ /* 0x000fe20000004100 */
[----:B------:R-:W-:Y:S05]  /*45d0*/  @P1 BRA `(.L_x_39513) ;  /* 0x0000003000001947 */ /* 0x000fea0003800000 */
[----:B------:R-:W-:Y:S05]  /*45e0*/  @!P2 BRA `(.L_x_39514) ;  /* 0x000000500000a947 */ /* 0x000fea0003800000 */
[----:B-----5:R-:W-:Y:S01]  /*45f0*/  FADD.FTZ R21, R93, R21 ;  /* 0x000000155d157221 */ /* 0x020fe20000010000 */
[----:B------:R-:W-:Y:S05]  /*4600*/  BRA `(.L_x_39514) ;  /* 0x0000003000007947 */ /* 0x000fea0003800000 */
.L_x_39513:
[----:B-----5:R-:W-:-:S05]  /*4610*/  HADD2.F32 R22, -RZ, R102.H1_H1 ;  /* 0x30000066ff167230 */ /* 0x020fca0000004100 */
[----:B------:R-:W-:-:S04]  /*4620*/  FADD.FTZ R21, R22, R21 ;  /* 0x0000001516157221 */ /* 0x000fc80000010000 */
[----:B------:R-:W-:Y:S02]  /*4630*/  @P2 FADD.FTZ R21, R93, R21 ;  /* 0x000000155d152221 */ /* 0x000fe40000010000 */
.L_x_39514:
[----:B------:R-:W-:Y:S01]  /*4640*/  HADD2.F32 R22, -RZ, R23.H0_H0 ;  /* 0x20000017ff167230 */ /* 0x000fe20000004100 */
[----:B------:R-:W-:Y:S05]  /*4650*/  @P1 BRA `(.L_x_39515) ;  /* 0x0000003000001947 */ /* 0x000fea0003800000 */
[----:B------:R-:W-:Y:S05]  /*4660*/  @!P2 BRA `(.L_x_39516) ;  /* 0x000000500000a947 */ /* 0x000fea0003800000 */
[----:B-----5:R-:W-:Y:S01]  /*4670*/  FADD.FTZ R22, R94, R22 ;  /* 0x000000165e167221 */ /* 0x020fe20000010000 */
[----:B------:R-:W-:Y:S05]  /*4680*/  BRA `(.L_x_39516) ;  /* 0x0000003000007947 */ /* 0x000fea0003800000 */
.L_x_39515:
[----:B-----5:R-:W-:-:S05]  /*4690*/  HADD2.F32 R184, -RZ, R103.H0_H0 ;  /* 0x20000067ffb87230 */ /* 0x020fca0000004100 */
[----:B------:R-:W-:-:S04]  /*46a0*/  FADD.FTZ R22, R184, R22 ;  /* 0x00000016b8167221 */ /* 0x000fc80000010000 */
[----:B------:R-:W-:Y:S02]  /*46b0*/  @P2 FADD.FTZ R22, R94, R22 ;  /* 0x000000165e162221 */ /* 0x000fe40000010000 */
.L_x_39516:
[----:B------:R-:W-:Y:S01]  /*46c0*/  HADD2.F32 R23, -RZ, R23.H1_H1 ;  /* 0x30000017ff177230 */ /* 0x000fe20000004100 */
[----:B------:R-:W-:Y:S05]  /*46d0*/  @P1 BRA `(.L_x_39517) ;  /* 0x0000003000001947 */ /* 0x000fea0003800000 */
[----:B------:R-:W-:Y:S05]  /*46e0*/  @!P2 BRA `(.L_x_39518) ;  /* 0x000000500000a947 */ /* 0x000fea0003800000 */
[----:B-----5:R-:W-:Y:S01]  /*46f0*/  FADD.FTZ R23, R95, R23 ;  /* 0x000000175f177221 */ /* 0x020fe20000010000 */
[----:B------:R-:W-:Y:S05]  /*4700*/  BRA `(.L_x_39518) ;  /* 0x0000003000007947 */ /* 0x000fea0003800000 */
.L_x_39517:
[----:B-----5:R-:W-:-:S05]  /*4710*/  HADD2.F32 R184, -RZ, R103.H1_H1 ;  /* 0x30000067ffb87230 */ /* 0x020fca0000004100 */
[----:B------:R-:W-:-:S04]  /*4720*/  FADD.FTZ R23, R184, R23 ;  /* 0x00000017b8177221 */ /* 0x000fc80000010000 */
[----:B------:R-:W-:Y:S02]  /*4730*/  @P2 FADD.FTZ R23, R95, R23 ;  /* 0x000000175f172221 */ /* 0x000fe40000010000 */
.L_x_39518:
        /* <DEDUP_REMOVED lines=11> */
[----:B0-----:R-:W-:Y:S01]  /*47f0*/  HADD2.F32 R184, -RZ, R188.H0_H0 ;  /* 0x200000bcffb87230 */ /* 0x001fe20000004100 */
[----:B------:R-:W-:Y:S05]  /*4800*/  @P1 BRA `(.L_x_39519) ;  /* 0x0000003000001947 */ /* 0x000fea0003800000 */
[----:B------:R-:W-:Y:S05]  /*4810*/  @!P2 BRA `(.L_x_39520) ;  /* 0x000000500000a947 */ /* 0x000fea0003800000 */
[----:B-----5:R-:W-:Y:S01]  /*4820*/  FADD.FTZ R184, R96, R184 ;  /* 0x000000b860b87221 */ /* 0x020fe20000010000 */
[----:B------:R-:W-:Y:S05]  /*4830*/  BRA `(.L_x_39520) ;  /* 0x0000003000007947 */ /* 0x000fea0003800000 */
.L_x_39519:
[----:B-----5:R-:W-:-:S05]  /*4840*/  HADD2.F32 R185, -RZ, R100.H0_H0 ;  /* 0x20000064ffb97230 */ /* 0x020fca0000004100 */
[----:B------:R-:W-:-:S04]  /*4850*/  FADD.FTZ R184, R185, R184 ;  /* 0x000000b8b9b87221 */ /* 0x000fc80000010000 */
[----:B------:R-:W-:Y:S02]  /*4860*/  @P2 FADD.FTZ R184, R96, R184 ;  /* 0x000000b860b82221 */ /* 0x000fe40000010000 */
.L_x_39520:
[----:B------:R-:W-:Y:S01]  /*4870*/  HADD2.F32 R185, -RZ, R188.H1_H1 ;  /* 0x300000bcffb97230 */ /* 0x000fe20000004100 */
[----:B------:R-:W-:Y:S05]  /*4880*/  @P1 BRA `(.L_x_39521) ;  /* 0x0000003000001947 */ /* 0x000fea0003800000 */
[----:B------:R-:W-:Y:S05]  /*4890*/  @!P2 BRA `(.L_x_39522) ;  /* 0x000000500000a947 */ /* 0x000fea0003800000 */
[----:B-----5:R-:W-:Y:S01]  /*48a0*/  FADD.FTZ R185, R97, R185 ;  /* 0x000000b961b97221 */ /* 0x020fe20000010000 */
[----:B------:R-:W-:Y:S05]  /*48b0*/  BRA `(.L_x_39522) ;  /* 0x0000003000007947 */ /* 0x000fea0003800000 */
.L_x_39521:
[----:B-----5:R-:W-:-:S05]  /*48c0*/  HADD2.F32 R186, -RZ, R100.H1_H1 ;  /* 0x30000064ffba7230 */ /* 0x020fca0000004100 */
[----:B------:R-:W-:-:S04]  /*48d0*/  FADD.FTZ R185, R186, R185 ;  /* 0x000000b9bab97221 */ /* 0x000fc80000010000 */
[----:B------:R-:W-:Y:S02]  /*48e0*/  @P2 FADD.FTZ R185, R97, R185 ;  /* 0x000000b961b92221 */ /* 0x000fe40000010000 */
.L_x_39522:
[----:B------:R-:W-:Y:S01]  /*48f0*/  HADD2.F32 R186, -RZ, R189.H0_H0 ;  /* 0x200000bdffba7230 */ /* 0x000fe20000004100 */
[----:B------:R-:W-:Y:S05]  /*4900*/  @P1 BRA `(.L_x_39523) ;  /* 0x0000003000001947 */ /* 0x000fea0003800000 */
[----:B------:R-:W-:Y:S05]  /*4910*/  @!P2 BRA `(.L_x_39524) ;  /* 0x000000500000a947 */ /* 0x000fea0003800000 */
[----:B-----5:R-:W-:Y:S01]  /*4920*/  FADD.FTZ R186, R98, R186 ;  /* 0x000000ba62ba7221 */ /* 0x020fe20000010000 */
[----:B------:R-:W-:Y:S05]  /*4930*/  BRA `(.L_x_39524) ;  /* 0x0000003000007947 */ /* 0x000fea0003800000 */
.L_x_39523:
[----:B-----5:R-:W-:-:S05]  /*4940*/  HADD2.F32 R187, -RZ, R101.H0_H0 ;  /* 0x20000065ffbb7230 */ /* 0x020fca0000004100 */
[----:B------:R-:W-:-:S04]  /*4950*/  FADD.FTZ R186, R187, R186 ;  /* 0x000000babbba7221 */ /* 0x000fc80000010000 */
[----:B------:R-:W-:Y:S02]  /*4960*/  @P2 FADD.FTZ R186, R98, R186 ;  /* 0x000000ba62ba2221 */ /* 0x000fe40000010000 */
.L_x_39524:
[----:B------:R-:W-:Y:S01]  /*4970*/  HADD2.F32 R187, -RZ, R189.H1_H1 ;  /* 0x300000bdffbb7230 */ /* 0x000fe20000004100 */
[----:B------:R-:W-:Y:S05]  /*4980*/  @P1 BRA `(.L_x_39525) ;  /* 0x0000003000001947 */ /* 0x000fea0003800000 */
[----:B------:R-:W-:Y:S05]  /*4990*/  @!P2 BRA `(.L_x_39526) ;  /* 0x000000500000a947 */ /* 0x000fea0003800000 */
[----:B-----5:R-:W-:Y:S01]  /*49a0*/  FADD.FTZ R187, R99, R187 ;  /* 0x000000bb63bb7221 */ /* 0x020fe20000010000 */
[----:B------:R-:W-:Y:S05]  /*49b0*/  BRA `(.L_x_39526) ;  /* 0x0000003000007947 */ /* 0x000fea0003800000 */
.L_x_39525:
[----:B-----5:R-:W-:-:S05]  /*49c0*/  HADD2.F32 R188, -RZ, R101.H1_H1 ;  /* 0x30000065ffbc7230 */ /* 0x020fca0000004100 */
[----:B------:R-:W-:-:S04]  /*49d0*/  FADD.FTZ R187, R188, R187 ;  /* 0x000000bbbcbb7221 */ /* 0x000fc80000010000 */
[----:B------:R-:W-:Y:S02]  /*49e0*/  @P2 FADD.FTZ R187, R99, R187 ;  /* 0x000000bb63bb2221 */ /* 0x000fe40000010000 */
.L_x_39526:
[----:B------:R-:W-:Y:S01]  /*49f0*/  HADD2.F32 R188, -RZ, R190.H0_H0 ;  /* 0x200000beffbc7230 */ /* 0x000fe20000004100 */
[----:B------:R-:W-:Y:S05]  /*4a00*/  @P1 BRA `(.L_x_39527) ;  /* 0x0000003000001947 */ /* 0x000fea0003800000 */
[----:B------:R-:W-:Y:S05]  /*4a10*/  @!P2 BRA `(.L_x_39528) ;  /* 0x000000500000a947 */ /* 0x000fea0003800000 */
[----:B-----5:R-:W-:Y:S01]  /*4a20*/  FADD.FTZ R188, R92, R188 ;  /* 0x000000bc5cbc7221 */ /* 0x020fe20000010000 */
[----:B------:R-:W-:Y:S05]  /*4a30*/  BRA `(.L_x_39528) ;  /* 0x0000003000007947 */ /* 0x000fea0003800000 */
.L_x_39527:
[----:B-----5:R-:W-:-:S05]  /*4a40*/  HADD2.F32 R189, -RZ, R102.H0_H0 ;  /* 0x20000066ffbd7230 */ /* 0x020fca0000004100 */
[----:B------:R-:W-:-:S04]  /*4a50*/  FADD.FTZ R188, R189, R188 ;  /* 0x000000bcbdbc7221 */ /* 0x000fc80000010000 */
[----:B------:R-:W-:Y:S02]  /*4a60*/  @P2 FADD.FTZ R188, R92, R188 ;  /* 0x000000bc5cbc2221 */ /* 0x000fe40000010000 */
.L_x_39528:
[----:B------:R-:W-:Y:S01]  /*4a70*/  HADD2.F32 R189, -RZ, R190.H1_H1 ;  /* 0x300000beffbd7230 */ /* 0x000fe20000004100 */
[----:B------:R-:W-:Y:S05]  /*4a80*/  @P1 BRA `(.L_x_39529) ;  /* 0x0000003000001947 */ /* 0x000fea0003800000 */
[----:B------:R-:W-:Y:S05]  /*4a90*/  @!P2 BRA `(.L_x_39530) ;  /* 0x000000500000a947 */ /* 0x000fea0003800000 */
[----:B-----5:R-:W-:Y:S01]  /*4aa0*/  FADD.FTZ R189, R93, R189 ;  /* 0x000000bd5dbd7221 */ /* 0x020fe20000010000 */
[----:B------:R-:W-:Y:S05]  /*4ab0*/  BRA `(.L_x_39530) ;  /* 0x0000003000007947 */ /* 0x000fea0003800000 */
.L_x_39529:
[----:B-----5:R-:W-:-:S05]  /*4ac0*/  HADD2.F32 R190, -RZ, R102.H1_H1 ;  /* 0x30000066ffbe7230 */ /* 0x020fca0000004100 */
[----:B------:R-:W-:-:S04]  /*4ad0*/  FADD.FTZ R189, R190, R189 ;  /* 0x000000bdbebd7221 */ /* 0x000fc80000010000 */
[----:B------:R-:W-:Y:S02]  /*4ae0*/  @P2 FADD.FTZ R189, R93, R189 ;  /* 0x000000bd5dbd2221 */ /* 0x000fe40000010000 */
.L_x_39530:
[----:B------:R-:W-:Y:S01]  /*4af0*/  HADD2.F32 R190, -RZ, R191.H0_H0 ;  /* 0x200000bfffbe7230 */ /* 0x000fe20000004100 */
[----:B------:R-:W-:Y:S05]  /*4b00*/  @P1 BRA `(.L_x_39531) ;  /* 0x0000003000001947 */ /* 0x000fea0003800000 */
[----:B------:R-:W-:Y:S05]  /*4b10*/  @!P2 BRA `(.L_x_39532) ;  /* 0x000000500000a947 */ /* 0x000fea0003800000 */
[----:B-----5:R-:W-:Y:S01]  /*4b20*/  FADD.FTZ R190, R94, R190 ;  /* 0x000000be5ebe7221 */ /* 0x020fe20000010000 */
[----:B------:R-:W-:Y:S05]  /*4b30*/  BRA `(.L_x_39532) ;  /* 0x0000003000007947 */ /* 0x000fea0003800000 */
.L_x_39531:
[----:B-----5:R-:W-:-:S05]  /*4b40*/  HADD2.F32 R213, -RZ, R103.H0_H0 ;  /* 0x20000067ffd57230 */ /* 0x020fca0000004100 */
[----:B------:R-:W-:-:S04]  /*4b50*/  FADD.FTZ R190, R213, R190 ;  /* 0x000000bed5be7221 */ /* 0x000fc80000010000 */
[----:B------:R-:W-:Y:S02]  /*4b60*/  @P2 FADD.FTZ R190, R94, R190 ;  /* 0x000000be5ebe2221 */ /* 0x000fe40000010000 */
.L_x_39532:
[----:B------:R-:W-:Y:S01]  /*4b70*/  HADD2.F32 R191, -RZ, R191.H1_H1 ;  /* 0x300000bfffbf7230 */ /* 0x000fe20000004100 */
[----:B------:R-:W-:Y:S05]  /*4b80*/  @P1 BRA `(.L_x_39533) ;  /* 0x0000003000001947 */ /* 0x000fea0003800000 */
[----:B------:R-:W-:Y:S05]  /*4b90*/  @!P2 BRA `(.L_x_39534) ;  /* 0x000000500000a947 */ /* 0x000fea0003800000 */
[----:B-----5:R-:W-:Y:S01]  /*4ba0*/  FADD.FTZ R191, R95, R191 ;  /* 0x000000bf5fbf7221 */ /* 0x020fe20000010000 */
[----:B------:R-:W-:Y:S05]  /*4bb0*/  BRA `(.L_x_39534) ;  /* 0x0000003000007947 */ /* 0x000fea0003800000 */
.L_x_39533:
[----:B-----5:R-:W-:-:S05]  /*4bc0*/  HADD2.F32 R213, -RZ, R103.H1_H1 ;  /* 0x30000067ffd57230 */ /* 0x020fca0000004100 */
[----:B------:R-:W-:-:S04]  /*4bd0*/  FADD.FTZ R191, R213, R191 ;  /* 0x000000bfd5bf7221 */ /* 0x000fc80000010000 */
[----:B------:R-:W-:Y:S02]  /*4be0*/  @P2 FADD.FTZ R191, R95, R191 ;  /* 0x000000bf5fbf2221 */ /* 0x000fe40000010000 */
.L_x_39534:
        /* <DEDUP_REMOVED lines=86> */
.L_x_39539:
        /* <DEDUP_REMOVED lines=180> */
.L_x_39540:
        /* <DEDUP_REMOVED lines=9> */
[----:B------:R4:W-:Y:S01]  /*5d20*/  STL [R1+0x198], R94 ;  /* 0x0001985e01007387 */ /* 0x0009e20000100800 */
[----:B------:R-:W-:Y:S01]  /*5d30*/  HADD2.F32 R248, -RZ, R180.H1_H1 ;  /* 0x300000b4fff87230 */ /* 0x000fe20000004100 */
[----:B------:R-:W-:Y:S01]  /*5d40*/  FSEL R212, R212, RZ, P0 ;  /* 0x000000ffd4d47208 */ /* 0x000fe20000000000 */
[----:B------:R-:W-:Y:S01]  /*5d50*/  FFMA.FTZ R213, R213, R222, c[0x0][0x228] ;  /* 0x00008a00d5d57623 */ /* 0x000fe200000100de */
[----:B------:R0:W-:Y:S03]  /*5d60*/  STL [R1+0x194], R93 ;  /* 0x0001945d01007387 */ /* 0x0001e60000100800 */
[----:B------:R-:W-:Y:S01]  /*5d70*/  FADD.FTZ R212, R213, R212 ;  /* 0x000000d4d5d47221 */ /* 0x000fe20000010000 */
[----:B------:R0:W-:Y:S03]  /*5d80*/  STL [R1+0x190], R92 ;  /* 0x0001905c01007387 */ /* 0x0001e60000100800 */
[----:B------:R0:W0:Y:S01]  /*5d90*/  MUFU.RSQ R222, R212 ;  /* 0x000000d400de7308 */ /* 0x0000220000001400 */
[----:B-1----:R-:W3:Y:S04]  /*5da0*/  LDL R95, [R1+0x180] ;  /* 0x00018000015f7983 */ /* 0x002ee80000100800 */
[----:B----4-:R-:W4:Y:S04]  /*5db0*/  LDL R94, [R1+0x17c] ;  /* 0x00017c00015e7983 */ /* 0x010f280000100800 */
[----:B0-----:R-:W4:Y:S01]  /*5dc0*/  LDL R93, [R1+0x164] ;  /* 0x00016400015d7983 */ /* 0x001f220000100800 */
[----:B------:R-:W-:-:S03]  /*5dd0*/  @!P1 IMAD.WIDE R212, R3, R249, c[0x0][0x1a0] ;  /* 0x0000680003d49625 */ /* 0x000fc600078e02f9 */
[----:B------:R-:W4:Y:S04]  /*5de0*/  LDL R92, [R1+0x154] ;  /* 0x00015400015c7983 */ /* 0x000f280000100800 */
[----:B------:R0:W-:Y:S02]  /*5df0*/  @!P1 STG.E [R212.64], R247 ;  /* 0x000000f7d4009986 */ /* 0x0001e4000c101904 */
[----:B0-----:R-:W-:Y:S01]  /*5e00*/  FSEL R212, R247, RZ, !P0 ;  /* 0x000000fff7d47208 */ /* 0x001fe20004000000 */
[----:B------:R-:W-:-:S04]  /*5e10*/  HADD2.F32 R247, -RZ, R180.H0_H0 ;  /* 0x200000b4fff77230 */ /* 0x000fc80000004100 */
[C---:B------:R-:W-:Y:S02]  /*5e20*/  FADD.FTZ R213, -R212.reuse, R88 ;  /* 0x00000058d4d57221 */ /* 0x040fe40000010100 */
[----:B------:R-:W-:Y:S02]  /*5e30*/  FADD.FTZ R244, -R212, R89 ;  /* 0x00000059d4f47221 */ /* 0x000fe40000010100 */
[C---:B------:R-:W-:Y:S02]  /*5e40*/  FMUL.FTZ R213, R222.reuse, R213 ;  /* 0x000000d5ded57220 */ /* 0x040fe40000410000 */
[----:B------:R-:W-:Y:S02]  /*5e50*/  FMUL.FTZ R244, R222, R244 ;  /* 0x000000f4def47220 */ /* 0x000fe40000410000 */
[----:B------:R-:W-:Y:S02]  /*5e60*/  @!P1 IMAD.WIDE R88, R3, R249, c[0x0][0x1a8] ;  /* 0x00006a0003589625 */ /* 0x000fe400078e02f9 */
[----:B------:R-:W4:Y:S04]  /*5e70*/  LDL R249, [R1+0x15c] ;  /* 0x00015c0001f97983 */ /* 0x000f280000100800 */
[----:B------:R0:W-:Y:S02]  /*5e80*/  @!P1 STG.E [R88.64], R222 ;  /* 0x000000de58009986 */ /* 0x0001e4000c101904 */
[----:B0-----:R-:W-:Y:S01]  /*5e90*/  HADD2.F32 R89, -RZ, R181.H0_H0 ;  /* 0x200000b5ff597230 */ /* 0x001fe20000004100 */
[----:B--2---:R-:W-:-:S02]  /*5ea0*/  FFMA.FTZ R247, R213, R247, R251 ;  /* 0x000000f7d5f77223 */ /* 0x004fc400000100fb */
[----:B---3--:R-:W-:-:S05]  /*5eb0*/  FFMA.FTZ R248, R244, R248, R250 ;  /* 0x000000f8f4f87223 */ /* 0x008fca00000100fa */
[----:B------:R-:W-:Y:S01]  /*5ec0*/  F2FP.PACK_AB R88, R248, R247 ;  /* 0x000000f7f858723e */ /* 0x000fe200000000ff */
[C---:B------:R-:W-:Y:S02]  /*5ed0*/  FADD.FTZ R247, -R212.reuse, R91 ;  /* 0x0000005bd4f77221 */ /* 0x040fe40000010100 */
[----:B------:R-:W2:Y:S01]  /*5ee0*/  LDL R91, [R1+0x178] ;  /* 0x00017800015b7983 */ /* 0x000ea20000100800 */
[C---:B------:R-:W-:Y:S02]  /*5ef0*/  FADD.FTZ R248, -R212.reuse, R90 ;  /* 0x0000005ad4f87221 */ /* 0x040fe40000010100 */
[C---:B------:R-:W-:Y:S01]  /*5f00*/  FADD.FTZ R250, -R212.reuse, R85 ;  /* 0x00000055d4fa7221 */ /* 0x040fe20000010100 */
[----:B------:R-:W-:Y:S01]  /*5f10*/  HADD2.F32 R85, -RZ, R181.H1_H1 ;  /* 0x300000b5ff557230 */ /* 0x000fe20000004100 */
[----:B------:R-:W-:Y:S01]  /*5f20*/  FADD.FTZ R251, -R212, R84 ;  /* 0x00000054d4fb7221 */ /* 0x000fe20000010100 */
[----:B------:R-:W-:Y:S01]  /*5f30*/  HADD2.F32 R84, -RZ, R182.H1_H1 ;  /* 0x300000b6ff547230 */ /* 0x000fe20000004100 */
[----:B------:R-:W-:-:S02]  /*5f40*/  FMUL.FTZ R248, R222, R248 ;  /* 0x000000f8def87220 */ /* 0x000fc40000410000 */
[C---:B------:R-:W-:Y:S02]  /*5f50*/  FMUL.FTZ R247, R222.reuse, R247 ;  /* 0x000000f7def77220 */ /* 0x040fe40000410000 */
[----:B------:R-:W-:Y:S02]  /*5f60*/  FMUL.FTZ R250, R222, R250 ;  /* 0x000000fadefa7220 */ /* 0x000fe40000410000 */
[----:B------:R-:W-:Y:S02]  /*5f70*/  FFMA.FTZ R89, R248, R89, R95 ;  /* 0x00000059f8597223 */ /* 0x000fe4000001005f */
[----:B------:R0:W5:Y:S01]  /*5f80*/  LDL.LU R95, [R1+0x19c] ;  /* 0x00019c00015f7983 */ /* 0x0001620000300800 */
[----:B----4-:R-:W-:-:S03]  /*5f90*/  FFMA.FTZ R85, R247, R85, R94 ;  /* 0x00000055f7557223 */ /* 0x010fc6000001005e */
[----:B------:R0:W5:Y:S01]  /*5fa0*/  LDL.LU R94, [R1+0x198] ;  /* 0x00019800015e7983 */ /* 0x0001620000300800 */
[----:B------:R-:W-:-:S03]  /*5fb0*/  FFMA.FTZ R84, R250, R84, R93 ;  /* 0x00000054fa547223 */ /* 0x000fc6000001005d */
[----:B------:R-:W3:Y:S01]  /*5fc0*/  LDL R93, [R1+0x158] ;  /* 0x00015800015d7983 */ /* 0x000ee20000100800 */
[----:B------:R-:W-:Y:S01]  /*5fd0*/  HADD2.F32 R90, -RZ, R182.H0_H0 ;  /* 0x200000b6ff5a7230 */ /* 0x000fe20000004100 */
[----:B------:R-:W-:Y:S02]  /*5fe0*/  FMUL.FTZ R251, R222, R251 ;  /* 0x000000fbdefb7220 */ /* 0x000fe40000410000 */
[C---:B------:R-:W-:Y:S02]  /*5ff0*/  FADD.FTZ R86, -R212.reuse, R86 ;  /* 0x00000056d4567221 */ /* 0x040fe40000010100 */
[----:B------:R-:W-:Y:S02]  /*6000*/  FADD.FTZ R87, -R212, R87 ;  /* 0x00000057d4577221 */ /* 0x000fe40000010100 */
[C---:B------:R-:W-:Y:S02]  /*6010*/  FMUL.FTZ R86, R222.reuse, R86 ;  /* 0x00000056de567220 */ /* 0x040fe40000410000 */
[----:B------:R-:W-:Y:S01]  /*6020*/  FMUL.FTZ R87, R222, R87 ;  /* 0x00000057de577220 */ /* 0x000fe20000410000 */
[----:B------:R-:W-:Y:S01]  /*6030*/  F2FP.PACK_AB R89, R85, R89 ;  /* 0x000000595559723e */ /* 0x000fe200000000ff */
[----:B--2---:R-:W-:Y:S01]  /*6040*/  FFMA.FTZ R90, R251, R90, R91 ;  /* 0x0000005afb5a7223 */ /* 0x004fe2000001005b */
[----:B------:R-:W-:-:S04]  /*6050*/  HADD2.F32 R91, -RZ, R183.H0_H0 ;  /* 0x200000b7ff5b7230 */ /* 0x000fc80000004100 */
[----:B------:R-:W-:Y:S01]  /*6060*/  F2FP.PACK_AB R90, R84, R90 ;  /* 0x0000005a545a723e */ /* 0x000fe200000000ff */
[----:B------:R-:W-:Y:S01]  /*6070*/  HADD2.F32 R84, -RZ, R183.H1_H1 ;  /* 0x300000b7ff547230 */ /* 0x000fe20000004100 */
[----:B------:R-:W-:Y:S01]  /*6080*/  FFMA.FTZ R91, R86, R91, R249 ;  /* 0x0000005b565b7223 */ /* 0x000fe200000100f9 */
[----:B------:R-:W-:-:S03]  /*6090*/  SHF.L.U32 R249, R209, 0x4, RZ ;  /* 0x00000004d1f97819 */ /* 0x000fc600000006ff */
[----:B------:R-:W-:Y:S01]  /*60a0*/  FFMA.FTZ R84, R87, R84, R92 ;  /* 0x0000005457547223 */ /* 0x000fe2000001005c */
[----:B------:R-:W-:Y:S01]  /*60b0*/  SHF.R.U32.HI R209, RZ, 0x1c, R209 ;  /* 0x0000001cffd17819 */ /* 0x000fe200000116d1 */
[----:B------:R-:W2:Y:S03]  /*60c0*/  LDL R92, [R1+0x168] ;  /* 0x00016800015c7983 */ /* 0x000ea60000100800 */
[----:B------:R-:W-:Y:S02]  /*60d0*/  F2FP.PACK_AB R91, R84, R91 ;  /* 0x0000005b545b723e */ /* 0x000fe400000000ff */
[----:B------:R-:W-:-:S04]  /*60e0*/  IADD3 R84, P0, R249, c[0x0][0x208], RZ ;  /* 0x00008200f9547a10 */ /* 0x000fc80007f1e0ff */
[----:B------:R-:W-:-:S05]  /*60f0*/  IADD3.X R85, R209, c[0x0][0x20c], RZ, P0, !PT ;  /* 0x00008300d1557a10 */ /* 0x000fca00007fe4ff */
[----:B------:R1:W-:Y:S02]  /*6100*/  STG.E.128 [R84.64], R88 ;  /* 0x0000005854007986 */ /* 0x0003e4000c101d04 */
[----:B-1----:R-:W-:Y:S02]  /*6110*/  HADD2.F32 R85, -RZ, R179.H0_H0 ;  /* 0x200000b3ff557230 */ /* 0x002fe40000004100 */
[----:B------:R-:W4:Y:S04]  /*6120*/  LDL R88, [R1+0x170] ;  /* 0x0001700001587983 */ /* 0x000f280000100800 */
[----:B------:R-:W2:Y:S01]  /*6130*/  LDL R89, [R1+0x16c] ;  /* 0x00016c0001597983 */ /* 0x000ea20000100800 */
[----:B---3--:R-:W-:-:S03]  /*6140*/  FFMA.FTZ R85, R86, R85, R93 ;  /* 0x0000005556557223 */ /* 0x008fc6000001005d */
[----:B------:R-:W3:Y:S04]  /*6150*/  LDL R90, [R1+0x188] ;  /* 0x00018800015a7983 */ /* 0x000ee80000100800 */
[----:B------:R-:W2:Y:S04]  /*6160*/  LDL R91, [R1+0x174] ;  /* 0x00017400015b7983 */ /* 0x000ea80000100800 */
[----:B------:R0:W5:Y:S04]  /*6170*/  LDL.LU R93, [R1+0x194] ;  /* 0x00019400015d7983 */ /* 0x0001680000300800 */
[----:B------:R-:W2:Y:S01]  /*6180*/  LDL R86, [R1+0x150] ;  /* 0x0001500001567983 */ /* 0x000ea20000100800 */
[----:B------:R-:W-:-:S05]  /*6190*/  HADD2.F32 R84, -RZ, R179.H1_H1 ;  /* 0x300000b3ff547230 */ /* 0x000fca0000004100 */
[----:B--2---:R-:W-:Y:S01]  /*61a0*/  FFMA.FTZ R87, R87, R84, R86 ;  /* 0x0000005457577223 */ /* 0x004fe20000010056 */
[----:B------:R-:W-:-:S05]  /*61b0*/  HADD2.F32 R86, -RZ, R178.H0_H0 ;  /* 0x200000b2ff567230 */ /* 0x000fca0000004100 */
[----:B------:R-:W-:Y:S02]  /*61c0*/  FFMA.FTZ R86, R251, R86, R92 ;  /* 0x00000056fb567223 */ /* 0x000fe4000001005c */
[----:B------:R0:W5:Y:S04]  /*61d0*/  LDL.LU R92, [R1+0x190] ;  /* 0x00019000015c7983 */ /* 0x0001680000300800 */
[----:B------:R-:W2:Y:S01]  /*61e0*/  LDL R251, [R1+0x160] ;  /* 0x0001600001fb7983 */ /* 0x000ea20000100800 */
[----:B------:R-:W-:Y:S01]  /*61f0*/  HADD2.F32 R84, -RZ, R178.H1_H1 ;  /* 0x300000b2ff547230 */ /* 0x000fe20000004100 */
[----:B------:R-:W-:Y:S01]  /*6200*/  F2FP.PACK_AB R87, R87, R85 ;  /* 0x000000555757723e */ /* 0x000fe200000000ff */
[----:B------:R-:W-:-:S05]  /*6210*/  HADD2.F32 R85, -RZ, R177.H0_H0 ;  /* 0x200000b1ff557230 */ /* 0x000fca0000004100 */
[----:B----4-:R-:W-:Y:S01]  /*6220*/  FFMA.FTZ R85, R248, R85, R88 ;  /* 0x00000055f8557223 */ /* 0x010fe20000010058 */
[----:B------:R-:W-:Y:S01]  /*6230*/  HADD2.F32 R88, -RZ, R176.H1_H1 ;  /* 0x300000b0ff587230 */ /* 0x000fe20000004100 */
[----:B------:R-:W4:Y:S04]  /*6240*/  LDL R248, [R1+0x124] ;  /* 0x0001240001f87983 */ /* 0x000f280000100800 */
[----:B------:R-:W-:Y:S02]  /*6250*/  FFMA.FTZ R244, R244, R88, R91 ;  /* 0x00000058f4f47223 */ /* 0x000fe4000001005b */
[----:B------:R-:W3:Y:S01]  /*6260*/  LDL R91, [R1+0x14c] ;  /* 0x00014c00015b7983 */ /* 0x000ee20000100800 */
[----:B--2---:R-:W-:-:S03]  /*6270*/  FFMA.FTZ R84, R250, R84, R251 ;  /* 0x00000054fa547223 */ /* 0x004fc600000100fb */
[----:B------:R-:W2:Y:S02]  /*6280*/  LDL R251, [R1+0x134] ;  /* 0x0001340001fb7983 */ /* 0x000ea40000100800 */
[----:B------:R-:W-:Y:S01]  /*6290*/  F2FP.PACK_AB R86, R84, R86 ;  /* 0x000000565456723e */ /* 0x000fe200000000ff */
[----:B------:R-:W-:Y:S01]  /*62a0*/  HADD2.F32 R84, -RZ, R177.H1_H1 ;  /* 0x300000b1ff547230 */ /* 0x000fe20000004100 */
[----:B------:R-:W-:Y:S01]  /*62b0*/  IADD3 R88, P0, R249, c[0x0][0x210], RZ ;  /* 0x00008400f9587a10 */ /* 0x000fe20007f1e0ff */
[----:B------:R-:W2:Y:S03]  /*62c0*/  LDL R250, [R1+0x12c] ;  /* 0x00012c0001fa7983 */ /* 0x000ea60000100800 */
[----:B------:R-:W-:Y:S01]  /*62d0*/  FFMA.FTZ R247, R247, R84, R89 ;  /* 0x00000054f7f77223 */ /* 0x000fe20000010059 */
[----:B------:R-:W-:Y:S01]  /*62e0*/  HADD2.F32 R84, -RZ, R176.H0_H0 ;  /* 0x200000b0ff547230 */ /* 0x000fe20000004100 */
[----:B------:R-:W-:Y:S01]  /*62f0*/  FADD.FTZ R83, -R212, R83 ;  /* 0x00000053d4537221 */ /* 0x000fe20000010100 */
[----:B------:R-:W2:Y:S03]  /*6300*/  LDL R249, [R1+0x128] ;  /* 0x0001280001f97983 */ /* 0x000ea60000100800 */
[----:B---3--:R-:W-:-:S02]  /*6310*/  FFMA.FTZ R84, R213, R84, R90 ;  /* 0x00000054d5547223 */ /* 0x008fc4000001005a */
[----:B------:R-:W3:Y:S01]  /*6320*/  LDL R90, [R1+0x144] ;  /* 0x00014400015a7983 */ /* 0x000ee20000100800 */
[----:B------:R-:W-:Y:S02]  /*6330*/  F2FP.PACK_AB R85, R247, R85 ;  /* 0x00000055f755723e */ /* 0x000fe400000000ff */
[----:B------:R-:W-:Y:S01]  /*6340*/  F2FP.PACK_AB R84, R244, R84 ;  /* 0x00000054f454723e */ /* 0x000fe200000000ff */
[----:B------:R-:W2:Y:S01]  /*6350*/  LDL R247, [R1+0x140] ;  /* 0x0001400001f77983 */ /* 0x000ea20000100800 */
[----:B------:R-:W-:-:S03]  /*6360*/  IADD3.X R89, R209, c[0x0][0x214], RZ, P0, !PT ;  /* 0x00008500d1597a10 */ /* 0x000fc600007fe4ff */
[----:B------:R-:W2:Y:S04]  /*6370*/  LDL R213, [R1+0x11c] ;  /* 0x00011c0001d57983 */ /* 0x000ea80000100800 */
[----:B------:R1:W-:Y:S01]  /*6380*/  STG.E.128 [R88.64], R84 ;  /* 0x0000005458007986 */ /* 0x0003e2000c101d04 */
[----:B------:R-:W-:-:S03]  /*6390*/  FADD.FTZ R77, -R212, R77 ;  /* 0x0000004dd44d7221 */ /* 0x000fc60000010100 */
[----:B------:R-:W2:Y:S04]  /*63a0*/  LDL R244, [R1+0x130] ;  /* 0x0001300001f47983 */ /* 0x000ea80000100800 */
[----:B------:R-:W2:Y:S01]  /*63b0*/  LDL R209, [R1+0x148] ;  /* 0x0001480001d17983 */ /* 0x000ea20000100800 */
[C---:B-1----:R-:W-:Y:S02]  /*63c0*/  FADD.FTZ R85, -R212.reuse, R80 ;  /* 0x00000050d4557221 */ /* 0x042fe40000010100 */
[----:B------:R-:W-:Y:S01]  /*63d0*/  FADD.FTZ R84, -R212, R81 ;  /* 0x00000051d4547221 */ /* 0x000fe20000010100 */
[--C-:B------:R-:W-:Y:S01]  /*63e0*/  HADD2.F32 R81, -RZ, R172.reuse.H0_H0 ;  /* 0x200000acff517230 */ /* 0x100fe20000004100 */
[----:B------:R-:W-:Y:S01]  /*63f0*/  FMUL.FTZ R85, R222, R85 ;  /* 0x00000055de557220 */ /* 0x000fe20000410000 */
[----:B------:R-:W-:-:S03]  /*6400*/  HADD2.F32 R80, -RZ, R172.H1_H1 ;  /* 0x300000acff507230 */ /* 0x000fc60000004100 */
[----:B------:R-:W-:Y:S02]  /*6410*/  FFMA.FTZ R81, R85, R81, R91 ;  /* 0x0000005155517223 */ /* 0x000fe4000001005b */
[----:B------:R-:W2:Y:S01]  /*6420*/  LDL R91, [R1+0x114] ;  /* 0x00011400015b7983 */ /* 0x000ea20000100800 */
[----:B------:R-:W-:Y:S02]  /*6430*/  FMUL.FTZ R84, R222, R84 ;  /* 0x00000054de547220 */ /* 0x000fe40000410000 */
[----:B------:R-:W-:Y:S02]  /*6440*/  FADD.FTZ R89, -R212, R79 ;  /* 0x0000004fd4597221 */ /* 0x000fe40000010100 */
[----:B------:R-:W-:Y:S02]  /*6450*/  FMUL.FTZ R79, R222, R83 ;  /* 0x00000053de4f7220 */ /* 0x000fe40000410000 */
[----:B------:R-:W-:Y:S02]  /*6460*/  FADD.FTZ R88, -R212, R78 ;  /* 0x0000004ed4587221 */ /* 0x000fe40000010100 */
[----:B------:R-:W-:Y:S01]  /*6470*/  FMUL.FTZ R78, R222, R77 ;  /* 0x0000004dde4e7220 */ /* 0x000fe20000410000 */
[----:B------:R-:W-:-:S05]  /*6480*/  HADD2.F32 R77, -RZ, R174.H1_H1 ;  /* 0x300000aeff4d7230 */ /* 0x000fca0000004100 */
[----:B----4-:R-:W-:Y:S02]  /*6490*/  FFMA.FTZ R77, R78, R77, R248 ;  /* 0x0000004d4e4d7223 */ /* 0x010fe400000100f8 */
[----:B------:R-:W4:Y:S01]  /*64a0*/  LDL R248, [R1+0x138] ;  /* 0x0001380001f87983 */ /* 0x000f220000100800 */
[----:B---3--:R-:W-:-:S05]  /*64b0*/  FFMA.FTZ R80, R84, R80, R90 ;  /* 0x0000005054507223 */ /* 0x008fca000001005a */
[----:B------:R-:W-:Y:S01]  /*64c0*/  F2FP.PACK_AB R80, R80, R81 ;  /* 0x000000515050723e */ /* 0x000fe200000000ff */
[----:B------:R-:W-:-:S05]  /*64d0*/  HADD2.F32 R81, -RZ, R173.H1_H1 ;  /* 0x300000adff517230 */ /* 0x000fca0000004100 */
[----:B--2---:R-:W-:Y:S02]  /*64e0*/  FFMA.FTZ R81, R79, R81, R251 ;  /* 0x000000514f517223 */ /* 0x004fe400000100fb */
[----:B------:R-:W2:Y:S01]  /*64f0*/  LDL R251, [R1+0x118] ;  /* 0x0001180001fb7983 */ /* 0x000ea20000100800 */
[C---:B------:R-:W-:Y:S02]  /*6500*/  FADD.FTZ R87, -R212.reuse, R76 ;  /* 0x0000004cd4577221 */ /* 0x040fe40000010100 */
[----:B------:R-:W-:Y:S01]  /*6510*/  FADD.FTZ R86, -R212, R82 ;  /* 0x00000052d4567221 */ /* 0x000fe20000010100 */
[----:B------:R-:W-:Y:S01]  /*6520*/  HADD2.F32 R82, -RZ, R174.H0_H0 ;  /* 0x200000aeff527230 */ /* 0x000fe20000004100 */
[C---:B------:R-:W-:Y:S01]  /*6530*/  FMUL.FTZ R87, R222.reuse, R87 ;  /* 0x00000057de577220 */ /* 0x040fe20000410000 */
[----:B------:R-:W-:Y:S01]  /*6540*/  HADD2.F32 R90, -RZ, R173.H0_H0 ;  /* 0x200000adff5a7230 */ /* 0x000fe20000004100 */
[----:B------:R-:W-:Y:S02]  /*6550*/  FMUL.FTZ R86, R222, R86 ;  /* 0x00000056de567220 */ /* 0x000fe40000410000 */
[----:B------:R-:W-:-:S02]  /*6560*/  FFMA.FTZ R82, R87, R82, R250 ;  /* 0x0000005257527223 */ /* 0x000fc400000100fa */
[----:B------:R-:W3:Y:S01]  /*6570*/  LDL R250, [R1+0x110] ;  /* 0x0001100001fa7983 */ /* 0x000ee20000100800 */
[----:B------:R-:W-:-:S03]  /*6580*/  FFMA.FTZ R90, R86, R90, R247 ;  /* 0x0000005a565a7223 */ /* 0x000fc600000100f7 */
[----:B------:R-:W3:Y:S01]  /*6590*/  LDL R247, [R1+0x120] ;  /* 0x0001200001f77983 */ /* 0x000ee20000100800 */
[--C-:B------:R-:W-:Y:S01]  /*65a0*/  HADD2.F32 R76, -RZ, R175.reuse.H1_H1 ;  /* 0x300000afff4c7230 */ /* 0x100fe20000004100 */
[C---:B------:R-:W-:Y:S01]  /*65b0*/  FMUL.FTZ R89, R222.reuse, R89 ;  /* 0x00000059de597220 */ /* 0x040fe20000410000 */
[----:B------:R-:W-:Y:S01]  /*65c0*/  HADD2.F32 R83, -RZ, R175.H0_H0 ;  /* 0x200000afff537230 */ /* 0x000fe20000004100 */
[----:B------:R-:W-:-:S04]  /*65d0*/  FMUL.FTZ R88, R222, R88 ;  /* 0x00000058de587220 */ /* 0x000fc80000410000 */
[----:B------:R-:W-:Y:S01]  /*65e0*/  FFMA.FTZ R83, R88, R83, R213 ;  /* 0x0000005358537223 */ /* 0x000fe200000100d5 */
[----:B------:R-:W-:Y:S01]  /*65f0*/  MOV R213, 0x10 ;  /* 0x0000001000d57802 */ /* 0x000fe20000000f00 */
[----:B------:R-:W-:Y:S02]  /*6600*/  FFMA.FTZ R76, R89, R76, R91 ;  /* 0x0000004c594c7223 */ /* 0x000fe4000001005b */
[----:B------:R-:W3:Y:S01]  /*6610*/  LDL R91, [R1+0x13c] ;  /* 0x00013c00015b7983 */ /* 0x000ee20000100800 */
[----:B------:R-:W-:Y:S02]  /*6620*/  F2FP.PACK_AB R82, R77, R82 ;  /* 0x000000524d52723e */ /* 0x000fe400000000ff */
[----:B------:R-:W-:Y:S01]  /*6630*/  F2FP.PACK_AB R83, R76, R83 ;  /* 0x000000534c53723e */ /* 0x000fe200000000ff */
[----:B------:R-:W-:Y:S01]  /*6640*/  IMAD.WIDE.U32 R76, R204, R213, c[0x0][0x208] ;  /* 0x00008200cc4c7625 */ /* 0x000fe200078e00d5 */
[----:B------:R-:W-:Y:S02]  /*6650*/  F2FP.PACK_AB R81, R81, R90 ;  /* 0x0000005a5151723e */ /* 0x000fe400000000ff */
[----:B------:R-:W3:Y:S04]  /*6660*/  LDL R90, [R1+0xe4] ;  /* 0x0000e400015a7983 */ /* 0x000ee80000100800 */
[----:B------:R1:W-:Y:S02]  /*6670*/  STG.E.128 [R76.64], R80 ;  /* 0x000000504c007986 */ /* 0x0003e4000c101d04 */
[----:B-1----:R-:W-:-:S02]  /*6680*/  HADD2.F32 R77, -RZ, R171.H0_H0 ;  /* 0x200000abff4d7230 */ /* 0x002fc40000004100 */
[----:B------:R-:W3:Y:S01]  /*6690*/  LDL R83, [R1+0xd4] ;  /* 0x0000d40001537983 */ /* 0x000ee20000100800 */
[----:B------:R-:W-:-:S03]  /*66a0*/  HADD2.F32 R80, -RZ, R168.H0_H0 ;  /* 0x200000a8ff507230 */ /* 0x000fc60000004100 */
[----:B------:R-:W3:Y:S01]  /*66b0*/  LDL R82, [R1+0x104] ;  /* 0x0001040001527983 */ /* 0x000ee20000100800 */
[----:B--2---:R-:W-:Y:S01]  /*66c0*/  FFMA.FTZ R88, R88, R77, R251 ;  /* 0x0000004d58587223 */ /* 0x004fe200000100fb */
[----:B------:R-:W-:-:S05]  /*66d0*/  HADD2.F32 R77, -RZ, R170.H0_H0 ;  /* 0x200000aaff4d7230 */ /* 0x000fca0000004100 */
[----:B------:R-:W-:Y:S01]  /*66e0*/  FFMA.FTZ R87, R87, R77, R249 ;  /* 0x0000004d57577223 */ /* 0x000fe200000100f9 */
[----:B------:R-:W-:-:S05]  /*66f0*/  HADD2.F32 R77, -RZ, R169.H0_H0 ;  /* 0x200000a9ff4d7230 */ /* 0x000fca0000004100 */
[----:B----4-:R-:W-:Y:S02]  /*6700*/  FFMA.FTZ R77, R86, R77, R248 ;  /* 0x0000004d564d7223 */ /* 0x010fe400000100f8 */
[----:B------:R-:W2:Y:S01]  /*6710*/  LDL R86, [R1+0xdc] ;  /* 0x0000dc0001567983 */ /* 0x000ea20000100800 */
[----:B------:R-:W-:-:S05]  /*6720*/  HADD2.F32 R76, -RZ, R171.H1_H1 ;  /* 0x300000abff4c7230 */ /* 0x000fca0000004100 */
[----:B---3--:R-:W-:Y:S01]  /*6730*/  FFMA.FTZ R89, R89, R76, R250 ;  /* 0x0000004c59597223 */ /* 0x008fe200000100fa */
[----:B------:R-:W-:-:S05]  /*6740*/  HADD2.F32 R76, -RZ, R170.H1_H1 ;  /* 0x300000aaff4c7230 */ /* 0x000fca0000004100 */
[----:B------:R-:W-:Y:S01]  /*6750*/  FFMA.FTZ R78, R78, R76, R247 ;  /* 0x0000004c4e4e7223 */ /* 0x000fe200000100f7 */
[----:B------:R-:W-:Y:S01]  /*6760*/  HADD2.F32 R76, -RZ, R169.H1_H1 ;  /* 0x300000a9ff4c7230 */ /* 0x000fe20000004100 */
[----:B------:R-:W3:Y:S04]  /*6770*/  LDL R247, [R1+0x10c] ;  /* 0x00010c0001f77983 */ /* 0x000ee80000100800 */
[----:B------:R-:W-:Y:S01]  /*6780*/  FFMA.FTZ R76, R79, R76, R244 ;  /* 0x0000004c4f4c7223 */ /* 0x000fe200000100f4 */
[----:B------:R-:W-:Y:S01]  /*6790*/  HADD2.F32 R79, -RZ, R168.H1_H1 ;  /* 0x300000a8ff4f7230 */ /* 0x000fe20000004100 */
[----:B------:R-:W-:Y:S01]  /*67a0*/  FFMA.FTZ R85, R85, R80, R209 ;  /* 0x0000005055557223 */ /* 0x000fe200000100d1 */
[----:B------:R-:W4:Y:S03]  /*67b0*/  LDL R244, [R1+0xfc] ;  /* 0x0000fc0001f47983 */ /* 0x000f260000100800 */
[----:B------:R-:W-:Y:S01]  /*67c0*/  FFMA.FTZ R84, R84, R79, R91 ;  /* 0x0000004f54547223 */ /* 0x000fe2000001005b */
[----:B------:R-:W4:Y:S01]  /*67d0*/  LDL R209, [R1+0xf4] ;  /* 0x0000f40001d17983 */ /* 0x000f220000100800 */
[----:B------:R-:W-:Y:S01]  /*67e0*/  F2FP.PACK_AB R77, R76, R77 ;  /* 0x0000004d4c4d723e */ /* 0x000fe200000000ff */
[----:B------:R-:W-:-:S02]  /*67f0*/  IMAD.WIDE.U32 R80, R204, R213, c[0x0][0x210] ;  /* 0x00008400cc507625 */ /* 0x000fc400078e00d5 */
[----:B------:R-:W4:Y:S01]  /*6800*/  LDL R91, [R1+0xec] ;  /* 0x0000ec00015b7983 */ /* 0x000f220000100800 */
[----:B------:R-:W-:Y:S02]  /*6810*/  F2FP.PACK_AB R79, R89, R88 ;  /* 0x00000058594f723e */ /* 0x000fe400000000ff */
[----:B------:R-:W-:Y:S01]  /*6820*/  F2FP.PACK_AB R78, R78, R87 ;  /* 0x000000574e4e723e */ /* 0x000fe200000000ff */
[----:B------:R-:W4:Y:S01]  /*6830*/  LDL R89, [R1+0xd0] ;  /* 0x0000d00001597983 */ /* 0x000f220000100800 */
[----:B------:R-:W-:Y:S01]  /*6840*/  F2FP.PACK_AB R76, R84, R85 ;  /* 0x00000055544c723e */ /* 0x000fe200000000ff */
[C---:B------:R-:W-:Y:S02]  /*6850*/  FADD.FTZ R75, -R212.reuse, R75 ;  /* 0x0000004bd44b7221 */ /* 0x040fe40000010100 */
[----:B------:R-:W4:Y:S04]  /*6860*/  LDL R88, [R1+0xe8] ;  /* 0x0000e80001587983 */ /* 0x000f280000100800 */
[----:B------:R1:W-:Y:S01]  /*6870*/  STG.E.128 [R80.64], R76 ;  /* 0x0000004c50007986 */ /* 0x0003e2000c101d04 */
[----:B------:R-:W-:-:S03]  /*6880*/  FADD.FTZ R71, -R212, R71 ;  /* 0x00000047d4477221 */ /* 0x000fc60000010100 */
[----:B------:R-:W4:Y:S04]  /*6890*/  LDL R87, [R1+0xe0] ;  /* 0x0000e00001577983 */ /* 0x000f280000100800 */
[----:B------:R-:W4:Y:S04]  /*68a0*/  LDL R85, [R1+0xf0] ;  /* 0x0000f00001557983 */ /* 0x000f280000100800 */
[----:B------:R-:W4:Y:S01]  /*68b0*/  LDL R84, [R1+0x108] ;  /* 0x0001080001547983 */ /* 0x000f220000100800 */
[C---:B------:R-:W-:Y:S02]  /*68c0*/  FADD.FTZ R21, -R212.reuse, R21 ;  /* 0x00000015d4157221 */ /* 0x040fe40000010100 */
[C---:B------:R-:W-:Y:S01]  /*68d0*/  FADD.FTZ R23, -R212.reuse, R23 ;  /* 0x00000017d4177221 */ /* 0x040fe20000010100 */
[----:B------:R-:W4:Y:S01]  /*68e0*/  LDL R204, [R1+0xa4] ;  /* 0x0000a40001cc7983 */ /* 0x000f220000100800 */
[----:B-1----:R-:W-:Y:S01]  /*68f0*/  FADD.FTZ R78, -R212, R69 ;  /* 0x00000045d44e7221 */ /* 0x002fe20000010100 */
[----:B------:R-:W-:-:S03]  /*6900*/  HADD2.F32 R69, -RZ, R166.H1_H1 ;  /* 0x300000a6ff457230 */ /* 0x000fc60000004100 */
[----:B------:R-:W-:-:S04]  /*6910*/  FMUL.FTZ R78, R222, R78 ;  /* 0x0000004ede4e7220 */ /* 0x000fc80000410000 */
[----:B------:R-:W-:Y:S02]  /*6920*/  FFMA.FTZ R69, R78, R69, R90 ;  /* 0x000000454e457223 */ /* 0x000fe4000001005a */
[----:B------:R-:W4:Y:S01]  /*6930*/  LDL R90, [R1+0xd8] ;  /* 0x0000d800015a7983 */ /* 0x000f220000100800 */
[----:B------:R-:W-:Y:S02]  /*6940*/  FADD.FTZ R81, -R212, R70 ;  /* 0x00000046d4517221 */ /* 0x000fe40000010100 */
[C---:B------:R-:W-:Y:S01]  /*6950*/  FMUL.FTZ R70, R222.reuse, R75 ;  /* 0x0000004bde467220 */ /* 0x040fe20000410000 */
[--C-:B------:R-:W-:Y:S01]  /*6960*/  HADD2.F32 R75, -RZ, R167.reuse.H0_H0 ;  /* 0x200000a7ff4b7230 */ /* 0x100fe20000004100 */
[----:B------:R-:W-:Y:S02]  /*6970*/  FMUL.FTZ R81, R222, R81 ;  /* 0x00000051de517220 */ /* 0x000fe40000410000 */
[----:B------:R-:W-:Y:S01]  /*6980*/  FADD.FTZ R80, -R212, R68 ;  /* 0x00000044d4507221 */ /* 0x000fe20000010100 */
[----:B------:R-:W-:Y:S01]  /*6990*/  HADD2.F32 R68, -RZ, R167.H1_H1 ;  /* 0x300000a7ff447230 */ /* 0x000fe20000004100 */
[----:B------:R-:W-:-:S04]  /*69a0*/  FMUL.FTZ R71, R222, R71 ;  /* 0x00000047de477220 */ /* 0x000fc80000410000 */
[----:B------:R-:W-:Y:S02]  /*69b0*/  FFMA.FTZ R68, R71, R68, R83 ;  /* 0x0000004447447223 */ /* 0x000fe40000010053 */
[----:B------:R-:W4:Y:S01]  /*69c0*/  LDL R83, [R1+0x100] ;  /* 0x0001000001537983 */ /* 0x000f220000100800 */
[----:B--2---:R-:W-:-:S03]  /*69d0*/  FFMA.FTZ R75, R81, R75, R86 ;  /* 0x0000004b514b7223 */ /* 0x004fc60000010056 */
[----:B------:R-:W2:Y:S01]  /*69e0*/  LDL R86, [R1+0xf8] ;  /* 0x0000f80001567983 */ /* 0x000ea20000100800 */
[C---:B------:R-:W-:Y:S02]  /*69f0*/  FADD.FTZ R77, -R212.reuse, R72 ;  /* 0x00000048d44d7221 */ /* 0x040fe40000010100 */
[----:B------:R-:W-:Y:S01]  /*6a00*/  FADD.FTZ R76, -R212, R73 ;  /* 0x00000049d44c7221 */ /* 0x000fe20000010100 */
[--C-:B------:R-:W-:Y:S01]  /*6a10*/  HADD2.F32 R73, -RZ, R164.reuse.H0_H0 ;  /* 0x200000a4ff497230 */ /* 0x100fe20000004100 */
[C---:B------:R-:W-:Y:S01]  /*6a20*/  FMUL.FTZ R77, R222.reuse, R77 ;  /* 0x0000004dde4d7220 */ /* 0x040fe20000410000 */
[----:B------:R-:W-:Y:S01]  /*6a30*/  HADD2.F32 R72, -RZ, R164.H1_H1 ;  /* 0x300000a4ff487230 */ /* 0x000fe20000004100 */
[----:B------:R-:W-:-:S04]  /*6a40*/  FMUL.FTZ R76, R222, R76 ;  /* 0x0000004cde4c7220 */ /* 0x000fc80000410000 */
[----:B------:R-:W-:Y:S02]  /*6a50*/  FFMA.FTZ R72, R76, R72, R82 ;  /* 0x000000484c487223 */ /* 0x000fe40000010052 */
[----:B---3--:R-:W-:Y:S02]  /*6a60*/  FFMA.FTZ R73, R77, R73, R247 ;  /* 0x000000494d497223 */ /* 0x008fe400000100f7 */
[----:B------:R-:W-:Y:S01]  /*6a70*/  FADD.FTZ R79, -R212, R74 ;  /* 0x0000004ad44f7221 */ /* 0x000fe20000010100 */
[----:B------:R-:W-:Y:S01]  /*6a80*/  HADD2.F32 R74, -RZ, R166.H0_H0 ;  /* 0x200000a6ff4a7230 */ /* 0x000fe20000004100 */
[----:B------:R-:W-:Y:S01]  /*6a90*/  FMUL.FTZ R80, R222, R80 ;  /* 0x00000050de507220 */ /* 0x000fe20000410000 */
[----:B------:R-:W-:Y:S01]  /*6aa0*/  F2FP.PACK_AB R72, R72, R73 ;  /* 0x000000494848723e */ /* 0x000fe200000000ff */
[--C-:B------:R-:W-:Y:S01]  /*6ab0*/  HADD2.F32 R82, -RZ, R165.reuse.H0_H0 ;  /* 0x200000a5ff527230 */ /* 0x100fe20000004100 */
[----:B------:R-:W-:Y:S01]  /*6ac0*/  FMUL.FTZ R79, R222, R79 ;  /* 0x0000004fde4f7220 */ /* 0x000fe20000410000 */
[----:B------:R-:W-:-:S03]  /*6ad0*/  HADD2.F32 R73, -RZ, R165.H1_H1 ;  /* 0x300000a5ff497230 */ /* 0x000fc60000004100 */
[----:B----4-:R-:W-:Y:S02]  /*6ae0*/  FFMA.FTZ R82, R79, R82, R244 ;  /* 0x000000524f527223 */ /* 0x010fe400000100f4 */
[----:B------:R-:W-:Y:S02]  /*6af0*/  FFMA.FTZ R73, R70, R73, R209 ;  /* 0x0000004946497223 */ /* 0x000fe400000100d1 */
[----:B------:R-:W-:Y:S01]  /*6b00*/  FFMA.FTZ R74, R80, R74, R91 ;  /* 0x0000004a504a7223 */ /* 0x000fe2000001005b */
[----:B------:R-:W-:Y:S01]  /*6b10*/  F2FP.PACK_AB R75, R68, R75 ;  /* 0x0000004b444b723e */ /* 0x000fe200000000ff */
[C---:B------:R-:W-:Y:S01]  /*6b20*/  FADD.FTZ R47, -R212.reuse, R47 ;  /* 0x0000002fd42f7221 */ /* 0x040fe20000010100 */
[----:B------:R-:W-:Y:S01]  /*6b30*/  F2FP.PACK_AB R73, R73, R82 ;  /* 0x000000524949723e */ /* 0x000fe200000000ff */
[----:B------:R-:W-:Y:S01]  /*6b40*/  FADD.FTZ R62, -R212, R62 ;  /* 0x0000003ed43e7221 */ /* 0x000fe20000010100 */
[----:B------:R-:W-:Y:S01]  /*6b50*/  F2FP.PACK_AB R74, R69, R74 ;  /* 0x0000004a454a723e */ /* 0x000fe200000000ff */
[----:B------:R-:W-:Y:S01]  /*6b60*/  IMAD.WIDE.U32 R68, R2, R213, c[0x0][0x208] ;  /* 0x0000820002447625 */ /* 0x000fe200078e00d5 */
[----:B------:R-:W3:Y:S04]  /*6b70*/  LDL R82, [R1+0xb8] ;  /* 0x0000b80001527983 */ /* 0x000ee80000100800 */
[----:B------:R1:W-:Y:S01]  /*6b80*/  STG.E.128 [R68.64], R72 ;  /* 0x0000004844007986 */ /* 0x0003e2000c101d04 */
[----:B------:R-:W-:-:S02]  /*6b90*/  FADD.FTZ R37, -R212, R37 ;  /* 0x00000025d4257221 */ /* 0x000fc40000010100 */
[C---:B------:R-:W-:Y:S01]  /*6ba0*/  FADD.FTZ R28, -R212.reuse, R28 ;  /* 0x0000001cd41c7221 */ /* 0x040fe20000010100 */
[----:B------:R-:W4:Y:S01]  /*6bb0*/  LDL R91, [R1+0xa0] ;  /* 0x0000a000015b7983 */ /* 0x000f220000100800 */
[C---:B------:R-:W-:Y:S02]  /*6bc0*/  FADD.FTZ R30, -R212.reuse, R30 ;  /* 0x0000001ed41e7221 */ /* 0x040fe40000010100 */
[----:B------:R-:W-:Y:S01]  /*6bd0*/  FADD.FTZ R24, -R212, R24 ;  /* 0x00000018d4187221 */ /* 0x000fe20000010100 */
[----:B------:R-:W3:Y:S01]  /*6be0*/  LDL R209, [R1+0xa8] ;  /* 0x0000a80001d17983 */ /* 0x000ee20000100800 */
[--C-:B-1----:R-:W-:Y:S02]  /*6bf0*/  HADD2.F32 R69, -RZ, R163.reuse.H0_H0 ;  /* 0x200000a3ff457230 */ /* 0x102fe40000004100 */
[----:B------:R-:W-:-:S05]  /*6c00*/  HADD2.F32 R68, -RZ, R163.H1_H1 ;  /* 0x300000a3ff447230 */ /* 0x000fca0000004100 */
[----:B------:R-:W-:Y:S01]  /*6c10*/  FFMA.FTZ R71, R71, R68, R89 ;  /* 0x0000004447477223 */ /* 0x000fe20000010059 */
[--C-:B------:R-:W-:Y:S01]  /*6c20*/  HADD2.F32 R68, -RZ, R162.reuse.H1_H1 ;  /* 0x300000a2ff447230 */ /* 0x100fe20000004100 */
[----:B------:R-:W3:Y:S01]  /*6c30*/  LDL R89, [R1+0xb4] ;  /* 0x0000b40001597983 */ /* 0x000ee20000100800 */
[----:B------:R-:W-:Y:S01]  /*6c40*/  FFMA.FTZ R81, R81, R69, R90 ;  /* 0x0000004551517223 */ /* 0x000fe2000001005a */
[----:B------:R-:W-:Y:S02]  /*6c50*/  HADD2.F32 R69, -RZ, R162.H0_H0 ;  /* 0x200000a2ff457230 */ /* 0x000fe40000004100 */
[----:B------:R-:W-:Y:S01]  /*6c60*/  FFMA.FTZ R78, R78, R68, R87 ;  /* 0x000000444e4e7223 */ /* 0x000fe20000010057 */
[--C-:B------:R-:W-:Y:S01]  /*6c70*/  HADD2.F32 R68, -RZ, R161.reuse.H1_H1 ;  /* 0x300000a1ff447230 */ /* 0x100fe20000004100 */
[----:B------:R-:W-:Y:S01]  /*6c80*/  FMUL.FTZ R73, R222, R21 ;  /* 0x00000015de497220 */ /* 0x000fe20000410000 */
[----:B------:R-:W3:Y:S01]  /*6c90*/  LDL R90, [R1+0xc4] ;  /* 0x0000c400015a7983 */ /* 0x000ee20000100800 */
[----:B------:R-:W-:Y:S01]  /*6ca0*/  FFMA.FTZ R80, R80, R69, R88 ;  /* 0x0000004550507223 */ /* 0x000fe20000010058 */
[----:B------:R-:W-:Y:S01]  /*6cb0*/  HADD2.F32 R69, -RZ, R161.H0_H0 ;  /* 0x200000a1ff457230 */ /* 0x000fe20000004100 */
[----:B------:R-:W-:Y:S01]  /*6cc0*/  FFMA.FTZ R70, R70, R68, R85 ;  /* 0x0000004446467223 */ /* 0x000fe20000010055 */
[----:B------:R-:W-:Y:S01]  /*6cd0*/  HADD2.F32 R68, -RZ, R160.H1_H1 ;  /* 0x300000a0ff447230 */ /* 0x000fe20000004100 */
[----:B------:R-:W3:Y:S04]  /*6ce0*/  LDL R88, [R1+0x94] ;  /* 0x0000940001587983 */ /* 0x000ee80000100800 */
[----:B------:R-:W-:Y:S01]  /*6cf0*/  FFMA.FTZ R76, R76, R68, R83 ;  /* 0x000000444c4c7223 */ /* 0x000fe20000010053 */
[----:B------:R-:W3:Y:S04]  /*6d00*/  LDL R85, [R1+0xbc] ;  /* 0x0000bc0001557983 */ /* 0x000ee80000100800 */
[----:B------:R-:W3:Y:S01]  /*6d10*/  LDL R83, [R1+0x98] ;  /* 0x0000980001537983 */ /* 0x000ee20000100800 */
[----:B------:R-:W-:-:S02]  /*6d20*/  FMUL.FTZ R75, R222, R23 ;  /* 0x00000017de4b7220 */ /* 0x000fc40000410000 */
[C---:B------:R-:W-:Y:S01]  /*6d30*/  FADD.FTZ R25, -R212.reuse, R25 ;  /* 0x00000019d4197221 */ /* 0x040fe20000010100 */
[----:B------:R-:W4:Y:S01]  /*6d40*/  LDL R87, [R1+0x90] ;  /* 0x0000900001577983 */ /* 0x000f220000100800 */
[----:B--2---:R-:W-:Y:S01]  /*6d50*/  FFMA.FTZ R79, R79, R69, R86 ;  /* 0x000000454f4f7223 */ /* 0x004fe20000010056 */
[----:B------:R-:W-:Y:S01]  /*6d60*/  HADD2.F32 R69, -RZ, R160.H0_H0 ;  /* 0x200000a0ff457230 */ /* 0x000fe20000004100 */
[----:B------:R-:W-:Y:S01]  /*6d70*/  F2FP.PACK_AB R23, R71, R81 ;  /* 0x000000514717723e */ /* 0x000fe200000000ff */
[----:B------:R-:W-:Y:S01]  /*6d80*/  FADD.FTZ R22, -R212, R22 ;  /* 0x00000016d4167221 */ /* 0x000fe20000010100 */
[----:B------:R-:W2:Y:S02]  /*6d90*/  LDL R86, [R1+0xcc] ;  /* 0x0000cc0001567983 */ /* 0x000ea40000100800 */
[----:B------:R-:W-:Y:S02]  /*6da0*/  FFMA.FTZ R77, R77, R69, R84 ;  /* 0x000000454d4d7223 */ /* 0x000fe40000010054 */
[----:B------:R-:W2:Y:S01]  /*6db0*/  LDL R84, [R1+0x9c] ;  /* 0x00009c0001547983 */ /* 0x000ea20000100800 */
[----:B------:R-:W-:Y:S01]  /*6dc0*/  F2FP.PACK_AB R21, R70, R79 ;  /* 0x0000004f4615723e */ /* 0x000fe200000000ff */
[C---:B------:R-:W-:Y:S01]  /*6dd0*/  FMUL.FTZ R68, R222.reuse, R47 ;  /* 0x0000002fde447220 */ /* 0x040fe20000410000 */
[----:B------:R-:W-:Y:S01]  /*6de0*/  HADD2.F32 R71, -RZ, R159.H0_H0 ;  /* 0x2000009fff477230 */ /* 0x000fe20000004100 */
[C---:B------:R-:W-:Y:S01]  /*6df0*/  FMUL.FTZ R62, R222.reuse, R62 ;  /* 0x0000003ede3e7220 */ /* 0x040fe20000410000 */
[----:B------:R-:W-:Y:S01]  /*6e00*/  HADD2.F32 R79, -RZ, R155.H0_H0 ;  /* 0x2000009bff4f7230 */ /* 0x000fe20000004100 */
[----:B------:R-:W-:-:S02]  /*6e10*/  FMUL.FTZ R47, R222, R37 ;  /* 0x00000025de2f7220 */ /* 0x000fc40000410000 */
[----:B------:R-:W-:Y:S02]  /*6e20*/  FADD.FTZ R20, -R212, R20 ;  /* 0x00000014d4147221 */ /* 0x000fe40000010100 */
[C---:B------:R-:W-:Y:S02]  /*6e30*/  FMUL.FTZ R37, R222.reuse, R28 ;  /* 0x0000001cde257220 */ /* 0x040fe40000410000 */
[----:B------:R-:W-:Y:S02]  /*6e40*/  FMUL.FTZ R69, R222, R30 ;  /* 0x0000001ede457220 */ /* 0x000fe40000410000 */
[----:B------:R-:W-:Y:S02]  /*6e50*/  FADD.FTZ R63, -R212, R63 ;  /* 0x0000003fd43f7221 */ /* 0x000fe40000010100 */
[C---:B------:R-:W-:Y:S02]  /*6e60*/  FMUL.FTZ R28, R222.reuse, R24 ;  /* 0x00000018de1c7220 */ /* 0x040fe40000410000 */
[----:B------:R-:W-:-:S02]  /*6e70*/  FMUL.FTZ R30, R222, R25 ;  /* 0x00000019de1e7220 */ /* 0x000fc40000410000 */
[----:B------:R-:W-:Y:S01]  /*6e80*/  FMUL.FTZ R74, R222, R22 ;  /* 0x00000016de4a7220 */ /* 0x000fe20000410000 */
[----:B------:R-:W-:Y:S01]  /*6e90*/  F2FP.PACK_AB R22, R78, R80 ;  /* 0x000000504e16723e */ /* 0x000fe200000000ff */
[----:B------:R-:W-:Y:S01]  /*6ea0*/  IMAD.WIDE.U32 R24, R2, R213, c[0x0][0x210] ;  /* 0x0000840002187625 */ /* 0x000fe200078e00d5 */
[----:B------:R-:W-:Y:S01]  /*6eb0*/  HADD2.F32 R70, -RZ, R159.H1_H1 ;  /* 0x3000009fff467230 */ /* 0x000fe20000004100 */
[----:B------:R-:W4:Y:S02]  /*6ec0*/  LDL R78, [R1+0xc0] ;  /* 0x0000c000014e7983 */ /* 0x000f240000100800 */
[----:B------:R-:W-:Y:S01]  /*6ed0*/  FMUL.FTZ R72, R222, R20 ;  /* 0x00000014de487220 */ /* 0x000fe20000410000 */
[----:B------:R-:W-:Y:S01]  /*6ee0*/  F2FP.PACK_AB R20, R76, R77 ;  /* 0x0000004d4c14723e */ /* 0x000fe200000000ff */
[----:B------:R-:W-:Y:S02]  /*6ef0*/  FMUL.FTZ R63, R222, R63 ;  /* 0x0000003fde3f7220 */ /* 0x000fe40000410000 */
[----:B------:R-:W-:-:S02]  /*6f00*/  FADD.FTZ R67, -R212, R67 ;  /* 0x00000043d4437221 */ /* 0x000fc40000010100 */
[C---:B------:R-:W-:Y:S01]  /*6f10*/  FADD.FTZ R64, -R212.reuse, R64 ;  /* 0x00000040d4407221 */ /* 0x040fe20000010100 */
[----:B------:R1:W-:Y:S01]  /*6f20*/  STG.E.128 [R24.64], R20 ;  /* 0x0000001418007986 */ /* 0x0003e2000c101d04 */
        /* <DEDUP_REMOVED lines=20> */
[----:B---3--:R-:W-:Y:S02]  /*7070*/  FFMA.FTZ R79, R62, R79, R83 ;  /* 0x0000004f3e4f7223 */ /* 0x008fe40000010053 */
[C---:B------:R-:W-:Y:S01]  /*7080*/  FADD.FTZ R41, -R212.reuse, R41 ;  /* 0x00000029d4297221 */ /* 0x040fe20000010100 */
[----:B------:R-:W3:Y:S01]  /*7090*/  LDL R83, [R1+0xc8] ;  /* 0x0000c80001537983 */ /* 0x000ee20000100800 */
        /* <DEDUP_REMOVED lines=20> */
[----:B------:R-:W-:Y:S01]  /*71e0*/  FADD.FTZ R191, -R212, R191 ;  /* 0x000000bfd4bf7221 */ /* 0x000fe20000010100 */
[----:B-1----:R-:W-:Y:S01]  /*71f0*/  HADD2.F32 R24, -RZ, R157.H1_H1 ;  /* 0x3000009dff187230 */ /* 0x002fe20000004100 */
[----:B------:R-:W4:Y:S01]  /*7200*/  LDL R212, [R1+0xac] ;  /* 0x0000ac0001d47983 */ /* 0x000f220000100800 */
[----:B------:R-:W-:Y:S01]  /*7210*/  FMUL.FTZ R67, R222, R67 ;  /* 0x00000043de437220 */ /* 0x000fe20000410000 */
[----:B------:R-:W-:Y:S02]  /*7220*/  HADD2.F32 R81, -RZ, R153.H0_H0 ;  /* 0x20000099ff517230 */ /* 0x000fe40000004100 */
[----:B------:R-:W4:Y:S01]  /*7230*/  LDL R77, [R1+0x5c] ;  /* 0x00005c00014d7983 */ /* 0x000f220000100800 */
[----:B------:R-:W-:-:S03]  /*7240*/  FFMA.FTZ R24, R67, R24, R89 ;  /* 0x0000001843187223 */ /* 0x000fc60000010059 */
[----:B------:R-:W4:Y:S01]  /*7250*/  LDL R89, [R1+0x6c] ;  /* 0x00006c0001597983 */ /* 0x000f220000100800 */
[----:B--2---:R-:W-:-:S03]  /*7260*/  FFMA.FTZ R2, R62, R71, R84 ;  /* 0x000000473e027223 */ /* 0x004fc60000010054 */
[----:B------:R-:W2:Y:S04]  /*7270*/  LDL R76, [R1+0x58] ;  /* 0x00005800014c7983 */ /* 0x000ea80000100800 */
[----:B------:R-:W2:Y:S01]  /*7280*/  LDL R84, [R1+0xb0] ;  /* 0x0000b00001547983 */ /* 0x000ea20000100800 */
[----:B------:R-:W-:-:S03]  /*7290*/  FFMA.FTZ R62, R63, R70, R88 ;  /* 0x000000463f3e7223 */ /* 0x000fc60000010058 */
[----:B------:R-:W2:Y:S04]  /*72a0*/  LDL R70, [R1+0x54] ;  /* 0x0000540001467983 */ /* 0x000ea80000100800 */
[----:B------:R-:W2:Y:S01]  /*72b0*/  LDL R71, [R1+0x50] ;  /* 0x0000500001477983 */ /* 0x000ea20000100800 */
[----:B------:R-:W-:Y:S01]  /*72c0*/  HADD2.F32 R21, -RZ, R157.H0_H0 ;  /* 0x2000009dff157230 */ /* 0x000fe20000004100 */
[C---:B------:R-:W-:Y:S01]  /*72d0*/  FMUL.FTZ R64, R222.reuse, R64 ;  /* 0x00000040de407220 */ /* 0x040fe20000410000 */
[----:B------:R-:W-:Y:S01]  /*72e0*/  HADD2.F32 R20, -RZ, R156.H0_H0 ;  /* 0x2000009cff147230 */ /* 0x000fe20000004100 */
[C---:B------:R-:W-:Y:S01]  /*72f0*/  FMUL.FTZ R66, R222.reuse, R66 ;  /* 0x00000042de427220 */ /* 0x040fe20000410000 */
[----:B------:R-:W-:Y:S01]  /*7300*/  HADD2.F32 R23, -RZ, R158.H1_H1 ;  /* 0x3000009eff177230 */ /* 0x000fe20000004100 */
[----:B------:R-:W-:-:S02]  /*7310*/  FMUL.FTZ R65, R222, R65 ;  /* 0x00000041de417220 */ /* 0x000fc40000410000 */
[C---:B------:R-:W-:Y:S01]  /*7320*/  FFMA.FTZ R21, R66.reuse, R21, R85 ;  /* 0x0000001542157223 */ /* 0x040fe20000010055 */
[----:B------:R-:W-:Y:S01]  /*7330*/  HADD2.F32 R85, -RZ, R153.H1_H1 ;  /* 0x30000099ff557230 */ /* 0x000fe20000004100 */
[----:B------:R-:W-:Y:S01]  /*7340*/  FFMA.FTZ R81, R66, R81, R82 ;  /* 0x0000005142517223 */ /* 0x000fe20000010052 */
[--C-:B------:R-:W-:Y:S01]  /*7350*/  HADD2.F32 R82, -RZ, R152.reuse.H0_H0 ;  /* 0x20000098ff527230 */ /* 0x100fe20000004100 */
[----:B------:R-:W-:Y:S01]  /*7360*/  FFMA.FTZ R20, R64, R20, R86 ;  /* 0x0000001440147223 */ /* 0x000fe20000010056 */
[----:B------:R-:W-:Y:S01]  /*7370*/  HADD2.F32 R86, -RZ, R152.H1_H1 ;  /* 0x30000098ff567230 */ /* 0x000fe20000004100 */
[C---:B------:R-:W-:Y:S01]  /*7380*/  FMUL.FTZ R61, R222.reuse, R61 ;  /* 0x0000003dde3d7220 */ /* 0x040fe20000410000 */
[----:B------:R-:W-:Y:S01]  /*7390*/  HADD2.F32 R88, -RZ, R154.H1_H1 ;  /* 0x3000009aff587230 */ /* 0x000fe20000004100 */
        /* <DEDUP_REMOVED lines=39> */
[----:B------:R-:W-:Y:S01]  /*7610*/  HADD2.F32 R22, -RZ, R158.H0_H0 ;  /* 0x2000009eff167230 */ /* 0x000fe20000004100 */
[----:B---3--:R-:W-:Y:S01]  /*7620*/  FFMA.FTZ R82, R64, R82, R83 ;  /* 0x0000005240527223 */ /* 0x008fe20000010053 */
[----:B------:R-:W3:Y:S01]  /*7630*/  LDL R222, [R1+0x68] ;  /* 0x0000680001de7983 */ /* 0x000ee20000100800 */
[----:B----4-:R-:W-:Y:S01]  /*7640*/  FFMA.FTZ R86, R65, R86, R78 ;  /* 0x0000005641567223 */ /* 0x010fe2000001004e */
[----:B------:R-:W-:Y:S01]  /*7650*/  HADD2.F32 R64, -RZ, R151.H1_H1 ;  /* 0x30000097ff407230 */ /* 0x000fe20000004100 */
[C---:B------:R-:W-:Y:S01]  /*7660*/  FFMA.FTZ R23, R61.reuse, R23, R204 ;  /* 0x000000173d177223 */ /* 0x040fe200000100cc */
[----:B------:R-:W4:Y:S01]  /*7670*/  LDL R78, [R1+0x7c] ;  /* 0x00007c00014e7983 */ /* 0x000f220000100800 */
[----:B------:R-:W-:Y:S01]  /*7680*/  FFMA.FTZ R88, R61, R88, R91 ;  /* 0x000000583d587223 */ /* 0x000fe2000001005b */
[----:B------:R-:W-:Y:S02]  /*7690*/  HADD2.F32 R61, -RZ, R147.H1_H1 ;  /* 0x30000093ff3d7230 */ /* 0x000fe40000004100 */
[----:B------:R-:W-:Y:S01]  /*76a0*/  HADD2.F32 R25, -RZ, R156.H1_H1 ;  /* 0x3000009cff197230 */ /* 0x000fe20000004100 */
[----:B------:R-:W4:Y:S01]  /*76b0*/  LDL R204, [R1+0x88] ;  /* 0x0000880001cc7983 */ /* 0x000f220000100800 */
[----:B------:R-:W-:Y:S01]  /*76c0*/  FFMA.FTZ R22, R60, R22, R212 ;  /* 0x000000163c167223 */ /* 0x000fe200000100d4 */
[----:B------:R-:W-:-:S02]  /*76d0*/  HADD2.F32 R80, -RZ, R155.H1_H1 ;  /* 0x3000009bff507230 */ /* 0x000fc40000004100 */
[----:B------:R-:W4:Y:S01]  /*76e0*/  LDL R212, [R1+0x70] ;  /* 0x0000700001d47983 */ /* 0x000f220000100800 */
[----:B------:R-:W-:-:S03]  /*76f0*/  FFMA.FTZ R25, R65, R25, R90 ;  /* 0x0000001941197223 */ /* 0x000fc6000001005a */
[----:B------:R-:W4:Y:S04]  /*7700*/  LDL R90, [R1+0x80] ;  /* 0x00008000015a7983 */ /* 0x000f280000100800 */
[----:B------:R-:W4:Y:S04]  /*7710*/  LDL R83, [R1+0x60] ;  /* 0x0000600001537983 */ /* 0x000f280000100800 */
[----:B------:R-:W4:Y:S01]  /*7720*/  LDL R91, [R1+0x84] ;  /* 0x00008400015b7983 */ /* 0x000f220000100800 */
[----:B--2---:R-:W-:-:S03]  /*7730*/  FFMA.FTZ R85, R67, R85, R84 ;  /* 0x0000005543557223 */ /* 0x004fc60000010054 */
[----:B------:R-:W2:Y:S01]  /*7740*/  LDL R67, [R1+0x78] ;  /* 0x0000780001437983 */ /* 0x000ea20000100800 */
[----:B------:R-:W-:-:S03]  /*7750*/  FFMA.FTZ R64, R55, R64, R70 ;  /* 0x0000004037407223 */ /* 0x000fc60000010046 */
[----:B------:R-:W2:Y:S01]  /*7760*/  LDL R70, [R1+0x74] ;  /* 0x0000740001467983 */ /* 0x000ea20000100800 */
[----:B------:R-:W-:Y:S01]  /*7770*/  FFMA.FTZ R61, R55, R61, R71 ;  /* 0x0000003d373d7223 */ /* 0x000fe20000010047 */
[----:B------:R-:W-:Y:S01]  /*7780*/  HADD2.F32 R71, -RZ, R150.H0_H0 ;  /* 0x20000096ff477230 */ /* 0x000fe20000004100 */
[----:B------:R-:W-:Y:S01]  /*7790*/  FFMA.FTZ R80, R63, R80, R87 ;  /* 0x000000503f507223 */ /* 0x000fe20000010057 */
[----:B------:R-:W2:Y:S03]  /*77a0*/  LDL R84, [R1+0x64] ;  /* 0x0000640001547983 */ /* 0x000ea60000100800 */
[----:B------:R-:W-:Y:S01]  /*77b0*/  FFMA.FTZ R71, R52, R71, R89 ;  /* 0x0000004734477223 */ /* 0x000fe20000010059 */
[----:B------:R-:W-:Y:S01]  /*77c0*/  F2FP.PACK_AB R22, R23, R22 ;  /* 0x000000161716723e */ /* 0x000fe200000000ff */
[----:B------:R-:W2:Y:S01]  /*77d0*/  LDL R89, [R1+0x1c] ;  /* 0x00001c0001597983 */ /* 0x000ea20000100800 */
[----:B------:R-:W-:-:S02]  /*77e0*/  HADD2.F32 R87, -RZ, R154.H0_H0 ;  /* 0x2000009aff577230 */ /* 0x000fc40000004100 */
[----:B------:R-:W-:Y:S01]  /*77f0*/  HADD2.F32 R65, -RZ, R145.H0_H0 ;  /* 0x20000091ff417230 */ /* 0x000fe20000004100 */
[----:B------:R-:W2:Y:S02]  /*7800*/  LDL R55, [R1+0x28] ;  /* 0x0000280001377983 */ /* 0x000ea40000100800 */
[----:B------:R-:W-:Y:S02]  /*7810*/  FFMA.FTZ R87, R60, R87, R209 ;  /* 0x000000573c577223 */ /* 0x000fe400000100d1 */
[----:B------:R-:W2:Y:S01]  /*7820*/  LDL R209, [R1+0x8c] ;  /* 0x00008c0001d17983 */ /* 0x000ea20000100800 */
[----:B------:R-:W-:Y:S02]  /*7830*/  HADD2.F32 R63, -RZ, R151.H0_H0 ;  /* 0x20000097ff3f7230 */ /* 0x000fe40000004100 */
[----:B------:R-:W-:Y:S01]  /*7840*/  HADD2.F32 R60, -RZ, R147.H0_H0 ;  /* 0x20000093ff3c7230 */ /* 0x000fe20000004100 */
[----:B------:R-:W-:Y:S01]  /*7850*/  F2FP.PACK_AB R23, R62, R2 ;  /* 0x000000023e17723e */ /* 0x000fe200000000ff */
[----:B------:R-:W-:Y:S01]  /*7860*/  HADD2.F32 R62, -RZ, R146.H0_H0 ;  /* 0x20000092ff3e7230 */ /* 0x000fe20000004100 */
[C---:B------:R-:W-:Y:S01]  /*7870*/  FFMA.FTZ R63, R54.reuse, R63, R77 ;  /* 0x0000003f363f7223 */ /* 0x040fe2000001004d */
[----:B------:R-:W-:Y:S01]  /*7880*/  HADD2.F32 R77, -RZ, R149.H0_H0 ;  /* 0x20000095ff4d7230 */ /* 0x000fe20000004100 */
[----:B------:R-:W-:-:S02]  /*7890*/  FFMA.FTZ R60, R54, R60, R76 ;  /* 0x0000003c363c7223 */ /* 0x000fc4000001004c */
[----:B------:R-:W2:Y:S01]  /*78a0*/  LDL R54, [R1+0x18] ;  /* 0x0000180001367983 */ /* 0x000ea20000100800 */
[----:B------:R-:W-:Y:S01]  /*78b0*/  HADD2.F32 R2, -RZ, R144.H0_H0 ;  /* 0x20000090ff027230 */ /* 0x000fe20000004100 */
[----:B------:R-:W-:Y:S02]  /*78c0*/  F2FP.PACK_AB R20, R25, R20 ;  /* 0x000000141914723e */ /* 0x000fe400000000ff */
[----:B------:R-:W-:Y:S01]  /*78d0*/  F2FP.PACK_AB R21, R24, R21 ;  /* 0x000000151815723e */ /* 0x000fe200000000ff */
[----:B------:R-:W-:-:S05]  /*78e0*/  IMAD.WIDE.U32 R24, R0, R213, c[0x0][0x208] ;  /* 0x0000820000187625 */ /* 0x000fca00078e00d5 */
[----:B------:R1:W-:Y:S04]  /*78f0*/  STG.E.128 [R24.64], R20 ;  /* 0x0000001418007986 */ /* 0x0003e8000c101d04 */
[----:B-1----:R-:W2:Y:S04]  /*7900*/  LDL R23, [R1+0x14] ;  /* 0x0000140001177983 */ /* 0x002ea80000100800 */
[----:B------:R-:W2:Y:S01]  /*7910*/  LDL R22, [R1+0x10] ;  /* 0x0000100001167983 */ /* 0x000ea20000100800 */
[----:B---3--:R-:W-:Y:S01]  /*7920*/  FFMA.FTZ R62, R52, R62, R222 ;  /* 0x0000003e343e7223 */ /* 0x008fe200000100de */
[----:B------:R-:W-:-:S02]  /*7930*/  HADD2.F32 R66, -RZ, R146.H1_H1 ;  /* 0x30000092ff427230 */ /* 0x000fc40000004100 */
[----:B------:R-:W3:Y:S01]  /*7940*/  LDL R222, [R1+0x2c] ;  /* 0x00002c0001de7983 */ /* 0x000ee20000100800 */
[C---:B----4-:R-:W-:Y:S01]  /*7950*/  FFMA.FTZ R77, R58.reuse, R77, R78 ;  /* 0x0000004d3a4d7223 */ /* 0x050fe2000001004e */
[----:B------:R-:W-:Y:S02]  /*7960*/  HADD2.F32 R78, -RZ, R149.H1_H1 ;  /* 0x30000095ff4e7230 */ /* 0x000fe40000004100 */
[----:B------:R-:W4:Y:S01]  /*7970*/  LDL R25, [R1+0x24] ;  /* 0x0000240001197983 */ /* 0x000f220000100800 */
[----:B--2---:R-:W-:Y:S01]  /*7980*/  FFMA.FTZ R65, R58, R65, R67 ;  /* 0x000000413a417223 */ /* 0x004fe20000010043 */
[----:B------:R-:W-:Y:S02]  /*7990*/  HADD2.F32 R67, -RZ, R145.H1_H1 ;  /* 0x30000091ff437230 */ /* 0x000fe40000004100 */
[----:B------:R-:W2:Y:S01]  /*79a0*/  LDL R58, [R1+0x38] ;  /* 0x00003800013a7983 */ /* 0x000ea20000100800 */
[C---:B------:R-:W-:Y:S02]  /*79b0*/  FFMA.FTZ R78, R59.reuse, R78, R70 ;  /* 0x0000004e3b4e7223 */ /* 0x040fe40000010046 */
[----:B------:R-:W-:Y:S01]  /*79c0*/  FFMA.FTZ R67, R59, R67, R212 ;  /* 0x000000433b437223 */ /* 0x000fe200000100d4 */
[----:B------:R-:W-:Y:S01]  /*79d0*/  HADD2.F32 R70, -RZ, R144.H1_H1 ;  /* 0x30000090ff467230 */ /* 0x000fe20000004100 */
[----:B------:R-:W-:Y:S01]  /*79e0*/  FFMA.FTZ R59, R56, R2, R204 ;  /* 0x00000002383b7223 */ /* 0x000fe200000100cc */
[----:B------:R-:W2:Y:S01]  /*79f0*/  LDL R212, [R1+0x3c] ;  /* 0x00003c0001d47983 */ /* 0x000ea20000100800 */
[----:B------:R-:W-:-:S02]  /*7a00*/  HADD2.F32 R2, -RZ, R143.H0_H0 ;  /* 0x2000008fff027230 */ /* 0x000fc40000004100 */
[----:B------:R-:W-:Y:S01]  /*7a10*/  FFMA.FTZ R70, R57, R70, R90 ;  /* 0x0000004639467223 */ /* 0x000fe2000001005a */
[----:B------:R-:W4:Y:S02]  /*7a20*/  LDL R24, [R1+0x20] ;  /* 0x0000200001187983 */ /* 0x000f240000100800 */
[----:B------:R-:W-:Y:S02]  /*7a30*/  FFMA.FTZ R2, R46, R2, R89 ;  /* 0x000000022e027223 */ /* 0x000fe40000010059 */
[----:B------:R-:W4:Y:S04]  /*7a40*/  LDL R90, [R1+0x48] ;  /* 0x00004800015a7983 */ /* 0x000f280000100800 */
[----:B------:R-:W4:Y:S01]  /*7a50*/  LDL R89, [R1+0x44] ;  /* 0x0000440001597983 */ /* 0x000f220000100800 */
[----:B------:R-:W-:Y:S01]  /*7a60*/  FFMA.FTZ R66, R53, R66, R83 ;  /* 0x0000004235427223 */ /* 0x000fe20000010053 */
[----:B------:R-:W-:-:S02]  /*7a70*/  HADD2.F32 R83, -RZ, R148.H0_H0 ;  /* 0x20000094ff537230 */ /* 0x000fc40000004100 */
[----:B------:R-:W-:Y:S01]  /*7a80*/  HADD2.F32 R76, -RZ, R150.H1_H1 ;  /* 0x30000096ff4c7230 */ /* 0x000fe20000004100 */
[----:B------:R-:W4:Y:S02]  /*7a90*/  LDL R204, [R1+0x30] ;  /* 0x0000300001cc7983 */ /* 0x000f240000100800 */
[----:B------:R-:W-:Y:S02]  /*7aa0*/  FFMA.FTZ R83, R56, R83, R209 ;  /* 0x0000005338537223 */ /* 0x000fe400000100d1 */
[----:B------:R-:W-:Y:S01]  /*7ab0*/  FFMA.FTZ R76, R53, R76, R84 ;  /* 0x0000004c354c7223 */ /* 0x000fe20000010054 */
[----:B------:R-:W4:Y:S01]  /*7ac0*/  LDL R209, [R1+0x34] ;  /* 0x0000340001d17983 */ /* 0x000f220000100800 */
[----:B------:R-:W-:-:S05]  /*7ad0*/  HADD2.F32 R84, -RZ, R148.H1_H1 ;  /* 0x30000094ff547230 */ /* 0x000fca0000004100 */
[----:B------:R-:W-:Y:S02]  /*7ae0*/  FFMA.FTZ R84, R57, R84, R91 ;  /* 0x0000005439547223 */ /* 0x000fe4000001005b */
[----:B------:R-:W4:Y:S04]  /*7af0*/  LDL R91, [R1+0x4c] ;  /* 0x00004c00015b7983 */ /* 0x000f280000100800 */
[----:B------:R-:W4:Y:S01]  /*7b00*/  LDL R57, [R1+0x40] ;  /* 0x0000400001397983 */ /* 0x000f220000100800 */
[----:B------:R-:W-:Y:S02]  /*7b10*/  HADD2.F32 R21, -RZ, R139.H0_H0 ;  /* 0x2000008bff157230 */ /* 0x000fe40000004100 */
[----:B------:R-:W-:-:S03]  /*7b20*/  HADD2.F32 R53, -RZ, R142.H0_H0 ;  /* 0x2000008eff357230 */ /* 0x000fc60000004100 */
[----:B------:R-:W-:Y:S01]  /*7b30*/  FFMA.FTZ R46, R46, R21, R54 ;  /* 0x000000152e2e7223 */ /* 0x000fe20000010036 */
[----:B------:R-:W-:Y:S02]  /*7b40*/  HADD2.F32 R21, -RZ, R138.H0_H0 ;  /* 0x2000008aff157230 */ /* 0x000fe40000004100 */
[----:B------:R-:W-:Y:S02]  /*7b50*/  HADD2.F32 R56, -RZ, R137.H0_H0 ;  /* 0x20000089ff387230 */ /* 0x000fe40000004100 */
[----:B------:R-:W-:Y:S02]  /*7b60*/  HADD2.F32 R52, -RZ, R143.H1_H1 ;  /* 0x3000008fff347230 */ /* 0x000fe40000004100 */
[----:B------:R-:W-:-:S03]  /*7b70*/  HADD2.F32 R20, -RZ, R139.H1_H1 ;  /* 0x3000008bff147230 */ /* 0x000fc60000004100 */
[----:B------:R-:W-:Y:S01]  /*7b80*/  FFMA.FTZ R52, R68, R52, R23 ;  /* 0x0000003444347223 */ /* 0x000fe20000010017 */
[----:B------:R-:W-:Y:S02]  /*7b90*/  F2FP.PACK_AB R23, R80, R79 ;  /* 0x0000004f5017723e */ /* 0x000fe400000000ff */
[----:B------:R-:W4:Y:S01]  /*7ba0*/  LDL R80, [R1] ;  /* 0x0000000001507983 */ /* 0x000f220000100800 */
[----:B------:R-:W-:Y:S01]  /*7bb0*/  FFMA.FTZ R68, R68, R20, R22 ;  /* 0x0000001444447223 */ /* 0x000fe20000010016 */
[----:B------:R-:W-:Y:S02]  /*7bc0*/  F2FP.PACK_AB R22, R88, R87 ;  /* 0x000000575816723e */ /* 0x000fe400000000ff */
[----:B------:R-:W4:Y:S01]  /*7bd0*/  LDL R88, [R1+0x4] ;  /* 0x0000040001587983 */ /* 0x000f220000100800 */
[C---:B---3--:R-:W-:Y:S02]  /*7be0*/  FFMA.FTZ R53, R44.reuse, R53, R222 ;  /* 0x000000352c357223 */ /* 0x048fe400000100de */
[----:B------:R-:W-:Y:S01]  /*7bf0*/  FFMA.FTZ R44, R44, R21, R55 ;  /* 0x000000152c2c7223 */ /* 0x000fe20000010037 */
[----:B------:R-:W-:Y:S01]  /*7c00*/  HADD2.F32 R55, -RZ, R141.H0_H0 ;  /* 0x2000008dff377230 */ /* 0x000fe20000004100 */
[----:B------:R-:W-:Y:S01]  /*7c10*/  F2FP.PACK_AB R21, R85, R81 ;  /* 0x000000515515723e */ /* 0x000fe200000000ff */
[----:B------:R-:W-:-:S03]  /*7c20*/  HADD2.F32 R85, -RZ, R140.H1_H1 ;  /* 0x3000008cff557230 */ /* 0x000fc60000004100 */
[C---:B--2---:R-:W-:Y:S02]  /*7c30*/  FFMA.FTZ R55, R50.reuse, R55, R212 ;  /* 0x0000003732377223 */ /* 0x044fe400000100d4 */
[----:B------:R-:W-:Y:S01]  /*7c40*/  FFMA.FTZ R50, R50, R56, R58 ;  /* 0x0000003832327223 */ /* 0x000fe2000001003a */
[----:B------:R-:W-:-:S05]  /*7c50*/  HADD2.F32 R56, -RZ, R136.H0_H0 ;  /* 0x20000088ff387230 */ /* 0x000fca0000004100 */
[----:B----4-:R-:W-:Y:S02]  /*7c60*/  FFMA.FTZ R56, R48, R56, R90 ;  /* 0x0000003830387223 */ /* 0x010fe4000001005a */
[----:B------:R-:W2:Y:S01]  /*7c70*/  LDL R90, [R1+0xc] ;  /* 0x00000c00015a7983 */ /* 0x000ea20000100800 */
[----:B------:R-:W-:-:S03]  /*7c80*/  FFMA.FTZ R85, R49, R85, R89 ;  /* 0x0000005531557223 */ /* 0x000fc60000010059 */
[----:B------:R-:W3:Y:S01]  /*7c90*/  LDL R89, [R1+0x8] ;  /* 0x0000080001597983 */ /* 0x000ee20000100800 */
[----:B------:R-:W-:Y:S02]  /*7ca0*/  HADD2.F32 R54, -RZ, R142.H1_H1 ;  /* 0x3000008eff367230 */ /* 0x000fe40000004100 */
[----:B------:R-:W-:-:S03]  /*7cb0*/  HADD2.F32 R20, -RZ, R138.H1_H1 ;  /* 0x3000008aff147230 */ /* 0x000fc60000004100 */
[C---:B------:R-:W-:Y:S01]  /*7cc0*/  FFMA.FTZ R54, R45.reuse, R54, R25 ;  /* 0x000000362d367223 */ /* 0x040fe20000010019 */
[----:B------:R-:W-:Y:S01]  /*7cd0*/  HADD2.F32 R81, -RZ, R141.H1_H1 ;  /* 0x3000008dff517230 */ /* 0x000fe20000004100 */
[----:B------:R-:W-:Y:S02]  /*7ce0*/  FFMA.FTZ R45, R45, R20, R24 ;  /* 0x000000142d2d7223 */ /* 0x000fe40000010018 */
[----:B------:R-:W-:Y:S01]  /*7cf0*/  IMAD.WIDE.U32 R24, R0, R213, c[0x0][0x210] ;  /* 0x0000840000187625 */ /* 0x000fe200078e00d5 */
[----:B------:R-:W-:Y:S01]  /*7d00*/  HADD2.F32 R0, -RZ, R137.H1_H1 ;  /* 0x30000089ff007230 */ /* 0x000fe20000004100 */
[----:B------:R-:W-:Y:S02]  /*7d10*/  F2FP.PACK_AB R20, R86, R82 ;  /* 0x000000525614723e */ /* 0x000fe400000000ff */
[C---:B------:R-:W-:Y:S01]  /*7d20*/  FFMA.FTZ R81, R51.reuse, R81, R209 ;  /* 0x0000005133517223 */ /* 0x040fe200000100d1 */
[----:B------:R-:W-:Y:S01]  /*7d30*/  HADD2.F32 R82, -RZ, R140.H0_H0 ;  /* 0x2000008cff527230 */ /* 0x000fe20000004100 */
[----:B------:R-:W-:Y:S01]  /*7d40*/  FFMA.FTZ R51, R51, R0, R204 ;  /* 0x0000000033337223 */ /* 0x000fe200000100cc */
[----:B------:R1:W-:Y:S01]  /*7d50*/  STG.E.128 [R24.64], R20 ;  /* 0x0000001418007986 */ /* 0x0003e2000c101d04 */
[----:B------:R-:W-:-:S02]  /*7d60*/  HADD2.F32 R58, -RZ, R136.H1_H1 ;  /* 0x30000088ff3a7230 */ /* 0x000fc40000004100 */
[--C-:B------:R-:W-:Y:S01]  /*7d70*/  HADD2.F32 R0, -RZ, R135.reuse.H0_H0 ;  /* 0x20000087ff007230 */ /* 0x100fe20000004100 */
[----:B------:R-:W-:Y:S01]  /*7d80*/  FFMA.FTZ R82, R48, R82, R91 ;  /* 0x0000005230527223 */ /* 0x000fe2000001005b */
[----:B------:R-:W-:Y:S01]  /*7d90*/  HADD2.F32 R48, -RZ, R135.H1_H1 ;  /* 0x30000087ff307230 */ /* 0x000fe20000004100 */
[----:B------:R-:W-:Y:S01]  /*7da0*/  FFMA.FTZ R58, R49, R58, R57 ;  /* 0x0000003a313a7223 */ /* 0x000fe20000010039 */
[--C-:B------:R-:W-:Y:S01]  /*7db0*/  HADD2.F32 R49, -RZ, R134.reuse.H0_H0 ;  /* 0x20000086ff317230 */ /* 0x100fe20000004100 */
[----:B------:R-:W-:Y:S01]  /*7dc0*/  FFMA.FTZ R0, R38, R0, R238 ;  /* 0x0000000026007223 */ /* 0x000fe200000100ee */
[----:B------:R-:W-:Y:S02]  /*7dd0*/  HADD2.F32 R57, -RZ, R134.H1_H1 ;  /* 0x30000086ff397230 */ /* 0x000fe40000004100 */
[--C-:B-1----:R-:W-:Y:S02]  /*7de0*/  HADD2.F32 R21, -RZ, R131.reuse.H0_H0 ;  /* 0x20000083ff157230 */ /* 0x102fe40000004100 */
[----:B------:R-:W-:-:S02]  /*7df0*/  HADD2.F32 R20, -RZ, R131.H1_H1 ;  /* 0x30000083ff147230 */ /* 0x000fc40000004100 */
[--C-:B------:R-:W-:Y:S01]  /*7e00*/  HADD2.F32 R22, -RZ, R130.reuse.H0_H0 ;  /* 0x20000082ff167230 */ /* 0x100fe20000004100 */
[----:B------:R-:W-:Y:S01]  /*7e10*/  FFMA.FTZ R38, R38, R21, R237 ;  /* 0x0000001526267223 */ /* 0x000fe200000100ed */
[----:B------:R-:W-:Y:S01]  /*7e20*/  HADD2.F32 R21, -RZ, R130.H1_H1 ;  /* 0x30000082ff157230 */ /* 0x000fe20000004100 */
        /* <DEDUP_REMOVED lines=10> */
[----:B------:R-:W-:-:S05]  /*7ed0*/  IMAD.WIDE.U32 R24, R205, R213, c[0x0][0x208] ;  /* 0x00008200cd187625 */ /* 0x000fca00078e00d5 */
[----:B------:R1:W-:Y:S02]  /*7ee0*/  STG.E.128 [R24.64], R20 ;  /* 0x0000001418007986 */ /* 0x0003e4000c101d04 */
[----:B-1----:R-:W-:Y:S01]  /*7ef0*/  F2FP.PACK_AB R23, R61, R60 ;  /* 0x0000003c3d17723e */ /* 0x002fe200000000ff */
[----:B------:R-:W-:Y:S01]  /*7f00*/  IMAD.WIDE.U32 R24, R205, R213, c[0x0][0x210] ;  /* 0x00008400cd187625 */ /* 0x000fe200078e00d5 */
[----:B------:R-:W-:Y:S02]  /*7f10*/  F2FP.PACK_AB R22, R66, R62 ;  /* 0x0000003e4216723e */ /* 0x000fe400000000ff */
[----:B------:R-:W-:Y:S02]  /*7f20*/  F2FP.PACK_AB R21, R67, R65 ;  /* 0x000000414315723e */ /* 0x000fe400000000ff */
[----:B------:R-:W-:Y:S01]  /*7f30*/  F2FP.PACK_AB R20, R70, R59 ;  /* 0x0000003b4614723e */ /* 0x000fe200000000ff */
[----:B------:R-:W-:-:S04]  /*7f40*/  HADD2.F32 R61, -RZ, R119.H1_H1 ;  /* 0x30000077ff3d7230 */ /* 0x000fc80000004100 */
[----:B------:R1:W-:Y:S01]  /*7f50*/  STG.E.128 [R24.64], R20 ;  /* 0x0000001418007986 */ /* 0x0003e2000c101d04 */
[----:B------:R-:W-:Y:S01]  /*7f60*/  FFMA.FTZ R61, R75, R61, R10 ;  /* 0x0000003d4b3d7223 */ /* 0x000fe2000001000a */
[----:B------:R-:W-:-:S05]  /*7f70*/  HADD2.F32 R70, -RZ, R118.H1_H1 ;  /* 0x30000076ff467230 */ /* 0x000fca0000004100 */
[----:B------:R-:W-:Y:S01]  /*7f80*/  FFMA.FTZ R70, R73, R70, R12 ;  /* 0x0000004649467223 */ /* 0x000fe2000001000c */
[----:B-1----:R-:W-:-:S05]  /*7f90*/  HADD2.F32 R20, -RZ, R115.H1_H1 ;  /* 0x30000073ff147230 */ /* 0x002fca0000004100 */
[----:B------:R-:W-:Y:S01]  /*7fa0*/  FFMA.FTZ R75, R75, R20, R4 ;  /* 0x000000144b4b7223 */ /* 0x000fe20000010004 */
[----:B------:R-:W-:Y:S02]  /*7fb0*/  HADD2.F32 R20, -RZ, R114.H1_H1 ;  /* 0x30000072ff147230 */ /* 0x000fe40000004100 */
[----:B------:R-:W-:-:S03]  /*7fc0*/  HADD2.F32 R24, -RZ, R107.H1_H1 ;  /* 0x3000006bff187230 */ /* 0x000fc60000004100 */
[----:B------:R-:W-:Y:S01]  /*7fd0*/  FFMA.FTZ R73, R73, R20, R6 ;  /* 0x0000001449497223 */ /* 0x000fe20000010006 */
[----:B------:R-:W-:Y:S01]  /*7fe0*/  F2FP.PACK_AB R20, R85, R82 ;  /* 0x000000525514723e */ /* 0x000fe200000000ff */
[----:B------:R-:W-:Y:S02]  /*7ff0*/  HADD2.F32 R85, -RZ, R111.H1_H1 ;  /* 0x3000006fff557230 */ /* 0x000fe40000004100 */
[----:B------:R-:W-:Y:S02]  /*8000*/  HADD2.F32 R63, -RZ, R133.H0_H0 ;  /* 0x20000085ff3f7230 */ /* 0x000fe40000004100 */
[----:B------:R-:W-:Y:S02]  /*8010*/  HADD2.F32 R64, -RZ, R129.H0_H0 ;  /* 0x20000081ff407230 */ /* 0x000fe40000004100 */
[----:B------:R-:W-:Y:S02]  /*8020*/  HADD2.F32 R84, -RZ, R133.H1_H1 ;  /* 0x30000085ff547230 */ /* 0x000fe40000004100 */
[----:B------:R-:W-:-:S02]  /*8030*/  HADD2.F32 R77, -RZ, R129.H1_H1 ;  /* 0x30000081ff4d7230 */ /* 0x000fc40000004100 */
[----:B------:R-:W-:Y:S02]  /*8040*/  HADD2.F32 R83, -RZ, R126.H1_H1 ;  /* 0x3000007eff537230 */ /* 0x000fe40000004100 */
[----:B------:R-:W-:Y:S01]  /*8050*/  HADD2.F32 R59, -RZ, R122.H1_H1 ;  /* 0x3000007aff3b7230 */ /* 0x000fe20000004100 */
[C---:B------:R-:W-:Y:S01]  /*8060*/  FFMA.FTZ R85, R191.reuse, R85, R196 ;  /* 0x00000055bf557223 */ /* 0x040fe200000100c4 */
[----:B------:R-:W-:Y:S01]  /*8070*/  HADD2.F32 R86, -RZ, R132.H0_H0 ;  /* 0x20000084ff567230 */ /* 0x000fe20000004100 */
[----:B------:R-:W-:Y:S01]  /*8080*/  FFMA.FTZ R191, R191, R24, R16 ;  /* 0x00000018bfbf7223 */ /* 0x000fe20000010010 */
[----:B------:R-:W-:Y:S01]  /*8090*/  HADD2.F32 R78, -RZ, R128.H0_H0 ;  /* 0x20000080ff4e7230 */ /* 0x000fe20000004100 */
[----:B------:R-:W-:Y:S01]  /*80a0*/  FFMA.FTZ R63, R42, R63, R252 ;  /* 0x0000003f2a3f7223 */ /* 0x000fe200000100fc */
[----:B------:R-:W-:Y:S01]  /*80b0*/  HADD2.F32 R60, -RZ, R119.H0_H0 ;  /* 0x20000077ff3c7230 */ /* 0x000fe20000004100 */
[----:B------:R-:W-:Y:S01]  /*80c0*/  F2FP.PACK_AB R24, R58, R56 ;  /* 0x000000383a18723e */ /* 0x000fe200000000ff */
[----:B------:R-:W-:Y:S01]  /*80d0*/  FFMA.FTZ R42, R42, R64, R246 ;  /* 0x000000402a2a7223 */ /* 0x000fe200000100f6 */
[----:B------:R-:W-:Y:S01]  /*80e0*/  HADD2.F32 R21, -RZ, R115.H0_H0 ;  /* 0x20000073ff157230 */ /* 0x000fe20000004100 */
[C---:B------:R-:W-:Y:S01]  /*80f0*/  FFMA.FTZ R84, R43.reuse, R84, R245 ;  /* 0x000000542b547223 */ /* 0x040fe200000100f5 */
[----:B------:R-:W-:Y:S01]  /*8100*/  HADD2.F32 R56, -RZ, R110.H0_H0 ;  /* 0x2000006eff387230 */ /* 0x000fe20000004100 */
[----:B------:R-:W-:Y:S01]  /*8110*/  FFMA.FTZ R77, R43, R77, R243 ;  /* 0x0000004d2b4d7223 */ /* 0x000fe200000100f3 */
[----:B------:R-:W-:Y:S01]  /*8120*/  HADD2.F32 R64, -RZ, R127.H0_H0 ;  /* 0x2000007fff407230 */ /* 0x000fe20000004100 */
[C---:B------:R-:W-:Y:S01]  /*8130*/  FFMA.FTZ R83, R29.reuse, R83, R224 ;  /* 0x000000531d537223 */ /* 0x040fe200000100e0 */
[----:B------:R-:W-:Y:S01]  /*8140*/  HADD2.F32 R43, -RZ, R123.H0_H0 ;  /* 0x2000007bff2b7230 */ /* 0x000fe20000004100 */
[----:B------:R-:W-:Y:S01]  /*8150*/  FFMA.FTZ R59, R29, R59, R223 ;  /* 0x0000003b1d3b7223 */ /* 0x000fe200000100df */
[----:B------:R-:W-:Y:S01]  /*8160*/  HADD2.F32 R29, -RZ, R106.H0_H0 ;  /* 0x2000006aff1d7230 */ /* 0x000fe20000004100 */
[----:B------:R-:W-:Y:S01]  /*8170*/  F2FP.PACK_AB R22, R54, R53 ;  /* 0x000000353616723e */ /* 0x000fe200000000ff */
[----:B------:R-:W-:-:S02]  /*8180*/  HADD2.F32 R87, -RZ, R132.H1_H1 ;  /* 0x30000084ff577230 */ /* 0x000fc40000004100 */
[----:B------:R-:W-:Y:S01]  /*8190*/  HADD2.F32 R79, -RZ, R128.H1_H1 ;  /* 0x30000080ff4f7230 */ /* 0x000fe20000004100 */
[C---:B------:R-:W-:Y:S01]  /*81a0*/  FFMA.FTZ R60, R74.reuse, R60, R11 ;  /* 0x0000003c4a3c7223 */ /* 0x040fe2000001000b */
[----:B------:R-:W-:Y:S02]  /*81b0*/  HADD2.F32 R76, -RZ, R127.H1_H1 ;  /* 0x3000007fff4c7230 */ /* 0x000fe40000004100 */
[----:B------:R-:W-:Y:S01]  /*81c0*/  HADD2.F32 R54, -RZ, R112.H1_H1 ;  /* 0x30000070ff367230 */ /* 0x000fe20000004100 */
[----:B------:R-:W-:Y:S01]  /*81d0*/  FFMA.FTZ R74, R74, R21, R5 ;  /* 0x000000154a4a7223 */ /* 0x000fe20000010005 */
[----:B------:R-:W-:Y:S01]  /*81e0*/  HADD2.F32 R67, -RZ, R118.H0_H0 ;  /* 0x20000076ff437230 */ /* 0x000fe20000004100 */
[C---:B------:R-:W-:Y:S01]  /*81f0*/  FFMA.FTZ R56, R188.reuse, R56, R199 ;  /* 0x00000038bc387223 */ /* 0x040fe200000100c7 */
[----:B------:R-:W-:Y:S01]  /*8200*/  HADD2.F32 R21, -RZ, R114.H0_H0 ;  /* 0x20000072ff157230 */ /* 0x000fe20000004100 */
[C---:B------:R-:W-:Y:S01]  /*8210*/  FFMA.FTZ R64, R69.reuse, R64, R221 ;  /* 0x0000004045407223 */ /* 0x040fe200000100dd */
[----:B------:R-:W-:Y:S01]  /*8220*/  HADD2.F32 R82, -RZ, R117.H1_H1 ;  /* 0x30000075ff527230 */ /* 0x000fe20000004100 */
[----:B------:R-:W-:Y:S01]  /*8230*/  FFMA.FTZ R43, R69, R43, R220 ;  /* 0x0000002b452b7223 */ /* 0x000fe200000100dc */
[----:B------:R-:W-:Y:S01]  /*8240*/  HADD2.F32 R69, -RZ, R113.H1_H1 ;  /* 0x30000071ff457230 */ /* 0x000fe20000004100 */
[----:B------:R-:W-:Y:S01]  /*8250*/  FFMA.FTZ R188, R188, R29, R19 ;  /* 0x0000001dbcbc7223 */ /* 0x000fe20000010013 */
[----:B------:R-:W-:Y:S01]  /*8260*/  F2FP.PACK_AB R29, R84, R63 ;  /* 0x0000003f541d723e */ /* 0x000fe200000000ff */
[C---:B------:R-:W-:Y:S01]  /*8270*/  FFMA.FTZ R87, R41.reuse, R87, R88 ;  /* 0x0000005729577223 */ /* 0x040fe20000010058 */
[--C-:B------:R-:W-:Y:S01]  /*8280*/  HADD2.F32 R63, -RZ, R109.reuse.H0_H0 ;  /* 0x2000006dff3f7230 */ /* 0x100fe20000004100 */
[----:B------:R-:W-:Y:S01]  /*8290*/  FFMA.FTZ R79, R41, R79, R80 ;  /* 0x0000004f294f7223 */ /* 0x000fe20000010050 */
[----:B------:R-:W-:Y:S01]  /*82a0*/  HADD2.F32 R80, -RZ, R126.H0_H0 ;  /* 0x2000007eff507230 */ /* 0x000fe20000004100 */
[----:B------:R-:W-:Y:S01]  /*82b0*/  FFMA.FTZ R76, R31, R76, R219 ;  /* 0x0000004c1f4c7223 */ /* 0x000fe200000100db */
[----:B------:R-:W-:Y:S01]  /*82c0*/  HADD2.F32 R41, -RZ, R122.H0_H0 ;  /* 0x2000007aff297230 */ /* 0x000fe20000004100 */
[----:B------:R-:W-:Y:S01]  /*82d0*/  FFMA.FTZ R54, R30, R54, R214 ;  /* 0x000000361e367223 */ /* 0x000fe200000100d6 */
[----:B------:R-:W-:Y:S01]  /*82e0*/  HADD2.F32 R84, -RZ, R109.H1_H1 ;  /* 0x3000006dff547230 */ /* 0x000fe20000004100 */
[----:B------:R-:W-:Y:S01]  /*82f0*/  F2FP.PACK_AB R23, R52, R2 ;  /* 0x000000023417723e */ /* 0x000fe200000000ff */
[C---:B------:R-:W-:Y:S01]  /*8300*/  FFMA.FTZ R67, R72.reuse, R67, R13 ;  /* 0x0000004348437223 */ /* 0x040fe2000001000d */
[----:B------:R-:W-:Y:S01]  /*8310*/  HADD2.F32 R88, -RZ, R116.H0_H0 ;  /* 0x20000074ff587230 */ /* 0x000fe20000004100 */
[----:B------:R-:W-:Y:S01]  /*8320*/  FFMA.FTZ R72, R72, R21, R7 ;  /* 0x0000001548487223 */ /* 0x000fe20000010007 */
[----:B------:R-:W-:Y:S01]  /*8330*/  HADD2.F32 R2, -RZ, R112.H0_H0 ;  /* 0x20000070ff027230 */ /* 0x000fe20000004100 */
[----:B------:R-:W-:Y:S01]  /*8340*/  F2FP.PACK_AB R21, R81, R55 ;  /* 0x000000375115723e */ /* 0x000fe200000000ff */
[----:B------:R-:W-:Y:S01]  /*8350*/  HADD2.F32 R91, -RZ, R124.H0_H0 ;  /* 0x2000007cff5b7230 */ /* 0x000fe20000004100 */
[C---:B------:R-:W-:Y:S01]  /*8360*/  FFMA.FTZ R82, R27.reuse, R82, R14 ;  /* 0x000000521b527223 */ /* 0x040fe2000001000e */
[----:B------:R-:W-:Y:S01]  /*8370*/  HADD2.F32 R66, -RZ, R120.H0_H0 ;  /* 0x20000078ff427230 */ /* 0x000fe20000004100 */
[----:B------:R-:W-:Y:S01]  /*8380*/  FFMA.FTZ R69, R27, R69, R8 ;  /* 0x000000451b457223 */ /* 0x000fe20000010008 */
[----:B------:R-:W-:-:S02]  /*8390*/  HADD2.F32 R204, -RZ, R124.H1_H1 ;  /* 0x3000007cffcc7230 */ /* 0x000fc40000004100 */
[----:B------:R-:W-:Y:S01]  /*83a0*/  HADD2.F32 R71, -RZ, R120.H1_H1 ;  /* 0x30000078ff477230 */ /* 0x000fe20000004100 */
[C---:B------:R-:W-:Y:S01]  /*83b0*/  FFMA.FTZ R80, R37.reuse, R80, R226 ;  /* 0x0000005025507223 */ /* 0x040fe200000100e2 */
[----:B------:R-:W-:Y:S01]  /*83c0*/  HADD2.F32 R81, -RZ, R117.H0_H0 ;  /* 0x20000075ff517230 */ /* 0x000fe20000004100 */
[----:B------:R-:W-:Y:S01]  /*83d0*/  FFMA.FTZ R41, R37, R41, R225 ;  /* 0x0000002925297223 */ /* 0x000fe200000100e1 */
[----:B------:R-:W-:Y:S01]  /*83e0*/  HADD2.F32 R55, -RZ, R113.H0_H0 ;  /* 0x20000071ff377230 */ /* 0x000fe20000004100 */
[----:B------:R-:W-:Y:S01]  /*83f0*/  F2FP.PACK_AB R27, R68, R46 ;  /* 0x0000002e441b723e */ /* 0x000fe200000000ff */
[----:B------:R-:W-:Y:S01]  /*8400*/  FFMA.FTZ R63, R186, R63, R201 ;  /* 0x0000003fba3f7223 */ /* 0x000fe200000100c9 */
[----:B------:R-:W-:Y:S01]  /*8410*/  HADD2.F32 R37, -RZ, R125.H0_H0 ;  /* 0x2000007dff257230 */ /* 0x000fe20000004100 */
[----:B------:R-:W-:Y:S01]  /*8420*/  FFMA.FTZ R84, R187, R84, R200 ;  /* 0x00000054bb547223 */ /* 0x000fe200000100c8 */
[----:B------:R-:W-:Y:S01]  /*8430*/  HADD2.F32 R68, -RZ, R111.H0_H0 ;  /* 0x2000006fff447230 */ /* 0x000fe20000004100 */
[C---:B------:R-:W-:Y:S01]  /*8440*/  FFMA.FTZ R88, R28.reuse, R88, R217 ;  /* 0x000000581c587223 */ /* 0x040fe200000100d9 */
[----:B------:R-:W-:Y:S01]  /*8450*/  HADD2.F32 R62, -RZ, R121.H0_H0 ;  /* 0x20000079ff3e7230 */ /* 0x000fe20000004100 */
[----:B------:R-:W-:Y:S01]  /*8460*/  FFMA.FTZ R2, R28, R2, R216 ;  /* 0x000000021c027223 */ /* 0x000fe200000100d8 */
[----:B------:R-:W-:Y:S01]  /*8470*/  HADD2.F32 R25, -RZ, R107.H0_H0 ;  /* 0x2000006bff197230 */ /* 0x000fe20000004100 */
[C---:B------:R-:W-:Y:S01]  /*8480*/  FFMA.FTZ R91, R32.reuse, R91, R234 ;  /* 0x0000005b205b7223 */ /* 0x040fe200000100ea */
[----:B------:R-:W-:Y:S01]  /*8490*/  HADD2.F32 R58, -RZ, R110.H1_H1 ;  /* 0x3000006eff3a7230 */ /* 0x000fe20000004100 */
[----:B------:R-:W-:Y:S01]  /*84a0*/  FFMA.FTZ R66, R32, R66, R233 ;  /* 0x0000004220427223 */ /* 0x000fe200000100e9 */
[----:B------:R-:W-:Y:S01]  /*84b0*/  HADD2.F32 R28, -RZ, R106.H1_H1 ;  /* 0x3000006aff1c7230 */ /* 0x000fe20000004100 */
[C---:B------:R-:W-:Y:S01]  /*84c0*/  FFMA.FTZ R204, R33.reuse, R204, R232 ;  /* 0x000000cc21cc7223 */ /* 0x040fe200000100e8 */
[----:B------:R-:W-:Y:S01]  /*84d0*/  HADD2.F32 R65, -RZ, R121.H1_H1 ;  /* 0x30000079ff417230 */ /* 0x000fe20000004100 */
[----:B------:R-:W-:Y:S01]  /*84e0*/  FFMA.FTZ R71, R33, R71, R231 ;  /* 0x0000004721477223 */ /* 0x000fe200000100e7 */
[--C-:B------:R-:W-:Y:S01]  /*84f0*/  HADD2.F32 R33, -RZ, R104.reuse.H0_H0 ;  /* 0x20000068ff217230 */ /* 0x100fe20000004100 */
[C---:B------:R-:W-:Y:S01]  /*8500*/  FFMA.FTZ R81, R26.reuse, R81, R15 ;  /* 0x000000511a517223 */ /* 0x040fe2000001000f */
[----:B------:R-:W-:Y:S01]  /*8510*/  HADD2.F32 R32, -RZ, R104.H1_H1 ;  /* 0x30000068ff207230 */ /* 0x000fe20000004100 */
[----:B------:R-:W-:Y:S01]  /*8520*/  FFMA.FTZ R55, R26, R55, R9 ;  /* 0x000000371a377223 */ /* 0x000fe20000010009 */
[----:B------:R-:W-:Y:S01]  /*8530*/  F2FP.PACK_AB R26, R45, R44 ;  /* 0x0000002c2d1a723e */ /* 0x000fe200000000ff */
[----:B------:R-:W-:-:S02]  /*8540*/  FFMA.FTZ R37, R34, R37, R230 ;  /* 0x0000002522257223 */ /* 0x000fc400000100e6 */
[----:B------:R-:W-:Y:S02]  /*8550*/  FFMA.FTZ R68, R190, R68, R197 ;  /* 0x00000044be447223 */ /* 0x000fe400000100c5 */
[----:B------:R-:W-:Y:S01]  /*8560*/  FFMA.FTZ R62, R34, R62, R229 ;  /* 0x0000003e223e7223 */ /* 0x000fe200000100e5 */
[----:B------:R-:W-:Y:S01]  /*8570*/  F2FP.PACK_AB R34, R47, R36 ;  /* 0x000000242f22723e */ /* 0x000fe200000000ff */
[----:B------:R-:W-:Y:S01]  /*8580*/  FFMA.FTZ R190, R190, R25, R17 ;  /* 0x00000019bebe7223 */ /* 0x000fe20000010011 */
[----:B------:R-:W-:Y:S01]  /*8590*/  F2FP.PACK_AB R25, R51, R50 ;  /* 0x000000323319723e */ /* 0x000fe200000000ff */
[----:B------:R-:W-:Y:S02]  /*85a0*/  FFMA.FTZ R58, R189, R58, R198 ;  /* 0x0000003abd3a7223 */ /* 0x000fe400000100c6 */
[----:B------:R-:W-:Y:S01]  /*85b0*/  IMAD.WIDE.U32 R44, R206, R213, c[0x0][0x208] ;  /* 0x00008200ce2c7625 */ /* 0x000fe200078e00d5 */
[----:B------:R-:W-:-:S03]  /*85c0*/  F2FP.PACK_AB R36, R204, R91 ;  /* 0x0000005bcc24723e */ /* 0x000fc600000000ff */
[----:B------:R-:W-:Y:S02]  /*85d0*/  FFMA.FTZ R189, R189, R28, R18 ;  /* 0x0000001cbdbd7223 */ /* 0x000fe40000010012 */
[----:B------:R-:W-:Y:S02]  /*85e0*/  FFMA.FTZ R65, R35, R65, R227 ;  /* 0x0000004123417223 */ /* 0x000fe400000100e3 */
[CC--:B------:R-:W-:Y:S01]  /*85f0*/  IMAD.WIDE.U32 R46, R207.reuse, R213.reuse, c[0x0][0x208] ;  /* 0x00008200cf2e7625 */ /* 0x0c0fe200078e00d5 */
[----:B------:R1:W-:Y:S03]  /*8600*/  STG.E.128 [R44.64], R20 ;  /* 0x000000142c007986 */ /* 0x0003e6000c101d04 */
[----:B------:R-:W-:Y:S01]  /*8610*/  IMAD.WIDE.U32 R50, R207, R213, c[0x0][0x210] ;  /* 0x00008400cf327625 */ /* 0x000fe200078e00d5 */
[----:B------:R-:W-:-:S03]  /*8620*/  HFMA2.MMA R251, -RZ, RZ, 0, 2.384185791015625e-07 ;  /* 0x00000004fffb7435 */ /* 0x000fc600000001ff */
[----:B------:R-:W-:-:S04]  /*8630*/  IMAD.WIDE.U32 R52, R208, R213, c[0x0][0x208] ;  /* 0x00008200d0347625 */ /* 0x000fc800078e00d5 */
[----:B------:R-:W-:Y:S01]  /*8640*/  IMAD.WIDE.U32 R208, R208, R213, c[0x0][0x210] ;  /* 0x00008400d0d07625 */ /* 0x000fe200078e00d5 */
[----:B-1----:R-:W-:Y:S02]  /*8650*/  F2FP.PACK_AB R45, R82, R81 ;  /* 0x00000051522d723e */ /* 0x002fe400000000ff */
[----:B------:R-:W-:Y:S02]  /*8660*/  F2FP.PACK_AB R23, R75, R74 ;  /* 0x0000004a4b17723e */ /* 0x000fe400000000ff */
[----:B------:R-:W-:Y:S02]  /*8670*/  F2FP.PACK_AB R22, R73, R72 ;  /* 0x000000484916723e */ /* 0x000fe400000000ff */
[----:B------:R-:W-:Y:S02]  /*8680*/  F2FP.PACK_AB R21, R69, R55 ;  /* 0x000000374515723e */ /* 0x000fe400000000ff */
[----:B------:R-:W-:Y:S01]  /*8690*/  F2FP.PACK_AB R20, R54, R2 ;  /* 0x000000023614723e */ /* 0x000fe200000000ff */
[----:B------:R-:W-:-:S02]  /*86a0*/  IMAD R3, R251, c[0x0][0x160], R3 ;  /* 0x00005800fb037a24 */ /* 0x000fc400078e0203 */
[C---:B--2---:R-:W-:Y:S02]  /*86b0*/  FFMA.FTZ R86, R40.reuse, R86, R90 ;  /* 0x0000005628567223 */ /* 0x044fe4000001005a */
[----:B---3--:R-:W-:Y:S01]  /*86c0*/  FFMA.FTZ R78, R40, R78, R89 ;  /* 0x0000004e284e7223 */ /* 0x008fe20000010059 */
[----:B------:R-:W-:Y:S02]  /*86d0*/  HADD2.F32 R40, -RZ, R123.H1_H1 ;  /* 0x3000007bff287230 */ /* 0x000fe40000004100 */
[----:B------:R-:W-:-:S03]  /*86e0*/  HADD2.F32 R89, -RZ, R116.H1_H1 ;  /* 0x30000074ff597230 */ /* 0x000fc60000004100 */
[----:B------:R-:W-:Y:S01]  /*86f0*/  FFMA.FTZ R40, R31, R40, R218 ;  /* 0x000000281f287223 */ /* 0x000fe200000100da */
[--C-:B------:R-:W-:Y:S01]  /*8700*/  HADD2.F32 R31, -RZ, R105.reuse.H0_H0 ;  /* 0x20000069ff1f7230 */ /* 0x100fe20000004100 */
[----:B------:R-:W-:Y:S01]  /*8710*/  FFMA.FTZ R89, R30, R89, R215 ;  /* 0x000000591e597223 */ /* 0x000fe200000100d7 */
[----:B------:R-:W-:Y:S02]  /*8720*/  HADD2.F32 R30, -RZ, R105.H1_H1 ;  /* 0x30000069ff1e7230 */ /* 0x000fe40000004100 */
[----:B------:R-:W-:Y:S01]  /*8730*/  HADD2.F32 R90, -RZ, R125.H1_H1 ;  /* 0x3000007dff5a7230 */ /* 0x000fe20000004100 */
[----:B------:R-:W-:Y:S01]  /*8740*/  FFMA.FTZ R186, R186, R31, R193 ;  /* 0x0000001fbaba7223 */ /* 0x000fe200000100c1 */
[----:B------:R-:W-:Y:S01]  /*8750*/  F2FP.PACK_AB R31, R48, R0 ;  /* 0x00000000301f723e */ /* 0x000fe200000000ff */
[----:B------:R-:W-:Y:S01]  /*8760*/  FFMA.FTZ R187, R187, R30, R192 ;  /* 0x0000001ebbbb7223 */ /* 0x000fe200000100c0 */
[----:B------:R-:W-:Y:S01]  /*8770*/  F2FP.PACK_AB R30, R57, R49 ;  /* 0x00000031391e723e */ /* 0x000fe200000000ff */
[----:B------:R-:W-:-:S02]  /*8780*/  HADD2.F32 R0, -RZ, R108.H0_H0 ;  /* 0x2000006cff007230 */ /* 0x000fc40000004100 */
[----:B------:R-:W-:Y:S01]  /*8790*/  HADD2.F32 R57, -RZ, R108.H1_H1 ;  /* 0x3000006cff397230 */ /* 0x000fe20000004100 */
[----:B------:R-:W-:Y:S01]  /*87a0*/  FFMA.FTZ R90, R35, R90, R228 ;  /* 0x0000005a235a7223 */ /* 0x000fe200000100e4 */
[----:B------:R-:W-:Y:S01]  /*87b0*/  F2FP.PACK_AB R28, R87, R86 ;  /* 0x00000056571c723e */ /* 0x000fe200000000ff */
[----:B------:R-:W-:Y:S02]  /*87c0*/  FFMA.FTZ R0, R184, R0, R203 ;  /* 0x00000000b8007223 */ /* 0x000fe400000100cb */
[----:B------:R-:W-:Y:S02]  /*87d0*/  FFMA.FTZ R57, R185, R57, R202 ;  /* 0x00000039b9397223 */ /* 0x000fe400000100ca */
[----:B------:R-:W-:Y:S01]  /*87e0*/  IMAD.WIDE.U32 R48, R206, R213, c[0x0][0x210] ;  /* 0x00008400ce307625 */ /* 0x000fe200078e00d5 */
[----:B------:R-:W-:-:S03]  /*87f0*/  F2FP.PACK_AB R35, R39, R38 ;  /* 0x000000262723723e */ /* 0x000fc600000000ff */
[----:B------:R-:W-:Y:S01]  /*8800*/  FFMA.FTZ R184, R184, R33, R195 ;  /* 0x00000021b8b87223 */ /* 0x000fe200000100c3 */
[----:B------:R-:W-:Y:S01]  /*8810*/  F2FP.PACK_AB R33, R77, R42 ;  /* 0x0000002a4d21723e */ /* 0x000fe200000000ff */
[----:B------:R-:W-:Y:S01]  /*8820*/  FFMA.FTZ R185, R185, R32, R194 ;  /* 0x00000020b9b97223 */ /* 0x000fe200000100c2 */
[----:B------:R-:W-:Y:S02]  /*8830*/  F2FP.PACK_AB R32, R79, R78 ;  /* 0x0000004e4f20723e */ /* 0x000fe400000000ff */
[----:B------:R-:W-:Y:S02]  /*8840*/  F2FP.PACK_AB R37, R90, R37 ;  /* 0x000000255a25723e */ /* 0x000fe400000000ff */
        /* <DEDUP_REMOVED lines=9> */
[----:B------:R-:W-:-:S03]  /*88e0*/  F2FP.PACK_AB R44, R89, R88 ;  /* 0x00000058592c723e */ /* 0x000fc600000000ff */
[----:B------:R4:W-:Y:S04]  /*88f0*/  STG.E.128 [R52.64], R36 ;  /* 0x0000002434007986 */ /* 0x0009e8000c101d04 */
[----:B------:R0:W-:Y:S01]  /*8900*/  STG.E.128 [R208.64], R40 ;  /* 0x00000028d0007986 */ /* 0x0001e2000c101d04 */
[----:B-1----:R-:W-:Y:S02]  /*8910*/  F2FP.PACK_AB R24, R57, R0 ;  /* 0x000000003918723e */ /* 0x002fe400000000ff */
[----:B------:R-:W-:Y:S02]  /*8920*/  F2FP.PACK_AB R25, R84, R63 ;  /* 0x0000003f5419723e */ /* 0x000fe400000000ff */
[----:B--2---:R-:W-:Y:S02]  /*8930*/  F2FP.PACK_AB R46, R70, R67 ;  /* 0x00000043462e723e */ /* 0x004fe400000000ff */
[----:B------:R-:W-:Y:S01]  /*8940*/  F2FP.PACK_AB R47, R61, R60 ;  /* 0x0000003c3d2f723e */ /* 0x000fe200000000ff */
[----:B---3--:R-:W-:Y:S01]  /*8950*/  IMAD.WIDE.U32 R32, R210, R213, c[0x0][0x208] ;  /* 0x00008200d2207625 */ /* 0x008fe200078e00d5 */
[----:B------:R-:W-:-:S02]  /*8960*/  F2FP.PACK_AB R26, R58, R56 ;  /* 0x000000383a1a723e */ /* 0x000fc400000000ff */
[----:B------:R-:W-:Y:S01]  /*8970*/  F2FP.PACK_AB R27, R85, R68 ;  /* 0x00000044551b723e */ /* 0x000fe200000000ff */
[-C--:B----4-:R-:W-:Y:S01]  /*8980*/  IMAD.WIDE.U32 R36, R210, R213.reuse, c[0x0][0x210] ;  /* 0x00008400d2247625 */ /* 0x090fe200078e00d5 */
[----:B------:R-:W-:Y:S02]  /*8990*/  F2FP.PACK_AB R31, R191, R190 ;  /* 0x000000bebf1f723e */ /* 0x000fe400000000ff */
[----:B------:R-:W-:Y:S01]  /*89a0*/  F2FP.PACK_AB R30, R189, R188 ;  /* 0x000000bcbd1e723e */ /* 0x000fe200000000ff */
[-C--:B------:R-:W-:Y:S01]  /*89b0*/  IMAD.WIDE.U32 R34, R211, R213.reuse, c[0x0][0x208] ;  /* 0x00008200d3227625 */ /* 0x080fe200078e00d5 */
[----:B------:R-:W-:Y:S02]  /*89c0*/  F2FP.PACK_AB R29, R187, R186 ;  /* 0x000000babb1d723e */ /* 0x000fe400000000ff */
[----:B------:R-:W-:Y:S01]  /*89d0*/  F2FP.PACK_AB R28, R185, R184 ;  /* 0x000000b8b91c723e */ /* 0x000fe200000000ff */
[----:B------:R-:W-:Y:S01]  /*89e0*/  IMAD.WIDE.U32 R38, R211, R213, c[0x0][0x210] ;  /* 0x00008400d3267625 */ /* 0x000fe200078e00d5 */
[----:B------:R0:W-:Y:S04]  /*89f0*/  STG.E.128 [R32.64], R44 ;  /* 0x0000002c20007986 */ /* 0x0001e8000c101d04 */
[----:B------:R0:W-:Y:S04]  /*8a00*/  STG.E.128 [R36.64], R20 ;  /* 0x0000001424007986 */ /* 0x0001e8000c101d04 */
[----:B------:R0:W-:Y:S04]  /*8a10*/  STG.E.128 [R34.64], R24 ;  /* 0x0000001822007986 */ /* 0x0001e8000c101d04 */
[----:B------:R0:W-:Y:S01]  /*8a20*/  STG.E.128 [R38.64], R28 ;  /* 0x0000001c26007986 */ /* 0x0001e2000c101d04 */
[----:B------:R-:W-:-:S13]  /*8a30*/  ISETP.GE.AND P0, PT, R3, c[0x0][0x164], PT ;  /* 0x0000590003007a0c */ /* 0x000fda0003f06270 */
[----:B0----5:R-:W-:Y:S01]  /*8a40*/  @P0 CALL.REL.NOINC `(.L_x_39537) ;  /* 0x0000001000000944 */ /* 0x021fe20003c00000 */
[----:B------:R-:W-:Y:S05]  /*8a50*/  BRA `(.L_x_39538) ;  /* 0xffff91d000007947 */ /* 0x000fea000383ffff */
.L_x_39537:
[----:B------:R-:W-:Y:S05]  /*8a60*/  EXIT ;  /* 0x000000000000794d */ /* 0x000fea0003800000 */
.L_x_39535:
[----:B------:R-:W-:Y:S01]  /*8a70*/  HFMA2.MMA R249, -RZ, RZ, 0, 1.847743988037109375e-06 ;  /* 0x0000001ffff97435 */ /* 0x000fe200000001ff */
[----:B------:R-:W-:Y:S02]  /*8a80*/  MOV R222, 0x1 ;  /* 0x0000000100de7802 */ /* 0x000fe40000000f00 */
[----:B------:R-:W-:Y:S02]  /*8a90*/  MOV R213, 0xffffffff ;  /* 0xffffffff00d57802 */ /* 0x000fe40000000f00 */
[----:B------:R-:W-:Y:S02]  /*8aa0*/  MOV R212, 0x8ac0 ;  /* 0x00008ac000d47802 */ /* 0x000fe40000000f00 */
[----:B-----5:R-:W-:Y:S05]  /*8ab0*/  CALL.REL.NOINC `($__internal_49_$__cuda_sm70_shflsync_bfly_p) ;  /* 0x00000d8000007944 */ /* 0x020fea0003c00000 */
[----:B-1----:R-:W-:Y:S05]  /*8ac0*/  BRA `(.L_x_39539) ;  /* 0xffffc68000007947 */ /* 0x002fea000383ffff */
.L_x_39536:
[----:B------:R-:W-:Y:S01]  /*8ad0*/  HFMA2.MMA R222, -RZ, RZ, 0, 1.1920928955078125e-07 ;  /* 0x00000002ffde7435 */ /* 0x000fe200000001ff */
[----:B------:R-:W-:Y:S02]  /*8ae0*/  MOV R249, 0x1f ;  /* 0x0000001f00f97802 */ /* 0x000fe40000000f00 */
[----:B------:R-:W-:Y:S02]  /*8af0*/  MOV R213, 0xffffffff ;  /* 0xffffffff00d57802 */ /* 0x000fe40000000f00 */
[----:B------:R-:W-:-:S02]  /*8b00*/  MOV R212, 0x8b20 ;  /* 0x00008b2000d47802 */ /* 0x000fc40000000f00 */
[----:B-----5:R-:W-:Y:S05]  /*8b10*/  CALL.REL.NOINC `($__internal_49_$__cuda_sm70_shflsync_bfly_p) ;  /* 0x00000d2000007944 */ /* 0x020fea0003c00000 */
[----:B-1----:R-:W-:Y:S01]  /*8b20*/  FADD.FTZ R244, R244, R222 ;  /* 0x000000def4f47221 */ /* 0x002fe20000010000 */
[----:B------:R-:W-:Y:S01]  /*8b30*/  HFMA2.MMA R222, -RZ, RZ, 0, 2.384185791015625e-07 ;  /* 0x00000004ffde7435 */ /* 0x000fe200000001ff */
[----:B------:R-:W-:-:S02]  /*8b40*/  MOV R249, 0x1f ;  /* 0x0000001f00f97802 */ /* 0x000fc40000000f00 */
[----:B------:R-:W-:Y:S02]  /*8b50*/  MOV R213, 0xffffffff ;  /* 0xffffffff00d57802 */ /* 0x000fe40000000f00 */
[----:B------:R-:W-:Y:S02]  /*8b60*/  MOV R212, 0x8b80 ;  /* 0x00008b8000d47802 */ /* 0x000fe40000000f00 */
[----:B------:R-:W-:Y:S05]  /*8b70*/  CALL.REL.NOINC `($__internal_49_$__cuda_sm70_shflsync_bfly_p) ;  /* 0x00000cc000007944 */ /* 0x000fea0003c00000 */
[----:B-1----:R-:W-:Y:S01]  /*8b80*/  FADD.FTZ R244, R244, R222 ;  /* 0x000000def4f47221 */ /* 0x002fe20000010000 */
[----:B------:R-:W-:Y:S01]  /*8b90*/  HFMA2.MMA R222, -RZ, RZ, 0, 4.76837158203125e-07 ;  /* 0x00000008ffde7435 */ /* 0x000fe200000001ff */
[----:B------:R-:W-:Y:S02]  /*8ba0*/  MOV R249, 0x1f ;  /* 0x0000001f00f97802 */ /* 0x000fe40000000f00 */
[----:B------:R-:W-:Y:S02]  /*8bb0*/  MOV R213, 0xffffffff ;  /* 0xffffffff00d57802 */ /* 0x000fe40000000f00 */
[----:B------:R-:W-:Y:S02]  /*8bc0*/  MOV R212, 0x8be0 ;  /* 0x00008be000d47802 */ /* 0x000fe40000000f00 */
[----:B------:R-:W-:Y:S05]  /*8bd0*/  CALL.REL.NOINC `($__internal_49_$__cuda_sm70_shflsync_bfly_p) ;  /* 0x00000c6000007944 */ /* 0x000fea0003c00000 */
[----:B-1----:R-:W-:Y:S01]  /*8be0*/  FADD.FTZ R244, R244, R222 ;  /* 0x000000def4f47221 */ /* 0x002fe20000010000 */
[----:B------:R-:W-:Y:S01]  /*8bf0*/  HFMA2.MMA R222, -RZ, RZ, 0, 9.5367431640625e-07 ;  /* 0x00000010ffde7435 */ /* 0x000fe200000001ff */
[----:B------:R-:W-:-:S02]  /*8c00*/  MOV R249, 0x1f ;  /* 0x0000001f00f97802 */ /* 0x000fc40000000f00 */
[----:B------:R-:W-:Y:S02]  /*8c10*/  MOV R213, 0xffffffff ;  /* 0xffffffff00d57802 */ /* 0x000fe40000000f00 */
[----:B------:R-:W-:Y:S02]  /*8c20*/  MOV R212, 0x8c40 ;  /* 0x00008c4000d47802 */ /* 0x000fe40000000f00 */
[----:B------:R-:W-:Y:S05]  /*8c30*/  CALL.REL.NOINC `($__internal_49_$__cuda_sm70_shflsync_bfly_p) ;  /* 0x00000c0000007944 */ /* 0x000fea0003c00000 */
        /* <DEDUP_REMOVED lines=166> */
[----:B------:R-:W-:Y:S05]  /*96a0*/  CALL.REL.NOINC `($__internal_49_$__cuda_sm70_shflsync_bfly_p) ;  /* 0x0000019000007944 */ /* 0x000fea0003c00000 */
[----:B-1----:R-:W-:Y:S01]  /*96b0*/  FADD.FTZ R244, R244, R222 ;  /* 0x000000def4f47221 */ /* 0x002fe20000010000 */
[----:B------:R-:W-:Y:S01]  /*96c0*/  HFMA2.MMA R222, -RZ, RZ, 0, 1.1920928955078125e-07 ;  /* 0x00000002ffde7435 */ /* 0x000fe200000001ff */
[----:B------:R-:W-:Y:S02]  /*96d0*/  MOV R249, 0x1f ;  /* 0x0000001f00f97802 */ /* 0x000fe40000000f00 */
[----:B------:R-:W-:Y:S02]  /*96e0*/  MOV R213, 0xffffffff ;  /* 0xffffffff00d57802 */ /* 0x000fe40000000f00 */
[----:B------:R-:W-:Y:S02]  /*96f0*/  MOV R212, 0x9710 ;  /* 0x0000971000d47802 */ /* 0x000fe40000000f00 */
[----:B------:R-:W-:Y:S05]  /*9700*/  CALL.REL.NOINC `($__internal_49_$__cuda_sm70_shflsync_bfly_p) ;  /* 0x0000013000007944 */ /* 0x000fea0003c00000 */
[----:B-1----:R-:W-:Y:S01]  /*9710*/  FADD.FTZ R244, R244, R222 ;  /* 0x000000def4f47221 */ /* 0x002fe20000010000 */
[----:B------:R-:W-:Y:S01]  /*9720*/  HFMA2.MMA R222, -RZ, RZ, 0, 2.384185791015625e-07 ;  /* 0x00000004ffde7435 */ /* 0x000fe200000001ff */
[----:B------:R-:W-:Y:S02]  /*9730*/  MOV R249, 0x1f ;  /* 0x0000001f00f97802 */ /* 0x000fe40000000f00 */
[----:B------:R-:W-:-:S02]  /*9740*/  MOV R213, 0xffffffff ;  /* 0xffffffff00d57802 */ /* 0x000fc40000000f00 */
        /* <DEDUP_REMOVED lines=10> */
[----:B------:R-:W-:Y:S02]  /*97f0*/  MOV R249, 0x1f ;  /* 0x0000001f00f97802 */ /* 0x000fe40000000f00 */
[----:B------:R-:W-:-:S02]  /*9800*/  MOV R213, 0xffffffff ;  /* 0xffffffff00d57802 */ /* 0x000fc40000000f00 */
[----:B------:R-:W-:Y:S02]  /*9810*/  MOV R212, 0x9830 ;  /* 0x0000983000d47802 */ /* 0x000fe40000000f00 */
[----:B------:R-:W-:Y:S05]  /*9820*/  CALL.REL.NOINC `($__internal_49_$__cuda_sm70_shflsync_bfly_p) ;  /* 0x0000001000007944 */ /* 0x000fea0003c00000 */
[----:B-1----:R-:W-:Y:S05]  /*9830*/  BRA `(.L_x_39540) ;  /* 0xffffc45000007947 */ /* 0x002fea000383ffff */
        .weak           $__internal_49_$__cuda_sm70_shflsync_bfly_p
        .type           $__internal_49_$__cuda_sm70_shflsync_bfly_p,@function
        .size           $__internal_49_$__cuda_sm70_shflsync_bfly_p,(.L_x_65429 - $__internal_49_$__cuda_sm70_shflsync_bfly_p)
$__internal_49_$__cuda_sm70_shflsync_bfly_p:
[----:B------:R-:W-:Y:S04]  /*9840*/  WARPSYNC R213 ;  /* 0x000000d500007348 */ /* 0x000fe80003800000 */
[----:B------:R0:W1:Y:S02]  /*9850*/  SHFL.BFLY PT, R222, R244, R222, R249 ;  /* 0x0c0000def4de7389 */ /* 0x00006400000e00f9 */
[----:B0-----:R-:W-:-:S06]  /*9860*/  HFMA2.MMA R213, -RZ, RZ, 0, 0 ;  /* 0x00000000ffd57435 */ /* 0x001fcc00000001ff */
[----:B------:R-:W-:Y:S05]  /*9870*/  RET.REL.NODEC R212 `(_ZN10layer_norm31ln_parallel_residual_fwd_kernelINS_13Kernel_traitsI6__halfS2_fS2_fjLj2560ELj1ELj4ELj1ELj16ENS_18Kernel_traits_baseILj2560ES2_S2_fS2_fjLj128EEEEELb0ELb0ELb1EEEvNS_9FwdParamsE) ;  /* 0xffff6780d4007950 */ /* 0x000fea0003c3ffff */
.L_x_39541:
        /* <DEDUP_REMOVED lines=16> */
.L_x_65429:


//--------------------- .text._ZN10layer_norm31ln_parallel_residual_fwd_kernelINS_13Kernel_traitsI6__halfS2_fS2_fjLj2560ELj1ELj4ELj1ELj16ENS_18Kernel_traits_baseILj2560ES2_S2_fS2_fjLj128EEEEELb0ELb1ELb0EEEvNS_9FwdParamsE --------------------------
	.section	.text._ZN10layer_norm31ln_parallel_residual_fwd_kernelINS_13Kernel_traitsI6__halfS2_fS2_fjLj2560ELj1ELj4ELj1ELj16ENS_18Kernel_traits_baseILj2560ES2_S2_fS2_fjLj128EEEEELb0ELb1ELb0EEEvNS_9FwdParamsE,"ax",@progbits
	.sectioninfo	@"SHI_REGISTERS=255"
	.align	128
        .global         _ZN10layer_norm31ln_parallel_residual_fwd_kernelINS_13Kernel_traitsI6__halfS2_fS2_fjLj2560ELj1ELj4ELj1ELj16ENS_18Kernel_traits_baseILj2560ES2_S2_fS2_fjLj128EEEEELb0ELb1ELb0EEEvNS_9FwdParamsE
        .type           _ZN10layer_norm31ln_parallel_residual_fwd_kernelINS_13Kernel_traitsI6__halfS2_fS2_fjLj2560ELj1ELj4ELj1ELj16ENS_18Kernel_traits_baseILj2560ES2_S2_fS2_fjLj128EEEEELb0ELb1ELb0EEEvNS_9FwdParamsE,@function
        .size           _ZN10layer_norm31ln_parallel_residual_fwd_kernelINS_13Kernel_traitsI6__halfS2_fS2_fjLj2560ELj1ELj4ELj1ELj16ENS_18Kernel_traits_baseILj2560ES2_S2_fS2_fjLj128EEEEELb0ELb1ELb0EEEvNS_9FwdParamsE,(.L_x_65430 - _ZN10layer_norm31ln_parallel_residual_fwd_kernelINS_13Kernel_traitsI6__halfS2_fS2_fjLj2560ELj1ELj4ELj1ELj16ENS_18Kernel_traits_baseILj2560ES2_S2_fS2_fjLj128EEEEELb0ELb1ELb0EEEvNS_9FwdParamsE)
        .other          _ZN10layer_norm31ln_parallel_residual_fwd_kernelINS_13Kernel_traitsI6__halfS2_fS2_fjLj2560ELj1ELj4ELj1ELj16ENS_18Kernel_traits_baseILj2560ES2_S2_fS2_fjLj128EEEEELb0ELb1ELb0EEEvNS_9FwdParamsE,@"STO_CUDA_ENTRY STV_DEFAULT"
_ZN10layer_norm31ln_parallel_residual_fwd_kernelINS_13Kernel_traitsI6__halfS2_fS2_fjLj2560ELj1ELj4ELj1ELj16ENS_18Kernel_traits_baseILj2560ES2_S2_fS2_fjLj128EEEEELb0ELb1ELb0EEEvNS_9FwdParamsE:
.text._ZN10layer_norm31ln_parallel_residual_fwd_kernelINS_13Kernel_traitsI6__halfS2_fS2_fjLj2560ELj1ELj4ELj1ELj16ENS_18Kernel_traits_baseILj2560ES2_S2_fS2_fjLj128EEEEELb0ELb1ELb0EEEvNS_9FwdParamsE:
        /* <DEDUP_REMOVED lines=37> */
.L_x_39543:
[----:B01----:R-:W-:Y:S05]  /*0250*/  BSYNC B0 ;  /* 0x0000000000007941 */ /* 0x003fea0003800000 */
.L_x_39542:
        /* <DEDUP_REMOVED lines=13> */
.L_x_39545:
[----:B0-----:R-:W-:Y:S05]  /*0330*/  BSYNC B0 ;  /* 0x0000000000007941 */ /* 0x001fea0003800000 */
.L_x_39544:
        /* <DEDUP_REMOVED lines=13> */
.L_x_39547:
[----:B0-----:R-:W-:Y:S05]  /*0410*/  BSYNC B0 ;  /* 0x0000000000007941 */ /* 0x001fea0003800000 */
.L_x_39546:
        /* <DEDUP_REMOVED lines=13> */
.L_x_39549:
[----:B0-----:R-:W-:Y:S05]  /*04f0*/  BSYNC B0 ;  /* 0x0000000000007941 */ /* 0x001fea0003800000 */
.L_x_39548:
        /* <DEDUP_REMOVED lines=13> */
.L_x_39551:
[----:B0-----:R-:W-:Y:S05]  /*05d0*/  BSYNC B0 ;  /* 0x0000000000007941 */ /* 0x001fea0003800000 */
.L_x_39550:
        /* <DEDUP_REMOVED lines=16> */
.L_x_39553:
[----:B0-----:R-:W-:Y:S05]  /*06e0*/  BSYNC B0 ;  /* 0x0000000000007941 */ /* 0x001fea0003800000 */
.L_x_39552:
        /* <DEDUP_REMOVED lines=18> */
.L_x_39555:
[----:B0-----:R-:W-:Y:S05]  /*0810*/  BSYNC B0 ;  /* 0x0000000000007941 */ /* 0x001fea0003800000 */
.L_x_39554:
        /* <DEDUP_REMOVED lines=16> */
.L_x_39557:
[----:B0-----:R-:W-:Y:S05]  /*0920*/  BSYNC B0 ;  /* 0x0000000000007941 */ /* 0x001fea0003800000 */
.L_x_39556:
        /* <DEDUP_REMOVED lines=16> */
.L_x_39559:
[----:B0-----:R-:W-:Y:S05]  /*0a30*/  BSYNC B0 ;  /* 0x0000000000007941 */ /* 0x001fea0003800000 */
.L_x_39558:
        /* <DEDUP_REMOVED lines=15> */
.L_x_39561:
[----:B0-----:R-:W-:Y:S05]  /*0b30*/  BSYNC B0 ;  /* 0x0000000000007941 */ /* 0x001fea0003800000 */
.L_x_39560:
[----:B------:R-:W-:-:S13]  /*0b40*/  ISETP.GE.AND P1, PT, R171, c[0x0][0x164], PT ;  /* 0x00005900ab007a0c */ /* 0x000fda0003f26270 */
[----:B------:R-:W-:Y:S05]  /*0b50*/  @P1 EXIT ;  /* 0x000000000000194d */ /* 0x000fea0003800000 */
        /* <DEDUP_REMOVED lines=25> */
[--C-:B-1----:R-:W-:Y:S01]  /*0cf0*/  HADD2.F32 R3, -RZ, R56.reuse.H0_H0 ;  /* 0x20000038ff037230 */ /* 0x102fe20000004100 */
        /* <DEDUP_REMOVED lines=8> */
[----:B0-----:R-:W-:Y:S02]  /*0d80*/  HADD2.F32 R0, -RZ, R57.H0_H0 ;  /* 0x20000039ff007230 */ /* 0x001fe40000004100 */
[----:B------:R-:W-:Y:S02]  /*0d90*/  HADD2.F32 R225, -RZ, R37.H1_H1 ;  /* 0x30000025ffe17230 */ /* 0x000fe40000004100 */
[----:B-1----:R-:W-:Y:S01]  /*0da0*/  HADD2.F32 R3, -RZ, R57.H1_H1 ;  /* 0x30000039ff037230 */ /* 0x002fe20000004100 */
[----:B------:R0:W-:Y:S01]  /*0db0*/  STL [R1+0x1c], R0 ;  /* 0x00001c0001007387 */ /* 0x0001e20000100800 */
[----:B------:R-:W-:Y:S02]  /*0dc0*/  HADD2.F32 R207, -RZ, R34.H0_H0 ;  /* 0x20000022ffcf7230 */ /* 0x000fe40000004100 */
[----:B--2---:R-:W-:Y:S01]  /*0dd0*/  HADD2.F32 R2, -RZ, R58.H0_H0 ;  /* 0x2000003aff027230 */ /* 0x004fe20000004100 */
[----:B------:R1:W-:Y:S01]  /*0de0*/  STL [R1+0x14], R3 ;  /* 0x0000140301007387 */ /* 0x0003e20000100800 */
[----:B------:R-:W-:-:S02]  /*0df0*/  HADD2.F32 R205, -RZ, R34.H1_H1 ;  /* 0x30000022ffcd7230 */ /* 0x000fc40000004100 */
[--C-:B------:R-:W-:Y:S01]  /*0e00*/  HADD2.F32 R203, -RZ, R35.reuse.H0_H0 ;  /* 0x20000023ffcb7230 */ /* 0x100fe20000004100 */
[----:B------:R2:W-:Y:S01]  /*0e10*/  STL [R1+0xc], R2 ;  /* 0x00000c0201007387 */ /* 0x0005e20000100800 */
        /* <DEDUP_REMOVED lines=63> */
[----:B------:R-:W-:Y:S02]  /*1210*/  HADD2.F32 R240, -RZ, R238.H0_H0 ;  /* 0x200000eefff07230 */ /* 0x000fe40000004100 */
[--C-:B------:R-:W-:Y:S02]  /*1220*/  HADD2.F32 R236, -RZ, R239.reuse.H0_H0 ;  /* 0x200000efffec7230 */ /* 0x100fe40000004100 */
[----:B------:R-:W-:-:S02]  /*1230*/  HADD2.F32 R234, -RZ, R239.H1_H1 ;  /* 0x300000efffea7230 */ /* 0x000fc40000004100 */
[----:B------:R-:W-:Y:S02]  /*1240*/  HADD2.F32 R224, -RZ, R222.H0_H0 ;  /* 0x200000deffe07230 */ /* 0x000fe40000004100 */
[----:B------:R-:W-:Y:S02]  /*1250*/  HADD2.F32 R208, -RZ, R206.H0_H0 ;  /* 0x200000ceffd07230 */ /* 0x000fe40000004100 */
[--C-:B------:R-:W-:Y:S02]  /*1260*/  HADD2.F32 R193, -RZ, R181.reuse.H0_H0 ;  /* 0x200000b5ffc17230 */ /* 0x100fe40000004100 */
[----:B------:R-:W-:Y:S02]  /*1270*/  HADD2.F32 R191, -RZ, R181.H1_H1 ;  /* 0x300000b5ffbf7230 */ /* 0x000fe40000004100 */
[----:B------:R-:W-:Y:S02]  /*1280*/  HADD2.F32 R185, -RZ, R183.H0_H0 ;  /* 0x200000b7ffb97230 */ /* 0x000fe40000004100 */
        /* <DEDUP_REMOVED lines=26> */
[----:B------:R-:W-:Y:S02]  /*1430*/  HADD2.F32 R206, -RZ, R206.H1_H1 ;  /* 0x300000ceffce7230 */ /* 0x000fe40000004100 */
        /* <DEDUP_REMOVED lines=14> */
[--C-:B-1----:R-:W-:Y:S02]  /*1520*/  HADD2.F32 R3, -RZ, R51.reuse.H0_H0 ;  /* 0x20000033ff037230 */ /* 0x102fe40000004100 */
[----:B--2---:R-:W-:-:S02]  /*1530*/  HADD2.F32 R2, -RZ, R51.H1_H1 ;  /* 0x30000033ff027230 */ /* 0x004fc40000004100 */
        /* <DEDUP_REMOVED lines=16> */
.L_x_39765:
        /* <DEDUP_REMOVED lines=30> */
.L_x_39564:
[----:B-----5:R-:W-:-:S05]  /*1820*/  HADD2.F32 R53, -RZ, R40.H0_H0 ;  /* 0x20000028ff357230 */ /* 0x020fca0000004100 */
[----:B------:R-:W-:-:S04]  /*1830*/  FADD.FTZ R52, R53, R52 ;  /* 0x0000003435347221 */ /* 0x000fc80000010000 */
[----:B------:R-:W-:Y:S02]  /*1840*/  @P1 FADD.FTZ R52, R44, R52 ;  /* 0x000000342c341221 */ /* 0x000fe40000010000 */
.L_x_39565:
[----:B------:R-:W-:Y:S01]  /*1850*/  HADD2.F32 R53, -RZ, R56.H1_H1 ;  /* 0x30000038ff357230 */ /* 0x000fe20000004100 */
[----:B------:R-:W-:Y:S05]  /*1860*/  @P2 BRA `(.L_x_39566) ;  /* 0x0000003000002947 */ /* 0x000fea0003800000 */
[----:B------:R-:W-:Y:S05]  /*1870*/  @!P1 BRA `(.L_x_39567) ;  /* 0x0000005000009947 */ /* 0x000fea0003800000 */
[----:B-----5:R-:W-:Y:S01]  /*1880*/  FADD.FTZ R53, R45, R53 ;  /* 0x000000352d357221 */ /* 0x020fe20000010000 */
[----:B------:R-:W-:Y:S05]  /*1890*/  BRA `(.L_x_39567) ;  /* 0x0000003000007947 */ /* 0x000fea0003800000 */
.L_x_39566:
[----:B-----5:R-:W-:-:S05]  /*18a0*/  HADD2.F32 R54, -RZ, R40.H1_H1 ;  /* 0x30000028ff367230 */ /* 0x020fca0000004100 */
[----:B------:R-:W-:-:S04]  /*18b0*/  FADD.FTZ R53, R54, R53 ;  /* 0x0000003536357221 */ /* 0x000fc80000010000 */
[----:B------:R-:W-:Y:S02]  /*18c0*/  @P1 FADD.FTZ R53, R45, R53 ;  /* 0x000000352d351221 */ /* 0x000fe40000010000 */
.L_x_39567:
[----:B------:R-:W-:Y:S01]  /*18d0*/  HADD2.F32 R54, -RZ, R57.H0_H0 ;  /* 0x20000039ff367230 */ /* 0x000fe20000004100 */
[----:B------:R-:W-:Y:S05]  /*18e0*/  @P2 BRA `(.L_x_39568) ;  /* 0x0000003000002947 */ /* 0x000fea0003800000 */
[----:B------:R-:W-:Y:S05]  /*18f0*/  @!P1 BRA `(.L_x_39569) ;  /* 0x0000005000009947 */ /* 0x000fea0003800000 */
[----:B-----5:R-:W-:Y:S01]  /*1900*/  FADD.FTZ R54, R46, R54 ;  /* 0x000000362e367221 */ /* 0x020fe20000010000 */
[----:B------:R-:W-:Y:S05]  /*1910*/  BRA `(.L_x_39569) ;  /* 0x0000003000007947 */ /* 0x000fea0003800000 */
.L_x_39568:
[----:B-----5:R-:W-:-:S05]  /*1920*/  HADD2.F32 R55, -RZ, R41.H0_H0 ;  /* 0x20000029ff377230 */ /* 0x020fca0000004100 */
[----:B------:R-:W-:-:S04]  /*1930*/  FADD.FTZ R54, R55, R54 ;  /* 0x0000003637367221 */ /* 0x000fc80000010000 */
[----:B------:R-:W-:Y:S02]  /*1940*/  @P1 FADD.FTZ R54, R46, R54 ;  /* 0x000000362e361221 */ /* 0x000fe40000010000 */
.L_x_39569:
[----:B------:R-:W-:Y:S01]  /*1950*/  HADD2.F32 R55, -RZ, R57.H1_H1 ;  /* 0x30000039ff377230 */ /* 0x000fe20000004100 */
[----:B------:R-:W-:Y:S05]  /*1960*/  @P2 BRA `(.L_x_39570) ;  /* 0x0000003000002947 */ /* 0x000fea0003800000 */
[----:B------:R-:W-:Y:S05]  /*1970*/  @!P1 BRA `(.L_x_39571) ;  /* 0x0000005000009947 */ /* 0x000fea0003800000 */
[----:B-----5:R-:W-:Y:S01]  /*1980*/  FADD.FTZ R55, R47, R55 ;  /* 0x000000372f377221 */ /* 0x020fe20000010000 */
[----:B------:R-:W-:Y:S05]  /*1990*/  BRA `(.L_x_39571) ;  /* 0x0000003000007947 */ /* 0x000fea0003800000 */
.L_x_39570:
[----:B-----5:R-:W-:-:S05]  /*19a0*/  HADD2.F32 R56, -RZ, R41.H1_H1 ;  /* 0x30000029ff387230 */ /* 0x020fca0000004100 */
[----:B------:R-:W-:-:S04]  /*19b0*/  FADD.FTZ R55, R56, R55 ;  /* 0x0000003738377221 */ /* 0x000fc80000010000 */
[----:B------:R-:W-:Y:S02]  /*19c0*/  @P1 FADD.FTZ R55, R47, R55 ;  /* 0x000000372f371221 */ /* 0x000fe40000010000 */
.L_x_39571:
[----:B------:R-:W-:Y:S01]  /*19d0*/  HADD2.F32 R56, -RZ, R58.H0_H0 ;  /* 0x2000003aff387230 */ /* 0x000fe20000004100 */
[----:B------:R-:W-:Y:S05]  /*19e0*/  @P2 BRA `(.L_x_39572) ;  /* 0x0000003000002947 */ /* 0x000fea0003800000 */
[----:B------:R-:W-:Y:S05]  /*19f0*/  @!P1 BRA `(.L_x_39573) ;  /* 0x0000005000009947 */ /* 0x000fea0003800000 */
[----:B-----5:R-:W-:Y:S01]  /*1a00*/  FADD.FTZ R56, R48, R56 ;  /* 0x0000003830387221 */ /* 0x020fe20000010000 */
[----:B------:R-:W-:Y:S05]  /*1a10*/  BRA `(.L_x_39573) ;  /* 0x0000003000007947 */ /* 0x000fea0003800000 */
.L_x_39572:
[----:B-----5:R-:W-:-:S05]  /*1a20*/  HADD2.F32 R57, -RZ, R42.H0_H0 ;  /* 0x2000002aff397230 */ /* 0x020fca0000004100 */
[----:B------:R-:W-:-:S04]  /*1a30*/  FADD.FTZ R56, R57, R56 ;  /* 0x0000003839387221 */ /* 0x000fc80000010000 */
[----:B------:R-:W-:Y:S02]  /*1a40*/  @P1 FADD.FTZ R56, R48, R56 ;  /* 0x0000003830381221 */ /* 0x000fe40000010000 */
.L_x_39573:
[----:B------:R-:W-:Y:S01]  /*1a50*/  HADD2.F32 R57, -RZ, R58.H1_H1 ;  /* 0x3000003aff397230 */ /* 0x000fe20000004100 */
[----:B------:R-:W-:Y:S05]  /*1a60*/  @P2 BRA `(.L_x_39574) ;  /* 0x0000003000002947 */ /* 0x000fea0003800000 */
[----:B------:R-:W-:Y:S05]  /*1a70*/  @!P1 BRA `(.L_x_39575) ;  /* 0x0000005000009947 */ /* 0x000fea0003800000 */
[----:B-----5:R-:W-:Y:S01]  /*1a80*/  FADD.FTZ R57, R49, R57 ;  /* 0x0000003931397221 */ /* 0x020fe20000010000 */
[----:B------:R-:W-:Y:S05]  /*1a90*/  BRA `(.L_x_39575) ;  /* 0x0000003000007947 */ /* 0x000fea0003800000 */
.L_x_39574:
[----:B-----5:R-:W-:-:S05]  /*1aa0*/  HADD2.F32 R58, -RZ, R42.H1_H1 ;  /* 0x3000002aff3a7230 */ /* 0x020fca0000004100 */
[----:B------:R-:W-:-:S04]  /*1ab0*/  FADD.FTZ R57, R58, R57 ;  /* 0x000000393a397221 */ /* 0x000fc80000010000 */
[----:B------:R-:W-:Y:S02]  /*1ac0*/  @P1 FADD.FTZ R57, R49, R57 ;  /* 0x0000003931391221 */ /* 0x000fe40000010000 */
.L_x_39575:
[----:B------:R-:W-:Y:S01]  /*1ad0*/  HADD2.F32 R58, -RZ, R59.H0_H0 ;  /* 0x2000003bff3a7230 */ /* 0x000fe20000004100 */
[----:B------:R-:W-:Y:S05]  /*1ae0*/  @P2 BRA `(.L_x_39576) ;  /* 0x0000003000002947 */ /* 0x000fea0003800000 */
[----:B------:R-:W-:Y:S05]  /*1af0*/  @!P1 BRA `(.L_x_39577) ;  /* 0x0000005000009947 */ /* 0x000fea0003800000 */
[----:B-----5:R-:W-:Y:S01]  /*1b00*/  FADD.FTZ R58, R50, R58 ;  /* 0x0000003a323a7221 */ /* 0x020fe20000010000 */
[----:B------:R-:W-:Y:S05]  /*1b10*/  BRA `(.L_x_39577) ;  /* 0x0000003000007947 */ /* 0x000fea0003800000 */
.L_x_39576:
[----:B-----5:R-:W-:-:S05]  /*1b20*/  HADD2.F32 R132, -RZ, R43.H0_H0 ;  /* 0x2000002bff847230 */ /* 0x020fca0000004100 */
[----:B------:R-:W-:-:S04]  /*1b30*/  FADD.FTZ R58, R132, R58 ;  /* 0x0000003a843a7221 */ /* 0x000fc80000010000 */
[----:B------:R-:W-:Y:S02]  /*1b40*/  @P1 FADD.FTZ R58, R50, R58 ;  /* 0x0000003a323a1221 */ /* 0x000fe40000010000 */
.L_x_39577:
[----:B------:R-:W-:Y:S01]  /*1b50*/  HADD2.F32 R59, -RZ, R59.H1_H1 ;  /* 0x3000003bff3b7230 */ /* 0x000fe20000004100 */
[----:B------:R-:W-:Y:S05]  /*1b60*/  @P2 BRA `(.L_x_39578) ;  /* 0x0000003000002947 */ /* 0x000fea0003800000 */
[----:B------:R-:W-:Y:S05]  /*1b70*/  @!P1 BRA `(.L_x_39579) ;  /* 0x0000005000009947 */ /* 0x000fea0003800000 */
[----:B-----5:R-:W-:Y:S01]  /*1b80*/  FADD.FTZ R59, R51, R59 ;  /* 0x0000003b333b7221 */ /* 0x020fe20000010000 */
[----:B------:R-:W-:Y:S05]  /*1b90*/  BRA `(.L_x_39579) ;  /* 0x0000003000007947 */ /* 0x000fea0003800000 */
.L_x_39578:
[----:B-----5:R-:W-:-:S05]  /*1ba0*/  HADD2.F32 R132, -RZ, R43.H1_H1 ;  /* 0x3000002bff847230 */ /* 0x020fca0000004100 */
[----:B------:R-:W-:-:S04]  /*1bb0*/  FADD.FTZ R59, R132, R59 ;  /* 0x0000003b843b7221 */ /* 0x000fc80000010000 */
[----:B------:R-:W-:Y:S02]  /*1bc0*/  @P1 FADD.FTZ R59, R51, R59 ;  /* 0x0000003b333b1221 */ /* 0x000fe40000010000 */
.L_x_39579:
[C---:B------:R-:W-:Y:S02]  /*1bd0*/  LEA R132, P1, R172.reuse, c[0x0][0x188], 0x5 ;  /* 0x00006200ac847a11 */ /* 0x040fe400078228ff */
[C---:B------:R-:W-:Y:S02]  /*1be0*/  IADD3 R134, R172.reuse, 0x20, RZ ;  /* 0x00000020ac867810 */ /* 0x040fe40007ffe0ff */
[----:B------:R-:W-:-:S05]  /*1bf0*/  LEA.HI.X R133, R172, c[0x0][0x18c], RZ, 0x5, P1 ;  /* 0x00006300ac857a11 */ /* 0x000fca00008f2cff */
[----:B------:R0:W-:Y:S04]  /*1c00*/  STG.E.128 [R132.64], R52 ;  /* 0x0000003484007986 */ /* 0x0001e8000c101d04 */
[----:B------:R0:W-:Y:S02]  /*1c10*/  STG.E.128 [R132.64+0x10], R56 ;  /* 0x0000103884007986 */ /* 0x0001e4000c101d04 */
.L_x_39563:
[----:B------:R-:W-:Y:S05]  /*1c20*/  BSYNC B0 ;  /* 0x0000000000007941 */ /* 0x000fea0003800000 */
.L_x_39562:
        /* <DEDUP_REMOVED lines=24> */
.L_x_39582:
[----:B-----5:R-:W-:-:S05]  /*1db0*/  HADD2.F32 R61, -RZ, R40.H0_H0 ;  /* 0x20000028ff3d7230 */ /* 0x020fca0000004100 */
[----:B------:R-:W-:-:S04]  /*1dc0*/  FADD.FTZ R60, R61, R60 ;  /* 0x0000003c3d3c7221 */ /* 0x000fc80000010000 */
[----:B------:R-:W-:Y:S02]  /*1dd0*/  @P1 FADD.FTZ R60, R44, R60 ;  /* 0x0000003c2c3c1221 */ /* 0x000fe40000010000 */
.L_x_39583:
[----:B------:R-:W-:Y:S01]  /*1de0*/  HADD2.F32 R61, -RZ, R64.H1_H1 ;  /* 0x30000040ff3d7230 */ /* 0x000fe20000004100 */
[----:B------:R-:W-:Y:S05]  /*1df0*/  @P2 BRA `(.L_x_39584) ;  /* 0x0000003000002947 */ /* 0x000fea0003800000 */
[----:B------:R-:W-:Y:S05]  /*1e00*/  @!P1 BRA `(.L_x_39585) ;  /* 0x0000005000009947 */ /* 0x000fea0003800000 */
[----:B-----5:R-:W-:Y:S01]  /*1e10*/  FADD.FTZ R61, R45, R61 ;  /* 0x0000003d2d3d7221 */ /* 0x020fe20000010000 */
[----:B------:R-:W-:Y:S05]  /*1e20*/  BRA `(.L_x_39585) ;  /* 0x0000003000007947 */ /* 0x000fea0003800000 */
.L_x_39584:
[----:B-----5:R-:W-:-:S05]  /*1e30*/  HADD2.F32 R62, -RZ, R40.H1_H1 ;  /* 0x30000028ff3e7230 */ /* 0x020fca0000004100 */
[----:B------:R-:W-:-:S04]  /*1e40*/  FADD.FTZ R61, R62, R61 ;  /* 0x0000003d3e3d7221 */ /* 0x000fc80000010000 */
[----:B------:R-:W-:Y:S02]  /*1e50*/  @P1 FADD.FTZ R61, R45, R61 ;  /* 0x0000003d2d3d1221 */ /* 0x000fe40000010000 */
.L_x_39585:
[----:B------:R-:W-:Y:S01]  /*1e60*/  HADD2.F32 R62, -RZ, R65.H0_H0 ;  /* 0x20000041ff3e7230 */ /* 0x000fe20000004100 */
[----:B------:R-:W-:Y:S05]  /*1e70*/  @P2 BRA `(.L_x_39586) ;  /* 0x0000003000002947 */ /* 0x000fea0003800000 */
[----:B------:R-:W-:Y:S05]  /*1e80*/  @!P1 BRA `(.L_x_39587) ;  /* 0x0000005000009947 */ /* 0x000fea0003800000 */
[----:B-----5:R-:W-:Y:S01]  /*1e90*/  FADD.FTZ R62, R46, R62 ;  /* 0x0000003e2e3e7221 */ /* 0x020fe20000010000 */
[----:B------:R-:W-:Y:S05]  /*1ea0*/  BRA `(.L_x_39587) ;  /* 0x0000003000007947 */ /* 0x000fea0003800000 */
.L_x_39586:
[----:B-----5:R-:W-:-:S05]  /*1eb0*/  HADD2.F32 R63, -RZ, R41.H0_H0 ;  /* 0x20000029ff3f7230 */ /* 0x020fca0000004100 */
[----:B------:R-:W-:-:S04]  /*1ec0*/  FADD.FTZ R62, R63, R62 ;  /* 0x0000003e3f3e7221 */ /* 0x000fc80000010000 */
[----:B------:R-:W-:Y:S02]  /*1ed0*/  @P1 FADD.FTZ R62, R46, R62 ;  /* 0x0000003e2e3e1221 */ /* 0x000fe40000010000 */
.L_x_39587:
[----:B------:R-:W-:Y:S01]  /*1ee0*/  HADD2.F32 R63, -RZ, R65.H1_H1 ;  /* 0x30000041ff3f7230 */ /* 0x000fe20000004100 */
[----:B------:R-:W-:Y:S05]  /*1ef0*/  @P2 BRA `(.L_x_39588) ;  /* 0x0000003000002947 */ /* 0x000fea0003800000 */
[----:B------:R-:W-:Y:S05]  /*1f00*/  @!P1 BRA `(.L_x_39589) ;  /* 0x0000005000009947 */ /* 0x000fea0003800000 */
[----:B-----5:R-:W-:Y:S01]  /*1f10*/  FADD.FTZ R63, R47, R63 ;  /* 0x0000003f2f3f7221 */ /* 0x020fe20000010000 */
[----:B------:R-:W-:Y:S05]  /*1f20*/  BRA `(.L_x_39589) ;  /* 0x0000003000007947 */ /* 0x000fea0003800000 */
.L_x_39588:
[----:B-----5:R-:W-:-:S05]  /*1f30*/  HADD2.F32 R64, -RZ, R41.H1_H1 ;  /* 0x30000029ff407230 */ /* 0x020fca0000004100 */
[----:B------:R-:W-:-:S04]  /*1f40*/  FADD.FTZ R63, R64, R63 ;  /* 0x0000003f403f7221 */ /* 0x000fc80000010000 */
[----:B------:R-:W-:Y:S02]  /*1f50*/  @P1 FADD.FTZ R63, R47, R63 ;  /* 0x0000003f2f3f1221 */ /* 0x000fe40000010000 */
.L_x_39589:
[----:B------:R-:W-:Y:S01]  /*1f60*/  HADD2.F32 R64, -RZ, R66.H0_H0 ;  /* 0x20000042ff407230 */ /* 0x000fe20000004100 */
[----:B------:R-:W-:Y:S05]  /*1f70*/  @P2 BRA `(.L_x_39590) ;  /* 0x0000003000002947 */ /* 0x000fea0003800000 */
[----:B------:R-:W-:Y:S05]  /*1f80*/  @!P1 BRA `(.L_x_39591) ;  /* 0x0000005000009947 */ /* 0x000fea0003800000 */
[----:B-----5:R-:W-:Y:S01]  /*1f90*/  FADD.FTZ R64, R48, R64 ;  /* 0x0000004030407221 */ /* 0x020fe20000010000 */
[----:B------:R-:W-:Y:S05]  /*1fa0*/  BRA `(.L_x_39591) ;  /* 0x0000003000007947 */ /* 0x000fea0003800000 */
.L_x_39590:
[----:B-----5:R-:W-:-:S05]  /*1fb0*/  HADD2.F32 R65, -RZ, R42.H0_H0 ;  /* 0x2000002aff417230 */ /* 0x020fca0000004100 */
[----:B------:R-:W-:-:S04]  /*1fc0*/  FADD.FTZ R64, R65, R64 ;  /* 0x0000004041407221 */ /* 0x000fc80000010000 */
[----:B------:R-:W-:Y:S02]  /*1fd0*/  @P1 FADD.FTZ R64, R48, R64 ;  /* 0x0000004030401221 */ /* 0x000fe40000010000 */
.L_x_39591:
[----:B------:R-:W-:Y:S01]  /*1fe0*/  HADD2.F32 R65, -RZ, R66.H1_H1 ;  /* 0x30000042ff417230 */ /* 0x000fe20000004100 */
[----:B------:R-:W-:Y:S05]  /*1ff0*/  @P2 BRA `(.L_x_39592) ;  /* 0x0000003000002947 */ /* 0x000fea0003800000 */
[----:B------:R-:W-:Y:S05]  /*2000*/  @!P1 BRA `(.L_x_39593) ;  /* 0x0000005000009947 */ /* 0x000fea0003800000 */
[----:B-----5:R-:W-:Y:S01]  /*2010*/  FADD.FTZ R65, R49, R65 ;  /* 0x0000004131417221 */ /* 0x020fe20000010000 */
[----:B------:R-:W-:Y:S05]  /*2020*/  BRA `(.L_x_39593) ;  /* 0x0000003000007947 */ /* 0x000fea0003800000 */
.L_x_39592:
[----:B-----5:R-:W-:-:S05]  /*2030*/  HADD2.F32 R66, -RZ, R42.H1_H1 ;  /* 0x3000002aff427230 */ /* 0x020fca0000004100 */
[----:B------:R-:W-:-:S04]  /*2040*/  FADD.FTZ R65, R66, R65 ;  /* 0x0000004142417221 */ /* 0x000fc80000010000 */
[----:B------:R-:W-:Y:S02]  /*2050*/  @P1 FADD.FTZ R65, R49, R65 ;  /* 0x0000004131411221 */ /* 0x000fe40000010000 */
.L_x_39593:
[----:B------:R-:W-:Y:S01]  /*2060*/  HADD2.F32 R66, -RZ, R67.H0_H0 ;  /* 0x20000043ff427230 */ /* 0x000fe20000004100 */
[----:B------:R-:W-:Y:S05]  /*2070*/  @P2 BRA `(.L_x_39594) ;  /* 0x0000003000002947 */ /* 0x000fea0003800000 */
[----:B------:R-:W-:Y:S05]  /*2080*/  @!P1 BRA `(.L_x_39595) ;  /* 0x0000005000009947 */ /* 0x000fea0003800000 */
[----:B-----5:R-:W-:Y:S01]  /*2090*/  FADD.FTZ R66, R50, R66 ;  /* 0x0000004232427221 */ /* 0x020fe20000010000 */
[----:B------:R-:W-:Y:S05]  /*20a0*/  BRA `(.L_x_39595) ;  /* 0x0000003000007947 */ /* 0x000fea0003800000 */
.L_x_39594:
[----:B0----5:R-:W-:-:S05]  /*20b0*/  HADD2.F32 R132, -RZ, R43.H0_H0 ;  /* 0x2000002bff847230 */ /* 0x021fca0000004100 */
[----:B------:R-:W-:-:S04]  /*20c0*/  FADD.FTZ R66, R132, R66 ;  /* 0x0000004284427221 */ /* 0x000fc80000010000 */
[----:B------:R-:W-:Y:S02]  /*20d0*/  @P1 FADD.FTZ R66, R50, R66 ;  /* 0x0000004232421221 */ /* 0x000fe40000010000 */
.L_x_39595:
[----:B------:R-:W-:Y:S01]  /*20e0*/  HADD2.F32 R67, -RZ, R67.H1_H1 ;  /* 0x30000043ff437230 */ /* 0x000fe20000004100 */
[----:B------:R-:W-:Y:S05]  /*20f0*/  @P2 BRA `(.L_x_39596) ;  /* 0x0000003000002947 */ /* 0x000fea0003800000 */
[----:B------:R-:W-:Y:S05]  /*2100*/  @!P1 BRA `(.L_x_39597) ;  /* 0x0000005000009947 */ /* 0x000fea0003800000 */
[----:B-----5:R-:W-:Y:S01]  /*2110*/  FADD.FTZ R67, R51, R67 ;  /* 0x0000004333437221 */ /* 0x020fe20000010000 */
[----:B------:R-:W-:Y:S05]  /*2120*/  BRA `(.L_x_39597) ;  /* 0x0000003000007947 */ /* 0x000fea0003800000 */
.L_x_39596:
[----:B0----5:R-:W-:-:S05]  /*2130*/  HADD2.F32 R132, -RZ, R43.H1_H1 ;  /* 0x3000002bff847230 */ /* 0x021fca0000004100 */
[----:B------:R-:W-:-:S04]  /*2140*/  FADD.FTZ R67, R132, R67 ;  /* 0x0000004384437221 */ /* 0x000fc80000010000 */
[----:B------:R-:W-:Y:S02]  /*2150*/  @P1 FADD.FTZ R67, R51, R67 ;  /* 0x0000004333431221 */ /* 0x000fe40000010000 */
.L_x_39597:
[----:B0-----:R-:W-:-:S04]  /*2160*/  LEA R132, P1, R134, c[0x0][0x188], 0x5 ;  /* 0x0000620086847a11 */ /* 0x001fc800078228ff */
[C---:B------:R-:W-:Y:S02]  /*2170*/  LEA.HI.X R133, R134.reuse, c[0x0][0x18c], RZ, 0x5, P1 ;  /* 0x0000630086857a11 */ /* 0x040fe400008f2cff */
[----:B------:R-:W-:-:S03]  /*2180*/  IADD3 R134, R134, 0x20, RZ ;  /* 0x0000002086867810 */ /* 0x000fc60007ffe0ff */
[----:B------:R0:W-:Y:S04]  /*2190*/  STG.E.128 [R132.64], R60 ;  /* 0x0000003c84007986 */ /* 0x0001e8000c101d04 */
[----:B------:R0:W-:Y:S02]  /*21a0*/  STG.E.128 [R132.64+0x10], R64 ;  /* 0x0000104084007986 */ /* 0x0001e4000c101d04 */
.L_x_39581:
[----:B------:R-:W-:Y:S05]  /*21b0*/  BSYNC B0 ;  /* 0x0000000000007941 */ /* 0x000fea0003800000 */
.L_x_39580:
        /* <DEDUP_REMOVED lines=24> */
.L_x_39600:
[----:B-----5:R-:W-:-:S05]  /*2340*/  HADD2.F32 R69, -RZ, R40.H0_H0 ;  /* 0x20000028ff457230 */ /* 0x020fca0000004100 */
[----:B------:R-:W-:-:S04]  /*2350*/  FADD.FTZ R68, R69, R68 ;  /* 0x0000004445447221 */ /* 0x000fc80000010000 */
[----:B------:R-:W-:Y:S02]  /*2360*/  @P1 FADD.FTZ R68, R44, R68 ;  /* 0x000000442c441221 */ /* 0x000fe40000010000 */
.L_x_39601:
[----:B------:R-:W-:Y:S01]  /*2370*/  HADD2.F32 R69, -RZ, R72.H1_H1 ;  /* 0x30000048ff457230 */ /* 0x000fe20000004100 */
[----:B------:R-:W-:Y:S05]  /*2380*/  @P2 BRA `(.L_x_39602) ;  /* 0x0000003000002947 */ /* 0x000fea0003800000 */
[----:B------:R-:W-:Y:S05]  /*2390*/  @!P1 BRA `(.L_x_39603) ;  /* 0x0000005000009947 */ /* 0x000fea0003800000 */
[----:B-----5:R-:W-:Y:S01]  /*23a0*/  FADD.FTZ R69, R45, R69 ;  /* 0x000000452d457221 */ /* 0x020fe20000010000 */
[----:B------:R-:W-:Y:S05]  /*23b0*/  BRA `(.L_x_39603) ;  /* 0x0000003000007947 */ /* 0x000fea0003800000 */
.L_x_39602:
[----:B-----5:R-:W-:-:S05]  /*23c0*/  HADD2.F32 R70, -RZ, R40.H1_H1 ;  /* 0x30000028ff467230 */ /* 0x020fca0000004100 */
[----:B------:R-:W-:-:S04]  /*23d0*/  FADD.FTZ R69, R70, R69 ;  /* 0x0000004546457221 */ /* 0x000fc80000010000 */
[----:B------:R-:W-:Y:S02]  /*23e0*/  @P1 FADD.FTZ R69, R45, R69 ;  /* 0x000000452d451221 */ /* 0x000fe40000010000 */
.L_x_39603:
[----:B------:R-:W-:Y:S01]  /*23f0*/  HADD2.F32 R70, -RZ, R73.H0_H0 ;  /* 0x20000049ff467230 */ /* 0x000fe20000004100 */
[----:B------:R-:W-:Y:S05]  /*2400*/  @P2 BRA `(.L_x_39604) ;  /* 0x0000003000002947 */ /* 0x000fea0003800000 */
[----:B------:R-:W-:Y:S05]  /*2410*/  @!P1 BRA `(.L_x_39605) ;  /* 0x0000005000009947 */ /* 0x000fea0003800000 */
[----:B-----5:R-:W-:Y:S01]  /*2420*/  FADD.FTZ R70, R46, R70 ;  /* 0x000000462e467221 */ /* 0x020fe20000010000 */
[----:B------:R-:W-:Y:S05]  /*2430*/  BRA `(.L_x_39605) ;  /* 0x0000003000007947 */ /* 0x000fea0003800000 */
.L_x_39604:
[----:B-----5:R-:W-:-:S05]  /*2440*/  HADD2.F32 R71, -RZ, R41.H0_H0 ;  /* 0x20000029ff477230 */ /* 0x020fca0000004100 */
[----:B------:R-:W-:-:S04]  /*2450*/  FADD.FTZ R70, R71, R70 ;  /* 0x0000004647467221 */ /* 0x000fc80000010000 */
[----:B------:R-:W-:Y:S02]  /*2460*/  @P1 FADD.FTZ R70, R46, R70 ;  /* 0x000000462e461221 */ /* 0x000fe40000010000 */
.L_x_39605:
[----:B------:R-:W-:Y:S01]  /*2470*/  HADD2.F32 R71, -RZ, R73.H1_H1 ;  /* 0x30000049ff477230 */ /* 0x000fe20000004100 */
[----:B------:R-:W-:Y:S05]  /*2480*/  @P2 BRA `(.L_x_39606) ;  /* 0x0000003000002947 */ /* 0x000fea0003800000 */
[----:B------:R-:W-:Y:S05]  /*2490*/  @!P1 BRA `(.L_x_39607) ;  /* 0x0000005000009947 */ /* 0x000fea0003800000 */
[----:B-----5:R-:W-:Y:S01]  /*24a0*/  FADD.FTZ R71, R47, R71 ;  /* 0x000000472f477221 */ /* 0x020fe20000010000 */
[----:B------:R-:W-:Y:S05]  /*24b0*/  BRA `(.L_x_39607) ;  /* 0x0000003000007947 */ /* 0x000fea0003800000 */
.L_x_39606:
[----:B-----5:R-:W-:-:S05]  /*24c0*/  HADD2.F32 R72, -RZ, R41.H1_H1 ;  /* 0x30000029ff487230 */ /* 0x020fca0000004100 */
[----:B------:R-:W-:-:S04]  /*24d0*/  FADD.FTZ R71, R72, R71 ;  /* 0x0000004748477221 */ /* 0x000fc80000010000 */
[----:B------:R-:W-:Y:S02]  /*24e0*/  @P1 FADD.FTZ R71, R47, R71 ;  /* 0x000000472f471221 */ /* 0x000fe40000010000 */
.L_x_39607:
[----:B------:R-:W-:Y:S01]  /*24f0*/  HADD2.F32 R72, -RZ, R74.H0_H0 ;  /* 0x2000004aff487230 */ /* 0x000fe20000004100 */
[----:B------:R-:W-:Y:S05]  /*2500*/  @P2 BRA `(.L_x_39608) ;  /* 0x0000003000002947 */ /* 0x000fea0003800000 */
[----:B------:R-:W-:Y:S05]  /*2510*/  @!P1 BRA `(.L_x_39609) ;  /* 0x0000005000009947 */ /* 0x000fea0003800000 */
[----:B-----5:R-:W-:Y:S01]  /*2520*/  FADD.FTZ R72, R48, R72 ;  /* 0x0000004830487221 */ /* 0x020fe20000010000 */
[----:B------:R-:W-:Y:S05]  /*2530*/  BRA `(.L_x_39609) ;  /* 0x0000003000007947 */ /* 0x000fea0003800000 */
.L_x_39608:
[----:B-----5:R-:W-:-:S05]  /*2540*/  HADD2.F32 R73, -RZ, R42.H0_H0 ;  /* 0x2000002aff497230 */ /* 0x020fca0000004100 */
[----:B------:R-:W-:-:S04]  /*2550*/  FADD.FTZ R72, R73, R72 ;  /* 0x0000004849487221 */ /* 0x000fc80000010000 */
[----:B------:R-:W-:Y:S02]  /*2560*/  @P1 FADD.FTZ R72, R48, R72 ;  /* 0x0000004830481221 */ /* 0x000fe40000010000 */
.L_x_39609:
[----:B------:R-:W-:Y:S01]  /*2570*/  HADD2.F32 R73, -RZ, R74.H1_H1 ;  /* 0x3000004aff497230 */ /* 0x000fe20000004100 */
[----:B------:R-:W-:Y:S05]  /*2580*/  @P2 BRA `(.L_x_39610) ;  /* 0x0000003000002947 */ /* 0x000fea0003800000 */
[----:B------:R-:W-:Y:S05]  /*2590*/  @!P1 BRA `(.L_x_39611) ;  /* 0x0000005000009947 */ /* 0x000fea0003800000 */
[----:B-----5:R-:W-:Y:S01]  /*25a0*/  FADD.FTZ R73, R49, R73 ;  /* 0x0000004931497221 */ /* 0x020fe20000010000 */
[----:B------:R-:W-:Y:S05]  /*25b0*/  BRA `(.L_x_39611) ;  /* 0x0000003000007947 */ /* 0x000fea0003800000 */
.L_x_39610:
[----:B-----5:R-:W-:-:S05]  /*25c0*/  HADD2.F32 R74, -RZ, R42.H1_H1 ;  /* 0x3000002aff4a7230 */ /* 0x020fca0000004100 */
[----:B------:R-:W-:-:S04]  /*25d0*/  FADD.FTZ R73, R74, R73 ;  /* 0x000000494a497221 */ /* 0x000fc80000010000 */
[----:B------:R-:W-:Y:S02]  /*25e0*/  @P1 FADD.FTZ R73, R49, R73 ;  /* 0x0000004931491221 */ /* 0x000fe40000010000 */
.L_x_39611:
[----:B------:R-:W-:Y:S01]  /*25f0*/  HADD2.F32 R74, -RZ, R75.H0_H0 ;  /* 0x2000004bff4a7230 */ /* 0x000fe20000004100 */
[----:B------:R-:W-:Y:S05]  /*2600*/  @P2 BRA `(.L_x_39612) ;  /* 0x0000003000002947 */ /* 0x000fea0003800000 */
[----:B------:R-:W-:Y:S05]  /*2610*/  @!P1 BRA `(.L_x_39613) ;  /* 0x0000005000009947 */ /* 0x000fea0003800000 */
[----:B-----5:R-:W-:Y:S01]  /*2620*/  FADD.FTZ R74, R50, R74 ;  /* 0x0000004a324a7221 */ /* 0x020fe20000010000 */
[----:B------:R-:W-:Y:S05]  /*2630*/  BRA `(.L_x_39613) ;  /* 0x0000003000007947 */ /* 0x000fea0003800000 */
.L_x_39612:
[----:B0----5:R-:W-:-:S05]  /*2640*/  HADD2.F32 R132, -RZ, R43.H0_H0 ;  /* 0x2000002bff847230 */ /* 0x021fca0000004100 */
[----:B------:R-:W-:-:S04]  /*2650*/  FADD.FTZ R74, R132, R74 ;  /* 0x0000004a844a7221 */ /* 0x000fc80000010000 */
[----:B------:R-:W-:Y:S02]  /*2660*/  @P1 FADD.FTZ R74, R50, R74 ;  /* 0x0000004a324a1221 */ /* 0x000fe40000010000 */
.L_x_39613:
[----:B------:R-:W-:Y:S01]  /*2670*/  HADD2.F32 R75, -RZ, R75.H1_H1 ;  /* 0x3000004bff4b7230 */ /* 0x000fe20000004100 */
[----:B------:R-:W-:Y:S05]  /*2680*/  @P2 BRA `(.L_x_39614) ;  /* 0x0000003000002947 */ /* 0x000fea0003800000 */
[----:B------:R-:W-:Y:S05]  /*2690*/  @!P1 BRA `(.L_x_39615) ;  /* 0x0000005000009947 */ /* 0x000fea0003800000 */
[----:B-----5:R-:W-:Y:S01]  /*26a0*/  FADD.FTZ R75, R51, R75 ;  /* 0x0000004b334b7221 */ /* 0x020fe20000010000 */
[----:B------:R-:W-:Y:S05]  /*26b0*/  BRA `(.L_x_39615) ;  /* 0x0000003000007947 */ /* 0x000fea0003800000 */
.L_x_39614:
[----:B0----5:R-:W-:-:S05]  /*26c0*/  HADD2.F32 R132, -RZ, R43.H1_H1 ;  /* 0x3000002bff847230 */ /* 0x021fca0000004100 */
[----:B------:R-:W-:-:S04]  /*26d0*/  FADD.FTZ R75, R132, R75 ;  /* 0x0000004b844b7221 */ /* 0x000fc80000010000 */
[----:B------:R-:W-:Y:S02]  /*26e0*/  @P1 FADD.FTZ R75, R51, R75 ;  /* 0x0000004b334b1221 */ /* 0x000fe40000010000 */
.L_x_39615:
[----:B0-----:R-:W-:-:S04]  /*26f0*/  LEA R132, P1, R134, c[0x0][0x188], 0x5 ;  /* 0x0000620086847a11 */ /* 0x001fc800078228ff */
[C---:B------:R-:W-:Y:S02]  /*2700*/  LEA.HI.X R133, R134.reuse, c[0x0][0x18c], RZ, 0x5, P1 ;  /* 0x0000630086857a11 */ /* 0x040fe400008f2cff */
[----:B------:R-:W-:-:S03]  /*2710*/  IADD3 R134, R134, 0x20, RZ ;  /* 0x0000002086867810 */ /* 0x000fc60007ffe0ff */
[----:B------:R0:W-:Y:S04]  /*2720*/  STG.E.128 [R132.64], R68 ;  /* 0x0000004484007986 */ /* 0x0001e8000c101d04 */
[----:B------:R0:W-:Y:S02]  /*2730*/  STG.E.128 [R132.64+0x10], R72 ;  /* 0x0000104884007986 */ /* 0x0001e4000c101d04 */
.L_x_39599:
[----:B------:R-:W-:Y:S05]  /*2740*/  BSYNC B0 ;  /* 0x0000000000007941 */ /* 0x000fea0003800000 */
.L_x_39598:
        /* <DEDUP_REMOVED lines=24> */
.L_x_39618:
[----:B-----5:R-:W-:-:S05]  /*28d0*/  HADD2.F32 R77, -RZ, R40.H0_H0 ;  /* 0x20000028ff4d7230 */ /* 0x020fca0000004100 */
[----:B------:R-:W-:-:S04]  /*28e0*/  FADD.FTZ R76, R77, R76 ;  /* 0x0000004c4d4c7221 */ /* 0x000fc80000010000 */
[----:B------:R-:W-:Y:S02]  /*28f0*/  @P1 FADD.FTZ R76, R44, R76 ;  /* 0x0000004c2c4c1221 */ /* 0x000fe40000010000 */
.L_x_39619:
[----:B------:R-:W-:Y:S01]  /*2900*/  HADD2.F32 R77, -RZ, R80.H1_H1 ;  /* 0x30000050ff4d7230 */ /* 0x000fe20000004100 */
[----:B------:R-:W-:Y:S05]  /*2910*/  @P2 BRA `(.L_x_39620) ;  /* 0x0000003000002947 */ /* 0x000fea0003800000 */
[----:B------:R-:W-:Y:S05]  /*2920*/  @!P1 BRA `(.L_x_39621) ;  /* 0x0000005000009947 */ /* 0x000fea0003800000 */
[----:B-----5:R-:W-:Y:S01]  /*2930*/  FADD.FTZ R77, R45, R77 ;  /* 0x0000004d2d4d7221 */ /* 0x020fe20000010000 */
[----:B------:R-:W-:Y:S05]  /*2940*/  BRA `(.L_x_39621) ;  /* 0x0000003000007947 */ /* 0x000fea0003800000 */
.L_x_39620:
[----:B-----5:R-:W-:-:S05]  /*2950*/  HADD2.F32 R78, -RZ, R40.H1_H1 ;  /* 0x30000028ff4e7230 */ /* 0x020fca0000004100 */
[----:B------:R-:W-:-:S04]  /*2960*/  FADD.FTZ R77, R78, R77 ;  /* 0x0000004d4e4d7221 */ /* 0x000fc80000010000 */
[----:B------:R-:W-:Y:S02]  /*2970*/  @P1 FADD.FTZ R77, R45, R77 ;  /* 0x0000004d2d4d1221 */ /* 0x000fe40000010000 */
.L_x_39621:
[----:B------:R-:W-:Y:S01]  /*2980*/  HADD2.F32 R78, -RZ, R81.H0_H0 ;  /* 0x20000051ff4e7230 */ /* 0x000fe20000004100 */
[----:B------:R-:W-:Y:S05]  /*2990*/  @P2 BRA `(.L_x_39622) ;  /* 0x0000003000002947 */ /* 0x000fea0003800000 */
[----:B------:R-:W-:Y:S05]  /*29a0*/  @!P1 BRA `(.L_x_39623) ;  /* 0x0000005000009947 */ /* 0x000fea0003800000 */
[----:B-----5:R-:W-:Y:S01]  /*29b0*/  FADD.FTZ R78, R46, R78 ;  /* 0x0000004e2e4e7221 */ /* 0x020fe20000010000 */
[----:B------:R-:W-:Y:S05]  /*29c0*/  BRA `(.L_x_39623) ;  /* 0x0000003000007947 */ /* 0x000fea0003800000 */
.L_x_39622:
[----:B-----5:R-:W-:-:S05]  /*29d0*/  HADD2.F32 R79, -RZ, R41.H0_H0 ;  /* 0x20000029ff4f7230 */ /* 0x020fca0000004100 */
[----:B------:R-:W-:-:S04]  /*29e0*/  FADD.FTZ R78, R79, R78 ;  /* 0x0000004e4f4e7221 */ /* 0x000fc80000010000 */
[----:B------:R-:W-:Y:S02]  /*29f0*/  @P1 FADD.FTZ R78, R46, R78 ;  /* 0x0000004e2e4e1221 */ /* 0x000fe40000010000 */
.L_x_39623:
[----:B------:R-:W-:Y:S01]  /*2a00*/  HADD2.F32 R79, -RZ, R81.H1_H1 ;  /* 0x30000051ff4f7230 */ /* 0x000fe20000004100 */
[----:B------:R-:W-:Y:S05]  /*2a10*/  @P2 BRA `(.L_x_39624) ;  /* 0x0000003000002947 */ /* 0x000fea0003800000 */
[----:B------:R-:W-:Y:S05]  /*2a20*/  @!P1 BRA `(.L_x_39625) ;  /* 0x0000005000009947 */ /* 0x000fea0003800000 */
[----:B-----5:R-:W-:Y:S01]  /*2a30*/  FADD.FTZ R79, R47, R79 ;  /* 0x0000004f2f4f7221 */ /* 0x020fe20000010000 */
[----:B------:R-:W-:Y:S05]  /*2a40*/  BRA `(.L_x_39625) ;  /* 0x0000003000007947 */ /* 0x000fea0003800000 */
.L_x_39624:
[----:B-----5:R-:W-:-:S05]  /*2a50*/  HADD2.F32 R80, -RZ, R41.H1_H1 ;  /* 0x30000029ff507230 */ /* 0x020fca0000004100 */
[----:B------:R-:W-:-:S04]  /*2a60*/  FADD.FTZ R79, R80, R79 ;  /* 0x0000004f504f7221 */ /* 0x000fc80000010000 */
[----:B------:R-:W-:Y:S02]  /*2a70*/  @P1 FADD.FTZ R79, R47, R79 ;  /* 0x0000004f2f4f1221 */ /* 0x000fe40000010000 */
.L_x_39625:
[----:B------:R-:W-:Y:S01]  /*2a80*/  HADD2.F32 R80, -RZ, R82.H0_H0 ;  /* 0x20000052ff507230 */ /* 0x000fe20000004100 */
[----:B------:R-:W-:Y:S05]  /*2a90*/  @P2 BRA `(.L_x_39626) ;  /* 0x0000003000002947 */ /* 0x000fea0003800000 */
[----:B------:R-:W-:Y:S05]  /*2aa0*/  @!P1 BRA `(.L_x_39627) ;  /* 0x0000005000009947 */ /* 0x000fea0003800000 */
[----:B-----5:R-:W-:Y:S01]  /*2ab0*/  FADD.FTZ R80, R48, R80 ;  /* 0x0000005030507221 */ /* 0x020fe20000010000 */
[----:B------:R-:W-:Y:S05]  /*2ac0*/  BRA `(.L_x_39627) ;  /* 0x0000003000007947 */ /* 0x000fea0003800000 */
.L_x_39626:
[----:B-----5:R-:W-:-:S05]  /*2ad0*/  HADD2.F32 R81, -RZ, R42.H0_H0 ;  /* 0x2000002aff517230 */ /* 0x020fca0000004100 */
[----:B------:R-:W-:-:S04]  /*2ae0*/  FADD.FTZ R80, R81, R80 ;  /* 0x0000005051507221 */ /* 0x000fc80000010000 */
[----:B------:R-:W-:Y:S02]  /*2af0*/  @P1 FADD.FTZ R80, R48, R80 ;  /* 0x0000005030501221 */ /* 0x000fe40000010000 */
.L_x_39627:
[----:B------:R-:W-:Y:S01]  /*2b00*/  HADD2.F32 R81, -RZ, R82.H1_H1 ;  /* 0x30000052ff517230 */ /* 0x000fe20000004100 */
[----:B------:R-:W-:Y:S05]  /*2b10*/  @P2 BRA `(.L_x_39628) ;  /* 0x0000003000002947 */ /* 0x000fea0003800000 */
[----:B------:R-:W-:Y:S05]  /*2b20*/  @!P1 BRA `(.L_x_39629) ;  /* 0x0000005000009947 */ /* 0x000fea0003800000 */
[----:B-----5:R-:W-:Y:S01]  /*2b30*/  FADD.FTZ R81, R49, R81 ;  /* 0x0000005131517221 */ /* 0x020fe20000010000 */
[----:B------:R-:W-:Y:S05]  /*2b40*/  BRA `(.L_x_39629) ;  /* 0x0000003000007947 */ /* 0x000fea0003800000 */
.L_x_39628:
[----:B-----5:R-:W-:-:S05]  /*2b50*/  HADD2.F32 R82, -RZ, R42.H1_H1 ;  /* 0x3000002aff527230 */ /* 0x020fca0000004100 */
[----:B------:R-:W-:-:S04]  /*2b60*/  FADD.FTZ R81, R82, R81 ;  /* 0x0000005152517221 */ /* 0x000fc80000010000 */
[----:B------:R-:W-:Y:S02]  /*2b70*/  @P1 FADD.FTZ R81, R49, R81 ;  /* 0x0000005131511221 */ /* 0x000fe40000010000 */
.L_x_39629:
[----:B------:R-:W-:Y:S01]  /*2b80*/  HADD2.F32 R82, -RZ, R83.H0_H0 ;  /* 0x20000053ff527230 */ /* 0x000fe20000004100 */
[----:B------:R-:W-:Y:S05]  /*2b90*/  @P2 BRA `(.L_x_39630) ;  /* 0x0000003000002947 */ /* 0x000fea0003800000 */
[----:B------:R-:W-:Y:S05]  /*2ba0*/  @!P1 BRA `(.L_x_39631) ;  /* 0x0000005000009947 */ /* 0x000fea0003800000 */
[----:B-----5:R-:W-:Y:S01]  /*2bb0*/  FADD.FTZ R82, R50, R82 ;  /* 0x0000005232527221 */ /* 0x020fe20000010000 */
[----:B------:R-:W-:Y:S05]  /*2bc0*/  BRA `(.L_x_39631) ;  /* 0x0000003000007947 */ /* 0x000fea0003800000 */
.L_x_39630:
[----:B0----5:R-:W-:-:S05]  /*2bd0*/  HADD2.F32 R132, -RZ, R43.H0_H0 ;  /* 0x2000002bff847230 */ /* 0x021fca0000004100 */
[----:B------:R-:W-:-:S04]  /*2be0*/  FADD.FTZ R82, R132, R82 ;  /* 0x0000005284527221 */ /* 0x000fc80000010000 */
[----:B------:R-:W-:Y:S02]  /*2bf0*/  @P1 FADD.FTZ R82, R50, R82 ;  /* 0x0000005232521221 */ /* 0x000fe40000010000 */
.L_x_39631:
[----:B------:R-:W-:Y:S01]  /*2c00*/  HADD2.F32 R83, -RZ, R83.H1_H1 ;  /* 0x30000053ff537230 */ /* 0x000fe20000004100 */
[----:B------:R-:W-:Y:S05]  /*2c10*/  @P2 BRA `(.L_x_39632) ;  /* 0x0000003000002947 */ /* 0x000fea0003800000 */
[----:B------:R-:W-:Y:S05]  /*2c20*/  @!P1 BRA `(.L_x_39633) ;  /* 0x0000005000009947 */ /* 0x000fea0003800000 */
[----:B-----5:R-:W-:Y:S01]  /*2c30*/  FADD.FTZ R83, R51, R83 ;  /* 0x0000005333537221 */ /* 0x020fe20000010000 */
[----:B------:R-:W-:Y:S05]  /*2c40*/  BRA `(.L_x_39633) ;  /* 0x0000003000007947 */ /* 0x000fea0003800000 */
.L_x_39632:
[----:B0----5:R-:W-:-:S05]  /*2c50*/  HADD2.F32 R132, -RZ, R43.H1_H1 ;  /* 0x3000002bff847230 */ /* 0x021fca0000004100 */
[----:B------:R-:W-:-:S04]  /*2c60*/  FADD.FTZ R83, R132, R83 ;  /* 0x0000005384537221 */ /* 0x000fc80000010000 */
[----:B------:R-:W-:Y:S02]  /*2c70*/  @P1 FADD.FTZ R83, R51, R83 ;  /* 0x0000005333531221 */ /* 0x000fe40000010000 */
.L_x_39633:
[----:B0-----:R-:W-:-:S04]  /*2c80*/  LEA R132, P1, R134, c[0x0][0x188], 0x5 ;  /* 0x0000620086847a11 */ /* 0x001fc800078228ff */
[C---:B------:R-:W-:Y:S02]  /*2c90*/  LEA.HI.X R133, R134.reuse, c[0x0][0x18c], RZ, 0x5, P1 ;  /* 0x0000630086857a11 */ /* 0x040fe400008f2cff */
[----:B------:R-:W-:-:S03]  /*2ca0*/  IADD3 R134, R134, 0x20, RZ ;  /* 0x0000002086867810 */ /* 0x000fc60007ffe0ff */
[----:B------:R0:W-:Y:S04]  /*2cb0*/  STG.E.128 [R132.64], R76 ;  /* 0x0000004c84007986 */ /* 0x0001e8000c101d04 */
[----:B------:R0:W-:Y:S02]  /*2cc0*/  STG.E.128 [R132.64+0x10], R80 ;  /* 0x0000105084007986 */ /* 0x0001e4000c101d04 */
.L_x_39617:
[----:B------:R-:W-:Y:S05]  /*2cd0*/  BSYNC B0 ;  /* 0x0000000000007941 */ /* 0x000fea0003800000 */
.L_x_39616:
        /* <DEDUP_REMOVED lines=24> */
.L_x_39636:
[----:B-----5:R-:W-:-:S05]  /*2e60*/  HADD2.F32 R85, -RZ, R40.H0_H0 ;  /* 0x20000028ff557230 */ /* 0x020fca0000004100 */
[----:B------:R-:W-:-:S04]  /*2e70*/  FADD.FTZ R84, R85, R84 ;  /* 0x0000005455547221 */ /* 0x000fc80000010000 */
[----:B------:R-:W-:Y:S02]  /*2e80*/  @P1 FADD.FTZ R84, R44, R84 ;  /* 0x000000542c541221 */ /* 0x000fe40000010000 */
.L_x_39637:
[----:B------:R-:W-:Y:S01]  /*2e90*/  HADD2.F32 R85, -RZ, R88.H1_H1 ;  /* 0x30000058ff557230 */ /* 0x000fe20000004100 */
[----:B------:R-:W-:Y:S05]  /*2ea0*/  @P2 BRA `(.L_x_39638) ;  /* 0x0000003000002947 */ /* 0x000fea0003800000 */
[----:B------:R-:W-:Y:S05]  /*2eb0*/  @!P1 BRA `(.L_x_39639) ;  /* 0x0000005000009947 */ /* 0x000fea0003800000 */
[----:B-----5:R-:W-:Y:S01]  /*2ec0*/  FADD.FTZ R85, R45, R85 ;  /* 0x000000552d557221 */ /* 0x020fe20000010000 */
[----:B------:R-:W-:Y:S05]  /*2ed0*/  BRA `(.L_x_39639) ;  /* 0x0000003000007947 */ /* 0x000fea0003800000 */
.L_x_39638:
[----:B-----5:R-:W-:-:S05]  /*2ee0*/  HADD2.F32 R86, -RZ, R40.H1_H1 ;  /* 0x30000028ff567230 */ /* 0x020fca0000004100 */
[----:B------:R-:W-:-:S04]  /*2ef0*/  FADD.FTZ R85, R86, R85 ;  /* 0x0000005556557221 */ /* 0x000fc80000010000 */
[----:B------:R-:W-:Y:S02]  /*2f00*/  @P1 FADD.FTZ R85, R45, R85 ;  /* 0x000000552d551221 */ /* 0x000fe40000010000 */
.L_x_39639:
[----:B------:R-:W-:Y:S01]  /*2f10*/  HADD2.F32 R86, -RZ, R89.H0_H0 ;  /* 0x20000059ff567230 */ /* 0x000fe20000004100 */
[----:B------:R-:W-:Y:S05]  /*2f20*/  @P2 BRA `(.L_x_39640) ;  /* 0x0000003000002947 */ /* 0x000fea0003800000 */
[----:B------:R-:W-:Y:S05]  /*2f30*/  @!P1 BRA `(.L_x_39641) ;  /* 0x0000005000009947 */ /* 0x000fea0003800000 */
[----:B-----5:R-:W-:Y:S01]  /*2f40*/  FADD.FTZ R86, R46, R86 ;  /* 0x000000562e567221 */ /* 0x020fe20000010000 */
[----:B------:R-:W-:Y:S05]  /*2f50*/  BRA `(.L_x_39641) ;  /* 0x0000003000007947 */ /* 0x000fea0003800000 */
.L_x_39640:
[----:B-----5:R-:W-:-:S05]  /*2f60*/  HADD2.F32 R87, -RZ, R41.H0_H0 ;  /* 0x20000029ff577230 */ /* 0x020fca0000004100 */
[----:B------:R-:W-:-:S04]  /*2f70*/  FADD.FTZ R86, R87, R86 ;  /* 0x0000005657567221 */ /* 0x000fc80000010000 */
[----:B------:R-:W-:Y:S02]  /*2f80*/  @P1 FADD.FTZ R86, R46, R86 ;  /* 0x000000562e561221 */ /* 0x000fe40000010000 */
.L_x_39641:
[----:B------:R-:W-:Y:S01]  /*2f90*/  HADD2.F32 R87, -RZ, R89.H1_H1 ;  /* 0x30000059ff577230 */ /* 0x000fe20000004100 */
[----:B------:R-:W-:Y:S05]  /*2fa0*/  @P2 BRA `(.L_x_39642) ;  /* 0x0000003000002947 */ /* 0x000fea0003800000 */
[----:B------:R-:W-:Y:S05]  /*2fb0*/  @!P1 BRA `(.L_x_39643) ;  /* 0x0000005000009947 */ /* 0x000fea0003800000 */
[----:B-----5:R-:W-:Y:S01]  /*2fc0*/  FADD.FTZ R87, R47, R87 ;  /* 0x000000572f577221 */ /* 0x020fe20000010000 */
[----:B------:R-:W-:Y:S05]  /*2fd0*/  BRA `(.L_x_39643) ;  /* 0x0000003000007947 */ /* 0x000fea0003800000 */
.L_x_39642:
[----:B-----5:R-:W-:-:S05]  /*2fe0*/  HADD2.F32 R88, -RZ, R41.H1_H1 ;  /* 0x30000029ff587230 */ /* 0x020fca0000004100 */
[----:B------:R-:W-:-:S04]  /*2ff0*/  FADD.FTZ R87, R88, R87 ;  /* 0x0000005758577221 */ /* 0x000fc80000010000 */
[----:B------:R-:W-:Y:S02]  /*3000*/  @P1 FADD.FTZ R87, R47, R87 ;  /* 0x000000572f571221 */ /* 0x000fe40000010000 */
.L_x_39643:
[----:B------:R-:W-:Y:S01]  /*3010*/  HADD2.F32 R88, -RZ, R90.H0_H0 ;  /* 0x2000005aff587230 */ /* 0x000fe20000004100 */
[----:B------:R-:W-:Y:S05]  /*3020*/  @P2 BRA `(.L_x_39644) ;  /* 0x0000003000002947 */ /* 0x000fea0003800000 */
[----:B------:R-:W-:Y:S05]  /*3030*/  @!P1 BRA `(.L_x_39645) ;  /* 0x0000005000009947 */ /* 0x000fea0003800000 */
[----:B-----5:R-:W-:Y:S01]  /*3040*/  FADD.FTZ R88, R48, R88 ;  /* 0x0000005830587221 */ /* 0x020fe20000010000 */
[----:B------:R-:W-:Y:S05]  /*3050*/  BRA `(.L_x_39645) ;  /* 0x0000003000007947 */ /* 0x000fea0003800000 */
.L_x_39644:
[----:B-----5:R-:W-:-:S05]  /*3060*/  HADD2.F32 R89, -RZ, R42.H0_H0 ;  /* 0x2000002aff597230 */ /* 0x020fca0000004100 */
[----:B------:R-:W-:-:S04]  /*3070*/  FADD.FTZ R88, R89, R88 ;  /* 0x0000005859587221 */ /* 0x000fc80000010000 */
[----:B------:R-:W-:Y:S02]  /*3080*/  @P1 FADD.FTZ R88, R48, R88 ;  /* 0x0000005830581221 */ /* 0x000fe40000010000 */
.L_x_39645:
[----:B------:R-:W-:Y:S01]  /*3090*/  HADD2.F32 R89, -RZ, R90.H1_H1 ;  /* 0x3000005aff597230 */ /* 0x000fe20000004100 */
[----:B------:R-:W-:Y:S05]  /*30a0*/  @P2 BRA `(.L_x_39646) ;  /* 0x0000003000002947 */ /* 0x000fea0003800000 */
[----:B------:R-:W-:Y:S05]  /*30b0*/  @!P1 BRA `(.L_x_39647) ;  /* 0x0000005000009947 */ /* 0x000fea0003800000 */
[----:B-----5:R-:W-:Y:S01]  /*30c0*/  FADD.FTZ R89, R49, R89 ;  /* 0x0000005931597221 */ /* 0x020fe20000010000 */
[----:B------:R-:W-:Y:S05]  /*30d0*/  BRA `(.L_x_39647) ;  /* 0x0000003000007947 */ /* 0x000fea0003800000 */
.L_x_39646:
[----:B-----5:R-:W-:-:S05]  /*30e0*/  HADD2.F32 R90, -RZ, R42.H1_H1 ;  /* 0x3000002aff5a7230 */ /* 0x020fca0000004100 */
[----:B------:R-:W-:-:S04]  /*30f0*/  FADD.FTZ R89, R90, R89 ;  /* 0x000000595a597221 */ /* 0x000fc80000010000 */
[----:B------:R-:W-:Y:S02]  /*3100*/  @P1 FADD.FTZ R89, R49, R89 ;  /* 0x0000005931591221 */ /* 0x000fe40000010000 */
.L_x_39647:
[----:B------:R-:W-:Y:S01]  /*3110*/  HADD2.F32 R90, -RZ, R91.H0_H0 ;  /* 0x2000005bff5a7230 */ /* 0x000fe20000004100 */
[----:B------:R-:W-:Y:S05]  /*3120*/  @P2 BRA `(.L_x_39648) ;  /* 0x0000003000002947 */ /* 0x000fea0003800000 */
[----:B------:R-:W-:Y:S05]  /*3130*/  @!P1 BRA `(.L_x_39649) ;  /* 0x0000005000009947 */ /* 0x000fea0003800000 */
[----:B-----5:R-:W-:Y:S01]  /*3140*/  FADD.FTZ R90, R50, R90 ;  /* 0x0000005a325a7221 */ /* 0x020fe20000010000 */
[----:B------:R-:W-:Y:S05]  /*3150*/  BRA `(.L_x_39649) ;  /* 0x0000003000007947 */ /* 0x000fea0003800000 */
.L_x_39648:
[----:B0----5:R-:W-:-:S05]  /*3160*/  HADD2.F32 R132, -RZ, R43.H0_H0 ;  /* 0x2000002bff847230 */ /* 0x021fca0000004100 */
[----:B------:R-:W-:-:S04]  /*3170*/  FADD.FTZ R90, R132, R90 ;  /* 0x0000005a845a7221 */ /* 0x000fc80000010000 */
[----:B------:R-:W-:Y:S02]  /*3180*/  @P1 FADD.FTZ R90, R50, R90 ;  /* 0x0000005a325a1221 */ /* 0x000fe40000010000 */
.L_x_39649:
[----:B------:R-:W-:Y:S01]  /*3190*/  HADD2.F32 R91, -RZ, R91.H1_H1 ;  /* 0x3000005bff5b7230 */ /* 0x000fe20000004100 */
[----:B------:R-:W-:Y:S05]  /*31a0*/  @P2 BRA `(.L_x_39650) ;  /* 0x0000003000002947 */ /* 0x000fea0003800000 */
[----:B------:R-:W-:Y:S05]  /*31b0*/  @!P1 BRA `(.L_x_39651) ;  /* 0x0000005000009947 */ /* 0x000fea0003800000 */
[----:B-----5:R-:W-:Y:S01]  /*31c0*/  FADD.FTZ R91, R51, R91 ;  /* 0x0000005b335b7221 */ /* 0x020fe20000010000 */
[----:B------:R-:W-:Y:S05]  /*31d0*/  BRA `(.L_x_39651) ;  /* 0x0000003000007947 */ /* 0x000fea0003800000 */
.L_x_39650:
[----:B0----5:R-:W-:-:S05]  /*31e0*/  HADD2.F32 R132, -RZ, R43.H1_H1 ;  /* 0x3000002bff847230 */ /* 0x021fca0000004100 */
[----:B------:R-:W-:-:S04]  /*31f0*/  FADD.FTZ R91, R132, R91 ;  /* 0x0000005b845b7221 */ /* 0x000fc80000010000 */
[----:B------:R-:W-:Y:S02]  /*3200*/  @P1 FADD.FTZ R91, R51, R91 ;  /* 0x0000005b335b1221 */ /* 0x000fe40000010000 */
.L_x_39651:
[----:B0-----:R-:W-:-:S04]  /*3210*/  LEA R132, P1, R134, c[0x0][0x188], 0x5 ;  /* 0x0000620086847a11 */ /* 0x001fc800078228ff */
[C---:B------:R-:W-:Y:S02]  /*3220*/  LEA.HI.X R133, R134.reuse, c[0x0][0x18c], RZ, 0x5, P1 ;  /* 0x0000630086857a11 */ /* 0x040fe400008f2cff */
[----:B------:R-:W-:-:S03]  /*3230*/  IADD3 R134, R134, 0x20, RZ ;  /* 0x0000002086867810 */ /* 0x000fc60007ffe0ff */
[----:B------:R0:W-:Y:S04]  /*3240*/  STG.E.128 [R132.64], R84 ;  /* 0x0000005484007986 */ /* 0x0001e8000c101d04 */
[----:B------:R0:W-:Y:S02]  /*3250*/  STG.E.128 [R132.64+0x10], R88 ;  /* 0x0000105884007986 */ /* 0x0001e4000c101d04 */
.L_x_39635:
[----:B------:R-:W-:Y:S05]  /*3260*/  BSYNC B0 ;  /* 0x0000000000007941 */ /* 0x000fea0003800000 */
.L_x_39634:
        /* <DEDUP_REMOVED lines=24> */
.L_x_39654:
[----:B-----5:R-:W-:-:S05]  /*33f0*/  HADD2.F32 R93, -RZ, R40.H0_H0 ;  /* 0x20000028ff5d7230 */ /* 0x020fca0000004100 */
[----:B------:R-:W-:-:S04]  /*3400*/  FADD.FTZ R92, R93, R92 ;  /* 0x0000005c5d5c7221 */ /* 0x000fc80000010000 */
[----:B------:R-:W-:Y:S02]  /*3410*/  @P1 FADD.FTZ R92, R44, R92 ;  /* 0x0000005c2c5c1221 */ /* 0x000fe40000010000 */
.L_x_39655:
[----:B------:R-:W-:Y:S01]  /*3420*/  HADD2.F32 R93, -RZ, R96.H1_H1 ;  /* 0x30000060ff5d7230 */ /* 0x000fe20000004100 */
[----:B------:R-:W-:Y:S05]  /*3430*/  @P2 BRA `(.L_x_39656) ;  /* 0x0000003000002947 */ /* 0x000fea0003800000 */
[----:B------:R-:W-:Y:S05]  /*3440*/  @!P1 BRA `(.L_x_39657) ;  /* 0x0000005000009947 */ /* 0x000fea0003800000 */
[----:B-----5:R-:W-:Y:S01]  /*3450*/  FADD.FTZ R93, R45, R93 ;  /* 0x0000005d2d5d7221 */ /* 0x020fe20000010000 */
[----:B------:R-:W-:Y:S05]  /*3460*/  BRA `(.L_x_39657) ;  /* 0x0000003000007947 */ /* 0x000fea0003800000 */
.L_x_39656:
[----:B-----5:R-:W-:-:S05]  /*3470*/  HADD2.F32 R94, -RZ, R40.H1_H1 ;  /* 0x30000028ff5e7230 */ /* 0x020fca0000004100 */
[----:B------:R-:W-:-:S04]  /*3480*/  FADD.FTZ R93, R94, R93 ;  /* 0x0000005d5e5d7221 */ /* 0x000fc80000010000 */
[----:B------:R-:W-:Y:S02]  /*3490*/  @P1 FADD.FTZ R93, R45, R93 ;  /* 0x0000005d2d5d1221 */ /* 0x000fe40000010000 */
.L_x_39657:
[----:B------:R-:W-:Y:S01]  /*34a0*/  HADD2.F32 R94, -RZ, R97.H0_H0 ;  /* 0x20000061ff5e7230 */ /* 0x000fe20000004100 */
[----:B------:R-:W-:Y:S05]  /*34b0*/  @P2 BRA `(.L_x_39658) ;  /* 0x0000003000002947 */ /* 0x000fea0003800000 */
[----:B------:R-:W-:Y:S05]  /*34c0*/  @!P1 BRA `(.L_x_39659) ;  /* 0x0000005000009947 */ /* 0x000fea0003800000 */
[----:B-----5:R-:W-:Y:S01]  /*34d0*/  FADD.FTZ R94, R46, R94 ;  /* 0x0000005e2e5e7221 */ /* 0x020fe20000010000 */
[----:B------:R-:W-:Y:S05]  /*34e0*/  BRA `(.L_x_39659) ;  /* 0x0000003000007947 */ /* 0x000fea0003800000 */
.L_x_39658:
[----:B-----5:R-:W-:-:S05]  /*34f0*/  HADD2.F32 R95, -RZ, R41.H0_H0 ;  /* 0x20000029ff5f7230 */ /* 0x020fca0000004100 */
[----:B------:R-:W-:-:S04]  /*3500*/  FADD.FTZ R94, R95, R94 ;  /* 0x0000005e5f5e7221 */ /* 0x000fc80000010000 */
[----:B------:R-:W-:Y:S02]  /*3510*/  @P1 FADD.FTZ R94, R46, R94 ;  /* 0x0000005e2e5e1221 */ /* 0x000fe40000010000 */
.L_x_39659:
[----:B------:R-:W-:Y:S01]  /*3520*/  HADD2.F32 R95, -RZ, R97.H1_H1 ;  /* 0x30000061ff5f7230 */ /* 0x000fe20000004100 */
[----:B------:R-:W-:Y:S05]  /*3530*/  @P2 BRA `(.L_x_39660) ;  /* 0x0000003000002947 */ /* 0x000fea0003800000 */
[----:B------:R-:W-:Y:S05]  /*3540*/  @!P1 BRA `(.L_x_39661) ;  /* 0x0000005000009947 */ /* 0x000fea0003800000 */
[----:B-----5:R-:W-:Y:S01]  /*3550*/  FADD.FTZ R95, R47, R95 ;  /* 0x0000005f2f5f7221 */ /* 0x020fe20000010000 */
[----:B------:R-:W-:Y:S05]  /*3560*/  BRA `(.L_x_39661) ;  /* 0x0000003000007947 */ /* 0x000fea0003800000 */
.L_x_39660:
[----:B-----5:R-:W-:-:S05]  /*3570*/  HADD2.F32 R96, -RZ, R41.H1_H1 ;  /* 0x30000029ff607230 */ /* 0x020fca0000004100 */
[----:B------:R-:W-:-:S04]  /*3580*/  FADD.FTZ R95, R96, R95 ;  /* 0x0000005f605f7221 */ /* 0x000fc80000010000 */
[----:B------:R-:W-:Y:S02]  /*3590*/  @P1 FADD.FTZ R95, R47, R95 ;  /* 0x0000005f2f5f1221 */ /* 0x000fe40000010000 */
.L_x_39661:
[----:B------:R-:W-:Y:S01]  /*35a0*/  HADD2.F32 R96, -RZ, R98.H0_H0 ;  /* 0x20000062ff607230 */ /* 0x000fe20000004100 */
[----:B------:R-:W-:Y:S05]  /*35b0*/  @P2 BRA `(.L_x_39662) ;  /* 0x0000003000002947 */ /* 0x000fea0003800000 */
[----:B------:R-:W-:Y:S05]  /*35c0*/  @!P1 BRA `(.L_x_39663) ;  /* 0x0000005000009947 */ /* 0x000fea0003800000 */
[----:B-----5:R-:W-:Y:S01]  /*35d0*/  FADD.FTZ R96, R48, R96 ;  /* 0x0000006030607221 */ /* 0x020fe20000010000 */
[----:B------:R-:W-:Y:S05]  /*35e0*/  BRA `(.L_x_39663) ;  /* 0x0000003000007947 */ /* 0x000fea0003800000 */
.L_x_39662:
[----:B-----5:R-:W-:-:S05]  /*35f0*/  HADD2.F32 R97, -RZ, R42.H0_H0 ;  /* 0x2000002aff617230 */ /* 0x020fca0000004100 */
[----:B------:R-:W-:-:S04]  /*3600*/  FADD.FTZ R96, R97, R96 ;  /* 0x0000006061607221 */ /* 0x000fc80000010000 */
[----:B------:R-:W-:Y:S02]  /*3610*/  @P1 FADD.FTZ R96, R48, R96 ;  /* 0x0000006030601221 */ /* 0x000fe40000010000 */
.L_x_39663:
[----:B------:R-:W-:Y:S01]  /*3620*/  HADD2.F32 R97, -RZ, R98.H1_H1 ;  /* 0x30000062ff617230 */ /* 0x000fe20000004100 */
[----:B------:R-:W-:Y:S05]  /*3630*/  @P2 BRA `(.L_x_39664) ;  /* 0x0000003000002947 */ /* 0x000fea0003800000 */
[----:B------:R-:W-:Y:S05]  /*3640*/  @!P1 BRA `(.L_x_39665) ;  /* 0x0000005000009947 */ /* 0x000fea0003800000 */
[----:B-----5:R-:W-:Y:S01]  /*3650*/  FADD.FTZ R97, R49, R97 ;  /* 0x0000006131617221 */ /* 0x020fe20000010000 */
[----:B------:R-:W-:Y:S05]  /*3660*/  BRA `(.L_x_39665) ;  /* 0x0000003000007947 */ /* 0x000fea0003800000 */
.L_x_39664:
[----:B-----5:R-:W-:-:S05]  /*3670*/  HADD2.F32 R98, -RZ, R42.H1_H1 ;  /* 0x3000002aff627230 */ /* 0x020fca0000004100 */
[----:B------:R-:W-:-:S04]  /*3680*/  FADD.FTZ R97, R98, R97 ;  /* 0x0000006162617221 */ /* 0x000fc80000010000 */
[----:B------:R-:W-:Y:S02]  /*3690*/  @P1 FADD.FTZ R97, R49, R97 ;  /* 0x0000006131611221 */ /* 0x000fe40000010000 */
.L_x_39665:
[----:B------:R-:W-:Y:S01]  /*36a0*/  HADD2.F32 R98, -RZ, R99.H0_H0 ;  /* 0x20000063ff627230 */ /* 0x000fe20000004100 */
[----:B------:R-:W-:Y:S05]  /*36b0*/  @P2 BRA `(.L_x_39666) ;  /* 0x0000003000002947 */ /* 0x000fea0003800000 */
[----:B------:R-:W-:Y:S05]  /*36c0*/  @!P1 BRA `(.L_x_39667) ;  /* 0x0000005000009947 */ /* 0x000fea0003800000 */
[----:B-----5:R-:W-:Y:S01]  /*36d0*/  FADD.FTZ R98, R50, R98 ;  /* 0x0000006232627221 */ /* 0x020fe20000010000 */
[----:B------:R-:W-:Y:S05]  /*36e0*/  BRA `(.L_x_39667) ;  /* 0x0000003000007947 */ /* 0x000fea0003800000 */
.L_x_39666:
[----:B0----5:R-:W-:-:S05]  /*36f0*/  HADD2.F32 R132, -RZ, R43.H0_H0 ;  /* 0x2000002bff847230 */ /* 0x021fca0000004100 */
[----:B------:R-:W-:-:S04]  /*3700*/  FADD.FTZ R98, R132, R98 ;  /* 0x0000006284627221 */ /* 0x000fc80000010000 */
[----:B------:R-:W-:Y:S02]  /*3710*/  @P1 FADD.FTZ R98, R50, R98 ;  /* 0x0000006232621221 */ /* 0x000fe40000010000 */
.L_x_39667:
[----:B------:R-:W-:Y:S01]  /*3720*/  HADD2.F32 R99, -RZ, R99.H1_H1 ;  /* 0x30000063ff637230 */ /* 0x000fe20000004100 */
[----:B------:R-:W-:Y:S05]  /*3730*/  @P2 BRA `(.L_x_39668) ;  /* 0x0000003000002947 */ /* 0x000fea0003800000 */
[----:B------:R-:W-:Y:S05]  /*3740*/  @!P1 BRA `(.L_x_39669) ;  /* 0x0000005000009947 */ /* 0x000fea0003800000 */
[----:B-----5:R-:W-:Y:S01]  /*3750*/  FADD.FTZ R99, R51, R99 ;  /* 0x0000006333637221 */ /* 0x020fe20000010000 */
[----:B------:R-:W-:Y:S05]  /*3760*/  BRA `(.L_x_39669) ;  /* 0x0000003000007947 */ /* 0x000fea0003800000 */
.L_x_39668:
[----:B0----5:R-:W-:-:S05]  /*3770*/  HADD2.F32 R132, -RZ, R43.H1_H1 ;  /* 0x3000002bff847230 */ /* 0x021fca0000004100 */
[----:B------:R-:W-:-:S04]  /*3780*/  FADD.FTZ R99, R132, R99 ;  /* 0x0000006384637221 */ /* 0x000fc80000010000 */
[----:B------:R-:W-:Y:S02]  /*3790*/  @P1 FADD.FTZ R99, R51, R99 ;  /* 0x0000006333631221 */ /* 0x000fe40000010000 */
.L_x_39669:
[----:B0-----:R-:W-:-:S04]  /*37a0*/  LEA R132, P1, R134, c[0x0][0x188], 0x5 ;  /* 0x0000620086847a11 */ /* 0x001fc800078228ff */
[C---:B------:R-:W-:Y:S02]  /*37b0*/  LEA.HI.X R133, R134.reuse, c[0x0][0x18c], RZ, 0x5, P1 ;  /* 0x0000630086857a11 */ /* 0x040fe400008f2cff */
[----:B------:R-:W-:-:S03]  /*37c0*/  IADD3 R134, R134, 0x20, RZ ;  /* 0x0000002086867810 */ /* 0x000fc60007ffe0ff */
[----:B------:R0:W-:Y:S04]  /*37d0*/  STG.E.128 [R132.64], R92 ;  /* 0x0000005c84007986 */ /* 0x0001e8000c101d04 */
[----:B------:R0:W-:Y:S02]  /*37e0*/  STG.E.128 [R132.64+0x10], R96 ;  /* 0x0000106084007986 */ /* 0x0001e4000c101d04 */
.L_x_39653:
[----:B------:R-:W-:Y:S05]  /*37f0*/  BSYNC B0 ;  /* 0x0000000000007941 */ /* 0x000fea0003800000 */
.L_x_39652:
        /* <DEDUP_REMOVED lines=24> */
.L_x_39672:
[----:B-----5:R-:W-:-:S05]  /*3980*/  HADD2.F32 R101, -RZ, R40.H0_H0 ;  /* 0x20000028ff657230 */ /* 0x020fca0000004100 */
[----:B------:R-:W-:-:S04]  /*3990*/  FADD.FTZ R100, R101, R100 ;  /* 0x0000006465647221 */ /* 0x000fc80000010000 */
[----:B------:R-:W-:Y:S02]  /*39a0*/  @P1 FADD.FTZ R100, R44, R100 ;  /* 0x000000642c641221 */ /* 0x000fe40000010000 */
.L_x_39673:
[----:B------:R-:W-:Y:S01]  /*39b0*/  HADD2.F32 R101, -RZ, R104.H1_H1 ;  /* 0x30000068ff657230 */ /* 0x000fe20000004100 */
[----:B------:R-:W-:Y:S05]  /*39c0*/  @P2 BRA `(.L_x_39674) ;  /* 0x0000003000002947 */ /* 0x000fea0003800000 */
[----:B------:R-:W-:Y:S05]  /*39d0*/  @!P1 BRA `(.L_x_39675) ;  /* 0x0000005000009947 */ /* 0x000fea0003800000 */
[----:B-----5:R-:W-:Y:S01]  /*39e0*/  FADD.FTZ R101, R45, R101 ;  /* 0x000000652d657221 */ /* 0x020fe20000010000 */
[----:B------:R-:W-:Y:S05]  /*39f0*/  BRA `(.L_x_39675) ;  /* 0x0000003000007947 */ /* 0x000fea0003800000 */
.L_x_39674:
[----:B-----5:R-:W-:-:S05]  /*3a00*/  HADD2.F32 R102, -RZ, R40.H1_H1 ;  /* 0x30000028ff667230 */ /* 0x020fca0000004100 */
[----:B------:R-:W-:-:S04]  /*3a10*/  FADD.FTZ R101, R102, R101 ;  /* 0x0000006566657221 */ /* 0x000fc80000010000 */
[----:B------:R-:W-:Y:S02]  /*3a20*/  @P1 FADD.FTZ R101, R45, R101 ;  /* 0x000000652d651221 */ /* 0x000fe40000010000 */
.L_x_39675:
[----:B------:R-:W-:Y:S01]  /*3a30*/  HADD2.F32 R102, -RZ, R105.H0_H0 ;  /* 0x20000069ff667230 */ /* 0x000fe20000004100 */
[----:B------:R-:W-:Y:S05]  /*3a40*/  @P2 BRA `(.L_x_39676) ;  /* 0x0000003000002947 */ /* 0x000fea0003800000 */
[----:B------:R-:W-:Y:S05]  /*3a50*/  @!P1 BRA `(.L_x_39677) ;  /* 0x0000005000009947 */ /* 0x000fea0003800000 */
[----:B-----5:R-:W-:Y:S01]  /*3a60*/  FADD.FTZ R102, R46, R102 ;  /* 0x000000662e667221 */ /* 0x020fe20000010000 */
[----:B------:R-:W-:Y:S05]  /*3a70*/  BRA `(.L_x_39677) ;  /* 0x0000003000007947 */ /* 0x000fea0003800000 */
.L_x_39676:
[----:B-----5:R-:W-:-:S05]  /*3a80*/  HADD2.F32 R103, -RZ, R41.H0_H0 ;  /* 0x20000029ff677230 */ /* 0x020fca0000004100 */
[----:B------:R-:W-:-:S04]  /*3a90*/  FADD.FTZ R102, R103, R102 ;  /* 0x0000006667667221 */ /* 0x000fc80000010000 */
[----:B------:R-:W-:Y:S02]  /*3aa0*/  @P1 FADD.FTZ R102, R46, R102 ;  /* 0x000000662e661221 */ /* 0x000fe40000010000 */
.L_x_39677:
[----:B------:R-:W-:Y:S01]  /*3ab0*/  HADD2.F32 R103, -RZ, R105.H1_H1 ;  /* 0x30000069ff677230 */ /* 0x000fe20000004100 */
[----:B------:R-:W-:Y:S05]  /*3ac0*/  @P2 BRA `(.L_x_39678) ;  /* 0x0000003000002947 */ /* 0x000fea0003800000 */
[----:B------:R-:W-:Y:S05]  /*3ad0*/  @!P1 BRA `(.L_x_39679) ;  /* 0x0000005000009947 */ /* 0x000fea0003800000 */
[----:B-----5:R-:W-:Y:S01]  /*3ae0*/  FADD.FTZ R103, R47, R103 ;  /* 0x000000672f677221 */ /* 0x020fe20000010000 */
[----:B------:R-:W-:Y:S05]  /*3af0*/  BRA `(.L_x_39679) ;  /* 0x0000003000007947 */ /* 0x000fea0003800000 */
.L_x_39678:
[----:B-----5:R-:W-:-:S05]  /*3b00*/  HADD2.F32 R104, -RZ, R41.H1_H1 ;  /* 0x30000029ff687230 */ /* 0x020fca0000004100 */
[----:B------:R-:W-:-:S04]  /*3b10*/  FADD.FTZ R103, R104, R103 ;  /* 0x0000006768677221 */ /* 0x000fc80000010000 */
[----:B------:R-:W-:Y:S02]  /*3b20*/  @P1 FADD.FTZ R103, R47, R103 ;  /* 0x000000672f671221 */ /* 0x000fe40000010000 */
.L_x_39679:
[----:B------:R-:W-:Y:S01]  /*3b30*/  HADD2.F32 R104, -RZ, R106.H0_H0 ;  /* 0x2000006aff687230 */ /* 0x000fe20000004100 */
[----:B------:R-:W-:Y:S05]  /*3b40*/  @P2 BRA `(.L_x_39680) ;  /* 0x0000003000002947 */ /* 0x000fea0003800000 */
[----:B------:R-:W-:Y:S05]  /*3b50*/  @!P1 BRA `(.L_x_39681) ;  /* 0x0000005000009947 */ /* 0x000fea0003800000 */
[----:B-----5:R-:W-:Y:S01]  /*3b60*/  FADD.FTZ R104, R48, R104 ;  /* 0x0000006830687221 */ /* 0x020fe20000010000 */
[----:B------:R-:W-:Y:S05]  /*3b70*/  BRA `(.L_x_39681) ;  /* 0x0000003000007947 */ /* 0x000fea0003800000 */
.L_x_39680:
[----:B-----5:R-:W-:-:S05]  /*3b80*/  HADD2.F32 R105, -RZ, R42.H0_H0 ;  /* 0x2000002aff697230 */ /* 0x020fca0000004100 */
[----:B------:R-:W-:-:S04]  /*3b90*/  FADD.FTZ R104, R105, R104 ;  /* 0x0000006869687221 */ /* 0x000fc80000010000 */
[----:B------:R-:W-:Y:S02]  /*3ba0*/  @P1 FADD.FTZ R104, R48, R104 ;  /* 0x0000006830681221 */ /* 0x000fe40000010000 */
.L_x_39681:
[----:B------:R-:W-:Y:S01]  /*3bb0*/  HADD2.F32 R105, -RZ, R106.H1_H1 ;  /* 0x3000006aff697230 */ /* 0x000fe20000004100 */
[----:B------:R-:W-:Y:S05]  /*3bc0*/  @P2 BRA `(.L_x_39682) ;  /* 0x0000003000002947 */ /* 0x000fea0003800000 */
[----:B------:R-:W-:Y:S05]  /*3bd0*/  @!P1 BRA `(.L_x_39683) ;  /* 0x0000005000009947 */ /* 0x000fea0003800000 */
[----:B-----5:R-:W-:Y:S01]  /*3be0*/  FADD.FTZ R105, R49, R105 ;  /* 0x0000006931697221 */ /* 0x020fe20000010000 */
[----:B------:R-:W-:Y:S05]  /*3bf0*/  BRA `(.L_x_39683) ;  /* 0x0000003000007947 */ /* 0x000fea0003800000 */
.L_x_39682:
[----:B-----5:R-:W-:-:S05]  /*3c00*/  HADD2.F32 R106, -RZ, R42.H1_H1 ;  /* 0x3000002aff6a7230 */ /* 0x020fca0000004100 */
[----:B------:R-:W-:-:S04]  /*3c10*/  FADD.FTZ R105, R106, R105 ;  /* 0x000000696a697221 */ /* 0x000fc80000010000 */
[----:B------:R-:W-:Y:S02]  /*3c20*/  @P1 FADD.FTZ R105, R49, R105 ;  /* 0x0000006931691221 */ /* 0x000fe40000010000 */
.L_x_39683:
[----:B------:R-:W-:Y:S01]  /*3c30*/  HADD2.F32 R106, -RZ, R107.H0_H0 ;  /* 0x2000006bff6a7230 */ /* 0x000fe20000004100 */
[----:B------:R-:W-:Y:S05]  /*3c40*/  @P2 BRA `(.L_x_39684) ;  /* 0x0000003000002947 */ /* 0x000fea0003800000 */
[----:B------:R-:W-:Y:S05]  /*3c50*/  @!P1 BRA `(.L_x_39685) ;  /* 0x0000005000009947 */ /* 0x000fea0003800000 */
[----:B-----5:R-:W-:Y:S01]  /*3c60*/  FADD.FTZ R106, R50, R106 ;  /* 0x0000006a326a7221 */ /* 0x020fe20000010000 */
[----:B------:R-:W-:Y:S05]  /*3c70*/  BRA `(.L_x_39685) ;  /* 0x0000003000007947 */ /* 0x000fea0003800000 */
.L_x_39684:
[----:B0----5:R-:W-:-:S05]  /*3c80*/  HADD2.F32 R132, -RZ, R43.H0_H0 ;  /* 0x2000002bff847230 */ /* 0x021fca0000004100 */
[----:B------:R-:W-:-:S04]  /*3c90*/  FADD.FTZ R106, R132, R106 ;  /* 0x0000006a846a7221 */ /* 0x000fc80000010000 */
[----:B------:R-:W-:Y:S02]  /*3ca0*/  @P1 FADD.FTZ R106, R50, R106 ;  /* 0x0000006a326a1221 */ /* 0x000fe40000010000 */
.L_x_39685:
[----:B------:R-:W-:Y:S01]  /*3cb0*/  HADD2.F32 R107, -RZ, R107.H1_H1 ;  /* 0x3000006bff6b7230 */ /* 0x000fe20000004100 */
[----:B------:R-:W-:Y:S05]  /*3cc0*/  @P2 BRA `(.L_x_39686) ;  /* 0x0000003000002947 */ /* 0x000fea0003800000 */
[----:B------:R-:W-:Y:S05]  /*3cd0*/  @!P1 BRA `(.L_x_39687) ;  /* 0x0000005000009947 */ /* 0x000fea0003800000 */
[----:B-----5:R-:W-:Y:S01]  /*3ce0*/  FADD.FTZ R107, R51, R107 ;  /* 0x0000006b336b7221 */ /* 0x020fe20000010000 */
[----:B------:R-:W-:Y:S05]  /*3cf0*/  BRA `(.L_x_39687) ;  /* 0x0000003000007947 */ /* 0x000fea0003800000 */
.L_x_39686:
[----:B0----5:R-:W-:-:S05]  /*3d00*/  HADD2.F32 R132, -RZ, R43.H1_H1 ;  /* 0x3000002bff847230 */ /* 0x021fca0000004100 */
[----:B------:R-:W-:-:S04]  /*3d10*/  FADD.FTZ R107, R132, R107 ;  /* 0x0000006b846b7221 */ /* 0x000fc80000010000 */
[----:B------:R-:W-:Y:S02]  /*3d20*/  @P1 FADD.FTZ R107, R51, R107 ;  /* 0x0000006b336b1221 */ /* 0x000fe40000010000 */
.L_x_39687:
[----:B0-----:R-:W-:-:S04]  /*3d30*/  LEA R132, P1, R134, c[0x0][0x188], 0x5 ;  /* 0x0000620086847a11 */ /* 0x001fc800078228ff */
[C---:B------:R-:W-:Y:S02]  /*3d40*/  LEA.HI.X R133, R134.reuse, c[0x0][0x18c], RZ, 0x5, P1 ;  /* 0x0000630086857a11 */ /* 0x040fe400008f2cff */
[----:B------:R-:W-:-:S03]  /*3d50*/  IADD3 R134, R134, 0x20, RZ ;  /* 0x0000002086867810 */ /* 0x000fc60007ffe0ff */
[----:B------:R0:W-:Y:S04]  /*3d60*/  STG.E.128 [R132.64], R100 ;  /* 0x0000006484007986 */ /* 0x0001e8000c101d04 */
[----:B------:R0:W-:Y:S02]  /*3d70*/  STG.E.128 [R132.64+0x10], R104 ;  /* 0x0000106884007986 */ /* 0x0001e4000c101d04 */
.L_x_39671:
[----:B------:R-:W-:Y:S05]  /*3d80*/  BSYNC B0 ;  /* 0x0000000000007941 */ /* 0x000fea0003800000 */
.L_x_39670:
        /* <DEDUP_REMOVED lines=24> */
.L_x_39690:
[----:B-----5:R-:W-:-:S05]  /*3f10*/  HADD2.F32 R109, -RZ, R40.H0_H0 ;  /* 0x20000028ff6d7230 */ /* 0x020fca0000004100 */
[----:B------:R-:W-:-:S04]  /*3f20*/  FADD.FTZ R108, R109, R108 ;  /* 0x0000006c6d6c7221 */ /* 0x000fc80000010000 */
[----:B------:R-:W-:Y:S02]  /*3f30*/  @P1 FADD.FTZ R108, R44, R108 ;  /* 0x0000006c2c6c1221 */ /* 0x000fe40000010000 */
.L_x_39691:
[----:B------:R-:W-:Y:S01]  /*3f40*/  HADD2.F32 R109, -RZ, R112.H1_H1 ;  /* 0x30000070ff6d7230 */ /* 0x000fe20000004100 */
[----:B------:R-:W-:Y:S05]  /*3f50*/  @P2 BRA `(.L_x_39692) ;  /* 0x0000003000002947 */ /* 0x000fea0003800000 */
[----:B------:R-:W-:Y:S05]  /*3f60*/  @!P1 BRA `(.L_x_39693) ;  /* 0x0000005000009947 */ /* 0x000fea0003800000 */
[----:B-----5:R-:W-:Y:S01]  /*3f70*/  FADD.FTZ R109, R45, R109 ;  /* 0x0000006d2d6d7221 */ /* 0x020fe20000010000 */
[----:B------:R-:W-:Y:S05]  /*3f80*/  BRA `(.L_x_39693) ;  /* 0x0000003000007947 */ /* 0x000fea0003800000 */
.L_x_39692:
[----:B-----5:R-:W-:-:S05]  /*3f90*/  HADD2.F32 R110, -RZ, R40.H1_H1 ;  /* 0x30000028ff6e7230 */ /* 0x020fca0000004100 */
[----:B------:R-:W-:-:S04]  /*3fa0*/  FADD.FTZ R109, R110, R109 ;  /* 0x0000006d6e6d7221 */ /* 0x000fc80000010000 */
[----:B------:R-:W-:Y:S02]  /*3fb0*/  @P1 FADD.FTZ R109, R45, R109 ;  /* 0x0000006d2d6d1221 */ /* 0x000fe40000010000 */
.L_x_39693:
[----:B------:R-:W-:Y:S01]  /*3fc0*/  HADD2.F32 R110, -RZ, R113.H0_H0 ;  /* 0x20000071ff6e7230 */ /* 0x000fe20000004100 */
[----:B------:R-:W-:Y:S05]  /*3fd0*/  @P2 BRA `(.L_x_39694) ;  /* 0x0000003000002947 */ /* 0x000fea0003800000 */
[----:B------:R-:W-:Y:S05]  /*3fe0*/  @!P1 BRA `(.L_x_39695) ;  /* 0x0000005000009947 */ /* 0x000fea0003800000 */
[----:B-----5:R-:W-:Y:S01]  /*3ff0*/  FADD.FTZ R110, R46, R110 ;  /* 0x0000006e2e6e7221 */ /* 0x020fe20000010000 */
[----:B------:R-:W-:Y:S05]  /*4000*/  BRA `(.L_x_39695) ;  /* 0x0000003000007947 */ /* 0x000fea0003800000 */
.L_x_39694:
[----:B-----5:R-:W-:-:S05]  /*4010*/  HADD2.F32 R111, -RZ, R41.H0_H0 ;  /* 0x20000029ff6f7230 */ /* 0x020fca0000004100 */
[----:B------:R-:W-:-:S04]  /*4020*/  FADD.FTZ R110, R111, R110 ;  /* 0x0000006e6f6e7221 */ /* 0x000fc80000010000 */
[----:B------:R-:W-:Y:S02]  /*4030*/  @P1 FADD.FTZ R110, R46, R110 ;  /* 0x0000006e2e6e1221 */ /* 0x000fe40000010000 */
.L_x_39695:
[----:B------:R-:W-:Y:S01]  /*4040*/  HADD2.F32 R111, -RZ, R113.H1_H1 ;  /* 0x30000071ff6f7230 */ /* 0x000fe20000004100 */
[----:B------:R-:W-:Y:S05]  /*4050*/  @P2 BRA `(.L_x_39696) ;  /* 0x0000003000002947 */ /* 0x000fea0003800000 */
[----:B------:R-:W-:Y:S05]  /*4060*/  @!P1 BRA `(.L_x_39697) ;  /* 0x0000005000009947 */ /* 0x000fea0003800000 */
[----:B-----5:R-:W-:Y:S01]  /*4070*/  FADD.FTZ R111, R47, R111 ;  /* 0x0000006f2f6f7221 */ /* 0x020fe20000010000 */
[----:B------:R-:W-:Y:S05]  /*4080*/  BRA `(.L_x_39697) ;  /* 0x0000003000007947 */ /* 0x000fea0003800000 */
.L_x_39696:
[----:B-----5:R-:W-:-:S05]  /*4090*/  HADD2.F32 R112, -RZ, R41.H1_H1 ;  /* 0x30000029ff707230 */ /* 0x020fca0000004100 */
[----:B------:R-:W-:-:S04]  /*40a0*/  FADD.FTZ R111, R112, R111 ;  /* 0x0000006f706f7221 */ /* 0x000fc80000010000 */
[----:B------:R-:W-:Y:S02]  /*40b0*/  @P1 FADD.FTZ R111, R47, R111 ;  /* 0x0000006f2f6f1221 */ /* 0x000fe40000010000 */
.L_x_39697:
[----:B------:R-:W-:Y:S01]  /*40c0*/  HADD2.F32 R112, -RZ, R114.H0_H0 ;  /* 0x20000072ff707230 */ /* 0x000fe20000004100 */
[----:B------:R-:W-:Y:S05]  /*40d0*/  @P2 BRA `(.L_x_39698) ;  /* 0x0000003000002947 */ /* 0x000fea0003800000 */
[----:B------:R-:W-:Y:S05]  /*40e0*/  @!P1 BRA `(.L_x_39699) ;  /* 0x0000005000009947 */ /* 0x000fea0003800000 */
[----:B-----5:R-:W-:Y:S01]  /*40f0*/  FADD.FTZ R112, R48, R112 ;  /* 0x0000007030707221 */ /* 0x020fe20000010000 */
[----:B------:R-:W-:Y:S05]  /*4100*/  BRA `(.L_x_39699) ;  /* 0x0000003000007947 */ /* 0x000fea0003800000 */
.L_x_39698:
[----:B-----5:R-:W-:-:S05]  /*4110*/  HADD2.F32 R113, -RZ, R42.H0_H0 ;  /* 0x2000002aff717230 */ /* 0x020fca0000004100 */
[----:B------:R-:W-:-:S04]  /*4120*/  FADD.FTZ R112, R113, R112 ;  /* 0x0000007071707221 */ /* 0x000fc80000010000 */
[----:B------:R-:W-:Y:S02]  /*4130*/  @P1 FADD.FTZ R112, R48, R112 ;  /* 0x0000007030701221 */ /* 0x000fe40000010000 */
.L_x_39699:
[----:B------:R-:W-:Y:S01]  /*4140*/  HADD2.F32 R113, -RZ, R114.H1_H1 ;  /* 0x30000072ff717230 */ /* 0x000fe20000004100 */
[----:B------:R-:W-:Y:S05]  /*4150*/  @P2 BRA `(.L_x_39700) ;  /* 0x0000003000002947 */ /* 0x000fea0003800000 */
[----:B------:R-:W-:Y:S05]  /*4160*/  @!P1 BRA `(.L_x_39701) ;  /* 0x0000005000009947 */ /* 0x000fea0003800000 */
[----:B-----5:R-:W-:Y:S01]  /*4170*/  FADD.FTZ R113, R49, R113 ;  /* 0x0000007131717221 */ /* 0x020fe20000010000 */
[----:B------:R-:W-:Y:S05]  /*4180*/  BRA `(.L_x_39701) ;  /* 0x0000003000007947 */ /* 0x000fea0003800000 */
.L_x_39700:
[----:B-----5:R-:W-:-:S05]  /*4190*/  HADD2.F32 R114, -RZ, R42.H1_H1 ;  /* 0x3000002aff727230 */ /* 0x020fca0000004100 */
[----:B------:R-:W-:-:S04]  /*41a0*/  FADD.FTZ R113, R114, R113 ;  /* 0x0000007172717221 */ /* 0x000fc80000010000 */
[----:B------:R-:W-:Y:S02]  /*41b0*/  @P1 FADD.FTZ R113, R49, R113 ;  /* 0x0000007131711221 */ /* 0x000fe40000010000 */
.L_x_39701:
[----:B------:R-:W-:Y:S01]  /*41c0*/  HADD2.F32 R114, -RZ, R115.H0_H0 ;  /* 0x20000073ff727230 */ /* 0x000fe20000004100 */
[----:B------:R-:W-:Y:S05]  /*41d0*/  @P2 BRA `(.L_x_39702) ;  /* 0x0000003000002947 */ /* 0x000fea0003800000 */
[----:B------:R-:W-:Y:S05]  /*41e0*/  @!P1 BRA `(.L_x_39703) ;  /* 0x0000005000009947 */ /* 0x000fea0003800000 */
[----:B-----5:R-:W-:Y:S01]  /*41f0*/  FADD.FTZ R114, R50, R114 ;  /* 0x0000007232727221 */ /* 0x020fe20000010000 */
[----:B------:R-:W-:Y:S05]  /*4200*/  BRA `(.L_x_39703) ;  /* 0x0000003000007947 */ /* 0x000fea0003800000 */
.L_x_39702:
[----:B0----5:R-:W-:-:S05]  /*4210*/  HADD2.F32 R132, -RZ, R43.H0_H0 ;  /* 0x2000002bff847230 */ /* 0x021fca0000004100 */
[----:B------:R-:W-:-:S04]  /*4220*/  FADD.FTZ R114, R132, R114 ;  /* 0x0000007284727221 */ /* 0x000fc80000010000 */
[----:B------:R-:W-:Y:S02]  /*4230*/  @P1 FADD.FTZ R114, R50, R114 ;  /* 0x0000007232721221 */ /* 0x000fe40000010000 */
.L_x_39703:
[----:B------:R-:W-:Y:S01]  /*4240*/  HADD2.F32 R115, -RZ, R115.H1_H1 ;  /* 0x30000073ff737230 */ /* 0x000fe20000004100 */
[----:B------:R-:W-:Y:S05]  /*4250*/  @P2 BRA `(.L_x_39704) ;  /* 0x0000003000002947 */ /* 0x000fea0003800000 */
[----:B------:R-:W-:Y:S05]  /*4260*/  @!P1 BRA `(.L_x_39705) ;  /* 0x0000005000009947 */ /* 0x000fea0003800000 */
[----:B-----5:R-:W-:Y:S01]  /*4270*/  FADD.FTZ R115, R51, R115 ;  /* 0x0000007333737221 */ /* 0x020fe20000010000 */
[----:B------:R-:W-:Y:S05]  /*4280*/  BRA `(.L_x_39705) ;  /* 0x0000003000007947 */ /* 0x000fea0003800000 */
.L_x_39704:
[----:B0----5:R-:W-:-:S05]  /*4290*/  HADD2.F32 R132, -RZ, R43.H1_H1 ;  /* 0x3000002bff847230 */ /* 0x021fca0000004100 */
[----:B------:R-:W-:-:S04]  /*42a0*/  FADD.FTZ R115, R132, R115 ;  /* 0x0000007384737221 */ /* 0x000fc80000010000 */
[----:B------:R-:W-:Y:S02]  /*42b0*/  @P1 FADD.FTZ R115, R51, R115 ;  /* 0x0000007333731221 */ /* 0x000fe40000010000 */
.L_x_39705:
[----:B0-----:R-:W-:-:S04]  /*42c0*/  LEA R132, P1, R134, c[0x0][0x188], 0x5 ;  /* 0x0000620086847a11 */ /* 0x001fc800078228ff */
[C---:B------:R-:W-:Y:S02]  /*42d0*/  LEA.HI.X R133, R134.reuse, c[0x0][0x18c], RZ, 0x5, P1 ;  /* 0x0000630086857a11 */ /* 0x040fe400008f2cff */
[----:B------:R-:W-:-:S03]  /*42e0*/  IADD3 R134, R134, 0x20, RZ ;  /* 0x0000002086867810 */ /* 0x000fc60007ffe0ff */
[----:B------:R0:W-:Y:S04]  /*42f0*/  STG.E.128 [R132.64], R108 ;  /* 0x0000006c84007986 */ /* 0x0001e8000c101d04 */
[----:B------:R0:W-:Y:S02]  /*4300*/  STG.E.128 [R132.64+0x10], R112 ;  /* 0x0000107084007986 */ /* 0x0001e4000c101d04 */
.L_x_39689:
[----:B------:R-:W-:Y:S05]  /*4310*/  BSYNC B0 ;  /* 0x0000000000007941 */ /* 0x000fea0003800000 */
.L_x_39688:
        /* <DEDUP_REMOVED lines=24> */
.L_x_39708:
[----:B-----5:R-:W-:-:S05]  /*44a0*/  HADD2.F32 R117, -RZ, R40.H0_H0 ;  /* 0x20000028ff757230 */ /* 0x020fca0000004100 */
[----:B------:R-:W-:-:S04]  /*44b0*/  FADD.FTZ R116, R117, R116 ;  /* 0x0000007475747221 */ /* 0x000fc80000010000 */
[----:B------:R-:W-:Y:S02]  /*44c0*/  @P1 FADD.FTZ R116, R44, R116 ;  /* 0x000000742c741221 */ /* 0x000fe40000010000 */
.L_x_39709:
[----:B------:R-:W-:Y:S01]  /*44d0*/  HADD2.F32 R117, -RZ, R120.H1_H1 ;  /* 0x30000078ff757230 */ /* 0x000fe20000004100 */
[----:B------:R-:W-:Y:S05]  /*44e0*/  @P2 BRA `(.L_x_39710) ;  /* 0x0000003000002947 */ /* 0x000fea0003800000 */
[----:B------:R-:W-:Y:S05]  /*44f0*/  @!P1 BRA `(.L_x_39711) ;  /* 0x0000005000009947 */ /* 0x000fea0003800000 */
[----:B-----5:R-:W-:Y:S01]  /*4500*/  FADD.FTZ R117, R45, R117 ;  /* 0x000000752d757221 */ /* 0x020fe20000010000 */
[----:B------:R-:W-:Y:S05]  /*4510*/  BRA `(.L_x_39711) ;  /* 0x0000003000007947 */ /* 0x000fea0003800000 */
.L_x_39710:
[----:B-----5:R-:W-:-:S05]  /*4520*/  HADD2.F32 R118, -RZ, R40.H1_H1 ;  /* 0x30000028ff767230 */ /* 0x020fca0000004100 */
[----:B------:R-:W-:-:S04]  /*4530*/  FADD.FTZ R117, R118, R117 ;  /* 0x0000007576757221 */ /* 0x000fc80000010000 */
[----:B------:R-:W-:Y:S02]  /*4540*/  @P1 FADD.FTZ R117, R45, R117 ;  /* 0x000000752d751221 */ /* 0x000fe40000010000 */
.L_x_39711:
[----:B------:R-:W-:Y:S01]  /*4550*/  HADD2.F32 R118, -RZ, R121.H0_H0 ;  /* 0x20000079ff767230 */ /* 0x000fe20000004100 */
[----:B------:R-:W-:Y:S05]  /*4560*/  @P2 BRA `(.L_x_39712) ;  /* 0x0000003000002947 */ /* 0x000fea0003800000 */
[----:B------:R-:W-:Y:S05]  /*4570*/  @!P1 BRA `(.L_x_39713) ;  /* 0x0000005000009947 */ /* 0x000fea0003800000 */
[----:B-----5:R-:W-:Y:S01]  /*4580*/  FADD.FTZ R118, R46, R118 ;  /* 0x000000762e767221 */ /* 0x020fe20000010000 */
[----:B------:R-:W-:Y:S05]  /*4590*/  BRA `(.L_x_39713) ;  /* 0x0000003000007947 */ /* 0x000fea0003800000 */
.L_x_39712:
[----:B-----5:R-:W-:-:S05]  /*45a0*/  HADD2.F32 R119, -RZ, R41.H0_H0 ;  /* 0x20000029ff777230 */ /* 0x020fca0000004100 */
[----:B------:R-:W-:-:S04]  /*45b0*/  FADD.FTZ R118, R119, R118 ;  /* 0x0000007677767221 */ /* 0x000fc80000010000 */
[----:B------:R-:W-:Y:S02]  /*45c0*/  @P1 FADD.FTZ R118, R46, R118 ;  /* 0x000000762e761221 */ /* 0x000fe40000010000 */
.L_x_39713:
[----:B------:R-:W-:Y:S01]  /*45d0*/  HADD2.F32 R119, -RZ, R121.H1_H1 ;  /* 0x30000079ff777230 */ /* 0x000fe20000004100 */
[----:B------:R-:W-:Y:S05]  /*45e0*/  @P2 BRA `(.L_x_39714) ;  /* 0x0000003000002947 */ /* 0x000fea0003800000 */
[----:B------:R-:W-:Y:S05]  /*45f0*/  @!P1 BRA `(.L_x_39715) ;  /* 0x0000005000009947 */ /* 0x000fea0003800000 */
[----:B-----5:R-:W-:Y:S01]  /*4600*/  FADD.FTZ R119, R47, R119 ;  /* 0x000000772f777221 */ /* 0x020fe20000010000 */
[----:B------:R-:W-:Y:S05]  /*4610*/  BRA `(.L_x_39715) ;  /* 0x0000003000007947 */ /* 0x000fea0003800000 */
.L_x_39714:
[----:B-----5:R-:W-:-:S05]  /*4620*/  HADD2.F32 R120, -RZ, R41.H1_H1 ;  /* 0x30000029ff787230 */ /* 0x020fca0000004100 */
[----:B------:R-:W-:-:S04]  /*4630*/  FADD.FTZ R119, R120, R119 ;  /* 0x0000007778777221 */ /* 0x000fc80000010000 */
[----:B------:R-:W-:Y:S02]  /*4640*/  @P1 FADD.FTZ R119, R47, R119 ;  /* 0x000000772f771221 */ /* 0x000fe40000010000 */
.L_x_39715:
[----:B------:R-:W-:Y:S01]  /*4650*/  HADD2.F32 R120, -RZ, R122.H0_H0 ;  /* 0x2000007aff787230 */ /* 0x000fe20000004100 */
[----:B------:R-:W-:Y:S05]  /*4660*/  @P2 BRA `(.L_x_39716) ;  /* 0x0000003000002947 */ /* 0x000fea0003800000 */
[----:B------:R-:W-:Y:S05]  /*4670*/  @!P1 BRA `(.L_x_39717) ;  /* 0x0000005000009947 */ /* 0x000fea0003800000 */
[----:B-----5:R-:W-:Y:S01]  /*4680*/  FADD.FTZ R120, R48, R120 ;  /* 0x0000007830787221 */ /* 0x020fe20000010000 */
[----:B------:R-:W-:Y:S05]  /*4690*/  BRA `(.L_x_39717) ;  /* 0x0000003000007947 */ /* 0x000fea0003800000 */
.L_x_39716:
[----:B-----5:R-:W-:-:S05]  /*46a0*/  HADD2.F32 R121, -RZ, R42.H0_H0 ;  /* 0x2000002aff797230 */ /* 0x020fca0000004100 */
[----:B------:R-:W-:-:S04]  /*46b0*/  FADD.FTZ R120, R121, R120 ;  /* 0x0000007879787221 */ /* 0x000fc80000010000 */
[----:B------:R-:W-:Y:S02]  /*46c0*/  @P1 FADD.FTZ R120, R48, R120 ;  /* 0x0000007830781221 */ /* 0x000fe40000010000 */
.L_x_39717:
[----:B------:R-:W-:Y:S01]  /*46d0*/  HADD2.F32 R121, -RZ, R122.H1_H1 ;  /* 0x3000007aff797230 */ /* 0x000fe20000004100 */
[----:B------:R-:W-:Y:S05]  /*46e0*/  @P2 BRA `(.L_x_39718) ;  /* 0x0000003000002947 */ /* 0x000fea0003800000 */
[----:B------:R-:W-:Y:S05]  /*46f0*/  @!P1 BRA `(.L_x_39719) ;  /* 0x0000005000009947 */ /* 0x000fea0003800000 */
[----:B-----5:R-:W-:Y:S01]  /*4700*/  FADD.FTZ R121, R49, R121 ;  /* 0x0000007931797221 */ /* 0x020fe20000010000 */
[----:B------:R-:W-:Y:S05]  /*4710*/  BRA `(.L_x_39719) ;  /* 0x0000003000007947 */ /* 0x000fea0003800000 */
.L_x_39718:
[----:B-----5:R-:W-:-:S05]  /*4720*/  HADD2.F32 R122, -RZ, R42.H1_H1 ;  /* 0x3000002aff7a7230 */ /* 0x020fca0000004100 */
[----:B------:R-:W-:-:S04]  /*4730*/  FADD.FTZ R121, R122, R121 ;  /* 0x000000797a797221 */ /* 0x000fc80000010000 */
[----:B------:R-:W-:Y:S02]  /*4740*/  @P1 FADD.FTZ R121, R49, R121 ;  /* 0x0000007931791221 */ /* 0x000fe40000010000 */
.L_x_39719:
[----:B------:R-:W-:Y:S01]  /*4750*/  HADD2.F32 R122, -RZ, R123.H0_H0 ;  /* 0x2000007bff7a7230 */ /* 0x000fe20000004100 */
[----:B------:R-:W-:Y:S05]  /*4760*/  @P2 BRA `(.L_x_39720) ;  /* 0x0000003000002947 */ /* 0x000fea0003800000 */
[----:B------:R-:W-:Y:S05]  /*4770*/  @!P1 BRA `(.L_x_39721) ;  /* 0x0000005000009947 */ /* 0x000fea0003800000 */
[----:B-----5:R-:W-:Y:S01]  /*4780*/  FADD.FTZ R122, R50, R122 ;  /* 0x0000007a327a7221 */ /* 0x020fe20000010000 */
[----:B------:R-:W-:Y:S05]  /*4790*/  BRA `(.L_x_39721) ;  /* 0x0000003000007947 */ /* 0x000fea0003800000 */
.L_x_39720:
[----:B0----5:R-:W-:-:S05]  /*47a0*/  HADD2.F32 R132, -RZ, R43.H0_H0 ;  /* 0x2000002bff847230 */ /* 0x021fca0000004100 */
[----:B------:R-:W-:-:S04]  /*47b0*/  FADD.FTZ R122, R132, R122 ;  /* 0x0000007a847a7221 */ /* 0x000fc80000010000 */
[----:B------:R-:W-:Y:S02]  /*47c0*/  @P1 FADD.FTZ R122, R50, R122 ;  /* 0x0000007a327a1221 */ /* 0x000fe40000010000 */
.L_x_39721:
[----:B------:R-:W-:Y:S01]  /*47d0*/  HADD2.F32 R123, -RZ, R123.H1_H1 ;  /* 0x3000007bff7b7230 */ /* 0x000fe20000004100 */
[----:B------:R-:W-:Y:S05]  /*47e0*/  @P2 BRA `(.L_x_39722) ;  /* 0x0000003000002947 */ /* 0x000fea0003800000 */
[----:B------:R-:W-:Y:S05]  /*47f0*/  @!P1 BRA `(.L_x_39723) ;  /* 0x0000005000009947 */ /* 0x000fea0003800000 */
[----:B-----5:R-:W-:Y:S01]  /*4800*/  FADD.FTZ R123, R51, R123 ;  /* 0x0000007b337b7221 */ /* 0x020fe20000010000 */
[----:B------:R-:W-:Y:S05]  /*4810*/  BRA `(.L_x_39723) ;  /* 0x0000003000007947 */ /* 0x000fea0003800000 */
.L_x_39722:
[----:B0----5:R-:W-:-:S05]  /*4820*/  HADD2.F32 R132, -RZ, R43.H1_H1 ;  /* 0x3000002bff847230 */ /* 0x021fca0000004100 */
[----:B------:R-:W-:-:S04]  /*4830*/  FADD.FTZ R123, R132, R123 ;  /* 0x0000007b847b7221 */ /* 0x000fc80000010000 */
[----:B------:R-:W-:Y:S02]  /*4840*/  @P1 FADD.FTZ R123, R51, R123 ;  /* 0x0000007b337b1221 */ /* 0x000fe40000010000 */
.L_x_39723:
[----:B0-----:R-:W-:-:S04]  /*4850*/  LEA R132, P1, R134, c[0x0][0x188], 0x5 ;  /* 0x0000620086847a11 */ /* 0x001fc800078228ff */
[C---:B------:R-:W-:Y:S02]  /*4860*/  LEA.HI.X R133, R134.reuse, c[0x0][0x18c], RZ, 0x5, P1 ;  /* 0x0000630086857a11 */ /* 0x040fe400008f2cff */
[----:B------:R-:W-:-:S03]  /*4870*/  IADD3 R134, R134, 0x20, RZ ;  /* 0x0000002086867810 */ /* 0x000fc60007ffe0ff */
[----:B------:R0:W-:Y:S04]  /*4880*/  STG.E.128 [R132.64], R116 ;  /* 0x0000007484007986 */ /* 0x0001e8000c101d04 */
[----:B------:R0:W-:Y:S02]  /*4890*/  STG.E.128 [R132.64+0x10], R120 ;  /* 0x0000107884007986 */ /* 0x0001e4000c101d04 */
.L_x_39707:
[----:B------:R-:W-:Y:S05]  /*48a0*/  BSYNC B0 ;  /* 0x0000000000007941 */ /* 0x000fea0003800000 */
.L_x_39706:
        /* <DEDUP_REMOVED lines=24> */
.L_x_39726:
[----:B-----5:R-:W-:-:S05]  /*4a30*/  HADD2.F32 R125, -RZ, R40.H0_H0 ;  /* 0x20000028ff7d7230 */ /* 0x020fca0000004100 */
[----:B------:R-:W-:-:S04]  /*4a40*/  FADD.FTZ R124, R125, R124 ;  /* 0x0000007c7d7c7221 */ /* 0x000fc80000010000 */
[----:B------:R-:W-:Y:S02]  /*4a50*/  @P1 FADD.FTZ R124, R44, R124 ;  /* 0x0000007c2c7c1221 */ /* 0x000fe40000010000 */
.L_x_39727:
[----:B------:R-:W-:Y:S01]  /*4a60*/  HADD2.F32 R125, -RZ, R128.H1_H1 ;  /* 0x30000080ff7d7230 */ /* 0x000fe20000004100 */
[----:B------:R-:W-:Y:S05]  /*4a70*/  @P2 BRA `(.L_x_39728) ;  /* 0x0000003000002947 */ /* 0x000fea0003800000 */
[----:B------:R-:W-:Y:S05]  /*4a80*/  @!P1 BRA `(.L_x_39729) ;  /* 0x0000005000009947 */ /* 0x000fea0003800000 */
[----:B-----5:R-:W-:Y:S01]  /*4a90*/  FADD.FTZ R125, R45, R125 ;  /* 0x0000007d2d7d7221 */ /* 0x020fe20000010000 */
[----:B------:R-:W-:Y:S05]  /*4aa0*/  BRA `(.L_x_39729) ;  /* 0x0000003000007947 */ /* 0x000fea0003800000 */
.L_x_39728:
[----:B-----5:R-:W-:-:S05]  /*4ab0*/  HADD2.F32 R126, -RZ, R40.H1_H1 ;  /* 0x30000028ff7e7230 */ /* 0x020fca0000004100 */
[----:B------:R-:W-:-:S04]  /*4ac0*/  FADD.FTZ R125, R126, R125 ;  /* 0x0000007d7e7d7221 */ /* 0x000fc80000010000 */
[----:B------:R-:W-:Y:S02]  /*4ad0*/  @P1 FADD.FTZ R125, R45, R125 ;  /* 0x0000007d2d7d1221 */ /* 0x000fe40000010000 */
.L_x_39729:
[----:B------:R-:W-:Y:S01]  /*4ae0*/  HADD2.F32 R126, -RZ, R129.H0_H0 ;  /* 0x20000081ff7e7230 */ /* 0x000fe20000004100 */
[----:B------:R-:W-:Y:S05]  /*4af0*/  @P2 BRA `(.L_x_39730) ;  /* 0x0000003000002947 */ /* 0x000fea0003800000 */
[----:B------:R-:W-:Y:S05]  /*4b00*/  @!P1 BRA `(.L_x_39731) ;  /* 0x0000005000009947 */ /* 0x000fea0003800000 */
[----:B-----5:R-:W-:Y:S01]  /*4b10*/  FADD.FTZ R126, R46, R126 ;  /* 0x0000007e2e7e7221 */ /* 0x020fe20000010000 */
[----:B------:R-:W-:Y:S05]  /*4b20*/  BRA `(.L_x_39731) ;  /* 0x0000003000007947 */ /* 0x000fea0003800000 */
.L_x_39730:
[----:B-----5:R-:W-:-:S05]  /*4b30*/  HADD2.F32 R127, -RZ, R41.H0_H0 ;  /* 0x20000029ff7f7230 */ /* 0x020fca0000004100 */
[----:B------:R-:W-:-:S04]  /*4b40*/  FADD.FTZ R126, R127, R126 ;  /* 0x0000007e7f7e7221 */ /* 0x000fc80000010000 */
[----:B------:R-:W-:Y:S02]  /*4b50*/  @P1 FADD.FTZ R126, R46, R126 ;  /* 0x0000007e2e7e1221 */ /* 0x000fe40000010000 */
.L_x_39731:
[----:B------:R-:W-:Y:S01]  /*4b60*/  HADD2.F32 R127, -RZ, R129.H1_H1 ;  /* 0x30000081ff7f7230 */ /* 0x000fe20000004100 */
[----:B------:R-:W-:Y:S05]  /*4b70*/  @P2 BRA `(.L_x_39732) ;  /* 0x0000003000002947 */ /* 0x000fea0003800000 */
[----:B------:R-:W-:Y:S05]  /*4b80*/  @!P1 BRA `(.L_x_39733) ;  /* 0x0000005000009947 */ /* 0x000fea0003800000 */
[----:B-----5:R-:W-:Y:S01]  /*4b90*/  FADD.FTZ R127, R47, R127 ;  /* 0x0000007f2f7f7221 */ /* 0x020fe20000010000 */
[----:B------:R-:W-:Y:S05]  /*4ba0*/  BRA `(.L_x_39733) ;  /* 0x0000003000007947 */ /* 0x000fea0003800000 */
.L_x_39732:
[----:B-----5:R-:W-:-:S05]  /*4bb0*/  HADD2.F32 R128, -RZ, R41.H1_H1 ;  /* 0x30000029ff807230 */ /* 0x020fca0000004100 */
[----:B------:R-:W-:-:S04]  /*4bc0*/  FADD.FTZ R127, R128, R127 ;  /* 0x0000007f807f7221 */ /* 0x000fc80000010000 */
[----:B------:R-:W-:Y:S02]  /*4bd0*/  @P1 FADD.FTZ R127, R47, R127 ;  /* 0x0000007f2f7f1221 */ /* 0x000fe40000010000 */
.L_x_39733:
[----:B------:R-:W-:Y:S01]  /*4be0*/  HADD2.F32 R128, -RZ, R130.H0_H0 ;  /* 0x20000082ff807230 */ /* 0x000fe20000004100 */
[----:B------:R-:W-:Y:S05]  /*4bf0*/  @P2 BRA `(.L_x_39734) ;  /* 0x0000003000002947 */ /* 0x000fea0003800000 */
[----:B------:R-:W-:Y:S05]  /*4c00*/  @!P1 BRA `(.L_x_39735) ;  /* 0x0000005000009947 */ /* 0x000fea0003800000 */
[----:B-----5:R-:W-:Y:S01]  /*4c10*/  FADD.FTZ R128, R48, R128 ;  /* 0x0000008030807221 */ /* 0x020fe20000010000 */
[----:B------:R-:W-:Y:S05]  /*4c20*/  BRA `(.L_x_39735) ;  /* 0x0000003000007947 */ /* 0x000fea0003800000 */
.L_x_39734:
[----:B-----5:R-:W-:-:S05]  /*4c30*/  HADD2.F32 R129, -RZ, R42.H0_H0 ;  /* 0x2000002aff817230 */ /* 0x020fca0000004100 */
[----:B------:R-:W-:-:S04]  /*4c40*/  FADD.FTZ R128, R129, R128 ;  /* 0x0000008081807221 */ /* 0x000fc80000010000 */
[----:B------:R-:W-:Y:S02]  /*4c50*/  @P1 FADD.FTZ R128, R48, R128 ;  /* 0x0000008030801221 */ /* 0x000fe40000010000 */
.L_x_39735:
[----:B------:R-:W-:Y:S01]  /*4c60*/  HADD2.F32 R129, -RZ, R130.H1_H1 ;  /* 0x30000082ff817230 */ /* 0x000fe20000004100 */
[----:B------:R-:W-:Y:S05]  /*4c70*/  @P2 BRA `(.L_x_39736) ;  /* 0x0000003000002947 */ /* 0x000fea0003800000 */
[----:B------:R-:W-:Y:S05]  /*4c80*/  @!P1 BRA `(.L_x_39737) ;  /* 0x0000005000009947 */ /* 0x000fea0003800000 */
[----:B-----5:R-:W-:Y:S01]  /*4c90*/  FADD.FTZ R129, R49, R129 ;  /* 0x0000008131817221 */ /* 0x020fe20000010000 */
[----:B------:R-:W-:Y:S05]  /*4ca0*/  BRA `(.L_x_39737) ;  /* 0x0000003000007947 */ /* 0x000fea0003800000 */
.L_x_39736:
[----:B-----5:R-:W-:-:S05]  /*4cb0*/  HADD2.F32 R130, -RZ, R42.H1_H1 ;  /* 0x3000002aff827230 */ /* 0x020fca0000004100 */
[----:B------:R-:W-:-:S04]  /*4cc0*/  FADD.FTZ R129, R130, R129 ;  /* 0x0000008182817221 */ /* 0x000fc80000010000 */
[----:B------:R-:W-:Y:S02]  /*4cd0*/  @P1 FADD.FTZ R129, R49, R129 ;  /* 0x0000008131811221 */ /* 0x000fe40000010000 */
.L_x_39737:
[----:B------:R-:W-:Y:S01]  /*4ce0*/  HADD2.F32 R130, -RZ, R131.H0_H0 ;  /* 0x20000083ff827230 */ /* 0x000fe20000004100 */
[----:B------:R-:W-:Y:S05]  /*4cf0*/  @P2 BRA `(.L_x_39738) ;  /* 0x0000003000002947 */ /* 0x000fea0003800000 */
[----:B------:R-:W-:Y:S05]  /*4d00*/  @!P1 BRA `(.L_x_39739) ;  /* 0x0000005000009947 */ /* 0x000fea0003800000 */
[----:B-----5:R-:W-:Y:S01]  /*4d10*/  FADD.FTZ R130, R50, R130 ;  /* 0x0000008232827221 */ /* 0x020fe20000010000 */
[----:B------:R-:W-:Y:S05]  /*4d20*/  BRA `(.L_x_39739) ;  /* 0x0000003000007947 */ /* 0x000fea0003800000 */
.L_x_39738:
[----:B0----5:R-:W-:-:S05]  /*4d30*/  HADD2.F32 R132, -RZ, R43.H0_H0 ;  /* 0x2000002bff847230 */ /* 0x021fca0000004100 */
[----:B------:R-:W-:-:S04]  /*4d40*/  FADD.FTZ R130, R132, R130 ;  /* 0x0000008284827221 */ /* 0x000fc80000010000 */
[----:B------:R-:W-:Y:S02]  /*4d50*/  @P1 FADD.FTZ R130, R50, R130 ;  /* 0x0000008232821221 */ /* 0x000fe40000010000 */
.L_x_39739:
[----:B------:R-:W-:Y:S01]  /*4d60*/  HADD2.F32 R131, -RZ, R131.H1_H1 ;  /* 0x30000083ff837230 */ /* 0x000fe20000004100 */
[----:B------:R-:W-:Y:S05]  /*4d70*/  @P2 BRA `(.L_x_39740) ;  /* 0x0000003000002947 */ /* 0x000fea0003800000 */
[----:B------:R-:W-:Y:S05]  /*4d80*/  @!P1 BRA `(.L_x_39741) ;  /* 0x0000005000009947 */ /* 0x000fea0003800000 */
[----:B-----5:R-:W-:Y:S01]  /*4d90*/  FADD.FTZ R131, R51, R131 ;  /* 0x0000008333837221 */ /* 0x020fe20000010000 */
[----:B------:R-:W-:Y:S05]  /*4da0*/  BRA `(.L_x_39741) ;  /* 0x0000003000007947 */ /* 0x000fea0003800000 */
.L_x_39740:
[----:B0----5:R-:W-:-:S05]  /*4db0*/  HADD2.F32 R132, -RZ, R43.H1_H1 ;  /* 0x3000002bff847230 */ /* 0x021fca0000004100 */
[----:B------:R-:W-:-:S04]  /*4dc0*/  FADD.FTZ R131, R132, R131 ;  /* 0x0000008384837221 */ /* 0x000fc80000010000 */
[----:B------:R-:W-:Y:S02]  /*4dd0*/  @P1 FADD.FTZ R131, R51, R131 ;  /* 0x0000008333831221 */ /* 0x000fe40000010000 */
.L_x_39741:
[----:B0-----:R-:W-:-:S04]  /*4de0*/  LEA R132, P1, R134, c[0x0][0x188], 0x5 ;  /* 0x0000620086847a11 */ /* 0x001fc800078228ff */
[----:B------:R-:W-:-:S05]  /*4df0*/  LEA.HI.X R133, R134, c[0x0][0x18c], RZ, 0x5, P1 ;  /* 0x0000630086857a11 */ /* 0x000fca00008f2cff */
[----:B------:R0:W-:Y:S04]  /*4e00*/  STG.E.128 [R132.64], R124 ;  /* 0x0000007c84007986 */ /* 0x0001e8000c101d04 */
[----:B------:R0:W-:Y:S02]  /*4e10*/  STG.E.128 [R132.64+0x10], R128 ;  /* 0x0000108084007986 */ /* 0x0001e4000c101d04 */
.L_x_39725:
[----:B------:R-:W-:Y:S05]  /*4e20*/  BSYNC B0 ;  /* 0x0000000000007941 */ /* 0x000fea0003800000 */
.L_x_39724:
        /* <DEDUP_REMOVED lines=101> */
.L_x_39766:
        /* <DEDUP_REMOVED lines=188> */
.L_x_39767:
        /* <DEDUP_REMOVED lines=78> */
.L_x_39745:
[----:B------:R-:W-:Y:S05]  /*6520*/  BSYNC B0 ;  /* 0x0000000000007941 */ /* 0x000fea0003800000 */
.L_x_39744:
        /* <DEDUP_REMOVED lines=36> */
.L_x_39747:
[----:B------:R-:W-:Y:S05]  /*6770*/  BSYNC B0 ;  /* 0x0000000000007941 */ /* 0x000fea0003800000 */
.L_x_39746:
        /* <DEDUP_REMOVED lines=36> */
.L_x_39749:
[----:B------:R-:W-:Y:S05]  /*69c0*/  BSYNC B0 ;  /* 0x0000000000007941 */ /* 0x000fea0003800000 */
.L_x_39748:
        /* <DEDUP_REMOVED lines=36> */
.L_x_39751:
[----:B------:R-:W-:Y:S05]  /*6c10*/  BSYNC B0 ;  /* 0x0000000000007941 */ /* 0x000fea0003800000 */
.L_x_39750:
        /* <DEDUP_REMOVED lines=36> */
.L_x_39753:
[----:B------:R-:W-:Y:S05]  /*6e60*/  BSYNC B0 ;  /* 0x0000000000007941 */ /* 0x000fea0003800000 */
.L_x_39752:
        /* <DEDUP_REMOVED lines=36> */
.L_x_39755:
[----:B------:R-:W-:Y:S05]  /*70b0*/  BSYNC B0 ;  /* 0x0000000000007941 */ /* 0x000fea0003800000 */
.L_x_39754:
        /* <DEDUP_REMOVED lines=36> */
.L_x_39757:
[----:B------:R-:W-:Y:S05]  /*7300*/  BSYNC B0 ;  /* 0x0000000000007941 */ /* 0x000fea0003800000 */
.L_x_39756:
        /* <DEDUP_REMOVED lines=36> */
.L_x_39759:
[----:B------:R-:W-:Y:S05]  /*7550*/  BSYNC B0 ;  /* 0x0000000000007941 */ /* 0x000fea0003800000 */
.L_x_39758:
        /* <DEDUP_REMOVED lines=36> */
.L_x_39761:
[----:B------:R-:W-:Y:S05]  /*77a0*/  BSYNC B0 ;  /* 0x0000000000007941 */ /* 0x000fea0003800000 */
.L_x_39760:
        /* <DEDUP_REMOVED lines=25> */
[----:B-----5:R-:W-:Y:S01]  /*7940*/  FFMA.FTZ R132, R0, R132, R163 ;  /* 0x0000008400847223 */ /* 0x020fe200000100a3 */
        /* <DEDUP_REMOVED lines=9> */
.L_x_39763:
[----:B------:R-:W-:Y:S05]  /*79e0*/  BSYNC B0 ;  /* 0x0000000000007941 */ /* 0x000fea0003800000 */
.L_x_39762:
[----:B0-----:R-:W-:-:S10]  /*79f0*/  HFMA2.MMA R132, -RZ, RZ, 0, 2.384185791015625e-07 ;  /* 0x00000004ff847435 */ /* 0x001fd400000001ff */
[----:B------:R-:W-:-:S05]  /*7a00*/  IMAD R171, R132, c[0x0][0x160], R171 ;  /* 0x0000580084ab7a24 */ /* 0x000fca00078e02ab */
[----:B------:R-:W-:-:S13]  /*7a10*/  ISETP.GE.AND P1, PT, R171, c[0x0][0x164], PT ;  /* 0x00005900ab007a0c */ /* 0x000fda0003f26270 */
[----:B-----5:R-:W-:Y:S01]  /*7a20*/  @P1 CALL.REL.NOINC `(.L_x_39764) ;  /* 0x0000001000001944 */ /* 0x020fe20003c00000 */
[----:B------:R-:W-:Y:S05]  /*7a30*/  BRA `(.L_x_39765) ;  /* 0xffff9c0000007947 */ /* 0x000fea000383ffff */
.L_x_39764:
[----:B------:R-:W-:Y:S05]  /*7a40*/  EXIT ;  /* 0x000000000000794d */ /* 0x000fea0003800000 */
.L_x_39742:
[----:B------:R-:W-:Y:S01]  /*7a50*/  HFMA2.MMA R174, -RZ, RZ, 0, 1.847743988037109375e-06 ;  /* 0x0000001fffae7435 */ /* 0x000fe200000001ff */
[----:B------:R-:W-:Y:S02]  /*7a60*/  MOV R134, 0x1 ;  /* 0x0000000100867802 */ /* 0x000fe40000000f00 */
[----:B------:R-:W-:Y:S02]  /*7a70*/  MOV R133, 0xffffffff ;  /* 0xffffffff00857802 */ /* 0x000fe40000000f00 */
[----:B------:R-:W-:Y:S02]  /*7a80*/  MOV R132, 0x7aa0 ;  /* 0x00007aa000847802 */ /* 0x000fe40000000f00 */
[----:B-----5:R-:W-:Y:S05]  /*7a90*/  CALL.REL.NOINC `($__internal_50_$__cuda_sm70_shflsync_bfly_p) ;  /* 0x00000e0000007944 */ /* 0x020fea0003c00000 */
[----:B-1----:R-:W-:Y:S05]  /*7aa0*/  BRA `(.L_x_39766) ;  /* 0xffffd9d000007947 */ /* 0x002fea000383ffff */
.L_x_39743:
[----:B------:R-:W-:Y:S01]  /*7ab0*/  HFMA2.MMA R134, -RZ, RZ, 0, 1.1920928955078125e-07 ;  /* 0x00000002ff867435 */ /* 0x000fe200000001ff */
[----:B------:R-:W-:Y:S02]  /*7ac0*/  MOV R174, 0x1f ;  /* 0x0000001f00ae7802 */ /* 0x000fe40000000f00 */
[----:B------:R-:W-:Y:S02]  /*7ad0*/  MOV R133, 0xffffffff ;  /* 0xffffffff00857802 */ /* 0x000fe40000000f00 */
[----:B------:R-:W-:-:S02]  /*7ae0*/  MOV R132, 0x7b00 ;  /* 0x00007b0000847802 */ /* 0x000fc40000000f00 */
[----:B-----5:R-:W-:Y:S05]  /*7af0*/  CALL.REL.NOINC `($__internal_50_$__cuda_sm70_shflsync_bfly_p) ;  /* 0x00000da000007944 */ /* 0x020fea0003c00000 */
[----:B-1----:R-:W-:Y:S01]  /*7b00*/  FADD.FTZ R135, R135, R134 ;  /* 0x0000008687877221 */ /* 0x002fe20000010000 */
[----:B------:R-:W-:Y:S01]  /*7b10*/  HFMA2.MMA R134, -RZ, RZ, 0, 2.384185791015625e-07 ;  /* 0x00000004ff867435 */ /* 0x000fe200000001ff */
[----:B------:R-:W-:-:S02]  /*7b20*/  MOV R174, 0x1f ;  /* 0x0000001f00ae7802 */ /* 0x000fc40000000f00 */
[----:B------:R-:W-:Y:S02]  /*7b30*/  MOV R133, 0xffffffff ;  /* 0xffffffff00857802 */ /* 0x000fe40000000f00 */
[----:B------:R-:W-:Y:S02]  /*7b40*/  MOV R132, 0x7b60 ;  /* 0x00007b6000847802 */ /* 0x000fe40000000f00 */
[----:B------:R-:W-:Y:S05]  /*7b50*/  CALL.REL.NOINC `($__internal_50_$__cuda_sm70_shflsync_bfly_p) ;  /* 0x00000d4000007944 */ /* 0x000fea0003c00000 */
[----:B-1----:R-:W-:Y:S01]  /*7b60*/  FADD.FTZ R135, R135, R134 ;  /* 0x0000008687877221 */ /* 0x002fe20000010000 */
[----:B------:R-:W-:Y:S01]  /*7b70*/  HFMA2.MMA R134, -RZ, RZ, 0, 4.76837158203125e-07 ;  /* 0x00000008ff867435 */ /* 0x000fe200000001ff */
[----:B------:R-:W-:Y:S02]  /*7b80*/  MOV R174, 0x1f ;  /* 0x0000001f00ae7802 */ /* 0x000fe40000000f00 */
[----:B------:R-:W-:Y:S02]  /*7b90*/  MOV R133, 0xffffffff ;  /* 0xffffffff00857802 */ /* 0x000fe40000000f00 */
[----:B------:R-:W-:Y:S02]  /*7ba0*/  MOV R132, 0x7bc0 ;  /* 0x00007bc000847802 */ /* 0x000fe40000000f00 */
[----:B------:R-:W-:Y:S05]  /*7bb0*/  CALL.REL.NOINC `($__internal_50_$__cuda_sm70_shflsync_bfly_p) ;  /* 0x00000ce000007944 */ /* 0x000fea0003c00000 */
[----:B-1----:R-:W-:Y:S01]  /*7bc0*/  FADD.FTZ R135, R135, R134 ;  /* 0x0000008687877221 */ /* 0x002fe20000010000 */
[----:B------:R-:W-:Y:S01]  /*7bd0*/  HFMA2.MMA R134, -RZ, RZ, 0, 9.5367431640625e-07 ;  /* 0x00000010ff867435 */ /* 0x000fe200000001ff */
[----:B------:R-:W-:-:S02]  /*7be0*/  MOV R174, 0x1f ;  /* 0x0000001f00ae7802 */ /* 0x000fc40000000f00 */
[----:B------:R-:W-:Y:S02]  /*7bf0*/  MOV R133, 0xffffffff ;  /* 0xffffffff00857802 */ /* 0x000fe40000000f00 */
[----:B------:R-:W-:Y:S02]  /*7c00*/  MOV R132, 0x7c20 ;  /* 0x00007c2000847802 */ /* 0x000fe40000000f00 */
[----:B------:R-:W-:Y:S05]  /*7c10*/  CALL.REL.NOINC `($__internal_50_$__cuda_sm70_shflsync_bfly_p) ;  /* 0x00000c8000007944 */ /* 0x000fea0003c00000 */
        /* <DEDUP_REMOVED lines=174> */
[----:B------:R-:W-:Y:S05]  /*8700*/  CALL.REL.NOINC `($__internal_50_$__cuda_sm70_shflsync_bfly_p) ;  /* 0x0000019000007944 */ /* 0x000fea0003c00000 */
[----:B-1----:R-:W-:Y:S01]  /*8710*/  FADD.FTZ R135, R135, R134 ;  /* 0x0000008687877221 */ /* 0x002fe20000010000 */
[----:B------:R-:W-:Y:S01]  /*8720*/  HFMA2.MMA R134, -RZ, RZ, 0, 1.1920928955078125e-07 ;  /* 0x00000002ff867435 */ /* 0x000fe200000001ff */
[----:B------:R-:W-:Y:S02]  /*8730*/  MOV R174, 0x1f ;  /* 0x0000001f00ae7802 */ /* 0x000fe40000000f00 */
[----:B------:R-:W-:Y:S02]  /*8740*/  MOV R133, 0xffffffff ;  /* 0xffffffff00857802 */ /* 0x000fe40000000f00 */
[----:B------:R-:W-:Y:S02]  /*8750*/  MOV R132, 0x8770 ;  /* 0x0000877000847802 */ /* 0x000fe40000000f00 */
[----:B------:R-:W-:Y:S05]  /*8760*/  CALL.REL.NOINC `($__internal_50_$__cuda_sm70_shflsync_bfly_p) ;  /* 0x0000013000007944 */ /* 0x000fea0003c00000 */
        /* <DEDUP_REMOVED lines=18> */
[----:B-1----:R-:W-:Y:S05]  /*8890*/  BRA `(.L_x_39767) ;  /* 0xffffd7a000007947 */ /* 0x002fea000383ffff */
        .weak           $__internal_50_$__cuda_sm70_shflsync_bfly_p
        .type           $__internal_50_$__cuda_sm70_shflsync_bfly_p,@function
        .size           $__internal_50_$__cuda_sm70_shflsync_bfly_p,(.L_x_65430 - $__internal_50_$__cuda_sm70_shflsync_bfly_p)
$__internal_50_$__cuda_sm70_shflsync_bfly_p:
[----:B------:R-:W-:Y:S04]  /*88a0*/  WARPSYNC R133 ;  /* 0x0000008500007348 */ /* 0x000fe80003800000 */
[----:B------:R0:W1:Y:S02]  /*88b0*/  SHFL.BFLY PT, R134, R135, R134, R174 ;  /* 0x0c00008687867389 */ /* 0x00006400000e00ae */
[----:B0-----:R-:W-:-:S06]  /*88c0*/  HFMA2.MMA R133, -RZ, RZ, 0, 0 ;  /* 0x00000000ff857435 */ /* 0x001fcc00000001ff */
[----:B------:R-:W-:Y:S05]  /*88d0*/  RET.REL.NODEC R132 `(_ZN10layer_norm31ln_parallel_residual_fwd_kernelINS_13Kernel_traitsI6__halfS2_fS2_fjLj2560ELj1ELj4ELj1ELj16ENS_18Kernel_traits_baseILj2560ES2_S2_fS2_fjLj128EEEEELb0ELb1ELb0EEEvNS_9FwdParamsE) ;  /* 0xffff772084007950 */ /* 0x000fea0003c3ffff */
.L_x_39768:
        /* <DEDUP_REMOVED lines=10> */
.L_x_65430:


//--------------------- .text._ZN10layer_norm31ln_parallel_residual_fwd_kernelINS_13Kernel_traitsI6__halfS2_fS2_fjLj2560ELj1ELj4ELj1ELj16ENS_18Kernel_traits_baseILj2560ES2_S2_fS2_fjLj128EEEEELb0ELb1ELb1EEEvNS_9FwdParamsE --------------------------
	.section	.text._ZN10layer_norm31ln_parallel_residual_fwd_kernelINS_13Kernel_traitsI6__halfS2_fS2_fjLj2560ELj1ELj4ELj1ELj16ENS_18Kernel_traits_baseILj2560ES2_S2_fS2_fjLj128EEEEELb0ELb1ELb1EEEvNS_9FwdParamsE,"ax",@progbits
	.sectioninfo	@"SHI_REGISTERS=255"
	.align	128
        .global         _ZN10layer_norm31ln_parallel_residual_fwd_kernelINS_13Kernel_traitsI6__halfS2_fS2_fjLj2560ELj1ELj4ELj1ELj16ENS_18Kernel_traits_baseILj2560ES2_S2_fS2_fjLj128EEEEELb0ELb1ELb1EEEvNS_9FwdParamsE
        .type           _ZN10layer_norm31ln_parallel_residual_fwd_kernelINS_13Kernel_traitsI6__halfS2_fS2_fjLj2560ELj1ELj4ELj1ELj16ENS_18Kernel_traits_baseILj2560ES2_S2_fS2_fjLj128EEEEELb0ELb1ELb1EEEvNS_9FwdParamsE,@function
        .size           _ZN10layer_norm31ln_parallel_residual_fwd_kernelINS_13Kernel_traitsI6__halfS2_fS2_fjLj2560ELj1ELj4ELj1ELj16ENS_18Kernel_traits_baseILj2560ES2_S2_fS2_fjLj128EEEEELb0ELb1ELb1EEEvNS_9FwdParamsE,(.L_x_65431 - _ZN10layer_norm31ln_parallel_residual_fwd_kernelINS_13Kernel_traitsI6__halfS2_fS2_fjLj2560ELj1ELj4ELj1ELj16ENS_18Kernel_traits_baseILj2560ES2_S2_fS2_fjLj128EEEEELb0ELb1ELb1EEEvNS_9FwdParamsE)
        .other          _ZN10layer_norm31ln_parallel_residual_fwd_kernelINS_13Kernel_traitsI6__halfS2_fS2_fjLj2560ELj1ELj4ELj1ELj16ENS_18Kernel_traits_baseILj2560ES2_S2_fS2_fjLj128EEEEELb0ELb1ELb1EEEvNS_9FwdParamsE,@"STO_CUDA_ENTRY STV_DEFAULT"
_ZN10layer_norm31ln_parallel_residual_fwd_kernelINS_13Kernel_traitsI6__halfS2_fS2_fjLj2560ELj1ELj4ELj1ELj16ENS_18Kernel_traits_baseILj2560ES2_S2_fS2_fjLj128EEEEELb0ELb1ELb1EEEvNS_9FwdParamsE:
.text._ZN10layer_norm31ln_parallel_residual_fwd_kernelINS_13Kernel_traitsI6__halfS2_fS2_fjLj2560ELj1ELj4ELj1ELj16ENS_18Kernel_traits_baseILj2560ES2_S2_fS2_fjLj128EEEEELb0ELb1ELb1EEEvNS_9FwdParamsE:
        /* <DEDUP_REMOVED lines=47> */
[----:B------:R0:W5:Y:S01]  /*02f0*/  LDG.E.128 R156, [R2.64] ;  /* 0x00000004029c7981 */ /* 0x000162000c1e1d00 */
        /* <DEDUP_REMOVED lines=27> */
[----:B------:R-:W-:Y:S01]  /*04b0*/  HADD2.F32 R30, -RZ, R21.H1_H1 ;  /* 0x30000015ff1e7230 */ /* 0x000fe20000004100 */
[----:B------:R-:W-:Y:S01]  /*04c0*/  ULDC.U8 UR6, c[0x0][0x1f0] ;  /* 0x00007c0000067ab9 */ /* 0x000fe20000000000 */
        /* <DEDUP_REMOVED lines=26> */
[--C-:B0-----:R-:W-:Y:S02]  /*0670*/  HADD2.F32 R3, -RZ, R51.reuse.H0_H0 ;  /* 0x20000033ff037230 */ /* 0x101fe40000004100 */
        /* <DEDUP_REMOVED lines=33> */
.L_x_39932:
        /* <DEDUP_REMOVED lines=27> */
.L_x_39769:
[----:B0----5:R-:W-:-:S05]  /*0a40*/  HADD2.F32 R35, -RZ, R116.H0_H0 ;  /* 0x20000074ff237230 */ /* 0x021fca0000004100 */
[----:B------:R-:W-:-:S04]  /*0a50*/  FADD.FTZ R104, R104, R35 ;  /* 0x0000002368687221 */ /* 0x000fc80000010000 */
[----:B------:R-:W-:Y:S02]  /*0a60*/  @P1 FADD.FTZ R104, R112, R104 ;  /* 0x0000006870681221 */ /* 0x000fe40000010000 */
.L_x_39770:
[----:B------:R-:W-:Y:S01]  /*0a70*/  HADD2.F32 R105, -RZ, R100.H1_H1 ;  /* 0x30000064ff697230 */ /* 0x000fe20000004100 */
[----:B------:R-:W-:Y:S05]  /*0a80*/  @P2 BRA `(.L_x_39771) ;  /* 0x0000003000002947 */ /* 0x000fea0003800000 */
[----:B------:R-:W-:Y:S05]  /*0a90*/  @!P1 BRA `(.L_x_39772) ;  /* 0x0000005000009947 */ /* 0x000fea0003800000 */
[----:B-----5:R-:W-:Y:S01]  /*0aa0*/  FADD.FTZ R105, R113, R105 ;  /* 0x0000006971697221 */ /* 0x020fe20000010000 */
[----:B------:R-:W-:Y:S05]  /*0ab0*/  BRA `(.L_x_39772) ;  /* 0x0000003000007947 */ /* 0x000fea0003800000 */
.L_x_39771:
[----:B-----5:R-:W-:-:S05]  /*0ac0*/  HADD2.F32 R32, -RZ, R116.H1_H1 ;  /* 0x30000074ff207230 */ /* 0x020fca0000004100 */
[----:B------:R-:W-:-:S04]  /*0ad0*/  FADD.FTZ R105, R105, R32 ;  /* 0x0000002069697221 */ /* 0x000fc80000010000 */
[----:B------:R-:W-:Y:S02]  /*0ae0*/  @P1 FADD.FTZ R105, R113, R105 ;  /* 0x0000006971691221 */ /* 0x000fe40000010000 */
.L_x_39772:
[----:B------:R-:W-:Y:S01]  /*0af0*/  HADD2.F32 R106, -RZ, R101.H0_H0 ;  /* 0x20000065ff6a7230 */ /* 0x000fe20000004100 */
[----:B------:R-:W-:Y:S05]  /*0b00*/  @P2 BRA `(.L_x_39773) ;  /* 0x0000003000002947 */ /* 0x000fea0003800000 */
[----:B------:R-:W-:Y:S05]  /*0b10*/  @!P1 BRA `(.L_x_39774) ;  /* 0x0000005000009947 */ /* 0x000fea0003800000 */
[----:B-----5:R-:W-:Y:S01]  /*0b20*/  FADD.FTZ R106, R114, R106 ;  /* 0x0000006a726a7221 */ /* 0x020fe20000010000 */
[----:B------:R-:W-:Y:S05]  /*0b30*/  BRA `(.L_x_39774) ;  /* 0x0000003000007947 */ /* 0x000fea0003800000 */
.L_x_39773:
[----:B-----5:R-:W-:-:S05]  /*0b40*/  HADD2.F32 R35, -RZ, R117.H0_H0 ;  /* 0x20000075ff237230 */ /* 0x020fca0000004100 */
[----:B------:R-:W-:-:S04]  /*0b50*/  FADD.FTZ R106, R106, R35 ;  /* 0x000000236a6a7221 */ /* 0x000fc80000010000 */
[----:B------:R-:W-:Y:S02]  /*0b60*/  @P1 FADD.FTZ R106, R114, R106 ;  /* 0x0000006a726a1221 */ /* 0x000fe40000010000 */
.L_x_39774:
[----:B------:R-:W-:Y:S01]  /*0b70*/  HADD2.F32 R107, -RZ, R101.H1_H1 ;  /* 0x30000065ff6b7230 */ /* 0x000fe20000004100 */
[----:B------:R-:W-:Y:S05]  /*0b80*/  @P2 BRA `(.L_x_39775) ;  /* 0x0000003000002947 */ /* 0x000fea0003800000 */
[----:B------:R-:W-:Y:S05]  /*0b90*/  @!P1 BRA `(.L_x_39776) ;  /* 0x0000005000009947 */ /* 0x000fea0003800000 */
[----:B-----5:R-:W-:Y:S01]  /*0ba0*/  FADD.FTZ R107, R115, R107 ;  /* 0x0000006b736b7221 */ /* 0x020fe20000010000 */
[----:B------:R-:W-:Y:S05]  /*0bb0*/  BRA `(.L_x_39776) ;  /* 0x0000003000007947 */ /* 0x000fea0003800000 */
.L_x_39775:
[----:B-----5:R-:W-:-:S05]  /*0bc0*/  HADD2.F32 R32, -RZ, R117.H1_H1 ;  /* 0x30000075ff207230 */ /* 0x020fca0000004100 */
[----:B------:R-:W-:-:S04]  /*0bd0*/  FADD.FTZ R107, R107, R32 ;  /* 0x000000206b6b7221 */ /* 0x000fc80000010000 */
[----:B------:R-:W-:Y:S02]  /*0be0*/  @P1 FADD.FTZ R107, R115, R107 ;  /* 0x0000006b736b1221 */ /* 0x000fe40000010000 */
.L_x_39776:
[----:B------:R-:W-:Y:S01]  /*0bf0*/  HADD2.F32 R100, -RZ, R102.H0_H0 ;  /* 0x20000066ff647230 */ /* 0x000fe20000004100 */
[----:B------:R-:W-:Y:S05]  /*0c00*/  @P2 BRA `(.L_x_39777) ;  /* 0x0000003000002947 */ /* 0x000fea0003800000 */
[----:B------:R-:W-:Y:S05]  /*0c10*/  @!P1 BRA `(.L_x_39778) ;  /* 0x0000005000009947 */ /* 0x000fea0003800000 */
[----:B-----5:R-:W-:Y:S01]  /*0c20*/  FADD.FTZ R100, R108, R100 ;  /* 0x000000646c647221 */ /* 0x020fe20000010000 */
[----:B------:R-:W-:Y:S05]  /*0c30*/  BRA `(.L_x_39778) ;  /* 0x0000003000007947 */ /* 0x000fea0003800000 */
.L_x_39777:
[----:B-----5:R-:W-:-:S05]  /*0c40*/  HADD2.F32 R35, -RZ, R118.H0_H0 ;  /* 0x20000076ff237230 */ /* 0x020fca0000004100 */
[----:B------:R-:W-:-:S04]  /*0c50*/  FADD.FTZ R100, R100, R35 ;  /* 0x0000002364647221 */ /* 0x000fc80000010000 */
[----:B------:R-:W-:Y:S02]  /*0c60*/  @P1 FADD.FTZ R100, R108, R100 ;  /* 0x000000646c641221 */ /* 0x000fe40000010000 */
.L_x_39778:
[----:B------:R-:W-:Y:S01]  /*0c70*/  HADD2.F32 R101, -RZ, R102.H1_H1 ;  /* 0x30000066ff657230 */ /* 0x000fe20000004100 */
[----:B------:R-:W-:Y:S05]  /*0c80*/  @P2 BRA `(.L_x_39779) ;  /* 0x0000003000002947 */ /* 0x000fea0003800000 */
[----:B------:R-:W-:Y:S05]  /*0c90*/  @!P1 BRA `(.L_x_39780) ;  /* 0x0000005000009947 */ /* 0x000fea0003800000 */
[----:B-----5:R-:W-:Y:S01]  /*0ca0*/  FADD.FTZ R101, R109, R101 ;  /* 0x000000656d657221 */ /* 0x020fe20000010000 */
[----:B------:R-:W-:Y:S05]  /*0cb0*/  BRA `(.L_x_39780) ;  /* 0x0000003000007947 */ /* 0x000fea0003800000 */
.L_x_39779:
[----:B-----5:R-:W-:-:S05]  /*0cc0*/  HADD2.F32 R32, -RZ, R118.H1_H1 ;  /* 0x30000076ff207230 */ /* 0x020fca0000004100 */
[----:B------:R-:W-:-:S04]  /*0cd0*/  FADD.FTZ R101, R101, R32 ;  /* 0x0000002065657221 */ /* 0x000fc80000010000 */
[----:B------:R-:W-:Y:S02]  /*0ce0*/  @P1 FADD.FTZ R101, R109, R101 ;  /* 0x000000656d651221 */ /* 0x000fe40000010000 */
.L_x_39780:
[----:B------:R-:W-:Y:S01]  /*0cf0*/  HADD2.F32 R102, -RZ, R103.H0_H0 ;  /* 0x20000067ff667230 */ /* 0x000fe20000004100 */
[----:B------:R-:W-:Y:S05]  /*0d00*/  @P2 BRA `(.L_x_39781) ;  /* 0x0000003000002947 */ /* 0x000fea0003800000 */
[----:B------:R-:W-:Y:S05]  /*0d10*/  @!P1 BRA `(.L_x_39782) ;  /* 0x0000005000009947 */ /* 0x000fea0003800000 */
[----:B-----5:R-:W-:Y:S01]  /*0d20*/  FADD.FTZ R102, R110, R102 ;  /* 0x000000666e667221 */ /* 0x020fe20000010000 */
[----:B------:R-:W-:Y:S05]  /*0d30*/  BRA `(.L_x_39782) ;  /* 0x0000003000007947 */ /* 0x000fea0003800000 */
.L_x_39781:
[----:B-----5:R-:W-:-:S05]  /*0d40*/  HADD2.F32 R35, -RZ, R119.H0_H0 ;  /* 0x20000077ff237230 */ /* 0x020fca0000004100 */
[----:B------:R-:W-:-:S04]  /*0d50*/  FADD.FTZ R102, R102, R35 ;  /* 0x0000002366667221 */ /* 0x000fc80000010000 */
[----:B------:R-:W-:Y:S02]  /*0d60*/  @P1 FADD.FTZ R102, R110, R102 ;  /* 0x000000666e661221 */ /* 0x000fe40000010000 */
.L_x_39782:
[----:B------:R-:W-:Y:S01]  /*0d70*/  HADD2.F32 R103, -RZ, R103.H1_H1 ;  /* 0x30000067ff677230 */ /* 0x000fe20000004100 */
[----:B------:R-:W-:Y:S05]  /*0d80*/  @P2 BRA `(.L_x_39783) ;  /* 0x0000003000002947 */ /* 0x000fea0003800000 */
[----:B------:R-:W-:Y:S05]  /*0d90*/  @!P1 BRA `(.L_x_39784) ;  /* 0x0000005000009947 */ /* 0x000fea0003800000 */
[----:B-----5:R-:W-:Y:S01]  /*0da0*/  FADD.FTZ R103, R111, R103 ;  /* 0x000000676f677221 */ /* 0x020fe20000010000 */
[----:B------:R-:W-:Y:S05]  /*0db0*/  BRA `(.L_x_39784) ;  /* 0x0000003000007947 */ /* 0x000fea0003800000 */
.L_x_39783:
[----:B-----5:R-:W-:-:S05]  /*0dc0*/  HADD2.F32 R32, -RZ, R119.H1_H1 ;  /* 0x30000077ff207230 */ /* 0x020fca0000004100 */
[----:B------:R-:W-:-:S04]  /*0dd0*/  FADD.FTZ R103, R103, R32 ;  /* 0x0000002067677221 */ /* 0x000fc80000010000 */
[----:B------:R-:W-:Y:S02]  /*0de0*/  @P1 FADD.FTZ R103, R111, R103 ;  /* 0x000000676f671221 */ /* 0x000fe40000010000 */
.L_x_39784:
        /* <DEDUP_REMOVED lines=13> */
[----:B--2---:R-:W-:Y:S01]  /*0ec0*/  HADD2.F32 R96, -RZ, R92.H0_H0 ;  /* 0x2000005cff607230 */ /* 0x004fe20000004100 */
[----:B------:R-:W-:Y:S05]  /*0ed0*/  @P2 BRA `(.L_x_39785) ;  /* 0x0000003000002947 */ /* 0x000fea0003800000 */
[----:B0-----:R-:W-:Y:S05]  /*0ee0*/  @!P1 BRA `(.L_x_39786) ;  /* 0x0000005000009947 */ /* 0x001fea0003800000 */
[----:B-----5:R-:W-:Y:S01]  /*0ef0*/  FADD.FTZ R96, R112, R96 ;  /* 0x0000006070607221 */ /* 0x020fe20000010000 */
[----:B------:R-:W-:Y:S05]  /*0f00*/  BRA `(.L_x_39786) ;  /* 0x0000003000007947 */ /* 0x000fea0003800000 */
.L_x_39785:
[----:B0----5:R-:W-:-:S05]  /*0f10*/  HADD2.F32 R35, -RZ, R116.H0_H0 ;  /* 0x20000074ff237230 */ /* 0x021fca0000004100 */
[----:B------:R-:W-:-:S04]  /*0f20*/  FADD.FTZ R96, R35, R96 ;  /* 0x0000006023607221 */ /* 0x000fc80000010000 */
[----:B------:R-:W-:Y:S02]  /*0f30*/  @P1 FADD.FTZ R96, R112, R96 ;  /* 0x0000006070601221 */ /* 0x000fe40000010000 */
.L_x_39786:
[----:B------:R-:W-:Y:S01]  /*0f40*/  HADD2.F32 R97, -RZ, R92.H1_H1 ;  /* 0x3000005cff617230 */ /* 0x000fe20000004100 */
[----:B------:R-:W-:Y:S05]  /*0f50*/  @P2 BRA `(.L_x_39787) ;  /* 0x0000003000002947 */ /* 0x000fea0003800000 */
[----:B------:R-:W-:Y:S05]  /*0f60*/  @!P1 BRA `(.L_x_39788) ;  /* 0x0000005000009947 */ /* 0x000fea0003800000 */
[----:B-----5:R-:W-:Y:S01]  /*0f70*/  FADD.FTZ R97, R113, R97 ;  /* 0x0000006171617221 */ /* 0x020fe20000010000 */
[----:B------:R-:W-:Y:S05]  /*0f80*/  BRA `(.L_x_39788) ;  /* 0x0000003000007947 */ /* 0x000fea0003800000 */
.L_x_39787:
[----:B-----5:R-:W-:-:S05]  /*0f90*/  HADD2.F32 R32, -RZ, R116.H1_H1 ;  /* 0x30000074ff207230 */ /* 0x020fca0000004100 */
[----:B------:R-:W-:-:S04]  /*0fa0*/  FADD.FTZ R97, R32, R97 ;  /* 0x0000006120617221 */ /* 0x000fc80000010000 */
[----:B------:R-:W-:Y:S02]  /*0fb0*/  @P1 FADD.FTZ R97, R113, R97 ;  /* 0x0000006171611221 */ /* 0x000fe40000010000 */
.L_x_39788:
[----:B------:R-:W-:Y:S01]  /*0fc0*/  HADD2.F32 R98, -RZ, R93.H0_H0 ;  /* 0x2000005dff627230 */ /* 0x000fe20000004100 */
[----:B------:R-:W-:Y:S05]  /*0fd0*/  @P2 BRA `(.L_x_39789) ;  /* 0x0000003000002947 */ /* 0x000fea0003800000 */
[----:B------:R-:W-:Y:S05]  /*0fe0*/  @!P1 BRA `(.L_x_39790) ;  /* 0x0000005000009947 */ /* 0x000fea0003800000 */
[----:B-----5:R-:W-:Y:S01]  /*0ff0*/  FADD.FTZ R98, R114, R98 ;  /* 0x0000006272627221 */ /* 0x020fe20000010000 */
[----:B------:R-:W-:Y:S05]  /*1000*/  BRA `(.L_x_39790) ;  /* 0x0000003000007947 */ /* 0x000fea0003800000 */
.L_x_39789:
[----:B-----5:R-:W-:-:S05]  /*1010*/  HADD2.F32 R35, -RZ, R117.H0_H0 ;  /* 0x20000075ff237230 */ /* 0x020fca0000004100 */
[----:B------:R-:W-:-:S04]  /*1020*/  FADD.FTZ R98, R35, R98 ;  /* 0x0000006223627221 */ /* 0x000fc80000010000 */
[----:B------:R-:W-:Y:S02]  /*1030*/  @P1 FADD.FTZ R98, R114, R98 ;  /* 0x0000006272621221 */ /* 0x000fe40000010000 */
.L_x_39790:
[----:B------:R-:W-:Y:S01]  /*1040*/  HADD2.F32 R99, -RZ, R93.H1_H1 ;  /* 0x3000005dff637230 */ /* 0x000fe20000004100 */
[----:B------:R-:W-:Y:S05]  /*1050*/  @P2 BRA `(.L_x_39791) ;  /* 0x0000003000002947 */ /* 0x000fea0003800000 */
[----:B------:R-:W-:Y:S05]  /*1060*/  @!P1 BRA `(.L_x_39792) ;  /* 0x0000005000009947 */ /* 0x000fea0003800000 */
[----:B-----5:R-:W-:Y:S01]  /*1070*/  FADD.FTZ R99, R115, R99 ;  /* 0x0000006373637221 */ /* 0x020fe20000010000 */
[----:B------:R-:W-:Y:S05]  /*1080*/  BRA `(.L_x_39792) ;  /* 0x0000003000007947 */ /* 0x000fea0003800000 */
.L_x_39791:
[----:B-----5:R-:W-:-:S05]  /*1090*/  HADD2.F32 R32, -RZ, R117.H1_H1 ;  /* 0x30000075ff207230 */ /* 0x020fca0000004100 */
[----:B------:R-:W-:-:S04]  /*10a0*/  FADD.FTZ R99, R32, R99 ;  /* 0x0000006320637221 */ /* 0x000fc80000010000 */
[----:B------:R-:W-:Y:S02]  /*10b0*/  @P1 FADD.FTZ R99, R115, R99 ;  /* 0x0000006373631221 */ /* 0x000fe40000010000 */
.L_x_39792:
[----:B------:R-:W-:Y:S01]  /*10c0*/  HADD2.F32 R92, -RZ, R94.H0_H0 ;  /* 0x2000005eff5c7230 */ /* 0x000fe20000004100 */
[----:B------:R-:W-:Y:S05]  /*10d0*/  @P2 BRA `(.L_x_39793) ;  /* 0x0000003000002947 */ /* 0x000fea0003800000 */
[----:B------:R-:W-:Y:S05]  /*10e0*/  @!P1 BRA `(.L_x_39794) ;  /* 0x0000005000009947 */ /* 0x000fea0003800000 */
[----:B-----5:R-:W-:Y:S01]  /*10f0*/  FADD.FTZ R92, R108, R92 ;  /* 0x0000005c6c5c7221 */ /* 0x020fe20000010000 */
[----:B------:R-:W-:Y:S05]  /*1100*/  BRA `(.L_x_39794) ;  /* 0x0000003000007947 */ /* 0x000fea0003800000 */
.L_x_39793:
[----:B-----5:R-:W-:-:S05]  /*1110*/  HADD2.F32 R35, -RZ, R118.H0_H0 ;  /* 0x20000076ff237230 */ /* 0x020fca0000004100 */
[----:B------:R-:W-:-:S04]  /*1120*/  FADD.FTZ R92, R35, R92 ;  /* 0x0000005c235c7221 */ /* 0x000fc80000010000 */
[----:B------:R-:W-:Y:S02]  /*1130*/  @P1 FADD.FTZ R92, R108, R92 ;  /* 0x0000005c6c5c1221 */ /* 0x000fe40000010000 */
.L_x_39794:
[----:B------:R-:W-:Y:S01]  /*1140*/  HADD2.F32 R93, -RZ, R94.H1_H1 ;  /* 0x3000005eff5d7230 */ /* 0x000fe20000004100 */
[----:B------:R-:W-:Y:S05]  /*1150*/  @P2 BRA `(.L_x_39795) ;  /* 0x0000003000002947 */ /* 0x000fea0003800000 */
[----:B------:R-:W-:Y:S05]  /*1160*/  @!P1 BRA `(.L_x_39796) ;  /* 0x0000005000009947 */ /* 0x000fea0003800000 */
[----:B-----5:R-:W-:Y:S01]  /*1170*/  FADD.FTZ R93, R109, R93 ;  /* 0x0000005d6d5d7221 */ /* 0x020fe20000010000 */
[----:B------:R-:W-:Y:S05]  /*1180*/  BRA `(.L_x_39796) ;  /* 0x0000003000007947 */ /* 0x000fea0003800000 */
.L_x_39795:
[----:B-----5:R-:W-:-:S05]  /*1190*/  HADD2.F32 R32, -RZ, R118.H1_H1 ;  /* 0x30000076ff207230 */ /* 0x020fca0000004100 */
[----:B------:R-:W-:-:S04]  /*11a0*/  FADD.FTZ R93, R32, R93 ;  /* 0x0000005d205d7221 */ /* 0x000fc80000010000 */
[----:B------:R-:W-:Y:S02]  /*11b0*/  @P1 FADD.FTZ R93, R109, R93 ;  /* 0x0000005d6d5d1221 */ /* 0x000fe40000010000 */
.L_x_39796:
[----:B------:R-:W-:Y:S01]  /*11c0*/  HADD2.F32 R94, -RZ, R95.H0_H0 ;  /* 0x2000005fff5e7230 */ /* 0x000fe20000004100 */
[----:B------:R-:W-:Y:S05]  /*11d0*/  @P2 BRA `(.L_x_39797) ;  /* 0x0000003000002947 */ /* 0x000fea0003800000 */
[----:B------:R-:W-:Y:S05]  /*11e0*/  @!P1 BRA `(.L_x_39798) ;  /* 0x0000005000009947 */ /* 0x000fea0003800000 */
[----:B-----5:R-:W-:Y:S01]  /*11f0*/  FADD.FTZ R94, R110, R94 ;  /* 0x0000005e6e5e7221 */ /* 0x020fe20000010000 */
[----:B------:R-:W-:Y:S05]  /*1200*/  BRA `(.L_x_39798) ;  /* 0x0000003000007947 */ /* 0x000fea0003800000 */
.L_x_39797:
[----:B-----5:R-:W-:-:S05]  /*1210*/  HADD2.F32 R35, -RZ, R119.H0_H0 ;  /* 0x20000077ff237230 */ /* 0x020fca0000004100 */
[----:B------:R-:W-:-:S04]  /*1220*/  FADD.FTZ R94, R35, R94 ;  /* 0x0000005e235e7221 */ /* 0x000fc80000010000 */
[----:B------:R-:W-:Y:S02]  /*1230*/  @P1 FADD.FTZ R94, R110, R94 ;  /* 0x0000005e6e5e1221 */ /* 0x000fe40000010000 */
.L_x_39798:
[----:B------:R-:W-:Y:S01]  /*1240*/  HADD2.F32 R95, -RZ, R95.H1_H1 ;  /* 0x3000005fff5f7230 */ /* 0x000fe20000004100 */
[----:B------:R-:W-:Y:S05]  /*1250*/  @P2 BRA `(.L_x_39799) ;  /* 0x0000003000002947 */ /* 0x000fea0003800000 */
[----:B------:R-:W-:Y:S05]  /*1260*/  @!P1 BRA `(.L_x_39800) ;  /* 0x0000005000009947 */ /* 0x000fea0003800000 */
[----:B-----5:R-:W-:Y:S01]  /*1270*/  FADD.FTZ R95, R111, R95 ;  /* 0x0000005f6f5f7221 */ /* 0x020fe20000010000 */
[----:B------:R-:W-:Y:S05]  /*1280*/  BRA `(.L_x_39800) ;  /* 0x0000003000007947 */ /* 0x000fea0003800000 */
.L_x_39799:
[----:B-----5:R-:W-:-:S05]  /*1290*/  HADD2.F32 R32, -RZ, R119.H1_H1 ;  /* 0x30000077ff207230 */ /* 0x020fca0000004100 */
[----:B------:R-:W-:-:S04]  /*12a0*/  FADD.FTZ R95, R32, R95 ;  /* 0x0000005f205f7221 */ /* 0x000fc80000010000 */
[----:B------:R-:W-:Y:S02]  /*12b0*/  @P1 FADD.FTZ R95, R111, R95 ;  /* 0x0000005f6f5f1221 */ /* 0x000fe40000010000 */
.L_x_39800:
        /* <DEDUP_REMOVED lines=17> */
.L_x_39801:
[----:B0----5:R-:W-:-:S05]  /*13d0*/  HADD2.F32 R35, -RZ, R116.H0_H0 ;  /* 0x20000074ff237230 */ /* 0x021fca0000004100 */
[----:B------:R-:W-:-:S04]  /*13e0*/  FADD.FTZ R88, R35, R88 ;  /* 0x0000005823587221 */ /* 0x000fc80000010000 */
[----:B------:R-:W-:Y:S02]  /*13f0*/  @P1 FADD.FTZ R88, R112, R88 ;  /* 0x0000005870581221 */ /* 0x000fe40000010000 */
.L_x_39802:
[----:B------:R-:W-:Y:S01]  /*1400*/  HADD2.F32 R89, -RZ, R84.H1_H1 ;  /* 0x30000054ff597230 */ /* 0x000fe20000004100 */
[----:B------:R-:W-:Y:S05]  /*1410*/  @P2 BRA `(.L_x_39803) ;  /* 0x0000003000002947 */ /* 0x000fea0003800000 */
[----:B------:R-:W-:Y:S05]  /*1420*/  @!P1 BRA `(.L_x_39804) ;  /* 0x0000005000009947 */ /* 0x000fea0003800000 */
[----:B-----5:R-:W-:Y:S01]  /*1430*/  FADD.FTZ R89, R113, R89 ;  /* 0x0000005971597221 */ /* 0x020fe20000010000 */
[----:B------:R-:W-:Y:S05]  /*1440*/  BRA `(.L_x_39804) ;  /* 0x0000003000007947 */ /* 0x000fea0003800000 */
.L_x_39803:
[----:B-----5:R-:W-:-:S05]  /*1450*/  HADD2.F32 R32, -RZ, R116.H1_H1 ;  /* 0x30000074ff207230 */ /* 0x020fca0000004100 */
[----:B------:R-:W-:-:S04]  /*1460*/  FADD.FTZ R89, R32, R89 ;  /* 0x0000005920597221 */ /* 0x000fc80000010000 */
[----:B------:R-:W-:Y:S02]  /*1470*/  @P1 FADD.FTZ R89, R113, R89 ;  /* 0x0000005971591221 */ /* 0x000fe40000010000 */
.L_x_39804:
[----:B------:R-:W-:Y:S01]  /*1480*/  HADD2.F32 R90, -RZ, R85.H0_H0 ;  /* 0x20000055ff5a7230 */ /* 0x000fe20000004100 */
[----:B------:R-:W-:Y:S05]  /*1490*/  @P2 BRA `(.L_x_39805) ;  /* 0x0000003000002947 */ /* 0x000fea0003800000 */
[----:B------:R-:W-:Y:S05]  /*14a0*/  @!P1 BRA `(.L_x_39806) ;  /* 0x0000005000009947 */ /* 0x000fea0003800000 */
[----:B-----5:R-:W-:Y:S01]  /*14b0*/  FADD.FTZ R90, R114, R90 ;  /* 0x0000005a725a7221 */ /* 0x020fe20000010000 */
[----:B------:R-:W-:Y:S05]  /*14c0*/  BRA `(.L_x_39806) ;  /* 0x0000003000007947 */ /* 0x000fea0003800000 */
.L_x_39805:
[----:B-----5:R-:W-:-:S05]  /*14d0*/  HADD2.F32 R35, -RZ, R117.H0_H0 ;  /* 0x20000075ff237230 */ /* 0x020fca0000004100 */
[----:B------:R-:W-:-:S04]  /*14e0*/  FADD.FTZ R90, R35, R90 ;  /* 0x0000005a235a7221 */ /* 0x000fc80000010000 */
[----:B------:R-:W-:Y:S02]  /*14f0*/  @P1 FADD.FTZ R90, R114, R90 ;  /* 0x0000005a725a1221 */ /* 0x000fe40000010000 */
.L_x_39806:
[----:B------:R-:W-:Y:S01]  /*1500*/  HADD2.F32 R91, -RZ, R85.H1_H1 ;  /* 0x30000055ff5b7230 */ /* 0x000fe20000004100 */
[----:B------:R-:W-:Y:S05]  /*1510*/  @P2 BRA `(.L_x_39807) ;  /* 0x0000003000002947 */ /* 0x000fea0003800000 */
[----:B------:R-:W-:Y:S05]  /*1520*/  @!P1 BRA `(.L_x_39808) ;  /* 0x0000005000009947 */ /* 0x000fea0003800000 */
[----:B-----5:R-:W-:Y:S01]  /*1530*/  FADD.FTZ R91, R115, R91 ;  /* 0x0000005b735b7221 */ /* 0x020fe20000010000 */
[----:B------:R-:W-:Y:S05]  /*1540*/  BRA `(.L_x_39808) ;  /* 0x0000003000007947 */ /* 0x000fea0003800000 */
.L_x_39807:
[----:B-----5:R-:W-:-:S05]  /*1550*/  HADD2.F32 R32, -RZ, R117.H1_H1 ;  /* 0x30000075ff207230 */ /* 0x020fca0000004100 */
[----:B------:R-:W-:-:S04]  /*1560*/  FADD.FTZ R91, R32, R91 ;  /* 0x0000005b205b7221 */ /* 0x000fc80000010000 */
[----:B------:R-:W-:Y:S02]  /*1570*/  @P1 FADD.FTZ R91, R115, R91 ;  /* 0x0000005b735b1221 */ /* 0x000fe40000010000 */
.L_x_39808:
[----:B------:R-:W-:Y:S01]  /*1580*/  HADD2.F32 R84, -RZ, R86.H0_H0 ;  /* 0x20000056ff547230 */ /* 0x000fe20000004100 */
[----:B------:R-:W-:Y:S05]  /*1590*/  @P2 BRA `(.L_x_39809) ;  /* 0x0000003000002947 */ /* 0x000fea0003800000 */
[----:B------:R-:W-:Y:S05]  /*15a0*/  @!P1 BRA `(.L_x_39810) ;  /* 0x0000005000009947 */ /* 0x000fea0003800000 */
[----:B-----5:R-:W-:Y:S01]  /*15b0*/  FADD.FTZ R84, R108, R84 ;  /* 0x000000546c547221 */ /* 0x020fe20000010000 */
[----:B------:R-:W-:Y:S05]  /*15c0*/  BRA `(.L_x_39810) ;  /* 0x0000003000007947 */ /* 0x000fea0003800000 */
.L_x_39809:
[----:B-----5:R-:W-:-:S05]  /*15d0*/  HADD2.F32 R35, -RZ, R118.H0_H0 ;  /* 0x20000076ff237230 */ /* 0x020fca0000004100 */
[----:B------:R-:W-:-:S04]  /*15e0*/  FADD.FTZ R84, R35, R84 ;  /* 0x0000005423547221 */ /* 0x000fc80000010000 */
[----:B------:R-:W-:Y:S02]  /*15f0*/  @P1 FADD.FTZ R84, R108, R84 ;  /* 0x000000546c541221 */ /* 0x000fe40000010000 */
.L_x_39810:
[----:B------:R-:W-:Y:S01]  /*1600*/  HADD2.F32 R85, -RZ, R86.H1_H1 ;  /* 0x30000056ff557230 */ /* 0x000fe20000004100 */
[----:B------:R-:W-:Y:S05]  /*1610*/  @P2 BRA `(.L_x_39811) ;  /* 0x0000003000002947 */ /* 0x000fea0003800000 */
[----:B------:R-:W-:Y:S05]  /*1620*/  @!P1 BRA `(.L_x_39812) ;  /* 0x0000005000009947 */ /* 0x000fea0003800000 */
[----:B-----5:R-:W-:Y:S01]  /*1630*/  FADD.FTZ R85, R109, R85 ;  /* 0x000000556d557221 */ /* 0x020fe20000010000 */
[----:B------:R-:W-:Y:S05]  /*1640*/  BRA `(.L_x_39812) ;  /* 0x0000003000007947 */ /* 0x000fea0003800000 */
.L_x_39811:
[----:B-----5:R-:W-:-:S05]  /*1650*/  HADD2.F32 R32, -RZ, R118.H1_H1 ;  /* 0x30000076ff207230 */ /* 0x020fca0000004100 */
[----:B------:R-:W-:-:S04]  /*1660*/  FADD.FTZ R85, R32, R85 ;  /* 0x0000005520557221 */ /* 0x000fc80000010000 */
[----:B------:R-:W-:Y:S02]  /*1670*/  @P1 FADD.FTZ R85, R109, R85 ;  /* 0x000000556d551221 */ /* 0x000fe40000010000 */
.L_x_39812:
[----:B------:R-:W-:Y:S01]  /*1680*/  HADD2.F32 R86, -RZ, R87.H0_H0 ;  /* 0x20000057ff567230 */ /* 0x000fe20000004100 */
[----:B------:R-:W-:Y:S05]  /*1690*/  @P2 BRA `(.L_x_39813) ;  /* 0x0000003000002947 */ /* 0x000fea0003800000 */
[----:B------:R-:W-:Y:S05]  /*16a0*/  @!P1 BRA `(.L_x_39814) ;  /* 0x0000005000009947 */ /* 0x000fea0003800000 */
[----:B-----5:R-:W-:Y:S01]  /*16b0*/  FADD.FTZ R86, R110, R86 ;  /* 0x000000566e567221 */ /* 0x020fe20000010000 */
[----:B------:R-:W-:Y:S05]  /*16c0*/  BRA `(.L_x_39814) ;  /* 0x0000003000007947 */ /* 0x000fea0003800000 */
.L_x_39813:
[----:B-----5:R-:W-:-:S05]  /*16d0*/  HADD2.F32 R35, -RZ, R119.H0_H0 ;  /* 0x20000077ff237230 */ /* 0x020fca0000004100 */
[----:B------:R-:W-:-:S04]  /*16e0*/  FADD.FTZ R86, R35, R86 ;  /* 0x0000005623567221 */ /* 0x000fc80000010000 */
[----:B------:R-:W-:Y:S02]  /*16f0*/  @P1 FADD.FTZ R86, R110, R86 ;  /* 0x000000566e561221 */ /* 0x000fe40000010000 */
.L_x_39814:
[----:B------:R-:W-:Y:S01]  /*1700*/  HADD2.F32 R87, -RZ, R87.H1_H1 ;  /* 0x30000057ff577230 */ /* 0x000fe20000004100 */
[----:B------:R-:W-:Y:S05]  /*1710*/  @P2 BRA `(.L_x_39815) ;  /* 0x0000003000002947 */ /* 0x000fea0003800000 */
[----:B------:R-:W-:Y:S05]  /*1720*/  @!P1 BRA `(.L_x_39816) ;  /* 0x0000005000009947 */ /* 0x000fea0003800000 */
[----:B-----5:R-:W-:Y:S01]  /*1730*/  FADD.FTZ R87, R111, R87 ;  /* 0x000000576f577221 */ /* 0x020fe20000010000 */
[----:B------:R-:W-:Y:S05]  /*1740*/  BRA `(.L_x_39816) ;  /* 0x0000003000007947 */ /* 0x000fea0003800000 */
.L_x_39815:
[----:B-----5:R-:W-:-:S05]  /*1750*/  HADD2.F32 R32, -RZ, R119.H1_H1 ;  /* 0x30000077ff207230 */ /* 0x020fca0000004100 */
[----:B------:R-:W-:-:S04]  /*1760*/  FADD.FTZ R87, R32, R87 ;  /* 0x0000005720577221 */ /* 0x000fc80000010000 */
[----:B------:R-:W-:Y:S02]  /*1770*/  @P1 FADD.FTZ R87, R111, R87 ;  /* 0x000000576f571221 */ /* 0x000fe40000010000 */
.L_x_39816:
        /* <DEDUP_REMOVED lines=16> */
.L_x_39817:
[----:B0----5:R-:W-:-:S05]  /*1880*/  HADD2.F32 R35, -RZ, R116.H0_H0 ;  /* 0x20000074ff237230 */ /* 0x021fca0000004100 */
[----:B------:R-:W-:-:S04]  /*1890*/  FADD.FTZ R80, R35, R80 ;  /* 0x0000005023507221 */ /* 0x000fc80000010000 */
[----:B------:R-:W-:Y:S02]  /*18a0*/  @P1 FADD.FTZ R80, R112, R80 ;  /* 0x0000005070501221 */ /* 0x000fe40000010000 */
.L_x_39818:
[----:B------:R-:W-:Y:S01]  /*18b0*/  HADD2.F32 R81, -RZ, R76.H1_H1 ;  /* 0x3000004cff517230 */ /* 0x000fe20000004100 */
[----:B------:R-:W-:Y:S05]  /*18c0*/  @P2 BRA `(.L_x_39819) ;  /* 0x0000003000002947 */ /* 0x000fea0003800000 */
[----:B------:R-:W-:Y:S05]  /*18d0*/  @!P1 BRA `(.L_x_39820) ;  /* 0x0000005000009947 */ /* 0x000fea0003800000 */
[----:B-----5:R-:W-:Y:S01]  /*18e0*/  FADD.FTZ R81, R113, R81 ;  /* 0x0000005171517221 */ /* 0x020fe20000010000 */
[----:B------:R-:W-:Y:S05]  /*18f0*/  BRA `(.L_x_39820) ;  /* 0x0000003000007947 */ /* 0x000fea0003800000 */
.L_x_39819:
[----:B-----5:R-:W-:-:S05]  /*1900*/  HADD2.F32 R32, -RZ, R116.H1_H1 ;  /* 0x30000074ff207230 */ /* 0x020fca0000004100 */
[----:B------:R-:W-:-:S04]  /*1910*/  FADD.FTZ R81, R32, R81 ;  /* 0x0000005120517221 */ /* 0x000fc80000010000 */
[----:B------:R-:W-:Y:S02]  /*1920*/  @P1 FADD.FTZ R81, R113, R81 ;  /* 0x0000005171511221 */ /* 0x000fe40000010000 */
.L_x_39820:
[----:B------:R-:W-:Y:S01]  /*1930*/  HADD2.F32 R82, -RZ, R77.H0_H0 ;  /* 0x2000004dff527230 */ /* 0x000fe20000004100 */
[----:B------:R-:W-:Y:S05]  /*1940*/  @P2 BRA `(.L_x_39821) ;  /* 0x0000003000002947 */ /* 0x000fea0003800000 */
[----:B------:R-:W-:Y:S05]  /*1950*/  @!P1 BRA `(.L_x_39822) ;  /* 0x0000005000009947 */ /* 0x000fea0003800000 */
[----:B-----5:R-:W-:Y:S01]  /*1960*/  FADD.FTZ R82, R114, R82 ;  /* 0x0000005272527221 */ /* 0x020fe20000010000 */
[----:B------:R-:W-:Y:S05]  /*1970*/  BRA `(.L_x_39822) ;  /* 0x0000003000007947 */ /* 0x000fea0003800000 */
.L_x_39821:
[----:B-----5:R-:W-:-:S05]  /*1980*/  HADD2.F32 R35, -RZ, R117.H0_H0 ;  /* 0x20000075ff237230 */ /* 0x020fca0000004100 */
[----:B------:R-:W-:-:S04]  /*1990*/  FADD.FTZ R82, R35, R82 ;  /* 0x0000005223527221 */ /* 0x000fc80000010000 */
[----:B------:R-:W-:Y:S02]  /*19a0*/  @P1 FADD.FTZ R82, R114, R82 ;  /* 0x0000005272521221 */ /* 0x000fe40000010000 */
.L_x_39822:
[----:B------:R-:W-:Y:S01]  /*19b0*/  HADD2.F32 R83, -RZ, R77.H1_H1 ;  /* 0x3000004dff537230 */ /* 0x000fe20000004100 */
[----:B------:R-:W-:Y:S05]  /*19c0*/  @P2 BRA `(.L_x_39823) ;  /* 0x0000003000002947 */ /* 0x000fea0003800000 */
[----:B------:R-:W-:Y:S05]  /*19d0*/  @!P1 BRA `(.L_x_39824) ;  /* 0x0000005000009947 */ /* 0x000fea0003800000 */
[----:B-----5:R-:W-:Y:S01]  /*19e0*/  FADD.FTZ R83, R115, R83 ;  /* 0x0000005373537221 */ /* 0x020fe20000010000 */
[----:B------:R-:W-:Y:S05]  /*19f0*/  BRA `(.L_x_39824) ;  /* 0x0000003000007947 */ /* 0x000fea0003800000 */
.L_x_39823:
[----:B-----5:R-:W-:-:S05]  /*1a00*/  HADD2.F32 R32, -RZ, R117.H1_H1 ;  /* 0x30000075ff207230 */ /* 0x020fca0000004100 */
[----:B------:R-:W-:-:S04]  /*1a10*/  FADD.FTZ R83, R32, R83 ;  /* 0x0000005320537221 */ /* 0x000fc80000010000 */
[----:B------:R-:W-:Y:S02]  /*1a20*/  @P1 FADD.FTZ R83, R115, R83 ;  /* 0x0000005373531221 */ /* 0x000fe40000010000 */
.L_x_39824:
[----:B------:R-:W-:Y:S01]  /*1a30*/  HADD2.F32 R76, -RZ, R78.H0_H0 ;  /* 0x2000004eff4c7230 */ /* 0x000fe20000004100 */
[----:B------:R-:W-:Y:S05]  /*1a40*/  @P2 BRA `(.L_x_39825) ;  /* 0x0000003000002947 */ /* 0x000fea0003800000 */
[----:B------:R-:W-:Y:S05]  /*1a50*/  @!P1 BRA `(.L_x_39826) ;  /* 0x0000005000009947 */ /* 0x000fea0003800000 */
[----:B-----5:R-:W-:Y:S01]  /*1a60*/  FADD.FTZ R76, R108, R76 ;  /* 0x0000004c6c4c7221 */ /* 0x020fe20000010000 */
[----:B------:R-:W-:Y:S05]  /*1a70*/  BRA `(.L_x_39826) ;  /* 0x0000003000007947 */ /* 0x000fea0003800000 */
.L_x_39825:
[----:B-----5:R-:W-:-:S05]  /*1a80*/  HADD2.F32 R35, -RZ, R118.H0_H0 ;  /* 0x20000076ff237230 */ /* 0x020fca0000004100 */
[----:B------:R-:W-:-:S04]  /*1a90*/  FADD.FTZ R76, R35, R76 ;  /* 0x0000004c234c7221 */ /* 0x000fc80000010000 */
[----:B------:R-:W-:Y:S02]  /*1aa0*/  @P1 FADD.FTZ R76, R108, R76 ;  /* 0x0000004c6c4c1221 */ /* 0x000fe40000010000 */
.L_x_39826:
[----:B------:R-:W-:Y:S01]  /*1ab0*/  HADD2.F32 R77, -RZ, R78.H1_H1 ;  /* 0x3000004eff4d7230 */ /* 0x000fe20000004100 */
[----:B------:R-:W-:Y:S05]  /*1ac0*/  @P2 BRA `(.L_x_39827) ;  /* 0x0000003000002947 */ /* 0x000fea0003800000 */
[----:B------:R-:W-:Y:S05]  /*1ad0*/  @!P1 BRA `(.L_x_39828) ;  /* 0x0000005000009947 */ /* 0x000fea0003800000 */
[----:B-----5:R-:W-:Y:S01]  /*1ae0*/  FADD.FTZ R77, R109, R77 ;  /* 0x0000004d6d4d7221 */ /* 0x020fe20000010000 */
[----:B------:R-:W-:Y:S05]  /*1af0*/  BRA `(.L_x_39828) ;  /* 0x0000003000007947 */ /* 0x000fea0003800000 */
.L_x_39827:
[----:B-----5:R-:W-:-:S05]  /*1b00*/  HADD2.F32 R32, -RZ, R118.H1_H1 ;  /* 0x30000076ff207230 */ /* 0x020fca0000004100 */
[----:B------:R-:W-:-:S04]  /*1b10*/  FADD.FTZ R77, R32, R77 ;  /* 0x0000004d204d7221 */ /* 0x000fc80000010000 */
[----:B------:R-:W-:Y:S02]  /*1b20*/  @P1 FADD.FTZ R77, R109, R77 ;  /* 0x0000004d6d4d1221 */ /* 0x000fe40000010000 */
.L_x_39828:
[----:B------:R-:W-:Y:S01]  /*1b30*/  HADD2.F32 R78, -RZ, R79.H0_H0 ;  /* 0x2000004fff4e7230 */ /* 0x000fe20000004100 */
[----:B------:R-:W-:Y:S05]  /*1b40*/  @P2 BRA `(.L_x_39829) ;  /* 0x0000003000002947 */ /* 0x000fea0003800000 */
[----:B------:R-:W-:Y:S05]  /*1b50*/  @!P1 BRA `(.L_x_39830) ;  /* 0x0000005000009947 */ /* 0x000fea0003800000 */
[----:B-----5:R-:W-:Y:S01]  /*1b60*/  FADD.FTZ R78, R110, R78 ;  /* 0x0000004e6e4e7221 */ /* 0x020fe20000010000 */
[----:B------:R-:W-:Y:S05]  /*1b70*/  BRA `(.L_x_39830) ;  /* 0x0000003000007947 */ /* 0x000fea0003800000 */
.L_x_39829:
[----:B-----5:R-:W-:-:S05]  /*1b80*/  HADD2.F32 R35, -RZ, R119.H0_H0 ;  /* 0x20000077ff237230 */ /* 0x020fca0000004100 */
[----:B------:R-:W-:-:S04]  /*1b90*/  FADD.FTZ R78, R35, R78 ;  /* 0x0000004e234e7221 */ /* 0x000fc80000010000 */
[----:B------:R-:W-:Y:S02]  /*1ba0*/  @P1 FADD.FTZ R78, R110, R78 ;  /* 0x0000004e6e4e1221 */ /* 0x000fe40000010000 */
.L_x_39830:
[----:B------:R-:W-:Y:S01]  /*1bb0*/  HADD2.F32 R79, -RZ, R79.H1_H1 ;  /* 0x3000004fff4f7230 */ /* 0x000fe20000004100 */
[----:B------:R-:W-:Y:S05]  /*1bc0*/  @P2 BRA `(.L_x_39831) ;  /* 0x0000003000002947 */ /* 0x000fea0003800000 */
[----:B------:R-:W-:Y:S05]  /*1bd0*/  @!P1 BRA `(.L_x_39832) ;  /* 0x0000005000009947 */ /* 0x000fea0003800000 */
[----:B-----5:R-:W-:Y:S01]  /*1be0*/  FADD.FTZ R79, R111, R79 ;  /* 0x0000004f6f4f7221 */ /* 0x020fe20000010000 */
[----:B------:R-:W-:Y:S05]  /*1bf0*/  BRA `(.L_x_39832) ;  /* 0x0000003000007947 */ /* 0x000fea0003800000 */
.L_x_39831:
[----:B-----5:R-:W-:-:S05]  /*1c00*/  HADD2.F32 R32, -RZ, R119.H1_H1 ;  /* 0x30000077ff207230 */ /* 0x020fca0000004100 */
[----:B------:R-:W-:-:S04]  /*1c10*/  FADD.FTZ R79, R32, R79 ;  /* 0x0000004f204f7221 */ /* 0x000fc80000010000 */
[----:B------:R-:W-:Y:S02]  /*1c20*/  @P1 FADD.FTZ R79, R111, R79 ;  /* 0x0000004f6f4f1221 */ /* 0x000fe40000010000 */
.L_x_39832:
        /* <DEDUP_REMOVED lines=16> */
.L_x_39833:
[----:B0----5:R-:W-:-:S05]  /*1d30*/  HADD2.F32 R35, -RZ, R116.H0_H0 ;  /* 0x20000074ff237230 */ /* 0x021fca0000004100 */
[----:B------:R-:W-:-:S04]  /*1d40*/  FADD.FTZ R72, R35, R72 ;  /* 0x0000004823487221 */ /* 0x000fc80000010000 */
[----:B------:R-:W-:Y:S02]  /*1d50*/  @P1 FADD.FTZ R72, R112, R72 ;  /* 0x0000004870481221 */ /* 0x000fe40000010000 */
.L_x_39834:
[----:B------:R-:W-:Y:S01]  /*1d60*/  HADD2.F32 R73, -RZ, R68.H1_H1 ;  /* 0x30000044ff497230 */ /* 0x000fe20000004100 */
[----:B------:R-:W-:Y:S05]  /*1d70*/  @P2 BRA `(.L_x_39835) ;  /* 0x0000003000002947 */ /* 0x000fea0003800000 */
[----:B------:R-:W-:Y:S05]  /*1d80*/  @!P1 BRA `(.L_x_39836) ;  /* 0x0000005000009947 */ /* 0x000fea0003800000 */
[----:B-----5:R-:W-:Y:S01]  /*1d90*/  FADD.FTZ R73, R113, R73 ;  /* 0x0000004971497221 */ /* 0x020fe20000010000 */
[----:B------:R-:W-:Y:S05]  /*1da0*/  BRA `(.L_x_39836) ;  /* 0x0000003000007947 */ /* 0x000fea0003800000 */
.L_x_39835:
[----:B-----5:R-:W-:-:S05]  /*1db0*/  HADD2.F32 R32, -RZ, R116.H1_H1 ;  /* 0x30000074ff207230 */ /* 0x020fca0000004100 */
[----:B------:R-:W-:-:S04]  /*1dc0*/  FADD.FTZ R73, R32, R73 ;  /* 0x0000004920497221 */ /* 0x000fc80000010000 */
[----:B------:R-:W-:Y:S02]  /*1dd0*/  @P1 FADD.FTZ R73, R113, R73 ;  /* 0x0000004971491221 */ /* 0x000fe40000010000 */
.L_x_39836:
[----:B------:R-:W-:Y:S01]  /*1de0*/  HADD2.F32 R74, -RZ, R69.H0_H0 ;  /* 0x20000045ff4a7230 */ /* 0x000fe20000004100 */
[----:B------:R-:W-:Y:S05]  /*1df0*/  @P2 BRA `(.L_x_39837) ;  /* 0x0000003000002947 */ /* 0x000fea0003800000 */
[----:B------:R-:W-:Y:S05]  /*1e00*/  @!P1 BRA `(.L_x_39838) ;  /* 0x0000005000009947 */ /* 0x000fea0003800000 */
[----:B-----5:R-:W-:Y:S01]  /*1e10*/  FADD.FTZ R74, R114, R74 ;  /* 0x0000004a724a7221 */ /* 0x020fe20000010000 */
[----:B------:R-:W-:Y:S05]  /*1e20*/  BRA `(.L_x_39838) ;  /* 0x0000003000007947 */ /* 0x000fea0003800000 */
.L_x_39837:
[----:B-----5:R-:W-:-:S05]  /*1e30*/  HADD2.F32 R35, -RZ, R117.H0_H0 ;  /* 0x20000075ff237230 */ /* 0x020fca0000004100 */
[----:B------:R-:W-:-:S04]  /*1e40*/  FADD.FTZ R74, R35, R74 ;  /* 0x0000004a234a7221 */ /* 0x000fc80000010000 */
[----:B------:R-:W-:Y:S02]  /*1e50*/  @P1 FADD.FTZ R74, R114, R74 ;  /* 0x0000004a724a1221 */ /* 0x000fe40000010000 */
.L_x_39838:
[----:B------:R-:W-:Y:S01]  /*1e60*/  HADD2.F32 R75, -RZ, R69.H1_H1 ;  /* 0x30000045ff4b7230 */ /* 0x000fe20000004100 */
[----:B------:R-:W-:Y:S05]  /*1e70*/  @P2 BRA `(.L_x_39839) ;  /* 0x0000003000002947 */ /* 0x000fea0003800000 */
[----:B------:R-:W-:Y:S05]  /*1e80*/  @!P1 BRA `(.L_x_39840) ;  /* 0x0000005000009947 */ /* 0x000fea0003800000 */
[----:B-----5:R-:W-:Y:S01]  /*1e90*/  FADD.FTZ R75, R115, R75 ;  /* 0x0000004b734b7221 */ /* 0x020fe20000010000 */
[----:B------:R-:W-:Y:S05]  /*1ea0*/  BRA `(.L_x_39840) ;  /* 0x0000003000007947 */ /* 0x000fea0003800000 */
.L_x_39839:
[----:B-----5:R-:W-:-:S05]  /*1eb0*/  HADD2.F32 R32, -RZ, R117.H1_H1 ;  /* 0x30000075ff207230 */ /* 0x020fca0000004100 */
[----:B------:R-:W-:-:S04]  /*1ec0*/  FADD.FTZ R75, R32, R75 ;  /* 0x0000004b204b7221 */ /* 0x000fc80000010000 */
[----:B------:R-:W-:Y:S02]  /*1ed0*/  @P1 FADD.FTZ R75, R115, R75 ;  /* 0x0000004b734b1221 */ /* 0x000fe40000010000 */
.L_x_39840:
[----:B------:R-:W-:Y:S01]  /*1ee0*/  HADD2.F32 R68, -RZ, R70.H0_H0 ;  /* 0x20000046ff447230 */ /* 0x000fe20000004100 */
[----:B------:R-:W-:Y:S05]  /*1ef0*/  @P2 BRA `(.L_x_39841) ;  /* 0x0000003000002947 */ /* 0x000fea0003800000 */
[----:B------:R-:W-:Y:S05]  /*1f00*/  @!P1 BRA `(.L_x_39842) ;  /* 0x0000005000009947 */ /* 0x000fea0003800000 */
[----:B-----5:R-:W-:Y:S01]  /*1f10*/  FADD.FTZ R68, R108, R68 ;  /* 0x000000446c447221 */ /* 0x020fe20000010000 */
[----:B------:R-:W-:Y:S05]  /*1f20*/  BRA `(.L_x_39842) ;  /* 0x0000003000007947 */ /* 0x000fea0003800000 */
.L_x_39841:
[----:B-----5:R-:W-:-:S05]  /*1f30*/  HADD2.F32 R35, -RZ, R118.H0_H0 ;  /* 0x20000076ff237230 */ /* 0x020fca0000004100 */
[----:B------:R-:W-:-:S04]  /*1f40*/  FADD.FTZ R68, R35, R68 ;  /* 0x0000004423447221 */ /* 0x000fc80000010000 */
[----:B------:R-:W-:Y:S02]  /*1f50*/  @P1 FADD.FTZ R68, R108, R68 ;  /* 0x000000446c441221 */ /* 0x000fe40000010000 */
.L_x_39842:
[----:B------:R-:W-:Y:S01]  /*1f60*/  HADD2.F32 R69, -RZ, R70.H1_H1 ;  /* 0x30000046ff457230 */ /* 0x000fe20000004100 */
[----:B------:R-:W-:Y:S05]  /*1f70*/  @P2 BRA `(.L_x_39843) ;  /* 0x0000003000002947 */ /* 0x000fea0003800000 */
[----:B------:R-:W-:Y:S05]  /*1f80*/  @!P1 BRA `(.L_x_39844) ;  /* 0x0000005000009947 */ /* 0x000fea0003800000 */
[----:B-----5:R-:W-:Y:S01]  /*1f90*/  FADD.FTZ R69, R109, R69 ;  /* 0x000000456d457221 */ /* 0x020fe20000010000 */
[----:B------:R-:W-:Y:S05]  /*1fa0*/  BRA `(.L_x_39844) ;  /* 0x0000003000007947 */ /* 0x000fea0003800000 */
.L_x_39843:
[----:B-----5:R-:W-:-:S05]  /*1fb0*/  HADD2.F32 R32, -RZ, R118.H1_H1 ;  /* 0x30000076ff207230 */ /* 0x020fca0000004100 */
[----:B------:R-:W-:-:S04]  /*1fc0*/  FADD.FTZ R69, R32, R69 ;  /* 0x0000004520457221 */ /* 0x000fc80000010000 */
[----:B------:R-:W-:Y:S02]  /*1fd0*/  @P1 FADD.FTZ R69, R109, R69 ;  /* 0x000000456d451221 */ /* 0x000fe40000010000 */
.L_x_39844:
[----:B------:R-:W-:Y:S01]  /*1fe0*/  HADD2.F32 R70, -RZ, R71.H0_H0 ;  /* 0x20000047ff467230 */ /* 0x000fe20000004100 */
[----:B------:R-:W-:Y:S05]  /*1ff0*/  @P2 BRA `(.L_x_39845) ;  /* 0x0000003000002947 */ /* 0x000fea0003800000 */
[----:B------:R-:W-:Y:S05]  /*2000*/  @!P1 BRA `(.L_x_39846) ;  /* 0x0000005000009947 */ /* 0x000fea0003800000 */
[----:B-----5:R-:W-:Y:S01]  /*2010*/  FADD.FTZ R70, R110, R70 ;  /* 0x000000466e467221 */ /* 0x020fe20000010000 */
[----:B------:R-:W-:Y:S05]  /*2020*/  BRA `(.L_x_39846) ;  /* 0x0000003000007947 */ /* 0x000fea0003800000 */
.L_x_39845:
[----:B-----5:R-:W-:-:S05]  /*2030*/  HADD2.F32 R35, -RZ, R119.H0_H0 ;  /* 0x20000077ff237230 */ /* 0x020fca0000004100 */
[----:B------:R-:W-:-:S04]  /*2040*/  FADD.FTZ R70, R35, R70 ;  /* 0x0000004623467221 */ /* 0x000fc80000010000 */
[----:B------:R-:W-:Y:S02]  /*2050*/  @P1 FADD.FTZ R70, R110, R70 ;  /* 0x000000466e461221 */ /* 0x000fe40000010000 */
.L_x_39846:
[----:B------:R-:W-:Y:S01]  /*2060*/  HADD2.F32 R71, -RZ, R71.H1_H1 ;  /* 0x30000047ff477230 */ /* 0x000fe20000004100 */
[----:B------:R-:W-:Y:S05]  /*2070*/  @P2 BRA `(.L_x_39847) ;  /* 0x0000003000002947 */ /* 0x000fea0003800000 */
[----:B------:R-:W-:Y:S05]  /*2080*/  @!P1 BRA `(.L_x_39848) ;  /* 0x0000005000009947 */ /* 0x000fea0003800000 */
[----:B-----5:R-:W-:Y:S01]  /*2090*/  FADD.FTZ R71, R111, R71 ;  /* 0x000000476f477221 */ /* 0x020fe20000010000 */
[----:B------:R-:W-:Y:S05]  /*20a0*/  BRA `(.L_x_39848) ;  /* 0x0000003000007947 */ /* 0x000fea0003800000 */
.L_x_39847:
[----:B-----5:R-:W-:-:S05]  /*20b0*/  HADD2.F32 R32, -RZ, R119.H1_H1 ;  /* 0x30000077ff207230 */ /* 0x020fca0000004100 */
[----:B------:R-:W-:-:S04]  /*20c0*/  FADD.FTZ R71, R32, R71 ;  /* 0x0000004720477221 */ /* 0x000fc80000010000 */
[----:B------:R-:W-:Y:S02]  /*20d0*/  @P1 FADD.FTZ R71, R111, R71 ;  /* 0x000000476f471221 */ /* 0x000fe40000010000 */
.L_x_39848:
        /* <DEDUP_REMOVED lines=16> */
.L_x_39849:
[----:B0----5:R-:W-:-:S05]  /*21e0*/  HADD2.F32 R35, -RZ, R116.H0_H0 ;  /* 0x20000074ff237230 */ /* 0x021fca0000004100 */
[----:B------:R-:W-:-:S04]  /*21f0*/  FADD.FTZ R64, R35, R64 ;  /* 0x0000004023407221 */ /* 0x000fc80000010000 */
[----:B------:R-:W-:Y:S02]  /*2200*/  @P1 FADD.FTZ R64, R112, R64 ;  /* 0x0000004070401221 */ /* 0x000fe40000010000 */
.L_x_39850:
[----:B------:R-:W-:Y:S01]  /*2210*/  HADD2.F32 R65, -RZ, R60.H1_H1 ;  /* 0x3000003cff417230 */ /* 0x000fe20000004100 */
[----:B------:R-:W-:Y:S05]  /*2220*/  @P2 BRA `(.L_x_39851) ;  /* 0x0000003000002947 */ /* 0x000fea0003800000 */
[----:B------:R-:W-:Y:S05]  /*2230*/  @!P1 BRA `(.L_x_39852) ;  /* 0x0000005000009947 */ /* 0x000fea0003800000 */
[----:B-----5:R-:W-:Y:S01]  /*2240*/  FADD.FTZ R65, R113, R65 ;  /* 0x0000004171417221 */ /* 0x020fe20000010000 */
[----:B------:R-:W-:Y:S05]  /*2250*/  BRA `(.L_x_39852) ;  /* 0x0000003000007947 */ /* 0x000fea0003800000 */
.L_x_39851:
[----:B-----5:R-:W-:-:S05]  /*2260*/  HADD2.F32 R32, -RZ, R116.H1_H1 ;  /* 0x30000074ff207230 */ /* 0x020fca0000004100 */
[----:B------:R-:W-:-:S04]  /*2270*/  FADD.FTZ R65, R32, R65 ;  /* 0x0000004120417221 */ /* 0x000fc80000010000 */
[----:B------:R-:W-:Y:S02]  /*2280*/  @P1 FADD.FTZ R65, R113, R65 ;  /* 0x0000004171411221 */ /* 0x000fe40000010000 */
.L_x_39852:
[----:B------:R-:W-:Y:S01]  /*2290*/  HADD2.F32 R66, -RZ, R61.H0_H0 ;  /* 0x2000003dff427230 */ /* 0x000fe20000004100 */
[----:B------:R-:W-:Y:S05]  /*22a0*/  @P2 BRA `(.L_x_39853) ;  /* 0x0000003000002947 */ /* 0x000fea0003800000 */
[----:B------:R-:W-:Y:S05]  /*22b0*/  @!P1 BRA `(.L_x_39854) ;  /* 0x0000005000009947 */ /* 0x000fea0003800000 */
[----:B-----5:R-:W-:Y:S01]  /*22c0*/  FADD.FTZ R66, R114, R66 ;  /* 0x0000004272427221 */ /* 0x020fe20000010000 */
[----:B------:R-:W-:Y:S05]  /*22d0*/  BRA `(.L_x_39854) ;  /* 0x0000003000007947 */ /* 0x000fea0003800000 */
.L_x_39853:
[----:B-----5:R-:W-:-:S05]  /*22e0*/  HADD2.F32 R35, -RZ, R117.H0_H0 ;  /* 0x20000075ff237230 */ /* 0x020fca0000004100 */
[----:B------:R-:W-:-:S04]  /*22f0*/  FADD.FTZ R66, R35, R66 ;  /* 0x0000004223427221 */ /* 0x000fc80000010000 */
[----:B------:R-:W-:Y:S02]  /*2300*/  @P1 FADD.FTZ R66, R114, R66 ;  /* 0x0000004272421221 */ /* 0x000fe40000010000 */
.L_x_39854:
[----:B------:R-:W-:Y:S01]  /*2310*/  HADD2.F32 R67, -RZ, R61.H1_H1 ;  /* 0x3000003dff437230 */ /* 0x000fe20000004100 */
[----:B------:R-:W-:Y:S05]  /*2320*/  @P2 BRA `(.L_x_39855) ;  /* 0x0000003000002947 */ /* 0x000fea0003800000 */
[----:B------:R-:W-:Y:S05]  /*2330*/  @!P1 BRA `(.L_x_39856) ;  /* 0x0000005000009947 */ /* 0x000fea0003800000 */
[----:B-----5:R-:W-:Y:S01]  /*2340*/  FADD.FTZ R67, R115, R67 ;  /* 0x0000004373437221 */ /* 0x020fe20000010000 */
[----:B------:R-:W-:Y:S05]  /*2350*/  BRA `(.L_x_39856) ;  /* 0x0000003000007947 */ /* 0x000fea0003800000 */
.L_x_39855:
[----:B-----5:R-:W-:-:S05]  /*2360*/  HADD2.F32 R32, -RZ, R117.H1_H1 ;  /* 0x30000075ff207230 */ /* 0x020fca0000004100 */
[----:B------:R-:W-:-:S04]  /*2370*/  FADD.FTZ R67, R32, R67 ;  /* 0x0000004320437221 */ /* 0x000fc80000010000 */
[----:B------:R-:W-:Y:S02]  /*2380*/  @P1 FADD.FTZ R67, R115, R67 ;  /* 0x0000004373431221 */ /* 0x000fe40000010000 */
.L_x_39856:
[----:B------:R-:W-:Y:S01]  /*2390*/  HADD2.F32 R60, -RZ, R62.H0_H0 ;  /* 0x2000003eff3c7230 */ /* 0x000fe20000004100 */
[----:B------:R-:W-:Y:S05]  /*23a0*/  @P2 BRA `(.L_x_39857) ;  /* 0x0000003000002947 */ /* 0x000fea0003800000 */
[----:B------:R-:W-:Y:S05]  /*23b0*/  @!P1 BRA `(.L_x_39858) ;  /* 0x0000005000009947 */ /* 0x000fea0003800000 */
[----:B-----5:R-:W-:Y:S01]  /*23c0*/  FADD.FTZ R60, R108, R60 ;  /* 0x0000003c6c3c7221 */ /* 0x020fe20000010000 */
[----:B------:R-:W-:Y:S05]  /*23d0*/  BRA `(.L_x_39858) ;  /* 0x0000003000007947 */ /* 0x000fea0003800000 */
.L_x_39857:
[----:B-----5:R-:W-:-:S05]  /*23e0*/  HADD2.F32 R35, -RZ, R118.H0_H0 ;  /* 0x20000076ff237230 */ /* 0x020fca0000004100 */
[----:B------:R-:W-:-:S04]  /*23f0*/  FADD.FTZ R60, R35, R60 ;  /* 0x0000003c233c7221 */ /* 0x000fc80000010000 */
[----:B------:R-:W-:Y:S02]  /*2400*/  @P1 FADD.FTZ R60, R108, R60 ;  /* 0x0000003c6c3c1221 */ /* 0x000fe40000010000 */
.L_x_39858:
[----:B------:R-:W-:Y:S01]  /*2410*/  HADD2.F32 R61, -RZ, R62.H1_H1 ;  /* 0x3000003eff3d7230 */ /* 0x000fe20000004100 */
[----:B------:R-:W-:Y:S05]  /*2420*/  @P2 BRA `(.L_x_39859) ;  /* 0x0000003000002947 */ /* 0x000fea0003800000 */
[----:B------:R-:W-:Y:S05]  /*2430*/  @!P1 BRA `(.L_x_39860) ;  /* 0x0000005000009947 */ /* 0x000fea0003800000 */
[----:B-----5:R-:W-:Y:S01]  /*2440*/  FADD.FTZ R61, R109, R61 ;  /* 0x0000003d6d3d7221 */ /* 0x020fe20000010000 */
[----:B------:R-:W-:Y:S05]  /*2450*/  BRA `(.L_x_39860) ;  /* 0x0000003000007947 */ /* 0x000fea0003800000 */
.L_x_39859:
[----:B-----5:R-:W-:-:S05]  /*2460*/  HADD2.F32 R32, -RZ, R118.H1_H1 ;  /* 0x30000076ff207230 */ /* 0x020fca0000004100 */
[----:B------:R-:W-:-:S04]  /*2470*/  FADD.FTZ R61, R32, R61 ;  /* 0x0000003d203d7221 */ /* 0x000fc80000010000 */
[----:B------:R-:W-:Y:S02]  /*2480*/  @P1 FADD.FTZ R61, R109, R61 ;  /* 0x0000003d6d3d1221 */ /* 0x000fe40000010000 */
.L_x_39860:
[----:B------:R-:W-:Y:S01]  /*2490*/  HADD2.F32 R62, -RZ, R63.H0_H0 ;  /* 0x2000003fff3e7230 */ /* 0x000fe20000004100 */
[----:B------:R-:W-:Y:S05]  /*24a0*/  @P2 BRA `(.L_x_39861) ;  /* 0x0000003000002947 */ /* 0x000fea0003800000 */
[----:B------:R-:W-:Y:S05]  /*24b0*/  @!P1 BRA `(.L_x_39862) ;  /* 0x0000005000009947 */ /* 0x000fea0003800000 */
[----:B-----5:R-:W-:Y:S01]  /*24c0*/  FADD.FTZ R62, R110, R62 ;  /* 0x0000003e6e3e7221 */ /* 0x020fe20000010000 */
[----:B------:R-:W-:Y:S05]  /*24d0*/  BRA `(.L_x_39862) ;  /* 0x0000003000007947 */ /* 0x000fea0003800000 */
.L_x_39861:
[----:B-----5:R-:W-:-:S05]  /*24e0*/  HADD2.F32 R35, -RZ, R119.H0_H0 ;  /* 0x20000077ff237230 */ /* 0x020fca0000004100 */
[----:B------:R-:W-:-:S04]  /*24f0*/  FADD.FTZ R62, R35, R62 ;  /* 0x0000003e233e7221 */ /* 0x000fc80000010000 */
[----:B------:R-:W-:Y:S02]  /*2500*/  @P1 FADD.FTZ R62, R110, R62 ;  /* 0x0000003e6e3e1221 */ /* 0x000fe40000010000 */
.L_x_39862:
[----:B------:R-:W-:Y:S01]  /*2510*/  HADD2.F32 R63, -RZ, R63.H1_H1 ;  /* 0x3000003fff3f7230 */ /* 0x000fe20000004100 */
[----:B------:R-:W-:Y:S05]  /*2520*/  @P2 BRA `(.L_x_39863) ;  /* 0x0000003000002947 */ /* 0x000fea0003800000 */
[----:B------:R-:W-:Y:S05]  /*2530*/  @!P1 BRA `(.L_x_39864) ;  /* 0x0000005000009947 */ /* 0x000fea0003800000 */
[----:B-----5:R-:W-:Y:S01]  /*2540*/  FADD.FTZ R63, R111, R63 ;  /* 0x0000003f6f3f7221 */ /* 0x020fe20000010000 */
[----:B------:R-:W-:Y:S05]  /*2550*/  BRA `(.L_x_39864) ;  /* 0x0000003000007947 */ /* 0x000fea0003800000 */
.L_x_39863:
[----:B-----5:R-:W-:-:S05]  /*2560*/  HADD2.F32 R32, -RZ, R119.H1_H1 ;  /* 0x30000077ff207230 */ /* 0x020fca0000004100 */
[----:B------:R-:W-:-:S04]  /*2570*/  FADD.FTZ R63, R32, R63 ;  /* 0x0000003f203f7221 */ /* 0x000fc80000010000 */
[----:B------:R-:W-:Y:S02]  /*2580*/  @P1 FADD.FTZ R63, R111, R63 ;  /* 0x0000003f6f3f1221 */ /* 0x000fe40000010000 */
.L_x_39864:
        /* <DEDUP_REMOVED lines=16> */
.L_x_39865:
[----:B0----5:R-:W-:-:S05]  /*2690*/  HADD2.F32 R35, -RZ, R116.H0_H0 ;  /* 0x20000074ff237230 */ /* 0x021fca0000004100 */
[----:B------:R-:W-:-:S04]  /*26a0*/  FADD.FTZ R56, R35, R56 ;  /* 0x0000003823387221 */ /* 0x000fc80000010000 */
[----:B------:R-:W-:Y:S02]  /*26b0*/  @P1 FADD.FTZ R56, R112, R56 ;  /* 0x0000003870381221 */ /* 0x000fe40000010000 */
.L_x_39866:
[----:B------:R-:W-:Y:S01]  /*26c0*/  HADD2.F32 R57, -RZ, R52.H1_H1 ;  /* 0x30000034ff397230 */ /* 0x000fe20000004100 */
[----:B------:R-:W-:Y:S05]  /*26d0*/  @P2 BRA `(.L_x_39867) ;  /* 0x0000003000002947 */ /* 0x000fea0003800000 */
[----:B------:R-:W-:Y:S05]  /*26e0*/  @!P1 BRA `(.L_x_39868) ;  /* 0x0000005000009947 */ /* 0x000fea0003800000 */
[----:B-----5:R-:W-:Y:S01]  /*26f0*/  FADD.FTZ R57, R113, R57 ;  /* 0x0000003971397221 */ /* 0x020fe20000010000 */
[----:B------:R-:W-:Y:S05]  /*2700*/  BRA `(.L_x_39868) ;  /* 0x0000003000007947 */ /* 0x000fea0003800000 */
.L_x_39867:
[----:B-----5:R-:W-:-:S05]  /*2710*/  HADD2.F32 R32, -RZ, R116.H1_H1 ;  /* 0x30000074ff207230 */ /* 0x020fca0000004100 */
[----:B------:R-:W-:-:S04]  /*2720*/  FADD.FTZ R57, R32, R57 ;  /* 0x0000003920397221 */ /* 0x000fc80000010000 */
[----:B------:R-:W-:Y:S02]  /*2730*/  @P1 FADD.FTZ R57, R113, R57 ;  /* 0x0000003971391221 */ /* 0x000fe40000010000 */
.L_x_39868:
[----:B------:R-:W-:Y:S01]  /*2740*/  HADD2.F32 R58, -RZ, R53.H0_H0 ;  /* 0x20000035ff3a7230 */ /* 0x000fe20000004100 */
[----:B------:R-:W-:Y:S05]  /*2750*/  @P2 BRA `(.L_x_39869) ;  /* 0x0000003000002947 */ /* 0x000fea0003800000 */
[----:B------:R-:W-:Y:S05]  /*2760*/  @!P1 BRA `(.L_x_39870) ;  /* 0x0000005000009947 */ /* 0x000fea0003800000 */
[----:B-----5:R-:W-:Y:S01]  /*2770*/  FADD.FTZ R58, R114, R58 ;  /* 0x0000003a723a7221 */ /* 0x020fe20000010000 */
[----:B------:R-:W-:Y:S05]  /*2780*/  BRA `(.L_x_39870) ;  /* 0x0000003000007947 */ /* 0x000fea0003800000 */
.L_x_39869:
[----:B-----5:R-:W-:-:S05]  /*2790*/  HADD2.F32 R35, -RZ, R117.H0_H0 ;  /* 0x20000075ff237230 */ /* 0x020fca0000004100 */
[----:B------:R-:W-:-:S04]  /*27a0*/  FADD.FTZ R58, R35, R58 ;  /* 0x0000003a233a7221 */ /* 0x000fc80000010000 */
[----:B------:R-:W-:Y:S02]  /*27b0*/  @P1 FADD.FTZ R58, R114, R58 ;  /* 0x0000003a723a1221 */ /* 0x000fe40000010000 */
.L_x_39870:
[----:B------:R-:W-:Y:S01]  /*27c0*/  HADD2.F32 R59, -RZ, R53.H1_H1 ;  /* 0x30000035ff3b7230 */ /* 0x000fe20000004100 */
[----:B------:R-:W-:Y:S05]  /*27d0*/  @P2 BRA `(.L_x_39871) ;  /* 0x0000003000002947 */ /* 0x000fea0003800000 */
[----:B------:R-:W-:Y:S05]  /*27e0*/  @!P1 BRA `(.L_x_39872) ;  /* 0x0000005000009947 */ /* 0x000fea0003800000 */
[----:B-----5:R-:W-:Y:S01]  /*27f0*/  FADD.FTZ R59, R115, R59 ;  /* 0x0000003b733b7221 */ /* 0x020fe20000010000 */
[----:B------:R-:W-:Y:S05]  /*2800*/  BRA `(.L_x_39872) ;  /* 0x0000003000007947 */ /* 0x000fea0003800000 */
.L_x_39871:
[----:B-----5:R-:W-:-:S05]  /*2810*/  HADD2.F32 R32, -RZ, R117.H1_H1 ;  /* 0x30000075ff207230 */ /* 0x020fca0000004100 */
[----:B------:R-:W-:-:S04]  /*2820*/  FADD.FTZ R59, R32, R59 ;  /* 0x0000003b203b7221 */ /* 0x000fc80000010000 */
[----:B------:R-:W-:Y:S02]  /*2830*/  @P1 FADD.FTZ R59, R115, R59 ;  /* 0x0000003b733b1221 */ /* 0x000fe40000010000 */
.L_x_39872:
[----:B------:R-:W-:Y:S01]  /*2840*/  HADD2.F32 R52, -RZ, R54.H0_H0 ;  /* 0x20000036ff347230 */ /* 0x000fe20000004100 */
[----:B------:R-:W-:Y:S05]  /*2850*/  @P2 BRA `(.L_x_39873) ;  /* 0x0000003000002947 */ /* 0x000fea0003800000 */
[----:B------:R-:W-:Y:S05]  /*2860*/  @!P1 BRA `(.L_x_39874) ;  /* 0x0000005000009947 */ /* 0x000fea0003800000 */
[----:B-----5:R-:W-:Y:S01]  /*2870*/  FADD.FTZ R52, R108, R52 ;  /* 0x000000346c347221 */ /* 0x020fe20000010000 */
[----:B------:R-:W-:Y:S05]  /*2880*/  BRA `(.L_x_39874) ;  /* 0x0000003000007947 */ /* 0x000fea0003800000 */
.L_x_39873:
[----:B-----5:R-:W-:-:S05]  /*2890*/  HADD2.F32 R35, -RZ, R118.H0_H0 ;  /* 0x20000076ff237230 */ /* 0x020fca0000004100 */
[----:B------:R-:W-:-:S04]  /*28a0*/  FADD.FTZ R52, R35, R52 ;  /* 0x0000003423347221 */ /* 0x000fc80000010000 */
[----:B------:R-:W-:Y:S02]  /*28b0*/  @P1 FADD.FTZ R52, R108, R52 ;  /* 0x000000346c341221 */ /* 0x000fe40000010000 */
.L_x_39874:
[----:B------:R-:W-:Y:S01]  /*28c0*/  HADD2.F32 R53, -RZ, R54.H1_H1 ;  /* 0x30000036ff357230 */ /* 0x000fe20000004100 */
[----:B------:R-:W-:Y:S05]  /*28d0*/  @P2 BRA `(.L_x_39875) ;  /* 0x0000003000002947 */ /* 0x000fea0003800000 */
[----:B------:R-:W-:Y:S05]  /*28e0*/  @!P1 BRA `(.L_x_39876) ;  /* 0x0000005000009947 */ /* 0x000fea0003800000 */
[----:B-----5:R-:W-:Y:S01]  /*28f0*/  FADD.FTZ R53, R109, R53 ;  /* 0x000000356d357221 */ /* 0x020fe20000010000 */
[----:B------:R-:W-:Y:S05]  /*2900*/  BRA `(.L_x_39876) ;  /* 0x0000003000007947 */ /* 0x000fea0003800000 */
.L_x_39875:
[----:B-----5:R-:W-:-:S05]  /*2910*/  HADD2.F32 R32, -RZ, R118.H1_H1 ;  /* 0x30000076ff207230 */ /* 0x020fca0000004100 */
[----:B------:R-:W-:-:S04]  /*2920*/  FADD.FTZ R53, R32, R53 ;  /* 0x0000003520357221 */ /* 0x000fc80000010000 */
[----:B------:R-:W-:Y:S02]  /*2930*/  @P1 FADD.FTZ R53, R109, R53 ;  /* 0x000000356d351221 */ /* 0x000fe40000010000 */
.L_x_39876:
[----:B------:R-:W-:Y:S01]  /*2940*/  HADD2.F32 R54, -RZ, R55.H0_H0 ;  /* 0x20000037ff367230 */ /* 0x000fe20000004100 */
[----:B------:R-:W-:Y:S05]  /*2950*/  @P2 BRA `(.L_x_39877) ;  /* 0x0000003000002947 */ /* 0x000fea0003800000 */
[----:B------:R-:W-:Y:S05]  /*2960*/  @!P1 BRA `(.L_x_39878) ;  /* 0x0000005000009947 */ /* 0x000fea0003800000 */
[----:B-----5:R-:W-:Y:S01]  /*2970*/  FADD.FTZ R54, R110, R54 ;  /* 0x000000366e367221 */ /* 0x020fe20000010000 */
[----:B------:R-:W-:Y:S05]  /*2980*/  BRA `(.L_x_39878) ;  /* 0x0000003000007947 */ /* 0x000fea0003800000 */
.L_x_39877:
[----:B-----5:R-:W-:-:S05]  /*2990*/  HADD2.F32 R35, -RZ, R119.H0_H0 ;  /* 0x20000077ff237230 */ /* 0x020fca0000004100 */
[----:B------:R-:W-:-:S04]  /*29a0*/  FADD.FTZ R54, R35, R54 ;  /* 0x0000003623367221 */ /* 0x000fc80000010000 */
[----:B------:R-:W-:Y:S02]  /*29b0*/  @P1 FADD.FTZ R54, R110, R54 ;  /* 0x000000366e361221 */ /* 0x000fe40000010000 */
.L_x_39878:
[----:B------:R-:W-:Y:S01]  /*29c0*/  HADD2.F32 R55, -RZ, R55.H1_H1 ;  /* 0x30000037ff377230 */ /* 0x000fe20000004100 */
[----:B------:R-:W-:Y:S05]  /*29d0*/  @P2 BRA `(.L_x_39879) ;  /* 0x0000003000002947 */ /* 0x000fea0003800000 */
[----:B------:R-:W-:Y:S05]  /*29e0*/  @!P1 BRA `(.L_x_39880) ;  /* 0x0000005000009947 */ /* 0x000fea0003800000 */
[----:B-----5:R-:W-:Y:S01]  /*29f0*/  FADD.FTZ R55, R111, R55 ;  /* 0x000000376f377221 */ /* 0x020fe20000010000 */
[----:B------:R-:W-:Y:S05]  /*2a00*/  BRA `(.L_x_39880) ;  /* 0x0000003000007947 */ /* 0x000fea0003800000 */
.L_x_39879:
[----:B-----5:R-:W-:-:S05]  /*2a10*/  HADD2.F32 R32, -RZ, R119.H1_H1 ;  /* 0x30000077ff207230 */ /* 0x020fca0000004100 */
[----:B------:R-:W-:-:S04]  /*2a20*/  FADD.FTZ R55, R32, R55 ;  /* 0x0000003720377221 */ /* 0x000fc80000010000 */
[----:B------:R-:W-:Y:S02]  /*2a30*/  @P1 FADD.FTZ R55, R111, R55 ;  /* 0x000000376f371221 */ /* 0x000fe40000010000 */
.L_x_39880:
        /* <DEDUP_REMOVED lines=16> */
.L_x_39881:
[----:B0----5:R-:W-:-:S05]  /*2b40*/  HADD2.F32 R35, -RZ, R116.H0_H0 ;  /* 0x20000074ff237230 */ /* 0x021fca0000004100 */
[----:B------:R-:W-:-:S04]  /*2b50*/  FADD.FTZ R48, R35, R48 ;  /* 0x0000003023307221 */ /* 0x000fc80000010000 */
[----:B------:R-:W-:Y:S02]  /*2b60*/  @P1 FADD.FTZ R48, R112, R48 ;  /* 0x0000003070301221 */ /* 0x000fe40000010000 */
.L_x_39882:
[----:B------:R-:W-:Y:S01]  /*2b70*/  HADD2.F32 R49, -RZ, R44.H1_H1 ;  /* 0x3000002cff317230 */ /* 0x000fe20000004100 */
[----:B------:R-:W-:Y:S05]  /*2b80*/  @P2 BRA `(.L_x_39883) ;  /* 0x0000003000002947 */ /* 0x000fea0003800000 */
[----:B------:R-:W-:Y:S05]  /*2b90*/  @!P1 BRA `(.L_x_39884) ;  /* 0x0000005000009947 */ /* 0x000fea0003800000 */
[----:B-----5:R-:W-:Y:S01]  /*2ba0*/  FADD.FTZ R49, R113, R49 ;  /* 0x0000003171317221 */ /* 0x020fe20000010000 */
[----:B------:R-:W-:Y:S05]  /*2bb0*/  BRA `(.L_x_39884) ;  /* 0x0000003000007947 */ /* 0x000fea0003800000 */
.L_x_39883:
[----:B-----5:R-:W-:-:S05]  /*2bc0*/  HADD2.F32 R32, -RZ, R116.H1_H1 ;  /* 0x30000074ff207230 */ /* 0x020fca0000004100 */
[----:B------:R-:W-:-:S04]  /*2bd0*/  FADD.FTZ R49, R32, R49 ;  /* 0x0000003120317221 */ /* 0x000fc80000010000 */
[----:B------:R-:W-:Y:S02]  /*2be0*/  @P1 FADD.FTZ R49, R113, R49 ;  /* 0x0000003171311221 */ /* 0x000fe40000010000 */
.L_x_39884:
[----:B------:R-:W-:Y:S01]  /*2bf0*/  HADD2.F32 R50, -RZ, R45.H0_H0 ;  /* 0x2000002dff327230 */ /* 0x000fe20000004100 */
[----:B------:R-:W-:Y:S05]  /*2c00*/  @P2 BRA `(.L_x_39885) ;  /* 0x0000003000002947 */ /* 0x000fea0003800000 */
[----:B------:R-:W-:Y:S05]  /*2c10*/  @!P1 BRA `(.L_x_39886) ;  /* 0x0000005000009947 */ /* 0x000fea0003800000 */
[----:B-----5:R-:W-:Y:S01]  /*2c20*/  FADD.FTZ R50, R114, R50 ;  /* 0x0000003272327221 */ /* 0x020fe20000010000 */
[----:B------:R-:W-:Y:S05]  /*2c30*/  BRA `(.L_x_39886) ;  /* 0x0000003000007947 */ /* 0x000fea0003800000 */
.L_x_39885:
[----:B-----5:R-:W-:-:S05]  /*2c40*/  HADD2.F32 R35, -RZ, R117.H0_H0 ;  /* 0x20000075ff237230 */ /* 0x020fca0000004100 */
[----:B------:R-:W-:-:S04]  /*2c50*/  FADD.FTZ R50, R35, R50 ;  /* 0x0000003223327221 */ /* 0x000fc80000010000 */
[----:B------:R-:W-:Y:S02]  /*2c60*/  @P1 FADD.FTZ R50, R114, R50 ;  /* 0x0000003272321221 */ /* 0x000fe40000010000 */
.L_x_39886:
[----:B------:R-:W-:Y:S01]  /*2c70*/  HADD2.F32 R51, -RZ, R45.H1_H1 ;  /* 0x3000002dff337230 */ /* 0x000fe20000004100 */
[----:B------:R-:W-:Y:S05]  /*2c80*/  @P2 BRA `(.L_x_39887) ;  /* 0x0000003000002947 */ /* 0x000fea0003800000 */
[----:B------:R-:W-:Y:S05]  /*2c90*/  @!P1 BRA `(.L_x_39888) ;  /* 0x0000005000009947 */ /* 0x000fea0003800000 */
[----:B-----5:R-:W-:Y:S01]  /*2ca0*/  FADD.FTZ R51, R115, R51 ;  /* 0x0000003373337221 */ /* 0x020fe20000010000 */
[----:B------:R-:W-:Y:S05]  /*2cb0*/  BRA `(.L_x_39888) ;  /* 0x0000003000007947 */ /* 0x000fea0003800000 */
.L_x_39887:
[----:B-----5:R-:W-:-:S05]  /*2cc0*/  HADD2.F32 R32, -RZ, R117.H1_H1 ;  /* 0x30000075ff207230 */ /* 0x020fca0000004100 */
[----:B------:R-:W-:-:S04]  /*2cd0*/  FADD.FTZ R51, R32, R51 ;  /* 0x0000003320337221 */ /* 0x000fc80000010000 */
[----:B------:R-:W-:Y:S02]  /*2ce0*/  @P1 FADD.FTZ R51, R115, R51 ;  /* 0x0000003373331221 */ /* 0x000fe40000010000 */
.L_x_39888:
[----:B------:R-:W-:Y:S01]  /*2cf0*/  HADD2.F32 R44, -RZ, R46.H0_H0 ;  /* 0x2000002eff2c7230 */ /* 0x000fe20000004100 */
[----:B------:R-:W-:Y:S05]  /*2d00*/  @P2 BRA `(.L_x_39889) ;  /* 0x0000003000002947 */ /* 0x000fea0003800000 */
[----:B------:R-:W-:Y:S05]  /*2d10*/  @!P1 BRA `(.L_x_39890) ;  /* 0x0000005000009947 */ /* 0x000fea0003800000 */
[----:B-----5:R-:W-:Y:S01]  /*2d20*/  FADD.FTZ R44, R108, R44 ;  /* 0x0000002c6c2c7221 */ /* 0x020fe20000010000 */
[----:B------:R-:W-:Y:S05]  /*2d30*/  BRA `(.L_x_39890) ;  /* 0x0000003000007947 */ /* 0x000fea0003800000 */
.L_x_39889:
[----:B-----5:R-:W-:-:S05]  /*2d40*/  HADD2.F32 R35, -RZ, R118.H0_H0 ;  /* 0x20000076ff237230 */ /* 0x020fca0000004100 */
[----:B------:R-:W-:-:S04]  /*2d50*/  FADD.FTZ R44, R35, R44 ;  /* 0x0000002c232c7221 */ /* 0x000fc80000010000 */
[----:B------:R-:W-:Y:S02]  /*2d60*/  @P1 FADD.FTZ R44, R108, R44 ;  /* 0x0000002c6c2c1221 */ /* 0x000fe40000010000 */
.L_x_39890:
[----:B------:R-:W-:Y:S01]  /*2d70*/  HADD2.F32 R45, -RZ, R46.H1_H1 ;  /* 0x3000002eff2d7230 */ /* 0x000fe20000004100 */
[----:B------:R-:W-:Y:S05]  /*2d80*/  @P2 BRA `(.L_x_39891) ;  /* 0x0000003000002947 */ /* 0x000fea0003800000 */
[----:B------:R-:W-:Y:S05]  /*2d90*/  @!P1 BRA `(.L_x_39892) ;  /* 0x0000005000009947 */ /* 0x000fea0003800000 */
[----:B-----5:R-:W-:Y:S01]  /*2da0*/  FADD.FTZ R45, R109, R45 ;  /* 0x0000002d6d2d7221 */ /* 0x020fe20000010000 */
[----:B------:R-:W-:Y:S05]  /*2db0*/  BRA `(.L_x_39892) ;  /* 0x0000003000007947 */ /* 0x000fea0003800000 */
.L_x_39891:
[----:B-----5:R-:W-:-:S05]  /*2dc0*/  HADD2.F32 R32, -RZ, R118.H1_H1 ;  /* 0x30000076ff207230 */ /* 0x020fca0000004100 */
[----:B------:R-:W-:-:S04]  /*2dd0*/  FADD.FTZ R45, R32, R45 ;  /* 0x0000002d202d7221 */ /* 0x000fc80000010000 */
[----:B------:R-:W-:Y:S02]  /*2de0*/  @P1 FADD.FTZ R45, R109, R45 ;  /* 0x0000002d6d2d1221 */ /* 0x000fe40000010000 */
.L_x_39892:
[----:B------:R-:W-:Y:S01]  /*2df0*/  HADD2.F32 R46, -RZ, R47.H0_H0 ;  /* 0x2000002fff2e7230 */ /* 0x000fe20000004100 */
[----:B------:R-:W-:Y:S05]  /*2e00*/  @P2 BRA `(.L_x_39893) ;  /* 0x0000003000002947 */ /* 0x000fea0003800000 */
[----:B------:R-:W-:Y:S05]  /*2e10*/  @!P1 BRA `(.L_x_39894) ;  /* 0x0000005000009947 */ /* 0x000fea0003800000 */
[----:B-----5:R-:W-:Y:S01]  /*2e20*/  FADD.FTZ R46, R110, R46 ;  /* 0x0000002e6e2e7221 */ /* 0x020fe20000010000 */
[----:B------:R-:W-:Y:S05]  /*2e30*/  BRA `(.L_x_39894) ;  /* 0x0000003000007947 */ /* 0x000fea0003800000 */
.L_x_39893:
[----:B-----5:R-:W-:-:S05]  /*2e40*/  HADD2.F32 R35, -RZ, R119.H0_H0 ;  /* 0x20000077ff237230 */ /* 0x020fca0000004100 */
[----:B------:R-:W-:-:S04]  /*2e50*/  FADD.FTZ R46, R35, R46 ;  /* 0x0000002e232e7221 */ /* 0x000fc80000010000 */
[----:B------:R-:W-:Y:S02]  /*2e60*/  @P1 FADD.FTZ R46, R110, R46 ;  /* 0x0000002e6e2e1221 */ /* 0x000fe40000010000 */
.L_x_39894:
[----:B------:R-:W-:Y:S01]  /*2e70*/  HADD2.F32 R47, -RZ, R47.H1_H1 ;  /* 0x3000002fff2f7230 */ /* 0x000fe20000004100 */
[----:B------:R-:W-:Y:S05]  /*2e80*/  @P2 BRA `(.L_x_39895) ;  /* 0x0000003000002947 */ /* 0x000fea0003800000 */
[----:B------:R-:W-:Y:S05]  /*2e90*/  @!P1 BRA `(.L_x_39896) ;  /* 0x0000005000009947 */ /* 0x000fea0003800000 */
[----:B-----5:R-:W-:Y:S01]  /*2ea0*/  FADD.FTZ R47, R111, R47 ;  /* 0x0000002f6f2f7221 */ /* 0x020fe20000010000 */
[----:B------:R-:W-:Y:S05]  /*2eb0*/  BRA `(.L_x_39896) ;  /* 0x0000003000007947 */ /* 0x000fea0003800000 */
.L_x_39895:
[----:B-----5:R-:W-:-:S05]  /*2ec0*/  HADD2.F32 R32, -RZ, R119.H1_H1 ;  /* 0x30000077ff207230 */ /* 0x020fca0000004100 */
[----:B------:R-:W-:-:S04]  /*2ed0*/  FADD.FTZ R47, R32, R47 ;  /* 0x0000002f202f7221 */ /* 0x000fc80000010000 */
[----:B------:R-:W-:Y:S02]  /*2ee0*/  @P1 FADD.FTZ R47, R111, R47 ;  /* 0x0000002f6f2f1221 */ /* 0x000fe40000010000 */
.L_x_39896:
        /* <DEDUP_REMOVED lines=16> */
.L_x_39897:
[----:B0----5:R-:W-:-:S05]  /*2ff0*/  HADD2.F32 R35, -RZ, R116.H0_H0 ;  /* 0x20000074ff237230 */ /* 0x021fca0000004100 */
[----:B------:R-:W-:-:S04]  /*3000*/  FADD.FTZ R40, R35, R40 ;  /* 0x0000002823287221 */ /* 0x000fc80000010000 */
[----:B------:R-:W-:Y:S02]  /*3010*/  @P1 FADD.FTZ R40, R112, R40 ;  /* 0x0000002870281221 */ /* 0x000fe40000010000 */
.L_x_39898:
[----:B------:R-:W-:Y:S01]  /*3020*/  HADD2.F32 R41, -RZ, R36.H1_H1 ;  /* 0x30000024ff297230 */ /* 0x000fe20000004100 */
[----:B------:R-:W-:Y:S05]  /*3030*/  @P2 BRA `(.L_x_39899) ;  /* 0x0000003000002947 */ /* 0x000fea0003800000 */
[----:B------:R-:W-:Y:S05]  /*3040*/  @!P1 BRA `(.L_x_39900) ;  /* 0x0000005000009947 */ /* 0x000fea0003800000 */
[----:B-----5:R-:W-:Y:S01]  /*3050*/  FADD.FTZ R41, R113, R41 ;  /* 0x0000002971297221 */ /* 0x020fe20000010000 */
[----:B------:R-:W-:Y:S05]  /*3060*/  BRA `(.L_x_39900) ;  /* 0x0000003000007947 */ /* 0x000fea0003800000 */
.L_x_39899:
[----:B-----5:R-:W-:-:S05]  /*3070*/  HADD2.F32 R32, -RZ, R116.H1_H1 ;  /* 0x30000074ff207230 */ /* 0x020fca0000004100 */
[----:B------:R-:W-:-:S04]  /*3080*/  FADD.FTZ R41, R32, R41 ;  /* 0x0000002920297221 */ /* 0x000fc80000010000 */
[----:B------:R-:W-:Y:S02]  /*3090*/  @P1 FADD.FTZ R41, R113, R41 ;  /* 0x0000002971291221 */ /* 0x000fe40000010000 */
.L_x_39900:
[----:B------:R-:W-:Y:S01]  /*30a0*/  HADD2.F32 R42, -RZ, R37.H0_H0 ;  /* 0x20000025ff2a7230 */ /* 0x000fe20000004100 */
[----:B------:R-:W-:Y:S05]  /*30b0*/  @P2 BRA `(.L_x_39901) ;  /* 0x0000003000002947 */ /* 0x000fea0003800000 */
[----:B------:R-:W-:Y:S05]  /*30c0*/  @!P1 BRA `(.L_x_39902) ;  /* 0x0000005000009947 */ /* 0x000fea0003800000 */
[----:B-----5:R-:W-:Y:S01]  /*30d0*/  FADD.FTZ R42, R114, R42 ;  /* 0x0000002a722a7221 */ /* 0x020fe20000010000 */
[----:B------:R-:W-:Y:S05]  /*30e0*/  BRA `(.L_x_39902) ;  /* 0x0000003000007947 */ /* 0x000fea0003800000 */
.L_x_39901:
[----:B-----5:R-:W-:-:S05]  /*30f0*/  HADD2.F32 R35, -RZ, R117.H0_H0 ;  /* 0x20000075ff237230 */ /* 0x020fca0000004100 */
[----:B------:R-:W-:-:S04]  /*3100*/  FADD.FTZ R42, R35, R42 ;  /* 0x0000002a232a7221 */ /* 0x000fc80000010000 */
[----:B------:R-:W-:Y:S02]  /*3110*/  @P1 FADD.FTZ R42, R114, R42 ;  /* 0x0000002a722a1221 */ /* 0x000fe40000010000 */
.L_x_39902:
[----:B------:R-:W-:Y:S01]  /*3120*/  HADD2.F32 R43, -RZ, R37.H1_H1 ;  /* 0x30000025ff2b7230 */ /* 0x000fe20000004100 */
[----:B------:R-:W-:Y:S05]  /*3130*/  @P2 BRA `(.L_x_39903) ;  /* 0x0000003000002947 */ /* 0x000fea0003800000 */
[----:B------:R-:W-:Y:S05]  /*3140*/  @!P1 BRA `(.L_x_39904) ;  /* 0x0000005000009947 */ /* 0x000fea0003800000 */
[----:B-----5:R-:W-:Y:S01]  /*3150*/  FADD.FTZ R43, R115, R43 ;  /* 0x0000002b732b7221 */ /* 0x020fe20000010000 */
[----:B------:R-:W-:Y:S05]  /*3160*/  BRA `(.L_x_39904) ;  /* 0x0000003000007947 */ /* 0x000fea0003800000 */
.L_x_39903:
[----:B-----5:R-:W-:-:S05]  /*3170*/  HADD2.F32 R32, -RZ, R117.H1_H1 ;  /* 0x30000075ff207230 */ /* 0x020fca0000004100 */
[----:B------:R-:W-:-:S04]  /*3180*/  FADD.FTZ R43, R32, R43 ;  /* 0x0000002b202b7221 */ /* 0x000fc80000010000 */
[----:B------:R-:W-:Y:S02]  /*3190*/  @P1 FADD.FTZ R43, R115, R43 ;  /* 0x0000002b732b1221 */ /* 0x000fe40000010000 */
.L_x_39904:
[----:B------:R-:W-:Y:S01]  /*31a0*/  HADD2.F32 R36, -RZ, R38.H0_H0 ;  /* 0x20000026ff247230 */ /* 0x000fe20000004100 */
[----:B------:R-:W-:Y:S05]  /*31b0*/  @P2 BRA `(.L_x_39905) ;  /* 0x0000003000002947 */ /* 0x000fea0003800000 */
[----:B------:R-:W-:Y:S05]  /*31c0*/  @!P1 BRA `(.L_x_39906) ;  /* 0x0000005000009947 */ /* 0x000fea0003800000 */
[----:B-----5:R-:W-:Y:S01]  /*31d0*/  FADD.FTZ R36, R108, R36 ;  /* 0x000000246c247221 */ /* 0x020fe20000010000 */
[----:B------:R-:W-:Y:S05]  /*31e0*/  BRA `(.L_x_39906) ;  /* 0x0000003000007947 */ /* 0x000fea0003800000 */
.L_x_39905:
[----:B-----5:R-:W-:-:S05]  /*31f0*/  HADD2.F32 R35, -RZ, R118.H0_H0 ;  /* 0x20000076ff237230 */ /* 0x020fca0000004100 */
[----:B------:R-:W-:-:S04]  /*3200*/  FADD.FTZ R36, R35, R36 ;  /* 0x0000002423247221 */ /* 0x000fc80000010000 */
[----:B------:R-:W-:Y:S02]  /*3210*/  @P1 FADD.FTZ R36, R108, R36 ;  /* 0x000000246c241221 */ /* 0x000fe40000010000 */
.L_x_39906:
[----:B------:R-:W-:Y:S01]  /*3220*/  HADD2.F32 R37, -RZ, R38.H1_H1 ;  /* 0x30000026ff257230 */ /* 0x000fe20000004100 */
[----:B------:R-:W-:Y:S05]  /*3230*/  @P2 BRA `(.L_x_39907) ;  /* 0x0000003000002947 */ /* 0x000fea0003800000 */
[----:B------:R-:W-:Y:S05]  /*3240*/  @!P1 BRA `(.L_x_39908) ;  /* 0x0000005000009947 */ /* 0x000fea0003800000 */
[----:B-----5:R-:W-:Y:S01]  /*3250*/  FADD.FTZ R37, R109, R37 ;  /* 0x000000256d257221 */ /* 0x020fe20000010000 */
[----:B------:R-:W-:Y:S05]  /*3260*/  BRA `(.L_x_39908) ;  /* 0x0000003000007947 */ /* 0x000fea0003800000 */
.L_x_39907:
[----:B-----5:R-:W-:-:S05]  /*3270*/  HADD2.F32 R32, -RZ, R118.H1_H1 ;  /* 0x30000076ff207230 */ /* 0x020fca0000004100 */
[----:B------:R-:W-:-:S04]  /*3280*/  FADD.FTZ R37, R32, R37 ;  /* 0x0000002520257221 */ /* 0x000fc80000010000 */
[----:B------:R-:W-:Y:S02]  /*3290*/  @P1 FADD.FTZ R37, R109, R37 ;  /* 0x000000256d251221 */ /* 0x000fe40000010000 */
.L_x_39908:
[----:B------:R-:W-:Y:S01]  /*32a0*/  HADD2.F32 R38, -RZ, R39.H0_H0 ;  /* 0x20000027ff267230 */ /* 0x000fe20000004100 */
[----:B------:R-:W-:Y:S05]  /*32b0*/  @P2 BRA `(.L_x_39909) ;  /* 0x0000003000002947 */ /* 0x000fea0003800000 */
[----:B------:R-:W-:Y:S05]  /*32c0*/  @!P1 BRA `(.L_x_39910) ;  /* 0x0000005000009947 */ /* 0x000fea0003800000 */
[----:B-----5:R-:W-:Y:S01]  /*32d0*/  FADD.FTZ R38, R110, R38 ;  /* 0x000000266e267221 */ /* 0x020fe20000010000 */
[----:B------:R-:W-:Y:S05]  /*32e0*/  BRA `(.L_x_39910) ;  /* 0x0000003000007947 */ /* 0x000fea0003800000 */
.L_x_39909:
[----:B-----5:R-:W-:-:S05]  /*32f0*/  HADD2.F32 R35, -RZ, R119.H0_H0 ;  /* 0x20000077ff237230 */ /* 0x020fca0000004100 */
[----:B------:R-:W-:-:S04]  /*3300*/  FADD.FTZ R38, R35, R38 ;  /* 0x0000002623267221 */ /* 0x000fc80000010000 */
[----:B------:R-:W-:Y:S02]  /*3310*/  @P1 FADD.FTZ R38, R110, R38 ;  /* 0x000000266e261221 */ /* 0x000fe40000010000 */
.L_x_39910:
[----:B------:R-:W-:Y:S01]  /*3320*/  HADD2.F32 R39, -RZ, R39.H1_H1 ;  /* 0x30000027ff277230 */ /* 0x000fe20000004100 */
[----:B------:R-:W-:Y:S05]  /*3330*/  @P2 BRA `(.L_x_39911) ;  /* 0x0000003000002947 */ /* 0x000fea0003800000 */
[----:B------:R-:W-:Y:S05]  /*3340*/  @!P1 BRA `(.L_x_39912) ;  /* 0x0000005000009947 */ /* 0x000fea0003800000 */
[----:B-----5:R-:W-:Y:S01]  /*3350*/  FADD.FTZ R39, R111, R39 ;  /* 0x000000276f277221 */ /* 0x020fe20000010000 */
[----:B------:R-:W-:Y:S05]  /*3360*/  BRA `(.L_x_39912) ;  /* 0x0000003000007947 */ /* 0x000fea0003800000 */
.L_x_39911:
[----:B-----5:R-:W-:-:S05]  /*3370*/  HADD2.F32 R32, -RZ, R119.H1_H1 ;  /* 0x30000077ff207230 */ /* 0x020fca0000004100 */
[----:B------:R-:W-:-:S04]  /*3380*/  FADD.FTZ R39, R32, R39 ;  /* 0x0000002720277221 */ /* 0x000fc80000010000 */
[----:B------:R-:W-:Y:S02]  /*3390*/  @P1 FADD.FTZ R39, R111, R39 ;  /* 0x000000276f271221 */ /* 0x000fe40000010000 */
.L_x_39912:
        /* <DEDUP_REMOVED lines=16> */
.L_x_39913:
[----:B0----5:R-:W-:-:S05]  /*34a0*/  HADD2.F32 R33, -RZ, R116.H0_H0 ;  /* 0x20000074ff217230 */ /* 0x021fca0000004100 */
[----:B------:R-:W-:-:S04]  /*34b0*/  FADD.FTZ R32, R33, R32 ;  /* 0x0000002021207221 */ /* 0x000fc80000010000 */
[----:B------:R-:W-:Y:S02]  /*34c0*/  @P1 FADD.FTZ R32, R112, R32 ;  /* 0x0000002070201221 */ /* 0x000fe40000010000 */
.L_x_39914:
[----:B------:R-:W-:Y:S01]  /*34d0*/  HADD2.F32 R33, -RZ, R160.H1_H1 ;  /* 0x300000a0ff217230 */ /* 0x000fe20000004100 */
[----:B------:R-:W-:Y:S05]  /*34e0*/  @P2 BRA `(.L_x_39915) ;  /* 0x0000003000002947 */ /* 0x000fea0003800000 */
[----:B------:R-:W-:Y:S05]  /*34f0*/  @!P1 BRA `(.L_x_39916) ;  /* 0x0000005000009947 */ /* 0x000fea0003800000 */
[----:B-----5:R-:W-:Y:S01]  /*3500*/  FADD.FTZ R33, R113, R33 ;  /* 0x0000002171217221 */ /* 0x020fe20000010000 */
[----:B------:R-:W-:Y:S05]  /*3510*/  BRA `(.L_x_39916) ;  /* 0x0000003000007947 */ /* 0x000fea0003800000 */
.L_x_39915:
[----:B-----5:R-:W-:-:S05]  /*3520*/  HADD2.F32 R34, -RZ, R116.H1_H1 ;  /* 0x30000074ff227230 */ /* 0x020fca0000004100 */
[----:B------:R-:W-:-:S04]  /*3530*/  FADD.FTZ R33, R34, R33 ;  /* 0x0000002122217221 */ /* 0x000fc80000010000 */
[----:B------:R-:W-:Y:S02]  /*3540*/  @P1 FADD.FTZ R33, R113, R33 ;  /* 0x0000002171211221 */ /* 0x000fe40000010000 */
.L_x_39916:
[----:B------:R-:W-:Y:S01]  /*3550*/  HADD2.F32 R34, -RZ, R161.H0_H0 ;  /* 0x200000a1ff227230 */ /* 0x000fe20000004100 */
[----:B------:R-:W-:Y:S05]  /*3560*/  @P2 BRA `(.L_x_39917) ;  /* 0x0000003000002947 */ /* 0x000fea0003800000 */
[----:B------:R-:W-:Y:S05]  /*3570*/  @!P1 BRA `(.L_x_39918) ;  /* 0x0000005000009947 */ /* 0x000fea0003800000 */
[----:B-----5:R-:W-:Y:S01]  /*3580*/  FADD.FTZ R34, R114, R34 ;  /* 0x0000002272227221 */ /* 0x020fe20000010000 */
[----:B------:R-:W-:Y:S05]  /*3590*/  BRA `(.L_x_39918) ;  /* 0x0000003000007947 */ /* 0x000fea0003800000 */
.L_x_39917:
[----:B-----5:R-:W-:-:S05]  /*35a0*/  HADD2.F32 R35, -RZ, R117.H0_H0 ;  /* 0x20000075ff237230 */ /* 0x020fca0000004100 */
[----:B------:R-:W-:-:S04]  /*35b0*/  FADD.FTZ R34, R35, R34 ;  /* 0x0000002223227221 */ /* 0x000fc80000010000 */
[----:B------:R-:W-:Y:S02]  /*35c0*/  @P1 FADD.FTZ R34, R114, R34 ;  /* 0x0000002272221221 */ /* 0x000fe40000010000 */
.L_x_39918:
[----:B------:R-:W-:Y:S01]  /*35d0*/  HADD2.F32 R35, -RZ, R161.H1_H1 ;  /* 0x300000a1ff237230 */ /* 0x000fe20000004100 */
[----:B------:R-:W-:Y:S05]  /*35e0*/  @P2 BRA `(.L_x_39919) ;  /* 0x0000003000002947 */ /* 0x000fea0003800000 */
[----:B------:R-:W-:Y:S05]  /*35f0*/  @!P1 BRA `(.L_x_39920) ;  /* 0x0000005000009947 */ /* 0x000fea0003800000 */
[----:B-----5:R-:W-:Y:S01]  /*3600*/  FADD.FTZ R35, R115, R35 ;  /* 0x0000002373237221 */ /* 0x020fe20000010000 */
[----:B------:R-:W-:Y:S05]  /*3610*/  BRA `(.L_x_39920) ;  /* 0x0000003000007947 */ /* 0x000fea0003800000 */
.L_x_39919:
[----:B-----5:R-:W-:-:S05]  /*3620*/  HADD2.F32 R160, -RZ, R117.H1_H1 ;  /* 0x30000075ffa07230 */ /* 0x020fca0000004100 */
[----:B------:R-:W-:-:S04]  /*3630*/  FADD.FTZ R35, R160, R35 ;  /* 0x00000023a0237221 */ /* 0x000fc80000010000 */
[----:B------:R-:W-:Y:S02]  /*3640*/  @P1 FADD.FTZ R35, R115, R35 ;  /* 0x0000002373231221 */ /* 0x000fe40000010000 */
.L_x_39920:
[----:B------:R-:W-:Y:S01]  /*3650*/  HADD2.F32 R160, -RZ, R162.H0_H0 ;  /* 0x200000a2ffa07230 */ /* 0x000fe20000004100 */
[----:B------:R-:W-:Y:S05]  /*3660*/  @P2 BRA `(.L_x_39921) ;  /* 0x0000003000002947 */ /* 0x000fea0003800000 */
[----:B------:R-:W-:Y:S05]  /*3670*/  @!P1 BRA `(.L_x_39922) ;  /* 0x0000005000009947 */ /* 0x000fea0003800000 */
[----:B-----5:R-:W-:Y:S01]  /*3680*/  FADD.FTZ R160, R108, R160 ;  /* 0x000000a06ca07221 */ /* 0x020fe20000010000 */
[----:B------:R-:W-:Y:S05]  /*3690*/  BRA `(.L_x_39922) ;  /* 0x0000003000007947 */ /* 0x000fea0003800000 */
.L_x_39921:
[----:B-----5:R-:W-:-:S05]  /*36a0*/  HADD2.F32 R161, -RZ, R118.H0_H0 ;  /* 0x20000076ffa17230 */ /* 0x020fca0000004100 */
[----:B------:R-:W-:-:S04]  /*36b0*/  FADD.FTZ R160, R161, R160 ;  /* 0x000000a0a1a07221 */ /* 0x000fc80000010000 */
[----:B------:R-:W-:Y:S02]  /*36c0*/  @P1 FADD.FTZ R160, R108, R160 ;  /* 0x000000a06ca01221 */ /* 0x000fe40000010000 */
.L_x_39922:
[----:B------:R-:W-:Y:S01]  /*36d0*/  HADD2.F32 R161, -RZ, R162.H1_H1 ;  /* 0x300000a2ffa17230 */ /* 0x000fe20000004100 */
[----:B------:R-:W-:Y:S05]  /*36e0*/  @P2 BRA `(.L_x_39923) ;  /* 0x0000003000002947 */ /* 0x000fea0003800000 */
[----:B------:R-:W-:Y:S05]  /*36f0*/  @!P1 BRA `(.L_x_39924) ;  /* 0x0000005000009947 */ /* 0x000fea0003800000 */
[----:B-----5:R-:W-:Y:S01]  /*3700*/  FADD.FTZ R161, R109, R161 ;  /* 0x000000a16da17221 */ /* 0x020fe20000010000 */
[----:B------:R-:W-:Y:S05]  /*3710*/  BRA `(.L_x_39924) ;  /* 0x0000003000007947 */ /* 0x000fea0003800000 */
.L_x_39923:
[----:B-----5:R-:W-:-:S05]  /*3720*/  HADD2.F32 R162, -RZ, R118.H1_H1 ;  /* 0x30000076ffa27230 */ /* 0x020fca0000004100 */
[----:B------:R-:W-:-:S04]  /*3730*/  FADD.FTZ R161, R162, R161 ;  /* 0x000000a1a2a17221 */ /* 0x000fc80000010000 */
[----:B------:R-:W-:Y:S02]  /*3740*/  @P1 FADD.FTZ R161, R109, R161 ;  /* 0x000000a16da11221 */ /* 0x000fe40000010000 */
.L_x_39924:
[----:B------:R-:W-:Y:S01]  /*3750*/  HADD2.F32 R162, -RZ, R163.H0_H0 ;  /* 0x200000a3ffa27230 */ /* 0x000fe20000004100 */
[----:B------:R-:W-:Y:S05]  /*3760*/  @P2 BRA `(.L_x_39925) ;  /* 0x0000003000002947 */ /* 0x000fea0003800000 */
[----:B------:R-:W-:Y:S05]  /*3770*/  @!P1 BRA `(.L_x_39926) ;  /* 0x0000005000009947 */ /* 0x000fea0003800000 */
[----:B-----5:R-:W-:Y:S01]  /*3780*/  FADD.FTZ R162, R110, R162 ;  /* 0x000000a26ea27221 */ /* 0x020fe20000010000 */
[----:B------:R-:W-:Y:S05]  /*3790*/  BRA `(.L_x_39926) ;  /* 0x0000003000007947 */ /* 0x000fea0003800000 */
.L_x_39925:
[----:B-----5:R-:W-:-:S05]  /*37a0*/  HADD2.F32 R227, -RZ, R119.H0_H0 ;  /* 0x20000077ffe37230 */ /* 0x020fca0000004100 */
[----:B------:R-:W-:-:S04]  /*37b0*/  FADD.FTZ R162, R227, R162 ;  /* 0x000000a2e3a27221 */ /* 0x000fc80000010000 */
[----:B------:R-:W-:Y:S02]  /*37c0*/  @P1 FADD.FTZ R162, R110, R162 ;  /* 0x000000a26ea21221 */ /* 0x000fe40000010000 */
.L_x_39926:
[----:B------:R-:W-:Y:S01]  /*37d0*/  HADD2.F32 R163, -RZ, R163.H1_H1 ;  /* 0x300000a3ffa37230 */ /* 0x000fe20000004100 */
[----:B------:R-:W-:Y:S05]  /*37e0*/  @P2 BRA `(.L_x_39927) ;  /* 0x0000003000002947 */ /* 0x000fea0003800000 */
[----:B------:R-:W-:Y:S05]  /*37f0*/  @!P1 BRA `(.L_x_39928) ;  /* 0x0000005000009947 */ /* 0x000fea0003800000 */
[----:B-----5:R-:W-:Y:S01]  /*3800*/  FADD.FTZ R163, R111, R163 ;  /* 0x000000a36fa37221 */ /* 0x020fe20000010000 */
[----:B------:R-:W-:Y:S05]  /*3810*/  BRA `(.L_x_39928) ;  /* 0x0000003000007947 */ /* 0x000fea0003800000 */
.L_x_39927:
[----:B-----5:R-:W-:-:S05]  /*3820*/  HADD2.F32 R226, -RZ, R119.H1_H1 ;  /* 0x30000077ffe27230 */ /* 0x020fca0000004100 */
[----:B------:R-:W-:-:S04]  /*3830*/  FADD.FTZ R163, R226, R163 ;  /* 0x000000a3e2a37221 */ /* 0x000fc80000010000 */
[----:B------:R-:W-:Y:S02]  /*3840*/  @P1 FADD.FTZ R163, R111, R163 ;  /* 0x000000a36fa31221 */ /* 0x000fe40000010000 */
.L_x_39928:
        /* <DEDUP_REMOVED lines=86> */
.L_x_39933:
        /* <DEDUP_REMOVED lines=180> */
.L_x_39934:
[----:B-1----:R-:W-:Y:S01]  /*48f0*/  FADD.FTZ R231, R231, R226 ;  /* 0x000000e2e7e77221 */ /* 0x002fe20000010000 */
[----:B0-----:R-:W-:Y:S01]  /*4900*/  MOV R226, c[0x0][0x1e0] ;  /* 0x0000780000e27a02 */ /* 0x001fe20000000f00 */
[----:B------:R-:W-:Y:S01]  /*4910*/  FMUL.FTZ R225, R227, R227 ;  /* 0x000000e3e3e17220 */ /* 0x000fe20000410000 */
[----:B------:R-:W-:Y:S01]  /*4920*/  ISETP.NE.AND P0, PT, RZ, UR6, PT ;  /* 0x00000006ff007c0c */ /* 0x000fe2000bf05270 */
[----:B------:R-:W-:Y:S01]  /*4930*/  HFMA2.MMA R224, -RZ, RZ, 0, 2.384185791015625e-07 ;  /* 0x00000004ffe07435 */ /* 0x000fe200000001ff */
[----:B------:R-:W-:Y:S01]  /*4940*/  HADD2.F32 R230, -RZ, R132.H1_H1 ;  /* 0x30000084ffe67230 */ /* 0x000fe20000004100 */
[----:B------:R-:W-:Y:S01]  /*4950*/  FFMA.FTZ R226, R231, R226, c[0x0][0x228] ;  /* 0x00008a00e7e27623 */ /* 0x000fe200000100e2 */
[----:B------:R-:W-:Y:S01]  /*4960*/  FSEL R231, R225, RZ, P0 ;  /* 0x000000ffe1e77208 */ /* 0x000fe20000000000 */
[----:B------:R-:W-:Y:S01]  /*4970*/  HADD2.F32 R244, -RZ, R125.H1_H1 ;  /* 0x3000007dfff47230 */ /* 0x000fe20000004100 */
[----:B------:R-:W-:Y:S01]  /*4980*/  FSEL R225, R227, RZ, !P0 ;  /* 0x000000ffe3e17208 */ /* 0x000fe20004000000 */
[----:B------:R-:W-:-:S02]  /*4990*/  HADD2.F32 R236, -RZ, R129.H1_H1 ;  /* 0x30000081ffec7230 */ /* 0x000fc40000004100 */
[----:B------:R-:W-:Y:S01]  /*49a0*/  FADD.FTZ R226, R226, R231 ;  /* 0x000000e7e2e27221 */ /* 0x000fe20000010000 */
[----:B------:R-:W-:Y:S01]  /*49b0*/  HADD2.F32 R238, -RZ, R128.H1_H1 ;  /* 0x30000080ffee7230 */ /* 0x000fe20000004100 */
[C---:B------:R-:W-:Y:S01]  /*49c0*/  FADD.FTZ R55, -R225.reuse, R55 ;  /* 0x00000037e1377221 */ /* 0x040fe20000010100 */
[----:B------:R-:W-:Y:S01]  /*49d0*/  HADD2.F32 R246, -RZ, R124.H1_H1 ;  /* 0x3000007cfff67230 */ /* 0x000fe20000004100 */
[----:B------:R-:W-:Y:S01]  /*49e0*/  FADD.FTZ R48, -R225, R48 ;  /* 0x00000030e1307221 */ /* 0x000fe20000010100 */
[----:B------:R-:W-:Y:S01]  /*49f0*/  HADD2.F32 R232, -RZ, R131.H1_H1 ;  /* 0x30000083ffe87230 */ /* 0x000fe20000004100 */
[----:B------:R-:W0:Y:S01]  /*4a00*/  MUFU.RSQ R226, R226 ;  /* 0x000000e200e27308 */ /* 0x000e220000001400 */
[----:B------:R-:W-:Y:S01]  /*4a10*/  @!P1 IMAD.WIDE R228, R213, R224, c[0x0][0x1a0] ;  /* 0x00006800d5e49625 */ /* 0x000fe200078e02e0 */
[----:B------:R-:W-:Y:S02]  /*4a20*/  HADD2.F32 R234, -RZ, R130.H1_H1 ;  /* 0x30000082ffea7230 */ /* 0x000fe40000004100 */
[----:B------:R-:W-:Y:S01]  /*4a30*/  HADD2.F32 R242, -RZ, R126.H1_H1 ;  /* 0x3000007efff27230 */ /* 0x000fe20000004100 */
[C---:B------:R-:W-:Y:S01]  /*4a40*/  FADD.FTZ R51, -R225.reuse, R51 ;  /* 0x00000033e1337221 */ /* 0x040fe20000010100 */
[----:B------:R1:W-:Y:S01]  /*4a50*/  @!P1 STG.E [R228.64], R227 ;  /* 0x000000e3e4009986 */ /* 0x0003e2000c101904 */
[C---:B------:R-:W-:Y:S01]  /*4a60*/  FADD.FTZ R44, -R225.reuse, R44 ;  /* 0x0000002ce12c7221 */ /* 0x040fe20000010100 */
[----:B------:R-:W-:Y:S01]  /*4a70*/  HADD2.F32 R248, -RZ, R123.H1_H1 ;  /* 0x3000007bfff87230 */ /* 0x000fe20000004100 */
[C---:B------:R-:W-:Y:S01]  /*4a80*/  FADD.FTZ R231, -R225.reuse, R38 ;  /* 0x00000026e1e77221 */ /* 0x040fe20000010100 */
[----:B------:R-:W-:Y:S01]  /*4a90*/  HADD2.F32 R250, -RZ, R121.H1_H1 ;  /* 0x30000079fffa7230 */ /* 0x000fe20000004100 */
[C---:B------:R-:W-:Y:S01]  /*4aa0*/  FADD.FTZ R45, -R225.reuse, R45 ;  /* 0x0000002de12d7221 */ /* 0x040fe20000010100 */
[----:B------:R-:W-:Y:S01]  /*4ab0*/  HADD2.F32 R252, -RZ, R120.H1_H1 ;  /* 0x30000078fffc7230 */ /* 0x000fe20000004100 */
[----:B------:R-:W-:-:S02]  /*4ac0*/  FADD.FTZ R57, -R225, R57 ;  /* 0x00000039e1397221 */ /* 0x000fc40000010100 */
[C---:B------:R-:W-:Y:S02]  /*4ad0*/  FADD.FTZ R53, -R225.reuse, R53 ;  /* 0x00000035e1357221 */ /* 0x040fe40000010100 */
[C---:B0-----:R-:W-:Y:S01]  /*4ae0*/  FMUL.FTZ R38, R226.reuse, R55 ;  /* 0x00000037e2267220 */ /* 0x041fe20000410000 */
[----:B-1----:R-:W-:Y:S01]  /*4af0*/  HADD2.F32 R228, -RZ, R133.H1_H1 ;  /* 0x30000085ffe47230 */ /* 0x002fe20000004100 */
[C---:B------:R-:W-:Y:S02]  /*4b00*/  FADD.FTZ R46, -R225.reuse, R46 ;  /* 0x0000002ee12e7221 */ /* 0x040fe40000010100 */
[----:B------:R-:W-:Y:S02]  /*4b10*/  FMUL.FTZ R55, R226, R48 ;  /* 0x00000030e2377220 */ /* 0x000fe40000410000 */
[C---:B------:R-:W-:Y:S02]  /*4b20*/  FADD.FTZ R58, -R225.reuse, R58 ;  /* 0x0000003ae13a7221 */ /* 0x040fe40000010100 */
[----:B------:R-:W-:-:S02]  /*4b30*/  FADD.FTZ R59, -R225, R59 ;  /* 0x0000003be13b7221 */ /* 0x000fc40000010100 */
[C---:B------:R-:W-:Y:S02]  /*4b40*/  FADD.FTZ R54, -R225.reuse, R54 ;  /* 0x00000036e1367221 */ /* 0x040fe40000010100 */
[C---:B------:R-:W-:Y:S02]  /*4b50*/  FADD.FTZ R47, -R225.reuse, R47 ;  /* 0x0000002fe12f7221 */ /* 0x040fe40000010100 */
[----:B------:R-:W-:Y:S02]  /*4b60*/  FMUL.FTZ R48, R226, R51 ;  /* 0x00000033e2307220 */ /* 0x000fe40000410000 */
[C---:B------:R-:W-:Y:S02]  /*4b70*/  FADD.FTZ R52, -R225.reuse, R52 ;  /* 0x00000034e1347221 */ /* 0x040fe40000010100 */
        /* <DEDUP_REMOVED lines=8> */
[C---:B------:R-:W-:Y:S02]  /*4c00*/  FMUL.FTZ R44, R226.reuse, R45 ;  /* 0x0000002de22c7220 */ /* 0x040fe40000410000 */
[C---:B------:R-:W-:Y:S02]  /*4c10*/  FADD.FTZ R101, -R225.reuse, R101 ;  /* 0x00000065e1657221 */ /* 0x040fe40000010100 */
[C---:B------:R-:W-:Y:S02]  /*4c20*/  FADD.FTZ R102, -R225.reuse, R102 ;  /* 0x00000066e1667221 */ /* 0x040fe40000010100 */
[----:B------:R-:W-:Y:S02]  /*4c30*/  FADD.FTZ R235, -R225, R34 ;  /* 0x00000022e1eb7221 */ /* 0x000fe40000010100 */
[C---:B------:R-:W-:Y:S02]  /*4c40*/  FMUL.FTZ R32, R226.reuse, R57 ;  /* 0x00000039e2207220 */ /* 0x040fe40000410000 */
[----:B------:R-:W-:-:S02]  /*4c50*/  FMUL.FTZ R36, R226, R53 ;  /* 0x00000035e2247220 */ /* 0x000fc40000410000 */
[C---:B------:R-:W-:Y:S02]  /*4c60*/  FMUL.FTZ R45, R226.reuse, R46 ;  /* 0x0000002ee22d7220 */ /* 0x040fe40000410000 */
[C---:B------:R-:W-:Y:S02]  /*4c70*/  FADD.FTZ R100, -R225.reuse, R100 ;  /* 0x00000064e1647221 */ /* 0x040fe40000010100 */
[----:B------:R-:W-:Y:S02]  /*4c80*/  FADD.FTZ R103, -R225, R103 ;  /* 0x00000067e1677221 */ /* 0x000fe40000010100 */
[C---:B------:R-:W-:Y:S02]  /*4c90*/  FMUL.FTZ R57, R226.reuse, R58 ;  /* 0x0000003ae2397220 */ /* 0x040fe40000410000 */
[C---:B------:R-:W-:Y:S02]  /*4ca0*/  FMUL.FTZ R34, R226.reuse, R59 ;  /* 0x0000003be2227220 */ /* 0x040fe40000410000 */
[----:B------:R-:W-:-:S02]  /*4cb0*/  FMUL.FTZ R53, R226, R54 ;  /* 0x00000036e2357220 */ /* 0x000fc40000410000 */
[C---:B------:R-:W-:Y:S02]  /*4cc0*/  FMUL.FTZ R46, R226.reuse, R47 ;  /* 0x0000002fe22e7220 */ /* 0x040fe40000410000 */
[C---:B------:R-:W-:Y:S02]  /*4cd0*/  FMUL.FTZ R59, R226.reuse, R52 ;  /* 0x00000034e23b7220 */ /* 0x040fe40000410000 */
[C---:B------:R-:W-:Y:S02]  /*4ce0*/  FMUL.FTZ R47, R226.reuse, R40 ;  /* 0x00000028e22f7220 */ /* 0x040fe40000410000 */
[C---:B------:R-:W-:Y:S01]  /*4cf0*/  FMUL.FTZ R54, R226.reuse, R39 ;  /* 0x00000027e2367220 */ /* 0x040fe20000410000 */
[--C-:B------:R-:W-:Y:S01]  /*4d00*/  HADD2.F32 R39, -RZ, R158.reuse.H1_H1 ;  /* 0x3000009eff277230 */ /* 0x100fe20000004100 */
[C---:B------:R-:W-:Y:S01]  /*4d10*/  FMUL.FTZ R58, R226.reuse, R35 ;  /* 0x00000023e23a7220 */ /* 0x040fe20000410000 */
[--C-:B------:R-:W-:Y:S01]  /*4d20*/  HADD2.F32 R35, -RZ, R159.reuse.H0_H0 ;  /* 0x2000009fff237230 */ /* 0x100fe20000004100 */
[C---:B------:R-:W-:Y:S01]  /*4d30*/  FMUL.FTZ R40, R226.reuse, R41 ;  /* 0x00000029e2287220 */ /* 0x040fe20000410000 */
[----:B------:R-:W-:Y:S01]  /*4d40*/  HADD2.F32 R41, -RZ, R159.H1_H1 ;  /* 0x3000009fff297230 */ /* 0x000fe20000004100 */
[----:B------:R-:W-:Y:S01]  /*4d50*/  FMUL.FTZ R52, R226, R37 ;  /* 0x00000025e2347220 */ /* 0x000fe20000410000 */
[----:B------:R-:W-:Y:S01]  /*4d60*/  HADD2.F32 R37, -RZ, R158.H0_H0 ;  /* 0x2000009eff257230 */ /* 0x000fe20000004100 */
[----:B------:R-:W-:-:S02]  /*4d70*/  FADD.FTZ R49, -R225, R49 ;  /* 0x00000031e1317221 */ /* 0x000fc40000010100 */
[C---:B------:R-:W-:Y:S02]  /*4d80*/  FMUL.FTZ R101, R226.reuse, R101 ;  /* 0x00000065e2657220 */ /* 0x040fe40000410000 */
[C---:B------:R-:W-:Y:S02]  /*4d90*/  FMUL.FTZ R102, R226.reuse, R102 ;  /* 0x00000066e2667220 */ /* 0x040fe40000410000 */
[C---:B------:R-:W-:Y:S02]  /*4da0*/  FADD.FTZ R50, -R225.reuse, R50 ;  /* 0x00000032e1327221 */ /* 0x040fe40000010100 */
[C---:B------:R-:W-:Y:S02]  /*4db0*/  FMUL.FTZ R100, R226.reuse, R100 ;  /* 0x00000064e2647220 */ /* 0x040fe40000410000 */
[----:B------:R-:W-:Y:S02]  /*4dc0*/  FMUL.FTZ R103, R226, R103 ;  /* 0x00000067e2677220 */ /* 0x000fe40000410000 */
[----:B------:R-:W-:-:S02]  /*4dd0*/  FADD.FTZ R105, -R225, R105 ;  /* 0x00000069e1697221 */ /* 0x000fc40000010100 */
[C---:B------:R-:W-:Y:S02]  /*4de0*/  FADD.FTZ R43, -R225.reuse, R43 ;  /* 0x0000002be12b7221 */ /* 0x040fe40000010100 */
[C---:B------:R-:W-:Y:S02]  /*4df0*/  FADD.FTZ R104, -R225.reuse, R104 ;  /* 0x00000068e1687221 */ /* 0x040fe40000010100 */
[C---:B------:R-:W-:Y:S02]  /*4e00*/  FADD.FTZ R94, -R225.reuse, R94 ;  /* 0x0000005ee15e7221 */ /* 0x040fe40000010100 */
[C---:B------:R-:W-:Y:S02]  /*4e10*/  FADD.FTZ R227, -R225.reuse, R42 ;  /* 0x0000002ae1e37221 */ /* 0x040fe40000010100 */
[----:B------:R-:W-:Y:S02]  /*4e20*/  FADD.FTZ R95, -R225, R95 ;  /* 0x0000005fe15f7221 */ /* 0x000fe40000010100 */
[----:B------:R-:W-:-:S02]  /*4e30*/  FMUL.FTZ R42, R226, R49 ;  /* 0x00000031e22a7220 */ /* 0x000fc40000410000 */
[----:B------:R-:W-:Y:S02]  /*4e40*/  FFMA.FTZ R35, R102, R35, R175 ;  /* 0x0000002366237223 */ /* 0x000fe400000100af */
[----:B------:R-:W-:Y:S01]  /*4e50*/  FFMA.FTZ R101, R101, R39, R176 ;  /* 0x0000002765657223 */ /* 0x000fe200000100b0 */
[--C-:B------:R-:W-:Y:S01]  /*4e60*/  HADD2.F32 R39, -RZ, R156.reuse.H1_H1 ;  /* 0x3000009cff277230 */ /* 0x100fe20000004100 */
[----:B------:R-:W-:Y:S02]  /*4e70*/  FMUL.FTZ R49, R226, R50 ;  /* 0x00000032e2317220 */ /* 0x000fe40000410000 */
[----:B------:R-:W-:Y:S01]  /*4e80*/  FFMA.FTZ R102, R103, R41, R174 ;  /* 0x0000002967667223 */ /* 0x000fe200000100ae */
[--C-:B------:R-:W-:Y:S01]  /*4e90*/  HADD2.F32 R41, -RZ, R155.reuse.H0_H0 ;  /* 0x2000009bff297230 */ /* 0x100fe20000004100 */
[----:B------:R-:W-:Y:S01]  /*4ea0*/  FFMA.FTZ R100, R100, R37, R177 ;  /* 0x0000002564647223 */ /* 0x000fe200000100b1 */
[----:B------:R-:W-:Y:S01]  /*4eb0*/  HADD2.F32 R37, -RZ, R156.H0_H0 ;  /* 0x2000009cff257230 */ /* 0x000fe20000004100 */
[C---:B------:R-:W-:Y:S01]  /*4ec0*/  FMUL.FTZ R105, R226.reuse, R105 ;  /* 0x00000069e2697220 */ /* 0x040fe20000410000 */
[----:B------:R-:W-:Y:S01]  /*4ed0*/  HADD2.F32 R103, -RZ, R154.H1_H1 ;  /* 0x3000009aff677230 */ /* 0x000fe20000004100 */
[C---:B------:R-:W-:Y:S01]  /*4ee0*/  FMUL.FTZ R50, R226.reuse, R43 ;  /* 0x0000002be2327220 */ /* 0x040fe20000410000 */
[----:B------:R-:W-:Y:S01]  /*4ef0*/  HADD2.F32 R43, -RZ, R155.H1_H1 ;  /* 0x3000009bff2b7230 */ /* 0x000fe20000004100 */
[----:B------:R-:W-:Y:S01]  /*4f00*/  FMUL.FTZ R104, R226, R104 ;  /* 0x00000068e2687220 */ /* 0x000fe20000410000 */
[----:B------:R-:W-:Y:S01]  /*4f10*/  F2FP.PACK_AB R35, R102, R35 ;  /* 0x000000236623723e */ /* 0x000fe200000000ff */
[----:B------:R-:W-:-:S02]  /*4f20*/  FMUL.FTZ R94, R226, R94 ;  /* 0x0000005ee25e7220 */ /* 0x000fc40000410000 */
[----:B------:R-:W-:Y:S02]  /*4f30*/  FMUL.FTZ R95, R226, R95 ;  /* 0x0000005fe25f7220 */ /* 0x000fe40000410000 */
[C---:B------:R-:W-:Y:S02]  /*4f40*/  FADD.FTZ R98, -R225.reuse, R98 ;  /* 0x00000062e1627221 */ /* 0x040fe40000010100 */
[----:B------:R-:W-:Y:S02]  /*4f50*/  FADD.FTZ R99, -R225, R99 ;  /* 0x00000063e1637221 */ /* 0x000fe40000010100 */
[----:B------:R-:W-:Y:S02]  /*4f60*/  FFMA.FTZ R105, R105, R39, R180 ;  /* 0x0000002769697223 */ /* 0x000fe400000100b4 */
[C---:B------:R-:W-:Y:S02]  /*4f70*/  FADD.FTZ R96, -R225.reuse, R96 ;  /* 0x00000060e1607221 */ /* 0x040fe40000010100 */
[----:B------:R-:W-:-:S02]  /*4f80*/  FADD.FTZ R93, -R225, R93 ;  /* 0x0000005de15d7221 */ /* 0x000fc40000010100 */
[----:B------:R-:W-:Y:S01]  /*4f90*/  FFMA.FTZ R104, R104, R37, R181 ;  /* 0x0000002568687223 */ /* 0x000fe200000100b5 */
[--C-:B------:R-:W-:Y:S01]  /*4fa0*/  HADD2.F32 R37, -RZ, R153.reuse.H0_H0 ;  /* 0x20000099ff257230 */ /* 0x100fe20000004100 */
[----:B------:R-:W-:Y:S01]  /*4fb0*/  FFMA.FTZ R39, R94, R41, R167 ;  /* 0x000000295e277223 */ /* 0x000fe200000100a7 */
[----:B------:R-:W-:Y:S01]  /*4fc0*/  HADD2.F32 R41, -RZ, R152.H0_H0 ;  /* 0x20000098ff297230 */ /* 0x000fe20000004100 */
[----:B------:R-:W-:Y:S01]  /*4fd0*/  FFMA.FTZ R94, R95, R43, R166 ;  /* 0x0000002b5f5e7223 */ /* 0x000fe200000100a6 */
[----:B------:R-:W-:Y:S01]  /*4fe0*/  HADD2.F32 R43, -RZ, R153.H1_H1 ;  /* 0x30000099ff2b7230 */ /* 0x000fe20000004100 */
[C---:B------:R-:W-:Y:S01]  /*4ff0*/  FMUL.FTZ R98, R226.reuse, R98 ;  /* 0x00000062e2627220 */ /* 0x040fe20000410000 */
[----:B------:R-:W-:Y:S01]  /*5000*/  HADD2.F32 R95, -RZ, R154.H0_H0 ;  /* 0x2000009aff5f7230 */ /* 0x000fe20000004100 */
[----:B------:R-:W-:Y:S01]  /*5010*/  FMUL.FTZ R99, R226, R99 ;  /* 0x00000063e2637220 */ /* 0x000fe20000410000 */
[----:B------:R-:W-:Y:S01]  /*5020*/  F2FP.PACK_AB R39, R94, R39 ;  /* 0x000000275e27723e */ /* 0x000fe200000000ff */
[----:B------:R-:W-:-:S02]  /*5030*/  FMUL.FTZ R96, R226, R96 ;  /* 0x00000060e2607220 */ /* 0x000fc40000410000 */
[----:B------:R-:W-:Y:S02]  /*5040*/  FMUL.FTZ R93, R226, R93 ;  /* 0x0000005de25d7220 */ /* 0x000fe40000410000 */
[C---:B------:R-:W-:Y:S02]  /*5050*/  FADD.FTZ R86, -R225.reuse, R86 ;  /* 0x00000056e1567221 */ /* 0x040fe40000010100 */
[C---:B------:R-:W-:Y:S02]  /*5060*/  FADD.FTZ R97, -R225.reuse, R97 ;  /* 0x00000061e1617221 */ /* 0x040fe40000010100 */
[C---:B------:R-:W-:Y:S02]  /*5070*/  FADD.FTZ R87, -R225.reuse, R87 ;  /* 0x00000057e1577221 */ /* 0x040fe40000010100 */
[----:B------:R-:W-:Y:S02]  /*5080*/  FFMA.FTZ R37, R98, R37, R171 ;  /* 0x0000002562257223 */ /* 0x000fe400000100ab */
[----:B------:R-:W-:-:S02]  /*5090*/  FADD.FTZ R85, -R225, R85 ;  /* 0x00000055e1557221 */ /* 0x000fc40000010100 */
[----:B------:R-:W-:Y:S01]  /*50a0*/  FFMA.FTZ R98, R99, R43, R170 ;  /* 0x0000002b63627223 */ /* 0x000fe200000100aa */
[--C-:B------:R-:W-:Y:S01]  /*50b0*/  HADD2.F32 R43, -RZ, R151.reuse.H0_H0 ;  /* 0x20000097ff2b7230 */ /* 0x100fe20000004100 */
[----:B------:R-:W-:Y:S01]  /*50c0*/  FFMA.FTZ R93, R93, R103, R168 ;  /* 0x000000675d5d7223 */ /* 0x000fe200000100a8 */
[----:B------:R-:W-:Y:S01]  /*50d0*/  HADD2.F32 R103, -RZ, R151.H1_H1 ;  /* 0x30000097ff677230 */ /* 0x000fe20000004100 */
[----:B------:R-:W-:Y:S01]  /*50e0*/  FFMA.FTZ R96, R96, R41, R173 ;  /* 0x0000002960607223 */ /* 0x000fe200000100ad */
[----:B------:R-:W-:Y:S01]  /*50f0*/  HADD2.F32 R41, -RZ, R152.H1_H1 ;  /* 0x30000098ff297230 */ /* 0x000fe20000004100 */
[----:B------:R-:W-:Y:S01]  /*5100*/  FADD.FTZ R92, -R225, R92 ;  /* 0x0000005ce15c7221 */ /* 0x000fe20000010100 */
[----:B------:R-:W-:Y:S01]  /*5110*/  HADD2.F32 R99, -RZ, R150.H1_H1 ;  /* 0x30000096ff637230 */ /* 0x000fe20000004100 */
[----:B------:R-:W-:Y:S01]  /*5120*/  FMUL.FTZ R86, R226, R86 ;  /* 0x00000056e2567220 */ /* 0x000fe20000410000 */
[----:B------:R-:W-:Y:S01]  /*5130*/  F2FP.PACK_AB R37, R98, R37 ;  /* 0x000000256225723e */ /* 0x000fe200000000ff */
[----:B------:R-:W-:-:S02]  /*5140*/  FMUL.FTZ R97, R226, R97 ;  /* 0x00000061e2617220 */ /* 0x000fc40000410000 */
[C---:B------:R-:W-:Y:S02]  /*5150*/  FMUL.FTZ R87, R226.reuse, R87 ;  /* 0x00000057e2577220 */ /* 0x040fe40000410000 */
[C---:B------:R-:W-:Y:S02]  /*5160*/  FMUL.FTZ R85, R226.reuse, R85 ;  /* 0x00000055e2557220 */ /* 0x040fe40000410000 */
[C---:B------:R-:W-:Y:S02]  /*5170*/  FADD.FTZ R88, -R225.reuse, R88 ;  /* 0x00000058e1587221 */ /* 0x040fe40000010100 */
[C---:B------:R-:W-:Y:S02]  /*5180*/  FADD.FTZ R90, -R225.reuse, R90 ;  /* 0x0000005ae15a7221 */ /* 0x040fe40000010100 */
[----:B------:R-:W-:Y:S02]  /*5190*/  FADD.FTZ R91, -R225, R91 ;  /* 0x0000005be15b7221 */ /* 0x000fe40000010100 */
[----:B------:R-:W-:-:S02]  /*51a0*/  FMUL.FTZ R92, R226, R92 ;  /* 0x0000005ce25c7220 */ /* 0x000fc40000410000 */
[----:B------:R-:W-:Y:S02]  /*51b0*/  FFMA.FTZ R43, R86, R43, R27 ;  /* 0x0000002b562b7223 */ /* 0x000fe4000001001b */
[----:B------:R-:W-:Y:S01]  /*51c0*/  FFMA.FTZ R97, R97, R41, R172 ;  /* 0x0000002961617223 */ /* 0x000fe200000100ac */
[----:B------:R-:W-:Y:S01]  /*51d0*/  HADD2.F32 R41, -RZ, R149.H0_H0 ;  /* 0x20000095ff297230 */ /* 0x000fe20000004100 */
[----:B------:R-:W-:Y:S01]  /*51e0*/  FFMA.FTZ R86, R87, R103, R26 ;  /* 0x0000006757567223 */ /* 0x000fe2000001001a */
[----:B------:R-:W-:Y:S01]  /*51f0*/  HADD2.F32 R87, -RZ, R148.H0_H0 ;  /* 0x20000094ff577230 */ /* 0x000fe20000004100 */
[----:B------:R-:W-:Y:S01]  /*5200*/  FADD.FTZ R84, -R225, R84 ;  /* 0x00000054e1547221 */ /* 0x000fe20000010100 */
[----:B------:R-:W-:Y:S01]  /*5210*/  HADD2.F32 R103, -RZ, R147.H0_H0 ;  /* 0x20000093ff677230 */ /* 0x000fe20000004100 */
[----:B------:R-:W-:Y:S01]  /*5220*/  FFMA.FTZ R85, R85, R99, R28 ;  /* 0x0000006355557223 */ /* 0x000fe2000001001c */
[----:B------:R-:W-:Y:S01]  /*5230*/  HADD2.F32 R99, -RZ, R149.H1_H1 ;  /* 0x30000095ff637230 */ /* 0x000fe20000004100 */
[----:B------:R-:W-:Y:S01]  /*5240*/  FMUL.FTZ R88, R226, R88 ;  /* 0x00000058e2587220 */ /* 0x000fe20000410000 */
[----:B------:R-:W-:Y:S01]  /*5250*/  F2FP.PACK_AB R43, R86, R43 ;  /* 0x0000002b562b723e */ /* 0x000fe200000000ff */
[----:B------:R-:W-:-:S02]  /*5260*/  FMUL.FTZ R90, R226, R90 ;  /* 0x0000005ae25a7220 */ /* 0x000fc40000410000 */
[----:B------:R-:W-:Y:S02]  /*5270*/  FMUL.FTZ R91, R226, R91 ;  /* 0x0000005be25b7220 */ /* 0x000fe40000410000 */
[----:B------:R-:W-:Y:S01]  /*5280*/  FFMA.FTZ R92, R92, R95, R169 ;  /* 0x0000005f5c5c7223 */ /* 0x000fe200000100a9 */
[----:B------:R-:W-:Y:S01]  /*5290*/  HADD2.F32 R95, -RZ, R150.H0_H0 ;  /* 0x20000096ff5f7230 */ /* 0x000fe20000004100 */
[C---:B------:R-:W-:Y:S02]  /*52a0*/  FADD.FTZ R82, -R225.reuse, R82 ;  /* 0x00000052e1527221 */ /* 0x040fe40000010100 */
[----:B------:R-:W-:Y:S02]  /*52b0*/  FADD.FTZ R77, -R225, R77 ;  /* 0x0000004de14d7221 */ /* 0x000fe40000010100 */
[----:B------:R-:W-:Y:S02]  /*52c0*/  FMUL.FTZ R84, R226, R84 ;  /* 0x00000054e2547220 */ /* 0x000fe40000410000 */
[----:B------:R-:W-:-:S02]  /*52d0*/  FFMA.FTZ R41, R90, R41, R31 ;  /* 0x000000295a297223 */ /* 0x000fc4000001001f */
[----:B------:R-:W-:Y:S01]  /*52e0*/  FFMA.FTZ R88, R88, R87, R165 ;  /* 0x0000005758587223 */ /* 0x000fe200000100a5 */
[--C-:B------:R-:W-:Y:S01]  /*52f0*/  HADD2.F32 R87, -RZ, R145.reuse.H0_H0 ;  /* 0x20000091ff577230 */ /* 0x100fe20000004100 */
[----:B------:R-:W-:Y:S02]  /*5300*/  FADD.FTZ R89, -R225, R89 ;  /* 0x00000059e1597221 */ /* 0x000fe40000010100 */
[----:B------:R-:W-:Y:S01]  /*5310*/  FFMA.FTZ R90, R91, R99, R30 ;  /* 0x000000635b5a7223 */ /* 0x000fe2000001001e */
[----:B------:R-:W-:Y:S01]  /*5320*/  HADD2.F32 R99, -RZ, R146.H1_H1 ;  /* 0x30000092ff637230 */ /* 0x000fe20000004100 */
[C---:B------:R-:W-:Y:S01]  /*5330*/  FMUL.FTZ R82, R226.reuse, R82 ;  /* 0x00000052e2527220 */ /* 0x040fe20000410000 */
[----:B------:R-:W-:Y:S01]  /*5340*/  HADD2.F32 R91, -RZ, R145.H1_H1 ;  /* 0x30000091ff5b7230 */ /* 0x000fe20000004100 */
[----:B------:R-:W-:Y:S01]  /*5350*/  FMUL.FTZ R77, R226, R77 ;  /* 0x0000004de24d7220 */ /* 0x000fe20000410000 */
[----:B------:R-:W-:Y:S01]  /*5360*/  F2FP.PACK_AB R41, R90, R41 ;  /* 0x000000295a29723e */ /* 0x000fe200000000ff */
[----:B------:R-:W-:Y:S01]  /*5370*/  FFMA.FTZ R84, R84, R95, R29 ;  /* 0x0000005f54547223 */ /* 0x000fe2000001001d */
[----:B------:R-:W-:Y:S01]  /*5380*/  HADD2.F32 R95, -RZ, R148.H1_H1 ;  /* 0x30000094ff5f7230 */ /* 0x000fe20000004100 */
[----:B------:R-:W-:-:S02]  /*5390*/  FADD.FTZ R80, -R225, R80 ;  /* 0x00000050e1507221 */ /* 0x000fc40000010100 */
[C---:B------:R-:W-:Y:S02]  /*53a0*/  FADD.FTZ R70, -R225.reuse, R70 ;  /* 0x00000046e1467221 */ /* 0x040fe40000010100 */
[----:B------:R-:W-:Y:S02]  /*53b0*/  FMUL.FTZ R89, R226, R89 ;  /* 0x00000059e2597220 */ /* 0x000fe40000410000 */
[C---:B------:R-:W-:Y:S02]  /*53c0*/  FADD.FTZ R83, -R225.reuse, R83 ;  /* 0x00000053e1537221 */ /* 0x040fe40000010100 */
[C---:B------:R-:W-:Y:S02]  /*53d0*/  FADD.FTZ R78, -R225.reuse, R78 ;  /* 0x0000004ee14e7221 */ /* 0x040fe40000010100 */
[----:B------:R-:W-:Y:S01]  /*53e0*/  FFMA.FTZ R82, R82, R87, R23 ;  /* 0x0000005752527223 */ /* 0x000fe20000010017 */
[----:B------:R-:W-:Y:S01]  /*53f0*/  HADD2.F32 R87, -RZ, R144.H0_H0 ;  /* 0x20000090ff577230 */ /* 0x000fe20000004100 */
[----:B------:R-:W-:-:S02]  /*5400*/  FADD.FTZ R76, -R225, R76 ;  /* 0x0000004ce14c7221 */ /* 0x000fc40000010100 */
[----:B------:R-:W-:Y:S01]  /*5410*/  FFMA.FTZ R77, R77, R99, R20 ;  /* 0x000000634d4d7223 */ /* 0x000fe20000010014 */
[----:B------:R-:W-:Y:S01]  /*5420*/  HADD2.F32 R99, -RZ, R143.H0_H0 ;  /* 0x2000008fff637230 */ /* 0x000fe20000004100 */
[C---:B------:R-:W-:Y:S02]  /*5430*/  FMUL.FTZ R80, R226.reuse, R80 ;  /* 0x00000050e2507220 */ /* 0x040fe40000410000 */
[C---:B------:R-:W-:Y:S02]  /*5440*/  FMUL.FTZ R70, R226.reuse, R70 ;  /* 0x00000046e2467220 */ /* 0x040fe40000410000 */
[----:B------:R-:W-:Y:S01]  /*5450*/  FFMA.FTZ R89, R89, R95, R164 ;  /* 0x0000005f59597223 */ /* 0x000fe200000100a4 */
[----:B------:R-:W-:Y:S01]  /*5460*/  HADD2.F32 R95, -RZ, R146.H0_H0 ;  /* 0x20000092ff5f7230 */ /* 0x000fe20000004100 */
[----:B------:R-:W-:Y:S02]  /*5470*/  FADD.FTZ R72, -R225, R72 ;  /* 0x00000048e1487221 */ /* 0x000fe40000010100 */
[----:B------:R-:W-:-:S02]  /*5480*/  FMUL.FTZ R83, R226, R83 ;  /* 0x00000053e2537220 */ /* 0x000fc40000410000 */
[C---:B------:R-:W-:Y:S02]  /*5490*/  FMUL.FTZ R78, R226.reuse, R78 ;  /* 0x0000004ee24e7220 */ /* 0x040fe40000410000 */
        /* <DEDUP_REMOVED lines=8> */
[----:B------:R-:W-:Y:S01]  /*5520*/  HADD2.F32 R99, -RZ, R141.H1_H1 ;  /* 0x3000008dff637230 */ /* 0x000fe20000004100 */
[----:B------:R-:W-:Y:S02]  /*5530*/  FMUL.FTZ R72, R226, R72 ;  /* 0x00000048e2487220 */ /* 0x000fe40000410000 */
[----:B------:R-:W-:Y:S01]  /*5540*/  FFMA.FTZ R78, R78, R103, R19 ;  /* 0x000000674e4e7223 */ /* 0x000fe20000010013 */
[----:B------:R-:W-:Y:S01]  /*5550*/  HADD2.F32 R103, -RZ, R147.H1_H1 ;  /* 0x30000093ff677230 */ /* 0x000fe20000004100 */
[----:B------:R-:W-:Y:S01]  /*5560*/  FFMA.FTZ R83, R83, R91, R22 ;  /* 0x0000005b53537223 */ /* 0x000fe20000010016 */
[----:B------:R-:W-:Y:S01]  /*5570*/  HADD2.F32 R91, -RZ, R144.H1_H1 ;  /* 0x30000090ff5b7230 */ /* 0x000fe20000004100 */
[----:B------:R-:W-:Y:S02]  /*5580*/  FMUL.FTZ R75, R226, R75 ;  /* 0x0000004be24b7220 */ /* 0x000fe40000410000 */
[----:B------:R-:W-:Y:S01]  /*5590*/  FFMA.FTZ R76, R76, R95, R21 ;  /* 0x0000005f4c4c7223 */ /* 0x000fe20000010015 */
[----:B------:R-:W-:Y:S01]  /*55a0*/  HADD2.F32 R95, -RZ, R142.H0_H0 ;  /* 0x2000008eff5f7230 */ /* 0x000fe20000004100 */
[----:B------:R-:W-:-:S02]  /*55b0*/  FADD.FTZ R66, -R225, R66 ;  /* 0x00000042e1427221 */ /* 0x000fc40000010100 */
[C---:B------:R-:W-:Y:S02]  /*55c0*/  FMUL.FTZ R81, R226.reuse, R81 ;  /* 0x00000051e2517220 */ /* 0x040fe40000410000 */
[C---:B------:R-:W-:Y:S02]  /*55d0*/  FMUL.FTZ R79, R226.reuse, R79 ;  /* 0x0000004fe24f7220 */ /* 0x040fe40000410000 */
[C---:B------:R-:W-:Y:S02]  /*55e0*/  FADD.FTZ R62, -R225.reuse, R62 ;  /* 0x0000003ee13e7221 */ /* 0x040fe40000010100 */
[----:B------:R-:W-:Y:S02]  /*55f0*/  FMUL.FTZ R68, R226, R68 ;  /* 0x00000044e2447220 */ /* 0x000fe40000410000 */
[C---:B------:R-:W-:Y:S02]  /*5600*/  FADD.FTZ R73, -R225.reuse, R73 ;  /* 0x00000049e1497221 */ /* 0x040fe40000010100 */
[----:B------:R-:W-:-:S02]  /*5610*/  FADD.FTZ R71, -R225, R71 ;  /* 0x00000047e1477221 */ /* 0x000fc40000010100 */
[----:B------:R-:W-:Y:S01]  /*5620*/  FFMA.FTZ R72, R72, R87, R17 ;  /* 0x0000005748487223 */ /* 0x000fe20000010011 */
[----:B------:R-:W-:Y:S01]  /*5630*/  HADD2.F32 R87, -RZ, R137.H0_H0 ;  /* 0x20000089ff577230 */ /* 0x000fe20000004100 */
[----:B------:R-:W-:Y:S01]  /*5640*/  FFMA.FTZ R230, R32, R230, R183 ;  /* 0x000000e620e67223 */ /* 0x000fe200000100b7 */
[----:B------:R-:W-:Y:S01]  /*5650*/  HADD2.F32 R32, -RZ, R127.H0_H0 ;  /* 0x2000007fff207230 */ /* 0x000fe20000004100 */
[----:B------:R-:W-:Y:S02]  /*5660*/  FADD.FTZ R74, -R225, R74 ;  /* 0x0000004ae14a7221 */ /* 0x000fe40000010100 */
[----:B------:R-:W-:Y:S01]  /*5670*/  FFMA.FTZ R75, R75, R99, R14 ;  /* 0x000000634b4b7223 */ /* 0x000fe2000001000e */
[----:B------:R-:W-:Y:S01]  /*5680*/  HADD2.F32 R99, -RZ, R139.H0_H0 ;  /* 0x2000008bff637230 */ /* 0x000fe20000004100 */
[C---:B------:R-:W-:Y:S02]  /*5690*/  FMUL.FTZ R66, R226.reuse, R66 ;  /* 0x00000042e2427220 */ /* 0x040fe40000410000 */
[----:B------:R-:W-:-:S02]  /*56a0*/  FMUL.FTZ R231, R226, R231 ;  /* 0x000000e7e2e77220 */ /* 0x000fc40000410000 */
[----:B------:R-:W-:Y:S01]  /*56b0*/  FFMA.FTZ R79, R79, R103, R18 ;  /* 0x000000674f4f7223 */ /* 0x000fe20000010012 */
[----:B------:R-:W-:Y:S01]  /*56c0*/  HADD2.F32 R103, -RZ, R143.H1_H1 ;  /* 0x3000008fff677230 */ /* 0x000fe20000004100 */
[----:B------:R-:W-:Y:S01]  /*56d0*/  FFMA.FTZ R81, R81, R91, R24 ;  /* 0x0000005b51517223 */ /* 0x000fe20000010018 */
[----:B------:R-:W-:Y:S01]  /*56e0*/  HADD2.F32 R91, -RZ, R140.H1_H1 ;  /* 0x3000008cff5b7230 */ /* 0x000fe20000004100 */
[C---:B------:R-:W-:Y:S02]  /*56f0*/  FADD.FTZ R56, -R225.reuse, R56 ;  /* 0x00000038e1387221 */ /* 0x040fe40000010100 */
[----:B------:R-:W-:Y:S02]  /*5700*/  FMUL.FTZ R62, R226, R62 ;  /* 0x0000003ee23e7220 */ /* 0x000fe40000410000 */
[----:B------:R-:W-:Y:S01]  /*5710*/  FFMA.FTZ R68, R68, R95, R13 ;  /* 0x0000005f44447223 */ /* 0x000fe2000001000d */
[----:B------:R-:W-:Y:S01]  /*5720*/  HADD2.F32 R95, -RZ, R141.H0_H0 ;  /* 0x2000008dff5f7230 */ /* 0x000fe20000004100 */
[----:B------:R-:W-:-:S02]  /*5730*/  FADD.FTZ R64, -R225, R64 ;  /* 0x00000040e1407221 */ /* 0x000fc40000010100 */
[C---:B------:R-:W-:Y:S02]  /*5740*/  FADD.FTZ R33, -R225.reuse, R33 ;  /* 0x00000021e1217221 */ /* 0x040fe40000010100 */
[C---:B------:R-:W-:Y:S02]  /*5750*/  FMUL.FTZ R73, R226.reuse, R73 ;  /* 0x00000049e2497220 */ /* 0x040fe40000410000 */
[C---:B------:R-:W-:Y:S02]  /*5760*/  FMUL.FTZ R71, R226.reuse, R71 ;  /* 0x00000047e2477220 */ /* 0x040fe40000410000 */
[----:B------:R-:W-:Y:S02]  /*5770*/  FMUL.FTZ R74, R226, R74 ;  /* 0x0000004ae24a7220 */ /* 0x000fe40000410000 */
        /* <DEDUP_REMOVED lines=11> */
[----:B------:R-:W-:Y:S01]  /*5830*/  HADD2.F32 R162, -RZ, R135.H1_H1 ;  /* 0x30000087ffa27230 */ /* 0x000fe20000004100 */
[----:B------:R-:W-:Y:S02]  /*5840*/  FADD.FTZ R163, -R225, R163 ;  /* 0x000000a3e1a37221 */ /* 0x000fe40000010100 */
[----:B------:R-:W-:Y:S01]  /*5850*/  FFMA.FTZ R66, R66, R87, R7 ;  /* 0x0000005742427223 */ /* 0x000fe20000010007 */
[----:B------:R-:W-:Y:S01]  /*5860*/  HADD2.F32 R87, -RZ, R136.H0_H0 ;  /* 0x20000088ff577230 */ /* 0x000fe20000004100 */
[----:B------:R-:W-:Y:S01]  /*5870*/  FFMA.FTZ R228, R34, R228, R185 ;  /* 0x000000e422e47223 */ /* 0x000fe200000100b9 */
[----:B------:R-:W-:Y:S01]  /*5880*/  HADD2.F32 R34, -RZ, R126.H0_H0 ;  /* 0x2000007eff227230 */ /* 0x000fe20000004100 */
[----:B------:R-:W-:Y:S01]  /*5890*/  FFMA.FTZ R231, R231, R32, R202 ;  /* 0x00000020e7e77223 */ /* 0x000fe200000100ca */
[----:B------:R-:W-:Y:S01]  /*58a0*/  HADD2.F32 R32, -RZ, R125.H0_H0 ;  /* 0x2000007dff207230 */ /* 0x000fe20000004100 */
[----:B------:R-:W-:-:S02]  /*58b0*/  FMUL.FTZ R225, R226, R56 ;  /* 0x00000038e2e17220 */ /* 0x000fc40000410000 */
[----:B------:R-:W-:Y:S01]  /*58c0*/  FFMA.FTZ R62, R62, R99, R3 ;  /* 0x000000633e3e7223 */ /* 0x000fe20000010003 */
[----:B------:R-:W-:Y:S01]  /*58d0*/  HADD2.F32 R99, -RZ, R135.H0_H0 ;  /* 0x20000087ff637230 */ /* 0x000fe20000004100 */
[----:B------:R-:W-:-:S04]  /*58e0*/  @!P1 IMAD.WIDE R240, R213, R224, c[0x0][0x1a8] ;  /* 0x00006a00d5f09625 */ /* 0x000fc800078e02e0 */
[C---:B------:R-:W-:Y:S01]  /*58f0*/  FMUL.FTZ R64, R226.reuse, R64 ;  /* 0x00000040e2407220 */ /* 0x040fe20000410000 */
[----:B------:R0:W-:Y:S01]  /*5900*/  @!P1 STG.E [R240.64], R226 ;  /* 0x000000e2f0009986 */ /* 0x0001e2000c101904 */
[C---:B------:R-:W-:Y:S02]  /*5910*/  FMUL.FTZ R227, R226.reuse, R227 ;  /* 0x000000e3e2e37220 */ /* 0x040fe40000410000 */
[C---:B------:R-:W-:Y:S02]  /*5920*/  FMUL.FTZ R229, R226.reuse, R229 ;  /* 0x000000e5e2e57220 */ /* 0x040fe40000410000 */
[----:B------:R-:W-:Y:S01]  /*5930*/  FMUL.FTZ R56, R226, R33 ;  /* 0x00000021e2387220 */ /* 0x000fe20000410000 */
[----:B------:R-:W-:Y:S01]  /*5940*/  HADD2.F32 R33, -RZ, R157.H0_H0 ;  /* 0x2000009dff217230 */ /* 0x000fe20000004100 */
[----:B------:R-:W-:Y:S01]  /*5950*/  FFMA.FTZ R71, R71, R103, R10 ;  /* 0x0000006747477223 */ /* 0x000fe2000001000a */
[----:B------:R-:W-:Y:S01]  /*5960*/  HADD2.F32 R103, -RZ, R142.H1_H1 ;  /* 0x3000008eff677230 */ /* 0x000fe20000004100 */
[----:B------:R-:W-:Y:S01]  /*5970*/  FFMA.FTZ R73, R73, R91, R16 ;  /* 0x0000005b49497223 */ /* 0x000fe20000010010 */
[--C-:B------:R-:W-:Y:S01]  /*5980*/  HADD2.F32 R91, -RZ, R138.reuse.H0_H0 ;  /* 0x2000008aff5b7230 */ /* 0x100fe20000004100 */
[----:B------:R-:W-:Y:S01]  /*5990*/  FFMA.FTZ R74, R74, R95, R15 ;  /* 0x0000005f4a4a7223 */ /* 0x000fe2000001000f */
[----:B------:R-:W-:Y:S01]  /*59a0*/  HADD2.F32 R95, -RZ, R138.H1_H1 ;  /* 0x3000008aff5f7230 */ /* 0x000fe20000004100 */
[C---:B------:R-:W-:Y:S01]  /*59b0*/  FMUL.FTZ R106, R226.reuse, R106 ;  /* 0x0000006ae26a7220 */ /* 0x040fe20000410000 */
[----:B0-----:R-:W-:Y:S01]  /*59c0*/  HADD2.F32 R240, -RZ, R127.H1_H1 ;  /* 0x3000007ffff07230 */ /* 0x001fe20000004100 */
[----:B------:R-:W-:-:S02]  /*59d0*/  FMUL.FTZ R69, R226, R69 ;  /* 0x00000045e2457220 */ /* 0x000fc40000410000 */
[C---:B------:R-:W-:Y:S02]  /*59e0*/  FMUL.FTZ R60, R226.reuse, R60 ;  /* 0x0000003ce23c7220 */ /* 0x040fe40000410000 */
[----:B------:R-:W-:Y:S02]  /*59f0*/  FMUL.FTZ R61, R226, R61 ;  /* 0x0000003de23d7220 */ /* 0x000fe40000410000 */
[----:B------:R-:W-:Y:S02]  /*5a00*/  FFMA.FTZ R64, R64, R87, R9 ;  /* 0x0000005740407223 */ /* 0x000fe40000010009 */
[----:B------:R-:W-:Y:S01]  /*5a10*/  FFMA.FTZ R229, R229, R34, R200 ;  /* 0x00000022e5e57223 */ /* 0x000fe200000100c8 */
[----:B------:R-:W-:Y:S01]  /*5a20*/  HADD2.F32 R34, -RZ, R123.H0_H0 ;  /* 0x2000007bff227230 */ /* 0x000fe20000004100 */
[----:B------:R-:W-:Y:S01]  /*5a30*/  FFMA.FTZ R227, R227, R32, R198 ;  /* 0x00000020e3e37223 */ /* 0x000fe200000100c6 */
[----:B------:R-:W-:Y:S01]  /*5a40*/  HADD2.F32 R32, -RZ, R122.H0_H0 ;  /* 0x2000007aff207230 */ /* 0x000fe20000004100 */
[----:B------:R-:W-:-:S02]  /*5a50*/  FMUL.FTZ R107, R226, R107 ;  /* 0x0000006be26b7220 */ /* 0x000fc40000410000 */
[C---:B------:R-:W-:Y:S02]  /*5a60*/  FMUL.FTZ R65, R226.reuse, R65 ;  /* 0x00000041e2417220 */ /* 0x040fe40000410000 */
[C---:B------:R-:W-:Y:S02]  /*5a70*/  FMUL.FTZ R67, R226.reuse, R67 ;  /* 0x00000043e2437220 */ /* 0x040fe40000410000 */
[C---:B------:R-:W-:Y:S02]  /*5a80*/  FMUL.FTZ R63, R226.reuse, R63 ;  /* 0x0000003fe23f7220 */ /* 0x040fe40000410000 */
[C---:B------:R-:W-:Y:S02]  /*5a90*/  FMUL.FTZ R233, R226.reuse, R233 ;  /* 0x000000e9e2e97220 */ /* 0x040fe40000410000 */
[C---:B------:R-:W-:Y:S02]  /*5aa0*/  FMUL.FTZ R235, R226.reuse, R235 ;  /* 0x000000ebe2eb7220 */ /* 0x040fe40000410000 */
[----:B------:R-:W-:-:S02]  /*5ab0*/  FMUL.FTZ R237, R226, R237 ;  /* 0x000000ede2ed7220 */ /* 0x000fc40000410000 */
[C---:B------:R-:W-:Y:S01]  /*5ac0*/  FMUL.FTZ R160, R226.reuse, R161 ;  /* 0x000000a1e2a07220 */ /* 0x040fe20000410000 */
[----:B------:R-:W-:Y:S01]  /*5ad0*/  HADD2.F32 R161, -RZ, R124.H0_H0 ;  /* 0x2000007cffa17230 */ /* 0x000fe20000004100 */
[C---:B------:R-:W-:Y:S02]  /*5ae0*/  FMUL.FTZ R239, R226.reuse, R239 ;  /* 0x000000efe2ef7220 */ /* 0x040fe40000410000 */
[----:B------:R-:W-:Y:S01]  /*5af0*/  FMUL.FTZ R163, R226, R163 ;  /* 0x000000a3e2a37220 */ /* 0x000fe20000410000 */
[----:B------:R-:W-:Y:S01]  /*5b00*/  HADD2.F32 R226, -RZ, R134.H1_H1 ;  /* 0x30000086ffe27230 */ /* 0x000fe20000004100 */
        /* <DEDUP_REMOVED lines=23> */
[----:B------:R-:W-:Y:S01]  /*5c80*/  HADD2.F32 R53, -RZ, R133.H0_H0 ;  /* 0x20000085ff357230 */ /* 0x000fe20000004100 */
[----:B------:R-:W-:Y:S01]  /*5c90*/  FFMA.FTZ R63, R63, R103, R2 ;  /* 0x000000673f3f7223 */ /* 0x000fe20000010002 */
[----:B------:R-:W-:Y:S01]  /*5ca0*/  HADD2.F32 R103, -RZ, R129.H0_H0 ;  /* 0x20000081ff677230 */ /* 0x000fe20000004100 */
[----:B------:R-:W-:Y:S01]  /*5cb0*/  FFMA.FTZ R65, R65, R91, R8 ;  /* 0x0000005b41417223 */ /* 0x000fe20000010008 */
[----:B------:R-:W-:Y:S01]  /*5cc0*/  HADD2.F32 R91, -RZ, R134.H0_H0 ;  /* 0x20000086ff5b7230 */ /* 0x000fe20000004100 */
[----:B------:R-:W-:Y:S01]  /*5cd0*/  FFMA.FTZ R67, R67, R95, R6 ;  /* 0x0000005f43437223 */ /* 0x000fe20000010006 */
[----:B------:R-:W-:Y:S01]  /*5ce0*/  LEA R70, P0, R215, c[0x0][0x208], 0x4 ;  /* 0x00008200d7467a11 */ /* 0x000fe200078020ff */
[----:B------:R-:W-:Y:S01]  /*5cf0*/  HADD2.F32 R95, -RZ, R131.H0_H0 ;  /* 0x20000083ff5f7230 */ /* 0x000fe20000004100 */
[----:B------:R-:W-:Y:S01]  /*5d00*/  MOV R79, 0x10 ;  /* 0x00000010004f7802 */ /* 0x000fe20000000f00 */
[----:B------:R-:W-:Y:S01]  /*5d10*/  HADD2.F32 R107, -RZ, R128.H0_H0 ;  /* 0x20000080ff6b7230 */ /* 0x000fe20000004100 */
        /* <DEDUP_REMOVED lines=9> */
[----:B------:R-:W-:Y:S01]  /*5db0*/  LEA.HI.X R71, R215, c[0x0][0x20c], RZ, 0x4, P0 ;  /* 0x00008300d7477a11 */ /* 0x000fe200000f24ff */
        /* <DEDUP_REMOVED lines=13> */
[----:B------:R0:W-:Y:S01]  /*5e90*/  STG.E.128 [R70.64], R32 ;  /* 0x0000002046007986 */ /* 0x0001e2000c101d04 */
[----:B------:R-:W-:-:S02]  /*5ea0*/  F2FP.PACK_AB R53, R67, R66 ;  /* 0x000000424335723e */ /* 0x000fc400000000ff */
        /* <DEDUP_REMOVED lines=15> */
[----:B------:R-:W-:Y:S01]  /*5fa0*/  IMAD.WIDE.U32 R74, R221, R79, c[0x0][0x208] ;  /* 0x00008200dd4a7625 */ /* 0x000fe200078e004f */
[----:B------:R-:W-:Y:S01]  /*5fb0*/  F2FP.PACK_AB R57, R228, R57 ;  /* 0x00000039e439723e */ /* 0x000fe200000000ff */
[----:B------:R2:W-:Y:S01]  /*5fc0*/  STG.E.128 [R72.64], R40 ;  /* 0x0000002848007986 */ /* 0x0005e2000c101d04 */
[----:B0-----:R-:W-:Y:S01]  /*5fd0*/  F2FP.PACK_AB R35, R232, R95 ;  /* 0x0000005fe823723e */ /* 0x001fe200000000ff */
        /* <DEDUP_REMOVED lines=8> */
[----:B------:R0:W-:Y:S01]  /*6060*/  STG.E.128 [R74.64], R44 ;  /* 0x0000002c4a007986 */ /* 0x0001e2000c101d04 */
[----:B------:R-:W-:Y:S01]  /*6070*/  F2FP.PACK_AB R32, R238, R107 ;  /* 0x0000006bee20723e */ /* 0x000fe200000000ff */
[----:B------:R-:W-:Y:S01]  /*6080*/  IMAD.WIDE.U32 R214, R214, R79, c[0x0][0x208] ;  /* 0x00008200d6d67625 */ /* 0x000fe200078e004f */
[----:B-1----:R-:W-:Y:S01]  /*6090*/  F2FP.PACK_AB R39, R240, R231 ;  /* 0x000000e7f027723e */ /* 0x002fe200000000ff */
[----:B------:R0:W-:Y:S01]  /*60a0*/  STG.E.128 [R76.64], R48 ;  /* 0x000000304c007986 */ /* 0x0001e2000c101d04 */
[----:B------:R-:W-:Y:S01]  /*60b0*/  F2FP.PACK_AB R38, R242, R229 ;  /* 0x000000e5f226723e */ /* 0x000fe200000000ff */
[----:B------:R-:W-:Y:S01]  /*60c0*/  IMAD.WIDE.U32 R216, R216, R79, c[0x0][0x208] ;  /* 0x00008200d8d87625 */ /* 0x000fe200078e004f */
[----:B------:R-:W-:Y:S01]  /*60d0*/  F2FP.PACK_AB R37, R244, R227 ;  /* 0x000000e3f425723e */ /* 0x000fe200000000ff */
[----:B------:R0:W-:Y:S01]  /*60e0*/  STG.E.128 [R214.64], R52 ;  /* 0x00000034d6007986 */ /* 0x0001e2000c101d04 */
[----:B------:R-:W-:Y:S01]  /*60f0*/  F2FP.PACK_AB R36, R246, R161 ;  /* 0x000000a1f624723e */ /* 0x000fe200000000ff */
[----:B------:R-:W-:Y:S01]  /*6100*/  IMAD.WIDE.U32 R218, R218, R79, c[0x0][0x208] ;  /* 0x00008200dada7625 */ /* 0x000fe200078e004f */
[----:B--2---:R-:W-:Y:S01]  /*6110*/  F2FP.PACK_AB R43, R248, R239 ;  /* 0x000000eff82b723e */ /* 0x004fe200000000ff */
[----:B------:R0:W-:Y:S01]  /*6120*/  STG.E.128 [R216.64], R56 ;  /* 0x00000038d8007986 */ /* 0x0001e2000c101d04 */
[----:B------:R-:W-:Y:S01]  /*6130*/  F2FP.PACK_AB R42, R160, R237 ;  /* 0x000000eda02a723e */ /* 0x000fe200000000ff */
[----:B------:R-:W-:Y:S01]  /*6140*/  IMAD.WIDE.U32 R220, R220, R79, c[0x0][0x208] ;  /* 0x00008200dcdc7625 */ /* 0x000fe200078e004f */
[----:B------:R-:W-:Y:S01]  /*6150*/  F2FP.PACK_AB R41, R250, R235 ;  /* 0x000000ebfa29723e */ /* 0x000fe200000000ff */
[----:B------:R0:W-:Y:S01]  /*6160*/  STG.E.128 [R218.64], R32 ;  /* 0x00000020da007986 */ /* 0x0001e2000c101d04 */
[----:B------:R-:W-:Y:S01]  /*6170*/  F2FP.PACK_AB R40, R252, R233 ;  /* 0x000000e9fc28723e */ /* 0x000fe200000000ff */
[----:B------:R-:W-:-:S02]  /*6180*/  IMAD.WIDE.U32 R222, R222, R79, c[0x0][0x208] ;  /* 0x00008200dede7625 */ /* 0x000fc400078e004f */
[----:B------:R0:W-:Y:S02]  /*6190*/  STG.E.128 [R220.64], R36 ;  /* 0x00000024dc007986 */ /* 0x0001e4000c101d04 */
[----:B------:R-:W-:Y:S02]  /*61a0*/  IMAD R213, R224, c[0x0][0x160], R213 ;  /* 0x00005800e0d57a24 */ /* 0x000fe400078e02d5 */
[----:B------:R0:W-:Y:S03]  /*61b0*/  STG.E.128 [R222.64], R40 ;  /* 0x00000028de007986 */ /* 0x0001e6000c101d04 */
[----:B------:R-:W-:-:S13]  /*61c0*/  ISETP.GE.AND P0, PT, R213, c[0x0][0x164], PT ;  /* 0x00005900d5007a0c */ /* 0x000fda0003f06270 */
[----:B0----5:R-:W-:Y:S01]  /*61d0*/  @P0 CALL.REL.NOINC `(.L_x_39931) ;  /* 0x0000001000000944 */ /* 0x021fe20003c00000 */
[----:B------:R-:W-:Y:S05]  /*61e0*/  BRA `(.L_x_39932) ;  /* 0xffffa6a000007947 */ /* 0x000fea000383ffff */
.L_x_39931:
[----:B------:R-:W-:Y:S05]  /*61f0*/  EXIT ;  /* 0x000000000000794d */ /* 0x000fea0003800000 */
.L_x_39929:
[----:B------:R-:W-:Y:S01]  /*6200*/  HFMA2.MMA R231, -RZ, RZ, 0, 5.9604644775390625e-08 ;  /* 0x00000001ffe77435 */ /* 0x000fe200000001ff */
[----:B0-----:R-:W-:Y:S02]  /*6210*/  MOV R226, R233 ;  /* 0x000000e900e27202 */ /* 0x001fe40000000f00 */
[----:B------:R-:W-:Y:S02]  /*6220*/  MOV R228, 0x1f ;  /* 0x0000001f00e47802 */ /* 0x000fe40000000f00 */
[----:B------:R-:W-:Y:S02]  /*6230*/  MOV R229, 0xffffffff ;  /* 0xffffffff00e57802 */ /* 0x000fe40000000f00 */
[----:B------:R-:W-:Y:S02]  /*6240*/  MOV R224, 0x6260 ;  /* 0x0000626000e07802 */ /* 0x000fe40000000f00 */
[----:B-----5:R-:W-:Y:S05]  /*6250*/  CALL.REL.NOINC `($__internal_51_$__cuda_sm70_shflsync_bfly_p) ;  /* 0x00000da000007944 */ /* 0x020fea0003c00000 */
[----:B-1----:R-:W-:Y:S01]  /*6260*/  MOV R224, R231 ;  /* 0x000000e700e07202 */ /* 0x002fe20000000f00 */
[----:B0-----:R-:W-:Y:S05]  /*6270*/  BRA `(.L_x_39933) ;  /* 0xffffdb3000007947 */ /* 0x001fea000383ffff */
.L_x_39930:
[----:B------:R-:W-:Y:S01]  /*6280*/  HFMA2.MMA R231, -RZ, RZ, 0, 1.1920928955078125e-07 ;  /* 0x00000002ffe77435 */ /* 0x000fe200000001ff */
[----:B0-----:R-:W-:Y:S02]  /*6290*/  MOV R226, R233 ;  /* 0x000000e900e27202 */ /* 0x001fe40000000f00 */
[----:B------:R-:W-:-:S02]  /*62a0*/  MOV R228, 0x1f ;  /* 0x0000001f00e47802 */ /* 0x000fc40000000f00 */
[----:B------:R-:W-:Y:S02]  /*62b0*/  MOV R229, 0xffffffff ;  /* 0xffffffff00e57802 */ /* 0x000fe40000000f00 */
[----:B------:R-:W-:Y:S02]  /*62c0*/  MOV R224, 0x62e0 ;  /* 0x000062e000e07802 */ /* 0x000fe40000000f00 */
[----:B-----5:R-:W-:Y:S05]  /*62d0*/  CALL.REL.NOINC `($__internal_51_$__cuda_sm70_shflsync_bfly_p) ;  /* 0x00000d2000007944 */ /* 0x020fea0003c00000 */
[----:B01----:R-:W-:Y:S01]  /*62e0*/  FADD.FTZ R226, R233, R231 ;  /* 0x000000e7e9e27221 */ /* 0x003fe20000010000 */
[----:B------:R-:W-:Y:S01]  /*62f0*/  HFMA2.MMA R231, -RZ, RZ, 0, 2.384185791015625e-07 ;  /* 0x00000004ffe77435 */ /* 0x000fe200000001ff */
[----:B------:R-:W-:Y:S02]  /*6300*/  MOV R228, 0x1f ;  /* 0x0000001f00e47802 */ /* 0x000fe40000000f00 */
[----:B------:R-:W-:Y:S02]  /*6310*/  MOV R229, 0xffffffff ;  /* 0xffffffff00e57802 */ /* 0x000fe40000000f00 */
[----:B------:R-:W-:Y:S02]  /*6320*/  MOV R224, 0x6340 ;  /* 0x0000634000e07802 */ /* 0x000fe40000000f00 */
[----:B------:R-:W-:Y:S05]  /*6330*/  CALL.REL.NOINC `($__internal_51_$__cuda_sm70_shflsync_bfly_p) ;  /* 0x00000cc000007944 */ /* 0x000fea0003c00000 */
[----:B01----:R-:W-:Y:S01]  /*6340*/  FADD.FTZ R226, R226, R231 ;  /* 0x000000e7e2e27221 */ /* 0x003fe20000010000 */
[----:B------:R-:W-:Y:S01]  /*6350*/  HFMA2.MMA R231, -RZ, RZ, 0, 4.76837158203125e-07 ;  /* 0x00000008ffe77435 */ /* 0x000fe200000001ff */
[----:B------:R-:W-:-:S02]  /*6360*/  MOV R228, 0x1f ;  /* 0x0000001f00e47802 */ /* 0x000fc40000000f00 */
[----:B------:R-:W-:Y:S02]  /*6370*/  MOV R229, 0xffffffff ;  /* 0xffffffff00e57802 */ /* 0x000fe40000000f00 */
[----:B------:R-:W-:Y:S02]  /*6380*/  MOV R224, 0x63a0 ;  /* 0x000063a000e07802 */ /* 0x000fe40000000f00 */
[----:B------:R-:W-:Y:S05]  /*6390*/  CALL.REL.NOINC `($__internal_51_$__cuda_sm70_shflsync_bfly_p) ;  /* 0x00000c6000007944 */ /* 0x000fea0003c00000 */
[----:B01----:R-:W-:Y:S01]  /*63a0*/  FADD.FTZ R226, R226, R231 ;  /* 0x000000e7e2e27221 */ /* 0x003fe20000010000 */
[----:B------:R-:W-:Y:S01]  /*63b0*/  HFMA2.MMA R231, -RZ, RZ, 0, 9.5367431640625e-07 ;  /* 0x00000010ffe77435 */ /* 0x000fe200000001ff */
[----:B------:R-:W-:Y:S02]  /*63c0*/  MOV R228, 0x1f ;  /* 0x0000001f00e47802 */ /* 0x000fe40000000f00 */
[----:B------:R-:W-:Y:S02]  /*63d0*/  MOV R229, 0xffffffff ;  /* 0xffffffff00e57802 */ /* 0x000fe40000000f00 */
[----:B------:R-:W-:Y:S02]  /*63e0*/  MOV R224, 0x6400 ;  /* 0x0000640000e07802 */ /* 0x000fe40000000f00 */
[----:B------:R-:W-:Y:S05]  /*63f0*/  CALL.REL.NOINC `($__internal_51_$__cuda_sm70_shflsync_bfly_p) ;  /* 0x00000c0000007944 */ /* 0x000fea0003c00000 */
        /* <DEDUP_REMOVED lines=166> */
[----:B------:R-:W-:Y:S05]  /*6e60*/  CALL.REL.NOINC `($__internal_51_$__cuda_sm70_shflsync_bfly_p) ;  /* 0x0000019000007944 */ /* 0x000fea0003c00000 */
[----:B01----:R-:W-:Y:S01]  /*6e70*/  FADD.FTZ R226, R226, R231 ;  /* 0x000000e7e2e27221 */ /* 0x003fe20000010000 */
[----:B------:R-:W-:Y:S01]  /*6e80*/  HFMA2.MMA R231, -RZ, RZ, 0, 1.1920928955078125e-07 ;  /* 0x00000002ffe77435 */ /* 0x000fe200000001ff */
[----:B------:R-:W-:Y:S02]  /*6e90*/  MOV R228, 0x1f ;  /* 0x0000001f00e47802 */ /* 0x000fe40000000f00 */
[----:B------:R-:W-:Y:S02]  /*6ea0*/  MOV R229, 0xffffffff ;  /* 0xffffffff00e57802 */ /* 0x000fe40000000f00 */
[----:B------:R-:W-:Y:S02]  /*6eb0*/  MOV R224, 0x6ed0 ;  /* 0x00006ed000e07802 */ /* 0x000fe40000000f00 */
[----:B------:R-:W-:Y:S05]  /*6ec0*/  CALL.REL.NOINC `($__internal_51_$__cuda_sm70_shflsync_bfly_p) ;  /* 0x0000013000007944 */ /* 0x000fea0003c00000 */
[----:B01----:R-:W-:Y:S01]  /*6ed0*/  FADD.FTZ R226, R226, R231 ;  /* 0x000000e7e2e27221 */ /* 0x003fe20000010000 */
[----:B------:R-:W-:Y:S01]  /*6ee0*/  HFMA2.MMA R231, -RZ, RZ, 0, 2.384185791015625e-07 ;  /* 0x00000004ffe77435 */ /* 0x000fe200000001ff */
[----:B------:R-:W-:Y:S02]  /*6ef0*/  MOV R228, 0x1f ;  /* 0x0000001f00e47802 */ /* 0x000fe40000000f00 */
[----:B------:R-:W-:-:S02]  /*6f00*/  MOV R229, 0xffffffff ;  /* 0xffffffff00e57802 */ /* 0x000fc40000000f00 */
[----:B------:R-:W-:Y:S02]  /*6f10*/  MOV R224, 0x6f30 ;  /* 0x00006f3000e07802 */ /* 0x000fe40000000f00 */
[----:B------:R-:W-:Y:S05]  /*6f20*/  CALL.REL.NOINC `($__internal_51_$__cuda_sm70_shflsync_bfly_p) ;  /* 0x000000d000007944 */ /* 0x000fea0003c00000 */
[----:B01----:R-:W-:Y:S01]  /*6f30*/  FADD.FTZ R226, R226, R231 ;  /* 0x000000e7e2e27221 */ /* 0x003fe20000010000 */
[----:B------:R-:W-:Y:S01]  /*6f40*/  HFMA2.MMA R231, -RZ, RZ, 0, 4.76837158203125e-07 ;  /* 0x00000008ffe77435 */ /* 0x000fe200000001ff */
[----:B------:R-:W-:Y:S02]  /*6f50*/  MOV R228, 0x1f ;  /* 0x0000001f00e47802 */ /* 0x000fe40000000f00 */
[----:B------:R-:W-:Y:S02]  /*6f60*/  MOV R229, 0xffffffff ;  /* 0xffffffff00e57802 */ /* 0x000fe40000000f00 */
[----:B------:R-:W-:Y:S02]  /*6f70*/  MOV R224, 0x6f90 ;  /* 0x00006f9000e07802 */ /* 0x000fe40000000f00 */
[----:B------:R-:W-:Y:S05]  /*6f80*/  CALL.REL.NOINC `($__internal_51_$__cuda_sm70_shflsync_bfly_p) ;  /* 0x0000007000007944 */ /* 0x000fea0003c00000 */
[----:B01----:R-:W-:Y:S01]  /*6f90*/  FADD.FTZ R226, R226, R231 ;  /* 0x000000e7e2e27221 */ /* 0x003fe20000010000 */
[----:B------:R-:W-:Y:S01]  /*6fa0*/  HFMA2.MMA R231, -RZ, RZ, 0, 9.5367431640625e-07 ;  /* 0x00000010ffe77435 */ /* 0x000fe200000001ff */
[----:B------:R-:W-:Y:S02]  /*6fb0*/  MOV R228, 0x1f ;  /* 0x0000001f00e47802 */ /* 0x000fe40000000f00 */
[----:B------:R-:W-:-:S02]  /*6fc0*/  MOV R229, 0xffffffff ;  /* 0xffffffff00e57802 */ /* 0x000fc40000000f00 */
[----:B------:R-:W-:Y:S02]  /*6fd0*/  MOV R224, 0x6ff0 ;  /* 0x00006ff000e07802 */ /* 0x000fe40000000f00 */
[----:B------:R-:W-:Y:S05]  /*6fe0*/  CALL.REL.NOINC `($__internal_51_$__cuda_sm70_shflsync_bfly_p) ;  /* 0x0000001000007944 */ /* 0x000fea0003c00000 */
[----:B01----:R-:W-:Y:S05]  /*6ff0*/  BRA `(.L_x_39934) ;  /* 0xffffd8f000007947 */ /* 0x003fea000383ffff */
        .weak           $__internal_51_$__cuda_sm70_shflsync_bfly_p
        .type           $__internal_51_$__cuda_sm70_shflsync_bfly_p,@function
        .size           $__internal_51_$__cuda_sm70_shflsync_bfly_p,(.L_x_65431 - $__internal_51_$__cuda_sm70_shflsync_bfly_p)
$__internal_51_$__cuda_sm70_shflsync_bfly_p:
[----:B------:R-:W-:Y:S01]  /*7000*/  HFMA2.MMA R225, -RZ, RZ, 0, 0 ;  /* 0x00000000ffe17435 */ /* 0x000fe200000001ff */
[----:B------:R-:W-:Y:S04]  /*7010*/  WARPSYNC R229 ;  /* 0x000000e500007348 */ /* 0x000fe80003800000 */
[----:B------:R0:W1:Y:S01]  /*7020*/  SHFL.BFLY PT, R231, R226, R231, R228 ;  /* 0x0c0000e7e2e77389 */ /* 0x00006200000e00e4 */
[----:B------:R-:W-:Y:S05]  /*7030*/  RET.REL.NODEC R224 `(_ZN10layer_norm31ln_parallel_residual_fwd_kernelINS_13Kernel_traitsI6__halfS2_fS2_fjLj2560ELj1ELj4ELj1ELj16ENS_18Kernel_traits_baseILj2560ES2_S2_fS2_fjLj128EEEEELb0ELb1ELb1EEEvNS_9FwdParamsE) ;  /* 0xffff8fc0e0007950 */ /* 0x000fea0003c3ffff */
.L_x_39935:
        /* <DEDUP_REMOVED lines=12> */
.L_x_65431:


//--------------------- .text._ZN10layer_norm31ln_parallel_residual_fwd_kernelINS_13Kernel_traitsI6__halfS2_fS2_fjLj2560ELj1ELj4ELj1ELj16ENS_18Kernel_traits_baseILj2560ES2_S2_fS2_fjLj128EEEEELb1ELb0ELb0EEEvNS_9FwdParamsE --------------------------
	.section	.text._ZN10layer_norm31ln_parallel_residual_fwd_kernelINS_13Kernel_traitsI6__halfS2_fS2_fjLj2560ELj1ELj4ELj1ELj16ENS_18Kernel_traits_baseILj2560ES2_S2_fS2_fjLj128EEEEELb1ELb0ELb0EEEvNS_9FwdParamsE,"ax",@progbits
	.sectioninfo	@"SHI_REGISTERS=168"
	.align	128
        .global         _ZN10layer_norm31ln_parallel_residual_fwd_kernelINS_13Kernel_traitsI6__halfS2_fS2_fjLj2560ELj1ELj4ELj1ELj16ENS_18Kernel_traits_baseILj2560ES2_S2_fS2_fjLj128EEEEELb1ELb0ELb0EEEvNS_9FwdParamsE
        .type           _ZN10layer_norm31ln_parallel_residual_fwd_kernelINS_13Kernel_traitsI6__halfS2_fS2_fjLj2560ELj1ELj4ELj1ELj16ENS_18Kernel_traits_baseILj2560ES2_S2_fS2_fjLj128EEEEELb1ELb0ELb0EEEvNS_9FwdParamsE,@function
        .size           _ZN10layer_norm31ln_parallel_residual_fwd_kernelINS_13Kernel_traitsI6__halfS2_fS2_fjLj2560ELj1ELj4ELj1ELj16ENS_18Kernel_traits_baseILj2560ES2_S2_fS2_fjLj128EEEEELb1ELb0ELb0EEEvNS_9FwdParamsE,(.L_x_65432 - _ZN10layer_norm31ln_parallel_residual_fwd_kernelINS_13Kernel_traitsI6__halfS2_fS2_fjLj2560ELj1ELj4ELj1ELj16ENS_18Kernel_traits_baseILj2560ES2_S2_fS2_fjLj128EEEEELb1ELb0ELb0EEEvNS_9FwdParamsE)
        .other          _ZN10layer_norm31ln_parallel_residual_fwd_kernelINS_13Kernel_traitsI6__halfS2_fS2_fjLj2560ELj1ELj4ELj1ELj16ENS_18Kernel_traits_baseILj2560ES2_S2_fS2_fjLj128EEEEELb1ELb0ELb0EEEvNS_9FwdParamsE,@"STO_CUDA_ENTRY STV_DEFAULT"
_ZN10layer_norm31ln_parallel_residual_fwd_kernelINS_13Kernel_traitsI6__halfS2_fS2_fjLj2560ELj1ELj4ELj1ELj16ENS_18Kernel_traits_baseILj2560ES2_S2_fS2_fjLj128EEEEELb1ELb0ELb0EEEvNS_9FwdParamsE:
.text._ZN10layer_norm31ln_parallel_residual_fwd_kernelINS_13Kernel_traitsI6__halfS2_fS2_fjLj2560ELj1ELj4ELj1ELj16ENS_18Kernel_traits_baseILj2560ES2_S2_fS2_fjLj128EEEEELb1ELb0ELb0EEEvNS_9FwdParamsE:
        /* <DEDUP_REMOVED lines=81> */
[----:B------:R-:W-:Y:S01]  /*0510*/  ISETP.NE.AND.EX P1, PT, RZ, c[0x0][0x224], PT, P1 ;  /* 0x00008900ff007a0c */ /* 0x000fe20003f25310 */
[----:B------:R-:W-:Y:S01]  /*0520*/  HFMA2.MMA R156, -RZ, RZ, 0, 9.5367431640625e-07 ;  /* 0x00000010ff9c7435 */ /* 0x000fe200000001ff */
[----:B------:R-:W-:-:S09]  /*0530*/  SHF.L.U64.HI R7, R5, 0x4, RZ ;  /* 0x0000000405077819 */ /* 0x000fd200000102ff */
        /* <DEDUP_REMOVED lines=16> */
.L_x_39937:
[----:B------:R-:W-:Y:S05]  /*0640*/  BSYNC B0 ;  /* 0x0000000000007941 */ /* 0x000fea0003800000 */
.L_x_39936:
        /* <DEDUP_REMOVED lines=25> */
.L_x_39939:
[----:B------:R-:W-:Y:S05]  /*07e0*/  BSYNC B0 ;  /* 0x0000000000007941 */ /* 0x000fea0003800000 */
.L_x_39938:
        /* <DEDUP_REMOVED lines=25> */
.L_x_39941:
[----:B------:R-:W-:Y:S05]  /*0980*/  BSYNC B0 ;  /* 0x0000000000007941 */ /* 0x000fea0003800000 */
.L_x_39940:
        /* <DEDUP_REMOVED lines=25> */
.L_x_39943:
[----:B------:R-:W-:Y:S05]  /*0b20*/  BSYNC B0 ;  /* 0x0000000000007941 */ /* 0x000fea0003800000 */
.L_x_39942:
        /* <DEDUP_REMOVED lines=33> */
.L_x_39945:
[----:B0-----:R-:W-:Y:S05]  /*0d40*/  BSYNC B0 ;  /* 0x0000000000007941 */ /* 0x001fea0003800000 */
.L_x_39944:
        /* <DEDUP_REMOVED lines=18> */
[----:B------:R-:W5:-:S12]  /*0e70*/  LDG.E.128 R100, [R100.64] ;  /* 0x0000000664647981 */ /* 0x000f58000c1e1d00 */
[----:B------:R-:W-:-:S04]  /*0e80*/  @P0 LEA R6, P1, R5, c[0x0][0x218], 0x4 ;  /* 0x0000860005060a11 */ /* 0x000fc800078220ff */
[----:B------:R-:W-:Y:S02]  /*0e90*/  @P0 LEA.HI.X R7, R5, c[0x0][0x21c], RZ, 0x4, P1 ;  /* 0x0000870005070a11 */ /* 0x000fe400008f24ff */
[----:B------:R-:W-:Y:S02]  /*0ea0*/  ISETP.NE.U32.AND P1, PT, RZ, c[0x0][0x220], PT ;  /* 0x00008800ff007a0c */ /* 0x000fe40003f25070 */
[----:B------:R-:W-:Y:S01]  /*0eb0*/  MOV R96, 0x10 ;  /* 0x0000001000607802 */ /* 0x000fe20000000f00 */
[----:B------:R0:W5:Y:S01]  /*0ec0*/  @P0 LDG.E.128 R88, [R6.64] ;  /* 0x0000000606580981 */ /* 0x000162000c1e1d00 */
[----:B------:R-:W-:-:S03]  /*0ed0*/  ISETP.NE.AND.EX P1, PT, RZ, c[0x0][0x224], PT, P1 ;  /* 0x00008900ff007a0c */ /* 0x000fc60003f25310 */
[----:B------:R-:W-:-:S06]  /*0ee0*/  IMAD.WIDE.U32 R96, R5, R96, c[0x0][0x1b0] ;  /* 0x00006c0005607625 */ /* 0x000fcc00078e0060 */
[----:B------:R-:W5:Y:S04]  /*0ef0*/  LDG.E.128 R96, [R96.64] ;  /* 0x0000000660607981 */ /* 0x000f68000c1e1d00 */
        /* <DEDUP_REMOVED lines=8> */
.L_x_39947:
[----:B0-----:R-:W-:Y:S05]  /*0f80*/  BSYNC B0 ;  /* 0x0000000000007941 */ /* 0x001fea0003800000 */
.L_x_39946:
        /* <DEDUP_REMOVED lines=35> */
.L_x_39949:
[----:B-1----:R-:W-:Y:S05]  /*11c0*/  BSYNC B0 ;  /* 0x0000000000007941 */ /* 0x002fea0003800000 */
.L_x_39948:
        /* <DEDUP_REMOVED lines=28> */
.L_x_39951:
[----:B-1----:R-:W-:Y:S05]  /*1390*/  BSYNC B0 ;  /* 0x0000000000007941 */ /* 0x002fea0003800000 */
.L_x_39950:
        /* <DEDUP_REMOVED lines=32> */
.L_x_39953:
[----:B-1----:R-:W-:Y:S05]  /*15a0*/  BSYNC B0 ;  /* 0x0000000000007941 */ /* 0x002fea0003800000 */
.L_x_39952:
        /* <DEDUP_REMOVED lines=22> */
[----:B------:R-:W-:-:S13]  /*1710*/  ISETP.NE.AND.EX P1, PT, RZ, c[0x0][0x224], PT, P1 ;  /* 0x00008900ff007a0c */ /* 0x000fda0003f25310 */
[----:B------:R-:W-:-:S04]  /*1720*/  @P1 IADD3 R16, P2, R16, c[0x0][0x220], RZ ;  /* 0x0000880010101a10 */ /* 0x000fc80007f5e0ff */
[----:B------:R-:W-:Y:S02]  /*1730*/  @P1 IADD3.X R17, R14, c[0x0][0x224], RZ, P2, !PT ;  /* 0x000089000e111a10 */ /* 0x000fe400017fe4ff */
[----:B------:R-:W5:Y:S04]  /*1740*/  @P0 LDG.E.128 R12, [R12.64] ;  /* 0x000000060c0c0981 */ /* 0x000f68000c1e1d00 */
[----:B0-----:R-:W5:Y:S04]  /*1750*/  @P1 LDG.E.128 R16, [R16.64] ;  /* 0x0000000610101981 */ /* 0x001f68000c1e1d00 */
        /* <DEDUP_REMOVED lines=8> */
.L_x_39955:
[----:B01----:R-:W-:Y:S05]  /*17e0*/  BSYNC B0 ;  /* 0x0000000000007941 */ /* 0x003fea0003800000 */
.L_x_39954:
[----:B------:R-:W2:Y:S04]  /*17f0*/  LDL.LU R5, [R1+0x24] ;  /* 0x0000240001057983 */ /* 0x000ea80000300800 */
[----:B------:R-:W3:Y:S01]  /*1800*/  LDL.LU R117, [R1+0x28] ;  /* 0x0000280001757983 */ /* 0x000ee20000300800 */
[----:B------:R-:W-:-:S02]  /*1810*/  ISETP.GE.AND P0, PT, R119, c[0x0][0x164], PT ;  /* 0x0000590077007a0c */ /* 0x000fc40003f06270 */
[----:B--2---:R-:W-:Y:S02]  /*1820*/  LOP3.LUT R116, R5, UR24, R116, 0x96, !PT ;  /* 0x0000001805747c12 */ /* 0x004fe4000f8e9674 */
[----:B---3--:R-:W-:-:S09]  /*1830*/  LOP3.LUT R117, R117, UR23, R6, 0x96, !PT ;  /* 0x0000001775757c12 */ /* 0x008fd2000f8e9606 */
[----:B------:R-:W-:Y:S05]  /*1840*/  @P0 EXIT ;  /* 0x000000000000094d */ /* 0x000fea0003800000 */
[--C-:B-----5:R-:W-:Y:S02]  /*1850*/  HADD2.F32 R6, -RZ, R156.reuse.H0_H0 ;  /* 0x2000009cff067230 */ /* 0x120fe40000004100 */
        /* <DEDUP_REMOVED lines=403> */
[----:B------:R1:W-:Y:S01]  /*3190*/  STL [R1+0x164], R5 ;  /* 0x0001640501007387 */ /* 0x0003e20000100800 */
[--C-:B0-----:R-:W-:Y:S02]  /*31a0*/  HADD2.F32 R6, -RZ, R105.reuse.H1_H1 ;  /* 0x30000069ff067230 */ /* 0x101fe40000004100 */
[----:B-1----:R-:W-:-:S05]  /*31b0*/  HADD2.F32 R5, -RZ, R105.H0_H0 ;  /* 0x20000069ff057230 */ /* 0x002fca0000004100 */
        /* <DEDUP_REMOVED lines=79> */
[----:B0-----:R-:W2:Y:S01]  /*36b0*/  LDL.LU R5, [R1+0x20] ;  /* 0x0000200001057983 */ /* 0x001ea20000300800 */
[----:B------:R-:W-:-:S03]  /*36c0*/  HADD2.F32 R20, -RZ, R139.H0_H0 ;  /* 0x2000008bff147230 */ /* 0x000fc60000004100 */
[----:B------:R0:W-:Y:S04]  /*36d0*/  STL [R1+0xb8], R6 ;  /* 0x0000b80601007387 */ /* 0x0001e80000100800 */
        /* <DEDUP_REMOVED lines=9> */
[----:B---3--:R-:W-:-:S03]  /*3770*/  HADD2.F32 R20, -RZ, R128.H1_H1 ;  /* 0x30000080ff147230 */ /* 0x008fc60000004100 */
[----:B------:R1:W-:Y:S04]  /*3780*/  STL [R1+0xa4], R7 ;  /* 0x0000a40701007387 */ /* 0x0003e80000100800 */
[----:B------:R3:W-:Y:S01]  /*3790*/  STL [R1+0x9c], R20 ;  /* 0x00009c1401007387 */ /* 0x0007e20000100800 */
[--C-:B0-----:R-:W-:Y:S02]  /*37a0*/  HADD2.F32 R6, -RZ, R129.reuse.H0_H0 ;  /* 0x20000081ff067230 */ /* 0x101fe40000004100 */
[----:B-1----:R-:W-:-:S03]  /*37b0*/  HADD2.F32 R7, -RZ, R129.H1_H1 ;  /* 0x30000081ff077230 */ /* 0x002fc60000004100 */
[----:B------:R0:W-:Y:S01]  /*37c0*/  STL [R1+0x98], R6 ;  /* 0x0000980601007387 */ /* 0x0001e20000100800 */
[----:B---3--:R-:W-:-:S03]  /*37d0*/  HADD2.F32 R20, -RZ, R130.H0_H0 ;  /* 0x20000082ff147230 */ /* 0x008fc60000004100 */
[----:B------:R1:W-:Y:S04]  /*37e0*/  STL [R1+0x94], R7 ;  /* 0x0000940701007387 */ /* 0x0003e80000100800 */
[----:B------:R3:W-:Y:S01]  /*37f0*/  STL [R1+0x90], R20 ;  /* 0x0000901401007387 */ /* 0x0007e20000100800 */
[----:B0-----:R-:W-:-:S03]  /*3800*/  HADD2.F32 R6, -RZ, R130.H1_H1 ;  /* 0x30000082ff067230 */ /* 0x001fc60000004100 */
[----:B------:R-:W4:Y:S01]  /*3810*/  LDL.LU R39, [R1+0x10] ;  /* 0x0000100001277983 */ /* 0x000f220000300800 */
[----:B-1----:R-:W-:-:S03]  /*3820*/  HADD2.F32 R7, -RZ, R131.H0_H0 ;  /* 0x20000083ff077230 */ /* 0x002fc60000004100 */
[----:B------:R0:W-:Y:S04]  /*3830*/  STL [R1+0x8c], R6 ;  /* 0x00008c0601007387 */ /* 0x0001e80000100800 */
[----:B------:R1:W-:Y:S01]  /*3840*/  STL [R1+0x88], R7 ;  /* 0x0000880701007387 */ /* 0x0003e20000100800 */
[----:B---3--:R-:W-:-:S03]  /*3850*/  HADD2.F32 R20, -RZ, R145.H0_H0 ;  /* 0x20000091ff147230 */ /* 0x008fc60000004100 */
[----:B------:R-:W3:Y:S01]  /*3860*/  LDL.LU R38, [R1+0x14] ;  /* 0x0000140001267983 */ /* 0x000ee20000300800 */
[----:B0-----:R-:W-:Y:S02]  /*3870*/  HADD2.F32 R6, -RZ, R131.H1_H1 ;  /* 0x30000083ff067230 */ /* 0x001fe40000004100 */
[----:B-1----:R-:W-:-:S03]  /*3880*/  HADD2.F32 R7, -RZ, R144.H0_H0 ;  /* 0x20000090ff077230 */ /* 0x002fc60000004100 */
[----:B------:R0:W-:Y:S04]  /*3890*/  STL [R1+0x84], R6 ;  /* 0x0000840601007387 */ /* 0x0001e80000100800 */
[----:B------:R-:W3:Y:S04]  /*38a0*/  LDL.LU R37, [R1+0x18] ;  /* 0x0000180001257983 */ /* 0x000ee80000300800 */
[----:B------:R1:W-:Y:S01]  /*38b0*/  STL [R1+0x80], R7 ;  /* 0x0000800701007387 */ /* 0x0003e20000100800 */
[----:B0-----:R-:W-:-:S03]  /*38c0*/  HADD2.F32 R6, -RZ, R144.H1_H1 ;  /* 0x30000090ff067230 */ /* 0x001fc60000004100 */
[----:B------:R-:W3:Y:S04]  /*38d0*/  LDL.LU R36, [R1+0x1c] ;  /* 0x00001c0001247983 */ /* 0x000ee80000300800 */
[----:B------:R0:W-:Y:S01]  /*38e0*/  STL [R1+0x7c], R6 ;  /* 0x00007c0601007387 */ /* 0x0001e20000100800 */
        /* <DEDUP_REMOVED lines=12> */
[----:B------:R-:W-:-:S03]  /*39b0*/  HADD2.F32 R7, -RZ, R140.H1_H1 ;  /* 0x3000008cff077230 */ /* 0x000fc60000004100 */
[----:B------:R-:W-:Y:S04]  /*39c0*/  STL [R1+0x64], R20 ;  /* 0x0000641401007387 */ /* 0x000fe80000100800 */
[----:B------:R-:W3:Y:S01]  /*39d0*/  LDL.LU R159, [R1] ;  /* 0x00000000019f7983 */ /* 0x000ee20000300800 */
[----:B0-----:R-:W-:-:S03]  /*39e0*/  HADD2.F32 R6, -RZ, R141.H0_H0 ;  /* 0x2000008dff067230 */ /* 0x001fc60000004100 */
[----:B------:R0:W-:Y:S04]  /*39f0*/  STL [R1+0x5c], R7 ;  /* 0x00005c0701007387 */ /* 0x0001e80000100800 */
[----:B------:R-:W-:Y:S04]  /*3a00*/  STL [R1+0x58], R6 ;  /* 0x0000580601007387 */ /* 0x000fe80000100800 */
[----:B------:R-:W3:Y:S01]  /*3a10*/  LDL.LU R158, [R1+0x4] ;  /* 0x00000400019e7983 */ /* 0x000ee20000300800 */
[----:B0-----:R-:W-:-:S05]  /*3a20*/  HADD2.F32 R7, -RZ, R141.H1_H1 ;  /* 0x3000008dff077230 */ /* 0x001fca0000004100 */
[----:B------:R0:W-:Y:S04]  /*3a30*/  STL [R1+0x54], R7 ;  /* 0x0000540701007387 */ /* 0x0001e80000100800 */
[----:B------:R-:W3:Y:S04]  /*3a40*/  LDL.LU R157, [R1+0x8] ;  /* 0x00000800019d7983 */ /* 0x000ee80000300800 */
[----:B------:R-:W3:Y:S01]  /*3a50*/  LDL.LU R156, [R1+0xc] ;  /* 0x00000c00019c7983 */ /* 0x000ee20000300800 */
[--C-:B------:R-:W-:Y:S01]  /*3a60*/  HADD2.F32 R21, -RZ, R142.reuse.H0_H0 ;  /* 0x2000008eff157230 */ /* 0x100fe20000004100 */
[----:B0-----:R-:W-:Y:S01]  /*3a70*/  IMAD.HI.U32 R7, R117, -0x2daee0ad, RZ ;  /* 0xd2511f5375077827 */ /* 0x001fe200078e00ff */
[----:B------:R-:W-:-:S02]  /*3a80*/  HADD2.F32 R23, -RZ, R142.H1_H1 ;  /* 0x3000008eff177230 */ /* 0x000fc40000004100 */
[--C-:B------:R-:W-:Y:S01]  /*3a90*/  HADD2.F32 R22, -RZ, R143.reuse.H0_H0 ;  /* 0x2000008fff167230 */ /* 0x100fe20000004100 */
[----:B------:R-:W-:Y:S01]  /*3aa0*/  IMAD.HI.U32 R20, R116, -0x326172a9, RZ ;  /* 0xcd9e8d5774147827 */ /* 0x000fe200078e00ff */
[----:B------:R0:W-:Y:S04]  /*3ab0*/  STL [R1+0x50], R21 ;  /* 0x0000501501007387 */ /* 0x0001e80000100800 */
[----:B------:R-:W-:Y:S01]  /*3ac0*/  STL [R1+0x4c], R23 ;  /* 0x00004c1701007387 */ /* 0x000fe20000100800 */
[----:B0-----:R-:W-:-:S03]  /*3ad0*/  HADD2.F32 R21, -RZ, R143.H1_H1 ;  /* 0x3000008fff157230 */ /* 0x001fc60000004100 */
[----:B------:R-:W-:Y:S04]  /*3ae0*/  STL [R1+0x48], R22 ;  /* 0x0000481601007387 */ /* 0x000fe80000100800 */
[----:B------:R3:W-:Y:S01]  /*3af0*/  STL [R1+0x40], R21 ;  /* 0x0000401501007387 */ /* 0x0007e20000100800 */
[----:B------:R-:W-:Y:S01]  /*3b00*/  BSSY B0, `(.L_x_39956) ;  /* 0x0003e59000007945 */ /* 0x000fe20003800000 */
[----:B------:R-:W-:Y:S02]  /*3b10*/  HADD2.F32 R152, -RZ, R10.H1_H1 ;  /* 0x3000000aff987230 */ /* 0x000fe40000004100 */
[----:B------:R-:W-:Y:S02]  /*3b20*/  HADD2.F32 R134, -RZ, R160.H0_H0 ;  /* 0x200000a0ff867230 */ /* 0x000fe40000004100 */
[----:B------:R-:W-:-:S02]  /*3b30*/  HADD2.F32 R132, -RZ, R161.H0_H0 ;  /* 0x200000a1ff847230 */ /* 0x000fc40000004100 */
[----:B------:R-:W-:Y:S02]  /*3b40*/  HADD2.F32 R129, -RZ, R162.H0_H0 ;  /* 0x200000a2ff817230 */ /* 0x000fe40000004100 */
[----:B------:R-:W-:Y:S02]  /*3b50*/  HADD2.F32 R128, -RZ, R163.H0_H0 ;  /* 0x200000a3ff807230 */ /* 0x000fe40000004100 */
        /* <DEDUP_REMOVED lines=21> */
[----:B------:R-:W-:Y:S01]  /*3cb0*/  HADD2.F32 R120, -RZ, R19.H1_H1 ;  /* 0x30000013ff787230 */ /* 0x000fe20000004100 */
[----:B------:R-:W-:Y:S01]  /*3cc0*/  ULDC.U8 UR8, c[0x0][0x1f0] ;  /* 0x00007c0000087ab9 */ /* 0x000fe20000000000 */
[----:B--2---:R-:W-:-:S02]  /*3cd0*/  IMAD R6, R5, -0x2daee0ad, RZ ;  /* 0xd2511f5305067824 */ /* 0x004fc400078e02ff */
[----:B------:R-:W-:-:S03]  /*3ce0*/  IMAD R5, R165, -0x326172a9, RZ ;  /* 0xcd9e8d57a5057824 */ /* 0x000fc600078e02ff */
[----:B------:R-:W-:Y:S02]  /*3cf0*/  LOP3.LUT R6, R7, UR26, R6, 0x96, !PT ;  /* 0x0000001a07067c12 */ /* 0x000fe4000f8e9606 */
[----:B------:R-:W-:Y:S01]  /*3d00*/  LOP3.LUT R5, R20, UR25, R5, 0x96, !PT ;  /* 0x0000001914057c12 */ /* 0x000fe2000f8e9605 */
[--C-:B----4-:R-:W-:Y:S02]  /*3d10*/  HADD2.F32 R7, -RZ, R39.reuse.H0_H0 ;  /* 0x20000027ff077230 */ /* 0x110fe40000004100 */
[----:B------:R-:W-:-:S03]  /*3d20*/  HADD2.F32 R20, -RZ, R39.H1_H1 ;  /* 0x30000027ff147230 */ /* 0x000fc60000004100 */
[----:B------:R0:W-:Y:S01]  /*3d30*/  STL [R1+0x44], R7 ;  /* 0x0000440701007387 */ /* 0x0001e20000100800 */
[--C-:B---3--:R-:W-:Y:S02]  /*3d40*/  HADD2.F32 R21, -RZ, R38.reuse.H0_H0 ;  /* 0x20000026ff157230 */ /* 0x108fe40000004100 */
[----:B0-----:R-:W-:Y:S01]  /*3d50*/  HADD2.F32 R7, -RZ, R38.H1_H1 ;  /* 0x30000026ff077230 */ /* 0x001fe20000004100 */
        /* <DEDUP_REMOVED lines=15> */
[----:B------:R1:W-:Y:S01]  /*3e50*/  STL [R1+0x1c], R7 ;  /* 0x00001c0701007387 */ /* 0x0003e20000100800 */
[----:B0-----:R-:W-:Y:S01]  /*3e60*/  HADD2.F32 R20, -RZ, R9.H0_H0 ;  /* 0x20000009ff147230 */ /* 0x001fe20000004100 */
[----:B------:R-:W-:-:S04]  /*3e70*/  HFMA2.MMA R9, -RZ, RZ, 0, 0 ;  /* 0x00000000ff097435 */ /* 0x000fc800000001ff */
[----:B------:R-:W-:Y:S01]  /*3e80*/  STL [R1+0x18], R20 ;  /* 0x0000181401007387 */ /* 0x000fe20000100800 */
[----:B-1----:R-:W-:-:S03]  /*3e90*/  HADD2.F32 R7, -RZ, R10.H0_H0 ;  /* 0x2000000aff077230 */ /* 0x002fc60000004100 */
[----:B------:R0:W-:Y:S01]  /*3ea0*/  STL [R1+0x14], R8 ;  /* 0x0000140801007387 */ /* 0x0001e20000100800 */
[----:B------:R-:W-:-:S03]  /*3eb0*/  IMAD R10, R117, -0x2daee0ad, RZ ;  /* 0xd2511f53750a7824 */ /* 0x000fc600078e02ff */
[----:B------:R1:W-:Y:S01]  /*3ec0*/  STL [R1+0x10], R7 ;  /* 0x0000100701007387 */ /* 0x0003e20000100800 */
[--C-:B------:R-:W-:Y:S02]  /*3ed0*/  HADD2.F32 R149, -RZ, R159.reuse.H0_H0 ;  /* 0x2000009fff957230 */ /* 0x100fe40000004100 */
[----:B------:R-:W-:Y:S01]  /*3ee0*/  HADD2.F32 R148, -RZ, R159.H1_H1 ;  /* 0x3000009fff947230 */ /* 0x000fe20000004100 */
[----:B0-----:R-:W-:Y:S01]  /*3ef0*/  IMAD R8, R116, -0x326172a9, RZ ;  /* 0xcd9e8d5774087824 */ /* 0x001fe200078e02ff */
[----:B-1----:R-:W-:Y:S01]  /*3f00*/  LOP3.LUT R7, R164, 0x3, RZ, 0xc0, !PT ;  /* 0x00000003a4077812 */ /* 0x002fe200078ec0ff */
[--C-:B------:R-:W-:Y:S02]  /*3f10*/  HADD2.F32 R147, -RZ, R158.reuse.H0_H0 ;  /* 0x2000009eff937230 */ /* 0x100fe40000004100 */
[----:B------:R-:W-:Y:S02]  /*3f20*/  HADD2.F32 R146, -RZ, R158.H1_H1 ;  /* 0x3000009eff927230 */ /* 0x000fe40000004100 */
[----:B------:R-:W-:-:S02]  /*3f30*/  HADD2.F32 R145, -RZ, R157.H0_H0 ;  /* 0x2000009dff917230 */ /* 0x000fc40000004100 */
[----:B------:R-:W-:Y:S02]  /*3f40*/  HADD2.F32 R144, -RZ, R157.H1_H1 ;  /* 0x3000009dff907230 */ /* 0x000fe40000004100 */
[--C-:B------:R-:W-:Y:S02]  /*3f50*/  HADD2.F32 R143, -RZ, R156.reuse.H0_H0 ;  /* 0x2000009cff8f7230 */ /* 0x100fe40000004100 */
[----:B------:R-:W-:Y:S02]  /*3f60*/  HADD2.F32 R141, -RZ, R156.H1_H1 ;  /* 0x3000009cff8d7230 */ /* 0x000fe40000004100 */
.L_x_41289:
        /* <DEDUP_REMOVED lines=38> */
.L_x_39960:
[----:B-1----:R-:W-:Y:S02]  /*41d0*/  IMAD.MOV.U32 R15, RZ, RZ, R8 ;  /* 0x000000ffff0f7224 */ /* 0x002fe400078e0008 */
.L_x_39961:
[----:B------:R-:W-:Y:S05]  /*41e0*/  BSYNC B2 ;  /* 0x0000000000027941 */ /* 0x000fea0003800000 */
.L_x_39959:
        /* <DEDUP_REMOVED lines=16> */
.L_x_39965:
[----:B------:R-:W-:Y:S05]  /*42f0*/  BSYNC B3 ;  /* 0x0000000000037941 */ /* 0x000fea0003800000 */
.L_x_39964:
        /* <DEDUP_REMOVED lines=41> */
[----:B------:R-:W-:Y:S01]  /*4590*/  IMAD.MOV.U32 R33, RZ, RZ, RZ ;  /* 0x000000ffff217224 */ /* 0x000fe200078e00ff */
[----:B------:R-:W-:Y:S02]  /*45a0*/  MOV R8, R32 ;  /* 0x0000002000087202 */ /* 0x000fe40000000f00 */
.L_x_39963:
[----:B------:R-:W-:Y:S05]  /*45b0*/  BSYNC B2 ;  /* 0x0000000000027941 */ /* 0x000fea0003800000 */
.L_x_39962:
        /* <DEDUP_REMOVED lines=17> */
.L_x_39966:
        /* <DEDUP_REMOVED lines=12> */
.L_x_39969:
[----:B------:R-:W-:Y:S02]  /*4790*/  IMAD.MOV.U32 R15, RZ, RZ, R8 ;  /* 0x000000ffff0f7224 */ /* 0x000fe400078e0008 */
.L_x_39970:
[----:B------:R-:W-:Y:S05]  /*47a0*/  BSYNC B2 ;  /* 0x0000000000027941 */ /* 0x000fea0003800000 */
.L_x_39968:
        /* <DEDUP_REMOVED lines=16> */
.L_x_39974:
[----:B------:R-:W-:Y:S05]  /*48b0*/  BSYNC B3 ;  /* 0x0000000000037941 */ /* 0x000fea0003800000 */
.L_x_39973:
        /* <DEDUP_REMOVED lines=44> */
.L_x_39972:
[----:B------:R-:W-:Y:S05]  /*4b80*/  BSYNC B2 ;  /* 0x0000000000027941 */ /* 0x000fea0003800000 */
.L_x_39971:
[----:B------:R-:W0:Y:S02]  /*4b90*/  I2F.U32 R7, R15 ;  /* 0x0000000f00077306 */ /* 0x000e240000201000 */
[----:B0-----:R-:W-:-:S05]  /*4ba0*/  FFMA.FTZ R7, R7, R11, 1.1641532182693481445e-10 ;  /* 0x2f00000007077423 */ /* 0x001fca000001000b */
[----:B------:R-:W-:Y:S01]  /*4bb0*/  FSETP.GTU.FTZ.AND P2, PT, R7, c[0x0][0x1e4], PT ;  /* 0x0000790007007a0b */ /* 0x000fe20003f5c000 */
[----:B------:R-:W-:-:S03]  /*4bc0*/  HADD2.F32 R7, -RZ, R20.H0_H0 ;  /* 0x20000014ff077230 */ /* 0x000fc60000004100 */
[----:B------:R-:W-:Y:S02]  /*4bd0*/  SEL R117, RZ, 0x1, P2 ;  /* 0x00000001ff757807 */ /* 0x000fe40001000000 */
[----:B------:R-:W-:-:S05]  /*4be0*/  FMUL.FTZ R7, R7, c[0x0][0x1e8] ;  /* 0x00007a0007077a20 */ /* 0x000fca0000410000 */
[----:B------:R-:W-:-:S05]  /*4bf0*/  FSEL R7, R7, RZ, !P2 ;  /* 0x000000ff07077208 */ /* 0x000fca0005000000 */
[----:B------:R-:W-:-:S04]  /*4c00*/  FADD.FTZ R32, R7, R32 ;  /* 0x0000002007207221 */ /* 0x000fc80000010000 */
[----:B------:R-:W-:Y:S02]  /*4c10*/  @P0 FADD.FTZ R32, R24, R32 ;  /* 0x0000002018200221 */ /* 0x000fe40000010000 */
.L_x_39967:
        /* <DEDUP_REMOVED lines=12> */
.L_x_39976:
[----:B------:R-:W-:Y:S02]  /*4ce0*/  IMAD.MOV.U32 R15, RZ, RZ, R8 ;  /* 0x000000ffff0f7224 */ /* 0x000fe400078e0008 */
.L_x_39977:
[----:B------:R-:W-:Y:S05]  /*4cf0*/  BSYNC B2 ;  /* 0x0000000000027941 */ /* 0x000fea0003800000 */
.L_x_39975:
        /* <DEDUP_REMOVED lines=16> */
.L_x_39981:
[----:B------:R-:W-:Y:S05]  /*4e00*/  BSYNC B3 ;  /* 0x0000000000037941 */ /* 0x000fea0003800000 */
.L_x_39980:
        /* <DEDUP_REMOVED lines=44> */
.L_x_39979:
[----:B------:R-:W-:Y:S05]  /*50d0*/  BSYNC B2 ;  /* 0x0000000000027941 */ /* 0x000fea0003800000 */
.L_x_39978:
        /* <DEDUP_REMOVED lines=14> */
.L_x_39982:
        /* <DEDUP_REMOVED lines=12> */
.L_x_39985:
[----:B------:R-:W-:Y:S02]  /*5280*/  MOV R15, R8 ;  /* 0x00000008000f7202 */ /* 0x000fe40000000f00 */
.L_x_39986:
[----:B------:R-:W-:Y:S05]  /*5290*/  BSYNC B2 ;  /* 0x0000000000027941 */ /* 0x000fea0003800000 */
.L_x_39984:
        /* <DEDUP_REMOVED lines=16> */
.L_x_39990:
[----:B------:R-:W-:Y:S05]  /*53a0*/  BSYNC B3 ;  /* 0x0000000000037941 */ /* 0x000fea0003800000 */
.L_x_39989:
        /* <DEDUP_REMOVED lines=44> */
.L_x_39988:
[----:B------:R-:W-:Y:S05]  /*5670*/  BSYNC B2 ;  /* 0x0000000000027941 */ /* 0x000fea0003800000 */
.L_x_39987:
[----:B------:R-:W0:Y:S02]  /*5680*/  I2F.U32 R7, R15 ;  /* 0x0000000f00077306 */ /* 0x000e240000201000 */
[----:B0-----:R-:W-:-:S05]  /*5690*/  FFMA.FTZ R7, R7, R11, 1.1641532182693481445e-10 ;  /* 0x2f00000007077423 */ /* 0x001fca000001000b */
[----:B------:R-:W-:Y:S01]  /*56a0*/  FSETP.GTU.FTZ.AND P2, PT, R7, c[0x0][0x1e4], PT ;  /* 0x0000790007007a0b */ /* 0x000fe20003f5c000 */
[----:B------:R-:W-:-:S03]  /*56b0*/  HADD2.F32 R7, -RZ, R20.H1_H1 ;  /* 0x30000014ff077230 */ /* 0x000fc60000004100 */
[----:B------:R-:W-:Y:S02]  /*56c0*/  SEL R19, RZ, 0x1, P2 ;  /* 0x00000001ff137807 */ /* 0x000fe40001000000 */
[----:B------:R-:W-:-:S05]  /*56d0*/  FMUL.FTZ R7, R7, c[0x0][0x1e8] ;  /* 0x00007a0007077a20 */ /* 0x000fca0000410000 */
[----:B------:R-:W-:-:S05]  /*56e0*/  FSEL R7, R7, RZ, !P2 ;  /* 0x000000ff07077208 */ /* 0x000fca0005000000 */
[----:B------:R-:W-:-:S04]  /*56f0*/  FADD.FTZ R33, R7, R33 ;  /* 0x0000002107217221 */ /* 0x000fc80000010000 */
[----:B------:R-:W-:Y:S02]  /*5700*/  @P0 FADD.FTZ R33, R25, R33 ;  /* 0x0000002119210221 */ /* 0x000fe40000010000 */
.L_x_39983:
        /* <DEDUP_REMOVED lines=12> */
.L_x_39992:
[----:B------:R-:W-:Y:S02]  /*57d0*/  MOV R15, R8 ;  /* 0x00000008000f7202 */ /* 0x000fe40000000f00 */
.L_x_39993:
[----:B------:R-:W-:Y:S05]  /*57e0*/  BSYNC B2 ;  /* 0x0000000000027941 */ /* 0x000fea0003800000 */
.L_x_39991:
        /* <DEDUP_REMOVED lines=16> */
.L_x_39997:
[----:B------:R-:W-:Y:S05]  /*58f0*/  BSYNC B3 ;  /* 0x0000000000037941 */ /* 0x000fea0003800000 */
.L_x_39996:
        /* <DEDUP_REMOVED lines=44> */
.L_x_39995:
[----:B------:R-:W-:Y:S05]  /*5bc0*/  BSYNC B2 ;  /* 0x0000000000027941 */ /* 0x000fea0003800000 */
.L_x_39994:
        /* <DEDUP_REMOVED lines=14> */
.L_x_39998:
        /* <DEDUP_REMOVED lines=12> */
.L_x_40001:
[----:B------:R-:W-:Y:S02]  /*5d70*/  IMAD.MOV.U32 R15, RZ, RZ, R8 ;  /* 0x000000ffff0f7224 */ /* 0x000fe400078e0008 */
.L_x_40002:
[----:B------:R-:W-:Y:S05]  /*5d80*/  BSYNC B2 ;  /* 0x0000000000027941 */ /* 0x000fea0003800000 */
.L_x_40000:
        /* <DEDUP_REMOVED lines=16> */
.L_x_40006:
[----:B------:R-:W-:Y:S05]  /*5e90*/  BSYNC B3 ;  /* 0x0000000000037941 */ /* 0x000fea0003800000 */
.L_x_40005:
        /* <DEDUP_REMOVED lines=44> */
.L_x_40004:
[----:B------:R-:W-:Y:S05]  /*6160*/  BSYNC B2 ;  /* 0x0000000000027941 */ /* 0x000fea0003800000 */
.L_x_40003:
        /* <DEDUP_REMOVED lines=9> */
.L_x_39999:
        /* <DEDUP_REMOVED lines=12> */
.L_x_40008:
[----:B------:R-:W-:Y:S02]  /*62c0*/  IMAD.MOV.U32 R15, RZ, RZ, R8 ;  /* 0x000000ffff0f7224 */ /* 0x000fe400078e0008 */
.L_x_40009:
[----:B------:R-:W-:Y:S05]  /*62d0*/  BSYNC B2 ;  /* 0x0000000000027941 */ /* 0x000fea0003800000 */
.L_x_40007:
        /* <DEDUP_REMOVED lines=16> */
.L_x_40013:
[----:B------:R-:W-:Y:S05]  /*63e0*/  BSYNC B3 ;  /* 0x0000000000037941 */ /* 0x000fea0003800000 */
.L_x_40012:
        /* <DEDUP_REMOVED lines=44> */
.L_x_40011:
[----:B------:R-:W-:Y:S05]  /*66b0*/  BSYNC B2 ;  /* 0x0000000000027941 */ /* 0x000fea0003800000 */
.L_x_40010:
        /* <DEDUP_REMOVED lines=14> */
.L_x_40014:
        /* <DEDUP_REMOVED lines=12> */
.L_x_40017:
[----:B------:R-:W-:Y:S02]  /*6860*/  IMAD.MOV.U32 R15, RZ, RZ, R8 ;  /* 0x000000ffff0f7224 */ /* 0x000fe400078e0008 */
.L_x_40018:
[----:B------:R-:W-:Y:S05]  /*6870*/  BSYNC B2 ;  /* 0x0000000000027941 */ /* 0x000fea0003800000 */
.L_x_40016:
        /* <DEDUP_REMOVED lines=16> */
.L_x_40022:
[----:B------:R-:W-:Y:S05]  /*6980*/  BSYNC B3 ;  /* 0x0000000000037941 */ /* 0x000fea0003800000 */
.L_x_40021:
        /* <DEDUP_REMOVED lines=44> */
.L_x_40020:
[----:B------:R-:W-:Y:S05]  /*6c50*/  BSYNC B2 ;  /* 0x0000000000027941 */ /* 0x000fea0003800000 */
.L_x_40019:
        /* <DEDUP_REMOVED lines=9> */
.L_x_40015:
        /* <DEDUP_REMOVED lines=12> */
.L_x_40024:
[----:B------:R-:W-:Y:S02]  /*6db0*/  IMAD.MOV.U32 R15, RZ, RZ, R8 ;  /* 0x000000ffff0f7224 */ /* 0x000fe400078e0008 */
.L_x_40025:
[----:B------:R-:W-:Y:S05]  /*6dc0*/  BSYNC B2 ;  /* 0x0000000000027941 */ /* 0x000fea0003800000 */
.L_x_40023:
        /* <DEDUP_REMOVED lines=16> */
.L_x_40029:
[----:B------:R-:W-:Y:S05]  /*6ed0*/  BSYNC B3 ;  /* 0x0000000000037941 */ /* 0x000fea0003800000 */
.L_x_40028:
        /* <DEDUP_REMOVED lines=36> */
[----:B------:R-:W-:-:S04]  /*7120*/  MOV R7, RZ ;  /* 0x000000ff00077202 */ /* 0x000fc80000000f00 */
[----:B------:R-:W-:-:S05]  /*7130*/  LOP3.LUT R36, R113, UR23, R36, 0x96, !PT ;  /* 0x0000001771247c12 */ /* 0x000fca000f8e9624 */
[----:B------:R-:W-:-:S04]  /*7140*/  IMAD.WIDE.U32 R36, R36, -0x2daee0ad, RZ ;  /* 0xd2511f5324247825 */ /* 0x000fc800078e00ff */
[----:B------:R-:W-:Y:S01]  /*7150*/  IMAD.MOV.U32 R10, RZ, RZ, R36 ;  /* 0x000000ffff0a7224 */ /* 0x000fe200078e0024 */
[----:B------:R-:W-:Y:S01]  /*7160*/  LOP3.LUT R6, R37, UR26, R6, 0x96, !PT ;  /* 0x0000001a25067c12 */ /* 0x000fe2000f8e9606 */
[----:B------:R-:W-:-:S04]  /*7170*/  IMAD.WIDE.U32 R36, R5, -0x326172a9, RZ ;  /* 0xcd9e8d5705247825 */ /* 0x000fc800078e00ff */
[----:B------:R-:W-:Y:S01]  /*7180*/  IMAD.MOV.U32 R8, RZ, RZ, R36 ;  /* 0x000000ffff087224 */ /* 0x000fe200078e0024 */
[----:B------:R-:W-:Y:S02]  /*7190*/  LOP3.LUT R5, R37, UR25, R112, 0x96, !PT ;  /* 0x0000001925057c12 */ /* 0x000fe4000f8e9670 */
.L_x_40027:
[----:B------:R-:W-:Y:S05]  /*71a0*/  BSYNC B2 ;  /* 0x0000000000027941 */ /* 0x000fea0003800000 */
.L_x_40026:
        /* <DEDUP_REMOVED lines=12> */
.L_x_40030:
        /* <DEDUP_REMOVED lines=12> */
.L_x_40033:
[----:B------:R-:W-:Y:S02]  /*7330*/  IMAD.MOV.U32 R15, RZ, RZ, R8 ;  /* 0x000000ffff0f7224 */ /* 0x000fe400078e0008 */
.L_x_40034:
[----:B------:R-:W-:Y:S05]  /*7340*/  BSYNC B2 ;  /* 0x0000000000027941 */ /* 0x000fea0003800000 */
.L_x_40032:
        /* <DEDUP_REMOVED lines=16> */
.L_x_40038:
[----:B------:R-:W-:Y:S05]  /*7450*/  BSYNC B3 ;  /* 0x0000000000037941 */ /* 0x000fea0003800000 */
.L_x_40037:
        /* <DEDUP_REMOVED lines=44> */
.L_x_40036:
[----:B------:R-:W-:Y:S05]  /*7720*/  BSYNC B2 ;  /* 0x0000000000027941 */ /* 0x000fea0003800000 */
.L_x_40035:
        /* <DEDUP_REMOVED lines=9> */
.L_x_40031:
        /* <DEDUP_REMOVED lines=12> */
.L_x_40040:
[----:B------:R-:W-:Y:S02]  /*7880*/  IMAD.MOV.U32 R15, RZ, RZ, R8 ;  /* 0x000000ffff0f7224 */ /* 0x000fe400078e0008 */
.L_x_40041:
[----:B------:R-:W-:Y:S05]  /*7890*/  BSYNC B2 ;  /* 0x0000000000027941 */ /* 0x000fea0003800000 */
.L_x_40039:
        /* <DEDUP_REMOVED lines=16> */
.L_x_40045:
[----:B------:R-:W-:Y:S05]  /*79a0*/  BSYNC B3 ;  /* 0x0000000000037941 */ /* 0x000fea0003800000 */
.L_x_40044:
        /* <DEDUP_REMOVED lines=44> */
.L_x_40043:
[----:B------:R-:W-:Y:S05]  /*7c70*/  BSYNC B2 ;  /* 0x0000000000027941 */ /* 0x000fea0003800000 */
.L_x_40042:
        /* <DEDUP_REMOVED lines=12> */
.L_x_40046:
        /* <DEDUP_REMOVED lines=12> */
.L_x_40049:
[----:B------:R-:W-:Y:S02]  /*7e00*/  IMAD.MOV.U32 R12, RZ, RZ, R8 ;  /* 0x000000ffff0c7224 */ /* 0x000fe400078e0008 */
.L_x_40050:
[----:B------:R-:W-:Y:S05]  /*7e10*/  BSYNC B2 ;  /* 0x0000000000027941 */ /* 0x000fea0003800000 */
.L_x_40048:
        /* <DEDUP_REMOVED lines=16> */
.L_x_40054:
[----:B------:R-:W-:Y:S05]  /*7f20*/  BSYNC B3 ;  /* 0x0000000000037941 */ /* 0x000fea0003800000 */
.L_x_40053:
        /* <DEDUP_REMOVED lines=44> */
.L_x_40052:
[----:B------:R-:W-:Y:S05]  /*81f0*/  BSYNC B2 ;  /* 0x0000000000027941 */ /* 0x000fea0003800000 */
.L_x_40051:
        /* <DEDUP_REMOVED lines=9> */
.L_x_40047:
        /* <DEDUP_REMOVED lines=12> */
.L_x_40056:
[----:B------:R-:W-:Y:S02]  /*8350*/  IMAD.MOV.U32 R15, RZ, RZ, R8 ;  /* 0x000000ffff0f7224 */ /* 0x000fe400078e0008 */
.L_x_40057:
[----:B------:R-:W-:Y:S05]  /*8360*/  BSYNC B2 ;  /* 0x0000000000027941 */ /* 0x000fea0003800000 */
.L_x_40055:
        /* <DEDUP_REMOVED lines=16> */
.L_x_40061:
[----:B------:R-:W-:Y:S05]  /*8470*/  BSYNC B3 ;  /* 0x0000000000037941 */ /* 0x000fea0003800000 */
.L_x_40060:
        /* <DEDUP_REMOVED lines=44> */
.L_x_40059:
[----:B------:R-:W-:Y:S05]  /*8740*/  BSYNC B2 ;  /* 0x0000000000027941 */ /* 0x000fea0003800000 */
.L_x_40058:
        /* <DEDUP_REMOVED lines=12> */
.L_x_40062:
        /* <DEDUP_REMOVED lines=12> */
.L_x_40065:
[----:B------:R-:W-:Y:S02]  /*88d0*/  MOV R13, R8 ;  /* 0x00000008000d7202 */ /* 0x000fe40000000f00 */
.L_x_40066:
[----:B------:R-:W-:Y:S05]  /*88e0*/  BSYNC B2 ;  /* 0x0000000000027941 */ /* 0x000fea0003800000 */
.L_x_40064:
        /* <DEDUP_REMOVED lines=16> */
.L_x_40070:
[----:B------:R-:W-:Y:S05]  /*89f0*/  BSYNC B3 ;  /* 0x0000000000037941 */ /* 0x000fea0003800000 */
.L_x_40069:
        /* <DEDUP_REMOVED lines=44> */
.L_x_40068:
[----:B------:R-:W-:Y:S05]  /*8cc0*/  BSYNC B2 ;  /* 0x0000000000027941 */ /* 0x000fea0003800000 */
.L_x_40067:
[----:B------:R-:W0:Y:S02]  /*8cd0*/  I2F.U32 R13, R13 ;  /* 0x0000000d000d7306 */ /* 0x000e240000201000 */
[----:B0-----:R-:W-:-:S05]  /*8ce0*/  FFMA.FTZ R13, R13, R11, 1.1641532182693481445e-10 ;  /* 0x2f0000000d0d7423 */ /* 0x001fca000001000b */
[----:B------:R-:W-:Y:S01]  /*8cf0*/  FSETP.GTU.FTZ.AND P5, PT, R13, c[0x0][0x1e4], PT ;  /* 0x000079000d007a0b */ /* 0x000fe20003fbc000 */
[----:B------:R-:W-:-:S05]  /*8d00*/  HADD2.F32 R13, -RZ, R23.H0_H0 ;  /* 0x20000017ff0d7230 */ /* 0x000fca0000004100 */
[----:B------:R-:W-:-:S05]  /*8d10*/  FMUL.FTZ R13, R13, c[0x0][0x1e8] ;  /* 0x00007a000d0d7a20 */ /* 0x000fca0000410000 */
[----:B------:R-:W-:-:S05]  /*8d20*/  FSEL R13, R13, RZ, !P5 ;  /* 0x000000ff0d0d7208 */ /* 0x000fca0006800000 */
[----:B------:R-:W-:Y:S01]  /*8d30*/  FADD.FTZ R38, R13, R38 ;  /* 0x000000260d267221 */ /* 0x000fe20000010000 */
[----:B------:R-:W-:-:S03]  /*8d40*/  SEL R13, RZ, 0x1, P5 ;  /* 0x00000001ff0d7807 */ /* 0x000fc60002800000 */
[----:B------:R-:W-:Y:S02]  /*8d50*/  @P0 FADD.FTZ R38, R30, R38 ;  /* 0x000000261e260221 */ /* 0x000fe40000010000 */
.L_x_40063:
        /* <DEDUP_REMOVED lines=12> */
.L_x_40072:
[----:B------:R-:W-:Y:S02]  /*8e20*/  MOV R15, R8 ;  /* 0x00000008000f7202 */ /* 0x000fe40000000f00 */
.L_x_40073:
[----:B------:R-:W-:Y:S05]  /*8e30*/  BSYNC B2 ;  /* 0x0000000000027941 */ /* 0x000fea0003800000 */
.L_x_40071:
        /* <DEDUP_REMOVED lines=16> */
.L_x_40077:
[----:B------:R-:W-:Y:S05]  /*8f40*/  BSYNC B3 ;  /* 0x0000000000037941 */ /* 0x000fea0003800000 */
.L_x_40076:
        /* <DEDUP_REMOVED lines=44> */
.L_x_40075:
[----:B------:R-:W-:Y:S05]  /*9210*/  BSYNC B2 ;  /* 0x0000000000027941 */ /* 0x000fea0003800000 */
.L_x_40074:
        /* <DEDUP_REMOVED lines=12> */
.L_x_40078:
        /* <DEDUP_REMOVED lines=12> */
.L_x_40081:
[----:B------:R-:W-:Y:S02]  /*93a0*/  IMAD.MOV.U32 R114, RZ, RZ, R8 ;  /* 0x000000ffff727224 */ /* 0x000fe400078e0008 */
.L_x_40082:
[----:B------:R-:W-:Y:S05]  /*93b0*/  BSYNC B2 ;  /* 0x0000000000027941 */ /* 0x000fea0003800000 */
.L_x_40080:
        /* <DEDUP_REMOVED lines=16> */
.L_x_40086:
[----:B------:R-:W-:Y:S05]  /*94c0*/  BSYNC B3 ;  /* 0x0000000000037941 */ /* 0x000fea0003800000 */
.L_x_40085:
        /* <DEDUP_REMOVED lines=44> */
.L_x_40084:
[----:B------:R-:W-:Y:S05]  /*9790*/  BSYNC B2 ;  /* 0x0000000000027941 */ /* 0x000fea0003800000 */
.L_x_40083:
[----:B------:R-:W0:Y:S02]  /*97a0*/  I2F.U32 R14, R114 ;  /* 0x00000072000e7306 */ /* 0x000e240000201000 */
[----:B0-----:R-:W-:Y:S01]  /*97b0*/  FFMA.FTZ R14, R14, R11, 1.1641532182693481445e-10 ;  /* 0x2f0000000e0e7423 */ /* 0x001fe2000001000b */
[----:B------:R-:W-:-:S04]  /*97c0*/  HADD2.F32 R11, -RZ, R23.H1_H1 ;  /* 0x30000017ff0b7230 */ /* 0x000fc80000004100 */
[----:B------:R-:W-:Y:S01]  /*97d0*/  FSETP.GTU.FTZ.AND P1, PT, R14, c[0x0][0x1e4], PT ;  /* 0x000079000e007a0b */ /* 0x000fe20003f3c000 */
[----:B------:R-:W-:-:S03]  /*97e0*/  FMUL.FTZ R11, R11, c[0x0][0x1e8] ;  /* 0x00007a000b0b7a20 */ /* 0x000fc60000410000 */
[----:B------:R-:W-:Y:S02]  /*97f0*/  SEL R14, RZ, 0x1, P1 ;  /* 0x00000001ff0e7807 */ /* 0x000fe40000800000 */
[----:B------:R-:W-:-:S05]  /*9800*/  FSEL R11, R11, RZ, !P1 ;  /* 0x000000ff0b0b7208 */ /* 0x000fca0004800000 */
[----:B------:R-:W-:-:S04]  /*9810*/  FADD.FTZ R39, R11, R39 ;  /* 0x000000270b277221 */ /* 0x000fc80000010000 */
[----:B------:R-:W-:Y:S02]  /*9820*/  @P0 FADD.FTZ R39, R31, R39 ;  /* 0x000000271f270221 */ /* 0x000fe40000010000 */
.L_x_40079:
        /* <DEDUP_REMOVED lines=51> */
.L_x_40087:
[----:B------:R-:W-:Y:S02]  /*9b60*/  IADD3 R11, R16, 0x20, RZ ;  /* 0x00000020100b7810 */ /* 0x000fe40007ffe0ff */
.L_x_39958:
[----:B------:R-:W-:Y:S05]  /*9b70*/  BSYNC B1 ;  /* 0x0000000000017941 */ /* 0x000fea0003800000 */
.L_x_39957:
        /* <DEDUP_REMOVED lines=31> */
.L_x_40091:
[----:B-1----:R-:W-:Y:S02]  /*9d70*/  IMAD.MOV.U32 R15, RZ, RZ, R8 ;  /* 0x000000ffff0f7224 */ /* 0x002fe400078e0008 */
.L_x_40092:
[----:B------:R-:W-:Y:S05]  /*9d80*/  BSYNC B2 ;  /* 0x0000000000027941 */ /* 0x000fea0003800000 */
.L_x_40090:
        /* <DEDUP_REMOVED lines=16> */
.L_x_40096:
[----:B------:R-:W-:Y:S05]  /*9e90*/  BSYNC B3 ;  /* 0x0000000000037941 */ /* 0x000fea0003800000 */
.L_x_40095:
        /* <DEDUP_REMOVED lines=44> */
.L_x_40094:
[----:B------:R-:W-:Y:S05]  /*a160*/  BSYNC B2 ;  /* 0x0000000000027941 */ /* 0x000fea0003800000 */
.L_x_40093:
[----:B------:R1:W2:Y:S01]  /*a170*/  I2F.U32 R7, R15 ;  /* 0x0000000f00077306 */ /* 0x0002a20000201000 */
[----:B------:R-:W-:Y:S02]  /*a180*/  ISETP.NE.U32.AND P1, PT, RZ, c[0x0][0x178], PT ;  /* 0x00005e00ff007a0c */ /* 0x000fe40003f25070 */
[----:B------:R-:W-:Y:S02]  /*a190*/  LOP3.LUT R4, R4, 0xfffffff7, RZ, 0xc0, !PT ;  /* 0xfffffff704047812 */ /* 0x000fe400078ec0ff */
[----:B------:R-:W-:Y:S01]  /*a1a0*/  ISETP.NE.AND.EX P1, PT, RZ, c[0x0][0x17c], PT, P1 ;  /* 0x00005f00ff007a0c */ /* 0x000fe20003f25310 */
[----:B-1----:R-:W-:-:S04]  /*a1b0*/  IMAD.MOV.U32 R15, RZ, RZ, 0x2f800000 ;  /* 0x2f800000ff0f7424 */ /* 0x002fc800078e00ff */
[----:B--2---:R-:W-:-:S05]  /*a1c0*/  FFMA.FTZ R7, R7, R15, 1.1641532182693481445e-10 ;  /* 0x2f00000007077423 */ /* 0x004fca000001000f */
        /* <DEDUP_REMOVED lines=11> */
.L_x_40097:
        /* <DEDUP_REMOVED lines=12> */
.L_x_40100:
[----:B------:R-:W-:Y:S02]  /*a340*/  IMAD.MOV.U32 R41, RZ, RZ, R8 ;  /* 0x000000ffff297224 */ /* 0x000fe400078e0008 */
.L_x_40101:
[----:B------:R-:W-:Y:S05]  /*a350*/  BSYNC B2 ;  /* 0x0000000000027941 */ /* 0x000fea0003800000 */
.L_x_40099:
        /* <DEDUP_REMOVED lines=16> */
.L_x_40105:
[----:B------:R-:W-:Y:S05]  /*a460*/  BSYNC B3 ;  /* 0x0000000000037941 */ /* 0x000fea0003800000 */
.L_x_40104:
        /* <DEDUP_REMOVED lines=44> */
.L_x_40103:
[----:B------:R-:W-:Y:S05]  /*a730*/  BSYNC B2 ;  /* 0x0000000000027941 */ /* 0x000fea0003800000 */
.L_x_40102:
[----:B------:R-:W1:Y:S02]  /*a740*/  I2F.U32 R7, R41 ;  /* 0x0000002900077306 */ /* 0x000e640000201000 */
[----:B-1----:R-:W-:-:S05]  /*a750*/  FFMA.FTZ R7, R7, R15, 1.1641532182693481445e-10 ;  /* 0x2f00000007077423 */ /* 0x002fca000001000f */
[----:B------:R-:W-:Y:S01]  /*a760*/  FSETP.GTU.FTZ.AND P2, PT, R7, c[0x0][0x1e4], PT ;  /* 0x0000790007007a0b */ /* 0x000fe20003f5c000 */
[----:B------:R-:W-:-:S03]  /*a770*/  HADD2.F32 R7, -RZ, R20.H0_H0 ;  /* 0x20000014ff077230 */ /* 0x000fc60000004100 */
[----:B------:R-:W-:Y:S02]  /*a780*/  SEL R117, RZ, 0x1, P2 ;  /* 0x00000001ff757807 */ /* 0x000fe40001000000 */
[----:B------:R-:W-:-:S05]  /*a790*/  FMUL.FTZ R7, R7, c[0x0][0x1e8] ;  /* 0x00007a0007077a20 */ /* 0x000fca0000410000 */
[----:B------:R-:W-:-:S05]  /*a7a0*/  FSEL R7, R7, RZ, !P2 ;  /* 0x000000ff07077208 */ /* 0x000fca0005000000 */
[----:B------:R-:W-:-:S04]  /*a7b0*/  FADD.FTZ R40, R7, R40 ;  /* 0x0000002807287221 */ /* 0x000fc80000010000 */
[----:B------:R-:W-:Y:S02]  /*a7c0*/  @P0 FADD.FTZ R40, R24, R40 ;  /* 0x0000002818280221 */ /* 0x000fe40000010000 */
.L_x_40098:
        /* <DEDUP_REMOVED lines=12> */
.L_x_40107:
[----:B------:R-:W-:Y:S02]  /*a890*/  IMAD.MOV.U32 R41, RZ, RZ, R8 ;  /* 0x000000ffff297224 */ /* 0x000fe400078e0008 */
.L_x_40108:
[----:B------:R-:W-:Y:S05]  /*a8a0*/  BSYNC B2 ;  /* 0x0000000000027941 */ /* 0x000fea0003800000 */
.L_x_40106:
        /* <DEDUP_REMOVED lines=16> */
.L_x_40112:
[----:B------:R-:W-:Y:S05]  /*a9b0*/  BSYNC B3 ;  /* 0x0000000000037941 */ /* 0x000fea0003800000 */
.L_x_40111:
        /* <DEDUP_REMOVED lines=44> */
.L_x_40110:
[----:B------:R-:W-:Y:S05]  /*ac80*/  BSYNC B2 ;  /* 0x0000000000027941 */ /* 0x000fea0003800000 */
.L_x_40109:
[----:B------:R-:W1:Y:S01]  /*ac90*/  I2F.U32 R41, R41 ;  /* 0x0000002900297306 */ /* 0x000e620000201000 */
[----:B------:R-:W-:Y:S01]  /*aca0*/  HADD2.F32 R44, -RZ, R44.H1_H1 ;  /* 0x3000002cff2c7230 */ /* 0x000fe20000004100 */
[----:B------:R-:W-:-:S04]  /*acb0*/  LOP3.LUT R4, R4, 0xfffffffb, RZ, 0xc0, !PT ;  /* 0xfffffffb04047812 */ /* 0x000fc800078ec0ff */
        /* <DEDUP_REMOVED lines=11> */
.L_x_40113:
        /* <DEDUP_REMOVED lines=12> */
.L_x_40116:
[----:B------:R-:W-:Y:S02]  /*ae30*/  MOV R19, R8 ;  /* 0x0000000800137202 */ /* 0x000fe40000000f00 */
.L_x_40117:
[----:B------:R-:W-:Y:S05]  /*ae40*/  BSYNC B2 ;  /* 0x0000000000027941 */ /* 0x000fea0003800000 */
.L_x_40115:
        /* <DEDUP_REMOVED lines=16> */
.L_x_40121:
[----:B------:R-:W-:Y:S05]  /*af50*/  BSYNC B3 ;  /* 0x0000000000037941 */ /* 0x000fea0003800000 */
.L_x_40120:
        /* <DEDUP_REMOVED lines=44> */
.L_x_40119:
[----:B------:R-:W-:Y:S05]  /*b220*/  BSYNC B2 ;  /* 0x0000000000027941 */ /* 0x000fea0003800000 */
.L_x_40118:
[----:B------:R-:W1:Y:S02]  /*b230*/  I2F.U32 R7, R19 ;  /* 0x0000001300077306 */ /* 0x000e640000201000 */
[----:B-1----:R-:W-:-:S05]  /*b240*/  FFMA.FTZ R7, R7, R15, 1.1641532182693481445e-10 ;  /* 0x2f00000007077423 */ /* 0x002fca000001000f */
[----:B------:R-:W-:Y:S01]  /*b250*/  FSETP.GTU.FTZ.AND P2, PT, R7, c[0x0][0x1e4], PT ;  /* 0x0000790007007a0b */ /* 0x000fe20003f5c000 */
[----:B------:R-:W-:-:S03]  /*b260*/  HADD2.F32 R7, -RZ, R20.H1_H1 ;  /* 0x30000014ff077230 */ /* 0x000fc60000004100 */
[----:B------:R-:W-:Y:S02]  /*b270*/  SEL R19, RZ, 0x1, P2 ;  /* 0x00000001ff137807 */ /* 0x000fe40001000000 */
[----:B------:R-:W-:-:S05]  /*b280*/  FMUL.FTZ R7, R7, c[0x0][0x1e8] ;  /* 0x00007a0007077a20 */ /* 0x000fca0000410000 */
[----:B------:R-:W-:-:S05]  /*b290*/  FSEL R7, R7, RZ, !P2 ;  /* 0x000000ff07077208 */ /* 0x000fca0005000000 */
[----:B------:R-:W-:-:S04]  /*b2a0*/  FADD.FTZ R41, R7, R41 ;  /* 0x0000002907297221 */ /* 0x000fc80000010000 */
[----:B------:R-:W-:Y:S02]  /*b2b0*/  @P0 FADD.FTZ R41, R25, R41 ;  /* 0x0000002919290221 */ /* 0x000fe40000010000 */
.L_x_40114:
        /* <DEDUP_REMOVED lines=12> */
.L_x_40123:
[----:B------:R-:W-:Y:S02]  /*b380*/  MOV R44, R8 ;  /* 0x00000008002c7202 */ /* 0x000fe40000000f00 */
.L_x_40124:
[----:B------:R-:W-:Y:S05]  /*b390*/  BSYNC B2 ;  /* 0x0000000000027941 */ /* 0x000fea0003800000 */
.L_x_40122:
        /* <DEDUP_REMOVED lines=16> */
.L_x_40128:
[----:B------:R-:W-:Y:S05]  /*b4a0*/  BSYNC B3 ;  /* 0x0000000000037941 */ /* 0x000fea0003800000 */
.L_x_40127:
        /* <DEDUP_REMOVED lines=44> */
.L_x_40126:
[----:B------:R-:W-:Y:S05]  /*b770*/  BSYNC B2 ;  /* 0x0000000000027941 */ /* 0x000fea0003800000 */
.L_x_40125:
[----:B------:R-:W1:Y:S01]  /*b780*/  I2F.U32 R42, R44 ;  /* 0x0000002c002a7306 */ /* 0x000e620000201000 */
[----:B------:R-:W-:Y:S01]  /*b790*/  LOP3.LUT R4, R4, 0xfffffffd, RZ, 0xc0, !PT ;  /* 0xfffffffd04047812 */ /* 0x000fe200078ec0ff */
[----:B-1----:R-:W-:-:S05]  /*b7a0*/  FFMA.FTZ R42, R42, R15, 1.1641532182693481445e-10 ;  /* 0x2f0000002a2a7423 */ /* 0x002fca000001000f */
        /* <DEDUP_REMOVED lines=11> */
.L_x_40129:
        /* <DEDUP_REMOVED lines=12> */
.L_x_40132:
[----:B------:R-:W-:Y:S02]  /*b920*/  IMAD.MOV.U32 R18, RZ, RZ, R8 ;  /* 0x000000ffff127224 */ /* 0x000fe400078e0008 */
.L_x_40133:
[----:B------:R-:W-:Y:S05]  /*b930*/  BSYNC B2 ;  /* 0x0000000000027941 */ /* 0x000fea0003800000 */
.L_x_40131:
        /* <DEDUP_REMOVED lines=16> */
.L_x_40137:
[----:B------:R-:W-:Y:S05]  /*ba40*/  BSYNC B3 ;  /* 0x0000000000037941 */ /* 0x000fea0003800000 */
.L_x_40136:
        /* <DEDUP_REMOVED lines=44> */
.L_x_40135:
[----:B------:R-:W-:Y:S05]  /*bd10*/  BSYNC B2 ;  /* 0x0000000000027941 */ /* 0x000fea0003800000 */
.L_x_40134:
        /* <DEDUP_REMOVED lines=9> */
.L_x_40130:
        /* <DEDUP_REMOVED lines=12> */
.L_x_40139:
[----:B------:R-:W-:Y:S02]  /*be70*/  IMAD.MOV.U32 R43, RZ, RZ, R8 ;  /* 0x000000ffff2b7224 */ /* 0x000fe400078e0008 */
.L_x_40140:
[----:B------:R-:W-:Y:S05]  /*be80*/  BSYNC B2 ;  /* 0x0000000000027941 */ /* 0x000fea0003800000 */
.L_x_40138:
        /* <DEDUP_REMOVED lines=16> */
.L_x_40144:
[----:B------:R-:W-:Y:S05]  /*bf90*/  BSYNC B3 ;  /* 0x0000000000037941 */ /* 0x000fea0003800000 */
.L_x_40143:
        /* <DEDUP_REMOVED lines=44> */
.L_x_40142:
[----:B------:R-:W-:Y:S05]  /*c260*/  BSYNC B2 ;  /* 0x0000000000027941 */ /* 0x000fea0003800000 */
.L_x_40141:
        /* <DEDUP_REMOVED lines=14> */
.L_x_40145:
        /* <DEDUP_REMOVED lines=12> */
.L_x_40148:
[----:B------:R-:W-:Y:S02]  /*c410*/  IMAD.MOV.U32 R17, RZ, RZ, R8 ;  /* 0x000000ffff117224 */ /* 0x000fe400078e0008 */
.L_x_40149:
[----:B------:R-:W-:Y:S05]  /*c420*/  BSYNC B2 ;  /* 0x0000000000027941 */ /* 0x000fea0003800000 */
.L_x_40147:
        /* <DEDUP_REMOVED lines=16> */
.L_x_40153:
[----:B------:R-:W-:Y:S05]  /*c530*/  BSYNC B3 ;  /* 0x0000000000037941 */ /* 0x000fea0003800000 */
.L_x_40152:
        /* <DEDUP_REMOVED lines=44> */
.L_x_40151:
[----:B------:R-:W-:Y:S05]  /*c800*/  BSYNC B2 ;  /* 0x0000000000027941 */ /* 0x000fea0003800000 */
.L_x_40150:
        /* <DEDUP_REMOVED lines=9> */
.L_x_40146:
        /* <DEDUP_REMOVED lines=12> */
.L_x_40155:
[----:B0-----:R-:W-:Y:S02]  /*c960*/  IMAD.MOV.U32 R114, RZ, RZ, R8 ;  /* 0x000000ffff727224 */ /* 0x001fe400078e0008 */
.L_x_40156:
[----:B------:R-:W-:Y:S05]  /*c970*/  BSYNC B2 ;  /* 0x0000000000027941 */ /* 0x000fea0003800000 */
.L_x_40154:
        /* <DEDUP_REMOVED lines=16> */
.L_x_40160:
[----:B------:R-:W-:Y:S05]  /*ca80*/  BSYNC B3 ;  /* 0x0000000000037941 */ /* 0x000fea0003800000 */
.L_x_40159:
        /* <DEDUP_REMOVED lines=44> */
.L_x_40158:
[----:B------:R-:W-:Y:S05]  /*cd50*/  BSYNC B2 ;  /* 0x0000000000027941 */ /* 0x000fea0003800000 */
.L_x_40157:
        /* <DEDUP_REMOVED lines=12> */
.L_x_40161:
        /* <DEDUP_REMOVED lines=12> */
.L_x_40164:
[----:B------:R-:W-:Y:S02]  /*cee0*/  IMAD.MOV.U32 R45, RZ, RZ, R8 ;  /* 0x000000ffff2d7224 */ /* 0x000fe400078e0008 */
.L_x_40165:
[----:B------:R-:W-:Y:S05]  /*cef0*/  BSYNC B2 ;  /* 0x0000000000027941 */ /* 0x000fea0003800000 */
.L_x_40163:
        /* <DEDUP_REMOVED lines=16> */
.L_x_40169:
[----:B------:R-:W-:Y:S05]  /*d000*/  BSYNC B3 ;  /* 0x0000000000037941 */ /* 0x000fea0003800000 */
.L_x_40168:
        /* <DEDUP_REMOVED lines=44> */
.L_x_40167:
[----:B------:R-:W-:Y:S05]  /*d2d0*/  BSYNC B2 ;  /* 0x0000000000027941 */ /* 0x000fea0003800000 */
.L_x_40166:
        /* <DEDUP_REMOVED lines=9> */
.L_x_40162:
        /* <DEDUP_REMOVED lines=12> */
.L_x_40171:
[----:B------:R-:W-:Y:S02]  /*d430*/  IMAD.MOV.U32 R45, RZ, RZ, R8 ;  /* 0x000000ffff2d7224 */ /* 0x000fe400078e0008 */
.L_x_40172:
[----:B------:R-:W-:Y:S05]  /*d440*/  BSYNC B2 ;  /* 0x0000000000027941 */ /* 0x000fea0003800000 */
.L_x_40170:
        /* <DEDUP_REMOVED lines=16> */
.L_x_40176:
[----:B------:R-:W-:Y:S05]  /*d550*/  BSYNC B3 ;  /* 0x0000000000037941 */ /* 0x000fea0003800000 */
.L_x_40175:
        /* <DEDUP_REMOVED lines=44> */
.L_x_40174:
[----:B------:R-:W-:Y:S05]  /*d820*/  BSYNC B2 ;  /* 0x0000000000027941 */ /* 0x000fea0003800000 */
.L_x_40173:
        /* <DEDUP_REMOVED lines=12> */
.L_x_40177:
        /* <DEDUP_REMOVED lines=12> */
.L_x_40180:
[----:B------:R-:W-:Y:S02]  /*d9b0*/  IMAD.MOV.U32 R12, RZ, RZ, R8 ;  /* 0x000000ffff0c7224 */ /* 0x000fe400078e0008 */
.L_x_40181:
[----:B------:R-:W-:Y:S05]  /*d9c0*/  BSYNC B2 ;  /* 0x0000000000027941 */ /* 0x000fea0003800000 */
.L_x_40179:
        /* <DEDUP_REMOVED lines=16> */
.L_x_40185:
[----:B------:R-:W-:Y:S05]  /*dad0*/  BSYNC B3 ;  /* 0x0000000000037941 */ /* 0x000fea0003800000 */
.L_x_40184:
        /* <DEDUP_REMOVED lines=44> */
.L_x_40183:
[----:B------:R-:W-:Y:S05]  /*dda0*/  BSYNC B2 ;  /* 0x0000000000027941 */ /* 0x000fea0003800000 */
.L_x_40182:
        /* <DEDUP_REMOVED lines=9> */
.L_x_40178:
        /* <DEDUP_REMOVED lines=12> */
.L_x_40187:
[----:B------:R-:W-:Y:S02]  /*df00*/  IMAD.MOV.U32 R46, RZ, RZ, R8 ;  /* 0x000000ffff2e7224 */ /* 0x000fe400078e0008 */
.L_x_40188:
[----:B------:R-:W-:Y:S05]  /*df10*/  BSYNC B2 ;  /* 0x0000000000027941 */ /* 0x000fea0003800000 */
.L_x_40186:
        /* <DEDUP_REMOVED lines=16> */
.L_x_40192:
[----:B------:R-:W-:Y:S05]  /*e020*/  BSYNC B3 ;  /* 0x0000000000037941 */ /* 0x000fea0003800000 */
.L_x_40191:
        /* <DEDUP_REMOVED lines=44> */
.L_x_40190:
[----:B------:R-:W-:Y:S05]  /*e2f0*/  BSYNC B2 ;  /* 0x0000000000027941 */ /* 0x000fea0003800000 */
.L_x_40189:
        /* <DEDUP_REMOVED lines=12> */
.L_x_40193:
        /* <DEDUP_REMOVED lines=12> */
.L_x_40196:
[----:B------:R-:W-:Y:S02]  /*e480*/  MOV R13, R8 ;  /* 0x00000008000d7202 */ /* 0x000fe40000000f00 */
.L_x_40197:
[----:B------:R-:W-:Y:S05]  /*e490*/  BSYNC B2 ;  /* 0x0000000000027941 */ /* 0x000fea0003800000 */
.L_x_40195:
        /* <DEDUP_REMOVED lines=16> */
.L_x_40201:
[----:B------:R-:W-:Y:S05]  /*e5a0*/  BSYNC B3 ;  /* 0x0000000000037941 */ /* 0x000fea0003800000 */
.L_x_40200:
        /* <DEDUP_REMOVED lines=44> */
.L_x_40199:
[----:B------:R-:W-:Y:S05]  /*e870*/  BSYNC B2 ;  /* 0x0000000000027941 */ /* 0x000fea0003800000 */
.L_x_40198:
        /* <DEDUP_REMOVED lines=9> */
.L_x_40194:
        /* <DEDUP_REMOVED lines=12> */
.L_x_40203:
[----:B------:R-:W-:Y:S02]  /*e9d0*/  MOV R130, R8 ;  /* 0x0000000800827202 */ /* 0x000fe40000000f00 */
.L_x_40204:
[----:B------:R-:W-:Y:S05]  /*e9e0*/  BSYNC B2 ;  /* 0x0000000000027941 */ /* 0x000fea0003800000 */
.L_x_40202:
        /* <DEDUP_REMOVED lines=16> */
.L_x_40208:
[----:B------:R-:W-:Y:S05]  /*eaf0*/  BSYNC B3 ;  /* 0x0000000000037941 */ /* 0x000fea0003800000 */
.L_x_40207:
        /* <DEDUP_REMOVED lines=44> */
.L_x_40206:
[----:B------:R-:W-:Y:S05]  /*edc0*/  BSYNC B2 ;  /* 0x0000000000027941 */ /* 0x000fea0003800000 */
.L_x_40205:
        /* <DEDUP_REMOVED lines=12> */
.L_x_40209:
        /* <DEDUP_REMOVED lines=12> */
.L_x_40212:
[----:B------:R-:W-:Y:S02]  /*ef50*/  IMAD.MOV.U32 R14, RZ, RZ, R8 ;  /* 0x000000ffff0e7224 */ /* 0x000fe400078e0008 */
.L_x_40213:
[----:B------:R-:W-:Y:S05]  /*ef60*/  BSYNC B2 ;  /* 0x0000000000027941 */ /* 0x000fea0003800000 */
.L_x_40211:
        /* <DEDUP_REMOVED lines=16> */
.L_x_40217:
[----:B------:R-:W-:Y:S05]  /*f070*/  BSYNC B3 ;  /* 0x0000000000037941 */ /* 0x000fea0003800000 */
.L_x_40216:
        /* <DEDUP_REMOVED lines=44> */
.L_x_40215:
[----:B------:R-:W-:Y:S05]  /*f340*/  BSYNC B2 ;  /* 0x0000000000027941 */ /* 0x000fea0003800000 */
.L_x_40214:
[----:B------:R-:W0:Y:S02]  /*f350*/  I2F.U32 R14, R14 ;  /* 0x0000000e000e7306 */ /* 0x000e240000201000 */
[----:B0-----:R-:W-:-:S05]  /*f360*/  FFMA.FTZ R14, R14, R15, 1.1641532182693481445e-10 ;  /* 0x2f0000000e0e7423 */ /* 0x001fca000001000f */
[----:B------:R-:W-:Y:S01]  /*f370*/  FSETP.GTU.FTZ.AND P1, PT, R14, c[0x0][0x1e4], PT ;  /* 0x000079000e007a0b */ /* 0x000fe20003f3c000 */
[----:B------:R-:W-:-:S05]  /*f380*/  HADD2.F32 R14, -RZ, R23.H1_H1 ;  /* 0x30000017ff0e7230 */ /* 0x000fca0000004100 */
[----:B------:R-:W-:-:S05]  /*f390*/  FMUL.FTZ R14, R14, c[0x0][0x1e8] ;  /* 0x00007a000e0e7a20 */ /* 0x000fca0000410000 */
[----:B------:R-:W-:-:S05]  /*f3a0*/  FSEL R14, R14, RZ, !P1 ;  /* 0x000000ff0e0e7208 */ /* 0x000fca0004800000 */
[----:B------:R-:W-:Y:S01]  /*f3b0*/  FADD.FTZ R47, R14, R47 ;  /* 0x0000002f0e2f7221 */ /* 0x000fe20000010000 */
[----:B------:R-:W-:-:S03]  /*f3c0*/  SEL R14, RZ, 0x1, P1 ;  /* 0x00000001ff0e7807 */ /* 0x000fc60000800000 */
[----:B------:R-:W-:Y:S02]  /*f3d0*/  @P0 FADD.FTZ R47, R31, R47 ;  /* 0x0000002f1f2f0221 */ /* 0x000fe40000010000 */
.L_x_40210:
        /* <DEDUP_REMOVED lines=51> */
.L_x_40218:
[----:B------:R-:W-:Y:S02]  /*f710*/  IADD3 R11, R11, 0x20, RZ ;  /* 0x000000200b0b7810 */ /* 0x000fe40007ffe0ff */
.L_x_40089:
[----:B------:R-:W-:Y:S05]  /*f720*/  BSYNC B1 ;  /* 0x0000000000017941 */ /* 0x000fea0003800000 */
.L_x_40088:
        /* <DEDUP_REMOVED lines=31> */
.L_x_40222:
[----:B-1----:R-:W-:Y:S02]  /*f920*/  IMAD.MOV.U32 R15, RZ, RZ, R8 ;  /* 0x000000ffff0f7224 */ /* 0x002fe400078e0008 */
.L_x_40223:
[----:B------:R-:W-:Y:S05]  /*f930*/  BSYNC B2 ;  /* 0x0000000000027941 */ /* 0x000fea0003800000 */
.L_x_40221:
        /* <DEDUP_REMOVED lines=16> */
.L_x_40227:
[----:B------:R-:W-:Y:S05]  /*fa40*/  BSYNC B3 ;  /* 0x0000000000037941 */ /* 0x000fea0003800000 */
.L_x_40226:
        /* <DEDUP_REMOVED lines=44> */
.L_x_40225:
[----:B------:R-:W-:Y:S05]  /*fd10*/  BSYNC B2 ;  /* 0x0000000000027941 */ /* 0x000fea0003800000 */
.L_x_40224:
        /* <DEDUP_REMOVED lines=17> */
.L_x_40228:
        /* <DEDUP_REMOVED lines=12> */
.L_x_40231:
[----:B------:R-:W-:Y:S02]  /*fef0*/  IMAD.MOV.U32 R49, RZ, RZ, R8 ;  /* 0x000000ffff317224 */ /* 0x000fe400078e0008 */
.L_x_40232:
[----:B------:R-:W-:Y:S05]  /*ff00*/  BSYNC B2 ;  /* 0x0000000000027941 */ /* 0x000fea0003800000 */
.L_x_40230:
        /* <DEDUP_REMOVED lines=16> */
.L_x_40236:
[----:B------:R-:W-:Y:S05]  /*10010*/  BSYNC B3 ;  /* 0x0000000000037941 */ /* 0x000fea0003800000 */
.L_x_40235:
        /* <DEDUP_REMOVED lines=44> */
.L_x_40234:
[----:B------:R-:W-:Y:S05]  /*102e0*/  BSYNC B2 ;  /* 0x0000000000027941 */ /* 0x000fea0003800000 */
.L_x_40233:
        /* <DEDUP_REMOVED lines=9> */
.L_x_40229:
        /* <DEDUP_REMOVED lines=12> */
.L_x_40238:
[----:B------:R-:W-:Y:S02]  /*10440*/  IMAD.MOV.U32 R49, RZ, RZ, R8 ;  /* 0x000000ffff317224 */ /* 0x000fe400078e0008 */
.L_x_40239:
[----:B------:R-:W-:Y:S05]  /*10450*/  BSYNC B2 ;  /* 0x0000000000027941 */ /* 0x000fea0003800000 */
.L_x_40237:
        /* <DEDUP_REMOVED lines=16> */
.L_x_40243:
[----:B------:R-:W-:Y:S05]  /*10560*/  BSYNC B3 ;  /* 0x0000000000037941 */ /* 0x000fea0003800000 */
.L_x_40242:
        /* <DEDUP_REMOVED lines=44> */
.L_x_40241:
[----:B------:R-:W-:Y:S05]  /*10830*/  BSYNC B2 ;  /* 0x0000000000027941 */ /* 0x000fea0003800000 */
.L_x_40240:
        /* <DEDUP_REMOVED lines=14> */
.L_x_40244:
        /* <DEDUP_REMOVED lines=12> */
.L_x_40247:
[----:B------:R-:W-:Y:S02]  /*109e0*/  MOV R19, R8 ;  /* 0x0000000800137202 */ /* 0x000fe40000000f00 */
.L_x_40248:
[----:B------:R-:W-:Y:S05]  /*109f0*/  BSYNC B2 ;  /* 0x0000000000027941 */ /* 0x000fea0003800000 */
.L_x_40246:
        /* <DEDUP_REMOVED lines=16> */
.L_x_40252:
[----:B------:R-:W-:Y:S05]  /*10b00*/  BSYNC B3 ;  /* 0x0000000000037941 */ /* 0x000fea0003800000 */
.L_x_40251:
        /* <DEDUP_REMOVED lines=44> */
.L_x_40250:
[----:B------:R-:W-:Y:S05]  /*10dd0*/  BSYNC B2 ;  /* 0x0000000000027941 */ /* 0x000fea0003800000 */
.L_x_40249:
        /* <DEDUP_REMOVED lines=9> */
.L_x_40245:
        /* <DEDUP_REMOVED lines=12> */
.L_x_40254:
[----:B------:R-:W-:Y:S02]  /*10f30*/  MOV R52, R8 ;  /* 0x0000000800347202 */ /* 0x000fe40000000f00 */
.L_x_40255:
[----:B------:R-:W-:Y:S05]  /*10f40*/  BSYNC B2 ;  /* 0x0000000000027941 */ /* 0x000fea0003800000 */
.L_x_40253:
        /* <DEDUP_REMOVED lines=16> */
.L_x_40259:
[----:B------:R-:W-:Y:S05]  /*11050*/  BSYNC B3 ;  /* 0x0000000000037941 */ /* 0x000fea0003800000 */
.L_x_40258:
        /* <DEDUP_REMOVED lines=44> */
.L_x_40257:
[----:B------:R-:W-:Y:S05]  /*11320*/  BSYNC B2 ;  /* 0x0000000000027941 */ /* 0x000fea0003800000 */
.L_x_40256:
        /* <DEDUP_REMOVED lines=14> */
.L_x_40260:
        /* <DEDUP_REMOVED lines=12> */
.L_x_40263:
[----:B------:R-:W-:Y:S02]  /*114d0*/  IMAD.MOV.U32 R18, RZ, RZ, R8 ;  /* 0x000000ffff127224 */ /* 0x000fe400078e0008 */
.L_x_40264:
[----:B------:R-:W-:Y:S05]  /*114e0*/  BSYNC B2 ;  /* 0x0000000000027941 */ /* 0x000fea0003800000 */
.L_x_40262:
        /* <DEDUP_REMOVED lines=16> */
.L_x_40268:
[----:B------:R-:W-:Y:S05]  /*115f0*/  BSYNC B3 ;  /* 0x0000000000037941 */ /* 0x000fea0003800000 */
.L_x_40267:
        /* <DEDUP_REMOVED lines=44> */
.L_x_40266:
[----:B------:R-:W-:Y:S05]  /*118c0*/  BSYNC B2 ;  /* 0x0000000000027941 */ /* 0x000fea0003800000 */
.L_x_40265:
        /* <DEDUP_REMOVED lines=9> */
.L_x_40261:
        /* <DEDUP_REMOVED lines=12> */
.L_x_40270:
[----:B------:R-:W-:Y:S02]  /*11a20*/  IMAD.MOV.U32 R51, RZ, RZ, R8 ;  /* 0x000000ffff337224 */ /* 0x000fe400078e0008 */
.L_x_40271:
[----:B------:R-:W-:Y:S05]  /*11a30*/  BSYNC B2 ;  /* 0x0000000000027941 */ /* 0x000fea0003800000 */
.L_x_40269:
        /* <DEDUP_REMOVED lines=16> */
.L_x_40275:
[----:B------:R-:W-:Y:S05]  /*11b40*/  BSYNC B3 ;  /* 0x0000000000037941 */ /* 0x000fea0003800000 */
.L_x_40274:
        /* <DEDUP_REMOVED lines=44> */
.L_x_40273:
[----:B------:R-:W-:Y:S05]  /*11e10*/  BSYNC B2 ;  /* 0x0000000000027941 */ /* 0x000fea0003800000 */
.L_x_40272:
        /* <DEDUP_REMOVED lines=14> */
.L_x_40276:
        /* <DEDUP_REMOVED lines=12> */
.L_x_40279:
[----:B------:R-:W-:Y:S02]  /*11fc0*/  IMAD.MOV.U32 R17, RZ, RZ, R8 ;  /* 0x000000ffff117224 */ /* 0x000fe400078e0008 */
.L_x_40280:
[----:B------:R-:W-:Y:S05]  /*11fd0*/  BSYNC B2 ;  /* 0x0000000000027941 */ /* 0x000fea0003800000 */
.L_x_40278:
        /* <DEDUP_REMOVED lines=16> */
.L_x_40284:
[----:B------:R-:W-:Y:S05]  /*120e0*/  BSYNC B3 ;  /* 0x0000000000037941 */ /* 0x000fea0003800000 */
.L_x_40283:
        /* <DEDUP_REMOVED lines=44> */
.L_x_40282:
[----:B------:R-:W-:Y:S05]  /*123b0*/  BSYNC B2 ;  /* 0x0000000000027941 */ /* 0x000fea0003800000 */
.L_x_40281:
        /* <DEDUP_REMOVED lines=9> */
.L_x_40277:
        /* <DEDUP_REMOVED lines=12> */
.L_x_40286:
[----:B0-----:R-:W-:Y:S02]  /*12510*/  IMAD.MOV.U32 R114, RZ, RZ, R8 ;  /* 0x000000ffff727224 */ /* 0x001fe400078e0008 */
.L_x_40287:
[----:B------:R-:W-:Y:S05]  /*12520*/  BSYNC B2 ;  /* 0x0000000000027941 */ /* 0x000fea0003800000 */
.L_x_40285:
        /* <DEDUP_REMOVED lines=16> */
.L_x_40291:
[----:B------:R-:W-:Y:S05]  /*12630*/  BSYNC B3 ;  /* 0x0000000000037941 */ /* 0x000fea0003800000 */
.L_x_40290:
        /* <DEDUP_REMOVED lines=44> */
.L_x_40289:
[----:B------:R-:W-:Y:S05]  /*12900*/  BSYNC B2 ;  /* 0x0000000000027941 */ /* 0x000fea0003800000 */
.L_x_40288:
        /* <DEDUP_REMOVED lines=12> */
.L_x_40292:
        /* <DEDUP_REMOVED lines=12> */
.L_x_40295:
[----:B------:R-:W-:Y:S02]  /*12a90*/  IMAD.MOV.U32 R53, RZ, RZ, R8 ;  /* 0x000000ffff357224 */ /* 0x000fe400078e0008 */
.L_x_40296:
[----:B------:R-:W-:Y:S05]  /*12aa0*/  BSYNC B2 ;  /* 0x0000000000027941 */ /* 0x000fea0003800000 */
.L_x_40294:
        /* <DEDUP_REMOVED lines=16> */
.L_x_40300:
[----:B------:R-:W-:Y:S05]  /*12bb0*/  BSYNC B3 ;  /* 0x0000000000037941 */ /* 0x000fea0003800000 */
.L_x_40299:
        /* <DEDUP_REMOVED lines=44> */
.L_x_40298:
[----:B------:R-:W-:Y:S05]  /*12e80*/  BSYNC B2 ;  /* 0x0000000000027941 */ /* 0x000fea0003800000 */
.L_x_40297:
        /* <DEDUP_REMOVED lines=9> */
.L_x_40293:
        /* <DEDUP_REMOVED lines=12> */
.L_x_40302:
[----:B------:R-:W-:Y:S02]  /*12fe0*/  IMAD.MOV.U32 R53, RZ, RZ, R8 ;  /* 0x000000ffff357224 */ /* 0x000fe400078e0008 */
.L_x_40303:
[----:B------:R-:W-:Y:S05]  /*12ff0*/  BSYNC B2 ;  /* 0x0000000000027941 */ /* 0x000fea0003800000 */
.L_x_40301:
        /* <DEDUP_REMOVED lines=16> */
.L_x_40307:
[----:B------:R-:W-:Y:S05]  /*13100*/  BSYNC B3 ;  /* 0x0000000000037941 */ /* 0x000fea0003800000 */
.L_x_40306:
        /* <DEDUP_REMOVED lines=44> */
.L_x_40305:
[----:B------:R-:W-:Y:S05]  /*133d0*/  BSYNC B2 ;  /* 0x0000000000027941 */ /* 0x000fea0003800000 */
.L_x_40304:
        /* <DEDUP_REMOVED lines=12> */
.L_x_40308:
        /* <DEDUP_REMOVED lines=12> */
.L_x_40311:
[----:B------:R-:W-:Y:S02]  /*13560*/  IMAD.MOV.U32 R12, RZ, RZ, R8 ;  /* 0x000000ffff0c7224 */ /* 0x000fe400078e0008 */
.L_x_40312:
[----:B------:R-:W-:Y:S05]  /*13570*/  BSYNC B2 ;  /* 0x0000000000027941 */ /* 0x000fea0003800000 */
.L_x_40310:
        /* <DEDUP_REMOVED lines=16> */
.L_x_40316:
[----:B------:R-:W-:Y:S05]  /*13680*/  BSYNC B3 ;  /* 0x0000000000037941 */ /* 0x000fea0003800000 */
.L_x_40315:
        /* <DEDUP_REMOVED lines=44> */
.L_x_40314:
[----:B------:R-:W-:Y:S05]  /*13950*/  BSYNC B2 ;  /* 0x0000000000027941 */ /* 0x000fea0003800000 */
.L_x_40313:
        /* <DEDUP_REMOVED lines=9> */
.L_x_40309:
        /* <DEDUP_REMOVED lines=12> */
.L_x_40318:
[----:B------:R-:W-:Y:S02]  /*13ab0*/  IMAD.MOV.U32 R54, RZ, RZ, R8 ;  /* 0x000000ffff367224 */ /* 0x000fe400078e0008 */
.L_x_40319:
[----:B------:R-:W-:Y:S05]  /*13ac0*/  BSYNC B2 ;  /* 0x0000000000027941 */ /* 0x000fea0003800000 */
.L_x_40317:
        /* <DEDUP_REMOVED lines=16> */
.L_x_40323:
[----:B------:R-:W-:Y:S05]  /*13bd0*/  BSYNC B3 ;  /* 0x0000000000037941 */ /* 0x000fea0003800000 */
.L_x_40322:
        /* <DEDUP_REMOVED lines=44> */
.L_x_40321:
[----:B------:R-:W-:Y:S05]  /*13ea0*/  BSYNC B2 ;  /* 0x0000000000027941 */ /* 0x000fea0003800000 */
.L_x_40320:
        /* <DEDUP_REMOVED lines=12> */
.L_x_40324:
        /* <DEDUP_REMOVED lines=12> */
.L_x_40327:
[----:B------:R-:W-:Y:S02]  /*14030*/  MOV R13, R8 ;  /* 0x00000008000d7202 */ /* 0x000fe40000000f00 */
.L_x_40328:
[----:B------:R-:W-:Y:S05]  /*14040*/  BSYNC B2 ;  /* 0x0000000000027941 */ /* 0x000fea0003800000 */
.L_x_40326:
        /* <DEDUP_REMOVED lines=16> */
.L_x_40332:
[----:B------:R-:W-:Y:S05]  /*14150*/  BSYNC B3 ;  /* 0x0000000000037941 */ /* 0x000fea0003800000 */
.L_x_40331:
        /* <DEDUP_REMOVED lines=44> */
.L_x_40330:
[----:B------:R-:W-:Y:S05]  /*14420*/  BSYNC B2 ;  /* 0x0000000000027941 */ /* 0x000fea0003800000 */
.L_x_40329:
        /* <DEDUP_REMOVED lines=9> */
.L_x_40325:
        /* <DEDUP_REMOVED lines=12> */
.L_x_40334:
[----:B------:R-:W-:Y:S02]  /*14580*/  MOV R130, R8 ;  /* 0x0000000800827202 */ /* 0x000fe40000000f00 */
.L_x_40335:
[----:B------:R-:W-:Y:S05]  /*14590*/  BSYNC B2 ;  /* 0x0000000000027941 */ /* 0x000fea0003800000 */
.L_x_40333:
        /* <DEDUP_REMOVED lines=16> */
.L_x_40339:
[----:B------:R-:W-:Y:S05]  /*146a0*/  BSYNC B3 ;  /* 0x0000000000037941 */ /* 0x000fea0003800000 */
.L_x_40338:
        /* <DEDUP_REMOVED lines=44> */
.L_x_40337:
[----:B------:R-:W-:Y:S05]  /*14970*/  BSYNC B2 ;  /* 0x0000000000027941 */ /* 0x000fea0003800000 */
.L_x_40336:
        /* <DEDUP_REMOVED lines=12> */
.L_x_40340:
        /* <DEDUP_REMOVED lines=12> */
.L_x_40343:
[----:B------:R-:W-:Y:S02]  /*14b00*/  IMAD.MOV.U32 R14, RZ, RZ, R8 ;  /* 0x000000ffff0e7224 */ /* 0x000fe400078e0008 */
.L_x_40344:
[----:B------:R-:W-:Y:S05]  /*14b10*/  BSYNC B2 ;  /* 0x0000000000027941 */ /* 0x000fea0003800000 */
.L_x_40342:
        /* <DEDUP_REMOVED lines=16> */
.L_x_40348:
[----:B------:R-:W-:Y:S05]  /*14c20*/  BSYNC B3 ;  /* 0x0000000000037941 */ /* 0x000fea0003800000 */
.L_x_40347:
        /* <DEDUP_REMOVED lines=44> */
.L_x_40346:
[----:B------:R-:W-:Y:S05]  /*14ef0*/  BSYNC B2 ;  /* 0x0000000000027941 */ /* 0x000fea0003800000 */
.L_x_40345:
        /* <DEDUP_REMOVED lines=9> */
.L_x_40341:
        /* <DEDUP_REMOVED lines=51> */
.L_x_40349:
[----:B------:R-:W-:Y:S02]  /*152c0*/  IADD3 R11, R11, 0x20, RZ ;  /* 0x000000200b0b7810 */ /* 0x000fe40007ffe0ff */
.L_x_40220:
[----:B------:R-:W-:Y:S05]  /*152d0*/  BSYNC B1 ;  /* 0x0000000000017941 */ /* 0x000fea0003800000 */
.L_x_40219:
        /* <DEDUP_REMOVED lines=31> */
.L_x_40353:
[----:B-1----:R-:W-:Y:S02]  /*154d0*/  IMAD.MOV.U32 R15, RZ, RZ, R8 ;  /* 0x000000ffff0f7224 */ /* 0x002fe400078e0008 */
.L_x_40354:
[----:B------:R-:W-:Y:S05]  /*154e0*/  BSYNC B2 ;  /* 0x0000000000027941 */ /* 0x000fea0003800000 */
.L_x_40352:
        /* <DEDUP_REMOVED lines=16> */
.L_x_40358:
[----:B------:R-:W-:Y:S05]  /*155f0*/  BSYNC B3 ;  /* 0x0000000000037941 */ /* 0x000fea0003800000 */
.L_x_40357:
        /* <DEDUP_REMOVED lines=44> */
.L_x_40356:
[----:B------:R-:W-:Y:S05]  /*158c0*/  BSYNC B2 ;  /* 0x0000000000027941 */ /* 0x000fea0003800000 */
.L_x_40355:
        /* <DEDUP_REMOVED lines=17> */
.L_x_40359:
        /* <DEDUP_REMOVED lines=12> */
.L_x_40362:
[----:B------:R-:W-:Y:S02]  /*15aa0*/  IMAD.MOV.U32 R57, RZ, RZ, R8 ;  /* 0x000000ffff397224 */ /* 0x000fe400078e0008 */
.L_x_40363:
[----:B------:R-:W-:Y:S05]  /*15ab0*/  BSYNC B2 ;  /* 0x0000000000027941 */ /* 0x000fea0003800000 */
.L_x_40361:
        /* <DEDUP_REMOVED lines=16> */
.L_x_40367:
[----:B------:R-:W-:Y:S05]  /*15bc0*/  BSYNC B3 ;  /* 0x0000000000037941 */ /* 0x000fea0003800000 */
.L_x_40366:
        /* <DEDUP_REMOVED lines=44> */
.L_x_40365:
[----:B------:R-:W-:Y:S05]  /*15e90*/  BSYNC B2 ;  /* 0x0000000000027941 */ /* 0x000fea0003800000 */
.L_x_40364:
        /* <DEDUP_REMOVED lines=9> */
.L_x_40360:
        /* <DEDUP_REMOVED lines=12> */
.L_x_40369:
[----:B------:R-:W-:Y:S02]  /*15ff0*/  IMAD.MOV.U32 R57, RZ, RZ, R8 ;  /* 0x000000ffff397224 */ /* 0x000fe400078e0008 */
.L_x_40370:
[----:B------:R-:W-:Y:S05]  /*16000*/  BSYNC B2 ;  /* 0x0000000000027941 */ /* 0x000fea0003800000 */
.L_x_40368:
        /* <DEDUP_REMOVED lines=16> */
.L_x_40374:
[----:B------:R-:W-:Y:S05]  /*16110*/  BSYNC B3 ;  /* 0x0000000000037941 */ /* 0x000fea0003800000 */
.L_x_40373:
        /* <DEDUP_REMOVED lines=44> */
.L_x_40372:
[----:B------:R-:W-:Y:S05]  /*163e0*/  BSYNC B2 ;  /* 0x0000000000027941 */ /* 0x000fea0003800000 */
.L_x_40371:
        /* <DEDUP_REMOVED lines=14> */
.L_x_40375:
        /* <DEDUP_REMOVED lines=12> */
.L_x_40378:
[----:B------:R-:W-:Y:S02]  /*16590*/  MOV R19, R8 ;  /* 0x0000000800137202 */ /* 0x000fe40000000f00 */
.L_x_40379:
[----:B------:R-:W-:Y:S05]  /*165a0*/  BSYNC B2 ;  /* 0x0000000000027941 */ /* 0x000fea0003800000 */
.L_x_40377:
        /* <DEDUP_REMOVED lines=16> */
.L_x_40383:
[----:B------:R-:W-:Y:S05]  /*166b0*/  BSYNC B3 ;  /* 0x0000000000037941 */ /* 0x000fea0003800000 */
.L_x_40382:
        /* <DEDUP_REMOVED lines=44> */
.L_x_40381:
[----:B------:R-:W-:Y:S05]  /*16980*/  BSYNC B2 ;  /* 0x0000000000027941 */ /* 0x000fea0003800000 */
.L_x_40380:
        /* <DEDUP_REMOVED lines=9> */
.L_x_40376:
        /* <DEDUP_REMOVED lines=12> */
.L_x_40385:
[----:B------:R-:W-:Y:S02]  /*16ae0*/  MOV R60, R8 ;  /* 0x00000008003c7202 */ /* 0x000fe40000000f00 */
.L_x_40386:
[----:B------:R-:W-:Y:S05]  /*16af0*/  BSYNC B2 ;  /* 0x0000000000027941 */ /* 0x000fea0003800000 */
.L_x_40384:
        /* <DEDUP_REMOVED lines=16> */
.L_x_40390:
[----:B------:R-:W-:Y:S05]  /*16c00*/  BSYNC B3 ;  /* 0x0000000000037941 */ /* 0x000fea0003800000 */
.L_x_40389:
        /* <DEDUP_REMOVED lines=44> */
.L_x_40388:
[----:B------:R-:W-:Y:S05]  /*16ed0*/  BSYNC B2 ;  /* 0x0000000000027941 */ /* 0x000fea0003800000 */
.L_x_40387:
        /* <DEDUP_REMOVED lines=14> */
.L_x_40391:
        /* <DEDUP_REMOVED lines=12> */
.L_x_40394:
[----:B------:R-:W-:Y:S02]  /*17080*/  IMAD.MOV.U32 R18, RZ, RZ, R8 ;  /* 0x000000ffff127224 */ /* 0x000fe400078e0008 */
.L_x_40395:
[----:B------:R-:W-:Y:S05]  /*17090*/  BSYNC B2 ;  /* 0x0000000000027941 */ /* 0x000fea0003800000 */
.L_x_40393:
        /* <DEDUP_REMOVED lines=16> */
.L_x_40399:
[----:B------:R-:W-:Y:S05]  /*171a0*/  BSYNC B3 ;  /* 0x0000000000037941 */ /* 0x000fea0003800000 */
.L_x_40398:
        /* <DEDUP_REMOVED lines=44> */
.L_x_40397:
[----:B------:R-:W-:Y:S05]  /*17470*/  BSYNC B2 ;  /* 0x0000000000027941 */ /* 0x000fea0003800000 */
.L_x_40396:
        /* <DEDUP_REMOVED lines=9> */
.L_x_40392:
        /* <DEDUP_REMOVED lines=12> */
.L_x_40401:
[----:B------:R-:W-:Y:S02]  /*175d0*/  IMAD.MOV.U32 R59, RZ, RZ, R8 ;  /* 0x000000ffff3b7224 */ /* 0x000fe400078e0008 */
.L_x_40402:
[----:B------:R-:W-:Y:S05]  /*175e0*/  BSYNC B2 ;  /* 0x0000000000027941 */ /* 0x000fea0003800000 */
.L_x_40400:
        /* <DEDUP_REMOVED lines=16> */
.L_x_40406:
[----:B------:R-:W-:Y:S05]  /*176f0*/  BSYNC B3 ;  /* 0x0000000000037941 */ /* 0x000fea0003800000 */
.L_x_40405:
        /* <DEDUP_REMOVED lines=44> */
.L_x_40404:
[----:B------:R-:W-:Y:S05]  /*179c0*/  BSYNC B2 ;  /* 0x0000000000027941 */ /* 0x000fea0003800000 */
.L_x_40403:
        /* <DEDUP_REMOVED lines=14> */
.L_x_40407:
        /* <DEDUP_REMOVED lines=12> */
.L_x_40410:
[----:B------:R-:W-:Y:S02]  /*17b70*/  IMAD.MOV.U32 R17, RZ, RZ, R8 ;  /* 0x000000ffff117224 */ /* 0x000fe400078e0008 */
.L_x_40411:
[----:B------:R-:W-:Y:S05]  /*17b80*/  BSYNC B2 ;  /* 0x0000000000027941 */ /* 0x000fea0003800000 */
.L_x_40409:
        /* <DEDUP_REMOVED lines=16> */
.L_x_40415:
[----:B------:R-:W-:Y:S05]  /*17c90*/  BSYNC B3 ;  /* 0x0000000000037941 */ /* 0x000fea0003800000 */
.L_x_40414:
        /* <DEDUP_REMOVED lines=44> */
.L_x_40413:
[----:B------:R-:W-:Y:S05]  /*17f60*/  BSYNC B2 ;  /* 0x0000000000027941 */ /* 0x000fea0003800000 */
.L_x_40412:
        /* <DEDUP_REMOVED lines=9> */
.L_x_40408:
        /* <DEDUP_REMOVED lines=12> */
.L_x_40417:
[----:B0-----:R-:W-:Y:S02]  /*180c0*/  IMAD.MOV.U32 R114, RZ, RZ, R8 ;  /* 0x000000ffff727224 */ /* 0x001fe400078e0008 */
.L_x_40418:
[----:B------:R-:W-:Y:S05]  /*180d0*/  BSYNC B2 ;  /* 0x0000000000027941 */ /* 0x000fea0003800000 */
.L_x_40416:
        /* <DEDUP_REMOVED lines=16> */
.L_x_40422:
[----:B------:R-:W-:Y:S05]  /*181e0*/  BSYNC B3 ;  /* 0x0000000000037941 */ /* 0x000fea0003800000 */
.L_x_40421:
        /* <DEDUP_REMOVED lines=44> */
.L_x_40420:
[----:B------:R-:W-:Y:S05]  /*184b0*/  BSYNC B2 ;  /* 0x0000000000027941 */ /* 0x000fea0003800000 */
.L_x_40419:
        /* <DEDUP_REMOVED lines=12> */
.L_x_40423:
        /* <DEDUP_REMOVED lines=12> */
.L_x_40426:
[----:B------:R-:W-:Y:S02]  /*18640*/  IMAD.MOV.U32 R61, RZ, RZ, R8 ;  /* 0x000000ffff3d7224 */ /* 0x000fe400078e0008 */
.L_x_40427:
[----:B------:R-:W-:Y:S05]  /*18650*/  BSYNC B2 ;  /* 0x0000000000027941 */ /* 0x000fea0003800000 */
.L_x_40425:
        /* <DEDUP_REMOVED lines=16> */
.L_x_40431:
[----:B------:R-:W-:Y:S05]  /*18760*/  BSYNC B3 ;  /* 0x0000000000037941 */ /* 0x000fea0003800000 */
.L_x_40430:
        /* <DEDUP_REMOVED lines=44> */
.L_x_40429:
[----:B------:R-:W-:Y:S05]  /*18a30*/  BSYNC B2 ;  /* 0x0000000000027941 */ /* 0x000fea0003800000 */
.L_x_40428:
        /* <DEDUP_REMOVED lines=9> */
.L_x_40424:
        /* <DEDUP_REMOVED lines=12> */
.L_x_40433:
[----:B------:R-:W-:Y:S02]  /*18b90*/  IMAD.MOV.U32 R61, RZ, RZ, R8 ;  /* 0x000000ffff3d7224 */ /* 0x000fe400078e0008 */
.L_x_40434:
[----:B------:R-:W-:Y:S05]  /*18ba0*/  BSYNC B2 ;  /* 0x0000000000027941 */ /* 0x000fea0003800000 */
.L_x_40432:
        /* <DEDUP_REMOVED lines=16> */
.L_x_40438:
[----:B------:R-:W-:Y:S05]  /*18cb0*/  BSYNC B3 ;  /* 0x0000000000037941 */ /* 0x000fea0003800000 */
.L_x_40437:
        /* <DEDUP_REMOVED lines=44> */
.L_x_40436:
[----:B------:R-:W-:Y:S05]  /*18f80*/  BSYNC B2 ;  /* 0x0000000000027941 */ /* 0x000fea0003800000 */
.L_x_40435:
        /* <DEDUP_REMOVED lines=12> */
.L_x_40439:
        /* <DEDUP_REMOVED lines=12> */
.L_x_40442:
[----:B------:R-:W-:Y:S02]  /*19110*/  IMAD.MOV.U32 R12, RZ, RZ, R8 ;  /* 0x000000ffff0c7224 */ /* 0x000fe400078e0008 */
.L_x_40443:
[----:B------:R-:W-:Y:S05]  /*19120*/  BSYNC B2 ;  /* 0x0000000000027941 */ /* 0x000fea0003800000 */
.L_x_40441:
        /* <DEDUP_REMOVED lines=16> */
.L_x_40447:
[----:B------:R-:W-:Y:S05]  /*19230*/  BSYNC B3 ;  /* 0x0000000000037941 */ /* 0x000fea0003800000 */
.L_x_40446:
        /* <DEDUP_REMOVED lines=44> */
.L_x_40445:
[----:B------:R-:W-:Y:S05]  /*19500*/  BSYNC B2 ;  /* 0x0000000000027941 */ /* 0x000fea0003800000 */
.L_x_40444:
        /* <DEDUP_REMOVED lines=9> */
.L_x_40440:
        /* <DEDUP_REMOVED lines=12> */
.L_x_40449:
[----:B------:R-:W-:Y:S02]  /*19660*/  IMAD.MOV.U32 R62, RZ, RZ, R8 ;  /* 0x000000ffff3e7224 */ /* 0x000fe400078e0008 */
.L_x_40450:
[----:B------:R-:W-:Y:S05]  /*19670*/  BSYNC B2 ;  /* 0x0000000000027941 */ /* 0x000fea0003800000 */
.L_x_40448:
        /* <DEDUP_REMOVED lines=16> */
.L_x_40454:
[----:B------:R-:W-:Y:S05]  /*19780*/  BSYNC B3 ;  /* 0x0000000000037941 */ /* 0x000fea0003800000 */
.L_x_40453:
        /* <DEDUP_REMOVED lines=44> */
.L_x_40452:
[----:B------:R-:W-:Y:S05]  /*19a50*/  BSYNC B2 ;  /* 0x0000000000027941 */ /* 0x000fea0003800000 */
.L_x_40451:
        /* <DEDUP_REMOVED lines=12> */
.L_x_40455:
        /* <DEDUP_REMOVED lines=12> */
.L_x_40458:
[----:B------:R-:W-:Y:S02]  /*19be0*/  MOV R13, R8 ;  /* 0x00000008000d7202 */ /* 0x000fe40000000f00 */
.L_x_40459:
[----:B------:R-:W-:Y:S05]  /*19bf0*/  BSYNC B2 ;  /* 0x0000000000027941 */ /* 0x000fea0003800000 */
.L_x_40457:
        /* <DEDUP_REMOVED lines=16> */
.L_x_40463:
[----:B------:R-:W-:Y:S05]  /*19d00*/  BSYNC B3 ;  /* 0x0000000000037941 */ /* 0x000fea0003800000 */
.L_x_40462:
        /* <DEDUP_REMOVED lines=44> */
.L_x_40461:
[----:B------:R-:W-:Y:S05]  /*19fd0*/  BSYNC B2 ;  /* 0x0000000000027941 */ /* 0x000fea0003800000 */
.L_x_40460:
        /* <DEDUP_REMOVED lines=9> */
.L_x_40456:
        /* <DEDUP_REMOVED lines=12> */
.L_x_40465:
[----:B------:R-:W-:Y:S02]  /*1a130*/  MOV R130, R8 ;  /* 0x0000000800827202 */ /* 0x000fe40000000f00 */
.L_x_40466:
[----:B------:R-:W-:Y:S05]  /*1a140*/  BSYNC B2 ;  /* 0x0000000000027941 */ /* 0x000fea0003800000 */
.L_x_40464:
        /* <DEDUP_REMOVED lines=16> */
.L_x_40470:
[----:B------:R-:W-:Y:S05]  /*1a250*/  BSYNC B3 ;  /* 0x0000000000037941 */ /* 0x000fea0003800000 */
.L_x_40469:
        /* <DEDUP_REMOVED lines=44> */
.L_x_40468:
[----:B------:R-:W-:Y:S05]  /*1a520*/  BSYNC B2 ;  /* 0x0000000000027941 */ /* 0x000fea0003800000 */
.L_x_40467:
        /* <DEDUP_REMOVED lines=12> */
.L_x_40471:
        /* <DEDUP_REMOVED lines=12> */
.L_x_40474:
[----:B------:R-:W-:Y:S02]  /*1a6b0*/  IMAD.MOV.U32 R14, RZ, RZ, R8 ;  /* 0x000000ffff0e7224 */ /* 0x000fe400078e0008 */
.L_x_40475:
[----:B------:R-:W-:Y:S05]  /*1a6c0*/  BSYNC B2 ;  /* 0x0000000000027941 */ /* 0x000fea0003800000 */
.L_x_40473:
        /* <DEDUP_REMOVED lines=16> */
.L_x_40479:
[----:B------:R-:W-:Y:S05]  /*1a7d0*/  BSYNC B3 ;  /* 0x0000000000037941 */ /* 0x000fea0003800000 */
.L_x_40478:
        /* <DEDUP_REMOVED lines=44> */
.L_x_40477:
[----:B------:R-:W-:Y:S05]  /*1aaa0*/  BSYNC B2 ;  /* 0x0000000000027941 */ /* 0x000fea0003800000 */
.L_x_40476:
        /* <DEDUP_REMOVED lines=9> */
.L_x_40472:
        /* <DEDUP_REMOVED lines=51> */
.L_x_40480:
[----:B------:R-:W-:Y:S02]  /*1ae70*/  IADD3 R11, R11, 0x20, RZ ;  /* 0x000000200b0b7810 */ /* 0x000fe40007ffe0ff */
.L_x_40351:
[----:B------:R-:W-:Y:S05]  /*1ae80*/  BSYNC B1 ;  /* 0x0000000000017941 */ /* 0x000fea0003800000 */
.L_x_40350:
        /* <DEDUP_REMOVED lines=31> */
.L_x_40484:
[----:B-1----:R-:W-:Y:S02]  /*1b080*/  IMAD.MOV.U32 R15, RZ, RZ, R8 ;  /* 0x000000ffff0f7224 */ /* 0x002fe400078e0008 */
.L_x_40485:
[----:B------:R-:W-:Y:S05]  /*1b090*/  BSYNC B2 ;  /* 0x0000000000027941 */ /* 0x000fea0003800000 */
.L_x_40483:
        /* <DEDUP_REMOVED lines=16> */
.L_x_40489:
[----:B------:R-:W-:Y:S05]  /*1b1a0*/  BSYNC B3 ;  /* 0x0000000000037941 */ /* 0x000fea0003800000 */
.L_x_40488:
        /* <DEDUP_REMOVED lines=44> */
.L_x_40487:
[----:B------:R-:W-:Y:S05]  /*1b470*/  BSYNC B2 ;  /* 0x0000000000027941 */ /* 0x000fea0003800000 */
.L_x_40486:
        /* <DEDUP_REMOVED lines=17> */
.L_x_40490:
        /* <DEDUP_REMOVED lines=12> */
.L_x_40493:
[----:B------:R-:W-:Y:S02]  /*1b650*/  IMAD.MOV.U32 R65, RZ, RZ, R8 ;  /* 0x000000ffff417224 */ /* 0x000fe400078e0008 */
.L_x_40494:
[----:B------:R-:W-:Y:S05]  /*1b660*/  BSYNC B2 ;  /* 0x0000000000027941 */ /* 0x000fea0003800000 */
.L_x_40492:
        /* <DEDUP_REMOVED lines=16> */
.L_x_40498:
[----:B------:R-:W-:Y:S05]  /*1b770*/  BSYNC B3 ;  /* 0x0000000000037941 */ /* 0x000fea0003800000 */
.L_x_40497:
        /* <DEDUP_REMOVED lines=44> */
.L_x_40496:
[----:B------:R-:W-:Y:S05]  /*1ba40*/  BSYNC B2 ;  /* 0x0000000000027941 */ /* 0x000fea0003800000 */
.L_x_40495:
        /* <DEDUP_REMOVED lines=9> */
.L_x_40491:
        /* <DEDUP_REMOVED lines=12> */
.L_x_40500:
[----:B------:R-:W-:Y:S02]  /*1bba0*/  IMAD.MOV.U32 R65, RZ, RZ, R8 ;  /* 0x000000ffff417224 */ /* 0x000fe400078e0008 */
.L_x_40501:
[----:B------:R-:W-:Y:S05]  /*1bbb0*/  BSYNC B2 ;  /* 0x0000000000027941 */ /* 0x000fea0003800000 */
.L_x_40499:
        /* <DEDUP_REMOVED lines=16> */
.L_x_40505:
[----:B------:R-:W-:Y:S05]  /*1bcc0*/  BSYNC B3 ;  /* 0x0000000000037941 */ /* 0x000fea0003800000 */
.L_x_40504:
        /* <DEDUP_REMOVED lines=44> */
.L_x_40503:
[----:B------:R-:W-:Y:S05]  /*1bf90*/  BSYNC B2 ;  /* 0x0000000000027941 */ /* 0x000fea0003800000 */
.L_x_40502:
        /* <DEDUP_REMOVED lines=14> */
.L_x_40506:
        /* <DEDUP_REMOVED lines=12> */
.L_x_40509:
[----:B------:R-:W-:Y:S02]  /*1c140*/  MOV R19, R8 ;  /* 0x0000000800137202 */ /* 0x000fe40000000f00 */
.L_x_40510:
[----:B------:R-:W-:Y:S05]  /*1c150*/  BSYNC B2 ;  /* 0x0000000000027941 */ /* 0x000fea0003800000 */
.L_x_40508:
        /* <DEDUP_REMOVED lines=16> */
.L_x_40514:
[----:B------:R-:W-:Y:S05]  /*1c260*/  BSYNC B3 ;  /* 0x0000000000037941 */ /* 0x000fea0003800000 */
.L_x_40513:
        /* <DEDUP_REMOVED lines=44> */
.L_x_40512:
[----:B------:R-:W-:Y:S05]  /*1c530*/  BSYNC B2 ;  /* 0x0000000000027941 */ /* 0x000fea0003800000 */
.L_x_40511:
        /* <DEDUP_REMOVED lines=9> */
.L_x_40507:
        /* <DEDUP_REMOVED lines=12> */
.L_x_40516:
[----:B------:R-:W-:Y:S02]  /*1c690*/  MOV R68, R8 ;  /* 0x0000000800447202 */ /* 0x000fe40000000f00 */
.L_x_40517:
[----:B------:R-:W-:Y:S05]  /*1c6a0*/  BSYNC B2 ;  /* 0x0000000000027941 */ /* 0x000fea0003800000 */
.L_x_40515:
        /* <DEDUP_REMOVED lines=16> */
.L_x_40521:
[----:B------:R-:W-:Y:S05]  /*1c7b0*/  BSYNC B3 ;  /* 0x0000000000037941 */ /* 0x000fea0003800000 */
.L_x_40520:
        /* <DEDUP_REMOVED lines=44> */
.L_x_40519:
[----:B------:R-:W-:Y:S05]  /*1ca80*/  BSYNC B2 ;  /* 0x0000000000027941 */ /* 0x000fea0003800000 */
.L_x_40518:
        /* <DEDUP_REMOVED lines=14> */
.L_x_40522:
        /* <DEDUP_REMOVED lines=12> */
.L_x_40525:
[----:B------:R-:W-:Y:S02]  /*1cc30*/  IMAD.MOV.U32 R18, RZ, RZ, R8 ;  /* 0x000000ffff127224 */ /* 0x000fe400078e0008 */
.L_x_40526:
[----:B------:R-:W-:Y:S05]  /*1cc40*/  BSYNC B2 ;  /* 0x0000000000027941 */ /* 0x000fea0003800000 */
.L_x_40524:
        /* <DEDUP_REMOVED lines=16> */
.L_x_40530:
[----:B------:R-:W-:Y:S05]  /*1cd50*/  BSYNC B3 ;  /* 0x0000000000037941 */ /* 0x000fea0003800000 */
.L_x_40529:
        /* <DEDUP_REMOVED lines=44> */
.L_x_40528:
[----:B------:R-:W-:Y:S05]  /*1d020*/  BSYNC B2 ;  /* 0x0000000000027941 */ /* 0x000fea0003800000 */
.L_x_40527:
        /* <DEDUP_REMOVED lines=9> */
.L_x_40523:
        /* <DEDUP_REMOVED lines=12> */
.L_x_40532:
[----:B------:R-:W-:Y:S02]  /*1d180*/  IMAD.MOV.U32 R67, RZ, RZ, R8 ;  /* 0x000000ffff437224 */ /* 0x000fe400078e0008 */
.L_x_40533:
[----:B------:R-:W-:Y:S05]  /*1d190*/  BSYNC B2 ;  /* 0x0000000000027941 */ /* 0x000fea0003800000 */
.L_x_40531:
        /* <DEDUP_REMOVED lines=16> */
.L_x_40537:
[----:B------:R-:W-:Y:S05]  /*1d2a0*/  BSYNC B3 ;  /* 0x0000000000037941 */ /* 0x000fea0003800000 */
.L_x_40536:
        /* <DEDUP_REMOVED lines=44> */
.L_x_40535:
[----:B------:R-:W-:Y:S05]  /*1d570*/  BSYNC B2 ;  /* 0x0000000000027941 */ /* 0x000fea0003800000 */
.L_x_40534:
        /* <DEDUP_REMOVED lines=14> */
.L_x_40538:
        /* <DEDUP_REMOVED lines=12> */
.L_x_40541:
[----:B------:R-:W-:Y:S02]  /*1d720*/  IMAD.MOV.U32 R17, RZ, RZ, R8 ;  /* 0x000000ffff117224 */ /* 0x000fe400078e0008 */
.L_x_40542:
[----:B------:R-:W-:Y:S05]  /*1d730*/  BSYNC B2 ;  /* 0x0000000000027941 */ /* 0x000fea0003800000 */
.L_x_40540:
        /* <DEDUP_REMOVED lines=16> */
.L_x_40546:
[----:B------:R-:W-:Y:S05]  /*1d840*/  BSYNC B3 ;  /* 0x0000000000037941 */ /* 0x000fea0003800000 */
.L_x_40545:
        /* <DEDUP_REMOVED lines=44> */
.L_x_40544:
[----:B------:R-:W-:Y:S05]  /*1db10*/  BSYNC B2 ;  /* 0x0000000000027941 */ /* 0x000fea0003800000 */
.L_x_40543:
        /* <DEDUP_REMOVED lines=9> */
.L_x_40539:
        /* <DEDUP_REMOVED lines=12> */
.L_x_40548:
[----:B0-----:R-:W-:Y:S02]  /*1dc70*/  IMAD.MOV.U32 R114, RZ, RZ, R8 ;  /* 0x000000ffff727224 */ /* 0x001fe400078e0008 */
.L_x_40549:
[----:B------:R-:W-:Y:S05]  /*1dc80*/  BSYNC B2 ;  /* 0x0000000000027941 */ /* 0x000fea0003800000 */
.L_x_40547:
        /* <DEDUP_REMOVED lines=16> */
.L_x_40553:
[----:B------:R-:W-:Y:S05]  /*1dd90*/  BSYNC B3 ;  /* 0x0000000000037941 */ /* 0x000fea0003800000 */
.L_x_40552:
        /* <DEDUP_REMOVED lines=44> */
.L_x_40551:
[----:B------:R-:W-:Y:S05]  /*1e060*/  BSYNC B2 ;  /* 0x0000000000027941 */ /* 0x000fea0003800000 */
.L_x_40550:
        /* <DEDUP_REMOVED lines=12> */
.L_x_40554:
        /* <DEDUP_REMOVED lines=12> */
.L_x_40557:
[----:B------:R-:W-:Y:S02]  /*1e1f0*/  IMAD.MOV.U32 R69, RZ, RZ, R8 ;  /* 0x000000ffff457224 */ /* 0x000fe400078e0008 */
.L_x_40558:
[----:B------:R-:W-:Y:S05]  /*1e200*/  BSYNC B2 ;  /* 0x0000000000027941 */ /* 0x000fea0003800000 */
.L_x_40556:
        /* <DEDUP_REMOVED lines=16> */
.L_x_40562:
[----:B------:R-:W-:Y:S05]  /*1e310*/  BSYNC B3 ;  /* 0x0000000000037941 */ /* 0x000fea0003800000 */
.L_x_40561:
        /* <DEDUP_REMOVED lines=44> */
.L_x_40560:
[----:B------:R-:W-:Y:S05]  /*1e5e0*/  BSYNC B2 ;  /* 0x0000000000027941 */ /* 0x000fea0003800000 */
.L_x_40559:
        /* <DEDUP_REMOVED lines=9> */
.L_x_40555:
        /* <DEDUP_REMOVED lines=12> */
.L_x_40564:
[----:B------:R-:W-:Y:S02]  /*1e740*/  IMAD.MOV.U32 R69, RZ, RZ, R8 ;  /* 0x000000ffff457224 */ /* 0x000fe400078e0008 */
.L_x_40565:
[----:B------:R-:W-:Y:S05]  /*1e750*/  BSYNC B2 ;  /* 0x0000000000027941 */ /* 0x000fea0003800000 */
.L_x_40563:
        /* <DEDUP_REMOVED lines=16> */
.L_x_40569:
[----:B------:R-:W-:Y:S05]  /*1e860*/  BSYNC B3 ;  /* 0x0000000000037941 */ /* 0x000fea0003800000 */
.L_x_40568:
        /* <DEDUP_REMOVED lines=44> */
.L_x_40567:
[----:B------:R-:W-:Y:S05]  /*1eb30*/  BSYNC B2 ;  /* 0x0000000000027941 */ /* 0x000fea0003800000 */
.L_x_40566:
        /* <DEDUP_REMOVED lines=12> */
.L_x_40570:
        /* <DEDUP_REMOVED lines=12> */
.L_x_40573:
[----:B------:R-:W-:Y:S02]  /*1ecc0*/  IMAD.MOV.U32 R12, RZ, RZ, R8 ;  /* 0x000000ffff0c7224 */ /* 0x000fe400078e0008 */
.L_x_40574:
[----:B------:R-:W-:Y:S05]  /*1ecd0*/  BSYNC B2 ;  /* 0x0000000000027941 */ /* 0x000fea0003800000 */
.L_x_40572:
        /* <DEDUP_REMOVED lines=16> */
.L_x_40578:
[----:B------:R-:W-:Y:S05]  /*1ede0*/  BSYNC B3 ;  /* 0x0000000000037941 */ /* 0x000fea0003800000 */
.L_x_40577:
        /* <DEDUP_REMOVED lines=44> */
.L_x_40576:
[----:B------:R-:W-:Y:S05]  /*1f0b0*/  BSYNC B2 ;  /* 0x0000000000027941 */ /* 0x000fea0003800000 */
.L_x_40575:
        /* <DEDUP_REMOVED lines=9> */
.L_x_40571:
        /* <DEDUP_REMOVED lines=12> */
.L_x_40580:
[----:B------:R-:W-:Y:S02]  /*1f210*/  IMAD.MOV.U32 R70, RZ, RZ, R8 ;  /* 0x000000ffff467224 */ /* 0x000fe400078e0008 */
.L_x_40581:
[----:B------:R-:W-:Y:S05]  /*1f220*/  BSYNC B2 ;  /* 0x0000000000027941 */ /* 0x000fea0003800000 */
.L_x_40579:
        /* <DEDUP_REMOVED lines=16> */
.L_x_40585:
[----:B------:R-:W-:Y:S05]  /*1f330*/  BSYNC B3 ;  /* 0x0000000000037941 */ /* 0x000fea0003800000 */
.L_x_40584:
        /* <DEDUP_REMOVED lines=44> */
.L_x_40583:
[----:B------:R-:W-:Y:S05]  /*1f600*/  BSYNC B2 ;  /* 0x0000000000027941 */ /* 0x000fea0003800000 */
.L_x_40582:
        /* <DEDUP_REMOVED lines=12> */
.L_x_40586:
        /* <DEDUP_REMOVED lines=12> */
.L_x_40589:
[----:B------:R-:W-:Y:S02]  /*1f790*/  MOV R13, R8 ;  /* 0x00000008000d7202 */ /* 0x000fe40000000f00 */
.L_x_40590:
[----:B------:R-:W-:Y:S05]  /*1f7a0*/  BSYNC B2 ;  /* 0x0000000000027941 */ /* 0x000fea0003800000 */
.L_x_40588:
        /* <DEDUP_REMOVED lines=16> */
.L_x_40594:
[----:B------:R-:W-:Y:S05]  /*1f8b0*/  BSYNC B3 ;  /* 0x0000000000037941 */ /* 0x000fea0003800000 */
.L_x_40593:
        /* <DEDUP_REMOVED lines=44> */
.L_x_40592:
[----:B------:R-:W-:Y:S05]  /*1fb80*/  BSYNC B2 ;  /* 0x0000000000027941 */ /* 0x000fea0003800000 */
.L_x_40591:
        /* <DEDUP_REMOVED lines=9> */
.L_x_40587:
        /* <DEDUP_REMOVED lines=12> */
.L_x_40596:
[----:B------:R-:W-:Y:S02]  /*1fce0*/  MOV R130, R8 ;  /* 0x0000000800827202 */ /* 0x000fe40000000f00 */
.L_x_40597:
[----:B------:R-:W-:Y:S05]  /*1fcf0*/  BSYNC B2 ;  /* 0x0000000000027941 */ /* 0x000fea0003800000 */
.L_x_40595:
        /* <DEDUP_REMOVED lines=16> */
.L_x_40601:
[----:B------:R-:W-:Y:S05]  /*1fe00*/  BSYNC B3 ;  /* 0x0000000000037941 */ /* 0x000fea0003800000 */
.L_x_40600:
        /* <DEDUP_REMOVED lines=44> */
.L_x_40599:
[----:B------:R-:W-:Y:S05]  /*200d0*/  BSYNC B2 ;  /* 0x0000000000027941 */ /* 0x000fea0003800000 */
.L_x_40598:
        /* <DEDUP_REMOVED lines=12> */
.L_x_40602:
        /* <DEDUP_REMOVED lines=12> */
.L_x_40605:
[----:B------:R-:W-:Y:S02]  /*20260*/  IMAD.MOV.U32 R14, RZ, RZ, R8 ;  /* 0x000000ffff0e7224 */ /* 0x000fe400078e0008 */
.L_x_40606:
[----:B------:R-:W-:Y:S05]  /*20270*/  BSYNC B2 ;  /* 0x0000000000027941 */ /* 0x000fea0003800000 */
.L_x_40604:
        /* <DEDUP_REMOVED lines=16> */
.L_x_40610:
[----:B------:R-:W-:Y:S05]  /*20380*/  BSYNC B3 ;  /* 0x0000000000037941 */ /* 0x000fea0003800000 */
.L_x_40609:
        /* <DEDUP_REMOVED lines=44> */
.L_x_40608:
[----:B------:R-:W-:Y:S05]  /*20650*/  BSYNC B2 ;  /* 0x0000000000027941 */ /* 0x000fea0003800000 */
.L_x_40607:
        /* <DEDUP_REMOVED lines=9> */
.L_x_40603:
        /* <DEDUP_REMOVED lines=51> */
.L_x_40611:
[----:B------:R-:W-:Y:S02]  /*20a20*/  IADD3 R11, R11, 0x20, RZ ;  /* 0x000000200b0b7810 */ /* 0x000fe40007ffe0ff */
.L_x_40482:
[----:B------:R-:W-:Y:S05]  /*20a30*/  BSYNC B1 ;  /* 0x0000000000017941 */ /* 0x000fea0003800000 */
.L_x_40481:
        /* <DEDUP_REMOVED lines=31> */
.L_x_40615:
[----:B-1----:R-:W-:Y:S02]  /*20c30*/  IMAD.MOV.U32 R15, RZ, RZ, R8 ;  /* 0x000000ffff0f7224 */ /* 0x002fe400078e0008 */
.L_x_40616:
[----:B------:R-:W-:Y:S05]  /*20c40*/  BSYNC B2 ;  /* 0x0000000000027941 */ /* 0x000fea0003800000 */
.L_x_40614:
        /* <DEDUP_REMOVED lines=16> */
.L_x_40620:
[----:B------:R-:W-:Y:S05]  /*20d50*/  BSYNC B3 ;  /* 0x0000000000037941 */ /* 0x000fea0003800000 */
.L_x_40619:
        /* <DEDUP_REMOVED lines=44> */
.L_x_40618:
[----:B------:R-:W-:Y:S05]  /*21020*/  BSYNC B2 ;  /* 0x0000000000027941 */ /* 0x000fea0003800000 */
.L_x_40617:
        /* <DEDUP_REMOVED lines=17> */
.L_x_40621:
        /* <DEDUP_REMOVED lines=12> */
.L_x_40624:
[----:B------:R-:W-:Y:S02]  /*21200*/  IMAD.MOV.U32 R73, RZ, RZ, R8 ;  /* 0x000000ffff497224 */ /* 0x000fe400078e0008 */
.L_x_40625:
[----:B------:R-:W-:Y:S05]  /*21210*/  BSYNC B2 ;  /* 0x0000000000027941 */ /* 0x000fea0003800000 */
.L_x_40623:
        /* <DEDUP_REMOVED lines=16> */
.L_x_40629:
[----:B------:R-:W-:Y:S05]  /*21320*/  BSYNC B3 ;  /* 0x0000000000037941 */ /* 0x000fea0003800000 */
.L_x_40628:
        /* <DEDUP_REMOVED lines=44> */
.L_x_40627:
[----:B------:R-:W-:Y:S05]  /*215f0*/  BSYNC B2 ;  /* 0x0000000000027941 */ /* 0x000fea0003800000 */
.L_x_40626:
        /* <DEDUP_REMOVED lines=9> */
.L_x_40622:
        /* <DEDUP_REMOVED lines=12> */
.L_x_40631:
[----:B------:R-:W-:Y:S02]  /*21750*/  IMAD.MOV.U32 R73, RZ, RZ, R8 ;  /* 0x000000ffff497224 */ /* 0x000fe400078e0008 */
.L_x_40632:
[----:B------:R-:W-:Y:S05]  /*21760*/  BSYNC B2 ;  /* 0x0000000000027941 */ /* 0x000fea0003800000 */
.L_x_40630:
        /* <DEDUP_REMOVED lines=16> */
.L_x_40636:
[----:B------:R-:W-:Y:S05]  /*21870*/  BSYNC B3 ;  /* 0x0000000000037941 */ /* 0x000fea0003800000 */
.L_x_40635:
        /* <DEDUP_REMOVED lines=44> */
.L_x_40634:
[----:B------:R-:W-:Y:S05]  /*21b40*/  BSYNC B2 ;  /* 0x0000000000027941 */ /* 0x000fea0003800000 */
.L_x_40633:
        /* <DEDUP_REMOVED lines=14> */
.L_x_40637:
        /* <DEDUP_REMOVED lines=12> */
.L_x_40640:
[----:B------:R-:W-:Y:S02]  /*21cf0*/  MOV R19, R8 ;  /* 0x0000000800137202 */ /* 0x000fe40000000f00 */
.L_x_40641:
[----:B------:R-:W-:Y:S05]  /*21d00*/  BSYNC B2 ;  /* 0x0000000000027941 */ /* 0x000fea0003800000 */
.L_x_40639:
        /* <DEDUP_REMOVED lines=16> */
.L_x_40645:
[----:B------:R-:W-:Y:S05]  /*21e10*/  BSYNC B3 ;  /* 0x0000000000037941 */ /* 0x000fea0003800000 */
.L_x_40644:
        /* <DEDUP_REMOVED lines=44> */
.L_x_40643:
[----:B------:R-:W-:Y:S05]  /*220e0*/  BSYNC B2 ;  /* 0x0000000000027941 */ /* 0x000fea0003800000 */
.L_x_40642:
        /* <DEDUP_REMOVED lines=9> */
.L_x_40638:
        /* <DEDUP_REMOVED lines=12> */
.L_x_40647:
[----:B------:R-:W-:Y:S02]  /*22240*/  MOV R76, R8 ;  /* 0x00000008004c7202 */ /* 0x000fe40000000f00 */
.L_x_40648:
[----:B------:R-:W-:Y:S05]  /*22250*/  BSYNC B2 ;  /* 0x0000000000027941 */ /* 0x000fea0003800000 */
.L_x_40646:
        /* <DEDUP_REMOVED lines=16> */
.L_x_40652:
[----:B------:R-:W-:Y:S05]  /*22360*/  BSYNC B3 ;  /* 0x0000000000037941 */ /* 0x000fea0003800000 */
.L_x_40651:
        /* <DEDUP_REMOVED lines=44> */
.L_x_40650:
[----:B------:R-:W-:Y:S05]  /*22630*/  BSYNC B2 ;  /* 0x0000000000027941 */ /* 0x000fea0003800000 */
.L_x_40649:
        /* <DEDUP_REMOVED lines=14> */
.L_x_40653:
        /* <DEDUP_REMOVED lines=12> */
.L_x_40656:
[----:B------:R-:W-:Y:S02]  /*227e0*/  IMAD.MOV.U32 R18, RZ, RZ, R8 ;  /* 0x000000ffff127224 */ /* 0x000fe400078e0008 */
.L_x_40657:
[----:B------:R-:W-:Y:S05]  /*227f0*/  BSYNC B2 ;  /* 0x0000000000027941 */ /* 0x000fea0003800000 */
.L_x_40655:
        /* <DEDUP_REMOVED lines=16> */
.L_x_40661:
[----:B------:R-:W-:Y:S05]  /*22900*/  BSYNC B3 ;  /* 0x0000000000037941 */ /* 0x000fea0003800000 */
.L_x_40660:
        /* <DEDUP_REMOVED lines=44> */
.L_x_40659:
[----:B------:R-:W-:Y:S05]  /*22bd0*/  BSYNC B2 ;  /* 0x0000000000027941 */ /* 0x000fea0003800000 */
.L_x_40658:
        /* <DEDUP_REMOVED lines=9> */
.L_x_40654:
        /* <DEDUP_REMOVED lines=12> */
.L_x_40663:
[----:B------:R-:W-:Y:S02]  /*22d30*/  IMAD.MOV.U32 R75, RZ, RZ, R8 ;  /* 0x000000ffff4b7224 */ /* 0x000fe400078e0008 */
.L_x_40664:
[----:B------:R-:W-:Y:S05]  /*22d40*/  BSYNC B2 ;  /* 0x0000000000027941 */ /* 0x000fea0003800000 */
.L_x_40662:
        /* <DEDUP_REMOVED lines=16> */
.L_x_40668:
[----:B------:R-:W-:Y:S05]  /*22e50*/  BSYNC B3 ;  /* 0x0000000000037941 */ /* 0x000fea0003800000 */
.L_x_40667:
        /* <DEDUP_REMOVED lines=44> */
.L_x_40666:
[----:B------:R-:W-:Y:S05]  /*23120*/  BSYNC B2 ;  /* 0x0000000000027941 */ /* 0x000fea0003800000 */
.L_x_40665:
        /* <DEDUP_REMOVED lines=14> */
.L_x_40669:
        /* <DEDUP_REMOVED lines=12> */
.L_x_40672:
[----:B------:R-:W-:Y:S02]  /*232d0*/  IMAD.MOV.U32 R17, RZ, RZ, R8 ;  /* 0x000000ffff117224 */ /* 0x000fe400078e0008 */
.L_x_40673:
[----:B------:R-:W-:Y:S05]  /*232e0*/  BSYNC B2 ;  /* 0x0000000000027941 */ /* 0x000fea0003800000 */
.L_x_40671:
        /* <DEDUP_REMOVED lines=16> */
.L_x_40677:
[----:B------:R-:W-:Y:S05]  /*233f0*/  BSYNC B3 ;  /* 0x0000000000037941 */ /* 0x000fea0003800000 */
.L_x_40676:
        /* <DEDUP_REMOVED lines=44> */
.L_x_40675:
[----:B------:R-:W-:Y:S05]  /*236c0*/  BSYNC B2 ;  /* 0x0000000000027941 */ /* 0x000fea0003800000 */
.L_x_40674:
        /* <DEDUP_REMOVED lines=9> */
.L_x_40670:
        /* <DEDUP_REMOVED lines=12> */
.L_x_40679:
[----:B0-----:R-:W-:Y:S02]  /*23820*/  IMAD.MOV.U32 R114, RZ, RZ, R8 ;  /* 0x000000ffff727224 */ /* 0x001fe400078e0008 */
.L_x_40680:
[----:B------:R-:W-:Y:S05]  /*23830*/  BSYNC B2 ;  /* 0x0000000000027941 */ /* 0x000fea0003800000 */
.L_x_40678:
        /* <DEDUP_REMOVED lines=16> */
.L_x_40684:
[----:B------:R-:W-:Y:S05]  /*23940*/  BSYNC B3 ;  /* 0x0000000000037941 */ /* 0x000fea0003800000 */
.L_x_40683:
        /* <DEDUP_REMOVED lines=44> */
.L_x_40682:
[----:B------:R-:W-:Y:S05]  /*23c10*/  BSYNC B2 ;  /* 0x0000000000027941 */ /* 0x000fea0003800000 */
.L_x_40681:
        /* <DEDUP_REMOVED lines=12> */
.L_x_40685:
        /* <DEDUP_REMOVED lines=12> */
.L_x_40688:
[----:B------:R-:W-:Y:S02]  /*23da0*/  IMAD.MOV.U32 R77, RZ, RZ, R8 ;  /* 0x000000ffff4d7224 */ /* 0x000fe400078e0008 */
.L_x_40689:
[----:B------:R-:W-:Y:S05]  /*23db0*/  BSYNC B2 ;  /* 0x0000000000027941 */ /* 0x000fea0003800000 */
.L_x_40687:
        /* <DEDUP_REMOVED lines=16> */
.L_x_40693:
[----:B------:R-:W-:Y:S05]  /*23ec0*/  BSYNC B3 ;  /* 0x0000000000037941 */ /* 0x000fea0003800000 */
.L_x_40692:
        /* <DEDUP_REMOVED lines=44> */
.L_x_40691:
[----:B------:R-:W-:Y:S05]  /*24190*/  BSYNC B2 ;  /* 0x0000000000027941 */ /* 0x000fea0003800000 */
.L_x_40690:
        /* <DEDUP_REMOVED lines=9> */
.L_x_40686:
        /* <DEDUP_REMOVED lines=12> */
.L_x_40695:
[----:B------:R-:W-:Y:S02]  /*242f0*/  IMAD.MOV.U32 R77, RZ, RZ, R8 ;  /* 0x000000ffff4d7224 */ /* 0x000fe400078e0008 */
.L_x_40696:
[----:B------:R-:W-:Y:S05]  /*24300*/  BSYNC B2 ;  /* 0x0000000000027941 */ /* 0x000fea0003800000 */
.L_x_40694:
        /* <DEDUP_REMOVED lines=16> */
.L_x_40700:
[----:B------:R-:W-:Y:S05]  /*24410*/  BSYNC B3 ;  /* 0x0000000000037941 */ /* 0x000fea0003800000 */
.L_x_40699:
        /* <DEDUP_REMOVED lines=44> */
.L_x_40698:
[----:B------:R-:W-:Y:S05]  /*246e0*/  BSYNC B2 ;  /* 0x0000000000027941 */ /* 0x000fea0003800000 */
.L_x_40697:
        /* <DEDUP_REMOVED lines=12> */
.L_x_40701:
        /* <DEDUP_REMOVED lines=12> */
.L_x_40704:
[----:B------:R-:W-:Y:S02]  /*24870*/  IMAD.MOV.U32 R12, RZ, RZ, R8 ;  /* 0x000000ffff0c7224 */ /* 0x000fe400078e0008 */
.L_x_40705:
[----:B------:R-:W-:Y:S05]  /*24880*/  BSYNC B2 ;  /* 0x0000000000027941 */ /* 0x000fea0003800000 */
.L_x_40703:
        /* <DEDUP_REMOVED lines=16> */
.L_x_40709:
[----:B------:R-:W-:Y:S05]  /*24990*/  BSYNC B3 ;  /* 0x0000000000037941 */ /* 0x000fea0003800000 */
.L_x_40708:
        /* <DEDUP_REMOVED lines=44> */
.L_x_40707:
[----:B------:R-:W-:Y:S05]  /*24c60*/  BSYNC B2 ;  /* 0x0000000000027941 */ /* 0x000fea0003800000 */
.L_x_40706:
        /* <DEDUP_REMOVED lines=9> */
.L_x_40702:
        /* <DEDUP_REMOVED lines=12> */
.L_x_40711:
[----:B------:R-:W-:Y:S02]  /*24dc0*/  IMAD.MOV.U32 R78, RZ, RZ, R8 ;  /* 0x000000ffff4e7224 */ /* 0x000fe400078e0008 */
.L_x_40712:
[----:B------:R-:W-:Y:S05]  /*24dd0*/  BSYNC B2 ;  /* 0x0000000000027941 */ /* 0x000fea0003800000 */
.L_x_40710:
        /* <DEDUP_REMOVED lines=16> */
.L_x_40716:
[----:B------:R-:W-:Y:S05]  /*24ee0*/  BSYNC B3 ;  /* 0x0000000000037941 */ /* 0x000fea0003800000 */
.L_x_40715:
        /* <DEDUP_REMOVED lines=44> */
.L_x_40714:
[----:B------:R-:W-:Y:S05]  /*251b0*/  BSYNC B2 ;  /* 0x0000000000027941 */ /* 0x000fea0003800000 */
.L_x_40713:
        /* <DEDUP_REMOVED lines=12> */
.L_x_40717:
        /* <DEDUP_REMOVED lines=12> */
.L_x_40720:
[----:B------:R-:W-:Y:S02]  /*25340*/  MOV R13, R8 ;  /* 0x00000008000d7202 */ /* 0x000fe40000000f00 */
.L_x_40721:
[----:B------:R-:W-:Y:S05]  /*25350*/  BSYNC B2 ;  /* 0x0000000000027941 */ /* 0x000fea0003800000 */
.L_x_40719:
        /* <DEDUP_REMOVED lines=16> */
.L_x_40725:
[----:B------:R-:W-:Y:S05]  /*25460*/  BSYNC B3 ;  /* 0x0000000000037941 */ /* 0x000fea0003800000 */
.L_x_40724:
        /* <DEDUP_REMOVED lines=44> */
.L_x_40723:
[----:B------:R-:W-:Y:S05]  /*25730*/  BSYNC B2 ;  /* 0x0000000000027941 */ /* 0x000fea0003800000 */
.L_x_40722:
        /* <DEDUP_REMOVED lines=9> */
.L_x_40718:
        /* <DEDUP_REMOVED lines=12> */
.L_x_40727:
[----:B------:R-:W-:Y:S02]  /*25890*/  MOV R130, R8 ;  /* 0x0000000800827202 */ /* 0x000fe40000000f00 */
.L_x_40728:
[----:B------:R-:W-:Y:S05]  /*258a0*/  BSYNC B2 ;  /* 0x0000000000027941 */ /* 0x000fea0003800000 */
.L_x_40726:
        /* <DEDUP_REMOVED lines=16> */
.L_x_40732:
[----:B------:R-:W-:Y:S05]  /*259b0*/  BSYNC B3 ;  /* 0x0000000000037941 */ /* 0x000fea0003800000 */
.L_x_40731:
        /* <DEDUP_REMOVED lines=44> */
.L_x_40730:
[----:B------:R-:W-:Y:S05]  /*25c80*/  BSYNC B2 ;  /* 0x0000000000027941 */ /* 0x000fea0003800000 */
.L_x_40729:
        /* <DEDUP_REMOVED lines=12> */
.L_x_40733:
        /* <DEDUP_REMOVED lines=12> */
.L_x_40736:
[----:B------:R-:W-:Y:S02]  /*25e10*/  IMAD.MOV.U32 R14, RZ, RZ, R8 ;  /* 0x000000ffff0e7224 */ /* 0x000fe400078e0008 */
.L_x_40737:
[----:B------:R-:W-:Y:S05]  /*25e20*/  BSYNC B2 ;  /* 0x0000000000027941 */ /* 0x000fea0003800000 */
.L_x_40735:
        /* <DEDUP_REMOVED lines=16> */
.L_x_40741:
[----:B------:R-:W-:Y:S05]  /*25f30*/  BSYNC B3 ;  /* 0x0000000000037941 */ /* 0x000fea0003800000 */
.L_x_40740:
        /* <DEDUP_REMOVED lines=44> */
.L_x_40739:
[----:B------:R-:W-:Y:S05]  /*26200*/  BSYNC B2 ;  /* 0x0000000000027941 */ /* 0x000fea0003800000 */
.L_x_40738:
        /* <DEDUP_REMOVED lines=9> */
.L_x_40734:
        /* <DEDUP_REMOVED lines=51> */
.L_x_40742:
[----:B------:R-:W-:Y:S02]  /*265d0*/  IADD3 R11, R11, 0x20, RZ ;  /* 0x000000200b0b7810 */ /* 0x000fe40007ffe0ff */
.L_x_40613:
[----:B------:R-:W-:Y:S05]  /*265e0*/  BSYNC B1 ;  /* 0x0000000000017941 */ /* 0x000fea0003800000 */
.L_x_40612:
        /* <DEDUP_REMOVED lines=31> */
.L_x_40746:
[----:B-1----:R-:W-:Y:S02]  /*267e0*/  IMAD.MOV.U32 R15, RZ, RZ, R8 ;  /* 0x000000ffff0f7224 */ /* 0x002fe400078e0008 */
.L_x_40747:
[----:B------:R-:W-:Y:S05]  /*267f0*/  BSYNC B2 ;  /* 0x0000000000027941 */ /* 0x000fea0003800000 */
.L_x_40745:
        /* <DEDUP_REMOVED lines=16> */
.L_x_40751:
[----:B------:R-:W-:Y:S05]  /*26900*/  BSYNC B3 ;  /* 0x0000000000037941 */ /* 0x000fea0003800000 */
.L_x_40750:
        /* <DEDUP_REMOVED lines=44> */
.L_x_40749:
[----:B------:R-:W-:Y:S05]  /*26bd0*/  BSYNC B2 ;  /* 0x0000000000027941 */ /* 0x000fea0003800000 */
.L_x_40748:
        /* <DEDUP_REMOVED lines=17> */
.L_x_40752:
        /* <DEDUP_REMOVED lines=12> */
.L_x_40755:
[----:B------:R-:W-:Y:S02]  /*26db0*/  IMAD.MOV.U32 R81, RZ, RZ, R8 ;  /* 0x000000ffff517224 */ /* 0x000fe400078e0008 */
.L_x_40756:
[----:B------:R-:W-:Y:S05]  /*26dc0*/  BSYNC B2 ;  /* 0x0000000000027941 */ /* 0x000fea0003800000 */
.L_x_40754:
        /* <DEDUP_REMOVED lines=16> */
.L_x_40760:
[----:B------:R-:W-:Y:S05]  /*26ed0*/  BSYNC B3 ;  /* 0x0000000000037941 */ /* 0x000fea0003800000 */
.L_x_40759:
        /* <DEDUP_REMOVED lines=44> */
.L_x_40758:
[----:B------:R-:W-:Y:S05]  /*271a0*/  BSYNC B2 ;  /* 0x0000000000027941 */ /* 0x000fea0003800000 */
.L_x_40757:
        /* <DEDUP_REMOVED lines=9> */
.L_x_40753:
        /* <DEDUP_REMOVED lines=12> */
.L_x_40762:
[----:B------:R-:W-:Y:S02]  /*27300*/  IMAD.MOV.U32 R81, RZ, RZ, R8 ;  /* 0x000000ffff517224 */ /* 0x000fe400078e0008 */
.L_x_40763:
[----:B------:R-:W-:Y:S05]  /*27310*/  BSYNC B2 ;  /* 0x0000000000027941 */ /* 0x000fea0003800000 */
.L_x_40761:
        /* <DEDUP_REMOVED lines=16> */
.L_x_40767:
[----:B------:R-:W-:Y:S05]  /*27420*/  BSYNC B3 ;  /* 0x0000000000037941 */ /* 0x000fea0003800000 */
.L_x_40766:
        /* <DEDUP_REMOVED lines=44> */
.L_x_40765:
[----:B------:R-:W-:Y:S05]  /*276f0*/  BSYNC B2 ;  /* 0x0000000000027941 */ /* 0x000fea0003800000 */
.L_x_40764:
        /* <DEDUP_REMOVED lines=14> */
.L_x_40768:
        /* <DEDUP_REMOVED lines=12> */
.L_x_40771:
[----:B------:R-:W-:Y:S02]  /*278a0*/  MOV R19, R8 ;  /* 0x0000000800137202 */ /* 0x000fe40000000f00 */
.L_x_40772:
[----:B------:R-:W-:Y:S05]  /*278b0*/  BSYNC B2 ;  /* 0x0000000000027941 */ /* 0x000fea0003800000 */
.L_x_40770:
        /* <DEDUP_REMOVED lines=16> */
.L_x_40776:
[----:B------:R-:W-:Y:S05]  /*279c0*/  BSYNC B3 ;  /* 0x0000000000037941 */ /* 0x000fea0003800000 */
.L_x_40775:
        /* <DEDUP_REMOVED lines=44> */
.L_x_40774:
[----:B------:R-:W-:Y:S05]  /*27c90*/  BSYNC B2 ;  /* 0x0000000000027941 */ /* 0x000fea0003800000 */
.L_x_40773:
        /* <DEDUP_REMOVED lines=9> */
.L_x_40769:
        /* <DEDUP_REMOVED lines=12> */
.L_x_40778:
[----:B------:R-:W-:Y:S02]  /*27df0*/  MOV R84, R8 ;  /* 0x0000000800547202 */ /* 0x000fe40000000f00 */
.L_x_40779:
[----:B------:R-:W-:Y:S05]  /*27e00*/  BSYNC B2 ;  /* 0x0000000000027941 */ /* 0x000fea0003800000 */
.L_x_40777:
        /* <DEDUP_REMOVED lines=16> */
.L_x_40783:
[----:B------:R-:W-:Y:S05]  /*27f10*/  BSYNC B3 ;  /* 0x0000000000037941 */ /* 0x000fea0003800000 */
.L_x_40782:
        /* <DEDUP_REMOVED lines=44> */
.L_x_40781:
[----:B------:R-:W-:Y:S05]  /*281e0*/  BSYNC B2 ;  /* 0x0000000000027941 */ /* 0x000fea0003800000 */
.L_x_40780:
        /* <DEDUP_REMOVED lines=14> */
.L_x_40784:
        /* <DEDUP_REMOVED lines=12> */
.L_x_40787:
[----:B------:R-:W-:Y:S02]  /*28390*/  IMAD.MOV.U32 R18, RZ, RZ, R8 ;  /* 0x000000ffff127224 */ /* 0x000fe400078e0008 */
.L_x_40788:
[----:B------:R-:W-:Y:S05]  /*283a0*/  BSYNC B2 ;  /* 0x0000000000027941 */ /* 0x000fea0003800000 */
.L_x_40786:
        /* <DEDUP_REMOVED lines=16> */
.L_x_40792:
[----:B------:R-:W-:Y:S05]  /*284b0*/  BSYNC B3 ;  /* 0x0000000000037941 */ /* 0x000fea0003800000 */
.L_x_40791:
        /* <DEDUP_REMOVED lines=44> */
.L_x_40790:
[----:B------:R-:W-:Y:S05]  /*28780*/  BSYNC B2 ;  /* 0x0000000000027941 */ /* 0x000fea0003800000 */
.L_x_40789:
        /* <DEDUP_REMOVED lines=9> */
.L_x_40785:
        /* <DEDUP_REMOVED lines=12> */
.L_x_40794:
[----:B------:R-:W-:Y:S02]  /*288e0*/  IMAD.MOV.U32 R83, RZ, RZ, R8 ;  /* 0x000000ffff537224 */ /* 0x000fe400078e0008 */
.L_x_40795:
[----:B------:R-:W-:Y:S05]  /*288f0*/  BSYNC B2 ;  /* 0x0000000000027941 */ /* 0x000fea0003800000 */
.L_x_40793:
        /* <DEDUP_REMOVED lines=16> */
.L_x_40799:
[----:B------:R-:W-:Y:S05]  /*28a00*/  BSYNC B3 ;  /* 0x0000000000037941 */ /* 0x000fea0003800000 */
.L_x_40798:
        /* <DEDUP_REMOVED lines=44> */
.L_x_40797:
[----:B------:R-:W-:Y:S05]  /*28cd0*/  BSYNC B2 ;  /* 0x0000000000027941 */ /* 0x000fea0003800000 */
.L_x_40796:
        /* <DEDUP_REMOVED lines=14> */
.L_x_40800:
        /* <DEDUP_REMOVED lines=12> */
.L_x_40803:
[----:B------:R-:W-:Y:S02]  /*28e80*/  IMAD.MOV.U32 R17, RZ, RZ, R8 ;  /* 0x000000ffff117224 */ /* 0x000fe400078e0008 */
.L_x_40804:
[----:B------:R-:W-:Y:S05]  /*28e90*/  BSYNC B2 ;  /* 0x0000000000027941 */ /* 0x000fea0003800000 */
.L_x_40802:
        /* <DEDUP_REMOVED lines=16> */
.L_x_40808:
[----:B------:R-:W-:Y:S05]  /*28fa0*/  BSYNC B3 ;  /* 0x0000000000037941 */ /* 0x000fea0003800000 */
.L_x_40807:
        /* <DEDUP_REMOVED lines=44> */
.L_x_40806:
[----:B------:R-:W-:Y:S05]  /*29270*/  BSYNC B2 ;  /* 0x0000000000027941 */ /* 0x000fea0003800000 */
.L_x_40805:
        /* <DEDUP_REMOVED lines=9> */
.L_x_40801:
        /* <DEDUP_REMOVED lines=12> */
.L_x_40810:
[----:B0-----:R-:W-:Y:S02]  /*293d0*/  IMAD.MOV.U32 R114, RZ, RZ, R8 ;  /* 0x000000ffff727224 */ /* 0x001fe400078e0008 */
.L_x_40811:
[----:B------:R-:W-:Y:S05]  /*293e0*/  BSYNC B2 ;  /* 0x0000000000027941 */ /* 0x000fea0003800000 */
.L_x_40809:
        /* <DEDUP_REMOVED lines=16> */
.L_x_40815:
[----:B------:R-:W-:Y:S05]  /*294f0*/  BSYNC B3 ;  /* 0x0000000000037941 */ /* 0x000fea0003800000 */
.L_x_40814:
        /* <DEDUP_REMOVED lines=44> */
.L_x_40813:
[----:B------:R-:W-:Y:S05]  /*297c0*/  BSYNC B2 ;  /* 0x0000000000027941 */ /* 0x000fea0003800000 */
.L_x_40812:
        /* <DEDUP_REMOVED lines=12> */
.L_x_40816:
        /* <DEDUP_REMOVED lines=12> */
.L_x_40819:
[----:B------:R-:W-:Y:S02]  /*29950*/  IMAD.MOV.U32 R85, RZ, RZ, R8 ;  /* 0x000000ffff557224 */ /* 0x000fe400078e0008 */
.L_x_40820:
[----:B------:R-:W-:Y:S05]  /*29960*/  BSYNC B2 ;  /* 0x0000000000027941 */ /* 0x000fea0003800000 */
.L_x_40818:
        /* <DEDUP_REMOVED lines=16> */
.L_x_40824:
[----:B------:R-:W-:Y:S05]  /*29a70*/  BSYNC B3 ;  /* 0x0000000000037941 */ /* 0x000fea0003800000 */
.L_x_40823:
        /* <DEDUP_REMOVED lines=44> */
.L_x_40822:
[----:B------:R-:W-:Y:S05]  /*29d40*/  BSYNC B2 ;  /* 0x0000000000027941 */ /* 0x000fea0003800000 */
.L_x_40821:
        /* <DEDUP_REMOVED lines=9> */
.L_x_40817:
        /* <DEDUP_REMOVED lines=12> */
.L_x_40826:
[----:B------:R-:W-:Y:S02]  /*29ea0*/  IMAD.MOV.U32 R85, RZ, RZ, R8 ;  /* 0x000000ffff557224 */ /* 0x000fe400078e0008 */
.L_x_40827:
[----:B------:R-:W-:Y:S05]  /*29eb0*/  BSYNC B2 ;  /* 0x0000000000027941 */ /* 0x000fea0003800000 */
.L_x_40825:
        /* <DEDUP_REMOVED lines=16> */
.L_x_40831:
[----:B------:R-:W-:Y:S05]  /*29fc0*/  BSYNC B3 ;  /* 0x0000000000037941 */ /* 0x000fea0003800000 */
.L_x_40830:
        /* <DEDUP_REMOVED lines=44> */
.L_x_40829:
[----:B------:R-:W-:Y:S05]  /*2a290*/  BSYNC B2 ;  /* 0x0000000000027941 */ /* 0x000fea0003800000 */
.L_x_40828:
        /* <DEDUP_REMOVED lines=12> */
.L_x_40832:
        /* <DEDUP_REMOVED lines=12> */
.L_x_40835:
[----:B------:R-:W-:Y:S02]  /*2a420*/  IMAD.MOV.U32 R12, RZ, RZ, R8 ;  /* 0x000000ffff0c7224 */ /* 0x000fe400078e0008 */
.L_x_40836:
[----:B------:R-:W-:Y:S05]  /*2a430*/  BSYNC B2 ;  /* 0x0000000000027941 */ /* 0x000fea0003800000 */
.L_x_40834:
        /* <DEDUP_REMOVED lines=16> */
.L_x_40840:
[----:B------:R-:W-:Y:S05]  /*2a540*/  BSYNC B3 ;  /* 0x0000000000037941 */ /* 0x000fea0003800000 */
.L_x_40839:
        /* <DEDUP_REMOVED lines=44> */
.L_x_40838:
[----:B------:R-:W-:Y:S05]  /*2a810*/  BSYNC B2 ;  /* 0x0000000000027941 */ /* 0x000fea0003800000 */
.L_x_40837:
        /* <DEDUP_REMOVED lines=9> */
.L_x_40833:
        /* <DEDUP_REMOVED lines=12> */
.L_x_40842:
[----:B------:R-:W-:Y:S02]  /*2a970*/  IMAD.MOV.U32 R86, RZ, RZ, R8 ;  /* 0x000000ffff567224 */ /* 0x000fe400078e0008 */
.L_x_40843:
[----:B------:R-:W-:Y:S05]  /*2a980*/  BSYNC B2 ;  /* 0x0000000000027941 */ /* 0x000fea0003800000 */
.L_x_40841:
        /* <DEDUP_REMOVED lines=16> */
.L_x_40847:
[----:B------:R-:W-:Y:S05]  /*2aa90*/  BSYNC B3 ;  /* 0x0000000000037941 */ /* 0x000fea0003800000 */
.L_x_40846:
        /* <DEDUP_REMOVED lines=44> */
.L_x_40845:
[----:B------:R-:W-:Y:S05]  /*2ad60*/  BSYNC B2 ;  /* 0x0000000000027941 */ /* 0x000fea0003800000 */
.L_x_40844:
        /* <DEDUP_REMOVED lines=12> */
.L_x_40848:
        /* <DEDUP_REMOVED lines=12> */
.L_x_40851:
[----:B------:R-:W-:Y:S02]  /*2aef0*/  MOV R13, R8 ;  /* 0x00000008000d7202 */ /* 0x000fe40000000f00 */
.L_x_40852:
[----:B------:R-:W-:Y:S05]  /*2af00*/  BSYNC B2 ;  /* 0x0000000000027941 */ /* 0x000fea0003800000 */
.L_x_40850:
        /* <DEDUP_REMOVED lines=16> */
.L_x_40856:
[----:B------:R-:W-:Y:S05]  /*2b010*/  BSYNC B3 ;  /* 0x0000000000037941 */ /* 0x000fea0003800000 */
.L_x_40855:
        /* <DEDUP_REMOVED lines=44> */
.L_x_40854:
[----:B------:R-:W-:Y:S05]  /*2b2e0*/  BSYNC B2 ;  /* 0x0000000000027941 */ /* 0x000fea0003800000 */
.L_x_40853:
        /* <DEDUP_REMOVED lines=9> */
.L_x_40849:
        /* <DEDUP_REMOVED lines=12> */
.L_x_40858:
[----:B------:R-:W-:Y:S02]  /*2b440*/  MOV R130, R8 ;  /* 0x0000000800827202 */ /* 0x000fe40000000f00 */
.L_x_40859:
[----:B------:R-:W-:Y:S05]  /*2b450*/  BSYNC B2 ;  /* 0x0000000000027941 */ /* 0x000fea0003800000 */
.L_x_40857:
        /* <DEDUP_REMOVED lines=16> */
.L_x_40863:
[----:B------:R-:W-:Y:S05]  /*2b560*/  BSYNC B3 ;  /* 0x0000000000037941 */ /* 0x000fea0003800000 */
.L_x_40862:
        /* <DEDUP_REMOVED lines=44> */
.L_x_40861:
[----:B------:R-:W-:Y:S05]  /*2b830*/  BSYNC B2 ;  /* 0x0000000000027941 */ /* 0x000fea0003800000 */
.L_x_40860:
        /* <DEDUP_REMOVED lines=12> */
.L_x_40864:
        /* <DEDUP_REMOVED lines=12> */
.L_x_40867:
[----:B------:R-:W-:Y:S02]  /*2b9c0*/  IMAD.MOV.U32 R14, RZ, RZ, R8 ;  /* 0x000000ffff0e7224 */ /* 0x000fe400078e0008 */
.L_x_40868:
[----:B------:R-:W-:Y:S05]  /*2b9d0*/  BSYNC B2 ;  /* 0x0000000000027941 */ /* 0x000fea0003800000 */
.L_x_40866:
        /* <DEDUP_REMOVED lines=16> */
.L_x_40872:
[----:B------:R-:W-:Y:S05]  /*2bae0*/  BSYNC B3 ;  /* 0x0000000000037941 */ /* 0x000fea0003800000 */
.L_x_40871:
        /* <DEDUP_REMOVED lines=44> */
.L_x_40870:
[----:B------:R-:W-:Y:S05]  /*2bdb0*/  BSYNC B2 ;  /* 0x0000000000027941 */ /* 0x000fea0003800000 */
.L_x_40869:
        /* <DEDUP_REMOVED lines=9> */
.L_x_40865:
        /* <DEDUP_REMOVED lines=51> */
.L_x_40873:
[----:B------:R-:W-:Y:S02]  /*2c180*/  IADD3 R11, R11, 0x20, RZ ;  /* 0x000000200b0b7810 */ /* 0x000fe40007ffe0ff */
.L_x_40744:
[----:B------:R-:W-:Y:S05]  /*2c190*/  BSYNC B1 ;  /* 0x0000000000017941 */ /* 0x000fea0003800000 */
.L_x_40743:
        /* <DEDUP_REMOVED lines=31> */
.L_x_40877:
[----:B-1----:R-:W-:Y:S02]  /*2c390*/  IMAD.MOV.U32 R15, RZ, RZ, R8 ;  /* 0x000000ffff0f7224 */ /* 0x002fe400078e0008 */
.L_x_40878:
[----:B------:R-:W-:Y:S05]  /*2c3a0*/  BSYNC B2 ;  /* 0x0000000000027941 */ /* 0x000fea0003800000 */
.L_x_40876:
        /* <DEDUP_REMOVED lines=16> */
.L_x_40882:
[----:B------:R-:W-:Y:S05]  /*2c4b0*/  BSYNC B3 ;  /* 0x0000000000037941 */ /* 0x000fea0003800000 */
.L_x_40881:
        /* <DEDUP_REMOVED lines=44> */
.L_x_40880:
[----:B------:R-:W-:Y:S05]  /*2c780*/  BSYNC B2 ;  /* 0x0000000000027941 */ /* 0x000fea0003800000 */
.L_x_40879:
        /* <DEDUP_REMOVED lines=17> */
.L_x_40883:
        /* <DEDUP_REMOVED lines=12> */
.L_x_40886:
[----:B------:R-:W-:Y:S02]  /*2c960*/  IMAD.MOV.U32 R89, RZ, RZ, R8 ;  /* 0x000000ffff597224 */ /* 0x000fe400078e0008 */
.L_x_40887:
[----:B------:R-:W-:Y:S05]  /*2c970*/  BSYNC B2 ;  /* 0x0000000000027941 */ /* 0x000fea0003800000 */
.L_x_40885:
        /* <DEDUP_REMOVED lines=16> */
.L_x_40891:
[----:B------:R-:W-:Y:S05]  /*2ca80*/  BSYNC B3 ;  /* 0x0000000000037941 */ /* 0x000fea0003800000 */
.L_x_40890:
        /* <DEDUP_REMOVED lines=44> */
.L_x_40889:
[----:B------:R-:W-:Y:S05]  /*2cd50*/  BSYNC B2 ;  /* 0x0000000000027941 */ /* 0x000fea0003800000 */
.L_x_40888:
        /* <DEDUP_REMOVED lines=9> */
.L_x_40884:
        /* <DEDUP_REMOVED lines=12> */
.L_x_40893:
[----:B------:R-:W-:Y:S02]  /*2ceb0*/  IMAD.MOV.U32 R89, RZ, RZ, R8 ;  /* 0x000000ffff597224 */ /* 0x000fe400078e0008 */
.L_x_40894:
[----:B------:R-:W-:Y:S05]  /*2cec0*/  BSYNC B2 ;  /* 0x0000000000027941 */ /* 0x000fea0003800000 */
.L_x_40892:
        /* <DEDUP_REMOVED lines=16> */
.L_x_40898:
[----:B------:R-:W-:Y:S05]  /*2cfd0*/  BSYNC B3 ;  /* 0x0000000000037941 */ /* 0x000fea0003800000 */
.L_x_40897:
        /* <DEDUP_REMOVED lines=44> */
.L_x_40896:
[----:B------:R-:W-:Y:S05]  /*2d2a0*/  BSYNC B2 ;  /* 0x0000000000027941 */ /* 0x000fea0003800000 */
.L_x_40895:
        /* <DEDUP_REMOVED lines=14> */
.L_x_40899:
        /* <DEDUP_REMOVED lines=12> */
.L_x_40902:
[----:B------:R-:W-:Y:S02]  /*2d450*/  MOV R19, R8 ;  /* 0x0000000800137202 */ /* 0x000fe40000000f00 */
.L_x_40903:
[----:B------:R-:W-:Y:S05]  /*2d460*/  BSYNC B2 ;  /* 0x0000000000027941 */ /* 0x000fea0003800000 */
.L_x_40901:
        /* <DEDUP_REMOVED lines=16> */
.L_x_40907:
[----:B------:R-:W-:Y:S05]  /*2d570*/  BSYNC B3 ;  /* 0x0000000000037941 */ /* 0x000fea0003800000 */
.L_x_40906:
        /* <DEDUP_REMOVED lines=44> */
.L_x_40905:
[----:B------:R-:W-:Y:S05]  /*2d840*/  BSYNC B2 ;  /* 0x0000000000027941 */ /* 0x000fea0003800000 */
.L_x_40904:
        /* <DEDUP_REMOVED lines=9> */
.L_x_40900:
        /* <DEDUP_REMOVED lines=12> */
.L_x_40909:
[----:B------:R-:W-:Y:S02]  /*2d9a0*/  MOV R92, R8 ;  /* 0x00000008005c7202 */ /* 0x000fe40000000f00 */
.L_x_40910:
[----:B------:R-:W-:Y:S05]  /*2d9b0*/  BSYNC B2 ;  /* 0x0000000000027941 */ /* 0x000fea0003800000 */
.L_x_40908:
        /* <DEDUP_REMOVED lines=16> */
.L_x_40914:
[----:B------:R-:W-:Y:S05]  /*2dac0*/  BSYNC B3 ;  /* 0x0000000000037941 */ /* 0x000fea0003800000 */
.L_x_40913:
        /* <DEDUP_REMOVED lines=44> */
.L_x_40912:
[----:B------:R-:W-:Y:S05]  /*2dd90*/  BSYNC B2 ;  /* 0x0000000000027941 */ /* 0x000fea0003800000 */
.L_x_40911:
        /* <DEDUP_REMOVED lines=14> */
.L_x_40915:
        /* <DEDUP_REMOVED lines=12> */
.L_x_40918:
[----:B------:R-:W-:Y:S02]  /*2df40*/  IMAD.MOV.U32 R18, RZ, RZ, R8 ;  /* 0x000000ffff127224 */ /* 0x000fe400078e0008 */
.L_x_40919:
[----:B------:R-:W-:Y:S05]  /*2df50*/  BSYNC B2 ;  /* 0x0000000000027941 */ /* 0x000fea0003800000 */
.L_x_40917:
        /* <DEDUP_REMOVED lines=16> */
.L_x_40923:
[----:B------:R-:W-:Y:S05]  /*2e060*/  BSYNC B3 ;  /* 0x0000000000037941 */ /* 0x000fea0003800000 */
.L_x_40922:
        /* <DEDUP_REMOVED lines=44> */
.L_x_40921:
[----:B------:R-:W-:Y:S05]  /*2e330*/  BSYNC B2 ;  /* 0x0000000000027941 */ /* 0x000fea0003800000 */
.L_x_40920:
        /* <DEDUP_REMOVED lines=9> */
.L_x_40916:
        /* <DEDUP_REMOVED lines=12> */
.L_x_40925:
[----:B------:R-:W-:Y:S02]  /*2e490*/  IMAD.MOV.U32 R91, RZ, RZ, R8 ;  /* 0x000000ffff5b7224 */ /* 0x000fe400078e0008 */
.L_x_40926:
[----:B------:R-:W-:Y:S05]  /*2e4a0*/  BSYNC B2 ;  /* 0x0000000000027941 */ /* 0x000fea0003800000 */
.L_x_40924:
        /* <DEDUP_REMOVED lines=16> */
.L_x_40930:
[----:B------:R-:W-:Y:S05]  /*2e5b0*/  BSYNC B3 ;  /* 0x0000000000037941 */ /* 0x000fea0003800000 */
.L_x_40929:
        /* <DEDUP_REMOVED lines=44> */
.L_x_40928:
[----:B------:R-:W-:Y:S05]  /*2e880*/  BSYNC B2 ;  /* 0x0000000000027941 */ /* 0x000fea0003800000 */
.L_x_40927:
        /* <DEDUP_REMOVED lines=14> */
.L_x_40931:
        /* <DEDUP_REMOVED lines=12> */
.L_x_40934:
[----:B------:R-:W-:Y:S02]  /*2ea30*/  IMAD.MOV.U32 R17, RZ, RZ, R8 ;  /* 0x000000ffff117224 */ /* 0x000fe400078e0008 */
.L_x_40935:
[----:B------:R-:W-:Y:S05]  /*2ea40*/  BSYNC B2 ;  /* 0x0000000000027941 */ /* 0x000fea0003800000 */
.L_x_40933:
        /* <DEDUP_REMOVED lines=16> */
.L_x_40939:
[----:B------:R-:W-:Y:S05]  /*2eb50*/  BSYNC B3 ;  /* 0x0000000000037941 */ /* 0x000fea0003800000 */
.L_x_40938:
        /* <DEDUP_REMOVED lines=44> */
.L_x_40937:
[----:B------:R-:W-:Y:S05]  /*2ee20*/  BSYNC B2 ;  /* 0x0000000000027941 */ /* 0x000fea0003800000 */
.L_x_40936:
        /* <DEDUP_REMOVED lines=9> */
.L_x_40932:
        /* <DEDUP_REMOVED lines=12> */
.L_x_40941:
[----:B0-----:R-:W-:Y:S02]  /*2ef80*/  IMAD.MOV.U32 R114, RZ, RZ, R8 ;  /* 0x000000ffff727224 */ /* 0x001fe400078e0008 */
.L_x_40942:
[----:B------:R-:W-:Y:S05]  /*2ef90*/  BSYNC B2 ;  /* 0x0000000000027941 */ /* 0x000fea0003800000 */
.L_x_40940:
        /* <DEDUP_REMOVED lines=16> */
.L_x_40946:
[----:B------:R-:W-:Y:S05]  /*2f0a0*/  BSYNC B3 ;  /* 0x0000000000037941 */ /* 0x000fea0003800000 */
.L_x_40945:
        /* <DEDUP_REMOVED lines=44> */
.L_x_40944:
[----:B------:R-:W-:Y:S05]  /*2f370*/  BSYNC B2 ;  /* 0x0000000000027941 */ /* 0x000fea0003800000 */
.L_x_40943:
        /* <DEDUP_REMOVED lines=12> */
.L_x_40947:
        /* <DEDUP_REMOVED lines=12> */
.L_x_40950:
[----:B------:R-:W-:Y:S02]  /*2f500*/  IMAD.MOV.U32 R93, RZ, RZ, R8 ;  /* 0x000000ffff5d7224 */ /* 0x000fe400078e0008 */
.L_x_40951:
[----:B------:R-:W-:Y:S05]  /*2f510*/  BSYNC B2 ;  /* 0x0000000000027941 */ /* 0x000fea0003800000 */
.L_x_40949:
        /* <DEDUP_REMOVED lines=16> */
.L_x_40955:
[----:B------:R-:W-:Y:S05]  /*2f620*/  BSYNC B3 ;  /* 0x0000000000037941 */ /* 0x000fea0003800000 */
.L_x_40954:
        /* <DEDUP_REMOVED lines=44> */
.L_x_40953:
[----:B------:R-:W-:Y:S05]  /*2f8f0*/  BSYNC B2 ;  /* 0x0000000000027941 */ /* 0x000fea0003800000 */
.L_x_40952:
        /* <DEDUP_REMOVED lines=9> */
.L_x_40948:
        /* <DEDUP_REMOVED lines=12> */
.L_x_40957:
[----:B------:R-:W-:Y:S02]  /*2fa50*/  IMAD.MOV.U32 R93, RZ, RZ, R8 ;  /* 0x000000ffff5d7224 */ /* 0x000fe400078e0008 */
.L_x_40958:
[----:B------:R-:W-:Y:S05]  /*2fa60*/  BSYNC B2 ;  /* 0x0000000000027941 */ /* 0x000fea0003800000 */
.L_x_40956:
        /* <DEDUP_REMOVED lines=16> */
.L_x_40962:
[----:B------:R-:W-:Y:S05]  /*2fb70*/  BSYNC B3 ;  /* 0x0000000000037941 */ /* 0x000fea0003800000 */
.L_x_40961:
        /* <DEDUP_REMOVED lines=44> */
.L_x_40960:
[----:B------:R-:W-:Y:S05]  /*2fe40*/  BSYNC B2 ;  /* 0x0000000000027941 */ /* 0x000fea0003800000 */
.L_x_40959:
        /* <DEDUP_REMOVED lines=12> */
.L_x_40963:
        /* <DEDUP_REMOVED lines=12> */
.L_x_40966:
[----:B------:R-:W-:Y:S02]  /*2ffd0*/  IMAD.MOV.U32 R12, RZ, RZ, R8 ;  /* 0x000000ffff0c7224 */ /* 0x000fe400078e0008 */
.L_x_40967:
[----:B------:R-:W-:Y:S05]  /*2ffe0*/  BSYNC B2 ;  /* 0x0000000000027941 */ /* 0x000fea0003800000 */
.L_x_40965:
        /* <DEDUP_REMOVED lines=16> */
.L_x_40971:
[----:B------:R-:W-:Y:S05]  /*300f0*/  BSYNC B3 ;  /* 0x0000000000037941 */ /* 0x000fea0003800000 */
.L_x_40970:
        /* <DEDUP_REMOVED lines=44> */
.L_x_40969:
[----:B------:R-:W-:Y:S05]  /*303c0*/  BSYNC B2 ;  /* 0x0000000000027941 */ /* 0x000fea0003800000 */
.L_x_40968:
        /* <DEDUP_REMOVED lines=9> */
.L_x_40964:
        /* <DEDUP_REMOVED lines=12> */
.L_x_40973:
[----:B------:R-:W-:Y:S02]  /*30520*/  IMAD.MOV.U32 R94, RZ, RZ, R8 ;  /* 0x000000ffff5e7224 */ /* 0x000fe400078e0008 */
.L_x_40974:
[----:B------:R-:W-:Y:S05]  /*30530*/  BSYNC B2 ;  /* 0x0000000000027941 */ /* 0x000fea0003800000 */
.L_x_40972:
        /* <DEDUP_REMOVED lines=16> */
.L_x_40978:
[----:B------:R-:W-:Y:S05]  /*30640*/  BSYNC B3 ;  /* 0x0000000000037941 */ /* 0x000fea0003800000 */
.L_x_40977:
        /* <DEDUP_REMOVED lines=44> */
.L_x_40976:
[----:B------:R-:W-:Y:S05]  /*30910*/  BSYNC B2 ;  /* 0x0000000000027941 */ /* 0x000fea0003800000 */
.L_x_40975:
        /* <DEDUP_REMOVED lines=12> */
.L_x_40979:
        /* <DEDUP_REMOVED lines=12> */
.L_x_40982:
[----:B------:R-:W-:Y:S02]  /*30aa0*/  MOV R13, R8 ;  /* 0x00000008000d7202 */ /* 0x000fe40000000f00 */
.L_x_40983:
[----:B------:R-:W-:Y:S05]  /*30ab0*/  BSYNC B2 ;  /* 0x0000000000027941 */ /* 0x000fea0003800000 */
.L_x_40981:
        /* <DEDUP_REMOVED lines=16> */
.L_x_40987:
[----:B------:R-:W-:Y:S05]  /*30bc0*/  BSYNC B3 ;  /* 0x0000000000037941 */ /* 0x000fea0003800000 */
.L_x_40986:
        /* <DEDUP_REMOVED lines=44> */
.L_x_40985:
[----:B------:R-:W-:Y:S05]  /*30e90*/  BSYNC B2 ;  /* 0x0000000000027941 */ /* 0x000fea0003800000 */
.L_x_40984:
        /* <DEDUP_REMOVED lines=9> */
.L_x_40980:
        /* <DEDUP_REMOVED lines=12> */
.L_x_40989:
[----:B------:R-:W-:Y:S02]  /*30ff0*/  MOV R130, R8 ;  /* 0x0000000800827202 */ /* 0x000fe40000000f00 */
.L_x_40990:
[----:B------:R-:W-:Y:S05]  /*31000*/  BSYNC B2 ;  /* 0x0000000000027941 */ /* 0x000fea0003800000 */
.L_x_40988:
        /* <DEDUP_REMOVED lines=16> */
.L_x_40994:
[----:B------:R-:W-:Y:S05]  /*31110*/  BSYNC B3 ;  /* 0x0000000000037941 */ /* 0x000fea0003800000 */
.L_x_40993:
        /* <DEDUP_REMOVED lines=44> */
.L_x_40992:
[----:B------:R-:W-:Y:S05]  /*313e0*/  BSYNC B2 ;  /* 0x0000000000027941 */ /* 0x000fea0003800000 */
.L_x_40991:
        /* <DEDUP_REMOVED lines=12> */
.L_x_40995:
        /* <DEDUP_REMOVED lines=12> */
.L_x_40998:
[----:B------:R-:W-:Y:S02]  /*31570*/  IMAD.MOV.U32 R14, RZ, RZ, R8 ;  /* 0x000000ffff0e7224 */ /* 0x000fe400078e0008 */
.L_x_40999:
[----:B------:R-:W-:Y:S05]  /*31580*/  BSYNC B2 ;  /* 0x0000000000027941 */ /* 0x000fea0003800000 */
.L_x_40997:
        /* <DEDUP_REMOVED lines=16> */
.L_x_41003:
[----:B------:R-:W-:Y:S05]  /*31690*/  BSYNC B3 ;  /* 0x0000000000037941 */ /* 0x000fea0003800000 */
.L_x_41002:
        /* <DEDUP_REMOVED lines=44> */
.L_x_41001:
[----:B------:R-:W-:Y:S05]  /*31960*/  BSYNC B2 ;  /* 0x0000000000027941 */ /* 0x000fea0003800000 */
.L_x_41000:
        /* <DEDUP_REMOVED lines=9> */
.L_x_40996:
        /* <DEDUP_REMOVED lines=51> */
.L_x_41004:
[----:B------:R-:W-:Y:S02]  /*31d30*/  IADD3 R11, R11, 0x20, RZ ;  /* 0x000000200b0b7810 */ /* 0x000fe40007ffe0ff */
.L_x_40875:
[----:B------:R-:W-:Y:S05]  /*31d40*/  BSYNC B1 ;  /* 0x0000000000017941 */ /* 0x000fea0003800000 */
.L_x_40874:
        /* <DEDUP_REMOVED lines=31> */
.L_x_41008:
[----:B-1----:R-:W-:Y:S02]  /*31f40*/  IMAD.MOV.U32 R15, RZ, RZ, R8 ;  /* 0x000000ffff0f7224 */ /* 0x002fe400078e0008 */
.L_x_41009:
[----:B------:R-:W-:Y:S05]  /*31f50*/  BSYNC B2 ;  /* 0x0000000000027941 */ /* 0x000fea0003800000 */
.L_x_41007:
        /* <DEDUP_REMOVED lines=16> */
.L_x_41013:
[----:B------:R-:W-:Y:S05]  /*32060*/  BSYNC B3 ;  /* 0x0000000000037941 */ /* 0x000fea0003800000 */
.L_x_41012:
        /* <DEDUP_REMOVED lines=44> */
.L_x_41011:
[----:B------:R-:W-:Y:S05]  /*32330*/  BSYNC B2 ;  /* 0x0000000000027941 */ /* 0x000fea0003800000 */
.L_x_41010:
        /* <DEDUP_REMOVED lines=17> */
.L_x_41014:
        /* <DEDUP_REMOVED lines=12> */
.L_x_41017:
[----:B------:R-:W-:Y:S02]  /*32510*/  IMAD.MOV.U32 R97, RZ, RZ, R8 ;  /* 0x000000ffff617224 */ /* 0x000fe400078e0008 */
.L_x_41018:
[----:B------:R-:W-:Y:S05]  /*32520*/  BSYNC B2 ;  /* 0x0000000000027941 */ /* 0x000fea0003800000 */
.L_x_41016:
        /* <DEDUP_REMOVED lines=16> */
.L_x_41022:
[----:B------:R-:W-:Y:S05]  /*32630*/  BSYNC B3 ;  /* 0x0000000000037941 */ /* 0x000fea0003800000 */
.L_x_41021:
        /* <DEDUP_REMOVED lines=44> */
.L_x_41020:
[----:B------:R-:W-:Y:S05]  /*32900*/  BSYNC B2 ;  /* 0x0000000000027941 */ /* 0x000fea0003800000 */
.L_x_41019:
        /* <DEDUP_REMOVED lines=9> */
.L_x_41015:
        /* <DEDUP_REMOVED lines=12> */
.L_x_41024:
[----:B------:R-:W-:Y:S02]  /*32a60*/  IMAD.MOV.U32 R97, RZ, RZ, R8 ;  /* 0x000000ffff617224 */ /* 0x000fe400078e0008 */
.L_x_41025:
[----:B------:R-:W-:Y:S05]  /*32a70*/  BSYNC B2 ;  /* 0x0000000000027941 */ /* 0x000fea0003800000 */
.L_x_41023:
        /* <DEDUP_REMOVED lines=16> */
.L_x_41029:
[----:B------:R-:W-:Y:S05]  /*32b80*/  BSYNC B3 ;  /* 0x0000000000037941 */ /* 0x000fea0003800000 */
.L_x_41028:
        /* <DEDUP_REMOVED lines=44> */
.L_x_41027:
[----:B------:R-:W-:Y:S05]  /*32e50*/  BSYNC B2 ;  /* 0x0000000000027941 */ /* 0x000fea0003800000 */
.L_x_41026:
        /* <DEDUP_REMOVED lines=14> */
.L_x_41030:
        /* <DEDUP_REMOVED lines=12> */
.L_x_41033:
[----:B------:R-:W-:Y:S02]  /*33000*/  MOV R19, R8 ;  /* 0x0000000800137202 */ /* 0x000fe40000000f00 */
.L_x_41034:
[----:B------:R-:W-:Y:S05]  /*33010*/  BSYNC B2 ;  /* 0x0000000000027941 */ /* 0x000fea0003800000 */
.L_x_41032:
        /* <DEDUP_REMOVED lines=16> */
.L_x_41038:
[----:B------:R-:W-:Y:S05]  /*33120*/  BSYNC B3 ;  /* 0x0000000000037941 */ /* 0x000fea0003800000 */
.L_x_41037:
        /* <DEDUP_REMOVED lines=44> */
.L_x_41036:
[----:B------:R-:W-:Y:S05]  /*333f0*/  BSYNC B2 ;  /* 0x0000000000027941 */ /* 0x000fea0003800000 */
.L_x_41035:
        /* <DEDUP_REMOVED lines=9> */
.L_x_41031:
        /* <DEDUP_REMOVED lines=12> */
.L_x_41040:
[----:B------:R-:W-:Y:S02]  /*33550*/  MOV R100, R8 ;  /* 0x0000000800647202 */ /* 0x000fe40000000f00 */
.L_x_41041:
[----:B------:R-:W-:Y:S05]  /*33560*/  BSYNC B2 ;  /* 0x0000000000027941 */ /* 0x000fea0003800000 */
.L_x_41039:
        /* <DEDUP_REMOVED lines=16> */
.L_x_41045:
[----:B------:R-:W-:Y:S05]  /*33670*/  BSYNC B3 ;  /* 0x0000000000037941 */ /* 0x000fea0003800000 */
.L_x_41044:
        /* <DEDUP_REMOVED lines=44> */
.L_x_41043:
[----:B------:R-:W-:Y:S05]  /*33940*/  BSYNC B2 ;  /* 0x0000000000027941 */ /* 0x000fea0003800000 */
.L_x_41042:
        /* <DEDUP_REMOVED lines=14> */
.L_x_41046:
        /* <DEDUP_REMOVED lines=12> */
.L_x_41049:
[----:B------:R-:W-:Y:S02]  /*33af0*/  IMAD.MOV.U32 R18, RZ, RZ, R8 ;  /* 0x000000ffff127224 */ /* 0x000fe400078e0008 */
.L_x_41050:
[----:B------:R-:W-:Y:S05]  /*33b00*/  BSYNC B2 ;  /* 0x0000000000027941 */ /* 0x000fea0003800000 */
.L_x_41048:
        /* <DEDUP_REMOVED lines=16> */
.L_x_41054:
[----:B------:R-:W-:Y:S05]  /*33c10*/  BSYNC B3 ;  /* 0x0000000000037941 */ /* 0x000fea0003800000 */
.L_x_41053:
        /* <DEDUP_REMOVED lines=44> */
.L_x_41052:
[----:B------:R-:W-:Y:S05]  /*33ee0*/  BSYNC B2 ;  /* 0x0000000000027941 */ /* 0x000fea0003800000 */
.L_x_41051:
        /* <DEDUP_REMOVED lines=9> */
.L_x_41047:
        /* <DEDUP_REMOVED lines=12> */
.L_x_41056:
[----:B------:R-:W-:Y:S02]  /*34040*/  IMAD.MOV.U32 R99, RZ, RZ, R8 ;  /* 0x000000ffff637224 */ /* 0x000fe400078e0008 */
.L_x_41057:
[----:B------:R-:W-:Y:S05]  /*34050*/  BSYNC B2 ;  /* 0x0000000000027941 */ /* 0x000fea0003800000 */
.L_x_41055:
        /* <DEDUP_REMOVED lines=16> */
.L_x_41061:
[----:B------:R-:W-:Y:S05]  /*34160*/  BSYNC B3 ;  /* 0x0000000000037941 */ /* 0x000fea0003800000 */
.L_x_41060:
        /* <DEDUP_REMOVED lines=44> */
.L_x_41059:
[----:B------:R-:W-:Y:S05]  /*34430*/  BSYNC B2 ;  /* 0x0000000000027941 */ /* 0x000fea0003800000 */
.L_x_41058:
        /* <DEDUP_REMOVED lines=14> */
.L_x_41062:
        /* <DEDUP_REMOVED lines=12> */
.L_x_41065:
[----:B------:R-:W-:Y:S02]  /*345e0*/  IMAD.MOV.U32 R17, RZ, RZ, R8 ;  /* 0x000000ffff117224 */ /* 0x000fe400078e0008 */
.L_x_41066:
[----:B------:R-:W-:Y:S05]  /*345f0*/  BSYNC B2 ;  /* 0x0000000000027941 */ /* 0x000fea0003800000 */
.L_x_41064:
        /* <DEDUP_REMOVED lines=16> */
.L_x_41070:
[----:B------:R-:W-:Y:S05]  /*34700*/  BSYNC B3 ;  /* 0x0000000000037941 */ /* 0x000fea0003800000 */
.L_x_41069:
        /* <DEDUP_REMOVED lines=44> */
.L_x_41068:
[----:B------:R-:W-:Y:S05]  /*349d0*/  BSYNC B2 ;  /* 0x0000000000027941 */ /* 0x000fea0003800000 */
.L_x_41067:
        /* <DEDUP_REMOVED lines=9> */
.L_x_41063:
        /* <DEDUP_REMOVED lines=12> */
.L_x_41072:
[----:B0-----:R-:W-:Y:S02]  /*34b30*/  IMAD.MOV.U32 R114, RZ, RZ, R8 ;  /* 0x000000ffff727224 */ /* 0x001fe400078e0008 */
.L_x_41073:
[----:B------:R-:W-:Y:S05]  /*34b40*/  BSYNC B2 ;  /* 0x0000000000027941 */ /* 0x000fea0003800000 */
.L_x_41071:
        /* <DEDUP_REMOVED lines=16> */
.L_x_41077:
[----:B------:R-:W-:Y:S05]  /*34c50*/  BSYNC B3 ;  /* 0x0000000000037941 */ /* 0x000fea0003800000 */
.L_x_41076:
        /* <DEDUP_REMOVED lines=44> */
.L_x_41075:
[----:B------:R-:W-:Y:S05]  /*34f20*/  BSYNC B2 ;  /* 0x0000000000027941 */ /* 0x000fea0003800000 */
.L_x_41074:
        /* <DEDUP_REMOVED lines=12> */
.L_x_41078:
        /* <DEDUP_REMOVED lines=12> */
.L_x_41081:
[----:B------:R-:W-:Y:S02]  /*350b0*/  IMAD.MOV.U32 R101, RZ, RZ, R8 ;  /* 0x000000ffff657224 */ /* 0x000fe400078e0008 */
.L_x_41082:
[----:B------:R-:W-:Y:S05]  /*350c0*/  BSYNC B2 ;  /* 0x0000000000027941 */ /* 0x000fea0003800000 */
.L_x_41080:
        /* <DEDUP_REMOVED lines=16> */
.L_x_41086:
[----:B------:R-:W-:Y:S05]  /*351d0*/  BSYNC B3 ;  /* 0x0000000000037941 */ /* 0x000fea0003800000 */
.L_x_41085:
        /* <DEDUP_REMOVED lines=44> */
.L_x_41084:
[----:B------:R-:W-:Y:S05]  /*354a0*/  BSYNC B2 ;  /* 0x0000000000027941 */ /* 0x000fea0003800000 */
.L_x_41083:
        /* <DEDUP_REMOVED lines=9> */
.L_x_41079:
        /* <DEDUP_REMOVED lines=12> */
.L_x_41088:
[----:B------:R-:W-:Y:S02]  /*35600*/  IMAD.MOV.U32 R101, RZ, RZ, R8 ;  /* 0x000000ffff657224 */ /* 0x000fe400078e0008 */
.L_x_41089:
[----:B------:R-:W-:Y:S05]  /*35610*/  BSYNC B2 ;  /* 0x0000000000027941 */ /* 0x000fea0003800000 */
.L_x_41087:
        /* <DEDUP_REMOVED lines=16> */
.L_x_41093:
[----:B------:R-:W-:Y:S05]  /*35720*/  BSYNC B3 ;  /* 0x0000000000037941 */ /* 0x000fea0003800000 */
.L_x_41092:
        /* <DEDUP_REMOVED lines=44> */
.L_x_41091:
[----:B------:R-:W-:Y:S05]  /*359f0*/  BSYNC B2 ;  /* 0x0000000000027941 */ /* 0x000fea0003800000 */
.L_x_41090:
        /* <DEDUP_REMOVED lines=12> */
.L_x_41094:
        /* <DEDUP_REMOVED lines=12> */
.L_x_41097:
[----:B------:R-:W-:Y:S02]  /*35b80*/  IMAD.MOV.U32 R12, RZ, RZ, R8 ;  /* 0x000000ffff0c7224 */ /* 0x000fe400078e0008 */
.L_x_41098:
[----:B------:R-:W-:Y:S05]  /*35b90*/  BSYNC B2 ;  /* 0x0000000000027941 */ /* 0x000fea0003800000 */
.L_x_41096:
        /* <DEDUP_REMOVED lines=16> */
.L_x_41102:
[----:B------:R-:W-:Y:S05]  /*35ca0*/  BSYNC B3 ;  /* 0x0000000000037941 */ /* 0x000fea0003800000 */
.L_x_41101:
        /* <DEDUP_REMOVED lines=44> */
.L_x_41100:
[----:B------:R-:W-:Y:S05]  /*35f70*/  BSYNC B2 ;  /* 0x0000000000027941 */ /* 0x000fea0003800000 */
.L_x_41099:
        /* <DEDUP_REMOVED lines=9> */
.L_x_41095:
        /* <DEDUP_REMOVED lines=12> */
.L_x_41104:
[----:B------:R-:W-:Y:S02]  /*360d0*/  IMAD.MOV.U32 R102, RZ, RZ, R8 ;  /* 0x000000ffff667224 */ /* 0x000fe400078e0008 */
.L_x_41105:
[----:B------:R-:W-:Y:S05]  /*360e0*/  BSYNC B2 ;  /* 0x0000000000027941 */ /* 0x000fea0003800000 */
.L_x_41103:
        /* <DEDUP_REMOVED lines=16> */
.L_x_41109:
[----:B------:R-:W-:Y:S05]  /*361f0*/  BSYNC B3 ;  /* 0x0000000000037941 */ /* 0x000fea0003800000 */
.L_x_41108:
        /* <DEDUP_REMOVED lines=44> */
.L_x_41107:
[----:B------:R-:W-:Y:S05]  /*364c0*/  BSYNC B2 ;  /* 0x0000000000027941 */ /* 0x000fea0003800000 */
.L_x_41106:
        /* <DEDUP_REMOVED lines=12> */
.L_x_41110:
        /* <DEDUP_REMOVED lines=12> */
.L_x_41113:
[----:B------:R-:W-:Y:S02]  /*36650*/  MOV R13, R8 ;  /* 0x00000008000d7202 */ /* 0x000fe40000000f00 */
.L_x_41114:
[----:B------:R-:W-:Y:S05]  /*36660*/  BSYNC B2 ;  /* 0x0000000000027941 */ /* 0x000fea0003800000 */
.L_x_41112:
        /* <DEDUP_REMOVED lines=16> */
.L_x_41118:
[----:B------:R-:W-:Y:S05]  /*36770*/  BSYNC B3 ;  /* 0x0000000000037941 */ /* 0x000fea0003800000 */
.L_x_41117:
        /* <DEDUP_REMOVED lines=44> */
.L_x_41116:
[----:B------:R-:W-:Y:S05]  /*36a40*/  BSYNC B2 ;  /* 0x0000000000027941 */ /* 0x000fea0003800000 */
.L_x_41115:
        /* <DEDUP_REMOVED lines=9> */
.L_x_41111:
        /* <DEDUP_REMOVED lines=12> */
.L_x_41120:
[----:B------:R-:W-:Y:S02]  /*36ba0*/  MOV R130, R8 ;  /* 0x0000000800827202 */ /* 0x000fe40000000f00 */
.L_x_41121:
[----:B------:R-:W-:Y:S05]  /*36bb0*/  BSYNC B2 ;  /* 0x0000000000027941 */ /* 0x000fea0003800000 */
.L_x_41119:
        /* <DEDUP_REMOVED lines=16> */
.L_x_41125:
[----:B------:R-:W-:Y:S05]  /*36cc0*/  BSYNC B3 ;  /* 0x0000000000037941 */ /* 0x000fea0003800000 */
.L_x_41124:
        /* <DEDUP_REMOVED lines=44> */
.L_x_41123:
[----:B------:R-:W-:Y:S05]  /*36f90*/  BSYNC B2 ;  /* 0x0000000000027941 */ /* 0x000fea0003800000 */
.L_x_41122:
        /* <DEDUP_REMOVED lines=12> */
.L_x_41126:
        /* <DEDUP_REMOVED lines=12> */
.L_x_41129:
[----:B------:R-:W-:Y:S02]  /*37120*/  IMAD.MOV.U32 R14, RZ, RZ, R8 ;  /* 0x000000ffff0e7224 */ /* 0x000fe400078e0008 */
.L_x_41130:
[----:B------:R-:W-:Y:S05]  /*37130*/  BSYNC B2 ;  /* 0x0000000000027941 */ /* 0x000fea0003800000 */
.L_x_41128:
        /* <DEDUP_REMOVED lines=16> */
.L_x_41134:
[----:B------:R-:W-:Y:S05]  /*37240*/  BSYNC B3 ;  /* 0x0000000000037941 */ /* 0x000fea0003800000 */
.L_x_41133:
        /* <DEDUP_REMOVED lines=44> */
.L_x_41132:
[----:B------:R-:W-:Y:S05]  /*37510*/  BSYNC B2 ;  /* 0x0000000000027941 */ /* 0x000fea0003800000 */
.L_x_41131:
        /* <DEDUP_REMOVED lines=9> */
.L_x_41127:
        /* <DEDUP_REMOVED lines=51> */
.L_x_41135:
[----:B------:R-:W-:Y:S02]  /*378e0*/  IADD3 R11, R11, 0x20, RZ ;  /* 0x000000200b0b7810 */ /* 0x000fe40007ffe0ff */
.L_x_41006:
[----:B------:R-:W-:Y:S05]  /*378f0*/  BSYNC B1 ;  /* 0x0000000000017941 */ /* 0x000fea0003800000 */
.L_x_41005:
        /* <DEDUP_REMOVED lines=31> */
.L_x_41139:
[----:B-1----:R-:W-:Y:S02]  /*37af0*/  IMAD.MOV.U32 R15, RZ, RZ, R8 ;  /* 0x000000ffff0f7224 */ /* 0x002fe400078e0008 */
.L_x_41140:
[----:B------:R-:W-:Y:S05]  /*37b00*/  BSYNC B2 ;  /* 0x0000000000027941 */ /* 0x000fea0003800000 */
.L_x_41138:
        /* <DEDUP_REMOVED lines=16> */
.L_x_41144:
[----:B------:R-:W-:Y:S05]  /*37c10*/  BSYNC B3 ;  /* 0x0000000000037941 */ /* 0x000fea0003800000 */
.L_x_41143:
        /* <DEDUP_REMOVED lines=44> */
.L_x_41142:
[----:B------:R-:W-:Y:S05]  /*37ee0*/  BSYNC B2 ;  /* 0x0000000000027941 */ /* 0x000fea0003800000 */
.L_x_41141:
        /* <DEDUP_REMOVED lines=17> */
.L_x_41145:
        /* <DEDUP_REMOVED lines=12> */
.L_x_41148:
[----:B------:R-:W-:Y:S02]  /*380c0*/  IMAD.MOV.U32 R105, RZ, RZ, R8 ;  /* 0x000000ffff697224 */ /* 0x000fe400078e0008 */
.L_x_41149:
[----:B------:R-:W-:Y:S05]  /*380d0*/  BSYNC B2 ;  /* 0x0000000000027941 */ /* 0x000fea0003800000 */
.L_x_41147:
        /* <DEDUP_REMOVED lines=16> */
.L_x_41153:
[----:B------:R-:W-:Y:S05]  /*381e0*/  BSYNC B3 ;  /* 0x0000000000037941 */ /* 0x000fea0003800000 */
.L_x_41152:
        /* <DEDUP_REMOVED lines=44> */
.L_x_41151:
[----:B------:R-:W-:Y:S05]  /*384b0*/  BSYNC B2 ;  /* 0x0000000000027941 */ /* 0x000fea0003800000 */
.L_x_41150:
        /* <DEDUP_REMOVED lines=9> */
.L_x_41146:
        /* <DEDUP_REMOVED lines=12> */
.L_x_41155:
[----:B------:R-:W-:Y:S02]  /*38610*/  IMAD.MOV.U32 R105, RZ, RZ, R8 ;  /* 0x000000ffff697224 */ /* 0x000fe400078e0008 */
.L_x_41156:
[----:B------:R-:W-:Y:S05]  /*38620*/  BSYNC B2 ;  /* 0x0000000000027941 */ /* 0x000fea0003800000 */
.L_x_41154:
        /* <DEDUP_REMOVED lines=16> */
.L_x_41160:
[----:B------:R-:W-:Y:S05]  /*38730*/  BSYNC B3 ;  /* 0x0000000000037941 */ /* 0x000fea0003800000 */
.L_x_41159:
        /* <DEDUP_REMOVED lines=44> */
.L_x_41158:
[----:B------:R-:W-:Y:S05]  /*38a00*/  BSYNC B2 ;  /* 0x0000000000027941 */ /* 0x000fea0003800000 */
.L_x_41157:
        /* <DEDUP_REMOVED lines=14> */
.L_x_41161:
        /* <DEDUP_REMOVED lines=12> */
.L_x_41164:
[----:B------:R-:W-:Y:S02]  /*38bb0*/  MOV R19, R8 ;  /* 0x0000000800137202 */ /* 0x000fe40000000f00 */
.L_x_41165:
[----:B------:R-:W-:Y:S05]  /*38bc0*/  BSYNC B2 ;  /* 0x0000000000027941 */ /* 0x000fea0003800000 */
.L_x_41163:
        /* <DEDUP_REMOVED lines=16> */
.L_x_41169:
[----:B------:R-:W-:Y:S05]  /*38cd0*/  BSYNC B3 ;  /* 0x0000000000037941 */ /* 0x000fea0003800000 */
.L_x_41168:
        /* <DEDUP_REMOVED lines=44> */
.L_x_41167:
[----:B------:R-:W-:Y:S05]  /*38fa0*/  BSYNC B2 ;  /* 0x0000000000027941 */ /* 0x000fea0003800000 */
.L_x_41166:
        /* <DEDUP_REMOVED lines=9> */
.L_x_41162:
        /* <DEDUP_REMOVED lines=12> */
.L_x_41171:
[----:B------:R-:W-:Y:S02]  /*39100*/  MOV R108, R8 ;  /* 0x00000008006c7202 */ /* 0x000fe40000000f00 */
.L_x_41172:
[----:B------:R-:W-:Y:S05]  /*39110*/  BSYNC B2 ;  /* 0x0000000000027941 */ /* 0x000fea0003800000 */
.L_x_41170:
        /* <DEDUP_REMOVED lines=16> */
.L_x_41176:
[----:B------:R-:W-:Y:S05]  /*39220*/  BSYNC B3 ;  /* 0x0000000000037941 */ /* 0x000fea0003800000 */
.L_x_41175:
        /* <DEDUP_REMOVED lines=44> */
.L_x_41174:
[----:B------:R-:W-:Y:S05]  /*394f0*/  BSYNC B2 ;  /* 0x0000000000027941 */ /* 0x000fea0003800000 */
.L_x_41173:
        /* <DEDUP_REMOVED lines=14> */
.L_x_41177:
        /* <DEDUP_REMOVED lines=12> */
.L_x_41180:
[----:B------:R-:W-:Y:S02]  /*396a0*/  IMAD.MOV.U32 R18, RZ, RZ, R8 ;  /* 0x000000ffff127224 */ /* 0x000fe400078e0008 */
.L_x_41181:
[----:B------:R-:W-:Y:S05]  /*396b0*/  BSYNC B2 ;  /* 0x0000000000027941 */ /* 0x000fea0003800000 */
.L_x_41179:
        /* <DEDUP_REMOVED lines=16> */
.L_x_41185:
[----:B------:R-:W-:Y:S05]  /*397c0*/  BSYNC B3 ;  /* 0x0000000000037941 */ /* 0x000fea0003800000 */
.L_x_41184:
        /* <DEDUP_REMOVED lines=44> */
.L_x_41183:
[----:B------:R-:W-:Y:S05]  /*39a90*/  BSYNC B2 ;  /* 0x0000000000027941 */ /* 0x000fea0003800000 */
.L_x_41182:
        /* <DEDUP_REMOVED lines=9> */
.L_x_41178:
        /* <DEDUP_REMOVED lines=12> */
.L_x_41187:
[----:B------:R-:W-:Y:S02]  /*39bf0*/  IMAD.MOV.U32 R107, RZ, RZ, R8 ;  /* 0x000000ffff6b7224 */ /* 0x000fe400078e0008 */
.L_x_41188:
[----:B------:R-:W-:Y:S05]  /*39c00*/  BSYNC B2 ;  /* 0x0000000000027941 */ /* 0x000fea0003800000 */
.L_x_41186:
        /* <DEDUP_REMOVED lines=16> */
.L_x_41192:
[----:B------:R-:W-:Y:S05]  /*39d10*/  BSYNC B3 ;  /* 0x0000000000037941 */ /* 0x000fea0003800000 */
.L_x_41191:
        /* <DEDUP_REMOVED lines=44> */
.L_x_41190:
[----:B------:R-:W-:Y:S05]  /*39fe0*/  BSYNC B2 ;  /* 0x0000000000027941 */ /* 0x000fea0003800000 */
.L_x_41189:
        /* <DEDUP_REMOVED lines=14> */
.L_x_41193:
        /* <DEDUP_REMOVED lines=12> */
.L_x_41196:
[----:B------:R-:W-:Y:S02]  /*3a190*/  IMAD.MOV.U32 R17, RZ, RZ, R8 ;  /* 0x000000ffff117224 */ /* 0x000fe400078e0008 */
.L_x_41197:
[----:B------:R-:W-:Y:S05]  /*3a1a0*/  BSYNC B2 ;  /* 0x0000000000027941 */ /* 0x000fea0003800000 */
.L_x_41195:
        /* <DEDUP_REMOVED lines=16> */
.L_x_41201:
[----:B------:R-:W-:Y:S05]  /*3a2b0*/  BSYNC B3 ;  /* 0x0000000000037941 */ /* 0x000fea0003800000 */
.L_x_41200:
        /* <DEDUP_REMOVED lines=44> */
.L_x_41199:
[----:B------:R-:W-:Y:S05]  /*3a580*/  BSYNC B2 ;  /* 0x0000000000027941 */ /* 0x000fea0003800000 */
.L_x_41198:
        /* <DEDUP_REMOVED lines=9> */
.L_x_41194:
        /* <DEDUP_REMOVED lines=12> */
.L_x_41203:
[----:B0-----:R-:W-:Y:S02]  /*3a6e0*/  IMAD.MOV.U32 R114, RZ, RZ, R8 ;  /* 0x000000ffff727224 */ /* 0x001fe400078e0008 */
.L_x_41204:
[----:B------:R-:W-:Y:S05]  /*3a6f0*/  BSYNC B2 ;  /* 0x0000000000027941 */ /* 0x000fea0003800000 */
.L_x_41202:
        /* <DEDUP_REMOVED lines=16> */
.L_x_41208:
[----:B------:R-:W-:Y:S05]  /*3a800*/  BSYNC B3 ;  /* 0x0000000000037941 */ /* 0x000fea0003800000 */
.L_x_41207:
        /* <DEDUP_REMOVED lines=44> */
.L_x_41206:
[----:B------:R-:W-:Y:S05]  /*3aad0*/  BSYNC B2 ;  /* 0x0000000000027941 */ /* 0x000fea0003800000 */
.L_x_41205:
        /* <DEDUP_REMOVED lines=12> */
.L_x_41209:
        /* <DEDUP_REMOVED lines=12> */
.L_x_41212:
[----:B------:R-:W-:Y:S02]  /*3ac60*/  IMAD.MOV.U32 R109, RZ, RZ, R8 ;  /* 0x000000ffff6d7224 */ /* 0x000fe400078e0008 */
.L_x_41213:
[----:B------:R-:W-:Y:S05]  /*3ac70*/  BSYNC B2 ;  /* 0x0000000000027941 */ /* 0x000fea0003800000 */
.L_x_41211:
        /* <DEDUP_REMOVED lines=16> */
.L_x_41217:
[----:B------:R-:W-:Y:S05]  /*3ad80*/  BSYNC B3 ;  /* 0x0000000000037941 */ /* 0x000fea0003800000 */
.L_x_41216:
        /* <DEDUP_REMOVED lines=44> */
.L_x_41215:
[----:B------:R-:W-:Y:S05]  /*3b050*/  BSYNC B2 ;  /* 0x0000000000027941 */ /* 0x000fea0003800000 */
.L_x_41214:
        /* <DEDUP_REMOVED lines=9> */
.L_x_41210:
        /* <DEDUP_REMOVED lines=12> */
.L_x_41219:
[----:B------:R-:W-:Y:S02]  /*3b1b0*/  IMAD.MOV.U32 R109, RZ, RZ, R8 ;  /* 0x000000ffff6d7224 */ /* 0x000fe400078e0008 */
.L_x_41220:
[----:B------:R-:W-:Y:S05]  /*3b1c0*/  BSYNC B2 ;  /* 0x0000000000027941 */ /* 0x000fea0003800000 */
.L_x_41218:
        /* <DEDUP_REMOVED lines=16> */
.L_x_41224:
[----:B------:R-:W-:Y:S05]  /*3b2d0*/  BSYNC B3 ;  /* 0x0000000000037941 */ /* 0x000fea0003800000 */
.L_x_41223:
        /* <DEDUP_REMOVED lines=44> */
.L_x_41222:
[----:B------:R-:W-:Y:S05]  /*3b5a0*/  BSYNC B2 ;  /* 0x0000000000027941 */ /* 0x000fea0003800000 */
.L_x_41221:
        /* <DEDUP_REMOVED lines=12> */
.L_x_41225:
        /* <DEDUP_REMOVED lines=12> */
.L_x_41228:
[----:B------:R-:W-:Y:S02]  /*3b730*/  IMAD.MOV.U32 R12, RZ, RZ, R8 ;  /* 0x000000ffff0c7224 */ /* 0x000fe400078e0008 */
.L_x_41229:
[----:B------:R-:W-:Y:S05]  /*3b740*/  BSYNC B2 ;  /* 0x0000000000027941 */ /* 0x000fea0003800000 */
.L_x_41227:
        /* <DEDUP_REMOVED lines=16> */
.L_x_41233:
[----:B------:R-:W-:Y:S05]  /*3b850*/  BSYNC B3 ;  /* 0x0000000000037941 */ /* 0x000fea0003800000 */
.L_x_41232:
        /* <DEDUP_REMOVED lines=44> */
.L_x_41231:
[----:B------:R-:W-:Y:S05]  /*3bb20*/  BSYNC B2 ;  /* 0x0000000000027941 */ /* 0x000fea0003800000 */
.L_x_41230:
        /* <DEDUP_REMOVED lines=9> */
.L_x_41226:
        /* <DEDUP_REMOVED lines=12> */
.L_x_41235:
[----:B------:R-:W-:Y:S02]  /*3bc80*/  IMAD.MOV.U32 R110, RZ, RZ, R8 ;  /* 0x000000ffff6e7224 */ /* 0x000fe400078e0008 */
.L_x_41236:
[----:B------:R-:W-:Y:S05]  /*3bc90*/  BSYNC B2 ;  /* 0x0000000000027941 */ /* 0x000fea0003800000 */
.L_x_41234:
        /* <DEDUP_REMOVED lines=16> */
.L_x_41240:
[----:B------:R-:W-:Y:S05]  /*3bda0*/  BSYNC B3 ;  /* 0x0000000000037941 */ /* 0x000fea0003800000 */
.L_x_41239:
        /* <DEDUP_REMOVED lines=44> */
.L_x_41238:
[----:B------:R-:W-:Y:S05]  /*3c070*/  BSYNC B2 ;  /* 0x0000000000027941 */ /* 0x000fea0003800000 */
.L_x_41237:
        /* <DEDUP_REMOVED lines=12> */
.L_x_41241:
        /* <DEDUP_REMOVED lines=12> */
.L_x_41244:
[----:B------:R-:W-:Y:S02]  /*3c200*/  MOV R13, R8 ;  /* 0x00000008000d7202 */ /* 0x000fe40000000f00 */
.L_x_41245:
[----:B------:R-:W-:Y:S05]  /*3c210*/  BSYNC B2 ;  /* 0x0000000000027941 */ /* 0x000fea0003800000 */
.L_x_41243:
        /* <DEDUP_REMOVED lines=16> */
.L_x_41249:
[----:B------:R-:W-:Y:S05]  /*3c320*/  BSYNC B3 ;  /* 0x0000000000037941 */ /* 0x000fea0003800000 */
.L_x_41248:
        /* <DEDUP_REMOVED lines=44> */
.L_x_41247:
[----:B------:R-:W-:Y:S05]  /*3c5f0*/  BSYNC B2 ;  /* 0x0000000000027941 */ /* 0x000fea0003800000 */
.L_x_41246:
        /* <DEDUP_REMOVED lines=9> */
.L_x_41242:
        /* <DEDUP_REMOVED lines=12> */
.L_x_41251:
[----:B------:R-:W-:Y:S02]  /*3c750*/  MOV R130, R8 ;  /* 0x0000000800827202 */ /* 0x000fe40000000f00 */
.L_x_41252:
[----:B------:R-:W-:Y:S05]  /*3c760*/  BSYNC B2 ;  /* 0x0000000000027941 */ /* 0x000fea0003800000 */
.L_x_41250:
        /* <DEDUP_REMOVED lines=16> */
.L_x_41256:
[----:B------:R-:W-:Y:S05]  /*3c870*/  BSYNC B3 ;  /* 0x0000000000037941 */ /* 0x000fea0003800000 */
.L_x_41255:
        /* <DEDUP_REMOVED lines=44> */
.L_x_41254:
[----:B------:R-:W-:Y:S05]  /*3cb40*/  BSYNC B2 ;  /* 0x0000000000027941 */ /* 0x000fea0003800000 */
.L_x_41253:
        /* <DEDUP_REMOVED lines=12> */
.L_x_41257:
        /* <DEDUP_REMOVED lines=12> */
.L_x_41260:
[----:B------:R-:W-:Y:S02]  /*3ccd0*/  IMAD.MOV.U32 R14, RZ, RZ, R8 ;  /* 0x000000ffff0e7224 */ /* 0x000fe400078e0008 */
.L_x_41261:
[----:B------:R-:W-:Y:S05]  /*3cce0*/  BSYNC B2 ;  /* 0x0000000000027941 */ /* 0x000fea0003800000 */
.L_x_41259:
        /* <DEDUP_REMOVED lines=16> */
.L_x_41265:
[----:B------:R-:W-:Y:S05]  /*3cdf0*/  BSYNC B3 ;  /* 0x0000000000037941 */ /* 0x000fea0003800000 */
.L_x_41264:
        /* <DEDUP_REMOVED lines=44> */
.L_x_41263:
[----:B------:R-:W-:Y:S05]  /*3d0c0*/  BSYNC B2 ;  /* 0x0000000000027941 */ /* 0x000fea0003800000 */
.L_x_41262:
        /* <DEDUP_REMOVED lines=9> */
.L_x_41258:
        /* <DEDUP_REMOVED lines=51> */
.L_x_41137:
[----:B------:R-:W-:Y:S05]  /*3d490*/  BSYNC B1 ;  /* 0x0000000000017941 */ /* 0x000fea0003800000 */
.L_x_41136:
        /* <DEDUP_REMOVED lines=100> */
.L_x_41290:
        /* <DEDUP_REMOVED lines=191> */
.L_x_41291:
        /* <DEDUP_REMOVED lines=57> */
[----:B------:R-:W-:Y:S01]  /*3ea60*/  F2FP.PACK_AB R112, R115, R112 ;  /* 0x000000707370723e */ /* 0x000fe200000000ff */
[----:B------:R-:W-:Y:S01]  /*3ea70*/  FADD.FTZ R159, R39, -R159 ;  /* 0x8000009f279f7221 */ /* 0x000fe20000010000 */
[----:B------:R-:W-:Y:S01]  /*3ea80*/  F2FP.PACK_AB R113, R114, R113 ;  /* 0x000000717271723e */ /* 0x000fe200000000ff */
        /* <DEDUP_REMOVED lines=9> */
[----:B------:R-:W-:Y:S01]  /*3eb20*/  F2FP.PACK_AB R114, R115, R114 ;  /* 0x000000727372723e */ /* 0x000fe200000000ff */
[----:B------:R-:W-:Y:S02]  /*3eb30*/  FFMA.FTZ R115, R3, R158, R4 ;  /* 0x0000009e03737223 */ /* 0x000fe40000010004 */
[----:B------:R-:W4:Y:S03]  /*3eb40*/  LDL R4, [R1+0x43c] ;  /* 0x00043c0001047983 */ /* 0x000f260000100800 */
[----:B------:R-:W-:Y:S01]  /*3eb50*/  F2FP.PACK_AB R115, R130, R115 ;  /* 0x000000738273723e */ /* 0x000fe200000000ff */
        /* <DEDUP_REMOVED lines=15> */
[----:B------:R-:W-:Y:S01]  /*3ec50*/  F2FP.PACK_AB R112, R165, R112 ;  /* 0x00000070a570723e */ /* 0x000fe200000000ff */
        /* <DEDUP_REMOVED lines=12> */
[----:B------:R-:W-:-:S03]  /*3ed20*/  F2FP.PACK_AB R113, R155, R113 ;  /* 0x000000719b71723e */ /* 0x000fc600000000ff */
[C---:B------:R-:W-:Y:S01]  /*3ed30*/  IMAD.WIDE.U32 R130, R16.reuse, R153, c[0x0][0x210] ;  /* 0x0000840010827625 */ /* 0x040fe200078e0099 */
[----:B------:R-:W-:-:S03]  /*3ed40*/  IADD3 R16, R16, 0x20, RZ ;  /* 0x0000002010107810 */ /* 0x000fc60007ffe0ff */
[----:B---3--:R-:W-:-:S05]  /*3ed50*/  FFMA.FTZ R115, R115, R158, R164 ;  /* 0x0000009e73737223 */ /* 0x008fca00000100a4 */
[----:B------:R-:W-:Y:S01]  /*3ed60*/  F2FP.PACK_AB R115, R159, R115 ;  /* 0x000000739f73723e */ /* 0x000fe200000000ff */
[----:B--2---:R-:W-:-:S05]  /*3ed70*/  FFMA.FTZ R157, R165, R157, R154 ;  /* 0x0000009da59d7223 */ /* 0x004fca000001009a */
[----:B------:R-:W-:-:S05]  /*3ed80*/  F2FP.PACK_AB R114, R157, R114 ;  /* 0x000000729d72723e */ /* 0x000fca00000000ff */
[----:B------:R0:W-:Y:S02]  /*3ed90*/  STG.E.128 [R130.64], R112 ;  /* 0x0000007082007986 */ /* 0x0001e4000c101d06 */
.L_x_41269:
[----:B------:R-:W-:Y:S05]  /*3eda0*/  BSYNC B1 ;  /* 0x0000000000017941 */ /* 0x000fea0003800000 */
.L_x_41268:
        /* <DEDUP_REMOVED lines=43> */
[----:B------:R-:W-:Y:S01]  /*3f060*/  F2FP.PACK_AB R112, R115, R112 ;  /* 0x000000707370723e */ /* 0x000fe200000000ff */
[----:B------:R-:W-:Y:S01]  /*3f070*/  FADD.FTZ R159, R47, -R159 ;  /* 0x8000009f2f9f7221 */ /* 0x000fe20000010000 */
[----:B------:R-:W-:Y:S01]  /*3f080*/  F2FP.PACK_AB R113, R114, R113 ;  /* 0x000000717271723e */ /* 0x000fe200000000ff */
        /* <DEDUP_REMOVED lines=9> */
[----:B------:R-:W-:Y:S01]  /*3f120*/  F2FP.PACK_AB R114, R115, R114 ;  /* 0x000000727372723e */ /* 0x000fe200000000ff */
[----:B------:R-:W-:-:S02]  /*3f130*/  FFMA.FTZ R115, R3, R158, R4 ;  /* 0x0000009e03737223 */ /* 0x000fc40000010004 */
        /* <DEDUP_REMOVED lines=27> */
[----:B------:R-:W-:Y:S01]  /*3f2f0*/  FFMA.FTZ R114, R114, R156, R153 ;  /* 0x0000009c72727223 */ /* 0x000fe20000010099 */
[----:B------:R-:W-:Y:S01]  /*3f300*/  MOV R153, 0x10 ;  /* 0x0000001000997802 */ /* 0x000fe20000000f00 */
[----:B------:R-:W-:Y:S01]  /*3f310*/  FFMA.FTZ R159, R131, R159, R130 ;  /* 0x0000009f839f7223 */ /* 0x000fe20000010082 */
        /* <DEDUP_REMOVED lines=8> */
.L_x_41271:
[----:B------:R-:W-:Y:S05]  /*3f3a0*/  BSYNC B1 ;  /* 0x0000000000017941 */ /* 0x000fea0003800000 */
.L_x_41270:
        /* <DEDUP_REMOVED lines=95> */
.L_x_41273:
[----:B------:R-:W-:Y:S05]  /*3f9a0*/  BSYNC B1 ;  /* 0x0000000000017941 */ /* 0x000fea0003800000 */
.L_x_41272:
        /* <DEDUP_REMOVED lines=95> */
.L_x_41275:
[----:B------:R-:W-:Y:S05]  /*3ffa0*/  BSYNC B1 ;  /* 0x0000000000017941 */ /* 0x000fea0003800000 */
.L_x_41274:
        /* <DEDUP_REMOVED lines=95> */
.L_x_41277:
[----:B------:R-:W-:Y:S05]  /*405a0*/  BSYNC B1 ;  /* 0x0000000000017941 */ /* 0x000fea0003800000 */
.L_x_41276:
        /* <DEDUP_REMOVED lines=95> */
.L_x_41279:
[----:B------:R-:W-:Y:S05]  /*40ba0*/  BSYNC B1 ;  /* 0x0000000000017941 */ /* 0x000fea0003800000 */
.L_x_41278:
        /* <DEDUP_REMOVED lines=46> */
[C---:B------:R-:W-:Y:S01]  /*40e90*/  FMUL.FTZ R158, R11.reuse, R158 ;  /* 0x0000009e0b9e7220 */ /* 0x040fe20000410000 */
[----:B------:R-:W-:Y:S01]  /*40ea0*/  HFMA2.MMA R153, -RZ, RZ, 0, 9.5367431640625e-07 ;  /* 0x00000010ff997435 */ /* 0x000fe200000001ff */
[----:B------:R-:W-:Y:S02]  /*40eb0*/  FMUL.FTZ R159, R11, R159 ;  /* 0x0000009f0b9f7220 */ /* 0x000fe40000410000 */
[----:B------:R-:W-:-:S02]  /*40ec0*/  FFMA.FTZ R115, R5, R157, R6 ;  /* 0x0000009d05737223 */ /* 0x000fc40000010006 */
        /* <DEDUP_REMOVED lines=45> */
.L_x_41281:
[----:B------:R-:W-:Y:S05]  /*411a0*/  BSYNC B1 ;  /* 0x0000000000017941 */ /* 0x000fea0003800000 */
.L_x_41280:
        /* <DEDUP_REMOVED lines=95> */
.L_x_41283:
[----:B------:R-:W-:Y:S05]  /*417a0*/  BSYNC B1 ;  /* 0x0000000000017941 */ /* 0x000fea0003800000 */
.L_x_41282:
        /* <DEDUP_REMOVED lines=30> */
[----:B------:R-:W-:-:S02]  /*41990*/  F2FP.PACK_AB R112, R115, R112 ;  /* 0x000000707370723e */ /* 0x000fc400000000ff */
        /* <DEDUP_REMOVED lines=8> */
[----:B------:R-:W-:Y:S01]  /*41a20*/  F2FP.PACK_AB R113, R114, R113 ;  /* 0x000000717271723e */ /* 0x000fe200000000ff */
[----:B---3--:R-:W-:-:S02]  /*41a30*/  FFMA.FTZ R114, R0, R156, R115 ;  /* 0x0000009c00727223 */ /* 0x008fc40000010073 */
[----:B------:R-:W-:Y:S01]  /*41a40*/  FFMA.FTZ R115, R3, R157, R2 ;  /* 0x0000009d03737223 */ /* 0x000fe20000010002 */
[----:B------:R-:W3:Y:S04]  /*41a50*/  LDL R0, [R1+0x3c] ;  /* 0x00003c0001007983 */ /* 0x000ee80000100800 */
[----:B------:R-:W-:Y:S01]  /*41a60*/  F2FP.PACK_AB R114, R115, R114 ;  /* 0x000000727372723e */ /* 0x000fe200000000ff */
        /* <DEDUP_REMOVED lines=10> */
[----:B------:R-:W-:Y:S01]  /*41b10*/  F2FP.PACK_AB R115, R130, R115 ;  /* 0x000000738273723e */ /* 0x000fe200000000ff */
        /* <DEDUP_REMOVED lines=14> */
[----:B------:R-:W-:-:S03]  /*41c00*/  F2FP.PACK_AB R112, R165, R112 ;  /* 0x00000070a570723e */ /* 0x000fc600000000ff */
        /* <DEDUP_REMOVED lines=8> */
[----:B------:R-:W-:Y:S01]  /*41c90*/  F2FP.PACK_AB R115, R159, R115 ;  /* 0x000000739f73723e */ /* 0x000fe200000000ff */
[C---:B------:R-:W-:Y:S01]  /*41ca0*/  IMAD.WIDE.U32 R130, R16.reuse, R153, c[0x0][0x210] ;  /* 0x0000840010827625 */ /* 0x040fe200078e0099 */
[----:B------:R-:W-:-:S03]  /*41cb0*/  IADD3 R16, R16, 0x20, RZ ;  /* 0x0000002010107810 */ /* 0x000fc60007ffe0ff */
[----:B--2---:R-:W-:-:S05]  /*41cc0*/  FFMA.FTZ R114, R114, R156, R164 ;  /* 0x0000009c72727223 */ /* 0x004fca00000100a4 */
[----:B------:R-:W-:Y:S01]  /*41cd0*/  F2FP.PACK_AB R114, R157, R114 ;  /* 0x000000729d72723e */ /* 0x000fe200000000ff */
[----:B----4-:R-:W-:-:S05]  /*41ce0*/  FFMA.FTZ R155, R165, R155, R154 ;  /* 0x0000009ba59b7223 */ /* 0x010fca000001009a */
[----:B------:R-:W-:-:S05]  /*41cf0*/  F2FP.PACK_AB R113, R155, R113 ;  /* 0x000000719b71723e */ /* 0x000fca00000000ff */
[----:B------:R0:W-:Y:S02]  /*41d00*/  STG.E.128 [R130.64], R112 ;  /* 0x0000007082007986 */ /* 0x0001e4000c101d06 */
.L_x_41285:
[----:B------:R-:W-:Y:S05]  /*41d10*/  BSYNC B1 ;  /* 0x0000000000017941 */ /* 0x000fea0003800000 */
.L_x_41284:
        /* <DEDUP_REMOVED lines=24> */
[----:B------:R-:W-:Y:S01]  /*41ea0*/  F2FP.PACK_AB R112, R11, R112 ;  /* 0x000000700b70723e */ /* 0x000fe200000000ff */
[----:B------:R-:W-:Y:S02]  /*41eb0*/  FFMA.FTZ R114, R145, R156, R137 ;  /* 0x0000009c91727223 */ /* 0x000fe40000010089 */
[----:B------:R-:W-:Y:S01]  /*41ec0*/  FFMA.FTZ R11, R144, R157, R136 ;  /* 0x0000009d900b7223 */ /* 0x000fe20000010088 */
[----:B------:R-:W-:Y:S01]  /*41ed0*/  F2FP.PACK_AB R113, R115, R113 ;  /* 0x000000717371723e */ /* 0x000fe200000000ff */
[----:B------:R-:W-:Y:S02]  /*41ee0*/  FFMA.FTZ R115, R143, R158, R135 ;  /* 0x0000009e8f737223 */ /* 0x000fe40000010087 */
[----:B------:R-:W-:Y:S01]  /*41ef0*/  FFMA.FTZ R130, R141, R159, R133 ;  /* 0x0000009f8d827223 */ /* 0x000fe20000010085 */
[----:B------:R-:W-:Y:S01]  /*41f00*/  F2FP.PACK_AB R114, R11, R114 ;  /* 0x000000720b72723e */ /* 0x000fe200000000ff */
[----:B------:R-:W-:-:S02]  /*41f10*/  IMAD.MOV.U32 R11, RZ, RZ, 0x10 ;  /* 0x00000010ff0b7424 */ /* 0x000fc400078e00ff */
[----:B------:R-:W-:Y:S01]  /*41f20*/  FFMA.FTZ R159, R163, R159, R120 ;  /* 0x0000009fa39f7223 */ /* 0x000fe20000010078 */
[----:B------:R-:W-:Y:S01]  /*41f30*/  F2FP.PACK_AB R115, R130, R115 ;  /* 0x000000738273723e */ /* 0x000fe200000000ff */
        /* <DEDUP_REMOVED lines=15> */
.L_x_41287:
[----:B------:R-:W-:Y:S05]  /*42030*/  BSYNC B1 ;  /* 0x0000000000017941 */ /* 0x000fea0003800000 */
.L_x_41286:
[----:B0-----:R-:W-:-:S04]  /*42040*/  IMAD.MOV.U32 R11, RZ, RZ, 0x4 ;  /* 0x00000004ff0b7424 */ /* 0x001fc800078e00ff */
[----:B------:R-:W-:-:S05]  /*42050*/  IMAD R119, R11, c[0x0][0x160], R119 ;  /* 0x000058000b777a24 */ /* 0x000fca00078e0277 */
[----:B------:R-:W-:-:S13]  /*42060*/  ISETP.GE.AND P0, PT, R119, c[0x0][0x164], PT ;  /* 0x0000590077007a0c */ /* 0x000fda0003f06270 */
[----:B-----5:R-:W-:Y:S01]  /*42070*/  @P0 CALL.REL.NOINC `(.L_x_41288) ;  /* 0x0000001000000944 */ /* 0x020fe20003c00000 */
[----:B------:R-:W-:Y:S05]  /*42080*/  BRA `(.L_x_41289) ;  /* 0xfffc1ee000007947 */ /* 0x000fea000383ffff */
.L_x_41288:
[----:B------:R-:W-:Y:S05]  /*42090*/  BSYNC B0 ;  /* 0x0000000000007941 */ /* 0x000fea0003800000 */
.L_x_39956:
[----:B------:R-:W-:Y:S05]  /*420a0*/  EXIT ;  /* 0x000000000000794d */ /* 0x000fea0003800000 */
.L_x_41266:
[----:B0-----:R-:W-:Y:S01]  /*420b0*/  IMAD.MOV.U32 R114, RZ, RZ, R15 ;  /* 0x000000ffff727224 */ /* 0x001fe200078e000f */
[----:B------:R-:W-:Y:S01]  /*420c0*/  MOV R11, 0x1 ;  /* 0x00000001000b7802 */ /* 0x000fe20000000f00 */
[----:B------:R-:W-:Y:S01]  /*420d0*/  IMAD.MOV.U32 R115, RZ, RZ, 0x1f ;  /* 0x0000001fff737424 */ /* 0x000fe200078e00ff */
[----:B------:R-:W-:Y:S01]  /*420e0*/  MOV R112, 0x42110 ;  /* 0x0004211000707802 */ /* 0x000fe20000000f00 */
[----:B------:R-:W-:Y:S02]  /*420f0*/  IMAD.MOV.U32 R113, RZ, RZ, -0x1 ;  /* 0xffffffffff717424 */ /* 0x000fe400078e00ff */
[----:B------:R-:W-:Y:S05]  /*42100*/  CALL.REL.NOINC `($__internal_52_$__cuda_sm70_shflsync_bfly_p) ;  /* 0x00000e7000007944 */ /* 0x000fea0003c00000 */
[----:B-1----:R-:W-:Y:S05]  /*42110*/  BRA `(.L_x_41290) ;  /* 0xffffb9c000007947 */ /* 0x002fea000383ffff */
.L_x_41267:
[----:B0-----:R-:W-:Y:S01]  /*42120*/  IMAD.MOV.U32 R114, RZ, RZ, R15 ;  /* 0x000000ffff727224 */ /* 0x001fe200078e000f */
[----:B------:R-:W-:Y:S01]  /*42130*/  MOV R112, 0x42180 ;  /* 0x0004218000707802 */ /* 0x000fe20000000f00 */
[----:B------:R-:W-:Y:S02]  /*42140*/  IMAD.MOV.U32 R11, RZ, RZ, 0x2 ;  /* 0x00000002ff0b7424 */ /* 0x000fe400078e00ff */
[----:B------:R-:W-:Y:S02]  /*42150*/  IMAD.MOV.U32 R115, RZ, RZ, 0x1f ;  /* 0x0000001fff737424 */ /* 0x000fe400078e00ff */
[----:B------:R-:W-:-:S02]  /*42160*/  IMAD.MOV.U32 R113, RZ, RZ, -0x1 ;  /* 0xffffffffff717424 */ /* 0x000fc400078e00ff */
[----:B------:R-:W-:Y:S05]  /*42170*/  CALL.REL.NOINC `($__internal_52_$__cuda_sm70_shflsync_bfly_p) ;  /* 0x00000e0000007944 */ /* 0x000fea0003c00000 */
[----:B-1----:R-:W-:Y:S01]  /*42180*/  FADD.FTZ R15, R15, R11 ;  /* 0x0000000b0f0f7221 */ /* 0x002fe20000010000 */
[----:B------:R-:W-:Y:S01]  /*42190*/  MOV R113, 0xffffffff ;  /* 0xffffffff00717802 */ /* 0x000fe20000000f00 */
[----:B------:R-:W-:Y:S01]  /*421a0*/  IMAD.MOV.U32 R11, RZ, RZ, 0x4 ;  /* 0x00000004ff0b7424 */ /* 0x000fe200078e00ff */
[----:B------:R-:W-:Y:S01]  /*421b0*/  MOV R112, 0x421f0 ;  /* 0x000421f000707802 */ /* 0x000fe20000000f00 */
[----:B------:R-:W-:-:S02]  /*421c0*/  IMAD.MOV.U32 R115, RZ, RZ, 0x1f ;  /* 0x0000001fff737424 */ /* 0x000fc400078e00ff */
[----:B------:R-:W-:Y:S02]  /*421d0*/  IMAD.MOV.U32 R114, RZ, RZ, R15 ;  /* 0x000000ffff727224 */ /* 0x000fe400078e000f */
[----:B------:R-:W-:Y:S05]  /*421e0*/  CALL.REL.NOINC `($__internal_52_$__cuda_sm70_shflsync_bfly_p) ;  /* 0x00000d9000007944 */ /* 0x000fea0003c00000 */
[----:B-1----:R-:W-:Y:S01]  /*421f0*/  FADD.FTZ R15, R15, R11 ;  /* 0x0000000b0f0f7221 */ /* 0x002fe20000010000 */
[----:B------:R-:W-:Y:S01]  /*42200*/  MOV R112, 0x42260 ;  /* 0x0004226000707802 */ /* 0x000fe20000000f00 */
[----:B------:R-:W-:Y:S02]  /*42210*/  IMAD.MOV.U32 R11, RZ, RZ, 0x8 ;  /* 0x00000008ff0b7424 */ /* 0x000fe400078e00ff */
[----:B------:R-:W-:Y:S02]  /*42220*/  IMAD.MOV.U32 R115, RZ, RZ, 0x1f ;  /* 0x0000001fff737424 */ /* 0x000fe400078e00ff */
[----:B------:R-:W-:Y:S02]  /*42230*/  IMAD.MOV.U32 R113, RZ, RZ, -0x1 ;  /* 0xffffffffff717424 */ /* 0x000fe400078e00ff */
[----:B------:R-:W-:Y:S02]  /*42240*/  IMAD.MOV.U32 R114, RZ, RZ, R15 ;  /* 0x000000ffff727224 */ /* 0x000fe400078e000f */
[----:B------:R-:W-:Y:S05]  /*42250*/  CALL.REL.NOINC `($__internal_52_$__cuda_sm70_shflsync_bfly_p) ;  /* 0x00000d2000007944 */ /* 0x000fea0003c00000 */
[----:B-1----:R-:W-:Y:S01]  /*42260*/  FADD.FTZ R15, R15, R11 ;  /* 0x0000000b0f0f7221 */ /* 0x002fe20000010000 */
[----:B------:R-:W-:Y:S01]  /*42270*/  MOV R112, 0x422d0 ;  /* 0x000422d000707802 */ /* 0x000fe20000000f00 */
[----:B------:R-:W-:-:S02]  /*42280*/  IMAD.MOV.U32 R11, RZ, RZ, 0x10 ;  /* 0x00000010ff0b7424 */ /* 0x000fc400078e00ff */
[----:B------:R-:W-:Y:S01]  /*42290*/  IMAD.MOV.U32 R115, RZ, RZ, 0x1f ;  /* 0x0000001fff737424 */ /* 0x000fe200078e00ff */
[----:B------:R-:W-:Y:S01]  /*422a0*/  MOV R114, R15 ;  /* 0x0000000f00727202 */ /* 0x000fe20000000f00 */
[----:B------:R-:W-:Y:S02]  /*422b0*/  IMAD.MOV.U32 R113, RZ, RZ, -0x1 ;  /* 0xffffffffff717424 */ /* 0x000fe400078e00ff */
[----:B------:R-:W-:Y:S05]  /*422c0*/  CALL.REL.NOINC `($__internal_52_$__cuda_sm70_shflsync_bfly_p) ;  /* 0x00000cb000007944 */ /* 0x000fea0003c00000 */
        /* <DEDUP_REMOVED lines=177> */
[----:B------:R-:W-:Y:S05]  /*42de0*/  CALL.REL.NOINC `($__internal_52_$__cuda_sm70_shflsync_bfly_p) ;  /* 0x0000019000007944 */ /* 0x000fea0003c00000 */
[----:B-1----:R-:W-:Y:S01]  /*42df0*/  FADD.FTZ R114, R114, R11 ;  /* 0x0000000b72727221 */ /* 0x002fe20000010000 */
[----:B------:R-:W-:Y:S01]  /*42e00*/  MOV R112, 0x42e50 ;  /* 0x00042e5000707802 */ /* 0x000fe20000000f00 */
[----:B------:R-:W-:Y:S02]  /*42e10*/  IMAD.MOV.U32 R11, RZ, RZ, 0x2 ;  /* 0x00000002ff0b7424 */ /* 0x000fe400078e00ff */
[----:B------:R-:W-:Y:S02]  /*42e20*/  IMAD.MOV.U32 R115, RZ, RZ, 0x1f ;  /* 0x0000001fff737424 */ /* 0x000fe400078e00ff */
[----:B------:R-:W-:Y:S02]  /*42e30*/  IMAD.MOV.U32 R113, RZ, RZ, -0x1 ;  /* 0xffffffffff717424 */ /* 0x000fe400078e00ff */
[----:B------:R-:W-:Y:S05]  /*42e40*/  CALL.REL.NOINC `($__internal_52_$__cuda_sm70_shflsync_bfly_p) ;  /* 0x0000013000007944 */ /* 0x000fea0003c00000 */
[----:B-1----:R-:W-:Y:S01]  /*42e50*/  FADD.FTZ R114, R114, R11 ;  /* 0x0000000b72727221 */ /* 0x002fe20000010000 */
[----:B------:R-:W-:Y:S01]  /*42e60*/  MOV R113, 0xffffffff ;  /* 0xffffffff00717802 */ /* 0x000fe20000000f00 */
[----:B------:R-:W-:Y:S01]  /*42e70*/  IMAD.MOV.U32 R11, RZ, RZ, 0x4 ;  /* 0x00000004ff0b7424 */ /* 0x000fe200078e00ff */
[----:B------:R-:W-:Y:S01]  /*42e80*/  MOV R112, 0x42eb0 ;  /* 0x00042eb000707802 */ /* 0x000fe20000000f00 */
[----:B------:R-:W-:-:S02]  /*42e90*/  IMAD.MOV.U32 R115, RZ, RZ, 0x1f ;  /* 0x0000001fff737424 */ /* 0x000fc400078e00ff */
[----:B------:R-:W-:Y:S05]  /*42ea0*/  CALL.REL.NOINC `($__internal_52_$__cuda_sm70_shflsync_bfly_p) ;  /* 0x000000d000007944 */ /* 0x000fea0003c00000 */
[----:B-1----:R-:W-:Y:S01]  /*42eb0*/  FADD.FTZ R114, R114, R11 ;  /* 0x0000000b72727221 */ /* 0x002fe20000010000 */
[----:B------:R-:W-:Y:S01]  /*42ec0*/  MOV R112, 0x42f10 ;  /* 0x00042f1000707802 */ /* 0x000fe20000000f00 */
[----:B------:R-:W-:-:S02]  /*42ed0*/  IMAD.MOV.U32 R11, RZ, RZ, 0x8 ;  /* 0x00000008ff0b7424 */ /* 0x000fc400078e00ff */
[----:B------:R-:W-:Y:S02]  /*42ee0*/  IMAD.MOV.U32 R115, RZ, RZ, 0x1f ;  /* 0x0000001fff737424 */ /* 0x000fe400078e00ff */
[----:B------:R-:W-:Y:S02]  /*42ef0*/  IMAD.MOV.U32 R113, RZ, RZ, -0x1 ;  /* 0xffffffffff717424 */ /* 0x000fe400078e00ff */
[----:B------:R-:W-:Y:S05]  /*42f00*/  CALL.REL.NOINC `($__internal_52_$__cuda_sm70_shflsync_bfly_p) ;  /* 0x0000007000007944 */ /* 0x000fea0003c00000 */
[----:B-1----:R-:W-:Y:S01]  /*42f10*/  FADD.FTZ R114, R114, R11 ;  /* 0x0000000b72727221 */ /* 0x002fe20000010000 */
[----:B------:R-:W-:Y:S01]  /*42f20*/  MOV R112, 0x42f70 ;  /* 0x00042f7000707802 */ /* 0x000fe20000000f00 */
[----:B------:R-:W-:Y:S02]  /*42f30*/  IMAD.MOV.U32 R11, RZ, RZ, 0x10 ;  /* 0x00000010ff0b7424 */ /* 0x000fe400078e00ff */
[----:B------:R-:W-:Y:S02]  /*42f40*/  IMAD.MOV.U32 R115, RZ, RZ, 0x1f ;  /* 0x0000001fff737424 */ /* 0x000fe400078e00ff */
[----:B------:R-:W-:Y:S02]  /*42f50*/  IMAD.MOV.U32 R113, RZ, RZ, -0x1 ;  /* 0xffffffffff717424 */ /* 0x000fe400078e00ff */
[----:B------:R-:W-:Y:S05]  /*42f60*/  CALL.REL.NOINC `($__internal_52_$__cuda_sm70_shflsync_bfly_p) ;  /* 0x0000001000007944 */ /* 0x000fea0003c00000 */
[----:B-1----:R-:W-:Y:S05]  /*42f70*/  BRA `(.L_x_41291) ;  /* 0xffffb75000007947 */ /* 0x002fea000383ffff */
        .weak           $__internal_52_$__cuda_sm70_shflsync_bfly_p
        .type           $__internal_52_$__cuda_sm70_shflsync_bfly_p,@function
        .size           $__internal_52_$__cuda_sm70_shflsync_bfly_p,(.L_x_65432 - $__internal_52_$__cuda_sm70_shflsync_bfly_p)
$__internal_52_$__cuda_sm70_shflsync_bfly_p:
[----:B------:R-:W-:Y:S04]  /*42f80*/  WARPSYNC R113 ;  /* 0x0000007100007348 */ /* 0x000fe80003800000 */
[----:B------:R0:W1:Y:S02]  /*42f90*/  SHFL.BFLY PT, R11, R114, R11, R115 ;  /* 0x0c00000b720b7389 */ /* 0x00006400000e0073 */
[----:B0-----:R-:W-:-:S04]  /*42fa0*/  IMAD.MOV.U32 R113, RZ, RZ, 0x0 ;  /* 0x00000000ff717424 */ /* 0x001fc800078e00ff */
[----:B------:R-:W-:Y:S05]  /*42fb0*/  RET.REL.NODEC R112 `(_ZN10layer_norm31ln_parallel_residual_fwd_kernelINS_13Kernel_traitsI6__halfS2_fS2_fjLj2560ELj1ELj4ELj1ELj16ENS_18Kernel_traits_baseILj2560ES2_S2_fS2_fjLj128EEEEELb1ELb0ELb0EEEvNS_9FwdParamsE) ;  /* 0xfffbd04070007950 */ /* 0x000fea0003c3ffff */
.L_x_41292:
        /* <DEDUP_REMOVED lines=12> */
.L_x_65432:


//--------------------- .text._ZN10layer_norm31ln_parallel_residual_fwd_kernelINS_13Kernel_traitsI6__halfS2_fS2_fjLj2560ELj1ELj4ELj1ELj16ENS_18Kernel_traits_baseILj2560ES2_S2_fS2_fjLj128EEEEELb1ELb0ELb1EEEvNS_9FwdParamsE --------------------------
	.section	.text._ZN10layer_norm31ln_parallel_residual_fwd_kernelINS_13Kernel_traitsI6__halfS2_fS2_fjLj2560ELj1ELj4ELj1ELj16ENS_18Kernel_traits_baseILj2560ES2_S2_fS2_fjLj128EEEEELb1ELb0ELb1EEEvNS_9FwdParamsE,"ax",@progbits
	.sectioninfo	@"SHI_REGISTERS=255"
	.align	128
        .global         _ZN10layer_norm31ln_parallel_residual_fwd_kernelINS_13Kernel_traitsI6__halfS2_fS2_fjLj2560ELj1ELj4ELj1ELj16ENS_18Kernel_traits_baseILj2560ES2_S2_fS2_fjLj128EEEEELb1ELb0ELb1EEEvNS_9FwdParamsE
        .type           _ZN10layer_norm31ln_parallel_residual_fwd_kernelINS_13Kernel_traitsI6__halfS2_fS2_fjLj2560ELj1ELj4ELj1ELj16ENS_18Kernel_traits_baseILj2560ES2_S2_fS2_fjLj128EEEEELb1ELb0ELb1EEEvNS_9FwdParamsE,@function
        .size           _ZN10layer_norm31ln_parallel_residual_fwd_kernelINS_13Kernel_traitsI6__halfS2_fS2_fjLj2560ELj1ELj4ELj1ELj16ENS_18Kernel_traits_baseILj2560ES2_S2_fS2_fjLj128EEEEELb1ELb0ELb1EEEvNS_9FwdParamsE,(.L_x_65433 - _ZN10layer_norm31ln_parallel_residual_fwd_kernelINS_13Kernel_traitsI6__halfS2_fS2_fjLj2560ELj1ELj4ELj1ELj16ENS_18Kernel_traits_baseILj2560ES2_S2_fS2_fjLj128EEEEELb1ELb0ELb1EEEvNS_9FwdParamsE)
        .other          _ZN10layer_norm31ln_parallel_residual_fwd_kernelINS_13Kernel_traitsI6__halfS2_fS2_fjLj2560ELj1ELj4ELj1ELj16ENS_18Kernel_traits_baseILj2560ES2_S2_fS2_fjLj128EEEEELb1ELb0ELb1EEEvNS_9FwdParamsE,@"STO_CUDA_ENTRY STV_DEFAULT"
_ZN10layer_norm31ln_parallel_residual_fwd_kernelINS_13Kernel_traitsI6__halfS2_fS2_fjLj2560ELj1ELj4ELj1ELj16ENS_18Kernel_traits_baseILj2560ES2_S2_fS2_fjLj128EEEEELb1ELb0ELb1EEEvNS_9FwdParamsE:
.text._ZN10layer_norm31ln_parallel_residual_fwd_kernelINS_13Kernel_traitsI6__halfS2_fS2_fjLj2560ELj1ELj4ELj1ELj16ENS_18Kernel_traits_baseILj2560ES2_S2_fS2_fjLj128EEEEELb1ELb0ELb1EEEvNS_9FwdParamsE:
        /* <DEDUP_REMOVED lines=21> */
[----:B------:R-:W-:-:S03]  /*0150*/  IMAD.SHL.U32 R180, R66, 0x10, RZ ;  /* 0x0000001042b47824 */ /* 0x000fc600078e00ff */
[----:B------:R-:W-:Y:S02]  /*0160*/  @P0 IADD3.X R77, RZ, c[0x0][0x21c], RZ, P3, !PT ;  /* 0x00008700ff4d0a10 */ /* 0x000fe40001ffe4ff */
[C---:B------:R-:W-:Y:S02]  /*0170*/  @P0 LEA R72, P3, R66.reuse, c[0x0][0x218], 0x4 ;  /* 0x0000860042480a11 */ /* 0x040fe400078620ff */
[----:B------:R-:W-:Y:S01]  /*0180*/  LOP3.LUT R176, R66, 0x20, RZ, 0xfc, !PT ;  /* 0x0000002042b07812 */ /* 0x000fe200078efcff */
[----:B-1----:R-:W-:Y:S01]  /*0190*/  IMAD R46, R10, c[0x0][0x0], R0 ;  /* 0x000000000a2e7a24 */ /* 0x002fe200078e0200 */
[----:B------:R-:W-:Y:S01]  /*01a0*/  LOP3.LUT R160, R66, 0x60, RZ, 0xfc, !PT ;  /* 0x0000006042a07812 */ /* 0x000fe200078efcff */
[----:B------:R-:W-:Y:S01]  /*01b0*/  @P0 IMAD.X R73, RZ, RZ, c[0x0][0x21c], P3 ;  /* 0x00008700ff490624 */ /* 0x000fe200018e06ff */
[----:B------:R-:W-:Y:S01]  /*01c0*/  @P1 IADD3 R68, P3, R180, c[0x0][0x220], RZ ;  /* 0x00008800b4441a10 */ /* 0x000fe20007f7e0ff */
[----:B------:R-:W-:Y:S01]  /*01d0*/  IMAD.MOV.U32 R105, RZ, RZ, 0x10 ;  /* 0x00000010ff697424 */ /* 0x000fe200078e00ff */
[----:B------:R-:W-:Y:S01]  /*01e0*/  SHF.L.U32 R172, R176, 0x4, RZ ;  /* 0x00000004b0ac7819 */ /* 0x000fe200000006ff */
[----:B------:R-:W5:Y:S02]  /*01f0*/  @P0 LDG.E.128 R76, [R76.64] ;  /* 0x000000064c4c0981 */ /* 0x000f64000c1e1d00 */
[----:B------:R-:W-:Y:S01]  /*0200*/  @P1 IMAD.X R69, RZ, RZ, c[0x0][0x224], P3 ;  /* 0x00008900ff451624 */ /* 0x000fe200018e06ff */
[----:B------:R-:W-:-:S02]  /*0210*/  @P1 IADD3 R56, P3, R172, c[0x0][0x220], RZ ;  /* 0x00008800ac381a10 */ /* 0x000fc40007f7e0ff */
[C---:B------:R-:W-:Y:S02]  /*0220*/  LOP3.LUT R152, R66.reuse, 0x80, RZ, 0xfc, !PT ;  /* 0x0000008042987812 */ /* 0x040fe400078efcff */
[C---:B------:R-:W-:Y:S01]  /*0230*/  LOP3.LUT R168, R66.reuse, 0x40, RZ, 0xfc, !PT ;  /* 0x0000004042a87812 */ /* 0x040fe200078efcff */
[----:B------:R-:W-:Y:S01]  /*0240*/  @P1 IMAD.X R57, RZ, RZ, c[0x0][0x224], P3 ;  /* 0x00008900ff391624 */ /* 0x000fe200018e06ff */
[----:B------:R-:W-:Y:S02]  /*0250*/  LOP3.LUT R144, R66, 0xa0, RZ, 0xfc, !PT ;  /* 0x000000a042907812 */ /* 0x000fe400078efcff */
[----:B------:R-:W-:Y:S01]  /*0260*/  @P0 LEA R60, P4, R176, c[0x0][0x218], 0x4 ;  /* 0x00008600b03c0a11 */ /* 0x000fe200078820ff */
[----:B------:R-:W-:Y:S01]  /*0270*/  IMAD.SHL.U32 R164, R168, 0x10, RZ ;  /* 0x00000010a8a47824 */ /* 0x000fe200078e00ff */
[----:B------:R-:W-:Y:S01]  /*0280*/  LOP3.LUT R136, R66, 0xc0, RZ, 0xfc, !PT ;  /* 0x000000c042887812 */ /* 0x000fe200078efcff */
[----:B------:R-:W-:Y:S01]  /*0290*/  IMAD.SHL.U32 R156, R160, 0x10, RZ ;  /* 0x00000010a09c7824 */ /* 0x000fe200078e00ff */
[----:B------:R-:W-:Y:S01]  /*02a0*/  LOP3.LUT R120, R66, 0x100, RZ, 0xfc, !PT ;  /* 0x0000010042787812 */ /* 0x000fe200078efcff */
[----:B------:R-:W-:Y:S01]  /*02b0*/  @P0 IMAD.X R61, RZ, RZ, c[0x0][0x21c], P4 ;  /* 0x00008700ff3d0624 */ /* 0x000fe200020e06ff */
[----:B------:R-:W-:Y:S01]  /*02c0*/  @P0 LEA R52, P4, R168, c[0x0][0x218], 0x4 ;  /* 0x00008600a8340a11 */ /* 0x000fe200078820ff */
[----:B------:R-:W-:Y:S01]  /*02d0*/  IMAD.SHL.U32 R132, R136, 0x10, RZ ;  /* 0x0000001088847824 */ /* 0x000fe200078e00ff */
[----:B------:R-:W-:Y:S01]  /*02e0*/  LOP3.LUT R128, R66, 0xe0, RZ, 0xfc, !PT ;  /* 0x000000e042807812 */ /* 0x000fe200078efcff */
[----:B------:R-:W-:Y:S01]  /*02f0*/  IMAD.SHL.U32 R148, R152, 0x10, RZ ;  /* 0x0000001098947824 */ /* 0x000fe200078e00ff */
[----:B------:R-:W-:Y:S01]  /*0300*/  LEA R108, P5, R112, c[0x0][0x1b8], 0x4 ;  /* 0x00006e00706c7a11 */ /* 0x000fe200078a20ff */
[----:B------:R-:W-:Y:S01]  /*0310*/  @P0 IMAD.X R53, RZ, RZ, c[0x0][0x21c], P4 ;  /* 0x00008700ff350624 */ /* 0x000fe200020e06ff */
[----:B------:R-:W-:Y:S01]  /*0320*/  IADD3 R180, P4, R180, c[0x0][0x1b8], RZ ;  /* 0x00006e00b4b47a10 */ /* 0x000fe20007f9e0ff */
[----:B------:R-:W-:Y:S01]  /*0330*/  IMAD.SHL.U32 R140, R144, 0x10, RZ ;  /* 0x00000010908c7824 */ /* 0x000fe200078e00ff */
[----:B------:R-:W5:Y:S01]  /*0340*/  @P0 LDG.E.128 R72, [R72.64] ;  /* 0x0000000648480981 */ /* 0x000f62000c1e1d00 */
[----:B------:R-:W-:Y:S01]  /*0350*/  @P1 IMAD.WIDE.U32 R192, R112, R105, c[0x0][0x220] ;  /* 0x0000880070c01625 */ /* 0x000fe200078e0069 */
[----:B------:R-:W-:-:S02]  /*0360*/  IADD3.X R181, RZ, c[0x0][0x1bc], RZ, P4, !PT ;  /* 0x00006f00ffb57a10 */ /* 0x000fc400027fe4ff */
[C---:B------:R-:W-:Y:S01]  /*0370*/  SHF.L.U32 R124, R128.reuse, 0x4, RZ ;  /* 0x00000004807c7819 */ /* 0x040fe200000006ff */
[----:B------:R-:W-:Y:S01]  /*0380*/  IMAD.X R109, RZ, RZ, c[0x0][0x1bc], P5 ;  /* 0x00006f00ff6d7624 */ /* 0x000fe200028e06ff */
[----:B------:R-:W-:Y:S01]  /*0390*/  @P0 LEA R12, P6, R128, c[0x0][0x218], 0x4 ;  /* 0x00008600800c0a11 */ /* 0x000fe200078c20ff */
[----:B------:R-:W5:Y:S01]  /*03a0*/  @P1 LDG.E.128 R192, [R192.64] ;  /* 0x00000006c0c01981 */ /* 0x000f62000c1e1d00 */
[----:B------:R-:W-:-:S03]  /*03b0*/  @P1 IADD3 R232, P5, R124, c[0x0][0x220], RZ ;  /* 0x000088007ce81a10 */ /* 0x000fc60007fbe0ff */
[----:B------:R-:W-:Y:S01]  /*03c0*/  @P0 IMAD.X R13, RZ, RZ, c[0x0][0x21c], P6 ;  /* 0x00008700ff0d0624 */ /* 0x000fe200030e06ff */
[----:B------:R-:W5:Y:S01]  /*03d0*/  @P1 LDG.E.128 R68, [R68.64] ;  /* 0x0000000644441981 */ /* 0x000f62000c1e1d00 */
[----:B------:R-:W-:-:S03]  /*03e0*/  @P1 IMAD.X R233, RZ, RZ, c[0x0][0x224], P5 ;  /* 0x00008900ffe91624 */ /* 0x000fc600028e06ff */
[----:B------:R-:W5:Y:S04]  /*03f0*/  @P0 LDG.E.128 R60, [R60.64] ;  /* 0x000000063c3c0981 */ /* 0x000f68000c1e1d00 */
        /* <DEDUP_REMOVED lines=36> */
[----:B------:R-:W-:-:S04]  /*0640*/  LOP3.LUT R7, R5, UR15, R8, 0x96, !PT ;  /* 0x0000000f05077c12 */ /* 0x000fc8000f8e9608 */
[----:B------:R-:W-:Y:S01]  /*0650*/  LOP3.LUT R8, R3, UR16, R6, 0x96, !PT ;  /* 0x0000001003087c12 */ /* 0x000fe2000f8e9606 */
[----:B------:R-:W-:-:S04]  /*0660*/  UIADD3 UR17, UR4, 0x1715609d, URZ ;  /* 0x1715609d04117890 */ /* 0x000fc8000fffe03f */
[----:B------:R-:W-:Y:S01]  /*0670*/  IMAD.WIDE.U32 R8, R8, -0x326172a9, RZ ;  /* 0xcd9e8d5708087825 */ /* 0x000fe200078e00ff */
[----:B------:R-:W-:Y:S01]  /*0680*/  UIADD3 UR18, UR5, -0x56f99767, URZ ;  /* 0xa906689905127890 */ /* 0x000fe2000fffe03f */
[----:B------:R-:W-:Y:S02]  /*0690*/  @P0 LEA R40, P3, R160, c[0x0][0x218], 0x4 ;  /* 0x00008600a0280a11 */ /* 0x000fe400078620ff */
[----:B------:R-:W-:Y:S01]  /*06a0*/  IMAD.WIDE.U32 R6, R7, -0x2daee0ad, RZ ;  /* 0xd2511f5307067825 */ /* 0x000fe200078e00ff */
[----:B------:R-:W-:Y:S01]  /*06b0*/  LOP3.LUT R64, R9, UR17, R4, 0x96, !PT ;  /* 0x0000001109407c12 */ /* 0x000fe2000f8e9604 */
[----:B------:R-:W-:Y:S02]  /*06c0*/  UIADD3 UR20, UR5, 0x646e171e, URZ ;  /* 0x646e171e05147890 */ /* 0x000fe4000fffe03f */
[----:B------:R-:W-:Y:S01]  /*06d0*/  @P0 IMAD.X R41, RZ, RZ, c[0x0][0x21c], P3 ;  /* 0x00008700ff290624 */ /* 0x000fe200018e06ff */
[----:B------:R-:W-:Y:S01]  /*06e0*/  LOP3.LUT R2, R7, UR18, R2, 0x96, !PT ;  /* 0x0000001207027c12 */ /* 0x000fe2000f8e9602 */
[----:B------:R-:W-:Y:S01]  /*06f0*/  IMAD.WIDE.U32 R64, R64, -0x2daee0ad, RZ ;  /* 0xd2511f5340407825 */ /* 0x000fe200078e00ff */
[----:B------:R-:W-:Y:S01]  /*0700*/  @P0 LEA R32, P3, R152, c[0x0][0x218], 0x4 ;  /* 0x0000860098200a11 */ /* 0x000fe200078620ff */
[----:B------:R-:W-:-:S02]  /*0710*/  UIADD3 UR19, UR4, -0x4ab325aa, URZ ;  /* 0xb54cda5604137890 */ /* 0x000fc4000fffe03f */
[----:B------:R-:W-:Y:S01]  /*0720*/  IMAD.WIDE.U32 R2, R2, -0x326172a9, RZ ;  /* 0xcd9e8d5702027825 */ /* 0x000fe200078e00ff */
[----:B------:R-:W-:Y:S01]  /*0730*/  LOP3.LUT R6, R65, UR20, R6, 0x96, !PT ;  /* 0x0000001441067c12 */ /* 0x000fe2000f8e9606 */
[----:B------:R-:W-:Y:S01]  /*0740*/  UIADD3 UR21, UR4, 0x5384540f, URZ ;  /* 0x5384540f04157890 */ /* 0x000fe2000fffe03f */
[----:B------:R-:W-:Y:S01]  /*0750*/  @P1 IADD3 R48, P2, R164, c[0x0][0x220], RZ ;  /* 0x00008800a4301a10 */ /* 0x000fe20007f5e0ff */
[----:B------:R-:W-:Y:S01]  /*0760*/  @P0 IMAD.X R33, RZ, RZ, c[0x0][0x21c], P3 ;  /* 0x00008700ff210624 */ /* 0x000fe200018e06ff */
[----:B------:R-:W-:Y:S01]  /*0770*/  @P0 LEA R24, P3, R144, c[0x0][0x218], 0x4 ;  /* 0x0000860090180a11 */ /* 0x000fe200078620ff */
[----:B------:R-:W-:Y:S01]  /*0780*/  IMAD.WIDE.U32 R6, R6, -0x326172a9, RZ ;  /* 0xcd9e8d5706067825 */ /* 0x000fe200078e00ff */
[----:B------:R-:W-:Y:S01]  /*0790*/  LOP3.LUT R4, R3, UR19, R8, 0x96, !PT ;  /* 0x0000001303047c12 */ /* 0x000fe2000f8e9608 */
[----:B------:R-:W-:Y:S01]  /*07a0*/  UIADD3 UR22, UR5, 0x1fd5c5a3, URZ ;  /* 0x1fd5c5a305167890 */ /* 0x000fe2000fffe03f */
[----:B------:R-:W5:Y:S01]  /*07b0*/  @P0 LDG.E.128 R40, [R40.64] ;  /* 0x0000000628280981 */ /* 0x000f62000c1e1d00 */
[----:B------:R-:W-:Y:S01]  /*07c0*/  @P0 IMAD.X R25, RZ, RZ, c[0x0][0x21c], P3 ;  /* 0x00008700ff190624 */ /* 0x000fe200018e06ff */
[----:B------:R-:W-:Y:S01]  /*07d0*/  @P0 LEA R16, P3, R136, c[0x0][0x218], 0x4 ;  /* 0x0000860088100a11 */ /* 0x000fe200078620ff */
[----:B------:R-:W-:Y:S01]  /*07e0*/  IMAD.WIDE.U32 R4, R4, -0x2daee0ad, RZ ;  /* 0xd2511f5304047825 */ /* 0x000fe200078e00ff */
[----:B------:R-:W-:Y:S01]  /*07f0*/  @P1 IADD3.X R49, RZ, c[0x0][0x224], RZ, P2, !PT ;  /* 0x00008900ff311a10 */ /* 0x000fe200017fe4ff */
[----:B------:R-:W-:Y:S01]  /*0800*/  UIADD3 UR24, UR5, -0x24c28bd8, URZ ;  /* 0xdb3d742805187890 */ /* 0x000fe2000fffe03f */
[----:B------:R-:W-:Y:S01]  /*0810*/  @P1 IADD3 R36, P2, R156, c[0x0][0x220], RZ ;  /* 0x000088009c241a10 */ /* 0x000fe20007f5e0ff */
[----:B------:R-:W-:Y:S01]  /*0820*/  UIADD3 UR23, UR4, -0xe443238, URZ ;  /* 0xf1bbcdc804177890 */ /* 0x000fe2000fffe03f */
[----:B------:R-:W-:Y:S01]  /*0830*/  LOP3.LUT R47, R7, UR21, R2, 0x96, !PT ;  /* 0x00000015072f7c12 */ /* 0x000fe2000f8e9602 */
[----:B------:R-:W-:Y:S01]  /*0840*/  @P0 IMAD.X R17, RZ, RZ, c[0x0][0x21c], P3 ;  /* 0x00008700ff110624 */ /* 0x000fe200018e06ff */
[----:B------:R-:W-:Y:S01]  /*0850*/  LOP3.LUT R64, R5, UR22, R64, 0x96, !PT ;  /* 0x0000001605407c12 */ /* 0x000fe2000f8e9640 */
[----:B------:R-:W-:Y:S01]  /*0860*/  @P1 IMAD.X R37, RZ, RZ, c[0x0][0x224], P2 ;  /* 0x00008900ff251624 */ /* 0x000fe200010e06ff */
[----:B------:R-:W-:Y:S01]  /*0870*/  @P1 IADD3 R248, P3, R132, c[0x0][0x220], RZ ;  /* 0x0000880084f81a10 */ /* 0x000fe20007f7e0ff */
[----:B------:R-:W-:Y:S01]  /*0880*/  IMAD.HI.U32 R5, R47, -0x2daee0ad, RZ ;  /* 0xd2511f532f057827 */ /* 0x000fe200078e00ff */
[----:B------:R-:W-:Y:S01]  /*0890*/  @P1 IADD3 R28, P2, R148, c[0x0][0x220], RZ ;  /* 0x00008800941c1a10 */ /* 0x000fe20007f5e0ff */
[----:B------:R-:W5:Y:S01]  /*08a0*/  @P1 LDG.E.128 R48, [R48.64] ;  /* 0x0000000630301981 */ /* 0x000f62000c1e1d00 */
[----:B------:R-:W-:Y:S01]  /*08b0*/  IADD3 R164, P4, R164, c[0x0][0x1b8], RZ ;  /* 0x00006e00a4a47a10 */ /* 0x000fe20007f9e0ff */
[----:B------:R-:W-:Y:S01]  /*08c0*/  @P1 IMAD.X R249, RZ, RZ, c[0x0][0x224], P3 ;  /* 0x00008900fff91624 */ /* 0x000fe200018e06ff */
[----:B------:R-:W-:Y:S01]  /*08d0*/  @P1 IADD3.X R29, RZ, c[0x0][0x224], RZ, P2, !PT ;  /* 0x00008900ff1d1a10 */ /* 0x000fe200017fe4ff */
[----:B------:R-:W-:Y:S01]  /*08e0*/  IMAD.HI.U32 R7, R64, -0x326172a9, RZ ;  /* 0xcd9e8d5740077827 */ /* 0x000fe200078e00ff */
[----:B------:R-:W-:Y:S01]  /*08f0*/  LOP3.LUT R2, R5, UR24, R4, 0x96, !PT ;  /* 0x0000001805027c12 */ /* 0x000fe2000f8e9604 */
[----:B------:R-:W5:Y:S01]  /*0900*/  @P1 LDG.E.128 R36, [R36.64] ;  /* 0x0000000624241981 */ /* 0x000f62000c1e1d00 */
[C---:B------:R-:W-:Y:S01]  /*0910*/  @P0 LEA R8, P3, R120.reuse, c[0x0][0x218], 0x4 ;  /* 0x0000860078080a11 */ /* 0x040fe200078620ff */
[----:B------:R-:W-:Y:S01]  /*0920*/  IMAD.SHL.U32 R4, R120, 0x10, RZ ;  /* 0x0000001078047824 */ /* 0x000fe200078e00ff */
[C---:B------:R-:W-:Y:S01]  /*0930*/  @P1 IADD3 R20, P2, R140.reuse, c[0x0][0x220], RZ ;  /* 0x000088008c141a10 */ /* 0x040fe20007f5e0ff */
[----:B------:R-:W-:Y:S01]  /*0940*/  IMAD.X R165, RZ, RZ, c[0x0][0x1bc], P4 ;  /* 0x00006f00ffa57624 */ /* 0x000fe200020e06ff */
[----:B------:R-:W-:Y:S01]  /*0950*/  IADD3 R140, P4, R140, c[0x0][0x1b8], RZ ;  /* 0x00006e008c8c7a10 */ /* 0x000fe20007f9e0ff */
[----:B------:R-:W-:Y:S01]  /*0960*/  @P0 IMAD.X R9, RZ, RZ, c[0x0][0x21c], P3 ;  /* 0x00008700ff090624 */ /* 0x000fe200018e06ff */
[----:B------:R-:W-:Y:S01]  /*0970*/  IADD3 R116, P3, R4, c[0x0][0x1b8], RZ ;  /* 0x00006e0004747a10 */ /* 0x000fe20007f7e0ff */
[----:B------:R-:W5:Y:S01]  /*0980*/  @P0 LDG.E.128 R32, [R32.64] ;  /* 0x0000000620200981 */ /* 0x000f62000c1e1d00 */
[----:B------:R-:W-:-:S02]  /*0990*/  IADD3.X R141, RZ, c[0x0][0x1bc], RZ, P4, !PT ;  /* 0x00006f00ff8d7a10 */ /* 0x000fc400027fe4ff */
[----:B------:R-:W-:Y:S01]  /*09a0*/  @P1 IADD3 R4, P4, R4, c[0x0][0x220], RZ ;  /* 0x0000880004041a10 */ /* 0x000fe20007f9e0ff */
[----:B------:R-:W-:Y:S01]  /*09b0*/  @P1 IMAD.X R21, RZ, RZ, c[0x0][0x224], P2 ;  /* 0x00008900ff151624 */ /* 0x000fe200010e06ff */
[----:B------:R-:W-:Y:S01]  /*09c0*/  SHF.R.U32.HI R3, RZ, 0x5, R0 ;  /* 0x00000005ff037819 */ /* 0x000fe20000011600 */
[----:B------:R-:W5:Y:S02]  /*09d0*/  @P1 LDG.E.128 R28, [R28.64] ;  /* 0x000000061c1c1981 */ /* 0x000f64000c1e1d00 */
[----:B------:R-:W-:Y:S01]  /*09e0*/  @P1 IMAD.X R5, RZ, RZ, c[0x0][0x224], P4 ;  /* 0x00008900ff051624 */ /* 0x000fe200020e06ff */
[----:B------:R-:W-:Y:S01]  /*09f0*/  LOP3.LUT R0, R7, UR23, R6, 0x96, !PT ;  /* 0x0000001707007c12 */ /* 0x000fe2000f8e9606 */
[----:B------:R-:W-:Y:S01]  /*0a00*/  IMAD R3, R10, 0x4, R3 ;  /* 0x000000040a037824 */ /* 0x000fe200078e0203 */
        /* <DEDUP_REMOVED lines=12> */
[----:B------:R-:W-:Y:S01]  /*0ad0*/  IADD3 R132, P5, R132, c[0x0][0x1b8], RZ ;  /* 0x00006e0084847a10 */ /* 0x000fe20007fbe0ff */
        /* <DEDUP_REMOVED lines=74> */
[----:B------:R-:W-:Y:S01]  /*0f80*/  @!P1 CS2R R22, SRZ ;  /* 0x0000000000169805 */ /* 0x000fe2000001ff00 */
[----:B------:R-:W-:Y:S01]  /*0f90*/  @!P0 CS2R R16, SRZ ;  /* 0x0000000000108805 */ /* 0x000fe2000001ff00 */
[----:B-1----:R-:W-:Y:S01]  /*0fa0*/  HADD2.F32 R67, -RZ, R73.H0_H0 ;  /* 0x20000049ff437230 */ /* 0x002fe20000004100 */
[----:B------:R0:W-:Y:S01]  /*0fb0*/  STL [R1+0x1bc], R65 ;  /* 0x0001bc4101007387 */ /* 0x0001e20000100800 */
[----:B------:R-:W-:Y:S01]  /*0fc0*/  @!P0 CS2R R18, SRZ ;  /* 0x0000000000128805 */ /* 0x000fe2000001ff00 */
[----:B------:R-:W-:Y:S01]  /*0fd0*/  UIADD3 UR26, UR5, -0x695add53, URZ ;  /* 0x96a522ad051a7890 */ /* 0x000fe2000fffe03f */
[--C-:B--2---:R-:W-:Y:S01]  /*0fe0*/  HADD2.F32 R66, -RZ, R72.reuse.H0_H0 ;  /* 0x20000048ff427230 */ /* 0x104fe20000004100 */
[----:B------:R-:W-:Y:S01]  /*0ff0*/  IMAD R47, R47, -0x2daee0ad, RZ ;  /* 0xd2511f532f2f7824 */ /* 0x000fe200078e02ff */
[----:B------:R-:W-:Y:S01]  /*1000*/  @!P1 CS2R R248, SRZ ;  /* 0x0000000000f89805 */ /* 0x000fe2000001ff00 */
[----:B------:R-:W-:Y:S01]  /*1010*/  @!P1 CS2R R194, SRZ ;  /* 0x0000000000c29805 */ /* 0x000fe2000001ff00 */
[----:B------:R-:W-:Y:S01]  /*1020*/  HADD2.F32 R199, -RZ, R193.H1_H1 ;  /* 0x300000c1ffc77230 */ /* 0x000fe20000004100 */
[----:B------:R1:W-:Y:S01]  /*1030*/  STL [R1+0x1d0], R66 ;  /* 0x0001d04201007387 */ /* 0x0003e20000100800 */
[----:B------:R-:W-:Y:S01]  /*1040*/  UIADD3 UR25, UR4, -0x700cb87f, URZ ;  /* 0x8ff3478104197890 */ /* 0x000fe2000fffe03f */
[----:B0-----:R-:W-:Y:S01]  /*1050*/  HADD2.F32 R65, -RZ, R72.H1_H1 ;  /* 0x30000048ff417230 */ /* 0x001fe20000004100 */
[----:B------:R-:W-:Y:S01]  /*1060*/  IMAD R64, R64, -0x326172a9, RZ ;  /* 0xcd9e8d5740407824 */ /* 0x000fe200078e02ff */
[--C-:B------:R-:W-:Y:S01]  /*1070*/  HADD2.F32 R198, -RZ, R194.reuse.H0_H0 ;  /* 0x200000c2ffc67230 */ /* 0x100fe20000004100 */
[----:B------:R-:W-:Y:S01]  /*1080*/  @!P1 CS2R R250, SRZ ;  /* 0x0000000000fa9805 */ /* 0x000fe2000001ff00 */
[----:B------:R-:W-:Y:S01]  /*1090*/  HADD2.F32 R197, -RZ, R194.H1_H1 ;  /* 0x300000c2ffc57230 */ /* 0x000fe20000004100 */
[----:B------:R0:W-:Y:S01]  /*10a0*/  STL [R1+0x1b0], R65 ;  /* 0x0001b04101007387 */ /* 0x0001e20000100800 */
        /* <DEDUP_REMOVED lines=9> */
[--C-:B0-----:R-:W-:Y:S01]  /*1140*/  HADD2.F32 R65, -RZ, R74.reuse.H0_H0 ;  /* 0x2000004aff417230 */ /* 0x101fe20000004100 */
[----:B------:R-:W-:Y:S01]  /*1150*/  @!P0 CS2R R10, SRZ ;  /* 0x00000000000a8805 */ /* 0x000fe2000001ff00 */
[----:B------:R-:W-:Y:S01]  /*1160*/  @!P1 CS2R R4, SRZ ;  /* 0x0000000000049805 */ /* 0x000fe2000001ff00 */
[----:B------:R-:W-:Y:S01]  /*1170*/  @!P1 CS2R R6, SRZ ;  /* 0x0000000000069805 */ /* 0x000fe2000001ff00 */
[----:B-1----:R-:W-:Y:S01]  /*1180*/  HADD2.F32 R67, -RZ, R74.H1_H1 ;  /* 0x3000004aff437230 */ /* 0x002fe20000004100 */
[----:B------:R0:W-:Y:S01]  /*1190*/  STL [R1+0x1a4], R65 ;  /* 0x0001a44101007387 */ /* 0x0001e20000100800 */
[----:B------:R-:W-:Y:S01]  /*11a0*/  BSSY B0, `(.L_x_41293) ;  /* 0x0003dab000007945 */ /* 0x000fe20003800000 */
[----:B------:R-:W-:Y:S01]  /*11b0*/  HADD2.F32 R196, -RZ, R195.H0_H0 ;  /* 0x200000c3ffc47230 */ /* 0x000fe20000004100 */
[----:B------:R-:W-:Y:S01]  /*11c0*/  LOP3.LUT R216, R216, 0x3, RZ, 0xc0, !PT ;  /* 0x00000003d8d87812 */ /* 0x000fe200078ec0ff */
[----:B--2---:R-:W-:Y:S01]  /*11d0*/  HADD2.F32 R66, -RZ, R75.H0_H0 ;  /* 0x2000004bff427230 */ /* 0x004fe20000004100 */
[----:B------:R1:W-:Y:S01]  /*11e0*/  STL [R1+0x1a0], R67 ;  /* 0x0001a04301007387 */ /* 0x0003e20000100800 */
[----:B------:R-:W-:-:S02]  /*11f0*/  HADD2.F32 R246, -RZ, R13.H0_H0 ;  /* 0x2000000dfff67230 */ /* 0x000fc40000004100 */
[----:B------:R-:W-:Y:S01]  /*1200*/  HADD2.F32 R244, -RZ, R13.H1_H1 ;  /* 0x3000000dfff47230 */ /* 0x000fe20000004100 */
[----:B------:R2:W-:Y:S01]  /*1210*/  STL [R1+0x19c], R66 ;  /* 0x00019c4201007387 */ /* 0x0005e20000100800 */
[----:B0-----:R-:W-:Y:S01]  /*1220*/  HADD2.F32 R65, -RZ, R75.H1_H1 ;  /* 0x3000004bff417230 */ /* 0x001fe20000004100 */
[----:B------:R-:W-:Y:S01]  /*1230*/  IMAD.MOV.U32 R13, RZ, RZ, RZ ;  /* 0x000000ffff0d7224 */ /* 0x000fe200078e00ff */
[--C-:B------:R-:W-:Y:S02]  /*1240*/  HADD2.F32 R242, -RZ, R14.reuse.H0_H0 ;  /* 0x2000000efff27230 */ /* 0x100fe40000004100 */
[----:B------:R-:W-:Y:S01]  /*1250*/  HADD2.F32 R240, -RZ, R14.H1_H1 ;  /* 0x3000000efff07230 */ /* 0x000fe20000004100 */
[----:B------:R0:W-:Y:S01]  /*1260*/  STL [R1+0x180], R65 ;  /* 0x0001804101007387 */ /* 0x0001e20000100800 */
[----:B-1----:R-:W-:Y:S01]  /*1270*/  HADD2.F32 R67, -RZ, R69.H0_H0 ;  /* 0x20000045ff437230 */ /* 0x002fe20000004100 */
[----:B------:R-:W-:Y:S01]  /*1280*/  IMAD R14, R0, -0x2daee0ad, RZ ;  /* 0xd2511f53000e7824 */ /* 0x000fe200078e02ff */
[----:B------:R-:W-:-:S02]  /*1290*/  HADD2.F32 R238, -RZ, R15.H0_H0 ;  /* 0x2000000fffee7230 */ /* 0x000fc40000004100 */
[----:B--2---:R-:W-:Y:S02]  /*12a0*/  HADD2.F32 R66, -RZ, R68.H0_H0 ;  /* 0x20000044ff427230 */ /* 0x004fe40000004100 */
[----:B------:R-:W-:Y:S01]  /*12b0*/  HADD2.F32 R236, -RZ, R15.H1_H1 ;  /* 0x3000000fffec7230 */ /* 0x000fe20000004100 */
[----:B------:R-:W-:Y:S01]  /*12c0*/  IMAD.MOV.U32 R15, RZ, RZ, R3 ;  /* 0x000000ffff0f7224 */ /* 0x000fe200078e0003 */
[----:B------:R-:W-:Y:S01]  /*12d0*/  HADD2.F32 R247, -RZ, R232.H1_H1 ;  /* 0x300000e8fff77230 */ /* 0x000fe20000004100 */
[----:B------:R1:W-:Y:S01]  /*12e0*/  STL [R1+0x1b4], R66 ;  /* 0x0001b44201007387 */ /* 0x0003e20000100800 */
[----:B0-----:R-:W-:Y:S02]  /*12f0*/  HADD2.F32 R65, -RZ, R68.H1_H1 ;  /* 0x30000044ff417230 */ /* 0x001fe40000004100 */
[--C-:B------:R-:W-:Y:S02]  /*1300*/  HADD2.F32 R245, -RZ, R233.reuse.H0_H0 ;  /* 0x200000e9fff57230 */ /* 0x100fe40000004100 */
[----:B------:R-:W-:Y:S01]  /*1310*/  HADD2.F32 R243, -RZ, R233.H1_H1 ;  /* 0x300000e9fff37230 */ /* 0x000fe20000004100 */
[----:B------:R0:W-:Y:S01]  /*1320*/  STL [R1+0x198], R65 ;  /* 0x0001984101007387 */ /* 0x0001e20000100800 */
[----:B------:R-:W-:-:S02]  /*1330*/  HADD2.F32 R241, -RZ, R234.H0_H0 ;  /* 0x200000eafff17230 */ /* 0x000fc40000004100 */
[----:B------:R-:W-:Y:S01]  /*1340*/  HADD2.F32 R239, -RZ, R234.H1_H1 ;  /* 0x300000eaffef7230 */ /* 0x000fe20000004100 */
[----:B------:R2:W-:Y:S01]  /*1350*/  STL [R1+0x194], R67 ;  /* 0x0001944301007387 */ /* 0x0005e20000100800 */
[----:B-1----:R-:W-:Y:S02]  /*1360*/  HADD2.F32 R66, -RZ, R69.H1_H1 ;  /* 0x30000045ff427230 */ /* 0x002fe40000004100 */
[----:B------:R-:W-:Y:S02]  /*1370*/  HADD2.F32 R237, -RZ, R235.H0_H0 ;  /* 0x200000ebffed7230 */ /* 0x000fe40000004100 */
[----:B------:R-:W-:Y:S01]  /*1380*/  HADD2.F32 R203, -RZ, R78.H0_H0 ;  /* 0x2000004effcb7230 */ /* 0x000fe20000004100 */
[----:B------:R1:W-:Y:S01]  /*1390*/  STL [R1+0x190], R66 ;  /* 0x0001904201007387 */ /* 0x0003e20000100800 */
[----:B0-----:R-:W-:Y:S02]  /*13a0*/  HADD2.F32 R65, -RZ, R70.H0_H0 ;  /* 0x20000046ff417230 */ /* 0x001fe40000004100 */
[----:B------:R-:W-:-:S02]  /*13b0*/  HADD2.F32 R202, -RZ, R78.H1_H1 ;  /* 0x3000004effca7230 */ /* 0x000fc40000004100 */
[----:B--2---:R-:W-:Y:S01]  /*13c0*/  HADD2.F32 R67, -RZ, R70.H1_H1 ;  /* 0x30000046ff437230 */ /* 0x004fe20000004100 */
[----:B------:R0:W-:Y:S01]  /*13d0*/  STL [R1+0x18c], R65 ;  /* 0x00018c4101007387 */ /* 0x0001e20000100800 */
[--C-:B------:R-:W-:Y:S02]  /*13e0*/  HADD2.F32 R201, -RZ, R79.reuse.H0_H0 ;  /* 0x2000004fffc97230 */ /* 0x100fe40000004100 */
[----:B------:R-:W-:Y:S01]  /*13f0*/  HADD2.F32 R200, -RZ, R79.H1_H1 ;  /* 0x3000004fffc87230 */ /* 0x000fe20000004100 */
[----:B------:R-:W-:Y:S01]  /*1400*/  STL [R1+0x188], R67 ;  /* 0x0001884301007387 */ /* 0x000fe20000100800 */
[----:B-1----:R-:W-:Y:S02]  /*1410*/  HADD2.F32 R66, -RZ, R71.H0_H0 ;  /* 0x20000047ff427230 */ /* 0x002fe40000004100 */
[----:B------:R-:W-:Y:S02]  /*1420*/  HADD2.F32 R195, -RZ, R195.H1_H1 ;  /* 0x300000c3ffc37230 */ /* 0x000fe40000004100 */
[----:B------:R-:W-:Y:S01]  /*1430*/  HADD2.F32 R235, -RZ, R235.H1_H1 ;  /* 0x300000ebffeb7230 */ /* 0x000fe20000004100 */
[----:B------:R1:W-:Y:S01]  /*1440*/  STL [R1+0x184], R66 ;  /* 0x0001844201007387 */ /* 0x0003e20000100800 */
[----:B0-----:R-:W-:-:S02]  /*1450*/  HADD2.F32 R65, -RZ, R71.H1_H1 ;  /* 0x30000047ff417230 */ /* 0x001fc40000004100 */
[----:B------:R-:W-:Y:S02]  /*1460*/  HADD2.F32 R234, -RZ, R8.H0_H0 ;  /* 0x20000008ffea7230 */ /* 0x000fe40000004100 */
[--C-:B------:R-:W-:Y:S01]  /*1470*/  HADD2.F32 R230, -RZ, R9.reuse.H0_H0 ;  /* 0x20000009ffe67230 */ /* 0x100fe20000004100 */
[----:B------:R0:W-:Y:S01]  /*1480*/  STL [R1+0x17c], R65 ;  /* 0x00017c4101007387 */ /* 0x0001e20000100800 */
[----:B------:R-:W-:Y:S02]  /*1490*/  HADD2.F32 R228, -RZ, R9.H1_H1 ;  /* 0x30000009ffe47230 */ /* 0x000fe40000004100 */
[----:B------:R-:W-:Y:S02]  /*14a0*/  HADD2.F32 R226, -RZ, R10.H0_H0 ;  /* 0x2000000affe27230 */ /* 0x000fe40000004100 */
[--C-:B-1----:R-:W-:Y:S02]  /*14b0*/  HADD2.F32 R66, -RZ, R60.reuse.H0_H0 ;  /* 0x2000003cff427230 */ /* 0x102fe40000004100 */
[----:B------:R-:W-:-:S02]  /*14c0*/  HADD2.F32 R60, -RZ, R60.H1_H1 ;  /* 0x3000003cff3c7230 */ /* 0x000fc40000004100 */
[----:B------:R-:W-:Y:S01]  /*14d0*/  HADD2.F32 R224, -RZ, R10.H1_H1 ;  /* 0x3000000affe07230 */ /* 0x000fe20000004100 */
[----:B------:R-:W-:Y:S01]  /*14e0*/  STL [R1+0x178], R66 ;  /* 0x0001784201007387 */ /* 0x000fe20000100800 */
[--C-:B0-----:R-:W-:Y:S02]  /*14f0*/  HADD2.F32 R65, -RZ, R61.reuse.H0_H0 ;  /* 0x2000003dff417230 */ /* 0x101fe40000004100 */
[----:B------:R-:W-:Y:S01]  /*1500*/  HADD2.F32 R61, -RZ, R61.H1_H1 ;  /* 0x3000003dff3d7230 */ /* 0x000fe20000004100 */
[----:B------:R0:W-:Y:S01]  /*1510*/  STL [R1+0x170], R60 ;  /* 0x0001703c01007387 */ /* 0x0001e20000100800 */
[--C-:B------:R-:W-:Y:S02]  /*1520*/  HADD2.F32 R222, -RZ, R11.reuse.H0_H0 ;  /* 0x2000000bffde7230 */ /* 0x100fe40000004100 */
[----:B------:R-:W-:Y:S01]  /*1530*/  HADD2.F32 R220, -RZ, R11.H1_H1 ;  /* 0x3000000bffdc7230 */ /* 0x000fe20000004100 */
[----:B------:R-:W-:Y:S01]  /*1540*/  STL [R1+0x16c], R65 ;  /* 0x00016c4101007387 */ /* 0x000fe20000100800 */
[----:B------:R-:W-:-:S02]  /*1550*/  HADD2.F32 R233, -RZ, R4.H0_H0 ;  /* 0x20000004ffe97230 */ /* 0x000fc40000004100 */
[----:B------:R-:W-:Y:S01]  /*1560*/  HADD2.F32 R231, -RZ, R4.H1_H1 ;  /* 0x30000004ffe77230 */ /* 0x000fe20000004100 */
[----:B------:R1:W-:Y:S01]  /*1570*/  STL [R1+0x160], R61 ;  /* 0x0001603d01007387 */ /* 0x0003e20000100800 */
[--C-:B------:R-:W-:Y:S02]  /*1580*/  HADD2.F32 R229, -RZ, R5.reuse.H0_H0 ;  /* 0x20000005ffe57230 */ /* 0x100fe40000004100 */
[--C-:B0-----:R-:W-:Y:S02]  /*1590*/  HADD2.F32 R60, -RZ, R62.reuse.H0_H0 ;  /* 0x2000003eff3c7230 */ /* 0x101fe40000004100 */
[----:B------:R-:W-:Y:S02]  /*15a0*/  HADD2.F32 R62, -RZ, R62.H1_H1 ;  /* 0x3000003eff3e7230 */ /* 0x000fe40000004100 */
[----:B------:R-:W-:Y:S01]  /*15b0*/  HADD2.F32 R227, -RZ, R5.H1_H1 ;  /* 0x30000005ffe37230 */ /* 0x000fe20000004100 */
[----:B------:R0:W-:Y:S01]  /*15c0*/  STL [R1+0x158], R60 ;  /* 0x0001583c01007387 */ /* 0x0001e20000100800 */
[----:B------:R-:W-:-:S02]  /*15d0*/  HADD2.F32 R225, -RZ, R6.H0_H0 ;  /* 0x20000006ffe17230 */ /* 0x000fc40000004100 */
[----:B-1----:R-:W-:Y:S01]  /*15e0*/  HADD2.F32 R61, -RZ, R63.H0_H0 ;  /* 0x2000003fff3d7230 */ /* 0x002fe20000004100 */
[----:B------:R-:W-:Y:S01]  /*15f0*/  STL [R1+0x150], R62 ;  /* 0x0001503e01007387 */ /* 0x000fe20000100800 */
[----:B------:R-:W-:Y:S02]  /*1600*/  HADD2.F32 R223, -RZ, R6.H1_H1 ;  /* 0x30000006ffdf7230 */ /* 0x000fe40000004100 */
[--C-:B------:R-:W-:Y:S01]  /*1610*/  HADD2.F32 R221, -RZ, R7.reuse.H0_H0 ;  /* 0x20000007ffdd7230 */ /* 0x100fe20000004100 */
[----:B------:R1:W-:Y:S01]  /*1620*/  STL [R1+0x148], R61 ;  /* 0x0001483d01007387 */ /* 0x0003e20000100800 */
[----:B------:R-:W-:Y:S02]  /*1630*/  HADD2.F32 R192, -RZ, R7.H1_H1 ;  /* 0x30000007ffc07230 */ /* 0x000fe40000004100 */
[----:B0-----:R-:W-:-:S05]  /*1640*/  HADD2.F32 R60, -RZ, R63.H1_H1 ;  /* 0x3000003fff3c7230 */ /* 0x001fca0000004100 */
[----:B------:R0:W-:Y:S01]  /*1650*/  STL [R1+0x140], R60 ;  /* 0x0001403c01007387 */ /* 0x0001e20000100800 */
[--C-:B-1----:R-:W-:Y:S02]  /*1660*/  HADD2.F32 R61, -RZ, R56.reuse.H0_H0 ;  /* 0x20000038ff3d7230 */ /* 0x102fe40000004100 */
[----:B------:R-:W-:-:S03]  /*1670*/  HADD2.F32 R56, -RZ, R56.H1_H1 ;  /* 0x30000038ff387230 */ /* 0x000fc60000004100 */
[----:B------:R-:W-:Y:S01]  /*1680*/  STL [R1+0x174], R61 ;  /* 0x0001743d01007387 */ /* 0x000fe20000100800 */
[----:B0-----:R-:W-:-:S03]  /*1690*/  HADD2.F32 R60, -RZ, R57.H0_H0 ;  /* 0x20000039ff3c7230 */ /* 0x001fc60000004100 */
        /* <DEDUP_REMOVED lines=150> */
[----:B0-----:R-:W-:Y:S02]  /*2000*/  HADD2.F32 R20, -RZ, R19.H0_H0 ;  /* 0x20000013ff147230 */ /* 0x001fe40000004100 */
[----:B-1----:R-:W-:-:S02]  /*2010*/  HADD2.F32 R16, -RZ, R18.H1_H1 ;  /* 0x30000012ff107230 */ /* 0x002fc40000004100 */
[----:B------:R-:W-:Y:S01]  /*2020*/  HADD2.F32 R18, -RZ, R19.H1_H1 ;  /* 0x30000013ff127230 */ /* 0x000fe20000004100 */
[----:B------:R-:W-:Y:S02]  /*2030*/  IMAD.MOV.U32 R19, RZ, RZ, R46 ;  /* 0x000000ffff137224 */ /* 0x000fe400078e002e */
[----:B------:R0:W-:Y:S01]  /*2040*/  STL [R1+0x10], R16 ;  /* 0x0000101001007387 */ /* 0x0001e20000100800 */
[----:B--2---:R-:W-:-:S03]  /*2050*/  IMAD.HI.U32 R17, R2, -0x326172a9, RZ ;  /* 0xcd9e8d5702117827 */ /* 0x004fc600078e00ff */
[----:B------:R-:W-:Y:S02]  /*2060*/  STL [R1+0x8], R20 ;  /* 0x0000081401007387 */ /* 0x000fe40000100800 */
[----:B------:R-:W-:Y:S01]  /*2070*/  LOP3.LUT R194, R17, UR25, R64, 0x96, !PT ;  /* 0x0000001911c27c12 */ /* 0x000fe2000f8e9640 */
[----:B------:R-:W-:Y:S01]  /*2080*/  HADD2.F32 R17, -RZ, R249.H0_H0 ;  /* 0x200000f9ff117230 */ /* 0x000fe20000004100 */
[----:B------:R1:W-:Y:S01]  /*2090*/  STL [R1], R18 ;  /* 0x0000001201007387 */ /* 0x0003e20000100800 */
[----:B0-----:R-:W-:-:S05]  /*20a0*/  IMAD.HI.U32 R16, R0, -0x2daee0ad, RZ ;  /* 0xd2511f5300107827 */ /* 0x001fca00078e00ff */
[----:B------:R-:W-:Y:S01]  /*20b0*/  LOP3.LUT R193, R16, UR26, R47, 0x96, !PT ;  /* 0x0000001a10c17c12 */ /* 0x000fe2000f8e962f */
[--C-:B------:R-:W-:Y:S02]  /*20c0*/  HADD2.F32 R16, -RZ, R248.reuse.H0_H0 ;  /* 0x200000f8ff107230 */ /* 0x100fe40000004100 */
[----:B-1----:R-:W-:Y:S02]  /*20d0*/  HADD2.F32 R18, -RZ, R248.H1_H1 ;  /* 0x300000f8ff127230 */ /* 0x002fe40000004100 */
[----:B------:R-:W-:Y:S01]  /*20e0*/  HADD2.F32 R248, -RZ, R12.H1_H1 ;  /* 0x3000000cfff87230 */ /* 0x000fe20000004100 */
[----:B------:R0:W-:Y:S04]  /*20f0*/  STL [R1+0x34], R16 ;  /* 0x0000341001007387 */ /* 0x0001e80000100800 */
[----:B------:R1:W-:Y:S04]  /*2100*/  STL [R1+0x2c], R18 ;  /* 0x00002c1201007387 */ /* 0x0003e80000100800 */
[----:B------:R2:W-:Y:S01]  /*2110*/  STL [R1+0x24], R17 ;  /* 0x0000241101007387 */ /* 0x0005e20000100800 */
[----:B0-----:R-:W-:-:S02]  /*2120*/  HADD2.F32 R16, -RZ, R249.H1_H1 ;  /* 0x300000f9ff107230 */ /* 0x001fc40000004100 */
[----:B------:R-:W-:Y:S02]  /*2130*/  HADD2.F32 R249, -RZ, R232.H0_H0 ;  /* 0x200000e8fff97230 */ /* 0x000fe40000004100 */
[----:B-1----:R-:W-:Y:S01]  /*2140*/  HADD2.F32 R18, -RZ, R250.H0_H0 ;  /* 0x200000faff127230 */ /* 0x002fe20000004100 */
[----:B------:R0:W-:Y:S01]  /*2150*/  STL [R1+0x1c], R16 ;  /* 0x00001c1001007387 */ /* 0x0001e20000100800 */
[----:B------:R-:W-:Y:S02]  /*2160*/  HADD2.F32 R232, -RZ, R8.H1_H1 ;  /* 0x30000008ffe87230 */ /* 0x000fe40000004100 */
[----:B--2---:R-:W-:Y:S01]  /*2170*/  HADD2.F32 R17, -RZ, R250.H1_H1 ;  /* 0x300000faff117230 */ /* 0x004fe20000004100 */
[----:B------:R1:W-:Y:S01]  /*2180*/  STL [R1+0x14], R18 ;  /* 0x0000141201007387 */ /* 0x0003e20000100800 */
[----:B------:R-:W-:-:S03]  /*2190*/  HADD2.F32 R250, -RZ, R12.H0_H0 ;  /* 0x2000000cfffa7230 */ /* 0x000fc60000004100 */
[----:B------:R2:W-:Y:S01]  /*21a0*/  STL [R1+0xc], R17 ;  /* 0x00000c1101007387 */ /* 0x0005e20000100800 */
[--C-:B0-----:R-:W-:Y:S02]  /*21b0*/  HADD2.F32 R16, -RZ, R251.reuse.H0_H0 ;  /* 0x200000fbff107230 */ /* 0x101fe40000004100 */
[----:B------:R-:W-:Y:S01]  /*21c0*/  HADD2.F32 R251, -RZ, R251.H1_H1 ;  /* 0x300000fbfffb7230 */ /* 0x000fe20000004100 */
[----:B-1----:R-:W-:Y:S02]  /*21d0*/  MOV R18, R45 ;  /* 0x0000002d00127202 */ /* 0x002fe40000000f00 */
[----:B------:R0:W-:Y:S01]  /*21e0*/  STL [R1+0x4], R16 ;  /* 0x0000041001007387 */ /* 0x0001e20000100800 */
[----:B--2---:R-:W-:Y:S02]  /*21f0*/  IMAD.MOV.U32 R17, RZ, RZ, R44 ;  /* 0x000000ffff117224 */ /* 0x004fe400078e002c */
[----:B0-----:R-:W-:Y:S02]  /*2200*/  IMAD R16, R2, -0x326172a9, RZ ;  /* 0xcd9e8d5702107824 */ /* 0x001fe400078e02ff */
.L_x_42587:
        /* <DEDUP_REMOVED lines=34> */
.L_x_41295:
[----:B------:R-:W-:Y:S02]  /*2430*/  IMAD.MOV.U32 R0, RZ, RZ, R16 ;  /* 0x000000ffff007224 */ /* 0x000fe400078e0010 */
.L_x_41296:
[----:B------:R-:W-:Y:S05]  /*2440*/  BSYNC B1 ;  /* 0x0000000000017941 */ /* 0x000fea0003800000 */
.L_x_41294:
        /* <DEDUP_REMOVED lines=16> */
.L_x_41300:
[----:B------:R-:W-:Y:S05]  /*2550*/  BSYNC B2 ;  /* 0x0000000000027941 */ /* 0x000fea0003800000 */
.L_x_41299:
        /* <DEDUP_REMOVED lines=44> */
.L_x_41298:
[----:B------:R-:W-:Y:S05]  /*2820*/  BSYNC B1 ;  /* 0x0000000000017941 */ /* 0x000fea0003800000 */
.L_x_41297:
        /* <DEDUP_REMOVED lines=16> */
[----:B------:R-:W-:Y:S02]  /*2930*/  IMAD.MOV.U32 R24, RZ, RZ, R2 ;  /* 0x000000ffff187224 */ /* 0x000fe400078e0002 */
[----:B------:R-:W-:Y:S01]  /*2940*/  FADD.FTZ R88, R96, R88 ;  /* 0x0000005860587221 */ /* 0x000fe20000010000 */
[----:B------:R-:W-:Y:S05]  /*2950*/  BRA `(.L_x_41302) ;  /* 0x0000055000007947 */ /* 0x000fea0003800000 */
.L_x_41301:
        /* <DEDUP_REMOVED lines=12> */
.L_x_41304:
[----:B------:R-:W-:Y:S02]  /*2a20*/  IMAD.MOV.U32 R0, RZ, RZ, R16 ;  /* 0x000000ffff007224 */ /* 0x000fe400078e0010 */
.L_x_41305:
[----:B------:R-:W-:Y:S05]  /*2a30*/  BSYNC B1 ;  /* 0x0000000000017941 */ /* 0x000fea0003800000 */
.L_x_41303:
        /* <DEDUP_REMOVED lines=16> */
.L_x_41309:
[----:B------:R-:W-:Y:S05]  /*2b40*/  BSYNC B2 ;  /* 0x0000000000027941 */ /* 0x000fea0003800000 */
.L_x_41308:
        /* <DEDUP_REMOVED lines=44> */
.L_x_41307:
[----:B------:R-:W-:Y:S05]  /*2e10*/  BSYNC B1 ;  /* 0x0000000000017941 */ /* 0x000fea0003800000 */
.L_x_41306:
        /* <DEDUP_REMOVED lines=9> */
.L_x_41302:
        /* <DEDUP_REMOVED lines=12> */
.L_x_41311:
[----:B------:R-:W-:Y:S02]  /*2f70*/  IMAD.MOV.U32 R0, RZ, RZ, R16 ;  /* 0x000000ffff007224 */ /* 0x000fe400078e0010 */
.L_x_41312:
[----:B------:R-:W-:Y:S05]  /*2f80*/  BSYNC B1 ;  /* 0x0000000000017941 */ /* 0x000fea0003800000 */
.L_x_41310:
        /* <DEDUP_REMOVED lines=16> */
.L_x_41316:
[----:B------:R-:W-:Y:S05]  /*3090*/  BSYNC B2 ;  /* 0x0000000000027941 */ /* 0x000fea0003800000 */
.L_x_41315:
        /* <DEDUP_REMOVED lines=44> */
.L_x_41314:
[----:B------:R-:W-:Y:S05]  /*3360*/  BSYNC B1 ;  /* 0x0000000000017941 */ /* 0x000fea0003800000 */
.L_x_41313:
        /* <DEDUP_REMOVED lines=14> */
.L_x_41317:
        /* <DEDUP_REMOVED lines=12> */
.L_x_41320:
[----:B------:R-:W-:Y:S02]  /*3510*/  IMAD.MOV.U32 R0, RZ, RZ, R16 ;  /* 0x000000ffff007224 */ /* 0x000fe400078e0010 */
.L_x_41321:
[----:B------:R-:W-:Y:S05]  /*3520*/  BSYNC B1 ;  /* 0x0000000000017941 */ /* 0x000fea0003800000 */
.L_x_41319:
        /* <DEDUP_REMOVED lines=16> */
.L_x_41325:
[----:B------:R-:W-:Y:S05]  /*3630*/  BSYNC B2 ;  /* 0x0000000000027941 */ /* 0x000fea0003800000 */
.L_x_41324:
        /* <DEDUP_REMOVED lines=44> */
.L_x_41323:
[----:B------:R-:W-:Y:S05]  /*3900*/  BSYNC B1 ;  /* 0x0000000000017941 */ /* 0x000fea0003800000 */
.L_x_41322:
        /* <DEDUP_REMOVED lines=9> */
.L_x_41318:
        /* <DEDUP_REMOVED lines=12> */
.L_x_41327:
[----:B------:R-:W-:Y:S02]  /*3a60*/  IMAD.MOV.U32 R0, RZ, RZ, R16 ;  /* 0x000000ffff007224 */ /* 0x000fe400078e0010 */
.L_x_41328:
[----:B------:R-:W-:Y:S05]  /*3a70*/  BSYNC B1 ;  /* 0x0000000000017941 */ /* 0x000fea0003800000 */
.L_x_41326:
        /* <DEDUP_REMOVED lines=16> */
.L_x_41332:
[----:B------:R-:W-:Y:S05]  /*3b80*/  BSYNC B2 ;  /* 0x0000000000027941 */ /* 0x000fea0003800000 */
.L_x_41331:
        /* <DEDUP_REMOVED lines=44> */
.L_x_41330:
[----:B------:R-:W-:Y:S05]  /*3e50*/  BSYNC B1 ;  /* 0x0000000000017941 */ /* 0x000fea0003800000 */
.L_x_41329:
        /* <DEDUP_REMOVED lines=14> */
.L_x_41333:
        /* <DEDUP_REMOVED lines=12> */
.L_x_41336:
[----:B------:R-:W-:Y:S02]  /*4000*/  IMAD.MOV.U32 R0, RZ, RZ, R16 ;  /* 0x000000ffff007224 */ /* 0x000fe400078e0010 */
.L_x_41337:
[----:B------:R-:W-:Y:S05]  /*4010*/  BSYNC B1 ;  /* 0x0000000000017941 */ /* 0x000fea0003800000 */
.L_x_41335:
        /* <DEDUP_REMOVED lines=16> */
.L_x_41341:
[----:B------:R-:W-:Y:S05]  /*4120*/  BSYNC B2 ;  /* 0x0000000000027941 */ /* 0x000fea0003800000 */
.L_x_41340:
        /* <DEDUP_REMOVED lines=44> */
.L_x_41339:
[----:B------:R-:W-:Y:S05]  /*43f0*/  BSYNC B1 ;  /* 0x0000000000017941 */ /* 0x000fea0003800000 */
.L_x_41338:
        /* <DEDUP_REMOVED lines=9> */
.L_x_41334:
        /* <DEDUP_REMOVED lines=12> */
.L_x_41343:
[----:B------:R-:W-:Y:S02]  /*4550*/  IMAD.MOV.U32 R0, RZ, RZ, R16 ;  /* 0x000000ffff007224 */ /* 0x000fe400078e0010 */
.L_x_41344:
[----:B------:R-:W-:Y:S05]  /*4560*/  BSYNC B1 ;  /* 0x0000000000017941 */ /* 0x000fea0003800000 */
.L_x_41342:
        /* <DEDUP_REMOVED lines=16> */
.L_x_41348:
[----:B------:R-:W-:Y:S05]  /*4670*/  BSYNC B2 ;  /* 0x0000000000027941 */ /* 0x000fea0003800000 */
.L_x_41347:
        /* <DEDUP_REMOVED lines=44> */
.L_x_41346:
[----:B------:R-:W-:Y:S05]  /*4940*/  BSYNC B1 ;  /* 0x0000000000017941 */ /* 0x000fea0003800000 */
.L_x_41345:
        /* <DEDUP_REMOVED lines=12> */
.L_x_41349:
        /* <DEDUP_REMOVED lines=12> */
.L_x_41352:
[----:B------:R-:W-:Y:S02]  /*4ad0*/  IMAD.MOV.U32 R0, RZ, RZ, R16 ;  /* 0x000000ffff007224 */ /* 0x000fe400078e0010 */
.L_x_41353:
[----:B------:R-:W-:Y:S05]  /*4ae0*/  BSYNC B1 ;  /* 0x0000000000017941 */ /* 0x000fea0003800000 */
.L_x_41351:
        /* <DEDUP_REMOVED lines=16> */
.L_x_41357:
[----:B------:R-:W-:Y:S05]  /*4bf0*/  BSYNC B2 ;  /* 0x0000000000027941 */ /* 0x000fea0003800000 */
.L_x_41356:
        /* <DEDUP_REMOVED lines=44> */
.L_x_41355:
[----:B------:R-:W-:Y:S05]  /*4ec0*/  BSYNC B1 ;  /* 0x0000000000017941 */ /* 0x000fea0003800000 */
.L_x_41354:
        /* <DEDUP_REMOVED lines=9> */
.L_x_41350:
        /* <DEDUP_REMOVED lines=12> */
.L_x_41359:
[----:B------:R-:W-:Y:S02]  /*5020*/  IMAD.MOV.U32 R0, RZ, RZ, R16 ;  /* 0x000000ffff007224 */ /* 0x000fe400078e0010 */
.L_x_41360:
[----:B------:R-:W-:Y:S05]  /*5030*/  BSYNC B1 ;  /* 0x0000000000017941 */ /* 0x000fea0003800000 */
.L_x_41358:
        /* <DEDUP_REMOVED lines=16> */
.L_x_41364:
[----:B------:R-:W-:Y:S05]  /*5140*/  BSYNC B2 ;  /* 0x0000000000027941 */ /* 0x000fea0003800000 */
.L_x_41363:
        /* <DEDUP_REMOVED lines=44> */
.L_x_41362:
[----:B------:R-:W-:Y:S05]  /*5410*/  BSYNC B1 ;  /* 0x0000000000017941 */ /* 0x000fea0003800000 */
.L_x_41361:
        /* <DEDUP_REMOVED lines=12> */
.L_x_41365:
        /* <DEDUP_REMOVED lines=12> */
.L_x_41368:
[----:B------:R-:W-:Y:S02]  /*55a0*/  IMAD.MOV.U32 R0, RZ, RZ, R16 ;  /* 0x000000ffff007224 */ /* 0x000fe400078e0010 */
.L_x_41369:
[----:B------:R-:W-:Y:S05]  /*55b0*/  BSYNC B1 ;  /* 0x0000000000017941 */ /* 0x000fea0003800000 */
.L_x_41367:
        /* <DEDUP_REMOVED lines=16> */
.L_x_41373:
[----:B------:R-:W-:Y:S05]  /*56c0*/  BSYNC B2 ;  /* 0x0000000000027941 */ /* 0x000fea0003800000 */
.L_x_41372:
        /* <DEDUP_REMOVED lines=44> */
.L_x_41371:
[----:B------:R-:W-:Y:S05]  /*5990*/  BSYNC B1 ;  /* 0x0000000000017941 */ /* 0x000fea0003800000 */
.L_x_41370:
        /* <DEDUP_REMOVED lines=9> */
.L_x_41366:
        /* <DEDUP_REMOVED lines=12> */
.L_x_41375:
[----:B------:R-:W-:Y:S02]  /*5af0*/  IMAD.MOV.U32 R0, RZ, RZ, R16 ;  /* 0x000000ffff007224 */ /* 0x000fe400078e0010 */
.L_x_41376:
[----:B------:R-:W-:Y:S05]  /*5b00*/  BSYNC B1 ;  /* 0x0000000000017941 */ /* 0x000fea0003800000 */
.L_x_41374:
        /* <DEDUP_REMOVED lines=16> */
.L_x_41380:
[----:B------:R-:W-:Y:S05]  /*5c10*/  BSYNC B2 ;  /* 0x0000000000027941 */ /* 0x000fea0003800000 */
.L_x_41379:
        /* <DEDUP_REMOVED lines=44> */
.L_x_41378:
[----:B------:R-:W-:Y:S05]  /*5ee0*/  BSYNC B1 ;  /* 0x0000000000017941 */ /* 0x000fea0003800000 */
.L_x_41377:
        /* <DEDUP_REMOVED lines=12> */
.L_x_41381:
        /* <DEDUP_REMOVED lines=12> */
.L_x_41384:
[----:B------:R-:W-:Y:S02]  /*6070*/  IMAD.MOV.U32 R0, RZ, RZ, R16 ;  /* 0x000000ffff007224 */ /* 0x000fe400078e0010 */
.L_x_41385:
[----:B------:R-:W-:Y:S05]  /*6080*/  BSYNC B1 ;  /* 0x0000000000017941 */ /* 0x000fea0003800000 */
.L_x_41383:
        /* <DEDUP_REMOVED lines=16> */
.L_x_41389:
[----:B------:R-:W-:Y:S05]  /*6190*/  BSYNC B2 ;  /* 0x0000000000027941 */ /* 0x000fea0003800000 */
.L_x_41388:
        /* <DEDUP_REMOVED lines=44> */
.L_x_41387:
[----:B------:R-:W-:Y:S05]  /*6460*/  BSYNC B1 ;  /* 0x0000000000017941 */ /* 0x000fea0003800000 */
.L_x_41386:
        /* <DEDUP_REMOVED lines=9> */
.L_x_41382:
        /* <DEDUP_REMOVED lines=12> */
.L_x_41391:
[----:B------:R-:W-:Y:S02]  /*65c0*/  IMAD.MOV.U32 R0, RZ, RZ, R16 ;  /* 0x000000ffff007224 */ /* 0x000fe400078e0010 */
.L_x_41392:
[----:B------:R-:W-:Y:S05]  /*65d0*/  BSYNC B1 ;  /* 0x0000000000017941 */ /* 0x000fea0003800000 */
.L_x_41390:
        /* <DEDUP_REMOVED lines=16> */
.L_x_41396:
[----:B------:R-:W-:Y:S05]  /*66e0*/  BSYNC B2 ;  /* 0x0000000000027941 */ /* 0x000fea0003800000 */
.L_x_41395:
        /* <DEDUP_REMOVED lines=44> */
.L_x_41394:
[----:B------:R-:W-:Y:S05]  /*69b0*/  BSYNC B1 ;  /* 0x0000000000017941 */ /* 0x000fea0003800000 */
.L_x_41393:
        /* <DEDUP_REMOVED lines=12> */
.L_x_41397:
        /* <DEDUP_REMOVED lines=12> */
.L_x_41400:
[----:B------:R-:W-:Y:S02]  /*6b40*/  IMAD.MOV.U32 R0, RZ, RZ, R16 ;  /* 0x000000ffff007224 */ /* 0x000fe400078e0010 */
.L_x_41401:
[----:B------:R-:W-:Y:S05]  /*6b50*/  BSYNC B1 ;  /* 0x0000000000017941 */ /* 0x000fea0003800000 */
.L_x_41399:
        /* <DEDUP_REMOVED lines=16> */
.L_x_41405:
[----:B------:R-:W-:Y:S05]  /*6c60*/  BSYNC B2 ;  /* 0x0000000000027941 */ /* 0x000fea0003800000 */
.L_x_41404:
        /* <DEDUP_REMOVED lines=44> */
.L_x_41403:
[----:B------:R-:W-:Y:S05]  /*6f30*/  BSYNC B1 ;  /* 0x0000000000017941 */ /* 0x000fea0003800000 */
.L_x_41402:
        /* <DEDUP_REMOVED lines=9> */
.L_x_41398:
        /* <DEDUP_REMOVED lines=12> */
.L_x_41407:
[----:B------:R-:W-:Y:S02]  /*7090*/  IMAD.MOV.U32 R0, RZ, RZ, R16 ;  /* 0x000000ffff007224 */ /* 0x000fe400078e0010 */
.L_x_41408:
[----:B------:R-:W-:Y:S05]  /*70a0*/  BSYNC B1 ;  /* 0x0000000000017941 */ /* 0x000fea0003800000 */
.L_x_41406:
        /* <DEDUP_REMOVED lines=16> */
.L_x_41412:
[----:B------:R-:W-:Y:S05]  /*71b0*/  BSYNC B2 ;  /* 0x0000000000027941 */ /* 0x000fea0003800000 */
.L_x_41411:
        /* <DEDUP_REMOVED lines=44> */
.L_x_41410:
[----:B------:R-:W-:Y:S05]  /*7480*/  BSYNC B1 ;  /* 0x0000000000017941 */ /* 0x000fea0003800000 */
.L_x_41409:
        /* <DEDUP_REMOVED lines=13> */
.L_x_41413:
        /* <DEDUP_REMOVED lines=12> */
.L_x_41416:
[----:B------:R-:W-:Y:S02]  /*7620*/  IMAD.MOV.U32 R0, RZ, RZ, R16 ;  /* 0x000000ffff007224 */ /* 0x000fe400078e0010 */
.L_x_41417:
[----:B------:R-:W-:Y:S05]  /*7630*/  BSYNC B1 ;  /* 0x0000000000017941 */ /* 0x000fea0003800000 */
.L_x_41415:
        /* <DEDUP_REMOVED lines=19> */
.L_x_41421:
[----:B------:R-:W-:Y:S05]  /*7770*/  BSYNC B2 ;  /* 0x0000000000027941 */ /* 0x000fea0003800000 */
.L_x_41420:
        /* <DEDUP_REMOVED lines=44> */
.L_x_41419:
[----:B------:R-:W-:Y:S05]  /*7a40*/  BSYNC B1 ;  /* 0x0000000000017941 */ /* 0x000fea0003800000 */
.L_x_41418:
        /* <DEDUP_REMOVED lines=9> */
.L_x_41414:
        /* <DEDUP_REMOVED lines=50> */
.L_x_41422:
        /* <DEDUP_REMOVED lines=21> */
.L_x_41424:
[----:B------:R-:W-:Y:S02]  /*7f50*/  IMAD.MOV.U32 R0, RZ, RZ, R16 ;  /* 0x000000ffff007224 */ /* 0x000fe400078e0010 */
.L_x_41425:
[----:B------:R-:W-:Y:S05]  /*7f60*/  BSYNC B1 ;  /* 0x0000000000017941 */ /* 0x000fea0003800000 */
.L_x_41423:
        /* <DEDUP_REMOVED lines=16> */
.L_x_41429:
[----:B------:R-:W-:Y:S05]  /*8070*/  BSYNC B2 ;  /* 0x0000000000027941 */ /* 0x000fea0003800000 */
.L_x_41428:
        /* <DEDUP_REMOVED lines=44> */
.L_x_41427:
[----:B------:R-:W-:Y:S05]  /*8340*/  BSYNC B1 ;  /* 0x0000000000017941 */ /* 0x000fea0003800000 */
.L_x_41426:
        /* <DEDUP_REMOVED lines=15> */
.L_x_41430:
        /* <DEDUP_REMOVED lines=12> */
.L_x_41433:
[----:B------:R-:W-:Y:S02]  /*8500*/  IMAD.MOV.U32 R0, RZ, RZ, R16 ;  /* 0x000000ffff007224 */ /* 0x000fe400078e0010 */
.L_x_41434:
[----:B------:R-:W-:Y:S05]  /*8510*/  BSYNC B1 ;  /* 0x0000000000017941 */ /* 0x000fea0003800000 */
.L_x_41432:
        /* <DEDUP_REMOVED lines=16> */
.L_x_41438:
[----:B------:R-:W-:Y:S05]  /*8620*/  BSYNC B2 ;  /* 0x0000000000027941 */ /* 0x000fea0003800000 */
.L_x_41437:
        /* <DEDUP_REMOVED lines=44> */
.L_x_41436:
[----:B------:R-:W-:Y:S05]  /*88f0*/  BSYNC B1 ;  /* 0x0000000000017941 */ /* 0x000fea0003800000 */
.L_x_41435:
        /* <DEDUP_REMOVED lines=9> */
.L_x_41431:
        /* <DEDUP_REMOVED lines=12> */
.L_x_41440:
[----:B------:R-:W-:Y:S02]  /*8a50*/  MOV R0, R16 ;  /* 0x0000001000007202 */ /* 0x000fe40000000f00 */
.L_x_41441:
[----:B------:R-:W-:Y:S05]  /*8a60*/  BSYNC B1 ;  /* 0x0000000000017941 */ /* 0x000fea0003800000 */
.L_x_41439:
        /* <DEDUP_REMOVED lines=16> */
.L_x_41445:
[----:B------:R-:W-:Y:S05]  /*8b70*/  BSYNC B2 ;  /* 0x0000000000027941 */ /* 0x000fea0003800000 */
.L_x_41444:
        /* <DEDUP_REMOVED lines=44> */
.L_x_41443:
[----:B------:R-:W-:Y:S05]  /*8e40*/  BSYNC B1 ;  /* 0x0000000000017941 */ /* 0x000fea0003800000 */
.L_x_41442:
        /* <DEDUP_REMOVED lines=14> */
.L_x_41446:
        /* <DEDUP_REMOVED lines=12> */
.L_x_41449:
[----:B------:R-:W-:Y:S02]  /*8ff0*/  MOV R0, R16 ;  /* 0x0000001000007202 */ /* 0x000fe40000000f00 */
.L_x_41450:
[----:B------:R-:W-:Y:S05]  /*9000*/  BSYNC B1 ;  /* 0x0000000000017941 */ /* 0x000fea0003800000 */
.L_x_41448:
        /* <DEDUP_REMOVED lines=16> */
.L_x_41454:
[----:B------:R-:W-:Y:S05]  /*9110*/  BSYNC B2 ;  /* 0x0000000000027941 */ /* 0x000fea0003800000 */
.L_x_41453:
        /* <DEDUP_REMOVED lines=44> */
.L_x_41452:
[----:B------:R-:W-:Y:S05]  /*93e0*/  BSYNC B1 ;  /* 0x0000000000017941 */ /* 0x000fea0003800000 */
.L_x_41451:
        /* <DEDUP_REMOVED lines=9> */
.L_x_41447:
        /* <DEDUP_REMOVED lines=12> */
.L_x_41456:
[----:B------:R-:W-:Y:S02]  /*9540*/  IMAD.MOV.U32 R0, RZ, RZ, R16 ;  /* 0x000000ffff007224 */ /* 0x000fe400078e0010 */
.L_x_41457:
[----:B------:R-:W-:Y:S05]  /*9550*/  BSYNC B1 ;  /* 0x0000000000017941 */ /* 0x000fea0003800000 */
.L_x_41455:
        /* <DEDUP_REMOVED lines=16> */
.L_x_41461:
[----:B------:R-:W-:Y:S05]  /*9660*/  BSYNC B2 ;  /* 0x0000000000027941 */ /* 0x000fea0003800000 */
.L_x_41460:
        /* <DEDUP_REMOVED lines=44> */
.L_x_41459:
[----:B------:R-:W-:Y:S05]  /*9930*/  BSYNC B1 ;  /* 0x0000000000017941 */ /* 0x000fea0003800000 */
.L_x_41458:
        /* <DEDUP_REMOVED lines=14> */
.L_x_41462:
        /* <DEDUP_REMOVED lines=12> */
.L_x_41465:
[----:B------:R-:W-:Y:S02]  /*9ae0*/  IMAD.MOV.U32 R0, RZ, RZ, R16 ;  /* 0x000000ffff007224 */ /* 0x000fe400078e0010 */
.L_x_41466:
[----:B------:R-:W-:Y:S05]  /*9af0*/  BSYNC B1 ;  /* 0x0000000000017941 */ /* 0x000fea0003800000 */
.L_x_41464:
        /* <DEDUP_REMOVED lines=16> */
.L_x_41470:
[----:B------:R-:W-:Y:S05]  /*9c00*/  BSYNC B2 ;  /* 0x0000000000027941 */ /* 0x000fea0003800000 */
.L_x_41469:
        /* <DEDUP_REMOVED lines=44> */
.L_x_41468:
[----:B------:R-:W-:Y:S05]  /*9ed0*/  BSYNC B1 ;  /* 0x0000000000017941 */ /* 0x000fea0003800000 */
.L_x_41467:
        /* <DEDUP_REMOVED lines=9> */
.L_x_41463:
        /* <DEDUP_REMOVED lines=12> */
.L_x_41472:
[----:B------:R-:W-:Y:S02]  /*a030*/  IMAD.MOV.U32 R0, RZ, RZ, R16 ;  /* 0x000000ffff007224 */ /* 0x000fe400078e0010 */
.L_x_41473:
[----:B------:R-:W-:Y:S05]  /*a040*/  BSYNC B1 ;  /* 0x0000000000017941 */ /* 0x000fea0003800000 */
.L_x_41471:
        /* <DEDUP_REMOVED lines=16> */
.L_x_41477:
[----:B------:R-:W-:Y:S05]  /*a150*/  BSYNC B2 ;  /* 0x0000000000027941 */ /* 0x000fea0003800000 */
.L_x_41476:
        /* <DEDUP_REMOVED lines=44> */
.L_x_41475:
[----:B------:R-:W-:Y:S05]  /*a420*/  BSYNC B1 ;  /* 0x0000000000017941 */ /* 0x000fea0003800000 */
.L_x_41474:
        /* <DEDUP_REMOVED lines=12> */
.L_x_41478:
        /* <DEDUP_REMOVED lines=12> */
.L_x_41481:
[----:B------:R-:W-:Y:S02]  /*a5b0*/  IMAD.MOV.U32 R0, RZ, RZ, R16 ;  /* 0x000000ffff007224 */ /* 0x000fe400078e0010 */
.L_x_41482:
[----:B------:R-:W-:Y:S05]  /*a5c0*/  BSYNC B1 ;  /* 0x0000000000017941 */ /* 0x000fea0003800000 */
.L_x_41480:
        /* <DEDUP_REMOVED lines=16> */
.L_x_41486:
[----:B------:R-:W-:Y:S05]  /*a6d0*/  BSYNC B2 ;  /* 0x0000000000027941 */ /* 0x000fea0003800000 */
.L_x_41485:
        /* <DEDUP_REMOVED lines=44> */
.L_x_41484:
[----:B------:R-:W-:Y:S05]  /*a9a0*/  BSYNC B1 ;  /* 0x0000000000017941 */ /* 0x000fea0003800000 */
.L_x_41483:
        /* <DEDUP_REMOVED lines=9> */
.L_x_41479:
        /* <DEDUP_REMOVED lines=12> */
.L_x_41488:
[----:B------:R-:W-:Y:S02]  /*ab00*/  MOV R0, R16 ;  /* 0x0000001000007202 */ /* 0x000fe40000000f00 */
.L_x_41489:
[----:B------:R-:W-:Y:S05]  /*ab10*/  BSYNC B1 ;  /* 0x0000000000017941 */ /* 0x000fea0003800000 */
.L_x_41487:
        /* <DEDUP_REMOVED lines=16> */
.L_x_41493:
[----:B------:R-:W-:Y:S05]  /*ac20*/  BSYNC B2 ;  /* 0x0000000000027941 */ /* 0x000fea0003800000 */
.L_x_41492:
        /* <DEDUP_REMOVED lines=44> */
.L_x_41491:
[----:B------:R-:W-:Y:S05]  /*aef0*/  BSYNC B1 ;  /* 0x0000000000017941 */ /* 0x000fea0003800000 */
.L_x_41490:
        /* <DEDUP_REMOVED lines=12> */
.L_x_41494:
        /* <DEDUP_REMOVED lines=12> */
.L_x_41497:
[----:B------:R-:W-:Y:S02]  /*b080*/  MOV R0, R16 ;  /* 0x0000001000007202 */ /* 0x000fe40000000f00 */
.L_x_41498:
[----:B------:R-:W-:Y:S05]  /*b090*/  BSYNC B1 ;  /* 0x0000000000017941 */ /* 0x000fea0003800000 */
.L_x_41496:
        /* <DEDUP_REMOVED lines=16> */
.L_x_41502:
[----:B------:R-:W-:Y:S05]  /*b1a0*/  BSYNC B2 ;  /* 0x0000000000027941 */ /* 0x000fea0003800000 */
.L_x_41501:
        /* <DEDUP_REMOVED lines=44> */
.L_x_41500:
[----:B------:R-:W-:Y:S05]  /*b470*/  BSYNC B1 ;  /* 0x0000000000017941 */ /* 0x000fea0003800000 */
.L_x_41499:
        /* <DEDUP_REMOVED lines=9> */
.L_x_41495:
        /* <DEDUP_REMOVED lines=12> */
.L_x_41504:
[----:B------:R-:W-:Y:S02]  /*b5d0*/  IMAD.MOV.U32 R0, RZ, RZ, R16 ;  /* 0x000000ffff007224 */ /* 0x000fe400078e0010 */
.L_x_41505:
[----:B------:R-:W-:Y:S05]  /*b5e0*/  BSYNC B1 ;  /* 0x0000000000017941 */ /* 0x000fea0003800000 */
.L_x_41503:
        /* <DEDUP_REMOVED lines=16> */
.L_x_41509:
[----:B------:R-:W-:Y:S05]  /*b6f0*/  BSYNC B2 ;  /* 0x0000000000027941 */ /* 0x000fea0003800000 */
.L_x_41508:
        /* <DEDUP_REMOVED lines=44> */
.L_x_41507:
[----:B------:R-:W-:Y:S05]  /*b9c0*/  BSYNC B1 ;  /* 0x0000000000017941 */ /* 0x000fea0003800000 */
.L_x_41506:
        /* <DEDUP_REMOVED lines=12> */
.L_x_41510:
        /* <DEDUP_REMOVED lines=12> */
.L_x_41513:
[----:B------:R-:W-:Y:S02]  /*bb50*/  IMAD.MOV.U32 R0, RZ, RZ, R16 ;  /* 0x000000ffff007224 */ /* 0x000fe400078e0010 */
.L_x_41514:
[----:B------:R-:W-:Y:S05]  /*bb60*/  BSYNC B1 ;  /* 0x0000000000017941 */ /* 0x000fea0003800000 */
.L_x_41512:
        /* <DEDUP_REMOVED lines=16> */
.L_x_41518:
[----:B------:R-:W-:Y:S05]  /*bc70*/  BSYNC B2 ;  /* 0x0000000000027941 */ /* 0x000fea0003800000 */
.L_x_41517:
        /* <DEDUP_REMOVED lines=44> */
.L_x_41516:
[----:B------:R-:W-:Y:S05]  /*bf40*/  BSYNC B1 ;  /* 0x0000000000017941 */ /* 0x000fea0003800000 */
.L_x_41515:
        /* <DEDUP_REMOVED lines=9> */
.L_x_41511:
        /* <DEDUP_REMOVED lines=12> */
.L_x_41520:
[----:B------:R-:W-:Y:S02]  /*c0a0*/  IMAD.MOV.U32 R0, RZ, RZ, R16 ;  /* 0x000000ffff007224 */ /* 0x000fe400078e0010 */
.L_x_41521:
[----:B------:R-:W-:Y:S05]  /*c0b0*/  BSYNC B1 ;  /* 0x0000000000017941 */ /* 0x000fea0003800000 */
.L_x_41519:
        /* <DEDUP_REMOVED lines=16> */
.L_x_41525:
[----:B------:R-:W-:Y:S05]  /*c1c0*/  BSYNC B2 ;  /* 0x0000000000027941 */ /* 0x000fea0003800000 */
.L_x_41524:
        /* <DEDUP_REMOVED lines=44> */
.L_x_41523:
[----:B------:R-:W-:Y:S05]  /*c490*/  BSYNC B1 ;  /* 0x0000000000017941 */ /* 0x000fea0003800000 */
.L_x_41522:
        /* <DEDUP_REMOVED lines=12> */
.L_x_41526:
        /* <DEDUP_REMOVED lines=12> */
.L_x_41529:
[----:B------:R-:W-:Y:S02]  /*c620*/  IMAD.MOV.U32 R0, RZ, RZ, R16 ;  /* 0x000000ffff007224 */ /* 0x000fe400078e0010 */
.L_x_41530:
[----:B------:R-:W-:Y:S05]  /*c630*/  BSYNC B1 ;  /* 0x0000000000017941 */ /* 0x000fea0003800000 */
.L_x_41528:
        /* <DEDUP_REMOVED lines=16> */
.L_x_41534:
[----:B------:R-:W-:Y:S05]  /*c740*/  BSYNC B2 ;  /* 0x0000000000027941 */ /* 0x000fea0003800000 */
.L_x_41533:
        /* <DEDUP_REMOVED lines=44> */
.L_x_41532:
[----:B------:R-:W-:Y:S05]  /*ca10*/  BSYNC B1 ;  /* 0x0000000000017941 */ /* 0x000fea0003800000 */
.L_x_41531:
        /* <DEDUP_REMOVED lines=9> */
.L_x_41527:
        /* <DEDUP_REMOVED lines=12> */
.L_x_41536:
[----:B------:R-:W-:Y:S02]  /*cb70*/  IMAD.MOV.U32 R0, RZ, RZ, R16 ;  /* 0x000000ffff007224 */ /* 0x000fe400078e0010 */
.L_x_41537:
[----:B------:R-:W-:Y:S05]  /*cb80*/  BSYNC B1 ;  /* 0x0000000000017941 */ /* 0x000fea0003800000 */
.L_x_41535:
        /* <DEDUP_REMOVED lines=16> */
.L_x_41541:
[----:B------:R-:W-:Y:S05]  /*cc90*/  BSYNC B2 ;  /* 0x0000000000027941 */ /* 0x000fea0003800000 */
.L_x_41540:
        /* <DEDUP_REMOVED lines=44> */
.L_x_41539:
[----:B------:R-:W-:Y:S05]  /*cf60*/  BSYNC B1 ;  /* 0x0000000000017941 */ /* 0x000fea0003800000 */
.L_x_41538:
        /* <DEDUP_REMOVED lines=13> */
.L_x_41542:
        /* <DEDUP_REMOVED lines=12> */
.L_x_41545:
[----:B------:R-:W-:Y:S02]  /*d100*/  MOV R0, R16 ;  /* 0x0000001000007202 */ /* 0x000fe40000000f00 */
.L_x_41546:
[----:B------:R-:W-:Y:S05]  /*d110*/  BSYNC B1 ;  /* 0x0000000000017941 */ /* 0x000fea0003800000 */
.L_x_41544:
        /* <DEDUP_REMOVED lines=19> */
.L_x_41550:
[----:B------:R-:W-:Y:S05]  /*d250*/  BSYNC B2 ;  /* 0x0000000000027941 */ /* 0x000fea0003800000 */
.L_x_41549:
        /* <DEDUP_REMOVED lines=44> */
.L_x_41548:
[----:B------:R-:W-:Y:S05]  /*d520*/  BSYNC B1 ;  /* 0x0000000000017941 */ /* 0x000fea0003800000 */
.L_x_41547:
        /* <DEDUP_REMOVED lines=9> */
.L_x_41543:
        /* <DEDUP_REMOVED lines=47> */
.L_x_41551:
        /* <DEDUP_REMOVED lines=20> */
.L_x_41553:
[----:B------:R-:W-:Y:S02]  /*d9f0*/  IMAD.MOV.U32 R0, RZ, RZ, R16 ;  /* 0x000000ffff007224 */ /* 0x000fe400078e0010 */
.L_x_41554:
[----:B------:R-:W-:Y:S05]  /*da00*/  BSYNC B1 ;  /* 0x0000000000017941 */ /* 0x000fea0003800000 */
.L_x_41552:
        /* <DEDUP_REMOVED lines=16> */
.L_x_41558:
[----:B------:R-:W-:Y:S05]  /*db10*/  BSYNC B2 ;  /* 0x0000000000027941 */ /* 0x000fea0003800000 */
.L_x_41557:
        /* <DEDUP_REMOVED lines=44> */
.L_x_41556:
[----:B------:R-:W-:Y:S05]  /*dde0*/  BSYNC B1 ;  /* 0x0000000000017941 */ /* 0x000fea0003800000 */
.L_x_41555:
        /* <DEDUP_REMOVED lines=15> */
.L_x_41559:
        /* <DEDUP_REMOVED lines=12> */
.L_x_41562:
[----:B------:R-:W-:Y:S02]  /*dfa0*/  MOV R0, R16 ;  /* 0x0000001000007202 */ /* 0x000fe40000000f00 */
.L_x_41563:
[----:B------:R-:W-:Y:S05]  /*dfb0*/  BSYNC B1 ;  /* 0x0000000000017941 */ /* 0x000fea0003800000 */
.L_x_41561:
        /* <DEDUP_REMOVED lines=16> */
.L_x_41567:
[----:B------:R-:W-:Y:S05]  /*e0c0*/  BSYNC B2 ;  /* 0x0000000000027941 */ /* 0x000fea0003800000 */
.L_x_41566:
        /* <DEDUP_REMOVED lines=44> */
.L_x_41565:
[----:B------:R-:W-:Y:S05]  /*e390*/  BSYNC B1 ;  /* 0x0000000000017941 */ /* 0x000fea0003800000 */
.L_x_41564:
        /* <DEDUP_REMOVED lines=9> */
.L_x_41560:
        /* <DEDUP_REMOVED lines=12> */
.L_x_41569:
[----:B------:R-:W-:Y:S02]  /*e4f0*/  MOV R0, R16 ;  /* 0x0000001000007202 */ /* 0x000fe40000000f00 */
.L_x_41570:
[----:B------:R-:W-:Y:S05]  /*e500*/  BSYNC B1 ;  /* 0x0000000000017941 */ /* 0x000fea0003800000 */
.L_x_41568:
        /* <DEDUP_REMOVED lines=16> */
.L_x_41574:
[----:B------:R-:W-:Y:S05]  /*e610*/  BSYNC B2 ;  /* 0x0000000000027941 */ /* 0x000fea0003800000 */
.L_x_41573:
        /* <DEDUP_REMOVED lines=44> */
.L_x_41572:
[----:B------:R-:W-:Y:S05]  /*e8e0*/  BSYNC B1 ;  /* 0x0000000000017941 */ /* 0x000fea0003800000 */
.L_x_41571:
        /* <DEDUP_REMOVED lines=14> */
.L_x_41575:
        /* <DEDUP_REMOVED lines=12> */
.L_x_41578:
[----:B------:R-:W-:Y:S02]  /*ea90*/  IMAD.MOV.U32 R0, RZ, RZ, R16 ;  /* 0x000000ffff007224 */ /* 0x000fe400078e0010 */
.L_x_41579:
[----:B------:R-:W-:Y:S05]  /*eaa0*/  BSYNC B1 ;  /* 0x0000000000017941 */ /* 0x000fea0003800000 */
.L_x_41577:
        /* <DEDUP_REMOVED lines=16> */
.L_x_41583:
[----:B------:R-:W-:Y:S05]  /*ebb0*/  BSYNC B2 ;  /* 0x0000000000027941 */ /* 0x000fea0003800000 */
.L_x_41582:
        /* <DEDUP_REMOVED lines=44> */
.L_x_41581:
[----:B------:R-:W-:Y:S05]  /*ee80*/  BSYNC B1 ;  /* 0x0000000000017941 */ /* 0x000fea0003800000 */
.L_x_41580:
        /* <DEDUP_REMOVED lines=9> */
.L_x_41576:
        /* <DEDUP_REMOVED lines=12> */
.L_x_41585:
[----:B------:R-:W-:Y:S02]  /*efe0*/  IMAD.MOV.U32 R0, RZ, RZ, R16 ;  /* 0x000000ffff007224 */ /* 0x000fe400078e0010 */
.L_x_41586:
[----:B------:R-:W-:Y:S05]  /*eff0*/  BSYNC B1 ;  /* 0x0000000000017941 */ /* 0x000fea0003800000 */
.L_x_41584:
        /* <DEDUP_REMOVED lines=16> */
.L_x_41590:
[----:B------:R-:W-:Y:S05]  /*f100*/  BSYNC B2 ;  /* 0x0000000000027941 */ /* 0x000fea0003800000 */
.L_x_41589:
        /* <DEDUP_REMOVED lines=44> */
.L_x_41588:
[----:B------:R-:W-:Y:S05]  /*f3d0*/  BSYNC B1 ;  /* 0x0000000000017941 */ /* 0x000fea0003800000 */
.L_x_41587:
        /* <DEDUP_REMOVED lines=14> */
.L_x_41591:
        /* <DEDUP_REMOVED lines=12> */
.L_x_41594:
[----:B------:R-:W-:Y:S02]  /*f580*/  IMAD.MOV.U32 R0, RZ, RZ, R16 ;  /* 0x000000ffff007224 */ /* 0x000fe400078e0010 */
.L_x_41595:
[----:B------:R-:W-:Y:S05]  /*f590*/  BSYNC B1 ;  /* 0x0000000000017941 */ /* 0x000fea0003800000 */
.L_x_41593:
        /* <DEDUP_REMOVED lines=16> */
.L_x_41599:
[----:B------:R-:W-:Y:S05]  /*f6a0*/  BSYNC B2 ;  /* 0x0000000000027941 */ /* 0x000fea0003800000 */
.L_x_41598:
        /* <DEDUP_REMOVED lines=44> */
.L_x_41597:
[----:B------:R-:W-:Y:S05]  /*f970*/  BSYNC B1 ;  /* 0x0000000000017941 */ /* 0x000fea0003800000 */
.L_x_41596:
        /* <DEDUP_REMOVED lines=9> */
.L_x_41592:
        /* <DEDUP_REMOVED lines=12> */
.L_x_41601:
[----:B------:R-:W-:Y:S02]  /*fad0*/  IMAD.MOV.U32 R0, RZ, RZ, R16 ;  /* 0x000000ffff007224 */ /* 0x000fe400078e0010 */
.L_x_41602:
[----:B------:R-:W-:Y:S05]  /*fae0*/  BSYNC B1 ;  /* 0x0000000000017941 */ /* 0x000fea0003800000 */
.L_x_41600:
        /* <DEDUP_REMOVED lines=16> */
.L_x_41606:
[----:B------:R-:W-:Y:S05]  /*fbf0*/  BSYNC B2 ;  /* 0x0000000000027941 */ /* 0x000fea0003800000 */
.L_x_41605:
[----:B------:R-:W-:Y:S01]  /*fc00*/  LOP3.LUT R24, R24, UR5, R13, 0x96, !PT ;  /* 0x0000000518187c12 */ /* 0x000fe2000f8e960d */
[----:B------:R-:W-:Y:S01]  /*fc10*/  IMAD.HI.U32 R26, R19, -0x326172a9, RZ ;  /* 0xcd9e8d57131a7827 */ /* 0x000fe200078e00ff */
[----:B------:R-:W-:-:S03]  /*fc20*/  MOV R20, RZ ;  /* 0x000000ff00147202 */ /* 0x000fc60000000f00 */
        /* <DEDUP_REMOVED lines=41> */
.L_x_41604:
[----:B------:R-:W-:Y:S05]  /*fec0*/  BSYNC B1 ;  /* 0x0000000000017941 */ /* 0x000fea0003800000 */
.L_x_41603:
        /* <DEDUP_REMOVED lines=12> */
.L_x_41607:
        /* <DEDUP_REMOVED lines=12> */
.L_x_41610:
[----:B------:R-:W-:Y:S02]  /*10050*/  IMAD.MOV.U32 R0, RZ, RZ, R16 ;  /* 0x000000ffff007224 */ /* 0x000fe400078e0010 */
.L_x_41611:
[----:B------:R-:W-:Y:S05]  /*10060*/  BSYNC B1 ;  /* 0x0000000000017941 */ /* 0x000fea0003800000 */
.L_x_41609:
        /* <DEDUP_REMOVED lines=16> */
.L_x_41615:
[----:B------:R-:W-:Y:S05]  /*10170*/  BSYNC B2 ;  /* 0x0000000000027941 */ /* 0x000fea0003800000 */
.L_x_41614:
        /* <DEDUP_REMOVED lines=44> */
.L_x_41613:
[----:B------:R-:W-:Y:S05]  /*10440*/  BSYNC B1 ;  /* 0x0000000000017941 */ /* 0x000fea0003800000 */
.L_x_41612:
        /* <DEDUP_REMOVED lines=9> */
.L_x_41608:
        /* <DEDUP_REMOVED lines=12> */
.L_x_41617:
[----:B------:R-:W-:Y:S02]  /*105a0*/  IMAD.MOV.U32 R0, RZ, RZ, R16 ;  /* 0x000000ffff007224 */ /* 0x000fe400078e0010 */
.L_x_41618:
[----:B------:R-:W-:Y:S05]  /*105b0*/  BSYNC B1 ;  /* 0x0000000000017941 */ /* 0x000fea0003800000 */
.L_x_41616:
        /* <DEDUP_REMOVED lines=16> */
.L_x_41622:
[----:B------:R-:W-:Y:S05]  /*106c0*/  BSYNC B2 ;  /* 0x0000000000027941 */ /* 0x000fea0003800000 */
.L_x_41621:
        /* <DEDUP_REMOVED lines=44> */
.L_x_41620:
[----:B------:R-:W-:Y:S05]  /*10990*/  BSYNC B1 ;  /* 0x0000000000017941 */ /* 0x000fea0003800000 */
.L_x_41619:
        /* <DEDUP_REMOVED lines=12> */
.L_x_41623:
        /* <DEDUP_REMOVED lines=12> */
.L_x_41626:
[----:B------:R-:W-:Y:S02]  /*10b20*/  IMAD.MOV.U32 R0, RZ, RZ, R16 ;  /* 0x000000ffff007224 */ /* 0x000fe400078e0010 */
.L_x_41627:
[----:B------:R-:W-:Y:S05]  /*10b30*/  BSYNC B1 ;  /* 0x0000000000017941 */ /* 0x000fea0003800000 */
.L_x_41625:
        /* <DEDUP_REMOVED lines=16> */
.L_x_41631:
[----:B------:R-:W-:Y:S05]  /*10c40*/  BSYNC B2 ;  /* 0x0000000000027941 */ /* 0x000fea0003800000 */
.L_x_41630:
        /* <DEDUP_REMOVED lines=44> */
.L_x_41629:
[----:B------:R-:W-:Y:S05]  /*10f10*/  BSYNC B1 ;  /* 0x0000000000017941 */ /* 0x000fea0003800000 */
.L_x_41628:
        /* <DEDUP_REMOVED lines=9> */
.L_x_41624:
        /* <DEDUP_REMOVED lines=12> */
.L_x_41633:
[----:B------:R-:W-:Y:S02]  /*11070*/  IMAD.MOV.U32 R0, RZ, RZ, R16 ;  /* 0x000000ffff007224 */ /* 0x000fe400078e0010 */
.L_x_41634:
[----:B------:R-:W-:Y:S05]  /*11080*/  BSYNC B1 ;  /* 0x0000000000017941 */ /* 0x000fea0003800000 */
.L_x_41632:
        /* <DEDUP_REMOVED lines=16> */
.L_x_41638:
[----:B------:R-:W-:Y:S05]  /*11190*/  BSYNC B2 ;  /* 0x0000000000027941 */ /* 0x000fea0003800000 */
.L_x_41637:
        /* <DEDUP_REMOVED lines=44> */
.L_x_41636:
[----:B------:R-:W-:Y:S05]  /*11460*/  BSYNC B1 ;  /* 0x0000000000017941 */ /* 0x000fea0003800000 */
.L_x_41635:
        /* <DEDUP_REMOVED lines=12> */
.L_x_41639:
        /* <DEDUP_REMOVED lines=12> */
.L_x_41642:
[----:B------:R-:W-:Y:S02]  /*115f0*/  MOV R0, R16 ;  /* 0x0000001000007202 */ /* 0x000fe40000000f00 */
.L_x_41643:
[----:B------:R-:W-:Y:S05]  /*11600*/  BSYNC B1 ;  /* 0x0000000000017941 */ /* 0x000fea0003800000 */
.L_x_41641:
        /* <DEDUP_REMOVED lines=16> */
.L_x_41647:
[----:B------:R-:W-:Y:S05]  /*11710*/  BSYNC B2 ;  /* 0x0000000000027941 */ /* 0x000fea0003800000 */
.L_x_41646:
        /* <DEDUP_REMOVED lines=44> */
.L_x_41645:
[----:B------:R-:W-:Y:S05]  /*119e0*/  BSYNC B1 ;  /* 0x0000000000017941 */ /* 0x000fea0003800000 */
.L_x_41644:
        /* <DEDUP_REMOVED lines=9> */
.L_x_41640:
        /* <DEDUP_REMOVED lines=12> */
.L_x_41649:
[----:B------:R-:W-:Y:S02]  /*11b40*/  MOV R0, R16 ;  /* 0x0000001000007202 */ /* 0x000fe40000000f00 */
.L_x_41650:
[----:B------:R-:W-:Y:S05]  /*11b50*/  BSYNC B1 ;  /* 0x0000000000017941 */ /* 0x000fea0003800000 */
.L_x_41648:
        /* <DEDUP_REMOVED lines=16> */
.L_x_41654:
[----:B------:R-:W-:Y:S05]  /*11c60*/  BSYNC B2 ;  /* 0x0000000000027941 */ /* 0x000fea0003800000 */
.L_x_41653:
        /* <DEDUP_REMOVED lines=44> */
.L_x_41652:
[----:B------:R-:W-:Y:S05]  /*11f30*/  BSYNC B1 ;  /* 0x0000000000017941 */ /* 0x000fea0003800000 */
.L_x_41651:
        /* <DEDUP_REMOVED lines=12> */
.L_x_41655:
        /* <DEDUP_REMOVED lines=12> */
.L_x_41658:
[----:B------:R-:W-:Y:S02]  /*120c0*/  IMAD.MOV.U32 R0, RZ, RZ, R16 ;  /* 0x000000ffff007224 */ /* 0x000fe400078e0010 */
.L_x_41659:
[----:B------:R-:W-:Y:S05]  /*120d0*/  BSYNC B1 ;  /* 0x0000000000017941 */ /* 0x000fea0003800000 */
.L_x_41657:
        /* <DEDUP_REMOVED lines=16> */
.L_x_41663:
[----:B------:R-:W-:Y:S05]  /*121e0*/  BSYNC B2 ;  /* 0x0000000000027941 */ /* 0x000fea0003800000 */
.L_x_41662:
        /* <DEDUP_REMOVED lines=44> */
.L_x_41661:
[----:B------:R-:W-:Y:S05]  /*124b0*/  BSYNC B1 ;  /* 0x0000000000017941 */ /* 0x000fea0003800000 */
.L_x_41660:
        /* <DEDUP_REMOVED lines=9> */
.L_x_41656:
        /* <DEDUP_REMOVED lines=12> */
.L_x_41665:
[----:B------:R-:W-:Y:S02]  /*12610*/  IMAD.MOV.U32 R0, RZ, RZ, R16 ;  /* 0x000000ffff007224 */ /* 0x000fe400078e0010 */
.L_x_41666:
[----:B------:R-:W-:Y:S05]  /*12620*/  BSYNC B1 ;  /* 0x0000000000017941 */ /* 0x000fea0003800000 */
.L_x_41664:
        /* <DEDUP_REMOVED lines=16> */
.L_x_41670:
[----:B------:R-:W-:Y:S05]  /*12730*/  BSYNC B2 ;  /* 0x0000000000027941 */ /* 0x000fea0003800000 */
.L_x_41669:
        /* <DEDUP_REMOVED lines=44> */
.L_x_41668:
[----:B------:R-:W-:Y:S05]  /*12a00*/  BSYNC B1 ;  /* 0x0000000000017941 */ /* 0x000fea0003800000 */
.L_x_41667:
        /* <DEDUP_REMOVED lines=13> */
.L_x_41671:
        /* <DEDUP_REMOVED lines=12> */
.L_x_41674:
[----:B------:R-:W-:Y:S02]  /*12ba0*/  IMAD.MOV.U32 R0, RZ, RZ, R16 ;  /* 0x000000ffff007224 */ /* 0x000fe400078e0010 */
.L_x_41675:
[----:B------:R-:W-:Y:S05]  /*12bb0*/  BSYNC B1 ;  /* 0x0000000000017941 */ /* 0x000fea0003800000 */
.L_x_41673:
        /* <DEDUP_REMOVED lines=19> */
.L_x_41679:
[----:B------:R-:W-:Y:S05]  /*12cf0*/  BSYNC B2 ;  /* 0x0000000000027941 */ /* 0x000fea0003800000 */
.L_x_41678:
        /* <DEDUP_REMOVED lines=44> */
.L_x_41677:
[----:B------:R-:W-:Y:S05]  /*12fc0*/  BSYNC B1 ;  /* 0x0000000000017941 */ /* 0x000fea0003800000 */
.L_x_41676:
        /* <DEDUP_REMOVED lines=9> */
.L_x_41672:
        /* <DEDUP_REMOVED lines=46> */
.L_x_41680:
        /* <DEDUP_REMOVED lines=19> */
.L_x_41682:
[----:B------:R-:W-:Y:S02]  /*13470*/  MOV R30, R16 ;  /* 0x00000010001e7202 */ /* 0x000fe40000000f00 */
.L_x_41683:
[----:B------:R-:W-:Y:S05]  /*13480*/  BSYNC B1 ;  /* 0x0000000000017941 */ /* 0x000fea0003800000 */
.L_x_41681:
        /* <DEDUP_REMOVED lines=16> */
.L_x_41687:
[----:B------:R-:W-:Y:S05]  /*13590*/  BSYNC B2 ;  /* 0x0000000000027941 */ /* 0x000fea0003800000 */
.L_x_41686:
        /* <DEDUP_REMOVED lines=44> */
.L_x_41685:
[----:B------:R-:W-:Y:S05]  /*13860*/  BSYNC B1 ;  /* 0x0000000000017941 */ /* 0x000fea0003800000 */
.L_x_41684:
        /* <DEDUP_REMOVED lines=15> */
.L_x_41688:
        /* <DEDUP_REMOVED lines=12> */
.L_x_41691:
[----:B------:R-:W-:Y:S02]  /*13a20*/  IMAD.MOV.U32 R10, RZ, RZ, R16 ;  /* 0x000000ffff0a7224 */ /* 0x000fe400078e0010 */
.L_x_41692:
[----:B------:R-:W-:Y:S05]  /*13a30*/  BSYNC B1 ;  /* 0x0000000000017941 */ /* 0x000fea0003800000 */
.L_x_41690:
        /* <DEDUP_REMOVED lines=16> */
.L_x_41696:
[----:B------:R-:W-:Y:S05]  /*13b40*/  BSYNC B2 ;  /* 0x0000000000027941 */ /* 0x000fea0003800000 */
.L_x_41695:
        /* <DEDUP_REMOVED lines=44> */
.L_x_41694:
[----:B------:R-:W-:Y:S05]  /*13e10*/  BSYNC B1 ;  /* 0x0000000000017941 */ /* 0x000fea0003800000 */
.L_x_41693:
        /* <DEDUP_REMOVED lines=9> */
.L_x_41689:
        /* <DEDUP_REMOVED lines=12> */
.L_x_41698:
[----:B------:R-:W-:Y:S02]  /*13f70*/  IMAD.MOV.U32 R30, RZ, RZ, R16 ;  /* 0x000000ffff1e7224 */ /* 0x000fe400078e0010 */
.L_x_41699:
[----:B------:R-:W-:Y:S05]  /*13f80*/  BSYNC B1 ;  /* 0x0000000000017941 */ /* 0x000fea0003800000 */
.L_x_41697:
        /* <DEDUP_REMOVED lines=16> */
.L_x_41703:
[----:B------:R-:W-:Y:S05]  /*14090*/  BSYNC B2 ;  /* 0x0000000000027941 */ /* 0x000fea0003800000 */
.L_x_41702:
        /* <DEDUP_REMOVED lines=44> */
.L_x_41701:
[----:B------:R-:W-:Y:S05]  /*14360*/  BSYNC B1 ;  /* 0x0000000000017941 */ /* 0x000fea0003800000 */
.L_x_41700:
        /* <DEDUP_REMOVED lines=14> */
.L_x_41704:
        /* <DEDUP_REMOVED lines=12> */
.L_x_41707:
[----:B------:R-:W-:Y:S02]  /*14510*/  IMAD.MOV.U32 R9, RZ, RZ, R16 ;  /* 0x000000ffff097224 */ /* 0x000fe400078e0010 */
.L_x_41708:
[----:B------:R-:W-:Y:S05]  /*14520*/  BSYNC B1 ;  /* 0x0000000000017941 */ /* 0x000fea0003800000 */
.L_x_41706:
        /* <DEDUP_REMOVED lines=16> */
.L_x_41712:
[----:B------:R-:W-:Y:S05]  /*14630*/  BSYNC B2 ;  /* 0x0000000000027941 */ /* 0x000fea0003800000 */
.L_x_41711:
        /* <DEDUP_REMOVED lines=44> */
.L_x_41710:
[----:B------:R-:W-:Y:S05]  /*14900*/  BSYNC B1 ;  /* 0x0000000000017941 */ /* 0x000fea0003800000 */
.L_x_41709:
        /* <DEDUP_REMOVED lines=9> */
.L_x_41705:
        /* <DEDUP_REMOVED lines=12> */
.L_x_41714:
[----:B------:R-:W-:Y:S02]  /*14a60*/  IMAD.MOV.U32 R20, RZ, RZ, R16 ;  /* 0x000000ffff147224 */ /* 0x000fe400078e0010 */
.L_x_41715:
[----:B------:R-:W-:Y:S05]  /*14a70*/  BSYNC B1 ;  /* 0x0000000000017941 */ /* 0x000fea0003800000 */
.L_x_41713:
        /* <DEDUP_REMOVED lines=16> */
.L_x_41719:
[----:B------:R-:W-:Y:S05]  /*14b80*/  BSYNC B2 ;  /* 0x0000000000027941 */ /* 0x000fea0003800000 */
.L_x_41718:
        /* <DEDUP_REMOVED lines=44> */
.L_x_41717:
[----:B------:R-:W-:Y:S05]  /*14e50*/  BSYNC B1 ;  /* 0x0000000000017941 */ /* 0x000fea0003800000 */
.L_x_41716:
        /* <DEDUP_REMOVED lines=14> */
.L_x_41720:
        /* <DEDUP_REMOVED lines=12> */
.L_x_41723:
[----:B------:R-:W-:Y:S02]  /*15000*/  IMAD.MOV.U32 R8, RZ, RZ, R16 ;  /* 0x000000ffff087224 */ /* 0x000fe400078e0010 */
.L_x_41724:
[----:B------:R-:W-:Y:S05]  /*15010*/  BSYNC B1 ;  /* 0x0000000000017941 */ /* 0x000fea0003800000 */
.L_x_41722:
        /* <DEDUP_REMOVED lines=16> */
.L_x_41728:
[----:B------:R-:W-:Y:S05]  /*15120*/  BSYNC B2 ;  /* 0x0000000000027941 */ /* 0x000fea0003800000 */
.L_x_41727:
        /* <DEDUP_REMOVED lines=44> */
.L_x_41726:
[----:B------:R-:W-:Y:S05]  /*153f0*/  BSYNC B1 ;  /* 0x0000000000017941 */ /* 0x000fea0003800000 */
.L_x_41725:
        /* <DEDUP_REMOVED lines=9> */
.L_x_41721:
        /* <DEDUP_REMOVED lines=12> */
.L_x_41730:
[----:B------:R-:W-:Y:S02]  /*15550*/  IMAD.MOV.U32 R20, RZ, RZ, R16 ;  /* 0x000000ffff147224 */ /* 0x000fe400078e0010 */
.L_x_41731:
[----:B------:R-:W-:Y:S05]  /*15560*/  BSYNC B1 ;  /* 0x0000000000017941 */ /* 0x000fea0003800000 */
.L_x_41729:
        /* <DEDUP_REMOVED lines=16> */
.L_x_41735:
[----:B------:R-:W-:Y:S05]  /*15670*/  BSYNC B2 ;  /* 0x0000000000027941 */ /* 0x000fea0003800000 */
.L_x_41734:
        /* <DEDUP_REMOVED lines=44> */
.L_x_41733:
[----:B------:R-:W-:Y:S05]  /*15940*/  BSYNC B1 ;  /* 0x0000000000017941 */ /* 0x000fea0003800000 */
.L_x_41732:
        /* <DEDUP_REMOVED lines=12> */
.L_x_41736:
        /* <DEDUP_REMOVED lines=12> */
.L_x_41739:
[----:B------:R-:W-:Y:S02]  /*15ad0*/  IMAD.MOV.U32 R7, RZ, RZ, R16 ;  /* 0x000000ffff077224 */ /* 0x000fe400078e0010 */
.L_x_41740:
[----:B------:R-:W-:Y:S05]  /*15ae0*/  BSYNC B1 ;  /* 0x0000000000017941 */ /* 0x000fea0003800000 */
.L_x_41738:
        /* <DEDUP_REMOVED lines=16> */
.L_x_41744:
[----:B------:R-:W-:Y:S05]  /*15bf0*/  BSYNC B2 ;  /* 0x0000000000027941 */ /* 0x000fea0003800000 */
.L_x_41743:
        /* <DEDUP_REMOVED lines=44> */
.L_x_41742:
[----:B------:R-:W-:Y:S05]  /*15ec0*/  BSYNC B1 ;  /* 0x0000000000017941 */ /* 0x000fea0003800000 */
.L_x_41741:
        /* <DEDUP_REMOVED lines=9> */
.L_x_41737:
        /* <DEDUP_REMOVED lines=12> */
.L_x_41746:
[----:B------:R-:W-:Y:S02]  /*16020*/  IMAD.MOV.U32 R28, RZ, RZ, R16 ;  /* 0x000000ffff1c7224 */ /* 0x000fe400078e0010 */
.L_x_41747:
[----:B------:R-:W-:Y:S05]  /*16030*/  BSYNC B1 ;  /* 0x0000000000017941 */ /* 0x000fea0003800000 */
.L_x_41745:
        /* <DEDUP_REMOVED lines=16> */
.L_x_41751:
[----:B------:R-:W-:Y:S05]  /*16140*/  BSYNC B2 ;  /* 0x0000000000027941 */ /* 0x000fea0003800000 */
.L_x_41750:
        /* <DEDUP_REMOVED lines=44> */
.L_x_41749:
[----:B------:R-:W-:Y:S05]  /*16410*/  BSYNC B1 ;  /* 0x0000000000017941 */ /* 0x000fea0003800000 */
.L_x_41748:
        /* <DEDUP_REMOVED lines=12> */
.L_x_41752:
        /* <DEDUP_REMOVED lines=12> */
.L_x_41755:
[----:B------:R-:W-:Y:S02]  /*165a0*/  MOV R6, R16 ;  /* 0x0000001000067202 */ /* 0x000fe40000000f00 */
.L_x_41756:
[----:B------:R-:W-:Y:S05]  /*165b0*/  BSYNC B1 ;  /* 0x0000000000017941 */ /* 0x000fea0003800000 */
.L_x_41754:
        /* <DEDUP_REMOVED lines=16> */
.L_x_41760:
[----:B------:R-:W-:Y:S05]  /*166c0*/  BSYNC B2 ;  /* 0x0000000000027941 */ /* 0x000fea0003800000 */
.L_x_41759:
        /* <DEDUP_REMOVED lines=44> */
.L_x_41758:
[----:B------:R-:W-:Y:S05]  /*16990*/  BSYNC B1 ;  /* 0x0000000000017941 */ /* 0x000fea0003800000 */
.L_x_41757:
        /* <DEDUP_REMOVED lines=9> */
.L_x_41753:
        /* <DEDUP_REMOVED lines=12> */
.L_x_41762:
[----:B------:R-:W-:Y:S02]  /*16af0*/  MOV R28, R16 ;  /* 0x00000010001c7202 */ /* 0x000fe40000000f00 */
.L_x_41763:
[----:B------:R-:W-:Y:S05]  /*16b00*/  BSYNC B1 ;  /* 0x0000000000017941 */ /* 0x000fea0003800000 */
.L_x_41761:
        /* <DEDUP_REMOVED lines=16> */
.L_x_41767:
[----:B------:R-:W-:Y:S05]  /*16c10*/  BSYNC B2 ;  /* 0x0000000000027941 */ /* 0x000fea0003800000 */
.L_x_41766:
        /* <DEDUP_REMOVED lines=44> */
.L_x_41765:
[----:B------:R-:W-:Y:S05]  /*16ee0*/  BSYNC B1 ;  /* 0x0000000000017941 */ /* 0x000fea0003800000 */
.L_x_41764:
        /* <DEDUP_REMOVED lines=12> */
.L_x_41768:
        /* <DEDUP_REMOVED lines=12> */
.L_x_41771:
[----:B------:R-:W-:Y:S02]  /*17070*/  IMAD.MOV.U32 R5, RZ, RZ, R16 ;  /* 0x000000ffff057224 */ /* 0x000fe400078e0010 */
.L_x_41772:
[----:B------:R-:W-:Y:S05]  /*17080*/  BSYNC B1 ;  /* 0x0000000000017941 */ /* 0x000fea0003800000 */
.L_x_41770:
        /* <DEDUP_REMOVED lines=16> */
.L_x_41776:
[----:B------:R-:W-:Y:S05]  /*17190*/  BSYNC B2 ;  /* 0x0000000000027941 */ /* 0x000fea0003800000 */
.L_x_41775:
        /* <DEDUP_REMOVED lines=44> */
.L_x_41774:
[----:B------:R-:W-:Y:S05]  /*17460*/  BSYNC B1 ;  /* 0x0000000000017941 */ /* 0x000fea0003800000 */
.L_x_41773:
        /* <DEDUP_REMOVED lines=9> */
.L_x_41769:
        /* <DEDUP_REMOVED lines=12> */
.L_x_41778:
[----:B------:R-:W-:Y:S02]  /*175c0*/  IMAD.MOV.U32 R22, RZ, RZ, R16 ;  /* 0x000000ffff167224 */ /* 0x000fe400078e0010 */
.L_x_41779:
[----:B------:R-:W-:Y:S05]  /*175d0*/  BSYNC B1 ;  /* 0x0000000000017941 */ /* 0x000fea0003800000 */
.L_x_41777:
        /* <DEDUP_REMOVED lines=16> */
.L_x_41783:
[----:B------:R-:W-:Y:S05]  /*176e0*/  BSYNC B2 ;  /* 0x0000000000027941 */ /* 0x000fea0003800000 */
.L_x_41782:
        /* <DEDUP_REMOVED lines=44> */
.L_x_41781:
[----:B------:R-:W-:Y:S05]  /*179b0*/  BSYNC B1 ;  /* 0x0000000000017941 */ /* 0x000fea0003800000 */
.L_x_41780:
        /* <DEDUP_REMOVED lines=12> */
.L_x_41784:
        /* <DEDUP_REMOVED lines=12> */
.L_x_41787:
[----:B------:R-:W-:Y:S02]  /*17b40*/  IMAD.MOV.U32 R4, RZ, RZ, R16 ;  /* 0x000000ffff047224 */ /* 0x000fe400078e0010 */
.L_x_41788:
[----:B------:R-:W-:Y:S05]  /*17b50*/  BSYNC B1 ;  /* 0x0000000000017941 */ /* 0x000fea0003800000 */
.L_x_41786:
        /* <DEDUP_REMOVED lines=16> */
.L_x_41792:
[----:B------:R-:W-:Y:S05]  /*17c60*/  BSYNC B2 ;  /* 0x0000000000027941 */ /* 0x000fea0003800000 */
.L_x_41791:
        /* <DEDUP_REMOVED lines=44> */
.L_x_41790:
[----:B------:R-:W-:Y:S05]  /*17f30*/  BSYNC B1 ;  /* 0x0000000000017941 */ /* 0x000fea0003800000 */
.L_x_41789:
        /* <DEDUP_REMOVED lines=9> */
.L_x_41785:
        /* <DEDUP_REMOVED lines=12> */
.L_x_41794:
[----:B------:R-:W-:Y:S02]  /*18090*/  IMAD.MOV.U32 R22, RZ, RZ, R16 ;  /* 0x000000ffff167224 */ /* 0x000fe400078e0010 */
.L_x_41795:
[----:B------:R-:W-:Y:S05]  /*180a0*/  BSYNC B1 ;  /* 0x0000000000017941 */ /* 0x000fea0003800000 */
.L_x_41793:
        /* <DEDUP_REMOVED lines=16> */
.L_x_41799:
[----:B------:R-:W-:Y:S05]  /*181b0*/  BSYNC B2 ;  /* 0x0000000000027941 */ /* 0x000fea0003800000 */
.L_x_41798:
        /* <DEDUP_REMOVED lines=44> */
.L_x_41797:
[----:B------:R-:W-:Y:S05]  /*18480*/  BSYNC B1 ;  /* 0x0000000000017941 */ /* 0x000fea0003800000 */
.L_x_41796:
        /* <DEDUP_REMOVED lines=13> */
.L_x_41800:
        /* <DEDUP_REMOVED lines=12> */
.L_x_41803:
[----:B------:R-:W-:Y:S02]  /*18620*/  IMAD.MOV.U32 R3, RZ, RZ, R16 ;  /* 0x000000ffff037224 */ /* 0x000fe400078e0010 */
.L_x_41804:
[----:B------:R-:W-:Y:S05]  /*18630*/  BSYNC B1 ;  /* 0x0000000000017941 */ /* 0x000fea0003800000 */
.L_x_41802:
        /* <DEDUP_REMOVED lines=19> */
.L_x_41808:
[----:B------:R-:W-:Y:S05]  /*18770*/  BSYNC B2 ;  /* 0x0000000000027941 */ /* 0x000fea0003800000 */
.L_x_41807:
        /* <DEDUP_REMOVED lines=44> */
.L_x_41806:
[----:B------:R-:W-:Y:S05]  /*18a40*/  BSYNC B1 ;  /* 0x0000000000017941 */ /* 0x000fea0003800000 */
.L_x_41805:
        /* <DEDUP_REMOVED lines=9> */
.L_x_41801:
        /* <DEDUP_REMOVED lines=46> */
.L_x_41809:
        /* <DEDUP_REMOVED lines=19> */
.L_x_41811:
[----:B------:R-:W-:Y:S02]  /*18ef0*/  IMAD.MOV.U32 R30, RZ, RZ, R16 ;  /* 0x000000ffff1e7224 */ /* 0x000fe400078e0010 */
.L_x_41812:
[----:B------:R-:W-:Y:S05]  /*18f00*/  BSYNC B1 ;  /* 0x0000000000017941 */ /* 0x000fea0003800000 */
.L_x_41810:
        /* <DEDUP_REMOVED lines=16> */
.L_x_41816:
[----:B------:R-:W-:Y:S05]  /*19010*/  BSYNC B2 ;  /* 0x0000000000027941 */ /* 0x000fea0003800000 */
.L_x_41815:
        /* <DEDUP_REMOVED lines=44> */
.L_x_41814:
[----:B------:R-:W-:Y:S05]  /*192e0*/  BSYNC B1 ;  /* 0x0000000000017941 */ /* 0x000fea0003800000 */
.L_x_41813:
        /* <DEDUP_REMOVED lines=15> */
.L_x_41817:
        /* <DEDUP_REMOVED lines=12> */
.L_x_41820:
[----:B------:R-:W-:Y:S02]  /*194a0*/  IMAD.MOV.U32 R10, RZ, RZ, R16 ;  /* 0x000000ffff0a7224 */ /* 0x000fe400078e0010 */
.L_x_41821:
[----:B------:R-:W-:Y:S05]  /*194b0*/  BSYNC B1 ;  /* 0x0000000000017941 */ /* 0x000fea0003800000 */
.L_x_41819:
        /* <DEDUP_REMOVED lines=16> */
.L_x_41825:
[----:B------:R-:W-:Y:S05]  /*195c0*/  BSYNC B2 ;  /* 0x0000000000027941 */ /* 0x000fea0003800000 */
.L_x_41824:
        /* <DEDUP_REMOVED lines=44> */
.L_x_41823:
[----:B------:R-:W-:Y:S05]  /*19890*/  BSYNC B1 ;  /* 0x0000000000017941 */ /* 0x000fea0003800000 */
.L_x_41822:
        /* <DEDUP_REMOVED lines=9> */
.L_x_41818:
        /* <DEDUP_REMOVED lines=12> */
.L_x_41827:
[----:B------:R-:W-:Y:S02]  /*199f0*/  IMAD.MOV.U32 R30, RZ, RZ, R16 ;  /* 0x000000ffff1e7224 */ /* 0x000fe400078e0010 */
.L_x_41828:
[----:B------:R-:W-:Y:S05]  /*19a00*/  BSYNC B1 ;  /* 0x0000000000017941 */ /* 0x000fea0003800000 */
.L_x_41826:
        /* <DEDUP_REMOVED lines=16> */
.L_x_41832:
[----:B------:R-:W-:Y:S05]  /*19b10*/  BSYNC B2 ;  /* 0x0000000000027941 */ /* 0x000fea0003800000 */
.L_x_41831:
        /* <DEDUP_REMOVED lines=44> */
.L_x_41830:
[----:B------:R-:W-:Y:S05]  /*19de0*/  BSYNC B1 ;  /* 0x0000000000017941 */ /* 0x000fea0003800000 */
.L_x_41829:
        /* <DEDUP_REMOVED lines=14> */
.L_x_41833:
        /* <DEDUP_REMOVED lines=12> */
.L_x_41836:
[----:B------:R-:W-:Y:S02]  /*19f90*/  IMAD.MOV.U32 R9, RZ, RZ, R16 ;  /* 0x000000ffff097224 */ /* 0x000fe400078e0010 */
.L_x_41837:
[----:B------:R-:W-:Y:S05]  /*19fa0*/  BSYNC B1 ;  /* 0x0000000000017941 */ /* 0x000fea0003800000 */
.L_x_41835:
        /* <DEDUP_REMOVED lines=16> */
.L_x_41841:
[----:B------:R-:W-:Y:S05]  /*1a0b0*/  BSYNC B2 ;  /* 0x0000000000027941 */ /* 0x000fea0003800000 */
.L_x_41840:
        /* <DEDUP_REMOVED lines=44> */
.L_x_41839:
[----:B------:R-:W-:Y:S05]  /*1a380*/  BSYNC B1 ;  /* 0x0000000000017941 */ /* 0x000fea0003800000 */
.L_x_41838:
        /* <DEDUP_REMOVED lines=9> */
.L_x_41834:
        /* <DEDUP_REMOVED lines=12> */
.L_x_41843:
[----:B------:R-:W-:Y:S02]  /*1a4e0*/  IMAD.MOV.U32 R20, RZ, RZ, R16 ;  /* 0x000000ffff147224 */ /* 0x000fe400078e0010 */
.L_x_41844:
[----:B------:R-:W-:Y:S05]  /*1a4f0*/  BSYNC B1 ;  /* 0x0000000000017941 */ /* 0x000fea0003800000 */
.L_x_41842:
        /* <DEDUP_REMOVED lines=16> */
.L_x_41848:
[----:B------:R-:W-:Y:S05]  /*1a600*/  BSYNC B2 ;  /* 0x0000000000027941 */ /* 0x000fea0003800000 */
.L_x_41847:
        /* <DEDUP_REMOVED lines=44> */
.L_x_41846:
[----:B------:R-:W-:Y:S05]  /*1a8d0*/  BSYNC B1 ;  /* 0x0000000000017941 */ /* 0x000fea0003800000 */
.L_x_41845:
        /* <DEDUP_REMOVED lines=14> */
.L_x_41849:
        /* <DEDUP_REMOVED lines=12> */
.L_x_41852:
[----:B------:R-:W-:Y:S02]  /*1aa80*/  IMAD.MOV.U32 R8, RZ, RZ, R16 ;  /* 0x000000ffff087224 */ /* 0x000fe400078e0010 */
.L_x_41853:
[----:B------:R-:W-:Y:S05]  /*1aa90*/  BSYNC B1 ;  /* 0x0000000000017941 */ /* 0x000fea0003800000 */
.L_x_41851:
        /* <DEDUP_REMOVED lines=16> */
.L_x_41857:
[----:B------:R-:W-:Y:S05]  /*1aba0*/  BSYNC B2 ;  /* 0x0000000000027941 */ /* 0x000fea0003800000 */
.L_x_41856:
        /* <DEDUP_REMOVED lines=44> */
.L_x_41855:
[----:B------:R-:W-:Y:S05]  /*1ae70*/  BSYNC B1 ;  /* 0x0000000000017941 */ /* 0x000fea0003800000 */
.L_x_41854:
        /* <DEDUP_REMOVED lines=9> */
.L_x_41850:
        /* <DEDUP_REMOVED lines=12> */
.L_x_41859:
[----:B------:R-:W-:Y:S02]  /*1afd0*/  IMAD.MOV.U32 R20, RZ, RZ, R16 ;  /* 0x000000ffff147224 */ /* 0x000fe400078e0010 */
.L_x_41860:
[----:B------:R-:W-:Y:S05]  /*1afe0*/  BSYNC B1 ;  /* 0x0000000000017941 */ /* 0x000fea0003800000 */
.L_x_41858:
        /* <DEDUP_REMOVED lines=16> */
.L_x_41864:
[----:B------:R-:W-:Y:S05]  /*1b0f0*/  BSYNC B2 ;  /* 0x0000000000027941 */ /* 0x000fea0003800000 */
.L_x_41863:
        /* <DEDUP_REMOVED lines=44> */
.L_x_41862:
[----:B------:R-:W-:Y:S05]  /*1b3c0*/  BSYNC B1 ;  /* 0x0000000000017941 */ /* 0x000fea0003800000 */
.L_x_41861:
        /* <DEDUP_REMOVED lines=12> */
.L_x_41865:
        /* <DEDUP_REMOVED lines=12> */
.L_x_41868:
[----:B------:R-:W-:Y:S02]  /*1b550*/  MOV R7, R16 ;  /* 0x0000001000077202 */ /* 0x000fe40000000f00 */
.L_x_41869:
[----:B------:R-:W-:Y:S05]  /*1b560*/  BSYNC B1 ;  /* 0x0000000000017941 */ /* 0x000fea0003800000 */
.L_x_41867:
        /* <DEDUP_REMOVED lines=16> */
.L_x_41873:
[----:B------:R-:W-:Y:S05]  /*1b670*/  BSYNC B2 ;  /* 0x0000000000027941 */ /* 0x000fea0003800000 */
.L_x_41872:
        /* <DEDUP_REMOVED lines=44> */
.L_x_41871:
[----:B------:R-:W-:Y:S05]  /*1b940*/  BSYNC B1 ;  /* 0x0000000000017941 */ /* 0x000fea0003800000 */
.L_x_41870:
        /* <DEDUP_REMOVED lines=9> */
.L_x_41866:
        /* <DEDUP_REMOVED lines=12> */
.L_x_41875:
[----:B------:R-:W-:Y:S02]  /*1baa0*/  MOV R28, R16 ;  /* 0x00000010001c7202 */ /* 0x000fe40000000f00 */
.L_x_41876:
[----:B------:R-:W-:Y:S05]  /*1bab0*/  BSYNC B1 ;  /* 0x0000000000017941 */ /* 0x000fea0003800000 */
.L_x_41874:
        /* <DEDUP_REMOVED lines=16> */
.L_x_41880:
[----:B------:R-:W-:Y:S05]  /*1bbc0*/  BSYNC B2 ;  /* 0x0000000000027941 */ /* 0x000fea0003800000 */
.L_x_41879:
        /* <DEDUP_REMOVED lines=44> */
.L_x_41878:
[----:B------:R-:W-:Y:S05]  /*1be90*/  BSYNC B1 ;  /* 0x0000000000017941 */ /* 0x000fea0003800000 */
.L_x_41877:
        /* <DEDUP_REMOVED lines=12> */
.L_x_41881:
        /* <DEDUP_REMOVED lines=12> */
.L_x_41884:
[----:B------:R-:W-:Y:S02]  /*1c020*/  IMAD.MOV.U32 R6, RZ, RZ, R16 ;  /* 0x000000ffff067224 */ /* 0x000fe400078e0010 */
.L_x_41885:
[----:B------:R-:W-:Y:S05]  /*1c030*/  BSYNC B1 ;  /* 0x0000000000017941 */ /* 0x000fea0003800000 */
.L_x_41883:
        /* <DEDUP_REMOVED lines=16> */
.L_x_41889:
[----:B------:R-:W-:Y:S05]  /*1c140*/  BSYNC B2 ;  /* 0x0000000000027941 */ /* 0x000fea0003800000 */
.L_x_41888:
        /* <DEDUP_REMOVED lines=44> */
.L_x_41887:
[----:B------:R-:W-:Y:S05]  /*1c410*/  BSYNC B1 ;  /* 0x0000000000017941 */ /* 0x000fea0003800000 */
.L_x_41886:
        /* <DEDUP_REMOVED lines=9> */
.L_x_41882:
        /* <DEDUP_REMOVED lines=12> */
.L_x_41891:
[----:B------:R-:W-:Y:S02]  /*1c570*/  IMAD.MOV.U32 R28, RZ, RZ, R16 ;  /* 0x000000ffff1c7224 */ /* 0x000fe400078e0010 */
.L_x_41892:
[----:B------:R-:W-:Y:S05]  /*1c580*/  BSYNC B1 ;  /* 0x0000000000017941 */ /* 0x000fea0003800000 */
.L_x_41890:
        /* <DEDUP_REMOVED lines=16> */
.L_x_41896:
[----:B------:R-:W-:Y:S05]  /*1c690*/  BSYNC B2 ;  /* 0x0000000000027941 */ /* 0x000fea0003800000 */
.L_x_41895:
        /* <DEDUP_REMOVED lines=44> */
.L_x_41894:
[----:B------:R-:W-:Y:S05]  /*1c960*/  BSYNC B1 ;  /* 0x0000000000017941 */ /* 0x000fea0003800000 */
.L_x_41893:
        /* <DEDUP_REMOVED lines=12> */
.L_x_41897:
        /* <DEDUP_REMOVED lines=12> */
.L_x_41900:
[----:B------:R-:W-:Y:S02]  /*1caf0*/  IMAD.MOV.U32 R5, RZ, RZ, R16 ;  /* 0x000000ffff057224 */ /* 0x000fe400078e0010 */
.L_x_41901:
[----:B------:R-:W-:Y:S05]  /*1cb00*/  BSYNC B1 ;  /* 0x0000000000017941 */ /* 0x000fea0003800000 */
.L_x_41899:
        /* <DEDUP_REMOVED lines=16> */
.L_x_41905:
[----:B------:R-:W-:Y:S05]  /*1cc10*/  BSYNC B2 ;  /* 0x0000000000027941 */ /* 0x000fea0003800000 */
.L_x_41904:
        /* <DEDUP_REMOVED lines=44> */
.L_x_41903:
[----:B------:R-:W-:Y:S05]  /*1cee0*/  BSYNC B1 ;  /* 0x0000000000017941 */ /* 0x000fea0003800000 */
.L_x_41902:
        /* <DEDUP_REMOVED lines=9> */
.L_x_41898:
        /* <DEDUP_REMOVED lines=12> */
.L_x_41907:
[----:B------:R-:W-:Y:S02]  /*1d040*/  IMAD.MOV.U32 R22, RZ, RZ, R16 ;  /* 0x000000ffff167224 */ /* 0x000fe400078e0010 */
.L_x_41908:
[----:B------:R-:W-:Y:S05]  /*1d050*/  BSYNC B1 ;  /* 0x0000000000017941 */ /* 0x000fea0003800000 */
.L_x_41906:
        /* <DEDUP_REMOVED lines=16> */
.L_x_41912:
[----:B------:R-:W-:Y:S05]  /*1d160*/  BSYNC B2 ;  /* 0x0000000000027941 */ /* 0x000fea0003800000 */
.L_x_41911:
        /* <DEDUP_REMOVED lines=44> */
.L_x_41910:
[----:B------:R-:W-:Y:S05]  /*1d430*/  BSYNC B1 ;  /* 0x0000000000017941 */ /* 0x000fea0003800000 */
.L_x_41909:
        /* <DEDUP_REMOVED lines=12> */
.L_x_41913:
        /* <DEDUP_REMOVED lines=12> */
.L_x_41916:
[----:B------:R-:W-:Y:S02]  /*1d5c0*/  IMAD.MOV.U32 R4, RZ, RZ, R16 ;  /* 0x000000ffff047224 */ /* 0x000fe400078e0010 */
.L_x_41917:
[----:B------:R-:W-:Y:S05]  /*1d5d0*/  BSYNC B1 ;  /* 0x0000000000017941 */ /* 0x000fea0003800000 */
.L_x_41915:
        /* <DEDUP_REMOVED lines=16> */
.L_x_41921:
[----:B------:R-:W-:Y:S05]  /*1d6e0*/  BSYNC B2 ;  /* 0x0000000000027941 */ /* 0x000fea0003800000 */
.L_x_41920:
        /* <DEDUP_REMOVED lines=44> */
.L_x_41919:
[----:B------:R-:W-:Y:S05]  /*1d9b0*/  BSYNC B1 ;  /* 0x0000000000017941 */ /* 0x000fea0003800000 */
.L_x_41918:
        /* <DEDUP_REMOVED lines=9> */
.L_x_41914:
        /* <DEDUP_REMOVED lines=12> */
.L_x_41923:
[----:B------:R-:W-:Y:S02]  /*1db10*/  IMAD.MOV.U32 R22, RZ, RZ, R16 ;  /* 0x000000ffff167224 */ /* 0x000fe400078e0010 */
.L_x_41924:
[----:B------:R-:W-:Y:S05]  /*1db20*/  BSYNC B1 ;  /* 0x0000000000017941 */ /* 0x000fea0003800000 */
.L_x_41922:
        /* <DEDUP_REMOVED lines=16> */
.L_x_41928:
[----:B------:R-:W-:Y:S05]  /*1dc30*/  BSYNC B2 ;  /* 0x0000000000027941 */ /* 0x000fea0003800000 */
.L_x_41927:
        /* <DEDUP_REMOVED lines=44> */
.L_x_41926:
[----:B------:R-:W-:Y:S05]  /*1df00*/  BSYNC B1 ;  /* 0x0000000000017941 */ /* 0x000fea0003800000 */
.L_x_41925:
        /* <DEDUP_REMOVED lines=13> */
.L_x_41929:
        /* <DEDUP_REMOVED lines=12> */
.L_x_41932:
[----:B------:R-:W-:Y:S02]  /*1e0a0*/  IMAD.MOV.U32 R3, RZ, RZ, R16 ;  /* 0x000000ffff037224 */ /* 0x000fe400078e0010 */
.L_x_41933:
[----:B------:R-:W-:Y:S05]  /*1e0b0*/  BSYNC B1 ;  /* 0x0000000000017941 */ /* 0x000fea0003800000 */
.L_x_41931:
        /* <DEDUP_REMOVED lines=19> */
.L_x_41937:
[----:B------:R-:W-:Y:S05]  /*1e1f0*/  BSYNC B2 ;  /* 0x0000000000027941 */ /* 0x000fea0003800000 */
.L_x_41936:
        /* <DEDUP_REMOVED lines=44> */
.L_x_41935:
[----:B------:R-:W-:Y:S05]  /*1e4c0*/  BSYNC B1 ;  /* 0x0000000000017941 */ /* 0x000fea0003800000 */
.L_x_41934:
        /* <DEDUP_REMOVED lines=9> */
.L_x_41930:
        /* <DEDUP_REMOVED lines=46> */
.L_x_41938:
        /* <DEDUP_REMOVED lines=19> */
.L_x_41940:
[----:B------:R-:W-:Y:S02]  /*1e970*/  IMAD.MOV.U32 R30, RZ, RZ, R16 ;  /* 0x000000ffff1e7224 */ /* 0x000fe400078e0010 */
.L_x_41941:
[----:B------:R-:W-:Y:S05]  /*1e980*/  BSYNC B1 ;  /* 0x0000000000017941 */ /* 0x000fea0003800000 */
.L_x_41939:
        /* <DEDUP_REMOVED lines=16> */
.L_x_41945:
[----:B------:R-:W-:Y:S05]  /*1ea90*/  BSYNC B2 ;  /* 0x0000000000027941 */ /* 0x000fea0003800000 */
.L_x_41944:
        /* <DEDUP_REMOVED lines=44> */
.L_x_41943:
[----:B------:R-:W-:Y:S05]  /*1ed60*/  BSYNC B1 ;  /* 0x0000000000017941 */ /* 0x000fea0003800000 */
.L_x_41942:
        /* <DEDUP_REMOVED lines=15> */
.L_x_41946:
        /* <DEDUP_REMOVED lines=12> */
.L_x_41949:
[----:B------:R-:W-:Y:S02]  /*1ef20*/  IMAD.MOV.U32 R10, RZ, RZ, R16 ;  /* 0x000000ffff0a7224 */ /* 0x000fe400078e0010 */
.L_x_41950:
[----:B------:R-:W-:Y:S05]  /*1ef30*/  BSYNC B1 ;  /* 0x0000000000017941 */ /* 0x000fea0003800000 */
.L_x_41948:
        /* <DEDUP_REMOVED lines=16> */
.L_x_41954:
[----:B------:R-:W-:Y:S05]  /*1f040*/  BSYNC B2 ;  /* 0x0000000000027941 */ /* 0x000fea0003800000 */
.L_x_41953:
        /* <DEDUP_REMOVED lines=44> */
.L_x_41952:
[----:B------:R-:W-:Y:S05]  /*1f310*/  BSYNC B1 ;  /* 0x0000000000017941 */ /* 0x000fea0003800000 */
.L_x_41951:
        /* <DEDUP_REMOVED lines=9> */
.L_x_41947:
        /* <DEDUP_REMOVED lines=12> */
.L_x_41956:
[----:B------:R-:W-:Y:S02]  /*1f470*/  IMAD.MOV.U32 R30, RZ, RZ, R16 ;  /* 0x000000ffff1e7224 */ /* 0x000fe400078e0010 */
.L_x_41957:
[----:B------:R-:W-:Y:S05]  /*1f480*/  BSYNC B1 ;  /* 0x0000000000017941 */ /* 0x000fea0003800000 */
.L_x_41955:
        /* <DEDUP_REMOVED lines=16> */
.L_x_41961:
[----:B------:R-:W-:Y:S05]  /*1f590*/  BSYNC B2 ;  /* 0x0000000000027941 */ /* 0x000fea0003800000 */
.L_x_41960:
        /* <DEDUP_REMOVED lines=44> */
.L_x_41959:
[----:B------:R-:W-:Y:S05]  /*1f860*/  BSYNC B1 ;  /* 0x0000000000017941 */ /* 0x000fea0003800000 */
.L_x_41958:
        /* <DEDUP_REMOVED lines=14> */
.L_x_41962:
        /* <DEDUP_REMOVED lines=12> */
.L_x_41965:
[----:B------:R-:W-:Y:S02]  /*1fa10*/  IMAD.MOV.U32 R9, RZ, RZ, R16 ;  /* 0x000000ffff097224 */ /* 0x000fe400078e0010 */
.L_x_41966:
[----:B------:R-:W-:Y:S05]  /*1fa20*/  BSYNC B1 ;  /* 0x0000000000017941 */ /* 0x000fea0003800000 */
.L_x_41964:
        /* <DEDUP_REMOVED lines=16> */
.L_x_41970:
[----:B------:R-:W-:Y:S05]  /*1fb30*/  BSYNC B2 ;  /* 0x0000000000027941 */ /* 0x000fea0003800000 */
.L_x_41969:
        /* <DEDUP_REMOVED lines=44> */
.L_x_41968:
[----:B------:R-:W-:Y:S05]  /*1fe00*/  BSYNC B1 ;  /* 0x0000000000017941 */ /* 0x000fea0003800000 */
.L_x_41967:
        /* <DEDUP_REMOVED lines=9> */
.L_x_41963:
        /* <DEDUP_REMOVED lines=12> */
.L_x_41972:
[----:B------:R-:W-:Y:S02]  /*1ff60*/  IMAD.MOV.U32 R20, RZ, RZ, R16 ;  /* 0x000000ffff147224 */ /* 0x000fe400078e0010 */
.L_x_41973:
[----:B------:R-:W-:Y:S05]  /*1ff70*/  BSYNC B1 ;  /* 0x0000000000017941 */ /* 0x000fea0003800000 */
.L_x_41971:
        /* <DEDUP_REMOVED lines=16> */
.L_x_41977:
[----:B------:R-:W-:Y:S05]  /*20080*/  BSYNC B2 ;  /* 0x0000000000027941 */ /* 0x000fea0003800000 */
.L_x_41976:
        /* <DEDUP_REMOVED lines=44> */
.L_x_41975:
[----:B------:R-:W-:Y:S05]  /*20350*/  BSYNC B1 ;  /* 0x0000000000017941 */ /* 0x000fea0003800000 */
.L_x_41974:
        /* <DEDUP_REMOVED lines=14> */
.L_x_41978:
        /* <DEDUP_REMOVED lines=12> */
.L_x_41981:
[----:B------:R-:W-:Y:S02]  /*20500*/  MOV R8, R16 ;  /* 0x0000001000087202 */ /* 0x000fe40000000f00 */
.L_x_41982:
[----:B------:R-:W-:Y:S05]  /*20510*/  BSYNC B1 ;  /* 0x0000000000017941 */ /* 0x000fea0003800000 */
.L_x_41980:
        /* <DEDUP_REMOVED lines=16> */
.L_x_41986:
[----:B------:R-:W-:Y:S05]  /*20620*/  BSYNC B2 ;  /* 0x0000000000027941 */ /* 0x000fea0003800000 */
.L_x_41985:
        /* <DEDUP_REMOVED lines=44> */
.L_x_41984:
[----:B------:R-:W-:Y:S05]  /*208f0*/  BSYNC B1 ;  /* 0x0000000000017941 */ /* 0x000fea0003800000 */
.L_x_41983:
        /* <DEDUP_REMOVED lines=9> */
.L_x_41979:
        /* <DEDUP_REMOVED lines=12> */
.L_x_41988:
[----:B------:R-:W-:Y:S02]  /*20a50*/  MOV R20, R16 ;  /* 0x0000001000147202 */ /* 0x000fe40000000f00 */
.L_x_41989:
[----:B------:R-:W-:Y:S05]  /*20a60*/  BSYNC B1 ;  /* 0x0000000000017941 */ /* 0x000fea0003800000 */
.L_x_41987:
        /* <DEDUP_REMOVED lines=16> */
.L_x_41993:
[----:B------:R-:W-:Y:S05]  /*20b70*/  BSYNC B2 ;  /* 0x0000000000027941 */ /* 0x000fea0003800000 */
.L_x_41992:
        /* <DEDUP_REMOVED lines=44> */
.L_x_41991:
[----:B------:R-:W-:Y:S05]  /*20e40*/  BSYNC B1 ;  /* 0x0000000000017941 */ /* 0x000fea0003800000 */
.L_x_41990:
        /* <DEDUP_REMOVED lines=12> */
.L_x_41994:
        /* <DEDUP_REMOVED lines=12> */
.L_x_41997:
[----:B------:R-:W-:Y:S02]  /*20fd0*/  IMAD.MOV.U32 R7, RZ, RZ, R16 ;  /* 0x000000ffff077224 */ /* 0x000fe400078e0010 */
.L_x_41998:
[----:B------:R-:W-:Y:S05]  /*20fe0*/  BSYNC B1 ;  /* 0x0000000000017941 */ /* 0x000fea0003800000 */
.L_x_41996:
        /* <DEDUP_REMOVED lines=16> */
.L_x_42002:
[----:B------:R-:W-:Y:S05]  /*210f0*/  BSYNC B2 ;  /* 0x0000000000027941 */ /* 0x000fea0003800000 */
.L_x_42001:
        /* <DEDUP_REMOVED lines=44> */
.L_x_42000:
[----:B------:R-:W-:Y:S05]  /*213c0*/  BSYNC B1 ;  /* 0x0000000000017941 */ /* 0x000fea0003800000 */
.L_x_41999:
        /* <DEDUP_REMOVED lines=9> */
.L_x_41995:
        /* <DEDUP_REMOVED lines=12> */
.L_x_42004:
[----:B------:R-:W-:Y:S02]  /*21520*/  IMAD.MOV.U32 R28, RZ, RZ, R16 ;  /* 0x000000ffff1c7224 */ /* 0x000fe400078e0010 */
.L_x_42005:
[----:B------:R-:W-:Y:S05]  /*21530*/  BSYNC B1 ;  /* 0x0000000000017941 */ /* 0x000fea0003800000 */
.L_x_42003:
        /* <DEDUP_REMOVED lines=16> */
.L_x_42009:
[----:B------:R-:W-:Y:S05]  /*21640*/  BSYNC B2 ;  /* 0x0000000000027941 */ /* 0x000fea0003800000 */
.L_x_42008:
        /* <DEDUP_REMOVED lines=44> */
.L_x_42007:
[----:B------:R-:W-:Y:S05]  /*21910*/  BSYNC B1 ;  /* 0x0000000000017941 */ /* 0x000fea0003800000 */
.L_x_42006:
        /* <DEDUP_REMOVED lines=12> */
.L_x_42010:
        /* <DEDUP_REMOVED lines=12> */
.L_x_42013:
[----:B------:R-:W-:Y:S02]  /*21aa0*/  IMAD.MOV.U32 R6, RZ, RZ, R16 ;  /* 0x000000ffff067224 */ /* 0x000fe400078e0010 */
.L_x_42014:
[----:B------:R-:W-:Y:S05]  /*21ab0*/  BSYNC B1 ;  /* 0x0000000000017941 */ /* 0x000fea0003800000 */
.L_x_42012:
        /* <DEDUP_REMOVED lines=16> */
.L_x_42018:
[----:B------:R-:W-:Y:S05]  /*21bc0*/  BSYNC B2 ;  /* 0x0000000000027941 */ /* 0x000fea0003800000 */
.L_x_42017:
        /* <DEDUP_REMOVED lines=44> */
.L_x_42016:
[----:B------:R-:W-:Y:S05]  /*21e90*/  BSYNC B1 ;  /* 0x0000000000017941 */ /* 0x000fea0003800000 */
.L_x_42015:
        /* <DEDUP_REMOVED lines=9> */
.L_x_42011:
        /* <DEDUP_REMOVED lines=12> */
.L_x_42020:
[----:B------:R-:W-:Y:S02]  /*21ff0*/  IMAD.MOV.U32 R28, RZ, RZ, R16 ;  /* 0x000000ffff1c7224 */ /* 0x000fe400078e0010 */
.L_x_42021:
[----:B------:R-:W-:Y:S05]  /*22000*/  BSYNC B1 ;  /* 0x0000000000017941 */ /* 0x000fea0003800000 */
.L_x_42019:
        /* <DEDUP_REMOVED lines=16> */
.L_x_42025:
[----:B------:R-:W-:Y:S05]  /*22110*/  BSYNC B2 ;  /* 0x0000000000027941 */ /* 0x000fea0003800000 */
.L_x_42024:
        /* <DEDUP_REMOVED lines=44> */
.L_x_42023:
[----:B------:R-:W-:Y:S05]  /*223e0*/  BSYNC B1 ;  /* 0x0000000000017941 */ /* 0x000fea0003800000 */
.L_x_42022:
        /* <DEDUP_REMOVED lines=12> */
.L_x_42026:
        /* <DEDUP_REMOVED lines=12> */
.L_x_42029:
[----:B------:R-:W-:Y:S02]  /*22570*/  IMAD.MOV.U32 R5, RZ, RZ, R16 ;  /* 0x000000ffff057224 */ /* 0x000fe400078e0010 */
.L_x_42030:
[----:B------:R-:W-:Y:S05]  /*22580*/  BSYNC B1 ;  /* 0x0000000000017941 */ /* 0x000fea0003800000 */
.L_x_42028:
        /* <DEDUP_REMOVED lines=16> */
.L_x_42034:
[----:B------:R-:W-:Y:S05]  /*22690*/  BSYNC B2 ;  /* 0x0000000000027941 */ /* 0x000fea0003800000 */
.L_x_42033:
        /* <DEDUP_REMOVED lines=44> */
.L_x_42032:
[----:B------:R-:W-:Y:S05]  /*22960*/  BSYNC B1 ;  /* 0x0000000000017941 */ /* 0x000fea0003800000 */
.L_x_42031:
        /* <DEDUP_REMOVED lines=9> */
.L_x_42027:
        /* <DEDUP_REMOVED lines=12> */
.L_x_42036:
[----:B------:R-:W-:Y:S02]  /*22ac0*/  IMAD.MOV.U32 R22, RZ, RZ, R16 ;  /* 0x000000ffff167224 */ /* 0x000fe400078e0010 */
.L_x_42037:
[----:B------:R-:W-:Y:S05]  /*22ad0*/  BSYNC B1 ;  /* 0x0000000000017941 */ /* 0x000fea0003800000 */
.L_x_42035:
        /* <DEDUP_REMOVED lines=16> */
.L_x_42041:
[----:B------:R-:W-:Y:S05]  /*22be0*/  BSYNC B2 ;  /* 0x0000000000027941 */ /* 0x000fea0003800000 */
.L_x_42040:
        /* <DEDUP_REMOVED lines=44> */
.L_x_42039:
[----:B------:R-:W-:Y:S05]  /*22eb0*/  BSYNC B1 ;  /* 0x0000000000017941 */ /* 0x000fea0003800000 */
.L_x_42038:
        /* <DEDUP_REMOVED lines=12> */
.L_x_42042:
        /* <DEDUP_REMOVED lines=12> */
.L_x_42045:
[----:B------:R-:W-:Y:S02]  /*23040*/  IMAD.MOV.U32 R4, RZ, RZ, R16 ;  /* 0x000000ffff047224 */ /* 0x000fe400078e0010 */
.L_x_42046:
[----:B------:R-:W-:Y:S05]  /*23050*/  BSYNC B1 ;  /* 0x0000000000017941 */ /* 0x000fea0003800000 */
.L_x_42044:
        /* <DEDUP_REMOVED lines=16> */
.L_x_42050:
[----:B------:R-:W-:Y:S05]  /*23160*/  BSYNC B2 ;  /* 0x0000000000027941 */ /* 0x000fea0003800000 */
.L_x_42049:
        /* <DEDUP_REMOVED lines=44> */
.L_x_42048:
[----:B------:R-:W-:Y:S05]  /*23430*/  BSYNC B1 ;  /* 0x0000000000017941 */ /* 0x000fea0003800000 */
.L_x_42047:
        /* <DEDUP_REMOVED lines=9> */
.L_x_42043:
        /* <DEDUP_REMOVED lines=12> */
.L_x_42052:
[----:B------:R-:W-:Y:S02]  /*23590*/  IMAD.MOV.U32 R22, RZ, RZ, R16 ;  /* 0x000000ffff167224 */ /* 0x000fe400078e0010 */
.L_x_42053:
[----:B------:R-:W-:Y:S05]  /*235a0*/  BSYNC B1 ;  /* 0x0000000000017941 */ /* 0x000fea0003800000 */
.L_x_42051:
        /* <DEDUP_REMOVED lines=16> */
.L_x_42057:
[----:B------:R-:W-:Y:S05]  /*236b0*/  BSYNC B2 ;  /* 0x0000000000027941 */ /* 0x000fea0003800000 */
.L_x_42056:
        /* <DEDUP_REMOVED lines=44> */
.L_x_42055:
[----:B------:R-:W-:Y:S05]  /*23980*/  BSYNC B1 ;  /* 0x0000000000017941 */ /* 0x000fea0003800000 */
.L_x_42054:
        /* <DEDUP_REMOVED lines=13> */
.L_x_42058:
        /* <DEDUP_REMOVED lines=12> */
.L_x_42061:
[----:B------:R-:W-:Y:S02]  /*23b20*/  MOV R3, R16 ;  /* 0x0000001000037202 */ /* 0x000fe40000000f00 */
.L_x_42062:
[----:B------:R-:W-:Y:S05]  /*23b30*/  BSYNC B1 ;  /* 0x0000000000017941 */ /* 0x000fea0003800000 */
.L_x_42060:
        /* <DEDUP_REMOVED lines=19> */
.L_x_42066:
[----:B------:R-:W-:Y:S05]  /*23c70*/  BSYNC B2 ;  /* 0x0000000000027941 */ /* 0x000fea0003800000 */
.L_x_42065:
        /* <DEDUP_REMOVED lines=44> */
.L_x_42064:
[----:B------:R-:W-:Y:S05]  /*23f40*/  BSYNC B1 ;  /* 0x0000000000017941 */ /* 0x000fea0003800000 */
.L_x_42063:
        /* <DEDUP_REMOVED lines=9> */
.L_x_42059:
        /* <DEDUP_REMOVED lines=46> */
.L_x_42067:
        /* <DEDUP_REMOVED lines=19> */
.L_x_42069:
[----:B------:R-:W-:Y:S02]  /*243f0*/  IMAD.MOV.U32 R30, RZ, RZ, R16 ;  /* 0x000000ffff1e7224 */ /* 0x000fe400078e0010 */
.L_x_42070:
[----:B------:R-:W-:Y:S05]  /*24400*/  BSYNC B1 ;  /* 0x0000000000017941 */ /* 0x000fea0003800000 */
.L_x_42068:
        /* <DEDUP_REMOVED lines=16> */
.L_x_42074:
[----:B------:R-:W-:Y:S05]  /*24510*/  BSYNC B2 ;  /* 0x0000000000027941 */ /* 0x000fea0003800000 */
.L_x_42073:
        /* <DEDUP_REMOVED lines=44> */
.L_x_42072:
[----:B------:R-:W-:Y:S05]  /*247e0*/  BSYNC B1 ;  /* 0x0000000000017941 */ /* 0x000fea0003800000 */
.L_x_42071:
        /* <DEDUP_REMOVED lines=15> */
.L_x_42075:
        /* <DEDUP_REMOVED lines=12> */
.L_x_42078:
[----:B------:R-:W-:Y:S02]  /*249a0*/  IMAD.MOV.U32 R10, RZ, RZ, R16 ;  /* 0x000000ffff0a7224 */ /* 0x000fe400078e0010 */
.L_x_42079:
[----:B------:R-:W-:Y:S05]  /*249b0*/  BSYNC B1 ;  /* 0x0000000000017941 */ /* 0x000fea0003800000 */
.L_x_42077:
        /* <DEDUP_REMOVED lines=16> */
.L_x_42083:
[----:B------:R-:W-:Y:S05]  /*24ac0*/  BSYNC B2 ;  /* 0x0000000000027941 */ /* 0x000fea0003800000 */
.L_x_42082:
        /* <DEDUP_REMOVED lines=44> */
.L_x_42081:
[----:B------:R-:W-:Y:S05]  /*24d90*/  BSYNC B1 ;  /* 0x0000000000017941 */ /* 0x000fea0003800000 */
.L_x_42080:
        /* <DEDUP_REMOVED lines=9> */
.L_x_42076:
        /* <DEDUP_REMOVED lines=12> */
.L_x_42085:
[----:B------:R-:W-:Y:S02]  /*24ef0*/  IMAD.MOV.U32 R30, RZ, RZ, R16 ;  /* 0x000000ffff1e7224 */ /* 0x000fe400078e0010 */
.L_x_42086:
[----:B------:R-:W-:Y:S05]  /*24f00*/  BSYNC B1 ;  /* 0x0000000000017941 */ /* 0x000fea0003800000 */
.L_x_42084:
        /* <DEDUP_REMOVED lines=16> */
.L_x_42090:
[----:B------:R-:W-:Y:S05]  /*25010*/  BSYNC B2 ;  /* 0x0000000000027941 */ /* 0x000fea0003800000 */
.L_x_42089:
        /* <DEDUP_REMOVED lines=44> */
.L_x_42088:
[----:B------:R-:W-:Y:S05]  /*252e0*/  BSYNC B1 ;  /* 0x0000000000017941 */ /* 0x000fea0003800000 */
.L_x_42087:
        /* <DEDUP_REMOVED lines=14> */
.L_x_42091:
        /* <DEDUP_REMOVED lines=12> */
.L_x_42094:
[----:B------:R-:W-:Y:S02]  /*25490*/  MOV R9, R16 ;  /* 0x0000001000097202 */ /* 0x000fe40000000f00 */
.L_x_42095:
[----:B------:R-:W-:Y:S05]  /*254a0*/  BSYNC B1 ;  /* 0x0000000000017941 */ /* 0x000fea0003800000 */
.L_x_42093:
        /* <DEDUP_REMOVED lines=16> */
.L_x_42099:
[----:B------:R-:W-:Y:S05]  /*255b0*/  BSYNC B2 ;  /* 0x0000000000027941 */ /* 0x000fea0003800000 */
.L_x_42098:
        /* <DEDUP_REMOVED lines=44> */
.L_x_42097:
[----:B------:R-:W-:Y:S05]  /*25880*/  BSYNC B1 ;  /* 0x0000000000017941 */ /* 0x000fea0003800000 */
.L_x_42096:
        /* <DEDUP_REMOVED lines=9> */
.L_x_42092:
        /* <DEDUP_REMOVED lines=12> */
.L_x_42101:
[----:B------:R-:W-:Y:S02]  /*259e0*/  MOV R20, R16 ;  /* 0x0000001000147202 */ /* 0x000fe40000000f00 */
.L_x_42102:
[----:B------:R-:W-:Y:S05]  /*259f0*/  BSYNC B1 ;  /* 0x0000000000017941 */ /* 0x000fea0003800000 */
.L_x_42100:
        /* <DEDUP_REMOVED lines=16> */
.L_x_42106:
[----:B------:R-:W-:Y:S05]  /*25b00*/  BSYNC B2 ;  /* 0x0000000000027941 */ /* 0x000fea0003800000 */
.L_x_42105:
        /* <DEDUP_REMOVED lines=44> */
.L_x_42104:
[----:B------:R-:W-:Y:S05]  /*25dd0*/  BSYNC B1 ;  /* 0x0000000000017941 */ /* 0x000fea0003800000 */
.L_x_42103:
        /* <DEDUP_REMOVED lines=14> */
.L_x_42107:
        /* <DEDUP_REMOVED lines=12> */
.L_x_42110:
[----:B------:R-:W-:Y:S02]  /*25f80*/  IMAD.MOV.U32 R8, RZ, RZ, R16 ;  /* 0x000000ffff087224 */ /* 0x000fe400078e0010 */
.L_x_42111:
[----:B------:R-:W-:Y:S05]  /*25f90*/  BSYNC B1 ;  /* 0x0000000000017941 */ /* 0x000fea0003800000 */
.L_x_42109:
        /* <DEDUP_REMOVED lines=16> */
.L_x_42115:
[----:B------:R-:W-:Y:S05]  /*260a0*/  BSYNC B2 ;  /* 0x0000000000027941 */ /* 0x000fea0003800000 */
.L_x_42114:
        /* <DEDUP_REMOVED lines=44> */
.L_x_42113:
[----:B------:R-:W-:Y:S05]  /*26370*/  BSYNC B1 ;  /* 0x0000000000017941 */ /* 0x000fea0003800000 */
.L_x_42112:
        /* <DEDUP_REMOVED lines=9> */
.L_x_42108:
        /* <DEDUP_REMOVED lines=12> */
.L_x_42117:
[----:B------:R-:W-:Y:S02]  /*264d0*/  IMAD.MOV.U32 R20, RZ, RZ, R16 ;  /* 0x000000ffff147224 */ /* 0x000fe400078e0010 */
.L_x_42118:
[----:B------:R-:W-:Y:S05]  /*264e0*/  BSYNC B1 ;  /* 0x0000000000017941 */ /* 0x000fea0003800000 */
.L_x_42116:
        /* <DEDUP_REMOVED lines=16> */
.L_x_42122:
[----:B------:R-:W-:Y:S05]  /*265f0*/  BSYNC B2 ;  /* 0x0000000000027941 */ /* 0x000fea0003800000 */
.L_x_42121:
        /* <DEDUP_REMOVED lines=44> */
.L_x_42120:
[----:B------:R-:W-:Y:S05]  /*268c0*/  BSYNC B1 ;  /* 0x0000000000017941 */ /* 0x000fea0003800000 */
.L_x_42119:
        /* <DEDUP_REMOVED lines=12> */
.L_x_42123:
        /* <DEDUP_REMOVED lines=12> */
.L_x_42126:
[----:B------:R-:W-:Y:S02]  /*26a50*/  IMAD.MOV.U32 R7, RZ, RZ, R16 ;  /* 0x000000ffff077224 */ /* 0x000fe400078e0010 */
.L_x_42127:
[----:B------:R-:W-:Y:S05]  /*26a60*/  BSYNC B1 ;  /* 0x0000000000017941 */ /* 0x000fea0003800000 */
.L_x_42125:
        /* <DEDUP_REMOVED lines=16> */
.L_x_42131:
[----:B------:R-:W-:Y:S05]  /*26b70*/  BSYNC B2 ;  /* 0x0000000000027941 */ /* 0x000fea0003800000 */
.L_x_42130:
        /* <DEDUP_REMOVED lines=44> */
.L_x_42129:
[----:B------:R-:W-:Y:S05]  /*26e40*/  BSYNC B1 ;  /* 0x0000000000017941 */ /* 0x000fea0003800000 */
.L_x_42128:
        /* <DEDUP_REMOVED lines=9> */
.L_x_42124:
        /* <DEDUP_REMOVED lines=12> */
.L_x_42133:
[----:B------:R-:W-:Y:S02]  /*26fa0*/  IMAD.MOV.U32 R28, RZ, RZ, R16 ;  /* 0x000000ffff1c7224 */ /* 0x000fe400078e0010 */
.L_x_42134:
[----:B------:R-:W-:Y:S05]  /*26fb0*/  BSYNC B1 ;  /* 0x0000000000017941 */ /* 0x000fea0003800000 */
.L_x_42132:
        /* <DEDUP_REMOVED lines=16> */
.L_x_42138:
[----:B------:R-:W-:Y:S05]  /*270c0*/  BSYNC B2 ;  /* 0x0000000000027941 */ /* 0x000fea0003800000 */
.L_x_42137:
        /* <DEDUP_REMOVED lines=44> */
.L_x_42136:
[----:B------:R-:W-:Y:S05]  /*27390*/  BSYNC B1 ;  /* 0x0000000000017941 */ /* 0x000fea0003800000 */
.L_x_42135:
        /* <DEDUP_REMOVED lines=12> */
.L_x_42139:
        /* <DEDUP_REMOVED lines=12> */
.L_x_42142:
[----:B------:R-:W-:Y:S02]  /*27520*/  IMAD.MOV.U32 R6, RZ, RZ, R16 ;  /* 0x000000ffff067224 */ /* 0x000fe400078e0010 */
.L_x_42143:
[----:B------:R-:W-:Y:S05]  /*27530*/  BSYNC B1 ;  /* 0x0000000000017941 */ /* 0x000fea0003800000 */
.L_x_42141:
        /* <DEDUP_REMOVED lines=16> */
.L_x_42147:
[----:B------:R-:W-:Y:S05]  /*27640*/  BSYNC B2 ;  /* 0x0000000000027941 */ /* 0x000fea0003800000 */
.L_x_42146:
        /* <DEDUP_REMOVED lines=44> */
.L_x_42145:
[----:B------:R-:W-:Y:S05]  /*27910*/  BSYNC B1 ;  /* 0x0000000000017941 */ /* 0x000fea0003800000 */
.L_x_42144:
        /* <DEDUP_REMOVED lines=9> */
.L_x_42140:
        /* <DEDUP_REMOVED lines=12> */
.L_x_42149:
[----:B------:R-:W-:Y:S02]  /*27a70*/  IMAD.MOV.U32 R28, RZ, RZ, R16 ;  /* 0x000000ffff1c7224 */ /* 0x000fe400078e0010 */
.L_x_42150:
[----:B------:R-:W-:Y:S05]  /*27a80*/  BSYNC B1 ;  /* 0x0000000000017941 */ /* 0x000fea0003800000 */
.L_x_42148:
        /* <DEDUP_REMOVED lines=16> */
.L_x_42154:
[----:B------:R-:W-:Y:S05]  /*27b90*/  BSYNC B2 ;  /* 0x0000000000027941 */ /* 0x000fea0003800000 */
.L_x_42153:
        /* <DEDUP_REMOVED lines=44> */
.L_x_42152:
[----:B------:R-:W-:Y:S05]  /*27e60*/  BSYNC B1 ;  /* 0x0000000000017941 */ /* 0x000fea0003800000 */
.L_x_42151:
        /* <DEDUP_REMOVED lines=12> */
.L_x_42155:
        /* <DEDUP_REMOVED lines=12> */
.L_x_42158:
[----:B------:R-:W-:Y:S02]  /*27ff0*/  IMAD.MOV.U32 R5, RZ, RZ, R16 ;  /* 0x000000ffff057224 */ /* 0x000fe400078e0010 */
.L_x_42159:
[----:B------:R-:W-:Y:S05]  /*28000*/  BSYNC B1 ;  /* 0x0000000000017941 */ /* 0x000fea0003800000 */
.L_x_42157:
        /* <DEDUP_REMOVED lines=16> */
.L_x_42163:
[----:B------:R-:W-:Y:S05]  /*28110*/  BSYNC B2 ;  /* 0x0000000000027941 */ /* 0x000fea0003800000 */
.L_x_42162:
        /* <DEDUP_REMOVED lines=44> */
.L_x_42161:
[----:B------:R-:W-:Y:S05]  /*283e0*/  BSYNC B1 ;  /* 0x0000000000017941 */ /* 0x000fea0003800000 */
.L_x_42160:
        /* <DEDUP_REMOVED lines=9> */
.L_x_42156:
        /* <DEDUP_REMOVED lines=12> */
.L_x_42165:
[----:B------:R-:W-:Y:S02]  /*28540*/  IMAD.MOV.U32 R22, RZ, RZ, R16 ;  /* 0x000000ffff167224 */ /* 0x000fe400078e0010 */
.L_x_42166:
[----:B------:R-:W-:Y:S05]  /*28550*/  BSYNC B1 ;  /* 0x0000000000017941 */ /* 0x000fea0003800000 */
.L_x_42164:
        /* <DEDUP_REMOVED lines=16> */
.L_x_42170:
[----:B------:R-:W-:Y:S05]  /*28660*/  BSYNC B2 ;  /* 0x0000000000027941 */ /* 0x000fea0003800000 */
.L_x_42169:
        /* <DEDUP_REMOVED lines=44> */
.L_x_42168:
[----:B------:R-:W-:Y:S05]  /*28930*/  BSYNC B1 ;  /* 0x0000000000017941 */ /* 0x000fea0003800000 */
.L_x_42167:
        /* <DEDUP_REMOVED lines=12> */
.L_x_42171:
        /* <DEDUP_REMOVED lines=12> */
.L_x_42174:
[----:B------:R-:W-:Y:S02]  /*28ac0*/  MOV R4, R16 ;  /* 0x0000001000047202 */ /* 0x000fe40000000f00 */
.L_x_42175:
[----:B------:R-:W-:Y:S05]  /*28ad0*/  BSYNC B1 ;  /* 0x0000000000017941 */ /* 0x000fea0003800000 */
.L_x_42173:
        /* <DEDUP_REMOVED lines=16> */
.L_x_42179:
[----:B------:R-:W-:Y:S05]  /*28be0*/  BSYNC B2 ;  /* 0x0000000000027941 */ /* 0x000fea0003800000 */
.L_x_42178:
        /* <DEDUP_REMOVED lines=44> */
.L_x_42177:
[----:B------:R-:W-:Y:S05]  /*28eb0*/  BSYNC B1 ;  /* 0x0000000000017941 */ /* 0x000fea0003800000 */
.L_x_42176:
        /* <DEDUP_REMOVED lines=9> */
.L_x_42172:
        /* <DEDUP_REMOVED lines=12> */
.L_x_42181:
[----:B------:R-:W-:Y:S02]  /*29010*/  MOV R22, R16 ;  /* 0x0000001000167202 */ /* 0x000fe40000000f00 */
.L_x_42182:
[----:B------:R-:W-:Y:S05]  /*29020*/  BSYNC B1 ;  /* 0x0000000000017941 */ /* 0x000fea0003800000 */
.L_x_42180:
        /* <DEDUP_REMOVED lines=16> */
.L_x_42186:
[----:B------:R-:W-:Y:S05]  /*29130*/  BSYNC B2 ;  /* 0x0000000000027941 */ /* 0x000fea0003800000 */
.L_x_42185:
        /* <DEDUP_REMOVED lines=44> */
.L_x_42184:
[----:B------:R-:W-:Y:S05]  /*29400*/  BSYNC B1 ;  /* 0x0000000000017941 */ /* 0x000fea0003800000 */
.L_x_42183:
        /* <DEDUP_REMOVED lines=13> */
.L_x_42187:
        /* <DEDUP_REMOVED lines=12> */
.L_x_42190:
[----:B------:R-:W-:Y:S02]  /*295a0*/  IMAD.MOV.U32 R3, RZ, RZ, R16 ;  /* 0x000000ffff037224 */ /* 0x000fe400078e0010 */
.L_x_42191:
[----:B------:R-:W-:Y:S05]  /*295b0*/  BSYNC B1 ;  /* 0x0000000000017941 */ /* 0x000fea0003800000 */
.L_x_42189:
        /* <DEDUP_REMOVED lines=19> */
.L_x_42195:
[----:B------:R-:W-:Y:S05]  /*296f0*/  BSYNC B2 ;  /* 0x0000000000027941 */ /* 0x000fea0003800000 */
.L_x_42194:
        /* <DEDUP_REMOVED lines=44> */
.L_x_42193:
[----:B------:R-:W-:Y:S05]  /*299c0*/  BSYNC B1 ;  /* 0x0000000000017941 */ /* 0x000fea0003800000 */
.L_x_42192:
        /* <DEDUP_REMOVED lines=9> */
.L_x_42188:
        /* <DEDUP_REMOVED lines=46> */
.L_x_42196:
        /* <DEDUP_REMOVED lines=19> */
.L_x_42198:
[----:B------:R-:W-:Y:S02]  /*29e70*/  IMAD.MOV.U32 R30, RZ, RZ, R16 ;  /* 0x000000ffff1e7224 */ /* 0x000fe400078e0010 */
.L_x_42199:
[----:B------:R-:W-:Y:S05]  /*29e80*/  BSYNC B1 ;  /* 0x0000000000017941 */ /* 0x000fea0003800000 */
.L_x_42197:
        /* <DEDUP_REMOVED lines=16> */
.L_x_42203:
[----:B------:R-:W-:Y:S05]  /*29f90*/  BSYNC B2 ;  /* 0x0000000000027941 */ /* 0x000fea0003800000 */
.L_x_42202:
        /* <DEDUP_REMOVED lines=44> */
.L_x_42201:
[----:B------:R-:W-:Y:S05]  /*2a260*/  BSYNC B1 ;  /* 0x0000000000017941 */ /* 0x000fea0003800000 */
.L_x_42200:
        /* <DEDUP_REMOVED lines=15> */
.L_x_42204:
        /* <DEDUP_REMOVED lines=12> */
.L_x_42207:
[----:B------:R-:W-:Y:S02]  /*2a420*/  MOV R10, R16 ;  /* 0x00000010000a7202 */ /* 0x000fe40000000f00 */
.L_x_42208:
[----:B------:R-:W-:Y:S05]  /*2a430*/  BSYNC B1 ;  /* 0x0000000000017941 */ /* 0x000fea0003800000 */
.L_x_42206:
        /* <DEDUP_REMOVED lines=16> */
.L_x_42212:
[----:B------:R-:W-:Y:S05]  /*2a540*/  BSYNC B2 ;  /* 0x0000000000027941 */ /* 0x000fea0003800000 */
.L_x_42211:
        /* <DEDUP_REMOVED lines=44> */
.L_x_42210:
[----:B------:R-:W-:Y:S05]  /*2a810*/  BSYNC B1 ;  /* 0x0000000000017941 */ /* 0x000fea0003800000 */
.L_x_42209:
        /* <DEDUP_REMOVED lines=9> */
.L_x_42205:
        /* <DEDUP_REMOVED lines=12> */
.L_x_42214:
[----:B------:R-:W-:Y:S02]  /*2a970*/  MOV R30, R16 ;  /* 0x00000010001e7202 */ /* 0x000fe40000000f00 */
.L_x_42215:
[----:B------:R-:W-:Y:S05]  /*2a980*/  BSYNC B1 ;  /* 0x0000000000017941 */ /* 0x000fea0003800000 */
.L_x_42213:
        /* <DEDUP_REMOVED lines=16> */
.L_x_42219:
[----:B------:R-:W-:Y:S05]  /*2aa90*/  BSYNC B2 ;  /* 0x0000000000027941 */ /* 0x000fea0003800000 */
.L_x_42218:
        /* <DEDUP_REMOVED lines=44> */
.L_x_42217:
[----:B------:R-:W-:Y:S05]  /*2ad60*/  BSYNC B1 ;  /* 0x0000000000017941 */ /* 0x000fea0003800000 */
.L_x_42216:
        /* <DEDUP_REMOVED lines=14> */
.L_x_42220:
        /* <DEDUP_REMOVED lines=12> */
.L_x_42223:
[----:B------:R-:W-:Y:S02]  /*2af10*/  IMAD.MOV.U32 R9, RZ, RZ, R16 ;  /* 0x000000ffff097224 */ /* 0x000fe400078e0010 */
.L_x_42224:
[----:B------:R-:W-:Y:S05]  /*2af20*/  BSYNC B1 ;  /* 0x0000000000017941 */ /* 0x000fea0003800000 */
.L_x_42222:
        /* <DEDUP_REMOVED lines=16> */
.L_x_42228:
[----:B------:R-:W-:Y:S05]  /*2b030*/  BSYNC B2 ;  /* 0x0000000000027941 */ /* 0x000fea0003800000 */
.L_x_42227:
        /* <DEDUP_REMOVED lines=44> */
.L_x_42226:
[----:B------:R-:W-:Y:S05]  /*2b300*/  BSYNC B1 ;  /* 0x0000000000017941 */ /* 0x000fea0003800000 */
.L_x_42225:
        /* <DEDUP_REMOVED lines=9> */
.L_x_42221:
        /* <DEDUP_REMOVED lines=12> */
.L_x_42230:
[----:B------:R-:W-:Y:S02]  /*2b460*/  IMAD.MOV.U32 R20, RZ, RZ, R16 ;  /* 0x000000ffff147224 */ /* 0x000fe400078e0010 */
.L_x_42231:
[----:B------:R-:W-:Y:S05]  /*2b470*/  BSYNC B1 ;  /* 0x0000000000017941 */ /* 0x000fea0003800000 */
.L_x_42229:
        /* <DEDUP_REMOVED lines=16> */
.L_x_42235:
[----:B------:R-:W-:Y:S05]  /*2b580*/  BSYNC B2 ;  /* 0x0000000000027941 */ /* 0x000fea0003800000 */
.L_x_42234:
        /* <DEDUP_REMOVED lines=44> */
.L_x_42233:
[----:B------:R-:W-:Y:S05]  /*2b850*/  BSYNC B1 ;  /* 0x0000000000017941 */ /* 0x000fea0003800000 */
.L_x_42232:
        /* <DEDUP_REMOVED lines=14> */
.L_x_42236:
        /* <DEDUP_REMOVED lines=12> */
.L_x_42239:
[----:B------:R-:W-:Y:S02]  /*2ba00*/  IMAD.MOV.U32 R8, RZ, RZ, R16 ;  /* 0x000000ffff087224 */ /* 0x000fe400078e0010 */
.L_x_42240:
[----:B------:R-:W-:Y:S05]  /*2ba10*/  BSYNC B1 ;  /* 0x0000000000017941 */ /* 0x000fea0003800000 */
.L_x_42238:
        /* <DEDUP_REMOVED lines=16> */
.L_x_42244:
[----:B------:R-:W-:Y:S05]  /*2bb20*/  BSYNC B2 ;  /* 0x0000000000027941 */ /* 0x000fea0003800000 */
.L_x_42243:
        /* <DEDUP_REMOVED lines=44> */
.L_x_42242:
[----:B------:R-:W-:Y:S05]  /*2bdf0*/  BSYNC B1 ;  /* 0x0000000000017941 */ /* 0x000fea0003800000 */
.L_x_42241:
        /* <DEDUP_REMOVED lines=9> */
.L_x_42237:
        /* <DEDUP_REMOVED lines=12> */
.L_x_42246:
[----:B------:R-:W-:Y:S02]  /*2bf50*/  IMAD.MOV.U32 R20, RZ, RZ, R16 ;  /* 0x000000ffff147224 */ /* 0x000fe400078e0010 */
.L_x_42247:
[----:B------:R-:W-:Y:S05]  /*2bf60*/  BSYNC B1 ;  /* 0x0000000000017941 */ /* 0x000fea0003800000 */
.L_x_42245:
        /* <DEDUP_REMOVED lines=16> */
.L_x_42251:
[----:B------:R-:W-:Y:S05]  /*2c070*/  BSYNC B2 ;  /* 0x0000000000027941 */ /* 0x000fea0003800000 */
.L_x_42250:
        /* <DEDUP_REMOVED lines=44> */
.L_x_42249:
[----:B------:R-:W-:Y:S05]  /*2c340*/  BSYNC B1 ;  /* 0x0000000000017941 */ /* 0x000fea0003800000 */
.L_x_42248:
        /* <DEDUP_REMOVED lines=12> */
.L_x_42252:
        /* <DEDUP_REMOVED lines=12> */
.L_x_42255:
[----:B------:R-:W-:Y:S02]  /*2c4d0*/  IMAD.MOV.U32 R7, RZ, RZ, R16 ;  /* 0x000000ffff077224 */ /* 0x000fe400078e0010 */
.L_x_42256:
[----:B------:R-:W-:Y:S05]  /*2c4e0*/  BSYNC B1 ;  /* 0x0000000000017941 */ /* 0x000fea0003800000 */
.L_x_42254:
        /* <DEDUP_REMOVED lines=16> */
.L_x_42260:
[----:B------:R-:W-:Y:S05]  /*2c5f0*/  BSYNC B2 ;  /* 0x0000000000027941 */ /* 0x000fea0003800000 */
.L_x_42259:
        /* <DEDUP_REMOVED lines=44> */
.L_x_42258:
[----:B------:R-:W-:Y:S05]  /*2c8c0*/  BSYNC B1 ;  /* 0x0000000000017941 */ /* 0x000fea0003800000 */
.L_x_42257:
        /* <DEDUP_REMOVED lines=9> */
.L_x_42253:
        /* <DEDUP_REMOVED lines=12> */
.L_x_42262:
[----:B------:R-:W-:Y:S02]  /*2ca20*/  IMAD.MOV.U32 R28, RZ, RZ, R16 ;  /* 0x000000ffff1c7224 */ /* 0x000fe400078e0010 */
.L_x_42263:
[----:B------:R-:W-:Y:S05]  /*2ca30*/  BSYNC B1 ;  /* 0x0000000000017941 */ /* 0x000fea0003800000 */
.L_x_42261:
        /* <DEDUP_REMOVED lines=16> */
.L_x_42267:
[----:B------:R-:W-:Y:S05]  /*2cb40*/  BSYNC B2 ;  /* 0x0000000000027941 */ /* 0x000fea0003800000 */
.L_x_42266:
        /* <DEDUP_REMOVED lines=44> */
.L_x_42265:
[----:B------:R-:W-:Y:S05]  /*2ce10*/  BSYNC B1 ;  /* 0x0000000000017941 */ /* 0x000fea0003800000 */
.L_x_42264:
        /* <DEDUP_REMOVED lines=12> */
.L_x_42268:
        /* <DEDUP_REMOVED lines=12> */
.L_x_42271:
[----:B------:R-:W-:Y:S02]  /*2cfa0*/  IMAD.MOV.U32 R6, RZ, RZ, R16 ;  /* 0x000000ffff067224 */ /* 0x000fe400078e0010 */
.L_x_42272:
[----:B------:R-:W-:Y:S05]  /*2cfb0*/  BSYNC B1 ;  /* 0x0000000000017941 */ /* 0x000fea0003800000 */
.L_x_42270:
        /* <DEDUP_REMOVED lines=16> */
.L_x_42276:
[----:B------:R-:W-:Y:S05]  /*2d0c0*/  BSYNC B2 ;  /* 0x0000000000027941 */ /* 0x000fea0003800000 */
.L_x_42275:
        /* <DEDUP_REMOVED lines=44> */
.L_x_42274:
[----:B------:R-:W-:Y:S05]  /*2d390*/  BSYNC B1 ;  /* 0x0000000000017941 */ /* 0x000fea0003800000 */
.L_x_42273:
        /* <DEDUP_REMOVED lines=9> */
.L_x_42269:
        /* <DEDUP_REMOVED lines=12> */
.L_x_42278:
[----:B------:R-:W-:Y:S02]  /*2d4f0*/  IMAD.MOV.U32 R29, RZ, RZ, R16 ;  /* 0x000000ffff1d7224 */ /* 0x000fe400078e0010 */
.L_x_42279:
[----:B------:R-:W-:Y:S05]  /*2d500*/  BSYNC B1 ;  /* 0x0000000000017941 */ /* 0x000fea0003800000 */
.L_x_42277:
        /* <DEDUP_REMOVED lines=16> */
.L_x_42283:
[----:B------:R-:W-:Y:S05]  /*2d610*/  BSYNC B2 ;  /* 0x0000000000027941 */ /* 0x000fea0003800000 */
.L_x_42282:
        /* <DEDUP_REMOVED lines=44> */
.L_x_42281:
[----:B------:R-:W-:Y:S05]  /*2d8e0*/  BSYNC B1 ;  /* 0x0000000000017941 */ /* 0x000fea0003800000 */
.L_x_42280:
        /* <DEDUP_REMOVED lines=12> */
.L_x_42284:
        /* <DEDUP_REMOVED lines=12> */
.L_x_42287:
[----:B------:R-:W-:Y:S02]  /*2da70*/  MOV R5, R16 ;  /* 0x0000001000057202 */ /* 0x000fe40000000f00 */
.L_x_42288:
[----:B------:R-:W-:Y:S05]  /*2da80*/  BSYNC B1 ;  /* 0x0000000000017941 */ /* 0x000fea0003800000 */
.L_x_42286:
        /* <DEDUP_REMOVED lines=16> */
.L_x_42292:
[----:B------:R-:W-:Y:S05]  /*2db90*/  BSYNC B2 ;  /* 0x0000000000027941 */ /* 0x000fea0003800000 */
.L_x_42291:
        /* <DEDUP_REMOVED lines=44> */
.L_x_42290:
[----:B------:R-:W-:Y:S05]  /*2de60*/  BSYNC B1 ;  /* 0x0000000000017941 */ /* 0x000fea0003800000 */
.L_x_42289:
        /* <DEDUP_REMOVED lines=9> */
.L_x_42285:
        /* <DEDUP_REMOVED lines=12> */
.L_x_42294:
[----:B------:R-:W-:Y:S02]  /*2dfc0*/  MOV R22, R16 ;  /* 0x0000001000167202 */ /* 0x000fe40000000f00 */
.L_x_42295:
[----:B------:R-:W-:Y:S05]  /*2dfd0*/  BSYNC B1 ;  /* 0x0000000000017941 */ /* 0x000fea0003800000 */
.L_x_42293:
        /* <DEDUP_REMOVED lines=16> */
.L_x_42299:
[----:B------:R-:W-:Y:S05]  /*2e0e0*/  BSYNC B2 ;  /* 0x0000000000027941 */ /* 0x000fea0003800000 */
.L_x_42298:
        /* <DEDUP_REMOVED lines=44> */
.L_x_42297:
[----:B------:R-:W-:Y:S05]  /*2e3b0*/  BSYNC B1 ;  /* 0x0000000000017941 */ /* 0x000fea0003800000 */
.L_x_42296:
        /* <DEDUP_REMOVED lines=12> */
.L_x_42300:
        /* <DEDUP_REMOVED lines=12> */
.L_x_42303:
[----:B------:R-:W-:Y:S02]  /*2e540*/  IMAD.MOV.U32 R4, RZ, RZ, R16 ;  /* 0x000000ffff047224 */ /* 0x000fe400078e0010 */
.L_x_42304:
[----:B------:R-:W-:Y:S05]  /*2e550*/  BSYNC B1 ;  /* 0x0000000000017941 */ /* 0x000fea0003800000 */
.L_x_42302:
        /* <DEDUP_REMOVED lines=16> */
.L_x_42308:
[----:B------:R-:W-:Y:S05]  /*2e660*/  BSYNC B2 ;  /* 0x0000000000027941 */ /* 0x000fea0003800000 */
.L_x_42307:
        /* <DEDUP_REMOVED lines=44> */
.L_x_42306:
[----:B------:R-:W-:Y:S05]  /*2e930*/  BSYNC B1 ;  /* 0x0000000000017941 */ /* 0x000fea0003800000 */
.L_x_42305:
        /* <DEDUP_REMOVED lines=9> */
.L_x_42301:
        /* <DEDUP_REMOVED lines=12> */
.L_x_42310:
[----:B------:R-:W-:Y:S02]  /*2ea90*/  IMAD.MOV.U32 R22, RZ, RZ, R16 ;  /* 0x000000ffff167224 */ /* 0x000fe400078e0010 */
.L_x_42311:
[----:B------:R-:W-:Y:S05]  /*2eaa0*/  BSYNC B1 ;  /* 0x0000000000017941 */ /* 0x000fea0003800000 */
.L_x_42309:
        /* <DEDUP_REMOVED lines=16> */
.L_x_42315:
[----:B------:R-:W-:Y:S05]  /*2ebb0*/  BSYNC B2 ;  /* 0x0000000000027941 */ /* 0x000fea0003800000 */
.L_x_42314:
        /* <DEDUP_REMOVED lines=44> */
.L_x_42313:
[----:B------:R-:W-:Y:S05]  /*2ee80*/  BSYNC B1 ;  /* 0x0000000000017941 */ /* 0x000fea0003800000 */
.L_x_42312:
        /* <DEDUP_REMOVED lines=13> */
.L_x_42316:
        /* <DEDUP_REMOVED lines=12> */
.L_x_42319:
[----:B------:R-:W-:Y:S02]  /*2f020*/  IMAD.MOV.U32 R3, RZ, RZ, R16 ;  /* 0x000000ffff037224 */ /* 0x000fe400078e0010 */
.L_x_42320:
[----:B------:R-:W-:Y:S05]  /*2f030*/  BSYNC B1 ;  /* 0x0000000000017941 */ /* 0x000fea0003800000 */
.L_x_42318:
        /* <DEDUP_REMOVED lines=19> */
.L_x_42324:
[----:B------:R-:W-:Y:S05]  /*2f170*/  BSYNC B2 ;  /* 0x0000000000027941 */ /* 0x000fea0003800000 */
.L_x_42323:
        /* <DEDUP_REMOVED lines=44> */
.L_x_42322:
[----:B------:R-:W-:Y:S05]  /*2f440*/  BSYNC B1 ;  /* 0x0000000000017941 */ /* 0x000fea0003800000 */
.L_x_42321:
        /* <DEDUP_REMOVED lines=9> */
.L_x_42317:
        /* <DEDUP_REMOVED lines=46> */
.L_x_42325:
        /* <DEDUP_REMOVED lines=19> */
.L_x_42327:
[----:B------:R-:W-:Y:S02]  /*2f8f0*/  MOV R186, R16 ;  /* 0x0000001000ba7202 */ /* 0x000fe40000000f00 */
.L_x_42328:
[----:B------:R-:W-:Y:S05]  /*2f900*/  BSYNC B1 ;  /* 0x0000000000017941 */ /* 0x000fea0003800000 */
.L_x_42326:
        /* <DEDUP_REMOVED lines=16> */
.L_x_42332:
[----:B------:R-:W-:Y:S05]  /*2fa10*/  BSYNC B2 ;  /* 0x0000000000027941 */ /* 0x000fea0003800000 */
.L_x_42331:
        /* <DEDUP_REMOVED lines=44> */
.L_x_42330:
[----:B------:R-:W-:Y:S05]  /*2fce0*/  BSYNC B1 ;  /* 0x0000000000017941 */ /* 0x000fea0003800000 */
.L_x_42329:
        /* <DEDUP_REMOVED lines=15> */
.L_x_42333:
        /* <DEDUP_REMOVED lines=12> */
.L_x_42336:
[----:B------:R-:W-:Y:S02]  /*2fea0*/  IMAD.MOV.U32 R10, RZ, RZ, R16 ;  /* 0x000000ffff0a7224 */ /* 0x000fe400078e0010 */
.L_x_42337:
[----:B------:R-:W-:Y:S05]  /*2feb0*/  BSYNC B1 ;  /* 0x0000000000017941 */ /* 0x000fea0003800000 */
.L_x_42335:
        /* <DEDUP_REMOVED lines=16> */
.L_x_42341:
[----:B------:R-:W-:Y:S05]  /*2ffc0*/  BSYNC B2 ;  /* 0x0000000000027941 */ /* 0x000fea0003800000 */
.L_x_42340:
        /* <DEDUP_REMOVED lines=44> */
.L_x_42339:
[----:B------:R-:W-:Y:S05]  /*30290*/  BSYNC B1 ;  /* 0x0000000000017941 */ /* 0x000fea0003800000 */
.L_x_42338:
        /* <DEDUP_REMOVED lines=9> */
.L_x_42334:
        /* <DEDUP_REMOVED lines=12> */
.L_x_42343:
[----:B------:R-:W-:Y:S02]  /*303f0*/  IMAD.MOV.U32 R25, RZ, RZ, R16 ;  /* 0x000000ffff197224 */ /* 0x000fe400078e0010 */
.L_x_42344:
[----:B------:R-:W-:Y:S05]  /*30400*/  BSYNC B1 ;  /* 0x0000000000017941 */ /* 0x000fea0003800000 */
.L_x_42342:
        /* <DEDUP_REMOVED lines=16> */
.L_x_42348:
[----:B------:R-:W-:Y:S05]  /*30510*/  BSYNC B2 ;  /* 0x0000000000027941 */ /* 0x000fea0003800000 */
.L_x_42347:
        /* <DEDUP_REMOVED lines=44> */
.L_x_42346:
[----:B------:R-:W-:Y:S05]  /*307e0*/  BSYNC B1 ;  /* 0x0000000000017941 */ /* 0x000fea0003800000 */
.L_x_42345:
        /* <DEDUP_REMOVED lines=14> */
.L_x_42349:
        /* <DEDUP_REMOVED lines=12> */
.L_x_42352:
[----:B------:R-:W-:Y:S02]  /*30990*/  IMAD.MOV.U32 R9, RZ, RZ, R16 ;  /* 0x000000ffff097224 */ /* 0x000fe400078e0010 */
.L_x_42353:
[----:B------:R-:W-:Y:S05]  /*309a0*/  BSYNC B1 ;  /* 0x0000000000017941 */ /* 0x000fea0003800000 */
.L_x_42351:
        /* <DEDUP_REMOVED lines=16> */
.L_x_42357:
[----:B------:R-:W-:Y:S05]  /*30ab0*/  BSYNC B2 ;  /* 0x0000000000027941 */ /* 0x000fea0003800000 */
.L_x_42356:
        /* <DEDUP_REMOVED lines=44> */
.L_x_42355:
[----:B------:R-:W-:Y:S05]  /*30d80*/  BSYNC B1 ;  /* 0x0000000000017941 */ /* 0x000fea0003800000 */
.L_x_42354:
        /* <DEDUP_REMOVED lines=9> */
.L_x_42350:
        /* <DEDUP_REMOVED lines=12> */
.L_x_42359:
[----:B------:R-:W-:Y:S02]  /*30ee0*/  IMAD.MOV.U32 R20, RZ, RZ, R16 ;  /* 0x000000ffff147224 */ /* 0x000fe400078e0010 */
.L_x_42360:
[----:B------:R-:W-:Y:S05]  /*30ef0*/  BSYNC B1 ;  /* 0x0000000000017941 */ /* 0x000fea0003800000 */
.L_x_42358:
        /* <DEDUP_REMOVED lines=16> */
.L_x_42364:
[----:B------:R-:W-:Y:S05]  /*31000*/  BSYNC B2 ;  /* 0x0000000000027941 */ /* 0x000fea0003800000 */
.L_x_42363:
        /* <DEDUP_REMOVED lines=44> */
.L_x_42362:
[----:B------:R-:W-:Y:S05]  /*312d0*/  BSYNC B1 ;  /* 0x0000000000017941 */ /* 0x000fea0003800000 */
.L_x_42361:
        /* <DEDUP_REMOVED lines=14> */
.L_x_42365:
        /* <DEDUP_REMOVED lines=12> */
.L_x_42368:
[----:B------:R-:W-:Y:S02]  /*31480*/  IMAD.MOV.U32 R8, RZ, RZ, R16 ;  /* 0x000000ffff087224 */ /* 0x000fe400078e0010 */
.L_x_42369:
[----:B------:R-:W-:Y:S05]  /*31490*/  BSYNC B1 ;  /* 0x0000000000017941 */ /* 0x000fea0003800000 */
.L_x_42367:
        /* <DEDUP_REMOVED lines=16> */
.L_x_42373:
[----:B------:R-:W-:Y:S05]  /*315a0*/  BSYNC B2 ;  /* 0x0000000000027941 */ /* 0x000fea0003800000 */
.L_x_42372:
        /* <DEDUP_REMOVED lines=44> */
.L_x_42371:
[----:B------:R-:W-:Y:S05]  /*31870*/  BSYNC B1 ;  /* 0x0000000000017941 */ /* 0x000fea0003800000 */
.L_x_42370:
        /* <DEDUP_REMOVED lines=9> */
.L_x_42366:
        /* <DEDUP_REMOVED lines=12> */
.L_x_42375:
[----:B------:R-:W-:Y:S02]  /*319d0*/  IMAD.MOV.U32 R20, RZ, RZ, R16 ;  /* 0x000000ffff147224 */ /* 0x000fe400078e0010 */
.L_x_42376:
[----:B------:R-:W-:Y:S05]  /*319e0*/  BSYNC B1 ;  /* 0x0000000000017941 */ /* 0x000fea0003800000 */
.L_x_42374:
        /* <DEDUP_REMOVED lines=16> */
.L_x_42380:
[----:B------:R-:W-:Y:S05]  /*31af0*/  BSYNC B2 ;  /* 0x0000000000027941 */ /* 0x000fea0003800000 */
.L_x_42379:
        /* <DEDUP_REMOVED lines=44> */
.L_x_42378:
[----:B------:R-:W-:Y:S05]  /*31dc0*/  BSYNC B1 ;  /* 0x0000000000017941 */ /* 0x000fea0003800000 */
.L_x_42377:
        /* <DEDUP_REMOVED lines=12> */
.L_x_42381:
        /* <DEDUP_REMOVED lines=12> */
.L_x_42384:
[----:B------:R-:W-:Y:S02]  /*31f50*/  IMAD.MOV.U32 R7, RZ, RZ, R16 ;  /* 0x000000ffff077224 */ /* 0x000fe400078e0010 */
.L_x_42385:
[----:B------:R-:W-:Y:S05]  /*31f60*/  BSYNC B1 ;  /* 0x0000000000017941 */ /* 0x000fea0003800000 */
.L_x_42383:
        /* <DEDUP_REMOVED lines=16> */
.L_x_42389:
[----:B------:R-:W-:Y:S05]  /*32070*/  BSYNC B2 ;  /* 0x0000000000027941 */ /* 0x000fea0003800000 */
.L_x_42388:
        /* <DEDUP_REMOVED lines=44> */
.L_x_42387:
[----:B------:R-:W-:Y:S05]  /*32340*/  BSYNC B1 ;  /* 0x0000000000017941 */ /* 0x000fea0003800000 */
.L_x_42386:
        /* <DEDUP_REMOVED lines=9> */
.L_x_42382:
        /* <DEDUP_REMOVED lines=12> */
.L_x_42391:
[----:B------:R-:W-:Y:S02]  /*324a0*/  IMAD.MOV.U32 R188, RZ, RZ, R16 ;  /* 0x000000ffffbc7224 */ /* 0x000fe400078e0010 */
.L_x_42392:
[----:B------:R-:W-:Y:S05]  /*324b0*/  BSYNC B1 ;  /* 0x0000000000017941 */ /* 0x000fea0003800000 */
.L_x_42390:
        /* <DEDUP_REMOVED lines=16> */
.L_x_42396:
[----:B------:R-:W-:Y:S05]  /*325c0*/  BSYNC B2 ;  /* 0x0000000000027941 */ /* 0x000fea0003800000 */
.L_x_42395:
        /* <DEDUP_REMOVED lines=44> */
.L_x_42394:
[----:B------:R-:W-:Y:S05]  /*32890*/  BSYNC B1 ;  /* 0x0000000000017941 */ /* 0x000fea0003800000 */
.L_x_42393:
        /* <DEDUP_REMOVED lines=12> */
.L_x_42397:
        /* <DEDUP_REMOVED lines=12> */
.L_x_42400:
[----:B------:R-:W-:Y:S02]  /*32a20*/  MOV R6, R16 ;  /* 0x0000001000067202 */ /* 0x000fe40000000f00 */
.L_x_42401:
[----:B------:R-:W-:Y:S05]  /*32a30*/  BSYNC B1 ;  /* 0x0000000000017941 */ /* 0x000fea0003800000 */
.L_x_42399:
        /* <DEDUP_REMOVED lines=16> */
.L_x_42405:
[----:B------:R-:W-:Y:S05]  /*32b40*/  BSYNC B2 ;  /* 0x0000000000027941 */ /* 0x000fea0003800000 */
.L_x_42404:
        /* <DEDUP_REMOVED lines=44> */
.L_x_42403:
[----:B------:R-:W-:Y:S05]  /*32e10*/  BSYNC B1 ;  /* 0x0000000000017941 */ /* 0x000fea0003800000 */
.L_x_42402:
        /* <DEDUP_REMOVED lines=9> */
.L_x_42398:
        /* <DEDUP_REMOVED lines=12> */
.L_x_42407:
[----:B------:R-:W-:Y:S02]  /*32f70*/  MOV R21, R16 ;  /* 0x0000001000157202 */ /* 0x000fe40000000f00 */
.L_x_42408:
[----:B------:R-:W-:Y:S05]  /*32f80*/  BSYNC B1 ;  /* 0x0000000000017941 */ /* 0x000fea0003800000 */
.L_x_42406:
        /* <DEDUP_REMOVED lines=16> */
.L_x_42412:
[----:B------:R-:W-:Y:S05]  /*33090*/  BSYNC B2 ;  /* 0x0000000000027941 */ /* 0x000fea0003800000 */
.L_x_42411:
        /* <DEDUP_REMOVED lines=44> */
.L_x_42410:
[----:B------:R-:W-:Y:S05]  /*33360*/  BSYNC B1 ;  /* 0x0000000000017941 */ /* 0x000fea0003800000 */
.L_x_42409:
        /* <DEDUP_REMOVED lines=12> */
.L_x_42413:
        /* <DEDUP_REMOVED lines=12> */
.L_x_42416:
[----:B------:R-:W-:Y:S02]  /*334f0*/  IMAD.MOV.U32 R5, RZ, RZ, R16 ;  /* 0x000000ffff057224 */ /* 0x000fe400078e0010 */
.L_x_42417:
[----:B------:R-:W-:Y:S05]  /*33500*/  BSYNC B1 ;  /* 0x0000000000017941 */ /* 0x000fea0003800000 */
.L_x_42415:
        /* <DEDUP_REMOVED lines=16> */
.L_x_42421:
[----:B------:R-:W-:Y:S05]  /*33610*/  BSYNC B2 ;  /* 0x0000000000027941 */ /* 0x000fea0003800000 */
.L_x_42420:
        /* <DEDUP_REMOVED lines=44> */
.L_x_42419:
[----:B------:R-:W-:Y:S05]  /*338e0*/  BSYNC B1 ;  /* 0x0000000000017941 */ /* 0x000fea0003800000 */
.L_x_42418:
        /* <DEDUP_REMOVED lines=9> */
.L_x_42414:
        /* <DEDUP_REMOVED lines=12> */
.L_x_42423:
[----:B------:R-:W-:Y:S02]  /*33a40*/  IMAD.MOV.U32 R22, RZ, RZ, R16 ;  /* 0x000000ffff167224 */ /* 0x000fe400078e0010 */
.L_x_42424:
[----:B------:R-:W-:Y:S05]  /*33a50*/  BSYNC B1 ;  /* 0x0000000000017941 */ /* 0x000fea0003800000 */
.L_x_42422:
        /* <DEDUP_REMOVED lines=16> */
.L_x_42428:
[----:B------:R-:W-:Y:S05]  /*33b60*/  BSYNC B2 ;  /* 0x0000000000027941 */ /* 0x000fea0003800000 */
.L_x_42427:
        /* <DEDUP_REMOVED lines=44> */
.L_x_42426:
[----:B------:R-:W-:Y:S05]  /*33e30*/  BSYNC B1 ;  /* 0x0000000000017941 */ /* 0x000fea0003800000 */
.L_x_42425:
        /* <DEDUP_REMOVED lines=12> */
.L_x_42429:
        /* <DEDUP_REMOVED lines=12> */
.L_x_42432:
[----:B------:R-:W-:Y:S02]  /*33fc0*/  IMAD.MOV.U32 R4, RZ, RZ, R16 ;  /* 0x000000ffff047224 */ /* 0x000fe400078e0010 */
.L_x_42433:
[----:B------:R-:W-:Y:S05]  /*33fd0*/  BSYNC B1 ;  /* 0x0000000000017941 */ /* 0x000fea0003800000 */
.L_x_42431:
        /* <DEDUP_REMOVED lines=16> */
.L_x_42437:
[----:B------:R-:W-:Y:S05]  /*340e0*/  BSYNC B2 ;  /* 0x0000000000027941 */ /* 0x000fea0003800000 */
.L_x_42436:
        /* <DEDUP_REMOVED lines=44> */
.L_x_42435:
[----:B------:R-:W-:Y:S05]  /*343b0*/  BSYNC B1 ;  /* 0x0000000000017941 */ /* 0x000fea0003800000 */
.L_x_42434:
        /* <DEDUP_REMOVED lines=9> */
.L_x_42430:
        /* <DEDUP_REMOVED lines=12> */
.L_x_42439:
[----:B------:R-:W-:Y:S02]  /*34510*/  IMAD.MOV.U32 R190, RZ, RZ, R16 ;  /* 0x000000ffffbe7224 */ /* 0x000fe400078e0010 */
.L_x_42440:
[----:B------:R-:W-:Y:S05]  /*34520*/  BSYNC B1 ;  /* 0x0000000000017941 */ /* 0x000fea0003800000 */
.L_x_42438:
        /* <DEDUP_REMOVED lines=16> */
.L_x_42444:
[----:B------:R-:W-:Y:S05]  /*34630*/  BSYNC B2 ;  /* 0x0000000000027941 */ /* 0x000fea0003800000 */
.L_x_42443:
        /* <DEDUP_REMOVED lines=44> */
.L_x_42442:
[----:B------:R-:W-:Y:S05]  /*34900*/  BSYNC B1 ;  /* 0x0000000000017941 */ /* 0x000fea0003800000 */
.L_x_42441:
        /* <DEDUP_REMOVED lines=13> */
.L_x_42445:
        /* <DEDUP_REMOVED lines=12> */
.L_x_42448:
[----:B------:R-:W-:Y:S02]  /*34aa0*/  IMAD.MOV.U32 R3, RZ, RZ, R16 ;  /* 0x000000ffff037224 */ /* 0x000fe400078e0010 */
.L_x_42449:
[----:B------:R-:W-:Y:S05]  /*34ab0*/  BSYNC B1 ;  /* 0x0000000000017941 */ /* 0x000fea0003800000 */
.L_x_42447:
        /* <DEDUP_REMOVED lines=19> */
.L_x_42453:
[----:B------:R-:W-:Y:S05]  /*34bf0*/  BSYNC B2 ;  /* 0x0000000000027941 */ /* 0x000fea0003800000 */
.L_x_42452:
        /* <DEDUP_REMOVED lines=44> */
.L_x_42451:
[----:B------:R-:W-:Y:S05]  /*34ec0*/  BSYNC B1 ;  /* 0x0000000000017941 */ /* 0x000fea0003800000 */
.L_x_42450:
        /* <DEDUP_REMOVED lines=9> */
.L_x_42446:
        /* <DEDUP_REMOVED lines=46> */
.L_x_42454:
        /* <DEDUP_REMOVED lines=19> */
.L_x_42456:
[----:B------:R-:W-:Y:S02]  /*35370*/  IMAD.MOV.U32 R211, RZ, RZ, R16 ;  /* 0x000000ffffd37224 */ /* 0x000fe400078e0010 */
.L_x_42457:
[----:B------:R-:W-:Y:S05]  /*35380*/  BSYNC B1 ;  /* 0x0000000000017941 */ /* 0x000fea0003800000 */
.L_x_42455:
        /* <DEDUP_REMOVED lines=16> */
.L_x_42461:
[----:B------:R-:W-:Y:S05]  /*35490*/  BSYNC B2 ;  /* 0x0000000000027941 */ /* 0x000fea0003800000 */
.L_x_42460:
        /* <DEDUP_REMOVED lines=44> */
.L_x_42459:
[----:B------:R-:W-:Y:S05]  /*35760*/  BSYNC B1 ;  /* 0x0000000000017941 */ /* 0x000fea0003800000 */
.L_x_42458:
        /* <DEDUP_REMOVED lines=15> */
.L_x_42462:
        /* <DEDUP_REMOVED lines=12> */
.L_x_42465:
[----:B------:R-:W-:Y:S02]  /*35920*/  IMAD.MOV.U32 R10, RZ, RZ, R16 ;  /* 0x000000ffff0a7224 */ /* 0x000fe400078e0010 */
.L_x_42466:
[----:B------:R-:W-:Y:S05]  /*35930*/  BSYNC B1 ;  /* 0x0000000000017941 */ /* 0x000fea0003800000 */
.L_x_42464:
        /* <DEDUP_REMOVED lines=16> */
.L_x_42470:
[----:B------:R-:W-:Y:S05]  /*35a40*/  BSYNC B2 ;  /* 0x0000000000027941 */ /* 0x000fea0003800000 */
.L_x_42469:
        /* <DEDUP_REMOVED lines=44> */
.L_x_42468:
[----:B------:R-:W-:Y:S05]  /*35d10*/  BSYNC B1 ;  /* 0x0000000000017941 */ /* 0x000fea0003800000 */
.L_x_42467:
        /* <DEDUP_REMOVED lines=9> */
.L_x_42463:
        /* <DEDUP_REMOVED lines=12> */
.L_x_42472:
[----:B------:R-:W-:Y:S02]  /*35e70*/  IMAD.MOV.U32 R185, RZ, RZ, R16 ;  /* 0x000000ffffb97224 */ /* 0x000fe400078e0010 */
.L_x_42473:
[----:B------:R-:W-:Y:S05]  /*35e80*/  BSYNC B1 ;  /* 0x0000000000017941 */ /* 0x000fea0003800000 */
.L_x_42471:
        /* <DEDUP_REMOVED lines=16> */
.L_x_42477:
[----:B------:R-:W-:Y:S05]  /*35f90*/  BSYNC B2 ;  /* 0x0000000000027941 */ /* 0x000fea0003800000 */
.L_x_42476:
        /* <DEDUP_REMOVED lines=44> */
.L_x_42475:
[----:B------:R-:W-:Y:S05]  /*36260*/  BSYNC B1 ;  /* 0x0000000000017941 */ /* 0x000fea0003800000 */
.L_x_42474:
        /* <DEDUP_REMOVED lines=14> */
.L_x_42478:
        /* <DEDUP_REMOVED lines=12> */
.L_x_42481:
[----:B------:R-:W-:Y:S02]  /*36410*/  IMAD.MOV.U32 R9, RZ, RZ, R16 ;  /* 0x000000ffff097224 */ /* 0x000fe400078e0010 */
.L_x_42482:
[----:B------:R-:W-:Y:S05]  /*36420*/  BSYNC B1 ;  /* 0x0000000000017941 */ /* 0x000fea0003800000 */
.L_x_42480:
        /* <DEDUP_REMOVED lines=16> */
.L_x_42486:
[----:B------:R-:W-:Y:S05]  /*36530*/  BSYNC B2 ;  /* 0x0000000000027941 */ /* 0x000fea0003800000 */
.L_x_42485:
        /* <DEDUP_REMOVED lines=44> */
.L_x_42484:
[----:B------:R-:W-:Y:S05]  /*36800*/  BSYNC B1 ;  /* 0x0000000000017941 */ /* 0x000fea0003800000 */
.L_x_42483:
        /* <DEDUP_REMOVED lines=9> */
.L_x_42479:
        /* <DEDUP_REMOVED lines=12> */
.L_x_42488:
[----:B------:R-:W-:Y:S02]  /*36960*/  IMAD.MOV.U32 R188, RZ, RZ, R16 ;  /* 0x000000ffffbc7224 */ /* 0x000fe400078e0010 */
.L_x_42489:
[----:B------:R-:W-:Y:S05]  /*36970*/  BSYNC B1 ;  /* 0x0000000000017941 */ /* 0x000fea0003800000 */
.L_x_42487:
        /* <DEDUP_REMOVED lines=16> */
.L_x_42493:
[----:B------:R-:W-:Y:S05]  /*36a80*/  BSYNC B2 ;  /* 0x0000000000027941 */ /* 0x000fea0003800000 */
.L_x_42492:
        /* <DEDUP_REMOVED lines=44> */
.L_x_42491:
[----:B------:R-:W-:Y:S05]  /*36d50*/  BSYNC B1 ;  /* 0x0000000000017941 */ /* 0x000fea0003800000 */
.L_x_42490:
        /* <DEDUP_REMOVED lines=14> */
.L_x_42494:
        /* <DEDUP_REMOVED lines=12> */
.L_x_42497:
[----:B------:R-:W-:Y:S02]  /*36f00*/  IMAD.MOV.U32 R8, RZ, RZ, R16 ;  /* 0x000000ffff087224 */ /* 0x000fe400078e0010 */
.L_x_42498:
[----:B------:R-:W-:Y:S05]  /*36f10*/  BSYNC B1 ;  /* 0x0000000000017941 */ /* 0x000fea0003800000 */
.L_x_42496:
        /* <DEDUP_REMOVED lines=16> */
.L_x_42502:
[----:B------:R-:W-:Y:S05]  /*37020*/  BSYNC B2 ;  /* 0x0000000000027941 */ /* 0x000fea0003800000 */
.L_x_42501:
        /* <DEDUP_REMOVED lines=44> */
.L_x_42500:
[----:B------:R-:W-:Y:S05]  /*372f0*/  BSYNC B1 ;  /* 0x0000000000017941 */ /* 0x000fea0003800000 */
.L_x_42499:
        /* <DEDUP_REMOVED lines=9> */
.L_x_42495:
        /* <DEDUP_REMOVED lines=12> */
.L_x_42504:
[----:B------:R-:W-:Y:S02]  /*37450*/  IMAD.MOV.U32 R187, RZ, RZ, R16 ;  /* 0x000000ffffbb7224 */ /* 0x000fe400078e0010 */
.L_x_42505:
[----:B------:R-:W-:Y:S05]  /*37460*/  BSYNC B1 ;  /* 0x0000000000017941 */ /* 0x000fea0003800000 */
.L_x_42503:
        /* <DEDUP_REMOVED lines=16> */
.L_x_42509:
[----:B------:R-:W-:Y:S05]  /*37570*/  BSYNC B2 ;  /* 0x0000000000027941 */ /* 0x000fea0003800000 */
.L_x_42508:
        /* <DEDUP_REMOVED lines=44> */
.L_x_42507:
[----:B------:R-:W-:Y:S05]  /*37840*/  BSYNC B1 ;  /* 0x0000000000017941 */ /* 0x000fea0003800000 */
.L_x_42506:
        /* <DEDUP_REMOVED lines=12> */
.L_x_42510:
        /* <DEDUP_REMOVED lines=12> */
.L_x_42513:
[----:B------:R-:W-:Y:S02]  /*379d0*/  MOV R7, R16 ;  /* 0x0000001000077202 */ /* 0x000fe40000000f00 */
.L_x_42514:
[----:B------:R-:W-:Y:S05]  /*379e0*/  BSYNC B1 ;  /* 0x0000000000017941 */ /* 0x000fea0003800000 */
.L_x_42512:
        /* <DEDUP_REMOVED lines=16> */
.L_x_42518:
[----:B------:R-:W-:Y:S05]  /*37af0*/  BSYNC B2 ;  /* 0x0000000000027941 */ /* 0x000fea0003800000 */
.L_x_42517:
        /* <DEDUP_REMOVED lines=44> */
.L_x_42516:
[----:B------:R-:W-:Y:S05]  /*37dc0*/  BSYNC B1 ;  /* 0x0000000000017941 */ /* 0x000fea0003800000 */
.L_x_42515:
        /* <DEDUP_REMOVED lines=9> */
.L_x_42511:
        /* <DEDUP_REMOVED lines=12> */
.L_x_42520:
[----:B------:R-:W-:Y:S02]  /*37f20*/  MOV R211, R16 ;  /* 0x0000001000d37202 */ /* 0x000fe40000000f00 */
.L_x_42521:
[----:B------:R-:W-:Y:S05]  /*37f30*/  BSYNC B1 ;  /* 0x0000000000017941 */ /* 0x000fea0003800000 */
.L_x_42519:
        /* <DEDUP_REMOVED lines=16> */
.L_x_42525:
[----:B------:R-:W-:Y:S05]  /*38040*/  BSYNC B2 ;  /* 0x0000000000027941 */ /* 0x000fea0003800000 */
.L_x_42524:
        /* <DEDUP_REMOVED lines=44> */
.L_x_42523:
[----:B------:R-:W-:Y:S05]  /*38310*/  BSYNC B1 ;  /* 0x0000000000017941 */ /* 0x000fea0003800000 */
.L_x_42522:
        /* <DEDUP_REMOVED lines=12> */
.L_x_42526:
        /* <DEDUP_REMOVED lines=12> */
.L_x_42529:
[----:B------:R-:W-:Y:S02]  /*384a0*/  IMAD.MOV.U32 R6, RZ, RZ, R16 ;  /* 0x000000ffff067224 */ /* 0x000fe400078e0010 */
.L_x_42530:
[----:B------:R-:W-:Y:S05]  /*384b0*/  BSYNC B1 ;  /* 0x0000000000017941 */ /* 0x000fea0003800000 */
.L_x_42528:
        /* <DEDUP_REMOVED lines=16> */
.L_x_42534:
[----:B------:R-:W-:Y:S05]  /*385c0*/  BSYNC B2 ;  /* 0x0000000000027941 */ /* 0x000fea0003800000 */
.L_x_42533:
        /* <DEDUP_REMOVED lines=44> */
.L_x_42532:
[----:B------:R-:W-:Y:S05]  /*38890*/  BSYNC B1 ;  /* 0x0000000000017941 */ /* 0x000fea0003800000 */
.L_x_42531:
        /* <DEDUP_REMOVED lines=9> */
.L_x_42527:
        /* <DEDUP_REMOVED lines=12> */
.L_x_42536:
[----:B------:R-:W-:Y:S02]  /*389f0*/  IMAD.MOV.U32 R189, RZ, RZ, R16 ;  /* 0x000000ffffbd7224 */ /* 0x000fe400078e0010 */
.L_x_42537:
[----:B------:R-:W-:Y:S05]  /*38a00*/  BSYNC B1 ;  /* 0x0000000000017941 */ /* 0x000fea0003800000 */
.L_x_42535:
        /* <DEDUP_REMOVED lines=16> */
.L_x_42541:
[----:B------:R-:W-:Y:S05]  /*38b10*/  BSYNC B2 ;  /* 0x0000000000027941 */ /* 0x000fea0003800000 */
.L_x_42540:
        /* <DEDUP_REMOVED lines=44> */
.L_x_42539:
[----:B------:R-:W-:Y:S05]  /*38de0*/  BSYNC B1 ;  /* 0x0000000000017941 */ /* 0x000fea0003800000 */
.L_x_42538:
        /* <DEDUP_REMOVED lines=12> */
.L_x_42542:
        /* <DEDUP_REMOVED lines=12> */
.L_x_42545:
[----:B------:R-:W-:Y:S02]  /*38f70*/  IMAD.MOV.U32 R5, RZ, RZ, R16 ;  /* 0x000000ffff057224 */ /* 0x000fe400078e0010 */
.L_x_42546:
[----:B------:R-:W-:Y:S05]  /*38f80*/  BSYNC B1 ;  /* 0x0000000000017941 */ /* 0x000fea0003800000 */
.L_x_42544:
        /* <DEDUP_REMOVED lines=16> */
.L_x_42550:
[----:B------:R-:W-:Y:S05]  /*39090*/  BSYNC B2 ;  /* 0x0000000000027941 */ /* 0x000fea0003800000 */
.L_x_42549:
        /* <DEDUP_REMOVED lines=44> */
.L_x_42548:
[----:B------:R-:W-:Y:S05]  /*39360*/  BSYNC B1 ;  /* 0x0000000000017941 */ /* 0x000fea0003800000 */
.L_x_42547:
        /* <DEDUP_REMOVED lines=9> */
.L_x_42543:
        /* <DEDUP_REMOVED lines=12> */
.L_x_42552:
[----:B------:R-:W-:Y:S02]  /*394c0*/  IMAD.MOV.U32 R190, RZ, RZ, R16 ;  /* 0x000000ffffbe7224 */ /* 0x000fe400078e0010 */
.L_x_42553:
[----:B------:R-:W-:Y:S05]  /*394d0*/  BSYNC B1 ;  /* 0x0000000000017941 */ /* 0x000fea0003800000 */
.L_x_42551:
        /* <DEDUP_REMOVED lines=16> */
.L_x_42557:
[----:B------:R-:W-:Y:S05]  /*395e0*/  BSYNC B2 ;  /* 0x0000000000027941 */ /* 0x000fea0003800000 */
.L_x_42556:
        /* <DEDUP_REMOVED lines=44> */
.L_x_42555:
[----:B------:R-:W-:Y:S05]  /*398b0*/  BSYNC B1 ;  /* 0x0000000000017941 */ /* 0x000fea0003800000 */
.L_x_42554:
        /* <DEDUP_REMOVED lines=12> */
.L_x_42558:
        /* <DEDUP_REMOVED lines=12> */
.L_x_42561:
[----:B------:R-:W-:Y:S02]  /*39a40*/  IMAD.MOV.U32 R4, RZ, RZ, R16 ;  /* 0x000000ffff047224 */ /* 0x000fe400078e0010 */
.L_x_42562:
[----:B------:R-:W-:Y:S05]  /*39a50*/  BSYNC B1 ;  /* 0x0000000000017941 */ /* 0x000fea0003800000 */
.L_x_42560:
        /* <DEDUP_REMOVED lines=16> */
.L_x_42566:
[----:B------:R-:W-:Y:S05]  /*39b60*/  BSYNC B2 ;  /* 0x0000000000027941 */ /* 0x000fea0003800000 */
.L_x_42565:
        /* <DEDUP_REMOVED lines=44> */
.L_x_42564:
[----:B------:R-:W-:Y:S05]  /*39e30*/  BSYNC B1 ;  /* 0x0000000000017941 */ /* 0x000fea0003800000 */
.L_x_42563:
        /* <DEDUP_REMOVED lines=9> */
.L_x_42559:
        /* <DEDUP_REMOVED lines=12> */
.L_x_42568:
[----:B------:R-:W-:Y:S02]  /*39f90*/  IMAD.MOV.U32 R211, RZ, RZ, R16 ;  /* 0x000000ffffd37224 */ /* 0x000fe400078e0010 */
.L_x_42569:
[----:B------:R-:W-:Y:S05]  /*39fa0*/  BSYNC B1 ;  /* 0x0000000000017941 */ /* 0x000fea0003800000 */
.L_x_42567:
        /* <DEDUP_REMOVED lines=16> */
.L_x_42573:
[----:B------:R-:W-:Y:S05]  /*3a0b0*/  BSYNC B2 ;  /* 0x0000000000027941 */ /* 0x000fea0003800000 */
.L_x_42572:
        /* <DEDUP_REMOVED lines=44> */
.L_x_42571:
[----:B------:R-:W-:Y:S05]  /*3a380*/  BSYNC B1 ;  /* 0x0000000000017941 */ /* 0x000fea0003800000 */
.L_x_42570:
        /* <DEDUP_REMOVED lines=13> */
.L_x_42574:
        /* <DEDUP_REMOVED lines=12> */
.L_x_42577:
[----:B------:R-:W-:Y:S02]  /*3a520*/  IMAD.MOV.U32 R3, RZ, RZ, R16 ;  /* 0x000000ffff037224 */ /* 0x000fe400078e0010 */
.L_x_42578:
[----:B------:R-:W-:Y:S05]  /*3a530*/  BSYNC B1 ;  /* 0x0000000000017941 */ /* 0x000fea0003800000 */
.L_x_42576:
        /* <DEDUP_REMOVED lines=19> */
.L_x_42582:
[----:B------:R-:W-:Y:S05]  /*3a670*/  BSYNC B2 ;  /* 0x0000000000027941 */ /* 0x000fea0003800000 */
.L_x_42581:
        /* <DEDUP_REMOVED lines=44> */
.L_x_42580:
[----:B------:R-:W-:Y:S05]  /*3a940*/  BSYNC B1 ;  /* 0x0000000000017941 */ /* 0x000fea0003800000 */
.L_x_42579:
        /* <DEDUP_REMOVED lines=9> */
.L_x_42575:
[----:B------:R-:W-:Y:S01]  /*3a9e0*/  HFMA2.MMA R210, -RZ, RZ, 0, 1.9073486328125e-06 ;  /* 0x00000020ffd27435 */ /* 0x000fe200000001ff */
[----:B------:R-:W-:Y:S02]  /*3a9f0*/  SEL R212, RZ, 0x1000000, P5 ;  /* 0x01000000ffd47807 */ /* 0x000fe40002800000 */
[----:B------:R-:W-:Y:S02]  /*3aa00*/  SEL R213, RZ, 0x10000, P4 ;  /* 0x00010000ffd57807 */ /* 0x000fe40002000000 */
[C---:B------:R-:W-:Y:S02]  /*3aa10*/  LOP3.LUT P5, RZ, R11.reuse, 0x4, RZ, 0xc0, !PT ;  /* 0x000000040bff7812 */ /* 0x040fe400078ac0ff */
[----:B------:R-:W-:Y:S02]  /*3aa20*/  LOP3.LUT P4, RZ, R11, 0x2, RZ, 0xc0, !PT ;  /* 0x000000020bff7812 */ /* 0x000fe4000788c0ff */
[----:B------:R-:W-:Y:S01]  /*3aa30*/  SEL R214, RZ, 0x1, P5 ;  /* 0x00000001ffd67807 */ /* 0x000fe20002800000 */
[----:B------:R-:W-:Y:S01]  /*3aa40*/  IMAD.WIDE.U32 R210, R217, R210, c[0x0][0x188] ;  /* 0x00006200d9d27625 */ /* 0x000fe200078e00d2 */
[----:B------:R-:W-:-:S02]  /*3aa50*/  LOP3.LUT P6, RZ, R11, 0x8, RZ, 0xc0, !PT ;  /* 0x000000080bff7812 */ /* 0x000fc400078cc0ff */
[----:B------:R-:W-:Y:S01]  /*3aa60*/  LOP3.LUT P0, RZ, R11, 0x20, RZ, 0xc0, !PT ;  /* 0x000000200bff7812 */ /* 0x000fe2000780c0ff */
[----:B------:R-:W-:Y:S01]  /*3aa70*/  IMAD.WIDE.U32 R214, R214, 0x100, RZ ;  /* 0x00000100d6d67825 */ /* 0x000fe200078e00ff */
[----:B------:R-:W-:Y:S04]  /*3aa80*/  STG.E.128 [R210.64], R184 ;  /* 0x000000b8d2007986 */ /* 0x000fe8000c101d06 */
[----:B------:R0:W-:Y:S02]  /*3aa90*/  STG.E.128 [R210.64+0x10], R188 ;  /* 0x000010bcd2007986 */ /* 0x0001e4000c101d06 */
        /* <DEDUP_REMOVED lines=34> */
.L_x_42583:
        /* <DEDUP_REMOVED lines=85> */
.L_x_42588:
        /* <DEDUP_REMOVED lines=180> */
.L_x_42589:
[----:B------:R-:W2:Y:S04]  /*3bd50*/  LDL R218, [R1+0x1ac] ;  /* 0x0001ac0001da7983 */ /* 0x000ea80000100800 */
[----:B------:R-:W3:Y:S01]  /*3bd60*/  LDL R217, [R1+0x1a8] ;  /* 0x0001a80001d97983 */ /* 0x000ee20000100800 */
[----:B------:R-:W-:Y:S01]  /*3bd70*/  ULDC.U8 UR8, c[0x0][0x1f0] ;  /* 0x00007c0000087ab9 */ /* 0x000fe20000000000 */
[----:B------:R-:W-:Y:S01]  /*3bd80*/  FMUL.FTZ R210, R215, R215 ;  /* 0x000000d7d7d27220 */ /* 0x000fe20000410000 */
[----:B------:R-:W-:Y:S01]  /*3bd90*/  ISETP.NE.AND P0, PT, RZ, UR8, PT ;  /* 0x00000008ff007c0c */ /* 0x000fe2000bf05270 */
[----:B-1----:R-:W-:Y:S01]  /*3bda0*/  FADD.FTZ R211, R212, R213 ;  /* 0x000000d5d4d37221 */ /* 0x002fe20000010000 */
[----:B------:R-:W4:Y:S01]  /*3bdb0*/  LDL R252, [R1+0x1d0] ;  /* 0x0001d00001fc7983 */ /* 0x000f220000100800 */
[----:B------:R-:W-:Y:S01]  /*3bdc0*/  IMAD.MOV.U32 R212, RZ, RZ, c[0x0][0x1e0] ;  /* 0x00007800ffd47624 */ /* 0x000fe200078e00ff */
[----:B------:R-:W-:-:S02]  /*3bdd0*/  FSEL R210, R210, RZ, P0 ;  /* 0x000000ffd2d27208 */ /* 0x000fc40000000000 */
[----:B------:R-:W4:Y:S01]  /*3bde0*/  LDL R219, [R1+0x1b0] ;  /* 0x0001b00001db7983 */ /* 0x000f220000100800 */
[----:B------:R-:W-:-:S04]  /*3bdf0*/  FFMA.FTZ R211, R211, R212, c[0x0][0x228] ;  /* 0x00008a00d3d37623 */ /* 0x000fc800000100d4 */
[----:B------:R-:W-:Y:S02]  /*3be00*/  FADD.FTZ R210, R211, R210 ;  /* 0x000000d2d3d27221 */ /* 0x000fe40000010000 */
[----:B------:R-:W-:Y:S02]  /*3be10*/  IMAD.MOV.U32 R214, RZ, RZ, 0x4 ;  /* 0x00000004ffd67424 */ /* 0x000fe400078e00ff */
[----:B------:R1:W0:Y:S02]  /*3be20*/  MUFU.RSQ R212, R210 ;  /* 0x000000d200d47308 */ /* 0x0002240000001400 */
[----:B0-----:R-:W-:Y:S01]  /*3be30*/  FSEL R213, R215, RZ, !P0 ;  /* 0x000000ffd7d57208 */ /* 0x001fe20004000000 */
[----:B-1----:R-:W-:-:S05]  /*3be40*/  @!P1 IMAD.WIDE R210, R15, R214, c[0x0][0x1a0] ;  /* 0x000068000fd29625 */ /* 0x002fca00078e02d6 */
[----:B------:R0:W-:Y:S02]  /*3be50*/  @!P1 STG.E [R210.64], R215 ;  /* 0x000000d7d2009986 */ /* 0x0001e4000c101906 */
[----:B0-----:R-:W-:-:S04]  /*3be60*/  @!P1 IMAD.WIDE R210, R15, R214, c[0x0][0x1a8] ;  /* 0x00006a000fd29625 */ /* 0x001fc800078e02d6 */
[C---:B------:R-:W-:Y:S01]  /*3be70*/  FADD.FTZ R214, -R213.reuse, R90 ;  /* 0x0000005ad5d67221 */ /* 0x040fe20000010100 */
[----:B------:R0:W-:Y:S01]  /*3be80*/  @!P1 STG.E [R210.64], R212 ;  /* 0x000000d4d2009986 */ /* 0x0001e2000c101906 */
[C---:B------:R-:W-:Y:S01]  /*3be90*/  FADD.FTZ R215, -R213.reuse, R91 ;  /* 0x0000005bd5d77221 */ /* 0x040fe20000010100 */
[--C-:B------:R-:W-:Y:S01]  /*3bea0*/  HADD2.F32 R90, -RZ, R105.reuse.H1_H1 ;  /* 0x30000069ff5a7230 */ /* 0x100fe20000004100 */
[C---:B------:R-:W-:Y:S02]  /*3beb0*/  FMUL.FTZ R214, R212.reuse, R214 ;  /* 0x000000d6d4d67220 */ /* 0x040fe40000410000 */
[----:B------:R-:W-:Y:S01]  /*3bec0*/  FMUL.FTZ R215, R212, R215 ;  /* 0x000000d7d4d77220 */ /* 0x000fe20000410000 */
[----:B------:R1:W-:Y:S01]  /*3bed0*/  STL [R1+0x1dc], R4 ;  /* 0x0001dc0401007387 */ /* 0x0003e20000100800 */
[----:B0-----:R-:W-:Y:S01]  /*3bee0*/  FADD.FTZ R211, -R213, R89 ;  /* 0x00000059d5d37221 */ /* 0x001fe20000010100 */
[----:B------:R-:W-:Y:S02]  /*3bef0*/  HADD2.F32 R89, -RZ, R105.H0_H0 ;  /* 0x20000069ff597230 */ /* 0x000fe40000004100 */
[----:B------:R0:W-:Y:S04]  /*3bf00*/  STL [R1+0x1d8], R3 ;  /* 0x0001d80301007387 */ /* 0x0001e80000100800 */
[----:B-1----:R-:W4:Y:S04]  /*3bf10*/  LDL R4, [R1+0x1a4] ;  /* 0x0001a40001047983 */ /* 0x002f280000100800 */
[----:B0-----:R-:W4:Y:S01]  /*3bf20*/  LDL R3, [R1+0x180] ;  /* 0x0001800001037983 */ /* 0x001f220000100800 */
[----:B--2---:R-:W-:-:S03]  /*3bf30*/  FFMA.FTZ R89, R214, R89, R218 ;  /* 0x00000059d6597223 */ /* 0x004fc600000100da */
[----:B------:R-:W2:Y:S01]  /*3bf40*/  LDL R218, [R1+0x1a0] ;  /* 0x0001a00001da7983 */ /* 0x000ea20000100800 */
[----:B---3--:R-:W-:-:S03]  /*3bf50*/  FFMA.FTZ R90, R215, R90, R217 ;  /* 0x0000005ad75a7223 */ /* 0x008fc600000100d9 */
[----:B------:R-:W3:Y:S01]  /*3bf60*/  LDL R217, [R1+0x19c] ;  /* 0x00019c0001d97983 */ /* 0x000ee20000100800 */
[C---:B------:R-:W-:Y:S01]  /*3bf70*/  FADD.FTZ R210, -R213.reuse, R88 ;  /* 0x00000058d5d27221 */ /* 0x040fe20000010100 */
[--C-:B------:R-:W-:Y:S01]  /*3bf80*/  HADD2.F32 R88, -RZ, R104.reuse.H0_H0 ;  /* 0x20000068ff587230 */ /* 0x100fe20000004100 */
[C---:B------:R-:W-:Y:S01]  /*3bf90*/  FMUL.FTZ R211, R212.reuse, R211 ;  /* 0x000000d3d4d37220 */ /* 0x040fe20000410000 */
[----:B------:R-:W-:Y:S01]  /*3bfa0*/  HADD2.F32 R91, -RZ, R104.H1_H1 ;  /* 0x30000068ff5b7230 */ /* 0x000fe20000004100 */
[----:B------:R-:W-:Y:S02]  /*3bfb0*/  FMUL.FTZ R210, R212, R210 ;  /* 0x000000d2d4d27220 */ /* 0x000fe40000410000 */
[----:B------:R-:W-:Y:S02]  /*3bfc0*/  FADD.FTZ R84, -R213, R84 ;  /* 0x00000054d5547221 */ /* 0x000fe40000010100 */
[----:B----4-:R-:W-:Y:S02]  /*3bfd0*/  FFMA.FTZ R88, R210, R88, R252 ;  /* 0x00000058d2587223 */ /* 0x010fe400000100fc */
[----:B------:R-:W-:-:S02]  /*3bfe0*/  FFMA.FTZ R91, R211, R91, R219 ;  /* 0x0000005bd35b7223 */ /* 0x000fc400000100db */
[C---:B------:R-:W-:Y:S02]  /*3bff0*/  FADD.FTZ R85, -R213.reuse, R85 ;  /* 0x00000055d5557221 */ /* 0x040fe40000010100 */
[C---:B------:R-:W-:Y:S02]  /*3c000*/  FADD.FTZ R219, -R213.reuse, R86 ;  /* 0x00000056d5db7221 */ /* 0x040fe40000010100 */
[----:B------:R-:W-:Y:S01]  /*3c010*/  FADD.FTZ R252, -R213, R87 ;  /* 0x00000057d5fc7221 */ /* 0x000fe20000010100 */
[----:B------:R-:W-:Y:S01]  /*3c020*/  F2FP.PACK_AB R88, R91, R88 ;  /* 0x000000585b58723e */ /* 0x000fe200000000ff */
[C---:B------:R-:W-:Y:S01]  /*3c030*/  FMUL.FTZ R86, R212.reuse, R84 ;  /* 0x00000054d4567220 */ /* 0x040fe20000410000 */
[--C-:B------:R-:W-:Y:S01]  /*3c040*/  HADD2.F32 R91, -RZ, R107.reuse.H0_H0 ;  /* 0x2000006bff5b7230 */ /* 0x100fe20000004100 */
[C---:B------:R-:W-:Y:S01]  /*3c050*/  FMUL.FTZ R87, R212.reuse, R85 ;  /* 0x00000055d4577220 */ /* 0x040fe20000410000 */
[--C-:B------:R-:W-:Y:S01]  /*3c060*/  HADD2.F32 R85, -RZ, R106.reuse.H1_H1 ;  /* 0x3000006aff557230 */ /* 0x100fe20000004100 */
[C---:B------:R-:W-:Y:S01]  /*3c070*/  FMUL.FTZ R219, R212.reuse, R219 ;  /* 0x000000dbd4db7220 */ /* 0x040fe20000410000 */
[----:B------:R-:W-:Y:S01]  /*3c080*/  HADD2.F32 R84, -RZ, R107.H1_H1 ;  /* 0x3000006bff547230 */ /* 0x000fe20000004100 */
[----:B------:R-:W-:Y:S01]  /*3c090*/  FMUL.FTZ R252, R212, R252 ;  /* 0x000000fcd4fc7220 */ /* 0x000fe20000410000 */
[----:B------:R-:W-:Y:S01]  /*3c0a0*/  F2FP.PACK_AB R89, R90, R89 ;  /* 0x000000595a59723e */ /* 0x000fe200000000ff */
[----:B------:R-:W-:-:S05]  /*3c0b0*/  HADD2.F32 R90, -RZ, R106.H0_H0 ;  /* 0x2000006aff5a7230 */ /* 0x000fca0000004100 */
[----:B------:R-:W-:Y:S02]  /*3c0c0*/  FFMA.FTZ R90, R86, R90, R4 ;  /* 0x0000005a565a7223 */ /* 0x000fe40000010004 */
[----:B------:R0:W5:Y:S01]  /*3c0d0*/  LDL.LU R4, [R1+0x1dc] ;  /* 0x0001dc0001047983 */ /* 0x0001620000300800 */
[----:B------:R-:W-:-:S03]  /*3c0e0*/  FFMA.FTZ R84, R252, R84, R3 ;  /* 0x00000054fc547223 */ /* 0x000fc60000010003 */
[----:B------:R-:W4:Y:S01]  /*3c0f0*/  LDL R3, [R1+0x18c] ;  /* 0x00018c0001037983 */ /* 0x000f220000100800 */
[----:B--2---:R-:W-:Y:S02]  /*3c100*/  FFMA.FTZ R85, R87, R85, R218 ;  /* 0x0000005557557223 */ /* 0x004fe400000100da */
[----:B------:R-:W-:Y:S02]  /*3c110*/  IMAD.SHL.U32 R218, R12, 0x10, RZ ;  /* 0x000000100cda7824 */ /* 0x000fe400078e00ff */
[----:B---3--:R-:W-:Y:S01]  /*3c120*/  FFMA.FTZ R91, R219, R91, R217 ;  /* 0x0000005bdb5b7223 */ /* 0x008fe200000100d9 */
[----:B------:R-:W-:-:S04]  /*3c130*/  SHF.R.U32.HI R217, RZ, 0x1c, R12 ;  /* 0x0000001cffd97819 */ /* 0x000fc8000001160c */
[----:B------:R-:W-:Y:S02]  /*3c140*/  F2FP.PACK_AB R91, R84, R91 ;  /* 0x0000005b545b723e */ /* 0x000fe400000000ff */
[----:B------:R-:W-:Y:S02]  /*3c150*/  IADD3 R84, P0, R218, c[0x0][0x208], RZ ;  /* 0x00008200da547a10 */ /* 0x000fe40007f1e0ff */
[----:B------:R-:W-:Y:S02]  /*3c160*/  F2FP.PACK_AB R90, R85, R90 ;  /* 0x0000005a555a723e */ /* 0x000fe400000000ff */
        /* <DEDUP_REMOVED lines=19> */
[--C-:B------:R-:W-:Y:S02]  /*3c2a0*/  HADD2.F32 R85, -RZ, R181.reuse.H0_H0 ;  /* 0x200000b5ff557230 */ /* 0x100fe40000004100 */
[----:B------:R-:W-:-:S03]  /*3c2b0*/  HADD2.F32 R84, -RZ, R181.H1_H1 ;  /* 0x300000b5ff547230 */ /* 0x000fc60000004100 */
[----:B--2---:R-:W-:Y:S02]  /*3c2c0*/  FFMA.FTZ R85, R214, R85, R252 ;  /* 0x00000055d6557223 */ /* 0x004fe400000100fc */
[----:B---3--:R-:W-:Y:S01]  /*3c2d0*/  FFMA.FTZ R215, R215, R84, R219 ;  /* 0x00000054d7d77223 */ /* 0x008fe200000100db */
[--C-:B------:R-:W-:Y:S01]  /*3c2e0*/  HADD2.F32 R84, -RZ, R180.reuse.H0_H0 ;  /* 0x200000b4ff547230 */ /* 0x100fe20000004100 */
[----:B------:R-:W2:Y:S03]  /*3c2f0*/  LDL R252, [R1+0x16c] ;  /* 0x00016c0001fc7983 */ /* 0x000ea60000100800 */
[----:B------:R-:W-:Y:S01]  /*3c300*/  F2FP.PACK_AB R85, R215, R85 ;  /* 0x00000055d755723e */ /* 0x000fe200000000ff */
[----:B------:R-:W-:Y:S01]  /*3c310*/  FFMA.FTZ R84, R210, R84, R90 ;  /* 0x00000054d2547223 */ /* 0x000fe2000001005a */
[----:B------:R-:W3:Y:S04]  /*3c320*/  LDL R215, [R1+0x178] ;  /* 0x0001780001d77983 */ /* 0x000ee80000100800 */
[----:B------:R-:W4:Y:S04]  /*3c330*/  LDL R90, [R1+0x170] ;  /* 0x00017000015a7983 */ /* 0x000f280000100800 */
[----:B------:R-:W4:Y:S04]  /*3c340*/  LDL R219, [R1+0x160] ;  /* 0x0001600001db7983 */ /* 0x000f280000100800 */
[----:B------:R-:W4:Y:S04]  /*3c350*/  LDL R210, [R1+0x150] ;  /* 0x0001500001d27983 */ /* 0x000f280000100800 */
[----:B------:R-:W4:Y:S01]  /*3c360*/  LDL R214, [R1+0x158] ;  /* 0x0001580001d67983 */ /* 0x000f220000100800 */
[----:B------:R-:W-:Y:S01]  /*3c370*/  F2FP.PACK_AB R86, R88, R86 ;  /* 0x000000565856723e */ /* 0x000fe200000000ff */
[----:B------:R-:W-:-:S05]  /*3c380*/  HADD2.F32 R88, -RZ, R180.H1_H1 ;  /* 0x300000b4ff587230 */ /* 0x000fca0000004100 */
[----:B------:R-:W-:Y:S01]  /*3c390*/  FFMA.FTZ R211, R211, R88, R91 ;  /* 0x00000058d3d37223 */ /* 0x000fe2000001005b */
[----:B------:R-:W-:Y:S01]  /*3c3a0*/  IADD3 R88, P0, R218, c[0x0][0x210], RZ ;  /* 0x00008400da587a10 */ /* 0x000fe20007f1e0ff */
[----:B------:R-:W4:Y:S03]  /*3c3b0*/  LDL R91, [R1+0x148] ;  /* 0x00014800015b7983 */ /* 0x000f260000100800 */
[----:B------:R-:W-:Y:S01]  /*3c3c0*/  F2FP.PACK_AB R84, R211, R84 ;  /* 0x00000054d354723e */ /* 0x000fe200000000ff */
[----:B------:R-:W-:Y:S01]  /*3c3d0*/  FADD.FTZ R83, -R213, R83 ;  /* 0x00000053d5537221 */ /* 0x000fe20000010100 */
[----:B------:R-:W-:Y:S01]  /*3c3e0*/  IADD3.X R89, R217, c[0x0][0x214], RZ, P0, !PT ;  /* 0x00008500d9597a10 */ /* 0x000fe200007fe4ff */
[C---:B------:R-:W-:Y:S01]  /*3c3f0*/  FADD.FTZ R77, -R213.reuse, R77 ;  /* 0x0000004dd54d7221 */ /* 0x040fe20000010100 */
[----:B------:R-:W4:Y:S04]  /*3c400*/  LDL R218, [R1+0x13c] ;  /* 0x00013c0001da7983 */ /* 0x000f280000100800 */
[----:B------:R1:W-:Y:S04]  /*3c410*/  STG.E.128 [R88.64], R84 ;  /* 0x0000005458007986 */ /* 0x0003e8000c101d06 */
[----:B------:R-:W4:Y:S04]  /*3c420*/  LDL R217, [R1+0x154] ;  /* 0x0001540001d97983 */ /* 0x000f280000100800 */
[----:B------:R-:W4:Y:S01]  /*3c430*/  LDL R211, [R1+0x15c] ;  /* 0x00015c0001d37983 */ /* 0x000f220000100800 */
[C---:B-1----:R-:W-:Y:S01]  /*3c440*/  FADD.FTZ R87, -R213.reuse, R82 ;  /* 0x00000052d5577221 */ /* 0x042fe20000010100 */
[----:B------:R-:W-:Y:S01]  /*3c450*/  HADD2.F32 R84, -RZ, R177.H0_H0 ;  /* 0x200000b1ff547230 */ /* 0x000fe20000004100 */
[----:B------:R-:W-:-:S02]  /*3c460*/  FADD.FTZ R86, -R213, R80 ;  /* 0x00000050d5567221 */ /* 0x000fc40000010100 */
[C---:B------:R-:W-:Y:S02]  /*3c470*/  FMUL.FTZ R87, R212.reuse, R87 ;  /* 0x00000057d4577220 */ /* 0x040fe40000410000 */
[C---:B------:R-:W-:Y:S01]  /*3c480*/  FADD.FTZ R85, -R213.reuse, R81 ;  /* 0x00000051d5557221 */ /* 0x040fe20000010100 */
[--C-:B------:R-:W-:Y:S01]  /*3c490*/  HADD2.F32 R81, -RZ, R176.reuse.H0_H0 ;  /* 0x200000b0ff517230 */ /* 0x100fe20000004100 */
[C---:B------:R-:W-:Y:S01]  /*3c4a0*/  FMUL.FTZ R86, R212.reuse, R86 ;  /* 0x00000056d4567220 */ /* 0x040fe20000410000 */
[----:B------:R-:W-:Y:S01]  /*3c4b0*/  HADD2.F32 R80, -RZ, R176.H1_H1 ;  /* 0x300000b0ff507230 */ /* 0x000fe20000004100 */
[----:B------:R-:W-:Y:S02]  /*3c4c0*/  FMUL.FTZ R85, R212, R85 ;  /* 0x00000055d4557220 */ /* 0x000fe40000410000 */
[C---:B------:R-:W-:Y:S02]  /*3c4d0*/  FADD.FTZ R88, -R213.reuse, R76 ;  /* 0x0000004cd5587221 */ /* 0x040fe40000010100 */
[----:B------:R-:W-:-:S02]  /*3c4e0*/  FADD.FTZ R89, -R213, R78 ;  /* 0x0000004ed5597221 */ /* 0x000fc40000010100 */
[C---:B------:R-:W-:Y:S01]  /*3c4f0*/  FMUL.FTZ R78, R212.reuse, R77 ;  /* 0x0000004dd44e7220 */ /* 0x040fe20000410000 */
[--C-:B------:R-:W-:Y:S01]  /*3c500*/  HADD2.F32 R77, -RZ, R178.reuse.H1_H1 ;  /* 0x300000b2ff4d7230 */ /* 0x100fe20000004100 */
[----:B------:R-:W-:Y:S01]  /*3c510*/  FMUL.FTZ R88, R212, R88 ;  /* 0x00000058d4587220 */ /* 0x000fe20000410000 */
[----:B------:R-:W-:Y:S01]  /*3c520*/  HADD2.F32 R82, -RZ, R178.H0_H0 ;  /* 0x200000b2ff527230 */ /* 0x000fe20000004100 */
[----:B--2---:R-:W-:Y:S02]  /*3c530*/  FFMA.FTZ R84, R87, R84, R252 ;  /* 0x0000005457547223 */ /* 0x004fe400000100fc */
[----:B------:R-:W2:Y:S01]  /*3c540*/  LDL R252, [R1+0x140] ;  /* 0x0001400001fc7983 */ /* 0x000ea20000100800 */
[----:B---3--:R-:W-:-:S03]  /*3c550*/  FFMA.FTZ R81, R86, R81, R215 ;  /* 0x0000005156517223 */ /* 0x008fc600000100d7 */
[----:B------:R-:W3:Y:S01]  /*3c560*/  LDL R215, [R1+0x14c] ;  /* 0x00014c0001d77983 */ /* 0x000ee20000100800 */
[----:B----4-:R-:W-:Y:S02]  /*3c570*/  FFMA.FTZ R80, R85, R80, R90 ;  /* 0x0000005055507223 */ /* 0x010fe4000001005a */
[----:B------:R-:W-:-:S03]  /*3c580*/  FADD.FTZ R90, -R213, R79 ;  /* 0x0000004fd55a7221 */ /* 0x000fc60000010100 */
[----:B------:R-:W-:Y:S01]  /*3c590*/  F2FP.PACK_AB R80, R80, R81 ;  /* 0x000000515050723e */ /* 0x000fe200000000ff */
[----:B------:R-:W-:Y:S01]  /*3c5a0*/  HADD2.F32 R81, -RZ, R177.H1_H1 ;  /* 0x300000b1ff517230 */ /* 0x000fe20000004100 */
[----:B------:R-:W-:-:S04]  /*3c5b0*/  FMUL.FTZ R79, R212, R83 ;  /* 0x00000053d44f7220 */ /* 0x000fc80000410000 */
[----:B------:R-:W-:Y:S02]  /*3c5c0*/  FFMA.FTZ R81, R79, R81, R219 ;  /* 0x000000514f517223 */ /* 0x000fe400000100db */
[----:B------:R-:W4:Y:S01]  /*3c5d0*/  LDL R219, [R1+0x144] ;  /* 0x0001440001db7983 */ /* 0x000f220000100800 */
[----:B------:R-:W-:Y:S02]  /*3c5e0*/  FFMA.FTZ R77, R78, R77, R210 ;  /* 0x0000004d4e4d7223 */ /* 0x000fe400000100d2 */
[----:B------:R-:W-:Y:S01]  /*3c5f0*/  FFMA.FTZ R82, R88, R82, R214 ;  /* 0x0000005258527223 */ /* 0x000fe200000100d6 */
[----:B------:R-:W3:Y:S04]  /*3c600*/  LDL R210, [R1+0x174] ;  /* 0x0001740001d27983 */ /* 0x000ee80000100800 */
[----:B------:R-:W3:Y:S01]  /*3c610*/  LDL R214, [R1+0x164] ;  /* 0x0001640001d67983 */ /* 0x000ee20000100800 */
[--C-:B------:R-:W-:Y:S01]  /*3c620*/  HADD2.F32 R83, -RZ, R179.reuse.H0_H0 ;  /* 0x200000b3ff537230 */ /* 0x100fe20000004100 */
[----:B------:R-:W-:Y:S01]  /*3c630*/  F2FP.PACK_AB R81, R81, R84 ;  /* 0x000000545151723e */ /* 0x000fe200000000ff */
[----:B------:R-:W-:Y:S01]  /*3c640*/  HADD2.F32 R76, -RZ, R179.H1_H1 ;  /* 0x300000b3ff4c7230 */ /* 0x000fe20000004100 */
[C---:B------:R-:W-:Y:S01]  /*3c650*/  FMUL.FTZ R89, R212.reuse, R89 ;  /* 0x00000059d4597220 */ /* 0x040fe20000410000 */
[----:B------:R-:W-:Y:S01]  /*3c660*/  HFMA2.MMA R84, -RZ, RZ, 0, 9.5367431640625e-07 ;  /* 0x00000010ff547435 */ /* 0x000fe200000001ff */
[----:B------:R-:W-:-:S02]  /*3c670*/  FMUL.FTZ R90, R212, R90 ;  /* 0x0000005ad45a7220 */ /* 0x000fc40000410000 */
[----:B------:R-:W-:Y:S02]  /*3c680*/  FFMA.FTZ R83, R89, R83, R91 ;  /* 0x0000005359537223 */ /* 0x000fe4000001005b */
[----:B------:R-:W3:Y:S01]  /*3c690*/  LDL R91, [R1+0x168] ;  /* 0x00016800015b7983 */ /* 0x000ee20000100800 */
[----:B------:R-:W-:Y:S01]  /*3c6a0*/  F2FP.PACK_AB R82, R77, R82 ;  /* 0x000000524d52723e */ /* 0x000fe200000000ff */
[----:B--2---:R-:W-:-:S05]  /*3c6b0*/  FFMA.FTZ R76, R90, R76, R252 ;  /* 0x0000004c5a4c7223 */ /* 0x004fca00000100fc */
[----:B------:R-:W-:Y:S01]  /*3c6c0*/  F2FP.PACK_AB R83, R76, R83 ;  /* 0x000000534c53723e */ /* 0x000fe200000000ff */
[----:B------:R-:W-:-:S05]  /*3c6d0*/  IMAD.WIDE.U32 R76, R204, R84, c[0x0][0x208] ;  /* 0x00008200cc4c7625 */ /* 0x000fca00078e0054 */
[----:B------:R1:W-:Y:S02]  /*3c6e0*/  STG.E.128 [R76.64], R80 ;  /* 0x000000504c007986 */ /* 0x0003e4000c101d06 */
[--C-:B-1----:R-:W-:Y:S02]  /*3c6f0*/  HADD2.F32 R77, -RZ, R175.reuse.H0_H0 ;  /* 0x200000afff4d7230 */ /* 0x102fe40000004100 */
[----:B------:R-:W2:Y:S01]  /*3c700*/  LDL R83, [R1+0x138] ;  /* 0x0001380001537983 */ /* 0x000ea20000100800 */
[----:B------:R-:W-:Y:S02]  /*3c710*/  HADD2.F32 R76, -RZ, R175.H1_H1 ;  /* 0x300000afff4c7230 */ /* 0x000fe40000004100 */
[----:B----4-:R-:W-:Y:S01]  /*3c720*/  FFMA.FTZ R89, R89, R77, R219 ;  /* 0x0000004d59597223 */ /* 0x010fe200000100db */
[--C-:B------:R-:W-:Y:S02]  /*3c730*/  HADD2.F32 R77, -RZ, R174.reuse.H0_H0 ;  /* 0x200000aeff4d7230 */ /* 0x100fe40000004100 */
[----:B------:R-:W-:Y:S01]  /*3c740*/  FFMA.FTZ R90, R90, R76, R218 ;  /* 0x0000004c5a5a7223 */ /* 0x000fe200000100da */
[----:B------:R-:W-:Y:S01]  /*3c750*/  HADD2.F32 R76, -RZ, R174.H1_H1 ;  /* 0x300000aeff4c7230 */ /* 0x000fe20000004100 */
[----:B------:R-:W4:Y:S01]  /*3c760*/  LDL R82, [R1+0x130] ;  /* 0x0001300001527983 */ /* 0x000f220000100800 */
[----:B------:R-:W-:Y:S01]  /*3c770*/  HADD2.F32 R80, -RZ, R172.H0_H0 ;  /* 0x200000acff507230 */ /* 0x000fe20000004100 */
[----:B------:R-:W-:Y:S01]  /*3c780*/  FFMA.FTZ R88, R88, R77, R217 ;  /* 0x0000004d58587223 */ /* 0x000fe200000100d9 */
[--C-:B------:R-:W-:Y:S01]  /*3c790*/  HADD2.F32 R77, -RZ, R173.reuse.H0_H0 ;  /* 0x200000adff4d7230 */ /* 0x100fe20000004100 */
[----:B---3--:R-:W-:Y:S01]  /*3c7a0*/  FFMA.FTZ R78, R78, R76, R215 ;  /* 0x0000004c4e4e7223 */ /* 0x008fe200000100d7 */
[----:B------:R-:W-:Y:S01]  /*3c7b0*/  HADD2.F32 R76, -RZ, R173.H1_H1 ;  /* 0x300000adff4c7230 */ /* 0x000fe20000004100 */
[----:B------:R-:W-:Y:S01]  /*3c7c0*/  FFMA.FTZ R86, R86, R80, R210 ;  /* 0x0000005056567223 */ /* 0x000fe200000100d2 */
[----:B------:R-:W3:Y:S01]  /*3c7d0*/  LDL R217, [R1+0x128] ;  /* 0x0001280001d97983 */ /* 0x000ee20000100800 */
[----:B------:R-:W-:-:S02]  /*3c7e0*/  FFMA.FTZ R77, R87, R77, R214 ;  /* 0x0000004d574d7223 */ /* 0x000fc400000100d6 */
[----:B------:R-:W-:Y:S01]  /*3c7f0*/  FFMA.FTZ R76, R79, R76, R211 ;  /* 0x0000004c4f4c7223 */ /* 0x000fe200000100d3 */
[----:B------:R-:W3:Y:S01]  /*3c800*/  LDL R214, [R1+0x118] ;  /* 0x0001180001d67983 */ /* 0x000ee20000100800 */
[----:B------:R-:W-:-:S03]  /*3c810*/  IMAD.WIDE.U32 R80, R204, R84, c[0x0][0x210] ;  /* 0x00008400cc507625 */ /* 0x000fc600078e0054 */
[----:B------:R-:W3:Y:S04]  /*3c820*/  LDL R211, [R1+0x110] ;  /* 0x0001100001d37983 */ /* 0x000ee80000100800 */
[----:B------:R-:W3:Y:S04]  /*3c830*/  LDL R210, [R1+0x108] ;  /* 0x0001080001d27983 */ /* 0x000ee80000100800 */
[----:B------:R-:W3:Y:S04]  /*3c840*/  LDL R204, [R1+0x100] ;  /* 0x0001000001cc7983 */ /* 0x000ee80000100800 */
[----:B------:R-:W3:Y:S01]  /*3c850*/  LDL R215, [R1+0x120] ;  /* 0x0001200001d77983 */ /* 0x000ee20000100800 */
[----:B------:R-:W-:-:S03]  /*3c860*/  F2FP.PACK_AB R78, R78, R88 ;  /* 0x000000584e4e723e */ /* 0x000fc600000000ff */
[----:B------:R-:W3:Y:S01]  /*3c870*/  LDL R88, [R1+0x10c] ;  /* 0x00010c0001587983 */ /* 0x000ee20000100800 */
[----:B------:R-:W-:Y:S01]  /*3c880*/  HADD2.F32 R79, -RZ, R172.H1_H1 ;  /* 0x300000acff4f7230 */ /* 0x000fe20000004100 */
[----:B------:R-:W-:Y:S02]  /*3c890*/  F2FP.PACK_AB R77, R76, R77 ;  /* 0x0000004d4c4d723e */ /* 0x000fe400000000ff */
[----:B------:R-:W3:Y:S02]  /*3c8a0*/  LDL R87, [R1+0x124] ;  /* 0x0001240001577983 */ /* 0x000ee40000100800 */
[----:B------:R-:W-:Y:S01]  /*3c8b0*/  FFMA.FTZ R85, R85, R79, R91 ;  /* 0x0000004f55557223 */ /* 0x000fe2000001005b */
[----:B------:R-:W-:Y:S01]  /*3c8c0*/  F2FP.PACK_AB R79, R90, R89 ;  /* 0x000000595a4f723e */ /* 0x000fe200000000ff */
[----:B------:R-:W-:Y:S01]  /*3c8d0*/  FADD.FTZ R74, -R213, R74 ;  /* 0x0000004ad54a7221 */ /* 0x000fe20000010100 */
[----:B------:R-:W3:Y:S02]  /*3c8e0*/  LDL R89, [R1+0x114] ;  /* 0x0001140001597983 */ /* 0x000ee40000100800 */
[----:B------:R-:W-:-:S02]  /*3c8f0*/  F2FP.PACK_AB R76, R85, R86 ;  /* 0x00000056554c723e */ /* 0x000fc400000000ff */
[----:B------:R-:W3:Y:S04]  /*3c900*/  LDL R85, [R1+0x134] ;  /* 0x0001340001557983 */ /* 0x000ee80000100800 */
[----:B------:R1:W-:Y:S01]  /*3c910*/  STG.E.128 [R80.64], R76 ;  /* 0x0000004c50007986 */ /* 0x0003e2000c101d06 */
[----:B------:R-:W-:-:S03]  /*3c920*/  FADD.FTZ R75, -R213, R75 ;  /* 0x0000004bd54b7221 */ /* 0x000fc60000010100 */
[----:B------:R-:W3:Y:S04]  /*3c930*/  LDL R86, [R1+0x11c] ;  /* 0x00011c0001567983 */ /* 0x000ee80000100800 */
[----:B------:R-:W3:Y:S04]  /*3c940*/  LDL R91, [R1+0x104] ;  /* 0x00010400015b7983 */ /* 0x000ee80000100800 */
[----:B------:R-:W3:Y:S01]  /*3c950*/  LDL R90, [R1+0xfc] ;  /* 0x0000fc00015a7983 */ /* 0x000ee20000100800 */
[C---:B-1----:R-:W-:Y:S02]  /*3c960*/  FADD.FTZ R77, -R213.reuse, R72 ;  /* 0x00000048d54d7221 */ /* 0x042fe40000010100 */
[----:B------:R-:W-:Y:S01]  /*3c970*/  FADD.FTZ R76, -R213, R73 ;  /* 0x00000049d54c7221 */ /* 0x000fe20000010100 */
[--C-:B------:R-:W-:Y:S01]  /*3c980*/  HADD2.F32 R73, -RZ, R168.reuse.H0_H0 ;  /* 0x200000a8ff497230 */ /* 0x100fe20000004100 */
[C---:B------:R-:W-:Y:S01]  /*3c990*/  FMUL.FTZ R77, R212.reuse, R77 ;  /* 0x0000004dd44d7220 */ /* 0x040fe20000410000 */
[----:B------:R-:W-:Y:S01]  /*3c9a0*/  HADD2.F32 R72, -RZ, R168.H1_H1 ;  /* 0x300000a8ff487230 */ /* 0x000fe20000004100 */
[----:B------:R-:W-:-:S02]  /*3c9b0*/  FMUL.FTZ R76, R212, R76 ;  /* 0x0000004cd44c7220 */ /* 0x000fc40000410000 */
[C---:B------:R-:W-:Y:S02]  /*3c9c0*/  FADD.FTZ R79, -R213.reuse, R68 ;  /* 0x00000044d54f7221 */ /* 0x040fe40000010100 */
[C---:B------:R-:W-:Y:S02]  /*3c9d0*/  FADD.FTZ R78, -R213.reuse, R69 ;  /* 0x00000045d54e7221 */ /* 0x040fe40000010100 */
[C---:B------:R-:W-:Y:S02]  /*3c9e0*/  FADD.FTZ R81, -R213.reuse, R70 ;  /* 0x00000046d5517221 */ /* 0x040fe40000010100 */
[----:B------:R-:W-:Y:S01]  /*3c9f0*/  FADD.FTZ R80, -R213, R71 ;  /* 0x00000047d5507221 */ /* 0x000fe20000010100 */
[--C-:B------:R-:W-:Y:S01]  /*3ca00*/  HADD2.F32 R69, -RZ, R170.reuse.H1_H1 ;  /* 0x300000aaff457230 */ /* 0x100fe20000004100 */
[C---:B------:R-:W-:Y:S01]  /*3ca10*/  FMUL.FTZ R71, R212.reuse, R74 ;  /* 0x0000004ad4477220 */ /* 0x040fe20000410000 */
[----:B------:R-:W-:Y:S01]  /*3ca20*/  HADD2.F32 R74, -RZ, R170.H0_H0 ;  /* 0x200000aaff4a7230 */ /* 0x000fe20000004100 */
[C---:B------:R-:W-:Y:S01]  /*3ca30*/  FMUL.FTZ R70, R212.reuse, R75 ;  /* 0x0000004bd4467220 */ /* 0x040fe20000410000 */
[--C-:B------:R-:W-:Y:S01]  /*3ca40*/  HADD2.F32 R75, -RZ, R171.reuse.H0_H0 ;  /* 0x200000abff4b7230 */ /* 0x100fe20000004100 */
[C---:B------:R-:W-:Y:S01]  /*3ca50*/  FMUL.FTZ R79, R212.reuse, R79 ;  /* 0x0000004fd44f7220 */ /* 0x040fe20000410000 */
[----:B------:R-:W-:Y:S01]  /*3ca60*/  HADD2.F32 R68, -RZ, R171.H1_H1 ;  /* 0x300000abff447230 */ /* 0x000fe20000004100 */
[----:B------:R-:W-:-:S02]  /*3ca70*/  FMUL.FTZ R78, R212, R78 ;  /* 0x0000004ed44e7220 */ /* 0x000fc40000410000 */
[C---:B------:R-:W-:Y:S02]  /*3ca80*/  FMUL.FTZ R81, R212.reuse, R81 ;  /* 0x00000051d4517220 */ /* 0x040fe40000410000 */
[----:B------:R-:W-:Y:S02]  /*3ca90*/  FMUL.FTZ R80, R212, R80 ;  /* 0x00000050d4507220 */ /* 0x000fe40000410000 */
[----:B--2---:R-:W-:Y:S02]  /*3caa0*/  FFMA.FTZ R73, R77, R73, R83 ;  /* 0x000000494d497223 */ /* 0x004fe40000010053 */
[----:B------:R-:W2:Y:S01]  /*3cab0*/  LDL R83, [R1+0x12c] ;  /* 0x00012c0001537983 */ /* 0x000ea20000100800 */
[----:B----4-:R-:W-:Y:S01]  /*3cac0*/  FFMA.FTZ R72, R76, R72, R82 ;  /* 0x000000484c487223 */ /* 0x010fe20000010052 */
[----:B------:R-:W-:-:S04]  /*3cad0*/  HADD2.F32 R82, -RZ, R169.H0_H0 ;  /* 0x200000a9ff527230 */ /* 0x000fc80000004100 */
[----:B------:R-:W-:Y:S01]  /*3cae0*/  F2FP.PACK_AB R72, R72, R73 ;  /* 0x000000494848723e */ /* 0x000fe200000000ff */
[----:B------:R-:W-:Y:S01]  /*3caf0*/  HADD2.F32 R73, -RZ, R169.H1_H1 ;  /* 0x300000a9ff497230 */ /* 0x000fe20000004100 */
[----:B---3--:R-:W-:Y:S02]  /*3cb00*/  FFMA.FTZ R82, R71, R82, R217 ;  /* 0x0000005247527223 */ /* 0x008fe400000100d9 */
[----:B------:R-:W3:Y:S01]  /*3cb10*/  LDL R217, [R1+0xc0] ;  /* 0x0000c00001d97983 */ /* 0x000ee20000100800 */
[----:B------:R-:W-:-:S03]  /*3cb20*/  FFMA.FTZ R74, R79, R74, R214 ;  /* 0x0000004a4f4a7223 */ /* 0x000fc600000100d6 */
[----:B------:R-:W4:Y:S01]  /*3cb30*/  LDL R214, [R1+0xd8] ;  /* 0x0000d80001d67983 */ /* 0x000f220000100800 */
[----:B------:R-:W-:-:S03]  /*3cb40*/  FFMA.FTZ R69, R78, R69, R211 ;  /* 0x000000454e457223 */ /* 0x000fc600000100d3 */
[----:B------:R-:W3:Y:S01]  /*3cb50*/  LDL R211, [R1+0xd4] ;  /* 0x0000d40001d37983 */ /* 0x000ee20000100800 */
[----:B------:R-:W-:Y:S02]  /*3cb60*/  FFMA.FTZ R75, R81, R75, R210 ;  /* 0x0000004b514b7223 */ /* 0x000fe400000100d2 */
[----:B------:R-:W-:Y:S02]  /*3cb70*/  FFMA.FTZ R68, R80, R68, R204 ;  /* 0x0000004450447223 */ /* 0x000fe400000100cc */
[----:B------:R-:W-:Y:S01]  /*3cb80*/  FFMA.FTZ R73, R70, R73, R215 ;  /* 0x0000004946497223 */ /* 0x000fe200000100d7 */
[----:B------:R-:W-:Y:S01]  /*3cb90*/  F2FP.PACK_AB R74, R69, R74 ;  /* 0x0000004a454a723e */ /* 0x000fe200000000ff */
[----:B------:R-:W3:Y:S01]  /*3cba0*/  LDL R215, [R1+0xbc] ;  /* 0x0000bc0001d77983 */ /* 0x000ee20000100800 */
[----:B------:R-:W-:Y:S01]  /*3cbb0*/  F2FP.PACK_AB R75, R68, R75 ;  /* 0x0000004b444b723e */ /* 0x000fe200000000ff */
[----:B------:R-:W-:Y:S01]  /*3cbc0*/  IMAD.WIDE.U32 R68, R2, R84, c[0x0][0x208] ;  /* 0x0000820002447625 */ /* 0x000fe200078e0054 */
[----:B------:R-:W-:Y:S01]  /*3cbd0*/  F2FP.PACK_AB R73, R73, R82 ;  /* 0x000000524949723e */ /* 0x000fe200000000ff */
[----:B------:R-:W3:Y:S04]  /*3cbe0*/  LDL R210, [R1+0xd0] ;  /* 0x0000d00001d27983 */ /* 0x000ee80000100800 */
[----:B------:R1:W-:Y:S04]  /*3cbf0*/  STG.E.128 [R68.64], R72 ;  /* 0x0000004844007986 */ /* 0x0003e8000c101d06 */
[----:B------:R-:W3:Y:S01]  /*3cc00*/  LDL R82, [R1+0xdc] ;  /* 0x0000dc0001527983 */ /* 0x000ee20000100800 */
[----:B------:R-:W-:-:S03]  /*3cc10*/  FADD.FTZ R67, -R213, R67 ;  /* 0x00000043d5437221 */ /* 0x000fc60000010100 */
[----:B------:R-:W3:Y:S01]  /*3cc20*/  LDL R204, [R1+0xcc] ;  /* 0x0000cc0001cc7983 */ /* 0x000ee20000100800 */
[----:B-1----:R-:W-:-:S05]  /*3cc30*/  HADD2.F32 R72, -RZ, R166.H1_H1 ;  /* 0x300000a6ff487230 */ /* 0x002fca0000004100 */
[----:B------:R-:W-:Y:S02]  /*3cc40*/  FFMA.FTZ R72, R78, R72, R88 ;  /* 0x000000484e487223 */ /* 0x000fe40000010058 */
[----:B------:R-:W3:Y:S01]  /*3cc50*/  LDL R88, [R1+0xe0] ;  /* 0x0000e00001587983 */ /* 0x000ee20000100800 */
[----:B------:R-:W-:-:S05]  /*3cc60*/  HADD2.F32 R69, -RZ, R165.H0_H0 ;  /* 0x200000a5ff457230 */ /* 0x000fca0000004100 */
[----:B------:R-:W-:Y:S01]  /*3cc70*/  FFMA.FTZ R71, R71, R69, R87 ;  /* 0x0000004547477223 */ /* 0x000fe20000010057 */
[----:B------:R-:W-:Y:S02]  /*3cc80*/  HADD2.F32 R69, -RZ, R164.H0_H0 ;  /* 0x200000a4ff457230 */ /* 0x000fe40000004100 */
[----:B------:R-:W-:-:S03]  /*3cc90*/  HADD2.F32 R68, -RZ, R165.H1_H1 ;  /* 0x300000a5ff447230 */ /* 0x000fc60000004100 */
[----:B------:R-:W-:Y:S02]  /*3cca0*/  FFMA.FTZ R69, R77, R69, R85 ;  /* 0x000000454d457223 */ /* 0x000fe40000010055 */
[----:B------:R-:W4:Y:S01]  /*3ccb0*/  LDL R85, [R1+0xc4] ;  /* 0x0000c40001557983 */ /* 0x000f220000100800 */
[----:B------:R-:W-:Y:S01]  /*3ccc0*/  FFMA.FTZ R70, R70, R68, R86 ;  /* 0x0000004446467223 */ /* 0x000fe20000010056 */
[----:B------:R-:W-:Y:S02]  /*3ccd0*/  HADD2.F32 R73, -RZ, R166.H0_H0 ;  /* 0x200000a6ff497230 */ /* 0x000fe40000004100 */
[----:B------:R-:W-:Y:S01]  /*3cce0*/  HADD2.F32 R68, -RZ, R164.H1_H1 ;  /* 0x300000a4ff447230 */ /* 0x000fe20000004100 */
[----:B------:R-:W4:Y:S01]  /*3ccf0*/  LDL R86, [R1+0xc8] ;  /* 0x0000c80001567983 */ /* 0x000f220000100800 */
[--C-:B------:R-:W-:Y:S02]  /*3cd00*/  HADD2.F32 R75, -RZ, R167.reuse.H0_H0 ;  /* 0x200000a7ff4b7230 */ /* 0x100fe40000004100 */
[----:B------:R-:W-:Y:S01]  /*3cd10*/  HADD2.F32 R74, -RZ, R167.H1_H1 ;  /* 0x300000a7ff4a7230 */ /* 0x000fe20000004100 */
[----:B------:R-:W-:-:S02]  /*3cd20*/  FFMA.FTZ R73, R79, R73, R89 ;  /* 0x000000494f497223 */ /* 0x000fc40000010059 */
[----:B------:R-:W4:Y:S01]  /*3cd30*/  LDL R89, [R1+0xe8] ;  /* 0x0000e80001597983 */ /* 0x000f220000100800 */
[----:B------:R-:W-:Y:S02]  /*3cd40*/  FFMA.FTZ R75, R81, R75, R91 ;  /* 0x0000004b514b7223 */ /* 0x000fe4000001005b */
[----:B------:R-:W-:Y:S01]  /*3cd50*/  FFMA.FTZ R74, R80, R74, R90 ;  /* 0x0000004a504a7223 */ /* 0x000fe2000001005a */
[----:B------:R-:W4:Y:S04]  /*3cd60*/  LDL R91, [R1+0xf8] ;  /* 0x0000f800015b7983 */ /* 0x000f280000100800 */
[----:B------:R-:W4:Y:S01]  /*3cd70*/  LDL R90, [R1+0xf0] ;  /* 0x0000f000015a7983 */ /* 0x000f220000100800 */
[C---:B------:R-:W-:Y:S01]  /*3cd80*/  FADD.FTZ R80, -R213.reuse, R22 ;  /* 0x00000016d5507221 */ /* 0x040fe20000010100 */
[----:B------:R-:W-:Y:S01]  /*3cd90*/  F2FP.PACK_AB R22, R72, R73 ;  /* 0x000000494816723e */ /* 0x000fe200000000ff */
[C---:B------:R-:W-:Y:S01]  /*3cda0*/  FADD.FTZ R77, -R213.reuse, R25 ;  /* 0x00000019d54d7221 */ /* 0x040fe20000010100 */
[----:B------:R-:W4:Y:S01]  /*3cdb0*/  LDL R72, [R1+0xf4] ;  /* 0x0000f40001487983 */ /* 0x000f220000100800 */
[----:B------:R-:W-:-:S02]  /*3cdc0*/  FADD.FTZ R78, -R213, R20 ;  /* 0x00000014d54e7221 */ /* 0x000fc40000010100 */
[C---:B------:R-:W-:Y:S01]  /*3cdd0*/  FADD.FTZ R79, -R213.reuse, R21 ;  /* 0x00000015d54f7221 */ /* 0x040fe20000010100 */
[----:B------:R-:W-:Y:S01]  /*3cde0*/  F2FP.PACK_AB R21, R70, R71 ;  /* 0x000000474615723e */ /* 0x000fe200000000ff */
[----:B------:R-:W-:Y:S01]  /*3cdf0*/  FADD.FTZ R81, -R213, R23 ;  /* 0x00000017d5517221 */ /* 0x000fe20000010100 */
[----:B------:R-:W-:Y:S01]  /*3ce00*/  F2FP.PACK_AB R23, R74, R75 ;  /* 0x0000004b4a17723e */ /* 0x000fe200000000ff */
[----:B------:R-:W-:Y:S01]  /*3ce10*/  FMUL.FTZ R67, R212, R67 ;  /* 0x00000043d4437220 */ /* 0x000fe20000410000 */
[----:B------:R-:W4:Y:S01]  /*3ce20*/  LDL R70, [R1+0xec] ;  /* 0x0000ec0001467983 */ /* 0x000f220000100800 */
[----:B--2---:R-:W-:-:S03]  /*3ce30*/  FFMA.FTZ R68, R76, R68, R83 ;  /* 0x000000444c447223 */ /* 0x004fc60000010053 */
[----:B------:R-:W2:Y:S01]  /*3ce40*/  LDL R83, [R1+0xe4] ;  /* 0x0000e40001537983 */ /* 0x000ea20000100800 */
[----:B------:R-:W-:Y:S01]  /*3ce50*/  FADD.FTZ R76, -R213, R24 ;  /* 0x00000018d54c7221 */ /* 0x000fe20000010100 */
[----:B------:R-:W-:Y:S01]  /*3ce60*/  F2FP.PACK_AB R20, R68, R69 ;  /* 0x000000454414723e */ /* 0x000fe200000000ff */
[----:B------:R-:W-:-:S05]  /*3ce70*/  IMAD.WIDE.U32 R24, R2, R84, c[0x0][0x210] ;  /* 0x0000840002187625 */ /* 0x000fca00078e0054 */
[----:B------:R1:W-:Y:S02]  /*3ce80*/  STG.E.128 [R24.64], R20 ;  /* 0x0000001418007986 */ /* 0x0003e4000c101d06 */
[----:B-1----:R-:W-:-:S05]  /*3ce90*/  HADD2.F32 R24, -RZ, R161.H1_H1 ;  /* 0x300000a1ff187230 */ /* 0x002fca0000004100 */
[----:B---3--:R-:W-:Y:S02]  /*3cea0*/  FFMA.FTZ R24, R67, R24, R88 ;  /* 0x0000001843187223 */ /* 0x008fe40000010058 */
[----:B------:R-:W3:Y:S01]  /*3ceb0*/  LDL R88, [R1+0x80] ;  /* 0x0000800001587983 */ /* 0x000ee20000100800 */
[C---:B------:R-:W-:Y:S01]  /*3cec0*/  FADD.FTZ R62, -R213.reuse, R62 ;  /* 0x0000003ed53e7221 */ /* 0x040fe20000010100 */
[----:B------:R-:W-:Y:S01]  /*3ced0*/  HADD2.F32 R69, -RZ, R159.H0_H0 ;  /* 0x2000009fff457230 */ /* 0x000fe20000004100 */
[C---:B------:R-:W-:Y:S02]  /*3cee0*/  FADD.FTZ R63, -R213.reuse, R63 ;  /* 0x0000003fd53f7221 */ /* 0x040fe40000010100 */
[C---:B------:R-:W-:Y:S01]  /*3cef0*/  FMUL.FTZ R62, R212.reuse, R62 ;  /* 0x0000003ed43e7220 */ /* 0x040fe20000410000 */
[----:B------:R-:W-:Y:S01]  /*3cf00*/  HADD2.F32 R23, -RZ, R163.H1_H1 ;  /* 0x300000a3ff177230 */ /* 0x000fe20000004100 */
[----:B------:R-:W-:Y:S02]  /*3cf10*/  FMUL.FTZ R63, R212, R63 ;  /* 0x0000003fd43f7220 */ /* 0x000fe40000410000 */
[----:B------:R-:W-:-:S02]  /*3cf20*/  FADD.FTZ R66, -R213, R66 ;  /* 0x00000042d5427221 */ /* 0x000fc40000010100 */
[----:B----4-:R-:W-:Y:S01]  /*3cf30*/  FFMA.FTZ R69, R62, R69, R85 ;  /* 0x000000453e457223 */ /* 0x010fe20000010055 */
[----:B------:R-:W-:Y:S01]  /*3cf40*/  HADD2.F32 R85, -RZ, R159.H1_H1 ;  /* 0x3000009fff557230 */ /* 0x000fe20000004100 */
[C---:B------:R-:W-:Y:S01]  /*3cf50*/  FADD.FTZ R64, -R213.reuse, R64 ;  /* 0x00000040d5407221 */ /* 0x040fe20000010100 */
[----:B------:R-:W-:Y:S01]  /*3cf60*/  HADD2.F32 R68, -RZ, R163.H0_H0 ;  /* 0x200000a3ff447230 */ /* 0x000fe20000004100 */
[----:B------:R-:W-:Y:S01]  /*3cf70*/  FADD.FTZ R65, -R213, R65 ;  /* 0x00000041d5417221 */ /* 0x000fe20000010100 */
[----:B------:R-:W-:Y:S01]  /*3cf80*/  HADD2.F32 R21, -RZ, R161.H0_H0 ;  /* 0x200000a1ff157230 */ /* 0x000fe20000004100 */
[C---:B------:R-:W-:Y:S01]  /*3cf90*/  FFMA.FTZ R23, R63.reuse, R23, R217 ;  /* 0x000000173f177223 */ /* 0x040fe200000100d9 */
[--C-:B------:R-:W-:Y:S01]  /*3cfa0*/  HADD2.F32 R71, -RZ, R157.reuse.H0_H0 ;  /* 0x2000009dff477230 */ /* 0x100fe20000004100 */
[----:B------:R-:W-:Y:S01]  /*3cfb0*/  FFMA.FTZ R85, R63, R85, R215 ;  /* 0x000000553f557223 */ /* 0x000fe200000100d7 */
[----:B------:R-:W-:Y:S01]  /*3cfc0*/  HADD2.F32 R73, -RZ, R157.H1_H1 ;  /* 0x3000009dff497230 */ /* 0x000fe20000004100 */
        /* <DEDUP_REMOVED lines=45> */
[C---:B------:R-:W-:Y:S01]  /*3d2a0*/  FMUL.FTZ R66, R212.reuse, R66 ;  /* 0x00000042d4427220 */ /* 0x040fe20000410000 */
[--C-:B------:R-:W-:Y:S01]  /*3d2b0*/  HADD2.F32 R25, -RZ, R160.reuse.H0_H0 ;  /* 0x200000a0ff197230 */ /* 0x100fe20000004100 */
[C---:B------:R-:W-:Y:S01]  /*3d2c0*/  FMUL.FTZ R64, R212.reuse, R64 ;  /* 0x00000040d4407220 */ /* 0x040fe20000410000 */
[----:B------:R-:W-:Y:S01]  /*3d2d0*/  HADD2.F32 R20, -RZ, R160.H1_H1 ;  /* 0x300000a0ff147230 */ /* 0x000fe20000004100 */
[C---:B------:R-:W-:Y:S01]  /*3d2e0*/  FMUL.FTZ R65, R212.reuse, R65 ;  /* 0x00000041d4417220 */ /* 0x040fe20000410000 */
[--C-:B------:R-:W-:Y:S01]  /*3d2f0*/  HADD2.F32 R22, -RZ, R162.reuse.H0_H0 ;  /* 0x200000a2ff167230 */ /* 0x100fe20000004100 */
        /* <DEDUP_REMOVED lines=51> */
[----:B------:R-:W-:Y:S01]  /*3d630*/  FFMA.FTZ R68, R62, R68, R86 ;  /* 0x000000443e447223 */ /* 0x000fe20000010056 */
[----:B------:R-:W4:Y:S01]  /*3d640*/  LDL R212, [R1+0x7c] ;  /* 0x00007c0001d47983 */ /* 0x000f220000100800 */
[----:B------:R-:W-:-:S02]  /*3d650*/  FFMA.FTZ R21, R66, R21, R89 ;  /* 0x0000001542157223 */ /* 0x000fc40000010059 */
[----:B------:R-:W-:Y:S01]  /*3d660*/  FFMA.FTZ R73, R67, R73, R82 ;  /* 0x0000004943497223 */ /* 0x000fe20000010052 */
[----:B------:R-:W4:Y:S01]  /*3d670*/  LDL R62, [R1+0x84] ;  /* 0x00008400013e7983 */ /* 0x000f220000100800 */
[----:B------:R-:W-:Y:S02]  /*3d680*/  FFMA.FTZ R25, R64, R25, R91 ;  /* 0x0000001940197223 */ /* 0x000fe4000001005b */
[----:B------:R-:W-:Y:S01]  /*3d690*/  FFMA.FTZ R20, R65, R20, R90 ;  /* 0x0000001441147223 */ /* 0x000fe2000001005a */
[----:B------:R-:W4:Y:S01]  /*3d6a0*/  LDL R82, [R1+0x90] ;  /* 0x0000900001527983 */ /* 0x000f220000100800 */
[----:B------:R-:W-:Y:S01]  /*3d6b0*/  FFMA.FTZ R22, R60, R22, R214 ;  /* 0x000000163c167223 */ /* 0x000fe200000100d6 */
[----:B------:R-:W-:Y:S01]  /*3d6c0*/  HADD2.F32 R74, -RZ, R156.H0_H0 ;  /* 0x2000009cff4a7230 */ /* 0x000fe20000004100 */
[----:B------:R-:W-:Y:S02]  /*3d6d0*/  FFMA.FTZ R2, R61, R2, R210 ;  /* 0x000000023d027223 */ /* 0x000fe400000100d2 */
[----:B--2---:R-:W-:Y:S01]  /*3d6e0*/  FFMA.FTZ R71, R66, R71, R83 ;  /* 0x0000004742477223 */ /* 0x004fe20000010053 */
[----:B------:R-:W-:Y:S01]  /*3d6f0*/  HADD2.F32 R86, -RZ, R158.H0_H0 ;  /* 0x2000009eff567230 */ /* 0x000fe20000004100 */
[----:B------:R-:W2:Y:S01]  /*3d700*/  LDL R66, [R1+0x8c] ;  /* 0x00008c0001427983 */ /* 0x000ea20000100800 */
[----:B------:R-:W-:-:S02]  /*3d710*/  F2FP.PACK_AB R20, R20, R25 ;  /* 0x000000191414723e */ /* 0x000fc400000000ff */
[----:B------:R-:W-:Y:S01]  /*3d720*/  F2FP.PACK_AB R21, R24, R21 ;  /* 0x000000151815723e */ /* 0x000fe200000000ff */
[----:B------:R-:W2:Y:S01]  /*3d730*/  LDL R91, [R1+0xa0] ;  /* 0x0000a000015b7983 */ /* 0x000ea20000100800 */
[----:B------:R-:W-:Y:S01]  /*3d740*/  F2FP.PACK_AB R22, R2, R22 ;  /* 0x000000160216723e */ /* 0x000fe200000000ff */
[----:B------:R-:W-:Y:S01]  /*3d750*/  IMAD.WIDE.U32 R24, R0, R84, c[0x0][0x208] ;  /* 0x0000820000187625 */ /* 0x000fe200078e0054 */
[----:B------:R-:W-:Y:S01]  /*3d760*/  F2FP.PACK_AB R23, R23, R68 ;  /* 0x000000441717723e */ /* 0x000fe200000000ff */
[----:B------:R-:W2:Y:S01]  /*3d770*/  LDL R90, [R1+0x9c] ;  /* 0x00009c00015a7983 */ /* 0x000ea20000100800 */
[----:B------:R-:W-:Y:S01]  /*3d780*/  HADD2.F32 R87, -RZ, R158.H1_H1 ;  /* 0x3000009eff577230 */ /* 0x000fe20000004100 */
[----:B------:R-:W-:Y:S02]  /*3d790*/  FFMA.FTZ R74, R64, R74, R72 ;  /* 0x0000004a404a7223 */ /* 0x000fe40000010048 */
[----:B------:R-:W2:Y:S01]  /*3d7a0*/  LDL R89, [R1+0xb8] ;  /* 0x0000b80001597983 */ /* 0x000ea20000100800 */
[----:B------:R-:W-:-:S03]  /*3d7b0*/  FFMA.FTZ R86, R60, R86, R211 ;  /* 0x000000563c567223 */ /* 0x000fc600000100d3 */
[----:B------:R-:W2:Y:S01]  /*3d7c0*/  LDL R72, [R1+0xa8] ;  /* 0x0000a80001487983 */ /* 0x000ea20000100800 */
[----:B------:R-:W-:-:S03]  /*3d7d0*/  FFMA.FTZ R87, R61, R87, R204 ;  /* 0x000000573d577223 */ /* 0x000fc600000100cc */
[----:B------:R-:W2:Y:S01]  /*3d7e0*/  LDL R211, [R1+0x98] ;  /* 0x0000980001d37983 */ /* 0x000ea20000100800 */
[----:B------:R-:W-:-:S03]  /*3d7f0*/  HADD2.F32 R61, -RZ, R155.H1_H1 ;  /* 0x3000009bff3d7230 */ /* 0x000fc60000004100 */
[----:B------:R1:W-:Y:S04]  /*3d800*/  STG.E.128 [R24.64], R20 ;  /* 0x0000001418007986 */ /* 0x0003e8000c101d06 */
[----:B------:R-:W2:Y:S04]  /*3d810*/  LDL R210, [R1+0x94] ;  /* 0x0000940001d27983 */ /* 0x000ea80000100800 */
[----:B------:R-:W2:Y:S04]  /*3d820*/  LDL R204, [R1+0xa4] ;  /* 0x0000a40001cc7983 */ /* 0x000ea80000100800 */
[----:B------:R-:W2:Y:S04]  /*3d830*/  LDL R83, [R1+0xb4] ;  /* 0x0000b40001537983 */ /* 0x000ea80000100800 */
[----:B-1----:R-:W2:Y:S04]  /*3d840*/  LDL R22, [R1+0x48] ;  /* 0x0000480001167983 */ /* 0x002ea80000100800 */
[----:B------:R-:W2:Y:S01]  /*3d850*/  LDL R23, [R1+0xac] ;  /* 0x0000ac0001177983 */ /* 0x000ea20000100800 */
[----:B------:R-:W-:-:S02]  /*3d860*/  HADD2.F32 R75, -RZ, R156.H1_H1 ;  /* 0x3000009cff4b7230 */ /* 0x000fc40000004100 */
[----:B------:R-:W-:Y:S01]  /*3d870*/  HADD2.F32 R60, -RZ, R155.H0_H0 ;  /* 0x2000009bff3c7230 */ /* 0x000fe20000004100 */
[----:B------:R-:W2:Y:S01]  /*3d880*/  LDL R21, [R1+0x44] ;  /* 0x0000440001157983 */ /* 0x000ea20000100800 */
[----:B---3--:R-:W-:Y:S01]  /*3d890*/  FFMA.FTZ R61, R55, R61, R88 ;  /* 0x0000003d373d7223 */ /* 0x008fe20000010058 */
[--C-:B------:R-:W-:Y:S02]  /*3d8a0*/  HADD2.F32 R67, -RZ, R151.reuse.H1_H1 ;  /* 0x30000097ff437230 */ /* 0x100fe40000004100 */
[----:B------:R-:W3:Y:S01]  /*3d8b0*/  LDL R88, [R1+0xb0] ;  /* 0x0000b00001587983 */ /* 0x000ee20000100800 */
[----:B------:R-:W-:Y:S01]  /*3d8c0*/  FFMA.FTZ R75, R65, R75, R70 ;  /* 0x0000004b414b7223 */ /* 0x000fe20000010046 */
[----:B------:R-:W-:Y:S02]  /*3d8d0*/  HADD2.F32 R2, -RZ, R151.H0_H0 ;  /* 0x20000097ff027230 */ /* 0x000fe40000004100 */
[----:B------:R-:W-:Y:S01]  /*3d8e0*/  HADD2.F32 R70, -RZ, R150.H1_H1 ;  /* 0x30000096ff467230 */ /* 0x000fe20000004100 */
[----:B------:R-:W3:Y:S01]  /*3d8f0*/  LDL R25, [R1+0x58] ;  /* 0x0000580001197983 */ /* 0x000ee20000100800 */
[----:B------:R-:W-:-:S03]  /*3d900*/  HADD2.F32 R64, -RZ, R153.H0_H0 ;  /* 0x20000099ff407230 */ /* 0x000fc60000004100 */
[----:B------:R-:W3:Y:S01]  /*3d910*/  LDL R24, [R1+0x54] ;  /* 0x0000540001187983 */ /* 0x000ee20000100800 */
[C---:B------:R-:W-:Y:S01]  /*3d920*/  FFMA.FTZ R60, R54.reuse, R60, R63 ;  /* 0x0000003c363c7223 */ /* 0x040fe2000001003f */
[----:B------:R-:W-:Y:S02]  /*3d930*/  HADD2.F32 R63, -RZ, R154.H1_H1 ;  /* 0x3000009aff3f7230 */ /* 0x000fe40000004100 */
[----:B------:R-:W-:Y:S02]  /*3d940*/  HADD2.F32 R68, -RZ, R150.H0_H0 ;  /* 0x20000096ff447230 */ /* 0x000fe40000004100 */
[----:B------:R-:W-:Y:S01]  /*3d950*/  HADD2.F32 R20, -RZ, R149.H0_H0 ;  /* 0x20000095ff147230 */ /* 0x000fe20000004100 */
[----:B----4-:R-:W-:Y:S02]  /*3d960*/  FFMA.FTZ R67, R55, R67, R212 ;  /* 0x0000004337437223 */ /* 0x010fe400000100d4 */
[----:B------:R-:W4:Y:S01]  /*3d970*/  LDL R55, [R1+0x40] ;  /* 0x0000400001377983 */ /* 0x000f220000100800 */
[----:B------:R-:W-:Y:S01]  /*3d980*/  FFMA.FTZ R65, R54, R2, R62 ;  /* 0x0000000236417223 */ /* 0x000fe2000001003e */
[----:B------:R-:W-:-:S02]  /*3d990*/  HADD2.F32 R2, -RZ, R152.H0_H0 ;  /* 0x20000098ff027230 */ /* 0x000fc40000004100 */
[----:B------:R-:W4:Y:S01]  /*3d9a0*/  LDL R54, [R1+0x3c] ;  /* 0x00003c0001367983 */ /* 0x000f220000100800 */
[C---:B------:R-:W-:Y:S01]  /*3d9b0*/  FFMA.FTZ R63, R53.reuse, R63, R82 ;  /* 0x0000003f353f7223 */ /* 0x040fe20000010052 */
[----:B------:R-:W-:Y:S01]  /*3d9c0*/  HADD2.F32 R82, -RZ, R149.H1_H1 ;  /* 0x30000095ff527230 */ /* 0x000fe20000004100 */
[----:B--2---:R-:W-:Y:S01]  /*3d9d0*/  FFMA.FTZ R70, R53, R70, R66 ;  /* 0x0000004635467223 */ /* 0x004fe20000010042 */
[----:B------:R-:W-:Y:S02]  /*3d9e0*/  HADD2.F32 R66, -RZ, R153.H1_H1 ;  /* 0x30000099ff427230 */ /* 0x000fe40000004100 */
[----:B------:R-:W-:-:S03]  /*3d9f0*/  HADD2.F32 R62, -RZ, R154.H0_H0 ;  /* 0x2000009aff3e7230 */ /* 0x000fc60000004100 */
[C---:B------:R-:W-:Y:S02]  /*3da00*/  FFMA.FTZ R66, R59.reuse, R66, R91 ;  /* 0x000000423b427223 */ /* 0x040fe4000001005b */
[----:B------:R-:W-:Y:S01]  /*3da10*/  FFMA.FTZ R82, R59, R82, R90 ;  /* 0x000000523b527223 */ /* 0x000fe2000001005a */
[----:B------:R-:W2:Y:S01]  /*3da20*/  LDL R91, [R1+0x64] ;  /* 0x00006400015b7983 */ /* 0x000ea20000100800 */
[----:B------:R-:W-:Y:S01]  /*3da30*/  FFMA.FTZ R59, R56, R2, R89 ;  /* 0x00000002383b7223 */ /* 0x000fe20000010059 */
[----:B------:R-:W-:Y:S02]  /*3da40*/  HADD2.F32 R2, -RZ, R147.H0_H0 ;  /* 0x20000093ff027230 */ /* 0x000fe40000004100 */
[----:B------:R-:W2:Y:S01]  /*3da50*/  LDL R89, [R1+0x5c] ;  /* 0x00005c0001597983 */ /* 0x000ea20000100800 */
[----:B------:R-:W-:Y:S01]  /*3da60*/  FFMA.FTZ R64, R58, R64, R72 ;  /* 0x000000403a407223 */ /* 0x000fe20000010048 */
[----:B------:R-:W-:Y:S02]  /*3da70*/  HADD2.F32 R72, -RZ, R148.H0_H0 ;  /* 0x20000094ff487230 */ /* 0x000fe40000004100 */
[----:B------:R-:W2:Y:S01]  /*3da80*/  LDL R90, [R1+0x60] ;  /* 0x00006000015a7983 */ /* 0x000ea20000100800 */
[----:B------:R-:W-:-:S03]  /*3da90*/  FFMA.FTZ R62, R52, R62, R211 ;  /* 0x0000003e343e7223 */ /* 0x000fc600000100d3 */
[----:B------:R-:W2:Y:S01]  /*3daa0*/  LDL R211, [R1+0x50] ;  /* 0x0000500001d37983 */ /* 0x000ea20000100800 */
[----:B------:R-:W-:-:S03]  /*3dab0*/  FFMA.FTZ R68, R52, R68, R210 ;  /* 0x0000004434447223 */ /* 0x000fc600000100d2 */
[----:B------:R-:W2:Y:S01]  /*3dac0*/  LDL R210, [R1+0x4c] ;  /* 0x00004c0001d27983 */ /* 0x000ea20000100800 */
[----:B------:R-:W-:-:S03]  /*3dad0*/  FFMA.FTZ R58, R58, R20, R204 ;  /* 0x000000143a3a7223 */ /* 0x000fc600000100cc */
[----:B------:R-:W2:Y:S01]  /*3dae0*/  LDL R204, [R1+0x68] ;  /* 0x0000680001cc7983 */ /* 0x000ea20000100800 */
[----:B------:R-:W-:Y:S01]  /*3daf0*/  FFMA.FTZ R72, R56, R72, R83 ;  /* 0x0000004838487223 */ /* 0x000fe20000010053 */
[----:B------:R-:W-:Y:S01]  /*3db00*/  HADD2.F32 R56, -RZ, R152.H1_H1 ;  /* 0x30000098ff387230 */ /* 0x000fe20000004100 */
[----:B------:R-:W-:Y:S01]  /*3db10*/  FFMA.FTZ R2, R46, R2, R22 ;  /* 0x000000022e027223 */ /* 0x000fe20000010016 */
[----:B------:R-:W-:Y:S02]  /*3db20*/  F2FP.PACK_AB R22, R87, R86 ;  /* 0x000000565716723e */ /* 0x000fe400000000ff */
[----:B------:R-:W2:Y:S01]  /*3db30*/  LDL R87, [R1+0x70] ;  /* 0x0000700001577983 */ /* 0x000ea20000100800 */
[----:B------:R-:W-:-:S03]  /*3db40*/  HADD2.F32 R83, -RZ, R148.H1_H1 ;  /* 0x30000094ff537230 */ /* 0x000fc60000004100 */
[----:B------:R-:W2:Y:S01]  /*3db50*/  LDL R86, [R1+0x6c] ;  /* 0x00006c0001567983 */ /* 0x000ea20000100800 */
[----:B---3--:R-:W-:-:S03]  /*3db60*/  FFMA.FTZ R56, R57, R56, R88 ;  /* 0x0000003839387223 */ /* 0x008fc60000010058 */
[----:B------:R-:W3:Y:S01]  /*3db70*/  LDL R88, [R1+0x78] ;  /* 0x0000780001587983 */ /* 0x000ee20000100800 */
[----:B------:R-:W-:-:S03]  /*3db80*/  FFMA.FTZ R83, R57, R83, R23 ;  /* 0x0000005339537223 */ /* 0x000fc60000010017 */
[----:B------:R-:W3:Y:S01]  /*3db90*/  LDL R57, [R1+0x74] ;  /* 0x0000740001397983 */ /* 0x000ee20000100800 */
[----:B------:R-:W-:-:S03]  /*3dba0*/  F2FP.PACK_AB R23, R85, R69 ;  /* 0x000000455517723e */ /* 0x000fc600000000ff */
[----:B------:R-:W3:Y:S04]  /*3dbb0*/  LDL R85, [R1+0x8] ;  /* 0x0000080001557983 */ /* 0x000ee80000100800 */
[----:B------:R-:W3:Y:S01]  /*3dbc0*/  LDL R69, [R1+0x4] ;  /* 0x0000040001457983 */ /* 0x000ee20000100800 */
[----:B------:R-:W-:Y:S02]  /*3dbd0*/  HADD2.F32 R20, -RZ, R143.H0_H0 ;  /* 0x2000008fff147230 */ /* 0x000fe40000004100 */
[----:B------:R-:W-:Y:S02]  /*3dbe0*/  HADD2.F32 R52, -RZ, R147.H1_H1 ;  /* 0x30000093ff347230 */ /* 0x000fe40000004100 */
[----:B------:R-:W-:Y:S01]  /*3dbf0*/  HADD2.F32 R53, -RZ, R146.H0_H0 ;  /* 0x20000092ff357230 */ /* 0x000fe20000004100 */
[----:B------:R-:W-:Y:S01]  /*3dc00*/  FFMA.FTZ R46, R46, R20, R21 ;  /* 0x000000142e2e7223 */ /* 0x000fe20000010015 */
[----:B------:R-:W-:-:S02]  /*3dc10*/  HADD2.F32 R21, -RZ, R143.H1_H1 ;  /* 0x3000008fff157230 */ /* 0x000fc40000004100 */
[----:B------:R-:W-:Y:S01]  /*3dc20*/  HADD2.F32 R20, -RZ, R142.H0_H0 ;  /* 0x2000008eff147230 */ /* 0x000fe20000004100 */
[----:B------:R-:W-:-:S04]  /*3dc30*/  FFMA.FTZ R53, R44, R53, R25 ;  /* 0x000000352c357223 */ /* 0x000fc80000010019 */
[----:B------:R-:W-:Y:S01]  /*3dc40*/  FFMA.FTZ R44, R44, R20, R24 ;  /* 0x000000142c2c7223 */ /* 0x000fe20000010018 */
[----:B------:R-:W-:Y:S01]  /*3dc50*/  F2FP.PACK_AB R20, R75, R74 ;  /* 0x0000004a4b14723e */ /* 0x000fe200000000ff */
[----:B------:R-:W-:Y:S01]  /*3dc60*/  IMAD.WIDE.U32 R24, R0, R84, c[0x0][0x210] ;  /* 0x0000840000187625 */ /* 0x000fe200078e0054 */
[--C-:B------:R-:W-:Y:S02]  /*3dc70*/  HADD2.F32 R75, -RZ, R144.reuse.H1_H1 ;  /* 0x30000090ff4b7230 */ /* 0x100fe40000004100 */
[----:B------:R-:W-:Y:S01]  /*3dc80*/  HADD2.F32 R74, -RZ, R144.H0_H0 ;  /* 0x20000090ff4a7230 */ /* 0x000fe20000004100 */
[C---:B----4-:R-:W-:Y:S02]  /*3dc90*/  FFMA.FTZ R52, R47.reuse, R52, R55 ;  /* 0x000000342f347223 */ /* 0x050fe40000010037 */
[----:B------:R-:W-:Y:S01]  /*3dca0*/  FFMA.FTZ R47, R47, R21, R54 ;  /* 0x000000152f2f7223 */ /* 0x000fe20000010036 */
[----:B------:R-:W-:Y:S01]  /*3dcb0*/  F2FP.PACK_AB R21, R73, R71 ;  /* 0x000000474915723e */ /* 0x000fe200000000ff */
[----:B------:R-:W-:-:S02]  /*3dcc0*/  HADD2.F32 R54, -RZ, R146.H1_H1 ;  /* 0x30000092ff367230 */ /* 0x000fc40000004100 */
[----:B------:R-:W-:Y:S02]  /*3dcd0*/  HADD2.F32 R55, -RZ, R142.H1_H1 ;  /* 0x3000008eff377230 */ /* 0x000fe40000004100 */
[----:B------:R1:W-:Y:S01]  /*3dce0*/  STG.E.128 [R24.64], R20 ;  /* 0x0000001418007986 */ /* 0x0003e2000c101d06 */
[--C-:B------:R-:W-:Y:S02]  /*3dcf0*/  HADD2.F32 R71, -RZ, R145.reuse.H0_H0 ;  /* 0x20000091ff477230 */ /* 0x100fe40000004100 */
[----:B------:R-:W-:Y:S01]  /*3dd00*/  HADD2.F32 R73, -RZ, R145.H1_H1 ;  /* 0x30000091ff497230 */ /* 0x000fe20000004100 */
[----:B-1----:R-:W4:Y:S04]  /*3dd10*/  LDL R24, [R1+0x18] ;  /* 0x0000180001187983 */ /* 0x002f280000100800 */
[----:B------:R-:W4:Y:S01]  /*3dd20*/  LDL R23, [R1+0x14] ;  /* 0x0000140001177983 */ /* 0x000f220000100800 */
[----:B------:R-:W-:-:S03]  /*3dd30*/  HADD2.F32 R20, -RZ, R141.H0_H0 ;  /* 0x2000008dff147230 */ /* 0x000fc60000004100 */
[----:B------:R-:W4:Y:S01]  /*3dd40*/  LDL R25, [R1] ;  /* 0x0000000001197983 */ /* 0x000f220000100800 */
[C---:B--2---:R-:W-:Y:S02]  /*3dd50*/  FFMA.FTZ R54, R45.reuse, R54, R211 ;  /* 0x000000362d367223 */ /* 0x044fe400000100d3 */
[----:B------:R-:W-:Y:S01]  /*3dd60*/  FFMA.FTZ R45, R45, R55, R210 ;  /* 0x000000372d2d7223 */ /* 0x000fe200000100d2 */
[----:B------:R-:W-:Y:S01]  /*3dd70*/  HADD2.F32 R55, -RZ, R141.H1_H1 ;  /* 0x3000008dff377230 */ /* 0x000fe20000004100 */
[----:B------:R-:W2:Y:S01]  /*3dd80*/  LDL R210, [R1+0x10] ;  /* 0x0000100001d27983 */ /* 0x000ea20000100800 */
[----:B------:R-:W-:-:S03]  /*3dd90*/  FFMA.FTZ R71, R50, R71, R204 ;  /* 0x0000004732477223 */ /* 0x000fc600000100cc */
[----:B------:R-:W2:Y:S01]  /*3dda0*/  LDL R204, [R1+0xc] ;  /* 0x00000c0001cc7983 */ /* 0x000ea20000100800 */
[----:B------:R-:W-:Y:S02]  /*3ddb0*/  FFMA.FTZ R50, R50, R20, R91 ;  /* 0x0000001432327223 */ /* 0x000fe4000001005b */
[----:B------:R-:W-:Y:S01]  /*3ddc0*/  FFMA.FTZ R55, R51, R55, R89 ;  /* 0x0000003733377223 */ /* 0x000fe20000010059 */
[----:B------:R-:W2:Y:S01]  /*3ddd0*/  LDL R91, [R1+0x28] ;  /* 0x00002800015b7983 */ /* 0x000ea20000100800 */
[----:B------:R-:W-:-:S03]  /*3dde0*/  FFMA.FTZ R75, R49, R75, R87 ;  /* 0x0000004b314b7223 */ /* 0x000fc60000010057 */
[----:B------:R-:W2:Y:S04]  /*3ddf0*/  LDL R89, [R1+0x20] ;  /* 0x0000200001597983 */ /* 0x000ea80000100800 */
[----:B------:R-:W2:Y:S01]  /*3de00*/  LDL R87, [R1+0x38] ;  /* 0x0000380001577983 */ /* 0x000ea20000100800 */
[----:B------:R-:W-:-:S03]  /*3de10*/  FFMA.FTZ R73, R51, R73, R90 ;  /* 0x0000004933497223 */ /* 0x000fc6000001005a */
[----:B------:R-:W2:Y:S01]  /*3de20*/  LDL R90, [R1+0x24] ;  /* 0x00002400015a7983 */ /* 0x000ea20000100800 */
[----:B---3--:R-:W-:-:S03]  /*3de30*/  FFMA.FTZ R74, R48, R74, R88 ;  /* 0x0000004a304a7223 */ /* 0x008fc60000010058 */
[----:B------:R-:W3:Y:S01]  /*3de40*/  LDL R88, [R1+0x1c] ;  /* 0x00001c0001587983 */ /* 0x000ee20000100800 */
[----:B------:R-:W-:Y:S02]  /*3de50*/  HADD2.F32 R0, -RZ, R140.H0_H0 ;  /* 0x2000008cff007230 */ /* 0x000fe40000004100 */
[----:B------:R-:W-:-:S03]  /*3de60*/  HADD2.F32 R20, -RZ, R135.H0_H0 ;  /* 0x20000087ff147230 */ /* 0x000fc60000004100 */
[----:B------:R-:W-:Y:S01]  /*3de70*/  FFMA.FTZ R51, R48, R0, R57 ;  /* 0x0000000030337223 */ /* 0x000fe20000010039 */
[----:B------:R-:W-:Y:S02]  /*3de80*/  HADD2.F32 R0, -RZ, R139.H0_H0 ;  /* 0x2000008bff007230 */ /* 0x000fe40000004100 */
[----:B------:R-:W-:-:S03]  /*3de90*/  HADD2.F32 R57, -RZ, R140.H1_H1 ;  /* 0x3000008cff397230 */ /* 0x000fc60000004100 */
[C---:B------:R-:W-:Y:S02]  /*3dea0*/  FFMA.FTZ R0, R38.reuse, R0, R85 ;  /* 0x0000000026007223 */ /* 0x040fe40000010055 */
[----:B------:R-:W-:Y:S01]  /*3deb0*/  FFMA.FTZ R38, R38, R20, R69 ;  /* 0x0000001426267223 */ /* 0x000fe20000010045 */
[----:B------:R-:W3:Y:S04]  /*3dec0*/  LDL R85, [R1+0x2c] ;  /* 0x00002c0001557983 */ /* 0x000ee80000100800 */
[----:B------:R-:W3:Y:S01]  /*3ded0*/  LDL R69, [R1+0x34] ;  /* 0x0000340001457983 */ /* 0x000ee20000100800 */
[----:B------:R-:W-:-:S03]  /*3dee0*/  FFMA.FTZ R57, R49, R57, R86 ;  /* 0x0000003931397223 */ /* 0x000fc60000010056 */
[----:B------:R-:W3:Y:S01]  /*3def0*/  LDL R86, [R1+0x30] ;  /* 0x0000300001567983 */ /* 0x000ee20000100800 */
[----:B------:R-:W-:Y:S02]  /*3df00*/  HADD2.F32 R49, -RZ, R138.H0_H0 ;  /* 0x2000008aff317230 */ /* 0x000fe40000004100 */
[----:B------:R-:W-:Y:S01]  /*3df10*/  HADD2.F32 R21, -RZ, R134.H0_H0 ;  /* 0x20000086ff157230 */ /* 0x000fe20000004100 */
[----:B------:R-:W-:Y:S01]  /*3df20*/  F2FP.PACK_AB R20, R56, R59 ;  /* 0x0000003b3814723e */ /* 0x000fe200000000ff */
[----:B------:R-:W-:Y:S02]  /*3df30*/  HADD2.F32 R48, -RZ, R139.H1_H1 ;  /* 0x3000008bff307230 */ /* 0x000fe40000004100 */
[----:B------:R-:W-:Y:S02]  /*3df40*/  HADD2.F32 R22, -RZ, R135.H1_H1 ;  /* 0x30000087ff167230 */ /* 0x000fe40000004100 */
[----:B------:R-:W-:Y:S02]  /*3df50*/  HADD2.F32 R56, -RZ, R138.H1_H1 ;  /* 0x3000008aff387230 */ /* 0x000fe40000004100 */
[----:B------:R-:W-:Y:S01]  /*3df60*/  HADD2.F32 R59, -RZ, R134.H1_H1 ;  /* 0x30000086ff3b7230 */ /* 0x000fe20000004100 */
[----:B----4-:R-:W-:-:S02]  /*3df70*/  FFMA.FTZ R49, R36, R49, R24 ;  /* 0x0000003124317223 */ /* 0x010fc40000010018 */
[----:B------:R-:W-:Y:S01]  /*3df80*/  FFMA.FTZ R36, R36, R21, R23 ;  /* 0x0000001524247223 */ /* 0x000fe20000010017 */
[----:B------:R-:W-:Y:S01]  /*3df90*/  F2FP.PACK_AB R21, R66, R64 ;  /* 0x000000404215723e */ /* 0x000fe200000000ff */
[----:B------:R-:W-:Y:S01]  /*3dfa0*/  HADD2.F32 R66, -RZ, R136.H0_H0 ;  /* 0x20000088ff427230 */ /* 0x000fe20000004100 */
[C---:B------:R-:W-:Y:S02]  /*3dfb0*/  FFMA.FTZ R48, R39.reuse, R48, R25 ;  /* 0x0000003027307223 */ /* 0x040fe40000010019 */
[----:B------:R-:W-:Y:S01]  /*3dfc0*/  FFMA.FTZ R39, R39, R22, R251 ;  /* 0x0000001627277223 */ /* 0x000fe200000100fb */
[----:B------:R-:W-:Y:S01]  /*3dfd0*/  F2FP.PACK_AB R22, R63, R62 ;  /* 0x0000003e3f16723e */ /* 0x000fe200000000ff */
[--C-:B------:R-:W-:Y:S01]  /*3dfe0*/  HADD2.F32 R63, -RZ, R137.reuse.H0_H0 ;  /* 0x20000089ff3f7230 */ /* 0x100fe20000004100 */
[----:B------:R-:W-:Y:S01]  /*3dff0*/  F2FP.PACK_AB R23, R61, R60 ;  /* 0x0000003c3d17723e */ /* 0x000fe200000000ff */
[----:B------:R-:W-:Y:S02]  /*3e000*/  HADD2.F32 R64, -RZ, R137.H1_H1 ;  /* 0x30000089ff407230 */ /* 0x000fe40000004100 */
[----:B------:R-:W-:Y:S01]  /*3e010*/  HADD2.F32 R60, -RZ, R133.H1_H1 ;  /* 0x30000085ff3c7230 */ /* 0x000fe20000004100 */
[----:B--2---:R-:W-:-:S02]  /*3e020*/  FFMA.FTZ R56, R37, R56, R210 ;  /* 0x0000003825387223 */ /* 0x004fc400000100d2 */
[----:B------:R-:W2:Y:S01]  /*3e030*/  LDL R210, [R1+0x1c0] ;  /* 0x0001c00001d27983 */ /* 0x000ea20000100800 */
[----:B------:R-:W-:Y:S01]  /*3e040*/  FFMA.FTZ R37, R37, R59, R204 ;  /* 0x0000003b25257223 */ /* 0x000fe200000100cc */
[----:B------:R-:W-:Y:S02]  /*3e050*/  HADD2.F32 R59, -RZ, R133.H0_H0 ;  /* 0x20000085ff3b7230 */ /* 0x000fe40000004100 */
[----:B------:R-:W4:Y:S01]  /*3e060*/  LDL R204, [R1+0x1b8] ;  /* 0x0001b80001cc7983 */ /* 0x000f220000100800 */
[----:B------:R-:W-:-:S03]  /*3e070*/  FFMA.FTZ R63, R42, R63, R91 ;  /* 0x0000003f2a3f7223 */ /* 0x000fc6000001005b */
[----:B------:R-:W4:Y:S01]  /*3e080*/  LDL R91, [R1+0x1d4] ;  /* 0x0001d400015b7983 */ /* 0x000f220000100800 */
[----:B------:R-:W-:-:S03]  /*3e090*/  FFMA.FTZ R66, R40, R66, R87 ;  /* 0x0000004228427223 */ /* 0x000fc60000010057 */
[----:B------:R-:W4:Y:S01]  /*3e0a0*/  LDL R87, [R1+0x1bc] ;  /* 0x0001bc0001577983 */ /* 0x000f220000100800 */
[C---:B------:R-:W-:Y:S02]  /*3e0b0*/  FFMA.FTZ R64, R43.reuse, R64, R89 ;  /* 0x000000402b407223 */ /* 0x040fe40000010059 */
[----:B------:R-:W-:Y:S01]  /*3e0c0*/  FFMA.FTZ R59, R42, R59, R90 ;  /* 0x0000003b2a3b7223 */ /* 0x000fe2000001005a */
[----:B------:R-:W4:Y:S04]  /*3e0d0*/  LDL R89, [R1+0x1c8] ;  /* 0x0001c80001597983 */ /* 0x000f280000100800 */
[----:B------:R-:W4:Y:S01]  /*3e0e0*/  LDL R90, [R1+0x1cc] ;  /* 0x0001cc00015a7983 */ /* 0x000f220000100800 */
[----:B---3--:R-:W-:-:S03]  /*3e0f0*/  FFMA.FTZ R60, R43, R60, R88 ;  /* 0x0000003c2b3c7223 */ /* 0x008fc60000010058 */
[----:B------:R-:W3:Y:S01]  /*3e100*/  LDL R88, [R1+0x1c4] ;  /* 0x0001c40001587983 */ /* 0x000ee20000100800 */
[--C-:B------:R-:W-:Y:S01]  /*3e110*/  HADD2.F32 R61, -RZ, R132.reuse.H0_H0 ;  /* 0x20000084ff3d7230 */ /* 0x100fe20000004100 */
[----:B------:R-:W-:Y:S01]  /*3e120*/  IMAD.WIDE.U32 R24, R205, R84, c[0x0][0x208] ;  /* 0x00008200cd187625 */ /* 0x000fe200078e0054 */
[----:B------:R-:W-:-:S04]  /*3e130*/  HADD2.F32 R62, -RZ, R132.H1_H1 ;  /* 0x30000084ff3e7230 */ /* 0x000fc80000004100 */
[----:B------:R1:W-:Y:S01]  /*3e140*/  STG.E.128 [R24.64], R20 ;  /* 0x0000001418007986 */ /* 0x0003e2000c101d06 */
[----:B------:R-:W-:Y:S02]  /*3e150*/  HADD2.F32 R42, -RZ, R131.H1_H1 ;  /* 0x30000083ff2a7230 */ /* 0x000fe40000004100 */
[--C-:B------:R-:W-:Y:S01]  /*3e160*/  HADD2.F32 R43, -RZ, R127.reuse.H1_H1 ;  /* 0x3000007fff2b7230 */ /* 0x100fe20000004100 */
[----:B------:R-:W-:Y:S01]  /*3e170*/  FFMA.FTZ R61, R40, R61, R69 ;  /* 0x0000003d283d7223 */ /* 0x000fe20000010045 */
[----:B------:R-:W-:Y:S01]  /*3e180*/  HADD2.F32 R69, -RZ, R136.H1_H1 ;  /* 0x30000088ff457230 */ /* 0x000fe20000004100 */
[----:B------:R-:W-:Y:S01]  /*3e190*/  FFMA.FTZ R62, R41, R62, R85 ;  /* 0x0000003e293e7223 */ /* 0x000fe20000010055 */
[----:B-1----:R-:W-:-:S03]  /*3e1a0*/  HADD2.F32 R20, -RZ, R127.H0_H0 ;  /* 0x2000007fff147230 */ /* 0x002fc60000004100 */
[----:B------:R-:W-:Y:S01]  /*3e1b0*/  FFMA.FTZ R69, R41, R69, R86 ;  /* 0x0000004529457223 */ /* 0x000fe20000010056 */
[----:B------:R-:W-:Y:S01]  /*3e1c0*/  F2FP.PACK_AB R23, R67, R65 ;  /* 0x000000414317723e */ /* 0x000fe200000000ff */
[----:B------:R-:W-:Y:S01]  /*3e1d0*/  IMAD.WIDE.U32 R24, R205, R84, c[0x0][0x210] ;  /* 0x00008400cd187625 */ /* 0x000fe200078e0054 */
[----:B------:R-:W-:Y:S02]  /*3e1e0*/  F2FP.PACK_AB R22, R70, R68 ;  /* 0x000000444616723e */ /* 0x000fe400000000ff */
[----:B------:R-:W-:Y:S01]  /*3e1f0*/  F2FP.PACK_AB R21, R82, R58 ;  /* 0x0000003a5215723e */ /* 0x000fe200000000ff */
[----:B------:R-:W-:Y:S01]  /*3e200*/  FFMA.FTZ R41, R30, R20, R237 ;  /* 0x000000141e297223 */ /* 0x000fe200000100ed */
[----:B------:R-:W-:Y:S01]  /*3e210*/  F2FP.PACK_AB R20, R83, R72 ;  /* 0x000000485314723e */ /* 0x000fe200000000ff */
[C---:B------:R-:W-:Y:S01]  /*3e220*/  FFMA.FTZ R42, R31.reuse, R42, R236 ;  /* 0x0000002a1f2a7223 */ /* 0x040fe200000100ec */
[----:B------:R-:W-:Y:S01]  /*3e230*/  HADD2.F32 R67, -RZ, R126.H1_H1 ;  /* 0x3000007eff437230 */ /* 0x000fe20000004100 */
[----:B------:R-:W-:Y:S01]  /*3e240*/  FFMA.FTZ R43, R31, R43, R235 ;  /* 0x0000002b1f2b7223 */ /* 0x000fe200000100eb */
[----:B------:R-:W-:Y:S01]  /*3e250*/  HADD2.F32 R31, -RZ, R130.H1_H1 ;  /* 0x30000082ff1f7230 */ /* 0x000fe20000004100 */
[----:B------:R1:W-:Y:S01]  /*3e260*/  STG.E.128 [R24.64], R20 ;  /* 0x0000001418007986 */ /* 0x0003e2000c101d06 */
[----:B------:R-:W-:Y:S01]  /*3e270*/  HADD2.F32 R68, -RZ, R125.H0_H0 ;  /* 0x2000007dff447230 */ /* 0x000fe20000004100 */
[C---:B------:R-:W-:Y:S01]  /*3e280*/  FFMA.FTZ R67, R29.reuse, R67, R239 ;  /* 0x000000431d437223 */ /* 0x040fe200000100ef */
[----:B------:R-:W-:Y:S01]  /*3e290*/  HADD2.F32 R40, -RZ, R131.H0_H0 ;  /* 0x20000083ff287230 */ /* 0x000fe20000004100 */
[----:B------:R-:W-:Y:S01]  /*3e2a0*/  FFMA.FTZ R31, R29, R31, R240 ;  /* 0x0000001f1d1f7223 */ /* 0x000fe200000100f0 */
[----:B------:R-:W-:Y:S01]  /*3e2b0*/  HADD2.F32 R65, -RZ, R123.H0_H0 ;  /* 0x2000007bff417230 */ /* 0x000fe20000004100 */
[----:B------:R-:W-:Y:S01]  /*3e2c0*/  FFMA.FTZ R68, R34, R68, R245 ;  /* 0x0000004422447223 */ /* 0x000fe200000100f5 */
[----:B------:R-:W-:Y:S01]  /*3e2d0*/  HADD2.F32 R58, -RZ, R126.H0_H0 ;  /* 0x2000007eff3a7230 */ /* 0x000fe20000004100 */
[----:B------:R-:W-:Y:S01]  /*3e2e0*/  FFMA.FTZ R40, R30, R40, R238 ;  /* 0x000000281e287223 */ /* 0x000fe200000100ee */
[----:B------:R-:W-:-:S02]  /*3e2f0*/  HADD2.F32 R30, -RZ, R130.H0_H0 ;  /* 0x20000082ff1e7230 */ /* 0x000fc40000004100 */
[--C-:B-1----:R-:W-:Y:S02]  /*3e300*/  HADD2.F32 R21, -RZ, R129.reuse.H0_H0 ;  /* 0x20000081ff157230 */ /* 0x102fe40000004100 */
[----:B------:R-:W-:-:S03]  /*3e310*/  HADD2.F32 R20, -RZ, R129.H1_H1 ;  /* 0x30000081ff147230 */ /* 0x000fc60000004100 */
[----:B------:R-:W-:Y:S02]  /*3e320*/  FFMA.FTZ R29, R34, R21, R246 ;  /* 0x00000015221d7223 */ /* 0x000fe400000100f6 */
[----:B------:R-:W-:Y:S01]  /*3e330*/  FFMA.FTZ R34, R35, R20, R244 ;  /* 0x0000001423227223 */ /* 0x000fe200000100f4 */
[----:B------:R-:W-:Y:S01]  /*3e340*/  HADD2.F32 R20, -RZ, R119.H0_H0 ;  /* 0x20000077ff147230 */ /* 0x000fe20000004100 */
[----:B------:R-:W-:Y:S01]  /*3e350*/  FFMA.FTZ R65, R80, R65, R222 ;  /* 0x0000004150417223 */ /* 0x000fe200000100de */
[----:B------:R-:W-:Y:S01]  /*3e360*/  F2FP.PACK_AB R23, R52, R2 ;  /* 0x000000023417723e */ /* 0x000fe200000000ff */
[----:B------:R-:W-:Y:S02]  /*3e370*/  FFMA.FTZ R30, R28, R30, R242 ;  /* 0x0000001e1c1e7223 */ /* 0x000fe400000100f2 */
[----:B------:R-:W-:Y:S01]  /*3e380*/  FFMA.FTZ R80, R80, R20, R221 ;  /* 0x0000001450507223 */ /* 0x000fe200000100dd */
[----:B------:R-:W-:Y:S01]  /*3e390*/  F2FP.PACK_AB R20, R75, R74 ;  /* 0x0000004a4b14723e */ /* 0x000fe200000000ff */
[----:B------:R-:W-:Y:S01]  /*3e3a0*/  FFMA.FTZ R58, R28, R58, R241 ;  /* 0x0000003a1c3a7223 */ /* 0x000fe200000100f1 */
[----:B------:R-:W-:-:S02]  /*3e3b0*/  HADD2.F32 R74, -RZ, R122.H0_H0 ;  /* 0x2000007aff4a7230 */ /* 0x000fc40000004100 */
[----:B------:R-:W-:Y:S02]  /*3e3c0*/  HADD2.F32 R28, -RZ, R128.H0_H0 ;  /* 0x20000080ff1c7230 */ /* 0x000fe40000004100 */
[----:B------:R-:W-:Y:S02]  /*3e3d0*/  HADD2.F32 R2, -RZ, R118.H0_H0 ;  /* 0x20000076ff027230 */ /* 0x000fe40000004100 */
[----:B------:R-:W-:Y:S01]  /*3e3e0*/  HADD2.F32 R21, -RZ, R124.H0_H0 ;  /* 0x2000007cff157230 */ /* 0x000fe20000004100 */
[----:B------:R-:W-:Y:S01]  /*3e3f0*/  FFMA.FTZ R74, R78, R74, R226 ;  /* 0x0000004a4e4a7223 */ /* 0x000fe200000100e2 */
[----:B------:R-:W-:Y:S01]  /*3e400*/  HADD2.F32 R75, -RZ, R122.H1_H1 ;  /* 0x3000007aff4b7230 */ /* 0x000fe20000004100 */
[----:B------:R-:W-:Y:S02]  /*3e410*/  FFMA.FTZ R28, R32, R28, R250 ;  /* 0x0000001c201c7223 */ /* 0x000fe400000100fa */
[----:B------:R-:W-:Y:S01]  /*3e420*/  FFMA.FTZ R78, R78, R2, R225 ;  /* 0x000000024e4e7223 */ /* 0x000fe200000100e1 */
[----:B------:R-:W-:Y:S01]  /*3e430*/  HADD2.F32 R2, -RZ, R118.H1_H1 ;  /* 0x30000076ff027230 */ /* 0x000fe20000004100 */
[----:B------:R-:W-:Y:S01]  /*3e440*/  FFMA.FTZ R32, R32, R21, R249 ;  /* 0x0000001520207223 */ /* 0x000fe200000100f9 */
[----:B------:R-:W-:Y:S01]  /*3e450*/  F2FP.PACK_AB R21, R73, R71 ;  /* 0x000000474915723e */ /* 0x000fe200000000ff */
[----:B------:R-:W-:Y:S01]  /*3e460*/  IMAD.WIDE.U32 R24, R206, R84, c[0x0][0x208] ;  /* 0x00008200ce187625 */ /* 0x000fe200078e0054 */
[----:B------:R-:W-:-:S03]  /*3e470*/  F2FP.PACK_AB R22, R54, R53 ;  /* 0x000000353616723e */ /* 0x000fc600000000ff */
[C---:B------:R-:W-:Y:S02]  /*3e480*/  FFMA.FTZ R75, R79.reuse, R75, R224 ;  /* 0x0000004b4f4b7223 */ /* 0x040fe400000100e0 */
[----:B------:R-:W-:Y:S01]  /*3e490*/  FFMA.FTZ R79, R79, R2, R223 ;  /* 0x000000024f4f7223 */ /* 0x000fe200000100df */
[----:B------:R1:W-:Y:S01]  /*3e4a0*/  STG.E.128 [R24.64], R20 ;  /* 0x0000001418007986 */ /* 0x0003e2000c101d06 */
[----:B------:R-:W-:Y:S02]  /*3e4b0*/  HADD2.F32 R2, -RZ, R115.H0_H0 ;  /* 0x20000073ff027230 */ /* 0x000fe40000004100 */
[----:B------:R-:W-:Y:S02]  /*3e4c0*/  HADD2.F32 R86, -RZ, R120.H1_H1 ;  /* 0x30000078ff567230 */ /* 0x000fe40000004100 */
[----:B------:R-:W-:Y:S01]  /*3e4d0*/  HADD2.F32 R71, -RZ, R114.H0_H0 ;  /* 0x20000072ff477230 */ /* 0x000fe20000004100 */
[----:B------:R-:W-:Y:S01]  /*3e4e0*/  FFMA.FTZ R2, R190, R2, R201 ;  /* 0x00000002be027223 */ /* 0x000fe200000100c9 */
[----:B------:R-:W-:Y:S01]  /*3e4f0*/  HADD2.F32 R82, -RZ, R121.H0_H0 ;  /* 0x20000079ff527230 */ /* 0x000fe20000004100 */
[----:B------:R-:W-:Y:S01]  /*3e500*/  FFMA.FTZ R86, R77, R86, R232 ;  /* 0x000000564d567223 */ /* 0x000fe200000100e8 */
[----:B------:R-:W-:-:S02]  /*3e510*/  HADD2.F32 R53, -RZ, R117.H0_H0 ;  /* 0x20000075ff357230 */ /* 0x000fc40000004100 */
[----:B-1----:R-:W-:Y:S02]  /*3e520*/  HADD2.F32 R20, -RZ, R111.H0_H0 ;  /* 0x2000006fff147230 */ /* 0x002fe40000004100 */
[----:B------:R-:W-:-:S03]  /*3e530*/  HADD2.F32 R21, -RZ, R116.H1_H1 ;  /* 0x30000074ff157230 */ /* 0x000fc60000004100 */
[----:B------:R-:W-:Y:S01]  /*3e540*/  FFMA.FTZ R190, R190, R20, R196 ;  /* 0x00000014bebe7223 */ /* 0x000fe200000100c4 */
[----:B------:R-:W-:Y:S01]  /*3e550*/  HADD2.F32 R20, -RZ, R110.H0_H0 ;  /* 0x2000006eff147230 */ /* 0x000fe20000004100 */
[----:B------:R-:W-:Y:S01]  /*3e560*/  FFMA.FTZ R77, R77, R21, R231 ;  /* 0x000000154d4d7223 */ /* 0x000fe200000100e7 */
[----:B------:R-:W-:Y:S02]  /*3e570*/  HADD2.F32 R85, -RZ, R120.H0_H0 ;  /* 0x20000078ff557230 */ /* 0x000fe40000004100 */
[----:B------:R-:W-:Y:S01]  /*3e580*/  HADD2.F32 R52, -RZ, R115.H1_H1 ;  /* 0x30000073ff347230 */ /* 0x000fe20000004100 */
[C---:B------:R-:W-:Y:S01]  /*3e590*/  FFMA.FTZ R71, R188.reuse, R71, R203 ;  /* 0x00000047bc477223 */ /* 0x040fe200000100cb */
[----:B------:R-:W-:Y:S02]  /*3e5a0*/  HADD2.F32 R70, -RZ, R125.H1_H1 ;  /* 0x3000007dff467230 */ /* 0x000fe40000004100 */
[----:B------:R-:W-:Y:S02]  /*3e5b0*/  HADD2.F32 R22, -RZ, R116.H0_H0 ;  /* 0x20000074ff167230 */ /* 0x000fe40000004100 */
[----:B------:R-:W-:Y:S01]  /*3e5c0*/  HADD2.F32 R21, -RZ, R111.H1_H1 ;  /* 0x3000006fff157230 */ /* 0x000fe20000004100 */
[----:B------:R-:W-:Y:S01]  /*3e5d0*/  FFMA.FTZ R188, R188, R20, R198 ;  /* 0x00000014bcbc7223 */ /* 0x000fe200000100c6 */
[----:B------:R-:W-:Y:S01]  /*3e5e0*/  F2FP.PACK_AB R20, R57, R51 ;  /* 0x000000333914723e */ /* 0x000fe200000000ff */
[C---:B------:R-:W-:Y:S01]  /*3e5f0*/  FFMA.FTZ R82, R26.reuse, R82, R230 ;  /* 0x000000521a527223 */ /* 0x040fe200000100e6 */
[----:B------:R-:W-:Y:S01]  /*3e600*/  HADD2.F32 R51, -RZ, R113.H0_H0 ;  /* 0x20000071ff337230 */ /* 0x000fe20000004100 */
[----:B------:R-:W-:Y:S01]  /*3e610*/  FFMA.FTZ R53, R26, R53, R229 ;  /* 0x000000351a357223 */ /* 0x000fe200000100e5 */
[----:B------:R-:W-:Y:S01]  /*3e620*/  HADD2.F32 R26, -RZ, R109.H0_H0 ;  /* 0x2000006dff1a7230 */ /* 0x000fe20000004100 */
[----:B------:R-:W-:-:S02]  /*3e630*/  FFMA.FTZ R85, R76, R85, R234 ;  /* 0x000000554c557223 */ /* 0x000fc400000100ea */
[----:B------:R-:W-:Y:S01]  /*3e640*/  FFMA.FTZ R52, R191, R52, R200 ;  /* 0x00000034bf347223 */ /* 0x000fe200000100c8 */
[----:B------:R-:W-:Y:S01]  /*3e650*/  F2FP.PACK_AB R23, R47, R46 ;  /* 0x0000002e2f17723e */ /* 0x000fe200000000ff */
[----:B------:R-:W-:Y:S01]  /*3e660*/  FFMA.FTZ R70, R35, R70, R243 ;  /* 0x0000004623467223 */ /* 0x000fe200000100f3 */
[----:B------:R-:W-:Y:S01]  /*3e670*/  HADD2.F32 R35, -RZ, R128.H1_H1 ;  /* 0x30000080ff237230 */ /* 0x000fe20000004100 */
[----:B------:R-:W-:Y:S01]  /*3e680*/  FFMA.FTZ R76, R76, R22, R233 ;  /* 0x000000164c4c7223 */ /* 0x000fe200000100e9 */
[----:B------:R-:W-:Y:S01]  /*3e690*/  F2FP.PACK_AB R22, R45, R44 ;  /* 0x0000002c2d16723e */ /* 0x000fe200000000ff */
[----:B------:R-:W-:Y:S01]  /*3e6a0*/  FFMA.FTZ R191, R191, R21, R195 ;  /* 0x00000015bfbf7223 */ /* 0x000fe200000100c3 */
[----:B------:R-:W-:Y:S01]  /*3e6b0*/  F2FP.PACK_AB R21, R55, R50 ;  /* 0x000000323715723e */ /* 0x000fe200000000ff */
[----:B------:R-:W-:Y:S01]  /*3e6c0*/  IMAD.WIDE.U32 R24, R206, R84, c[0x0][0x210] ;  /* 0x00008400ce187625 */ /* 0x000fe200078e0054 */
[----:B------:R-:W-:Y:S02]  /*3e6d0*/  HADD2.F32 R83, -RZ, R121.H1_H1 ;  /* 0x30000079ff537230 */ /* 0x000fe40000004100 */
[----:B------:R-:W-:Y:S01]  /*3e6e0*/  HADD2.F32 R54, -RZ, R117.H1_H1 ;  /* 0x30000075ff367230 */ /* 0x000fe20000004100 */
[----:B------:R-:W-:Y:S01]  /*3e6f0*/  FFMA.FTZ R35, R33, R35, R248 ;  /* 0x0000002321237223 */ /* 0x000fe200000100f8 */
[----:B------:R1:W-:Y:S01]  /*3e700*/  STG.E.128 [R24.64], R20 ;  /* 0x0000001418007986 */ /* 0x0003e2000c101d06 */
[----:B------:R-:W-:Y:S01]  /*3e710*/  HADD2.F32 R57, -RZ, R112.H0_H0 ;  /* 0x20000070ff397230 */ /* 0x000fe20000004100 */
[C---:B------:R-:W-:Y:S01]  /*3e720*/  FFMA.FTZ R83, R27.reuse, R83, R228 ;  /* 0x000000531b537223 */ /* 0x040fe200000100e4 */
[----:B------:R-:W-:Y:S01]  /*3e730*/  HADD2.F32 R55, -RZ, R113.H1_H1 ;  /* 0x30000071ff377230 */ /* 0x000fe20000004100 */
[----:B------:R-:W-:Y:S01]  /*3e740*/  FFMA.FTZ R54, R27, R54, R227 ;  /* 0x000000361b367223 */ /* 0x000fe200000100e3 */
[----:B------:R-:W-:-:S02]  /*3e750*/  HADD2.F32 R50, -RZ, R114.H1_H1 ;  /* 0x30000072ff327230 */ /* 0x000fc40000004100 */
[----:B------:R-:W-:Y:S01]  /*3e760*/  HADD2.F32 R27, -RZ, R110.H1_H1 ;  /* 0x3000006eff1b7230 */ /* 0x000fe20000004100 */
[----:B------:R-:W-:Y:S01]  /*3e770*/  F2FP.PACK_AB R28, R35, R28 ;  /* 0x0000001c231c723e */ /* 0x000fe200000000ff */
[----:B------:R-:W-:Y:S01]  /*3e780*/  HADD2.F32 R72, -RZ, R124.H1_H1 ;  /* 0x3000007cff487230 */ /* 0x000fe20000004100 */
[----:B------:R-:W-:Y:S01]  /*3e790*/  F2FP.PACK_AB R30, R31, R30 ;  /* 0x0000001e1f1e723e */ /* 0x000fe200000000ff */
[----:B------:R-:W-:Y:S01]  /*3e7a0*/  FFMA.FTZ R50, R189, R50, R202 ;  /* 0x00000032bd327223 */ /* 0x000fe200000100ca */
[----:B------:R-:W-:Y:S01]  /*3e7b0*/  F2FP.PACK_AB R31, R42, R40 ;  /* 0x000000282a1f723e */ /* 0x000fe200000000ff */
[----:B-1----:R-:W-:Y:S02]  /*3e7c0*/  HADD2.F32 R22, -RZ, R109.H1_H1 ;  /* 0x3000006dff167230 */ /* 0x002fe40000004100 */
[--C-:B------:R-:W-:Y:S02]  /*3e7d0*/  HADD2.F32 R21, -RZ, R108.reuse.H0_H0 ;  /* 0x2000006cff157230 */ /* 0x100fe40000004100 */
[----:B------:R-:W-:Y:S01]  /*3e7e0*/  HADD2.F32 R20, -RZ, R108.H1_H1 ;  /* 0x3000006cff147230 */ /* 0x000fe20000004100 */
        /* <DEDUP_REMOVED lines=8> */
[----:B------:R-:W-:Y:S01]  /*3e870*/  HADD2.F32 R73, -RZ, R123.H1_H1 ;  /* 0x3000007bff497230 */ /* 0x000fe20000004100 */
[----:B------:R-:W-:Y:S01]  /*3e880*/  IADD3 R12, R12, 0x120, RZ ;  /* 0x000001200c0c7810 */ /* 0x000fe20007ffe0ff */
[----:B------:R-:W-:Y:S01]  /*3e890*/  FFMA.FTZ R72, R33, R72, R247 ;  /* 0x0000004821487223 */ /* 0x000fe200000100f7 */
[----:B------:R-:W-:Y:S01]  /*3e8a0*/  HADD2.F32 R33, -RZ, R119.H1_H1 ;  /* 0x30000077ff217230 */ /* 0x000fe20000004100 */
[----:B------:R-:W-:Y:S01]  /*3e8b0*/  F2FP.PACK_AB R29, R34, R29 ;  /* 0x0000001d221d723e */ /* 0x000fe200000000ff */
[----:B------:R-:W-:Y:S01]  /*3e8c0*/  FFMA.FTZ R73, R81, R73, R220 ;  /* 0x0000004951497223 */ /* 0x000fe200000100dc */
[----:B------:R-:W-:Y:S01]  /*3e8d0*/  F2FP.PACK_AB R34, R67, R58 ;  /* 0x0000003a4322723e */ /* 0x000fe200000000ff */
[----:B------:R-:W-:Y:S01]  /*3e8e0*/  IMAD.WIDE.U32 R42, R208, R84, c[0x0][0x208] ;  /* 0x00008200d02a7625 */ /* 0x000fe200078e0054 */
[----:B------:R-:W-:-:S03]  /*3e8f0*/  F2FP.PACK_AB R32, R72, R32 ;  /* 0x000000204820723e */ /* 0x000fc600000000ff */
[----:B------:R-:W-:Y:S01]  /*3e900*/  FFMA.FTZ R81, R81, R33, R192 ;  /* 0x0000002151517223 */ /* 0x000fe200000100c0 */
[----:B------:R-:W-:Y:S01]  /*3e910*/  F2FP.PACK_AB R33, R70, R68 ;  /* 0x000000444621723e */ /* 0x000fe200000000ff */
[----:B------:R-:W-:Y:S01]  /*3e920*/  IMAD.WIDE.U32 R46, R208, R84, c[0x0][0x210] ;  /* 0x00008400d02e7625 */ /* 0x000fe200078e0054 */
[----:B------:R-:W-:Y:S02]  /*3e930*/  F2FP.PACK_AB R38, R75, R74 ;  /* 0x0000004a4b26723e */ /* 0x000fe400000000ff */
[----:B------:R-:W-:Y:S01]  /*3e940*/  F2FP.PACK_AB R39, R73, R65 ;  /* 0x000000414927723e */ /* 0x000fe200000000ff */
[----:B--2---:R-:W-:Y:S02]  /*3e950*/  FFMA.FTZ R51, R186, R51, R210 ;  /* 0x00000033ba337223 */ /* 0x004fe400000100d2 */
[C---:B----4-:R-:W-:Y:S02]  /*3e960*/  FFMA.FTZ R55, R187.reuse, R55, R204 ;  /* 0x00000037bb377223 */ /* 0x050fe400000100cc */
[----:B------:R-:W-:-:S02]  /*3e970*/  FFMA.FTZ R187, R187, R22, R199 ;  /* 0x00000016bbbb7223 */ /* 0x000fc400000100c7 */
[----:B------:R-:W-:Y:S01]  /*3e980*/  FFMA.FTZ R57, R184, R57, R91 ;  /* 0x00000039b8397223 */ /* 0x000fe2000001005b */
[----:B------:R-:W-:Y:S01]  /*3e990*/  F2FP.PACK_AB R22, R56, R49 ;  /* 0x000000313816723e */ /* 0x000fe200000000ff */
[----:B------:R-:W-:Y:S01]  /*3e9a0*/  FFMA.FTZ R186, R186, R26, R87 ;  /* 0x0000001ababa7223 */ /* 0x000fe20000010057 */
[----:B------:R-:W-:Y:S01]  /*3e9b0*/  HADD2.F32 R87, -RZ, R112.H1_H1 ;  /* 0x30000070ff577230 */ /* 0x000fe20000004100 */
[----:B------:R-:W-:-:S04]  /*3e9c0*/  F2FP.PACK_AB R26, R37, R36 ;  /* 0x00000024251a723e */ /* 0x000fc800000000ff */
[C---:B------:R-:W-:Y:S02]  /*3e9d0*/  FFMA.FTZ R87, R185.reuse, R87, R89 ;  /* 0x00000057b9577223 */ /* 0x040fe40000010059 */
[----:B------:R-:W-:Y:S01]  /*3e9e0*/  FFMA.FTZ R184, R184, R21, R90 ;  /* 0x00000015b8b87223 */ /* 0x000fe2000001005a */
[----:B------:R-:W-:Y:S01]  /*3e9f0*/  F2FP.PACK_AB R21, R64, R63 ;  /* 0x0000003f4015723e */ /* 0x000fe200000000ff */
[----:B---3--:R-:W-:Y:S01]  /*3ea00*/  FFMA.FTZ R185, R185, R20, R88 ;  /* 0x00000014b9b97223 */ /* 0x008fe20000010058 */
[----:B------:R-:W-:-:S05]  /*3ea10*/  F2FP.PACK_AB R20, R69, R66 ;  /* 0x000000424514723e */ /* 0x000fca00000000ff */
[----:B------:R-:W-:Y:S04]  /*3ea20*/  STG.E.128 [R40.64], R20 ;  /* 0x0000001428007986 */ /* 0x000fe8000c101d06 */
[----:B------:R1:W-:Y:S01]  /*3ea30*/  STG.E.128 [R44.64], R24 ;  /* 0x000000182c007986 */ /* 0x0003e2000c101d06 */
[----:B------:R-:W-:Y:S01]  /*3ea40*/  F2FP.PACK_AB R36, R86, R85 ;  /* 0x000000555624723e */ /* 0x000fe200000000ff */
[----:B------:R-:W-:Y:S01]  /*3ea50*/  IMAD.WIDE.U32 R48, R209, R84, c[0x0][0x208] ;  /* 0x00008200d1307625 */ /* 0x000fe200078e0054 */
[----:B------:R-:W-:Y:S01]  /*3ea60*/  F2FP.PACK_AB R37, R83, R82 ;  /* 0x000000525325723e */ /* 0x000fe200000000ff */
[----:B------:R2:W-:Y:S02]  /*3ea70*/  STG.E.128 [R42.64], R28 ;  /* 0x0000001c2a007986 */ /* 0x0005e4000c101d06 */
[----:B------:R-:W-:-:S02]  /*3ea80*/  IMAD.WIDE.U32 R84, R209, R84, c[0x0][0x210] ;  /* 0x00008400d1547625 */ /* 0x000fc400078e0054 */
[----:B------:R3:W-:Y:S02]  /*3ea90*/  STG.E.128 [R46.64], R32 ;  /* 0x000000202e007986 */ /* 0x0007e4000c101d06 */
[----:B-1----:R-:W-:Y:S01]  /*3eaa0*/  IMAD.SHL.U32 R26, R12, 0x10, RZ ;  /* 0x000000100c1a7824 */ /* 0x002fe200078e00ff */
[----:B------:R-:W-:-:S04]  /*3eab0*/  SHF.R.U32.HI R12, RZ, 0x1c, R12 ;  /* 0x0000001cff0c7819 */ /* 0x000fc8000001160c */
[C---:B------:R-:W-:Y:S02]  /*3eac0*/  IADD3 R24, P0, R26.reuse, c[0x0][0x208], RZ ;  /* 0x000082001a187a10 */ /* 0x040fe40007f1e0ff */
[----:B------:R-:W-:Y:S02]  /*3ead0*/  IADD3 R26, P1, R26, c[0x0][0x210], RZ ;  /* 0x000084001a1a7a10 */ /* 0x000fe40007f3e0ff */
[----:B--2---:R-:W-:Y:S02]  /*3eae0*/  F2FP.PACK_AB R43, R81, R80 ;  /* 0x00000050512b723e */ /* 0x004fe400000000ff */
[----:B------:R-:W-:Y:S02]  /*3eaf0*/  F2FP.PACK_AB R42, R79, R78 ;  /* 0x0000004e4f2a723e */ /* 0x000fe400000000ff */
[----:B------:R-:W-:Y:S02]  /*3eb00*/  F2FP.PACK_AB R41, R54, R53 ;  /* 0x000000353629723e */ /* 0x000fe400000000ff */
[----:B------:R-:W-:-:S02]  /*3eb10*/  F2FP.PACK_AB R40, R77, R76 ;  /* 0x0000004c4d28723e */ /* 0x000fc400000000ff */
[----:B------:R-:W-:Y:S02]  /*3eb20*/  F2FP.PACK_AB R44, R87, R57 ;  /* 0x00000039572c723e */ /* 0x000fe400000000ff */
[----:B------:R-:W-:Y:S02]  /*3eb30*/  F2FP.PACK_AB R45, R55, R51 ;  /* 0x00000033372d723e */ /* 0x000fe400000000ff */
[----:B---3--:R-:W-:Y:S02]  /*3eb40*/  F2FP.PACK_AB R46, R50, R71 ;  /* 0x00000047322e723e */ /* 0x008fe400000000ff */
[----:B------:R-:W-:Y:S02]  /*3eb50*/  F2FP.PACK_AB R47, R52, R2 ;  /* 0x00000002342f723e */ /* 0x000fe400000000ff */
[----:B------:R-:W-:Y:S01]  /*3eb60*/  IADD3.X R25, R12, c[0x0][0x20c], RZ, P0, !PT ;  /* 0x000083000c197a10 */ /* 0x000fe200007fe4ff */
[----:B------:R-:W-:Y:S01]  /*3eb70*/  IMAD.MOV.U32 R91, RZ, RZ, 0x4 ;  /* 0x00000004ff5b7424 */ /* 0x000fe200078e00ff */
[----:B------:R-:W-:-:S02]  /*3eb80*/  F2FP.PACK_AB R23, R191, R190 ;  /* 0x000000bebf17723e */ /* 0x000fc400000000ff */
[----:B------:R-:W-:Y:S02]  /*3eb90*/  F2FP.PACK_AB R22, R189, R188 ;  /* 0x000000bcbd16723e */ /* 0x000fe400000000ff */
[----:B------:R-:W-:Y:S02]  /*3eba0*/  F2FP.PACK_AB R21, R187, R186 ;  /* 0x000000babb15723e */ /* 0x000fe400000000ff */
[----:B------:R-:W-:Y:S02]  /*3ebb0*/  IADD3.X R27, R12, c[0x0][0x214], RZ, P1, !PT ;  /* 0x000085000c1b7a10 */ /* 0x000fe40000ffe4ff */
        /* <DEDUP_REMOVED lines=9> */
.L_x_42586:
[----:B------:R-:W-:Y:S05]  /*3ec50*/  BSYNC B0 ;  /* 0x0000000000007941 */ /* 0x000fea0003800000 */
.L_x_41293:
[----:B------:R-:W-:Y:S05]  /*3ec60*/  EXIT ;  /* 0x000000000000794d */ /* 0x000fea0003800000 */
.L_x_42584:
[----:B------:R-:W-:Y:S01]  /*3ec70*/  IMAD.MOV.U32 R212, RZ, RZ, 0x1 ;  /* 0x00000001ffd47424 */ /* 0x000fe200078e00ff */
[----:B------:R-:W-:Y:S01]  /*3ec80*/  MOV R211, 0xffffffff ;  /* 0xffffffff00d37802 */ /* 0x000fe20000000f00 */
[----:B------:R-:W-:Y:S01]  /*3ec90*/  IMAD.MOV.U32 R214, RZ, RZ, 0x1f ;  /* 0x0000001fffd67424 */ /* 0x000fe200078e00ff */
[----:B------:R-:W-:Y:S02]  /*3eca0*/  MOV R210, 0x3ecc0 ;  /* 0x0003ecc000d27802 */ /* 0x000fe40000000f00 */
[----:B------:R-:W-:Y:S05]  /*3ecb0*/  CALL.REL.NOINC `($__internal_53_$__cuda_sm70_shflsync_bfly_p) ;  /* 0x00000d8000007944 */ /* 0x000fea0003c00000 */
[----:B-1----:R-:W-:Y:S05]  /*3ecc0*/  BRA `(.L_x_42588) ;  /* 0xffffc54000007947 */ /* 0x002fea000383ffff */
.L_x_42585:
[----:B------:R-:W-:Y:S01]  /*3ecd0*/  IMAD.MOV.U32 R212, RZ, RZ, 0x2 ;  /* 0x00000002ffd47424 */ /* 0x000fe200078e00ff */
[----:B------:R-:W-:Y:S01]  /*3ece0*/  MOV R210, 0x3ed20 ;  /* 0x0003ed2000d27802 */ /* 0x000fe20000000f00 */
[----:B------:R-:W-:Y:S02]  /*3ecf0*/  IMAD.MOV.U32 R214, RZ, RZ, 0x1f ;  /* 0x0000001fffd67424 */ /* 0x000fe400078e00ff */
[----:B------:R-:W-:Y:S02]  /*3ed00*/  IMAD.MOV.U32 R211, RZ, RZ, -0x1 ;  /* 0xffffffffffd37424 */ /* 0x000fe400078e00ff */
[----:B------:R-:W-:Y:S05]  /*3ed10*/  CALL.REL.NOINC `($__internal_53_$__cuda_sm70_shflsync_bfly_p) ;  /* 0x00000d2000007944 */ /* 0x000fea0003c00000 */
[----:B------:R-:W-:Y:S01]  /*3ed20*/  HFMA2.MMA R214, -RZ, RZ, 0, 1.847743988037109375e-06 ;  /* 0x0000001fffd67435 */ /* 0x000fe200000001ff */
[----:B-1----:R-:W-:Y:S01]  /*3ed30*/  FADD.FTZ R213, R213, R212 ;  /* 0x000000d4d5d57221 */ /* 0x002fe20000010000 */
[----:B------:R-:W-:Y:S01]  /*3ed40*/  MOV R210, 0x3ed80 ;  /* 0x0003ed8000d27802 */ /* 0x000fe20000000f00 */
[----:B------:R-:W-:-:S02]  /*3ed50*/  IMAD.MOV.U32 R212, RZ, RZ, 0x4 ;  /* 0x00000004ffd47424 */ /* 0x000fc400078e00ff */
[----:B------:R-:W-:Y:S02]  /*3ed60*/  IMAD.MOV.U32 R211, RZ, RZ, -0x1 ;  /* 0xffffffffffd37424 */ /* 0x000fe400078e00ff */
[----:B------:R-:W-:Y:S05]  /*3ed70*/  CALL.REL.NOINC `($__internal_53_$__cuda_sm70_shflsync_bfly_p) ;  /* 0x00000cc000007944 */ /* 0x000fea0003c00000 */
[----:B-1----:R-:W-:Y:S01]  /*3ed80*/  FADD.FTZ R213, R213, R212 ;  /* 0x000000d4d5d57221 */ /* 0x002fe20000010000 */
[----:B------:R-:W-:Y:S01]  /*3ed90*/  MOV R210, 0x3ede0 ;  /* 0x0003ede000d27802 */ /* 0x000fe20000000f00 */
[----:B------:R-:W-:Y:S02]  /*3eda0*/  IMAD.MOV.U32 R212, RZ, RZ, 0x8 ;  /* 0x00000008ffd47424 */ /* 0x000fe400078e00ff */
[----:B------:R-:W-:Y:S02]  /*3edb0*/  IMAD.MOV.U32 R214, RZ, RZ, 0x1f ;  /* 0x0000001fffd67424 */ /* 0x000fe400078e00ff */
[----:B------:R-:W-:Y:S02]  /*3edc0*/  IMAD.MOV.U32 R211, RZ, RZ, -0x1 ;  /* 0xffffffffffd37424 */ /* 0x000fe400078e00ff */
[----:B------:R-:W-:Y:S05]  /*3edd0*/  CALL.REL.NOINC `($__internal_53_$__cuda_sm70_shflsync_bfly_p) ;  /* 0x00000c6000007944 */ /* 0x000fea0003c00000 */
[----:B-1----:R-:W-:Y:S01]  /*3ede0*/  FADD.FTZ R213, R213, R212 ;  /* 0x000000d4d5d57221 */ /* 0x002fe20000010000 */
[----:B------:R-:W-:Y:S01]  /*3edf0*/  MOV R212, 0x10 ;  /* 0x0000001000d47802 */ /* 0x000fe20000000f00 */
[----:B------:R-:W-:Y:S01]  /*3ee00*/  IMAD.MOV.U32 R214, RZ, RZ, 0x1f ;  /* 0x0000001fffd67424 */ /* 0x000fe200078e00ff */
[----:B------:R-:W-:Y:S01]  /*3ee10*/  MOV R210, 0x3ee40 ;  /* 0x0003ee4000d27802 */ /* 0x000fe20000000f00 */
[----:B------:R-:W-:-:S02]  /*3ee20*/  IMAD.MOV.U32 R211, RZ, RZ, -0x1 ;  /* 0xffffffffffd37424 */ /* 0x000fc400078e00ff */
[----:B------:R-:W-:Y:S05]  /*3ee30*/  CALL.REL.NOINC `($__internal_53_$__cuda_sm70_shflsync_bfly_p) ;  /* 0x00000c0000007944 */ /* 0x000fea0003c00000 */
[----:B-1----:R-:W-:Y:S02]  /*3ee40*/  FADD.FTZ R212, R213, R212 ;  /* 0x000000d4d5d47221 */ /* 0x002fe40000010000 */
[----:B------:R-:W-:-:S02]  /*3ee50*/  IMAD.MOV.U32 R214, RZ, RZ, 0x1f ;  /* 0x0000001fffd67424 */ /* 0x000fc400078e00ff */
[----:B------:R-:W-:Y:S02]  /*3ee60*/  FMUL.FTZ R215, R212, c[0x0][0x1e0] ;  /* 0x00007800d4d77a20 */ /* 0x000fe40000410000 */
[----:B------:R-:W-:Y:S02]  /*3ee70*/  IMAD.MOV.U32 R212, RZ, RZ, 0x1 ;  /* 0x00000001ffd47424 */ /* 0x000fe400078e00ff */
[C---:B------:R-:W-:Y:S02]  /*3ee80*/  FADD.FTZ R210, -R215.reuse, R88 ;  /* 0x00000058d7d27221 */ /* 0x040fe40000010100 */
[C---:B------:R-:W-:Y:S02]  /*3ee90*/  FADD.FTZ R211, -R215.reuse, R89 ;  /* 0x00000059d7d37221 */ /* 0x040fe40000010100 */
[----:B------:R-:W-:Y:S02]  /*3eea0*/  FFMA.FTZ R210, R210, R210, RZ ;  /* 0x000000d2d2d27223 */ /* 0x000fe400000100ff */
[----:B------:R-:W-:-:S02]  /*3eeb0*/  FADD.FTZ R213, -R215, R191 ;  /* 0x000000bfd7d57221 */ /* 0x000fc40000010100 */
        /* <DEDUP_REMOVED lines=158> */
[----:B------:R-:W-:Y:S05]  /*3f8a0*/  CALL.REL.NOINC `($__internal_53_$__cuda_sm70_shflsync_bfly_p) ;  /* 0x0000019000007944 */ /* 0x000fea0003c00000 */
[----:B-1----:R-:W-:Y:S01]  /*3f8b0*/  FADD.FTZ R213, R213, R212 ;  /* 0x000000d4d5d57221 */ /* 0x002fe20000010000 */
[----:B------:R-:W-:Y:S01]  /*3f8c0*/  MOV R210, 0x3f910 ;  /* 0x0003f91000d27802 */ /* 0x000fe20000000f00 */
[----:B------:R-:W-:Y:S02]  /*3f8d0*/  IMAD.MOV.U32 R212, RZ, RZ, 0x2 ;  /* 0x00000002ffd47424 */ /* 0x000fe400078e00ff */
        /* <DEDUP_REMOVED lines=21> */
[----:B-1----:R-:W-:Y:S05]  /*3fa30*/  BRA `(.L_x_42589) ;  /* 0xffffc31000007947 */ /* 0x002fea000383ffff */
        .weak           $__internal_53_$__cuda_sm70_shflsync_bfly_p
        .type           $__internal_53_$__cuda_sm70_shflsync_bfly_p,@function
        .size           $__internal_53_$__cuda_sm70_shflsync_bfly_p,(.L_x_65433 - $__internal_53_$__cuda_sm70_shflsync_bfly_p)
$__internal_53_$__cuda_sm70_shflsync_bfly_p:
[----:B------:R-:W-:Y:S04]  /*3fa40*/  WARPSYNC R211 ;  /* 0x000000d300007348 */ /* 0x000fe80003800000 */
[----:B------:R0:W1:Y:S02]  /*3fa50*/  SHFL.BFLY PT, R212, R213, R212, R214 ;  /* 0x0c0000d4d5d47389 */ /* 0x00006400000e00d6 */
[----:B0-----:R-:W-:-:S04]  /*3fa60*/  IMAD.MOV.U32 R211, RZ, RZ, 0x0 ;  /* 0x00000000ffd37424 */ /* 0x001fc800078e00ff */
[----:B------:R-:W-:Y:S05]  /*3fa70*/  RET.REL.NODEC R210 `(_ZN10layer_norm31ln_parallel_residual_fwd_kernelINS_13Kernel_traitsI6__halfS2_fS2_fjLj2560ELj1ELj4ELj1ELj16ENS_18Kernel_traits_baseILj2560ES2_S2_fS2_fjLj128EEEEELb1ELb0ELb1EEEvNS_9FwdParamsE) ;  /* 0xfffc0580d2007950 */ /* 0x000fea0003c3ffff */
.L_x_42590:
        /* <DEDUP_REMOVED lines=16> */
.L_x_65433:


//--------------------- .text._ZN10layer_norm31ln_parallel_residual_fwd_kernelINS_13Kernel_traitsI6__halfS2_fS2_fjLj2560ELj1ELj4ELj1ELj16ENS_18Kernel_traits_baseILj2560ES2_S2_fS2_fjLj128EEEEELb1ELb1ELb0EEEvNS_9FwdParamsE --------------------------
	.section	.text._ZN10layer_norm31ln_parallel_residual_fwd_kernelINS_13Kernel_traitsI6__halfS2_fS2_fjLj2560ELj1ELj4ELj1ELj16ENS_18Kernel_traits_baseILj2560ES2_S2_fS2_fjLj128EEEEELb1ELb1ELb0EEEvNS_9FwdParamsE,"ax",@progbits
	.sectioninfo	@"SHI_REGISTERS=255"
	.align	128
        .global         _ZN10layer_norm31ln_parallel_residual_fwd_kernelINS_13Kernel_traitsI6__halfS2_fS2_fjLj2560ELj1ELj4ELj1ELj16ENS_18Kernel_traits_baseILj2560ES2_S2_fS2_fjLj128EEEEELb1ELb1ELb0EEEvNS_9FwdParamsE
        .type           _ZN10layer_norm31ln_parallel_residual_fwd_kernelINS_13Kernel_traitsI6__halfS2_fS2_fjLj2560ELj1ELj4ELj1ELj16ENS_18Kernel_traits_baseILj2560ES2_S2_fS2_fjLj128EEEEELb1ELb1ELb0EEEvNS_9FwdParamsE,@function
        .size           _ZN10layer_norm31ln_parallel_residual_fwd_kernelINS_13Kernel_traitsI6__halfS2_fS2_fjLj2560ELj1ELj4ELj1ELj16ENS_18Kernel_traits_baseILj2560ES2_S2_fS2_fjLj128EEEEELb1ELb1ELb0EEEvNS_9FwdParamsE,(.L_x_65434 - _ZN10layer_norm31ln_parallel_residual_fwd_kernelINS_13Kernel_traitsI6__halfS2_fS2_fjLj2560ELj1ELj4ELj1ELj16ENS_18Kernel_traits_baseILj2560ES2_S2_fS2_fjLj128EEEEELb1ELb1ELb0EEEvNS_9FwdParamsE)
        .other          _ZN10layer_norm31ln_parallel_residual_fwd_kernelINS_13Kernel_traitsI6__halfS2_fS2_fjLj2560ELj1ELj4ELj1ELj16ENS_18Kernel_traits_baseILj2560ES2_S2_fS2_fjLj128EEEEELb1ELb1ELb0EEEvNS_9FwdParamsE,@"STO_CUDA_ENTRY STV_DEFAULT"
_ZN10layer_norm31ln_parallel_residual_fwd_kernelINS_13Kernel_traitsI6__halfS2_fS2_fjLj2560ELj1ELj4ELj1ELj16ENS_18Kernel_traits_baseILj2560ES2_S2_fS2_fjLj128EEEEELb1ELb1ELb0EEEvNS_9FwdParamsE:
.text._ZN10layer_norm31ln_parallel_residual_fwd_kernelINS_13Kernel_traitsI6__halfS2_fS2_fjLj2560ELj1ELj4ELj1ELj16ENS_18Kernel_traits_baseILj2560ES2_S2_fS2_fjLj128EEEEELb1ELb1ELb0EEEvNS_9FwdParamsE:
        /* <DEDUP_REMOVED lines=96> */
.L_x_42592:
[----:B0-----:R-:W-:Y:S05]  /*0600*/  BSYNC B0 ;  /* 0x0000000000007941 */ /* 0x001fea0003800000 */
.L_x_42591:
        /* <DEDUP_REMOVED lines=13> */
.L_x_42594:
[----:B0-----:R-:W-:Y:S05]  /*06e0*/  BSYNC B0 ;  /* 0x0000000000007941 */ /* 0x001fea0003800000 */
.L_x_42593:
        /* <DEDUP_REMOVED lines=13> */
.L_x_42596:
[----:B0-----:R-:W-:Y:S05]  /*07c0*/  BSYNC B0 ;  /* 0x0000000000007941 */ /* 0x001fea0003800000 */
.L_x_42595:
        /* <DEDUP_REMOVED lines=13> */
.L_x_42598:
[----:B0-----:R-:W-:Y:S05]  /*08a0*/  BSYNC B0 ;  /* 0x0000000000007941 */ /* 0x001fea0003800000 */
.L_x_42597:
        /* <DEDUP_REMOVED lines=13> */
.L_x_42600:
[----:B0-----:R-:W-:Y:S05]  /*0980*/  BSYNC B0 ;  /* 0x0000000000007941 */ /* 0x001fea0003800000 */
.L_x_42599:
        /* <DEDUP_REMOVED lines=23> */
.L_x_42602:
[----:B0-----:R-:W-:Y:S05]  /*0b00*/  BSYNC B0 ;  /* 0x0000000000007941 */ /* 0x001fea0003800000 */
.L_x_42601:
        /* <DEDUP_REMOVED lines=22> */
.L_x_42604:
[----:B0-----:R-:W-:Y:S05]  /*0c70*/  BSYNC B0 ;  /* 0x0000000000007941 */ /* 0x001fea0003800000 */
.L_x_42603:
        /* <DEDUP_REMOVED lines=16> */
.L_x_42606:
[----:B0-----:R-:W-:Y:S05]  /*0d80*/  BSYNC B0 ;  /* 0x0000000000007941 */ /* 0x001fea0003800000 */
.L_x_42605:
        /* <DEDUP_REMOVED lines=17> */
.L_x_42608:
[----:B0-----:R-:W-:Y:S05]  /*0ea0*/  BSYNC B0 ;  /* 0x0000000000007941 */ /* 0x001fea0003800000 */
.L_x_42607:
[----:B------:R-:W-:Y:S01]  /*0eb0*/  ISETP.GE.U32.AND P0, PT, R4, 0x140, PT ;  /* 0x000001400400780c */ /* 0x000fe20003f06070 */
[----:B------:R-:W-:Y:S01]  /*0ec0*/  BSSY B0, `(.L_x_42609) ;  /* 0x000000f000007945 */ /* 0x000fe20003800000 */
[----:B------:R-:W-:Y:S01]  /*0ed0*/  LOP3.LUT R5, R5, 0xffffffbf, RZ, 0xc0, !PT ;  /* 0xffffffbf05057812 */ /* 0x000fe200078ec0ff */
[----:B------:R-:W-:-:S10]  /*0ee0*/  IMAD.HI.U32 R7, R58, -0x2daee0ad, RZ ;  /* 0xd2511f533a077827 */ /* 0x000fd400078e00ff */
        /* <DEDUP_REMOVED lines=12> */
.L_x_42610:
[----:B0-----:R-:W-:Y:S05]  /*0fb0*/  BSYNC B0 ;  /* 0x0000000000007941 */ /* 0x001fea0003800000 */
.L_x_42609:
[----:B------:R-:W-:Y:S02]  /*0fc0*/  ISETP.GE.AND P0, PT, R6, c[0x0][0x164], PT ;  /* 0x0000590006007a0c */ /* 0x000fe40003f06270 */
[----:B------:R-:W-:Y:S02]  /*0fd0*/  LOP3.LUT R162, R59, UR23, R162, 0x96, !PT ;  /* 0x000000173ba27c12 */ /* 0x000fe4000f8e96a2 */
[----:B------:R-:W-:-:S09]  /*0fe0*/  LOP3.LUT R160, R7, UR24, R160, 0x96, !PT ;  /* 0x0000001807a07c12 */ /* 0x000fd2000f8e96a0 */
[----:B------:R-:W-:Y:S05]  /*0ff0*/  @P0 EXIT ;  /* 0x000000000000094d */ /* 0x000fea0003800000 */
[--C-:B-----5:R-:W-:Y:S01]  /*1000*/  HADD2.F32 R7, -RZ, R68.reuse.H0_H0 ;  /* 0x20000044ff077230 */ /* 0x120fe20000004100 */
[----:B------:R-:W-:Y:S01]  /*1010*/  IMAD R58, R58, -0x2daee0ad, RZ ;  /* 0xd2511f533a3a7824 */ /* 0x000fe200078e02ff */
[----:B------:R-:W-:Y:S01]  /*1020*/  HADD2.F32 R68, -RZ, R68.H1_H1 ;  /* 0x30000044ff447230 */ /* 0x000fe20000004100 */
[----:B------:R-:W-:Y:S01]  /*1030*/  IMAD R57, R57, -0x326172a9, RZ ;  /* 0xcd9e8d5739397824 */ /* 0x000fe200078e02ff */
[----:B------:R-:W-:Y:S01]  /*1040*/  HADD2.F32 R59, -RZ, R69.H0_H0 ;  /* 0x20000045ff3b7230 */ /* 0x000fe20000004100 */
[----:B------:R0:W-:Y:S01]  /*1050*/  STL [R1+0x78], R7 ;  /* 0x0000780701007387 */ /* 0x0001e20000100800 */
[--C-:B------:R-:W-:Y:S01]  /*1060*/  HADD2.F32 R213, -RZ, R201.reuse.H0_H0 ;  /* 0x200000c9ffd57230 */ /* 0x100fe20000004100 */
[----:B------:R-:W-:Y:S01]  /*1070*/  BSSY B0, `(.L_x_42611) ;  /* 0x0003cfe000007945 */ /* 0x000fe20003800000 */
[----:B------:R-:W-:Y:S01]  /*1080*/  HADD2.F32 R211, -RZ, R201.H1_H1 ;  /* 0x300000c9ffd37230 */ /* 0x000fe20000004100 */
[----:B------:R1:W-:Y:S01]  /*1090*/  STL [R1+0x70], R68 ;  /* 0x0000704401007387 */ /* 0x0003e20000100800 */
[--C-:B------:R-:W-:Y:S01]  /*10a0*/  HADD2.F32 R197, -RZ, R185.reuse.H0_H0 ;  /* 0x200000b9ffc57230 */ /* 0x100fe20000004100 */
[----:B------:R-:W-:Y:S01]  /*10b0*/  LOP3.LUT R159, R56, 0x3, RZ, 0xc0, !PT ;  /* 0x00000003389f7812 */ /* 0x000fe200078ec0ff */
[----:B------:R-:W-:Y:S01]  /*10c0*/  HADD2.F32 R195, -RZ, R185.H1_H1 ;  /* 0x300000b9ffc37230 */ /* 0x000fe20000004100 */
[----:B------:R2:W-:Y:S01]  /*10d0*/  STL [R1+0x68], R59 ;  /* 0x0000683b01007387 */ /* 0x0005e20000100800 */
[----:B------:R-:W-:Y:S01]  /*10e0*/  HADD2.F32 R229, -RZ, R217.H0_H0 ;  /* 0x200000d9ffe57230 */ /* 0x000fe20000004100 */
[----:B------:R-:W-:Y:S01]  /*10f0*/  IMAD.MOV.U32 R161, RZ, RZ, RZ ;  /* 0x000000ffffa17224 */ /* 0x000fe200078e00ff */
[----:B0-----:R-:W-:Y:S01]  /*1100*/  HADD2.F32 R7, -RZ, R69.H1_H1 ;  /* 0x30000045ff077230 */ /* 0x001fe20000004100 */
[----:B------:R-:W-:Y:S01]  /*1110*/  ULDC.U8 UR8, c[0x0][0x1f0] ;  /* 0x00007c0000087ab9 */ /* 0x000fe20000000000 */
[----:B------:R-:W-:-:S02]  /*1120*/  HADD2.F32 R227, -RZ, R217.H1_H1 ;  /* 0x300000d9ffe37230 */ /* 0x000fc40000004100 */
[----:B-1----:R-:W-:Y:S01]  /*1130*/  HADD2.F32 R68, -RZ, R70.H0_H0 ;  /* 0x20000046ff447230 */ /* 0x002fe20000004100 */
[----:B------:R0:W-:Y:S01]  /*1140*/  STL [R1+0x60], R7 ;  /* 0x0000600701007387 */ /* 0x0001e20000100800 */
[----:B------:R-:W-:Y:S02]  /*1150*/  HADD2.F32 R201, -RZ, R184.H0_H0 ;  /* 0x200000b8ffc97230 */ /* 0x000fe40000004100 */
[----:B--2---:R-:W-:Y:S01]  /*1160*/  HADD2.F32 R59, -RZ, R70.H1_H1 ;  /* 0x30000046ff3b7230 */ /* 0x004fe20000004100 */
[----:B------:R1:W-:Y:S01]  /*1170*/  STL [R1+0x58], R68 ;  /* 0x0000584401007387 */ /* 0x0003e20000100800 */
[----:B------:R-:W-:Y:S02]  /*1180*/  HADD2.F32 R199, -RZ, R184.H1_H1 ;  /* 0x300000b8ffc77230 */ /* 0x000fe40000004100 */
[--C-:B------:R-:W-:Y:S01]  /*1190*/  HADD2.F32 R185, -RZ, R8.reuse.H0_H0 ;  /* 0x20000008ffb97230 */ /* 0x100fe20000004100 */
[----:B------:R2:W-:Y:S01]  /*11a0*/  STL [R1+0x50], R59 ;  /* 0x0000503b01007387 */ /* 0x0005e20000100800 */
[----:B------:R-:W-:-:S02]  /*11b0*/  HADD2.F32 R183, -RZ, R8.H1_H1 ;  /* 0x30000008ffb77230 */ /* 0x000fc40000004100 */
[----:B0-----:R-:W-:Y:S02]  /*11c0*/  HADD2.F32 R7, -RZ, R71.H0_H0 ;  /* 0x20000047ff077230 */ /* 0x001fe40000004100 */
[----:B------:R-:W-:Y:S02]  /*11d0*/  HADD2.F32 R181, -RZ, R9.H0_H0 ;  /* 0x20000009ffb57230 */ /* 0x000fe40000004100 */
[----:B-1----:R-:W-:Y:S01]  /*11e0*/  HADD2.F32 R68, -RZ, R71.H1_H1 ;  /* 0x30000047ff447230 */ /* 0x002fe20000004100 */
[----:B------:R0:W-:Y:S01]  /*11f0*/  STL [R1+0x48], R7 ;  /* 0x0000480701007387 */ /* 0x0001e20000100800 */
[----:B------:R-:W-:Y:S02]  /*1200*/  HADD2.F32 R179, -RZ, R9.H1_H1 ;  /* 0x30000009ffb37230 */ /* 0x000fe40000004100 */
[----:B--2---:R-:W-:Y:S01]  /*1210*/  HADD2.F32 R59, -RZ, R64.H0_H0 ;  /* 0x20000040ff3b7230 */ /* 0x004fe20000004100 */
[----:B------:R-:W-:Y:S01]  /*1220*/  STL [R1+0x40], R68 ;  /* 0x0000404401007387 */ /* 0x000fe20000100800 */
[----:B------:R-:W-:-:S02]  /*1230*/  HADD2.F32 R177, -RZ, R10.H0_H0 ;  /* 0x2000000affb17230 */ /* 0x000fc40000004100 */
[--C-:B------:R-:W-:Y:S01]  /*1240*/  HADD2.F32 R245, -RZ, R233.reuse.H0_H0 ;  /* 0x200000e9fff57230 */ /* 0x100fe20000004100 */
[----:B------:R1:W-:Y:S01]  /*1250*/  STL [R1+0x74], R59 ;  /* 0x0000743b01007387 */ /* 0x0003e20000100800 */
[----:B------:R-:W-:Y:S02]  /*1260*/  HADD2.F32 R243, -RZ, R233.H1_H1 ;  /* 0x300000e9fff37230 */ /* 0x000fe40000004100 */
[----:B0-----:R-:W-:Y:S02]  /*1270*/  HADD2.F32 R7, -RZ, R64.H1_H1 ;  /* 0x30000040ff077230 */ /* 0x001fe40000004100 */
[----:B------:R-:W-:Y:S02]  /*1280*/  HADD2.F32 R64, -RZ, R65.H0_H0 ;  /* 0x20000041ff407230 */ /* 0x000fe40000004100 */
[--C-:B------:R-:W-:Y:S01]  /*1290*/  HADD2.F32 R217, -RZ, R200.reuse.H0_H0 ;  /* 0x200000c8ffd97230 */ /* 0x100fe20000004100 */
[----:B------:R0:W-:Y:S01]  /*12a0*/  STL [R1+0x6c], R7 ;  /* 0x00006c0701007387 */ /* 0x0001e20000100800 */
[----:B------:R-:W-:-:S02]  /*12b0*/  HADD2.F32 R215, -RZ, R200.H1_H1 ;  /* 0x300000c8ffd77230 */ /* 0x000fc40000004100 */
[----:B-1----:R-:W-:Y:S01]  /*12c0*/  HADD2.F32 R59, -RZ, R65.H1_H1 ;  /* 0x30000041ff3b7230 */ /* 0x002fe20000004100 */
        /* <DEDUP_REMOVED lines=22> */
[----:B------:R-:W-:Y:S01]  /*1430*/  STL [R1+0x38], R64 ;  /* 0x0000384001007387 */ /* 0x000fe20000100800 */
[----:B------:R-:W-:-:S02]  /*1440*/  HADD2.F32 R60, -RZ, R61.H1_H1 ;  /* 0x3000003dff3c7230 */ /* 0x000fc40000004100 */
[----:B------:R-:W-:Y:S01]  /*1450*/  HADD2.F32 R150, -RZ, R40.H1_H1 ;  /* 0x30000028ff967230 */ /* 0x000fe20000004100 */
[----:B------:R1:W-:Y:S01]  /*1460*/  STL [R1+0x30], R59 ;  /* 0x0000303b01007387 */ /* 0x0003e20000100800 */
[----:B------:R-:W-:Y:S01]  /*1470*/  HADD2.F32 R151, -RZ, R41.H0_H0 ;  /* 0x20000029ff977230 */ /* 0x000fe20000004100 */
[----:B------:R-:W-:Y:S01]  /*1480*/  IMAD.HI.U32 R40, R160, -0x326172a9, RZ ;  /* 0xcd9e8d57a0287827 */ /* 0x000fe200078e00ff */
[----:B0-----:R-:W-:Y:S02]  /*1490*/  HADD2.F32 R7, -RZ, R61.H0_H0 ;  /* 0x2000003dff077230 */ /* 0x001fe40000004100 */
[----:B------:R-:W-:Y:S01]  /*14a0*/  HADD2.F32 R152, -RZ, R41.H1_H1 ;  /* 0x30000029ff987230 */ /* 0x000fe20000004100 */
[----:B------:R-:W-:Y:S01]  /*14b0*/  IMAD.HI.U32 R41, R162, -0x2daee0ad, RZ ;  /* 0xd2511f53a2297827 */ /* 0x000fe200078e00ff */
[--C-:B------:R-:W-:Y:S01]  /*14c0*/  HADD2.F32 R233, -RZ, R216.reuse.H0_H0 ;  /* 0x200000d8ffe97230 */ /* 0x100fe20000004100 */
[----:B------:R0:W-:Y:S01]  /*14d0*/  STL [R1+0x28], R7 ;  /* 0x0000280701007387 */ /* 0x0001e20000100800 */
[----:B------:R-:W-:Y:S01]  /*14e0*/  HADD2.F32 R231, -RZ, R216.H1_H1 ;  /* 0x300000d8ffe77230 */ /* 0x000fe20000004100 */
[----:B------:R-:W-:Y:S01]  /*14f0*/  LOP3.LUT R157, R40, UR25, R57, 0x96, !PT ;  /* 0x00000019289d7c12 */ /* 0x000fe2000f8e9639 */
[----:B-1----:R-:W-:Y:S01]  /*1500*/  HADD2.F32 R59, -RZ, R62.H0_H0 ;  /* 0x2000003eff3b7230 */ /* 0x002fe20000004100 */
[----:B------:R1:W-:Y:S01]  /*1510*/  STL [R1+0x20], R60 ;  /* 0x0000203c01007387 */ /* 0x0003e20000100800 */
[--C-:B------:R-:W-:Y:S01]  /*1520*/  HADD2.F32 R200, -RZ, R16.reuse.H0_H0 ;  /* 0x20000010ffc87230 */ /* 0x100fe20000004100 */
[----:B------:R-:W-:Y:S01]  /*1530*/  LOP3.LUT R158, R41, UR26, R58, 0x96, !PT ;  /* 0x0000001a299e7c12 */ /* 0x000fe2000f8e963a */
[----:B------:R-:W-:Y:S01]  /*1540*/  HADD2.F32 R198, -RZ, R16.H1_H1 ;  /* 0x30000010ffc67230 */ /* 0x000fe20000004100 */
[----:B------:R2:W-:Y:S01]  /*1550*/  STL [R1+0x18], R59 ;  /* 0x0000183b01007387 */ /* 0x0005e20000100800 */
[--C-:B------:R-:W-:Y:S01]  /*1560*/  HADD2.F32 R196, -RZ, R17.reuse.H0_H0 ;  /* 0x20000011ffc47230 */ /* 0x100fe20000004100 */
[----:B------:R-:W-:Y:S01]  /*1570*/  IMAD R160, R160, -0x326172a9, RZ ;  /* 0xcd9e8d57a0a07824 */ /* 0x000fe200078e02ff */
[----:B0-----:R-:W-:Y:S01]  /*1580*/  HADD2.F32 R7, -RZ, R62.H1_H1 ;  /* 0x3000003eff077230 */ /* 0x001fe20000004100 */
[----:B------:R-:W-:Y:S01]  /*1590*/  IMAD R162, R162, -0x2daee0ad, RZ ;  /* 0xd2511f53a2a27824 */ /* 0x000fe200078e02ff */
[----:B------:R-:W-:-:S02]  /*15a0*/  HADD2.F32 R194, -RZ, R17.H1_H1 ;  /* 0x30000011ffc27230 */ /* 0x000fc40000004100 */
[--C-:B-1----:R-:W-:Y:S01]  /*15b0*/  HADD2.F32 R60, -RZ, R63.reuse.H0_H0 ;  /* 0x2000003fff3c7230 */ /* 0x102fe20000004100 */
[----:B------:R0:W-:Y:S01]  /*15c0*/  STL [R1+0x10], R7 ;  /* 0x0000100701007387 */ /* 0x0001e20000100800 */
[--C-:B------:R-:W-:Y:S02]  /*15d0*/  HADD2.F32 R192, -RZ, R18.reuse.H0_H0 ;  /* 0x20000012ffc07230 */ /* 0x100fe40000004100 */
[----:B--2---:R-:W-:Y:S01]  /*15e0*/  HADD2.F32 R59, -RZ, R63.H1_H1 ;  /* 0x3000003fff3b7230 */ /* 0x004fe20000004100 */
[----:B------:R1:W-:Y:S01]  /*15f0*/  STL [R1+0x8], R60 ;  /* 0x0000083c01007387 */ /* 0x0003e20000100800 */
[----:B------:R-:W-:Y:S02]  /*1600*/  HADD2.F32 R190, -RZ, R18.H1_H1 ;  /* 0x30000012ffbe7230 */ /* 0x000fe40000004100 */
[--C-:B------:R-:W-:Y:S01]  /*1610*/  HADD2.F32 R188, -RZ, R19.reuse.H0_H0 ;  /* 0x20000013ffbc7230 */ /* 0x100fe20000004100 */
[----:B------:R2:W-:Y:S01]  /*1620*/  STL [R1], R59 ;  /* 0x0000003b01007387 */ /* 0x0005e20000100800 */
[----:B------:R-:W-:-:S02]  /*1630*/  HADD2.F32 R186, -RZ, R19.H1_H1 ;  /* 0x30000013ffba7230 */ /* 0x000fc40000004100 */
[--C-:B0-----:R-:W-:Y:S02]  /*1640*/  HADD2.F32 R7, -RZ, R248.reuse.H0_H0 ;  /* 0x200000f8ff077230 */ /* 0x101fe40000004100 */
[--C-:B------:R-:W-:Y:S02]  /*1650*/  HADD2.F32 R11, -RZ, R15.reuse.H0_H0 ;  /* 0x2000000fff0b7230 */ /* 0x100fe40000004100 */
[----:B-1----:R-:W-:Y:S01]  /*1660*/  HADD2.F32 R60, -RZ, R248.H1_H1 ;  /* 0x300000f8ff3c7230 */ /* 0x002fe20000004100 */
[----:B------:R0:W-:Y:S01]  /*1670*/  STL [R1+0x34], R7 ;  /* 0x0000340701007387 */ /* 0x0001e20000100800 */
[----:B------:R-:W-:Y:S02]  /*1680*/  HADD2.F32 R12, -RZ, R15.H1_H1 ;  /* 0x3000000fff0c7230 */ /* 0x000fe40000004100 */
[----:B--2---:R-:W-:Y:S01]  /*1690*/  HADD2.F32 R59, -RZ, R249.H0_H0 ;  /* 0x200000f9ff3b7230 */ /* 0x004fe20000004100 */
[----:B------:R1:W-:Y:S01]  /*16a0*/  STL [R1+0x2c], R60 ;  /* 0x00002c3c01007387 */ /* 0x0003e20000100800 */
[----:B------:R-:W-:-:S02]  /*16b0*/  HADD2.F32 R13, -RZ, R20.H0_H0 ;  /* 0x20000014ff0d7230 */ /* 0x000fc40000004100 */
        /* <DEDUP_REMOVED lines=9> */
[----:B------:R-:W-:Y:S01]  /*1750*/  STL [R1+0x14], R60 ;  /* 0x0000143c01007387 */ /* 0x000fe20000100800 */
[--C-:B------:R-:W-:Y:S02]  /*1760*/  HADD2.F32 R212, -RZ, R25.reuse.H0_H0 ;  /* 0x20000019ffd47230 */ /* 0x100fe40000004100 */
[----:B------:R-:W-:Y:S01]  /*1770*/  HADD2.F32 R210, -RZ, R25.H1_H1 ;  /* 0x30000019ffd27230 */ /* 0x000fe20000004100 */
[----:B------:R-:W-:Y:S01]  /*1780*/  STL [R1+0xc], R59 ;  /* 0x00000c3b01007387 */ /* 0x000fe20000100800 */
[--C-:B------:R-:W-:Y:S02]  /*1790*/  HADD2.F32 R208, -RZ, R26.reuse.H0_H0 ;  /* 0x2000001affd07230 */ /* 0x100fe40000004100 */
[----:B0-----:R-:W-:Y:S02]  /*17a0*/  HADD2.F32 R7, -RZ, R251.H0_H0 ;  /* 0x200000fbff077230 */ /* 0x001fe40000004100 */
[----:B------:R-:W-:-:S02]  /*17b0*/  HADD2.F32 R206, -RZ, R26.H1_H1 ;  /* 0x3000001affce7230 */ /* 0x000fc40000004100 */
[--C-:B------:R-:W-:Y:S01]  /*17c0*/  HADD2.F32 R15, -RZ, R21.reuse.H0_H0 ;  /* 0x20000015ff0f7230 */ /* 0x100fe20000004100 */
[----:B------:R0:W-:Y:S01]  /*17d0*/  STL [R1+0x4], R7 ;  /* 0x0000040701007387 */ /* 0x0001e20000100800 */
[----:B------:R-:W-:Y:S02]  /*17e0*/  HADD2.F32 R16, -RZ, R21.H1_H1 ;  /* 0x30000015ff107230 */ /* 0x000fe40000004100 */
[--C-:B------:R-:W-:Y:S02]  /*17f0*/  HADD2.F32 R17, -RZ, R22.reuse.H0_H0 ;  /* 0x20000016ff117230 */ /* 0x100fe40000004100 */
[----:B------:R-:W-:Y:S02]  /*1800*/  HADD2.F32 R18, -RZ, R22.H1_H1 ;  /* 0x30000016ff127230 */ /* 0x000fe40000004100 */
[----:B------:R-:W-:Y:S02]  /*1810*/  HADD2.F32 R19, -RZ, R23.H0_H0 ;  /* 0x20000017ff137230 */ /* 0x000fe40000004100 */
[----:B------:R-:W-:-:S02]  /*1820*/  HADD2.F32 R250, -RZ, R232.H0_H0 ;  /* 0x200000e8fffa7230 */ /* 0x000fc40000004100 */
[----:B0-----:R-:W-:Y:S02]  /*1830*/  HADD2.F32 R7, -RZ, R10.H1_H1 ;  /* 0x3000000aff077230 */ /* 0x001fe40000004100 */
[----:B------:R-:W-:Y:S02]  /*1840*/  HADD2.F32 R10, -RZ, R14.H1_H1 ;  /* 0x3000000eff0a7230 */ /* 0x000fe40000004100 */
[----:B------:R-:W-:Y:S02]  /*1850*/  HADD2.F32 R14, -RZ, R20.H1_H1 ;  /* 0x30000014ff0e7230 */ /* 0x000fe40000004100 */
[----:B------:R-:W-:Y:S02]  /*1860*/  HADD2.F32 R20, -RZ, R23.H1_H1 ;  /* 0x30000017ff147230 */ /* 0x000fe40000004100 */
        /* <DEDUP_REMOVED lines=26> */
[----:B------:R-:W-:Y:S02]  /*1a10*/  HADD2.F32 R221, -RZ, R219.H0_H0 ;  /* 0x200000dbffdd7230 */ /* 0x000fe40000004100 */
[----:B------:R-:W-:Y:S02]  /*1a20*/  HADD2.F32 R205, -RZ, R203.H0_H0 ;  /* 0x200000cbffcd7230 */ /* 0x000fe40000004100 */
[----:B------:R-:W-:Y:S02]  /*1a30*/  HADD2.F32 R189, -RZ, R187.H0_H0 ;  /* 0x200000bbffbd7230 */ /* 0x000fe40000004100 */
        /* <DEDUP_REMOVED lines=39> */
.L_x_43944:
        /* <DEDUP_REMOVED lines=38> */
.L_x_42615:
[----:B0-----:R-:W-:Y:S02]  /*1f10*/  IMAD.MOV.U32 R134, RZ, RZ, R160 ;  /* 0x000000ffff867224 */ /* 0x001fe400078e00a0 */
.L_x_42616:
[----:B------:R-:W-:Y:S05]  /*1f20*/  BSYNC B2 ;  /* 0x0000000000027941 */ /* 0x000fea0003800000 */
.L_x_42614:
        /* <DEDUP_REMOVED lines=16> */
.L_x_42620:
[----:B------:R-:W-:Y:S05]  /*2030*/  BSYNC B3 ;  /* 0x0000000000037941 */ /* 0x000fea0003800000 */
.L_x_42619:
        /* <DEDUP_REMOVED lines=44> */
.L_x_42618:
[----:B------:R-:W-:Y:S05]  /*2300*/  BSYNC B2 ;  /* 0x0000000000027941 */ /* 0x000fea0003800000 */
.L_x_42617:
        /* <DEDUP_REMOVED lines=17> */
.L_x_42621:
        /* <DEDUP_REMOVED lines=12> */
.L_x_42624:
[----:B------:R-:W-:Y:S02]  /*24e0*/  MOV R53, R160 ;  /* 0x000000a000357202 */ /* 0x000fe40000000f00 */
.L_x_42625:
[----:B------:R-:W-:Y:S05]  /*24f0*/  BSYNC B2 ;  /* 0x0000000000027941 */ /* 0x000fea0003800000 */
.L_x_42623:
        /* <DEDUP_REMOVED lines=16> */
.L_x_42629:
[----:B------:R-:W-:Y:S05]  /*2600*/  BSYNC B3 ;  /* 0x0000000000037941 */ /* 0x000fea0003800000 */
.L_x_42628:
        /* <DEDUP_REMOVED lines=44> */
.L_x_42627:
[----:B------:R-:W-:Y:S05]  /*28d0*/  BSYNC B2 ;  /* 0x0000000000027941 */ /* 0x000fea0003800000 */
.L_x_42626:
        /* <DEDUP_REMOVED lines=9> */
.L_x_42622:
        /* <DEDUP_REMOVED lines=12> */
.L_x_42631:
[----:B------:R-:W-:Y:S02]  /*2a30*/  MOV R53, R160 ;  /* 0x000000a000357202 */ /* 0x000fe40000000f00 */
.L_x_42632:
[----:B------:R-:W-:Y:S05]  /*2a40*/  BSYNC B2 ;  /* 0x0000000000027941 */ /* 0x000fea0003800000 */
.L_x_42630:
        /* <DEDUP_REMOVED lines=16> */
.L_x_42636:
[----:B------:R-:W-:Y:S05]  /*2b50*/  BSYNC B3 ;  /* 0x0000000000037941 */ /* 0x000fea0003800000 */
.L_x_42635:
        /* <DEDUP_REMOVED lines=44> */
.L_x_42634:
[----:B------:R-:W-:Y:S05]  /*2e20*/  BSYNC B2 ;  /* 0x0000000000027941 */ /* 0x000fea0003800000 */
.L_x_42633:
        /* <DEDUP_REMOVED lines=14> */
.L_x_42637:
        /* <DEDUP_REMOVED lines=12> */
.L_x_42640:
[----:B------:R-:W-:Y:S02]  /*2fd0*/  IMAD.MOV.U32 R56, RZ, RZ, R160 ;  /* 0x000000ffff387224 */ /* 0x000fe400078e00a0 */
.L_x_42641:
[----:B------:R-:W-:Y:S05]  /*2fe0*/  BSYNC B2 ;  /* 0x0000000000027941 */ /* 0x000fea0003800000 */
.L_x_42639:
        /* <DEDUP_REMOVED lines=16> */
.L_x_42645:
[----:B------:R-:W-:Y:S05]  /*30f0*/  BSYNC B3 ;  /* 0x0000000000037941 */ /* 0x000fea0003800000 */
.L_x_42644:
        /* <DEDUP_REMOVED lines=44> */
.L_x_42643:
[----:B------:R-:W-:Y:S05]  /*33c0*/  BSYNC B2 ;  /* 0x0000000000027941 */ /* 0x000fea0003800000 */
.L_x_42642:
        /* <DEDUP_REMOVED lines=9> */
.L_x_42638:
        /* <DEDUP_REMOVED lines=12> */
.L_x_42647:
[----:B------:R-:W-:Y:S02]  /*3520*/  IMAD.MOV.U32 R56, RZ, RZ, R160 ;  /* 0x000000ffff387224 */ /* 0x000fe400078e00a0 */
.L_x_42648:
[----:B------:R-:W-:Y:S05]  /*3530*/  BSYNC B2 ;  /* 0x0000000000027941 */ /* 0x000fea0003800000 */
.L_x_42646:
        /* <DEDUP_REMOVED lines=16> */
.L_x_42652:
[----:B------:R-:W-:Y:S05]  /*3640*/  BSYNC B3 ;  /* 0x0000000000037941 */ /* 0x000fea0003800000 */
.L_x_42651:
        /* <DEDUP_REMOVED lines=44> */
.L_x_42650:
[----:B------:R-:W-:Y:S05]  /*3910*/  BSYNC B2 ;  /* 0x0000000000027941 */ /* 0x000fea0003800000 */
.L_x_42649:
        /* <DEDUP_REMOVED lines=14> */
.L_x_42653:
        /* <DEDUP_REMOVED lines=12> */
.L_x_42656:
[----:B------:R-:W-:Y:S02]  /*3ac0*/  IMAD.MOV.U32 R55, RZ, RZ, R160 ;  /* 0x000000ffff377224 */ /* 0x000fe400078e00a0 */
.L_x_42657:
[----:B------:R-:W-:Y:S05]  /*3ad0*/  BSYNC B2 ;  /* 0x0000000000027941 */ /* 0x000fea0003800000 */
.L_x_42655:
        /* <DEDUP_REMOVED lines=16> */
.L_x_42661:
[----:B------:R-:W-:Y:S05]  /*3be0*/  BSYNC B3 ;  /* 0x0000000000037941 */ /* 0x000fea0003800000 */
.L_x_42660:
        /* <DEDUP_REMOVED lines=44> */
.L_x_42659:
[----:B------:R-:W-:Y:S05]  /*3eb0*/  BSYNC B2 ;  /* 0x0000000000027941 */ /* 0x000fea0003800000 */
.L_x_42658:
        /* <DEDUP_REMOVED lines=9> */
.L_x_42654:
        /* <DEDUP_REMOVED lines=12> */
.L_x_42663:
[----:B------:R-:W-:Y:S02]  /*4010*/  IMAD.MOV.U32 R55, RZ, RZ, R160 ;  /* 0x000000ffff377224 */ /* 0x000fe400078e00a0 */
.L_x_42664:
[----:B------:R-:W-:Y:S05]  /*4020*/  BSYNC B2 ;  /* 0x0000000000027941 */ /* 0x000fea0003800000 */
.L_x_42662:
        /* <DEDUP_REMOVED lines=16> */
.L_x_42668:
[----:B------:R-:W-:Y:S05]  /*4130*/  BSYNC B3 ;  /* 0x0000000000037941 */ /* 0x000fea0003800000 */
.L_x_42667:
        /* <DEDUP_REMOVED lines=41> */
[----:B------:R-:W-:-:S03]  /*43d0*/  MOV R56, RZ ;  /* 0x000000ff00387202 */ /* 0x000fc60000000f00 */
[----:B------:R-:W-:Y:S01]  /*43e0*/  IMAD.MOV.U32 R160, RZ, RZ, R132 ;  /* 0x000000ffffa07224 */ /* 0x000fe200078e0084 */
[----:B------:R-:W-:Y:S02]  /*43f0*/  LOP3.LUT R157, R133, UR25, R134, 0x96, !PT ;  /* 0x00000019859d7c12 */ /* 0x000fe4000f8e9686 */
.L_x_42666:
[----:B------:R-:W-:Y:S05]  /*4400*/  BSYNC B2 ;  /* 0x0000000000027941 */ /* 0x000fea0003800000 */
.L_x_42665:
        /* <DEDUP_REMOVED lines=14> */
.L_x_42669:
        /* <DEDUP_REMOVED lines=12> */
.L_x_42672:
[----:B------:R-:W-:Y:S02]  /*45b0*/  IMAD.MOV.U32 R167, RZ, RZ, R160 ;  /* 0x000000ffffa77224 */ /* 0x000fe400078e00a0 */
.L_x_42673:
[----:B------:R-:W-:Y:S05]  /*45c0*/  BSYNC B2 ;  /* 0x0000000000027941 */ /* 0x000fea0003800000 */
.L_x_42671:
        /* <DEDUP_REMOVED lines=16> */
.L_x_42677:
[----:B------:R-:W-:Y:S05]  /*46d0*/  BSYNC B3 ;  /* 0x0000000000037941 */ /* 0x000fea0003800000 */
.L_x_42676:
        /* <DEDUP_REMOVED lines=44> */
.L_x_42675:
[----:B------:R-:W-:Y:S05]  /*49a0*/  BSYNC B2 ;  /* 0x0000000000027941 */ /* 0x000fea0003800000 */
.L_x_42674:
        /* <DEDUP_REMOVED lines=9> */
.L_x_42670:
        /* <DEDUP_REMOVED lines=12> */
.L_x_42679:
[----:B------:R-:W-:Y:S02]  /*4b00*/  IMAD.MOV.U32 R173, RZ, RZ, R160 ;  /* 0x000000ffffad7224 */ /* 0x000fe400078e00a0 */
.L_x_42680:
[----:B------:R-:W-:Y:S05]  /*4b10*/  BSYNC B2 ;  /* 0x0000000000027941 */ /* 0x000fea0003800000 */
.L_x_42678:
        /* <DEDUP_REMOVED lines=16> */
.L_x_42684:
[----:B------:R-:W-:Y:S05]  /*4c20*/  BSYNC B3 ;  /* 0x0000000000037941 */ /* 0x000fea0003800000 */
.L_x_42683:
        /* <DEDUP_REMOVED lines=44> */
.L_x_42682:
[----:B------:R-:W-:Y:S05]  /*4ef0*/  BSYNC B2 ;  /* 0x0000000000027941 */ /* 0x000fea0003800000 */
.L_x_42681:
        /* <DEDUP_REMOVED lines=12> */
.L_x_42685:
        /* <DEDUP_REMOVED lines=12> */
.L_x_42688:
[----:B------:R-:W-:Y:S02]  /*5080*/  IMAD.MOV.U32 R57, RZ, RZ, R160 ;  /* 0x000000ffff397224 */ /* 0x000fe400078e00a0 */
.L_x_42689:
[----:B------:R-:W-:Y:S05]  /*5090*/  BSYNC B2 ;  /* 0x0000000000027941 */ /* 0x000fea0003800000 */
.L_x_42687:
        /* <DEDUP_REMOVED lines=16> */
.L_x_42693:
[----:B------:R-:W-:Y:S05]  /*51a0*/  BSYNC B3 ;  /* 0x0000000000037941 */ /* 0x000fea0003800000 */
.L_x_42692:
        /* <DEDUP_REMOVED lines=44> */
.L_x_42691:
[----:B------:R-:W-:Y:S05]  /*5470*/  BSYNC B2 ;  /* 0x0000000000027941 */ /* 0x000fea0003800000 */
.L_x_42690:
        /* <DEDUP_REMOVED lines=9> */
.L_x_42686:
        /* <DEDUP_REMOVED lines=12> */
.L_x_42695:
[----:B------:R-:W-:Y:S02]  /*55d0*/  IMAD.MOV.U32 R57, RZ, RZ, R160 ;  /* 0x000000ffff397224 */ /* 0x000fe400078e00a0 */
.L_x_42696:
[----:B------:R-:W-:Y:S05]  /*55e0*/  BSYNC B2 ;  /* 0x0000000000027941 */ /* 0x000fea0003800000 */
.L_x_42694:
        /* <DEDUP_REMOVED lines=16> */
.L_x_42700:
[----:B------:R-:W-:Y:S05]  /*56f0*/  BSYNC B3 ;  /* 0x0000000000037941 */ /* 0x000fea0003800000 */
.L_x_42699:
        /* <DEDUP_REMOVED lines=44> */
.L_x_42698:
[----:B------:R-:W-:Y:S05]  /*59c0*/  BSYNC B2 ;  /* 0x0000000000027941 */ /* 0x000fea0003800000 */
.L_x_42697:
        /* <DEDUP_REMOVED lines=12> */
.L_x_42701:
        /* <DEDUP_REMOVED lines=12> */
.L_x_42704:
[----:B------:R-:W-:Y:S02]  /*5b50*/  MOV R58, R160 ;  /* 0x000000a0003a7202 */ /* 0x000fe40000000f00 */
.L_x_42705:
[----:B------:R-:W-:Y:S05]  /*5b60*/  BSYNC B2 ;  /* 0x0000000000027941 */ /* 0x000fea0003800000 */
.L_x_42703:
        /* <DEDUP_REMOVED lines=16> */
.L_x_42709:
[----:B------:R-:W-:Y:S05]  /*5c70*/  BSYNC B3 ;  /* 0x0000000000037941 */ /* 0x000fea0003800000 */
.L_x_42708:
        /* <DEDUP_REMOVED lines=44> */
.L_x_42707:
[----:B------:R-:W-:Y:S05]  /*5f40*/  BSYNC B2 ;  /* 0x0000000000027941 */ /* 0x000fea0003800000 */
.L_x_42706:
        /* <DEDUP_REMOVED lines=9> */
.L_x_42702:
        /* <DEDUP_REMOVED lines=12> */
.L_x_42711:
[----:B------:R-:W-:Y:S02]  /*60a0*/  MOV R58, R160 ;  /* 0x000000a0003a7202 */ /* 0x000fe40000000f00 */
.L_x_42712:
[----:B------:R-:W-:Y:S05]  /*60b0*/  BSYNC B2 ;  /* 0x0000000000027941 */ /* 0x000fea0003800000 */
.L_x_42710:
        /* <DEDUP_REMOVED lines=16> */
.L_x_42716:
[----:B------:R-:W-:Y:S05]  /*61c0*/  BSYNC B3 ;  /* 0x0000000000037941 */ /* 0x000fea0003800000 */
.L_x_42715:
        /* <DEDUP_REMOVED lines=44> */
.L_x_42714:
[----:B------:R-:W-:Y:S05]  /*6490*/  BSYNC B2 ;  /* 0x0000000000027941 */ /* 0x000fea0003800000 */
.L_x_42713:
        /* <DEDUP_REMOVED lines=12> */
.L_x_42717:
        /* <DEDUP_REMOVED lines=12> */
.L_x_42720:
[----:B------:R-:W-:Y:S02]  /*6620*/  IMAD.MOV.U32 R170, RZ, RZ, R160 ;  /* 0x000000ffffaa7224 */ /* 0x000fe400078e00a0 */
.L_x_42721:
[----:B------:R-:W-:Y:S05]  /*6630*/  BSYNC B2 ;  /* 0x0000000000027941 */ /* 0x000fea0003800000 */
.L_x_42719:
        /* <DEDUP_REMOVED lines=16> */
.L_x_42725:
[----:B------:R-:W-:Y:S05]  /*6740*/  BSYNC B3 ;  /* 0x0000000000037941 */ /* 0x000fea0003800000 */
.L_x_42724:
        /* <DEDUP_REMOVED lines=44> */
.L_x_42723:
[----:B------:R-:W-:Y:S05]  /*6a10*/  BSYNC B2 ;  /* 0x0000000000027941 */ /* 0x000fea0003800000 */
.L_x_42722:
        /* <DEDUP_REMOVED lines=9> */
.L_x_42718:
        /* <DEDUP_REMOVED lines=12> */
.L_x_42727:
[----:B------:R-:W-:Y:S02]  /*6b70*/  IMAD.MOV.U32 R173, RZ, RZ, R160 ;  /* 0x000000ffffad7224 */ /* 0x000fe400078e00a0 */
.L_x_42728:
[----:B------:R-:W-:Y:S05]  /*6b80*/  BSYNC B2 ;  /* 0x0000000000027941 */ /* 0x000fea0003800000 */
.L_x_42726:
        /* <DEDUP_REMOVED lines=16> */
.L_x_42732:
[----:B------:R-:W-:Y:S05]  /*6c90*/  BSYNC B3 ;  /* 0x0000000000037941 */ /* 0x000fea0003800000 */
.L_x_42731:
        /* <DEDUP_REMOVED lines=44> */
.L_x_42730:
[----:B------:R-:W-:Y:S05]  /*6f60*/  BSYNC B2 ;  /* 0x0000000000027941 */ /* 0x000fea0003800000 */
.L_x_42729:
        /* <DEDUP_REMOVED lines=12> */
.L_x_42733:
        /* <DEDUP_REMOVED lines=12> */
.L_x_42736:
[----:B------:R-:W-:Y:S02]  /*70f0*/  IMAD.MOV.U32 R171, RZ, RZ, R160 ;  /* 0x000000ffffab7224 */ /* 0x000fe400078e00a0 */
.L_x_42737:
[----:B------:R-:W-:Y:S05]  /*7100*/  BSYNC B2 ;  /* 0x0000000000027941 */ /* 0x000fea0003800000 */
.L_x_42735:
        /* <DEDUP_REMOVED lines=16> */
.L_x_42741:
[----:B------:R-:W-:Y:S05]  /*7210*/  BSYNC B3 ;  /* 0x0000000000037941 */ /* 0x000fea0003800000 */
.L_x_42740:
        /* <DEDUP_REMOVED lines=44> */
.L_x_42739:
[----:B------:R-:W-:Y:S05]  /*74e0*/  BSYNC B2 ;  /* 0x0000000000027941 */ /* 0x000fea0003800000 */
.L_x_42738:
        /* <DEDUP_REMOVED lines=9> */
.L_x_42734:
        /* <DEDUP_REMOVED lines=51> */
.L_x_42742:
[----:B0-----:R-:W-:Y:S02]  /*78b0*/  IADD3 R132, R163, 0x20, RZ ;  /* 0x00000020a3847810 */ /* 0x001fe40007ffe0ff */
.L_x_42613:
[----:B------:R-:W-:Y:S05]  /*78c0*/  BSYNC B1 ;  /* 0x0000000000017941 */ /* 0x000fea0003800000 */
.L_x_42612:
        /* <DEDUP_REMOVED lines=31> */
.L_x_42746:
[----:B0-----:R-:W-:Y:S02]  /*7ac0*/  IMAD.MOV.U32 R133, RZ, RZ, R160 ;  /* 0x000000ffff857224 */ /* 0x001fe400078e00a0 */
.L_x_42747:
[----:B------:R-:W-:Y:S05]  /*7ad0*/  BSYNC B2 ;  /* 0x0000000000027941 */ /* 0x000fea0003800000 */
.L_x_42745:
        /* <DEDUP_REMOVED lines=16> */
.L_x_42751:
[----:B------:R-:W-:Y:S05]  /*7be0*/  BSYNC B3 ;  /* 0x0000000000037941 */ /* 0x000fea0003800000 */
.L_x_42750:
        /* <DEDUP_REMOVED lines=44> */
.L_x_42749:
[----:B------:R-:W-:Y:S05]  /*7eb0*/  BSYNC B2 ;  /* 0x0000000000027941 */ /* 0x000fea0003800000 */
.L_x_42748:
        /* <DEDUP_REMOVED lines=17> */
.L_x_42752:
        /* <DEDUP_REMOVED lines=12> */
.L_x_42755:
[----:B------:R-:W-:Y:S02]  /*8090*/  MOV R61, R160 ;  /* 0x000000a0003d7202 */ /* 0x000fe40000000f00 */
.L_x_42756:
[----:B------:R-:W-:Y:S05]  /*80a0*/  BSYNC B2 ;  /* 0x0000000000027941 */ /* 0x000fea0003800000 */
.L_x_42754:
        /* <DEDUP_REMOVED lines=16> */
.L_x_42760:
[----:B------:R-:W-:Y:S05]  /*81b0*/  BSYNC B3 ;  /* 0x0000000000037941 */ /* 0x000fea0003800000 */
.L_x_42759:
        /* <DEDUP_REMOVED lines=44> */
.L_x_42758:
[----:B------:R-:W-:Y:S05]  /*8480*/  BSYNC B2 ;  /* 0x0000000000027941 */ /* 0x000fea0003800000 */
.L_x_42757:
        /* <DEDUP_REMOVED lines=9> */
.L_x_42753:
        /* <DEDUP_REMOVED lines=12> */
.L_x_42762:
[----:B------:R-:W-:Y:S02]  /*85e0*/  MOV R61, R160 ;  /* 0x000000a0003d7202 */ /* 0x000fe40000000f00 */
.L_x_42763:
[----:B------:R-:W-:Y:S05]  /*85f0*/  BSYNC B2 ;  /* 0x0000000000027941 */ /* 0x000fea0003800000 */
.L_x_42761:
        /* <DEDUP_REMOVED lines=16> */
.L_x_42767:
[----:B------:R-:W-:Y:S05]  /*8700*/  BSYNC B3 ;  /* 0x0000000000037941 */ /* 0x000fea0003800000 */
.L_x_42766:
        /* <DEDUP_REMOVED lines=44> */
.L_x_42765:
[----:B------:R-:W-:Y:S05]  /*89d0*/  BSYNC B2 ;  /* 0x0000000000027941 */ /* 0x000fea0003800000 */
.L_x_42764:
        /* <DEDUP_REMOVED lines=14> */
.L_x_42768:
        /* <DEDUP_REMOVED lines=12> */
.L_x_42771:
[----:B------:R-:W-:Y:S02]  /*8b80*/  IMAD.MOV.U32 R64, RZ, RZ, R160 ;  /* 0x000000ffff407224 */ /* 0x000fe400078e00a0 */
.L_x_42772:
[----:B------:R-:W-:Y:S05]  /*8b90*/  BSYNC B2 ;  /* 0x0000000000027941 */ /* 0x000fea0003800000 */
.L_x_42770:
        /* <DEDUP_REMOVED lines=16> */
.L_x_42776:
[----:B------:R-:W-:Y:S05]  /*8ca0*/  BSYNC B3 ;  /* 0x0000000000037941 */ /* 0x000fea0003800000 */
.L_x_42775:
        /* <DEDUP_REMOVED lines=44> */
.L_x_42774:
[----:B------:R-:W-:Y:S05]  /*8f70*/  BSYNC B2 ;  /* 0x0000000000027941 */ /* 0x000fea0003800000 */
.L_x_42773:
        /* <DEDUP_REMOVED lines=9> */
.L_x_42769:
        /* <DEDUP_REMOVED lines=12> */
.L_x_42778:
[----:B------:R-:W-:Y:S02]  /*90d0*/  IMAD.MOV.U32 R64, RZ, RZ, R160 ;  /* 0x000000ffff407224 */ /* 0x000fe400078e00a0 */
.L_x_42779:
[----:B------:R-:W-:Y:S05]  /*90e0*/  BSYNC B2 ;  /* 0x0000000000027941 */ /* 0x000fea0003800000 */
.L_x_42777:
        /* <DEDUP_REMOVED lines=16> */
.L_x_42783:
[----:B------:R-:W-:Y:S05]  /*91f0*/  BSYNC B3 ;  /* 0x0000000000037941 */ /* 0x000fea0003800000 */
.L_x_42782:
        /* <DEDUP_REMOVED lines=44> */
.L_x_42781:
[----:B------:R-:W-:Y:S05]  /*94c0*/  BSYNC B2 ;  /* 0x0000000000027941 */ /* 0x000fea0003800000 */
.L_x_42780:
        /* <DEDUP_REMOVED lines=14> */
.L_x_42784:
        /* <DEDUP_REMOVED lines=12> */
.L_x_42787:
[----:B------:R-:W-:Y:S02]  /*9670*/  IMAD.MOV.U32 R63, RZ, RZ, R160 ;  /* 0x000000ffff3f7224 */ /* 0x000fe400078e00a0 */
.L_x_42788:
[----:B------:R-:W-:Y:S05]  /*9680*/  BSYNC B2 ;  /* 0x0000000000027941 */ /* 0x000fea0003800000 */
.L_x_42786:
        /* <DEDUP_REMOVED lines=16> */
.L_x_42792:
[----:B------:R-:W-:Y:S05]  /*9790*/  BSYNC B3 ;  /* 0x0000000000037941 */ /* 0x000fea0003800000 */
.L_x_42791:
        /* <DEDUP_REMOVED lines=44> */
.L_x_42790:
[----:B------:R-:W-:Y:S05]  /*9a60*/  BSYNC B2 ;  /* 0x0000000000027941 */ /* 0x000fea0003800000 */
.L_x_42789:
        /* <DEDUP_REMOVED lines=9> */
.L_x_42785:
        /* <DEDUP_REMOVED lines=12> */
.L_x_42794:
[----:B------:R-:W-:Y:S02]  /*9bc0*/  IMAD.MOV.U32 R63, RZ, RZ, R160 ;  /* 0x000000ffff3f7224 */ /* 0x000fe400078e00a0 */
.L_x_42795:
[----:B------:R-:W-:Y:S05]  /*9bd0*/  BSYNC B2 ;  /* 0x0000000000027941 */ /* 0x000fea0003800000 */
.L_x_42793:
        /* <DEDUP_REMOVED lines=16> */
.L_x_42799:
[----:B------:R-:W-:Y:S05]  /*9ce0*/  BSYNC B3 ;  /* 0x0000000000037941 */ /* 0x000fea0003800000 */
.L_x_42798:
        /* <DEDUP_REMOVED lines=44> */
.L_x_42797:
[----:B------:R-:W-:Y:S05]  /*9fb0*/  BSYNC B2 ;  /* 0x0000000000027941 */ /* 0x000fea0003800000 */
.L_x_42796:
        /* <DEDUP_REMOVED lines=14> */
.L_x_42800:
        /* <DEDUP_REMOVED lines=12> */
.L_x_42803:
[----:B------:R-:W-:Y:S02]  /*a160*/  IMAD.MOV.U32 R167, RZ, RZ, R160 ;  /* 0x000000ffffa77224 */ /* 0x000fe400078e00a0 */
.L_x_42804:
[----:B------:R-:W-:Y:S05]  /*a170*/  BSYNC B2 ;  /* 0x0000000000027941 */ /* 0x000fea0003800000 */
.L_x_42802:
        /* <DEDUP_REMOVED lines=16> */
.L_x_42808:
[----:B------:R-:W-:Y:S05]  /*a280*/  BSYNC B3 ;  /* 0x0000000000037941 */ /* 0x000fea0003800000 */
.L_x_42807:
        /* <DEDUP_REMOVED lines=44> */
.L_x_42806:
[----:B------:R-:W-:Y:S05]  /*a550*/  BSYNC B2 ;  /* 0x0000000000027941 */ /* 0x000fea0003800000 */
.L_x_42805:
        /* <DEDUP_REMOVED lines=9> */
.L_x_42801:
        /* <DEDUP_REMOVED lines=12> */
.L_x_42810:
[----:B------:R-:W-:Y:S02]  /*a6b0*/  IMAD.MOV.U32 R172, RZ, RZ, R160 ;  /* 0x000000ffffac7224 */ /* 0x000fe400078e00a0 */
.L_x_42811:
[----:B------:R-:W-:Y:S05]  /*a6c0*/  BSYNC B2 ;  /* 0x0000000000027941 */ /* 0x000fea0003800000 */
.L_x_42809:
        /* <DEDUP_REMOVED lines=16> */
.L_x_42815:
[----:B------:R-:W-:Y:S05]  /*a7d0*/  BSYNC B3 ;  /* 0x0000000000037941 */ /* 0x000fea0003800000 */
.L_x_42814:
        /* <DEDUP_REMOVED lines=44> */
.L_x_42813:
[----:B------:R-:W-:Y:S05]  /*aaa0*/  BSYNC B2 ;  /* 0x0000000000027941 */ /* 0x000fea0003800000 */
.L_x_42812:
        /* <DEDUP_REMOVED lines=12> */
.L_x_42816:
        /* <DEDUP_REMOVED lines=12> */
.L_x_42819:
[----:B------:R-:W-:Y:S02]  /*ac30*/  IMAD.MOV.U32 R65, RZ, RZ, R160 ;  /* 0x000000ffff417224 */ /* 0x000fe400078e00a0 */
.L_x_42820:
[----:B------:R-:W-:Y:S05]  /*ac40*/  BSYNC B2 ;  /* 0x0000000000027941 */ /* 0x000fea0003800000 */
.L_x_42818:
        /* <DEDUP_REMOVED lines=16> */
.L_x_42824:
[----:B------:R-:W-:Y:S05]  /*ad50*/  BSYNC B3 ;  /* 0x0000000000037941 */ /* 0x000fea0003800000 */
.L_x_42823:
        /* <DEDUP_REMOVED lines=44> */
.L_x_42822:
[----:B------:R-:W-:Y:S05]  /*b020*/  BSYNC B2 ;  /* 0x0000000000027941 */ /* 0x000fea0003800000 */
.L_x_42821:
        /* <DEDUP_REMOVED lines=9> */
.L_x_42817:
        /* <DEDUP_REMOVED lines=12> */
.L_x_42826:
[----:B------:R-:W-:Y:S02]  /*b180*/  IMAD.MOV.U32 R65, RZ, RZ, R160 ;  /* 0x000000ffff417224 */ /* 0x000fe400078e00a0 */
.L_x_42827:
[----:B------:R-:W-:Y:S05]  /*b190*/  BSYNC B2 ;  /* 0x0000000000027941 */ /* 0x000fea0003800000 */
.L_x_42825:
        /* <DEDUP_REMOVED lines=16> */
.L_x_42831:
[----:B------:R-:W-:Y:S05]  /*b2a0*/  BSYNC B3 ;  /* 0x0000000000037941 */ /* 0x000fea0003800000 */
.L_x_42830:
        /* <DEDUP_REMOVED lines=44> */
.L_x_42829:
[----:B------:R-:W-:Y:S05]  /*b570*/  BSYNC B2 ;  /* 0x0000000000027941 */ /* 0x000fea0003800000 */
.L_x_42828:
        /* <DEDUP_REMOVED lines=12> */
.L_x_42832:
        /* <DEDUP_REMOVED lines=12> */
.L_x_42835:
[----:B------:R-:W-:Y:S02]  /*b700*/  MOV R66, R160 ;  /* 0x000000a000427202 */ /* 0x000fe40000000f00 */
.L_x_42836:
[----:B------:R-:W-:Y:S05]  /*b710*/  BSYNC B2 ;  /* 0x0000000000027941 */ /* 0x000fea0003800000 */
.L_x_42834:
        /* <DEDUP_REMOVED lines=16> */
.L_x_42840:
[----:B------:R-:W-:Y:S05]  /*b820*/  BSYNC B3 ;  /* 0x0000000000037941 */ /* 0x000fea0003800000 */
.L_x_42839:
        /* <DEDUP_REMOVED lines=44> */
.L_x_42838:
[----:B------:R-:W-:Y:S05]  /*baf0*/  BSYNC B2 ;  /* 0x0000000000027941 */ /* 0x000fea0003800000 */
.L_x_42837:
        /* <DEDUP_REMOVED lines=9> */
.L_x_42833:
        /* <DEDUP_REMOVED lines=12> */
.L_x_42842:
[----:B------:R-:W-:Y:S02]  /*bc50*/  MOV R66, R160 ;  /* 0x000000a000427202 */ /* 0x000fe40000000f00 */
.L_x_42843:
[----:B------:R-:W-:Y:S05]  /*bc60*/  BSYNC B2 ;  /* 0x0000000000027941 */ /* 0x000fea0003800000 */
.L_x_42841:
        /* <DEDUP_REMOVED lines=16> */
.L_x_42847:
[----:B------:R-:W-:Y:S05]  /*bd70*/  BSYNC B3 ;  /* 0x0000000000037941 */ /* 0x000fea0003800000 */
.L_x_42846:
        /* <DEDUP_REMOVED lines=44> */
.L_x_42845:
[----:B------:R-:W-:Y:S05]  /*c040*/  BSYNC B2 ;  /* 0x0000000000027941 */ /* 0x000fea0003800000 */
.L_x_42844:
        /* <DEDUP_REMOVED lines=12> */
.L_x_42848:
        /* <DEDUP_REMOVED lines=12> */
.L_x_42851:
[----:B------:R-:W-:Y:S02]  /*c1d0*/  IMAD.MOV.U32 R170, RZ, RZ, R160 ;  /* 0x000000ffffaa7224 */ /* 0x000fe400078e00a0 */
.L_x_42852:
[----:B------:R-:W-:Y:S05]  /*c1e0*/  BSYNC B2 ;  /* 0x0000000000027941 */ /* 0x000fea0003800000 */
.L_x_42850:
        /* <DEDUP_REMOVED lines=16> */
.L_x_42856:
[----:B------:R-:W-:Y:S05]  /*c2f0*/  BSYNC B3 ;  /* 0x0000000000037941 */ /* 0x000fea0003800000 */
.L_x_42855:
        /* <DEDUP_REMOVED lines=44> */
.L_x_42854:
[----:B------:R-:W-:Y:S05]  /*c5c0*/  BSYNC B2 ;  /* 0x0000000000027941 */ /* 0x000fea0003800000 */
.L_x_42853:
        /* <DEDUP_REMOVED lines=9> */
.L_x_42849:
        /* <DEDUP_REMOVED lines=12> */
.L_x_42858:
[----:B------:R-:W-:Y:S02]  /*c720*/  IMAD.MOV.U32 R174, RZ, RZ, R160 ;  /* 0x000000ffffae7224 */ /* 0x000fe400078e00a0 */
.L_x_42859:
[----:B------:R-:W-:Y:S05]  /*c730*/  BSYNC B2 ;  /* 0x0000000000027941 */ /* 0x000fea0003800000 */
.L_x_42857:
        /* <DEDUP_REMOVED lines=16> */
.L_x_42863:
[----:B------:R-:W-:Y:S05]  /*c840*/  BSYNC B3 ;  /* 0x0000000000037941 */ /* 0x000fea0003800000 */
.L_x_42862:
        /* <DEDUP_REMOVED lines=44> */
.L_x_42861:
[----:B------:R-:W-:Y:S05]  /*cb10*/  BSYNC B2 ;  /* 0x0000000000027941 */ /* 0x000fea0003800000 */
.L_x_42860:
        /* <DEDUP_REMOVED lines=12> */
.L_x_42864:
        /* <DEDUP_REMOVED lines=12> */
.L_x_42867:
[----:B------:R-:W-:Y:S02]  /*cca0*/  IMAD.MOV.U32 R171, RZ, RZ, R160 ;  /* 0x000000ffffab7224 */ /* 0x000fe400078e00a0 */
.L_x_42868:
[----:B------:R-:W-:Y:S05]  /*ccb0*/  BSYNC B2 ;  /* 0x0000000000027941 */ /* 0x000fea0003800000 */
.L_x_42866:
        /* <DEDUP_REMOVED lines=16> */
.L_x_42872:
[----:B------:R-:W-:Y:S05]  /*cdc0*/  BSYNC B3 ;  /* 0x0000000000037941 */ /* 0x000fea0003800000 */
.L_x_42871:
        /* <DEDUP_REMOVED lines=44> */
.L_x_42870:
[----:B------:R-:W-:Y:S05]  /*d090*/  BSYNC B2 ;  /* 0x0000000000027941 */ /* 0x000fea0003800000 */
.L_x_42869:
        /* <DEDUP_REMOVED lines=9> */
.L_x_42865:
        /* <DEDUP_REMOVED lines=51> */
.L_x_42873:
[----:B------:R-:W-:Y:S02]  /*d460*/  IADD3 R132, R132, 0x20, RZ ;  /* 0x0000002084847810 */ /* 0x000fe40007ffe0ff */
.L_x_42744:
[----:B------:R-:W-:Y:S05]  /*d470*/  BSYNC B1 ;  /* 0x0000000000017941 */ /* 0x000fea0003800000 */
.L_x_42743:
        /* <DEDUP_REMOVED lines=31> */
.L_x_42877:
[----:B-1----:R-:W-:Y:S02]  /*d670*/  IMAD.MOV.U32 R133, RZ, RZ, R160 ;  /* 0x000000ffff857224 */ /* 0x002fe400078e00a0 */
.L_x_42878:
[----:B------:R-:W-:Y:S05]  /*d680*/  BSYNC B2 ;  /* 0x0000000000027941 */ /* 0x000fea0003800000 */
.L_x_42876:
        /* <DEDUP_REMOVED lines=16> */
.L_x_42882:
[----:B------:R-:W-:Y:S05]  /*d790*/  BSYNC B3 ;  /* 0x0000000000037941 */ /* 0x000fea0003800000 */
.L_x_42881:
        /* <DEDUP_REMOVED lines=44> */
.L_x_42880:
[----:B------:R-:W-:Y:S05]  /*da60*/  BSYNC B2 ;  /* 0x0000000000027941 */ /* 0x000fea0003800000 */
.L_x_42879:
        /* <DEDUP_REMOVED lines=17> */
.L_x_42883:
        /* <DEDUP_REMOVED lines=12> */
.L_x_42886:
[----:B------:R-:W-:Y:S02]  /*dc40*/  MOV R69, R160 ;  /* 0x000000a000457202 */ /* 0x000fe40000000f00 */
.L_x_42887:
[----:B------:R-:W-:Y:S05]  /*dc50*/  BSYNC B2 ;  /* 0x0000000000027941 */ /* 0x000fea0003800000 */
.L_x_42885:
        /* <DEDUP_REMOVED lines=16> */
.L_x_42891:
[----:B------:R-:W-:Y:S05]  /*dd60*/  BSYNC B3 ;  /* 0x0000000000037941 */ /* 0x000fea0003800000 */
.L_x_42890:
        /* <DEDUP_REMOVED lines=44> */
.L_x_42889:
[----:B------:R-:W-:Y:S05]  /*e030*/  BSYNC B2 ;  /* 0x0000000000027941 */ /* 0x000fea0003800000 */
.L_x_42888:
        /* <DEDUP_REMOVED lines=9> */
.L_x_42884:
        /* <DEDUP_REMOVED lines=12> */
.L_x_42893:
[----:B------:R-:W-:Y:S02]  /*e190*/  MOV R69, R160 ;  /* 0x000000a000457202 */ /* 0x000fe40000000f00 */
.L_x_42894:
[----:B------:R-:W-:Y:S05]  /*e1a0*/  BSYNC B2 ;  /* 0x0000000000027941 */ /* 0x000fea0003800000 */
.L_x_42892:
        /* <DEDUP_REMOVED lines=16> */
.L_x_42898:
[----:B------:R-:W-:Y:S05]  /*e2b0*/  BSYNC B3 ;  /* 0x0000000000037941 */ /* 0x000fea0003800000 */
.L_x_42897:
        /* <DEDUP_REMOVED lines=44> */
.L_x_42896:
[----:B------:R-:W-:Y:S05]  /*e580*/  BSYNC B2 ;  /* 0x0000000000027941 */ /* 0x000fea0003800000 */
.L_x_42895:
        /* <DEDUP_REMOVED lines=14> */
.L_x_42899:
        /* <DEDUP_REMOVED lines=12> */
.L_x_42902:
[----:B------:R-:W-:Y:S02]  /*e730*/  IMAD.MOV.U32 R72, RZ, RZ, R160 ;  /* 0x000000ffff487224 */ /* 0x000fe400078e00a0 */
.L_x_42903:
[----:B------:R-:W-:Y:S05]  /*e740*/  BSYNC B2 ;  /* 0x0000000000027941 */ /* 0x000fea0003800000 */
.L_x_42901:
        /* <DEDUP_REMOVED lines=16> */
.L_x_42907:
[----:B------:R-:W-:Y:S05]  /*e850*/  BSYNC B3 ;  /* 0x0000000000037941 */ /* 0x000fea0003800000 */
.L_x_42906:
        /* <DEDUP_REMOVED lines=44> */
.L_x_42905:
[----:B------:R-:W-:Y:S05]  /*eb20*/  BSYNC B2 ;  /* 0x0000000000027941 */ /* 0x000fea0003800000 */
.L_x_42904:
        /* <DEDUP_REMOVED lines=9> */
.L_x_42900:
[C---:B------:R-:W-:Y:S01]  /*ebc0*/  ISETP.NE.AND P2, PT, R71.reuse, 0x1, PT ;  /* 0x000000014700780c */ /* 0x040fe20003f45270 */
[----:B------:R-:W-:Y:S01]  /*ebd0*/  BSSY B2, `(.L_x_42908) ;  /* 0x000000c000027945 */ /* 0x000fe20003800000 */
[----:B0-----:R-:W-:-:S11]  /*ebe0*/  IADD3 R135, R71, 0x1, RZ ;  /* 0x0000000147877810 */ /* 0x001fd60007ffe0ff */
        /* <DEDUP_REMOVED lines=9> */
.L_x_42909:
[----:B------:R-:W-:Y:S02]  /*ec80*/  IMAD.MOV.U32 R72, RZ, RZ, R160 ;  /* 0x000000ffff487224 */ /* 0x000fe400078e00a0 */
.L_x_42910:
[----:B------:R-:W-:Y:S05]  /*ec90*/  BSYNC B2 ;  /* 0x0000000000027941 */ /* 0x000fea0003800000 */
.L_x_42908:
        /* <DEDUP_REMOVED lines=16> */
.L_x_42914:
[----:B------:R-:W-:Y:S05]  /*eda0*/  BSYNC B3 ;  /* 0x0000000000037941 */ /* 0x000fea0003800000 */
.L_x_42913:
        /* <DEDUP_REMOVED lines=44> */
.L_x_42912:
[----:B------:R-:W-:Y:S05]  /*f070*/  BSYNC B2 ;  /* 0x0000000000027941 */ /* 0x000fea0003800000 */
.L_x_42911:
        /* <DEDUP_REMOVED lines=14> */
.L_x_42915:
        /* <DEDUP_REMOVED lines=12> */
.L_x_42918:
[----:B------:R-:W-:Y:S02]  /*f220*/  IMAD.MOV.U32 R71, RZ, RZ, R160 ;  /* 0x000000ffff477224 */ /* 0x000fe400078e00a0 */
.L_x_42919:
[----:B------:R-:W-:Y:S05]  /*f230*/  BSYNC B2 ;  /* 0x0000000000027941 */ /* 0x000fea0003800000 */
.L_x_42917:
        /* <DEDUP_REMOVED lines=16> */
.L_x_42923:
[----:B------:R-:W-:Y:S05]  /*f340*/  BSYNC B3 ;  /* 0x0000000000037941 */ /* 0x000fea0003800000 */
.L_x_42922:
        /* <DEDUP_REMOVED lines=44> */
.L_x_42921:
[----:B------:R-:W-:Y:S05]  /*f610*/  BSYNC B2 ;  /* 0x0000000000027941 */ /* 0x000fea0003800000 */
.L_x_42920:
        /* <DEDUP_REMOVED lines=9> */
.L_x_42916:
        /* <DEDUP_REMOVED lines=12> */
.L_x_42925:
[----:B------:R-:W-:Y:S02]  /*f770*/  IMAD.MOV.U32 R71, RZ, RZ, R160 ;  /* 0x000000ffff477224 */ /* 0x000fe400078e00a0 */
.L_x_42926:
[----:B------:R-:W-:Y:S05]  /*f780*/  BSYNC B2 ;  /* 0x0000000000027941 */ /* 0x000fea0003800000 */
.L_x_42924:
        /* <DEDUP_REMOVED lines=16> */
.L_x_42930:
[----:B------:R-:W-:Y:S05]  /*f890*/  BSYNC B3 ;  /* 0x0000000000037941 */ /* 0x000fea0003800000 */
.L_x_42929:
        /* <DEDUP_REMOVED lines=44> */
.L_x_42928:
[----:B------:R-:W-:Y:S05]  /*fb60*/  BSYNC B2 ;  /* 0x0000000000027941 */ /* 0x000fea0003800000 */
.L_x_42927:
        /* <DEDUP_REMOVED lines=14> */
.L_x_42931:
        /* <DEDUP_REMOVED lines=12> */
.L_x_42934:
[----:B------:R-:W-:Y:S02]  /*fd10*/  IMAD.MOV.U32 R167, RZ, RZ, R160 ;  /* 0x000000ffffa77224 */ /* 0x000fe400078e00a0 */
.L_x_42935:
[----:B------:R-:W-:Y:S05]  /*fd20*/  BSYNC B2 ;  /* 0x0000000000027941 */ /* 0x000fea0003800000 */
.L_x_42933:
        /* <DEDUP_REMOVED lines=16> */
.L_x_42939:
[----:B------:R-:W-:Y:S05]  /*fe30*/  BSYNC B3 ;  /* 0x0000000000037941 */ /* 0x000fea0003800000 */
.L_x_42938:
        /* <DEDUP_REMOVED lines=44> */
.L_x_42937:
[----:B------:R-:W-:Y:S05]  /*10100*/  BSYNC B2 ;  /* 0x0000000000027941 */ /* 0x000fea0003800000 */
.L_x_42936:
        /* <DEDUP_REMOVED lines=9> */
.L_x_42932:
        /* <DEDUP_REMOVED lines=12> */
.L_x_42941:
[----:B------:R-:W-:Y:S02]  /*10260*/  IMAD.MOV.U32 R172, RZ, RZ, R160 ;  /* 0x000000ffffac7224 */ /* 0x000fe400078e00a0 */
.L_x_42942:
[----:B------:R-:W-:Y:S05]  /*10270*/  BSYNC B2 ;  /* 0x0000000000027941 */ /* 0x000fea0003800000 */
.L_x_42940:
        /* <DEDUP_REMOVED lines=16> */
.L_x_42946:
[----:B------:R-:W-:Y:S05]  /*10380*/  BSYNC B3 ;  /* 0x0000000000037941 */ /* 0x000fea0003800000 */
.L_x_42945:
        /* <DEDUP_REMOVED lines=44> */
.L_x_42944:
[----:B------:R-:W-:Y:S05]  /*10650*/  BSYNC B2 ;  /* 0x0000000000027941 */ /* 0x000fea0003800000 */
.L_x_42943:
        /* <DEDUP_REMOVED lines=12> */
.L_x_42947:
        /* <DEDUP_REMOVED lines=12> */
.L_x_42950:
[----:B------:R-:W-:Y:S02]  /*107e0*/  IMAD.MOV.U32 R73, RZ, RZ, R160 ;  /* 0x000000ffff497224 */ /* 0x000fe400078e00a0 */
.L_x_42951:
[----:B------:R-:W-:Y:S05]  /*107f0*/  BSYNC B2 ;  /* 0x0000000000027941 */ /* 0x000fea0003800000 */
.L_x_42949:
        /* <DEDUP_REMOVED lines=16> */
.L_x_42955:
[----:B------:R-:W-:Y:S05]  /*10900*/  BSYNC B3 ;  /* 0x0000000000037941 */ /* 0x000fea0003800000 */
.L_x_42954:
        /* <DEDUP_REMOVED lines=44> */
.L_x_42953:
[----:B------:R-:W-:Y:S05]  /*10bd0*/  BSYNC B2 ;  /* 0x0000000000027941 */ /* 0x000fea0003800000 */
.L_x_42952:
        /* <DEDUP_REMOVED lines=9> */
.L_x_42948:
        /* <DEDUP_REMOVED lines=12> */
.L_x_42957:
[----:B------:R-:W-:Y:S02]  /*10d30*/  IMAD.MOV.U32 R73, RZ, RZ, R160 ;  /* 0x000000ffff497224 */ /* 0x000fe400078e00a0 */
.L_x_42958:
[----:B------:R-:W-:Y:S05]  /*10d40*/  BSYNC B2 ;  /* 0x0000000000027941 */ /* 0x000fea0003800000 */
.L_x_42956:
        /* <DEDUP_REMOVED lines=16> */
.L_x_42962:
[----:B------:R-:W-:Y:S05]  /*10e50*/  BSYNC B3 ;  /* 0x0000000000037941 */ /* 0x000fea0003800000 */
.L_x_42961:
        /* <DEDUP_REMOVED lines=44> */
.L_x_42960:
[----:B------:R-:W-:Y:S05]  /*11120*/  BSYNC B2 ;  /* 0x0000000000027941 */ /* 0x000fea0003800000 */
.L_x_42959:
        /* <DEDUP_REMOVED lines=12> */
.L_x_42963:
        /* <DEDUP_REMOVED lines=12> */
.L_x_42966:
[----:B------:R-:W-:Y:S02]  /*112b0*/  MOV R74, R160 ;  /* 0x000000a0004a7202 */ /* 0x000fe40000000f00 */
.L_x_42967:
[----:B------:R-:W-:Y:S05]  /*112c0*/  BSYNC B2 ;  /* 0x0000000000027941 */ /* 0x000fea0003800000 */
.L_x_42965:
        /* <DEDUP_REMOVED lines=16> */
.L_x_42971:
[----:B------:R-:W-:Y:S05]  /*113d0*/  BSYNC B3 ;  /* 0x0000000000037941 */ /* 0x000fea0003800000 */
.L_x_42970:
        /* <DEDUP_REMOVED lines=44> */
.L_x_42969:
[----:B------:R-:W-:Y:S05]  /*116a0*/  BSYNC B2 ;  /* 0x0000000000027941 */ /* 0x000fea0003800000 */
.L_x_42968:
        /* <DEDUP_REMOVED lines=9> */
.L_x_42964:
        /* <DEDUP_REMOVED lines=12> */
.L_x_42973:
[----:B------:R-:W-:Y:S02]  /*11800*/  MOV R74, R160 ;  /* 0x000000a0004a7202 */ /* 0x000fe40000000f00 */
.L_x_42974:
[----:B------:R-:W-:Y:S05]  /*11810*/  BSYNC B2 ;  /* 0x0000000000027941 */ /* 0x000fea0003800000 */
.L_x_42972:
        /* <DEDUP_REMOVED lines=16> */
.L_x_42978:
[----:B------:R-:W-:Y:S05]  /*11920*/  BSYNC B3 ;  /* 0x0000000000037941 */ /* 0x000fea0003800000 */
.L_x_42977:
        /* <DEDUP_REMOVED lines=44> */
.L_x_42976:
[----:B------:R-:W-:Y:S05]  /*11bf0*/  BSYNC B2 ;  /* 0x0000000000027941 */ /* 0x000fea0003800000 */
.L_x_42975:
        /* <DEDUP_REMOVED lines=12> */
.L_x_42979:
        /* <DEDUP_REMOVED lines=12> */
.L_x_42982:
[----:B------:R-:W-:Y:S02]  /*11d80*/  IMAD.MOV.U32 R170, RZ, RZ, R160 ;  /* 0x000000ffffaa7224 */ /* 0x000fe400078e00a0 */
.L_x_42983:
[----:B------:R-:W-:Y:S05]  /*11d90*/  BSYNC B2 ;  /* 0x0000000000027941 */ /* 0x000fea0003800000 */
.L_x_42981:
        /* <DEDUP_REMOVED lines=16> */
.L_x_42987:
[----:B------:R-:W-:Y:S05]  /*11ea0*/  BSYNC B3 ;  /* 0x0000000000037941 */ /* 0x000fea0003800000 */
.L_x_42986:
        /* <DEDUP_REMOVED lines=44> */
.L_x_42985:
[----:B------:R-:W-:Y:S05]  /*12170*/  BSYNC B2 ;  /* 0x0000000000027941 */ /* 0x000fea0003800000 */
.L_x_42984:
        /* <DEDUP_REMOVED lines=9> */
.L_x_42980:
        /* <DEDUP_REMOVED lines=12> */
.L_x_42989:
[----:B------:R-:W-:Y:S02]  /*122d0*/  IMAD.MOV.U32 R174, RZ, RZ, R160 ;  /* 0x000000ffffae7224 */ /* 0x000fe400078e00a0 */
.L_x_42990:
[----:B------:R-:W-:Y:S05]  /*122e0*/  BSYNC B2 ;  /* 0x0000000000027941 */ /* 0x000fea0003800000 */
.L_x_42988:
        /* <DEDUP_REMOVED lines=16> */
.L_x_42994:
[----:B------:R-:W-:Y:S05]  /*123f0*/  BSYNC B3 ;  /* 0x0000000000037941 */ /* 0x000fea0003800000 */
.L_x_42993:
        /* <DEDUP_REMOVED lines=44> */
.L_x_42992:
[----:B------:R-:W-:Y:S05]  /*126c0*/  BSYNC B2 ;  /* 0x0000000000027941 */ /* 0x000fea0003800000 */
.L_x_42991:
        /* <DEDUP_REMOVED lines=12> */
.L_x_42995:
        /* <DEDUP_REMOVED lines=12> */
.L_x_42998:
[----:B------:R-:W-:Y:S02]  /*12850*/  IMAD.MOV.U32 R171, RZ, RZ, R160 ;  /* 0x000000ffffab7224 */ /* 0x000fe400078e00a0 */
.L_x_42999:
[----:B------:R-:W-:Y:S05]  /*12860*/  BSYNC B2 ;  /* 0x0000000000027941 */ /* 0x000fea0003800000 */
.L_x_42997:
        /* <DEDUP_REMOVED lines=16> */
.L_x_43003:
[----:B------:R-:W-:Y:S05]  /*12970*/  BSYNC B3 ;  /* 0x0000000000037941 */ /* 0x000fea0003800000 */
.L_x_43002:
        /* <DEDUP_REMOVED lines=44> */
.L_x_43001:
[----:B------:R-:W-:Y:S05]  /*12c40*/  BSYNC B2 ;  /* 0x0000000000027941 */ /* 0x000fea0003800000 */
.L_x_43000:
        /* <DEDUP_REMOVED lines=9> */
.L_x_42996:
        /* <DEDUP_REMOVED lines=51> */
.L_x_43004:
[----:B------:R-:W-:Y:S02]  /*13010*/  IADD3 R132, R132, 0x20, RZ ;  /* 0x0000002084847810 */ /* 0x000fe40007ffe0ff */
.L_x_42875:
[----:B------:R-:W-:Y:S05]  /*13020*/  BSYNC B1 ;  /* 0x0000000000017941 */ /* 0x000fea0003800000 */
.L_x_42874:
        /* <DEDUP_REMOVED lines=31> */
.L_x_43008:
[----:B-1----:R-:W-:Y:S02]  /*13220*/  IMAD.MOV.U32 R133, RZ, RZ, R160 ;  /* 0x000000ffff857224 */ /* 0x002fe400078e00a0 */
.L_x_43009:
[----:B------:R-:W-:Y:S05]  /*13230*/  BSYNC B2 ;  /* 0x0000000000027941 */ /* 0x000fea0003800000 */
.L_x_43007:
        /* <DEDUP_REMOVED lines=16> */
.L_x_43013:
[----:B------:R-:W-:Y:S05]  /*13340*/  BSYNC B3 ;  /* 0x0000000000037941 */ /* 0x000fea0003800000 */
.L_x_43012:
        /* <DEDUP_REMOVED lines=44> */
.L_x_43011:
[----:B------:R-:W-:Y:S05]  /*13610*/  BSYNC B2 ;  /* 0x0000000000027941 */ /* 0x000fea0003800000 */
.L_x_43010:
        /* <DEDUP_REMOVED lines=17> */
.L_x_43014:
        /* <DEDUP_REMOVED lines=12> */
.L_x_43017:
[----:B------:R-:W-:Y:S02]  /*137f0*/  MOV R77, R160 ;  /* 0x000000a0004d7202 */ /* 0x000fe40000000f00 */
.L_x_43018:
[----:B------:R-:W-:Y:S05]  /*13800*/  BSYNC B2 ;  /* 0x0000000000027941 */ /* 0x000fea0003800000 */
.L_x_43016:
        /* <DEDUP_REMOVED lines=16> */
.L_x_43022:
[----:B------:R-:W-:Y:S05]  /*13910*/  BSYNC B3 ;  /* 0x0000000000037941 */ /* 0x000fea0003800000 */
.L_x_43021:
        /* <DEDUP_REMOVED lines=44> */
.L_x_43020:
[----:B------:R-:W-:Y:S05]  /*13be0*/  BSYNC B2 ;  /* 0x0000000000027941 */ /* 0x000fea0003800000 */
.L_x_43019:
        /* <DEDUP_REMOVED lines=9> */
.L_x_43015:
        /* <DEDUP_REMOVED lines=12> */
.L_x_43024:
[----:B------:R-:W-:Y:S02]  /*13d40*/  MOV R77, R160 ;  /* 0x000000a0004d7202 */ /* 0x000fe40000000f00 */
.L_x_43025:
[----:B------:R-:W-:Y:S05]  /*13d50*/  BSYNC B2 ;  /* 0x0000000000027941 */ /* 0x000fea0003800000 */
.L_x_43023:
        /* <DEDUP_REMOVED lines=16> */
.L_x_43029:
[----:B------:R-:W-:Y:S05]  /*13e60*/  BSYNC B3 ;  /* 0x0000000000037941 */ /* 0x000fea0003800000 */
.L_x_43028:
        /* <DEDUP_REMOVED lines=44> */
.L_x_43027:
[----:B------:R-:W-:Y:S05]  /*14130*/  BSYNC B2 ;  /* 0x0000000000027941 */ /* 0x000fea0003800000 */
.L_x_43026:
        /* <DEDUP_REMOVED lines=14> */
.L_x_43030:
        /* <DEDUP_REMOVED lines=12> */
.L_x_43033:
[----:B------:R-:W-:Y:S02]  /*142e0*/  IMAD.MOV.U32 R80, RZ, RZ, R160 ;  /* 0x000000ffff507224 */ /* 0x000fe400078e00a0 */
.L_x_43034:
[----:B------:R-:W-:Y:S05]  /*142f0*/  BSYNC B2 ;  /* 0x0000000000027941 */ /* 0x000fea0003800000 */
.L_x_43032:
        /* <DEDUP_REMOVED lines=16> */
.L_x_43038:
[----:B------:R-:W-:Y:S05]  /*14400*/  BSYNC B3 ;  /* 0x0000000000037941 */ /* 0x000fea0003800000 */
.L_x_43037:
        /* <DEDUP_REMOVED lines=44> */
.L_x_43036:
[----:B------:R-:W-:Y:S05]  /*146d0*/  BSYNC B2 ;  /* 0x0000000000027941 */ /* 0x000fea0003800000 */
.L_x_43035:
        /* <DEDUP_REMOVED lines=9> */
.L_x_43031:
        /* <DEDUP_REMOVED lines=12> */
.L_x_43040:
[----:B------:R-:W-:Y:S02]  /*14830*/  IMAD.MOV.U32 R80, RZ, RZ, R160 ;  /* 0x000000ffff507224 */ /* 0x000fe400078e00a0 */
.L_x_43041:
[----:B------:R-:W-:Y:S05]  /*14840*/  BSYNC B2 ;  /* 0x0000000000027941 */ /* 0x000fea0003800000 */
.L_x_43039:
        /* <DEDUP_REMOVED lines=16> */
.L_x_43045:
[----:B------:R-:W-:Y:S05]  /*14950*/  BSYNC B3 ;  /* 0x0000000000037941 */ /* 0x000fea0003800000 */
.L_x_43044:
        /* <DEDUP_REMOVED lines=44> */
.L_x_43043:
[----:B------:R-:W-:Y:S05]  /*14c20*/  BSYNC B2 ;  /* 0x0000000000027941 */ /* 0x000fea0003800000 */
.L_x_43042:
        /* <DEDUP_REMOVED lines=14> */
.L_x_43046:
        /* <DEDUP_REMOVED lines=12> */
.L_x_43049:
[----:B------:R-:W-:Y:S02]  /*14dd0*/  IMAD.MOV.U32 R79, RZ, RZ, R160 ;  /* 0x000000ffff4f7224 */ /* 0x000fe400078e00a0 */
.L_x_43050:
[----:B------:R-:W-:Y:S05]  /*14de0*/  BSYNC B2 ;  /* 0x0000000000027941 */ /* 0x000fea0003800000 */
.L_x_43048:
        /* <DEDUP_REMOVED lines=16> */
.L_x_43054:
[----:B------:R-:W-:Y:S05]  /*14ef0*/  BSYNC B3 ;  /* 0x0000000000037941 */ /* 0x000fea0003800000 */
.L_x_43053:
        /* <DEDUP_REMOVED lines=44> */
.L_x_43052:
[----:B------:R-:W-:Y:S05]  /*151c0*/  BSYNC B2 ;  /* 0x0000000000027941 */ /* 0x000fea0003800000 */
.L_x_43051:
        /* <DEDUP_REMOVED lines=9> */
.L_x_43047:
        /* <DEDUP_REMOVED lines=12> */
.L_x_43056:
[----:B------:R-:W-:Y:S02]  /*15320*/  IMAD.MOV.U32 R79, RZ, RZ, R160 ;  /* 0x000000ffff4f7224 */ /* 0x000fe400078e00a0 */
.L_x_43057:
[----:B------:R-:W-:Y:S05]  /*15330*/  BSYNC B2 ;  /* 0x0000000000027941 */ /* 0x000fea0003800000 */
.L_x_43055:
        /* <DEDUP_REMOVED lines=16> */
.L_x_43061:
[----:B------:R-:W-:Y:S05]  /*15440*/  BSYNC B3 ;  /* 0x0000000000037941 */ /* 0x000fea0003800000 */
.L_x_43060:
        /* <DEDUP_REMOVED lines=44> */
.L_x_43059:
[----:B------:R-:W-:Y:S05]  /*15710*/  BSYNC B2 ;  /* 0x0000000000027941 */ /* 0x000fea0003800000 */
.L_x_43058:
        /* <DEDUP_REMOVED lines=14> */
.L_x_43062:
        /* <DEDUP_REMOVED lines=12> */
.L_x_43065:
[----:B------:R-:W-:Y:S02]  /*158c0*/  IMAD.MOV.U32 R167, RZ, RZ, R160 ;  /* 0x000000ffffa77224 */ /* 0x000fe400078e00a0 */
.L_x_43066:
[----:B------:R-:W-:Y:S05]  /*158d0*/  BSYNC B2 ;  /* 0x0000000000027941 */ /* 0x000fea0003800000 */
.L_x_43064:
        /* <DEDUP_REMOVED lines=16> */
.L_x_43070:
[----:B------:R-:W-:Y:S05]  /*159e0*/  BSYNC B3 ;  /* 0x0000000000037941 */ /* 0x000fea0003800000 */
.L_x_43069:
        /* <DEDUP_REMOVED lines=44> */
.L_x_43068:
[----:B------:R-:W-:Y:S05]  /*15cb0*/  BSYNC B2 ;  /* 0x0000000000027941 */ /* 0x000fea0003800000 */
.L_x_43067:
        /* <DEDUP_REMOVED lines=9> */
.L_x_43063:
        /* <DEDUP_REMOVED lines=12> */
.L_x_43072:
[----:B------:R-:W-:Y:S02]  /*15e10*/  IMAD.MOV.U32 R172, RZ, RZ, R160 ;  /* 0x000000ffffac7224 */ /* 0x000fe400078e00a0 */
.L_x_43073:
[----:B------:R-:W-:Y:S05]  /*15e20*/  BSYNC B2 ;  /* 0x0000000000027941 */ /* 0x000fea0003800000 */
.L_x_43071:
        /* <DEDUP_REMOVED lines=16> */
.L_x_43077:
[----:B------:R-:W-:Y:S05]  /*15f30*/  BSYNC B3 ;  /* 0x0000000000037941 */ /* 0x000fea0003800000 */
.L_x_43076:
        /* <DEDUP_REMOVED lines=44> */
.L_x_43075:
[----:B------:R-:W-:Y:S05]  /*16200*/  BSYNC B2 ;  /* 0x0000000000027941 */ /* 0x000fea0003800000 */
.L_x_43074:
        /* <DEDUP_REMOVED lines=12> */
.L_x_43078:
        /* <DEDUP_REMOVED lines=12> */
.L_x_43081:
[----:B------:R-:W-:Y:S02]  /*16390*/  IMAD.MOV.U32 R81, RZ, RZ, R160 ;  /* 0x000000ffff517224 */ /* 0x000fe400078e00a0 */
.L_x_43082:
[----:B------:R-:W-:Y:S05]  /*163a0*/  BSYNC B2 ;  /* 0x0000000000027941 */ /* 0x000fea0003800000 */
.L_x_43080:
        /* <DEDUP_REMOVED lines=16> */
.L_x_43086:
[----:B------:R-:W-:Y:S05]  /*164b0*/  BSYNC B3 ;  /* 0x0000000000037941 */ /* 0x000fea0003800000 */
.L_x_43085:
        /* <DEDUP_REMOVED lines=44> */
.L_x_43084:
[----:B------:R-:W-:Y:S05]  /*16780*/  BSYNC B2 ;  /* 0x0000000000027941 */ /* 0x000fea0003800000 */
.L_x_43083:
        /* <DEDUP_REMOVED lines=9> */
.L_x_43079:
        /* <DEDUP_REMOVED lines=12> */
.L_x_43088:
[----:B------:R-:W-:Y:S02]  /*168e0*/  IMAD.MOV.U32 R81, RZ, RZ, R160 ;  /* 0x000000ffff517224 */ /* 0x000fe400078e00a0 */
.L_x_43089:
[----:B------:R-:W-:Y:S05]  /*168f0*/  BSYNC B2 ;  /* 0x0000000000027941 */ /* 0x000fea0003800000 */
.L_x_43087:
        /* <DEDUP_REMOVED lines=16> */
.L_x_43093:
[----:B------:R-:W-:Y:S05]  /*16a00*/  BSYNC B3 ;  /* 0x0000000000037941 */ /* 0x000fea0003800000 */
.L_x_43092:
        /* <DEDUP_REMOVED lines=44> */
.L_x_43091:
[----:B------:R-:W-:Y:S05]  /*16cd0*/  BSYNC B2 ;  /* 0x0000000000027941 */ /* 0x000fea0003800000 */
.L_x_43090:
        /* <DEDUP_REMOVED lines=12> */
.L_x_43094:
        /* <DEDUP_REMOVED lines=12> */
.L_x_43097:
[----:B------:R-:W-:Y:S02]  /*16e60*/  MOV R82, R160 ;  /* 0x000000a000527202 */ /* 0x000fe40000000f00 */
.L_x_43098:
[----:B------:R-:W-:Y:S05]  /*16e70*/  BSYNC B2 ;  /* 0x0000000000027941 */ /* 0x000fea0003800000 */
.L_x_43096:
        /* <DEDUP_REMOVED lines=16> */
.L_x_43102:
[----:B------:R-:W-:Y:S05]  /*16f80*/  BSYNC B3 ;  /* 0x0000000000037941 */ /* 0x000fea0003800000 */
.L_x_43101:
        /* <DEDUP_REMOVED lines=44> */
.L_x_43100:
[----:B------:R-:W-:Y:S05]  /*17250*/  BSYNC B2 ;  /* 0x0000000000027941 */ /* 0x000fea0003800000 */
.L_x_43099:
        /* <DEDUP_REMOVED lines=9> */
.L_x_43095:
        /* <DEDUP_REMOVED lines=12> */
.L_x_43104:
[----:B------:R-:W-:Y:S02]  /*173b0*/  MOV R82, R160 ;  /* 0x000000a000527202 */ /* 0x000fe40000000f00 */
.L_x_43105:
[----:B------:R-:W-:Y:S05]  /*173c0*/  BSYNC B2 ;  /* 0x0000000000027941 */ /* 0x000fea0003800000 */
.L_x_43103:
        /* <DEDUP_REMOVED lines=16> */
.L_x_43109:
[----:B------:R-:W-:Y:S05]  /*174d0*/  BSYNC B3 ;  /* 0x0000000000037941 */ /* 0x000fea0003800000 */
.L_x_43108:
        /* <DEDUP_REMOVED lines=44> */
.L_x_43107:
[----:B------:R-:W-:Y:S05]  /*177a0*/  BSYNC B2 ;  /* 0x0000000000027941 */ /* 0x000fea0003800000 */
.L_x_43106:
        /* <DEDUP_REMOVED lines=12> */
.L_x_43110:
        /* <DEDUP_REMOVED lines=12> */
.L_x_43113:
[----:B------:R-:W-:Y:S02]  /*17930*/  IMAD.MOV.U32 R170, RZ, RZ, R160 ;  /* 0x000000ffffaa7224 */ /* 0x000fe400078e00a0 */
.L_x_43114:
[----:B------:R-:W-:Y:S05]  /*17940*/  BSYNC B2 ;  /* 0x0000000000027941 */ /* 0x000fea0003800000 */
.L_x_43112:
        /* <DEDUP_REMOVED lines=16> */
.L_x_43118:
[----:B------:R-:W-:Y:S05]  /*17a50*/  BSYNC B3 ;  /* 0x0000000000037941 */ /* 0x000fea0003800000 */
.L_x_43117:
        /* <DEDUP_REMOVED lines=44> */
.L_x_43116:
[----:B------:R-:W-:Y:S05]  /*17d20*/  BSYNC B2 ;  /* 0x0000000000027941 */ /* 0x000fea0003800000 */
.L_x_43115:
        /* <DEDUP_REMOVED lines=9> */
.L_x_43111:
        /* <DEDUP_REMOVED lines=12> */
.L_x_43120:
[----:B------:R-:W-:Y:S02]  /*17e80*/  IMAD.MOV.U32 R174, RZ, RZ, R160 ;  /* 0x000000ffffae7224 */ /* 0x000fe400078e00a0 */
.L_x_43121:
[----:B------:R-:W-:Y:S05]  /*17e90*/  BSYNC B2 ;  /* 0x0000000000027941 */ /* 0x000fea0003800000 */
.L_x_43119:
        /* <DEDUP_REMOVED lines=16> */
.L_x_43125:
[----:B------:R-:W-:Y:S05]  /*17fa0*/  BSYNC B3 ;  /* 0x0000000000037941 */ /* 0x000fea0003800000 */
.L_x_43124:
        /* <DEDUP_REMOVED lines=44> */
.L_x_43123:
[----:B------:R-:W-:Y:S05]  /*18270*/  BSYNC B2 ;  /* 0x0000000000027941 */ /* 0x000fea0003800000 */
.L_x_43122:
        /* <DEDUP_REMOVED lines=12> */
.L_x_43126:
        /* <DEDUP_REMOVED lines=12> */
.L_x_43129:
[----:B------:R-:W-:Y:S02]  /*18400*/  IMAD.MOV.U32 R171, RZ, RZ, R160 ;  /* 0x000000ffffab7224 */ /* 0x000fe400078e00a0 */
.L_x_43130:
[----:B------:R-:W-:Y:S05]  /*18410*/  BSYNC B2 ;  /* 0x0000000000027941 */ /* 0x000fea0003800000 */
.L_x_43128:
        /* <DEDUP_REMOVED lines=16> */
.L_x_43134:
[----:B------:R-:W-:Y:S05]  /*18520*/  BSYNC B3 ;  /* 0x0000000000037941 */ /* 0x000fea0003800000 */
.L_x_43133:
        /* <DEDUP_REMOVED lines=44> */
.L_x_43132:
[----:B------:R-:W-:Y:S05]  /*187f0*/  BSYNC B2 ;  /* 0x0000000000027941 */ /* 0x000fea0003800000 */
.L_x_43131:
        /* <DEDUP_REMOVED lines=9> */
.L_x_43127:
        /* <DEDUP_REMOVED lines=51> */
.L_x_43135:
[----:B------:R-:W-:Y:S02]  /*18bc0*/  IADD3 R132, R132, 0x20, RZ ;  /* 0x0000002084847810 */ /* 0x000fe40007ffe0ff */
.L_x_43006:
[----:B------:R-:W-:Y:S05]  /*18bd0*/  BSYNC B1 ;  /* 0x0000000000017941 */ /* 0x000fea0003800000 */
.L_x_43005:
        /* <DEDUP_REMOVED lines=31> */
.L_x_43139:
[----:B-1----:R-:W-:Y:S02]  /*18dd0*/  IMAD.MOV.U32 R133, RZ, RZ, R160 ;  /* 0x000000ffff857224 */ /* 0x002fe400078e00a0 */
.L_x_43140:
[----:B------:R-:W-:Y:S05]  /*18de0*/  BSYNC B2 ;  /* 0x0000000000027941 */ /* 0x000fea0003800000 */
.L_x_43138:
        /* <DEDUP_REMOVED lines=16> */
.L_x_43144:
[----:B------:R-:W-:Y:S05]  /*18ef0*/  BSYNC B3 ;  /* 0x0000000000037941 */ /* 0x000fea0003800000 */
.L_x_43143:
        /* <DEDUP_REMOVED lines=44> */
.L_x_43142:
[----:B------:R-:W-:Y:S05]  /*191c0*/  BSYNC B2 ;  /* 0x0000000000027941 */ /* 0x000fea0003800000 */
.L_x_43141:
        /* <DEDUP_REMOVED lines=17> */
.L_x_43145:
        /* <DEDUP_REMOVED lines=12> */
.L_x_43148:
[----:B------:R-:W-:Y:S02]  /*193a0*/  MOV R85, R160 ;  /* 0x000000a000557202 */ /* 0x000fe40000000f00 */
.L_x_43149:
[----:B------:R-:W-:Y:S05]  /*193b0*/  BSYNC B2 ;  /* 0x0000000000027941 */ /* 0x000fea0003800000 */
.L_x_43147:
        /* <DEDUP_REMOVED lines=16> */
.L_x_43153:
[----:B------:R-:W-:Y:S05]  /*194c0*/  BSYNC B3 ;  /* 0x0000000000037941 */ /* 0x000fea0003800000 */
.L_x_43152:
        /* <DEDUP_REMOVED lines=44> */
.L_x_43151:
[----:B------:R-:W-:Y:S05]  /*19790*/  BSYNC B2 ;  /* 0x0000000000027941 */ /* 0x000fea0003800000 */
.L_x_43150:
        /* <DEDUP_REMOVED lines=9> */
.L_x_43146:
        /* <DEDUP_REMOVED lines=12> */
.L_x_43155:
[----:B------:R-:W-:Y:S02]  /*198f0*/  MOV R85, R160 ;  /* 0x000000a000557202 */ /* 0x000fe40000000f00 */
.L_x_43156:
[----:B------:R-:W-:Y:S05]  /*19900*/  BSYNC B2 ;  /* 0x0000000000027941 */ /* 0x000fea0003800000 */
.L_x_43154:
        /* <DEDUP_REMOVED lines=16> */
.L_x_43160:
[----:B------:R-:W-:Y:S05]  /*19a10*/  BSYNC B3 ;  /* 0x0000000000037941 */ /* 0x000fea0003800000 */
.L_x_43159:
        /* <DEDUP_REMOVED lines=44> */
.L_x_43158:
[----:B------:R-:W-:Y:S05]  /*19ce0*/  BSYNC B2 ;  /* 0x0000000000027941 */ /* 0x000fea0003800000 */
.L_x_43157:
        /* <DEDUP_REMOVED lines=14> */
.L_x_43161:
        /* <DEDUP_REMOVED lines=12> */
.L_x_43164:
[----:B------:R-:W-:Y:S02]  /*19e90*/  IMAD.MOV.U32 R88, RZ, RZ, R160 ;  /* 0x000000ffff587224 */ /* 0x000fe400078e00a0 */
.L_x_43165:
[----:B------:R-:W-:Y:S05]  /*19ea0*/  BSYNC B2 ;  /* 0x0000000000027941 */ /* 0x000fea0003800000 */
.L_x_43163:
        /* <DEDUP_REMOVED lines=16> */
.L_x_43169:
[----:B------:R-:W-:Y:S05]  /*19fb0*/  BSYNC B3 ;  /* 0x0000000000037941 */ /* 0x000fea0003800000 */
.L_x_43168:
        /* <DEDUP_REMOVED lines=44> */
.L_x_43167:
[----:B------:R-:W-:Y:S05]  /*1a280*/  BSYNC B2 ;  /* 0x0000000000027941 */ /* 0x000fea0003800000 */
.L_x_43166:
        /* <DEDUP_REMOVED lines=9> */
.L_x_43162:
        /* <DEDUP_REMOVED lines=12> */
.L_x_43171:
[----:B------:R-:W-:Y:S02]  /*1a3e0*/  IMAD.MOV.U32 R88, RZ, RZ, R160 ;  /* 0x000000ffff587224 */ /* 0x000fe400078e00a0 */
.L_x_43172:
[----:B------:R-:W-:Y:S05]  /*1a3f0*/  BSYNC B2 ;  /* 0x0000000000027941 */ /* 0x000fea0003800000 */
.L_x_43170:
        /* <DEDUP_REMOVED lines=16> */
.L_x_43176:
[----:B------:R-:W-:Y:S05]  /*1a500*/  BSYNC B3 ;  /* 0x0000000000037941 */ /* 0x000fea0003800000 */
.L_x_43175:
        /* <DEDUP_REMOVED lines=44> */
.L_x_43174:
[----:B------:R-:W-:Y:S05]  /*1a7d0*/  BSYNC B2 ;  /* 0x0000000000027941 */ /* 0x000fea0003800000 */
.L_x_43173:
        /* <DEDUP_REMOVED lines=14> */
.L_x_43177:
        /* <DEDUP_REMOVED lines=12> */
.L_x_43180:
[----:B------:R-:W-:Y:S02]  /*1a980*/  IMAD.MOV.U32 R87, RZ, RZ, R160 ;  /* 0x000000ffff577224 */ /* 0x000fe400078e00a0 */
.L_x_43181:
[----:B------:R-:W-:Y:S05]  /*1a990*/  BSYNC B2 ;  /* 0x0000000000027941 */ /* 0x000fea0003800000 */
.L_x_43179:
        /* <DEDUP_REMOVED lines=16> */
.L_x_43185:
[----:B------:R-:W-:Y:S05]  /*1aaa0*/  BSYNC B3 ;  /* 0x0000000000037941 */ /* 0x000fea0003800000 */
.L_x_43184:
        /* <DEDUP_REMOVED lines=44> */
.L_x_43183:
[----:B------:R-:W-:Y:S05]  /*1ad70*/  BSYNC B2 ;  /* 0x0000000000027941 */ /* 0x000fea0003800000 */
.L_x_43182:
        /* <DEDUP_REMOVED lines=9> */
.L_x_43178:
        /* <DEDUP_REMOVED lines=12> */
.L_x_43187:
[----:B------:R-:W-:Y:S02]  /*1aed0*/  IMAD.MOV.U32 R87, RZ, RZ, R160 ;  /* 0x000000ffff577224 */ /* 0x000fe400078e00a0 */
.L_x_43188:
[----:B------:R-:W-:Y:S05]  /*1aee0*/  BSYNC B2 ;  /* 0x0000000000027941 */ /* 0x000fea0003800000 */
.L_x_43186:
        /* <DEDUP_REMOVED lines=16> */
.L_x_43192:
[----:B------:R-:W-:Y:S05]  /*1aff0*/  BSYNC B3 ;  /* 0x0000000000037941 */ /* 0x000fea0003800000 */
.L_x_43191:
        /* <DEDUP_REMOVED lines=44> */
.L_x_43190:
[----:B------:R-:W-:Y:S05]  /*1b2c0*/  BSYNC B2 ;  /* 0x0000000000027941 */ /* 0x000fea0003800000 */
.L_x_43189:
        /* <DEDUP_REMOVED lines=14> */
.L_x_43193:
        /* <DEDUP_REMOVED lines=12> */
.L_x_43196:
[----:B------:R-:W-:Y:S02]  /*1b470*/  IMAD.MOV.U32 R167, RZ, RZ, R160 ;  /* 0x000000ffffa77224 */ /* 0x000fe400078e00a0 */
.L_x_43197:
[----:B------:R-:W-:Y:S05]  /*1b480*/  BSYNC B2 ;  /* 0x0000000000027941 */ /* 0x000fea0003800000 */
.L_x_43195:
        /* <DEDUP_REMOVED lines=16> */
.L_x_43201:
[----:B------:R-:W-:Y:S05]  /*1b590*/  BSYNC B3 ;  /* 0x0000000000037941 */ /* 0x000fea0003800000 */
.L_x_43200:
        /* <DEDUP_REMOVED lines=44> */
.L_x_43199:
[----:B------:R-:W-:Y:S05]  /*1b860*/  BSYNC B2 ;  /* 0x0000000000027941 */ /* 0x000fea0003800000 */
.L_x_43198:
        /* <DEDUP_REMOVED lines=9> */
.L_x_43194:
        /* <DEDUP_REMOVED lines=12> */
.L_x_43203:
[----:B------:R-:W-:Y:S02]  /*1b9c0*/  IMAD.MOV.U32 R172, RZ, RZ, R160 ;  /* 0x000000ffffac7224 */ /* 0x000fe400078e00a0 */
.L_x_43204:
[----:B------:R-:W-:Y:S05]  /*1b9d0*/  BSYNC B2 ;  /* 0x0000000000027941 */ /* 0x000fea0003800000 */
.L_x_43202:
        /* <DEDUP_REMOVED lines=16> */
.L_x_43208:
[----:B------:R-:W-:Y:S05]  /*1bae0*/  BSYNC B3 ;  /* 0x0000000000037941 */ /* 0x000fea0003800000 */
.L_x_43207:
        /* <DEDUP_REMOVED lines=44> */
.L_x_43206:
[----:B------:R-:W-:Y:S05]  /*1bdb0*/  BSYNC B2 ;  /* 0x0000000000027941 */ /* 0x000fea0003800000 */
.L_x_43205:
        /* <DEDUP_REMOVED lines=12> */
.L_x_43209:
        /* <DEDUP_REMOVED lines=12> */
.L_x_43212:
[----:B------:R-:W-:Y:S02]  /*1bf40*/  IMAD.MOV.U32 R89, RZ, RZ, R160 ;  /* 0x000000ffff597224 */ /* 0x000fe400078e00a0 */
.L_x_43213:
[----:B------:R-:W-:Y:S05]  /*1bf50*/  BSYNC B2 ;  /* 0x0000000000027941 */ /* 0x000fea0003800000 */
.L_x_43211:
        /* <DEDUP_REMOVED lines=16> */
.L_x_43217:
[----:B------:R-:W-:Y:S05]  /*1c060*/  BSYNC B3 ;  /* 0x0000000000037941 */ /* 0x000fea0003800000 */
.L_x_43216:
        /* <DEDUP_REMOVED lines=44> */
.L_x_43215:
[----:B------:R-:W-:Y:S05]  /*1c330*/  BSYNC B2 ;  /* 0x0000000000027941 */ /* 0x000fea0003800000 */
.L_x_43214:
        /* <DEDUP_REMOVED lines=9> */
.L_x_43210:
        /* <DEDUP_REMOVED lines=12> */
.L_x_43219:
[----:B------:R-:W-:Y:S02]  /*1c490*/  IMAD.MOV.U32 R89, RZ, RZ, R160 ;  /* 0x000000ffff597224 */ /* 0x000fe400078e00a0 */
.L_x_43220:
[----:B------:R-:W-:Y:S05]  /*1c4a0*/  BSYNC B2 ;  /* 0x0000000000027941 */ /* 0x000fea0003800000 */
.L_x_43218:
        /* <DEDUP_REMOVED lines=16> */
.L_x_43224:
[----:B------:R-:W-:Y:S05]  /*1c5b0*/  BSYNC B3 ;  /* 0x0000000000037941 */ /* 0x000fea0003800000 */
.L_x_43223:
        /* <DEDUP_REMOVED lines=44> */
.L_x_43222:
[----:B------:R-:W-:Y:S05]  /*1c880*/  BSYNC B2 ;  /* 0x0000000000027941 */ /* 0x000fea0003800000 */
.L_x_43221:
        /* <DEDUP_REMOVED lines=12> */
.L_x_43225:
        /* <DEDUP_REMOVED lines=12> */
.L_x_43228:
[----:B------:R-:W-:Y:S02]  /*1ca10*/  MOV R90, R160 ;  /* 0x000000a0005a7202 */ /* 0x000fe40000000f00 */
.L_x_43229:
[----:B------:R-:W-:Y:S05]  /*1ca20*/  BSYNC B2 ;  /* 0x0000000000027941 */ /* 0x000fea0003800000 */
.L_x_43227:
        /* <DEDUP_REMOVED lines=16> */
.L_x_43233:
[----:B------:R-:W-:Y:S05]  /*1cb30*/  BSYNC B3 ;  /* 0x0000000000037941 */ /* 0x000fea0003800000 */
.L_x_43232:
        /* <DEDUP_REMOVED lines=44> */
.L_x_43231:
[----:B------:R-:W-:Y:S05]  /*1ce00*/  BSYNC B2 ;  /* 0x0000000000027941 */ /* 0x000fea0003800000 */
.L_x_43230:
        /* <DEDUP_REMOVED lines=9> */
.L_x_43226:
        /* <DEDUP_REMOVED lines=12> */
.L_x_43235:
[----:B------:R-:W-:Y:S02]  /*1cf60*/  MOV R90, R160 ;  /* 0x000000a0005a7202 */ /* 0x000fe40000000f00 */
.L_x_43236:
[----:B------:R-:W-:Y:S05]  /*1cf70*/  BSYNC B2 ;  /* 0x0000000000027941 */ /* 0x000fea0003800000 */
.L_x_43234:
        /* <DEDUP_REMOVED lines=16> */
.L_x_43240:
[----:B------:R-:W-:Y:S05]  /*1d080*/  BSYNC B3 ;  /* 0x0000000000037941 */ /* 0x000fea0003800000 */
.L_x_43239:
        /* <DEDUP_REMOVED lines=44> */
.L_x_43238:
[----:B------:R-:W-:Y:S05]  /*1d350*/  BSYNC B2 ;  /* 0x0000000000027941 */ /* 0x000fea0003800000 */
.L_x_43237:
        /* <DEDUP_REMOVED lines=12> */
.L_x_43241:
        /* <DEDUP_REMOVED lines=12> */
.L_x_43244:
[----:B------:R-:W-:Y:S02]  /*1d4e0*/  IMAD.MOV.U32 R170, RZ, RZ, R160 ;  /* 0x000000ffffaa7224 */ /* 0x000fe400078e00a0 */
.L_x_43245:
[----:B------:R-:W-:Y:S05]  /*1d4f0*/  BSYNC B2 ;  /* 0x0000000000027941 */ /* 0x000fea0003800000 */
.L_x_43243:
        /* <DEDUP_REMOVED lines=16> */
.L_x_43249:
[----:B------:R-:W-:Y:S05]  /*1d600*/  BSYNC B3 ;  /* 0x0000000000037941 */ /* 0x000fea0003800000 */
.L_x_43248:
        /* <DEDUP_REMOVED lines=44> */
.L_x_43247:
[----:B------:R-:W-:Y:S05]  /*1d8d0*/  BSYNC B2 ;  /* 0x0000000000027941 */ /* 0x000fea0003800000 */
.L_x_43246:
        /* <DEDUP_REMOVED lines=9> */
.L_x_43242:
        /* <DEDUP_REMOVED lines=12> */
.L_x_43251:
[----:B------:R-:W-:Y:S02]  /*1da30*/  IMAD.MOV.U32 R174, RZ, RZ, R160 ;  /* 0x000000ffffae7224 */ /* 0x000fe400078e00a0 */
.L_x_43252:
[----:B------:R-:W-:Y:S05]  /*1da40*/  BSYNC B2 ;  /* 0x0000000000027941 */ /* 0x000fea0003800000 */
.L_x_43250:
        /* <DEDUP_REMOVED lines=16> */
.L_x_43256:
[----:B------:R-:W-:Y:S05]  /*1db50*/  BSYNC B3 ;  /* 0x0000000000037941 */ /* 0x000fea0003800000 */
.L_x_43255:
        /* <DEDUP_REMOVED lines=44> */
.L_x_43254:
[----:B------:R-:W-:Y:S05]  /*1de20*/  BSYNC B2 ;  /* 0x0000000000027941 */ /* 0x000fea0003800000 */
.L_x_43253:
        /* <DEDUP_REMOVED lines=12> */
.L_x_43257:
        /* <DEDUP_REMOVED lines=12> */
.L_x_43260:
[----:B------:R-:W-:Y:S02]  /*1dfb0*/  IMAD.MOV.U32 R171, RZ, RZ, R160 ;  /* 0x000000ffffab7224 */ /* 0x000fe400078e00a0 */
.L_x_43261:
[----:B------:R-:W-:Y:S05]  /*1dfc0*/  BSYNC B2 ;  /* 0x0000000000027941 */ /* 0x000fea0003800000 */
.L_x_43259:
        /* <DEDUP_REMOVED lines=16> */
.L_x_43265:
[----:B------:R-:W-:Y:S05]  /*1e0d0*/  BSYNC B3 ;  /* 0x0000000000037941 */ /* 0x000fea0003800000 */
.L_x_43264:
        /* <DEDUP_REMOVED lines=44> */
.L_x_43263:
[----:B------:R-:W-:Y:S05]  /*1e3a0*/  BSYNC B2 ;  /* 0x0000000000027941 */ /* 0x000fea0003800000 */
.L_x_43262:
        /* <DEDUP_REMOVED lines=9> */
.L_x_43258:
        /* <DEDUP_REMOVED lines=51> */
.L_x_43266:
[----:B------:R-:W-:Y:S02]  /*1e770*/  IADD3 R132, R132, 0x20, RZ ;  /* 0x0000002084847810 */ /* 0x000fe40007ffe0ff */
.L_x_43137:
[----:B------:R-:W-:Y:S05]  /*1e780*/  BSYNC B1 ;  /* 0x0000000000017941 */ /* 0x000fea0003800000 */
.L_x_43136:
        /* <DEDUP_REMOVED lines=31> */
.L_x_43270:
[----:B-1----:R-:W-:Y:S02]  /*1e980*/  IMAD.MOV.U32 R133, RZ, RZ, R160 ;  /* 0x000000ffff857224 */ /* 0x002fe400078e00a0 */
.L_x_43271:
[----:B------:R-:W-:Y:S05]  /*1e990*/  BSYNC B2 ;  /* 0x0000000000027941 */ /* 0x000fea0003800000 */
.L_x_43269:
        /* <DEDUP_REMOVED lines=16> */
.L_x_43275:
[----:B------:R-:W-:Y:S05]  /*1eaa0*/  BSYNC B3 ;  /* 0x0000000000037941 */ /* 0x000fea0003800000 */
.L_x_43274:
        /* <DEDUP_REMOVED lines=44> */
.L_x_43273:
[----:B------:R-:W-:Y:S05]  /*1ed70*/  BSYNC B2 ;  /* 0x0000000000027941 */ /* 0x000fea0003800000 */
.L_x_43272:
        /* <DEDUP_REMOVED lines=17> */
.L_x_43276:
        /* <DEDUP_REMOVED lines=12> */
.L_x_43279:
[----:B------:R-:W-:Y:S02]  /*1ef50*/  MOV R93, R160 ;  /* 0x000000a0005d7202 */ /* 0x000fe40000000f00 */
.L_x_43280:
[----:B------:R-:W-:Y:S05]  /*1ef60*/  BSYNC B2 ;  /* 0x0000000000027941 */ /* 0x000fea0003800000 */
.L_x_43278:
        /* <DEDUP_REMOVED lines=16> */
.L_x_43284:
[----:B------:R-:W-:Y:S05]  /*1f070*/  BSYNC B3 ;  /* 0x0000000000037941 */ /* 0x000fea0003800000 */
.L_x_43283:
        /* <DEDUP_REMOVED lines=44> */
.L_x_43282:
[----:B------:R-:W-:Y:S05]  /*1f340*/  BSYNC B2 ;  /* 0x0000000000027941 */ /* 0x000fea0003800000 */
.L_x_43281:
        /* <DEDUP_REMOVED lines=9> */
.L_x_43277:
        /* <DEDUP_REMOVED lines=12> */
.L_x_43286:
[----:B------:R-:W-:Y:S02]  /*1f4a0*/  MOV R93, R160 ;  /* 0x000000a0005d7202 */ /* 0x000fe40000000f00 */
.L_x_43287:
[----:B------:R-:W-:Y:S05]  /*1f4b0*/  BSYNC B2 ;  /* 0x0000000000027941 */ /* 0x000fea0003800000 */
.L_x_43285:
        /* <DEDUP_REMOVED lines=16> */
.L_x_43291:
[----:B------:R-:W-:Y:S05]  /*1f5c0*/  BSYNC B3 ;  /* 0x0000000000037941 */ /* 0x000fea0003800000 */
.L_x_43290:
        /* <DEDUP_REMOVED lines=44> */
.L_x_43289:
[----:B------:R-:W-:Y:S05]  /*1f890*/  BSYNC B2 ;  /* 0x0000000000027941 */ /* 0x000fea0003800000 */
.L_x_43288:
        /* <DEDUP_REMOVED lines=14> */
.L_x_43292:
        /* <DEDUP_REMOVED lines=12> */
.L_x_43295:
[----:B------:R-:W-:Y:S02]  /*1fa40*/  IMAD.MOV.U32 R96, RZ, RZ, R160 ;  /* 0x000000ffff607224 */ /* 0x000fe400078e00a0 */
.L_x_43296:
[----:B------:R-:W-:Y:S05]  /*1fa50*/  BSYNC B2 ;  /* 0x0000000000027941 */ /* 0x000fea0003800000 */
.L_x_43294:
        /* <DEDUP_REMOVED lines=16> */
.L_x_43300:
[----:B------:R-:W-:Y:S05]  /*1fb60*/  BSYNC B3 ;  /* 0x0000000000037941 */ /* 0x000fea0003800000 */
.L_x_43299:
        /* <DEDUP_REMOVED lines=44> */
.L_x_43298:
[----:B------:R-:W-:Y:S05]  /*1fe30*/  BSYNC B2 ;  /* 0x0000000000027941 */ /* 0x000fea0003800000 */
.L_x_43297:
        /* <DEDUP_REMOVED lines=9> */
.L_x_43293:
        /* <DEDUP_REMOVED lines=12> */
.L_x_43302:
[----:B------:R-:W-:Y:S02]  /*1ff90*/  IMAD.MOV.U32 R96, RZ, RZ, R160 ;  /* 0x000000ffff607224 */ /* 0x000fe400078e00a0 */
.L_x_43303:
[----:B------:R-:W-:Y:S05]  /*1ffa0*/  BSYNC B2 ;  /* 0x0000000000027941 */ /* 0x000fea0003800000 */
.L_x_43301:
        /* <DEDUP_REMOVED lines=16> */
.L_x_43307:
[----:B------:R-:W-:Y:S05]  /*200b0*/  BSYNC B3 ;  /* 0x0000000000037941 */ /* 0x000fea0003800000 */
.L_x_43306:
        /* <DEDUP_REMOVED lines=44> */
.L_x_43305:
[----:B------:R-:W-:Y:S05]  /*20380*/  BSYNC B2 ;  /* 0x0000000000027941 */ /* 0x000fea0003800000 */
.L_x_43304:
        /* <DEDUP_REMOVED lines=14> */
.L_x_43308:
        /* <DEDUP_REMOVED lines=12> */
.L_x_43311:
[----:B------:R-:W-:Y:S02]  /*20530*/  IMAD.MOV.U32 R95, RZ, RZ, R160 ;  /* 0x000000ffff5f7224 */ /* 0x000fe400078e00a0 */
.L_x_43312:
[----:B------:R-:W-:Y:S05]  /*20540*/  BSYNC B2 ;  /* 0x0000000000027941 */ /* 0x000fea0003800000 */
.L_x_43310:
        /* <DEDUP_REMOVED lines=16> */
.L_x_43316:
[----:B------:R-:W-:Y:S05]  /*20650*/  BSYNC B3 ;  /* 0x0000000000037941 */ /* 0x000fea0003800000 */
.L_x_43315:
        /* <DEDUP_REMOVED lines=44> */
.L_x_43314:
[----:B------:R-:W-:Y:S05]  /*20920*/  BSYNC B2 ;  /* 0x0000000000027941 */ /* 0x000fea0003800000 */
.L_x_43313:
        /* <DEDUP_REMOVED lines=9> */
.L_x_43309:
        /* <DEDUP_REMOVED lines=12> */
.L_x_43318:
[----:B------:R-:W-:Y:S02]  /*20a80*/  IMAD.MOV.U32 R95, RZ, RZ, R160 ;  /* 0x000000ffff5f7224 */ /* 0x000fe400078e00a0 */
.L_x_43319:
[----:B------:R-:W-:Y:S05]  /*20a90*/  BSYNC B2 ;  /* 0x0000000000027941 */ /* 0x000fea0003800000 */
.L_x_43317:
        /* <DEDUP_REMOVED lines=16> */
.L_x_43323:
[----:B------:R-:W-:Y:S05]  /*20ba0*/  BSYNC B3 ;  /* 0x0000000000037941 */ /* 0x000fea0003800000 */
.L_x_43322:
        /* <DEDUP_REMOVED lines=44> */
.L_x_43321:
[----:B------:R-:W-:Y:S05]  /*20e70*/  BSYNC B2 ;  /* 0x0000000000027941 */ /* 0x000fea0003800000 */
.L_x_43320:
        /* <DEDUP_REMOVED lines=14> */
.L_x_43324:
        /* <DEDUP_REMOVED lines=12> */
.L_x_43327:
[----:B------:R-:W-:Y:S02]  /*21020*/  IMAD.MOV.U32 R167, RZ, RZ, R160 ;  /* 0x000000ffffa77224 */ /* 0x000fe400078e00a0 */
.L_x_43328:
[----:B------:R-:W-:Y:S05]  /*21030*/  BSYNC B2 ;  /* 0x0000000000027941 */ /* 0x000fea0003800000 */
.L_x_43326:
        /* <DEDUP_REMOVED lines=16> */
.L_x_43332:
[----:B------:R-:W-:Y:S05]  /*21140*/  BSYNC B3 ;  /* 0x0000000000037941 */ /* 0x000fea0003800000 */
.L_x_43331:
        /* <DEDUP_REMOVED lines=44> */
.L_x_43330:
[----:B------:R-:W-:Y:S05]  /*21410*/  BSYNC B2 ;  /* 0x0000000000027941 */ /* 0x000fea0003800000 */
.L_x_43329:
        /* <DEDUP_REMOVED lines=9> */
.L_x_43325:
        /* <DEDUP_REMOVED lines=12> */
.L_x_43334:
[----:B------:R-:W-:Y:S02]  /*21570*/  IMAD.MOV.U32 R172, RZ, RZ, R160 ;  /* 0x000000ffffac7224 */ /* 0x000fe400078e00a0 */
.L_x_43335:
[----:B------:R-:W-:Y:S05]  /*21580*/  BSYNC B2 ;  /* 0x0000000000027941 */ /* 0x000fea0003800000 */
.L_x_43333:
        /* <DEDUP_REMOVED lines=16> */
.L_x_43339:
[----:B------:R-:W-:Y:S05]  /*21690*/  BSYNC B3 ;  /* 0x0000000000037941 */ /* 0x000fea0003800000 */
.L_x_43338:
        /* <DEDUP_REMOVED lines=44> */
.L_x_43337:
[----:B------:R-:W-:Y:S05]  /*21960*/  BSYNC B2 ;  /* 0x0000000000027941 */ /* 0x000fea0003800000 */
.L_x_43336:
        /* <DEDUP_REMOVED lines=12> */
.L_x_43340:
        /* <DEDUP_REMOVED lines=12> */
.L_x_43343:
[----:B------:R-:W-:Y:S02]  /*21af0*/  IMAD.MOV.U32 R97, RZ, RZ, R160 ;  /* 0x000000ffff617224 */ /* 0x000fe400078e00a0 */
.L_x_43344:
[----:B------:R-:W-:Y:S05]  /*21b00*/  BSYNC B2 ;  /* 0x0000000000027941 */ /* 0x000fea0003800000 */
.L_x_43342:
        /* <DEDUP_REMOVED lines=16> */
.L_x_43348:
[----:B------:R-:W-:Y:S05]  /*21c10*/  BSYNC B3 ;  /* 0x0000000000037941 */ /* 0x000fea0003800000 */
.L_x_43347:
        /* <DEDUP_REMOVED lines=44> */
.L_x_43346:
[----:B------:R-:W-:Y:S05]  /*21ee0*/  BSYNC B2 ;  /* 0x0000000000027941 */ /* 0x000fea0003800000 */
.L_x_43345:
        /* <DEDUP_REMOVED lines=9> */
.L_x_43341:
        /* <DEDUP_REMOVED lines=12> */
.L_x_43350:
[----:B------:R-:W-:Y:S02]  /*22040*/  IMAD.MOV.U32 R97, RZ, RZ, R160 ;  /* 0x000000ffff617224 */ /* 0x000fe400078e00a0 */
.L_x_43351:
[----:B------:R-:W-:Y:S05]  /*22050*/  BSYNC B2 ;  /* 0x0000000000027941 */ /* 0x000fea0003800000 */
.L_x_43349:
        /* <DEDUP_REMOVED lines=16> */
.L_x_43355:
[----:B------:R-:W-:Y:S05]  /*22160*/  BSYNC B3 ;  /* 0x0000000000037941 */ /* 0x000fea0003800000 */
.L_x_43354:
        /* <DEDUP_REMOVED lines=44> */
.L_x_43353:
[----:B------:R-:W-:Y:S05]  /*22430*/  BSYNC B2 ;  /* 0x0000000000027941 */ /* 0x000fea0003800000 */
.L_x_43352:
        /* <DEDUP_REMOVED lines=12> */
.L_x_43356:
        /* <DEDUP_REMOVED lines=12> */
.L_x_43359:
[----:B------:R-:W-:Y:S02]  /*225c0*/  MOV R98, R160 ;  /* 0x000000a000627202 */ /* 0x000fe40000000f00 */
.L_x_43360:
[----:B------:R-:W-:Y:S05]  /*225d0*/  BSYNC B2 ;  /* 0x0000000000027941 */ /* 0x000fea0003800000 */
.L_x_43358:
        /* <DEDUP_REMOVED lines=16> */
.L_x_43364:
[----:B------:R-:W-:Y:S05]  /*226e0*/  BSYNC B3 ;  /* 0x0000000000037941 */ /* 0x000fea0003800000 */
.L_x_43363:
        /* <DEDUP_REMOVED lines=44> */
.L_x_43362:
[----:B------:R-:W-:Y:S05]  /*229b0*/  BSYNC B2 ;  /* 0x0000000000027941 */ /* 0x000fea0003800000 */
.L_x_43361:
        /* <DEDUP_REMOVED lines=9> */
.L_x_43357:
        /* <DEDUP_REMOVED lines=12> */
.L_x_43366:
[----:B------:R-:W-:Y:S02]  /*22b10*/  MOV R98, R160 ;  /* 0x000000a000627202 */ /* 0x000fe40000000f00 */
.L_x_43367:
[----:B------:R-:W-:Y:S05]  /*22b20*/  BSYNC B2 ;  /* 0x0000000000027941 */ /* 0x000fea0003800000 */
.L_x_43365:
        /* <DEDUP_REMOVED lines=16> */
.L_x_43371:
[----:B------:R-:W-:Y:S05]  /*22c30*/  BSYNC B3 ;  /* 0x0000000000037941 */ /* 0x000fea0003800000 */
.L_x_43370:
        /* <DEDUP_REMOVED lines=44> */
.L_x_43369:
[----:B------:R-:W-:Y:S05]  /*22f00*/  BSYNC B2 ;  /* 0x0000000000027941 */ /* 0x000fea0003800000 */
.L_x_43368:
        /* <DEDUP_REMOVED lines=12> */
.L_x_43372:
        /* <DEDUP_REMOVED lines=12> */
.L_x_43375:
[----:B------:R-:W-:Y:S02]  /*23090*/  IMAD.MOV.U32 R170, RZ, RZ, R160 ;  /* 0x000000ffffaa7224 */ /* 0x000fe400078e00a0 */
.L_x_43376:
[----:B------:R-:W-:Y:S05]  /*230a0*/  BSYNC B2 ;  /* 0x0000000000027941 */ /* 0x000fea0003800000 */
.L_x_43374:
        /* <DEDUP_REMOVED lines=16> */
.L_x_43380:
[----:B------:R-:W-:Y:S05]  /*231b0*/  BSYNC B3 ;  /* 0x0000000000037941 */ /* 0x000fea0003800000 */
.L_x_43379:
        /* <DEDUP_REMOVED lines=44> */
.L_x_43378:
[----:B------:R-:W-:Y:S05]  /*23480*/  BSYNC B2 ;  /* 0x0000000000027941 */ /* 0x000fea0003800000 */
.L_x_43377:
        /* <DEDUP_REMOVED lines=9> */
.L_x_43373:
        /* <DEDUP_REMOVED lines=12> */
.L_x_43382:
[----:B------:R-:W-:Y:S02]  /*235e0*/  IMAD.MOV.U32 R174, RZ, RZ, R160 ;  /* 0x000000ffffae7224 */ /* 0x000fe400078e00a0 */
.L_x_43383:
[----:B------:R-:W-:Y:S05]  /*235f0*/  BSYNC B2 ;  /* 0x0000000000027941 */ /* 0x000fea0003800000 */
.L_x_43381:
        /* <DEDUP_REMOVED lines=16> */
.L_x_43387:
[----:B------:R-:W-:Y:S05]  /*23700*/  BSYNC B3 ;  /* 0x0000000000037941 */ /* 0x000fea0003800000 */
.L_x_43386:
        /* <DEDUP_REMOVED lines=44> */
.L_x_43385:
[----:B------:R-:W-:Y:S05]  /*239d0*/  BSYNC B2 ;  /* 0x0000000000027941 */ /* 0x000fea0003800000 */
.L_x_43384:
        /* <DEDUP_REMOVED lines=12> */
.L_x_43388:
        /* <DEDUP_REMOVED lines=12> */
.L_x_43391:
[----:B------:R-:W-:Y:S02]  /*23b60*/  IMAD.MOV.U32 R171, RZ, RZ, R160 ;  /* 0x000000ffffab7224 */ /* 0x000fe400078e00a0 */
.L_x_43392:
[----:B------:R-:W-:Y:S05]  /*23b70*/  BSYNC B2 ;  /* 0x0000000000027941 */ /* 0x000fea0003800000 */
.L_x_43390:
        /* <DEDUP_REMOVED lines=16> */
.L_x_43396:
[----:B------:R-:W-:Y:S05]  /*23c80*/  BSYNC B3 ;  /* 0x0000000000037941 */ /* 0x000fea0003800000 */
.L_x_43395:
        /* <DEDUP_REMOVED lines=44> */
.L_x_43394:
[----:B------:R-:W-:Y:S05]  /*23f50*/  BSYNC B2 ;  /* 0x0000000000027941 */ /* 0x000fea0003800000 */
.L_x_43393:
        /* <DEDUP_REMOVED lines=9> */
.L_x_43389:
        /* <DEDUP_REMOVED lines=51> */
.L_x_43397:
[----:B------:R-:W-:Y:S02]  /*24320*/  IADD3 R132, R132, 0x20, RZ ;  /* 0x0000002084847810 */ /* 0x000fe40007ffe0ff */
.L_x_43268:
[----:B------:R-:W-:Y:S05]  /*24330*/  BSYNC B1 ;  /* 0x0000000000017941 */ /* 0x000fea0003800000 */
.L_x_43267:
        /* <DEDUP_REMOVED lines=31> */
.L_x_43401:
[----:B-1----:R-:W-:Y:S02]  /*24530*/  IMAD.MOV.U32 R133, RZ, RZ, R160 ;  /* 0x000000ffff857224 */ /* 0x002fe400078e00a0 */
.L_x_43402:
[----:B------:R-:W-:Y:S05]  /*24540*/  BSYNC B2 ;  /* 0x0000000000027941 */ /* 0x000fea0003800000 */
.L_x_43400:
        /* <DEDUP_REMOVED lines=16> */
.L_x_43406:
[----:B------:R-:W-:Y:S05]  /*24650*/  BSYNC B3 ;  /* 0x0000000000037941 */ /* 0x000fea0003800000 */
.L_x_43405:
        /* <DEDUP_REMOVED lines=44> */
.L_x_43404:
[----:B------:R-:W-:Y:S05]  /*24920*/  BSYNC B2 ;  /* 0x0000000000027941 */ /* 0x000fea0003800000 */
.L_x_43403:
        /* <DEDUP_REMOVED lines=17> */
.L_x_43407:
        /* <DEDUP_REMOVED lines=12> */
.L_x_43410:
[----:B------:R-:W-:Y:S02]  /*24b00*/  MOV R101, R160 ;  /* 0x000000a000657202 */ /* 0x000fe40000000f00 */
.L_x_43411:
[----:B------:R-:W-:Y:S05]  /*24b10*/  BSYNC B2 ;  /* 0x0000000000027941 */ /* 0x000fea0003800000 */
.L_x_43409:
        /* <DEDUP_REMOVED lines=16> */
.L_x_43415:
[----:B------:R-:W-:Y:S05]  /*24c20*/  BSYNC B3 ;  /* 0x0000000000037941 */ /* 0x000fea0003800000 */
.L_x_43414:
        /* <DEDUP_REMOVED lines=44> */
.L_x_43413:
[----:B------:R-:W-:Y:S05]  /*24ef0*/  BSYNC B2 ;  /* 0x0000000000027941 */ /* 0x000fea0003800000 */
.L_x_43412:
        /* <DEDUP_REMOVED lines=9> */
.L_x_43408:
        /* <DEDUP_REMOVED lines=12> */
.L_x_43417:
[----:B------:R-:W-:Y:S02]  /*25050*/  MOV R101, R160 ;  /* 0x000000a000657202 */ /* 0x000fe40000000f00 */
.L_x_43418:
[----:B------:R-:W-:Y:S05]  /*25060*/  BSYNC B2 ;  /* 0x0000000000027941 */ /* 0x000fea0003800000 */
.L_x_43416:
        /* <DEDUP_REMOVED lines=16> */
.L_x_43422:
[----:B------:R-:W-:Y:S05]  /*25170*/  BSYNC B3 ;  /* 0x0000000000037941 */ /* 0x000fea0003800000 */
.L_x_43421:
        /* <DEDUP_REMOVED lines=44> */
.L_x_43420:
[----:B------:R-:W-:Y:S05]  /*25440*/  BSYNC B2 ;  /* 0x0000000000027941 */ /* 0x000fea0003800000 */
.L_x_43419:
        /* <DEDUP_REMOVED lines=14> */
.L_x_43423:
        /* <DEDUP_REMOVED lines=12> */
.L_x_43426:
[----:B------:R-:W-:Y:S02]  /*255f0*/  IMAD.MOV.U32 R104, RZ, RZ, R160 ;  /* 0x000000ffff687224 */ /* 0x000fe400078e00a0 */
.L_x_43427:
[----:B------:R-:W-:Y:S05]  /*25600*/  BSYNC B2 ;  /* 0x0000000000027941 */ /* 0x000fea0003800000 */
.L_x_43425:
        /* <DEDUP_REMOVED lines=16> */
.L_x_43431:
[----:B------:R-:W-:Y:S05]  /*25710*/  BSYNC B3 ;  /* 0x0000000000037941 */ /* 0x000fea0003800000 */
.L_x_43430:
        /* <DEDUP_REMOVED lines=44> */
.L_x_43429:
[----:B------:R-:W-:Y:S05]  /*259e0*/  BSYNC B2 ;  /* 0x0000000000027941 */ /* 0x000fea0003800000 */
.L_x_43428:
        /* <DEDUP_REMOVED lines=9> */
.L_x_43424:
        /* <DEDUP_REMOVED lines=12> */
.L_x_43433:
[----:B------:R-:W-:Y:S02]  /*25b40*/  IMAD.MOV.U32 R104, RZ, RZ, R160 ;  /* 0x000000ffff687224 */ /* 0x000fe400078e00a0 */
.L_x_43434:
[----:B------:R-:W-:Y:S05]  /*25b50*/  BSYNC B2 ;  /* 0x0000000000027941 */ /* 0x000fea0003800000 */
.L_x_43432:
        /* <DEDUP_REMOVED lines=16> */
.L_x_43438:
[----:B------:R-:W-:Y:S05]  /*25c60*/  BSYNC B3 ;  /* 0x0000000000037941 */ /* 0x000fea0003800000 */
.L_x_43437:
        /* <DEDUP_REMOVED lines=44> */
.L_x_43436:
[----:B------:R-:W-:Y:S05]  /*25f30*/  BSYNC B2 ;  /* 0x0000000000027941 */ /* 0x000fea0003800000 */
.L_x_43435:
        /* <DEDUP_REMOVED lines=14> */
.L_x_43439:
        /* <DEDUP_REMOVED lines=12> */
.L_x_43442:
[----:B------:R-:W-:Y:S02]  /*260e0*/  IMAD.MOV.U32 R103, RZ, RZ, R160 ;  /* 0x000000ffff677224 */ /* 0x000fe400078e00a0 */
.L_x_43443:
[----:B------:R-:W-:Y:S05]  /*260f0*/  BSYNC B2 ;  /* 0x0000000000027941 */ /* 0x000fea0003800000 */
.L_x_43441:
        /* <DEDUP_REMOVED lines=16> */
.L_x_43447:
[----:B------:R-:W-:Y:S05]  /*26200*/  BSYNC B3 ;  /* 0x0000000000037941 */ /* 0x000fea0003800000 */
.L_x_43446:
        /* <DEDUP_REMOVED lines=44> */
.L_x_43445:
[----:B------:R-:W-:Y:S05]  /*264d0*/  BSYNC B2 ;  /* 0x0000000000027941 */ /* 0x000fea0003800000 */
.L_x_43444:
        /* <DEDUP_REMOVED lines=9> */
.L_x_43440:
        /* <DEDUP_REMOVED lines=12> */
.L_x_43449:
[----:B------:R-:W-:Y:S02]  /*26630*/  IMAD.MOV.U32 R103, RZ, RZ, R160 ;  /* 0x000000ffff677224 */ /* 0x000fe400078e00a0 */
.L_x_43450:
[----:B------:R-:W-:Y:S05]  /*26640*/  BSYNC B2 ;  /* 0x0000000000027941 */ /* 0x000fea0003800000 */
.L_x_43448:
        /* <DEDUP_REMOVED lines=16> */
.L_x_43454:
[----:B------:R-:W-:Y:S05]  /*26750*/  BSYNC B3 ;  /* 0x0000000000037941 */ /* 0x000fea0003800000 */
.L_x_43453:
        /* <DEDUP_REMOVED lines=44> */
.L_x_43452:
[----:B------:R-:W-:Y:S05]  /*26a20*/  BSYNC B2 ;  /* 0x0000000000027941 */ /* 0x000fea0003800000 */
.L_x_43451:
        /* <DEDUP_REMOVED lines=14> */
.L_x_43455:
        /* <DEDUP_REMOVED lines=12> */
.L_x_43458:
[----:B------:R-:W-:Y:S02]  /*26bd0*/  IMAD.MOV.U32 R167, RZ, RZ, R160 ;  /* 0x000000ffffa77224 */ /* 0x000fe400078e00a0 */
.L_x_43459:
[----:B------:R-:W-:Y:S05]  /*26be0*/  BSYNC B2 ;  /* 0x0000000000027941 */ /* 0x000fea0003800000 */
.L_x_43457:
        /* <DEDUP_REMOVED lines=16> */
.L_x_43463:
[----:B------:R-:W-:Y:S05]  /*26cf0*/  BSYNC B3 ;  /* 0x0000000000037941 */ /* 0x000fea0003800000 */
.L_x_43462:
        /* <DEDUP_REMOVED lines=44> */
.L_x_43461:
[----:B------:R-:W-:Y:S05]  /*26fc0*/  BSYNC B2 ;  /* 0x0000000000027941 */ /* 0x000fea0003800000 */
.L_x_43460:
        /* <DEDUP_REMOVED lines=9> */
.L_x_43456:
        /* <DEDUP_REMOVED lines=12> */
.L_x_43465:
[----:B------:R-:W-:Y:S02]  /*27120*/  IMAD.MOV.U32 R172, RZ, RZ, R160 ;  /* 0x000000ffffac7224 */ /* 0x000fe400078e00a0 */
.L_x_43466:
[----:B------:R-:W-:Y:S05]  /*27130*/  BSYNC B2 ;  /* 0x0000000000027941 */ /* 0x000fea0003800000 */
.L_x_43464:
        /* <DEDUP_REMOVED lines=16> */
.L_x_43470:
[----:B------:R-:W-:Y:S05]  /*27240*/  BSYNC B3 ;  /* 0x0000000000037941 */ /* 0x000fea0003800000 */
.L_x_43469:
        /* <DEDUP_REMOVED lines=44> */
.L_x_43468:
[----:B------:R-:W-:Y:S05]  /*27510*/  BSYNC B2 ;  /* 0x0000000000027941 */ /* 0x000fea0003800000 */
.L_x_43467:
        /* <DEDUP_REMOVED lines=12> */
.L_x_43471:
        /* <DEDUP_REMOVED lines=12> */
.L_x_43474:
[----:B------:R-:W-:Y:S02]  /*276a0*/  IMAD.MOV.U32 R105, RZ, RZ, R160 ;  /* 0x000000ffff697224 */ /* 0x000fe400078e00a0 */
.L_x_43475:
[----:B------:R-:W-:Y:S05]  /*276b0*/  BSYNC B2 ;  /* 0x0000000000027941 */ /* 0x000fea0003800000 */
.L_x_43473:
        /* <DEDUP_REMOVED lines=16> */
.L_x_43479:
[----:B------:R-:W-:Y:S05]  /*277c0*/  BSYNC B3 ;  /* 0x0000000000037941 */ /* 0x000fea0003800000 */
.L_x_43478:
        /* <DEDUP_REMOVED lines=44> */
.L_x_43477:
[----:B------:R-:W-:Y:S05]  /*27a90*/  BSYNC B2 ;  /* 0x0000000000027941 */ /* 0x000fea0003800000 */
.L_x_43476:
        /* <DEDUP_REMOVED lines=9> */
.L_x_43472:
        /* <DEDUP_REMOVED lines=12> */
.L_x_43481:
[----:B------:R-:W-:Y:S02]  /*27bf0*/  IMAD.MOV.U32 R105, RZ, RZ, R160 ;  /* 0x000000ffff697224 */ /* 0x000fe400078e00a0 */
.L_x_43482:
[----:B------:R-:W-:Y:S05]  /*27c00*/  BSYNC B2 ;  /* 0x0000000000027941 */ /* 0x000fea0003800000 */
.L_x_43480:
        /* <DEDUP_REMOVED lines=16> */
.L_x_43486:
[----:B------:R-:W-:Y:S05]  /*27d10*/  BSYNC B3 ;  /* 0x0000000000037941 */ /* 0x000fea0003800000 */
.L_x_43485:
        /* <DEDUP_REMOVED lines=44> */
.L_x_43484:
[----:B------:R-:W-:Y:S05]  /*27fe0*/  BSYNC B2 ;  /* 0x0000000000027941 */ /* 0x000fea0003800000 */
.L_x_43483:
        /* <DEDUP_REMOVED lines=12> */
.L_x_43487:
        /* <DEDUP_REMOVED lines=12> */
.L_x_43490:
[----:B------:R-:W-:Y:S02]  /*28170*/  MOV R106, R160 ;  /* 0x000000a0006a7202 */ /* 0x000fe40000000f00 */
.L_x_43491:
[----:B------:R-:W-:Y:S05]  /*28180*/  BSYNC B2 ;  /* 0x0000000000027941 */ /* 0x000fea0003800000 */
.L_x_43489:
        /* <DEDUP_REMOVED lines=16> */
.L_x_43495:
[----:B------:R-:W-:Y:S05]  /*28290*/  BSYNC B3 ;  /* 0x0000000000037941 */ /* 0x000fea0003800000 */
.L_x_43494:
        /* <DEDUP_REMOVED lines=44> */
.L_x_43493:
[----:B------:R-:W-:Y:S05]  /*28560*/  BSYNC B2 ;  /* 0x0000000000027941 */ /* 0x000fea0003800000 */
.L_x_43492:
        /* <DEDUP_REMOVED lines=9> */
.L_x_43488:
        /* <DEDUP_REMOVED lines=12> */
.L_x_43497:
[----:B------:R-:W-:Y:S02]  /*286c0*/  MOV R106, R160 ;  /* 0x000000a0006a7202 */ /* 0x000fe40000000f00 */
.L_x_43498:
[----:B------:R-:W-:Y:S05]  /*286d0*/  BSYNC B2 ;  /* 0x0000000000027941 */ /* 0x000fea0003800000 */
.L_x_43496:
        /* <DEDUP_REMOVED lines=16> */
.L_x_43502:
[----:B------:R-:W-:Y:S05]  /*287e0*/  BSYNC B3 ;  /* 0x0000000000037941 */ /* 0x000fea0003800000 */
.L_x_43501:
        /* <DEDUP_REMOVED lines=44> */
.L_x_43500:
[----:B------:R-:W-:Y:S05]  /*28ab0*/  BSYNC B2 ;  /* 0x0000000000027941 */ /* 0x000fea0003800000 */
.L_x_43499:
        /* <DEDUP_REMOVED lines=12> */
.L_x_43503:
        /* <DEDUP_REMOVED lines=12> */
.L_x_43506:
[----:B------:R-:W-:Y:S02]  /*28c40*/  IMAD.MOV.U32 R170, RZ, RZ, R160 ;  /* 0x000000ffffaa7224 */ /* 0x000fe400078e00a0 */
.L_x_43507:
[----:B------:R-:W-:Y:S05]  /*28c50*/  BSYNC B2 ;  /* 0x0000000000027941 */ /* 0x000fea0003800000 */
.L_x_43505:
        /* <DEDUP_REMOVED lines=16> */
.L_x_43511:
[----:B------:R-:W-:Y:S05]  /*28d60*/  BSYNC B3 ;  /* 0x0000000000037941 */ /* 0x000fea0003800000 */
.L_x_43510:
        /* <DEDUP_REMOVED lines=44> */
.L_x_43509:
[----:B------:R-:W-:Y:S05]  /*29030*/  BSYNC B2 ;  /* 0x0000000000027941 */ /* 0x000fea0003800000 */
.L_x_43508:
        /* <DEDUP_REMOVED lines=9> */
.L_x_43504:
        /* <DEDUP_REMOVED lines=12> */
.L_x_43513:
[----:B------:R-:W-:Y:S02]  /*29190*/  IMAD.MOV.U32 R174, RZ, RZ, R160 ;  /* 0x000000ffffae7224 */ /* 0x000fe400078e00a0 */
.L_x_43514:
[----:B------:R-:W-:Y:S05]  /*291a0*/  BSYNC B2 ;  /* 0x0000000000027941 */ /* 0x000fea0003800000 */
.L_x_43512:
        /* <DEDUP_REMOVED lines=16> */
.L_x_43518:
[----:B------:R-:W-:Y:S05]  /*292b0*/  BSYNC B3 ;  /* 0x0000000000037941 */ /* 0x000fea0003800000 */
.L_x_43517:
        /* <DEDUP_REMOVED lines=44> */
.L_x_43516:
[----:B------:R-:W-:Y:S05]  /*29580*/  BSYNC B2 ;  /* 0x0000000000027941 */ /* 0x000fea0003800000 */
.L_x_43515:
        /* <DEDUP_REMOVED lines=12> */
.L_x_43519:
        /* <DEDUP_REMOVED lines=12> */
.L_x_43522:
[----:B------:R-:W-:Y:S02]  /*29710*/  IMAD.MOV.U32 R171, RZ, RZ, R160 ;  /* 0x000000ffffab7224 */ /* 0x000fe400078e00a0 */
.L_x_43523:
[----:B------:R-:W-:Y:S05]  /*29720*/  BSYNC B2 ;  /* 0x0000000000027941 */ /* 0x000fea0003800000 */
.L_x_43521:
        /* <DEDUP_REMOVED lines=16> */
.L_x_43527:
[----:B------:R-:W-:Y:S05]  /*29830*/  BSYNC B3 ;  /* 0x0000000000037941 */ /* 0x000fea0003800000 */
.L_x_43526:
        /* <DEDUP_REMOVED lines=44> */
.L_x_43525:
[----:B------:R-:W-:Y:S05]  /*29b00*/  BSYNC B2 ;  /* 0x0000000000027941 */ /* 0x000fea0003800000 */
.L_x_43524:
        /* <DEDUP_REMOVED lines=9> */
.L_x_43520:
        /* <DEDUP_REMOVED lines=51> */
.L_x_43528:
[----:B------:R-:W-:Y:S02]  /*29ed0*/  IADD3 R132, R132, 0x20, RZ ;  /* 0x0000002084847810 */ /* 0x000fe40007ffe0ff */
.L_x_43399:
[----:B------:R-:W-:Y:S05]  /*29ee0*/  BSYNC B1 ;  /* 0x0000000000017941 */ /* 0x000fea0003800000 */
.L_x_43398:
        /* <DEDUP_REMOVED lines=31> */
.L_x_43532:
[----:B-1----:R-:W-:Y:S02]  /*2a0e0*/  IMAD.MOV.U32 R133, RZ, RZ, R160 ;  /* 0x000000ffff857224 */ /* 0x002fe400078e00a0 */
.L_x_43533:
[----:B------:R-:W-:Y:S05]  /*2a0f0*/  BSYNC B2 ;  /* 0x0000000000027941 */ /* 0x000fea0003800000 */
.L_x_43531:
        /* <DEDUP_REMOVED lines=16> */
.L_x_43537:
[----:B------:R-:W-:Y:S05]  /*2a200*/  BSYNC B3 ;  /* 0x0000000000037941 */ /* 0x000fea0003800000 */
.L_x_43536:
        /* <DEDUP_REMOVED lines=44> */
.L_x_43535:
[----:B------:R-:W-:Y:S05]  /*2a4d0*/  BSYNC B2 ;  /* 0x0000000000027941 */ /* 0x000fea0003800000 */
.L_x_43534:
        /* <DEDUP_REMOVED lines=17> */
.L_x_43538:
        /* <DEDUP_REMOVED lines=12> */
.L_x_43541:
[----:B------:R-:W-:Y:S02]  /*2a6b0*/  MOV R109, R160 ;  /* 0x000000a0006d7202 */ /* 0x000fe40000000f00 */
.L_x_43542:
[----:B------:R-:W-:Y:S05]  /*2a6c0*/  BSYNC B2 ;  /* 0x0000000000027941 */ /* 0x000fea0003800000 */
.L_x_43540:
        /* <DEDUP_REMOVED lines=16> */
.L_x_43546:
[----:B------:R-:W-:Y:S05]  /*2a7d0*/  BSYNC B3 ;  /* 0x0000000000037941 */ /* 0x000fea0003800000 */
.L_x_43545:
        /* <DEDUP_REMOVED lines=44> */
.L_x_43544:
[----:B------:R-:W-:Y:S05]  /*2aaa0*/  BSYNC B2 ;  /* 0x0000000000027941 */ /* 0x000fea0003800000 */
.L_x_43543:
        /* <DEDUP_REMOVED lines=9> */
.L_x_43539:
        /* <DEDUP_REMOVED lines=12> */
.L_x_43548:
[----:B------:R-:W-:Y:S02]  /*2ac00*/  MOV R109, R160 ;  /* 0x000000a0006d7202 */ /* 0x000fe40000000f00 */
.L_x_43549:
[----:B------:R-:W-:Y:S05]  /*2ac10*/  BSYNC B2 ;  /* 0x0000000000027941 */ /* 0x000fea0003800000 */
.L_x_43547:
        /* <DEDUP_REMOVED lines=16> */
.L_x_43553:
[----:B------:R-:W-:Y:S05]  /*2ad20*/  BSYNC B3 ;  /* 0x0000000000037941 */ /* 0x000fea0003800000 */
.L_x_43552:
        /* <DEDUP_REMOVED lines=44> */
.L_x_43551:
[----:B------:R-:W-:Y:S05]  /*2aff0*/  BSYNC B2 ;  /* 0x0000000000027941 */ /* 0x000fea0003800000 */
.L_x_43550:
        /* <DEDUP_REMOVED lines=14> */
.L_x_43554:
        /* <DEDUP_REMOVED lines=12> */
.L_x_43557:
[----:B------:R-:W-:Y:S02]  /*2b1a0*/  IMAD.MOV.U32 R112, RZ, RZ, R160 ;  /* 0x000000ffff707224 */ /* 0x000fe400078e00a0 */
.L_x_43558:
[----:B------:R-:W-:Y:S05]  /*2b1b0*/  BSYNC B2 ;  /* 0x0000000000027941 */ /* 0x000fea0003800000 */
.L_x_43556:
        /* <DEDUP_REMOVED lines=16> */
.L_x_43562:
[----:B------:R-:W-:Y:S05]  /*2b2c0*/  BSYNC B3 ;  /* 0x0000000000037941 */ /* 0x000fea0003800000 */
.L_x_43561:
        /* <DEDUP_REMOVED lines=44> */
.L_x_43560:
[----:B------:R-:W-:Y:S05]  /*2b590*/  BSYNC B2 ;  /* 0x0000000000027941 */ /* 0x000fea0003800000 */
.L_x_43559:
        /* <DEDUP_REMOVED lines=9> */
.L_x_43555:
        /* <DEDUP_REMOVED lines=12> */
.L_x_43564:
[----:B------:R-:W-:Y:S02]  /*2b6f0*/  IMAD.MOV.U32 R112, RZ, RZ, R160 ;  /* 0x000000ffff707224 */ /* 0x000fe400078e00a0 */
.L_x_43565:
[----:B------:R-:W-:Y:S05]  /*2b700*/  BSYNC B2 ;  /* 0x0000000000027941 */ /* 0x000fea0003800000 */
.L_x_43563:
        /* <DEDUP_REMOVED lines=16> */
.L_x_43569:
[----:B------:R-:W-:Y:S05]  /*2b810*/  BSYNC B3 ;  /* 0x0000000000037941 */ /* 0x000fea0003800000 */
.L_x_43568:
        /* <DEDUP_REMOVED lines=44> */
.L_x_43567:
[----:B------:R-:W-:Y:S05]  /*2bae0*/  BSYNC B2 ;  /* 0x0000000000027941 */ /* 0x000fea0003800000 */
.L_x_43566:
        /* <DEDUP_REMOVED lines=14> */
.L_x_43570:
        /* <DEDUP_REMOVED lines=12> */
.L_x_43573:
[----:B------:R-:W-:Y:S02]  /*2bc90*/  IMAD.MOV.U32 R111, RZ, RZ, R160 ;  /* 0x000000ffff6f7224 */ /* 0x000fe400078e00a0 */
.L_x_43574:
[----:B------:R-:W-:Y:S05]  /*2bca0*/  BSYNC B2 ;  /* 0x0000000000027941 */ /* 0x000fea0003800000 */
.L_x_43572:
        /* <DEDUP_REMOVED lines=16> */
.L_x_43578:
[----:B------:R-:W-:Y:S05]  /*2bdb0*/  BSYNC B3 ;  /* 0x0000000000037941 */ /* 0x000fea0003800000 */
.L_x_43577:
        /* <DEDUP_REMOVED lines=44> */
.L_x_43576:
[----:B------:R-:W-:Y:S05]  /*2c080*/  BSYNC B2 ;  /* 0x0000000000027941 */ /* 0x000fea0003800000 */
.L_x_43575:
        /* <DEDUP_REMOVED lines=9> */
.L_x_43571:
        /* <DEDUP_REMOVED lines=12> */
.L_x_43580:
[----:B------:R-:W-:Y:S02]  /*2c1e0*/  IMAD.MOV.U32 R111, RZ, RZ, R160 ;  /* 0x000000ffff6f7224 */ /* 0x000fe400078e00a0 */
.L_x_43581:
[----:B------:R-:W-:Y:S05]  /*2c1f0*/  BSYNC B2 ;  /* 0x0000000000027941 */ /* 0x000fea0003800000 */
.L_x_43579:
        /* <DEDUP_REMOVED lines=16> */
.L_x_43585:
[----:B------:R-:W-:Y:S05]  /*2c300*/  BSYNC B3 ;  /* 0x0000000000037941 */ /* 0x000fea0003800000 */
.L_x_43584:
        /* <DEDUP_REMOVED lines=44> */
.L_x_43583:
[----:B------:R-:W-:Y:S05]  /*2c5d0*/  BSYNC B2 ;  /* 0x0000000000027941 */ /* 0x000fea0003800000 */
.L_x_43582:
        /* <DEDUP_REMOVED lines=14> */
.L_x_43586:
        /* <DEDUP_REMOVED lines=12> */
.L_x_43589:
[----:B------:R-:W-:Y:S02]  /*2c780*/  IMAD.MOV.U32 R167, RZ, RZ, R160 ;  /* 0x000000ffffa77224 */ /* 0x000fe400078e00a0 */
.L_x_43590:
[----:B------:R-:W-:Y:S05]  /*2c790*/  BSYNC B2 ;  /* 0x0000000000027941 */ /* 0x000fea0003800000 */
.L_x_43588:
        /* <DEDUP_REMOVED lines=16> */
.L_x_43594:
[----:B------:R-:W-:Y:S05]  /*2c8a0*/  BSYNC B3 ;  /* 0x0000000000037941 */ /* 0x000fea0003800000 */
.L_x_43593:
        /* <DEDUP_REMOVED lines=44> */
.L_x_43592:
[----:B------:R-:W-:Y:S05]  /*2cb70*/  BSYNC B2 ;  /* 0x0000000000027941 */ /* 0x000fea0003800000 */
.L_x_43591:
        /* <DEDUP_REMOVED lines=9> */
.L_x_43587:
        /* <DEDUP_REMOVED lines=12> */
.L_x_43596:
[----:B------:R-:W-:Y:S02]  /*2ccd0*/  IMAD.MOV.U32 R172, RZ, RZ, R160 ;  /* 0x000000ffffac7224 */ /* 0x000fe400078e00a0 */
.L_x_43597:
[----:B------:R-:W-:Y:S05]  /*2cce0*/  BSYNC B2 ;  /* 0x0000000000027941 */ /* 0x000fea0003800000 */
.L_x_43595:
        /* <DEDUP_REMOVED lines=16> */
.L_x_43601:
[----:B------:R-:W-:Y:S05]  /*2cdf0*/  BSYNC B3 ;  /* 0x0000000000037941 */ /* 0x000fea0003800000 */
.L_x_43600:
        /* <DEDUP_REMOVED lines=44> */
.L_x_43599:
[----:B------:R-:W-:Y:S05]  /*2d0c0*/  BSYNC B2 ;  /* 0x0000000000027941 */ /* 0x000fea0003800000 */
.L_x_43598:
        /* <DEDUP_REMOVED lines=12> */
.L_x_43602:
        /* <DEDUP_REMOVED lines=12> */
.L_x_43605:
[----:B------:R-:W-:Y:S02]  /*2d250*/  IMAD.MOV.U32 R113, RZ, RZ, R160 ;  /* 0x000000ffff717224 */ /* 0x000fe400078e00a0 */
.L_x_43606:
[----:B------:R-:W-:Y:S05]  /*2d260*/  BSYNC B2 ;  /* 0x0000000000027941 */ /* 0x000fea0003800000 */
.L_x_43604:
        /* <DEDUP_REMOVED lines=16> */
.L_x_43610:
[----:B------:R-:W-:Y:S05]  /*2d370*/  BSYNC B3 ;  /* 0x0000000000037941 */ /* 0x000fea0003800000 */
.L_x_43609:
        /* <DEDUP_REMOVED lines=44> */
.L_x_43608:
[----:B------:R-:W-:Y:S05]  /*2d640*/  BSYNC B2 ;  /* 0x0000000000027941 */ /* 0x000fea0003800000 */
.L_x_43607:
        /* <DEDUP_REMOVED lines=9> */
.L_x_43603:
        /* <DEDUP_REMOVED lines=12> */
.L_x_43612:
[----:B------:R-:W-:Y:S02]  /*2d7a0*/  IMAD.MOV.U32 R113, RZ, RZ, R160 ;  /* 0x000000ffff717224 */ /* 0x000fe400078e00a0 */
.L_x_43613:
[----:B------:R-:W-:Y:S05]  /*2d7b0*/  BSYNC B2 ;  /* 0x0000000000027941 */ /* 0x000fea0003800000 */
.L_x_43611:
        /* <DEDUP_REMOVED lines=16> */
.L_x_43617:
[----:B------:R-:W-:Y:S05]  /*2d8c0*/  BSYNC B3 ;  /* 0x0000000000037941 */ /* 0x000fea0003800000 */
.L_x_43616:
        /* <DEDUP_REMOVED lines=44> */
.L_x_43615:
[----:B------:R-:W-:Y:S05]  /*2db90*/  BSYNC B2 ;  /* 0x0000000000027941 */ /* 0x000fea0003800000 */
.L_x_43614:
        /* <DEDUP_REMOVED lines=12> */
.L_x_43618:
        /* <DEDUP_REMOVED lines=12> */
.L_x_43621:
[----:B------:R-:W-:Y:S02]  /*2dd20*/  MOV R114, R160 ;  /* 0x000000a000727202 */ /* 0x000fe40000000f00 */
.L_x_43622:
[----:B------:R-:W-:Y:S05]  /*2dd30*/  BSYNC B2 ;  /* 0x0000000000027941 */ /* 0x000fea0003800000 */
.L_x_43620:
        /* <DEDUP_REMOVED lines=16> */
.L_x_43626:
[----:B------:R-:W-:Y:S05]  /*2de40*/  BSYNC B3 ;  /* 0x0000000000037941 */ /* 0x000fea0003800000 */
.L_x_43625:
        /* <DEDUP_REMOVED lines=44> */
.L_x_43624:
[----:B------:R-:W-:Y:S05]  /*2e110*/  BSYNC B2 ;  /* 0x0000000000027941 */ /* 0x000fea0003800000 */
.L_x_43623:
        /* <DEDUP_REMOVED lines=9> */
.L_x_43619:
        /* <DEDUP_REMOVED lines=12> */
.L_x_43628:
[----:B------:R-:W-:Y:S02]  /*2e270*/  MOV R114, R160 ;  /* 0x000000a000727202 */ /* 0x000fe40000000f00 */
.L_x_43629:
[----:B------:R-:W-:Y:S05]  /*2e280*/  BSYNC B2 ;  /* 0x0000000000027941 */ /* 0x000fea0003800000 */
.L_x_43627:
        /* <DEDUP_REMOVED lines=16> */
.L_x_43633:
[----:B------:R-:W-:Y:S05]  /*2e390*/  BSYNC B3 ;  /* 0x0000000000037941 */ /* 0x000fea0003800000 */
.L_x_43632:
        /* <DEDUP_REMOVED lines=44> */
.L_x_43631:
[----:B------:R-:W-:Y:S05]  /*2e660*/  BSYNC B2 ;  /* 0x0000000000027941 */ /* 0x000fea0003800000 */
.L_x_43630:
        /* <DEDUP_REMOVED lines=12> */
.L_x_43634:
        /* <DEDUP_REMOVED lines=12> */
.L_x_43637:
[----:B------:R-:W-:Y:S02]  /*2e7f0*/  IMAD.MOV.U32 R170, RZ, RZ, R160 ;  /* 0x000000ffffaa7224 */ /* 0x000fe400078e00a0 */
.L_x_43638:
[----:B------:R-:W-:Y:S05]  /*2e800*/  BSYNC B2 ;  /* 0x0000000000027941 */ /* 0x000fea0003800000 */
.L_x_43636:
        /* <DEDUP_REMOVED lines=16> */
.L_x_43642:
[----:B------:R-:W-:Y:S05]  /*2e910*/  BSYNC B3 ;  /* 0x0000000000037941 */ /* 0x000fea0003800000 */
.L_x_43641:
        /* <DEDUP_REMOVED lines=44> */
.L_x_43640:
[----:B------:R-:W-:Y:S05]  /*2ebe0*/  BSYNC B2 ;  /* 0x0000000000027941 */ /* 0x000fea0003800000 */
.L_x_43639:
        /* <DEDUP_REMOVED lines=9> */
.L_x_43635:
        /* <DEDUP_REMOVED lines=12> */
.L_x_43644:
[----:B------:R-:W-:Y:S02]  /*2ed40*/  IMAD.MOV.U32 R174, RZ, RZ, R160 ;  /* 0x000000ffffae7224 */ /* 0x000fe400078e00a0 */
.L_x_43645:
[----:B------:R-:W-:Y:S05]  /*2ed50*/  BSYNC B2 ;  /* 0x0000000000027941 */ /* 0x000fea0003800000 */
.L_x_43643:
        /* <DEDUP_REMOVED lines=16> */
.L_x_43649:
[----:B------:R-:W-:Y:S05]  /*2ee60*/  BSYNC B3 ;  /* 0x0000000000037941 */ /* 0x000fea0003800000 */
.L_x_43648:
        /* <DEDUP_REMOVED lines=44> */
.L_x_43647:
[----:B------:R-:W-:Y:S05]  /*2f130*/  BSYNC B2 ;  /* 0x0000000000027941 */ /* 0x000fea0003800000 */
.L_x_43646:
        /* <DEDUP_REMOVED lines=12> */
.L_x_43650:
        /* <DEDUP_REMOVED lines=12> */
.L_x_43653:
[----:B------:R-:W-:Y:S02]  /*2f2c0*/  IMAD.MOV.U32 R171, RZ, RZ, R160 ;  /* 0x000000ffffab7224 */ /* 0x000fe400078e00a0 */
.L_x_43654:
[----:B------:R-:W-:Y:S05]  /*2f2d0*/  BSYNC B2 ;  /* 0x0000000000027941 */ /* 0x000fea0003800000 */
.L_x_43652:
        /* <DEDUP_REMOVED lines=16> */
.L_x_43658:
[----:B------:R-:W-:Y:S05]  /*2f3e0*/  BSYNC B3 ;  /* 0x0000000000037941 */ /* 0x000fea0003800000 */
.L_x_43657:
        /* <DEDUP_REMOVED lines=44> */
.L_x_43656:
[----:B------:R-:W-:Y:S05]  /*2f6b0*/  BSYNC B2 ;  /* 0x0000000000027941 */ /* 0x000fea0003800000 */
.L_x_43655:
        /* <DEDUP_REMOVED lines=9> */
.L_x_43651:
        /* <DEDUP_REMOVED lines=51> */
.L_x_43659:
[----:B------:R-:W-:Y:S02]  /*2fa80*/  IADD3 R132, R132, 0x20, RZ ;  /* 0x0000002084847810 */ /* 0x000fe40007ffe0ff */
.L_x_43530:
[----:B------:R-:W-:Y:S05]  /*2fa90*/  BSYNC B1 ;  /* 0x0000000000017941 */ /* 0x000fea0003800000 */
.L_x_43529:
        /* <DEDUP_REMOVED lines=31> */
.L_x_43663:
[----:B-1----:R-:W-:Y:S02]  /*2fc90*/  IMAD.MOV.U32 R133, RZ, RZ, R160 ;  /* 0x000000ffff857224 */ /* 0x002fe400078e00a0 */
.L_x_43664:
[----:B------:R-:W-:Y:S05]  /*2fca0*/  BSYNC B2 ;  /* 0x0000000000027941 */ /* 0x000fea0003800000 */
.L_x_43662:
        /* <DEDUP_REMOVED lines=16> */
.L_x_43668:
[----:B------:R-:W-:Y:S05]  /*2fdb0*/  BSYNC B3 ;  /* 0x0000000000037941 */ /* 0x000fea0003800000 */
.L_x_43667:
        /* <DEDUP_REMOVED lines=44> */
.L_x_43666:
[----:B------:R-:W-:Y:S05]  /*30080*/  BSYNC B2 ;  /* 0x0000000000027941 */ /* 0x000fea0003800000 */
.L_x_43665:
        /* <DEDUP_REMOVED lines=17> */
.L_x_43669:
        /* <DEDUP_REMOVED lines=12> */
.L_x_43672:
[----:B------:R-:W-:Y:S02]  /*30260*/  MOV R117, R160 ;  /* 0x000000a000757202 */ /* 0x000fe40000000f00 */
.L_x_43673:
[----:B------:R-:W-:Y:S05]  /*30270*/  BSYNC B2 ;  /* 0x0000000000027941 */ /* 0x000fea0003800000 */
.L_x_43671:
        /* <DEDUP_REMOVED lines=16> */
.L_x_43677:
[----:B------:R-:W-:Y:S05]  /*30380*/  BSYNC B3 ;  /* 0x0000000000037941 */ /* 0x000fea0003800000 */
.L_x_43676:
        /* <DEDUP_REMOVED lines=44> */
.L_x_43675:
[----:B------:R-:W-:Y:S05]  /*30650*/  BSYNC B2 ;  /* 0x0000000000027941 */ /* 0x000fea0003800000 */
.L_x_43674:
        /* <DEDUP_REMOVED lines=9> */
.L_x_43670:
        /* <DEDUP_REMOVED lines=12> */
.L_x_43679:
[----:B------:R-:W-:Y:S02]  /*307b0*/  MOV R117, R160 ;  /* 0x000000a000757202 */ /* 0x000fe40000000f00 */
.L_x_43680:
[----:B------:R-:W-:Y:S05]  /*307c0*/  BSYNC B2 ;  /* 0x0000000000027941 */ /* 0x000fea0003800000 */
.L_x_43678:
        /* <DEDUP_REMOVED lines=16> */
.L_x_43684:
[----:B------:R-:W-:Y:S05]  /*308d0*/  BSYNC B3 ;  /* 0x0000000000037941 */ /* 0x000fea0003800000 */
.L_x_43683:
        /* <DEDUP_REMOVED lines=44> */
.L_x_43682:
[----:B------:R-:W-:Y:S05]  /*30ba0*/  BSYNC B2 ;  /* 0x0000000000027941 */ /* 0x000fea0003800000 */
.L_x_43681:
        /* <DEDUP_REMOVED lines=14> */
.L_x_43685:
        /* <DEDUP_REMOVED lines=12> */
.L_x_43688:
[----:B------:R-:W-:Y:S02]  /*30d50*/  IMAD.MOV.U32 R120, RZ, RZ, R160 ;  /* 0x000000ffff787224 */ /* 0x000fe400078e00a0 */
.L_x_43689:
[----:B------:R-:W-:Y:S05]  /*30d60*/  BSYNC B2 ;  /* 0x0000000000027941 */ /* 0x000fea0003800000 */
.L_x_43687:
        /* <DEDUP_REMOVED lines=16> */
.L_x_43693:
[----:B------:R-:W-:Y:S05]  /*30e70*/  BSYNC B3 ;  /* 0x0000000000037941 */ /* 0x000fea0003800000 */
.L_x_43692:
        /* <DEDUP_REMOVED lines=44> */
.L_x_43691:
[----:B------:R-:W-:Y:S05]  /*31140*/  BSYNC B2 ;  /* 0x0000000000027941 */ /* 0x000fea0003800000 */
.L_x_43690:
        /* <DEDUP_REMOVED lines=9> */
.L_x_43686:
        /* <DEDUP_REMOVED lines=12> */
.L_x_43695:
[----:B------:R-:W-:Y:S02]  /*312a0*/  IMAD.MOV.U32 R120, RZ, RZ, R160 ;  /* 0x000000ffff787224 */ /* 0x000fe400078e00a0 */
.L_x_43696:
[----:B------:R-:W-:Y:S05]  /*312b0*/  BSYNC B2 ;  /* 0x0000000000027941 */ /* 0x000fea0003800000 */
.L_x_43694:
        /* <DEDUP_REMOVED lines=16> */
.L_x_43700:
[----:B------:R-:W-:Y:S05]  /*313c0*/  BSYNC B3 ;  /* 0x0000000000037941 */ /* 0x000fea0003800000 */
.L_x_43699:
        /* <DEDUP_REMOVED lines=44> */
.L_x_43698:
[----:B------:R-:W-:Y:S05]  /*31690*/  BSYNC B2 ;  /* 0x0000000000027941 */ /* 0x000fea0003800000 */
.L_x_43697:
        /* <DEDUP_REMOVED lines=14> */
.L_x_43701:
        /* <DEDUP_REMOVED lines=12> */
.L_x_43704:
[----:B------:R-:W-:Y:S02]  /*31840*/  IMAD.MOV.U32 R119, RZ, RZ, R160 ;  /* 0x000000ffff777224 */ /* 0x000fe400078e00a0 */
.L_x_43705:
[----:B------:R-:W-:Y:S05]  /*31850*/  BSYNC B2 ;  /* 0x0000000000027941 */ /* 0x000fea0003800000 */
.L_x_43703:
        /* <DEDUP_REMOVED lines=16> */
.L_x_43709:
[----:B------:R-:W-:Y:S05]  /*31960*/  BSYNC B3 ;  /* 0x0000000000037941 */ /* 0x000fea0003800000 */
.L_x_43708:
        /* <DEDUP_REMOVED lines=44> */
.L_x_43707:
[----:B------:R-:W-:Y:S05]  /*31c30*/  BSYNC B2 ;  /* 0x0000000000027941 */ /* 0x000fea0003800000 */
.L_x_43706:
        /* <DEDUP_REMOVED lines=9> */
.L_x_43702:
        /* <DEDUP_REMOVED lines=12> */
.L_x_43711:
[----:B------:R-:W-:Y:S02]  /*31d90*/  IMAD.MOV.U32 R119, RZ, RZ, R160 ;  /* 0x000000ffff777224 */ /* 0x000fe400078e00a0 */
.L_x_43712:
[----:B------:R-:W-:Y:S05]  /*31da0*/  BSYNC B2 ;  /* 0x0000000000027941 */ /* 0x000fea0003800000 */
.L_x_43710:
        /* <DEDUP_REMOVED lines=16> */
.L_x_43716:
[----:B------:R-:W-:Y:S05]  /*31eb0*/  BSYNC B3 ;  /* 0x0000000000037941 */ /* 0x000fea0003800000 */
.L_x_43715:
        /* <DEDUP_REMOVED lines=44> */
.L_x_43714:
[----:B------:R-:W-:Y:S05]  /*32180*/  BSYNC B2 ;  /* 0x0000000000027941 */ /* 0x000fea0003800000 */
.L_x_43713:
        /* <DEDUP_REMOVED lines=14> */
.L_x_43717:
        /* <DEDUP_REMOVED lines=12> */
.L_x_43720:
[----:B------:R-:W-:Y:S02]  /*32330*/  IMAD.MOV.U32 R167, RZ, RZ, R160 ;  /* 0x000000ffffa77224 */ /* 0x000fe400078e00a0 */
.L_x_43721:
[----:B------:R-:W-:Y:S05]  /*32340*/  BSYNC B2 ;  /* 0x0000000000027941 */ /* 0x000fea0003800000 */
.L_x_43719:
        /* <DEDUP_REMOVED lines=16> */
.L_x_43725:
[----:B------:R-:W-:Y:S05]  /*32450*/  BSYNC B3 ;  /* 0x0000000000037941 */ /* 0x000fea0003800000 */
.L_x_43724:
        /* <DEDUP_REMOVED lines=44> */
.L_x_43723:
[----:B------:R-:W-:Y:S05]  /*32720*/  BSYNC B2 ;  /* 0x0000000000027941 */ /* 0x000fea0003800000 */
.L_x_43722:
        /* <DEDUP_REMOVED lines=9> */
.L_x_43718:
        /* <DEDUP_REMOVED lines=12> */
.L_x_43727:
[----:B------:R-:W-:Y:S02]  /*32880*/  IMAD.MOV.U32 R172, RZ, RZ, R160 ;  /* 0x000000ffffac7224 */ /* 0x000fe400078e00a0 */
.L_x_43728:
[----:B------:R-:W-:Y:S05]  /*32890*/  BSYNC B2 ;  /* 0x0000000000027941 */ /* 0x000fea0003800000 */
.L_x_43726:
        /* <DEDUP_REMOVED lines=16> */
.L_x_43732:
[----:B------:R-:W-:Y:S05]  /*329a0*/  BSYNC B3 ;  /* 0x0000000000037941 */ /* 0x000fea0003800000 */
.L_x_43731:
        /* <DEDUP_REMOVED lines=44> */
.L_x_43730:
[----:B------:R-:W-:Y:S05]  /*32c70*/  BSYNC B2 ;  /* 0x0000000000027941 */ /* 0x000fea0003800000 */
.L_x_43729:
        /* <DEDUP_REMOVED lines=12> */
.L_x_43733:
        /* <DEDUP_REMOVED lines=12> */
.L_x_43736:
[----:B------:R-:W-:Y:S02]  /*32e00*/  IMAD.MOV.U32 R121, RZ, RZ, R160 ;  /* 0x000000ffff797224 */ /* 0x000fe400078e00a0 */
.L_x_43737:
[----:B------:R-:W-:Y:S05]  /*32e10*/  BSYNC B2 ;  /* 0x0000000000027941 */ /* 0x000fea0003800000 */
.L_x_43735:
        /* <DEDUP_REMOVED lines=16> */
.L_x_43741:
[----:B------:R-:W-:Y:S05]  /*32f20*/  BSYNC B3 ;  /* 0x0000000000037941 */ /* 0x000fea0003800000 */
.L_x_43740:
        /* <DEDUP_REMOVED lines=44> */
.L_x_43739:
[----:B------:R-:W-:Y:S05]  /*331f0*/  BSYNC B2 ;  /* 0x0000000000027941 */ /* 0x000fea0003800000 */
.L_x_43738:
        /* <DEDUP_REMOVED lines=9> */
.L_x_43734:
        /* <DEDUP_REMOVED lines=12> */
.L_x_43743:
[----:B------:R-:W-:Y:S02]  /*33350*/  IMAD.MOV.U32 R121, RZ, RZ, R160 ;  /* 0x000000ffff797224 */ /* 0x000fe400078e00a0 */
.L_x_43744:
[----:B------:R-:W-:Y:S05]  /*33360*/  BSYNC B2 ;  /* 0x0000000000027941 */ /* 0x000fea0003800000 */
.L_x_43742:
        /* <DEDUP_REMOVED lines=16> */
.L_x_43748:
[----:B------:R-:W-:Y:S05]  /*33470*/  BSYNC B3 ;  /* 0x0000000000037941 */ /* 0x000fea0003800000 */
.L_x_43747:
        /* <DEDUP_REMOVED lines=44> */
.L_x_43746:
[----:B------:R-:W-:Y:S05]  /*33740*/  BSYNC B2 ;  /* 0x0000000000027941 */ /* 0x000fea0003800000 */
.L_x_43745:
        /* <DEDUP_REMOVED lines=12> */
.L_x_43749:
        /* <DEDUP_REMOVED lines=12> */
.L_x_43752:
[----:B------:R-:W-:Y:S02]  /*338d0*/  MOV R122, R160 ;  /* 0x000000a0007a7202 */ /* 0x000fe40000000f00 */
.L_x_43753:
[----:B------:R-:W-:Y:S05]  /*338e0*/  BSYNC B2 ;  /* 0x0000000000027941 */ /* 0x000fea0003800000 */
.L_x_43751:
        /* <DEDUP_REMOVED lines=16> */
.L_x_43757:
[----:B------:R-:W-:Y:S05]  /*339f0*/  BSYNC B3 ;  /* 0x0000000000037941 */ /* 0x000fea0003800000 */
.L_x_43756:
        /* <DEDUP_REMOVED lines=44> */
.L_x_43755:
[----:B------:R-:W-:Y:S05]  /*33cc0*/  BSYNC B2 ;  /* 0x0000000000027941 */ /* 0x000fea0003800000 */
.L_x_43754:
        /* <DEDUP_REMOVED lines=9> */
.L_x_43750:
        /* <DEDUP_REMOVED lines=12> */
.L_x_43759:
[----:B------:R-:W-:Y:S02]  /*33e20*/  MOV R122, R160 ;  /* 0x000000a0007a7202 */ /* 0x000fe40000000f00 */
.L_x_43760:
[----:B------:R-:W-:Y:S05]  /*33e30*/  BSYNC B2 ;  /* 0x0000000000027941 */ /* 0x000fea0003800000 */
.L_x_43758:
        /* <DEDUP_REMOVED lines=16> */
.L_x_43764:
[----:B------:R-:W-:Y:S05]  /*33f40*/  BSYNC B3 ;  /* 0x0000000000037941 */ /* 0x000fea0003800000 */
.L_x_43763:
        /* <DEDUP_REMOVED lines=44> */
.L_x_43762:
[----:B------:R-:W-:Y:S05]  /*34210*/  BSYNC B2 ;  /* 0x0000000000027941 */ /* 0x000fea0003800000 */
.L_x_43761:
        /* <DEDUP_REMOVED lines=12> */
.L_x_43765:
        /* <DEDUP_REMOVED lines=12> */
.L_x_43768:
[----:B------:R-:W-:Y:S02]  /*343a0*/  IMAD.MOV.U32 R170, RZ, RZ, R160 ;  /* 0x000000ffffaa7224 */ /* 0x000fe400078e00a0 */
.L_x_43769:
[----:B------:R-:W-:Y:S05]  /*343b0*/  BSYNC B2 ;  /* 0x0000000000027941 */ /* 0x000fea0003800000 */
.L_x_43767:
        /* <DEDUP_REMOVED lines=16> */
.L_x_43773:
[----:B------:R-:W-:Y:S05]  /*344c0*/  BSYNC B3 ;  /* 0x0000000000037941 */ /* 0x000fea0003800000 */
.L_x_43772:
        /* <DEDUP_REMOVED lines=44> */
.L_x_43771:
[----:B------:R-:W-:Y:S05]  /*34790*/  BSYNC B2 ;  /* 0x0000000000027941 */ /* 0x000fea0003800000 */
.L_x_43770:
        /* <DEDUP_REMOVED lines=9> */
.L_x_43766:
        /* <DEDUP_REMOVED lines=12> */
.L_x_43775:
[----:B------:R-:W-:Y:S02]  /*348f0*/  IMAD.MOV.U32 R174, RZ, RZ, R160 ;  /* 0x000000ffffae7224 */ /* 0x000fe400078e00a0 */
.L_x_43776:
[----:B------:R-:W-:Y:S05]  /*34900*/  BSYNC B2 ;  /* 0x0000000000027941 */ /* 0x000fea0003800000 */
.L_x_43774:
        /* <DEDUP_REMOVED lines=16> */
.L_x_43780:
[----:B------:R-:W-:Y:S05]  /*34a10*/  BSYNC B3 ;  /* 0x0000000000037941 */ /* 0x000fea0003800000 */
.L_x_43779:
        /* <DEDUP_REMOVED lines=44> */
.L_x_43778:
[----:B------:R-:W-:Y:S05]  /*34ce0*/  BSYNC B2 ;  /* 0x0000000000027941 */ /* 0x000fea0003800000 */
.L_x_43777:
        /* <DEDUP_REMOVED lines=12> */
.L_x_43781:
        /* <DEDUP_REMOVED lines=12> */
.L_x_43784:
[----:B------:R-:W-:Y:S02]  /*34e70*/  IMAD.MOV.U32 R171, RZ, RZ, R160 ;  /* 0x000000ffffab7224 */ /* 0x000fe400078e00a0 */
.L_x_43785:
[----:B------:R-:W-:Y:S05]  /*34e80*/  BSYNC B2 ;  /* 0x0000000000027941 */ /* 0x000fea0003800000 */
.L_x_43783:
        /* <DEDUP_REMOVED lines=16> */
.L_x_43789:
[----:B------:R-:W-:Y:S05]  /*34f90*/  BSYNC B3 ;  /* 0x0000000000037941 */ /* 0x000fea0003800000 */
.L_x_43788:
        /* <DEDUP_REMOVED lines=44> */
.L_x_43787:
[----:B------:R-:W-:Y:S05]  /*35260*/  BSYNC B2 ;  /* 0x0000000000027941 */ /* 0x000fea0003800000 */
.L_x_43786:
        /* <DEDUP_REMOVED lines=9> */
.L_x_43782:
        /* <DEDUP_REMOVED lines=51> */
.L_x_43790:
[----:B------:R-:W-:Y:S02]  /*35630*/  IADD3 R132, R132, 0x20, RZ ;  /* 0x0000002084847810 */ /* 0x000fe40007ffe0ff */
.L_x_43661:
[----:B------:R-:W-:Y:S05]  /*35640*/  BSYNC B1 ;  /* 0x0000000000017941 */ /* 0x000fea0003800000 */
.L_x_43660:
        /* <DEDUP_REMOVED lines=31> */
.L_x_43794:
[----:B-1----:R-:W-:Y:S02]  /*35840*/  IMAD.MOV.U32 R133, RZ, RZ, R160 ;  /* 0x000000ffff857224 */ /* 0x002fe400078e00a0 */
.L_x_43795:
[----:B------:R-:W-:Y:S05]  /*35850*/  BSYNC B2 ;  /* 0x0000000000027941 */ /* 0x000fea0003800000 */
.L_x_43793:
        /* <DEDUP_REMOVED lines=16> */
.L_x_43799:
[----:B------:R-:W-:Y:S05]  /*35960*/  BSYNC B3 ;  /* 0x0000000000037941 */ /* 0x000fea0003800000 */
.L_x_43798:
        /* <DEDUP_REMOVED lines=44> */
.L_x_43797:
[----:B------:R-:W-:Y:S05]  /*35c30*/  BSYNC B2 ;  /* 0x0000000000027941 */ /* 0x000fea0003800000 */
.L_x_43796:
        /* <DEDUP_REMOVED lines=17> */
.L_x_43800:
        /* <DEDUP_REMOVED lines=12> */
.L_x_43803:
[----:B------:R-:W-:Y:S02]  /*35e10*/  MOV R125, R160 ;  /* 0x000000a0007d7202 */ /* 0x000fe40000000f00 */
.L_x_43804:
[----:B------:R-:W-:Y:S05]  /*35e20*/  BSYNC B2 ;  /* 0x0000000000027941 */ /* 0x000fea0003800000 */
.L_x_43802:
        /* <DEDUP_REMOVED lines=16> */
.L_x_43808:
[----:B------:R-:W-:Y:S05]  /*35f30*/  BSYNC B3 ;  /* 0x0000000000037941 */ /* 0x000fea0003800000 */
.L_x_43807:
        /* <DEDUP_REMOVED lines=44> */
.L_x_43806:
[----:B------:R-:W-:Y:S05]  /*36200*/  BSYNC B2 ;  /* 0x0000000000027941 */ /* 0x000fea0003800000 */
.L_x_43805:
        /* <DEDUP_REMOVED lines=9> */
.L_x_43801:
        /* <DEDUP_REMOVED lines=12> */
.L_x_43810:
[----:B------:R-:W-:Y:S02]  /*36360*/  MOV R125, R160 ;  /* 0x000000a0007d7202 */ /* 0x000fe40000000f00 */
.L_x_43811:
[----:B------:R-:W-:Y:S05]  /*36370*/  BSYNC B2 ;  /* 0x0000000000027941 */ /* 0x000fea0003800000 */
.L_x_43809:
        /* <DEDUP_REMOVED lines=16> */
.L_x_43815:
[----:B------:R-:W-:Y:S05]  /*36480*/  BSYNC B3 ;  /* 0x0000000000037941 */ /* 0x000fea0003800000 */
.L_x_43814:
        /* <DEDUP_REMOVED lines=44> */
.L_x_43813:
[----:B------:R-:W-:Y:S05]  /*36750*/  BSYNC B2 ;  /* 0x0000000000027941 */ /* 0x000fea0003800000 */
.L_x_43812:
        /* <DEDUP_REMOVED lines=14> */
.L_x_43816:
        /* <DEDUP_REMOVED lines=12> */
.L_x_43819:
[----:B------:R-:W-:Y:S02]  /*36900*/  IMAD.MOV.U32 R128, RZ, RZ, R160 ;  /* 0x000000ffff807224 */ /* 0x000fe400078e00a0 */
.L_x_43820:
[----:B------:R-:W-:Y:S05]  /*36910*/  BSYNC B2 ;  /* 0x0000000000027941 */ /* 0x000fea0003800000 */
.L_x_43818:
        /* <DEDUP_REMOVED lines=16> */
.L_x_43824:
[----:B------:R-:W-:Y:S05]  /*36a20*/  BSYNC B3 ;  /* 0x0000000000037941 */ /* 0x000fea0003800000 */
.L_x_43823:
        /* <DEDUP_REMOVED lines=44> */
.L_x_43822:
[----:B------:R-:W-:Y:S05]  /*36cf0*/  BSYNC B2 ;  /* 0x0000000000027941 */ /* 0x000fea0003800000 */
.L_x_43821:
        /* <DEDUP_REMOVED lines=9> */
.L_x_43817:
        /* <DEDUP_REMOVED lines=12> */
.L_x_43826:
[----:B------:R-:W-:Y:S02]  /*36e50*/  IMAD.MOV.U32 R128, RZ, RZ, R160 ;  /* 0x000000ffff807224 */ /* 0x000fe400078e00a0 */
.L_x_43827:
[----:B------:R-:W-:Y:S05]  /*36e60*/  BSYNC B2 ;  /* 0x0000000000027941 */ /* 0x000fea0003800000 */
.L_x_43825:
        /* <DEDUP_REMOVED lines=16> */
.L_x_43831:
[----:B------:R-:W-:Y:S05]  /*36f70*/  BSYNC B3 ;  /* 0x0000000000037941 */ /* 0x000fea0003800000 */
.L_x_43830:
        /* <DEDUP_REMOVED lines=44> */
.L_x_43829:
[----:B------:R-:W-:Y:S05]  /*37240*/  BSYNC B2 ;  /* 0x0000000000027941 */ /* 0x000fea0003800000 */
.L_x_43828:
        /* <DEDUP_REMOVED lines=14> */
.L_x_43832:
        /* <DEDUP_REMOVED lines=12> */
.L_x_43835:
[----:B------:R-:W-:Y:S02]  /*373f0*/  IMAD.MOV.U32 R127, RZ, RZ, R160 ;  /* 0x000000ffff7f7224 */ /* 0x000fe400078e00a0 */
.L_x_43836:
[----:B------:R-:W-:Y:S05]  /*37400*/  BSYNC B2 ;  /* 0x0000000000027941 */ /* 0x000fea0003800000 */
.L_x_43834:
        /* <DEDUP_REMOVED lines=16> */
.L_x_43840:
[----:B------:R-:W-:Y:S05]  /*37510*/  BSYNC B3 ;  /* 0x0000000000037941 */ /* 0x000fea0003800000 */
.L_x_43839:
        /* <DEDUP_REMOVED lines=44> */
.L_x_43838:
[----:B------:R-:W-:Y:S05]  /*377e0*/  BSYNC B2 ;  /* 0x0000000000027941 */ /* 0x000fea0003800000 */
.L_x_43837:
        /* <DEDUP_REMOVED lines=9> */
.L_x_43833:
        /* <DEDUP_REMOVED lines=12> */
.L_x_43842:
[----:B------:R-:W-:Y:S02]  /*37940*/  IMAD.MOV.U32 R127, RZ, RZ, R160 ;  /* 0x000000ffff7f7224 */ /* 0x000fe400078e00a0 */
.L_x_43843:
[----:B------:R-:W-:Y:S05]  /*37950*/  BSYNC B2 ;  /* 0x0000000000027941 */ /* 0x000fea0003800000 */
.L_x_43841:
        /* <DEDUP_REMOVED lines=16> */
.L_x_43847:
[----:B------:R-:W-:Y:S05]  /*37a60*/  BSYNC B3 ;  /* 0x0000000000037941 */ /* 0x000fea0003800000 */
.L_x_43846:
        /* <DEDUP_REMOVED lines=44> */
.L_x_43845:
[----:B------:R-:W-:Y:S05]  /*37d30*/  BSYNC B2 ;  /* 0x0000000000027941 */ /* 0x000fea0003800000 */
.L_x_43844:
        /* <DEDUP_REMOVED lines=14> */
.L_x_43848:
        /* <DEDUP_REMOVED lines=12> */
.L_x_43851:
[----:B------:R-:W-:Y:S02]  /*37ee0*/  IMAD.MOV.U32 R167, RZ, RZ, R160 ;  /* 0x000000ffffa77224 */ /* 0x000fe400078e00a0 */
.L_x_43852:
[----:B------:R-:W-:Y:S05]  /*37ef0*/  BSYNC B2 ;  /* 0x0000000000027941 */ /* 0x000fea0003800000 */
.L_x_43850:
        /* <DEDUP_REMOVED lines=16> */
.L_x_43856:
[----:B------:R-:W-:Y:S05]  /*38000*/  BSYNC B3 ;  /* 0x0000000000037941 */ /* 0x000fea0003800000 */
.L_x_43855:
        /* <DEDUP_REMOVED lines=44> */
.L_x_43854:
[----:B------:R-:W-:Y:S05]  /*382d0*/  BSYNC B2 ;  /* 0x0000000000027941 */ /* 0x000fea0003800000 */
.L_x_43853:
        /* <DEDUP_REMOVED lines=9> */
.L_x_43849:
        /* <DEDUP_REMOVED lines=12> */
.L_x_43858:
[----:B------:R-:W-:Y:S02]  /*38430*/  IMAD.MOV.U32 R172, RZ, RZ, R160 ;  /* 0x000000ffffac7224 */ /* 0x000fe400078e00a0 */
.L_x_43859:
[----:B------:R-:W-:Y:S05]  /*38440*/  BSYNC B2 ;  /* 0x0000000000027941 */ /* 0x000fea0003800000 */
.L_x_43857:
        /* <DEDUP_REMOVED lines=16> */
.L_x_43863:
[----:B------:R-:W-:Y:S05]  /*38550*/  BSYNC B3 ;  /* 0x0000000000037941 */ /* 0x000fea0003800000 */
.L_x_43862:
        /* <DEDUP_REMOVED lines=44> */
.L_x_43861:
[----:B------:R-:W-:Y:S05]  /*38820*/  BSYNC B2 ;  /* 0x0000000000027941 */ /* 0x000fea0003800000 */
.L_x_43860:
        /* <DEDUP_REMOVED lines=12> */
.L_x_43864:
        /* <DEDUP_REMOVED lines=12> */
.L_x_43867:
[----:B------:R-:W-:Y:S02]  /*389b0*/  IMAD.MOV.U32 R129, RZ, RZ, R160 ;  /* 0x000000ffff817224 */ /* 0x000fe400078e00a0 */
.L_x_43868:
[----:B------:R-:W-:Y:S05]  /*389c0*/  BSYNC B2 ;  /* 0x0000000000027941 */ /* 0x000fea0003800000 */
.L_x_43866:
        /* <DEDUP_REMOVED lines=16> */
.L_x_43872:
[----:B------:R-:W-:Y:S05]  /*38ad0*/  BSYNC B3 ;  /* 0x0000000000037941 */ /* 0x000fea0003800000 */
.L_x_43871:
        /* <DEDUP_REMOVED lines=44> */
.L_x_43870:
[----:B------:R-:W-:Y:S05]  /*38da0*/  BSYNC B2 ;  /* 0x0000000000027941 */ /* 0x000fea0003800000 */
.L_x_43869:
        /* <DEDUP_REMOVED lines=9> */
.L_x_43865:
        /* <DEDUP_REMOVED lines=12> */
.L_x_43874:
[----:B------:R-:W-:Y:S02]  /*38f00*/  IMAD.MOV.U32 R129, RZ, RZ, R160 ;  /* 0x000000ffff817224 */ /* 0x000fe400078e00a0 */
.L_x_43875:
[----:B------:R-:W-:Y:S05]  /*38f10*/  BSYNC B2 ;  /* 0x0000000000027941 */ /* 0x000fea0003800000 */
.L_x_43873:
        /* <DEDUP_REMOVED lines=16> */
.L_x_43879:
[----:B------:R-:W-:Y:S05]  /*39020*/  BSYNC B3 ;  /* 0x0000000000037941 */ /* 0x000fea0003800000 */
.L_x_43878:
        /* <DEDUP_REMOVED lines=44> */
.L_x_43877:
[----:B------:R-:W-:Y:S05]  /*392f0*/  BSYNC B2 ;  /* 0x0000000000027941 */ /* 0x000fea0003800000 */
.L_x_43876:
        /* <DEDUP_REMOVED lines=12> */
.L_x_43880:
        /* <DEDUP_REMOVED lines=12> */
.L_x_43883:
[----:B------:R-:W-:Y:S02]  /*39480*/  MOV R130, R160 ;  /* 0x000000a000827202 */ /* 0x000fe40000000f00 */
.L_x_43884:
[----:B------:R-:W-:Y:S05]  /*39490*/  BSYNC B2 ;  /* 0x0000000000027941 */ /* 0x000fea0003800000 */
.L_x_43882:
        /* <DEDUP_REMOVED lines=16> */
.L_x_43888:
[----:B------:R-:W-:Y:S05]  /*395a0*/  BSYNC B3 ;  /* 0x0000000000037941 */ /* 0x000fea0003800000 */
.L_x_43887:
        /* <DEDUP_REMOVED lines=44> */
.L_x_43886:
[----:B------:R-:W-:Y:S05]  /*39870*/  BSYNC B2 ;  /* 0x0000000000027941 */ /* 0x000fea0003800000 */
.L_x_43885:
        /* <DEDUP_REMOVED lines=9> */
.L_x_43881:
        /* <DEDUP_REMOVED lines=12> */
.L_x_43890:
[----:B------:R-:W-:Y:S02]  /*399d0*/  IMAD.MOV.U32 R130, RZ, RZ, R160 ;  /* 0x000000ffff827224 */ /* 0x000fe400078e00a0 */
.L_x_43891:
[----:B------:R-:W-:Y:S05]  /*399e0*/  BSYNC B2 ;  /* 0x0000000000027941 */ /* 0x000fea0003800000 */
.L_x_43889:
        /* <DEDUP_REMOVED lines=16> */
.L_x_43895:
[----:B------:R-:W-:Y:S05]  /*39af0*/  BSYNC B3 ;  /* 0x0000000000037941 */ /* 0x000fea0003800000 */
.L_x_43894:
        /* <DEDUP_REMOVED lines=44> */
.L_x_43893:
[----:B------:R-:W-:Y:S05]  /*39dc0*/  BSYNC B2 ;  /* 0x0000000000027941 */ /* 0x000fea0003800000 */
.L_x_43892:
        /* <DEDUP_REMOVED lines=12> */
.L_x_43896:
        /* <DEDUP_REMOVED lines=12> */
.L_x_43899:
[----:B------:R-:W-:Y:S02]  /*39f50*/  IMAD.MOV.U32 R170, RZ, RZ, R160 ;  /* 0x000000ffffaa7224 */ /* 0x000fe400078e00a0 */
.L_x_43900:
[----:B------:R-:W-:Y:S05]  /*39f60*/  BSYNC B2 ;  /* 0x0000000000027941 */ /* 0x000fea0003800000 */
.L_x_43898:
        /* <DEDUP_REMOVED lines=16> */
.L_x_43904:
[----:B------:R-:W-:Y:S05]  /*3a070*/  BSYNC B3 ;  /* 0x0000000000037941 */ /* 0x000fea0003800000 */
.L_x_43903:
        /* <DEDUP_REMOVED lines=44> */
.L_x_43902:
[----:B------:R-:W-:Y:S05]  /*3a340*/  BSYNC B2 ;  /* 0x0000000000027941 */ /* 0x000fea0003800000 */
.L_x_43901:
        /* <DEDUP_REMOVED lines=9> */
.L_x_43897:
        /* <DEDUP_REMOVED lines=12> */
.L_x_43906:
[----:B------:R-:W-:Y:S02]  /*3a4a0*/  IMAD.MOV.U32 R174, RZ, RZ, R160 ;  /* 0x000000ffffae7224 */ /* 0x000fe400078e00a0 */
.L_x_43907:
[----:B------:R-:W-:Y:S05]  /*3a4b0*/  BSYNC B2 ;  /* 0x0000000000027941 */ /* 0x000fea0003800000 */
.L_x_43905:
        /* <DEDUP_REMOVED lines=16> */
.L_x_43911:
[----:B------:R-:W-:Y:S05]  /*3a5c0*/  BSYNC B3 ;  /* 0x0000000000037941 */ /* 0x000fea0003800000 */
.L_x_43910:
        /* <DEDUP_REMOVED lines=44> */
.L_x_43909:
[----:B------:R-:W-:Y:S05]  /*3a890*/  BSYNC B2 ;  /* 0x0000000000027941 */ /* 0x000fea0003800000 */
.L_x_43908:
        /* <DEDUP_REMOVED lines=12> */
.L_x_43912:
        /* <DEDUP_REMOVED lines=12> */
.L_x_43915:
[----:B------:R-:W-:Y:S02]  /*3aa20*/  IMAD.MOV.U32 R171, RZ, RZ, R160 ;  /* 0x000000ffffab7224 */ /* 0x000fe400078e00a0 */
.L_x_43916:
[----:B------:R-:W-:Y:S05]  /*3aa30*/  BSYNC B2 ;  /* 0x0000000000027941 */ /* 0x000fea0003800000 */
.L_x_43914:
        /* <DEDUP_REMOVED lines=16> */
.L_x_43920:
[----:B------:R-:W-:Y:S05]  /*3ab40*/  BSYNC B3 ;  /* 0x0000000000037941 */ /* 0x000fea0003800000 */
.L_x_43919:
        /* <DEDUP_REMOVED lines=44> */
.L_x_43918:
[----:B------:R-:W-:Y:S05]  /*3ae10*/  BSYNC B2 ;  /* 0x0000000000027941 */ /* 0x000fea0003800000 */
.L_x_43917:
        /* <DEDUP_REMOVED lines=9> */
.L_x_43913:
        /* <DEDUP_REMOVED lines=51> */
.L_x_43792:
[----:B------:R-:W-:Y:S05]  /*3b1e0*/  BSYNC B1 ;  /* 0x0000000000017941 */ /* 0x000fea0003800000 */
.L_x_43791:
        /* <DEDUP_REMOVED lines=102> */
.L_x_43945:
        /* <DEDUP_REMOVED lines=191> */
.L_x_43946:
[----:B------:R-:W-:Y:S01]  /*3c440*/  @!P6 IMAD.MOV.U32 R132, RZ, RZ, 0x4 ;  /* 0x00000004ff84e424 */ /* 0x000fe200078e00ff */
[----:B------:R-:W-:Y:S01]  /*3c450*/  ISETP.NE.AND P0, PT, RZ, UR8, PT ;  /* 0x00000008ff007c0c */ /* 0x000fe2000bf05270 */
[----:B01----:R-:W-:Y:S01]  /*3c460*/  FADD.FTZ R135, R134, R135 ;  /* 0x0000008786877221 */ /* 0x003fe20000010000 */
[----:B------:R-:W-:Y:S01]  /*3c470*/  LOP3.LUT P1, RZ, R5, 0x20, RZ, 0xc0, !PT ;  /* 0x0000002005ff7812 */ /* 0x000fe2000782c0ff */
[----:B------:R-:W-:Y:S01]  /*3c480*/  @!P6 IMAD.WIDE R132, R6, R132, c[0x0][0x1a0] ;  /* 0x000068000684e625 */ /* 0x000fe200078e0284 */
[----:B------:R-:W-:Y:S04]  /*3c490*/  BSSY B1, `(.L_x_43923) ;  /* 0x000004d000017945 */ /* 0x000fe80003800000 */
[----:B------:R0:W-:Y:S02]  /*3c4a0*/  @!P6 STG.E [R132.64], R175 ;  /* 0x000000af8400e986 */ /* 0x0001e4000c101906 */
[----:B0-----:R-:W-:Y:S01]  /*3c4b0*/  FMUL.FTZ R133, R175, R175 ;  /* 0x000000afaf857220 */ /* 0x001fe20000410000 */
[----:B------:R-:W-:-:S04]  /*3c4c0*/  MOV R132, c[0x0][0x1e0] ;  /* 0x0000780000847a02 */ /* 0x000fc80000000f00 */
        /* <DEDUP_REMOVED lines=73> */
.L_x_43924:
[----:B------:R-:W-:Y:S05]  /*3c960*/  BSYNC B1 ;  /* 0x0000000000017941 */ /* 0x000fea0003800000 */
.L_x_43923:
        /* <DEDUP_REMOVED lines=33> */
[----:B------:R-:W-:Y:S01]  /*3cb80*/  F2FP.PACK_AB R132, R133, R132 ;  /* 0x000000848584723e */ /* 0x000fe200000000ff */
        /* <DEDUP_REMOVED lines=19> */
[----:B------:R-:W-:Y:S01]  /*3ccc0*/  F2FP.PACK_AB R134, R135, R134 ;  /* 0x000000868786723e */ /* 0x000fe200000000ff */
[--C-:B------:R-:W-:Y:S02]  /*3ccd0*/  FADD.FTZ R135, R66, -R172.reuse ;  /* 0x800000ac42877221 */ /* 0x100fe40000010000 */
[----:B------:R-:W-:Y:S02]  /*3cce0*/  FADD.FTZ R172, R67, -R172 ;  /* 0x800000ac43ac7221 */ /* 0x000fe40000010000 */
[----:B------:R-:W-:-:S02]  /*3ccf0*/  FMUL.FTZ R135, R174, R135 ;  /* 0x00000087ae877220 */ /* 0x000fc40000410000 */
[----:B------:R-:W-:Y:S02]  /*3cd00*/  FMUL.FTZ R172, R174, R172 ;  /* 0x000000acaeac7220 */ /* 0x000fe40000410000 */
[----:B--2---:R-:W-:Y:S02]  /*3cd10*/  FFMA.FTZ R135, R248, R135, R252 ;  /* 0x00000087f8877223 */ /* 0x004fe400000100fc */
[----:B---3--:R-:W-:-:S05]  /*3cd20*/  FFMA.FTZ R172, R173, R172, R251 ;  /* 0x000000acadac7223 */ /* 0x008fca00000100fb */
[----:B------:R-:W-:Y:S01]  /*3cd30*/  F2FP.PACK_AB R135, R172, R135 ;  /* 0x00000087ac87723e */ /* 0x000fe200000000ff */
[----:B------:R-:W-:-:S04]  /*3cd40*/  IMAD.MOV.U32 R172, RZ, RZ, 0x10 ;  /* 0x00000010ffac7424 */ /* 0x000fc800078e00ff */
[----:B------:R-:W-:-:S05]  /*3cd50*/  IMAD.WIDE.U32 R172, R163, R172, c[0x0][0x208] ;  /* 0x00008200a3ac7625 */ /* 0x000fca00078e00ac */
[----:B------:R0:W-:Y:S01]  /*3cd60*/  STG.E.128 [R172.64], R132 ;  /* 0x00000084ac007986 */ /* 0x0001e2000c101d06 */
[----:B------:R-:W-:-:S03]  /*3cd70*/  IADD3 R163, R163, 0x20, RZ ;  /* 0x00000020a3a37810 */ /* 0x000fc60007ffe0ff */
.L_x_43926:
[----:B------:R-:W-:Y:S05]  /*3cd80*/  BSYNC B1 ;  /* 0x0000000000017941 */ /* 0x000fea0003800000 */
.L_x_43925:
        /* <DEDUP_REMOVED lines=36> */
.L_x_43928:
[----:B------:R-:W-:Y:S05]  /*3cfd0*/  BSYNC B1 ;  /* 0x0000000000017941 */ /* 0x000fea0003800000 */
.L_x_43927:
        /* <DEDUP_REMOVED lines=36> */
.L_x_43930:
[----:B------:R-:W-:Y:S05]  /*3d220*/  BSYNC B1 ;  /* 0x0000000000017941 */ /* 0x000fea0003800000 */
.L_x_43929:
        /* <DEDUP_REMOVED lines=36> */
.L_x_43932:
[----:B------:R-:W-:Y:S05]  /*3d470*/  BSYNC B1 ;  /* 0x0000000000017941 */ /* 0x000fea0003800000 */
.L_x_43931:
        /* <DEDUP_REMOVED lines=36> */
.L_x_43934:
[----:B------:R-:W-:Y:S05]  /*3d6c0*/  BSYNC B1 ;  /* 0x0000000000017941 */ /* 0x000fea0003800000 */
.L_x_43933:
        /* <DEDUP_REMOVED lines=36> */
.L_x_43936:
[----:B------:R-:W-:Y:S05]  /*3d910*/  BSYNC B1 ;  /* 0x0000000000017941 */ /* 0x000fea0003800000 */
.L_x_43935:
        /* <DEDUP_REMOVED lines=36> */
.L_x_43938:
[----:B------:R-:W-:Y:S05]  /*3db60*/  BSYNC B1 ;  /* 0x0000000000017941 */ /* 0x000fea0003800000 */
.L_x_43937:
        /* <DEDUP_REMOVED lines=36> */
.L_x_43940:
[----:B------:R-:W-:Y:S05]  /*3ddb0*/  BSYNC B1 ;  /* 0x0000000000017941 */ /* 0x000fea0003800000 */
.L_x_43939:
        /* <DEDUP_REMOVED lines=35> */
.L_x_43942:
[----:B------:R-:W-:Y:S05]  /*3dff0*/  BSYNC B1 ;  /* 0x0000000000017941 */ /* 0x000fea0003800000 */
.L_x_43941:
[----:B0-----:R-:W-:-:S04]  /*3e000*/  IMAD.MOV.U32 R132, RZ, RZ, 0x4 ;  /* 0x00000004ff847424 */ /* 0x001fc800078e00ff */
[----:B------:R-:W-:-:S05]  /*3e010*/  IMAD R6, R132, c[0x0][0x160], R6 ;  /* 0x0000580084067a24 */ /* 0x000fca00078e0206 */
[----:B------:R-:W-:-:S13]  /*3e020*/  ISETP.GE.AND P0, PT, R6, c[0x0][0x164], PT ;  /* 0x0000590006007a0c */ /* 0x000fda0003f06270 */
[----:B------:R-:W-:Y:S01]  /*3e030*/  @P0 CALL.REL.NOINC `(.L_x_43943) ;  /* 0x0000001000000944 */ /* 0x000fe20003c00000 */
[----:B------:R-:W-:Y:S05]  /*3e040*/  BRA `(.L_x_43944) ;  /* 0xfffc3c6000007947 */ /* 0x000fea000383ffff */
.L_x_43943:
[----:B------:R-:W-:Y:S05]  /*3e050*/  BSYNC B0 ;  /* 0x0000000000007941 */ /* 0x000fea0003800000 */
.L_x_42611:
[----:B------:R-:W-:Y:S05]  /*3e060*/  EXIT ;  /* 0x000000000000794d */ /* 0x000fea0003800000 */
.L_x_43921:
[----:B------:R-:W-:Y:S01]  /*3e070*/  IMAD.MOV.U32 R134, RZ, RZ, 0x1 ;  /* 0x00000001ff867424 */ /* 0x000fe200078e00ff */
[----:B------:R-:W-:Y:S01]  /*3e080*/  MOV R132, 0x3e0c0 ;  /* 0x0003e0c000847802 */ /* 0x000fe20000000f00 */
[----:B------:R-:W-:Y:S02]  /*3e090*/  IMAD.MOV.U32 R172, RZ, RZ, 0x1f ;  /* 0x0000001fffac7424 */ /* 0x000fe400078e00ff */
[----:B------:R-:W-:Y:S02]  /*3e0a0*/  IMAD.MOV.U32 R133, RZ, RZ, -0x1 ;  /* 0xffffffffff857424 */ /* 0x000fe400078e00ff */
[----:B------:R-:W-:Y:S05]  /*3e0b0*/  CALL.REL.NOINC `($__internal_54_$__cuda_sm70_shflsync_bfly_p) ;  /* 0x00000e3000007944 */ /* 0x000fea0003c00000 */
[----:B-1----:R-:W-:Y:S05]  /*3e0c0*/  BRA `(.L_x_43945) ;  /* 0xffffd78000007947 */ /* 0x002fea000383ffff */
.L_x_43922:
[----:B------:R-:W-:Y:S01]  /*3e0d0*/  IMAD.MOV.U32 R134, RZ, RZ, 0x2 ;  /* 0x00000002ff867424 */ /* 0x000fe200078e00ff */
[----:B------:R-:W-:Y:S01]  /*3e0e0*/  MOV R133, 0xffffffff ;  /* 0xffffffff00857802 */ /* 0x000fe20000000f00 */
[----:B------:R-:W-:Y:S01]  /*3e0f0*/  IMAD.MOV.U32 R172, RZ, RZ, 0x1f ;  /* 0x0000001fffac7424 */ /* 0x000fe200078e00ff */
[----:B------:R-:W-:Y:S02]  /*3e100*/  MOV R132, 0x3e120 ;  /* 0x0003e12000847802 */ /* 0x000fe40000000f00 */
[----:B------:R-:W-:Y:S05]  /*3e110*/  CALL.REL.NOINC `($__internal_54_$__cuda_sm70_shflsync_bfly_p) ;  /* 0x00000dd000007944 */ /* 0x000fea0003c00000 */
[----:B-1----:R-:W-:Y:S01]  /*3e120*/  FADD.FTZ R135, R135, R134 ;  /* 0x0000008687877221 */ /* 0x002fe20000010000 */
[----:B------:R-:W-:Y:S01]  /*3e130*/  MOV R132, 0x3e180 ;  /* 0x0003e18000847802 */ /* 0x000fe20000000f00 */
[----:B------:R-:W-:Y:S02]  /*3e140*/  IMAD.MOV.U32 R134, RZ, RZ, 0x4 ;  /* 0x00000004ff867424 */ /* 0x000fe400078e00ff */
[----:B------:R-:W-:-:S02]  /*3e150*/  IMAD.MOV.U32 R172, RZ, RZ, 0x1f ;  /* 0x0000001fffac7424 */ /* 0x000fc400078e00ff */
[----:B------:R-:W-:Y:S02]  /*3e160*/  IMAD.MOV.U32 R133, RZ, RZ, -0x1 ;  /* 0xffffffffff857424 */ /* 0x000fe400078e00ff */
[----:B------:R-:W-:Y:S05]  /*3e170*/  CALL.REL.NOINC `($__internal_54_$__cuda_sm70_shflsync_bfly_p) ;  /* 0x00000d7000007944 */ /* 0x000fea0003c00000 */
[----:B-1----:R-:W-:Y:S01]  /*3e180*/  FADD.FTZ R135, R135, R134 ;  /* 0x0000008687877221 */ /* 0x002fe20000010000 */
[----:B------:R-:W-:Y:S01]  /*3e190*/  MOV R132, 0x3e1e0 ;  /* 0x0003e1e000847802 */ /* 0x000fe20000000f00 */
[----:B------:R-:W-:Y:S02]  /*3e1a0*/  IMAD.MOV.U32 R134, RZ, RZ, 0x8 ;  /* 0x00000008ff867424 */ /* 0x000fe400078e00ff */
[----:B------:R-:W-:Y:S02]  /*3e1b0*/  IMAD.MOV.U32 R172, RZ, RZ, 0x1f ;  /* 0x0000001fffac7424 */ /* 0x000fe400078e00ff */
[----:B------:R-:W-:Y:S02]  /*3e1c0*/  IMAD.MOV.U32 R133, RZ, RZ, -0x1 ;  /* 0xffffffffff857424 */ /* 0x000fe400078e00ff */
[----:B------:R-:W-:Y:S05]  /*3e1d0*/  CALL.REL.NOINC `($__internal_54_$__cuda_sm70_shflsync_bfly_p) ;  /* 0x00000d1000007944 */ /* 0x000fea0003c00000 */
[----:B-1----:R-:W-:Y:S01]  /*3e1e0*/  FADD.FTZ R135, R135, R134 ;  /* 0x0000008687877221 */ /* 0x002fe20000010000 */
[----:B------:R-:W-:Y:S01]  /*3e1f0*/  MOV R133, 0xffffffff ;  /* 0xffffffff00857802 */ /* 0x000fe20000000f00 */
[----:B------:R-:W-:Y:S01]  /*3e200*/  IMAD.MOV.U32 R134, RZ, RZ, 0x10 ;  /* 0x00000010ff867424 */ /* 0x000fe200078e00ff */
[----:B------:R-:W-:Y:S01]  /*3e210*/  MOV R132, 0x3e240 ;  /* 0x0003e24000847802 */ /* 0x000fe20000000f00 */
[----:B------:R-:W-:-:S02]  /*3e220*/  IMAD.MOV.U32 R172, RZ, RZ, 0x1f ;  /* 0x0000001fffac7424 */ /* 0x000fc400078e00ff */
[----:B------:R-:W-:Y:S05]  /*3e230*/  CALL.REL.NOINC `($__internal_54_$__cuda_sm70_shflsync_bfly_p) ;  /* 0x00000cb000007944 */ /* 0x000fea0003c00000 */
[----:B-1----:R-:W-:Y:S01]  /*3e240*/  FADD.FTZ R134, R135, R134 ;  /* 0x0000008687867221 */ /* 0x002fe20000010000 */
[----:B------:R-:W-:Y:S01]  /*3e250*/  LOP3.LUT R5, R5, 0xfffeffff, RZ, 0xc0, !PT ;  /* 0xfffeffff05057812 */ /* 0x000fe200078ec0ff */
[----:B------:R-:W-:-:S02]  /*3e260*/  IMAD.MOV.U32 R172, RZ, RZ, 0x1f ;  /* 0x0000001fffac7424 */ /* 0x000fc400078e00ff */
        /* <DEDUP_REMOVED lines=188> */
[----:B------:R-:W-:Y:S01]  /*3ee30*/  MOV R132, 0x3ee80 ;  /* 0x0003ee8000847802 */ /* 0x000fe20000000f00 */
[----:B------:R-:W-:-:S02]  /*3ee40*/  IMAD.MOV.U32 R134, RZ, RZ, 0x8 ;  /* 0x00000008ff867424 */ /* 0x000fc400078e00ff */
[----:B------:R-:W-:Y:S02]  /*3ee50*/  IMAD.MOV.U32 R172, RZ, RZ, 0x1f ;  /* 0x0000001fffac7424 */ /* 0x000fe400078e00ff */
        /* <DEDUP_REMOVED lines=8> */
[----:B-1----:R-:W-:Y:S05]  /*3eee0*/  BRA `(.L_x_43946) ;  /* 0xffffd55000007947 */ /* 0x002fea000383ffff */
        .weak           $__internal_54_$__cuda_sm70_shflsync_bfly_p
        .type           $__internal_54_$__cuda_sm70_shflsync_bfly_p,@function
        .size           $__internal_54_$__cuda_sm70_shflsync_bfly_p,(.L_x_65434 - $__internal_54_$__cuda_sm70_shflsync_bfly_p)
$__internal_54_$__cuda_sm70_shflsync_bfly_p:
[----:B------:R-:W-:Y:S04]  /*3eef0*/  WARPSYNC R133 ;  /* 0x0000008500007348 */ /* 0x000fe80003800000 */
[----:B------:R0:W1:Y:S02]  /*3ef00*/  SHFL.BFLY PT, R134, R135, R134, R172 ;  /* 0x0c00008687867389 */ /* 0x00006400000e00ac */
[----:B0-----:R-:W-:-:S04]  /*3ef10*/  IMAD.MOV.U32 R133, RZ, RZ, 0x0 ;  /* 0x00000000ff857424 */ /* 0x001fc800078e00ff */
[----:B------:R-:W-:Y:S05]  /*3ef20*/  RET.REL.NODEC R132 `(_ZN10layer_norm31ln_parallel_residual_fwd_kernelINS_13Kernel_traitsI6__halfS2_fS2_fjLj2560ELj1ELj4ELj1ELj16ENS_18Kernel_traits_baseILj2560ES2_S2_fS2_fjLj128EEEEELb1ELb1ELb0EEEvNS_9FwdParamsE) ;  /* 0xfffc10d084007950 */ /* 0x000fea0003c3ffff */
.L_x_43947:
        /* <DEDUP_REMOVED lines=13> */
.L_x_65434:


//--------------------- .text._ZN10layer_norm31ln_parallel_residual_fwd_kernelINS_13Kernel_traitsI6__halfS2_fS2_fjLj2560ELj1ELj4ELj1ELj16ENS_18Kernel_traits_baseILj2560ES2_S2_fS2_fjLj128EEEEELb1ELb1ELb1EEEvNS_9FwdParamsE --------------------------
	.section	.text._ZN10layer_norm31ln_parallel_residual_fwd_kernelINS_13Kernel_traitsI6__halfS2_fS2_fjLj2560ELj1ELj4ELj1ELj16ENS_18Kernel_traits_baseILj2560ES2_S2_fS2_fjLj128EEEEELb1ELb1ELb1EEEvNS_9FwdParamsE,"ax",@progbits
	.sectioninfo	@"SHI_REGISTERS=255"
	.align	128
        .global         _ZN10layer_norm31ln_parallel_residual_fwd_kernelINS_13Kernel_traitsI6__halfS2_fS2_fjLj2560ELj1ELj4ELj1ELj16ENS_18Kernel_traits_baseILj2560ES2_S2_fS2_fjLj128EEEEELb1ELb1ELb1EEEvNS_9FwdParamsE
        .type           _ZN10layer_norm31ln_parallel_residual_fwd_kernelINS_13Kernel_traitsI6__halfS2_fS2_fjLj2560ELj1ELj4ELj1ELj16ENS_18Kernel_traits_baseILj2560ES2_S2_fS2_fjLj128EEEEELb1ELb1ELb1EEEvNS_9FwdParamsE,@function
        .size           _ZN10layer_norm31ln_parallel_residual_fwd_kernelINS_13Kernel_traitsI6__halfS2_fS2_fjLj2560ELj1ELj4ELj1ELj16ENS_18Kernel_traits_baseILj2560ES2_S2_fS2_fjLj128EEEEELb1ELb1ELb1EEEvNS_9FwdParamsE,(.L_x_65435 - _ZN10layer_norm31ln_parallel_residual_fwd_kernelINS_13Kernel_traitsI6__halfS2_fS2_fjLj2560ELj1ELj4ELj1ELj16ENS_18Kernel_traits_baseILj2560ES2_S2_fS2_fjLj128EEEEELb1ELb1ELb1EEEvNS_9FwdParamsE)
        .other          _ZN10layer_norm31ln_parallel_residual_fwd_kernelINS_13Kernel_traitsI6__halfS2_fS2_fjLj2560ELj1ELj4ELj1ELj16ENS_18Kernel_traits_baseILj2560ES2_S2_fS2_fjLj128EEEEELb1ELb1ELb1EEEvNS_9FwdParamsE,@"STO_CUDA_ENTRY STV_DEFAULT"
_ZN10layer_norm31ln_parallel_residual_fwd_kernelINS_13Kernel_traitsI6__halfS2_fS2_fjLj2560ELj1ELj4ELj1ELj16ENS_18Kernel_traits_baseILj2560ES2_S2_fS2_fjLj128EEEEELb1ELb1ELb1EEEvNS_9FwdParamsE:
.text._ZN10layer_norm31ln_parallel_residual_fwd_kernelINS_13Kernel_traitsI6__halfS2_fS2_fjLj2560ELj1ELj4ELj1ELj16ENS_18Kernel_traits_baseILj2560ES2_S2_fS2_fjLj128EEEEELb1ELb1ELb1EEEvNS_9FwdParamsE:
        /* <DEDUP_REMOVED lines=9> */
[----:B------:R-:W-:Y:S01]  /*0090*/  @P1 MOV R8, R240 ;  /* 0x000000f000081202 */ /* 0x000fe20000000f00 */
[----:B------:R-:W-:Y:S01]  /*00a0*/  @P1 IMAD.MOV.U32 R9, RZ, RZ, R241 ;  /* 0x000000ffff091224 */ /* 0x000fe200078e00f1 */
[----:B------:R-:W2:Y:S05]  /*00b0*/  @P1 LDG.E.64 R2, [R2.64] ;  /* 0x0000000602021981 */ /* 0x000eaa000c1e1b00 */
[----:B------:R-:W3:Y:S01]  /*00c0*/  @P1 LDG.E.64 R8, [R8.64] ;  /* 0x0000000608081981 */ /* 0x000ee2000c1e1b00 */
[----:B------:R-:W-:-:S03]  /*00d0*/  ISETP.NE.U32.AND P0, PT, RZ, c[0x0][0x218], PT ;  /* 0x00008600ff007a0c */ /* 0x000fc60003f05070 */
[----:B------:R-:W0:Y:S01]  /*00e0*/  S2R R179, SR_TID.X ;  /* 0x0000000000b37919 */ /* 0x000e220000002100 */
[----:B------:R-:W-:-:S03]  /*00f0*/  ISETP.NE.AND.EX P0, PT, RZ, c[0x0][0x21c], PT, P0 ;  /* 0x00008700ff007a0c */ /* 0x000fc60003f05300 */
[----:B------:R-:W1:Y:S01]  /*0100*/  S2R R24, SR_CTAID.X ;  /* 0x0000000000187919 */ /* 0x000e620000002500 */
[----:B0-----:R-:W-:-:S05]  /*0110*/  IMAD.SHL.U32 R0, R179, 0x10, RZ ;  /* 0x00000010b3007824 */ /* 0x001fca00078e00ff */
[----:B------:R-:W-:-:S04]  /*0120*/  LOP3.LUT R25, R0, 0x1f0, RZ, 0xc0, !PT ;  /* 0x000001f000197812 */ /* 0x000fc800078ec0ff */
[----:B------:R-:W-:-:S05]  /*0130*/  IADD3 R10, P2, R25, c[0x0][0x218], RZ ;  /* 0x00008600190a7a10 */ /* 0x000fca0007f5e0ff */
[----:B------:R-:W-:Y:S02]  /*0140*/  IMAD.X R11, RZ, RZ, c[0x0][0x21c], P2 ;  /* 0x00008700ff0b7624 */ /* 0x000fe400010e06ff */
[----:B-1----:R-:W-:-:S03]  /*0150*/  IMAD R229, R24, c[0x0][0x0], R179 ;  /* 0x0000000018e57a24 */ /* 0x002fc600078e02b3 */
[----:B------:R0:W5:Y:S01]  /*0160*/  @P0 LDG.E.128 R4, [R10.64] ;  /* 0x000000060a040981 */ /* 0x000162000c1e1d00 */
[----:B------:R-:W-:Y:S01]  /*0170*/  IMAD.WIDE.U32 R16, R229, -0x326172a9, RZ ;  /* 0xcd9e8d57e5107825 */ /* 0x000fe200078e00ff */
[----:B------:R-:W-:Y:S02]  /*0180*/  SHF.R.U32.HI R179, RZ, 0x5, R179 ;  /* 0x00000005ffb37819 */ /* 0x000fe400000116b3 */
[----:B------:R0:W5:Y:S03]  /*0190*/  @P0 LDG.E.128 R12, [R10.64+0x200] ;  /* 0x000200060a0c0981 */ /* 0x000166000c1e1d00 */
[----:B------:R-:W-:Y:S01]  /*01a0*/  IMAD R179, R24, 0x4, R179 ;  /* 0x0000000418b37824 */ /* 0x000fe200078e02b3 */
        /* <DEDUP_REMOVED lines=8> */
[----:B--2---:R-:W1:Y:S08]  /*0230*/  @P1 R2UR UR4, R2 ;  /* 0x00000000020413c2 */ /* 0x004e7000000e0000 */
[----:B------:R-:W2:Y:S01]  /*0240*/  @P1 R2UR UR5, R3 ;  /* 0x00000000030513c2 */ /* 0x000ea200000e0000 */
[----:B---3--:R-:W-:-:S05]  /*0250*/  @P1 IADD3 R240, P2, R8, c[0x0][0x240], RZ ;  /* 0x0000900008f01a10 */ /* 0x008fca0007f5e0ff */
[----:B------:R-:W-:-:S05]  /*0260*/  @P1 IMAD.X R241, RZ, RZ, R9, P2 ;  /* 0x000000fffff11224 */ /* 0x000fca00010e0609 */
[--C-:B------:R-:W-:Y:S02]  /*0270*/  SHF.R.U64 R227, R240, 0x2, R241.reuse ;  /* 0x00000002f0e37819 */ /* 0x100fe400000012f1 */
[----:B------:R-:W-:-:S03]  /*0280*/  SHF.R.U32.HI R225, RZ, 0x2, R241 ;  /* 0x00000002ffe17819 */ /* 0x000fc600000116f1 */
[----:B------:R-:W-:Y:S01]  /*0290*/  IMAD.WIDE.U32 R8, R227, -0x2daee0ad, RZ ;  /* 0xd2511f53e3087825 */ /* 0x000fe200078e00ff */
        /* <DEDUP_REMOVED lines=47> */
[----:B0-----:R-:W-:Y:S01]  /*0590*/  IMAD.HI.U32 R11, R223, -0x326172a9, RZ ;  /* 0xcd9e8d57df0b7827 */ /* 0x001fe200078e00ff */
        /* <DEDUP_REMOVED lines=34> */
[----:B------:R0:W5:Y:S01]  /*07c0*/  LDG.E.128 R156, [R8.64] ;  /* 0x00000006089c7981 */ /* 0x000162000c1e1d00 */
[----:B------:R-:W-:Y:S01]  /*07d0*/  IMAD.HI.U32 R32, R228, -0x326172a9, RZ ;  /* 0xcd9e8d57e4207827 */ /* 0x000fe200078e00ff */
[----:B------:R-:W-:-:S02]  /*07e0*/  HADD2.F32 R178, -RZ, R4.H0_H0 ;  /* 0x20000004ffb27230 */ /* 0x000fc40000004100 */
[----:B------:R0:W5:Y:S01]  /*07f0*/  LDG.E.128 R152, [R8.64+0x200] ;  /* 0x0002000608987981 */ /* 0x000162000c1e1d00 */
[----:B------:R-:W-:Y:S01]  /*0800*/  IMAD.HI.U32 R33, R226, -0x2daee0ad, RZ ;  /* 0xd2511f53e2217827 */ /* 0x000fe200078e00ff */
[----:B------:R-:W-:Y:S02]  /*0810*/  HADD2.F32 R0, -RZ, R4.H1_H1 ;  /* 0x30000004ff007230 */ /* 0x000fe40000004100 */
[----:B------:R0:W5:Y:S01]  /*0820*/  LDG.E.128 R148, [R8.64+0x400] ;  /* 0x0004000608947981 */ /* 0x000162000c1e1d00 */
[--C-:B------:R-:W-:Y:S01]  /*0830*/  HADD2.F32 R2, -RZ, R5.reuse.H0_H0 ;  /* 0x20000005ff027230 */ /* 0x100fe20000004100 */
[----:B------:R-:W-:Y:S01]  /*0840*/  BSSY B0, `(.L_x_43948) ;  /* 0x0003b7d000007945 */ /* 0x000fe20003800000 */
        /* <DEDUP_REMOVED lines=28> */
[----:B------:R-:W-:Y:S01]  /*0a10*/  HADD2.F32 R13, -RZ, R14.H1_H1 ;  /* 0x3000000eff0d7230 */ /* 0x000fe20000004100 */
[----:B------:R-:W-:Y:S01]  /*0a20*/  IMAD R226, R226, -0x2daee0ad, RZ ;  /* 0xd2511f53e2e27824 */ /* 0x000fe200078e02ff */
[--C-:B0-----:R-:W-:Y:S01]  /*0a30*/  HADD2.F32 R8, -RZ, R12.reuse.H0_H0 ;  /* 0x2000000cff087230 */ /* 0x101fe20000004100 */
[----:B------:R-:W-:Y:S01]  /*0a40*/  IMAD.MOV.U32 R222, RZ, RZ, RZ ;  /* 0x000000ffffde7224 */ /* 0x000fe200078e00ff */
[----:B------:R-:W-:Y:S01]  /*0a50*/  HADD2.F32 R9, -RZ, R12.H1_H1 ;  /* 0x3000000cff097230 */ /* 0x000fe20000004100 */
[----:B------:R-:W-:Y:S01]  /*0a60*/  ULDC.U8 UR8, c[0x0][0x1f0] ;  /* 0x00007c0000087ab9 */ /* 0x000fe20000000000 */
        /* <DEDUP_REMOVED lines=8> */
[----:B------:R-:W-:Y:S02]  /*0af0*/  HADD2.F32 R14, -RZ, R15.H0_H0 ;  /* 0x2000000fff0e7230 */ /* 0x000fe40000004100 */
[----:B------:R-:W-:Y:S02]  /*0b00*/  HADD2.F32 R22, -RZ, R23.H0_H0 ;  /* 0x20000017ff167230 */ /* 0x000fe40000004100 */
[----:B------:R-:W-:Y:S02]  /*0b10*/  HADD2.F32 R30, -RZ, R31.H0_H0 ;  /* 0x2000001fff1e7230 */ /* 0x000fe40000004100 */
[----:B------:R-:W-:Y:S02]  /*0b20*/  HADD2.F32 R170, -RZ, R171.H0_H0 ;  /* 0x200000abffaa7230 */ /* 0x000fe40000004100 */
        /* <DEDUP_REMOVED lines=41> */
.L_x_45242:
        /* <DEDUP_REMOVED lines=34> */
.L_x_43950:
[----:B0-----:R-:W-:Y:S02]  /*0fe0*/  MOV R44, R228 ;  /* 0x000000e4002c7202 */ /* 0x001fe40000000f00 */
.L_x_43951:
[----:B------:R-:W-:Y:S05]  /*0ff0*/  BSYNC B1 ;  /* 0x0000000000017941 */ /* 0x000fea0003800000 */
.L_x_43949:
        /* <DEDUP_REMOVED lines=16> */
.L_x_43955:
[----:B------:R-:W-:Y:S05]  /*1100*/  BSYNC B2 ;  /* 0x0000000000027941 */ /* 0x000fea0003800000 */
.L_x_43954:
        /* <DEDUP_REMOVED lines=44> */
.L_x_43953:
[----:B------:R-:W-:Y:S05]  /*13d0*/  BSYNC B1 ;  /* 0x0000000000017941 */ /* 0x000fea0003800000 */
.L_x_43952:
        /* <DEDUP_REMOVED lines=18> */
.L_x_43956:
        /* <DEDUP_REMOVED lines=12> */
.L_x_43959:
[----:B------:R-:W-:Y:S02]  /*15c0*/  IMAD.MOV.U32 R43, RZ, RZ, R228 ;  /* 0x000000ffff2b7224 */ /* 0x000fe400078e00e4 */
.L_x_43960:
[----:B------:R-:W-:Y:S05]  /*15d0*/  BSYNC B1 ;  /* 0x0000000000017941 */ /* 0x000fea0003800000 */
.L_x_43958:
        /* <DEDUP_REMOVED lines=16> */
.L_x_43964:
[----:B------:R-:W-:Y:S05]  /*16e0*/  BSYNC B2 ;  /* 0x0000000000027941 */ /* 0x000fea0003800000 */
.L_x_43963:
        /* <DEDUP_REMOVED lines=44> */
.L_x_43962:
[----:B------:R-:W-:Y:S05]  /*19b0*/  BSYNC B1 ;  /* 0x0000000000017941 */ /* 0x000fea0003800000 */
.L_x_43961:
[----:B------:R-:W0:Y:S01]  /*19c0*/  I2F.U32 R38, R43 ;  /* 0x0000002b00267306 */ /* 0x000e220000201000 */
[----:B------:R-:W-:-:S05]  /*19d0*/  HADD2.F32 R37, -RZ, R116.H0_H0 ;  /* 0x20000074ff257230 */ /* 0x000fca0000004100 */
[----:B------:R-:W-:Y:S02]  /*19e0*/  FMUL.FTZ R37, R37, c[0x0][0x1e8] ;  /* 0x00007a0025257a20 */ /* 0x000fe40000410000 */
[----:B0-----:R-:W-:-:S05]  /*19f0*/  FFMA.FTZ R38, R38, R241, 1.1641532182693481445e-10 ;  /* 0x2f00000026267423 */ /* 0x001fca00000100f1 */
[----:B------:R-:W-:-:S04]  /*1a00*/  FSETP.GTU.FTZ.AND P1, PT, R38, c[0x0][0x1e4], PT ;  /* 0x0000790026007a0b */ /* 0x000fc80003f3c000 */
[----:B------:R-:W-:Y:S02]  /*1a10*/  FSEL R37, R37, RZ, !P1 ;  /* 0x000000ff25257208 */ /* 0x000fe40004800000 */
[----:B------:R-:W-:-:S03]  /*1a20*/  SEL R221, RZ, 0x1, P1 ;  /* 0x00000001ffdd7807 */ /* 0x000fc60000800000 */
[----:B------:R-:W-:-:S04]  /*1a30*/  FADD.FTZ R104, R104, R37 ;  /* 0x0000002568687221 */ /* 0x000fc80000010000 */
[----:B------:R-:W-:Y:S02]  /*1a40*/  @P0 FADD.FTZ R104, R112, R104 ;  /* 0x0000006870680221 */ /* 0x000fe40000010000 */
.L_x_43957:
        /* <DEDUP_REMOVED lines=12> */
.L_x_43966:
[----:B------:R-:W-:Y:S02]  /*1b10*/  IMAD.MOV.U32 R43, RZ, RZ, R228 ;  /* 0x000000ffff2b7224 */ /* 0x000fe400078e00e4 */
.L_x_43967:
[----:B------:R-:W-:Y:S05]  /*1b20*/  BSYNC B1 ;  /* 0x0000000000017941 */ /* 0x000fea0003800000 */
.L_x_43965:
        /* <DEDUP_REMOVED lines=16> */
.L_x_43971:
[----:B------:R-:W-:Y:S05]  /*1c30*/  BSYNC B2 ;  /* 0x0000000000027941 */ /* 0x000fea0003800000 */
.L_x_43970:
        /* <DEDUP_REMOVED lines=44> */
.L_x_43969:
[----:B------:R-:W-:Y:S05]  /*1f00*/  BSYNC B1 ;  /* 0x0000000000017941 */ /* 0x000fea0003800000 */
.L_x_43968:
        /* <DEDUP_REMOVED lines=13> */
.L_x_43972:
        /* <DEDUP_REMOVED lines=12> */
.L_x_43975:
[----:B------:R-:W-:Y:S02]  /*20a0*/  IMAD.MOV.U32 R46, RZ, RZ, R228 ;  /* 0x000000ffff2e7224 */ /* 0x000fe400078e00e4 */
.L_x_43976:
[----:B------:R-:W-:Y:S05]  /*20b0*/  BSYNC B1 ;  /* 0x0000000000017941 */ /* 0x000fea0003800000 */
.L_x_43974:
        /* <DEDUP_REMOVED lines=16> */
.L_x_43980:
[----:B------:R-:W-:Y:S05]  /*21c0*/  BSYNC B2 ;  /* 0x0000000000027941 */ /* 0x000fea0003800000 */
.L_x_43979:
        /* <DEDUP_REMOVED lines=44> */
.L_x_43978:
[----:B------:R-:W-:Y:S05]  /*2490*/  BSYNC B1 ;  /* 0x0000000000017941 */ /* 0x000fea0003800000 */
.L_x_43977:
[----:B------:R-:W0:Y:S01]  /*24a0*/  I2F.U32 R36, R46 ;  /* 0x0000002e00247306 */ /* 0x000e220000201000 */
[----:B------:R-:W-:-:S05]  /*24b0*/  HADD2.F32 R37, -RZ, R116.H1_H1 ;  /* 0x30000074ff257230 */ /* 0x000fca0000004100 */
[----:B------:R-:W-:Y:S02]  /*24c0*/  FMUL.FTZ R37, R37, c[0x0][0x1e8] ;  /* 0x00007a0025257a20 */ /* 0x000fe40000410000 */
[----:B0-----:R-:W-:-:S05]  /*24d0*/  FFMA.FTZ R36, R36, R241, 1.1641532182693481445e-10 ;  /* 0x2f00000024247423 */ /* 0x001fca00000100f1 */
[----:B------:R-:W-:-:S04]  /*24e0*/  FSETP.GTU.FTZ.AND P1, PT, R36, c[0x0][0x1e4], PT ;  /* 0x0000790024007a0b */ /* 0x000fc80003f3c000 */
[----:B------:R-:W-:Y:S02]  /*24f0*/  FSEL R36, R37, RZ, !P1 ;  /* 0x000000ff25247208 */ /* 0x000fe40004800000 */
[----:B------:R-:W-:-:S03]  /*2500*/  SEL R220, RZ, 0x1, P1 ;  /* 0x00000001ffdc7807 */ /* 0x000fc60000800000 */
[----:B------:R-:W-:-:S04]  /*2510*/  FADD.FTZ R105, R105, R36 ;  /* 0x0000002469697221 */ /* 0x000fc80000010000 */
[----:B------:R-:W-:Y:S02]  /*2520*/  @P0 FADD.FTZ R105, R113, R105 ;  /* 0x0000006971690221 */ /* 0x000fe40000010000 */
.L_x_43973:
        /* <DEDUP_REMOVED lines=12> */
.L_x_43982:
[----:B------:R-:W-:Y:S02]  /*25f0*/  IMAD.MOV.U32 R46, RZ, RZ, R228 ;  /* 0x000000ffff2e7224 */ /* 0x000fe400078e00e4 */
.L_x_43983:
[----:B------:R-:W-:Y:S05]  /*2600*/  BSYNC B1 ;  /* 0x0000000000017941 */ /* 0x000fea0003800000 */
.L_x_43981:
        /* <DEDUP_REMOVED lines=16> */
.L_x_43987:
[----:B------:R-:W-:Y:S05]  /*2710*/  BSYNC B2 ;  /* 0x0000000000027941 */ /* 0x000fea0003800000 */
.L_x_43986:
        /* <DEDUP_REMOVED lines=44> */
.L_x_43985:
[----:B------:R-:W-:Y:S05]  /*29e0*/  BSYNC B1 ;  /* 0x0000000000017941 */ /* 0x000fea0003800000 */
.L_x_43984:
        /* <DEDUP_REMOVED lines=13> */
.L_x_43988:
        /* <DEDUP_REMOVED lines=12> */
.L_x_43991:
[----:B------:R-:W-:Y:S02]  /*2b80*/  IMAD.MOV.U32 R45, RZ, RZ, R228 ;  /* 0x000000ffff2d7224 */ /* 0x000fe400078e00e4 */
.L_x_43992:
[----:B------:R-:W-:Y:S05]  /*2b90*/  BSYNC B1 ;  /* 0x0000000000017941 */ /* 0x000fea0003800000 */
.L_x_43990:
        /* <DEDUP_REMOVED lines=16> */
.L_x_43996:
[----:B------:R-:W-:Y:S05]  /*2ca0*/  BSYNC B2 ;  /* 0x0000000000027941 */ /* 0x000fea0003800000 */
.L_x_43995:
        /* <DEDUP_REMOVED lines=44> */
.L_x_43994:
[----:B------:R-:W-:Y:S05]  /*2f70*/  BSYNC B1 ;  /* 0x0000000000017941 */ /* 0x000fea0003800000 */
.L_x_43993:
        /* <DEDUP_REMOVED lines=9> */
.L_x_43989:
        /* <DEDUP_REMOVED lines=12> */
.L_x_43998:
[----:B------:R-:W-:Y:S02]  /*30d0*/  IMAD.MOV.U32 R45, RZ, RZ, R228 ;  /* 0x000000ffff2d7224 */ /* 0x000fe400078e00e4 */
.L_x_43999:
[----:B------:R-:W-:Y:S05]  /*30e0*/  BSYNC B1 ;  /* 0x0000000000017941 */ /* 0x000fea0003800000 */
.L_x_43997:
        /* <DEDUP_REMOVED lines=16> */
.L_x_44003:
[----:B------:R-:W-:Y:S05]  /*31f0*/  BSYNC B2 ;  /* 0x0000000000027941 */ /* 0x000fea0003800000 */
.L_x_44002:
        /* <DEDUP_REMOVED lines=44> */
.L_x_44001:
[----:B------:R-:W-:Y:S05]  /*34c0*/  BSYNC B1 ;  /* 0x0000000000017941 */ /* 0x000fea0003800000 */
.L_x_44000:
        /* <DEDUP_REMOVED lines=12> */
.L_x_44004:
        /* <DEDUP_REMOVED lines=12> */
.L_x_44007:
[----:B------:R-:W-:Y:S02]  /*3650*/  IMAD.MOV.U32 R45, RZ, RZ, R228 ;  /* 0x000000ffff2d7224 */ /* 0x000fe400078e00e4 */
.L_x_44008:
[----:B------:R-:W-:Y:S05]  /*3660*/  BSYNC B1 ;  /* 0x0000000000017941 */ /* 0x000fea0003800000 */
.L_x_44006:
        /* <DEDUP_REMOVED lines=16> */
.L_x_44012:
[----:B------:R-:W-:Y:S05]  /*3770*/  BSYNC B2 ;  /* 0x0000000000027941 */ /* 0x000fea0003800000 */
.L_x_44011:
        /* <DEDUP_REMOVED lines=44> */
.L_x_44010:
[----:B------:R-:W-:Y:S05]  /*3a40*/  BSYNC B1 ;  /* 0x0000000000017941 */ /* 0x000fea0003800000 */
.L_x_44009:
        /* <DEDUP_REMOVED lines=9> */
.L_x_44005:
        /* <DEDUP_REMOVED lines=12> */
.L_x_44014:
[----:B------:R-:W-:Y:S02]  /*3ba0*/  IMAD.MOV.U32 R45, RZ, RZ, R228 ;  /* 0x000000ffff2d7224 */ /* 0x000fe400078e00e4 */
.L_x_44015:
[----:B------:R-:W-:Y:S05]  /*3bb0*/  BSYNC B1 ;  /* 0x0000000000017941 */ /* 0x000fea0003800000 */
.L_x_44013:
        /* <DEDUP_REMOVED lines=16> */
.L_x_44019:
[----:B------:R-:W-:Y:S05]  /*3cc0*/  BSYNC B2 ;  /* 0x0000000000027941 */ /* 0x000fea0003800000 */
.L_x_44018:
        /* <DEDUP_REMOVED lines=44> */
.L_x_44017:
[----:B------:R-:W-:Y:S05]  /*3f90*/  BSYNC B1 ;  /* 0x0000000000017941 */ /* 0x000fea0003800000 */
.L_x_44016:
        /* <DEDUP_REMOVED lines=12> */
.L_x_44020:
        /* <DEDUP_REMOVED lines=12> */
.L_x_44023:
[----:B------:R-:W-:Y:S02]  /*4120*/  IMAD.MOV.U32 R45, RZ, RZ, R228 ;  /* 0x000000ffff2d7224 */ /* 0x000fe400078e00e4 */
.L_x_44024:
[----:B------:R-:W-:Y:S05]  /*4130*/  BSYNC B1 ;  /* 0x0000000000017941 */ /* 0x000fea0003800000 */
.L_x_44022:
        /* <DEDUP_REMOVED lines=16> */
.L_x_44028:
[----:B------:R-:W-:Y:S05]  /*4240*/  BSYNC B2 ;  /* 0x0000000000027941 */ /* 0x000fea0003800000 */
.L_x_44027:
        /* <DEDUP_REMOVED lines=44> */
.L_x_44026:
[----:B------:R-:W-:Y:S05]  /*4510*/  BSYNC B1 ;  /* 0x0000000000017941 */ /* 0x000fea0003800000 */
.L_x_44025:
        /* <DEDUP_REMOVED lines=9> */
.L_x_44021:
        /* <DEDUP_REMOVED lines=12> */
.L_x_44030:
[----:B------:R-:W-:Y:S02]  /*4670*/  IMAD.MOV.U32 R45, RZ, RZ, R228 ;  /* 0x000000ffff2d7224 */ /* 0x000fe400078e00e4 */
.L_x_44031:
[----:B------:R-:W-:Y:S05]  /*4680*/  BSYNC B1 ;  /* 0x0000000000017941 */ /* 0x000fea0003800000 */
.L_x_44029:
        /* <DEDUP_REMOVED lines=16> */
.L_x_44035:
[----:B------:R-:W-:Y:S05]  /*4790*/  BSYNC B2 ;  /* 0x0000000000027941 */ /* 0x000fea0003800000 */
.L_x_44034:
        /* <DEDUP_REMOVED lines=44> */
.L_x_44033:
[----:B------:R-:W-:Y:S05]  /*4a60*/  BSYNC B1 ;  /* 0x0000000000017941 */ /* 0x000fea0003800000 */
.L_x_44032:
        /* <DEDUP_REMOVED lines=12> */
.L_x_44036:
        /* <DEDUP_REMOVED lines=12> */
.L_x_44039:
[----:B------:R-:W-:Y:S02]  /*4bf0*/  IMAD.MOV.U32 R34, RZ, RZ, R228 ;  /* 0x000000ffff227224 */ /* 0x000fe400078e00e4 */
.L_x_44040:
[----:B------:R-:W-:Y:S05]  /*4c00*/  BSYNC B1 ;  /* 0x0000000000017941 */ /* 0x000fea0003800000 */
.L_x_44038:
        /* <DEDUP_REMOVED lines=16> */
.L_x_44044:
[----:B------:R-:W-:Y:S05]  /*4d10*/  BSYNC B2 ;  /* 0x0000000000027941 */ /* 0x000fea0003800000 */
.L_x_44043:
        /* <DEDUP_REMOVED lines=44> */
.L_x_44042:
[----:B------:R-:W-:Y:S05]  /*4fe0*/  BSYNC B1 ;  /* 0x0000000000017941 */ /* 0x000fea0003800000 */
.L_x_44041:
        /* <DEDUP_REMOVED lines=9> */
.L_x_44037:
        /* <DEDUP_REMOVED lines=12> */
.L_x_44046:
[----:B------:R-:W-:Y:S02]  /*5140*/  IMAD.MOV.U32 R34, RZ, RZ, R228 ;  /* 0x000000ffff227224 */ /* 0x000fe400078e00e4 */
.L_x_44047:
[----:B------:R-:W-:Y:S05]  /*5150*/  BSYNC B1 ;  /* 0x0000000000017941 */ /* 0x000fea0003800000 */
.L_x_44045:
        /* <DEDUP_REMOVED lines=16> */
.L_x_44051:
[----:B------:R-:W-:Y:S05]  /*5260*/  BSYNC B2 ;  /* 0x0000000000027941 */ /* 0x000fea0003800000 */
.L_x_44050:
        /* <DEDUP_REMOVED lines=44> */
.L_x_44049:
[----:B------:R-:W-:Y:S05]  /*5530*/  BSYNC B1 ;  /* 0x0000000000017941 */ /* 0x000fea0003800000 */
.L_x_44048:
        /* <DEDUP_REMOVED lines=12> */
.L_x_44052:
        /* <DEDUP_REMOVED lines=12> */
.L_x_44055:
[----:B------:R-:W-:Y:S02]  /*56c0*/  IMAD.MOV.U32 R34, RZ, RZ, R228 ;  /* 0x000000ffff227224 */ /* 0x000fe400078e00e4 */
.L_x_44056:
[----:B------:R-:W-:Y:S05]  /*56d0*/  BSYNC B1 ;  /* 0x0000000000017941 */ /* 0x000fea0003800000 */
.L_x_44054:
        /* <DEDUP_REMOVED lines=16> */
.L_x_44060:
[----:B------:R-:W-:Y:S05]  /*57e0*/  BSYNC B2 ;  /* 0x0000000000027941 */ /* 0x000fea0003800000 */
.L_x_44059:
        /* <DEDUP_REMOVED lines=44> */
.L_x_44058:
[----:B------:R-:W-:Y:S05]  /*5ab0*/  BSYNC B1 ;  /* 0x0000000000017941 */ /* 0x000fea0003800000 */
.L_x_44057:
        /* <DEDUP_REMOVED lines=9> */
.L_x_44053:
        /* <DEDUP_REMOVED lines=12> */
.L_x_44062:
[----:B------:R-:W-:Y:S02]  /*5c10*/  IMAD.MOV.U32 R34, RZ, RZ, R228 ;  /* 0x000000ffff227224 */ /* 0x000fe400078e00e4 */
.L_x_44063:
[----:B------:R-:W-:Y:S05]  /*5c20*/  BSYNC B1 ;  /* 0x0000000000017941 */ /* 0x000fea0003800000 */
.L_x_44061:
        /* <DEDUP_REMOVED lines=16> */
.L_x_44067:
[----:B------:R-:W-:Y:S05]  /*5d30*/  BSYNC B2 ;  /* 0x0000000000027941 */ /* 0x000fea0003800000 */
.L_x_44066:
        /* <DEDUP_REMOVED lines=44> */
.L_x_44065:
[----:B------:R-:W-:Y:S05]  /*6000*/  BSYNC B1 ;  /* 0x0000000000017941 */ /* 0x000fea0003800000 */
.L_x_44064:
        /* <DEDUP_REMOVED lines=13> */
.L_x_44068:
        /* <DEDUP_REMOVED lines=12> */
.L_x_44071:
[----:B------:R-:W-:Y:S02]  /*61a0*/  IMAD.MOV.U32 R40, RZ, RZ, R228 ;  /* 0x000000ffff287224 */ /* 0x000fe400078e00e4 */
.L_x_44072:
[----:B------:R-:W-:Y:S05]  /*61b0*/  BSYNC B1 ;  /* 0x0000000000017941 */ /* 0x000fea0003800000 */
.L_x_44070:
        /* <DEDUP_REMOVED lines=18> */
.L_x_44076:
[----:B------:R-:W-:Y:S05]  /*62e0*/  BSYNC B2 ;  /* 0x0000000000027941 */ /* 0x000fea0003800000 */
.L_x_44075:
        /* <DEDUP_REMOVED lines=44> */
.L_x_44074:
[----:B------:R-:W-:Y:S05]  /*65b0*/  BSYNC B1 ;  /* 0x0000000000017941 */ /* 0x000fea0003800000 */
.L_x_44073:
        /* <DEDUP_REMOVED lines=9> */
.L_x_44069:
[----:B------:R-:W-:Y:S01]  /*6650*/  SEL R33, RZ, 0x10000, P4 ;  /* 0x00010000ff217807 */ /* 0x000fe20002000000 */
[----:B------:R-:W-:Y:S01]  /*6660*/  @P0 IMAD.MOV.U32 R39, RZ, RZ, 0x20 ;  /* 0x00000020ff270424 */ /* 0x000fe200078e00ff */
        /* <DEDUP_REMOVED lines=14> */
[C---:B------:R-:W-:Y:S02]  /*6750*/  LEA R34, P1, R231.reuse, c[0x0][0x188], 0x5 ;  /* 0x00006200e7227a11 */ /* 0x040fe400078228ff */
[----:B------:R-:W-:Y:S02]  /*6760*/  SHF.L.U32 R47, R231, 0x3, RZ ;  /* 0x00000003e72f7819 */ /* 0x000fe400000006ff */
[----:B------:R-:W-:Y:S02]  /*6770*/  LOP3.LUT R41, R41, R35, R33, 0xfe, !PT ;  /* 0x0000002329297212 */ /* 0x000fe400078efe21 */
[----:B------:R-:W-:Y:S02]  /*6780*/  LOP3.LUT R36, R40, R36, R32, 0xfe, !PT ;  /* 0x0000002428247212 */ /* 0x000fe400078efe20 */
[----:B------:R-:W-:Y:S02]  /*6790*/  LEA.HI.X R35, R231, c[0x0][0x18c], RZ, 0x5, P1 ;  /* 0x00006300e7237a11 */ /* 0x000fe400008f2cff */
[----:B------:R-:W-:-:S02]  /*67a0*/  SEL R37, RZ, 0x1, P5 ;  /* 0x00000001ff257807 */ /* 0x000fc40002800000 */
[----:B------:R-:W-:Y:S01]  /*67b0*/  SHF.R.U32.HI R48, RZ, 0x1d, R231 ;  /* 0x0000001dff307819 */ /* 0x000fe200000116e7 */
[----:B------:R-:W-:Y:S01]  /*67c0*/  STG.E.128 [R34.64], R104 ;  /* 0x0000006822007986 */ /* 0x000fe2000c101d06 */
[----:B------:R-:W-:Y:S02]  /*67d0*/  IADD3 R32, P1, R47, c[0x0][0x190], RZ ;  /* 0x000064002f207a10 */ /* 0x000fe40007f3e0ff */
        /* <DEDUP_REMOVED lines=30> */
.L_x_44077:
        /* <DEDUP_REMOVED lines=16> */
.L_x_44079:
[----:B--2---:R-:W-:Y:S02]  /*6ac0*/  MOV R44, R228 ;  /* 0x000000e4002c7202 */ /* 0x004fe40000000f00 */
.L_x_44080:
[----:B------:R-:W-:Y:S05]  /*6ad0*/  BSYNC B1 ;  /* 0x0000000000017941 */ /* 0x000fea0003800000 */
.L_x_44078:
        /* <DEDUP_REMOVED lines=16> */
.L_x_44084:
[----:B------:R-:W-:Y:S05]  /*6be0*/  BSYNC B2 ;  /* 0x0000000000027941 */ /* 0x000fea0003800000 */
.L_x_44083:
        /* <DEDUP_REMOVED lines=44> */
.L_x_44082:
[----:B------:R-:W-:Y:S05]  /*6eb0*/  BSYNC B1 ;  /* 0x0000000000017941 */ /* 0x000fea0003800000 */
.L_x_44081:
        /* <DEDUP_REMOVED lines=14> */
.L_x_44085:
        /* <DEDUP_REMOVED lines=12> */
.L_x_44088:
[----:B------:R-:W-:Y:S02]  /*7060*/  MOV R43, R228 ;  /* 0x000000e4002b7202 */ /* 0x000fe40000000f00 */
.L_x_44089:
[----:B------:R-:W-:Y:S05]  /*7070*/  BSYNC B1 ;  /* 0x0000000000017941 */ /* 0x000fea0003800000 */
.L_x_44087:
        /* <DEDUP_REMOVED lines=16> */
.L_x_44093:
[----:B------:R-:W-:Y:S05]  /*7180*/  BSYNC B2 ;  /* 0x0000000000027941 */ /* 0x000fea0003800000 */
.L_x_44092:
        /* <DEDUP_REMOVED lines=44> */
.L_x_44091:
[----:B------:R-:W-:Y:S05]  /*7450*/  BSYNC B1 ;  /* 0x0000000000017941 */ /* 0x000fea0003800000 */
.L_x_44090:
        /* <DEDUP_REMOVED lines=9> */
.L_x_44086:
        /* <DEDUP_REMOVED lines=12> */
.L_x_44095:
[----:B------:R-:W-:Y:S02]  /*75b0*/  IMAD.MOV.U32 R43, RZ, RZ, R228 ;  /* 0x000000ffff2b7224 */ /* 0x000fe400078e00e4 */
.L_x_44096:
[----:B------:R-:W-:Y:S05]  /*75c0*/  BSYNC B1 ;  /* 0x0000000000017941 */ /* 0x000fea0003800000 */
.L_x_44094:
        /* <DEDUP_REMOVED lines=16> */
.L_x_44100:
[----:B------:R-:W-:Y:S05]  /*76d0*/  BSYNC B2 ;  /* 0x0000000000027941 */ /* 0x000fea0003800000 */
.L_x_44099:
        /* <DEDUP_REMOVED lines=44> */
.L_x_44098:
[----:B------:R-:W-:Y:S05]  /*79a0*/  BSYNC B1 ;  /* 0x0000000000017941 */ /* 0x000fea0003800000 */
.L_x_44097:
        /* <DEDUP_REMOVED lines=13> */
.L_x_44101:
        /* <DEDUP_REMOVED lines=12> */
.L_x_44104:
[----:B------:R-:W-:Y:S02]  /*7b40*/  IMAD.MOV.U32 R46, RZ, RZ, R228 ;  /* 0x000000ffff2e7224 */ /* 0x000fe400078e00e4 */
.L_x_44105:
[----:B------:R-:W-:Y:S05]  /*7b50*/  BSYNC B1 ;  /* 0x0000000000017941 */ /* 0x000fea0003800000 */
.L_x_44103:
        /* <DEDUP_REMOVED lines=16> */
.L_x_44109:
[----:B------:R-:W-:Y:S05]  /*7c60*/  BSYNC B2 ;  /* 0x0000000000027941 */ /* 0x000fea0003800000 */
.L_x_44108:
        /* <DEDUP_REMOVED lines=44> */
.L_x_44107:
[----:B------:R-:W-:Y:S05]  /*7f30*/  BSYNC B1 ;  /* 0x0000000000017941 */ /* 0x000fea0003800000 */
.L_x_44106:
        /* <DEDUP_REMOVED lines=9> */
.L_x_44102:
        /* <DEDUP_REMOVED lines=12> */
.L_x_44111:
[----:B------:R-:W-:Y:S02]  /*8090*/  IMAD.MOV.U32 R46, RZ, RZ, R228 ;  /* 0x000000ffff2e7224 */ /* 0x000fe400078e00e4 */
.L_x_44112:
[----:B------:R-:W-:Y:S05]  /*80a0*/  BSYNC B1 ;  /* 0x0000000000017941 */ /* 0x000fea0003800000 */
.L_x_44110:
        /* <DEDUP_REMOVED lines=16> */
.L_x_44116:
[----:B------:R-:W-:Y:S05]  /*81b0*/  BSYNC B2 ;  /* 0x0000000000027941 */ /* 0x000fea0003800000 */
.L_x_44115:
        /* <DEDUP_REMOVED lines=44> */
.L_x_44114:
[----:B------:R-:W-:Y:S05]  /*8480*/  BSYNC B1 ;  /* 0x0000000000017941 */ /* 0x000fea0003800000 */
.L_x_44113:
        /* <DEDUP_REMOVED lines=13> */
.L_x_44117:
        /* <DEDUP_REMOVED lines=12> */
.L_x_44120:
[----:B------:R-:W-:Y:S02]  /*8620*/  IMAD.MOV.U32 R45, RZ, RZ, R228 ;  /* 0x000000ffff2d7224 */ /* 0x000fe400078e00e4 */
.L_x_44121:
[----:B------:R-:W-:Y:S05]  /*8630*/  BSYNC B1 ;  /* 0x0000000000017941 */ /* 0x000fea0003800000 */
.L_x_44119:
        /* <DEDUP_REMOVED lines=16> */
.L_x_44125:
[----:B------:R-:W-:Y:S05]  /*8740*/  BSYNC B2 ;  /* 0x0000000000027941 */ /* 0x000fea0003800000 */
.L_x_44124:
        /* <DEDUP_REMOVED lines=44> */
.L_x_44123:
[----:B------:R-:W-:Y:S05]  /*8a10*/  BSYNC B1 ;  /* 0x0000000000017941 */ /* 0x000fea0003800000 */
.L_x_44122:
        /* <DEDUP_REMOVED lines=9> */
.L_x_44118:
        /* <DEDUP_REMOVED lines=12> */
.L_x_44127:
[----:B------:R-:W-:Y:S02]  /*8b70*/  MOV R45, R228 ;  /* 0x000000e4002d7202 */ /* 0x000fe40000000f00 */
.L_x_44128:
[----:B------:R-:W-:Y:S05]  /*8b80*/  BSYNC B1 ;  /* 0x0000000000017941 */ /* 0x000fea0003800000 */
.L_x_44126:
        /* <DEDUP_REMOVED lines=16> */
.L_x_44132:
[----:B------:R-:W-:Y:S05]  /*8c90*/  BSYNC B2 ;  /* 0x0000000000027941 */ /* 0x000fea0003800000 */
.L_x_44131:
        /* <DEDUP_REMOVED lines=44> */
.L_x_44130:
[----:B------:R-:W-:Y:S05]  /*8f60*/  BSYNC B1 ;  /* 0x0000000000017941 */ /* 0x000fea0003800000 */
.L_x_44129:
        /* <DEDUP_REMOVED lines=12> */
.L_x_44133:
        /* <DEDUP_REMOVED lines=12> */
.L_x_44136:
[----:B------:R-:W-:Y:S02]  /*90f0*/  MOV R45, R228 ;  /* 0x000000e4002d7202 */ /* 0x000fe40000000f00 */
.L_x_44137:
[----:B------:R-:W-:Y:S05]  /*9100*/  BSYNC B1 ;  /* 0x0000000000017941 */ /* 0x000fea0003800000 */
.L_x_44135:
        /* <DEDUP_REMOVED lines=16> */
.L_x_44141:
[----:B------:R-:W-:Y:S05]  /*9210*/  BSYNC B2 ;  /* 0x0000000000027941 */ /* 0x000fea0003800000 */
.L_x_44140:
        /* <DEDUP_REMOVED lines=44> */
.L_x_44139:
[----:B------:R-:W-:Y:S05]  /*94e0*/  BSYNC B1 ;  /* 0x0000000000017941 */ /* 0x000fea0003800000 */
.L_x_44138:
        /* <DEDUP_REMOVED lines=9> */
.L_x_44134:
        /* <DEDUP_REMOVED lines=12> */
.L_x_44143:
[----:B------:R-:W-:Y:S02]  /*9640*/  IMAD.MOV.U32 R45, RZ, RZ, R228 ;  /* 0x000000ffff2d7224 */ /* 0x000fe400078e00e4 */
.L_x_44144:
[----:B------:R-:W-:Y:S05]  /*9650*/  BSYNC B1 ;  /* 0x0000000000017941 */ /* 0x000fea0003800000 */
.L_x_44142:
        /* <DEDUP_REMOVED lines=16> */
.L_x_44148:
[----:B------:R-:W-:Y:S05]  /*9760*/  BSYNC B2 ;  /* 0x0000000000027941 */ /* 0x000fea0003800000 */
.L_x_44147:
        /* <DEDUP_REMOVED lines=44> */
.L_x_44146:
[----:B------:R-:W-:Y:S05]  /*9a30*/  BSYNC B1 ;  /* 0x0000000000017941 */ /* 0x000fea0003800000 */
.L_x_44145:
        /* <DEDUP_REMOVED lines=12> */
.L_x_44149:
        /* <DEDUP_REMOVED lines=12> */
.L_x_44152:
[----:B------:R-:W-:Y:S02]  /*9bc0*/  IMAD.MOV.U32 R45, RZ, RZ, R228 ;  /* 0x000000ffff2d7224 */ /* 0x000fe400078e00e4 */
.L_x_44153:
[----:B------:R-:W-:Y:S05]  /*9bd0*/  BSYNC B1 ;  /* 0x0000000000017941 */ /* 0x000fea0003800000 */
.L_x_44151:
        /* <DEDUP_REMOVED lines=16> */
.L_x_44157:
[----:B------:R-:W-:Y:S05]  /*9ce0*/  BSYNC B2 ;  /* 0x0000000000027941 */ /* 0x000fea0003800000 */
.L_x_44156:
        /* <DEDUP_REMOVED lines=44> */
.L_x_44155:
[----:B------:R-:W-:Y:S05]  /*9fb0*/  BSYNC B1 ;  /* 0x0000000000017941 */ /* 0x000fea0003800000 */
.L_x_44154:
        /* <DEDUP_REMOVED lines=9> */
.L_x_44150:
        /* <DEDUP_REMOVED lines=12> */
.L_x_44159:
[----:B------:R-:W-:Y:S02]  /*a110*/  IMAD.MOV.U32 R45, RZ, RZ, R228 ;  /* 0x000000ffff2d7224 */ /* 0x000fe400078e00e4 */
.L_x_44160:
[----:B------:R-:W-:Y:S05]  /*a120*/  BSYNC B1 ;  /* 0x0000000000017941 */ /* 0x000fea0003800000 */
.L_x_44158:
        /* <DEDUP_REMOVED lines=16> */
.L_x_44164:
[----:B------:R-:W-:Y:S05]  /*a230*/  BSYNC B2 ;  /* 0x0000000000027941 */ /* 0x000fea0003800000 */
.L_x_44163:
        /* <DEDUP_REMOVED lines=44> */
.L_x_44162:
[----:B------:R-:W-:Y:S05]  /*a500*/  BSYNC B1 ;  /* 0x0000000000017941 */ /* 0x000fea0003800000 */
.L_x_44161:
        /* <DEDUP_REMOVED lines=12> */
.L_x_44165:
        /* <DEDUP_REMOVED lines=12> */
.L_x_44168:
[----:B------:R-:W-:Y:S02]  /*a690*/  IMAD.MOV.U32 R34, RZ, RZ, R228 ;  /* 0x000000ffff227224 */ /* 0x000fe400078e00e4 */
.L_x_44169:
[----:B------:R-:W-:Y:S05]  /*a6a0*/  BSYNC B1 ;  /* 0x0000000000017941 */ /* 0x000fea0003800000 */
.L_x_44167:
        /* <DEDUP_REMOVED lines=16> */
.L_x_44173:
[----:B------:R-:W-:Y:S05]  /*a7b0*/  BSYNC B2 ;  /* 0x0000000000027941 */ /* 0x000fea0003800000 */
.L_x_44172:
        /* <DEDUP_REMOVED lines=44> */
.L_x_44171:
[----:B------:R-:W-:Y:S05]  /*aa80*/  BSYNC B1 ;  /* 0x0000000000017941 */ /* 0x000fea0003800000 */
.L_x_44170:
        /* <DEDUP_REMOVED lines=9> */
.L_x_44166:
        /* <DEDUP_REMOVED lines=12> */
.L_x_44175:
[----:B------:R-:W-:Y:S02]  /*abe0*/  MOV R34, R228 ;  /* 0x000000e400227202 */ /* 0x000fe40000000f00 */
.L_x_44176:
[----:B------:R-:W-:Y:S05]  /*abf0*/  BSYNC B1 ;  /* 0x0000000000017941 */ /* 0x000fea0003800000 */
.L_x_44174:
        /* <DEDUP_REMOVED lines=16> */
.L_x_44180:
[----:B------:R-:W-:Y:S05]  /*ad00*/  BSYNC B2 ;  /* 0x0000000000027941 */ /* 0x000fea0003800000 */
.L_x_44179:
        /* <DEDUP_REMOVED lines=44> */
.L_x_44178:
[----:B------:R-:W-:Y:S05]  /*afd0*/  BSYNC B1 ;  /* 0x0000000000017941 */ /* 0x000fea0003800000 */
.L_x_44177:
        /* <DEDUP_REMOVED lines=12> */
.L_x_44181:
        /* <DEDUP_REMOVED lines=12> */
.L_x_44184:
[----:B------:R-:W-:Y:S02]  /*b160*/  MOV R34, R228 ;  /* 0x000000e400227202 */ /* 0x000fe40000000f00 */
.L_x_44185:
[----:B------:R-:W-:Y:S05]  /*b170*/  BSYNC B1 ;  /* 0x0000000000017941 */ /* 0x000fea0003800000 */
.L_x_44183:
        /* <DEDUP_REMOVED lines=16> */
.L_x_44189:
[----:B------:R-:W-:Y:S05]  /*b280*/  BSYNC B2 ;  /* 0x0000000000027941 */ /* 0x000fea0003800000 */
.L_x_44188:
        /* <DEDUP_REMOVED lines=44> */
.L_x_44187:
[----:B------:R-:W-:Y:S05]  /*b550*/  BSYNC B1 ;  /* 0x0000000000017941 */ /* 0x000fea0003800000 */
.L_x_44186:
        /* <DEDUP_REMOVED lines=9> */
.L_x_44182:
        /* <DEDUP_REMOVED lines=12> */
.L_x_44191:
[----:B------:R-:W-:Y:S02]  /*b6b0*/  IMAD.MOV.U32 R34, RZ, RZ, R228 ;  /* 0x000000ffff227224 */ /* 0x000fe400078e00e4 */
.L_x_44192:
[----:B------:R-:W-:Y:S05]  /*b6c0*/  BSYNC B1 ;  /* 0x0000000000017941 */ /* 0x000fea0003800000 */
.L_x_44190:
        /* <DEDUP_REMOVED lines=16> */
.L_x_44196:
[----:B------:R-:W-:Y:S05]  /*b7d0*/  BSYNC B2 ;  /* 0x0000000000027941 */ /* 0x000fea0003800000 */
.L_x_44195:
        /* <DEDUP_REMOVED lines=44> */
.L_x_44194:
[----:B------:R-:W-:Y:S05]  /*baa0*/  BSYNC B1 ;  /* 0x0000000000017941 */ /* 0x000fea0003800000 */
.L_x_44193:
        /* <DEDUP_REMOVED lines=13> */
.L_x_44197:
        /* <DEDUP_REMOVED lines=12> */
.L_x_44200:
[----:B------:R-:W-:Y:S02]  /*bc40*/  IMAD.MOV.U32 R40, RZ, RZ, R228 ;  /* 0x000000ffff287224 */ /* 0x000fe400078e00e4 */
.L_x_44201:
[----:B------:R-:W-:Y:S05]  /*bc50*/  BSYNC B1 ;  /* 0x0000000000017941 */ /* 0x000fea0003800000 */
.L_x_44199:
        /* <DEDUP_REMOVED lines=18> */
.L_x_44205:
[----:B------:R-:W-:Y:S05]  /*bd80*/  BSYNC B2 ;  /* 0x0000000000027941 */ /* 0x000fea0003800000 */
.L_x_44204:
        /* <DEDUP_REMOVED lines=44> */
.L_x_44203:
[----:B------:R-:W-:Y:S05]  /*c050*/  BSYNC B1 ;  /* 0x0000000000017941 */ /* 0x000fea0003800000 */
.L_x_44202:
        /* <DEDUP_REMOVED lines=9> */
.L_x_44198:
[----:B------:R-:W-:Y:S01]  /*c0f0*/  SEL R32, RZ, 0x1000000, P5 ;  /* 0x01000000ff207807 */ /* 0x000fe20002800000 */
[----:B------:R-:W-:Y:S01]  /*c100*/  HFMA2.MMA R244, -RZ, RZ, 0, 4.76837158203125e-07 ;  /* 0x00000008fff47435 */ /* 0x000fe200000001ff */
        /* <DEDUP_REMOVED lines=49> */
.L_x_44206:
        /* <DEDUP_REMOVED lines=16> */
.L_x_44208:
[----:B-1----:R-:W-:Y:S02]  /*c520*/  IMAD.MOV.U32 R44, RZ, RZ, R228 ;  /* 0x000000ffff2c7224 */ /* 0x002fe400078e00e4 */
.L_x_44209:
[----:B------:R-:W-:Y:S05]  /*c530*/  BSYNC B1 ;  /* 0x0000000000017941 */ /* 0x000fea0003800000 */
.L_x_44207:
        /* <DEDUP_REMOVED lines=16> */
.L_x_44213:
[----:B------:R-:W-:Y:S05]  /*c640*/  BSYNC B2 ;  /* 0x0000000000027941 */ /* 0x000fea0003800000 */
.L_x_44212:
        /* <DEDUP_REMOVED lines=44> */
.L_x_44211:
[----:B------:R-:W-:Y:S05]  /*c910*/  BSYNC B1 ;  /* 0x0000000000017941 */ /* 0x000fea0003800000 */
.L_x_44210:
        /* <DEDUP_REMOVED lines=14> */
.L_x_44214:
        /* <DEDUP_REMOVED lines=12> */
.L_x_44217:
[----:B------:R-:W-:Y:S02]  /*cac0*/  IMAD.MOV.U32 R43, RZ, RZ, R228 ;  /* 0x000000ffff2b7224 */ /* 0x000fe400078e00e4 */
.L_x_44218:
[----:B------:R-:W-:Y:S05]  /*cad0*/  BSYNC B1 ;  /* 0x0000000000017941 */ /* 0x000fea0003800000 */
.L_x_44216:
        /* <DEDUP_REMOVED lines=16> */
.L_x_44222:
[----:B------:R-:W-:Y:S05]  /*cbe0*/  BSYNC B2 ;  /* 0x0000000000027941 */ /* 0x000fea0003800000 */
.L_x_44221:
        /* <DEDUP_REMOVED lines=44> */
.L_x_44220:
[----:B------:R-:W-:Y:S05]  /*ceb0*/  BSYNC B1 ;  /* 0x0000000000017941 */ /* 0x000fea0003800000 */
.L_x_44219:
        /* <DEDUP_REMOVED lines=9> */
.L_x_44215:
        /* <DEDUP_REMOVED lines=12> */
.L_x_44224:
[----:B------:R-:W-:Y:S02]  /*d010*/  IMAD.MOV.U32 R43, RZ, RZ, R228 ;  /* 0x000000ffff2b7224 */ /* 0x000fe400078e00e4 */
.L_x_44225:
[----:B------:R-:W-:Y:S05]  /*d020*/  BSYNC B1 ;  /* 0x0000000000017941 */ /* 0x000fea0003800000 */
.L_x_44223:
        /* <DEDUP_REMOVED lines=16> */
.L_x_44229:
[----:B------:R-:W-:Y:S05]  /*d130*/  BSYNC B2 ;  /* 0x0000000000027941 */ /* 0x000fea0003800000 */
.L_x_44228:
        /* <DEDUP_REMOVED lines=44> */
.L_x_44227:
[----:B------:R-:W-:Y:S05]  /*d400*/  BSYNC B1 ;  /* 0x0000000000017941 */ /* 0x000fea0003800000 */
.L_x_44226:
        /* <DEDUP_REMOVED lines=13> */
.L_x_44230:
        /* <DEDUP_REMOVED lines=12> */
.L_x_44233:
[----:B------:R-:W-:Y:S02]  /*d5a0*/  IMAD.MOV.U32 R46, RZ, RZ, R228 ;  /* 0x000000ffff2e7224 */ /* 0x000fe400078e00e4 */
.L_x_44234:
[----:B------:R-:W-:Y:S05]  /*d5b0*/  BSYNC B1 ;  /* 0x0000000000017941 */ /* 0x000fea0003800000 */
.L_x_44232:
        /* <DEDUP_REMOVED lines=16> */
.L_x_44238:
[----:B------:R-:W-:Y:S05]  /*d6c0*/  BSYNC B2 ;  /* 0x0000000000027941 */ /* 0x000fea0003800000 */
.L_x_44237:
        /* <DEDUP_REMOVED lines=44> */
.L_x_44236:
[----:B------:R-:W-:Y:S05]  /*d990*/  BSYNC B1 ;  /* 0x0000000000017941 */ /* 0x000fea0003800000 */
.L_x_44235:
        /* <DEDUP_REMOVED lines=9> */
.L_x_44231:
        /* <DEDUP_REMOVED lines=12> */
.L_x_44240:
[----:B------:R-:W-:Y:S02]  /*daf0*/  IMAD.MOV.U32 R46, RZ, RZ, R228 ;  /* 0x000000ffff2e7224 */ /* 0x000fe400078e00e4 */
.L_x_44241:
[----:B------:R-:W-:Y:S05]  /*db00*/  BSYNC B1 ;  /* 0x0000000000017941 */ /* 0x000fea0003800000 */
.L_x_44239:
        /* <DEDUP_REMOVED lines=16> */
.L_x_44245:
[----:B------:R-:W-:Y:S05]  /*dc10*/  BSYNC B2 ;  /* 0x0000000000027941 */ /* 0x000fea0003800000 */
.L_x_44244:
        /* <DEDUP_REMOVED lines=44> */
.L_x_44243:
[----:B------:R-:W-:Y:S05]  /*dee0*/  BSYNC B1 ;  /* 0x0000000000017941 */ /* 0x000fea0003800000 */
.L_x_44242:
        /* <DEDUP_REMOVED lines=13> */
.L_x_44246:
        /* <DEDUP_REMOVED lines=12> */
.L_x_44249:
[----:B------:R-:W-:Y:S02]  /*e080*/  IMAD.MOV.U32 R45, RZ, RZ, R228 ;  /* 0x000000ffff2d7224 */ /* 0x000fe400078e00e4 */
.L_x_44250:
[----:B------:R-:W-:Y:S05]  /*e090*/  BSYNC B1 ;  /* 0x0000000000017941 */ /* 0x000fea0003800000 */
.L_x_44248:
        /* <DEDUP_REMOVED lines=16> */
.L_x_44254:
[----:B------:R-:W-:Y:S05]  /*e1a0*/  BSYNC B2 ;  /* 0x0000000000027941 */ /* 0x000fea0003800000 */
.L_x_44253:
        /* <DEDUP_REMOVED lines=44> */
.L_x_44252:
[----:B------:R-:W-:Y:S05]  /*e470*/  BSYNC B1 ;  /* 0x0000000000017941 */ /* 0x000fea0003800000 */
.L_x_44251:
        /* <DEDUP_REMOVED lines=9> */
.L_x_44247:
        /* <DEDUP_REMOVED lines=12> */
.L_x_44256:
[----:B------:R-:W-:Y:S02]  /*e5d0*/  IMAD.MOV.U32 R45, RZ, RZ, R228 ;  /* 0x000000ffff2d7224 */ /* 0x000fe400078e00e4 */
.L_x_44257:
[----:B------:R-:W-:Y:S05]  /*e5e0*/  BSYNC B1 ;  /* 0x0000000000017941 */ /* 0x000fea0003800000 */
.L_x_44255:
        /* <DEDUP_REMOVED lines=16> */
.L_x_44261:
[----:B------:R-:W-:Y:S05]  /*e6f0*/  BSYNC B2 ;  /* 0x0000000000027941 */ /* 0x000fea0003800000 */
.L_x_44260:
        /* <DEDUP_REMOVED lines=44> */
.L_x_44259:
[----:B------:R-:W-:Y:S05]  /*e9c0*/  BSYNC B1 ;  /* 0x0000000000017941 */ /* 0x000fea0003800000 */
.L_x_44258:
        /* <DEDUP_REMOVED lines=12> */
.L_x_44262:
        /* <DEDUP_REMOVED lines=12> */
.L_x_44265:
[----:B------:R-:W-:Y:S02]  /*eb50*/  IMAD.MOV.U32 R45, RZ, RZ, R228 ;  /* 0x000000ffff2d7224 */ /* 0x000fe400078e00e4 */
.L_x_44266:
[----:B------:R-:W-:Y:S05]  /*eb60*/  BSYNC B1 ;  /* 0x0000000000017941 */ /* 0x000fea0003800000 */
.L_x_44264:
        /* <DEDUP_REMOVED lines=16> */
.L_x_44270:
[----:B------:R-:W-:Y:S05]  /*ec70*/  BSYNC B2 ;  /* 0x0000000000027941 */ /* 0x000fea0003800000 */
.L_x_44269:
        /* <DEDUP_REMOVED lines=44> */
.L_x_44268:
[----:B------:R-:W-:Y:S05]  /*ef40*/  BSYNC B1 ;  /* 0x0000000000017941 */ /* 0x000fea0003800000 */
.L_x_44267:
        /* <DEDUP_REMOVED lines=9> */
.L_x_44263:
        /* <DEDUP_REMOVED lines=12> */
.L_x_44272:
[----:B------:R-:W-:Y:S02]  /*f0a0*/  IMAD.MOV.U32 R45, RZ, RZ, R228 ;  /* 0x000000ffff2d7224 */ /* 0x000fe400078e00e4 */
.L_x_44273:
[----:B------:R-:W-:Y:S05]  /*f0b0*/  BSYNC B1 ;  /* 0x0000000000017941 */ /* 0x000fea0003800000 */
.L_x_44271:
        /* <DEDUP_REMOVED lines=16> */
.L_x_44277:
[----:B------:R-:W-:Y:S05]  /*f1c0*/  BSYNC B2 ;  /* 0x0000000000027941 */ /* 0x000fea0003800000 */
.L_x_44276:
        /* <DEDUP_REMOVED lines=44> */
.L_x_44275:
[----:B------:R-:W-:Y:S05]  /*f490*/  BSYNC B1 ;  /* 0x0000000000017941 */ /* 0x000fea0003800000 */
.L_x_44274:
        /* <DEDUP_REMOVED lines=12> */
.L_x_44278:
        /* <DEDUP_REMOVED lines=12> */
.L_x_44281:
[----:B------:R-:W-:Y:S02]  /*f620*/  IMAD.MOV.U32 R45, RZ, RZ, R228 ;  /* 0x000000ffff2d7224 */ /* 0x000fe400078e00e4 */
.L_x_44282:
[----:B------:R-:W-:Y:S05]  /*f630*/  BSYNC B1 ;  /* 0x0000000000017941 */ /* 0x000fea0003800000 */
.L_x_44280:
        /* <DEDUP_REMOVED lines=16> */
.L_x_44286:
[----:B------:R-:W-:Y:S05]  /*f740*/  BSYNC B2 ;  /* 0x0000000000027941 */ /* 0x000fea0003800000 */
.L_x_44285:
        /* <DEDUP_REMOVED lines=44> */
.L_x_44284:
[----:B------:R-:W-:Y:S05]  /*fa10*/  BSYNC B1 ;  /* 0x0000000000017941 */ /* 0x000fea0003800000 */
.L_x_44283:
        /* <DEDUP_REMOVED lines=9> */
.L_x_44279:
        /* <DEDUP_REMOVED lines=12> */
.L_x_44288:
[----:B------:R-:W-:Y:S02]  /*fb70*/  IMAD.MOV.U32 R45, RZ, RZ, R228 ;  /* 0x000000ffff2d7224 */ /* 0x000fe400078e00e4 */
.L_x_44289:
[----:B------:R-:W-:Y:S05]  /*fb80*/  BSYNC B1 ;  /* 0x0000000000017941 */ /* 0x000fea0003800000 */
.L_x_44287:
        /* <DEDUP_REMOVED lines=16> */
.L_x_44293:
[----:B------:R-:W-:Y:S05]  /*fc90*/  BSYNC B2 ;  /* 0x0000000000027941 */ /* 0x000fea0003800000 */
.L_x_44292:
        /* <DEDUP_REMOVED lines=44> */
.L_x_44291:
[----:B------:R-:W-:Y:S05]  /*ff60*/  BSYNC B1 ;  /* 0x0000000000017941 */ /* 0x000fea0003800000 */
.L_x_44290:
        /* <DEDUP_REMOVED lines=12> */
.L_x_44294:
        /* <DEDUP_REMOVED lines=12> */
.L_x_44297:
[----:B------:R-:W-:Y:S02]  /*100f0*/  IMAD.MOV.U32 R34, RZ, RZ, R228 ;  /* 0x000000ffff227224 */ /* 0x000fe400078e00e4 */
.L_x_44298:
[----:B------:R-:W-:Y:S05]  /*10100*/  BSYNC B1 ;  /* 0x0000000000017941 */ /* 0x000fea0003800000 */
.L_x_44296:
        /* <DEDUP_REMOVED lines=16> */
.L_x_44302:
[----:B------:R-:W-:Y:S05]  /*10210*/  BSYNC B2 ;  /* 0x0000000000027941 */ /* 0x000fea0003800000 */
.L_x_44301:
        /* <DEDUP_REMOVED lines=44> */
.L_x_44300:
[----:B------:R-:W-:Y:S05]  /*104e0*/  BSYNC B1 ;  /* 0x0000000000017941 */ /* 0x000fea0003800000 */
.L_x_44299:
        /* <DEDUP_REMOVED lines=9> */
.L_x_44295:
        /* <DEDUP_REMOVED lines=12> */
.L_x_44304:
[----:B------:R-:W-:Y:S02]  /*10640*/  IMAD.MOV.U32 R34, RZ, RZ, R228 ;  /* 0x000000ffff227224 */ /* 0x000fe400078e00e4 */
.L_x_44305:
[----:B------:R-:W-:Y:S05]  /*10650*/  BSYNC B1 ;  /* 0x0000000000017941 */ /* 0x000fea0003800000 */
.L_x_44303:
        /* <DEDUP_REMOVED lines=16> */
.L_x_44309:
[----:B------:R-:W-:Y:S05]  /*10760*/  BSYNC B2 ;  /* 0x0000000000027941 */ /* 0x000fea0003800000 */
.L_x_44308:
        /* <DEDUP_REMOVED lines=44> */
.L_x_44307:
[----:B------:R-:W-:Y:S05]  /*10a30*/  BSYNC B1 ;  /* 0x0000000000017941 */ /* 0x000fea0003800000 */
.L_x_44306:
        /* <DEDUP_REMOVED lines=12> */
.L_x_44310:
        /* <DEDUP_REMOVED lines=12> */
.L_x_44313:
[----:B------:R-:W-:Y:S02]  /*10bc0*/  MOV R34, R228 ;  /* 0x000000e400227202 */ /* 0x000fe40000000f00 */
.L_x_44314:
[----:B------:R-:W-:Y:S05]  /*10bd0*/  BSYNC B1 ;  /* 0x0000000000017941 */ /* 0x000fea0003800000 */
.L_x_44312:
        /* <DEDUP_REMOVED lines=16> */
.L_x_44318:
[----:B------:R-:W-:Y:S05]  /*10ce0*/  BSYNC B2 ;  /* 0x0000000000027941 */ /* 0x000fea0003800000 */
.L_x_44317:
        /* <DEDUP_REMOVED lines=44> */
.L_x_44316:
[----:B------:R-:W-:Y:S05]  /*10fb0*/  BSYNC B1 ;  /* 0x0000000000017941 */ /* 0x000fea0003800000 */
.L_x_44315:
        /* <DEDUP_REMOVED lines=9> */
.L_x_44311:
        /* <DEDUP_REMOVED lines=12> */
.L_x_44320:
[----:B------:R-:W-:Y:S02]  /*11110*/  MOV R34, R228 ;  /* 0x000000e400227202 */ /* 0x000fe40000000f00 */
.L_x_44321:
[----:B------:R-:W-:Y:S05]  /*11120*/  BSYNC B1 ;  /* 0x0000000000017941 */ /* 0x000fea0003800000 */
.L_x_44319:
        /* <DEDUP_REMOVED lines=16> */
.L_x_44325:
[----:B------:R-:W-:Y:S05]  /*11230*/  BSYNC B2 ;  /* 0x0000000000027941 */ /* 0x000fea0003800000 */
.L_x_44324:
        /* <DEDUP_REMOVED lines=44> */
.L_x_44323:
[----:B------:R-:W-:Y:S05]  /*11500*/  BSYNC B1 ;  /* 0x0000000000017941 */ /* 0x000fea0003800000 */
.L_x_44322:
        /* <DEDUP_REMOVED lines=13> */
.L_x_44326:
        /* <DEDUP_REMOVED lines=12> */
.L_x_44329:
[----:B------:R-:W-:Y:S02]  /*116a0*/  IMAD.MOV.U32 R40, RZ, RZ, R228 ;  /* 0x000000ffff287224 */ /* 0x000fe400078e00e4 */
.L_x_44330:
[----:B------:R-:W-:Y:S05]  /*116b0*/  BSYNC B1 ;  /* 0x0000000000017941 */ /* 0x000fea0003800000 */
.L_x_44328:
        /* <DEDUP_REMOVED lines=18> */
.L_x_44334:
[----:B------:R-:W-:Y:S05]  /*117e0*/  BSYNC B2 ;  /* 0x0000000000027941 */ /* 0x000fea0003800000 */
.L_x_44333:
        /* <DEDUP_REMOVED lines=44> */
.L_x_44332:
[----:B------:R-:W-:Y:S05]  /*11ab0*/  BSYNC B1 ;  /* 0x0000000000017941 */ /* 0x000fea0003800000 */
.L_x_44331:
        /* <DEDUP_REMOVED lines=9> */
.L_x_44327:
        /* <DEDUP_REMOVED lines=49> */
.L_x_44335:
        /* <DEDUP_REMOVED lines=16> */
.L_x_44337:
[----:B-1----:R-:W-:Y:S02]  /*11f60*/  IMAD.MOV.U32 R44, RZ, RZ, R228 ;  /* 0x000000ffff2c7224 */ /* 0x002fe400078e00e4 */
.L_x_44338:
[----:B------:R-:W-:Y:S05]  /*11f70*/  BSYNC B1 ;  /* 0x0000000000017941 */ /* 0x000fea0003800000 */
.L_x_44336:
        /* <DEDUP_REMOVED lines=16> */
.L_x_44342:
[----:B------:R-:W-:Y:S05]  /*12080*/  BSYNC B2 ;  /* 0x0000000000027941 */ /* 0x000fea0003800000 */
.L_x_44341:
        /* <DEDUP_REMOVED lines=44> */
.L_x_44340:
[----:B------:R-:W-:Y:S05]  /*12350*/  BSYNC B1 ;  /* 0x0000000000017941 */ /* 0x000fea0003800000 */
.L_x_44339:
        /* <DEDUP_REMOVED lines=14> */
.L_x_44343:
        /* <DEDUP_REMOVED lines=12> */
.L_x_44346:
[----:B------:R-:W-:Y:S02]  /*12500*/  MOV R43, R228 ;  /* 0x000000e4002b7202 */ /* 0x000fe40000000f00 */
.L_x_44347:
[----:B------:R-:W-:Y:S05]  /*12510*/  BSYNC B1 ;  /* 0x0000000000017941 */ /* 0x000fea0003800000 */
.L_x_44345:
        /* <DEDUP_REMOVED lines=16> */
.L_x_44351:
[----:B------:R-:W-:Y:S05]  /*12620*/  BSYNC B2 ;  /* 0x0000000000027941 */ /* 0x000fea0003800000 */
.L_x_44350:
        /* <DEDUP_REMOVED lines=44> */
.L_x_44349:
[----:B------:R-:W-:Y:S05]  /*128f0*/  BSYNC B1 ;  /* 0x0000000000017941 */ /* 0x000fea0003800000 */
.L_x_44348:
        /* <DEDUP_REMOVED lines=9> */
.L_x_44344:
        /* <DEDUP_REMOVED lines=12> */
.L_x_44353:
[----:B------:R-:W-:Y:S02]  /*12a50*/  MOV R43, R228 ;  /* 0x000000e4002b7202 */ /* 0x000fe40000000f00 */
.L_x_44354:
[----:B------:R-:W-:Y:S05]  /*12a60*/  BSYNC B1 ;  /* 0x0000000000017941 */ /* 0x000fea0003800000 */
.L_x_44352:
        /* <DEDUP_REMOVED lines=16> */
.L_x_44358:
[----:B------:R-:W-:Y:S05]  /*12b70*/  BSYNC B2 ;  /* 0x0000000000027941 */ /* 0x000fea0003800000 */
.L_x_44357:
        /* <DEDUP_REMOVED lines=44> */
.L_x_44356:
[----:B------:R-:W-:Y:S05]  /*12e40*/  BSYNC B1 ;  /* 0x0000000000017941 */ /* 0x000fea0003800000 */
.L_x_44355:
        /* <DEDUP_REMOVED lines=13> */
.L_x_44359:
        /* <DEDUP_REMOVED lines=12> */
.L_x_44362:
[----:B------:R-:W-:Y:S02]  /*12fe0*/  IMAD.MOV.U32 R46, RZ, RZ, R228 ;  /* 0x000000ffff2e7224 */ /* 0x000fe400078e00e4 */
.L_x_44363:
[----:B------:R-:W-:Y:S05]  /*12ff0*/  BSYNC B1 ;  /* 0x0000000000017941 */ /* 0x000fea0003800000 */
.L_x_44361:
        /* <DEDUP_REMOVED lines=16> */
.L_x_44367:
[----:B------:R-:W-:Y:S05]  /*13100*/  BSYNC B2 ;  /* 0x0000000000027941 */ /* 0x000fea0003800000 */
.L_x_44366:
        /* <DEDUP_REMOVED lines=44> */
.L_x_44365:
[----:B------:R-:W-:Y:S05]  /*133d0*/  BSYNC B1 ;  /* 0x0000000000017941 */ /* 0x000fea0003800000 */
.L_x_44364:
        /* <DEDUP_REMOVED lines=9> */
.L_x_44360:
        /* <DEDUP_REMOVED lines=12> */
.L_x_44369:
[----:B------:R-:W-:Y:S02]  /*13530*/  IMAD.MOV.U32 R46, RZ, RZ, R228 ;  /* 0x000000ffff2e7224 */ /* 0x000fe400078e00e4 */
.L_x_44370:
[----:B------:R-:W-:Y:S05]  /*13540*/  BSYNC B1 ;  /* 0x0000000000017941 */ /* 0x000fea0003800000 */
.L_x_44368:
        /* <DEDUP_REMOVED lines=16> */
.L_x_44374:
[----:B------:R-:W-:Y:S05]  /*13650*/  BSYNC B2 ;  /* 0x0000000000027941 */ /* 0x000fea0003800000 */
.L_x_44373:
        /* <DEDUP_REMOVED lines=44> */
.L_x_44372:
[----:B------:R-:W-:Y:S05]  /*13920*/  BSYNC B1 ;  /* 0x0000000000017941 */ /* 0x000fea0003800000 */
.L_x_44371:
        /* <DEDUP_REMOVED lines=13> */
.L_x_44375:
        /* <DEDUP_REMOVED lines=12> */
.L_x_44378:
[----:B------:R-:W-:Y:S02]  /*13ac0*/  IMAD.MOV.U32 R32, RZ, RZ, R228 ;  /* 0x000000ffff207224 */ /* 0x000fe400078e00e4 */
.L_x_44379:
[----:B------:R-:W-:Y:S05]  /*13ad0*/  BSYNC B1 ;  /* 0x0000000000017941 */ /* 0x000fea0003800000 */
.L_x_44377:
        /* <DEDUP_REMOVED lines=16> */
.L_x_44383:
[----:B------:R-:W-:Y:S05]  /*13be0*/  BSYNC B2 ;  /* 0x0000000000027941 */ /* 0x000fea0003800000 */
.L_x_44382:
        /* <DEDUP_REMOVED lines=44> */
.L_x_44381:
[----:B------:R-:W-:Y:S05]  /*13eb0*/  BSYNC B1 ;  /* 0x0000000000017941 */ /* 0x000fea0003800000 */
.L_x_44380:
        /* <DEDUP_REMOVED lines=9> */
.L_x_44376:
        /* <DEDUP_REMOVED lines=12> */
.L_x_44385:
[----:B------:R-:W-:Y:S02]  /*14010*/  IMAD.MOV.U32 R32, RZ, RZ, R228 ;  /* 0x000000ffff207224 */ /* 0x000fe400078e00e4 */
.L_x_44386:
[----:B------:R-:W-:Y:S05]  /*14020*/  BSYNC B1 ;  /* 0x0000000000017941 */ /* 0x000fea0003800000 */
.L_x_44384:
        /* <DEDUP_REMOVED lines=16> */
.L_x_44390:
[----:B------:R-:W-:Y:S05]  /*14130*/  BSYNC B2 ;  /* 0x0000000000027941 */ /* 0x000fea0003800000 */
.L_x_44389:
        /* <DEDUP_REMOVED lines=44> */
.L_x_44388:
[----:B------:R-:W-:Y:S05]  /*14400*/  BSYNC B1 ;  /* 0x0000000000017941 */ /* 0x000fea0003800000 */
.L_x_44387:
        /* <DEDUP_REMOVED lines=12> */
.L_x_44391:
        /* <DEDUP_REMOVED lines=12> */
.L_x_44394:
[----:B------:R-:W-:Y:S02]  /*14590*/  IMAD.MOV.U32 R45, RZ, RZ, R228 ;  /* 0x000000ffff2d7224 */ /* 0x000fe400078e00e4 */
.L_x_44395:
[----:B------:R-:W-:Y:S05]  /*145a0*/  BSYNC B1 ;  /* 0x0000000000017941 */ /* 0x000fea0003800000 */
.L_x_44393:
        /* <DEDUP_REMOVED lines=16> */
.L_x_44399:
[----:B------:R-:W-:Y:S05]  /*146b0*/  BSYNC B2 ;  /* 0x0000000000027941 */ /* 0x000fea0003800000 */
.L_x_44398:
        /* <DEDUP_REMOVED lines=44> */
.L_x_44397:
[----:B------:R-:W-:Y:S05]  /*14980*/  BSYNC B1 ;  /* 0x0000000000017941 */ /* 0x000fea0003800000 */
.L_x_44396:
        /* <DEDUP_REMOVED lines=9> */
.L_x_44392:
        /* <DEDUP_REMOVED lines=12> */
.L_x_44401:
[----:B------:R-:W-:Y:S02]  /*14ae0*/  IMAD.MOV.U32 R45, RZ, RZ, R228 ;  /* 0x000000ffff2d7224 */ /* 0x000fe400078e00e4 */
.L_x_44402:
[----:B------:R-:W-:Y:S05]  /*14af0*/  BSYNC B1 ;  /* 0x0000000000017941 */ /* 0x000fea0003800000 */
.L_x_44400:
        /* <DEDUP_REMOVED lines=16> */
.L_x_44406:
[----:B------:R-:W-:Y:S05]  /*14c00*/  BSYNC B2 ;  /* 0x0000000000027941 */ /* 0x000fea0003800000 */
.L_x_44405:
        /* <DEDUP_REMOVED lines=44> */
.L_x_44404:
[----:B------:R-:W-:Y:S05]  /*14ed0*/  BSYNC B1 ;  /* 0x0000000000017941 */ /* 0x000fea0003800000 */
.L_x_44403:
        /* <DEDUP_REMOVED lines=12> */
.L_x_44407:
        /* <DEDUP_REMOVED lines=12> */
.L_x_44410:
[----:B------:R-:W-:Y:S02]  /*15060*/  IMAD.MOV.U32 R45, RZ, RZ, R228 ;  /* 0x000000ffff2d7224 */ /* 0x000fe400078e00e4 */
.L_x_44411:
[----:B------:R-:W-:Y:S05]  /*15070*/  BSYNC B1 ;  /* 0x0000000000017941 */ /* 0x000fea0003800000 */
.L_x_44409:
        /* <DEDUP_REMOVED lines=16> */
.L_x_44415:
[----:B------:R-:W-:Y:S05]  /*15180*/  BSYNC B2 ;  /* 0x0000000000027941 */ /* 0x000fea0003800000 */
.L_x_44414:
        /* <DEDUP_REMOVED lines=44> */
.L_x_44413:
[----:B------:R-:W-:Y:S05]  /*15450*/  BSYNC B1 ;  /* 0x0000000000017941 */ /* 0x000fea0003800000 */
.L_x_44412:
        /* <DEDUP_REMOVED lines=9> */
.L_x_44408:
        /* <DEDUP_REMOVED lines=12> */
.L_x_44417:
[----:B------:R-:W-:Y:S02]  /*155b0*/  IMAD.MOV.U32 R45, RZ, RZ, R228 ;  /* 0x000000ffff2d7224 */ /* 0x000fe400078e00e4 */
.L_x_44418:
[----:B------:R-:W-:Y:S05]  /*155c0*/  BSYNC B1 ;  /* 0x0000000000017941 */ /* 0x000fea0003800000 */
.L_x_44416:
        /* <DEDUP_REMOVED lines=16> */
.L_x_44422:
[----:B------:R-:W-:Y:S05]  /*156d0*/  BSYNC B2 ;  /* 0x0000000000027941 */ /* 0x000fea0003800000 */
.L_x_44421:
        /* <DEDUP_REMOVED lines=44> */
.L_x_44420:
[----:B------:R-:W-:Y:S05]  /*159a0*/  BSYNC B1 ;  /* 0x0000000000017941 */ /* 0x000fea0003800000 */
.L_x_44419:
        /* <DEDUP_REMOVED lines=12> */
.L_x_44423:
        /* <DEDUP_REMOVED lines=12> */
.L_x_44426:
[----:B------:R-:W-:Y:S02]  /*15b30*/  MOV R34, R228 ;  /* 0x000000e400227202 */ /* 0x000fe40000000f00 */
.L_x_44427:
[----:B------:R-:W-:Y:S05]  /*15b40*/  BSYNC B1 ;  /* 0x0000000000017941 */ /* 0x000fea0003800000 */
.L_x_44425:
        /* <DEDUP_REMOVED lines=16> */
.L_x_44431:
[----:B------:R-:W-:Y:S05]  /*15c50*/  BSYNC B2 ;  /* 0x0000000000027941 */ /* 0x000fea0003800000 */
.L_x_44430:
        /* <DEDUP_REMOVED lines=44> */
.L_x_44429:
[----:B------:R-:W-:Y:S05]  /*15f20*/  BSYNC B1 ;  /* 0x0000000000017941 */ /* 0x000fea0003800000 */
.L_x_44428:
        /* <DEDUP_REMOVED lines=9> */
.L_x_44424:
        /* <DEDUP_REMOVED lines=12> */
.L_x_44433:
[----:B------:R-:W-:Y:S02]  /*16080*/  MOV R34, R228 ;  /* 0x000000e400227202 */ /* 0x000fe40000000f00 */
.L_x_44434:
[----:B------:R-:W-:Y:S05]  /*16090*/  BSYNC B1 ;  /* 0x0000000000017941 */ /* 0x000fea0003800000 */
.L_x_44432:
        /* <DEDUP_REMOVED lines=16> */
.L_x_44438:
[----:B------:R-:W-:Y:S05]  /*161a0*/  BSYNC B2 ;  /* 0x0000000000027941 */ /* 0x000fea0003800000 */
.L_x_44437:
        /* <DEDUP_REMOVED lines=44> */
.L_x_44436:
[----:B------:R-:W-:Y:S05]  /*16470*/  BSYNC B1 ;  /* 0x0000000000017941 */ /* 0x000fea0003800000 */
.L_x_44435:
        /* <DEDUP_REMOVED lines=12> */
.L_x_44439:
        /* <DEDUP_REMOVED lines=12> */
.L_x_44442:
[----:B------:R-:W-:Y:S02]  /*16600*/  IMAD.MOV.U32 R34, RZ, RZ, R228 ;  /* 0x000000ffff227224 */ /* 0x000fe400078e00e4 */
.L_x_44443:
[----:B------:R-:W-:Y:S05]  /*16610*/  BSYNC B1 ;  /* 0x0000000000017941 */ /* 0x000fea0003800000 */
.L_x_44441:
        /* <DEDUP_REMOVED lines=16> */
.L_x_44447:
[----:B------:R-:W-:Y:S05]  /*16720*/  BSYNC B2 ;  /* 0x0000000000027941 */ /* 0x000fea0003800000 */
.L_x_44446:
        /* <DEDUP_REMOVED lines=44> */
.L_x_44445:
[----:B------:R-:W-:Y:S05]  /*169f0*/  BSYNC B1 ;  /* 0x0000000000017941 */ /* 0x000fea0003800000 */
.L_x_44444:
        /* <DEDUP_REMOVED lines=9> */
.L_x_44440:
        /* <DEDUP_REMOVED lines=12> */
.L_x_44449:
[----:B------:R-:W-:Y:S02]  /*16b50*/  IMAD.MOV.U32 R34, RZ, RZ, R228 ;  /* 0x000000ffff227224 */ /* 0x000fe400078e00e4 */
.L_x_44450:
[----:B------:R-:W-:Y:S05]  /*16b60*/  BSYNC B1 ;  /* 0x0000000000017941 */ /* 0x000fea0003800000 */
.L_x_44448:
        /* <DEDUP_REMOVED lines=16> */
.L_x_44454:
[----:B------:R-:W-:Y:S05]  /*16c70*/  BSYNC B2 ;  /* 0x0000000000027941 */ /* 0x000fea0003800000 */
.L_x_44453:
        /* <DEDUP_REMOVED lines=44> */
.L_x_44452:
[----:B------:R-:W-:Y:S05]  /*16f40*/  BSYNC B1 ;  /* 0x0000000000017941 */ /* 0x000fea0003800000 */
.L_x_44451:
        /* <DEDUP_REMOVED lines=13> */
.L_x_44455:
        /* <DEDUP_REMOVED lines=12> */
.L_x_44458:
[----:B------:R-:W-:Y:S02]  /*170e0*/  IMAD.MOV.U32 R40, RZ, RZ, R228 ;  /* 0x000000ffff287224 */ /* 0x000fe400078e00e4 */
.L_x_44459:
[----:B------:R-:W-:Y:S05]  /*170f0*/  BSYNC B1 ;  /* 0x0000000000017941 */ /* 0x000fea0003800000 */
.L_x_44457:
        /* <DEDUP_REMOVED lines=18> */
.L_x_44463:
[----:B------:R-:W-:Y:S05]  /*17220*/  BSYNC B2 ;  /* 0x0000000000027941 */ /* 0x000fea0003800000 */
.L_x_44462:
        /* <DEDUP_REMOVED lines=44> */
.L_x_44461:
[----:B------:R-:W-:Y:S05]  /*174f0*/  BSYNC B1 ;  /* 0x0000000000017941 */ /* 0x000fea0003800000 */
.L_x_44460:
        /* <DEDUP_REMOVED lines=9> */
.L_x_44456:
        /* <DEDUP_REMOVED lines=49> */
.L_x_44464:
        /* <DEDUP_REMOVED lines=16> */
.L_x_44466:
[----:B-1----:R-:W-:Y:S02]  /*179a0*/  MOV R44, R228 ;  /* 0x000000e4002c7202 */ /* 0x002fe40000000f00 */
.L_x_44467:
[----:B------:R-:W-:Y:S05]  /*179b0*/  BSYNC B1 ;  /* 0x0000000000017941 */ /* 0x000fea0003800000 */
.L_x_44465:
        /* <DEDUP_REMOVED lines=16> */
.L_x_44471:
[----:B------:R-:W-:Y:S05]  /*17ac0*/  BSYNC B2 ;  /* 0x0000000000027941 */ /* 0x000fea0003800000 */
.L_x_44470:
        /* <DEDUP_REMOVED lines=44> */
.L_x_44469:
[----:B------:R-:W-:Y:S05]  /*17d90*/  BSYNC B1 ;  /* 0x0000000000017941 */ /* 0x000fea0003800000 */
.L_x_44468:
        /* <DEDUP_REMOVED lines=14> */
.L_x_44472:
        /* <DEDUP_REMOVED lines=12> */
.L_x_44475:
[----:B------:R-:W-:Y:S02]  /*17f40*/  IMAD.MOV.U32 R43, RZ, RZ, R228 ;  /* 0x000000ffff2b7224 */ /* 0x000fe400078e00e4 */
.L_x_44476:
[----:B------:R-:W-:Y:S05]  /*17f50*/  BSYNC B1 ;  /* 0x0000000000017941 */ /* 0x000fea0003800000 */
.L_x_44474:
        /* <DEDUP_REMOVED lines=16> */
.L_x_44480:
[----:B------:R-:W-:Y:S05]  /*18060*/  BSYNC B2 ;  /* 0x0000000000027941 */ /* 0x000fea0003800000 */
.L_x_44479:
        /* <DEDUP_REMOVED lines=44> */
.L_x_44478:
[----:B------:R-:W-:Y:S05]  /*18330*/  BSYNC B1 ;  /* 0x0000000000017941 */ /* 0x000fea0003800000 */
.L_x_44477:
        /* <DEDUP_REMOVED lines=9> */
.L_x_44473:
        /* <DEDUP_REMOVED lines=12> */
.L_x_44482:
[----:B------:R-:W-:Y:S02]  /*18490*/  IMAD.MOV.U32 R43, RZ, RZ, R228 ;  /* 0x000000ffff2b7224 */ /* 0x000fe400078e00e4 */
.L_x_44483:
[----:B------:R-:W-:Y:S05]  /*184a0*/  BSYNC B1 ;  /* 0x0000000000017941 */ /* 0x000fea0003800000 */
.L_x_44481:
        /* <DEDUP_REMOVED lines=16> */
.L_x_44487:
[----:B------:R-:W-:Y:S05]  /*185b0*/  BSYNC B2 ;  /* 0x0000000000027941 */ /* 0x000fea0003800000 */
.L_x_44486:
        /* <DEDUP_REMOVED lines=44> */
.L_x_44485:
[----:B------:R-:W-:Y:S05]  /*18880*/  BSYNC B1 ;  /* 0x0000000000017941 */ /* 0x000fea0003800000 */
.L_x_44484:
        /* <DEDUP_REMOVED lines=13> */
.L_x_44488:
        /* <DEDUP_REMOVED lines=12> */
.L_x_44491:
[----:B------:R-:W-:Y:S02]  /*18a20*/  IMAD.MOV.U32 R32, RZ, RZ, R228 ;  /* 0x000000ffff207224 */ /* 0x000fe400078e00e4 */
.L_x_44492:
[----:B------:R-:W-:Y:S05]  /*18a30*/  BSYNC B1 ;  /* 0x0000000000017941 */ /* 0x000fea0003800000 */
.L_x_44490:
        /* <DEDUP_REMOVED lines=16> */
.L_x_44496:
[----:B------:R-:W-:Y:S05]  /*18b40*/  BSYNC B2 ;  /* 0x0000000000027941 */ /* 0x000fea0003800000 */
.L_x_44495:
        /* <DEDUP_REMOVED lines=44> */
.L_x_44494:
[----:B------:R-:W-:Y:S05]  /*18e10*/  BSYNC B1 ;  /* 0x0000000000017941 */ /* 0x000fea0003800000 */
.L_x_44493:
        /* <DEDUP_REMOVED lines=9> */
.L_x_44489:
        /* <DEDUP_REMOVED lines=12> */
.L_x_44498:
[----:B------:R-:W-:Y:S02]  /*18f70*/  IMAD.MOV.U32 R32, RZ, RZ, R228 ;  /* 0x000000ffff207224 */ /* 0x000fe400078e00e4 */
.L_x_44499:
[----:B------:R-:W-:Y:S05]  /*18f80*/  BSYNC B1 ;  /* 0x0000000000017941 */ /* 0x000fea0003800000 */
.L_x_44497:
        /* <DEDUP_REMOVED lines=16> */
.L_x_44503:
[----:B------:R-:W-:Y:S05]  /*19090*/  BSYNC B2 ;  /* 0x0000000000027941 */ /* 0x000fea0003800000 */
.L_x_44502:
        /* <DEDUP_REMOVED lines=44> */
.L_x_44501:
[----:B------:R-:W-:Y:S05]  /*19360*/  BSYNC B1 ;  /* 0x0000000000017941 */ /* 0x000fea0003800000 */
.L_x_44500:
        /* <DEDUP_REMOVED lines=13> */
.L_x_44504:
        /* <DEDUP_REMOVED lines=12> */
.L_x_44507:
[----:B------:R-:W-:Y:S02]  /*19500*/  IMAD.MOV.U32 R32, RZ, RZ, R228 ;  /* 0x000000ffff207224 */ /* 0x000fe400078e00e4 */
.L_x_44508:
[----:B------:R-:W-:Y:S05]  /*19510*/  BSYNC B1 ;  /* 0x0000000000017941 */ /* 0x000fea0003800000 */
.L_x_44506:
        /* <DEDUP_REMOVED lines=16> */
.L_x_44512:
[----:B------:R-:W-:Y:S05]  /*19620*/  BSYNC B2 ;  /* 0x0000000000027941 */ /* 0x000fea0003800000 */
.L_x_44511:
        /* <DEDUP_REMOVED lines=44> */
.L_x_44510:
[----:B------:R-:W-:Y:S05]  /*198f0*/  BSYNC B1 ;  /* 0x0000000000017941 */ /* 0x000fea0003800000 */
.L_x_44509:
        /* <DEDUP_REMOVED lines=9> */
.L_x_44505:
        /* <DEDUP_REMOVED lines=12> */
.L_x_44514:
[----:B------:R-:W-:Y:S02]  /*19a50*/  IMAD.MOV.U32 R32, RZ, RZ, R228 ;  /* 0x000000ffff207224 */ /* 0x000fe400078e00e4 */
.L_x_44515:
[----:B------:R-:W-:Y:S05]  /*19a60*/  BSYNC B1 ;  /* 0x0000000000017941 */ /* 0x000fea0003800000 */
.L_x_44513:
        /* <DEDUP_REMOVED lines=16> */
.L_x_44519:
[----:B------:R-:W-:Y:S05]  /*19b70*/  BSYNC B2 ;  /* 0x0000000000027941 */ /* 0x000fea0003800000 */
.L_x_44518:
        /* <DEDUP_REMOVED lines=44> */
.L_x_44517:
[----:B------:R-:W-:Y:S05]  /*19e40*/  BSYNC B1 ;  /* 0x0000000000017941 */ /* 0x000fea0003800000 */
.L_x_44516:
        /* <DEDUP_REMOVED lines=12> */
.L_x_44520:
        /* <DEDUP_REMOVED lines=12> */
.L_x_44523:
[----:B------:R-:W-:Y:S02]  /*19fd0*/  IMAD.MOV.U32 R45, RZ, RZ, R228 ;  /* 0x000000ffff2d7224 */ /* 0x000fe400078e00e4 */
.L_x_44524:
[----:B------:R-:W-:Y:S05]  /*19fe0*/  BSYNC B1 ;  /* 0x0000000000017941 */ /* 0x000fea0003800000 */
.L_x_44522:
        /* <DEDUP_REMOVED lines=16> */
.L_x_44528:
[----:B------:R-:W-:Y:S05]  /*1a0f0*/  BSYNC B2 ;  /* 0x0000000000027941 */ /* 0x000fea0003800000 */
.L_x_44527:
        /* <DEDUP_REMOVED lines=44> */
.L_x_44526:
[----:B------:R-:W-:Y:S05]  /*1a3c0*/  BSYNC B1 ;  /* 0x0000000000017941 */ /* 0x000fea0003800000 */
.L_x_44525:
        /* <DEDUP_REMOVED lines=9> */
.L_x_44521:
        /* <DEDUP_REMOVED lines=12> */
.L_x_44530:
[----:B------:R-:W-:Y:S02]  /*1a520*/  IMAD.MOV.U32 R45, RZ, RZ, R228 ;  /* 0x000000ffff2d7224 */ /* 0x000fe400078e00e4 */
.L_x_44531:
[----:B------:R-:W-:Y:S05]  /*1a530*/  BSYNC B1 ;  /* 0x0000000000017941 */ /* 0x000fea0003800000 */
.L_x_44529:
        /* <DEDUP_REMOVED lines=16> */
.L_x_44535:
[----:B------:R-:W-:Y:S05]  /*1a640*/  BSYNC B2 ;  /* 0x0000000000027941 */ /* 0x000fea0003800000 */
.L_x_44534:
        /* <DEDUP_REMOVED lines=44> */
.L_x_44533:
[----:B------:R-:W-:Y:S05]  /*1a910*/  BSYNC B1 ;  /* 0x0000000000017941 */ /* 0x000fea0003800000 */
.L_x_44532:
        /* <DEDUP_REMOVED lines=12> */
.L_x_44536:
        /* <DEDUP_REMOVED lines=12> */
.L_x_44539:
[----:B------:R-:W-:Y:S02]  /*1aaa0*/  MOV R45, R228 ;  /* 0x000000e4002d7202 */ /* 0x000fe40000000f00 */
.L_x_44540:
[----:B------:R-:W-:Y:S05]  /*1aab0*/  BSYNC B1 ;  /* 0x0000000000017941 */ /* 0x000fea0003800000 */
.L_x_44538:
        /* <DEDUP_REMOVED lines=16> */
.L_x_44544:
[----:B------:R-:W-:Y:S05]  /*1abc0*/  BSYNC B2 ;  /* 0x0000000000027941 */ /* 0x000fea0003800000 */
.L_x_44543:
        /* <DEDUP_REMOVED lines=44> */
.L_x_44542:
[----:B------:R-:W-:Y:S05]  /*1ae90*/  BSYNC B1 ;  /* 0x0000000000017941 */ /* 0x000fea0003800000 */
.L_x_44541:
        /* <DEDUP_REMOVED lines=9> */
.L_x_44537:
        /* <DEDUP_REMOVED lines=12> */
.L_x_44546:
[----:B------:R-:W-:Y:S02]  /*1aff0*/  MOV R45, R228 ;  /* 0x000000e4002d7202 */ /* 0x000fe40000000f00 */
.L_x_44547:
[----:B------:R-:W-:Y:S05]  /*1b000*/  BSYNC B1 ;  /* 0x0000000000017941 */ /* 0x000fea0003800000 */
.L_x_44545:
        /* <DEDUP_REMOVED lines=16> */
.L_x_44551:
[----:B------:R-:W-:Y:S05]  /*1b110*/  BSYNC B2 ;  /* 0x0000000000027941 */ /* 0x000fea0003800000 */
.L_x_44550:
        /* <DEDUP_REMOVED lines=44> */
.L_x_44549:
[----:B------:R-:W-:Y:S05]  /*1b3e0*/  BSYNC B1 ;  /* 0x0000000000017941 */ /* 0x000fea0003800000 */
.L_x_44548:
        /* <DEDUP_REMOVED lines=12> */
.L_x_44552:
        /* <DEDUP_REMOVED lines=12> */
.L_x_44555:
[----:B------:R-:W-:Y:S02]  /*1b570*/  IMAD.MOV.U32 R34, RZ, RZ, R228 ;  /* 0x000000ffff227224 */ /* 0x000fe400078e00e4 */
.L_x_44556:
[----:B------:R-:W-:Y:S05]  /*1b580*/  BSYNC B1 ;  /* 0x0000000000017941 */ /* 0x000fea0003800000 */
.L_x_44554:
        /* <DEDUP_REMOVED lines=16> */
.L_x_44560:
[----:B------:R-:W-:Y:S05]  /*1b690*/  BSYNC B2 ;  /* 0x0000000000027941 */ /* 0x000fea0003800000 */
.L_x_44559:
        /* <DEDUP_REMOVED lines=44> */
.L_x_44558:
[----:B------:R-:W-:Y:S05]  /*1b960*/  BSYNC B1 ;  /* 0x0000000000017941 */ /* 0x000fea0003800000 */
.L_x_44557:
        /* <DEDUP_REMOVED lines=9> */
.L_x_44553:
        /* <DEDUP_REMOVED lines=12> */
.L_x_44562:
[----:B------:R-:W-:Y:S02]  /*1bac0*/  IMAD.MOV.U32 R34, RZ, RZ, R228 ;  /* 0x000000ffff227224 */ /* 0x000fe400078e00e4 */
.L_x_44563:
[----:B------:R-:W-:Y:S05]  /*1bad0*/  BSYNC B1 ;  /* 0x0000000000017941 */ /* 0x000fea0003800000 */
.L_x_44561:
        /* <DEDUP_REMOVED lines=16> */
.L_x_44567:
[----:B------:R-:W-:Y:S05]  /*1bbe0*/  BSYNC B2 ;  /* 0x0000000000027941 */ /* 0x000fea0003800000 */
.L_x_44566:
        /* <DEDUP_REMOVED lines=44> */
.L_x_44565:
[----:B------:R-:W-:Y:S05]  /*1beb0*/  BSYNC B1 ;  /* 0x0000000000017941 */ /* 0x000fea0003800000 */
.L_x_44564:
        /* <DEDUP_REMOVED lines=12> */
.L_x_44568:
        /* <DEDUP_REMOVED lines=12> */
.L_x_44571:
[----:B------:R-:W-:Y:S02]  /*1c040*/  IMAD.MOV.U32 R34, RZ, RZ, R228 ;  /* 0x000000ffff227224 */ /* 0x000fe400078e00e4 */
.L_x_44572:
[----:B------:R-:W-:Y:S05]  /*1c050*/  BSYNC B1 ;  /* 0x0000000000017941 */ /* 0x000fea0003800000 */
.L_x_44570:
        /* <DEDUP_REMOVED lines=16> */
.L_x_44576:
[----:B------:R-:W-:Y:S05]  /*1c160*/  BSYNC B2 ;  /* 0x0000000000027941 */ /* 0x000fea0003800000 */
.L_x_44575:
        /* <DEDUP_REMOVED lines=44> */
.L_x_44574:
[----:B------:R-:W-:Y:S05]  /*1c430*/  BSYNC B1 ;  /* 0x0000000000017941 */ /* 0x000fea0003800000 */
.L_x_44573:
        /* <DEDUP_REMOVED lines=9> */
.L_x_44569:
        /* <DEDUP_REMOVED lines=12> */
.L_x_44578:
[----:B------:R-:W-:Y:S02]  /*1c590*/  IMAD.MOV.U32 R34, RZ, RZ, R228 ;  /* 0x000000ffff227224 */ /* 0x000fe400078e00e4 */
.L_x_44579:
[----:B------:R-:W-:Y:S05]  /*1c5a0*/  BSYNC B1 ;  /* 0x0000000000017941 */ /* 0x000fea0003800000 */
.L_x_44577:
        /* <DEDUP_REMOVED lines=16> */
.L_x_44583:
[----:B------:R-:W-:Y:S05]  /*1c6b0*/  BSYNC B2 ;  /* 0x0000000000027941 */ /* 0x000fea0003800000 */
.L_x_44582:
        /* <DEDUP_REMOVED lines=44> */
.L_x_44581:
[----:B------:R-:W-:Y:S05]  /*1c980*/  BSYNC B1 ;  /* 0x0000000000017941 */ /* 0x000fea0003800000 */
.L_x_44580:
        /* <DEDUP_REMOVED lines=13> */
.L_x_44584:
        /* <DEDUP_REMOVED lines=12> */
.L_x_44587:
[----:B------:R-:W-:Y:S02]  /*1cb20*/  IMAD.MOV.U32 R40, RZ, RZ, R228 ;  /* 0x000000ffff287224 */ /* 0x000fe400078e00e4 */
.L_x_44588:
[----:B------:R-:W-:Y:S05]  /*1cb30*/  BSYNC B1 ;  /* 0x0000000000017941 */ /* 0x000fea0003800000 */
.L_x_44586:
        /* <DEDUP_REMOVED lines=18> */
.L_x_44592:
[----:B------:R-:W-:Y:S05]  /*1cc60*/  BSYNC B2 ;  /* 0x0000000000027941 */ /* 0x000fea0003800000 */
.L_x_44591:
        /* <DEDUP_REMOVED lines=44> */
.L_x_44590:
[----:B------:R-:W-:Y:S05]  /*1cf30*/  BSYNC B1 ;  /* 0x0000000000017941 */ /* 0x000fea0003800000 */
.L_x_44589:
        /* <DEDUP_REMOVED lines=9> */
.L_x_44585:
        /* <DEDUP_REMOVED lines=49> */
.L_x_44593:
        /* <DEDUP_REMOVED lines=16> */
.L_x_44595:
[----:B-1----:R-:W-:Y:S02]  /*1d3e0*/  IMAD.MOV.U32 R44, RZ, RZ, R228 ;  /* 0x000000ffff2c7224 */ /* 0x002fe400078e00e4 */
.L_x_44596:
[----:B------:R-:W-:Y:S05]  /*1d3f0*/  BSYNC B1 ;  /* 0x0000000000017941 */ /* 0x000fea0003800000 */
.L_x_44594:
        /* <DEDUP_REMOVED lines=16> */
.L_x_44600:
[----:B------:R-:W-:Y:S05]  /*1d500*/  BSYNC B2 ;  /* 0x0000000000027941 */ /* 0x000fea0003800000 */
.L_x_44599:
        /* <DEDUP_REMOVED lines=44> */
.L_x_44598:
[----:B------:R-:W-:Y:S05]  /*1d7d0*/  BSYNC B1 ;  /* 0x0000000000017941 */ /* 0x000fea0003800000 */
.L_x_44597:
        /* <DEDUP_REMOVED lines=14> */
.L_x_44601:
        /* <DEDUP_REMOVED lines=12> */
.L_x_44604:
[----:B------:R-:W-:Y:S02]  /*1d980*/  IMAD.MOV.U32 R43, RZ, RZ, R228 ;  /* 0x000000ffff2b7224 */ /* 0x000fe400078e00e4 */
.L_x_44605:
[----:B------:R-:W-:Y:S05]  /*1d990*/  BSYNC B1 ;  /* 0x0000000000017941 */ /* 0x000fea0003800000 */
.L_x_44603:
        /* <DEDUP_REMOVED lines=16> */
.L_x_44609:
[----:B------:R-:W-:Y:S05]  /*1daa0*/  BSYNC B2 ;  /* 0x0000000000027941 */ /* 0x000fea0003800000 */
.L_x_44608:
        /* <DEDUP_REMOVED lines=44> */
.L_x_44607:
[----:B------:R-:W-:Y:S05]  /*1dd70*/  BSYNC B1 ;  /* 0x0000000000017941 */ /* 0x000fea0003800000 */
.L_x_44606:
        /* <DEDUP_REMOVED lines=9> */
.L_x_44602:
        /* <DEDUP_REMOVED lines=12> */
.L_x_44611:
[----:B------:R-:W-:Y:S02]  /*1ded0*/  IMAD.MOV.U32 R43, RZ, RZ, R228 ;  /* 0x000000ffff2b7224 */ /* 0x000fe400078e00e4 */
.L_x_44612:
[----:B------:R-:W-:Y:S05]  /*1dee0*/  BSYNC B1 ;  /* 0x0000000000017941 */ /* 0x000fea0003800000 */
.L_x_44610:
        /* <DEDUP_REMOVED lines=16> */
.L_x_44616:
[----:B------:R-:W-:Y:S05]  /*1dff0*/  BSYNC B2 ;  /* 0x0000000000027941 */ /* 0x000fea0003800000 */
.L_x_44615:
        /* <DEDUP_REMOVED lines=44> */
.L_x_44614:
[----:B------:R-:W-:Y:S05]  /*1e2c0*/  BSYNC B1 ;  /* 0x0000000000017941 */ /* 0x000fea0003800000 */
.L_x_44613:
        /* <DEDUP_REMOVED lines=13> */
.L_x_44617:
        /* <DEDUP_REMOVED lines=12> */
.L_x_44620:
[----:B------:R-:W-:Y:S02]  /*1e460*/  IMAD.MOV.U32 R32, RZ, RZ, R228 ;  /* 0x000000ffff207224 */ /* 0x000fe400078e00e4 */
.L_x_44621:
[----:B------:R-:W-:Y:S05]  /*1e470*/  BSYNC B1 ;  /* 0x0000000000017941 */ /* 0x000fea0003800000 */
.L_x_44619:
        /* <DEDUP_REMOVED lines=16> */
.L_x_44625:
[----:B------:R-:W-:Y:S05]  /*1e580*/  BSYNC B2 ;  /* 0x0000000000027941 */ /* 0x000fea0003800000 */
.L_x_44624:
        /* <DEDUP_REMOVED lines=44> */
.L_x_44623:
[----:B------:R-:W-:Y:S05]  /*1e850*/  BSYNC B1 ;  /* 0x0000000000017941 */ /* 0x000fea0003800000 */
.L_x_44622:
        /* <DEDUP_REMOVED lines=9> */
.L_x_44618:
        /* <DEDUP_REMOVED lines=12> */
.L_x_44627:
[----:B------:R-:W-:Y:S02]  /*1e9b0*/  IMAD.MOV.U32 R32, RZ, RZ, R228 ;  /* 0x000000ffff207224 */ /* 0x000fe400078e00e4 */
.L_x_44628:
[----:B------:R-:W-:Y:S05]  /*1e9c0*/  BSYNC B1 ;  /* 0x0000000000017941 */ /* 0x000fea0003800000 */
.L_x_44626:
        /* <DEDUP_REMOVED lines=16> */
.L_x_44632:
[----:B------:R-:W-:Y:S05]  /*1ead0*/  BSYNC B2 ;  /* 0x0000000000027941 */ /* 0x000fea0003800000 */
.L_x_44631:
        /* <DEDUP_REMOVED lines=44> */
.L_x_44630:
[----:B------:R-:W-:Y:S05]  /*1eda0*/  BSYNC B1 ;  /* 0x0000000000017941 */ /* 0x000fea0003800000 */
.L_x_44629:
        /* <DEDUP_REMOVED lines=13> */
.L_x_44633:
        /* <DEDUP_REMOVED lines=12> */
.L_x_44636:
[----:B------:R-:W-:Y:S02]  /*1ef40*/  IMAD.MOV.U32 R32, RZ, RZ, R228 ;  /* 0x000000ffff207224 */ /* 0x000fe400078e00e4 */
.L_x_44637:
[----:B------:R-:W-:Y:S05]  /*1ef50*/  BSYNC B1 ;  /* 0x0000000000017941 */ /* 0x000fea0003800000 */
.L_x_44635:
        /* <DEDUP_REMOVED lines=16> */
.L_x_44641:
[----:B------:R-:W-:Y:S05]  /*1f060*/  BSYNC B2 ;  /* 0x0000000000027941 */ /* 0x000fea0003800000 */
.L_x_44640:
        /* <DEDUP_REMOVED lines=44> */
.L_x_44639:
[----:B------:R-:W-:Y:S05]  /*1f330*/  BSYNC B1 ;  /* 0x0000000000017941 */ /* 0x000fea0003800000 */
.L_x_44638:
        /* <DEDUP_REMOVED lines=9> */
.L_x_44634:
        /* <DEDUP_REMOVED lines=12> */
.L_x_44643:
[----:B------:R-:W-:Y:S02]  /*1f490*/  IMAD.MOV.U32 R32, RZ, RZ, R228 ;  /* 0x000000ffff207224 */ /* 0x000fe400078e00e4 */
.L_x_44644:
[----:B------:R-:W-:Y:S05]  /*1f4a0*/  BSYNC B1 ;  /* 0x0000000000017941 */ /* 0x000fea0003800000 */
.L_x_44642:
        /* <DEDUP_REMOVED lines=16> */
.L_x_44648:
[----:B------:R-:W-:Y:S05]  /*1f5b0*/  BSYNC B2 ;  /* 0x0000000000027941 */ /* 0x000fea0003800000 */
.L_x_44647:
        /* <DEDUP_REMOVED lines=44> */
.L_x_44646:
[----:B------:R-:W-:Y:S05]  /*1f880*/  BSYNC B1 ;  /* 0x0000000000017941 */ /* 0x000fea0003800000 */
.L_x_44645:
        /* <DEDUP_REMOVED lines=12> */
.L_x_44649:
        /* <DEDUP_REMOVED lines=12> */
.L_x_44652:
[----:B------:R-:W-:Y:S02]  /*1fa10*/  MOV R45, R228 ;  /* 0x000000e4002d7202 */ /* 0x000fe40000000f00 */
.L_x_44653:
[----:B------:R-:W-:Y:S05]  /*1fa20*/  BSYNC B1 ;  /* 0x0000000000017941 */ /* 0x000fea0003800000 */
.L_x_44651:
        /* <DEDUP_REMOVED lines=16> */
.L_x_44657:
[----:B------:R-:W-:Y:S05]  /*1fb30*/  BSYNC B2 ;  /* 0x0000000000027941 */ /* 0x000fea0003800000 */
.L_x_44656:
        /* <DEDUP_REMOVED lines=44> */
.L_x_44655:
[----:B------:R-:W-:Y:S05]  /*1fe00*/  BSYNC B1 ;  /* 0x0000000000017941 */ /* 0x000fea0003800000 */
.L_x_44654:
        /* <DEDUP_REMOVED lines=9> */
.L_x_44650:
        /* <DEDUP_REMOVED lines=12> */
.L_x_44659:
[----:B------:R-:W-:Y:S02]  /*1ff60*/  MOV R45, R228 ;  /* 0x000000e4002d7202 */ /* 0x000fe40000000f00 */
.L_x_44660:
[----:B------:R-:W-:Y:S05]  /*1ff70*/  BSYNC B1 ;  /* 0x0000000000017941 */ /* 0x000fea0003800000 */
.L_x_44658:
        /* <DEDUP_REMOVED lines=16> */
.L_x_44664:
[----:B------:R-:W-:Y:S05]  /*20080*/  BSYNC B2 ;  /* 0x0000000000027941 */ /* 0x000fea0003800000 */
.L_x_44663:
        /* <DEDUP_REMOVED lines=44> */
.L_x_44662:
[----:B------:R-:W-:Y:S05]  /*20350*/  BSYNC B1 ;  /* 0x0000000000017941 */ /* 0x000fea0003800000 */
.L_x_44661:
        /* <DEDUP_REMOVED lines=12> */
.L_x_44665:
        /* <DEDUP_REMOVED lines=12> */
.L_x_44668:
[----:B------:R-:W-:Y:S02]  /*204e0*/  IMAD.MOV.U32 R45, RZ, RZ, R228 ;  /* 0x000000ffff2d7224 */ /* 0x000fe400078e00e4 */
.L_x_44669:
[----:B------:R-:W-:Y:S05]  /*204f0*/  BSYNC B1 ;  /* 0x0000000000017941 */ /* 0x000fea0003800000 */
.L_x_44667:
        /* <DEDUP_REMOVED lines=16> */
.L_x_44673:
[----:B------:R-:W-:Y:S05]  /*20600*/  BSYNC B2 ;  /* 0x0000000000027941 */ /* 0x000fea0003800000 */
.L_x_44672:
        /* <DEDUP_REMOVED lines=44> */
.L_x_44671:
[----:B------:R-:W-:Y:S05]  /*208d0*/  BSYNC B1 ;  /* 0x0000000000017941 */ /* 0x000fea0003800000 */
.L_x_44670:
        /* <DEDUP_REMOVED lines=9> */
.L_x_44666:
        /* <DEDUP_REMOVED lines=12> */
.L_x_44675:
[----:B------:R-:W-:Y:S02]  /*20a30*/  IMAD.MOV.U32 R45, RZ, RZ, R228 ;  /* 0x000000ffff2d7224 */ /* 0x000fe400078e00e4 */
.L_x_44676:
[----:B------:R-:W-:Y:S05]  /*20a40*/  BSYNC B1 ;  /* 0x0000000000017941 */ /* 0x000fea0003800000 */
.L_x_44674:
        /* <DEDUP_REMOVED lines=16> */
.L_x_44680:
[----:B------:R-:W-:Y:S05]  /*20b50*/  BSYNC B2 ;  /* 0x0000000000027941 */ /* 0x000fea0003800000 */
.L_x_44679:
        /* <DEDUP_REMOVED lines=44> */
.L_x_44678:
[----:B------:R-:W-:Y:S05]  /*20e20*/  BSYNC B1 ;  /* 0x0000000000017941 */ /* 0x000fea0003800000 */
.L_x_44677:
        /* <DEDUP_REMOVED lines=12> */
.L_x_44681:
        /* <DEDUP_REMOVED lines=12> */
.L_x_44684:
[----:B------:R-:W-:Y:S02]  /*20fb0*/  IMAD.MOV.U32 R34, RZ, RZ, R228 ;  /* 0x000000ffff227224 */ /* 0x000fe400078e00e4 */
.L_x_44685:
[----:B------:R-:W-:Y:S05]  /*20fc0*/  BSYNC B1 ;  /* 0x0000000000017941 */ /* 0x000fea0003800000 */
.L_x_44683:
        /* <DEDUP_REMOVED lines=16> */
.L_x_44689:
[----:B------:R-:W-:Y:S05]  /*210d0*/  BSYNC B2 ;  /* 0x0000000000027941 */ /* 0x000fea0003800000 */
.L_x_44688:
        /* <DEDUP_REMOVED lines=44> */
.L_x_44687:
[----:B------:R-:W-:Y:S05]  /*213a0*/  BSYNC B1 ;  /* 0x0000000000017941 */ /* 0x000fea0003800000 */
.L_x_44686:
        /* <DEDUP_REMOVED lines=9> */
.L_x_44682:
        /* <DEDUP_REMOVED lines=12> */
.L_x_44691:
[----:B------:R-:W-:Y:S02]  /*21500*/  IMAD.MOV.U32 R34, RZ, RZ, R228 ;  /* 0x000000ffff227224 */ /* 0x000fe400078e00e4 */
.L_x_44692:
[----:B------:R-:W-:Y:S05]  /*21510*/  BSYNC B1 ;  /* 0x0000000000017941 */ /* 0x000fea0003800000 */
.L_x_44690:
        /* <DEDUP_REMOVED lines=16> */
.L_x_44696:
[----:B------:R-:W-:Y:S05]  /*21620*/  BSYNC B2 ;  /* 0x0000000000027941 */ /* 0x000fea0003800000 */
.L_x_44695:
        /* <DEDUP_REMOVED lines=44> */
.L_x_44694:
[----:B------:R-:W-:Y:S05]  /*218f0*/  BSYNC B1 ;  /* 0x0000000000017941 */ /* 0x000fea0003800000 */
.L_x_44693:
        /* <DEDUP_REMOVED lines=12> */
.L_x_44697:
        /* <DEDUP_REMOVED lines=12> */
.L_x_44700:
[----:B------:R-:W-:Y:S02]  /*21a80*/  IMAD.MOV.U32 R34, RZ, RZ, R228 ;  /* 0x000000ffff227224 */ /* 0x000fe400078e00e4 */
.L_x_44701:
[----:B------:R-:W-:Y:S05]  /*21a90*/  BSYNC B1 ;  /* 0x0000000000017941 */ /* 0x000fea0003800000 */
.L_x_44699:
        /* <DEDUP_REMOVED lines=16> */
.L_x_44705:
[----:B------:R-:W-:Y:S05]  /*21ba0*/  BSYNC B2 ;  /* 0x0000000000027941 */ /* 0x000fea0003800000 */
.L_x_44704:
        /* <DEDUP_REMOVED lines=44> */
.L_x_44703:
[----:B------:R-:W-:Y:S05]  /*21e70*/  BSYNC B1 ;  /* 0x0000000000017941 */ /* 0x000fea0003800000 */
.L_x_44702:
        /* <DEDUP_REMOVED lines=9> */
.L_x_44698:
        /* <DEDUP_REMOVED lines=12> */
.L_x_44707:
[----:B------:R-:W-:Y:S02]  /*21fd0*/  IMAD.MOV.U32 R34, RZ, RZ, R228 ;  /* 0x000000ffff227224 */ /* 0x000fe400078e00e4 */
.L_x_44708:
[----:B------:R-:W-:Y:S05]  /*21fe0*/  BSYNC B1 ;  /* 0x0000000000017941 */ /* 0x000fea0003800000 */
.L_x_44706:
        /* <DEDUP_REMOVED lines=16> */
.L_x_44712:
[----:B------:R-:W-:Y:S05]  /*220f0*/  BSYNC B2 ;  /* 0x0000000000027941 */ /* 0x000fea0003800000 */
.L_x_44711:
        /* <DEDUP_REMOVED lines=44> */
.L_x_44710:
[----:B------:R-:W-:Y:S05]  /*223c0*/  BSYNC B1 ;  /* 0x0000000000017941 */ /* 0x000fea0003800000 */
.L_x_44709:
        /* <DEDUP_REMOVED lines=13> */
.L_x_44713:
        /* <DEDUP_REMOVED lines=12> */
.L_x_44716:
[----:B------:R-:W-:Y:S02]  /*22560*/  IMAD.MOV.U32 R40, RZ, RZ, R228 ;  /* 0x000000ffff287224 */ /* 0x000fe400078e00e4 */
.L_x_44717:
[----:B------:R-:W-:Y:S05]  /*22570*/  BSYNC B1 ;  /* 0x0000000000017941 */ /* 0x000fea0003800000 */
.L_x_44715:
        /* <DEDUP_REMOVED lines=18> */
.L_x_44721:
[----:B------:R-:W-:Y:S05]  /*226a0*/  BSYNC B2 ;  /* 0x0000000000027941 */ /* 0x000fea0003800000 */
.L_x_44720:
        /* <DEDUP_REMOVED lines=44> */
.L_x_44719:
[----:B------:R-:W-:Y:S05]  /*22970*/  BSYNC B1 ;  /* 0x0000000000017941 */ /* 0x000fea0003800000 */
.L_x_44718:
        /* <DEDUP_REMOVED lines=9> */
.L_x_44714:
        /* <DEDUP_REMOVED lines=49> */
.L_x_44722:
        /* <DEDUP_REMOVED lines=16> */
.L_x_44724:
[----:B-1----:R-:W-:Y:S02]  /*22e20*/  IMAD.MOV.U32 R44, RZ, RZ, R228 ;  /* 0x000000ffff2c7224 */ /* 0x002fe400078e00e4 */
.L_x_44725:
[----:B------:R-:W-:Y:S05]  /*22e30*/  BSYNC B1 ;  /* 0x0000000000017941 */ /* 0x000fea0003800000 */
.L_x_44723:
        /* <DEDUP_REMOVED lines=16> */
.L_x_44729:
[----:B------:R-:W-:Y:S05]  /*22f40*/  BSYNC B2 ;  /* 0x0000000000027941 */ /* 0x000fea0003800000 */
.L_x_44728:
        /* <DEDUP_REMOVED lines=44> */
.L_x_44727:
[----:B------:R-:W-:Y:S05]  /*23210*/  BSYNC B1 ;  /* 0x0000000000017941 */ /* 0x000fea0003800000 */
.L_x_44726:
        /* <DEDUP_REMOVED lines=14> */
.L_x_44730:
        /* <DEDUP_REMOVED lines=12> */
.L_x_44733:
[----:B------:R-:W-:Y:S02]  /*233c0*/  IMAD.MOV.U32 R43, RZ, RZ, R228 ;  /* 0x000000ffff2b7224 */ /* 0x000fe400078e00e4 */
.L_x_44734:
[----:B------:R-:W-:Y:S05]  /*233d0*/  BSYNC B1 ;  /* 0x0000000000017941 */ /* 0x000fea0003800000 */
.L_x_44732:
        /* <DEDUP_REMOVED lines=16> */
.L_x_44738:
[----:B------:R-:W-:Y:S05]  /*234e0*/  BSYNC B2 ;  /* 0x0000000000027941 */ /* 0x000fea0003800000 */
.L_x_44737:
        /* <DEDUP_REMOVED lines=44> */
.L_x_44736:
[----:B------:R-:W-:Y:S05]  /*237b0*/  BSYNC B1 ;  /* 0x0000000000017941 */ /* 0x000fea0003800000 */
.L_x_44735:
        /* <DEDUP_REMOVED lines=9> */
.L_x_44731:
        /* <DEDUP_REMOVED lines=12> */
.L_x_44740:
[----:B------:R-:W-:Y:S02]  /*23910*/  IMAD.MOV.U32 R43, RZ, RZ, R228 ;  /* 0x000000ffff2b7224 */ /* 0x000fe400078e00e4 */
.L_x_44741:
[----:B------:R-:W-:Y:S05]  /*23920*/  BSYNC B1 ;  /* 0x0000000000017941 */ /* 0x000fea0003800000 */
.L_x_44739:
        /* <DEDUP_REMOVED lines=16> */
.L_x_44745:
[----:B------:R-:W-:Y:S05]  /*23a30*/  BSYNC B2 ;  /* 0x0000000000027941 */ /* 0x000fea0003800000 */
.L_x_44744:
        /* <DEDUP_REMOVED lines=44> */
.L_x_44743:
[----:B------:R-:W-:Y:S05]  /*23d00*/  BSYNC B1 ;  /* 0x0000000000017941 */ /* 0x000fea0003800000 */
.L_x_44742:
        /* <DEDUP_REMOVED lines=13> */
.L_x_44746:
        /* <DEDUP_REMOVED lines=12> */
.L_x_44749:
[----:B------:R-:W-:Y:S02]  /*23ea0*/  IMAD.MOV.U32 R32, RZ, RZ, R228 ;  /* 0x000000ffff207224 */ /* 0x000fe400078e00e4 */
.L_x_44750:
[----:B------:R-:W-:Y:S05]  /*23eb0*/  BSYNC B1 ;  /* 0x0000000000017941 */ /* 0x000fea0003800000 */
.L_x_44748:
        /* <DEDUP_REMOVED lines=16> */
.L_x_44754:
[----:B------:R-:W-:Y:S05]  /*23fc0*/  BSYNC B2 ;  /* 0x0000000000027941 */ /* 0x000fea0003800000 */
.L_x_44753:
        /* <DEDUP_REMOVED lines=44> */
.L_x_44752:
[----:B------:R-:W-:Y:S05]  /*24290*/  BSYNC B1 ;  /* 0x0000000000017941 */ /* 0x000fea0003800000 */
.L_x_44751:
        /* <DEDUP_REMOVED lines=9> */
.L_x_44747:
        /* <DEDUP_REMOVED lines=12> */
.L_x_44756:
[----:B------:R-:W-:Y:S02]  /*243f0*/  IMAD.MOV.U32 R32, RZ, RZ, R228 ;  /* 0x000000ffff207224 */ /* 0x000fe400078e00e4 */
.L_x_44757:
[----:B------:R-:W-:Y:S05]  /*24400*/  BSYNC B1 ;  /* 0x0000000000017941 */ /* 0x000fea0003800000 */
.L_x_44755:
        /* <DEDUP_REMOVED lines=16> */
.L_x_44761:
[----:B------:R-:W-:Y:S05]  /*24510*/  BSYNC B2 ;  /* 0x0000000000027941 */ /* 0x000fea0003800000 */
.L_x_44760:
        /* <DEDUP_REMOVED lines=44> */
.L_x_44759:
[----:B------:R-:W-:Y:S05]  /*247e0*/  BSYNC B1 ;  /* 0x0000000000017941 */ /* 0x000fea0003800000 */
.L_x_44758:
        /* <DEDUP_REMOVED lines=13> */
.L_x_44762:
        /* <DEDUP_REMOVED lines=12> */
.L_x_44765:
[----:B------:R-:W-:Y:S02]  /*24980*/  MOV R32, R228 ;  /* 0x000000e400207202 */ /* 0x000fe40000000f00 */
.L_x_44766:
[----:B------:R-:W-:Y:S05]  /*24990*/  BSYNC B1 ;  /* 0x0000000000017941 */ /* 0x000fea0003800000 */
.L_x_44764:
        /* <DEDUP_REMOVED lines=16> */
.L_x_44770:
[----:B------:R-:W-:Y:S05]  /*24aa0*/  BSYNC B2 ;  /* 0x0000000000027941 */ /* 0x000fea0003800000 */
.L_x_44769:
        /* <DEDUP_REMOVED lines=44> */
.L_x_44768:
[----:B------:R-:W-:Y:S05]  /*24d70*/  BSYNC B1 ;  /* 0x0000000000017941 */ /* 0x000fea0003800000 */
.L_x_44767:
        /* <DEDUP_REMOVED lines=9> */
.L_x_44763:
        /* <DEDUP_REMOVED lines=12> */
.L_x_44772:
[----:B------:R-:W-:Y:S02]  /*24ed0*/  MOV R32, R228 ;  /* 0x000000e400207202 */ /* 0x000fe40000000f00 */
.L_x_44773:
[----:B------:R-:W-:Y:S05]  /*24ee0*/  BSYNC B1 ;  /* 0x0000000000017941 */ /* 0x000fea0003800000 */
.L_x_44771:
        /* <DEDUP_REMOVED lines=16> */
.L_x_44777:
[----:B------:R-:W-:Y:S05]  /*24ff0*/  BSYNC B2 ;  /* 0x0000000000027941 */ /* 0x000fea0003800000 */
.L_x_44776:
        /* <DEDUP_REMOVED lines=44> */
.L_x_44775:
[----:B------:R-:W-:Y:S05]  /*252c0*/  BSYNC B1 ;  /* 0x0000000000017941 */ /* 0x000fea0003800000 */
.L_x_44774:
        /* <DEDUP_REMOVED lines=12> */
.L_x_44778:
        /* <DEDUP_REMOVED lines=12> */
.L_x_44781:
[----:B------:R-:W-:Y:S02]  /*25450*/  IMAD.MOV.U32 R45, RZ, RZ, R228 ;  /* 0x000000ffff2d7224 */ /* 0x000fe400078e00e4 */
.L_x_44782:
[----:B------:R-:W-:Y:S05]  /*25460*/  BSYNC B1 ;  /* 0x0000000000017941 */ /* 0x000fea0003800000 */
.L_x_44780:
        /* <DEDUP_REMOVED lines=16> */
.L_x_44786:
[----:B------:R-:W-:Y:S05]  /*25570*/  BSYNC B2 ;  /* 0x0000000000027941 */ /* 0x000fea0003800000 */
.L_x_44785:
        /* <DEDUP_REMOVED lines=44> */
.L_x_44784:
[----:B------:R-:W-:Y:S05]  /*25840*/  BSYNC B1 ;  /* 0x0000000000017941 */ /* 0x000fea0003800000 */
.L_x_44783:
        /* <DEDUP_REMOVED lines=9> */
.L_x_44779:
        /* <DEDUP_REMOVED lines=12> */
.L_x_44788:
[----:B------:R-:W-:Y:S02]  /*259a0*/  IMAD.MOV.U32 R45, RZ, RZ, R228 ;  /* 0x000000ffff2d7224 */ /* 0x000fe400078e00e4 */
.L_x_44789:
[----:B------:R-:W-:Y:S05]  /*259b0*/  BSYNC B1 ;  /* 0x0000000000017941 */ /* 0x000fea0003800000 */
.L_x_44787:
        /* <DEDUP_REMOVED lines=16> */
.L_x_44793:
[----:B------:R-:W-:Y:S05]  /*25ac0*/  BSYNC B2 ;  /* 0x0000000000027941 */ /* 0x000fea0003800000 */
.L_x_44792:
        /* <DEDUP_REMOVED lines=44> */
.L_x_44791:
[----:B------:R-:W-:Y:S05]  /*25d90*/  BSYNC B1 ;  /* 0x0000000000017941 */ /* 0x000fea0003800000 */
.L_x_44790:
        /* <DEDUP_REMOVED lines=12> */
.L_x_44794:
        /* <DEDUP_REMOVED lines=12> */
.L_x_44797:
[----:B------:R-:W-:Y:S02]  /*25f20*/  IMAD.MOV.U32 R45, RZ, RZ, R228 ;  /* 0x000000ffff2d7224 */ /* 0x000fe400078e00e4 */
.L_x_44798:
[----:B------:R-:W-:Y:S05]  /*25f30*/  BSYNC B1 ;  /* 0x0000000000017941 */ /* 0x000fea0003800000 */
.L_x_44796:
        /* <DEDUP_REMOVED lines=16> */
.L_x_44802:
[----:B------:R-:W-:Y:S05]  /*26040*/  BSYNC B2 ;  /* 0x0000000000027941 */ /* 0x000fea0003800000 */
.L_x_44801:
        /* <DEDUP_REMOVED lines=44> */
.L_x_44800:
[----:B------:R-:W-:Y:S05]  /*26310*/  BSYNC B1 ;  /* 0x0000000000017941 */ /* 0x000fea0003800000 */
.L_x_44799:
        /* <DEDUP_REMOVED lines=9> */
.L_x_44795:
        /* <DEDUP_REMOVED lines=12> */
.L_x_44804:
[----:B------:R-:W-:Y:S02]  /*26470*/  IMAD.MOV.U32 R45, RZ, RZ, R228 ;  /* 0x000000ffff2d7224 */ /* 0x000fe400078e00e4 */
.L_x_44805:
[----:B------:R-:W-:Y:S05]  /*26480*/  BSYNC B1 ;  /* 0x0000000000017941 */ /* 0x000fea0003800000 */
.L_x_44803:
        /* <DEDUP_REMOVED lines=16> */
.L_x_44809:
[----:B------:R-:W-:Y:S05]  /*26590*/  BSYNC B2 ;  /* 0x0000000000027941 */ /* 0x000fea0003800000 */
.L_x_44808:
        /* <DEDUP_REMOVED lines=44> */
.L_x_44807:
[----:B------:R-:W-:Y:S05]  /*26860*/  BSYNC B1 ;  /* 0x0000000000017941 */ /* 0x000fea0003800000 */
.L_x_44806:
        /* <DEDUP_REMOVED lines=12> */
.L_x_44810:
        /* <DEDUP_REMOVED lines=12> */
.L_x_44813:
[----:B------:R-:W-:Y:S02]  /*269f0*/  IMAD.MOV.U32 R34, RZ, RZ, R228 ;  /* 0x000000ffff227224 */ /* 0x000fe400078e00e4 */
.L_x_44814:
[----:B------:R-:W-:Y:S05]  /*26a00*/  BSYNC B1 ;  /* 0x0000000000017941 */ /* 0x000fea0003800000 */
.L_x_44812:
        /* <DEDUP_REMOVED lines=16> */
.L_x_44818:
[----:B------:R-:W-:Y:S05]  /*26b10*/  BSYNC B2 ;  /* 0x0000000000027941 */ /* 0x000fea0003800000 */
.L_x_44817:
        /* <DEDUP_REMOVED lines=44> */
.L_x_44816:
[----:B------:R-:W-:Y:S05]  /*26de0*/  BSYNC B1 ;  /* 0x0000000000017941 */ /* 0x000fea0003800000 */
.L_x_44815:
        /* <DEDUP_REMOVED lines=9> */
.L_x_44811:
        /* <DEDUP_REMOVED lines=12> */
.L_x_44820:
[----:B------:R-:W-:Y:S02]  /*26f40*/  IMAD.MOV.U32 R34, RZ, RZ, R228 ;  /* 0x000000ffff227224 */ /* 0x000fe400078e00e4 */
.L_x_44821:
[----:B------:R-:W-:Y:S05]  /*26f50*/  BSYNC B1 ;  /* 0x0000000000017941 */ /* 0x000fea0003800000 */
.L_x_44819:
        /* <DEDUP_REMOVED lines=16> */
.L_x_44825:
[----:B------:R-:W-:Y:S05]  /*27060*/  BSYNC B2 ;  /* 0x0000000000027941 */ /* 0x000fea0003800000 */
.L_x_44824:
        /* <DEDUP_REMOVED lines=44> */
.L_x_44823:
[----:B------:R-:W-:Y:S05]  /*27330*/  BSYNC B1 ;  /* 0x0000000000017941 */ /* 0x000fea0003800000 */
.L_x_44822:
        /* <DEDUP_REMOVED lines=12> */
.L_x_44826:
        /* <DEDUP_REMOVED lines=12> */
.L_x_44829:
[----:B------:R-:W-:Y:S02]  /*274c0*/  IMAD.MOV.U32 R34, RZ, RZ, R228 ;  /* 0x000000ffff227224 */ /* 0x000fe400078e00e4 */
.L_x_44830:
[----:B------:R-:W-:Y:S05]  /*274d0*/  BSYNC B1 ;  /* 0x0000000000017941 */ /* 0x000fea0003800000 */
.L_x_44828:
        /* <DEDUP_REMOVED lines=16> */
.L_x_44834:
[----:B------:R-:W-:Y:S05]  /*275e0*/  BSYNC B2 ;  /* 0x0000000000027941 */ /* 0x000fea0003800000 */
.L_x_44833:
        /* <DEDUP_REMOVED lines=44> */
.L_x_44832:
[----:B------:R-:W-:Y:S05]  /*278b0*/  BSYNC B1 ;  /* 0x0000000000017941 */ /* 0x000fea0003800000 */
.L_x_44831:
        /* <DEDUP_REMOVED lines=9> */
.L_x_44827:
        /* <DEDUP_REMOVED lines=12> */
.L_x_44836:
[----:B------:R-:W-:Y:S02]  /*27a10*/  IMAD.MOV.U32 R34, RZ, RZ, R228 ;  /* 0x000000ffff227224 */ /* 0x000fe400078e00e4 */
.L_x_44837:
[----:B------:R-:W-:Y:S05]  /*27a20*/  BSYNC B1 ;  /* 0x0000000000017941 */ /* 0x000fea0003800000 */
.L_x_44835:
        /* <DEDUP_REMOVED lines=16> */
.L_x_44841:
[----:B------:R-:W-:Y:S05]  /*27b30*/  BSYNC B2 ;  /* 0x0000000000027941 */ /* 0x000fea0003800000 */
.L_x_44840:
        /* <DEDUP_REMOVED lines=44> */
.L_x_44839:
[----:B------:R-:W-:Y:S05]  /*27e00*/  BSYNC B1 ;  /* 0x0000000000017941 */ /* 0x000fea0003800000 */
.L_x_44838:
        /* <DEDUP_REMOVED lines=13> */
.L_x_44842:
        /* <DEDUP_REMOVED lines=12> */
.L_x_44845:
[----:B------:R-:W-:Y:S02]  /*27fa0*/  MOV R40, R228 ;  /* 0x000000e400287202 */ /* 0x000fe40000000f00 */
.L_x_44846:
[----:B------:R-:W-:Y:S05]  /*27fb0*/  BSYNC B1 ;  /* 0x0000000000017941 */ /* 0x000fea0003800000 */
.L_x_44844:
        /* <DEDUP_REMOVED lines=18> */
.L_x_44850:
[----:B------:R-:W-:Y:S05]  /*280e0*/  BSYNC B2 ;  /* 0x0000000000027941 */ /* 0x000fea0003800000 */
.L_x_44849:
        /* <DEDUP_REMOVED lines=44> */
.L_x_44848:
[----:B------:R-:W-:Y:S05]  /*283b0*/  BSYNC B1 ;  /* 0x0000000000017941 */ /* 0x000fea0003800000 */
.L_x_44847:
        /* <DEDUP_REMOVED lines=9> */
.L_x_44843:
        /* <DEDUP_REMOVED lines=49> */
.L_x_44851:
        /* <DEDUP_REMOVED lines=16> */
.L_x_44853:
[----:B-1----:R-:W-:Y:S02]  /*28860*/  IMAD.MOV.U32 R44, RZ, RZ, R228 ;  /* 0x000000ffff2c7224 */ /* 0x002fe400078e00e4 */
.L_x_44854:
[----:B------:R-:W-:Y:S05]  /*28870*/  BSYNC B1 ;  /* 0x0000000000017941 */ /* 0x000fea0003800000 */
.L_x_44852:
        /* <DEDUP_REMOVED lines=16> */
.L_x_44858:
[----:B------:R-:W-:Y:S05]  /*28980*/  BSYNC B2 ;  /* 0x0000000000027941 */ /* 0x000fea0003800000 */
.L_x_44857:
        /* <DEDUP_REMOVED lines=44> */
.L_x_44856:
[----:B------:R-:W-:Y:S05]  /*28c50*/  BSYNC B1 ;  /* 0x0000000000017941 */ /* 0x000fea0003800000 */
.L_x_44855:
        /* <DEDUP_REMOVED lines=14> */
.L_x_44859:
        /* <DEDUP_REMOVED lines=12> */
.L_x_44862:
[----:B------:R-:W-:Y:S02]  /*28e00*/  IMAD.MOV.U32 R43, RZ, RZ, R228 ;  /* 0x000000ffff2b7224 */ /* 0x000fe400078e00e4 */
.L_x_44863:
[----:B------:R-:W-:Y:S05]  /*28e10*/  BSYNC B1 ;  /* 0x0000000000017941 */ /* 0x000fea0003800000 */
.L_x_44861:
        /* <DEDUP_REMOVED lines=16> */
.L_x_44867:
[----:B------:R-:W-:Y:S05]  /*28f20*/  BSYNC B2 ;  /* 0x0000000000027941 */ /* 0x000fea0003800000 */
.L_x_44866:
        /* <DEDUP_REMOVED lines=44> */
.L_x_44865:
[----:B------:R-:W-:Y:S05]  /*291f0*/  BSYNC B1 ;  /* 0x0000000000017941 */ /* 0x000fea0003800000 */
.L_x_44864:
        /* <DEDUP_REMOVED lines=9> */
.L_x_44860:
        /* <DEDUP_REMOVED lines=12> */
.L_x_44869:
[----:B------:R-:W-:Y:S02]  /*29350*/  IMAD.MOV.U32 R43, RZ, RZ, R228 ;  /* 0x000000ffff2b7224 */ /* 0x000fe400078e00e4 */
.L_x_44870:
[----:B------:R-:W-:Y:S05]  /*29360*/  BSYNC B1 ;  /* 0x0000000000017941 */ /* 0x000fea0003800000 */
.L_x_44868:
        /* <DEDUP_REMOVED lines=16> */
.L_x_44874:
[----:B------:R-:W-:Y:S05]  /*29470*/  BSYNC B2 ;  /* 0x0000000000027941 */ /* 0x000fea0003800000 */
.L_x_44873:
        /* <DEDUP_REMOVED lines=44> */
.L_x_44872:
[----:B------:R-:W-:Y:S05]  /*29740*/  BSYNC B1 ;  /* 0x0000000000017941 */ /* 0x000fea0003800000 */
.L_x_44871:
        /* <DEDUP_REMOVED lines=13> */
.L_x_44875:
        /* <DEDUP_REMOVED lines=12> */
.L_x_44878:
[----:B------:R-:W-:Y:S02]  /*298e0*/  MOV R32, R228 ;  /* 0x000000e400207202 */ /* 0x000fe40000000f00 */
.L_x_44879:
[----:B------:R-:W-:Y:S05]  /*298f0*/  BSYNC B1 ;  /* 0x0000000000017941 */ /* 0x000fea0003800000 */
.L_x_44877:
        /* <DEDUP_REMOVED lines=16> */
.L_x_44883:
[----:B------:R-:W-:Y:S05]  /*29a00*/  BSYNC B2 ;  /* 0x0000000000027941 */ /* 0x000fea0003800000 */
.L_x_44882:
        /* <DEDUP_REMOVED lines=44> */
.L_x_44881:
[----:B------:R-:W-:Y:S05]  /*29cd0*/  BSYNC B1 ;  /* 0x0000000000017941 */ /* 0x000fea0003800000 */
.L_x_44880:
        /* <DEDUP_REMOVED lines=9> */
.L_x_44876:
        /* <DEDUP_REMOVED lines=12> */
.L_x_44885:
[----:B------:R-:W-:Y:S02]  /*29e30*/  MOV R32, R228 ;  /* 0x000000e400207202 */ /* 0x000fe40000000f00 */
.L_x_44886:
[----:B------:R-:W-:Y:S05]  /*29e40*/  BSYNC B1 ;  /* 0x0000000000017941 */ /* 0x000fea0003800000 */
.L_x_44884:
        /* <DEDUP_REMOVED lines=16> */
.L_x_44890:
[----:B------:R-:W-:Y:S05]  /*29f50*/  BSYNC B2 ;  /* 0x0000000000027941 */ /* 0x000fea0003800000 */
.L_x_44889:
        /* <DEDUP_REMOVED lines=44> */
.L_x_44888:
[----:B------:R-:W-:Y:S05]  /*2a220*/  BSYNC B1 ;  /* 0x0000000000017941 */ /* 0x000fea0003800000 */
.L_x_44887:
        /* <DEDUP_REMOVED lines=13> */
.L_x_44891:
        /* <DEDUP_REMOVED lines=12> */
.L_x_44894:
[----:B------:R-:W-:Y:S02]  /*2a3c0*/  IMAD.MOV.U32 R32, RZ, RZ, R228 ;  /* 0x000000ffff207224 */ /* 0x000fe400078e00e4 */
.L_x_44895:
[----:B------:R-:W-:Y:S05]  /*2a3d0*/  BSYNC B1 ;  /* 0x0000000000017941 */ /* 0x000fea0003800000 */
.L_x_44893:
        /* <DEDUP_REMOVED lines=16> */
.L_x_44899:
[----:B------:R-:W-:Y:S05]  /*2a4e0*/  BSYNC B2 ;  /* 0x0000000000027941 */ /* 0x000fea0003800000 */
.L_x_44898:
        /* <DEDUP_REMOVED lines=44> */
.L_x_44897:
[----:B------:R-:W-:Y:S05]  /*2a7b0*/  BSYNC B1 ;  /* 0x0000000000017941 */ /* 0x000fea0003800000 */
.L_x_44896:
        /* <DEDUP_REMOVED lines=9> */
.L_x_44892:
        /* <DEDUP_REMOVED lines=12> */
.L_x_44901:
[----:B------:R-:W-:Y:S02]  /*2a910*/  IMAD.MOV.U32 R32, RZ, RZ, R228 ;  /* 0x000000ffff207224 */ /* 0x000fe400078e00e4 */
.L_x_44902:
[----:B------:R-:W-:Y:S05]  /*2a920*/  BSYNC B1 ;  /* 0x0000000000017941 */ /* 0x000fea0003800000 */
.L_x_44900:
        /* <DEDUP_REMOVED lines=16> */
.L_x_44906:
[----:B------:R-:W-:Y:S05]  /*2aa30*/  BSYNC B2 ;  /* 0x0000000000027941 */ /* 0x000fea0003800000 */
.L_x_44905:
        /* <DEDUP_REMOVED lines=44> */
.L_x_44904:
[----:B------:R-:W-:Y:S05]  /*2ad00*/  BSYNC B1 ;  /* 0x0000000000017941 */ /* 0x000fea0003800000 */
.L_x_44903:
        /* <DEDUP_REMOVED lines=12> */
.L_x_44907:
        /* <DEDUP_REMOVED lines=12> */
.L_x_44910:
[----:B------:R-:W-:Y:S02]  /*2ae90*/  IMAD.MOV.U32 R44, RZ, RZ, R228 ;  /* 0x000000ffff2c7224 */ /* 0x000fe400078e00e4 */
.L_x_44911:
[----:B------:R-:W-:Y:S05]  /*2aea0*/  BSYNC B1 ;  /* 0x0000000000017941 */ /* 0x000fea0003800000 */
.L_x_44909:
        /* <DEDUP_REMOVED lines=16> */
.L_x_44915:
[----:B------:R-:W-:Y:S05]  /*2afb0*/  BSYNC B2 ;  /* 0x0000000000027941 */ /* 0x000fea0003800000 */
.L_x_44914:
        /* <DEDUP_REMOVED lines=44> */
.L_x_44913:
[----:B------:R-:W-:Y:S05]  /*2b280*/  BSYNC B1 ;  /* 0x0000000000017941 */ /* 0x000fea0003800000 */
.L_x_44912:
        /* <DEDUP_REMOVED lines=9> */
.L_x_44908:
        /* <DEDUP_REMOVED lines=12> */
.L_x_44917:
[----:B------:R-:W-:Y:S02]  /*2b3e0*/  IMAD.MOV.U32 R44, RZ, RZ, R228 ;  /* 0x000000ffff2c7224 */ /* 0x000fe400078e00e4 */
.L_x_44918:
[----:B------:R-:W-:Y:S05]  /*2b3f0*/  BSYNC B1 ;  /* 0x0000000000017941 */ /* 0x000fea0003800000 */
.L_x_44916:
        /* <DEDUP_REMOVED lines=16> */
.L_x_44922:
[----:B------:R-:W-:Y:S05]  /*2b500*/  BSYNC B2 ;  /* 0x0000000000027941 */ /* 0x000fea0003800000 */
.L_x_44921:
        /* <DEDUP_REMOVED lines=44> */
.L_x_44920:
[----:B------:R-:W-:Y:S05]  /*2b7d0*/  BSYNC B1 ;  /* 0x0000000000017941 */ /* 0x000fea0003800000 */
.L_x_44919:
        /* <DEDUP_REMOVED lines=12> */
.L_x_44923:
        /* <DEDUP_REMOVED lines=12> */
.L_x_44926:
[----:B------:R-:W-:Y:S02]  /*2b960*/  IMAD.MOV.U32 R45, RZ, RZ, R228 ;  /* 0x000000ffff2d7224 */ /* 0x000fe400078e00e4 */
.L_x_44927:
[----:B------:R-:W-:Y:S05]  /*2b970*/  BSYNC B1 ;  /* 0x0000000000017941 */ /* 0x000fea0003800000 */
.L_x_44925:
        /* <DEDUP_REMOVED lines=16> */
.L_x_44931:
[----:B------:R-:W-:Y:S05]  /*2ba80*/  BSYNC B2 ;  /* 0x0000000000027941 */ /* 0x000fea0003800000 */
.L_x_44930:
        /* <DEDUP_REMOVED lines=44> */
.L_x_44929:
[----:B------:R-:W-:Y:S05]  /*2bd50*/  BSYNC B1 ;  /* 0x0000000000017941 */ /* 0x000fea0003800000 */
.L_x_44928:
        /* <DEDUP_REMOVED lines=9> */
.L_x_44924:
        /* <DEDUP_REMOVED lines=12> */
.L_x_44933:
[----:B------:R-:W-:Y:S02]  /*2beb0*/  IMAD.MOV.U32 R45, RZ, RZ, R228 ;  /* 0x000000ffff2d7224 */ /* 0x000fe400078e00e4 */
.L_x_44934:
[----:B------:R-:W-:Y:S05]  /*2bec0*/  BSYNC B1 ;  /* 0x0000000000017941 */ /* 0x000fea0003800000 */
.L_x_44932:
        /* <DEDUP_REMOVED lines=16> */
.L_x_44938:
[----:B------:R-:W-:Y:S05]  /*2bfd0*/  BSYNC B2 ;  /* 0x0000000000027941 */ /* 0x000fea0003800000 */
.L_x_44937:
        /* <DEDUP_REMOVED lines=44> */
.L_x_44936:
[----:B------:R-:W-:Y:S05]  /*2c2a0*/  BSYNC B1 ;  /* 0x0000000000017941 */ /* 0x000fea0003800000 */
.L_x_44935:
        /* <DEDUP_REMOVED lines=12> */
.L_x_44939:
        /* <DEDUP_REMOVED lines=12> */
.L_x_44942:
[----:B------:R-:W-:Y:S02]  /*2c430*/  IMAD.MOV.U32 R34, RZ, RZ, R228 ;  /* 0x000000ffff227224 */ /* 0x000fe400078e00e4 */
.L_x_44943:
[----:B------:R-:W-:Y:S05]  /*2c440*/  BSYNC B1 ;  /* 0x0000000000017941 */ /* 0x000fea0003800000 */
.L_x_44941:
        /* <DEDUP_REMOVED lines=16> */
.L_x_44947:
[----:B------:R-:W-:Y:S05]  /*2c550*/  BSYNC B2 ;  /* 0x0000000000027941 */ /* 0x000fea0003800000 */
.L_x_44946:
        /* <DEDUP_REMOVED lines=44> */
.L_x_44945:
[----:B------:R-:W-:Y:S05]  /*2c820*/  BSYNC B1 ;  /* 0x0000000000017941 */ /* 0x000fea0003800000 */
.L_x_44944:
        /* <DEDUP_REMOVED lines=9> */
.L_x_44940:
        /* <DEDUP_REMOVED lines=12> */
.L_x_44949:
[----:B------:R-:W-:Y:S02]  /*2c980*/  IMAD.MOV.U32 R34, RZ, RZ, R228 ;  /* 0x000000ffff227224 */ /* 0x000fe400078e00e4 */
.L_x_44950:
[----:B------:R-:W-:Y:S05]  /*2c990*/  BSYNC B1 ;  /* 0x0000000000017941 */ /* 0x000fea0003800000 */
.L_x_44948:
        /* <DEDUP_REMOVED lines=16> */
.L_x_44954:
[----:B------:R-:W-:Y:S05]  /*2caa0*/  BSYNC B2 ;  /* 0x0000000000027941 */ /* 0x000fea0003800000 */
.L_x_44953:
        /* <DEDUP_REMOVED lines=44> */
.L_x_44952:
[----:B------:R-:W-:Y:S05]  /*2cd70*/  BSYNC B1 ;  /* 0x0000000000017941 */ /* 0x000fea0003800000 */
.L_x_44951:
        /* <DEDUP_REMOVED lines=12> */
.L_x_44955:
        /* <DEDUP_REMOVED lines=12> */
.L_x_44958:
[----:B------:R-:W-:Y:S02]  /*2cf00*/  MOV R34, R228 ;  /* 0x000000e400227202 */ /* 0x000fe40000000f00 */
.L_x_44959:
[----:B------:R-:W-:Y:S05]  /*2cf10*/  BSYNC B1 ;  /* 0x0000000000017941 */ /* 0x000fea0003800000 */
.L_x_44957:
        /* <DEDUP_REMOVED lines=16> */
.L_x_44963:
[----:B------:R-:W-:Y:S05]  /*2d020*/  BSYNC B2 ;  /* 0x0000000000027941 */ /* 0x000fea0003800000 */
.L_x_44962:
        /* <DEDUP_REMOVED lines=44> */
.L_x_44961:
[----:B------:R-:W-:Y:S05]  /*2d2f0*/  BSYNC B1 ;  /* 0x0000000000017941 */ /* 0x000fea0003800000 */
.L_x_44960:
        /* <DEDUP_REMOVED lines=9> */
.L_x_44956:
        /* <DEDUP_REMOVED lines=12> */
.L_x_44965:
[----:B------:R-:W-:Y:S02]  /*2d450*/  MOV R34, R228 ;  /* 0x000000e400227202 */ /* 0x000fe40000000f00 */
.L_x_44966:
[----:B------:R-:W-:Y:S05]  /*2d460*/  BSYNC B1 ;  /* 0x0000000000017941 */ /* 0x000fea0003800000 */
.L_x_44964:
        /* <DEDUP_REMOVED lines=16> */
.L_x_44970:
[----:B------:R-:W-:Y:S05]  /*2d570*/  BSYNC B2 ;  /* 0x0000000000027941 */ /* 0x000fea0003800000 */
.L_x_44969:
        /* <DEDUP_REMOVED lines=44> */
.L_x_44968:
[----:B------:R-:W-:Y:S05]  /*2d840*/  BSYNC B1 ;  /* 0x0000000000017941 */ /* 0x000fea0003800000 */
.L_x_44967:
        /* <DEDUP_REMOVED lines=13> */
.L_x_44971:
        /* <DEDUP_REMOVED lines=12> */
.L_x_44974:
[----:B------:R-:W-:Y:S02]  /*2d9e0*/  IMAD.MOV.U32 R40, RZ, RZ, R228 ;  /* 0x000000ffff287224 */ /* 0x000fe400078e00e4 */
.L_x_44975:
[----:B------:R-:W-:Y:S05]  /*2d9f0*/  BSYNC B1 ;  /* 0x0000000000017941 */ /* 0x000fea0003800000 */
.L_x_44973:
        /* <DEDUP_REMOVED lines=18> */
.L_x_44979:
[----:B------:R-:W-:Y:S05]  /*2db20*/  BSYNC B2 ;  /* 0x0000000000027941 */ /* 0x000fea0003800000 */
.L_x_44978:
        /* <DEDUP_REMOVED lines=44> */
.L_x_44977:
[----:B------:R-:W-:Y:S05]  /*2ddf0*/  BSYNC B1 ;  /* 0x0000000000017941 */ /* 0x000fea0003800000 */
.L_x_44976:
        /* <DEDUP_REMOVED lines=9> */
.L_x_44972:
        /* <DEDUP_REMOVED lines=49> */
.L_x_44980:
        /* <DEDUP_REMOVED lines=16> */
.L_x_44982:
[----:B-1----:R-:W-:Y:S02]  /*2e2a0*/  IMAD.MOV.U32 R42, RZ, RZ, R228 ;  /* 0x000000ffff2a7224 */ /* 0x002fe400078e00e4 */
.L_x_44983:
[----:B------:R-:W-:Y:S05]  /*2e2b0*/  BSYNC B1 ;  /* 0x0000000000017941 */ /* 0x000fea0003800000 */
.L_x_44981:
        /* <DEDUP_REMOVED lines=16> */
.L_x_44987:
[----:B------:R-:W-:Y:S05]  /*2e3c0*/  BSYNC B2 ;  /* 0x0000000000027941 */ /* 0x000fea0003800000 */
.L_x_44986:
        /* <DEDUP_REMOVED lines=44> */
.L_x_44985:
[----:B------:R-:W-:Y:S05]  /*2e690*/  BSYNC B1 ;  /* 0x0000000000017941 */ /* 0x000fea0003800000 */
.L_x_44984:
        /* <DEDUP_REMOVED lines=15> */
.L_x_44988:
        /* <DEDUP_REMOVED lines=12> */
.L_x_44991:
[----:B------:R-:W-:Y:S02]  /*2e850*/  MOV R41, R228 ;  /* 0x000000e400297202 */ /* 0x000fe40000000f00 */
.L_x_44992:
[----:B------:R-:W-:Y:S05]  /*2e860*/  BSYNC B1 ;  /* 0x0000000000017941 */ /* 0x000fea0003800000 */
.L_x_44990:
        /* <DEDUP_REMOVED lines=16> */
.L_x_44996:
[----:B------:R-:W-:Y:S05]  /*2e970*/  BSYNC B2 ;  /* 0x0000000000027941 */ /* 0x000fea0003800000 */
.L_x_44995:
        /* <DEDUP_REMOVED lines=44> */
.L_x_44994:
[----:B------:R-:W-:Y:S05]  /*2ec40*/  BSYNC B1 ;  /* 0x0000000000017941 */ /* 0x000fea0003800000 */
.L_x_44993:
        /* <DEDUP_REMOVED lines=9> */
.L_x_44989:
        /* <DEDUP_REMOVED lines=12> */
.L_x_44998:
[----:B------:R-:W-:Y:S02]  /*2eda0*/  MOV R41, R228 ;  /* 0x000000e400297202 */ /* 0x000fe40000000f00 */
.L_x_44999:
[----:B------:R-:W-:Y:S05]  /*2edb0*/  BSYNC B1 ;  /* 0x0000000000017941 */ /* 0x000fea0003800000 */
.L_x_44997:
        /* <DEDUP_REMOVED lines=16> */
.L_x_45003:
[----:B------:R-:W-:Y:S05]  /*2eec0*/  BSYNC B2 ;  /* 0x0000000000027941 */ /* 0x000fea0003800000 */
.L_x_45002:
        /* <DEDUP_REMOVED lines=44> */
.L_x_45001:
[----:B------:R-:W-:Y:S05]  /*2f190*/  BSYNC B1 ;  /* 0x0000000000017941 */ /* 0x000fea0003800000 */
.L_x_45000:
        /* <DEDUP_REMOVED lines=14> */
.L_x_45004:
        /* <DEDUP_REMOVED lines=12> */
.L_x_45007:
[----:B------:R-:W-:Y:S02]  /*2f340*/  IMAD.MOV.U32 R32, RZ, RZ, R228 ;  /* 0x000000ffff207224 */ /* 0x000fe400078e00e4 */
.L_x_45008:
[----:B------:R-:W-:Y:S05]  /*2f350*/  BSYNC B1 ;  /* 0x0000000000017941 */ /* 0x000fea0003800000 */
.L_x_45006:
        /* <DEDUP_REMOVED lines=16> */
.L_x_45012:
[----:B------:R-:W-:Y:S05]  /*2f460*/  BSYNC B2 ;  /* 0x0000000000027941 */ /* 0x000fea0003800000 */
.L_x_45011:
        /* <DEDUP_REMOVED lines=44> */
.L_x_45010:
[----:B------:R-:W-:Y:S05]  /*2f730*/  BSYNC B1 ;  /* 0x0000000000017941 */ /* 0x000fea0003800000 */
.L_x_45009:
[----:B------:R-:W0:Y:S01]  /*2f740*/  I2F.U32 R32, R32 ;  /* 0x0000002000207306 */ /* 0x000e220000201000 */
[----:B------:R-:W-:Y:S01]  /*2f750*/  HADD2.F32 R38, -RZ, R116.H1_H1 ;  /* 0x30000074ff267230 */ /* 0x000fe20000004100 */
[----:B0-----:R-:W-:-:S05]  /*2f760*/  FFMA.FTZ R36, R32, R241, 1.1641532182693481445e-10 ;  /* 0x2f00000020247423 */ /* 0x001fca00000100f1 */
[----:B------:R-:W-:Y:S01]  /*2f770*/  FSETP.GTU.FTZ.AND P1, PT, R36, c[0x0][0x1e4], PT ;  /* 0x0000790024007a0b */ /* 0x000fe20003f3c000 */
[----:B------:R-:W-:-:S03]  /*2f780*/  FMUL.FTZ R36, R38, c[0x0][0x1e8] ;  /* 0x00007a0026247a20 */ /* 0x000fc60000410000 */
[----:B------:R-:W-:Y:S02]  /*2f790*/  SEL R220, RZ, 0x1, P1 ;  /* 0x00000001ffdc7807 */ /* 0x000fe40000800000 */
[----:B------:R-:W-:-:S05]  /*2f7a0*/  FSEL R36, R36, RZ, !P1 ;  /* 0x000000ff24247208 */ /* 0x000fca0004800000 */
[----:B------:R-:W-:-:S04]  /*2f7b0*/  FADD.FTZ R41, R41, R36 ;  /* 0x0000002429297221 */ /* 0x000fc80000010000 */
[----:B------:R-:W-:Y:S02]  /*2f7c0*/  @P0 FADD.FTZ R41, R113, R41 ;  /* 0x0000002971290221 */ /* 0x000fe40000010000 */
.L_x_45005:
        /* <DEDUP_REMOVED lines=12> */
.L_x_45014:
[----:B------:R-:W-:Y:S02]  /*2f890*/  IMAD.MOV.U32 R32, RZ, RZ, R228 ;  /* 0x000000ffff207224 */ /* 0x000fe400078e00e4 */
.L_x_45015:
[----:B------:R-:W-:Y:S05]  /*2f8a0*/  BSYNC B1 ;  /* 0x0000000000017941 */ /* 0x000fea0003800000 */
.L_x_45013:
        /* <DEDUP_REMOVED lines=16> */
.L_x_45019:
[----:B------:R-:W-:Y:S05]  /*2f9b0*/  BSYNC B2 ;  /* 0x0000000000027941 */ /* 0x000fea0003800000 */
.L_x_45018:
        /* <DEDUP_REMOVED lines=44> */
.L_x_45017:
[----:B------:R-:W-:Y:S05]  /*2fc80*/  BSYNC B1 ;  /* 0x0000000000017941 */ /* 0x000fea0003800000 */
.L_x_45016:
        /* <DEDUP_REMOVED lines=14> */
.L_x_45020:
        /* <DEDUP_REMOVED lines=12> */
.L_x_45023:
[----:B------:R-:W-:Y:S02]  /*2fe30*/  IMAD.MOV.U32 R32, RZ, RZ, R228 ;  /* 0x000000ffff207224 */ /* 0x000fe400078e00e4 */
.L_x_45024:
[----:B------:R-:W-:Y:S05]  /*2fe40*/  BSYNC B1 ;  /* 0x0000000000017941 */ /* 0x000fea0003800000 */
.L_x_45022:
        /* <DEDUP_REMOVED lines=16> */
.L_x_45028:
[----:B------:R-:W-:Y:S05]  /*2ff50*/  BSYNC B2 ;  /* 0x0000000000027941 */ /* 0x000fea0003800000 */
.L_x_45027:
        /* <DEDUP_REMOVED lines=44> */
.L_x_45026:
[----:B------:R-:W-:Y:S05]  /*30220*/  BSYNC B1 ;  /* 0x0000000000017941 */ /* 0x000fea0003800000 */
.L_x_45025:
        /* <DEDUP_REMOVED lines=9> */
.L_x_45021:
        /* <DEDUP_REMOVED lines=12> */
.L_x_45030:
[----:B------:R-:W-:Y:S02]  /*30380*/  IMAD.MOV.U32 R32, RZ, RZ, R228 ;  /* 0x000000ffff207224 */ /* 0x000fe400078e00e4 */
.L_x_45031:
[----:B------:R-:W-:Y:S05]  /*30390*/  BSYNC B1 ;  /* 0x0000000000017941 */ /* 0x000fea0003800000 */
.L_x_45029:
        /* <DEDUP_REMOVED lines=16> */
.L_x_45035:
[----:B------:R-:W-:Y:S05]  /*304a0*/  BSYNC B2 ;  /* 0x0000000000027941 */ /* 0x000fea0003800000 */
.L_x_45034:
        /* <DEDUP_REMOVED lines=44> */
.L_x_45033:
[----:B------:R-:W-:Y:S05]  /*30770*/  BSYNC B1 ;  /* 0x0000000000017941 */ /* 0x000fea0003800000 */
.L_x_45032:
        /* <DEDUP_REMOVED lines=12> */
.L_x_45036:
        /* <DEDUP_REMOVED lines=12> */
.L_x_45039:
[----:B------:R-:W-:Y:S02]  /*30900*/  IMAD.MOV.U32 R161, RZ, RZ, R228 ;  /* 0x000000ffffa17224 */ /* 0x000fe400078e00e4 */
.L_x_45040:
[----:B------:R-:W-:Y:S05]  /*30910*/  BSYNC B1 ;  /* 0x0000000000017941 */ /* 0x000fea0003800000 */
.L_x_45038:
        /* <DEDUP_REMOVED lines=16> */
.L_x_45044:
[----:B------:R-:W-:Y:S05]  /*30a20*/  BSYNC B2 ;  /* 0x0000000000027941 */ /* 0x000fea0003800000 */
.L_x_45043:
        /* <DEDUP_REMOVED lines=44> */
.L_x_45042:
[----:B------:R-:W-:Y:S05]  /*30cf0*/  BSYNC B1 ;  /* 0x0000000000017941 */ /* 0x000fea0003800000 */
.L_x_45041:
        /* <DEDUP_REMOVED lines=9> */
.L_x_45037:
        /* <DEDUP_REMOVED lines=12> */
.L_x_45046:
[----:B------:R-:W-:Y:S02]  /*30e50*/  IMAD.MOV.U32 R161, RZ, RZ, R228 ;  /* 0x000000ffffa17224 */ /* 0x000fe400078e00e4 */
.L_x_45047:
[----:B------:R-:W-:Y:S05]  /*30e60*/  BSYNC B1 ;  /* 0x0000000000017941 */ /* 0x000fea0003800000 */
.L_x_45045:
        /* <DEDUP_REMOVED lines=16> */
.L_x_45051:
[----:B------:R-:W-:Y:S05]  /*30f70*/  BSYNC B2 ;  /* 0x0000000000027941 */ /* 0x000fea0003800000 */
.L_x_45050:
        /* <DEDUP_REMOVED lines=44> */
.L_x_45049:
[----:B------:R-:W-:Y:S05]  /*31240*/  BSYNC B1 ;  /* 0x0000000000017941 */ /* 0x000fea0003800000 */
.L_x_45048:
        /* <DEDUP_REMOVED lines=12> */
.L_x_45052:
        /* <DEDUP_REMOVED lines=12> */
.L_x_45055:
[----:B------:R-:W-:Y:S02]  /*313d0*/  IMAD.MOV.U32 R37, RZ, RZ, R228 ;  /* 0x000000ffff257224 */ /* 0x000fe400078e00e4 */
.L_x_45056:
[----:B------:R-:W-:Y:S05]  /*313e0*/  BSYNC B1 ;  /* 0x0000000000017941 */ /* 0x000fea0003800000 */
.L_x_45054:
        /* <DEDUP_REMOVED lines=16> */
.L_x_45060:
[----:B------:R-:W-:Y:S05]  /*314f0*/  BSYNC B2 ;  /* 0x0000000000027941 */ /* 0x000fea0003800000 */
.L_x_45059:
        /* <DEDUP_REMOVED lines=44> */
.L_x_45058:
[----:B------:R-:W-:Y:S05]  /*317c0*/  BSYNC B1 ;  /* 0x0000000000017941 */ /* 0x000fea0003800000 */
.L_x_45057:
        /* <DEDUP_REMOVED lines=9> */
.L_x_45053:
        /* <DEDUP_REMOVED lines=12> */
.L_x_45062:
[----:B------:R-:W-:Y:S02]  /*31920*/  IMAD.MOV.U32 R37, RZ, RZ, R228 ;  /* 0x000000ffff257224 */ /* 0x000fe400078e00e4 */
.L_x_45063:
[----:B------:R-:W-:Y:S05]  /*31930*/  BSYNC B1 ;  /* 0x0000000000017941 */ /* 0x000fea0003800000 */
.L_x_45061:
        /* <DEDUP_REMOVED lines=16> */
.L_x_45067:
[----:B------:R-:W-:Y:S05]  /*31a40*/  BSYNC B2 ;  /* 0x0000000000027941 */ /* 0x000fea0003800000 */
.L_x_45066:
        /* <DEDUP_REMOVED lines=44> */
.L_x_45065:
[----:B------:R-:W-:Y:S05]  /*31d10*/  BSYNC B1 ;  /* 0x0000000000017941 */ /* 0x000fea0003800000 */
.L_x_45064:
        /* <DEDUP_REMOVED lines=12> */
.L_x_45068:
        /* <DEDUP_REMOVED lines=12> */
.L_x_45071:
[----:B------:R-:W-:Y:S02]  /*31ea0*/  MOV R34, R228 ;  /* 0x000000e400227202 */ /* 0x000fe40000000f00 */
.L_x_45072:
[----:B------:R-:W-:Y:S05]  /*31eb0*/  BSYNC B1 ;  /* 0x0000000000017941 */ /* 0x000fea0003800000 */
.L_x_45070:
        /* <DEDUP_REMOVED lines=16> */
.L_x_45076:
[----:B------:R-:W-:Y:S05]  /*31fc0*/  BSYNC B2 ;  /* 0x0000000000027941 */ /* 0x000fea0003800000 */
.L_x_45075:
        /* <DEDUP_REMOVED lines=44> */
.L_x_45074:
[----:B------:R-:W-:Y:S05]  /*32290*/  BSYNC B1 ;  /* 0x0000000000017941 */ /* 0x000fea0003800000 */
.L_x_45073:
        /* <DEDUP_REMOVED lines=9> */
.L_x_45069:
        /* <DEDUP_REMOVED lines=12> */
.L_x_45078:
[----:B------:R-:W-:Y:S02]  /*323f0*/  MOV R34, R228 ;  /* 0x000000e400227202 */ /* 0x000fe40000000f00 */
.L_x_45079:
[----:B------:R-:W-:Y:S05]  /*32400*/  BSYNC B1 ;  /* 0x0000000000017941 */ /* 0x000fea0003800000 */
.L_x_45077:
        /* <DEDUP_REMOVED lines=16> */
.L_x_45083:
[----:B------:R-:W-:Y:S05]  /*32510*/  BSYNC B2 ;  /* 0x0000000000027941 */ /* 0x000fea0003800000 */
.L_x_45082:
        /* <DEDUP_REMOVED lines=44> */
.L_x_45081:
[----:B------:R-:W-:Y:S05]  /*327e0*/  BSYNC B1 ;  /* 0x0000000000017941 */ /* 0x000fea0003800000 */
.L_x_45080:
        /* <DEDUP_REMOVED lines=12> */
.L_x_45084:
        /* <DEDUP_REMOVED lines=12> */
.L_x_45087:
[----:B------:R-:W-:Y:S02]  /*32970*/  IMAD.MOV.U32 R34, RZ, RZ, R228 ;  /* 0x000000ffff227224 */ /* 0x000fe400078e00e4 */
.L_x_45088:
[----:B------:R-:W-:Y:S05]  /*32980*/  BSYNC B1 ;  /* 0x0000000000017941 */ /* 0x000fea0003800000 */
.L_x_45086:
        /* <DEDUP_REMOVED lines=16> */
.L_x_45092:
[----:B------:R-:W-:Y:S05]  /*32a90*/  BSYNC B2 ;  /* 0x0000000000027941 */ /* 0x000fea0003800000 */
.L_x_45091:
        /* <DEDUP_REMOVED lines=44> */
.L_x_45090:
[----:B------:R-:W-:Y:S05]  /*32d60*/  BSYNC B1 ;  /* 0x0000000000017941 */ /* 0x000fea0003800000 */
.L_x_45089:
        /* <DEDUP_REMOVED lines=9> */
.L_x_45085:
        /* <DEDUP_REMOVED lines=12> */
.L_x_45094:
[----:B------:R-:W-:Y:S02]  /*32ec0*/  IMAD.MOV.U32 R34, RZ, RZ, R228 ;  /* 0x000000ffff227224 */ /* 0x000fe400078e00e4 */
.L_x_45095:
[----:B------:R-:W-:Y:S05]  /*32ed0*/  BSYNC B1 ;  /* 0x0000000000017941 */ /* 0x000fea0003800000 */
.L_x_45093:
        /* <DEDUP_REMOVED lines=16> */
.L_x_45099:
[----:B------:R-:W-:Y:S05]  /*32fe0*/  BSYNC B2 ;  /* 0x0000000000027941 */ /* 0x000fea0003800000 */
.L_x_45098:
        /* <DEDUP_REMOVED lines=44> */
.L_x_45097:
[----:B------:R-:W-:Y:S05]  /*332b0*/  BSYNC B1 ;  /* 0x0000000000017941 */ /* 0x000fea0003800000 */
.L_x_45096:
        /* <DEDUP_REMOVED lines=13> */
.L_x_45100:
        /* <DEDUP_REMOVED lines=12> */
.L_x_45103:
[----:B------:R-:W-:Y:S02]  /*33450*/  IMAD.MOV.U32 R161, RZ, RZ, R228 ;  /* 0x000000ffffa17224 */ /* 0x000fe400078e00e4 */
.L_x_45104:
[----:B------:R-:W-:Y:S05]  /*33460*/  BSYNC B1 ;  /* 0x0000000000017941 */ /* 0x000fea0003800000 */
.L_x_45102:
        /* <DEDUP_REMOVED lines=18> */
.L_x_45108:
[----:B------:R-:W-:Y:S05]  /*33590*/  BSYNC B2 ;  /* 0x0000000000027941 */ /* 0x000fea0003800000 */
.L_x_45107:
        /* <DEDUP_REMOVED lines=44> */
.L_x_45106:
[----:B------:R-:W-:Y:S05]  /*33860*/  BSYNC B1 ;  /* 0x0000000000017941 */ /* 0x000fea0003800000 */
.L_x_45105:
        /* <DEDUP_REMOVED lines=9> */
.L_x_45101:
        /* <DEDUP_REMOVED lines=47> */
.L_x_45109:
        /* <DEDUP_REMOVED lines=18> */
.L_x_45111:
[----:B0-----:R-:W-:Y:S02]  /*33d10*/  MOV R248, R228 ;  /* 0x000000e400f87202 */ /* 0x001fe40000000f00 */
.L_x_45112:
[----:B------:R-:W-:Y:S05]  /*33d20*/  BSYNC B1 ;  /* 0x0000000000017941 */ /* 0x000fea0003800000 */
.L_x_45110:
        /* <DEDUP_REMOVED lines=16> */
.L_x_45116:
[----:B------:R-:W-:Y:S05]  /*33e30*/  BSYNC B2 ;  /* 0x0000000000027941 */ /* 0x000fea0003800000 */
.L_x_45115:
        /* <DEDUP_REMOVED lines=44> */
.L_x_45114:
[----:B------:R-:W-:Y:S05]  /*34100*/  BSYNC B1 ;  /* 0x0000000000017941 */ /* 0x000fea0003800000 */
.L_x_45113:
        /* <DEDUP_REMOVED lines=15> */
.L_x_45117:
        /* <DEDUP_REMOVED lines=12> */
.L_x_45120:
[----:B------:R-:W-:Y:S02]  /*342c0*/  IMAD.MOV.U32 R33, RZ, RZ, R228 ;  /* 0x000000ffff217224 */ /* 0x000fe400078e00e4 */
.L_x_45121:
[----:B------:R-:W-:Y:S05]  /*342d0*/  BSYNC B1 ;  /* 0x0000000000017941 */ /* 0x000fea0003800000 */
.L_x_45119:
        /* <DEDUP_REMOVED lines=16> */
.L_x_45125:
[----:B------:R-:W-:Y:S05]  /*343e0*/  BSYNC B2 ;  /* 0x0000000000027941 */ /* 0x000fea0003800000 */
.L_x_45124:
        /* <DEDUP_REMOVED lines=44> */
.L_x_45123:
[----:B------:R-:W-:Y:S05]  /*346b0*/  BSYNC B1 ;  /* 0x0000000000017941 */ /* 0x000fea0003800000 */
.L_x_45122:
        /* <DEDUP_REMOVED lines=9> */
.L_x_45118:
        /* <DEDUP_REMOVED lines=12> */
.L_x_45127:
[----:B------:R-:W-:Y:S02]  /*34810*/  IMAD.MOV.U32 R33, RZ, RZ, R228 ;  /* 0x000000ffff217224 */ /* 0x000fe400078e00e4 */
.L_x_45128:
[----:B------:R-:W-:Y:S05]  /*34820*/  BSYNC B1 ;  /* 0x0000000000017941 */ /* 0x000fea0003800000 */
.L_x_45126:
        /* <DEDUP_REMOVED lines=16> */
.L_x_45132:
[----:B------:R-:W-:Y:S05]  /*34930*/  BSYNC B2 ;  /* 0x0000000000027941 */ /* 0x000fea0003800000 */
.L_x_45131:
        /* <DEDUP_REMOVED lines=44> */
.L_x_45130:
[----:B------:R-:W-:Y:S05]  /*34c00*/  BSYNC B1 ;  /* 0x0000000000017941 */ /* 0x000fea0003800000 */
.L_x_45129:
        /* <DEDUP_REMOVED lines=14> */
.L_x_45133:
        /* <DEDUP_REMOVED lines=12> */
.L_x_45136:
[----:B------:R-:W-:Y:S02]  /*34db0*/  IMAD.MOV.U32 R160, RZ, RZ, R228 ;  /* 0x000000ffffa07224 */ /* 0x000fe400078e00e4 */
.L_x_45137:
[----:B------:R-:W-:Y:S05]  /*34dc0*/  BSYNC B1 ;  /* 0x0000000000017941 */ /* 0x000fea0003800000 */
.L_x_45135:
        /* <DEDUP_REMOVED lines=16> */
.L_x_45141:
[----:B------:R-:W-:Y:S05]  /*34ed0*/  BSYNC B2 ;  /* 0x0000000000027941 */ /* 0x000fea0003800000 */
.L_x_45140:
        /* <DEDUP_REMOVED lines=44> */
.L_x_45139:
[----:B------:R-:W-:Y:S05]  /*351a0*/  BSYNC B1 ;  /* 0x0000000000017941 */ /* 0x000fea0003800000 */
.L_x_45138:
        /* <DEDUP_REMOVED lines=9> */
.L_x_45134:
        /* <DEDUP_REMOVED lines=12> */
.L_x_45143:
[----:B------:R-:W-:Y:S02]  /*35300*/  IMAD.MOV.U32 R160, RZ, RZ, R228 ;  /* 0x000000ffffa07224 */ /* 0x000fe400078e00e4 */
.L_x_45144:
[----:B------:R-:W-:Y:S05]  /*35310*/  BSYNC B1 ;  /* 0x0000000000017941 */ /* 0x000fea0003800000 */
.L_x_45142:
        /* <DEDUP_REMOVED lines=16> */
.L_x_45148:
[----:B------:R-:W-:Y:S05]  /*35420*/  BSYNC B2 ;  /* 0x0000000000027941 */ /* 0x000fea0003800000 */
.L_x_45147:
[----:B------:R-:W-:Y:S01]  /*35430*/  LOP3.LUT R35, R35, UR5, R222, 0x96, !PT ;  /* 0x0000000523237c12 */ /* 0x000fe2000f8e96de */
[----:B------:R-:W-:Y:S01]  /*35440*/  IMAD.HI.U32 R224, R229, -0x326172a9, RZ ;  /* 0xcd9e8d57e5e07827 */ /* 0x000fe200078e00ff */
[----:B------:R-:W-:-:S03]  /*35450*/  MOV R240, RZ ;  /* 0x000000ff00f07202 */ /* 0x000fc60000000f00 */
        /* <DEDUP_REMOVED lines=41> */
.L_x_45146:
[----:B------:R-:W-:Y:S05]  /*356f0*/  BSYNC B1 ;  /* 0x0000000000017941 */ /* 0x000fea0003800000 */
.L_x_45145:
        /* <DEDUP_REMOVED lines=14> */
.L_x_45149:
        /* <DEDUP_REMOVED lines=12> */
.L_x_45152:
[----:B------:R-:W-:Y:S02]  /*358a0*/  IMAD.MOV.U32 R35, RZ, RZ, R228 ;  /* 0x000000ffff237224 */ /* 0x000fe400078e00e4 */
.L_x_45153:
[----:B------:R-:W-:Y:S05]  /*358b0*/  BSYNC B1 ;  /* 0x0000000000017941 */ /* 0x000fea0003800000 */
.L_x_45151:
        /* <DEDUP_REMOVED lines=16> */
.L_x_45157:
[----:B------:R-:W-:Y:S05]  /*359c0*/  BSYNC B2 ;  /* 0x0000000000027941 */ /* 0x000fea0003800000 */
.L_x_45156:
        /* <DEDUP_REMOVED lines=44> */
.L_x_45155:
[----:B------:R-:W-:Y:S05]  /*35c90*/  BSYNC B1 ;  /* 0x0000000000017941 */ /* 0x000fea0003800000 */
.L_x_45154:
[----:B------:R-:W0:Y:S01]  /*35ca0*/  I2F.U32 R240, R35 ;  /* 0x0000002300f07306 */ /* 0x000e220000201000 */
[----:B------:R-:W-:-:S05]  /*35cb0*/  HADD2.F32 R219, -RZ, R117.H0_H0 ;  /* 0x20000075ffdb7230 */ /* 0x000fca0000004100 */
[----:B------:R-:W-:Y:S02]  /*35cc0*/  FMUL.FTZ R219, R219, c[0x0][0x1e8] ;  /* 0x00007a00dbdb7a20 */ /* 0x000fe40000410000 */
[----:B0-----:R-:W-:-:S05]  /*35cd0*/  FFMA.FTZ R240, R240, R241, 1.1641532182693481445e-10 ;  /* 0x2f000000f0f07423 */ /* 0x001fca00000100f1 */
[----:B------:R-:W-:-:S04]  /*35ce0*/  FSETP.GTU.FTZ.AND P1, PT, R240, c[0x0][0x1e4], PT ;  /* 0x00007900f0007a0b */ /* 0x000fc80003f3c000 */
[----:B------:R-:W-:-:S05]  /*35cf0*/  FSEL R219, R219, RZ, !P1 ;  /* 0x000000ffdbdb7208 */ /* 0x000fca0004800000 */
[----:B------:R-:W-:Y:S01]  /*35d00*/  FADD.FTZ R34, R34, R219 ;  /* 0x000000db22227221 */ /* 0x000fe20000010000 */
[----:B------:R-:W-:-:S03]  /*35d10*/  SEL R219, RZ, 0x1, P1 ;  /* 0x00000001ffdb7807 */ /* 0x000fc60000800000 */
[----:B------:R-:W-:Y:S02]  /*35d20*/  @P0 FADD.FTZ R34, R114, R34 ;  /* 0x0000002272220221 */ /* 0x000fe40000010000 */
.L_x_45150:
        /* <DEDUP_REMOVED lines=12> */
.L_x_45159:
[----:B------:R-:W-:Y:S02]  /*35df0*/  IMAD.MOV.U32 R35, RZ, RZ, R228 ;  /* 0x000000ffff237224 */ /* 0x000fe400078e00e4 */
.L_x_45160:
[----:B------:R-:W-:Y:S05]  /*35e00*/  BSYNC B1 ;  /* 0x0000000000017941 */ /* 0x000fea0003800000 */
.L_x_45158:
        /* <DEDUP_REMOVED lines=16> */
.L_x_45164:
[----:B------:R-:W-:Y:S05]  /*35f10*/  BSYNC B2 ;  /* 0x0000000000027941 */ /* 0x000fea0003800000 */
.L_x_45163:
        /* <DEDUP_REMOVED lines=44> */
.L_x_45162:
[----:B------:R-:W-:Y:S05]  /*361e0*/  BSYNC B1 ;  /* 0x0000000000017941 */ /* 0x000fea0003800000 */
.L_x_45161:
        /* <DEDUP_REMOVED lines=12> */
.L_x_45165:
        /* <DEDUP_REMOVED lines=12> */
.L_x_45168:
[----:B------:R-:W-:Y:S02]  /*36370*/  IMAD.MOV.U32 R218, RZ, RZ, R228 ;  /* 0x000000ffffda7224 */ /* 0x000fe400078e00e4 */
.L_x_45169:
[----:B------:R-:W-:Y:S05]  /*36380*/  BSYNC B1 ;  /* 0x0000000000017941 */ /* 0x000fea0003800000 */
.L_x_45167:
        /* <DEDUP_REMOVED lines=16> */
.L_x_45173:
[----:B------:R-:W-:Y:S05]  /*36490*/  BSYNC B2 ;  /* 0x0000000000027941 */ /* 0x000fea0003800000 */
.L_x_45172:
        /* <DEDUP_REMOVED lines=44> */
.L_x_45171:
[----:B------:R-:W-:Y:S05]  /*36760*/  BSYNC B1 ;  /* 0x0000000000017941 */ /* 0x000fea0003800000 */
.L_x_45170:
        /* <DEDUP_REMOVED lines=10> */
.L_x_45166:
        /* <DEDUP_REMOVED lines=12> */
.L_x_45175:
[----:B------:R-:W-:Y:S02]  /*368d0*/  IMAD.MOV.U32 R240, RZ, RZ, R228 ;  /* 0x000000fffff07224 */ /* 0x000fe400078e00e4 */
.L_x_45176:
[----:B------:R-:W-:Y:S05]  /*368e0*/  BSYNC B1 ;  /* 0x0000000000017941 */ /* 0x000fea0003800000 */
.L_x_45174:
        /* <DEDUP_REMOVED lines=16> */
.L_x_45180:
[----:B------:R-:W-:Y:S05]  /*369f0*/  BSYNC B2 ;  /* 0x0000000000027941 */ /* 0x000fea0003800000 */
.L_x_45179:
        /* <DEDUP_REMOVED lines=41> */
[----:B------:R-:W-:-:S04]  /*36c90*/  IMAD.WIDE.U32 R160, R224, -0x2daee0ad, RZ ;  /* 0xd2511f53e0a07825 */ /* 0x000fc800078e00ff */
[----:B------:R-:W-:Y:S01]  /*36ca0*/  IMAD.MOV.U32 R226, RZ, RZ, R160 ;  /* 0x000000ffffe27224 */ /* 0x000fe200078e00a0 */
[----:B------:R-:W-:Y:S02]  /*36cb0*/  LOP3.LUT R224, R161, UR26, R246, 0x96, !PT ;  /* 0x0000001aa1e07c12 */ /* 0x000fe4000f8e96f6 */
.L_x_45178:
[----:B------:R-:W-:Y:S05]  /*36cc0*/  BSYNC B1 ;  /* 0x0000000000017941 */ /* 0x000fea0003800000 */
.L_x_45177:
        /* <DEDUP_REMOVED lines=12> */
.L_x_45181:
        /* <DEDUP_REMOVED lines=12> */
.L_x_45184:
[----:B------:R-:W-:Y:S02]  /*36e50*/  MOV R161, R228 ;  /* 0x000000e400a17202 */ /* 0x000fe40000000f00 */
.L_x_45185:
[----:B------:R-:W-:Y:S05]  /*36e60*/  BSYNC B1 ;  /* 0x0000000000017941 */ /* 0x000fea0003800000 */
.L_x_45183:
        /* <DEDUP_REMOVED lines=16> */
.L_x_45189:
[----:B------:R-:W-:Y:S05]  /*36f70*/  BSYNC B2 ;  /* 0x0000000000027941 */ /* 0x000fea0003800000 */
.L_x_45188:
        /* <DEDUP_REMOVED lines=44> */
.L_x_45187:
[----:B------:R-:W-:Y:S05]  /*37240*/  BSYNC B1 ;  /* 0x0000000000017941 */ /* 0x000fea0003800000 */
.L_x_45186:
        /* <DEDUP_REMOVED lines=9> */
.L_x_45182:
        /* <DEDUP_REMOVED lines=12> */
.L_x_45191:
[----:B------:R-:W-:Y:S02]  /*373a0*/  MOV R161, R228 ;  /* 0x000000e400a17202 */ /* 0x000fe40000000f00 */
.L_x_45192:
[----:B------:R-:W-:Y:S05]  /*373b0*/  BSYNC B1 ;  /* 0x0000000000017941 */ /* 0x000fea0003800000 */
.L_x_45190:
        /* <DEDUP_REMOVED lines=16> */
.L_x_45196:
[----:B------:R-:W-:Y:S05]  /*374c0*/  BSYNC B2 ;  /* 0x0000000000027941 */ /* 0x000fea0003800000 */
.L_x_45195:
        /* <DEDUP_REMOVED lines=44> */
.L_x_45194:
[----:B------:R-:W-:Y:S05]  /*37790*/  BSYNC B1 ;  /* 0x0000000000017941 */ /* 0x000fea0003800000 */
.L_x_45193:
        /* <DEDUP_REMOVED lines=12> */
.L_x_45197:
        /* <DEDUP_REMOVED lines=12> */
.L_x_45200:
[----:B------:R-:W-:Y:S02]  /*37920*/  IMAD.MOV.U32 R162, RZ, RZ, R228 ;  /* 0x000000ffffa27224 */ /* 0x000fe400078e00e4 */
.L_x_45201:
[----:B------:R-:W-:Y:S05]  /*37930*/  BSYNC B1 ;  /* 0x0000000000017941 */ /* 0x000fea0003800000 */
.L_x_45199:
        /* <DEDUP_REMOVED lines=16> */
.L_x_45205:
[----:B------:R-:W-:Y:S05]  /*37a40*/  BSYNC B2 ;  /* 0x0000000000027941 */ /* 0x000fea0003800000 */
.L_x_45204:
        /* <DEDUP_REMOVED lines=44> */
.L_x_45203:
[----:B------:R-:W-:Y:S05]  /*37d10*/  BSYNC B1 ;  /* 0x0000000000017941 */ /* 0x000fea0003800000 */
.L_x_45202:
        /* <DEDUP_REMOVED lines=9> */
.L_x_45198:
        /* <DEDUP_REMOVED lines=12> */
.L_x_45207:
[----:B------:R-:W-:Y:S02]  /*37e70*/  IMAD.MOV.U32 R162, RZ, RZ, R228 ;  /* 0x000000ffffa27224 */ /* 0x000fe400078e00e4 */
.L_x_45208:
[----:B------:R-:W-:Y:S05]  /*37e80*/  BSYNC B1 ;  /* 0x0000000000017941 */ /* 0x000fea0003800000 */
.L_x_45206:
        /* <DEDUP_REMOVED lines=16> */
.L_x_45212:
[----:B------:R-:W-:Y:S05]  /*37f90*/  BSYNC B2 ;  /* 0x0000000000027941 */ /* 0x000fea0003800000 */
.L_x_45211:
        /* <DEDUP_REMOVED lines=44> */
.L_x_45210:
[----:B------:R-:W-:Y:S05]  /*38260*/  BSYNC B1 ;  /* 0x0000000000017941 */ /* 0x000fea0003800000 */
.L_x_45209:
        /* <DEDUP_REMOVED lines=12> */
.L_x_45213:
        /* <DEDUP_REMOVED lines=12> */
.L_x_45216:
[----:B------:R-:W-:Y:S02]  /*383f0*/  IMAD.MOV.U32 R215, RZ, RZ, R228 ;  /* 0x000000ffffd77224 */ /* 0x000fe400078e00e4 */
.L_x_45217:
[----:B------:R-:W-:Y:S05]  /*38400*/  BSYNC B1 ;  /* 0x0000000000017941 */ /* 0x000fea0003800000 */
.L_x_45215:
        /* <DEDUP_REMOVED lines=16> */
.L_x_45221:
[----:B------:R-:W-:Y:S05]  /*38510*/  BSYNC B2 ;  /* 0x0000000000027941 */ /* 0x000fea0003800000 */
.L_x_45220:
        /* <DEDUP_REMOVED lines=44> */
.L_x_45219:
[----:B------:R-:W-:Y:S05]  /*387e0*/  BSYNC B1 ;  /* 0x0000000000017941 */ /* 0x000fea0003800000 */
.L_x_45218:
        /* <DEDUP_REMOVED lines=10> */
.L_x_45214:
        /* <DEDUP_REMOVED lines=12> */
.L_x_45223:
[----:B------:R-:W-:Y:S02]  /*38950*/  IMAD.MOV.U32 R240, RZ, RZ, R228 ;  /* 0x000000fffff07224 */ /* 0x000fe400078e00e4 */
.L_x_45224:
[----:B------:R-:W-:Y:S05]  /*38960*/  BSYNC B1 ;  /* 0x0000000000017941 */ /* 0x000fea0003800000 */
.L_x_45222:
        /* <DEDUP_REMOVED lines=16> */
.L_x_45228:
[----:B------:R-:W-:Y:S05]  /*38a70*/  BSYNC B2 ;  /* 0x0000000000027941 */ /* 0x000fea0003800000 */
.L_x_45227:
        /* <DEDUP_REMOVED lines=44> */
.L_x_45226:
[----:B------:R-:W-:Y:S05]  /*38d40*/  BSYNC B1 ;  /* 0x0000000000017941 */ /* 0x000fea0003800000 */
.L_x_45225:
        /* <DEDUP_REMOVED lines=13> */
.L_x_45229:
        /* <DEDUP_REMOVED lines=12> */
.L_x_45232:
[----:B------:R-:W-:Y:S02]  /*38ee0*/  IMAD.MOV.U32 R214, RZ, RZ, R228 ;  /* 0x000000ffffd67224 */ /* 0x000fe400078e00e4 */
.L_x_45233:
[----:B------:R-:W-:Y:S05]  /*38ef0*/  BSYNC B1 ;  /* 0x0000000000017941 */ /* 0x000fea0003800000 */
.L_x_45231:
        /* <DEDUP_REMOVED lines=18> */
.L_x_45237:
[----:B------:R-:W-:Y:S05]  /*39020*/  BSYNC B2 ;  /* 0x0000000000027941 */ /* 0x000fea0003800000 */
.L_x_45236:
        /* <DEDUP_REMOVED lines=44> */
.L_x_45235:
[----:B------:R-:W-:Y:S05]  /*392f0*/  BSYNC B1 ;  /* 0x0000000000017941 */ /* 0x000fea0003800000 */
.L_x_45234:
        /* <DEDUP_REMOVED lines=10> */
.L_x_45230:
        /* <DEDUP_REMOVED lines=45> */
.L_x_45238:
        /* <DEDUP_REMOVED lines=83> */
.L_x_45243:
        /* <DEDUP_REMOVED lines=180> */
.L_x_45244:
[----:B------:R-:W-:Y:S01]  /*3a6e0*/  FMUL.FTZ R242, R247, R247 ;  /* 0x000000f7f7f27220 */ /* 0x000fe20000410000 */
[----:B------:R-:W-:Y:S01]  /*3a6f0*/  ISETP.NE.AND P0, PT, RZ, UR8, PT ;  /* 0x00000008ff007c0c */ /* 0x000fe2000bf05270 */
[----:B01----:R-:W-:Y:S01]  /*3a700*/  FADD.FTZ R246, R241, R246 ;  /* 0x000000f6f1f67221 */ /* 0x003fe20000010000 */
[----:B------:R-:W-:Y:S01]  /*3a710*/  HADD2.F32 R248, -RZ, R159.H1_H1 ;  /* 0x3000009ffff87230 */ /* 0x000fe20000004100 */
[----:B------:R-:W-:Y:S01]  /*3a720*/  IMAD.MOV.U32 R241, RZ, RZ, c[0x0][0x1e0] ;  /* 0x00007800fff17624 */ /* 0x000fe200078e00ff */
[----:B------:R-:W-:Y:S01]  /*3a730*/  FSEL R242, R242, RZ, P0 ;  /* 0x000000fff2f27208 */ /* 0x000fe20000000000 */
[----:B------:R-:W-:Y:S01]  /*3a740*/  HADD2.F32 R250, -RZ, R121.H0_H0 ;  /* 0x20000079fffa7230 */ /* 0x000fe20000004100 */
[----:B------:R-:W-:Y:S01]  /*3a750*/  FSEL R243, R247, RZ, !P0 ;  /* 0x000000fff7f37208 */ /* 0x000fe20004000000 */
[----:B------:R-:W-:Y:S01]  /*3a760*/  FFMA.FTZ R241, R246, R241, c[0x0][0x228] ;  /* 0x00008a00f6f17623 */ /* 0x000fe200000100f1 */
[----:B------:R-:W-:-:S03]  /*3a770*/  HADD2.F32 R252, -RZ, R120.H0_H0 ;  /* 0x20000078fffc7230 */ /* 0x000fc60000004100 */
[----:B------:R-:W-:Y:S01]  /*3a780*/  FADD.FTZ R242, R241, R242 ;  /* 0x000000f2f1f27221 */ /* 0x000fe20000010000 */
[----:B------:R-:W-:Y:S01]  /*3a790*/  HFMA2.MMA R241, -RZ, RZ, 0, 2.384185791015625e-07 ;  /* 0x00000004fff17435 */ /* 0x000fe200000001ff */
[C---:B------:R-:W-:Y:S02]  /*3a7a0*/  FADD.FTZ R101, -R243.reuse, R101 ;  /* 0x00000065f3657221 */ /* 0x040fe40000010100 */
[C---:B------:R-:W-:Y:S02]  /*3a7b0*/  FADD.FTZ R107, -R243.reuse, R107 ;  /* 0x0000006bf36b7221 */ /* 0x040fe40000010100 */
[----:B------:R-:W0:Y:S01]  /*3a7c0*/  MUFU.RSQ R242, R242 ;  /* 0x000000f200f27308 */ /* 0x000e220000001400 */
[C---:B------:R-:W-:Y:S01]  /*3a7d0*/  FADD.FTZ R249, -R243.reuse, R102 ;  /* 0x00000066f3f97221 */ /* 0x040fe20000010100 */
[----:B------:R-:W-:Y:S01]  /*3a7e0*/  HADD2.F32 R102, -RZ, R159.H0_H0 ;  /* 0x2000009fff667230 */ /* 0x000fe20000004100 */
[----:B------:R-:W-:Y:S02]  /*3a7f0*/  FADD.FTZ R251, -R243, R103 ;  /* 0x00000067f3fb7221 */ /* 0x000fe40000010100 */
[----:B------:R-:W-:-:S04]  /*3a800*/  @!P1 IMAD.WIDE R244, R179, R241, c[0x0][0x1a0] ;  /* 0x00006800b3f49625 */ /* 0x000fc800078e02f1 */
[C---:B------:R-:W-:Y:S01]  /*3a810*/  FADD.FTZ R105, -R243.reuse, R105 ;  /* 0x00000069f3697221 */ /* 0x040fe20000010100 */
[----:B------:R1:W-:Y:S01]  /*3a820*/  @!P1 STG.E [R244.64], R247 ;  /* 0x000000f7f4009986 */ /* 0x0003e2000c101906 */
[C---:B------:R-:W-:Y:S02]  /*3a830*/  FADD.FTZ R95, -R243.reuse, R95 ;  /* 0x0000005ff35f7221 */ /* 0x040fe40000010100 */
[C---:B------:R-:W-:Y:S02]  /*3a840*/  FADD.FTZ R92, -R243.reuse, R92 ;  /* 0x0000005cf35c7221 */ /* 0x040fe40000010100 */
[C---:B------:R-:W-:Y:S02]  /*3a850*/  FADD.FTZ R99, -R243.reuse, R99 ;  /* 0x00000063f3637221 */ /* 0x040fe40000010100 */
[C---:B0-----:R-:W-:Y:S02]  /*3a860*/  FMUL.FTZ R103, R242.reuse, R249 ;  /* 0x000000f9f2677220 */ /* 0x041fe40000410000 */
[----:B------:R-:W-:Y:S01]  /*3a870*/  FMUL.FTZ R246, R242, R251 ;  /* 0x000000fbf2f67220 */ /* 0x000fe20000410000 */
[----:B------:R-:W-:Y:S01]  /*3a880*/  HADD2.F32 R251, -RZ, R121.H1_H1 ;  /* 0x30000079fffb7230 */ /* 0x000fe20000004100 */
[----:B------:R-:W-:Y:S01]  /*3a890*/  FADD.FTZ R249, -R243, R100 ;  /* 0x00000064f3f97221 */ /* 0x000fe20000010100 */
[----:B-1----:R-:W-:Y:S01]  /*3a8a0*/  HADD2.F32 R247, -RZ, R125.H1_H1 ;  /* 0x3000007dfff77230 */ /* 0x002fe20000004100 */
[----:B------:R-:W-:-:S04]  /*3a8b0*/  @!P1 IMAD.WIDE R244, R179, R241, c[0x0][0x1a8] ;  /* 0x00006a00b3f49625 */ /* 0x000fc800078e02f1 */
[----:B------:R-:W-:Y:S01]  /*3a8c0*/  FMUL.FTZ R105, R242, R105 ;  /* 0x00000069f2697220 */ /* 0x000fe20000410000 */
[----:B------:R0:W-:Y:S01]  /*3a8d0*/  @!P1 STG.E [R244.64], R242 ;  /* 0x000000f2f4009986 */ /* 0x0001e2000c101906 */
[----:B------:R-:W-:Y:S01]  /*3a8e0*/  FFMA.FTZ R103, R103, R102, R6 ;  /* 0x0000006667677223 */ /* 0x000fe20000010006 */
[----:B------:R-:W-:Y:S01]  /*3a8f0*/  HADD2.F32 R102, -RZ, R158.H0_H0 ;  /* 0x2000009eff667230 */ /* 0x000fe20000004100 */
[----:B------:R-:W-:Y:S01]  /*3a900*/  FFMA.FTZ R100, R246, R248, R7 ;  /* 0x000000f8f6647223 */ /* 0x000fe20000010007 */
[----:B------:R-:W-:Y:S01]  /*3a910*/  HADD2.F32 R246, -RZ, R125.H0_H0 ;  /* 0x2000007dfff67230 */ /* 0x000fe20000004100 */
[C---:B------:R-:W-:Y:S01]  /*3a920*/  FMUL.FTZ R249, R242.reuse, R249 ;  /* 0x000000f9f2f97220 */ /* 0x040fe20000410000 */
[--C-:B------:R-:W-:Y:S01]  /*3a930*/  HADD2.F32 R248, -RZ, R124.reuse.H0_H0 ;  /* 0x2000007cfff87230 */ /* 0x100fe20000004100 */
[----:B------:R-:W-:Y:S01]  /*3a940*/  FMUL.FTZ R95, R242, R95 ;  /* 0x0000005ff25f7220 */ /* 0x000fe20000410000 */
[----:B------:R-:W-:Y:S01]  /*3a950*/  F2FP.PACK_AB R103, R100, R103 ;  /* 0x000000676467723e */ /* 0x000fe200000000ff */
[----:B------:R-:W-:Y:S01]  /*3a960*/  FFMA.FTZ R102, R249, R102, R4 ;  /* 0x00000066f9667223 */ /* 0x000fe20000010004 */
[----:B------:R-:W-:Y:S01]  /*3a970*/  HADD2.F32 R249, -RZ, R124.H1_H1 ;  /* 0x3000007cfff97230 */ /* 0x000fe20000004100 */
[----:B------:R-:W-:-:S02]  /*3a980*/  FMUL.FTZ R92, R242, R92 ;  /* 0x0000005cf25c7220 */ /* 0x000fc40000410000 */
[C---:B0-----:R-:W-:Y:S01]  /*3a990*/  FADD.FTZ R245, -R243.reuse, R106 ;  /* 0x0000006af3f57221 */ /* 0x041fe20000010100 */
[--C-:B------:R-:W-:Y:S01]  /*3a9a0*/  HADD2.F32 R106, -RZ, R157.reuse.H0_H0 ;  /* 0x2000009dff6a7230 */ /* 0x100fe20000004100 */
[C---:B------:R-:W-:Y:S01]  /*3a9b0*/  FMUL.FTZ R244, R242.reuse, R101 ;  /* 0x00000065f2f47220 */ /* 0x040fe20000410000 */
[----:B------:R-:W-:Y:S01]  /*3a9c0*/  HADD2.F32 R101, -RZ, R158.H1_H1 ;  /* 0x3000009eff657230 */ /* 0x000fe20000004100 */
[----:B------:R-:W-:Y:S02]  /*3a9d0*/  FMUL.FTZ R245, R242, R245 ;  /* 0x000000f5f2f57220 */ /* 0x000fe40000410000 */
[----:B------:R-:W-:Y:S02]  /*3a9e0*/  FADD.FTZ R98, -R243, R98 ;  /* 0x00000062f3627221 */ /* 0x000fe40000010100 */
[----:B------:R-:W-:Y:S01]  /*3a9f0*/  FFMA.FTZ R106, R245, R106, R2 ;  /* 0x0000006af56a7223 */ /* 0x000fe20000010002 */
[----:B------:R-:W-:Y:S01]  /*3aa00*/  HADD2.F32 R245, -RZ, R157.H1_H1 ;  /* 0x3000009dfff57230 */ /* 0x000fe20000004100 */
[----:B------:R-:W-:-:S02]  /*3aa10*/  FFMA.FTZ R101, R244, R101, R5 ;  /* 0x00000065f4657223 */ /* 0x000fc40000010005 */
[----:B------:R-:W-:Y:S02]  /*3aa20*/  FMUL.FTZ R244, R242, R107 ;  /* 0x0000006bf2f47220 */ /* 0x000fe40000410000 */
[----:B------:R-:W-:Y:S01]  /*3aa30*/  FADD.FTZ R107, -R243, R104 ;  /* 0x00000068f36b7221 */ /* 0x000fe20000010100 */
[--C-:B------:R-:W-:Y:S01]  /*3aa40*/  HADD2.F32 R104, -RZ, R156.reuse.H0_H0 ;  /* 0x2000009cff687230 */ /* 0x100fe20000004100 */
[----:B------:R-:W-:Y:S01]  /*3aa50*/  FFMA.FTZ R245, R244, R245, R3 ;  /* 0x000000f5f4f57223 */ /* 0x000fe20000010003 */
[----:B------:R-:W-:Y:S01]  /*3aa60*/  HADD2.F32 R244, -RZ, R156.H1_H1 ;  /* 0x3000009cfff47230 */ /* 0x000fe20000004100 */
[C---:B------:R-:W-:Y:S01]  /*3aa70*/  FMUL.FTZ R107, R242.reuse, R107 ;  /* 0x0000006bf26b7220 */ /* 0x040fe20000410000 */
[----:B------:R-:W-:Y:S01]  /*3aa80*/  F2FP.PACK_AB R102, R101, R102 ;  /* 0x000000666566723e */ /* 0x000fe200000000ff */
[C---:B------:R-:W-:Y:S01]  /*3aa90*/  FMUL.FTZ R99, R242.reuse, R99 ;  /* 0x00000063f2637220 */ /* 0x040fe20000410000 */
[----:B------:R-:W-:Y:S01]  /*3aaa0*/  F2FP.PACK_AB R101, R245, R106 ;  /* 0x0000006af565723e */ /* 0x000fe200000000ff */
[----:B------:R-:W-:Y:S01]  /*3aab0*/  FFMA.FTZ R104, R107, R104, R178 ;  /* 0x000000686b687223 */ /* 0x000fe200000100b2 */
[----:B------:R-:W-:Y:S01]  /*3aac0*/  HADD2.F32 R107, -RZ, R127.H0_H0 ;  /* 0x2000007fff6b7230 */ /* 0x000fe20000004100 */
[----:B------:R-:W-:Y:S01]  /*3aad0*/  FFMA.FTZ R105, R105, R244, R0 ;  /* 0x000000f469697223 */ /* 0x000fe20000010000 */
[--C-:B------:R-:W-:Y:S01]  /*3aae0*/  HADD2.F32 R244, -RZ, R126.reuse.H0_H0 ;  /* 0x2000007efff47230 */ /* 0x100fe20000004100 */
[C---:B------:R-:W-:Y:S01]  /*3aaf0*/  FMUL.FTZ R98, R242.reuse, R98 ;  /* 0x00000062f2627220 */ /* 0x040fe20000410000 */
[----:B------:R-:W-:Y:S01]  /*3ab00*/  HADD2.F32 R245, -RZ, R126.H1_H1 ;  /* 0x3000007efff57230 */ /* 0x000fe20000004100 */
[----:B------:R-:W-:Y:S01]  /*3ab10*/  FADD.FTZ R97, -R243, R97 ;  /* 0x00000061f3617221 */ /* 0x000fe20000010100 */
[----:B------:R-:W-:Y:S01]  /*3ab20*/  F2FP.PACK_AB R100, R105, R104 ;  /* 0x000000686964723e */ /* 0x000fe200000000ff */
[----:B------:R-:W-:Y:S01]  /*3ab30*/  FADD.FTZ R96, -R243, R96 ;  /* 0x00000060f3607221 */ /* 0x000fe20000010100 */
[C---:B------:R-:W-:Y:S01]  /*3ab40*/  LEA R104, P0, R231.reuse, c[0x0][0x208], 0x4 ;  /* 0x00008200e7687a11 */ /* 0x040fe200078020ff */
[C---:B------:R-:W-:Y:S01]  /*3ab50*/  FMUL.FTZ R97, R242.reuse, R97 ;  /* 0x00000061f2617220 */ /* 0x040fe20000410000 */
[----:B------:R-:W-:Y:S01]  /*3ab60*/  HADD2.F32 R106, -RZ, R128.H0_H0 ;  /* 0x20000080ff6a7230 */ /* 0x000fe20000004100 */
[----:B------:R-:W-:Y:S01]  /*3ab70*/  FMUL.FTZ R96, R242, R96 ;  /* 0x00000060f2607220 */ /* 0x000fe20000410000 */
[----:B------:R-:W-:Y:S01]  /*3ab80*/  LEA.HI.X R105, R231, c[0x0][0x20c], RZ, 0x4, P0 ;  /* 0x00008300e7697a11 */ /* 0x000fe200000f24ff */
[----:B------:R-:W-:Y:S01]  /*3ab90*/  FADD.FTZ R85, -R243, R85 ;  /* 0x00000055f3557221 */ /* 0x000fe20000010100 */
[----:B------:R-:W-:Y:S01]  /*3aba0*/  IADD3 R231, R231, 0x120, RZ ;  /* 0x00000120e7e77810 */ /* 0x000fe20007ffe0ff */
[----:B------:R-:W-:-:S02]  /*3abb0*/  FADD.FTZ R84, -R243, R84 ;  /* 0x00000054f3547221 */ /* 0x000fc40000010100 */
[----:B------:R0:W-:Y:S01]  /*3abc0*/  STG.E.128 [R104.64], R100 ;  /* 0x0000006468007986 */ /* 0x0001e2000c101d06 */
[C---:B------:R-:W-:Y:S02]  /*3abd0*/  FMUL.FTZ R85, R242.reuse, R85 ;  /* 0x00000055f2557220 */ /* 0x040fe40000410000 */
[C---:B------:R-:W-:Y:S02]  /*3abe0*/  FMUL.FTZ R84, R242.reuse, R84 ;  /* 0x00000054f2547220 */ /* 0x040fe40000410000 */
[C---:B------:R-:W-:Y:S02]  /*3abf0*/  FADD.FTZ R91, -R243.reuse, R91 ;  /* 0x0000005bf35b7221 */ /* 0x040fe40000010100 */
[----:B------:R-:W-:Y:S02]  /*3ac00*/  FADD.FTZ R88, -R243, R88 ;  /* 0x00000058f3587221 */ /* 0x000fe40000010100 */
[C---:B------:R-:W-:Y:S02]  /*3ac10*/  FMUL.FTZ R91, R242.reuse, R91 ;  /* 0x0000005bf25b7220 */ /* 0x040fe40000410000 */
[----:B------:R-:W-:-:S02]  /*3ac20*/  FMUL.FTZ R88, R242, R88 ;  /* 0x00000058f2587220 */ /* 0x000fc40000410000 */
[C---:B------:R-:W-:Y:S02]  /*3ac30*/  FADD.FTZ R89, -R243.reuse, R89 ;  /* 0x00000059f3597221 */ /* 0x040fe40000010100 */
[C---:B------:R-:W-:Y:S02]  /*3ac40*/  FADD.FTZ R78, -R243.reuse, R78 ;  /* 0x0000004ef34e7221 */ /* 0x040fe40000010100 */
[C---:B------:R-:W-:Y:S01]  /*3ac50*/  FMUL.FTZ R89, R242.reuse, R89 ;  /* 0x00000059f2597220 */ /* 0x040fe20000410000 */
[----:B0-----:R-:W-:Y:S01]  /*3ac60*/  HADD2.F32 R100, -RZ, R155.H1_H1 ;  /* 0x3000009bff647230 */ /* 0x001fe20000004100 */
[----:B------:R-:W-:Y:S01]  /*3ac70*/  FMUL.FTZ R78, R242, R78 ;  /* 0x0000004ef24e7220 */ /* 0x000fe20000410000 */
[--C-:B------:R-:W-:Y:S01]  /*3ac80*/  HADD2.F32 R101, -RZ, R154.reuse.H0_H0 ;  /* 0x2000009aff657230 */ /* 0x100fe20000004100 */
[----:B------:R-:W-:Y:S01]  /*3ac90*/  FADD.FTZ R77, -R243, R77 ;  /* 0x0000004df34d7221 */ /* 0x000fe20000010100 */
[----:B------:R-:W-:Y:S01]  /*3aca0*/  HADD2.F32 R102, -RZ, R154.H1_H1 ;  /* 0x3000009aff667230 */ /* 0x000fe20000004100 */
[----:B------:R-:W-:Y:S01]  /*3acb0*/  FFMA.FTZ R95, R95, R100, R15 ;  /* 0x000000645f5f7223 */ /* 0x000fe2000001000f */
[--C-:B------:R-:W-:Y:S01]  /*3acc0*/  HADD2.F32 R100, -RZ, R153.reuse.H1_H1 ;  /* 0x30000099ff647230 */ /* 0x100fe20000004100 */
[----:B------:R-:W-:Y:S01]  /*3acd0*/  FFMA.FTZ R92, R92, R101, R12 ;  /* 0x000000655c5c7223 */ /* 0x000fe2000001000c */
[----:B------:R-:W-:Y:S01]  /*3ace0*/  HADD2.F32 R101, -RZ, R153.H0_H0 ;  /* 0x20000099ff657230 */ /* 0x000fe20000004100 */
[----:B------:R-:W-:Y:S01]  /*3acf0*/  FADD.FTZ R82, -R243, R82 ;  /* 0x00000052f3527221 */ /* 0x000fe20000010100 */
[----:B------:R-:W-:Y:S01]  /*3ad00*/  HADD2.F32 R103, -RZ, R155.H0_H0 ;  /* 0x2000009bff677230 */ /* 0x000fe20000004100 */
[----:B------:R-:W-:Y:S01]  /*3ad10*/  FFMA.FTZ R99, R99, R100, R11 ;  /* 0x0000006463637223 */ /* 0x000fe2000001000b */
[--C-:B------:R-:W-:Y:S01]  /*3ad20*/  HADD2.F32 R100, -RZ, R152.reuse.H1_H1 ;  /* 0x30000098ff647230 */ /* 0x100fe20000004100 */
[----:B------:R-:W-:Y:S01]  /*3ad30*/  FFMA.FTZ R98, R98, R101, R10 ;  /* 0x0000006562627223 */ /* 0x000fe2000001000a */
[----:B------:R-:W-:Y:S01]  /*3ad40*/  HADD2.F32 R101, -RZ, R152.H0_H0 ;  /* 0x20000098ff657230 */ /* 0x000fe20000004100 */
[----:B------:R-:W-:Y:S01]  /*3ad50*/  FMUL.FTZ R77, R242, R77 ;  /* 0x0000004df24d7220 */ /* 0x000fe20000410000 */
[--C-:B------:R-:W-:Y:S01]  /*3ad60*/  HADD2.F32 R104, -RZ, R129.reuse.H0_H0 ;  /* 0x20000081ff687230 */ /* 0x100fe20000004100 */
[----:B------:R-:W-:Y:S01]  /*3ad70*/  FFMA.FTZ R97, R97, R100, R9 ;  /* 0x0000006461617223 */ /* 0x000fe20000010009 */
[--C-:B------:R-:W-:Y:S01]  /*3ad80*/  HADD2.F32 R100, -RZ, R150.reuse.H1_H1 ;  /* 0x30000096ff647230 */ /* 0x100fe20000004100 */
[----:B------:R-:W-:Y:S01]  /*3ad90*/  FFMA.FTZ R96, R96, R101, R8 ;  /* 0x0000006560607223 */ /* 0x000fe20000010008 */
[----:B------:R-:W-:Y:S01]  /*3ada0*/  HADD2.F32 R101, -RZ, R150.H0_H0 ;  /* 0x20000096ff657230 */ /* 0x000fe20000004100 */
[----:B------:R-:W-:Y:S01]  /*3adb0*/  FMUL.FTZ R82, R242, R82 ;  /* 0x00000052f2527220 */ /* 0x000fe20000410000 */
[----:B------:R-:W-:Y:S01]  /*3adc0*/  HADD2.F32 R105, -RZ, R129.H1_H1 ;  /* 0x30000081ff697230 */ /* 0x000fe20000004100 */
[----:B------:R-:W-:Y:S01]  /*3add0*/  FFMA.FTZ R85, R85, R100, R21 ;  /* 0x0000006455557223 */ /* 0x000fe20000010015 */
[----:B------:R-:W-:Y:S01]  /*3ade0*/  HADD2.F32 R100, -RZ, R149.H1_H1 ;  /* 0x30000095ff647230 */ /* 0x000fe20000004100 */
[----:B------:R-:W-:Y:S01]  /*3adf0*/  FFMA.FTZ R84, R84, R101, R20 ;  /* 0x0000006554547223 */ /* 0x000fe20000010014 */
[----:B------:R-:W-:Y:S01]  /*3ae00*/  HADD2.F32 R101, -RZ, R148.H0_H0 ;  /* 0x20000094ff657230 */ /* 0x000fe20000004100 */
[----:B------:R-:W-:-:S02]  /*3ae10*/  FADD.FTZ R81, -R243, R81 ;  /* 0x00000051f3517221 */ /* 0x000fc40000010100 */
[----:B------:R-:W-:Y:S01]  /*3ae20*/  FFMA.FTZ R91, R91, R100, R19 ;  /* 0x000000645b5b7223 */ /* 0x000fe20000010013 */
[----:B------:R-:W-:Y:S01]  /*3ae30*/  HADD2.F32 R100, -RZ, R148.H1_H1 ;  /* 0x30000094ff647230 */ /* 0x000fe20000004100 */
[----:B------:R-:W-:Y:S01]  /*3ae40*/  FFMA.FTZ R88, R88, R101, R16 ;  /* 0x0000006558587223 */ /* 0x000fe20000010010 */
[----:B------:R-:W-:Y:S01]  /*3ae50*/  HADD2.F32 R101, -RZ, R147.H0_H0 ;  /* 0x20000093ff657230 */ /* 0x000fe20000004100 */
[----:B------:R-:W-:Y:S02]  /*3ae60*/  FADD.FTZ R80, -R243, R80 ;  /* 0x00000050f3507221 */ /* 0x000fe40000010100 */
[----:B------:R-:W-:Y:S01]  /*3ae70*/  FFMA.FTZ R89, R89, R100, R17 ;  /* 0x0000006459597223 */ /* 0x000fe20000010011 */
[----:B------:R-:W-:Y:S01]  /*3ae80*/  HADD2.F32 R100, -RZ, R146.H1_H1 ;  /* 0x30000092ff647230 */ /* 0x000fe20000004100 */
[----:B------:R-:W-:Y:S01]  /*3ae90*/  FFMA.FTZ R78, R78, R101, R30 ;  /* 0x000000654e4e7223 */ /* 0x000fe2000001001e */
[----:B------:R-:W-:Y:S01]  /*3aea0*/  HADD2.F32 R101, -RZ, R145.H0_H0 ;  /* 0x20000091ff657230 */ /* 0x000fe20000004100 */
[----:B------:R-:W-:-:S02]  /*3aeb0*/  FMUL.FTZ R81, R242, R81 ;  /* 0x00000051f2517220 */ /* 0x000fc40000410000 */
[----:B------:R-:W-:Y:S01]  /*3aec0*/  FFMA.FTZ R77, R77, R100, R29 ;  /* 0x000000644d4d7223 */ /* 0x000fe2000001001d */
[--C-:B------:R-:W-:Y:S01]  /*3aed0*/  HADD2.F32 R100, -RZ, R144.reuse.H1_H1 ;  /* 0x30000090ff647230 */ /* 0x100fe20000004100 */
[----:B------:R-:W-:Y:S01]  /*3aee0*/  FFMA.FTZ R82, R82, R101, R26 ;  /* 0x0000006552527223 */ /* 0x000fe2000001001a */
[----:B------:R-:W-:Y:S01]  /*3aef0*/  HADD2.F32 R101, -RZ, R144.H0_H0 ;  /* 0x20000090ff657230 */ /* 0x000fe20000004100 */
[----:B------:R-:W-:Y:S02]  /*3af00*/  FMUL.FTZ R80, R242, R80 ;  /* 0x00000050f2507220 */ /* 0x000fe40000410000 */
[C---:B------:R-:W-:Y:S02]  /*3af10*/  FADD.FTZ R93, -R243.reuse, R93 ;  /* 0x0000005df35d7221 */ /* 0x040fe40000010100 */
[C---:B------:R-:W-:Y:S02]  /*3af20*/  FADD.FTZ R71, -R243.reuse, R71 ;  /* 0x00000047f3477221 */ /* 0x040fe40000010100 */
[----:B------:R-:W-:-:S02]  /*3af30*/  FADD.FTZ R68, -R243, R68 ;  /* 0x00000044f3447221 */ /* 0x000fc40000010100 */
[----:B------:R-:W-:Y:S01]  /*3af40*/  FFMA.FTZ R81, R81, R100, R25 ;  /* 0x0000006451517223 */ /* 0x000fe20000010019 */
[----:B------:R-:W-:Y:S01]  /*3af50*/  HADD2.F32 R100, -RZ, R143.H1_H1 ;  /* 0x3000008fff647230 */ /* 0x000fe20000004100 */
[----:B------:R-:W-:Y:S01]  /*3af60*/  FFMA.FTZ R80, R80, R101, R24 ;  /* 0x0000006550507223 */ /* 0x000fe20000010018 */
[----:B------:R-:W-:Y:S01]  /*3af70*/  HADD2.F32 R101, -RZ, R142.H0_H0 ;  /* 0x2000008eff657230 */ /* 0x000fe20000004100 */
[C---:B------:R-:W-:Y:S02]  /*3af80*/  FMUL.FTZ R93, R242.reuse, R93 ;  /* 0x0000005df25d7220 */ /* 0x040fe40000410000 */
[C---:B------:R-:W-:Y:S02]  /*3af90*/  FMUL.FTZ R71, R242.reuse, R71 ;  /* 0x00000047f2477220 */ /* 0x040fe40000410000 */
[----:B------:R-:W-:Y:S02]  /*3afa0*/  FMUL.FTZ R68, R242, R68 ;  /* 0x00000044f2447220 */ /* 0x000fe40000410000 */
[----:B------:R-:W-:-:S02]  /*3afb0*/  FADD.FTZ R87, -R243, R87 ;  /* 0x00000057f3577221 */ /* 0x000fc40000010100 */
[C---:B------:R-:W-:Y:S02]  /*3afc0*/  FADD.FTZ R75, -R243.reuse, R75 ;  /* 0x0000004bf34b7221 */ /* 0x040fe40000010100 */
[----:B------:R-:W-:Y:S02]  /*3afd0*/  FADD.FTZ R74, -R243, R74 ;  /* 0x0000004af34a7221 */ /* 0x000fe40000010100 */
[----:B------:R-:W-:Y:S01]  /*3afe0*/  FFMA.FTZ R93, R93, R102, R13 ;  /* 0x000000665d5d7223 */ /* 0x000fe2000001000d */
[----:B------:R-:W-:Y:S01]  /*3aff0*/  HADD2.F32 R102, -RZ, R151.H1_H1 ;  /* 0x30000097ff667230 */ /* 0x000fe20000004100 */
[----:B------:R-:W-:Y:S01]  /*3b000*/  FFMA.FTZ R71, R71, R100, R171 ;  /* 0x0000006447477223 */ /* 0x000fe200000100ab */
[--C-:B------:R-:W-:Y:S01]  /*3b010*/  HADD2.F32 R100, -RZ, R141.reuse.H1_H1 ;  /* 0x3000008dff647230 */ /* 0x100fe20000004100 */
[----:B------:R-:W-:Y:S01]  /*3b020*/  FFMA.FTZ R68, R68, R101, R168 ;  /* 0x0000006544447223 */ /* 0x000fe200000100a8 */
[----:B------:R-:W-:Y:S01]  /*3b030*/  HADD2.F32 R101, -RZ, R141.H0_H0 ;  /* 0x2000008dff657230 */ /* 0x000fe20000004100 */
[----:B------:R-:W-:-:S02]  /*3b040*/  FMUL.FTZ R87, R242, R87 ;  /* 0x00000057f2577220 */ /* 0x000fc40000410000 */
[C---:B------:R-:W-:Y:S02]  /*3b050*/  FMUL.FTZ R75, R242.reuse, R75 ;  /* 0x0000004bf24b7220 */ /* 0x040fe40000410000 */
[----:B------:R-:W-:Y:S02]  /*3b060*/  FMUL.FTZ R74, R242, R74 ;  /* 0x0000004af24a7220 */ /* 0x000fe40000410000 */
[C---:B------:R-:W-:Y:S02]  /*3b070*/  FADD.FTZ R79, -R243.reuse, R79 ;  /* 0x0000004ff34f7221 */ /* 0x040fe40000010100 */
        /* <DEDUP_REMOVED lines=17> */
[----:B------:R-:W-:Y:S01]  /*3b190*/  HADD2.F32 R100, -RZ, R138.H1_H1 ;  /* 0x3000008aff647230 */ /* 0x000fe20000004100 */
[----:B------:R-:W-:-:S02]  /*3b1a0*/  FADD.FTZ R94, -R243, R94 ;  /* 0x0000005ef35e7221 */ /* 0x000fc40000010100 */
[----:B------:R-:W-:Y:S01]  /*3b1b0*/  FFMA.FTZ R72, R72, R101, R164 ;  /* 0x0000006548487223 */ /* 0x000fe200000100a4 */
[----:B------:R-:W-:Y:S01]  /*3b1c0*/  HADD2.F32 R101, -RZ, R138.H0_H0 ;  /* 0x2000008aff657230 */ /* 0x000fe20000004100 */
[C---:B------:R-:W-:Y:S02]  /*3b1d0*/  FMUL.FTZ R83, R242.reuse, R83 ;  /* 0x00000053f2537220 */ /* 0x040fe40000410000 */
[C---:B------:R-:W-:Y:S02]  /*3b1e0*/  FMUL.FTZ R61, R242.reuse, R61 ;  /* 0x0000003df23d7220 */ /* 0x040fe40000410000 */
[----:B------:R-:W-:Y:S02]  /*3b1f0*/  FMUL.FTZ R60, R242, R60 ;  /* 0x0000003cf23c7220 */ /* 0x000fe40000410000 */
[C---:B------:R-:W-:Y:S02]  /*3b200*/  FADD.FTZ R69, -R243.reuse, R69 ;  /* 0x00000045f3457221 */ /* 0x040fe40000010100 */
[----:B------:R-:W-:-:S02]  /*3b210*/  FADD.FTZ R67, -R243, R67 ;  /* 0x00000043f3437221 */ /* 0x000fc40000010100 */
[----:B------:R-:W-:Y:S02]  /*3b220*/  FADD.FTZ R64, -R243, R64 ;  /* 0x00000040f3407221 */ /* 0x000fe40000010100 */
[----:B------:R-:W-:Y:S02]  /*3b230*/  FMUL.FTZ R94, R242, R94 ;  /* 0x0000005ef25e7220 */ /* 0x000fe40000410000 */
[----:B------:R-:W-:Y:S01]  /*3b240*/  FFMA.FTZ R83, R83, R102, R27 ;  /* 0x0000006653537223 */ /* 0x000fe2000001001b */
[----:B------:R-:W-:Y:S01]  /*3b250*/  HADD2.F32 R102, -RZ, R142.H1_H1 ;  /* 0x3000008eff667230 */ /* 0x000fe20000004100 */
[----:B------:R-:W-:Y:S01]  /*3b260*/  FFMA.FTZ R61, R61, R100, R180 ;  /* 0x000000643d3d7223 */ /* 0x000fe200000100b4 */
[----:B------:R-:W-:Y:S01]  /*3b270*/  HADD2.F32 R100, -RZ, R137.H1_H1 ;  /* 0x30000089ff647230 */ /* 0x000fe20000004100 */
[----:B------:R-:W-:Y:S02]  /*3b280*/  FADD.FTZ R86, -R243, R86 ;  /* 0x00000056f3567221 */ /* 0x000fe40000010100 */
[----:B------:R-:W-:Y:S01]  /*3b290*/  FFMA.FTZ R60, R60, R101, R176 ;  /* 0x000000653c3c7223 */ /* 0x000fe200000100b0 */
[----:B------:R-:W-:Y:S01]  /*3b2a0*/  HADD2.F32 R101, -RZ, R136.H0_H0 ;  /* 0x20000088ff657230 */ /* 0x000fe20000004100 */
[----:B------:R-:W-:-:S02]  /*3b2b0*/  FMUL.FTZ R69, R242, R69 ;  /* 0x00000045f2457220 */ /* 0x000fc40000410000 */
[C---:B------:R-:W-:Y:S02]  /*3b2c0*/  FMUL.FTZ R67, R242.reuse, R67 ;  /* 0x00000043f2437220 */ /* 0x040fe40000410000 */
[----:B------:R-:W-:Y:S02]  /*3b2d0*/  FMUL.FTZ R64, R242, R64 ;  /* 0x00000040f2407220 */ /* 0x000fe40000410000 */
[----:B------:R-:W-:Y:S01]  /*3b2e0*/  FFMA.FTZ R94, R94, R103, R14 ;  /* 0x000000675e5e7223 */ /* 0x000fe2000001000e */
[----:B------:R-:W-:Y:S01]  /*3b2f0*/  HADD2.F32 R103, -RZ, R151.H0_H0 ;  /* 0x20000097ff677230 */ /* 0x000fe20000004100 */
[C---:B------:R-:W-:Y:S02]  /*3b300*/  FADD.FTZ R65, -R243.reuse, R65 ;  /* 0x00000041f3417221 */ /* 0x040fe40000010100 */
[C---:B------:R-:W-:Y:S02]  /*3b310*/  FADD.FTZ R62, -R243.reuse, R62 ;  /* 0x0000003ef33e7221 */ /* 0x040fe40000010100 */
[----:B------:R-:W-:-:S02]  /*3b320*/  FADD.FTZ R54, -R243, R54 ;  /* 0x00000036f3367221 */ /* 0x000fc40000010100 */
[----:B------:R-:W-:Y:S02]  /*3b330*/  FMUL.FTZ R86, R242, R86 ;  /* 0x00000056f2567220 */ /* 0x000fe40000410000 */
[----:B------:R-:W-:Y:S01]  /*3b340*/  FFMA.FTZ R69, R69, R102, R169 ;  /* 0x0000006645457223 */ /* 0x000fe200000100a9 */
[----:B------:R-:W-:Y:S01]  /*3b350*/  HADD2.F32 R102, -RZ, R139.H0_H0 ;  /* 0x2000008bff667230 */ /* 0x000fe20000004100 */
        /* <DEDUP_REMOVED lines=15> */
[----:B------:R-:W-:Y:S01]  /*3b450*/  HADD2.F32 R102, -RZ, R139.H1_H1 ;  /* 0x3000008bff667230 */ /* 0x000fe20000004100 */
[----:B------:R-:W-:Y:S01]  /*3b460*/  FFMA.FTZ R65, R65, R100, R173 ;  /* 0x0000006441417223 */ /* 0x000fe200000100ad */
[----:B------:R-:W-:Y:S01]  /*3b470*/  HADD2.F32 R100, -RZ, R133.H0_H0 ;  /* 0x20000085ff647230 */ /* 0x000fe20000004100 */
        /* <DEDUP_REMOVED lines=11> */
[C---:B------:R-:W-:Y:S02]  /*3b530*/  FADD.FTZ R36, -R243.reuse, R36 ;  /* 0x00000024f3247221 */ /* 0x040fe40000010100 */
[----:B------:R-:W-:Y:S02]  /*3b540*/  FMUL.FTZ R76, R242, R76 ;  /* 0x0000004cf24c7220 */ /* 0x000fe40000410000 */
[----:B------:R-:W-:Y:S02]  /*3b550*/  FADD.FTZ R34, -R243, R34 ;  /* 0x00000022f3227221 */ /* 0x000fe40000010100 */
[----:B------:R-:W-:Y:S01]  /*3b560*/  FFMA.FTZ R63, R63, R102, R182 ;  /* 0x000000663f3f7223 */ /* 0x000fe200000100b6 */
[----:B------:R-:W-:Y:S01]  /*3b570*/  HADD2.F32 R102, -RZ, R135.H1_H1 ;  /* 0x30000087ff667230 */ /* 0x000fe20000004100 */
[----:B------:R-:W-:Y:S01]  /*3b580*/  FFMA.FTZ R58, R58, R100, R183 ;  /* 0x000000643a3a7223 */ /* 0x000fe200000100b7 */
[----:B------:R-:W-:Y:S01]  /*3b590*/  HADD2.F32 R100, -RZ, R132.H0_H0 ;  /* 0x20000084ff647230 */ /* 0x000fe20000004100 */
[----:B------:R-:W-:-:S02]  /*3b5a0*/  FADD.FTZ R70, -R243, R70 ;  /* 0x00000046f3467221 */ /* 0x000fc40000010100 */
[----:B------:R-:W-:Y:S01]  /*3b5b0*/  FFMA.FTZ R52, R52, R101, R185 ;  /* 0x0000006534347223 */ /* 0x000fe200000100b9 */
[----:B------:R-:W-:Y:S01]  /*3b5c0*/  HADD2.F32 R101, -RZ, R132.H1_H1 ;  /* 0x30000084ff657230 */ /* 0x000fe20000004100 */
[C---:B------:R-:W-:Y:S02]  /*3b5d0*/  FMUL.FTZ R56, R242.reuse, R56 ;  /* 0x00000038f2387220 */ /* 0x040fe40000410000 */
[C---:B------:R-:W-:Y:S02]  /*3b5e0*/  FMUL.FTZ R55, R242.reuse, R55 ;  /* 0x00000037f2377220 */ /* 0x040fe40000410000 */
[C---:B------:R-:W-:Y:S02]  /*3b5f0*/  FMUL.FTZ R57, R242.reuse, R57 ;  /* 0x00000039f2397220 */ /* 0x040fe40000410000 */
[----:B------:R-:W-:Y:S02]  /*3b600*/  FMUL.FTZ R36, R242, R36 ;  /* 0x00000024f2247220 */ /* 0x000fe40000410000 */
[----:B------:R-:W-:Y:S01]  /*3b610*/  FFMA.FTZ R76, R76, R103, R28 ;  /* 0x000000674c4c7223 */ /* 0x000fe2000001001c */
[----:B------:R-:W-:Y:S01]  /*3b620*/  HADD2.F32 R103, -RZ, R143.H0_H0 ;  /* 0x2000008fff677230 */ /* 0x000fe20000004100 */
[----:B------:R-:W-:-:S02]  /*3b630*/  FADD.FTZ R53, -R243, R53 ;  /* 0x00000035f3357221 */ /* 0x000fc40000010100 */
[C---:B------:R-:W-:Y:S02]  /*3b640*/  FMUL.FTZ R34, R242.reuse, R34 ;  /* 0x00000022f2227220 */ /* 0x040fe40000410000 */
[C---:B------:R-:W-:Y:S02]  /*3b650*/  FADD.FTZ R47, -R243.reuse, R47 ;  /* 0x0000002ff32f7221 */ /* 0x040fe40000010100 */
[C---:B------:R-:W-:Y:S02]  /*3b660*/  FADD.FTZ R37, -R243.reuse, R37 ;  /* 0x00000025f3257221 */ /* 0x040fe40000010100 */
[C---:B------:R-:W-:Y:S02]  /*3b670*/  FADD.FTZ R38, -R243.reuse, R38 ;  /* 0x00000026f3267221 */ /* 0x040fe40000010100 */
[----:B------:R-:W-:Y:S02]  /*3b680*/  FADD.FTZ R162, -R243, R162 ;  /* 0x000000a2f3a27221 */ /* 0x000fe40000010100 */
[----:B------:R-:W-:-:S02]  /*3b690*/  FMUL.FTZ R70, R242, R70 ;  /* 0x00000046f2467220 */ /* 0x000fc40000410000 */
[----:B------:R-:W-:Y:S02]  /*3b6a0*/  FADD.FTZ R33, -R243, R33 ;  /* 0x00000021f3217221 */ /* 0x000fe40000010100 */
[----:B------:R-:W-:Y:S01]  /*3b6b0*/  FFMA.FTZ R55, R55, R102, R190 ;  /* 0x0000006637377223 */ /* 0x000fe200000100be */
[----:B------:R-:W-:Y:S01]  /*3b6c0*/  HADD2.F32 R102, -RZ, R134.H1_H1 ;  /* 0x30000086ff667230 */ /* 0x000fe20000004100 */
[----:B------:R-:W-:Y:S02]  /*3b6d0*/  FFMA.FTZ R56, R56, R100, R181 ;  /* 0x0000006438387223 */ /* 0x000fe400000100b5 */
[----:B------:R-:W-:Y:S01]  /*3b6e0*/  FFMA.FTZ R100, R57, R101, R184 ;  /* 0x0000006539647223 */ /* 0x000fe200000100b8 */
[----:B------:R-:W-:Y:S01]  /*3b6f0*/  HADD2.F32 R101, -RZ, R131.H1_H1 ;  /* 0x30000083ff657230 */ /* 0x000fe20000004100 */
[----:B------:R-:W-:Y:S01]  /*3b700*/  FFMA.FTZ R244, R36, R244, R201 ;  /* 0x000000f424f47223 */ /* 0x000fe200000100c9 */
[----:B------:R-:W-:Y:S01]  /*3b710*/  HADD2.F32 R36, -RZ, R123.H0_H0 ;  /* 0x2000007bff247230 */ /* 0x000fe20000004100 */
[----:B------:R-:W-:Y:S01]  /*3b720*/  FADD.FTZ R35, -R243, R35 ;  /* 0x00000023f3237221 */ /* 0x000fe20000010100 */
[----:B------:R-:W-:Y:S01]  /*3b730*/  HADD2.F32 R57, -RZ, R131.H0_H0 ;  /* 0x20000083ff397230 */ /* 0x000fe20000004100 */
[----:B------:R-:W-:Y:S01]  /*3b740*/  FMUL.FTZ R53, R242, R53 ;  /* 0x00000035f2357220 */ /* 0x000fe20000410000 */
[----:B------:R-:W-:Y:S01]  /*3b750*/  F2FP.PACK_AB R55, R55, R54 ;  /* 0x000000363737723e */ /* 0x000fe200000000ff */
[----:B------:R-:W-:Y:S01]  /*3b760*/  FFMA.FTZ R250, R34, R250, R207 ;  /* 0x000000fa22fa7223 */ /* 0x000fe200000100cf */
[----:B------:R-:W-:Y:S01]  /*3b770*/  HADD2.F32 R34, -RZ, R120.H1_H1 ;  /* 0x30000078ff227230 */ /* 0x000fe20000004100 */
[----:B------:R-:W-:-:S02]  /*3b780*/  FADD.FTZ R50, -R243, R50 ;  /* 0x00000032f3327221 */ /* 0x000fc40000010100 */
[C---:B------:R-:W-:Y:S02]  /*3b790*/  FMUL.FTZ R47, R242.reuse, R47 ;  /* 0x0000002ff22f7220 */ /* 0x040fe40000410000 */
[C---:B------:R-:W-:Y:S02]  /*3b7a0*/  FMUL.FTZ R37, R242.reuse, R37 ;  /* 0x00000025f2257220 */ /* 0x040fe40000410000 */
[C---:B------:R-:W-:Y:S02]  /*3b7b0*/  FMUL.FTZ R38, R242.reuse, R38 ;  /* 0x00000026f2267220 */ /* 0x040fe40000410000 */
[----:B------:R-:W-:Y:S02]  /*3b7c0*/  FMUL.FTZ R162, R242, R162 ;  /* 0x000000a2f2a27220 */ /* 0x000fe40000410000 */
[----:B------:R-:W-:Y:S01]  /*3b7d0*/  FFMA.FTZ R70, R70, R103, R170 ;  /* 0x0000006746467223 */ /* 0x000fe200000100aa */
[----:B------:R-:W-:Y:S01]  /*3b7e0*/  HADD2.F32 R103, -RZ, R137.H0_H0 ;  /* 0x20000089ff677230 */ /* 0x000fe20000004100 */
        /* <DEDUP_REMOVED lines=14> */
[----:B------:R-:W-:Y:S02]  /*3b8d0*/  FMUL.FTZ R35, R242, R35 ;  /* 0x00000023f2237220 */ /* 0x000fe40000410000 */
[----:B------:R-:W-:Y:S01]  /*3b8e0*/  FFMA.FTZ R53, R53, R102, R188 ;  /* 0x0000006635357223 */ /* 0x000fe200000100bc */
[----:B------:R-:W-:Y:S01]  /*3b8f0*/  HADD2.F32 R102, -RZ, R133.H1_H1 ;  /* 0x30000085ff667230 */ /* 0x000fe20000004100 */
[C---:B------:R-:W-:Y:S02]  /*3b900*/  FADD.FTZ R49, -R243.reuse, R49 ;  /* 0x00000031f3317221 */ /* 0x040fe40000010100 */
[----:B------:R-:W-:Y:S01]  /*3b910*/  FADD.FTZ R44, -R243, R44 ;  /* 0x0000002cf32c7221 */ /* 0x000fe20000010100 */
[----:B------:R-:W-:Y:S01]  /*3b920*/  F2FP.PACK_AB R54, R53, R52 ;  /* 0x000000343536723e */ /* 0x000fe200000000ff */
[C---:B------:R-:W-:Y:S01]  /*3b930*/  FADD.FTZ R45, -R243.reuse, R45 ;  /* 0x0000002df32d7221 */ /* 0x040fe20000010100 */
[----:B------:R-:W-:Y:S01]  /*3b940*/  F2FP.PACK_AB R52, R100, R56 ;  /* 0x000000386434723e */ /* 0x000fe200000000ff */
[----:B------:R-:W-:Y:S01]  /*3b950*/  FADD.FTZ R46, -R243, R46 ;  /* 0x0000002ef32e7221 */ /* 0x000fe20000010100 */
[----:B------:R-:W-:Y:S01]  /*3b960*/  HADD2.F32 R243, -RZ, R127.H1_H1 ;  /* 0x3000007ffff37230 */ /* 0x000fe20000004100 */
[----:B------:R-:W-:-:S02]  /*3b970*/  FMUL.FTZ R50, R242, R50 ;  /* 0x00000032f2327220 */ /* 0x000fc40000410000 */
[----:B------:R-:W-:Y:S01]  /*3b980*/  FFMA.FTZ R101, R47, R101, R198 ;  /* 0x000000652f657223 */ /* 0x000fe200000100c6 */
[----:B------:R-:W-:Y:S01]  /*3b990*/  F2FP.PACK_AB R47, R71, R70 ;  /* 0x00000046472f723e */ /* 0x000fe200000000ff */
[----:B------:R-:W-:Y:S01]  /*3b9a0*/  FFMA.FTZ R107, R38, R107, R203 ;  /* 0x0000006b266b7223 */ /* 0x000fe200000100cb */
[----:B------:R-:W-:Y:S01]  /*3b9b0*/  HADD2.F32 R38, -RZ, R123.H1_H1 ;  /* 0x3000007bff267230 */ /* 0x000fe20000004100 */
[----:B------:R-:W-:Y:S01]  /*3b9c0*/  FFMA.FTZ R245, R37, R245, R204 ;  /* 0x000000f525f57223 */ /* 0x000fe200000100cc */
[--C-:B------:R-:W-:Y:S01]  /*3b9d0*/  HADD2.F32 R37, -RZ, R122.reuse.H1_H1 ;  /* 0x3000007aff257230 */ /* 0x100fe20000004100 */
[----:B------:R-:W-:Y:S01]  /*3b9e0*/  FFMA.FTZ R162, R162, R36, R211 ;  /* 0x00000024a2a27223 */ /* 0x000fe200000100d3 */
[----:B------:R-:W-:Y:S01]  /*3b9f0*/  HADD2.F32 R36, -RZ, R122.H0_H0 ;  /* 0x2000007aff247230 */ /* 0x000fe20000004100 */
[C---:B------:R-:W-:Y:S02]  /*3ba00*/  FMUL.FTZ R66, R242.reuse, R66 ;  /* 0x00000042f2427220 */ /* 0x040fe40000410000 */
[----:B------:R-:W-:-:S02]  /*3ba10*/  FMUL.FTZ R59, R242, R59 ;  /* 0x0000003bf23b7220 */ /* 0x000fc40000410000 */
[C---:B------:R-:W-:Y:S02]  /*3ba20*/  FMUL.FTZ R51, R242.reuse, R51 ;  /* 0x00000033f2337220 */ /* 0x040fe40000410000 */
[C---:B------:R-:W-:Y:S02]  /*3ba30*/  FMUL.FTZ R32, R242.reuse, R32 ;  /* 0x00000020f2207220 */ /* 0x040fe40000410000 */
[----:B------:R-:W-:Y:S01]  /*3ba40*/  FFMA.FTZ R33, R33, R34, R208 ;  /* 0x0000002221217223 */ /* 0x000fe200000100d0 */
[----:B------:R-:W-:Y:S01]  /*3ba50*/  F2FP.PACK_AB R34, R93, R92 ;  /* 0x0000005c5d22723e */ /* 0x000fe200000000ff */
[C---:B------:R-:W-:Y:S02]  /*3ba60*/  FMUL.FTZ R48, R242.reuse, R48 ;  /* 0x00000030f2307220 */ /* 0x040fe40000410000 */
[C---:B------:R-:W-:Y:S02]  /*3ba70*/  FMUL.FTZ R39, R242.reuse, R39 ;  /* 0x00000027f2277220 */ /* 0x040fe40000410000 */
[----:B------:R-:W-:-:S02]  /*3ba80*/  FMUL.FTZ R160, R242, R160 ;  /* 0x000000a0f2a07220 */ /* 0x000fc40000410000 */
[C---:B------:R-:W-:Y:S02]  /*3ba90*/  FMUL.FTZ R161, R242.reuse, R161 ;  /* 0x000000a1f2a17220 */ /* 0x040fe40000410000 */
[C---:B------:R-:W-:Y:S02]  /*3baa0*/  FMUL.FTZ R163, R242.reuse, R163 ;  /* 0x000000a3f2a37220 */ /* 0x040fe40000410000 */
[----:B------:R-:W-:Y:S02]  /*3bab0*/  IMAD.MOV.U32 R70, RZ, RZ, 0x10 ;  /* 0x00000010ff467424 */ /* 0x000fe400078e00ff */
[C---:B------:R-:W-:Y:S02]  /*3bac0*/  FMUL.FTZ R40, R242.reuse, R40 ;  /* 0x00000028f2287220 */ /* 0x040fe40000410000 */
[C---:B------:R-:W-:Y:S02]  /*3bad0*/  FMUL.FTZ R41, R242.reuse, R41 ;  /* 0x00000029f2297220 */ /* 0x040fe40000410000 */
[----:B------:R-:W-:-:S02]  /*3bae0*/  FMUL.FTZ R42, R242, R42 ;  /* 0x0000002af22a7220 */ /* 0x000fc40000410000 */
[----:B------:R-:W-:Y:S02]  /*3baf0*/  FMUL.FTZ R43, R242, R43 ;  /* 0x0000002bf22b7220 */ /* 0x000fe40000410000 */
[----:B------:R-:W-:Y:S01]  /*3bb00*/  FFMA.FTZ R251, R35, R251, R210 ;  /* 0x000000fb23fb7223 */ /* 0x000fe200000100d2 */
[----:B------:R-:W-:Y:S01]  /*3bb10*/  F2FP.PACK_AB R35, R95, R94 ;  /* 0x0000005e5f23723e */ /* 0x000fe200000000ff */
[----:B------:R-:W-:Y:S01]  /*3bb20*/  FFMA.FTZ R104, R50, R104, R191 ;  /* 0x0000006832687223 */ /* 0x000fe200000100bf */
[----:B------:R-:W-:Y:S01]  /*3bb30*/  F2FP.PACK_AB R50, R61, R60 ;  /* 0x0000003c3d32723e */ /* 0x000fe200000000ff */
[C---:B------:R-:W-:Y:S02]  /*3bb40*/  FMUL.FTZ R49, R242.reuse, R49 ;  /* 0x00000031f2317220 */ /* 0x040fe40000410000 */
[C---:B------:R-:W-:Y:S02]  /*3bb50*/  FMUL.FTZ R44, R242.reuse, R44 ;  /* 0x0000002cf22c7220 */ /* 0x040fe40000410000 */
[----:B------:R-:W-:-:S02]  /*3bb60*/  FMUL.FTZ R45, R242, R45 ;  /* 0x0000002df22d7220 */ /* 0x000fc40000410000 */
[----:B------:R-:W-:Y:S01]  /*3bb70*/  FMUL.FTZ R46, R242, R46 ;  /* 0x0000002ef22e7220 */ /* 0x000fe20000410000 */
[----:B------:R-:W-:Y:S01]  /*3bb80*/  HADD2.F32 R242, -RZ, R128.H1_H1 ;  /* 0x30000080fff27230 */ /* 0x000fe20000004100 */
[----:B------:R-:W-:Y:S01]  /*3bb90*/  FFMA.FTZ R66, R66, R103, R174 ;  /* 0x0000006742427223 */ /* 0x000fe200000100ae */
[--C-:B------:R-:W-:Y:S01]  /*3bba0*/  HADD2.F32 R103, -RZ, R130.reuse.H1_H1 ;  /* 0x30000082ff677230 */ /* 0x100fe20000004100 */
[----:B------:R-:W-:Y:S01]  /*3bbb0*/  FFMA.FTZ R59, R59, R102, R186 ;  /* 0x000000663b3b7223 */ /* 0x000fe200000100ba */
[----:B------:R-:W-:Y:S01]  /*3bbc0*/  HADD2.F32 R102, -RZ, R130.H0_H0 ;  /* 0x20000082ff667230 */ /* 0x000fe20000004100 */
[----:B------:R-:W-:Y:S01]  /*3bbd0*/  FFMA.FTZ R105, R51, R105, R194 ;  /* 0x0000006933697223 */ /* 0x000fe200000100c2 */
[----:B------:R-:W-:Y:S01]  /*3bbe0*/  F2FP.PACK_AB R51, R63, R62 ;  /* 0x0000003e3f33723e */ /* 0x000fe200000000ff */
[----:B------:R-:W-:Y:S01]  /*3bbf0*/  FFMA.FTZ R252, R32, R252, R205 ;  /* 0x000000fc20fc7223 */ /* 0x000fe200000100cd */
[----:B------:R-:W-:Y:S01]  /*3bc00*/  F2FP.PACK_AB R32, R97, R96 ;  /* 0x000000606120723e */ /* 0x000fe200000000ff */
[----:B------:R-:W-:Y:S01]  /*3bc10*/  IMAD.MOV.U32 R95, RZ, RZ, R33 ;  /* 0x000000ffff5f7224 */ /* 0x000fe200078e0021 */
        /* <DEDUP_REMOVED lines=21> */
[-C--:B------:R-:W-:Y:S01]  /*3bd70*/  IMAD.WIDE.U32 R62, R233, R70.reuse, c[0x0][0x208] ;  /* 0x00008200e93e7625 */ /* 0x080fe200078e0046 */
[----:B------:R0:W-:Y:S03]  /*3bd80*/  STG.E.128 [R60.64], R32 ;  /* 0x000000203c007986 */ /* 0x0001e6000c101d06 */
[----:B------:R-:W-:Y:S01]  /*3bd90*/  IMAD.WIDE.U32 R64, R235, R70, c[0x0][0x208] ;  /* 0x00008200eb407625 */ /* 0x000fe200078e0046 */
[----:B------:R-:W-:Y:S03]  /*3bda0*/  STG.E.128 [R62.64], R36 ;  /* 0x000000243e007986 */ /* 0x000fe6000c101d06 */
        /* <DEDUP_REMOVED lines=11> */
[----:B------:R-:W-:Y:S01]  /*3be60*/  IMAD.WIDE.U32 R68, R239, R70, c[0x0][0x208] ;  /* 0x00008200ef447625 */ /* 0x000fe200078e0046 */
[----:B------:R-:W-:Y:S01]  /*3be70*/  F2FP.PACK_AB R58, R103, R102 ;  /* 0x00000066673a723e */ /* 0x000fe200000000ff */
[----:B------:R2:W-:Y:S01]  /*3be80*/  STG.E.128 [R66.64], R44 ;  /* 0x0000002c42007986 */ /* 0x0005e2000c101d06 */
[----:B------:R-:W-:Y:S01]  /*3be90*/  F2FP.PACK_AB R57, R105, R104 ;  /* 0x000000686939723e */ /* 0x000fe200000000ff */
[----:B------:R-:W-:Y:S01]  /*3bea0*/  IMAD.WIDE.U32 R234, R234, R70, c[0x0][0x208] ;  /* 0x00008200eaea7625 */ /* 0x000fe200078e0046 */
[----:B------:R-:W-:Y:S01]  /*3beb0*/  F2FP.PACK_AB R56, R242, R106 ;  /* 0x0000006af238723e */ /* 0x000fe200000000ff */
[----:B------:R2:W-:Y:S01]  /*3bec0*/  STG.E.128 [R68.64], R48 ;  /* 0x0000003044007986 */ /* 0x0005e2000c101d06 */
[----:B0-----:R-:W-:Y:S01]  /*3bed0*/  F2FP.PACK_AB R35, R243, R107 ;  /* 0x0000006bf323723e */ /* 0x001fe200000000ff */
[----:B------:R-:W-:Y:S01]  /*3bee0*/  IMAD.WIDE.U32 R236, R236, R70, c[0x0][0x208] ;  /* 0x00008200ecec7625 */ /* 0x000fe200078e0046 */
[----:B------:R-:W-:Y:S01]  /*3bef0*/  F2FP.PACK_AB R34, R245, R244 ;  /* 0x000000f4f522723e */ /* 0x000fe200000000ff */
[----:B------:R2:W-:Y:S01]  /*3bf00*/  STG.E.128 [R234.64], R52 ;  /* 0x00000034ea007986 */ /* 0x0005e2000c101d06 */
[----:B------:R-:W-:Y:S01]  /*3bf10*/  F2FP.PACK_AB R33, R247, R246 ;  /* 0x000000f6f721723e */ /* 0x000fe200000000ff */
[----:B------:R-:W-:Y:S01]  /*3bf20*/  IMAD.WIDE.U32 R70, R238, R70, c[0x0][0x208] ;  /* 0x00008200ee467625 */ /* 0x000fe200078e0046 */
[----:B------:R-:W-:Y:S01]  /*3bf30*/  F2FP.PACK_AB R32, R249, R248 ;  /* 0x000000f8f920723e */ /* 0x000fe200000000ff */
[----:B------:R2:W-:Y:S01]  /*3bf40*/  STG.E.128 [R236.64], R56 ;  /* 0x00000038ec007986 */ /* 0x0005e2000c101d06 */
[----:B-1----:R-:W-:Y:S01]  /*3bf50*/  LEA R40, P0, R231, c[0x0][0x208], 0x4 ;  /* 0x00008200e7287a11 */ /* 0x002fe200078020ff */
[----:B------:R-:W-:Y:S01]  /*3bf60*/  IMAD R179, R241, c[0x0][0x160], R179 ;  /* 0x00005800f1b37a24 */ /* 0x000fe200078e02b3 */
[----:B------:R-:W-:Y:S01]  /*3bf70*/  F2FP.PACK_AB R39, R163, R162 ;  /* 0x000000a2a327723e */ /* 0x000fe200000000ff */
[----:B------:R2:W-:Y:S01]  /*3bf80*/  STG.E.128 [R70.64], R32 ;  /* 0x0000002046007986 */ /* 0x0005e2000c101d06 */
[----:B------:R-:W-:-:S02]  /*3bf90*/  F2FP.PACK_AB R38, R161, R160 ;  /* 0x000000a0a126723e */ /* 0x000fc400000000ff */
[----:B------:R-:W-:Y:S02]  /*3bfa0*/  F2FP.PACK_AB R37, R251, R250 ;  /* 0x000000fafb25723e */ /* 0x000fe400000000ff */
[----:B------:R-:W-:Y:S02]  /*3bfb0*/  LEA.HI.X R41, R231, c[0x0][0x20c], RZ, 0x4, P0 ;  /* 0x00008300e7297a11 */ /* 0x000fe400000f24ff */
[----:B------:R-:W-:Y:S02]  /*3bfc0*/  F2FP.PACK_AB R36, R95, R252 ;  /* 0x000000fc5f24723e */ /* 0x000fe400000000ff */
[----:B------:R-:W-:-:S03]  /*3bfd0*/  ISETP.GE.AND P0, PT, R179, c[0x0][0x164], PT ;  /* 0x00005900b3007a0c */ /* 0x000fc60003f06270 */
[----:B------:R2:W-:Y:S10]  /*3bfe0*/  STG.E.128 [R40.64], R36 ;  /* 0x0000002428007986 */ /* 0x0005f4000c101d06 */
[----:B--2---:R-:W-:Y:S01]  /*3bff0*/  @P0 CALL.REL.NOINC `(.L_x_45241) ;  /* 0x0000001000000944 */ /* 0x004fe20003c00000 */
[----:B------:R-:W-:Y:S05]  /*3c000*/  BRA `(.L_x_45242) ;  /* 0xfffc4db000007947 */ /* 0x000fea000383ffff */
.L_x_45241:
[----:B------:R-:W-:Y:S05]  /*3c010*/  BSYNC B0 ;  /* 0x0000000000007941 */ /* 0x000fea0003800000 */
.L_x_43948:
[----:B------:R-:W-:Y:S05]  /*3c020*/  EXIT ;  /* 0x000000000000794d */ /* 0x000fea0003800000 */
.L_x_45239:
[----:B------:R-:W-:Y:S01]  /*3c030*/  IMAD.MOV.U32 R245, RZ, RZ, 0x1 ;  /* 0x00000001fff57424 */ /* 0x000fe200078e00ff */
[----:B------:R-:W-:Y:S01]  /*3c040*/  MOV R241, 0xffffffff ;  /* 0xffffffff00f17802 */ /* 0x000fe20000000f00 */
[----:B------:R-:W-:Y:S01]  /*3c050*/  IMAD.MOV.U32 R244, RZ, RZ, 0x1f ;  /* 0x0000001ffff47424 */ /* 0x000fe200078e00ff */
[----:B------:R-:W-:-:S02]  /*3c060*/  MOV R242, 0x3c080 ;  /* 0x0003c08000f27802 */ /* 0x000fc40000000f00 */
[----:B------:R-:W-:Y:S05]  /*3c070*/  CALL.REL.NOINC `($__internal_55_$__cuda_sm70_shflsync_bfly_p) ;  /* 0x00000d8000007944 */ /* 0x000fea0003c00000 */
[----:B01----:R-:W-:Y:S05]  /*3c080*/  BRA `(.L_x_45243) ;  /* 0xffffdb1000007947 */ /* 0x003fea000383ffff */
.L_x_45240:
[----:B------:R-:W-:Y:S01]  /*3c090*/  IMAD.MOV.U32 R245, RZ, RZ, 0x2 ;  /* 0x00000002fff57424 */ /* 0x000fe200078e00ff */
[----:B------:R-:W-:Y:S01]  /*3c0a0*/  MOV R242, 0x3c0e0 ;  /* 0x0003c0e000f27802 */ /* 0x000fe20000000f00 */
[----:B------:R-:W-:-:S02]  /*3c0b0*/  IMAD.MOV.U32 R244, RZ, RZ, 0x1f ;  /* 0x0000001ffff47424 */ /* 0x000fc400078e00ff */
[----:B------:R-:W-:Y:S02]  /*3c0c0*/  IMAD.MOV.U32 R241, RZ, RZ, -0x1 ;  /* 0xfffffffffff17424 */ /* 0x000fe400078e00ff */
[----:B------:R-:W-:Y:S05]  /*3c0d0*/  CALL.REL.NOINC `($__internal_55_$__cuda_sm70_shflsync_bfly_p) ;  /* 0x00000d2000007944 */ /* 0x000fea0003c00000 */
[----:B0-----:R-:W-:Y:S01]  /*3c0e0*/  HFMA2.MMA R244, -RZ, RZ, 0, 1.847743988037109375e-06 ;  /* 0x0000001ffff47435 */ /* 0x001fe200000001ff */
[----:B-1----:R-:W-:Y:S01]  /*3c0f0*/  FADD.FTZ R246, R246, R241 ;  /* 0x000000f1f6f67221 */ /* 0x002fe20000010000 */
[----:B------:R-:W-:Y:S01]  /*3c100*/  MOV R242, 0x3c140 ;  /* 0x0003c14000f27802 */ /* 0x000fe20000000f00 */
[----:B------:R-:W-:Y:S02]  /*3c110*/  IMAD.MOV.U32 R245, RZ, RZ, 0x4 ;  /* 0x00000004fff57424 */ /* 0x000fe400078e00ff */
[----:B------:R-:W-:Y:S02]  /*3c120*/  IMAD.MOV.U32 R241, RZ, RZ, -0x1 ;  /* 0xfffffffffff17424 */ /* 0x000fe400078e00ff */
[----:B------:R-:W-:Y:S05]  /*3c130*/  CALL.REL.NOINC `($__internal_55_$__cuda_sm70_shflsync_bfly_p) ;  /* 0x00000cc000007944 */ /* 0x000fea0003c00000 */
[----:B01----:R-:W-:Y:S01]  /*3c140*/  FADD.FTZ R246, R246, R241 ;  /* 0x000000f1f6f67221 */ /* 0x003fe20000010000 */
[----:B------:R-:W-:Y:S01]  /*3c150*/  MOV R242, 0x3c1a0 ;  /* 0x0003c1a000f27802 */ /* 0x000fe20000000f00 */
[----:B------:R-:W-:Y:S02]  /*3c160*/  IMAD.MOV.U32 R245, RZ, RZ, 0x8 ;  /* 0x00000008fff57424 */ /* 0x000fe400078e00ff */
[----:B------:R-:W-:Y:S02]  /*3c170*/  IMAD.MOV.U32 R244, RZ, RZ, 0x1f ;  /* 0x0000001ffff47424 */ /* 0x000fe400078e00ff */
[----:B------:R-:W-:-:S02]  /*3c180*/  IMAD.MOV.U32 R241, RZ, RZ, -0x1 ;  /* 0xfffffffffff17424 */ /* 0x000fc400078e00ff */
[----:B------:R-:W-:Y:S05]  /*3c190*/  CALL.REL.NOINC `($__internal_55_$__cuda_sm70_shflsync_bfly_p) ;  /* 0x00000c6000007944 */ /* 0x000fea0003c00000 */
[----:B01----:R-:W-:Y:S01]  /*3c1a0*/  FADD.FTZ R246, R246, R241 ;  /* 0x000000f1f6f67221 */ /* 0x003fe20000010000 */
[----:B------:R-:W-:Y:S01]  /*3c1b0*/  MOV R245, 0x10 ;  /* 0x0000001000f57802 */ /* 0x000fe20000000f00 */
[----:B------:R-:W-:Y:S01]  /*3c1c0*/  IMAD.MOV.U32 R244, RZ, RZ, 0x1f ;  /* 0x0000001ffff47424 */ /* 0x000fe200078e00ff */
[----:B------:R-:W-:Y:S01]  /*3c1d0*/  MOV R242, 0x3c200 ;  /* 0x0003c20000f27802 */ /* 0x000fe20000000f00 */
[----:B------:R-:W-:-:S02]  /*3c1e0*/  IMAD.MOV.U32 R241, RZ, RZ, -0x1 ;  /* 0xfffffffffff17424 */ /* 0x000fc400078e00ff */
[----:B------:R-:W-:Y:S05]  /*3c1f0*/  CALL.REL.NOINC `($__internal_55_$__cuda_sm70_shflsync_bfly_p) ;  /* 0x00000c0000007944 */ /* 0x000fea0003c00000 */
[----:B-1----:R-:W-:Y:S02]  /*3c200*/  FADD.FTZ R241, R246, R241 ;  /* 0x000000f1f6f17221 */ /* 0x002fe40000010000 */
[----:B0-----:R-:W-:-:S02]  /*3c210*/  IMAD.MOV.U32 R245, RZ, RZ, 0x1 ;  /* 0x00000001fff57424 */ /* 0x001fc400078e00ff */
        /* <DEDUP_REMOVED lines=164> */
[----:B------:R-:W-:Y:S05]  /*3cc60*/  CALL.REL.NOINC `($__internal_55_$__cuda_sm70_shflsync_bfly_p) ;  /* 0x0000019000007944 */ /* 0x000fea0003c00000 */
[----:B01----:R-:W-:Y:S01]  /*3cc70*/  FADD.FTZ R246, R246, R241 ;  /* 0x000000f1f6f67221 */ /* 0x003fe20000010000 */
[----:B------:R-:W-:Y:S01]  /*3cc80*/  MOV R242, 0x3ccd0 ;  /* 0x0003ccd000f27802 */ /* 0x000fe20000000f00 */
[----:B------:R-:W-:Y:S02]  /*3cc90*/  IMAD.MOV.U32 R245, RZ, RZ, 0x2 ;  /* 0x00000002fff57424 */ /* 0x000fe400078e00ff */
[----:B------:R-:W-:Y:S02]  /*3cca0*/  IMAD.MOV.U32 R244, RZ, RZ, 0x1f ;  /* 0x0000001ffff47424 */ /* 0x000fe400078e00ff */
[----:B------:R-:W-:Y:S02]  /*3ccb0*/  IMAD.MOV.U32 R241, RZ, RZ, -0x1 ;  /* 0xfffffffffff17424 */ /* 0x000fe400078e00ff */
[----:B------:R-:W-:Y:S05]  /*3ccc0*/  CALL.REL.NOINC `($__internal_55_$__cuda_sm70_shflsync_bfly_p) ;  /* 0x0000013000007944 */ /* 0x000fea0003c00000 */
[----:B0-----:R-:W-:Y:S01]  /*3ccd0*/  HFMA2.MMA R244, -RZ, RZ, 0, 1.847743988037109375e-06 ;  /* 0x0000001ffff47435 */ /* 0x001fe200000001ff */
[----:B-1----:R-:W-:Y:S01]  /*3cce0*/  FADD.FTZ R246, R246, R241 ;  /* 0x000000f1f6f67221 */ /* 0x002fe20000010000 */
[----:B------:R-:W-:Y:S01]  /*3ccf0*/  MOV R242, 0x3cd30 ;  /* 0x0003cd3000f27802 */ /* 0x000fe20000000f00 */
[----:B------:R-:W-:-:S02]  /*3cd00*/  IMAD.MOV.U32 R245, RZ, RZ, 0x4 ;  /* 0x00000004fff57424 */ /* 0x000fc400078e00ff */
[----:B------:R-:W-:Y:S02]  /*3cd10*/  IMAD.MOV.U32 R241, RZ, RZ, -0x1 ;  /* 0xfffffffffff17424 */ /* 0x000fe400078e00ff */
[----:B------:R-:W-:Y:S05]  /*3cd20*/  CALL.REL.NOINC `($__internal_55_$__cuda_sm70_shflsync_bfly_p) ;  /* 0x000000d000007944 */ /* 0x000fea0003c00000 */
[----:B01----:R-:W-:Y:S01]  /*3cd30*/  FADD.FTZ R246, R246, R241 ;  /* 0x000000f1f6f67221 */ /* 0x003fe20000010000 */
[----:B------:R-:W-:Y:S01]  /*3cd40*/  MOV R242, 0x3cd90 ;  /* 0x0003cd9000f27802 */ /* 0x000fe20000000f00 */
[----:B------:R-:W-:Y:S02]  /*3cd50*/  IMAD.MOV.U32 R245, RZ, RZ, 0x8 ;  /* 0x00000008fff57424 */ /* 0x000fe400078e00ff */
[----:B------:R-:W-:Y:S02]  /*3cd60*/  IMAD.MOV.U32 R244, RZ, RZ, 0x1f ;  /* 0x0000001ffff47424 */ /* 0x000fe400078e00ff */
[----:B------:R-:W-:Y:S02]  /*3cd70*/  IMAD.MOV.U32 R241, RZ, RZ, -0x1 ;  /* 0xfffffffffff17424 */ /* 0x000fe400078e00ff */
[----:B------:R-:W-:Y:S05]  /*3cd80*/  CALL.REL.NOINC `($__internal_55_$__cuda_sm70_shflsync_bfly_p) ;  /* 0x0000007000007944 */ /* 0x000fea0003c00000 */
[----:B01----:R-:W-:Y:S01]  /*3cd90*/  FADD.FTZ R246, R246, R241 ;  /* 0x000000f1f6f67221 */ /* 0x003fe20000010000 */
[----:B------:R-:W-:Y:S01]  /*3cda0*/  MOV R245, 0x10 ;  /* 0x0000001000f57802 */ /* 0x000fe20000000f00 */
[----:B------:R-:W-:Y:S01]  /*3cdb0*/  IMAD.MOV.U32 R244, RZ, RZ, 0x1f ;  /* 0x0000001ffff47424 */ /* 0x000fe200078e00ff */
[----:B------:R-:W-:Y:S01]  /*3cdc0*/  MOV R242, 0x3cdf0 ;  /* 0x0003cdf000f27802 */ /* 0x000fe20000000f00 */
[----:B------:R-:W-:-:S02]  /*3cdd0*/  IMAD.MOV.U32 R241, RZ, RZ, -0x1 ;  /* 0xfffffffffff17424 */ /* 0x000fc400078e00ff */
[----:B------:R-:W-:Y:S05]  /*3cde0*/  CALL.REL.NOINC `($__internal_55_$__cuda_sm70_shflsync_bfly_p) ;  /* 0x0000001000007944 */ /* 0x000fea0003c00000 */
[----:B01----:R-:W-:Y:S05]  /*3cdf0*/  BRA `(.L_x_45244) ;  /* 0xffffd8e000007947 */ /* 0x003fea000383ffff */
        .weak           $__internal_55_$__cuda_sm70_shflsync_bfly_p
        .type           $__internal_55_$__cuda_sm70_shflsync_bfly_p,@function
        .size           $__internal_55_$__cuda_sm70_shflsync_bfly_p,(.L_x_65435 - $__internal_55_$__cuda_sm70_shflsync_bfly_p)
$__internal_55_$__cuda_sm70_shflsync_bfly_p:
[----:B------:R-:W-:Y:S01]  /*3ce00*/  IMAD.MOV.U32 R243, RZ, RZ, 0x0 ;  /* 0x00000000fff37424 */ /* 0x000fe200078e00ff */
[----:B------:R-:W-:Y:S04]  /*3ce10*/  WARPSYNC R241 ;  /* 0x000000f100007348 */ /* 0x000fe80003800000 */
[----:B------:R0:W1:Y:S01]  /*3ce20*/  SHFL.BFLY PT, R241, R246, R245, R244 ;  /* 0x0c0000f5f6f17389 */ /* 0x00006200000e00f4 */
[----:B------:R-:W-:Y:S05]  /*3ce30*/  RET.REL.NODEC R242 `(_ZN10layer_norm31ln_parallel_residual_fwd_kernelINS_13Kernel_traitsI6__halfS2_fS2_fjLj2560ELj1ELj4ELj1ELj16ENS_18Kernel_traits_baseILj2560ES2_S2_fS2_fjLj128EEEEELb1ELb1ELb1EEEvNS_9FwdParamsE) ;  /* 0xfffc31c0f2007950 */ /* 0x000fea0003c3ffff */
.L_x_45245:
        /* <DEDUP_REMOVED lines=12> */
.L_x_65435:


//--------------------- .text._ZN10layer_norm31ln_parallel_residual_fwd_kernelINS_13Kernel_traitsIf6__halffS2_fjLj2560ELj1ELj4ELj1ELj16ENS_18Kernel_traits_baseILj2560EfS2_fS2_fjLj128EEEEELb0ELb0ELb0EEEvNS_9FwdParamsE --------------------------
	.section	.text._ZN10layer_norm31ln_parallel_residual_fwd_kernelINS_13Kernel_traitsIf6__halffS2_fjLj2560ELj1ELj4ELj1ELj16ENS_18Kernel_traits_baseILj2560EfS2_fS2_fjLj128EEEEELb0ELb0ELb0EEEvNS_9FwdParamsE,"ax",@progbits
	.sectioninfo	@"SHI_REGISTERS=168"
	.align	128
        .global         _ZN10layer_norm31ln_parallel_residual_fwd_kernelINS_13Kernel_traitsIf6__halffS2_fjLj2560ELj1ELj4ELj1ELj16ENS_18Kernel_traits_baseILj2560EfS2_fS2_fjLj128EEEEELb0ELb0ELb0EEEvNS_9FwdParamsE
        .type           _ZN10layer_norm31ln_parallel_residual_fwd_kernelINS_13Kernel_traitsIf6__halffS2_fjLj2560ELj1ELj4ELj1ELj16ENS_18Kernel_traits_baseILj2560EfS2_fS2_fjLj128EEEEELb0ELb0ELb0EEEvNS_9FwdParamsE,@function
        .size           _ZN10layer_norm31ln_parallel_residual_fwd_kernelINS_13Kernel_traitsIf6__halffS2_fjLj2560ELj1ELj4ELj1ELj16ENS_18Kernel_traits_baseILj2560EfS2_fS2_fjLj128EEEEELb0ELb0ELb0EEEvNS_9FwdParamsE,(.L_x_65436 - _ZN10layer_norm31ln_parallel_residual_fwd_kernelINS_13Kernel_traitsIf6__halffS2_fjLj2560ELj1ELj4ELj1ELj16ENS_18Kernel_traits_baseILj2560EfS2_fS2_fjLj128EEEEELb0ELb0ELb0EEEvNS_9FwdParamsE)
        .other          _ZN10layer_norm31ln_parallel_residual_fwd_kernelINS_13Kernel_traitsIf6__halffS2_fjLj2560ELj1ELj4ELj1ELj16ENS_18Kernel_traits_baseILj2560EfS2_fS2_fjLj128EEEEELb0ELb0ELb0EEEvNS_9FwdParamsE,@"STO_CUDA_ENTRY STV_DEFAULT"
_ZN10layer_norm31ln_parallel_residual_fwd_kernelINS_13Kernel_traitsIf6__halffS2_fjLj2560ELj1ELj4ELj1ELj16ENS_18Kernel_traits_baseILj2560EfS2_fS2_fjLj128EEEEELb0ELb0ELb0EEEvNS_9FwdParamsE:
.text._ZN10layer_norm31ln_parallel_residual_fwd_kernelINS_13Kernel_traitsIf6__halffS2_fjLj2560ELj1ELj4ELj1ELj16ENS_18Kernel_traits_baseILj2560EfS2_fS2_fjLj128EEEEELb0ELb0ELb0EEEvNS_9FwdParamsE:
        /* <DEDUP_REMOVED lines=60> */
.L_x_45247:
[----:B------:R-:W-:Y:S05]  /*03c0*/  BSYNC B0 ;  /* 0x0000000000007941 */ /* 0x000fea0003800000 */
.L_x_45246:
        /* <DEDUP_REMOVED lines=52> */
.L_x_45249:
[----:B------:R-:W-:Y:S05]  /*0710*/  BSYNC B0 ;  /* 0x0000000000007941 */ /* 0x000fea0003800000 */
.L_x_45248:
        /* <DEDUP_REMOVED lines=52> */
.L_x_45251:
[----:B------:R-:W-:Y:S05]  /*0a60*/  BSYNC B0 ;  /* 0x0000000000007941 */ /* 0x000fea0003800000 */
.L_x_45250:
        /* <DEDUP_REMOVED lines=52> */
.L_x_45253:
[----:B------:R-:W-:Y:S05]  /*0db0*/  BSYNC B0 ;  /* 0x0000000000007941 */ /* 0x000fea0003800000 */
.L_x_45252:
        /* <DEDUP_REMOVED lines=52> */
.L_x_45255:
[----:B------:R-:W-:Y:S05]  /*1100*/  BSYNC B0 ;  /* 0x0000000000007941 */ /* 0x000fea0003800000 */
.L_x_45254:
        /* <DEDUP_REMOVED lines=52> */
.L_x_45257:
[----:B------:R-:W-:Y:S05]  /*1450*/  BSYNC B0 ;  /* 0x0000000000007941 */ /* 0x000fea0003800000 */
.L_x_45256:
        /* <DEDUP_REMOVED lines=48> */
.L_x_45259:
[----:B------:R-:W-:Y:S05]  /*1760*/  BSYNC B0 ;  /* 0x0000000000007941 */ /* 0x000fea0003800000 */
.L_x_45258:
        /* <DEDUP_REMOVED lines=44> */
.L_x_45261:
[----:B------:R-:W-:Y:S05]  /*1a30*/  BSYNC B0 ;  /* 0x0000000000007941 */ /* 0x000fea0003800000 */
.L_x_45260:
        /* <DEDUP_REMOVED lines=44> */
.L_x_45263:
[----:B------:R-:W-:Y:S05]  /*1d00*/  BSYNC B0 ;  /* 0x0000000000007941 */ /* 0x000fea0003800000 */
.L_x_45262:
        /* <DEDUP_REMOVED lines=43> */
.L_x_45265:
[----:B------:R-:W-:Y:S05]  /*1fc0*/  BSYNC B0 ;  /* 0x0000000000007941 */ /* 0x000fea0003800000 */
.L_x_45264:
[----:B------:R-:W1:Y:S01]  /*1fd0*/  S2R R3, SR_CTAID.X ;  /* 0x0000000000037919 */ /* 0x000e620000002500 */
[----:B------:R-:W-:-:S04]  /*1fe0*/  SHF.R.U32.HI R164, RZ, 0x5, R48 ;  /* 0x00000005ffa47819 */ /* 0x000fc80000011630 */
[----:B-1----:R-:W-:-:S04]  /*1ff0*/  LEA R164, R3, R164, 0x2 ;  /* 0x000000a403a47211 */ /* 0x002fc800078e10ff */
[----:B------:R-:W-:-:S13]  /*2000*/  ISETP.GE.AND P1, PT, R164, c[0x0][0x164], PT ;  /* 0x00005900a4007a0c */ /* 0x000fda0003f26270 */
[----:B------:R-:W-:Y:S05]  /*2010*/  @P1 EXIT ;  /* 0x000000000000194d */ /* 0x000fea0003800000 */
[----:B------:R-:W-:Y:S02]  /*2020*/  ULDC.U8 UR6, c[0x0][0x1f0] ;  /* 0x00007c0000067ab9 */ /* 0x000fe40000000000 */
.L_x_45469:
        /* <DEDUP_REMOVED lines=24> */
[----:B------:R-:W-:Y:S01]  /*21b0*/  ISETP.NE.AND.EX P2, PT, RZ, c[0x0][0x17c], PT, P2 ;  /* 0x00005f00ff007a0c */ /* 0x000fe20003f45320 */
[----:B--2---:R-:W-:-:S12]  /*21c0*/  HADD2.F32 R60, -RZ, R64.H0_H0 ;  /* 0x20000040ff3c7230 */ /* 0x004fd80000004100 */
[----:B------:R-:W-:Y:S05]  /*21d0*/  @P2 BRA `(.L_x_45268) ;  /* 0x0000003000002947 */ /* 0x000fea0003800000 */
[----:B------:R-:W-:Y:S05]  /*21e0*/  @!P1 BRA `(.L_x_45269) ;  /* 0x0000005000009947 */ /* 0x000fea0003800000 */
[----:B-----5:R-:W-:Y:S01]  /*21f0*/  FADD.FTZ R60, R52, R60 ;  /* 0x0000003c343c7221 */ /* 0x020fe20000010000 */
[----:B------:R-:W-:Y:S05]  /*2200*/  BRA `(.L_x_45269) ;  /* 0x0000003000007947 */ /* 0x000fea0003800000 */
.L_x_45268:
[----:B-----5:R-:W-:-:S05]  /*2210*/  HADD2.F32 R3, -RZ, R48.H0_H0 ;  /* 0x20000030ff037230 */ /* 0x020fca0000004100 */
[----:B------:R-:W-:-:S04]  /*2220*/  FADD.FTZ R60, R3, R60 ;  /* 0x0000003c033c7221 */ /* 0x000fc80000010000 */
[----:B------:R-:W-:Y:S02]  /*2230*/  @P1 FADD.FTZ R60, R52, R60 ;  /* 0x0000003c343c1221 */ /* 0x000fe40000010000 */
.L_x_45269:
[----:B------:R-:W-:Y:S01]  /*2240*/  HADD2.F32 R61, -RZ, R64.H1_H1 ;  /* 0x30000040ff3d7230 */ /* 0x000fe20000004100 */
[----:B------:R-:W-:Y:S05]  /*2250*/  @P2 BRA `(.L_x_45270) ;  /* 0x0000003000002947 */ /* 0x000fea0003800000 */
[----:B------:R-:W-:Y:S05]  /*2260*/  @!P1 BRA `(.L_x_45271) ;  /* 0x0000005000009947 */ /* 0x000fea0003800000 */
[----:B-----5:R-:W-:Y:S01]  /*2270*/  FADD.FTZ R61, R53, R61 ;  /* 0x0000003d353d7221 */ /* 0x020fe20000010000 */
[----:B------:R-:W-:Y:S05]  /*2280*/  BRA `(.L_x_45271) ;  /* 0x0000003000007947 */ /* 0x000fea0003800000 */
.L_x_45270:
[----:B-----5:R-:W-:-:S05]  /*2290*/  HADD2.F32 R3, -RZ, R48.H1_H1 ;  /* 0x30000030ff037230 */ /* 0x020fca0000004100 */
[----:B------:R-:W-:-:S04]  /*22a0*/  FADD.FTZ R61, R3, R61 ;  /* 0x0000003d033d7221 */ /* 0x000fc80000010000 */
[----:B------:R-:W-:Y:S02]  /*22b0*/  @P1 FADD.FTZ R61, R53, R61 ;  /* 0x0000003d353d1221 */ /* 0x000fe40000010000 */
.L_x_45271:
[----:B------:R-:W-:Y:S01]  /*22c0*/  HADD2.F32 R62, -RZ, R65.H0_H0 ;  /* 0x20000041ff3e7230 */ /* 0x000fe20000004100 */
[----:B------:R-:W-:Y:S05]  /*22d0*/  @P2 BRA `(.L_x_45272) ;  /* 0x0000003000002947 */ /* 0x000fea0003800000 */
[----:B------:R-:W-:Y:S05]  /*22e0*/  @!P1 BRA `(.L_x_45273) ;  /* 0x0000005000009947 */ /* 0x000fea0003800000 */
[----:B-----5:R-:W-:Y:S01]  /*22f0*/  FADD.FTZ R62, R54, R62 ;  /* 0x0000003e363e7221 */ /* 0x020fe20000010000 */
[----:B------:R-:W-:Y:S05]  /*2300*/  BRA `(.L_x_45273) ;  /* 0x0000003000007947 */ /* 0x000fea0003800000 */
.L_x_45272:
[----:B-----5:R-:W-:-:S05]  /*2310*/  HADD2.F32 R3, -RZ, R49.H0_H0 ;  /* 0x20000031ff037230 */ /* 0x020fca0000004100 */
[----:B------:R-:W-:-:S04]  /*2320*/  FADD.FTZ R62, R3, R62 ;  /* 0x0000003e033e7221 */ /* 0x000fc80000010000 */
[----:B------:R-:W-:Y:S02]  /*2330*/  @P1 FADD.FTZ R62, R54, R62 ;  /* 0x0000003e363e1221 */ /* 0x000fe40000010000 */
.L_x_45273:
[----:B------:R-:W-:Y:S01]  /*2340*/  HADD2.F32 R63, -RZ, R65.H1_H1 ;  /* 0x30000041ff3f7230 */ /* 0x000fe20000004100 */
[----:B------:R-:W-:Y:S05]  /*2350*/  @P2 BRA `(.L_x_45274) ;  /* 0x0000003000002947 */ /* 0x000fea0003800000 */
[----:B------:R-:W-:Y:S05]  /*2360*/  @!P1 BRA `(.L_x_45275) ;  /* 0x0000005000009947 */ /* 0x000fea0003800000 */
[----:B-----5:R-:W-:Y:S01]  /*2370*/  FADD.FTZ R63, R55, R63 ;  /* 0x0000003f373f7221 */ /* 0x020fe20000010000 */
[----:B------:R-:W-:Y:S05]  /*2380*/  BRA `(.L_x_45275) ;  /* 0x0000003000007947 */ /* 0x000fea0003800000 */
.L_x_45274:
[----:B-----5:R-:W-:-:S05]  /*2390*/  HADD2.F32 R3, -RZ, R49.H1_H1 ;  /* 0x30000031ff037230 */ /* 0x020fca0000004100 */
[----:B------:R-:W-:-:S04]  /*23a0*/  FADD.FTZ R63, R3, R63 ;  /* 0x0000003f033f7221 */ /* 0x000fc80000010000 */
[----:B------:R-:W-:Y:S02]  /*23b0*/  @P1 FADD.FTZ R63, R55, R63 ;  /* 0x0000003f373f1221 */ /* 0x000fe40000010000 */
.L_x_45275:
[----:B------:R-:W-:Y:S01]  /*23c0*/  HADD2.F32 R64, -RZ, R66.H0_H0 ;  /* 0x20000042ff407230 */ /* 0x000fe20000004100 */
[----:B------:R-:W-:Y:S05]  /*23d0*/  @P2 BRA `(.L_x_45276) ;  /* 0x0000003000002947 */ /* 0x000fea0003800000 */
[----:B------:R-:W-:Y:S05]  /*23e0*/  @!P1 BRA `(.L_x_45277) ;  /* 0x0000005000009947 */ /* 0x000fea0003800000 */
[----:B-----5:R-:W-:Y:S01]  /*23f0*/  FADD.FTZ R64, R56, R64 ;  /* 0x0000004038407221 */ /* 0x020fe20000010000 */
[----:B------:R-:W-:Y:S05]  /*2400*/  BRA `(.L_x_45277) ;  /* 0x0000003000007947 */ /* 0x000fea0003800000 */
.L_x_45276:
[----:B-----5:R-:W-:-:S05]  /*2410*/  HADD2.F32 R3, -RZ, R50.H0_H0 ;  /* 0x20000032ff037230 */ /* 0x020fca0000004100 */
[----:B------:R-:W-:-:S04]  /*2420*/  FADD.FTZ R64, R3, R64 ;  /* 0x0000004003407221 */ /* 0x000fc80000010000 */
[----:B------:R-:W-:Y:S02]  /*2430*/  @P1 FADD.FTZ R64, R56, R64 ;  /* 0x0000004038401221 */ /* 0x000fe40000010000 */
.L_x_45277:
[----:B------:R-:W-:Y:S01]  /*2440*/  HADD2.F32 R65, -RZ, R66.H1_H1 ;  /* 0x30000042ff417230 */ /* 0x000fe20000004100 */
[----:B------:R-:W-:Y:S05]  /*2450*/  @P2 BRA `(.L_x_45278) ;  /* 0x0000003000002947 */ /* 0x000fea0003800000 */
[----:B------:R-:W-:Y:S05]  /*2460*/  @!P1 BRA `(.L_x_45279) ;  /* 0x0000005000009947 */ /* 0x000fea0003800000 */
[----:B-----5:R-:W-:Y:S01]  /*2470*/  FADD.FTZ R65, R57, R65 ;  /* 0x0000004139417221 */ /* 0x020fe20000010000 */
[----:B------:R-:W-:Y:S05]  /*2480*/  BRA `(.L_x_45279) ;  /* 0x0000003000007947 */ /* 0x000fea0003800000 */
.L_x_45278:
[----:B-----5:R-:W-:-:S05]  /*2490*/  HADD2.F32 R3, -RZ, R50.H1_H1 ;  /* 0x30000032ff037230 */ /* 0x020fca0000004100 */
[----:B------:R-:W-:-:S04]  /*24a0*/  FADD.FTZ R65, R3, R65 ;  /* 0x0000004103417221 */ /* 0x000fc80000010000 */
[----:B------:R-:W-:Y:S02]  /*24b0*/  @P1 FADD.FTZ R65, R57, R65 ;  /* 0x0000004139411221 */ /* 0x000fe40000010000 */
.L_x_45279:
[----:B------:R-:W-:Y:S01]  /*24c0*/  HADD2.F32 R66, -RZ, R67.H0_H0 ;  /* 0x20000043ff427230 */ /* 0x000fe20000004100 */
[----:B------:R-:W-:Y:S05]  /*24d0*/  @P2 BRA `(.L_x_45280) ;  /* 0x0000003000002947 */ /* 0x000fea0003800000 */
[----:B------:R-:W-:Y:S05]  /*24e0*/  @!P1 BRA `(.L_x_45281) ;  /* 0x0000005000009947 */ /* 0x000fea0003800000 */
[----:B-----5:R-:W-:Y:S01]  /*24f0*/  FADD.FTZ R66, R58, R66 ;  /* 0x000000423a427221 */ /* 0x020fe20000010000 */
[----:B------:R-:W-:Y:S05]  /*2500*/  BRA `(.L_x_45281) ;  /* 0x0000003000007947 */ /* 0x000fea0003800000 */
.L_x_45280:
[----:B-----5:R-:W-:-:S05]  /*2510*/  HADD2.F32 R3, -RZ, R51.H0_H0 ;  /* 0x20000033ff037230 */ /* 0x020fca0000004100 */
[----:B------:R-:W-:-:S04]  /*2520*/  FADD.FTZ R66, R3, R66 ;  /* 0x0000004203427221 */ /* 0x000fc80000010000 */
[----:B------:R-:W-:Y:S02]  /*2530*/  @P1 FADD.FTZ R66, R58, R66 ;  /* 0x000000423a421221 */ /* 0x000fe40000010000 */
.L_x_45281:
[----:B------:R-:W-:Y:S01]  /*2540*/  HADD2.F32 R67, -RZ, R67.H1_H1 ;  /* 0x30000043ff437230 */ /* 0x000fe20000004100 */
[----:B------:R-:W-:Y:S05]  /*2550*/  @P2 BRA `(.L_x_45282) ;  /* 0x0000003000002947 */ /* 0x000fea0003800000 */
[----:B------:R-:W-:Y:S05]  /*2560*/  @!P1 BRA `(.L_x_45283) ;  /* 0x0000005000009947 */ /* 0x000fea0003800000 */
[----:B-----5:R-:W-:Y:S01]  /*2570*/  FADD.FTZ R67, R59, R67 ;  /* 0x000000433b437221 */ /* 0x020fe20000010000 */
[----:B------:R-:W-:Y:S05]  /*2580*/  BRA `(.L_x_45283) ;  /* 0x0000003000007947 */ /* 0x000fea0003800000 */
.L_x_45282:
[----:B-----5:R-:W-:-:S05]  /*2590*/  HADD2.F32 R3, -RZ, R51.H1_H1 ;  /* 0x30000033ff037230 */ /* 0x020fca0000004100 */
[----:B------:R-:W-:-:S04]  /*25a0*/  FADD.FTZ R67, R3, R67 ;  /* 0x0000004303437221 */ /* 0x000fc80000010000 */
[----:B------:R-:W-:Y:S02]  /*25b0*/  @P1 FADD.FTZ R67, R59, R67 ;  /* 0x000000433b431221 */ /* 0x000fe40000010000 */
.L_x_45283:
[C---:B------:R-:W-:Y:S02]  /*25c0*/  LEA R6, P1, R5.reuse, c[0x0][0x188], 0x5 ;  /* 0x0000620005067a11 */ /* 0x040fe400078228ff */
[C---:B------:R-:W-:Y:S02]  /*25d0*/  IADD3 R3, R5.reuse, 0x20, RZ ;  /* 0x0000002005037810 */ /* 0x040fe40007ffe0ff */
[----:B------:R-:W-:-:S05]  /*25e0*/  LEA.HI.X R7, R5, c[0x0][0x18c], RZ, 0x5, P1 ;  /* 0x0000630005077a11 */ /* 0x000fca00008f2cff */
[----:B------:R0:W-:Y:S04]  /*25f0*/  STG.E.128 [R6.64], R60 ;  /* 0x0000003c06007986 */ /* 0x0001e8000c101d04 */
[----:B------:R0:W-:Y:S02]  /*2600*/  STG.E.128 [R6.64+0x10], R64 ;  /* 0x0000104006007986 */ /* 0x0001e4000c101d04 */
.L_x_45267:
[----:B------:R-:W-:Y:S05]  /*2610*/  BSYNC B0 ;  /* 0x0000000000007941 */ /* 0x000fea0003800000 */
.L_x_45266:
        /* <DEDUP_REMOVED lines=24> */
.L_x_45286:
[----:B-----5:R-:W-:-:S05]  /*27a0*/  HADD2.F32 R4, -RZ, R48.H0_H0 ;  /* 0x20000030ff047230 */ /* 0x020fca0000004100 */
[----:B------:R-:W-:-:S04]  /*27b0*/  FADD.FTZ R68, R4, R68 ;  /* 0x0000004404447221 */ /* 0x000fc80000010000 */
[----:B------:R-:W-:Y:S02]  /*27c0*/  @P1 FADD.FTZ R68, R52, R68 ;  /* 0x0000004434441221 */ /* 0x000fe40000010000 */
.L_x_45287:
[----:B------:R-:W-:Y:S01]  /*27d0*/  HADD2.F32 R69, -RZ, R72.H1_H1 ;  /* 0x30000048ff457230 */ /* 0x000fe20000004100 */
[----:B------:R-:W-:Y:S05]  /*27e0*/  @P2 BRA `(.L_x_45288) ;  /* 0x0000003000002947 */ /* 0x000fea0003800000 */
[----:B------:R-:W-:Y:S05]  /*27f0*/  @!P1 BRA `(.L_x_45289) ;  /* 0x0000005000009947 */ /* 0x000fea0003800000 */
[----:B-----5:R-:W-:Y:S01]  /*2800*/  FADD.FTZ R69, R53, R69 ;  /* 0x0000004535457221 */ /* 0x020fe20000010000 */
[----:B------:R-:W-:Y:S05]  /*2810*/  BRA `(.L_x_45289) ;  /* 0x0000003000007947 */ /* 0x000fea0003800000 */
.L_x_45288:
[----:B-----5:R-:W-:-:S05]  /*2820*/  HADD2.F32 R4, -RZ, R48.H1_H1 ;  /* 0x30000030ff047230 */ /* 0x020fca0000004100 */
[----:B------:R-:W-:-:S04]  /*2830*/  FADD.FTZ R69, R4, R69 ;  /* 0x0000004504457221 */ /* 0x000fc80000010000 */
[----:B------:R-:W-:Y:S02]  /*2840*/  @P1 FADD.FTZ R69, R53, R69 ;  /* 0x0000004535451221 */ /* 0x000fe40000010000 */
.L_x_45289:
[----:B------:R-:W-:Y:S01]  /*2850*/  HADD2.F32 R70, -RZ, R73.H0_H0 ;  /* 0x20000049ff467230 */ /* 0x000fe20000004100 */
[----:B------:R-:W-:Y:S05]  /*2860*/  @P2 BRA `(.L_x_45290) ;  /* 0x0000003000002947 */ /* 0x000fea0003800000 */
[----:B------:R-:W-:Y:S05]  /*2870*/  @!P1 BRA `(.L_x_45291) ;  /* 0x0000005000009947 */ /* 0x000fea0003800000 */
[----:B-----5:R-:W-:Y:S01]  /*2880*/  FADD.FTZ R70, R54, R70 ;  /* 0x0000004636467221 */ /* 0x020fe20000010000 */
[----:B------:R-:W-:Y:S05]  /*2890*/  BRA `(.L_x_45291) ;  /* 0x0000003000007947 */ /* 0x000fea0003800000 */
.L_x_45290:
[----:B-----5:R-:W-:-:S05]  /*28a0*/  HADD2.F32 R4, -RZ, R49.H0_H0 ;  /* 0x20000031ff047230 */ /* 0x020fca0000004100 */
[----:B------:R-:W-:-:S04]  /*28b0*/  FADD.FTZ R70, R4, R70 ;  /* 0x0000004604467221 */ /* 0x000fc80000010000 */
[----:B------:R-:W-:Y:S02]  /*28c0*/  @P1 FADD.FTZ R70, R54, R70 ;  /* 0x0000004636461221 */ /* 0x000fe40000010000 */
.L_x_45291:
[----:B------:R-:W-:Y:S01]  /*28d0*/  HADD2.F32 R71, -RZ, R73.H1_H1 ;  /* 0x30000049ff477230 */ /* 0x000fe20000004100 */
[----:B------:R-:W-:Y:S05]  /*28e0*/  @P2 BRA `(.L_x_45292) ;  /* 0x0000003000002947 */ /* 0x000fea0003800000 */
[----:B------:R-:W-:Y:S05]  /*28f0*/  @!P1 BRA `(.L_x_45293) ;  /* 0x0000005000009947 */ /* 0x000fea0003800000 */
[----:B-----5:R-:W-:Y:S01]  /*2900*/  FADD.FTZ R71, R55, R71 ;  /* 0x0000004737477221 */ /* 0x020fe20000010000 */
[----:B------:R-:W-:Y:S05]  /*2910*/  BRA `(.L_x_45293) ;  /* 0x0000003000007947 */ /* 0x000fea0003800000 */
.L_x_45292:
[----:B-----5:R-:W-:-:S05]  /*2920*/  HADD2.F32 R4, -RZ, R49.H1_H1 ;  /* 0x30000031ff047230 */ /* 0x020fca0000004100 */
[----:B------:R-:W-:-:S04]  /*2930*/  FADD.FTZ R71, R4, R71 ;  /* 0x0000004704477221 */ /* 0x000fc80000010000 */
[----:B------:R-:W-:Y:S02]  /*2940*/  @P1 FADD.FTZ R71, R55, R71 ;  /* 0x0000004737471221 */ /* 0x000fe40000010000 */
.L_x_45293:
[----:B------:R-:W-:Y:S01]  /*2950*/  HADD2.F32 R72, -RZ, R74.H0_H0 ;  /* 0x2000004aff487230 */ /* 0x000fe20000004100 */
[----:B------:R-:W-:Y:S05]  /*2960*/  @P2 BRA `(.L_x_45294) ;  /* 0x0000003000002947 */ /* 0x000fea0003800000 */
[----:B------:R-:W-:Y:S05]  /*2970*/  @!P1 BRA `(.L_x_45295) ;  /* 0x0000005000009947 */ /* 0x000fea0003800000 */
[----:B-----5:R-:W-:Y:S01]  /*2980*/  FADD.FTZ R72, R56, R72 ;  /* 0x0000004838487221 */ /* 0x020fe20000010000 */
[----:B------:R-:W-:Y:S05]  /*2990*/  BRA `(.L_x_45295) ;  /* 0x0000003000007947 */ /* 0x000fea0003800000 */
.L_x_45294:
[----:B-----5:R-:W-:-:S05]  /*29a0*/  HADD2.F32 R4, -RZ, R50.H0_H0 ;  /* 0x20000032ff047230 */ /* 0x020fca0000004100 */
[----:B------:R-:W-:-:S04]  /*29b0*/  FADD.FTZ R72, R4, R72 ;  /* 0x0000004804487221 */ /* 0x000fc80000010000 */
[----:B------:R-:W-:Y:S02]  /*29c0*/  @P1 FADD.FTZ R72, R56, R72 ;  /* 0x0000004838481221 */ /* 0x000fe40000010000 */
.L_x_45295:
[----:B------:R-:W-:Y:S01]  /*29d0*/  HADD2.F32 R73, -RZ, R74.H1_H1 ;  /* 0x3000004aff497230 */ /* 0x000fe20000004100 */
[----:B------:R-:W-:Y:S05]  /*29e0*/  @P2 BRA `(.L_x_45296) ;  /* 0x0000003000002947 */ /* 0x000fea0003800000 */
[----:B------:R-:W-:Y:S05]  /*29f0*/  @!P1 BRA `(.L_x_45297) ;  /* 0x0000005000009947 */ /* 0x000fea0003800000 */
[----:B-----5:R-:W-:Y:S01]  /*2a00*/  FADD.FTZ R73, R57, R73 ;  /* 0x0000004939497221 */ /* 0x020fe20000010000 */
[----:B------:R-:W-:Y:S05]  /*2a10*/  BRA `(.L_x_45297) ;  /* 0x0000003000007947 */ /* 0x000fea0003800000 */
.L_x_45296:
[----:B-----5:R-:W-:-:S05]  /*2a20*/  HADD2.F32 R4, -RZ, R50.H1_H1 ;  /* 0x30000032ff047230 */ /* 0x020fca0000004100 */
[----:B------:R-:W-:-:S04]  /*2a30*/  FADD.FTZ R73, R4, R73 ;  /* 0x0000004904497221 */ /* 0x000fc80000010000 */
[----:B------:R-:W-:Y:S02]  /*2a40*/  @P1 FADD.FTZ R73, R57, R73 ;  /* 0x0000004939491221 */ /* 0x000fe40000010000 */
.L_x_45297:
[----:B------:R-:W-:Y:S01]  /*2a50*/  HADD2.F32 R74, -RZ, R75.H0_H0 ;  /* 0x2000004bff4a7230 */ /* 0x000fe20000004100 */
[----:B------:R-:W-:Y:S05]  /*2a60*/  @P2 BRA `(.L_x_45298) ;  /* 0x0000003000002947 */ /* 0x000fea0003800000 */
[----:B------:R-:W-:Y:S05]  /*2a70*/  @!P1 BRA `(.L_x_45299) ;  /* 0x0000005000009947 */ /* 0x000fea0003800000 */
[----:B-----5:R-:W-:Y:S01]  /*2a80*/  FADD.FTZ R74, R58, R74 ;  /* 0x0000004a3a4a7221 */ /* 0x020fe20000010000 */
[----:B------:R-:W-:Y:S05]  /*2a90*/  BRA `(.L_x_45299) ;  /* 0x0000003000007947 */ /* 0x000fea0003800000 */
.L_x_45298:
[----:B-----5:R-:W-:-:S05]  /*2aa0*/  HADD2.F32 R4, -RZ, R51.H0_H0 ;  /* 0x20000033ff047230 */ /* 0x020fca0000004100 */
[----:B------:R-:W-:-:S04]  /*2ab0*/  FADD.FTZ R74, R4, R74 ;  /* 0x0000004a044a7221 */ /* 0x000fc80000010000 */
[----:B------:R-:W-:Y:S02]  /*2ac0*/  @P1 FADD.FTZ R74, R58, R74 ;  /* 0x0000004a3a4a1221 */ /* 0x000fe40000010000 */
.L_x_45299:
[----:B------:R-:W-:Y:S01]  /*2ad0*/  HADD2.F32 R75, -RZ, R75.H1_H1 ;  /* 0x3000004bff4b7230 */ /* 0x000fe20000004100 */
[----:B------:R-:W-:Y:S05]  /*2ae0*/  @P2 BRA `(.L_x_45300) ;  /* 0x0000003000002947 */ /* 0x000fea0003800000 */
[----:B------:R-:W-:Y:S05]  /*2af0*/  @!P1 BRA `(.L_x_45301) ;  /* 0x0000005000009947 */ /* 0x000fea0003800000 */
[----:B-----5:R-:W-:Y:S01]  /*2b00*/  FADD.FTZ R75, R59, R75 ;  /* 0x0000004b3b4b7221 */ /* 0x020fe20000010000 */
[----:B------:R-:W-:Y:S05]  /*2b10*/  BRA `(.L_x_45301) ;  /* 0x0000003000007947 */ /* 0x000fea0003800000 */
.L_x_45300:
[----:B-----5:R-:W-:-:S05]  /*2b20*/  HADD2.F32 R4, -RZ, R51.H1_H1 ;  /* 0x30000033ff047230 */ /* 0x020fca0000004100 */
[----:B------:R-:W-:-:S04]  /*2b30*/  FADD.FTZ R75, R4, R75 ;  /* 0x0000004b044b7221 */ /* 0x000fc80000010000 */
[----:B------:R-:W-:Y:S02]  /*2b40*/  @P1 FADD.FTZ R75, R59, R75 ;  /* 0x0000004b3b4b1221 */ /* 0x000fe40000010000 */
.L_x_45301:
[----:B------:R-:W-:-:S04]  /*2b50*/  LEA R6, P1, R3, c[0x0][0x188], 0x5 ;  /* 0x0000620003067a11 */ /* 0x000fc800078228ff */
[C---:B------:R-:W-:Y:S02]  /*2b60*/  LEA.HI.X R7, R3.reuse, c[0x0][0x18c], RZ, 0x5, P1 ;  /* 0x0000630003077a11 */ /* 0x040fe400008f2cff */
[----:B------:R-:W-:-:S03]  /*2b70*/  IADD3 R3, R3, 0x20, RZ ;  /* 0x0000002003037810 */ /* 0x000fc60007ffe0ff */
[----:B------:R0:W-:Y:S04]  /*2b80*/  STG.E.128 [R6.64], R68 ;  /* 0x0000004406007986 */ /* 0x0001e8000c101d04 */
[----:B------:R0:W-:Y:S02]  /*2b90*/  STG.E.128 [R6.64+0x10], R72 ;  /* 0x0000104806007986 */ /* 0x0001e4000c101d04 */
.L_x_45285:
[----:B------:R-:W-:Y:S05]  /*2ba0*/  BSYNC B0 ;  /* 0x0000000000007941 */ /* 0x000fea0003800000 */
.L_x_45284:
        /* <DEDUP_REMOVED lines=24> */
.L_x_45304:
[----:B-----5:R-:W-:-:S05]  /*2d30*/  HADD2.F32 R4, -RZ, R48.H0_H0 ;  /* 0x20000030ff047230 */ /* 0x020fca0000004100 */
[----:B------:R-:W-:-:S04]  /*2d40*/  FADD.FTZ R76, R4, R76 ;  /* 0x0000004c044c7221 */ /* 0x000fc80000010000 */
[----:B------:R-:W-:Y:S02]  /*2d50*/  @P1 FADD.FTZ R76, R52, R76 ;  /* 0x0000004c344c1221 */ /* 0x000fe40000010000 */
.L_x_45305:
[----:B------:R-:W-:Y:S01]  /*2d60*/  HADD2.F32 R77, -RZ, R80.H1_H1 ;  /* 0x30000050ff4d7230 */ /* 0x000fe20000004100 */
[----:B------:R-:W-:Y:S05]  /*2d70*/  @P2 BRA `(.L_x_45306) ;  /* 0x0000003000002947 */ /* 0x000fea0003800000 */
[----:B------:R-:W-:Y:S05]  /*2d80*/  @!P1 BRA `(.L_x_45307) ;  /* 0x0000005000009947 */ /* 0x000fea0003800000 */
[----:B-----5:R-:W-:Y:S01]  /*2d90*/  FADD.FTZ R77, R53, R77 ;  /* 0x0000004d354d7221 */ /* 0x020fe20000010000 */
[----:B------:R-:W-:Y:S05]  /*2da0*/  BRA `(.L_x_45307) ;  /* 0x0000003000007947 */ /* 0x000fea0003800000 */
.L_x_45306:
[----:B-----5:R-:W-:-:S05]  /*2db0*/  HADD2.F32 R4, -RZ, R48.H1_H1 ;  /* 0x30000030ff047230 */ /* 0x020fca0000004100 */
[----:B------:R-:W-:-:S04]  /*2dc0*/  FADD.FTZ R77, R4, R77 ;  /* 0x0000004d044d7221 */ /* 0x000fc80000010000 */
[----:B------:R-:W-:Y:S02]  /*2dd0*/  @P1 FADD.FTZ R77, R53, R77 ;  /* 0x0000004d354d1221 */ /* 0x000fe40000010000 */
.L_x_45307:
[----:B------:R-:W-:Y:S01]  /*2de0*/  HADD2.F32 R78, -RZ, R81.H0_H0 ;  /* 0x20000051ff4e7230 */ /* 0x000fe20000004100 */
[----:B------:R-:W-:Y:S05]  /*2df0*/  @P2 BRA `(.L_x_45308) ;  /* 0x0000003000002947 */ /* 0x000fea0003800000 */
[----:B------:R-:W-:Y:S05]  /*2e00*/  @!P1 BRA `(.L_x_45309) ;  /* 0x0000005000009947 */ /* 0x000fea0003800000 */
[----:B-----5:R-:W-:Y:S01]  /*2e10*/  FADD.FTZ R78, R54, R78 ;  /* 0x0000004e364e7221 */ /* 0x020fe20000010000 */
[----:B------:R-:W-:Y:S05]  /*2e20*/  BRA `(.L_x_45309) ;  /* 0x0000003000007947 */ /* 0x000fea0003800000 */
.L_x_45308:
[----:B-----5:R-:W-:-:S05]  /*2e30*/  HADD2.F32 R4, -RZ, R49.H0_H0 ;  /* 0x20000031ff047230 */ /* 0x020fca0000004100 */
[----:B------:R-:W-:-:S04]  /*2e40*/  FADD.FTZ R78, R4, R78 ;  /* 0x0000004e044e7221 */ /* 0x000fc80000010000 */
[----:B------:R-:W-:Y:S02]  /*2e50*/  @P1 FADD.FTZ R78, R54, R78 ;  /* 0x0000004e364e1221 */ /* 0x000fe40000010000 */
.L_x_45309:
[----:B------:R-:W-:Y:S01]  /*2e60*/  HADD2.F32 R79, -RZ, R81.H1_H1 ;  /* 0x30000051ff4f7230 */ /* 0x000fe20000004100 */
[----:B------:R-:W-:Y:S05]  /*2e70*/  @P2 BRA `(.L_x_45310) ;  /* 0x0000003000002947 */ /* 0x000fea0003800000 */
[----:B------:R-:W-:Y:S05]  /*2e80*/  @!P1 BRA `(.L_x_45311) ;  /* 0x0000005000009947 */ /* 0x000fea0003800000 */
[----:B-----5:R-:W-:Y:S01]  /*2e90*/  FADD.FTZ R79, R55, R79 ;  /* 0x0000004f374f7221 */ /* 0x020fe20000010000 */
[----:B------:R-:W-:Y:S05]  /*2ea0*/  BRA `(.L_x_45311) ;  /* 0x0000003000007947 */ /* 0x000fea0003800000 */
.L_x_45310:
[----:B-----5:R-:W-:-:S05]  /*2eb0*/  HADD2.F32 R4, -RZ, R49.H1_H1 ;  /* 0x30000031ff047230 */ /* 0x020fca0000004100 */
[----:B------:R-:W-:-:S04]  /*2ec0*/  FADD.FTZ R79, R4, R79 ;  /* 0x0000004f044f7221 */ /* 0x000fc80000010000 */
[----:B------:R-:W-:Y:S02]  /*2ed0*/  @P1 FADD.FTZ R79, R55, R79 ;  /* 0x0000004f374f1221 */ /* 0x000fe40000010000 */
.L_x_45311:
[----:B------:R-:W-:Y:S01]  /*2ee0*/  HADD2.F32 R80, -RZ, R82.H0_H0 ;  /* 0x20000052ff507230 */ /* 0x000fe20000004100 */
[----:B------:R-:W-:Y:S05]  /*2ef0*/  @P2 BRA `(.L_x_45312) ;  /* 0x0000003000002947 */ /* 0x000fea0003800000 */
[----:B------:R-:W-:Y:S05]  /*2f00*/  @!P1 BRA `(.L_x_45313) ;  /* 0x0000005000009947 */ /* 0x000fea0003800000 */
[----:B-----5:R-:W-:Y:S01]  /*2f10*/  FADD.FTZ R80, R56, R80 ;  /* 0x0000005038507221 */ /* 0x020fe20000010000 */
[----:B------:R-:W-:Y:S05]  /*2f20*/  BRA `(.L_x_45313) ;  /* 0x0000003000007947 */ /* 0x000fea0003800000 */
.L_x_45312:
[----:B-----5:R-:W-:-:S05]  /*2f30*/  HADD2.F32 R4, -RZ, R50.H0_H0 ;  /* 0x20000032ff047230 */ /* 0x020fca0000004100 */
[----:B------:R-:W-:-:S04]  /*2f40*/  FADD.FTZ R80, R4, R80 ;  /* 0x0000005004507221 */ /* 0x000fc80000010000 */
[----:B------:R-:W-:Y:S02]  /*2f50*/  @P1 FADD.FTZ R80, R56, R80 ;  /* 0x0000005038501221 */ /* 0x000fe40000010000 */
.L_x_45313:
[----:B------:R-:W-:Y:S01]  /*2f60*/  HADD2.F32 R81, -RZ, R82.H1_H1 ;  /* 0x30000052ff517230 */ /* 0x000fe20000004100 */
[----:B------:R-:W-:Y:S05]  /*2f70*/  @P2 BRA `(.L_x_45314) ;  /* 0x0000003000002947 */ /* 0x000fea0003800000 */
[----:B------:R-:W-:Y:S05]  /*2f80*/  @!P1 BRA `(.L_x_45315) ;  /* 0x0000005000009947 */ /* 0x000fea0003800000 */
[----:B-----5:R-:W-:Y:S01]  /*2f90*/  FADD.FTZ R81, R57, R81 ;  /* 0x0000005139517221 */ /* 0x020fe20000010000 */
[----:B------:R-:W-:Y:S05]  /*2fa0*/  BRA `(.L_x_45315) ;  /* 0x0000003000007947 */ /* 0x000fea0003800000 */
.L_x_45314:
[----:B-----5:R-:W-:-:S05]  /*2fb0*/  HADD2.F32 R4, -RZ, R50.H1_H1 ;  /* 0x30000032ff047230 */ /* 0x020fca0000004100 */
[----:B------:R-:W-:-:S04]  /*2fc0*/  FADD.FTZ R81, R4, R81 ;  /* 0x0000005104517221 */ /* 0x000fc80000010000 */
[----:B------:R-:W-:Y:S02]  /*2fd0*/  @P1 FADD.FTZ R81, R57, R81 ;  /* 0x0000005139511221 */ /* 0x000fe40000010000 */
.L_x_45315:
[----:B------:R-:W-:Y:S01]  /*2fe0*/  HADD2.F32 R82, -RZ, R83.H0_H0 ;  /* 0x20000053ff527230 */ /* 0x000fe20000004100 */
[----:B------:R-:W-:Y:S05]  /*2ff0*/  @P2 BRA `(.L_x_45316) ;  /* 0x0000003000002947 */ /* 0x000fea0003800000 */
[----:B------:R-:W-:Y:S05]  /*3000*/  @!P1 BRA `(.L_x_45317) ;  /* 0x0000005000009947 */ /* 0x000fea0003800000 */
[----:B-----5:R-:W-:Y:S01]  /*3010*/  FADD.FTZ R82, R58, R82 ;  /* 0x000000523a527221 */ /* 0x020fe20000010000 */
[----:B------:R-:W-:Y:S05]  /*3020*/  BRA `(.L_x_45317) ;  /* 0x0000003000007947 */ /* 0x000fea0003800000 */
.L_x_45316:
[----:B-----5:R-:W-:-:S05]  /*3030*/  HADD2.F32 R4, -RZ, R51.H0_H0 ;  /* 0x20000033ff047230 */ /* 0x020fca0000004100 */
[----:B------:R-:W-:-:S04]  /*3040*/  FADD.FTZ R82, R4, R82 ;  /* 0x0000005204527221 */ /* 0x000fc80000010000 */
[----:B------:R-:W-:Y:S02]  /*3050*/  @P1 FADD.FTZ R82, R58, R82 ;  /* 0x000000523a521221 */ /* 0x000fe40000010000 */
.L_x_45317:
[----:B------:R-:W-:Y:S01]  /*3060*/  HADD2.F32 R83, -RZ, R83.H1_H1 ;  /* 0x30000053ff537230 */ /* 0x000fe20000004100 */
[----:B------:R-:W-:Y:S05]  /*3070*/  @P2 BRA `(.L_x_45318) ;  /* 0x0000003000002947 */ /* 0x000fea0003800000 */
[----:B------:R-:W-:Y:S05]  /*3080*/  @!P1 BRA `(.L_x_45319) ;  /* 0x0000005000009947 */ /* 0x000fea0003800000 */
[----:B-----5:R-:W-:Y:S01]  /*3090*/  FADD.FTZ R83, R59, R83 ;  /* 0x000000533b537221 */ /* 0x020fe20000010000 */
[----:B------:R-:W-:Y:S05]  /*30a0*/  BRA `(.L_x_45319) ;  /* 0x0000003000007947 */ /* 0x000fea0003800000 */
.L_x_45318:
[----:B-----5:R-:W-:-:S05]  /*30b0*/  HADD2.F32 R4, -RZ, R51.H1_H1 ;  /* 0x30000033ff047230 */ /* 0x020fca0000004100 */
[----:B------:R-:W-:-:S04]  /*30c0*/  FADD.FTZ R83, R4, R83 ;  /* 0x0000005304537221 */ /* 0x000fc80000010000 */
[----:B------:R-:W-:Y:S02]  /*30d0*/  @P1 FADD.FTZ R83, R59, R83 ;  /* 0x000000533b531221 */ /* 0x000fe40000010000 */
.L_x_45319:
[----:B------:R-:W-:-:S04]  /*30e0*/  LEA R6, P1, R3, c[0x0][0x188], 0x5 ;  /* 0x0000620003067a11 */ /* 0x000fc800078228ff */
[C---:B------:R-:W-:Y:S02]  /*30f0*/  LEA.HI.X R7, R3.reuse, c[0x0][0x18c], RZ, 0x5, P1 ;  /* 0x0000630003077a11 */ /* 0x040fe400008f2cff */
[----:B------:R-:W-:-:S03]  /*3100*/  IADD3 R3, R3, 0x20, RZ ;  /* 0x0000002003037810 */ /* 0x000fc60007ffe0ff */
[----:B------:R0:W-:Y:S04]  /*3110*/  STG.E.128 [R6.64], R76 ;  /* 0x0000004c06007986 */ /* 0x0001e8000c101d04 */
[----:B------:R0:W-:Y:S02]  /*3120*/  STG.E.128 [R6.64+0x10], R80 ;  /* 0x0000105006007986 */ /* 0x0001e4000c101d04 */
.L_x_45303:
[----:B------:R-:W-:Y:S05]  /*3130*/  BSYNC B0 ;  /* 0x0000000000007941 */ /* 0x000fea0003800000 */
.L_x_45302:
        /* <DEDUP_REMOVED lines=24> */
.L_x_45322:
[----:B-----5:R-:W-:-:S05]  /*32c0*/  HADD2.F32 R4, -RZ, R48.H0_H0 ;  /* 0x20000030ff047230 */ /* 0x020fca0000004100 */
[----:B------:R-:W-:-:S04]  /*32d0*/  FADD.FTZ R84, R4, R84 ;  /* 0x0000005404547221 */ /* 0x000fc80000010000 */
[----:B------:R-:W-:Y:S02]  /*32e0*/  @P1 FADD.FTZ R84, R52, R84 ;  /* 0x0000005434541221 */ /* 0x000fe40000010000 */
.L_x_45323:
[----:B------:R-:W-:Y:S01]  /*32f0*/  HADD2.F32 R85, -RZ, R88.H1_H1 ;  /* 0x30000058ff557230 */ /* 0x000fe20000004100 */
[----:B------:R-:W-:Y:S05]  /*3300*/  @P2 BRA `(.L_x_45324) ;  /* 0x0000003000002947 */ /* 0x000fea0003800000 */
[----:B------:R-:W-:Y:S05]  /*3310*/  @!P1 BRA `(.L_x_45325) ;  /* 0x0000005000009947 */ /* 0x000fea0003800000 */
[----:B-----5:R-:W-:Y:S01]  /*3320*/  FADD.FTZ R85, R53, R85 ;  /* 0x0000005535557221 */ /* 0x020fe20000010000 */
[----:B------:R-:W-:Y:S05]  /*3330*/  BRA `(.L_x_45325) ;  /* 0x0000003000007947 */ /* 0x000fea0003800000 */
.L_x_45324:
[----:B-----5:R-:W-:-:S05]  /*3340*/  HADD2.F32 R4, -RZ, R48.H1_H1 ;  /* 0x30000030ff047230 */ /* 0x020fca0000004100 */
[----:B------:R-:W-:-:S04]  /*3350*/  FADD.FTZ R85, R4, R85 ;  /* 0x0000005504557221 */ /* 0x000fc80000010000 */
[----:B------:R-:W-:Y:S02]  /*3360*/  @P1 FADD.FTZ R85, R53, R85 ;  /* 0x0000005535551221 */ /* 0x000fe40000010000 */
.L_x_45325:
[----:B------:R-:W-:Y:S01]  /*3370*/  HADD2.F32 R86, -RZ, R89.H0_H0 ;  /* 0x20000059ff567230 */ /* 0x000fe20000004100 */
[----:B------:R-:W-:Y:S05]  /*3380*/  @P2 BRA `(.L_x_45326) ;  /* 0x0000003000002947 */ /* 0x000fea0003800000 */
[----:B------:R-:W-:Y:S05]  /*3390*/  @!P1 BRA `(.L_x_45327) ;  /* 0x0000005000009947 */ /* 0x000fea0003800000 */
[----:B-----5:R-:W-:Y:S01]  /*33a0*/  FADD.FTZ R86, R54, R86 ;  /* 0x0000005636567221 */ /* 0x020fe20000010000 */
[----:B------:R-:W-:Y:S05]  /*33b0*/  BRA `(.L_x_45327) ;  /* 0x0000003000007947 */ /* 0x000fea0003800000 */
.L_x_45326:
[----:B-----5:R-:W-:-:S05]  /*33c0*/  HADD2.F32 R4, -RZ, R49.H0_H0 ;  /* 0x20000031ff047230 */ /* 0x020fca0000004100 */
[----:B------:R-:W-:-:S04]  /*33d0*/  FADD.FTZ R86, R4, R86 ;  /* 0x0000005604567221 */ /* 0x000fc80000010000 */
[----:B------:R-:W-:Y:S02]  /*33e0*/  @P1 FADD.FTZ R86, R54, R86 ;  /* 0x0000005636561221 */ /* 0x000fe40000010000 */
.L_x_45327:
[----:B------:R-:W-:Y:S01]  /*33f0*/  HADD2.F32 R87, -RZ, R89.H1_H1 ;  /* 0x30000059ff577230 */ /* 0x000fe20000004100 */
[----:B------:R-:W-:Y:S05]  /*3400*/  @P2 BRA `(.L_x_45328) ;  /* 0x0000003000002947 */ /* 0x000fea0003800000 */
[----:B------:R-:W-:Y:S05]  /*3410*/  @!P1 BRA `(.L_x_45329) ;  /* 0x0000005000009947 */ /* 0x000fea0003800000 */
[----:B-----5:R-:W-:Y:S01]  /*3420*/  FADD.FTZ R87, R55, R87 ;  /* 0x0000005737577221 */ /* 0x020fe20000010000 */
[----:B------:R-:W-:Y:S05]  /*3430*/  BRA `(.L_x_45329) ;  /* 0x0000003000007947 */ /* 0x000fea0003800000 */
.L_x_45328:
[----:B-----5:R-:W-:-:S05]  /*3440*/  HADD2.F32 R4, -RZ, R49.H1_H1 ;  /* 0x30000031ff047230 */ /* 0x020fca0000004100 */
[----:B------:R-:W-:-:S04]  /*3450*/  FADD.FTZ R87, R4, R87 ;  /* 0x0000005704577221 */ /* 0x000fc80000010000 */
[----:B------:R-:W-:Y:S02]  /*3460*/  @P1 FADD.FTZ R87, R55, R87 ;  /* 0x0000005737571221 */ /* 0x000fe40000010000 */
.L_x_45329:
[----:B------:R-:W-:Y:S01]  /*3470*/  HADD2.F32 R88, -RZ, R90.H0_H0 ;  /* 0x2000005aff587230 */ /* 0x000fe20000004100 */
[----:B------:R-:W-:Y:S05]  /*3480*/  @P2 BRA `(.L_x_45330) ;  /* 0x0000003000002947 */ /* 0x000fea0003800000 */
[----:B------:R-:W-:Y:S05]  /*3490*/  @!P1 BRA `(.L_x_45331) ;  /* 0x0000005000009947 */ /* 0x000fea0003800000 */
[----:B-----5:R-:W-:Y:S01]  /*34a0*/  FADD.FTZ R88, R56, R88 ;  /* 0x0000005838587221 */ /* 0x020fe20000010000 */
[----:B------:R-:W-:Y:S05]  /*34b0*/  BRA `(.L_x_45331) ;  /* 0x0000003000007947 */ /* 0x000fea0003800000 */
.L_x_45330:
[----:B-----5:R-:W-:-:S05]  /*34c0*/  HADD2.F32 R4, -RZ, R50.H0_H0 ;  /* 0x20000032ff047230 */ /* 0x020fca0000004100 */
[----:B------:R-:W-:-:S04]  /*34d0*/  FADD.FTZ R88, R4, R88 ;  /* 0x0000005804587221 */ /* 0x000fc80000010000 */
[----:B------:R-:W-:Y:S02]  /*34e0*/  @P1 FADD.FTZ R88, R56, R88 ;  /* 0x0000005838581221 */ /* 0x000fe40000010000 */
.L_x_45331:
[----:B------:R-:W-:Y:S01]  /*34f0*/  HADD2.F32 R89, -RZ, R90.H1_H1 ;  /* 0x3000005aff597230 */ /* 0x000fe20000004100 */
[----:B------:R-:W-:Y:S05]  /*3500*/  @P2 BRA `(.L_x_45332) ;  /* 0x0000003000002947 */ /* 0x000fea0003800000 */
[----:B------:R-:W-:Y:S05]  /*3510*/  @!P1 BRA `(.L_x_45333) ;  /* 0x0000005000009947 */ /* 0x000fea0003800000 */
[----:B-----5:R-:W-:Y:S01]  /*3520*/  FADD.FTZ R89, R57, R89 ;  /* 0x0000005939597221 */ /* 0x020fe20000010000 */
[----:B------:R-:W-:Y:S05]  /*3530*/  BRA `(.L_x_45333) ;  /* 0x0000003000007947 */ /* 0x000fea0003800000 */
.L_x_45332:
[----:B-----5:R-:W-:-:S05]  /*3540*/  HADD2.F32 R4, -RZ, R50.H1_H1 ;  /* 0x30000032ff047230 */ /* 0x020fca0000004100 */
[----:B------:R-:W-:-:S04]  /*3550*/  FADD.FTZ R89, R4, R89 ;  /* 0x0000005904597221 */ /* 0x000fc80000010000 */
[----:B------:R-:W-:Y:S02]  /*3560*/  @P1 FADD.FTZ R89, R57, R89 ;  /* 0x0000005939591221 */ /* 0x000fe40000010000 */
.L_x_45333:
[----:B------:R-:W-:Y:S01]  /*3570*/  HADD2.F32 R90, -RZ, R91.H0_H0 ;  /* 0x2000005bff5a7230 */ /* 0x000fe20000004100 */
[----:B------:R-:W-:Y:S05]  /*3580*/  @P2 BRA `(.L_x_45334) ;  /* 0x0000003000002947 */ /* 0x000fea0003800000 */
[----:B------:R-:W-:Y:S05]  /*3590*/  @!P1 BRA `(.L_x_45335) ;  /* 0x0000005000009947 */ /* 0x000fea0003800000 */
[----:B-----5:R-:W-:Y:S01]  /*35a0*/  FADD.FTZ R90, R58, R90 ;  /* 0x0000005a3a5a7221 */ /* 0x020fe20000010000 */
[----:B------:R-:W-:Y:S05]  /*35b0*/  BRA `(.L_x_45335) ;  /* 0x0000003000007947 */ /* 0x000fea0003800000 */
.L_x_45334:
[----:B-----5:R-:W-:-:S05]  /*35c0*/  HADD2.F32 R4, -RZ, R51.H0_H0 ;  /* 0x20000033ff047230 */ /* 0x020fca0000004100 */
[----:B------:R-:W-:-:S04]  /*35d0*/  FADD.FTZ R90, R4, R90 ;  /* 0x0000005a045a7221 */ /* 0x000fc80000010000 */
[----:B------:R-:W-:Y:S02]  /*35e0*/  @P1 FADD.FTZ R90, R58, R90 ;  /* 0x0000005a3a5a1221 */ /* 0x000fe40000010000 */
.L_x_45335:
[----:B------:R-:W-:Y:S01]  /*35f0*/  HADD2.F32 R91, -RZ, R91.H1_H1 ;  /* 0x3000005bff5b7230 */ /* 0x000fe20000004100 */
[----:B------:R-:W-:Y:S05]  /*3600*/  @P2 BRA `(.L_x_45336) ;  /* 0x0000003000002947 */ /* 0x000fea0003800000 */
[----:B------:R-:W-:Y:S05]  /*3610*/  @!P1 BRA `(.L_x_45337) ;  /* 0x0000005000009947 */ /* 0x000fea0003800000 */
[----:B-----5:R-:W-:Y:S01]  /*3620*/  FADD.FTZ R91, R59, R91 ;  /* 0x0000005b3b5b7221 */ /* 0x020fe20000010000 */
[----:B------:R-:W-:Y:S05]  /*3630*/  BRA `(.L_x_45337) ;  /* 0x0000003000007947 */ /* 0x000fea0003800000 */
.L_x_45336:
[----:B-----5:R-:W-:-:S05]  /*3640*/  HADD2.F32 R4, -RZ, R51.H1_H1 ;  /* 0x30000033ff047230 */ /* 0x020fca0000004100 */
[----:B------:R-:W-:-:S04]  /*3650*/  FADD.FTZ R91, R4, R91 ;  /* 0x0000005b045b7221 */ /* 0x000fc80000010000 */
[----:B------:R-:W-:Y:S02]  /*3660*/  @P1 FADD.FTZ R91, R59, R91 ;  /* 0x0000005b3b5b1221 */ /* 0x000fe40000010000 */
.L_x_45337:
[----:B------:R-:W-:-:S04]  /*3670*/  LEA R6, P1, R3, c[0x0][0x188], 0x5 ;  /* 0x0000620003067a11 */ /* 0x000fc800078228ff */
[C---:B------:R-:W-:Y:S02]  /*3680*/  LEA.HI.X R7, R3.reuse, c[0x0][0x18c], RZ, 0x5, P1 ;  /* 0x0000630003077a11 */ /* 0x040fe400008f2cff */
[----:B------:R-:W-:-:S03]  /*3690*/  IADD3 R3, R3, 0x20, RZ ;  /* 0x0000002003037810 */ /* 0x000fc60007ffe0ff */
[----:B------:R0:W-:Y:S04]  /*36a0*/  STG.E.128 [R6.64], R84 ;  /* 0x0000005406007986 */ /* 0x0001e8000c101d04 */
[----:B------:R0:W-:Y:S02]  /*36b0*/  STG.E.128 [R6.64+0x10], R88 ;  /* 0x0000105806007986 */ /* 0x0001e4000c101d04 */
.L_x_45321:
[----:B------:R-:W-:Y:S05]  /*36c0*/  BSYNC B0 ;  /* 0x0000000000007941 */ /* 0x000fea0003800000 */
.L_x_45320:
        /* <DEDUP_REMOVED lines=24> */
.L_x_45340:
[----:B-----5:R-:W-:-:S05]  /*3850*/  HADD2.F32 R4, -RZ, R48.H0_H0 ;  /* 0x20000030ff047230 */ /* 0x020fca0000004100 */
[----:B------:R-:W-:-:S04]  /*3860*/  FADD.FTZ R92, R4, R92 ;  /* 0x0000005c045c7221 */ /* 0x000fc80000010000 */
[----:B------:R-:W-:Y:S02]  /*3870*/  @P1 FADD.FTZ R92, R52, R92 ;  /* 0x0000005c345c1221 */ /* 0x000fe40000010000 */
.L_x_45341:
[----:B------:R-:W-:Y:S01]  /*3880*/  HADD2.F32 R93, -RZ, R96.H1_H1 ;  /* 0x30000060ff5d7230 */ /* 0x000fe20000004100 */
[----:B------:R-:W-:Y:S05]  /*3890*/  @P2 BRA `(.L_x_45342) ;  /* 0x0000003000002947 */ /* 0x000fea0003800000 */
[----:B------:R-:W-:Y:S05]  /*38a0*/  @!P1 BRA `(.L_x_45343) ;  /* 0x0000005000009947 */ /* 0x000fea0003800000 */
[----:B-----5:R-:W-:Y:S01]  /*38b0*/  FADD.FTZ R93, R53, R93 ;  /* 0x0000005d355d7221 */ /* 0x020fe20000010000 */
[----:B------:R-:W-:Y:S05]  /*38c0*/  BRA `(.L_x_45343) ;  /* 0x0000003000007947 */ /* 0x000fea0003800000 */
.L_x_45342:
[----:B-----5:R-:W-:-:S05]  /*38d0*/  HADD2.F32 R4, -RZ, R48.H1_H1 ;  /* 0x30000030ff047230 */ /* 0x020fca0000004100 */
[----:B------:R-:W-:-:S04]  /*38e0*/  FADD.FTZ R93, R4, R93 ;  /* 0x0000005d045d7221 */ /* 0x000fc80000010000 */
[----:B------:R-:W-:Y:S02]  /*38f0*/  @P1 FADD.FTZ R93, R53, R93 ;  /* 0x0000005d355d1221 */ /* 0x000fe40000010000 */
.L_x_45343:
[----:B------:R-:W-:Y:S01]  /*3900*/  HADD2.F32 R94, -RZ, R97.H0_H0 ;  /* 0x20000061ff5e7230 */ /* 0x000fe20000004100 */
[----:B------:R-:W-:Y:S05]  /*3910*/  @P2 BRA `(.L_x_45344) ;  /* 0x0000003000002947 */ /* 0x000fea0003800000 */
[----:B------:R-:W-:Y:S05]  /*3920*/  @!P1 BRA `(.L_x_45345) ;  /* 0x0000005000009947 */ /* 0x000fea0003800000 */
[----:B-----5:R-:W-:Y:S01]  /*3930*/  FADD.FTZ R94, R54, R94 ;  /* 0x0000005e365e7221 */ /* 0x020fe20000010000 */
[----:B------:R-:W-:Y:S05]  /*3940*/  BRA `(.L_x_45345) ;  /* 0x0000003000007947 */ /* 0x000fea0003800000 */
.L_x_45344:
[----:B-----5:R-:W-:-:S05]  /*3950*/  HADD2.F32 R4, -RZ, R49.H0_H0 ;  /* 0x20000031ff047230 */ /* 0x020fca0000004100 */
[----:B------:R-:W-:-:S04]  /*3960*/  FADD.FTZ R94, R4, R94 ;  /* 0x0000005e045e7221 */ /* 0x000fc80000010000 */
[----:B------:R-:W-:Y:S02]  /*3970*/  @P1 FADD.FTZ R94, R54, R94 ;  /* 0x0000005e365e1221 */ /* 0x000fe40000010000 */
.L_x_45345:
[----:B------:R-:W-:Y:S01]  /*3980*/  HADD2.F32 R95, -RZ, R97.H1_H1 ;  /* 0x30000061ff5f7230 */ /* 0x000fe20000004100 */
[----:B------:R-:W-:Y:S05]  /*3990*/  @P2 BRA `(.L_x_45346) ;  /* 0x0000003000002947 */ /* 0x000fea0003800000 */
[----:B------:R-:W-:Y:S05]  /*39a0*/  @!P1 BRA `(.L_x_45347) ;  /* 0x0000005000009947 */ /* 0x000fea0003800000 */
[----:B-----5:R-:W-:Y:S01]  /*39b0*/  FADD.FTZ R95, R55, R95 ;  /* 0x0000005f375f7221 */ /* 0x020fe20000010000 */
[----:B------:R-:W-:Y:S05]  /*39c0*/  BRA `(.L_x_45347) ;  /* 0x0000003000007947 */ /* 0x000fea0003800000 */
.L_x_45346:
[----:B-----5:R-:W-:-:S05]  /*39d0*/  HADD2.F32 R4, -RZ, R49.H1_H1 ;  /* 0x30000031ff047230 */ /* 0x020fca0000004100 */
[----:B------:R-:W-:-:S04]  /*39e0*/  FADD.FTZ R95, R4, R95 ;  /* 0x0000005f045f7221 */ /* 0x000fc80000010000 */
[----:B------:R-:W-:Y:S02]  /*39f0*/  @P1 FADD.FTZ R95, R55, R95 ;  /* 0x0000005f375f1221 */ /* 0x000fe40000010000 */
.L_x_45347:
[----:B------:R-:W-:Y:S01]  /*3a00*/  HADD2.F32 R96, -RZ, R98.H0_H0 ;  /* 0x20000062ff607230 */ /* 0x000fe20000004100 */
[----:B------:R-:W-:Y:S05]  /*3a10*/  @P2 BRA `(.L_x_45348) ;  /* 0x0000003000002947 */ /* 0x000fea0003800000 */
[----:B------:R-:W-:Y:S05]  /*3a20*/  @!P1 BRA `(.L_x_45349) ;  /* 0x0000005000009947 */ /* 0x000fea0003800000 */
[----:B-----5:R-:W-:Y:S01]  /*3a30*/  FADD.FTZ R96, R56, R96 ;  /* 0x0000006038607221 */ /* 0x020fe20000010000 */
[----:B------:R-:W-:Y:S05]  /*3a40*/  BRA `(.L_x_45349) ;  /* 0x0000003000007947 */ /* 0x000fea0003800000 */
.L_x_45348:
[----:B-----5:R-:W-:-:S05]  /*3a50*/  HADD2.F32 R4, -RZ, R50.H0_H0 ;  /* 0x20000032ff047230 */ /* 0x020fca0000004100 */
[----:B------:R-:W-:-:S04]  /*3a60*/  FADD.FTZ R96, R4, R96 ;  /* 0x0000006004607221 */ /* 0x000fc80000010000 */
[----:B------:R-:W-:Y:S02]  /*3a70*/  @P1 FADD.FTZ R96, R56, R96 ;  /* 0x0000006038601221 */ /* 0x000fe40000010000 */
.L_x_45349:
[----:B------:R-:W-:Y:S01]  /*3a80*/  HADD2.F32 R97, -RZ, R98.H1_H1 ;  /* 0x30000062ff617230 */ /* 0x000fe20000004100 */
[----:B------:R-:W-:Y:S05]  /*3a90*/  @P2 BRA `(.L_x_45350) ;  /* 0x0000003000002947 */ /* 0x000fea0003800000 */
[----:B------:R-:W-:Y:S05]  /*3aa0*/  @!P1 BRA `(.L_x_45351) ;  /* 0x0000005000009947 */ /* 0x000fea0003800000 */
[----:B-----5:R-:W-:Y:S01]  /*3ab0*/  FADD.FTZ R97, R57, R97 ;  /* 0x0000006139617221 */ /* 0x020fe20000010000 */
[----:B------:R-:W-:Y:S05]  /*3ac0*/  BRA `(.L_x_45351) ;  /* 0x0000003000007947 */ /* 0x000fea0003800000 */
.L_x_45350:
[----:B-----5:R-:W-:-:S05]  /*3ad0*/  HADD2.F32 R4, -RZ, R50.H1_H1 ;  /* 0x30000032ff047230 */ /* 0x020fca0000004100 */
[----:B------:R-:W-:-:S04]  /*3ae0*/  FADD.FTZ R97, R4, R97 ;  /* 0x0000006104617221 */ /* 0x000fc80000010000 */
[----:B------:R-:W-:Y:S02]  /*3af0*/  @P1 FADD.FTZ R97, R57, R97 ;  /* 0x0000006139611221 */ /* 0x000fe40000010000 */
.L_x_45351:
[----:B------:R-:W-:Y:S01]  /*3b00*/  HADD2.F32 R98, -RZ, R99.H0_H0 ;  /* 0x20000063ff627230 */ /* 0x000fe20000004100 */
[----:B------:R-:W-:Y:S05]  /*3b10*/  @P2 BRA `(.L_x_45352) ;  /* 0x0000003000002947 */ /* 0x000fea0003800000 */
[----:B------:R-:W-:Y:S05]  /*3b20*/  @!P1 BRA `(.L_x_45353) ;  /* 0x0000005000009947 */ /* 0x000fea0003800000 */
[----:B-----5:R-:W-:Y:S01]  /*3b30*/  FADD.FTZ R98, R58, R98 ;  /* 0x000000623a627221 */ /* 0x020fe20000010000 */
[----:B------:R-:W-:Y:S05]  /*3b40*/  BRA `(.L_x_45353) ;  /* 0x0000003000007947 */ /* 0x000fea0003800000 */
.L_x_45352:
[----:B-----5:R-:W-:-:S05]  /*3b50*/  HADD2.F32 R4, -RZ, R51.H0_H0 ;  /* 0x20000033ff047230 */ /* 0x020fca0000004100 */
[----:B------:R-:W-:-:S04]  /*3b60*/  FADD.FTZ R98, R4, R98 ;  /* 0x0000006204627221 */ /* 0x000fc80000010000 */
[----:B------:R-:W-:Y:S02]  /*3b70*/  @P1 FADD.FTZ R98, R58, R98 ;  /* 0x000000623a621221 */ /* 0x000fe40000010000 */
.L_x_45353:
[----:B------:R-:W-:Y:S01]  /*3b80*/  HADD2.F32 R99, -RZ, R99.H1_H1 ;  /* 0x30000063ff637230 */ /* 0x000fe20000004100 */
[----:B------:R-:W-:Y:S05]  /*3b90*/  @P2 BRA `(.L_x_45354) ;  /* 0x0000003000002947 */ /* 0x000fea0003800000 */
[----:B------:R-:W-:Y:S05]  /*3ba0*/  @!P1 BRA `(.L_x_45355) ;  /* 0x0000005000009947 */ /* 0x000fea0003800000 */
[----:B-----5:R-:W-:Y:S01]  /*3bb0*/  FADD.FTZ R99, R59, R99 ;  /* 0x000000633b637221 */ /* 0x020fe20000010000 */
[----:B------:R-:W-:Y:S05]  /*3bc0*/  BRA `(.L_x_45355) ;  /* 0x0000003000007947 */ /* 0x000fea0003800000 */
.L_x_45354:
[----:B-----5:R-:W-:-:S05]  /*3bd0*/  HADD2.F32 R4, -RZ, R51.H1_H1 ;  /* 0x30000033ff047230 */ /* 0x020fca0000004100 */
[----:B------:R-:W-:-:S04]  /*3be0*/  FADD.FTZ R99, R4, R99 ;  /* 0x0000006304637221 */ /* 0x000fc80000010000 */
[----:B------:R-:W-:Y:S02]  /*3bf0*/  @P1 FADD.FTZ R99, R59, R99 ;  /* 0x000000633b631221 */ /* 0x000fe40000010000 */
.L_x_45355:
[----:B------:R-:W-:-:S04]  /*3c00*/  LEA R6, P1, R3, c[0x0][0x188], 0x5 ;  /* 0x0000620003067a11 */ /* 0x000fc800078228ff */
[C---:B------:R-:W-:Y:S02]  /*3c10*/  LEA.HI.X R7, R3.reuse, c[0x0][0x18c], RZ, 0x5, P1 ;  /* 0x0000630003077a11 */ /* 0x040fe400008f2cff */
[----:B------:R-:W-:-:S03]  /*3c20*/  IADD3 R3, R3, 0x20, RZ ;  /* 0x0000002003037810 */ /* 0x000fc60007ffe0ff */
[----:B------:R0:W-:Y:S04]  /*3c30*/  STG.E.128 [R6.64], R92 ;  /* 0x0000005c06007986 */ /* 0x0001e8000c101d04 */
[----:B------:R0:W-:Y:S02]  /*3c40*/  STG.E.128 [R6.64+0x10], R96 ;  /* 0x0000106006007986 */ /* 0x0001e4000c101d04 */
.L_x_45339:
[----:B------:R-:W-:Y:S05]  /*3c50*/  BSYNC B0 ;  /* 0x0000000000007941 */ /* 0x000fea0003800000 */
.L_x_45338:
        /* <DEDUP_REMOVED lines=24> */
.L_x_45358:
[----:B-----5:R-:W-:-:S05]  /*3de0*/  HADD2.F32 R4, -RZ, R48.H0_H0 ;  /* 0x20000030ff047230 */ /* 0x020fca0000004100 */
[----:B------:R-:W-:-:S04]  /*3df0*/  FADD.FTZ R100, R4, R100 ;  /* 0x0000006404647221 */ /* 0x000fc80000010000 */
[----:B------:R-:W-:Y:S02]  /*3e00*/  @P1 FADD.FTZ R100, R52, R100 ;  /* 0x0000006434641221 */ /* 0x000fe40000010000 */
.L_x_45359:
[----:B------:R-:W-:Y:S01]  /*3e10*/  HADD2.F32 R101, -RZ, R104.H1_H1 ;  /* 0x30000068ff657230 */ /* 0x000fe20000004100 */
[----:B------:R-:W-:Y:S05]  /*3e20*/  @P2 BRA `(.L_x_45360) ;  /* 0x0000003000002947 */ /* 0x000fea0003800000 */
[----:B------:R-:W-:Y:S05]  /*3e30*/  @!P1 BRA `(.L_x_45361) ;  /* 0x0000005000009947 */ /* 0x000fea0003800000 */
[----:B-----5:R-:W-:Y:S01]  /*3e40*/  FADD.FTZ R101, R53, R101 ;  /* 0x0000006535657221 */ /* 0x020fe20000010000 */
[----:B------:R-:W-:Y:S05]  /*3e50*/  BRA `(.L_x_45361) ;  /* 0x0000003000007947 */ /* 0x000fea0003800000 */
.L_x_45360:
[----:B-----5:R-:W-:-:S05]  /*3e60*/  HADD2.F32 R4, -RZ, R48.H1_H1 ;  /* 0x30000030ff047230 */ /* 0x020fca0000004100 */
[----:B------:R-:W-:-:S04]  /*3e70*/  FADD.FTZ R101, R4, R101 ;  /* 0x0000006504657221 */ /* 0x000fc80000010000 */
[----:B------:R-:W-:Y:S02]  /*3e80*/  @P1 FADD.FTZ R101, R53, R101 ;  /* 0x0000006535651221 */ /* 0x000fe40000010000 */
.L_x_45361:
[----:B------:R-:W-:Y:S01]  /*3e90*/  HADD2.F32 R102, -RZ, R105.H0_H0 ;  /* 0x20000069ff667230 */ /* 0x000fe20000004100 */
[----:B------:R-:W-:Y:S05]  /*3ea0*/  @P2 BRA `(.L_x_45362) ;  /* 0x0000003000002947 */ /* 0x000fea0003800000 */
[----:B------:R-:W-:Y:S05]  /*3eb0*/  @!P1 BRA `(.L_x_45363) ;  /* 0x0000005000009947 */ /* 0x000fea0003800000 */
[----:B-----5:R-:W-:Y:S01]  /*3ec0*/  FADD.FTZ R102, R54, R102 ;  /* 0x0000006636667221 */ /* 0x020fe20000010000 */
[----:B------:R-:W-:Y:S05]  /*3ed0*/  BRA `(.L_x_45363) ;  /* 0x0000003000007947 */ /* 0x000fea0003800000 */
.L_x_45362:
[----:B-----5:R-:W-:-:S05]  /*3ee0*/  HADD2.F32 R4, -RZ, R49.H0_H0 ;  /* 0x20000031ff047230 */ /* 0x020fca0000004100 */
[----:B------:R-:W-:-:S04]  /*3ef0*/  FADD.FTZ R102, R4, R102 ;  /* 0x0000006604667221 */ /* 0x000fc80000010000 */
[----:B------:R-:W-:Y:S02]  /*3f00*/  @P1 FADD.FTZ R102, R54, R102 ;  /* 0x0000006636661221 */ /* 0x000fe40000010000 */
.L_x_45363:
[----:B------:R-:W-:Y:S01]  /*3f10*/  HADD2.F32 R103, -RZ, R105.H1_H1 ;  /* 0x30000069ff677230 */ /* 0x000fe20000004100 */
[----:B------:R-:W-:Y:S05]  /*3f20*/  @P2 BRA `(.L_x_45364) ;  /* 0x0000003000002947 */ /* 0x000fea0003800000 */
[----:B------:R-:W-:Y:S05]  /*3f30*/  @!P1 BRA `(.L_x_45365) ;  /* 0x0000005000009947 */ /* 0x000fea0003800000 */
[----:B-----5:R-:W-:Y:S01]  /*3f40*/  FADD.FTZ R103, R55, R103 ;  /* 0x0000006737677221 */ /* 0x020fe20000010000 */
[----:B------:R-:W-:Y:S05]  /*3f50*/  BRA `(.L_x_45365) ;  /* 0x0000003000007947 */ /* 0x000fea0003800000 */
.L_x_45364:
[----:B-----5:R-:W-:-:S05]  /*3f60*/  HADD2.F32 R4, -RZ, R49.H1_H1 ;  /* 0x30000031ff047230 */ /* 0x020fca0000004100 */
[----:B------:R-:W-:-:S04]  /*3f70*/  FADD.FTZ R103, R4, R103 ;  /* 0x0000006704677221 */ /* 0x000fc80000010000 */
[----:B------:R-:W-:Y:S02]  /*3f80*/  @P1 FADD.FTZ R103, R55, R103 ;  /* 0x0000006737671221 */ /* 0x000fe40000010000 */
.L_x_45365:
[----:B------:R-:W-:Y:S01]  /*3f90*/  HADD2.F32 R104, -RZ, R106.H0_H0 ;  /* 0x2000006aff687230 */ /* 0x000fe20000004100 */
[----:B------:R-:W-:Y:S05]  /*3fa0*/  @P2 BRA `(.L_x_45366) ;  /* 0x0000003000002947 */ /* 0x000fea0003800000 */
[----:B------:R-:W-:Y:S05]  /*3fb0*/  @!P1 BRA `(.L_x_45367) ;  /* 0x0000005000009947 */ /* 0x000fea0003800000 */
[----:B-----5:R-:W-:Y:S01]  /*3fc0*/  FADD.FTZ R104, R56, R104 ;  /* 0x0000006838687221 */ /* 0x020fe20000010000 */
[----:B------:R-:W-:Y:S05]  /*3fd0*/  BRA `(.L_x_45367) ;  /* 0x0000003000007947 */ /* 0x000fea0003800000 */
.L_x_45366:
[----:B-----5:R-:W-:-:S05]  /*3fe0*/  HADD2.F32 R4, -RZ, R50.H0_H0 ;  /* 0x20000032ff047230 */ /* 0x020fca0000004100 */
[----:B------:R-:W-:-:S04]  /*3ff0*/  FADD.FTZ R104, R4, R104 ;  /* 0x0000006804687221 */ /* 0x000fc80000010000 */
[----:B------:R-:W-:Y:S02]  /*4000*/  @P1 FADD.FTZ R104, R56, R104 ;  /* 0x0000006838681221 */ /* 0x000fe40000010000 */
.L_x_45367:
[----:B------:R-:W-:Y:S01]  /*4010*/  HADD2.F32 R105, -RZ, R106.H1_H1 ;  /* 0x3000006aff697230 */ /* 0x000fe20000004100 */
[----:B------:R-:W-:Y:S05]  /*4020*/  @P2 BRA `(.L_x_45368) ;  /* 0x0000003000002947 */ /* 0x000fea0003800000 */
[----:B------:R-:W-:Y:S05]  /*4030*/  @!P1 BRA `(.L_x_45369) ;  /* 0x0000005000009947 */ /* 0x000fea0003800000 */
[----:B-----5:R-:W-:Y:S01]  /*4040*/  FADD.FTZ R105, R57, R105 ;  /* 0x0000006939697221 */ /* 0x020fe20000010000 */
[----:B------:R-:W-:Y:S05]  /*4050*/  BRA `(.L_x_45369) ;  /* 0x0000003000007947 */ /* 0x000fea0003800000 */
.L_x_45368:
[----:B-----5:R-:W-:-:S05]  /*4060*/  HADD2.F32 R4, -RZ, R50.H1_H1 ;  /* 0x30000032ff047230 */ /* 0x020fca0000004100 */
[----:B------:R-:W-:-:S04]  /*4070*/  FADD.FTZ R105, R4, R105 ;  /* 0x0000006904697221 */ /* 0x000fc80000010000 */
[----:B------:R-:W-:Y:S02]  /*4080*/  @P1 FADD.FTZ R105, R57, R105 ;  /* 0x0000006939691221 */ /* 0x000fe40000010000 */
.L_x_45369:
[----:B------:R-:W-:Y:S01]  /*4090*/  HADD2.F32 R106, -RZ, R107.H0_H0 ;  /* 0x2000006bff6a7230 */ /* 0x000fe20000004100 */
[----:B------:R-:W-:Y:S05]  /*40a0*/  @P2 BRA `(.L_x_45370) ;  /* 0x0000003000002947 */ /* 0x000fea0003800000 */
[----:B------:R-:W-:Y:S05]  /*40b0*/  @!P1 BRA `(.L_x_45371) ;  /* 0x0000005000009947 */ /* 0x000fea0003800000 */
[----:B-----5:R-:W-:Y:S01]  /*40c0*/  FADD.FTZ R106, R58, R106 ;  /* 0x0000006a3a6a7221 */ /* 0x020fe20000010000 */
[----:B------:R-:W-:Y:S05]  /*40d0*/  BRA `(.L_x_45371) ;  /* 0x0000003000007947 */ /* 0x000fea0003800000 */
.L_x_45370:
[----:B-----5:R-:W-:-:S05]  /*40e0*/  HADD2.F32 R4, -RZ, R51.H0_H0 ;  /* 0x20000033ff047230 */ /* 0x020fca0000004100 */
[----:B------:R-:W-:-:S04]  /*40f0*/  FADD.FTZ R106, R4, R106 ;  /* 0x0000006a046a7221 */ /* 0x000fc80000010000 */
[----:B------:R-:W-:Y:S02]  /*4100*/  @P1 FADD.FTZ R106, R58, R106 ;  /* 0x0000006a3a6a1221 */ /* 0x000fe40000010000 */
.L_x_45371:
[----:B------:R-:W-:Y:S01]  /*4110*/  HADD2.F32 R107, -RZ, R107.H1_H1 ;  /* 0x3000006bff6b7230 */ /* 0x000fe20000004100 */
[----:B------:R-:W-:Y:S05]  /*4120*/  @P2 BRA `(.L_x_45372) ;  /* 0x0000003000002947 */ /* 0x000fea0003800000 */
[----:B------:R-:W-:Y:S05]  /*4130*/  @!P1 BRA `(.L_x_45373) ;  /* 0x0000005000009947 */ /* 0x000fea0003800000 */
[----:B-----5:R-:W-:Y:S01]  /*4140*/  FADD.FTZ R107, R59, R107 ;  /* 0x0000006b3b6b7221 */ /* 0x020fe20000010000 */
[----:B------:R-:W-:Y:S05]  /*4150*/  BRA `(.L_x_45373) ;  /* 0x0000003000007947 */ /* 0x000fea0003800000 */
.L_x_45372:
[----:B-----5:R-:W-:-:S05]  /*4160*/  HADD2.F32 R4, -RZ, R51.H1_H1 ;  /* 0x30000033ff047230 */ /* 0x020fca0000004100 */
[----:B------:R-:W-:-:S04]  /*4170*/  FADD.FTZ R107, R4, R107 ;  /* 0x0000006b046b7221 */ /* 0x000fc80000010000 */
[----:B------:R-:W-:Y:S02]  /*4180*/  @P1 FADD.FTZ R107, R59, R107 ;  /* 0x0000006b3b6b1221 */ /* 0x000fe40000010000 */
.L_x_45373:
[----:B------:R-:W-:-:S04]  /*4190*/  LEA R6, P1, R3, c[0x0][0x188], 0x5 ;  /* 0x0000620003067a11 */ /* 0x000fc800078228ff */
[C---:B------:R-:W-:Y:S02]  /*41a0*/  LEA.HI.X R7, R3.reuse, c[0x0][0x18c], RZ, 0x5, P1 ;  /* 0x0000630003077a11 */ /* 0x040fe400008f2cff */
[----:B------:R-:W-:-:S03]  /*41b0*/  IADD3 R3, R3, 0x20, RZ ;  /* 0x0000002003037810 */ /* 0x000fc60007ffe0ff */
[----:B------:R0:W-:Y:S04]  /*41c0*/  STG.E.128 [R6.64], R100 ;  /* 0x0000006406007986 */ /* 0x0001e8000c101d04 */
[----:B------:R0:W-:Y:S02]  /*41d0*/  STG.E.128 [R6.64+0x10], R104 ;  /* 0x0000106806007986 */ /* 0x0001e4000c101d04 */
.L_x_45357:
[----:B------:R-:W-:Y:S05]  /*41e0*/  BSYNC B0 ;  /* 0x0000000000007941 */ /* 0x000fea0003800000 */
.L_x_45356:
        /* <DEDUP_REMOVED lines=24> */
.L_x_45376:
[----:B-----5:R-:W-:-:S05]  /*4370*/  HADD2.F32 R4, -RZ, R48.H0_H0 ;  /* 0x20000030ff047230 */ /* 0x020fca0000004100 */
[----:B------:R-:W-:-:S04]  /*4380*/  FADD.FTZ R108, R4, R108 ;  /* 0x0000006c046c7221 */ /* 0x000fc80000010000 */
[----:B------:R-:W-:Y:S02]  /*4390*/  @P1 FADD.FTZ R108, R52, R108 ;  /* 0x0000006c346c1221 */ /* 0x000fe40000010000 */
.L_x_45377:
[----:B------:R-:W-:Y:S01]  /*43a0*/  HADD2.F32 R109, -RZ, R112.H1_H1 ;  /* 0x30000070ff6d7230 */ /* 0x000fe20000004100 */
[----:B------:R-:W-:Y:S05]  /*43b0*/  @P2 BRA `(.L_x_45378) ;  /* 0x0000003000002947 */ /* 0x000fea0003800000 */
[----:B------:R-:W-:Y:S05]  /*43c0*/  @!P1 BRA `(.L_x_45379) ;  /* 0x0000005000009947 */ /* 0x000fea0003800000 */
[----:B-----5:R-:W-:Y:S01]  /*43d0*/  FADD.FTZ R109, R53, R109 ;  /* 0x0000006d356d7221 */ /* 0x020fe20000010000 */
[----:B------:R-:W-:Y:S05]  /*43e0*/  BRA `(.L_x_45379) ;  /* 0x0000003000007947 */ /* 0x000fea0003800000 */
.L_x_45378:
[----:B-----5:R-:W-:-:S05]  /*43f0*/  HADD2.F32 R4, -RZ, R48.H1_H1 ;  /* 0x30000030ff047230 */ /* 0x020fca0000004100 */
[----:B------:R-:W-:-:S04]  /*4400*/  FADD.FTZ R109, R4, R109 ;  /* 0x0000006d046d7221 */ /* 0x000fc80000010000 */
[----:B------:R-:W-:Y:S02]  /*4410*/  @P1 FADD.FTZ R109, R53, R109 ;  /* 0x0000006d356d1221 */ /* 0x000fe40000010000 */
.L_x_45379:
[----:B------:R-:W-:Y:S01]  /*4420*/  HADD2.F32 R110, -RZ, R113.H0_H0 ;  /* 0x20000071ff6e7230 */ /* 0x000fe20000004100 */
[----:B------:R-:W-:Y:S05]  /*4430*/  @P2 BRA `(.L_x_45380) ;  /* 0x0000003000002947 */ /* 0x000fea0003800000 */
[----:B------:R-:W-:Y:S05]  /*4440*/  @!P1 BRA `(.L_x_45381) ;  /* 0x0000005000009947 */ /* 0x000fea0003800000 */
[----:B-----5:R-:W-:Y:S01]  /*4450*/  FADD.FTZ R110, R54, R110 ;  /* 0x0000006e366e7221 */ /* 0x020fe20000010000 */
[----:B------:R-:W-:Y:S05]  /*4460*/  BRA `(.L_x_45381) ;  /* 0x0000003000007947 */ /* 0x000fea0003800000 */
.L_x_45380:
[----:B-----5:R-:W-:-:S05]  /*4470*/  HADD2.F32 R4, -RZ, R49.H0_H0 ;  /* 0x20000031ff047230 */ /* 0x020fca0000004100 */
[----:B------:R-:W-:-:S04]  /*4480*/  FADD.FTZ R110, R4, R110 ;  /* 0x0000006e046e7221 */ /* 0x000fc80000010000 */
[----:B------:R-:W-:Y:S02]  /*4490*/  @P1 FADD.FTZ R110, R54, R110 ;  /* 0x0000006e366e1221 */ /* 0x000fe40000010000 */
.L_x_45381:
[----:B------:R-:W-:Y:S01]  /*44a0*/  HADD2.F32 R111, -RZ, R113.H1_H1 ;  /* 0x30000071ff6f7230 */ /* 0x000fe20000004100 */
[----:B------:R-:W-:Y:S05]  /*44b0*/  @P2 BRA `(.L_x_45382) ;  /* 0x0000003000002947 */ /* 0x000fea0003800000 */
[----:B------:R-:W-:Y:S05]  /*44c0*/  @!P1 BRA `(.L_x_45383) ;  /* 0x0000005000009947 */ /* 0x000fea0003800000 */
[----:B-----5:R-:W-:Y:S01]  /*44d0*/  FADD.FTZ R111, R55, R111 ;  /* 0x0000006f376f7221 */ /* 0x020fe20000010000 */
[----:B------:R-:W-:Y:S05]  /*44e0*/  BRA `(.L_x_45383) ;  /* 0x0000003000007947 */ /* 0x000fea0003800000 */
.L_x_45382:
[----:B-----5:R-:W-:-:S05]  /*44f0*/  HADD2.F32 R4, -RZ, R49.H1_H1 ;  /* 0x30000031ff047230 */ /* 0x020fca0000004100 */
[----:B------:R-:W-:-:S04]  /*4500*/  FADD.FTZ R111, R4, R111 ;  /* 0x0000006f046f7221 */ /* 0x000fc80000010000 */
[----:B------:R-:W-:Y:S02]  /*4510*/  @P1 FADD.FTZ R111, R55, R111 ;  /* 0x0000006f376f1221 */ /* 0x000fe40000010000 */
.L_x_45383:
[----:B------:R-:W-:Y:S01]  /*4520*/  HADD2.F32 R112, -RZ, R114.H0_H0 ;  /* 0x20000072ff707230 */ /* 0x000fe20000004100 */
[----:B------:R-:W-:Y:S05]  /*4530*/  @P2 BRA `(.L_x_45384) ;  /* 0x0000003000002947 */ /* 0x000fea0003800000 */
[----:B------:R-:W-:Y:S05]  /*4540*/  @!P1 BRA `(.L_x_45385) ;  /* 0x0000005000009947 */ /* 0x000fea0003800000 */
[----:B-----5:R-:W-:Y:S01]  /*4550*/  FADD.FTZ R112, R56, R112 ;  /* 0x0000007038707221 */ /* 0x020fe20000010000 */
[----:B------:R-:W-:Y:S05]  /*4560*/  BRA `(.L_x_45385) ;  /* 0x0000003000007947 */ /* 0x000fea0003800000 */
.L_x_45384:
[----:B-----5:R-:W-:-:S05]  /*4570*/  HADD2.F32 R4, -RZ, R50.H0_H0 ;  /* 0x20000032ff047230 */ /* 0x020fca0000004100 */
[----:B------:R-:W-:-:S04]  /*4580*/  FADD.FTZ R112, R4, R112 ;  /* 0x0000007004707221 */ /* 0x000fc80000010000 */
[----:B------:R-:W-:Y:S02]  /*4590*/  @P1 FADD.FTZ R112, R56, R112 ;  /* 0x0000007038701221 */ /* 0x000fe40000010000 */
.L_x_45385:
[----:B------:R-:W-:Y:S01]  /*45a0*/  HADD2.F32 R113, -RZ, R114.H1_H1 ;  /* 0x30000072ff717230 */ /* 0x000fe20000004100 */
[----:B------:R-:W-:Y:S05]  /*45b0*/  @P2 BRA `(.L_x_45386) ;  /* 0x0000003000002947 */ /* 0x000fea0003800000 */
[----:B------:R-:W-:Y:S05]  /*45c0*/  @!P1 BRA `(.L_x_45387) ;  /* 0x0000005000009947 */ /* 0x000fea0003800000 */
[----:B-----5:R-:W-:Y:S01]  /*45d0*/  FADD.FTZ R113, R57, R113 ;  /* 0x0000007139717221 */ /* 0x020fe20000010000 */
[----:B------:R-:W-:Y:S05]  /*45e0*/  BRA `(.L_x_45387) ;  /* 0x0000003000007947 */ /* 0x000fea0003800000 */
.L_x_45386:
[----:B-----5:R-:W-:-:S05]  /*45f0*/  HADD2.F32 R4, -RZ, R50.H1_H1 ;  /* 0x30000032ff047230 */ /* 0x020fca0000004100 */
[----:B------:R-:W-:-:S04]  /*4600*/  FADD.FTZ R113, R4, R113 ;  /* 0x0000007104717221 */ /* 0x000fc80000010000 */
[----:B------:R-:W-:Y:S02]  /*4610*/  @P1 FADD.FTZ R113, R57, R113 ;  /* 0x0000007139711221 */ /* 0x000fe40000010000 */
.L_x_45387:
[----:B------:R-:W-:Y:S01]  /*4620*/  HADD2.F32 R114, -RZ, R115.H0_H0 ;  /* 0x20000073ff727230 */ /* 0x000fe20000004100 */
[----:B------:R-:W-:Y:S05]  /*4630*/  @P2 BRA `(.L_x_45388) ;  /* 0x0000003000002947 */ /* 0x000fea0003800000 */
[----:B------:R-:W-:Y:S05]  /*4640*/  @!P1 BRA `(.L_x_45389) ;  /* 0x0000005000009947 */ /* 0x000fea0003800000 */
[----:B-----5:R-:W-:Y:S01]  /*4650*/  FADD.FTZ R114, R58, R114 ;  /* 0x000000723a727221 */ /* 0x020fe20000010000 */
[----:B------:R-:W-:Y:S05]  /*4660*/  BRA `(.L_x_45389) ;  /* 0x0000003000007947 */ /* 0x000fea0003800000 */
.L_x_45388:
[----:B-----5:R-:W-:-:S05]  /*4670*/  HADD2.F32 R4, -RZ, R51.H0_H0 ;  /* 0x20000033ff047230 */ /* 0x020fca0000004100 */
[----:B------:R-:W-:-:S04]  /*4680*/  FADD.FTZ R114, R4, R114 ;  /* 0x0000007204727221 */ /* 0x000fc80000010000 */
[----:B------:R-:W-:Y:S02]  /*4690*/  @P1 FADD.FTZ R114, R58, R114 ;  /* 0x000000723a721221 */ /* 0x000fe40000010000 */
.L_x_45389:
[----:B------:R-:W-:Y:S01]  /*46a0*/  HADD2.F32 R115, -RZ, R115.H1_H1 ;  /* 0x30000073ff737230 */ /* 0x000fe20000004100 */
[----:B------:R-:W-:Y:S05]  /*46b0*/  @P2 BRA `(.L_x_45390) ;  /* 0x0000003000002947 */ /* 0x000fea0003800000 */
[----:B------:R-:W-:Y:S05]  /*46c0*/  @!P1 BRA `(.L_x_45391) ;  /* 0x0000005000009947 */ /* 0x000fea0003800000 */
[----:B-----5:R-:W-:Y:S01]  /*46d0*/  FADD.FTZ R115, R59, R115 ;  /* 0x000000733b737221 */ /* 0x020fe20000010000 */
[----:B------:R-:W-:Y:S05]  /*46e0*/  BRA `(.L_x_45391) ;  /* 0x0000003000007947 */ /* 0x000fea0003800000 */
.L_x_45390:
[----:B-----5:R-:W-:-:S05]  /*46f0*/  HADD2.F32 R4, -RZ, R51.H1_H1 ;  /* 0x30000033ff047230 */ /* 0x020fca0000004100 */
[----:B------:R-:W-:-:S04]  /*4700*/  FADD.FTZ R115, R4, R115 ;  /* 0x0000007304737221 */ /* 0x000fc80000010000 */
[----:B------:R-:W-:Y:S02]  /*4710*/  @P1 FADD.FTZ R115, R59, R115 ;  /* 0x000000733b731221 */ /* 0x000fe40000010000 */
.L_x_45391:
[----:B------:R-:W-:-:S04]  /*4720*/  LEA R6, P1, R3, c[0x0][0x188], 0x5 ;  /* 0x0000620003067a11 */ /* 0x000fc800078228ff */
[C---:B------:R-:W-:Y:S02]  /*4730*/  LEA.HI.X R7, R3.reuse, c[0x0][0x18c], RZ, 0x5, P1 ;  /* 0x0000630003077a11 */ /* 0x040fe400008f2cff */
[----:B------:R-:W-:-:S03]  /*4740*/  IADD3 R3, R3, 0x20, RZ ;  /* 0x0000002003037810 */ /* 0x000fc60007ffe0ff */
[----:B------:R0:W-:Y:S04]  /*4750*/  STG.E.128 [R6.64], R108 ;  /* 0x0000006c06007986 */ /* 0x0001e8000c101d04 */
[----:B------:R0:W-:Y:S02]  /*4760*/  STG.E.128 [R6.64+0x10], R112 ;  /* 0x0000107006007986 */ /* 0x0001e4000c101d04 */
.L_x_45375:
[----:B------:R-:W-:Y:S05]  /*4770*/  BSYNC B0 ;  /* 0x0000000000007941 */ /* 0x000fea0003800000 */
.L_x_45374:
        /* <DEDUP_REMOVED lines=24> */
.L_x_45394:
[----:B-----5:R-:W-:-:S05]  /*4900*/  HADD2.F32 R4, -RZ, R48.H0_H0 ;  /* 0x20000030ff047230 */ /* 0x020fca0000004100 */
[----:B------:R-:W-:-:S04]  /*4910*/  FADD.FTZ R116, R4, R116 ;  /* 0x0000007404747221 */ /* 0x000fc80000010000 */
[----:B------:R-:W-:Y:S02]  /*4920*/  @P1 FADD.FTZ R116, R52, R116 ;  /* 0x0000007434741221 */ /* 0x000fe40000010000 */
.L_x_45395:
[----:B------:R-:W-:Y:S01]  /*4930*/  HADD2.F32 R117, -RZ, R120.H1_H1 ;  /* 0x30000078ff757230 */ /* 0x000fe20000004100 */
[----:B------:R-:W-:Y:S05]  /*4940*/  @P2 BRA `(.L_x_45396) ;  /* 0x0000003000002947 */ /* 0x000fea0003800000 */
[----:B------:R-:W-:Y:S05]  /*4950*/  @!P1 BRA `(.L_x_45397) ;  /* 0x0000005000009947 */ /* 0x000fea0003800000 */
[----:B-----5:R-:W-:Y:S01]  /*4960*/  FADD.FTZ R117, R53, R117 ;  /* 0x0000007535757221 */ /* 0x020fe20000010000 */
[----:B------:R-:W-:Y:S05]  /*4970*/  BRA `(.L_x_45397) ;  /* 0x0000003000007947 */ /* 0x000fea0003800000 */
.L_x_45396:
[----:B-----5:R-:W-:-:S05]  /*4980*/  HADD2.F32 R4, -RZ, R48.H1_H1 ;  /* 0x30000030ff047230 */ /* 0x020fca0000004100 */
[----:B------:R-:W-:-:S04]  /*4990*/  FADD.FTZ R117, R4, R117 ;  /* 0x0000007504757221 */ /* 0x000fc80000010000 */
[----:B------:R-:W-:Y:S02]  /*49a0*/  @P1 FADD.FTZ R117, R53, R117 ;  /* 0x0000007535751221 */ /* 0x000fe40000010000 */
.L_x_45397:
[----:B------:R-:W-:Y:S01]  /*49b0*/  HADD2.F32 R118, -RZ, R121.H0_H0 ;  /* 0x20000079ff767230 */ /* 0x000fe20000004100 */
[----:B------:R-:W-:Y:S05]  /*49c0*/  @P2 BRA `(.L_x_45398) ;  /* 0x0000003000002947 */ /* 0x000fea0003800000 */
[----:B------:R-:W-:Y:S05]  /*49d0*/  @!P1 BRA `(.L_x_45399) ;  /* 0x0000005000009947 */ /* 0x000fea0003800000 */
[----:B-----5:R-:W-:Y:S01]  /*49e0*/  FADD.FTZ R118, R54, R118 ;  /* 0x0000007636767221 */ /* 0x020fe20000010000 */
[----:B------:R-:W-:Y:S05]  /*49f0*/  BRA `(.L_x_45399) ;  /* 0x0000003000007947 */ /* 0x000fea0003800000 */
.L_x_45398:
[----:B-----5:R-:W-:-:S05]  /*4a00*/  HADD2.F32 R4, -RZ, R49.H0_H0 ;  /* 0x20000031ff047230 */ /* 0x020fca0000004100 */
[----:B------:R-:W-:-:S04]  /*4a10*/  FADD.FTZ R118, R4, R118 ;  /* 0x0000007604767221 */ /* 0x000fc80000010000 */
[----:B------:R-:W-:Y:S02]  /*4a20*/  @P1 FADD.FTZ R118, R54, R118 ;  /* 0x0000007636761221 */ /* 0x000fe40000010000 */
.L_x_45399:
[----:B------:R-:W-:Y:S01]  /*4a30*/  HADD2.F32 R119, -RZ, R121.H1_H1 ;  /* 0x30000079ff777230 */ /* 0x000fe20000004100 */
[----:B------:R-:W-:Y:S05]  /*4a40*/  @P2 BRA `(.L_x_45400) ;  /* 0x0000003000002947 */ /* 0x000fea0003800000 */
[----:B------:R-:W-:Y:S05]  /*4a50*/  @!P1 BRA `(.L_x_45401) ;  /* 0x0000005000009947 */ /* 0x000fea0003800000 */
[----:B-----5:R-:W-:Y:S01]  /*4a60*/  FADD.FTZ R119, R55, R119 ;  /* 0x0000007737777221 */ /* 0x020fe20000010000 */
[----:B------:R-:W-:Y:S05]  /*4a70*/  BRA `(.L_x_45401) ;  /* 0x0000003000007947 */ /* 0x000fea0003800000 */
.L_x_45400:
[----:B-----5:R-:W-:-:S05]  /*4a80*/  HADD2.F32 R4, -RZ, R49.H1_H1 ;  /* 0x30000031ff047230 */ /* 0x020fca0000004100 */
[----:B------:R-:W-:-:S04]  /*4a90*/  FADD.FTZ R119, R4, R119 ;  /* 0x0000007704777221 */ /* 0x000fc80000010000 */
[----:B------:R-:W-:Y:S02]  /*4aa0*/  @P1 FADD.FTZ R119, R55, R119 ;  /* 0x0000007737771221 */ /* 0x000fe40000010000 */
.L_x_45401:
[----:B------:R-:W-:Y:S01]  /*4ab0*/  HADD2.F32 R120, -RZ, R122.H0_H0 ;  /* 0x2000007aff787230 */ /* 0x000fe20000004100 */
[----:B------:R-:W-:Y:S05]  /*4ac0*/  @P2 BRA `(.L_x_45402) ;  /* 0x0000003000002947 */ /* 0x000fea0003800000 */
[----:B------:R-:W-:Y:S05]  /*4ad0*/  @!P1 BRA `(.L_x_45403) ;  /* 0x0000005000009947 */ /* 0x000fea0003800000 */
[----:B-----5:R-:W-:Y:S01]  /*4ae0*/  FADD.FTZ R120, R56, R120 ;  /* 0x0000007838787221 */ /* 0x020fe20000010000 */
[----:B------:R-:W-:Y:S05]  /*4af0*/  BRA `(.L_x_45403) ;  /* 0x0000003000007947 */ /* 0x000fea0003800000 */
.L_x_45402:
[----:B-----5:R-:W-:-:S05]  /*4b00*/  HADD2.F32 R4, -RZ, R50.H0_H0 ;  /* 0x20000032ff047230 */ /* 0x020fca0000004100 */
[----:B------:R-:W-:-:S04]  /*4b10*/  FADD.FTZ R120, R4, R120 ;  /* 0x0000007804787221 */ /* 0x000fc80000010000 */
[----:B------:R-:W-:Y:S02]  /*4b20*/  @P1 FADD.FTZ R120, R56, R120 ;  /* 0x0000007838781221 */ /* 0x000fe40000010000 */
.L_x_45403:
[----:B------:R-:W-:Y:S01]  /*4b30*/  HADD2.F32 R121, -RZ, R122.H1_H1 ;  /* 0x3000007aff797230 */ /* 0x000fe20000004100 */
[----:B------:R-:W-:Y:S05]  /*4b40*/  @P2 BRA `(.L_x_45404) ;  /* 0x0000003000002947 */ /* 0x000fea0003800000 */
[----:B------:R-:W-:Y:S05]  /*4b50*/  @!P1 BRA `(.L_x_45405) ;  /* 0x0000005000009947 */ /* 0x000fea0003800000 */
[----:B-----5:R-:W-:Y:S01]  /*4b60*/  FADD.FTZ R121, R57, R121 ;  /* 0x0000007939797221 */ /* 0x020fe20000010000 */
[----:B------:R-:W-:Y:S05]  /*4b70*/  BRA `(.L_x_45405) ;  /* 0x0000003000007947 */ /* 0x000fea0003800000 */
.L_x_45404:
[----:B-----5:R-:W-:-:S05]  /*4b80*/  HADD2.F32 R4, -RZ, R50.H1_H1 ;  /* 0x30000032ff047230 */ /* 0x020fca0000004100 */
[----:B------:R-:W-:-:S04]  /*4b90*/  FADD.FTZ R121, R4, R121 ;  /* 0x0000007904797221 */ /* 0x000fc80000010000 */
[----:B------:R-:W-:Y:S02]  /*4ba0*/  @P1 FADD.FTZ R121, R57, R121 ;  /* 0x0000007939791221 */ /* 0x000fe40000010000 */
.L_x_45405:
[----:B------:R-:W-:Y:S01]  /*4bb0*/  HADD2.F32 R122, -RZ, R123.H0_H0 ;  /* 0x2000007bff7a7230 */ /* 0x000fe20000004100 */
[----:B------:R-:W-:Y:S05]  /*4bc0*/  @P2 BRA `(.L_x_45406) ;  /* 0x0000003000002947 */ /* 0x000fea0003800000 */
[----:B------:R-:W-:Y:S05]  /*4bd0*/  @!P1 BRA `(.L_x_45407) ;  /* 0x0000005000009947 */ /* 0x000fea0003800000 */
[----:B-----5:R-:W-:Y:S01]  /*4be0*/  FADD.FTZ R122, R58, R122 ;  /* 0x0000007a3a7a7221 */ /* 0x020fe20000010000 */
[----:B------:R-:W-:Y:S05]  /*4bf0*/  BRA `(.L_x_45407) ;  /* 0x0000003000007947 */ /* 0x000fea0003800000 */
.L_x_45406:
[----:B-----5:R-:W-:-:S05]  /*4c00*/  HADD2.F32 R4, -RZ, R51.H0_H0 ;  /* 0x20000033ff047230 */ /* 0x020fca0000004100 */
[----:B------:R-:W-:-:S04]  /*4c10*/  FADD.FTZ R122, R4, R122 ;  /* 0x0000007a047a7221 */ /* 0x000fc80000010000 */
[----:B------:R-:W-:Y:S02]  /*4c20*/  @P1 FADD.FTZ R122, R58, R122 ;  /* 0x0000007a3a7a1221 */ /* 0x000fe40000010000 */
.L_x_45407:
[----:B------:R-:W-:Y:S01]  /*4c30*/  HADD2.F32 R123, -RZ, R123.H1_H1 ;  /* 0x3000007bff7b7230 */ /* 0x000fe20000004100 */
[----:B------:R-:W-:Y:S05]  /*4c40*/  @P2 BRA `(.L_x_45408) ;  /* 0x0000003000002947 */ /* 0x000fea0003800000 */
[----:B------:R-:W-:Y:S05]  /*4c50*/  @!P1 BRA `(.L_x_45409) ;  /* 0x0000005000009947 */ /* 0x000fea0003800000 */
[----:B-----5:R-:W-:Y:S01]  /*4c60*/  FADD.FTZ R123, R59, R123 ;  /* 0x0000007b3b7b7221 */ /* 0x020fe20000010000 */
[----:B------:R-:W-:Y:S05]  /*4c70*/  BRA `(.L_x_45409) ;  /* 0x0000003000007947 */ /* 0x000fea0003800000 */
.L_x_45408:
[----:B-----5:R-:W-:-:S05]  /*4c80*/  HADD2.F32 R4, -RZ, R51.H1_H1 ;  /* 0x30000033ff047230 */ /* 0x020fca0000004100 */
[----:B------:R-:W-:-:S04]  /*4c90*/  FADD.FTZ R123, R4, R123 ;  /* 0x0000007b047b7221 */ /* 0x000fc80000010000 */
[----:B------:R-:W-:Y:S02]  /*4ca0*/  @P1 FADD.FTZ R123, R59, R123 ;  /* 0x0000007b3b7b1221 */ /* 0x000fe40000010000 */
.L_x_45409:
[----:B------:R-:W-:-:S04]  /*4cb0*/  LEA R6, P1, R3, c[0x0][0x188], 0x5 ;  /* 0x0000620003067a11 */ /* 0x000fc800078228ff */
[C---:B------:R-:W-:Y:S02]  /*4cc0*/  LEA.HI.X R7, R3.reuse, c[0x0][0x18c], RZ, 0x5, P1 ;  /* 0x0000630003077a11 */ /* 0x040fe400008f2cff */
[----:B------:R-:W-:-:S03]  /*4cd0*/  IADD3 R3, R3, 0x20, RZ ;  /* 0x0000002003037810 */ /* 0x000fc60007ffe0ff */
[----:B------:R0:W-:Y:S04]  /*4ce0*/  STG.E.128 [R6.64], R116 ;  /* 0x0000007406007986 */ /* 0x0001e8000c101d04 */
[----:B------:R0:W-:Y:S02]  /*4cf0*/  STG.E.128 [R6.64+0x10], R120 ;  /* 0x0000107806007986 */ /* 0x0001e4000c101d04 */
.L_x_45393:
[----:B------:R-:W-:Y:S05]  /*4d00*/  BSYNC B0 ;  /* 0x0000000000007941 */ /* 0x000fea0003800000 */
.L_x_45392:
        /* <DEDUP_REMOVED lines=24> */
.L_x_45412:
[----:B-----5:R-:W-:-:S05]  /*4e90*/  HADD2.F32 R4, -RZ, R48.H0_H0 ;  /* 0x20000030ff047230 */ /* 0x020fca0000004100 */
[----:B------:R-:W-:-:S04]  /*4ea0*/  FADD.FTZ R124, R4, R124 ;  /* 0x0000007c047c7221 */ /* 0x000fc80000010000 */
[----:B------:R-:W-:Y:S02]  /*4eb0*/  @P1 FADD.FTZ R124, R52, R124 ;  /* 0x0000007c347c1221 */ /* 0x000fe40000010000 */
.L_x_45413:
[----:B------:R-:W-:Y:S01]  /*4ec0*/  HADD2.F32 R125, -RZ, R128.H1_H1 ;  /* 0x30000080ff7d7230 */ /* 0x000fe20000004100 */
[----:B------:R-:W-:Y:S05]  /*4ed0*/  @P2 BRA `(.L_x_45414) ;  /* 0x0000003000002947 */ /* 0x000fea0003800000 */
[----:B------:R-:W-:Y:S05]  /*4ee0*/  @!P1 BRA `(.L_x_45415) ;  /* 0x0000005000009947 */ /* 0x000fea0003800000 */
[----:B-----5:R-:W-:Y:S01]  /*4ef0*/  FADD.FTZ R125, R53, R125 ;  /* 0x0000007d357d7221 */ /* 0x020fe20000010000 */
[----:B------:R-:W-:Y:S05]  /*4f00*/  BRA `(.L_x_45415) ;  /* 0x0000003000007947 */ /* 0x000fea0003800000 */
.L_x_45414:
[----:B-----5:R-:W-:-:S05]  /*4f10*/  HADD2.F32 R4, -RZ, R48.H1_H1 ;  /* 0x30000030ff047230 */ /* 0x020fca0000004100 */
[----:B------:R-:W-:-:S04]  /*4f20*/  FADD.FTZ R125, R4, R125 ;  /* 0x0000007d047d7221 */ /* 0x000fc80000010000 */
[----:B------:R-:W-:Y:S02]  /*4f30*/  @P1 FADD.FTZ R125, R53, R125 ;  /* 0x0000007d357d1221 */ /* 0x000fe40000010000 */
.L_x_45415:
[----:B------:R-:W-:Y:S01]  /*4f40*/  HADD2.F32 R126, -RZ, R129.H0_H0 ;  /* 0x20000081ff7e7230 */ /* 0x000fe20000004100 */
[----:B------:R-:W-:Y:S05]  /*4f50*/  @P2 BRA `(.L_x_45416) ;  /* 0x0000003000002947 */ /* 0x000fea0003800000 */
[----:B------:R-:W-:Y:S05]  /*4f60*/  @!P1 BRA `(.L_x_45417) ;  /* 0x0000005000009947 */ /* 0x000fea0003800000 */
[----:B-----5:R-:W-:Y:S01]  /*4f70*/  FADD.FTZ R126, R54, R126 ;  /* 0x0000007e367e7221 */ /* 0x020fe20000010000 */
[----:B------:R-:W-:Y:S05]  /*4f80*/  BRA `(.L_x_45417) ;  /* 0x0000003000007947 */ /* 0x000fea0003800000 */
.L_x_45416:
[----:B-----5:R-:W-:-:S05]  /*4f90*/  HADD2.F32 R4, -RZ, R49.H0_H0 ;  /* 0x20000031ff047230 */ /* 0x020fca0000004100 */
[----:B------:R-:W-:-:S04]  /*4fa0*/  FADD.FTZ R126, R4, R126 ;  /* 0x0000007e047e7221 */ /* 0x000fc80000010000 */
[----:B------:R-:W-:Y:S02]  /*4fb0*/  @P1 FADD.FTZ R126, R54, R126 ;  /* 0x0000007e367e1221 */ /* 0x000fe40000010000 */
.L_x_45417:
[----:B------:R-:W-:Y:S01]  /*4fc0*/  HADD2.F32 R127, -RZ, R129.H1_H1 ;  /* 0x30000081ff7f7230 */ /* 0x000fe20000004100 */
[----:B------:R-:W-:Y:S05]  /*4fd0*/  @P2 BRA `(.L_x_45418) ;  /* 0x0000003000002947 */ /* 0x000fea0003800000 */
[----:B------:R-:W-:Y:S05]  /*4fe0*/  @!P1 BRA `(.L_x_45419) ;  /* 0x0000005000009947 */ /* 0x000fea0003800000 */
[----:B-----5:R-:W-:Y:S01]  /*4ff0*/  FADD.FTZ R127, R55, R127 ;  /* 0x0000007f377f7221 */ /* 0x020fe20000010000 */
[----:B------:R-:W-:Y:S05]  /*5000*/  BRA `(.L_x_45419) ;  /* 0x0000003000007947 */ /* 0x000fea0003800000 */
.L_x_45418:
[----:B-----5:R-:W-:-:S05]  /*5010*/  HADD2.F32 R4, -RZ, R49.H1_H1 ;  /* 0x30000031ff047230 */ /* 0x020fca0000004100 */
[----:B------:R-:W-:-:S04]  /*5020*/  FADD.FTZ R127, R4, R127 ;  /* 0x0000007f047f7221 */ /* 0x000fc80000010000 */
[----:B------:R-:W-:Y:S02]  /*5030*/  @P1 FADD.FTZ R127, R55, R127 ;  /* 0x0000007f377f1221 */ /* 0x000fe40000010000 */
.L_x_45419:
[----:B------:R-:W-:Y:S01]  /*5040*/  HADD2.F32 R128, -RZ, R130.H0_H0 ;  /* 0x20000082ff807230 */ /* 0x000fe20000004100 */
[----:B------:R-:W-:Y:S05]  /*5050*/  @P2 BRA `(.L_x_45420) ;  /* 0x0000003000002947 */ /* 0x000fea0003800000 */
[----:B------:R-:W-:Y:S05]  /*5060*/  @!P1 BRA `(.L_x_45421) ;  /* 0x0000005000009947 */ /* 0x000fea0003800000 */
[----:B-----5:R-:W-:Y:S01]  /*5070*/  FADD.FTZ R128, R56, R128 ;  /* 0x0000008038807221 */ /* 0x020fe20000010000 */
[----:B------:R-:W-:Y:S05]  /*5080*/  BRA `(.L_x_45421) ;  /* 0x0000003000007947 */ /* 0x000fea0003800000 */
.L_x_45420:
[----:B-----5:R-:W-:-:S05]  /*5090*/  HADD2.F32 R4, -RZ, R50.H0_H0 ;  /* 0x20000032ff047230 */ /* 0x020fca0000004100 */
[----:B------:R-:W-:-:S04]  /*50a0*/  FADD.FTZ R128, R4, R128 ;  /* 0x0000008004807221 */ /* 0x000fc80000010000 */
[----:B------:R-:W-:Y:S02]  /*50b0*/  @P1 FADD.FTZ R128, R56, R128 ;  /* 0x0000008038801221 */ /* 0x000fe40000010000 */
.L_x_45421:
[----:B------:R-:W-:Y:S01]  /*50c0*/  HADD2.F32 R129, -RZ, R130.H1_H1 ;  /* 0x30000082ff817230 */ /* 0x000fe20000004100 */
[----:B------:R-:W-:Y:S05]  /*50d0*/  @P2 BRA `(.L_x_45422) ;  /* 0x0000003000002947 */ /* 0x000fea0003800000 */
[----:B------:R-:W-:Y:S05]  /*50e0*/  @!P1 BRA `(.L_x_45423) ;  /* 0x0000005000009947 */ /* 0x000fea0003800000 */
[----:B-----5:R-:W-:Y:S01]  /*50f0*/  FADD.FTZ R129, R57, R129 ;  /* 0x0000008139817221 */ /* 0x020fe20000010000 */
[----:B------:R-:W-:Y:S05]  /*5100*/  BRA `(.L_x_45423) ;  /* 0x0000003000007947 */ /* 0x000fea0003800000 */
.L_x_45422:
[----:B-----5:R-:W-:-:S05]  /*5110*/  HADD2.F32 R4, -RZ, R50.H1_H1 ;  /* 0x30000032ff047230 */ /* 0x020fca0000004100 */
[----:B------:R-:W-:-:S04]  /*5120*/  FADD.FTZ R129, R4, R129 ;  /* 0x0000008104817221 */ /* 0x000fc80000010000 */
[----:B------:R-:W-:Y:S02]  /*5130*/  @P1 FADD.FTZ R129, R57, R129 ;  /* 0x0000008139811221 */ /* 0x000fe40000010000 */
.L_x_45423:
[----:B------:R-:W-:Y:S01]  /*5140*/  HADD2.F32 R130, -RZ, R131.H0_H0 ;  /* 0x20000083ff827230 */ /* 0x000fe20000004100 */
[----:B------:R-:W-:Y:S05]  /*5150*/  @P2 BRA `(.L_x_45424) ;  /* 0x0000003000002947 */ /* 0x000fea0003800000 */
[----:B------:R-:W-:Y:S05]  /*5160*/  @!P1 BRA `(.L_x_45425) ;  /* 0x0000005000009947 */ /* 0x000fea0003800000 */
[----:B-----5:R-:W-:Y:S01]  /*5170*/  FADD.FTZ R130, R58, R130 ;  /* 0x000000823a827221 */ /* 0x020fe20000010000 */
[----:B------:R-:W-:Y:S05]  /*5180*/  BRA `(.L_x_45425) ;  /* 0x0000003000007947 */ /* 0x000fea0003800000 */
.L_x_45424:
[----:B-----5:R-:W-:-:S05]  /*5190*/  HADD2.F32 R4, -RZ, R51.H0_H0 ;  /* 0x20000033ff047230 */ /* 0x020fca0000004100 */
[----:B------:R-:W-:-:S04]  /*51a0*/  FADD.FTZ R130, R4, R130 ;  /* 0x0000008204827221 */ /* 0x000fc80000010000 */
[----:B------:R-:W-:Y:S02]  /*51b0*/  @P1 FADD.FTZ R130, R58, R130 ;  /* 0x000000823a821221 */ /* 0x000fe40000010000 */
.L_x_45425:
[----:B------:R-:W-:Y:S01]  /*51c0*/  HADD2.F32 R131, -RZ, R131.H1_H1 ;  /* 0x30000083ff837230 */ /* 0x000fe20000004100 */
[----:B------:R-:W-:Y:S05]  /*51d0*/  @P2 BRA `(.L_x_45426) ;  /* 0x0000003000002947 */ /* 0x000fea0003800000 */
[----:B------:R-:W-:Y:S05]  /*51e0*/  @!P1 BRA `(.L_x_45427) ;  /* 0x0000005000009947 */ /* 0x000fea0003800000 */
[----:B-----5:R-:W-:Y:S01]  /*51f0*/  FADD.FTZ R131, R59, R131 ;  /* 0x000000833b837221 */ /* 0x020fe20000010000 */
[----:B------:R-:W-:Y:S05]  /*5200*/  BRA `(.L_x_45427) ;  /* 0x0000003000007947 */ /* 0x000fea0003800000 */
.L_x_45426:
[----:B-----5:R-:W-:-:S05]  /*5210*/  HADD2.F32 R4, -RZ, R51.H1_H1 ;  /* 0x30000033ff047230 */ /* 0x020fca0000004100 */
[----:B------:R-:W-:-:S04]  /*5220*/  FADD.FTZ R131, R4, R131 ;  /* 0x0000008304837221 */ /* 0x000fc80000010000 */
[----:B------:R-:W-:Y:S02]  /*5230*/  @P1 FADD.FTZ R131, R59, R131 ;  /* 0x000000833b831221 */ /* 0x000fe40000010000 */
.L_x_45427:
[----:B------:R-:W-:-:S04]  /*5240*/  LEA R6, P1, R3, c[0x0][0x188], 0x5 ;  /* 0x0000620003067a11 */ /* 0x000fc800078228ff */
[C---:B------:R-:W-:Y:S02]  /*5250*/  LEA.HI.X R7, R3.reuse, c[0x0][0x18c], RZ, 0x5, P1 ;  /* 0x0000630003077a11 */ /* 0x040fe400008f2cff */
[----:B------:R-:W-:-:S03]  /*5260*/  IADD3 R3, R3, 0x20, RZ ;  /* 0x0000002003037810 */ /* 0x000fc60007ffe0ff */
[----:B------:R0:W-:Y:S04]  /*5270*/  STG.E.128 [R6.64], R124 ;  /* 0x0000007c06007986 */ /* 0x0001e8000c101d04 */
[----:B------:R0:W-:Y:S02]  /*5280*/  STG.E.128 [R6.64+0x10], R128 ;  /* 0x0000108006007986 */ /* 0x0001e4000c101d04 */
.L_x_45411:
[----:B------:R-:W-:Y:S05]  /*5290*/  BSYNC B0 ;  /* 0x0000000000007941 */ /* 0x000fea0003800000 */
.L_x_45410:
        /* <DEDUP_REMOVED lines=24> */
.L_x_45430:
[----:B-----5:R-:W-:-:S05]  /*5420*/  HADD2.F32 R4, -RZ, R48.H0_H0 ;  /* 0x20000030ff047230 */ /* 0x020fca0000004100 */
[----:B------:R-:W-:-:S04]  /*5430*/  FADD.FTZ R132, R4, R132 ;  /* 0x0000008404847221 */ /* 0x000fc80000010000 */
[----:B------:R-:W-:Y:S02]  /*5440*/  @P1 FADD.FTZ R132, R52, R132 ;  /* 0x0000008434841221 */ /* 0x000fe40000010000 */
.L_x_45431:
[----:B------:R-:W-:Y:S01]  /*5450*/  HADD2.F32 R133, -RZ, R136.H1_H1 ;  /* 0x30000088ff857230 */ /* 0x000fe20000004100 */
[----:B------:R-:W-:Y:S05]  /*5460*/  @P2 BRA `(.L_x_45432) ;  /* 0x0000003000002947 */ /* 0x000fea0003800000 */
[----:B------:R-:W-:Y:S05]  /*5470*/  @!P1 BRA `(.L_x_45433) ;  /* 0x0000005000009947 */ /* 0x000fea0003800000 */
[----:B-----5:R-:W-:Y:S01]  /*5480*/  FADD.FTZ R133, R53, R133 ;  /* 0x0000008535857221 */ /* 0x020fe20000010000 */
[----:B------:R-:W-:Y:S05]  /*5490*/  BRA `(.L_x_45433) ;  /* 0x0000003000007947 */ /* 0x000fea0003800000 */
.L_x_45432:
[----:B-----5:R-:W-:-:S05]  /*54a0*/  HADD2.F32 R4, -RZ, R48.H1_H1 ;  /* 0x30000030ff047230 */ /* 0x020fca0000004100 */
[----:B------:R-:W-:-:S04]  /*54b0*/  FADD.FTZ R133, R4, R133 ;  /* 0x0000008504857221 */ /* 0x000fc80000010000 */
[----:B------:R-:W-:Y:S02]  /*54c0*/  @P1 FADD.FTZ R133, R53, R133 ;  /* 0x0000008535851221 */ /* 0x000fe40000010000 */
.L_x_45433:
[----:B------:R-:W-:Y:S01]  /*54d0*/  HADD2.F32 R134, -RZ, R137.H0_H0 ;  /* 0x20000089ff867230 */ /* 0x000fe20000004100 */
[----:B------:R-:W-:Y:S05]  /*54e0*/  @P2 BRA `(.L_x_45434) ;  /* 0x0000003000002947 */ /* 0x000fea0003800000 */
[----:B------:R-:W-:Y:S05]  /*54f0*/  @!P1 BRA `(.L_x_45435) ;  /* 0x0000005000009947 */ /* 0x000fea0003800000 */
[----:B-----5:R-:W-:Y:S01]  /*5500*/  FADD.FTZ R134, R54, R134 ;  /* 0x0000008636867221 */ /* 0x020fe20000010000 */
[----:B------:R-:W-:Y:S05]  /*5510*/  BRA `(.L_x_45435) ;  /* 0x0000003000007947 */ /* 0x000fea0003800000 */
.L_x_45434:
[----:B-----5:R-:W-:-:S05]  /*5520*/  HADD2.F32 R4, -RZ, R49.H0_H0 ;  /* 0x20000031ff047230 */ /* 0x020fca0000004100 */
[----:B------:R-:W-:-:S04]  /*5530*/  FADD.FTZ R134, R4, R134 ;  /* 0x0000008604867221 */ /* 0x000fc80000010000 */
[----:B------:R-:W-:Y:S02]  /*5540*/  @P1 FADD.FTZ R134, R54, R134 ;  /* 0x0000008636861221 */ /* 0x000fe40000010000 */
.L_x_45435:
[----:B------:R-:W-:Y:S01]  /*5550*/  HADD2.F32 R135, -RZ, R137.H1_H1 ;  /* 0x30000089ff877230 */ /* 0x000fe20000004100 */
[----:B------:R-:W-:Y:S05]  /*5560*/  @P2 BRA `(.L_x_45436) ;  /* 0x0000003000002947 */ /* 0x000fea0003800000 */
[----:B------:R-:W-:Y:S05]  /*5570*/  @!P1 BRA `(.L_x_45437) ;  /* 0x0000005000009947 */ /* 0x000fea0003800000 */
[----:B-----5:R-:W-:Y:S01]  /*5580*/  FADD.FTZ R135, R55, R135 ;  /* 0x0000008737877221 */ /* 0x020fe20000010000 */
[----:B------:R-:W-:Y:S05]  /*5590*/  BRA `(.L_x_45437) ;  /* 0x0000003000007947 */ /* 0x000fea0003800000 */
.L_x_45436:
[----:B-----5:R-:W-:-:S05]  /*55a0*/  HADD2.F32 R4, -RZ, R49.H1_H1 ;  /* 0x30000031ff047230 */ /* 0x020fca0000004100 */
[----:B------:R-:W-:-:S04]  /*55b0*/  FADD.FTZ R135, R4, R135 ;  /* 0x0000008704877221 */ /* 0x000fc80000010000 */
[----:B------:R-:W-:Y:S02]  /*55c0*/  @P1 FADD.FTZ R135, R55, R135 ;  /* 0x0000008737871221 */ /* 0x000fe40000010000 */
.L_x_45437:
[----:B------:R-:W-:Y:S01]  /*55d0*/  HADD2.F32 R136, -RZ, R138.H0_H0 ;  /* 0x2000008aff887230 */ /* 0x000fe20000004100 */
[----:B------:R-:W-:Y:S05]  /*55e0*/  @P2 BRA `(.L_x_45438) ;  /* 0x0000003000002947 */ /* 0x000fea0003800000 */
[----:B------:R-:W-:Y:S05]  /*55f0*/  @!P1 BRA `(.L_x_45439) ;  /* 0x0000005000009947 */ /* 0x000fea0003800000 */
[----:B-----5:R-:W-:Y:S01]  /*5600*/  FADD.FTZ R136, R56, R136 ;  /* 0x0000008838887221 */ /* 0x020fe20000010000 */
[----:B------:R-:W-:Y:S05]  /*5610*/  BRA `(.L_x_45439) ;  /* 0x0000003000007947 */ /* 0x000fea0003800000 */
.L_x_45438:
[----:B-----5:R-:W-:-:S05]  /*5620*/  HADD2.F32 R4, -RZ, R50.H0_H0 ;  /* 0x20000032ff047230 */ /* 0x020fca0000004100 */
[----:B------:R-:W-:-:S04]  /*5630*/  FADD.FTZ R136, R4, R136 ;  /* 0x0000008804887221 */ /* 0x000fc80000010000 */
[----:B------:R-:W-:Y:S02]  /*5640*/  @P1 FADD.FTZ R136, R56, R136 ;  /* 0x0000008838881221 */ /* 0x000fe40000010000 */
.L_x_45439:
[----:B------:R-:W-:Y:S01]  /*5650*/  HADD2.F32 R137, -RZ, R138.H1_H1 ;  /* 0x3000008aff897230 */ /* 0x000fe20000004100 */
[----:B------:R-:W-:Y:S05]  /*5660*/  @P2 BRA `(.L_x_45440) ;  /* 0x0000003000002947 */ /* 0x000fea0003800000 */
[----:B------:R-:W-:Y:S05]  /*5670*/  @!P1 BRA `(.L_x_45441) ;  /* 0x0000005000009947 */ /* 0x000fea0003800000 */
[----:B-----5:R-:W-:Y:S01]  /*5680*/  FADD.FTZ R137, R57, R137 ;  /* 0x0000008939897221 */ /* 0x020fe20000010000 */
[----:B------:R-:W-:Y:S05]  /*5690*/  BRA `(.L_x_45441) ;  /* 0x0000003000007947 */ /* 0x000fea0003800000 */
.L_x_45440:
[----:B-----5:R-:W-:-:S05]  /*56a0*/  HADD2.F32 R4, -RZ, R50.H1_H1 ;  /* 0x30000032ff047230 */ /* 0x020fca0000004100 */
[----:B------:R-:W-:-:S04]  /*56b0*/  FADD.FTZ R137, R4, R137 ;  /* 0x0000008904897221 */ /* 0x000fc80000010000 */
[----:B------:R-:W-:Y:S02]  /*56c0*/  @P1 FADD.FTZ R137, R57, R137 ;  /* 0x0000008939891221 */ /* 0x000fe40000010000 */
.L_x_45441:
[----:B------:R-:W-:Y:S01]  /*56d0*/  HADD2.F32 R138, -RZ, R139.H0_H0 ;  /* 0x2000008bff8a7230 */ /* 0x000fe20000004100 */
[----:B------:R-:W-:Y:S05]  /*56e0*/  @P2 BRA `(.L_x_45442) ;  /* 0x0000003000002947 */ /* 0x000fea0003800000 */
[----:B------:R-:W-:Y:S05]  /*56f0*/  @!P1 BRA `(.L_x_45443) ;  /* 0x0000005000009947 */ /* 0x000fea0003800000 */
[----:B-----5:R-:W-:Y:S01]  /*5700*/  FADD.FTZ R138, R58, R138 ;  /* 0x0000008a3a8a7221 */ /* 0x020fe20000010000 */
[----:B------:R-:W-:Y:S05]  /*5710*/  BRA `(.L_x_45443) ;  /* 0x0000003000007947 */ /* 0x000fea0003800000 */
.L_x_45442:
[----:B-----5:R-:W-:-:S05]  /*5720*/  HADD2.F32 R4, -RZ, R51.H0_H0 ;  /* 0x20000033ff047230 */ /* 0x020fca0000004100 */
[----:B------:R-:W-:-:S04]  /*5730*/  FADD.FTZ R138, R4, R138 ;  /* 0x0000008a048a7221 */ /* 0x000fc80000010000 */
[----:B------:R-:W-:Y:S02]  /*5740*/  @P1 FADD.FTZ R138, R58, R138 ;  /* 0x0000008a3a8a1221 */ /* 0x000fe40000010000 */
.L_x_45443:
[----:B------:R-:W-:Y:S01]  /*5750*/  HADD2.F32 R139, -RZ, R139.H1_H1 ;  /* 0x3000008bff8b7230 */ /* 0x000fe20000004100 */
[----:B------:R-:W-:Y:S05]  /*5760*/  @P2 BRA `(.L_x_45444) ;  /* 0x0000003000002947 */ /* 0x000fea0003800000 */
[----:B------:R-:W-:Y:S05]  /*5770*/  @!P1 BRA `(.L_x_45445) ;  /* 0x0000005000009947 */ /* 0x000fea0003800000 */
[----:B-----5:R-:W-:Y:S01]  /*5780*/  FADD.FTZ R139, R59, R139 ;  /* 0x0000008b3b8b7221 */ /* 0x020fe20000010000 */
[----:B------:R-:W-:Y:S05]  /*5790*/  BRA `(.L_x_45445) ;  /* 0x0000003000007947 */ /* 0x000fea0003800000 */
.L_x_45444:
[----:B-----5:R-:W-:-:S05]  /*57a0*/  HADD2.F32 R4, -RZ, R51.H1_H1 ;  /* 0x30000033ff047230 */ /* 0x020fca0000004100 */
[----:B------:R-:W-:-:S04]  /*57b0*/  FADD.FTZ R139, R4, R139 ;  /* 0x0000008b048b7221 */ /* 0x000fc80000010000 */
[----:B------:R-:W-:Y:S02]  /*57c0*/  @P1 FADD.FTZ R139, R59, R139 ;  /* 0x0000008b3b8b1221 */ /* 0x000fe40000010000 */
.L_x_45445:
[----:B------:R-:W-:-:S04]  /*57d0*/  LEA R6, P1, R3, c[0x0][0x188], 0x5 ;  /* 0x0000620003067a11 */ /* 0x000fc800078228ff */
[----:B------:R-:W-:-:S05]  /*57e0*/  LEA.HI.X R7, R3, c[0x0][0x18c], RZ, 0x5, P1 ;  /* 0x0000630003077a11 */ /* 0x000fca00008f2cff */
[----:B------:R0:W-:Y:S04]  /*57f0*/  STG.E.128 [R6.64], R132 ;  /* 0x0000008406007986 */ /* 0x0001e8000c101d04 */
[----:B------:R0:W-:Y:S02]  /*5800*/  STG.E.128 [R6.64+0x10], R136 ;  /* 0x0000108806007986 */ /* 0x0001e4000c101d04 */
.L_x_45429:
[----:B------:R-:W-:Y:S05]  /*5810*/  BSYNC B0 ;  /* 0x0000000000007941 */ /* 0x000fea0003800000 */
.L_x_45428:
        /* <DEDUP_REMOVED lines=101> */
.L_x_45470:
        /* <DEDUP_REMOVED lines=188> */
.L_x_45471:
        /* <DEDUP_REMOVED lines=63> */
[----:B------:R-:W-:Y:S01]  /*6e20*/  F2FP.PACK_AB R144, R141, R7 ;  /* 0x000000078d90723e */ /* 0x000fe200000000ff */
[--C-:B------:R-:W-:Y:S02]  /*6e30*/  FADD.FTZ R141, R62, -R6.reuse ;  /* 0x800000063e8d7221 */ /* 0x100fe40000010000 */
[----:B------:R-:W-:Y:S01]  /*6e40*/  FADD.FTZ R7, R63, -R6 ;  /* 0x800000063f077221 */ /* 0x000fe20000010000 */
[----:B------:R-:W-:Y:S01]  /*6e50*/  F2FP.PACK_AB R140, R142, R140 ;  /* 0x0000008c8e8c723e */ /* 0x000fe200000000ff */
        /* <DEDUP_REMOVED lines=13> */
[----:B------:R-:W-:Y:S01]  /*6f30*/  F2FP.PACK_AB R141, R141, R7 ;  /* 0x000000078d8d723e */ /* 0x000fe200000000ff */
[----:B------:R-:W-:-:S02]  /*6f40*/  FADD.FTZ R7, R64, -R6 ;  /* 0x8000000640077221 */ /* 0x000fc40000010000 */
[----:B------:R-:W-:Y:S02]  /*6f50*/  FADD.FTZ R143, R65, -R6 ;  /* 0x80000006418f7221 */ /* 0x000fe40000010000 */
[C---:B------:R-:W-:Y:S02]  /*6f60*/  FMUL.FTZ R7, R3.reuse, R7 ;  /* 0x0000000703077220 */ /* 0x040fe40000410000 */
[----:B------:R-:W-:-:S04]  /*6f70*/  FMUL.FTZ R143, R3, R143 ;  /* 0x0000008f038f7220 */ /* 0x000fc80000410000 */
[-C--:B------:R-:W-:Y:S02]  /*6f80*/  FFMA.FTZ R146, R146, R143.reuse, R8 ;  /* 0x0000008f92927223 */ /* 0x080fe40000010008 */
[----:B------:R-:W-:Y:S01]  /*6f90*/  FFMA.FTZ R143, R165, R143, R2 ;  /* 0x0000008fa58f7223 */ /* 0x000fe20000010002 */
[----:B------:R-:W-:Y:S01]  /*6fa0*/  F2FP.PACK_AB R145, R147, R145 ;  /* 0x000000919391723e */ /* 0x000fe200000000ff */
[-C--:B---3--:R-:W-:Y:S02]  /*6fb0*/  FFMA.FTZ R142, R142, R7.reuse, R11 ;  /* 0x000000078e8e7223 */ /* 0x088fe4000001000b */
[----:B------:R-:W-:Y:S01]  /*6fc0*/  FFMA.FTZ R7, R9, R7, R10 ;  /* 0x0000000709077223 */ /* 0x000fe2000001000a */
[----:B------:R0:W5:Y:S02]  /*6fd0*/  LDL.LU R11, [R1+0x434] ;  /* 0x00043400010b7983 */ /* 0x0001640000300800 */
[----:B------:R-:W-:Y:S02]  /*6fe0*/  F2FP.PACK_AB R142, R146, R142 ;  /* 0x0000008e928e723e */ /* 0x000fe400000000ff */
[----:B------:R-:W-:Y:S01]  /*6ff0*/  F2FP.PACK_AB R146, R143, R7 ;  /* 0x000000078f92723e */ /* 0x000fe200000000ff */
        /* <DEDUP_REMOVED lines=14> */
[----:B------:R-:W-:Y:S01]  /*70e0*/  F2FP.PACK_AB R143, R7, R6 ;  /* 0x00000006078f723e */ /* 0x000fe200000000ff */
        /* <DEDUP_REMOVED lines=10> */
[----:B------:R-:W-:Y:S01]  /*7190*/  F2FP.PACK_AB R147, R7, R6 ;  /* 0x000000060793723e */ /* 0x000fe200000000ff */
[----:B------:R-:W-:-:S05]  /*71a0*/  IMAD.WIDE.U32 R6, R5, R143, c[0x0][0x210] ;  /* 0x0000840005067625 */ /* 0x000fca00078e008f */
[----:B------:R0:W-:Y:S01]  /*71b0*/  STG.E.128 [R6.64], R144 ;  /* 0x0000009006007986 */ /* 0x0001e2000c101d04 */
[----:B------:R-:W-:-:S03]  /*71c0*/  IADD3 R5, R5, 0x20, RZ ;  /* 0x0000002005057810 */ /* 0x000fc60007ffe0ff */
.L_x_45449:
[----:B------:R-:W-:Y:S05]  /*71d0*/  BSYNC B0 ;  /* 0x0000000000007941 */ /* 0x000fea0003800000 */
.L_x_45448:
        /* <DEDUP_REMOVED lines=109> */
.L_x_45451:
[----:B------:R-:W-:Y:S05]  /*78b0*/  BSYNC B0 ;  /* 0x0000000000007941 */ /* 0x000fea0003800000 */
.L_x_45450:
        /* <DEDUP_REMOVED lines=109> */
.L_x_45453:
[----:B------:R-:W-:Y:S05]  /*7f90*/  BSYNC B0 ;  /* 0x0000000000007941 */ /* 0x000fea0003800000 */
.L_x_45452:
        /* <DEDUP_REMOVED lines=109> */
.L_x_45455:
[----:B------:R-:W-:Y:S05]  /*8670*/  BSYNC B0 ;  /* 0x0000000000007941 */ /* 0x000fea0003800000 */
.L_x_45454:
        /* <DEDUP_REMOVED lines=109> */
.L_x_45457:
[----:B------:R-:W-:Y:S05]  /*8d50*/  BSYNC B0 ;  /* 0x0000000000007941 */ /* 0x000fea0003800000 */
.L_x_45456:
        /* <DEDUP_REMOVED lines=109> */
.L_x_45459:
[----:B------:R-:W-:Y:S05]  /*9430*/  BSYNC B0 ;  /* 0x0000000000007941 */ /* 0x000fea0003800000 */
.L_x_45458:
        /* <DEDUP_REMOVED lines=35> */
[----:B------:R-:W-:Y:S01]  /*9670*/  F2FP.PACK_AB R140, R142, R140 ;  /* 0x0000008c8e8c723e */ /* 0x000fe200000000ff */
[----:B------:R0:W5:Y:S03]  /*9680*/  LDL.LU R11, [R1+0x434] ;  /* 0x00043400010b7983 */ /* 0x0001660000300800 */
[----:B------:R-:W-:Y:S01]  /*9690*/  F2FP.PACK_AB R144, R141, R7 ;  /* 0x000000078d90723e */ /* 0x000fe200000000ff */
        /* <DEDUP_REMOVED lines=13> */
[----:B------:R-:W-:Y:S01]  /*9770*/  F2FP.PACK_AB R141, R141, R7 ;  /* 0x000000078d8d723e */ /* 0x000fe200000000ff */
[--C-:B------:R-:W-:Y:S02]  /*9780*/  FADD.FTZ R7, R112, -R6.reuse ;  /* 0x8000000670077221 */ /* 0x100fe40000010000 */
[----:B------:R-:W-:Y:S02]  /*9790*/  FADD.FTZ R143, R113, -R6 ;  /* 0x80000006718f7221 */ /* 0x000fe40000010000 */
[----:B------:R-:W-:-:S02]  /*97a0*/  FMUL.FTZ R7, R3, R7 ;  /* 0x0000000703077220 */ /* 0x000fc40000410000 */
        /* <DEDUP_REMOVED lines=21> */
[----:B------:R-:W-:Y:S01]  /*9900*/  F2FP.PACK_AB R143, R7, R6 ;  /* 0x00000006078f723e */ /* 0x000fe200000000ff */
        /* <DEDUP_REMOVED lines=12> */
.L_x_45461:
[----:B------:R-:W-:Y:S05]  /*99d0*/  BSYNC B0 ;  /* 0x0000000000007941 */ /* 0x000fea0003800000 */
.L_x_45460:
        /* <DEDUP_REMOVED lines=24> */
[----:B------:R-:W-:Y:S01]  /*9b60*/  F2FP.PACK_AB R144, R141, R7 ;  /* 0x000000078d90723e */ /* 0x000fe200000000ff */
[----:B------:R-:W-:-:S04]  /*9b70*/  FADD.FTZ R141, R118, -R6 ;  /* 0x80000006768d7221 */ /* 0x000fc80000010000 */
[----:B------:R-:W-:Y:S02]  /*9b80*/  FMUL.FTZ R145, R3, R141 ;  /* 0x0000008d03917220 */ /* 0x000fe40000410000 */
[----:B------:R-:W2:Y:S01]  /*9b90*/  LDL R141, [R1+0x218] ;  /* 0x00021800018d7983 */ /* 0x000ea20000100800 */
[----:B------:R-:W-:Y:S01]  /*9ba0*/  FADD.FTZ R7, R119, -R6 ;  /* 0x8000000677077221 */ /* 0x000fe20000010000 */
[----:B------:R-:W-:-:S03]  /*9bb0*/  F2FP.PACK_AB R140, R142, R140 ;  /* 0x0000008c8e8c723e */ /* 0x000fc600000000ff */
[----:B------:R-:W-:-:S04]  /*9bc0*/  FMUL.FTZ R142, R3, R7 ;  /* 0x00000007038e7220 */ /* 0x000fc80000410000 */
[-C--:B------:R-:W-:Y:S02]  /*9bd0*/  FFMA.FTZ R147, R147, R142.reuse, R11 ;  /* 0x0000008e93937223 */ /* 0x080fe4000001000b */
[-C--:B--2---:R-:W-:Y:S02]  /*9be0*/  FFMA.FTZ R7, R141, R145.reuse, R150 ;  /* 0x000000918d077223 */ /* 0x084fe40000010096 */
[----:B------:R-:W-:Y:S02]  /*9bf0*/  FFMA.FTZ R145, R2, R145, R10 ;  /* 0x0000009102917223 */ /* 0x000fe4000001000a */
[----:B------:R-:W-:Y:S01]  /*9c00*/  FFMA.FTZ R141, R143, R142, R151 ;  /* 0x0000008e8f8d7223 */ /* 0x000fe20000010097 */
[----:B------:R0:W5:Y:S04]  /*9c10*/  LDL.LU R2, [R1+0x424] ;  /* 0x0004240001027983 */ /* 0x0001680000300800 */
[----:B------:R-:W2:Y:S01]  /*9c20*/  LDL R142, [R1+0x200] ;  /* 0x00020000018e7983 */ /* 0x000ea20000100800 */
[----:B------:R-:W-:Y:S01]  /*9c30*/  F2FP.PACK_AB R141, R141, R7 ;  /* 0x000000078d8d723e */ /* 0x000fe200000000ff */
        /* <DEDUP_REMOVED lines=9> */
[----:B------:R-:W-:Y:S02]  /*9cd0*/  F2FP.PACK_AB R142, R146, R142 ;  /* 0x0000008e928e723e */ /* 0x000fe400000000ff */
[----:B------:R-:W-:Y:S01]  /*9ce0*/  F2FP.PACK_AB R146, R143, R7 ;  /* 0x000000078f92723e */ /* 0x000fe200000000ff */
[----:B------:R-:W-:Y:S01]  /*9cf0*/  FADD.FTZ R7, R122, -R6 ;  /* 0x800000067a077221 */ /* 0x000fe20000010000 */
[----:B------:R-:W2:Y:S03]  /*9d00*/  LDL R143, [R1+0x20c] ;  /* 0x00020c00018f7983 */ /* 0x000ea60000100800 */
[----:B------:R-:W-:-:S02]  /*9d10*/  FMUL.FTZ R165, R3, R7 ;  /* 0x0000000703a57220 */ /* 0x000fc40000410000 */
[----:B------:R-:W3:Y:S01]  /*9d20*/  LDL R7, [R1+0x208] ;  /* 0x0002080001077983 */ /* 0x000ee20000100800 */
[----:B------:R-:W-:Y:S01]  /*9d30*/  FADD.FTZ R6, R123, -R6 ;  /* 0x800000067b067221 */ /* 0x000fe20000010000 */
[----:B------:R-:W-:-:S03]  /*9d40*/  F2FP.PACK_AB R145, R147, R145 ;  /* 0x000000919391723e */ /* 0x000fc600000000ff */
[----:B------:R-:W-:Y:S02]  /*9d50*/  FMUL.FTZ R147, R3, R6 ;  /* 0x0000000603937220 */ /* 0x000fe40000410000 */
[----:B---3--:R-:W-:Y:S02]  /*9d60*/  FFMA.FTZ R6, R7, R165, R154 ;  /* 0x000000a507067223 */ /* 0x008fe4000001009a */
[----:B--2---:R-:W-:-:S05]  /*9d70*/  FFMA.FTZ R7, R143, R147, R155 ;  /* 0x000000938f077223 */ /* 0x004fca000001009b */
        /* <DEDUP_REMOVED lines=13> */
.L_x_45463:
[----:B------:R-:W-:Y:S05]  /*9e50*/  BSYNC B0 ;  /* 0x0000000000007941 */ /* 0x000fea0003800000 */
.L_x_45462:
        /* <DEDUP_REMOVED lines=71> */
.L_x_45465:
[----:B------:R-:W-:Y:S05]  /*a2d0*/  BSYNC B0 ;  /* 0x0000000000007941 */ /* 0x000fea0003800000 */
.L_x_45464:
        /* <DEDUP_REMOVED lines=28> */
[----:B------:R-:W-:Y:S02]  /*a4a0*/  F2FP.PACK_AB R140, R7, R6 ;  /* 0x00000006078c723e */ /* 0x000fe400000000ff */
[----:B------:R-:W2:Y:S04]  /*a4b0*/  LDL R6, [R1+0x1c0] ;  /* 0x0001c00001067983 */ /* 0x000ea80000100800 */
[----:B------:R-:W3:Y:S01]  /*a4c0*/  LDL R7, [R1+0x1c4] ;  /* 0x0001c40001077983 */ /* 0x000ee20000100800 */
[----:B----4-:R-:W-:Y:S02]  /*a4d0*/  FFMA.FTZ R142, R142, R4, R35 ;  /* 0x000000048e8e7223 */ /* 0x010fe40000010023 */
[----:B------:R-:W-:-:S05]  /*a4e0*/  FFMA.FTZ R141, R141, R145, R34 ;  /* 0x000000918d8d7223 */ /* 0x000fca0000010022 */
[----:B------:R-:W-:Y:S01]  /*a4f0*/  F2FP.PACK_AB R141, R142, R141 ;  /* 0x0000008d8e8d723e */ /* 0x000fe200000000ff */
[----:B--2---:R-:W-:Y:S02]  /*a500*/  FFMA.FTZ R6, R6, R146, R36 ;  /* 0x0000009206067223 */ /* 0x004fe40000010024 */
[----:B---3--:R-:W-:-:S05]  /*a510*/  FFMA.FTZ R7, R7, R147, R37 ;  /* 0x0000009307077223 */ /* 0x008fca0000010025 */
[----:B------:R-:W-:Y:S02]  /*a520*/  F2FP.PACK_AB R142, R7, R6 ;  /* 0x00000006078e723e */ /* 0x000fe400000000ff */
[----:B------:R-:W2:Y:S02]  /*a530*/  LDL R7, [R1+0x1c8] ;  /* 0x0001c80001077983 */ /* 0x000ea40000100800 */
[----:B--2---:R-:W-:Y:S02]  /*a540*/  FFMA.FTZ R6, R7, R165, R38 ;  /* 0x000000a507067223 */ /* 0x004fe40000010026 */
[----:B------:R-:W-:-:S05]  /*a550*/  FFMA.FTZ R7, R143, R3, R39 ;  /* 0x000000038f077223 */ /* 0x000fca0000010027 */
[----:B------:R-:W-:Y:S01]  /*a560*/  F2FP.PACK_AB R143, R7, R6 ;  /* 0x00000006078f723e */ /* 0x000fe200000000ff */
        /* <DEDUP_REMOVED lines=12> */
[----:B------:R-:W-:Y:S02]  /*a630*/  F2FP.PACK_AB R143, R3, R6 ;  /* 0x00000006038f723e */ /* 0x000fe400000000ff */
[----:B------:R-:W3:Y:S01]  /*a640*/  LDL R3, [R1+0x1b0] ;  /* 0x0001b00001037983 */ /* 0x000ee20000100800 */
[----:B----4-:R-:W-:Y:S02]  /*a650*/  FFMA.FTZ R4, R140, R4, R43 ;  /* 0x000000048c047223 */ /* 0x010fe4000001002b */
[----:B------:R-:W-:Y:S02]  /*a660*/  FFMA.FTZ R7, R7, R146, R44 ;  /* 0x0000009207077223 */ /* 0x000fe4000001002c */
[----:B------:R-:W-:Y:S02]  /*a670*/  FFMA.FTZ R142, R142, R147, R45 ;  /* 0x000000938e8e7223 */ /* 0x000fe4000001002d */
[----:B------:R-:W-:-:S03]  /*a680*/  FFMA.FTZ R140, R141, R144, R41 ;  /* 0x000000908d8c7223 */ /* 0x000fc60000010029 */
[----:B------:R-:W-:Y:S01]  /*a690*/  F2FP.PACK_AB R142, R142, R7 ;  /* 0x000000078e8e723e */ /* 0x000fe200000000ff */
[----:B---3--:R-:W-:Y:S02]  /*a6a0*/  FFMA.FTZ R3, R3, R0, R40 ;  /* 0x0000000003037223 */ /* 0x008fe40000010028 */
[----:B------:R0:W5:Y:S01]  /*a6b0*/  LDL.LU R0, [R1+0x420] ;  /* 0x0004200001007983 */ /* 0x0001620000300800 */
[----:B--2---:R-:W-:Y:S01]  /*a6c0*/  FFMA.FTZ R6, R165, R145, R42 ;  /* 0x00000091a5067223 */ /* 0x004fe2000001002a */
[----:B------:R-:W-:Y:S02]  /*a6d0*/  MOV R165, 0x10 ;  /* 0x0000001000a57802 */ /* 0x000fe40000000f00 */
[----:B------:R-:W-:Y:S02]  /*a6e0*/  F2FP.PACK_AB R140, R140, R3 ;  /* 0x000000038c8c723e */ /* 0x000fe400000000ff */
[----:B------:R-:W-:Y:S01]  /*a6f0*/  F2FP.PACK_AB R141, R4, R6 ;  /* 0x00000006048d723e */ /* 0x000fe200000000ff */
[----:B------:R-:W-:-:S05]  /*a700*/  IMAD.WIDE.U32 R4, R5, R165, c[0x0][0x210] ;  /* 0x0000840005047625 */ /* 0x000fca00078e00a5 */
[----:B------:R0:W-:Y:S02]  /*a710*/  STG.E.128 [R4.64], R140 ;  /* 0x0000008c04007986 */ /* 0x0001e4000c101d04 */
.L_x_45467:
[----:B------:R-:W-:Y:S05]  /*a720*/  BSYNC B0 ;  /* 0x0000000000007941 */ /* 0x000fea0003800000 */
.L_x_45466:
[----:B-1----:R-:W-:-:S10]  /*a730*/  HFMA2.MMA R3, -RZ, RZ, 0, 2.384185791015625e-07 ;  /* 0x00000004ff037435 */ /* 0x002fd400000001ff */
[----:B------:R-:W-:-:S05]  /*a740*/  IMAD R164, R3, c[0x0][0x160], R164 ;  /* 0x0000580003a47a24 */ /* 0x000fca00078e02a4 */
[----:B------:R-:W-:-:S13]  /*a750*/  ISETP.GE.AND P1, PT, R164, c[0x0][0x164], PT ;  /* 0x00005900a4007a0c */ /* 0x000fda0003f26270 */
[----:B0----5:R-:W-:Y:S01]  /*a760*/  @P1 CALL.REL.NOINC `(.L_x_45468) ;  /* 0x0000001000001944 */ /* 0x021fe20003c00000 */
[----:B------:R-:W-:Y:S05]  /*a770*/  BRA `(.L_x_45469) ;  /* 0xffff78b000007947 */ /* 0x000fea000383ffff */
.L_x_45468:
[----:B------:R-:W-:Y:S05]  /*a780*/  EXIT ;  /* 0x000000000000794d */ /* 0x000fea0003800000 */
.L_x_45446:
[----:B------:R-:W-:Y:S01]  /*a790*/  HFMA2.MMA R3, -RZ, RZ, 0, 5.9604644775390625e-08 ;  /* 0x00000001ff037435 */ /* 0x000fe200000001ff */
[----:B------:R-:W-:Y:S02]  /*a7a0*/  MOV R140, R4 ;  /* 0x00000004008c7202 */ /* 0x000fe40000000f00 */
[----:B------:R-:W-:Y:S02]  /*a7b0*/  MOV R141, 0x1f ;  /* 0x0000001f008d7802 */ /* 0x000fe40000000f00 */
[----:B0-----:R-:W-:Y:S02]  /*a7c0*/  MOV R7, 0xffffffff ;  /* 0xffffffff00077802 */ /* 0x001fe40000000f00 */
[----:B------:R-:W-:Y:S02]  /*a7d0*/  MOV R6, 0xa7f0 ;  /* 0x0000a7f000067802 */ /* 0x000fe40000000f00 */
[----:B-----5:R-:W-:Y:S05]  /*a7e0*/  CALL.REL.NOINC `($__internal_56_$__cuda_sm70_shflsync_bfly_p) ;  /* 0x00000e4000007944 */ /* 0x020fea0003c00000 */
[----:B-1----:R-:W-:Y:S05]  /*a7f0*/  BRA `(.L_x_45470) ;  /* 0xffffb67000007947 */ /* 0x002fea000383ffff */
.L_x_45447:
[----:B------:R-:W-:Y:S01]  /*a800*/  HFMA2.MMA R3, -RZ, RZ, 0, 1.1920928955078125e-07 ;  /* 0x00000002ff037435 */ /* 0x000fe200000001ff */
[----:B------:R-:W-:Y:S02]  /*a810*/  MOV R140, R4 ;  /* 0x00000004008c7202 */ /* 0x000fe40000000f00 */
[----:B------:R-:W-:-:S02]  /*a820*/  MOV R141, 0x1f ;  /* 0x0000001f008d7802 */ /* 0x000fc40000000f00 */
[----:B0-----:R-:W-:Y:S02]  /*a830*/  MOV R7, 0xffffffff ;  /* 0xffffffff00077802 */ /* 0x001fe40000000f00 */
[----:B------:R-:W-:Y:S02]  /*a840*/  MOV R6, 0xa860 ;  /* 0x0000a86000067802 */ /* 0x000fe40000000f00 */
[----:B-----5:R-:W-:Y:S05]  /*a850*/  CALL.REL.NOINC `($__internal_56_$__cuda_sm70_shflsync_bfly_p) ;  /* 0x00000dd000007944 */ /* 0x020fea0003c00000 */
[----:B-1----:R-:W-:Y:S01]  /*a860*/  FADD.FTZ R4, R4, R3 ;  /* 0x0000000304047221 */ /* 0x002fe20000010000 */
[----:B------:R-:W-:Y:S01]  /*a870*/  HFMA2.MMA R3, -RZ, RZ, 0, 2.384185791015625e-07 ;  /* 0x00000004ff037435 */ /* 0x000fe200000001ff */
[----:B------:R-:W-:Y:S02]  /*a880*/  MOV R141, 0x1f ;  /* 0x0000001f008d7802 */ /* 0x000fe40000000f00 */
[----:B------:R-:W-:Y:S02]  /*a890*/  MOV R7, 0xffffffff ;  /* 0xffffffff00077802 */ /* 0x000fe40000000f00 */
[----:B------:R-:W-:Y:S02]  /*a8a0*/  MOV R140, R4 ;  /* 0x00000004008c7202 */ /* 0x000fe40000000f00 */
[----:B------:R-:W-:-:S02]  /*a8b0*/  MOV R6, 0xa8d0 ;  /* 0x0000a8d000067802 */ /* 0x000fc40000000f00 */
[----:B------:R-:W-:Y:S05]  /*a8c0*/  CALL.REL.NOINC `($__internal_56_$__cuda_sm70_shflsync_bfly_p) ;  /* 0x00000d6000007944 */ /* 0x000fea0003c00000 */
[----:B-1----:R-:W-:Y:S01]  /*a8d0*/  FADD.FTZ R4, R4, R3 ;  /* 0x0000000304047221 */ /* 0x002fe20000010000 */
[----:B------:R-:W-:Y:S01]  /*a8e0*/  HFMA2.MMA R3, -RZ, RZ, 0, 4.76837158203125e-07 ;  /* 0x00000008ff037435 */ /* 0x000fe200000001ff */
[----:B------:R-:W-:-:S02]  /*a8f0*/  MOV R141, 0x1f ;  /* 0x0000001f008d7802 */ /* 0x000fc40000000f00 */
[----:B------:R-:W-:Y:S02]  /*a900*/  MOV R7, 0xffffffff ;  /* 0xffffffff00077802 */ /* 0x000fe40000000f00 */
[----:B------:R-:W-:Y:S02]  /*a910*/  MOV R140, R4 ;  /* 0x00000004008c7202 */ /* 0x000fe40000000f00 */
[----:B------:R-:W-:Y:S02]  /*a920*/  MOV R6, 0xa940 ;  /* 0x0000a94000067802 */ /* 0x000fe40000000f00 */
[----:B------:R-:W-:Y:S05]  /*a930*/  CALL.REL.NOINC `($__internal_56_$__cuda_sm70_shflsync_bfly_p) ;  /* 0x00000cf000007944 */ /* 0x000fea0003c00000 */
[----:B-1----:R-:W-:Y:S01]  /*a940*/  FADD.FTZ R4, R4, R3 ;  /* 0x0000000304047221 */ /* 0x002fe20000010000 */
[----:B------:R-:W-:Y:S01]  /*a950*/  HFMA2.MMA R3, -RZ, RZ, 0, 9.5367431640625e-07 ;  /* 0x00000010ff037435 */ /* 0x000fe200000001ff */
[----:B------:R-:W-:Y:S02]  /*a960*/  MOV R141, 0x1f ;  /* 0x0000001f008d7802 */ /* 0x000fe40000000f00 */
[----:B------:R-:W-:Y:S02]  /*a970*/  MOV R7, 0xffffffff ;  /* 0xffffffff00077802 */ /* 0x000fe40000000f00 */
[----:B------:R-:W-:-:S02]  /*a980*/  MOV R140, R4 ;  /* 0x00000004008c7202 */ /* 0x000fc40000000f00 */
[----:B------:R-:W-:Y:S02]  /*a990*/  MOV R6, 0xa9b0 ;  /* 0x0000a9b000067802 */ /* 0x000fe40000000f00 */
[----:B------:R-:W-:Y:S05]  /*a9a0*/  CALL.REL.NOINC `($__internal_56_$__cuda_sm70_shflsync_bfly_p) ;  /* 0x00000c8000007944 */ /* 0x000fea0003c00000 */
        /* <DEDUP_REMOVED lines=174> */
[----:B------:R-:W-:Y:S05]  /*b490*/  CALL.REL.NOINC `($__internal_56_$__cuda_sm70_shflsync_bfly_p) ;  /* 0x0000019000007944 */ /* 0x000fea0003c00000 */
[----:B-1----:R-:W-:Y:S01]  /*b4a0*/  FADD.FTZ R140, R140, R3 ;  /* 0x000000038c8c7221 */ /* 0x002fe20000010000 */
[----:B------:R-:W-:Y:S01]  /*b4b0*/  HFMA2.MMA R3, -RZ, RZ, 0, 1.1920928955078125e-07 ;  /* 0x00000002ff037435 */ /* 0x000fe200000001ff */
[----:B------:R-:W-:Y:S02]  /*b4c0*/  MOV R141, 0x1f ;  /* 0x0000001f008d7802 */ /* 0x000fe40000000f00 */
[----:B------:R-:W-:Y:S02]  /*b4d0*/  MOV R7, 0xffffffff ;  /* 0xffffffff00077802 */ /* 0x000fe40000000f00 */
[----:B------:R-:W-:Y:S02]  /*b4e0*/  MOV R6, 0xb500 ;  /* 0x0000b50000067802 */ /* 0x000fe40000000f00 */
[----:B------:R-:W-:Y:S05]  /*b4f0*/  CALL.REL.NOINC `($__internal_56_$__cuda_sm70_shflsync_bfly_p) ;  /* 0x0000013000007944 */ /* 0x000fea0003c00000 */
[----:B-1----:R-:W-:Y:S01]  /*b500*/  FADD.FTZ R140, R140, R3 ;  /* 0x000000038c8c7221 */ /* 0x002fe20000010000 */
[----:B------:R-:W-:Y:S01]  /*b510*/  HFMA2.MMA R3, -RZ, RZ, 0, 2.384185791015625e-07 ;  /* 0x00000004ff037435 */ /* 0x000fe200000001ff */
[----:B------:R-:W-:-:S02]  /*b520*/  MOV R141, 0x1f ;  /* 0x0000001f008d7802 */ /* 0x000fc40000000f00 */
[----:B------:R-:W-:Y:S02]  /*b530*/  MOV R7, 0xffffffff ;  /* 0xffffffff00077802 */ /* 0x000fe40000000f00 */
[----:B------:R-:W-:Y:S02]  /*b540*/  MOV R6, 0xb560 ;  /* 0x0000b56000067802 */ /* 0x000fe40000000f00 */
[----:B------:R-:W-:Y:S05]  /*b550*/  CALL.REL.NOINC `($__internal_56_$__cuda_sm70_shflsync_bfly_p) ;  /* 0x000000d000007944 */ /* 0x000fea0003c00000 */
[----:B-1----:R-:W-:Y:S01]  /*b560*/  FADD.FTZ R140, R140, R3 ;  /* 0x000000038c8c7221 */ /* 0x002fe20000010000 */
[----:B------:R-:W-:Y:S01]  /*b570*/  HFMA2.MMA R3, -RZ, RZ, 0, 4.76837158203125e-07 ;  /* 0x00000008ff037435 */ /* 0x000fe200000001ff */
[----:B------:R-:W-:Y:S02]  /*b580*/  MOV R141, 0x1f ;  /* 0x0000001f008d7802 */ /* 0x000fe40000000f00 */
[----:B------:R-:W-:Y:S02]  /*b590*/  MOV R7, 0xffffffff ;  /* 0xffffffff00077802 */ /* 0x000fe40000000f00 */
[----:B------:R-:W-:Y:S02]  /*b5a0*/  MOV R6, 0xb5c0 ;  /* 0x0000b5c000067802 */ /* 0x000fe40000000f00 */
[----:B------:R-:W-:Y:S05]  /*b5b0*/  CALL.REL.NOINC `($__internal_56_$__cuda_sm70_shflsync_bfly_p) ;  /* 0x0000007000007944 */ /* 0x000fea0003c00000 */
[----:B-1----:R-:W-:Y:S01]  /*b5c0*/  FADD.FTZ R140, R140, R3 ;  /* 0x000000038c8c7221 */ /* 0x002fe20000010000 */
[----:B------:R-:W-:Y:S01]  /*b5d0*/  HFMA2.MMA R3, -RZ, RZ, 0, 9.5367431640625e-07 ;  /* 0x00000010ff037435 */ /* 0x000fe200000001ff */
[----:B------:R-:W-:-:S02]  /*b5e0*/  MOV R141, 0x1f ;  /* 0x0000001f008d7802 */ /* 0x000fc40000000f00 */
[----:B------:R-:W-:Y:S02]  /*b5f0*/  MOV R7, 0xffffffff ;  /* 0xffffffff00077802 */ /* 0x000fe40000000f00 */
[----:B------:R-:W-:Y:S02]  /*b600*/  MOV R6, 0xb620 ;  /* 0x0000b62000067802 */ /* 0x000fe40000000f00 */
[----:B------:R-:W-:Y:S05]  /*b610*/  CALL.REL.NOINC `($__internal_56_$__cuda_sm70_shflsync_bfly_p) ;  /* 0x0000001000007944 */ /* 0x000fea0003c00000 */
[----:B-1----:R-:W-:Y:S05]  /*b620*/  BRA `(.L_x_45471) ;  /* 0xffffb40000007947 */ /* 0x002fea000383ffff */
        .weak           $__internal_56_$__cuda_sm70_shflsync_bfly_p
        .type           $__internal_56_$__cuda_sm70_shflsync_bfly_p,@function
        .size           $__internal_56_$__cuda_sm70_shflsync_bfly_p,(.L_x_65436 - $__internal_56_$__cuda_sm70_shflsync_bfly_p)
$__internal_56_$__cuda_sm70_shflsync_bfly_p:
[----:B------:R-:W-:Y:S04]  /*b630*/  WARPSYNC R7 ;  /* 0x0000000700007348 */ /* 0x000fe80003800000 */
[----:B------:R0:W1:Y:S02]  /*b640*/  SHFL.BFLY PT, R3, R140, R3, R141 ;  /* 0x0c0000038c037389 */ /* 0x00006400000e008d */
[----:B0-----:R-:W-:-:S06]  /*b650*/  HFMA2.MMA R7, -RZ, RZ, 0, 0 ;  /* 0x00000000ff077435 */ /* 0x001fcc00000001ff */
[----:B------:R-:W-:Y:S05]  /*b660*/  RET.REL.NODEC R6 `(_ZN10layer_norm31ln_parallel_residual_fwd_kernelINS_13Kernel_traitsIf6__halffS2_fjLj2560ELj1ELj4ELj1ELj16ENS_18Kernel_traits_baseILj2560EfS2_fS2_fjLj128EEEEELb0ELb0ELb0EEEvNS_9FwdParamsE) ;  /* 0xffff499006007950 */ /* 0x000fea0003c3ffff */
.L_x_45472:
        /* <DEDUP_REMOVED lines=9> */
.L_x_65436:


//--------------------- .text._ZN10layer_norm31ln_parallel_residual_fwd_kernelINS_13Kernel_traitsIf6__halffS2_fjLj2560ELj1ELj4ELj1ELj16ENS_18Kernel_traits_baseILj2560EfS2_fS2_fjLj128EEEEELb0ELb0ELb1EEEvNS_9FwdParamsE --------------------------
	.section	.text._ZN10layer_norm31ln_parallel_residual_fwd_kernelINS_13Kernel_traitsIf6__halffS2_fjLj2560ELj1ELj4ELj1ELj16ENS_18Kernel_traits_baseILj2560EfS2_fS2_fjLj128EEEEELb0ELb0ELb1EEEvNS_9FwdParamsE,"ax",@progbits
	.sectioninfo	@"SHI_REGISTERS=255"
	.align	128
        .global         _ZN10layer_norm31ln_parallel_residual_fwd_kernelINS_13Kernel_traitsIf6__halffS2_fjLj2560ELj1ELj4ELj1ELj16ENS_18Kernel_traits_baseILj2560EfS2_fS2_fjLj128EEEEELb0ELb0ELb1EEEvNS_9FwdParamsE
        .type           _ZN10layer_norm31ln_parallel_residual_fwd_kernelINS_13Kernel_traitsIf6__halffS2_fjLj2560ELj1ELj4ELj1ELj16ENS_18Kernel_traits_baseILj2560EfS2_fS2_fjLj128EEEEELb0ELb0ELb1EEEvNS_9FwdParamsE,@function
        .size           _ZN10layer_norm31ln_parallel_residual_fwd_kernelINS_13Kernel_traitsIf6__halffS2_fjLj2560ELj1ELj4ELj1ELj16ENS_18Kernel_traits_baseILj2560EfS2_fS2_fjLj128EEEEELb0ELb0ELb1EEEvNS_9FwdParamsE,(.L_x_65437 - _ZN10layer_norm31ln_parallel_residual_fwd_kernelINS_13Kernel_traitsIf6__halffS2_fjLj2560ELj1ELj4ELj1ELj16ENS_18Kernel_traits_baseILj2560EfS2_fS2_fjLj128EEEEELb0ELb0ELb1EEEvNS_9FwdParamsE)
        .other          _ZN10layer_norm31ln_parallel_residual_fwd_kernelINS_13Kernel_traitsIf6__halffS2_fjLj2560ELj1ELj4ELj1ELj16ENS_18Kernel_traits_baseILj2560EfS2_fS2_fjLj128EEEEELb0ELb0ELb1EEEvNS_9FwdParamsE,@"STO_CUDA_ENTRY STV_DEFAULT"
_ZN10layer_norm31ln_parallel_residual_fwd_kernelINS_13Kernel_traitsIf6__halffS2_fjLj2560ELj1ELj4ELj1ELj16ENS_18Kernel_traits_baseILj2560EfS2_fS2_fjLj128EEEEELb0ELb0ELb1EEEvNS_9FwdParamsE:
.text._ZN10layer_norm31ln_parallel_residual_fwd_kernelINS_13Kernel_traitsIf6__halffS2_fjLj2560ELj1ELj4ELj1ELj16ENS_18Kernel_traits_baseILj2560EfS2_fS2_fjLj128EEEEELb0ELb0ELb1EEEvNS_9FwdParamsE:
        /* <DEDUP_REMOVED lines=365> */
.L_x_45636:
        /* <DEDUP_REMOVED lines=27> */
.L_x_45473:
[----:B-----5:R-:W-:-:S05]  /*1880*/  HADD2.F32 R0, -RZ, R148.H0_H0 ;  /* 0x20000094ff007230 */ /* 0x020fca0000004100 */
[----:B------:R-:W-:-:S04]  /*1890*/  FADD.FTZ R236, R236, R0 ;  /* 0x00000000ecec7221 */ /* 0x000fc80000010000 */
[----:B------:R-:W-:Y:S02]  /*18a0*/  @P2 FADD.FTZ R236, R152, R236 ;  /* 0x000000ec98ec2221 */ /* 0x000fe40000010000 */
.L_x_45474:
[----:B------:R-:W-:Y:S01]  /*18b0*/  HADD2.F32 R237, -RZ, R232.H1_H1 ;  /* 0x300000e8ffed7230 */ /* 0x000fe20000004100 */
[----:B------:R-:W-:Y:S05]  /*18c0*/  @P1 BRA `(.L_x_45475) ;  /* 0x0000003000001947 */ /* 0x000fea0003800000 */
[----:B------:R-:W-:Y:S05]  /*18d0*/  @!P2 BRA `(.L_x_45476) ;  /* 0x000000500000a947 */ /* 0x000fea0003800000 */
[----:B-----5:R-:W-:Y:S01]  /*18e0*/  FADD.FTZ R237, R153, R237 ;  /* 0x000000ed99ed7221 */ /* 0x020fe20000010000 */
[----:B------:R-:W-:Y:S05]  /*18f0*/  BRA `(.L_x_45476) ;  /* 0x0000003000007947 */ /* 0x000fea0003800000 */
.L_x_45475:
[----:B-----5:R-:W-:-:S05]  /*1900*/  HADD2.F32 R0, -RZ, R148.H1_H1 ;  /* 0x30000094ff007230 */ /* 0x020fca0000004100 */
[----:B------:R-:W-:-:S04]  /*1910*/  FADD.FTZ R237, R237, R0 ;  /* 0x00000000eded7221 */ /* 0x000fc80000010000 */
[----:B------:R-:W-:Y:S02]  /*1920*/  @P2 FADD.FTZ R237, R153, R237 ;  /* 0x000000ed99ed2221 */ /* 0x000fe40000010000 */
.L_x_45476:
[----:B------:R-:W-:Y:S01]  /*1930*/  HADD2.F32 R238, -RZ, R233.H0_H0 ;  /* 0x200000e9ffee7230 */ /* 0x000fe20000004100 */
[----:B------:R-:W-:Y:S05]  /*1940*/  @P1 BRA `(.L_x_45477) ;  /* 0x0000003000001947 */ /* 0x000fea0003800000 */
[----:B------:R-:W-:Y:S05]  /*1950*/  @!P2 BRA `(.L_x_45478) ;  /* 0x000000500000a947 */ /* 0x000fea0003800000 */
[----:B-----5:R-:W-:Y:S01]  /*1960*/  FADD.FTZ R238, R154, R238 ;  /* 0x000000ee9aee7221 */ /* 0x020fe20000010000 */
[----:B------:R-:W-:Y:S05]  /*1970*/  BRA `(.L_x_45478) ;  /* 0x0000003000007947 */ /* 0x000fea0003800000 */
.L_x_45477:
[----:B-----5:R-:W-:-:S05]  /*1980*/  HADD2.F32 R0, -RZ, R149.H0_H0 ;  /* 0x20000095ff007230 */ /* 0x020fca0000004100 */
[----:B------:R-:W-:-:S04]  /*1990*/  FADD.FTZ R238, R238, R0 ;  /* 0x00000000eeee7221 */ /* 0x000fc80000010000 */
[----:B------:R-:W-:Y:S02]  /*19a0*/  @P2 FADD.FTZ R238, R154, R238 ;  /* 0x000000ee9aee2221 */ /* 0x000fe40000010000 */
.L_x_45478:
[----:B------:R-:W-:Y:S01]  /*19b0*/  HADD2.F32 R239, -RZ, R233.H1_H1 ;  /* 0x300000e9ffef7230 */ /* 0x000fe20000004100 */
[----:B------:R-:W-:Y:S05]  /*19c0*/  @P1 BRA `(.L_x_45479) ;  /* 0x0000003000001947 */ /* 0x000fea0003800000 */
[----:B------:R-:W-:Y:S05]  /*19d0*/  @!P2 BRA `(.L_x_45480) ;  /* 0x000000500000a947 */ /* 0x000fea0003800000 */
[----:B-----5:R-:W-:Y:S01]  /*19e0*/  FADD.FTZ R239, R155, R239 ;  /* 0x000000ef9bef7221 */ /* 0x020fe20000010000 */
[----:B------:R-:W-:Y:S05]  /*19f0*/  BRA `(.L_x_45480) ;  /* 0x0000003000007947 */ /* 0x000fea0003800000 */
.L_x_45479:
[----:B-----5:R-:W-:-:S05]  /*1a00*/  HADD2.F32 R0, -RZ, R149.H1_H1 ;  /* 0x30000095ff007230 */ /* 0x020fca0000004100 */
[----:B------:R-:W-:-:S04]  /*1a10*/  FADD.FTZ R239, R239, R0 ;  /* 0x00000000efef7221 */ /* 0x000fc80000010000 */
[----:B------:R-:W-:Y:S02]  /*1a20*/  @P2 FADD.FTZ R239, R155, R239 ;  /* 0x000000ef9bef2221 */ /* 0x000fe40000010000 */
.L_x_45480:
[----:B------:R-:W-:Y:S01]  /*1a30*/  HADD2.F32 R232, -RZ, R234.H0_H0 ;  /* 0x200000eaffe87230 */ /* 0x000fe20000004100 */
[----:B------:R-:W-:Y:S05]  /*1a40*/  @P1 BRA `(.L_x_45481) ;  /* 0x0000003000001947 */ /* 0x000fea0003800000 */
[----:B------:R-:W-:Y:S05]  /*1a50*/  @!P2 BRA `(.L_x_45482) ;  /* 0x000000500000a947 */ /* 0x000fea0003800000 */
[----:B-----5:R-:W-:Y:S01]  /*1a60*/  FADD.FTZ R232, R156, R232 ;  /* 0x000000e89ce87221 */ /* 0x020fe20000010000 */
[----:B------:R-:W-:Y:S05]  /*1a70*/  BRA `(.L_x_45482) ;  /* 0x0000003000007947 */ /* 0x000fea0003800000 */
.L_x_45481:
[----:B-----5:R-:W-:-:S05]  /*1a80*/  HADD2.F32 R0, -RZ, R150.H0_H0 ;  /* 0x20000096ff007230 */ /* 0x020fca0000004100 */
[----:B------:R-:W-:-:S04]  /*1a90*/  FADD.FTZ R232, R232, R0 ;  /* 0x00000000e8e87221 */ /* 0x000fc80000010000 */
[----:B------:R-:W-:Y:S02]  /*1aa0*/  @P2 FADD.FTZ R232, R156, R232 ;  /* 0x000000e89ce82221 */ /* 0x000fe40000010000 */
.L_x_45482:
[----:B------:R-:W-:Y:S01]  /*1ab0*/  HADD2.F32 R233, -RZ, R234.H1_H1 ;  /* 0x300000eaffe97230 */ /* 0x000fe20000004100 */
[----:B------:R-:W-:Y:S05]  /*1ac0*/  @P1 BRA `(.L_x_45483) ;  /* 0x0000003000001947 */ /* 0x000fea0003800000 */
[----:B------:R-:W-:Y:S05]  /*1ad0*/  @!P2 BRA `(.L_x_45484) ;  /* 0x000000500000a947 */ /* 0x000fea0003800000 */
[----:B-----5:R-:W-:Y:S01]  /*1ae0*/  FADD.FTZ R233, R157, R233 ;  /* 0x000000e99de97221 */ /* 0x020fe20000010000 */
[----:B------:R-:W-:Y:S05]  /*1af0*/  BRA `(.L_x_45484) ;  /* 0x0000003000007947 */ /* 0x000fea0003800000 */
.L_x_45483:
[----:B-----5:R-:W-:-:S05]  /*1b00*/  HADD2.F32 R0, -RZ, R150.H1_H1 ;  /* 0x30000096ff007230 */ /* 0x020fca0000004100 */
[----:B------:R-:W-:-:S04]  /*1b10*/  FADD.FTZ R233, R233, R0 ;  /* 0x00000000e9e97221 */ /* 0x000fc80000010000 */
[----:B------:R-:W-:Y:S02]  /*1b20*/  @P2 FADD.FTZ R233, R157, R233 ;  /* 0x000000e99de92221 */ /* 0x000fe40000010000 */
.L_x_45484:
[----:B------:R-:W-:Y:S01]  /*1b30*/  HADD2.F32 R234, -RZ, R235.H0_H0 ;  /* 0x200000ebffea7230 */ /* 0x000fe20000004100 */
[----:B------:R-:W-:Y:S05]  /*1b40*/  @P1 BRA `(.L_x_45485) ;  /* 0x0000003000001947 */ /* 0x000fea0003800000 */
[----:B------:R-:W-:Y:S05]  /*1b50*/  @!P2 BRA `(.L_x_45486) ;  /* 0x000000500000a947 */ /* 0x000fea0003800000 */
[----:B-----5:R-:W-:Y:S01]  /*1b60*/  FADD.FTZ R234, R158, R234 ;  /* 0x000000ea9eea7221 */ /* 0x020fe20000010000 */
[----:B------:R-:W-:Y:S05]  /*1b70*/  BRA `(.L_x_45486) ;  /* 0x0000003000007947 */ /* 0x000fea0003800000 */
.L_x_45485:
[----:B-----5:R-:W-:-:S05]  /*1b80*/  HADD2.F32 R0, -RZ, R151.H0_H0 ;  /* 0x20000097ff007230 */ /* 0x020fca0000004100 */
[----:B------:R-:W-:-:S04]  /*1b90*/  FADD.FTZ R234, R234, R0 ;  /* 0x00000000eaea7221 */ /* 0x000fc80000010000 */
[----:B------:R-:W-:Y:S02]  /*1ba0*/  @P2 FADD.FTZ R234, R158, R234 ;  /* 0x000000ea9eea2221 */ /* 0x000fe40000010000 */
.L_x_45486:
[----:B------:R-:W-:Y:S01]  /*1bb0*/  HADD2.F32 R235, -RZ, R235.H1_H1 ;  /* 0x300000ebffeb7230 */ /* 0x000fe20000004100 */
[----:B------:R-:W-:Y:S05]  /*1bc0*/  @P1 BRA `(.L_x_45487) ;  /* 0x0000003000001947 */ /* 0x000fea0003800000 */
[----:B------:R-:W-:Y:S05]  /*1bd0*/  @!P2 BRA `(.L_x_45488) ;  /* 0x000000500000a947 */ /* 0x000fea0003800000 */
[----:B-----5:R-:W-:Y:S01]  /*1be0*/  FADD.FTZ R235, R159, R235 ;  /* 0x000000eb9feb7221 */ /* 0x020fe20000010000 */
[----:B------:R-:W-:Y:S05]  /*1bf0*/  BRA `(.L_x_45488) ;  /* 0x0000003000007947 */ /* 0x000fea0003800000 */
.L_x_45487:
[----:B-----5:R-:W-:-:S05]  /*1c00*/  HADD2.F32 R0, -RZ, R151.H1_H1 ;  /* 0x30000097ff007230 */ /* 0x020fca0000004100 */
[----:B------:R-:W-:-:S04]  /*1c10*/  FADD.FTZ R235, R235, R0 ;  /* 0x00000000ebeb7221 */ /* 0x000fc80000010000 */
[----:B------:R-:W-:Y:S02]  /*1c20*/  @P2 FADD.FTZ R235, R159, R235 ;  /* 0x000000eb9feb2221 */ /* 0x000fe40000010000 */
.L_x_45488:
        /* <DEDUP_REMOVED lines=13> */
[----:B--2---:R-:W-:Y:S01]  /*1d00*/  HADD2.F32 R228, -RZ, R224.H0_H0 ;  /* 0x200000e0ffe47230 */ /* 0x004fe20000004100 */
[----:B------:R-:W-:Y:S05]  /*1d10*/  @P1 BRA `(.L_x_45489) ;  /* 0x0000003000001947 */ /* 0x000fea0003800000 */
[----:B------:R-:W-:Y:S05]  /*1d20*/  @!P2 BRA `(.L_x_45490) ;  /* 0x000000500000a947 */ /* 0x000fea0003800000 */
[----:B-----5:R-:W-:Y:S01]  /*1d30*/  FADD.FTZ R228, R152, R228 ;  /* 0x000000e498e47221 */ /* 0x020fe20000010000 */
[----:B------:R-:W-:Y:S05]  /*1d40*/  BRA `(.L_x_45490) ;  /* 0x0000003000007947 */ /* 0x000fea0003800000 */
.L_x_45489:
[----:B-----5:R-:W-:-:S05]  /*1d50*/  HADD2.F32 R0, -RZ, R148.H0_H0 ;  /* 0x20000094ff007230 */ /* 0x020fca0000004100 */
[----:B------:R-:W-:-:S04]  /*1d60*/  FADD.FTZ R228, R0, R228 ;  /* 0x000000e400e47221 */ /* 0x000fc80000010000 */
[----:B------:R-:W-:Y:S02]  /*1d70*/  @P2 FADD.FTZ R228, R152, R228 ;  /* 0x000000e498e42221 */ /* 0x000fe40000010000 */
.L_x_45490:
[----:B------:R-:W-:Y:S01]  /*1d80*/  HADD2.F32 R229, -RZ, R224.H1_H1 ;  /* 0x300000e0ffe57230 */ /* 0x000fe20000004100 */
[----:B------:R-:W-:Y:S05]  /*1d90*/  @P1 BRA `(.L_x_45491) ;  /* 0x0000003000001947 */ /* 0x000fea0003800000 */
[----:B------:R-:W-:Y:S05]  /*1da0*/  @!P2 BRA `(.L_x_45492) ;  /* 0x000000500000a947 */ /* 0x000fea0003800000 */
[----:B-----5:R-:W-:Y:S01]  /*1db0*/  FADD.FTZ R229, R153, R229 ;  /* 0x000000e599e57221 */ /* 0x020fe20000010000 */
[----:B------:R-:W-:Y:S05]  /*1dc0*/  BRA `(.L_x_45492) ;  /* 0x0000003000007947 */ /* 0x000fea0003800000 */
.L_x_45491:
[----:B-----5:R-:W-:-:S05]  /*1dd0*/  HADD2.F32 R0, -RZ, R148.H1_H1 ;  /* 0x30000094ff007230 */ /* 0x020fca0000004100 */
[----:B------:R-:W-:-:S04]  /*1de0*/  FADD.FTZ R229, R0, R229 ;  /* 0x000000e500e57221 */ /* 0x000fc80000010000 */
[----:B------:R-:W-:Y:S02]  /*1df0*/  @P2 FADD.FTZ R229, R153, R229 ;  /* 0x000000e599e52221 */ /* 0x000fe40000010000 */
.L_x_45492:
[----:B------:R-:W-:Y:S01]  /*1e00*/  HADD2.F32 R230, -RZ, R225.H0_H0 ;  /* 0x200000e1ffe67230 */ /* 0x000fe20000004100 */
[----:B------:R-:W-:Y:S05]  /*1e10*/  @P1 BRA `(.L_x_45493) ;  /* 0x0000003000001947 */ /* 0x000fea0003800000 */
[----:B------:R-:W-:Y:S05]  /*1e20*/  @!P2 BRA `(.L_x_45494) ;  /* 0x000000500000a947 */ /* 0x000fea0003800000 */
[----:B-----5:R-:W-:Y:S01]  /*1e30*/  FADD.FTZ R230, R154, R230 ;  /* 0x000000e69ae67221 */ /* 0x020fe20000010000 */
[----:B------:R-:W-:Y:S05]  /*1e40*/  BRA `(.L_x_45494) ;  /* 0x0000003000007947 */ /* 0x000fea0003800000 */
.L_x_45493:
[----:B-----5:R-:W-:-:S05]  /*1e50*/  HADD2.F32 R0, -RZ, R149.H0_H0 ;  /* 0x20000095ff007230 */ /* 0x020fca0000004100 */
[----:B------:R-:W-:-:S04]  /*1e60*/  FADD.FTZ R230, R0, R230 ;  /* 0x000000e600e67221 */ /* 0x000fc80000010000 */
[----:B------:R-:W-:Y:S02]  /*1e70*/  @P2 FADD.FTZ R230, R154, R230 ;  /* 0x000000e69ae62221 */ /* 0x000fe40000010000 */
.L_x_45494:
[----:B------:R-:W-:Y:S01]  /*1e80*/  HADD2.F32 R231, -RZ, R225.H1_H1 ;  /* 0x300000e1ffe77230 */ /* 0x000fe20000004100 */
[----:B------:R-:W-:Y:S05]  /*1e90*/  @P1 BRA `(.L_x_45495) ;  /* 0x0000003000001947 */ /* 0x000fea0003800000 */
[----:B------:R-:W-:Y:S05]  /*1ea0*/  @!P2 BRA `(.L_x_45496) ;  /* 0x000000500000a947 */ /* 0x000fea0003800000 */
[----:B-----5:R-:W-:Y:S01]  /*1eb0*/  FADD.FTZ R231, R155, R231 ;  /* 0x000000e79be77221 */ /* 0x020fe20000010000 */
[----:B------:R-:W-:Y:S05]  /*1ec0*/  BRA `(.L_x_45496) ;  /* 0x0000003000007947 */ /* 0x000fea0003800000 */
.L_x_45495:
[----:B-----5:R-:W-:-:S05]  /*1ed0*/  HADD2.F32 R0, -RZ, R149.H1_H1 ;  /* 0x30000095ff007230 */ /* 0x020fca0000004100 */
[----:B------:R-:W-:-:S04]  /*1ee0*/  FADD.FTZ R231, R0, R231 ;  /* 0x000000e700e77221 */ /* 0x000fc80000010000 */
[----:B------:R-:W-:Y:S02]  /*1ef0*/  @P2 FADD.FTZ R231, R155, R231 ;  /* 0x000000e79be72221 */ /* 0x000fe40000010000 */
.L_x_45496:
[----:B------:R-:W-:Y:S01]  /*1f00*/  HADD2.F32 R224, -RZ, R226.H0_H0 ;  /* 0x200000e2ffe07230 */ /* 0x000fe20000004100 */
[----:B------:R-:W-:Y:S05]  /*1f10*/  @P1 BRA `(.L_x_45497) ;  /* 0x0000003000001947 */ /* 0x000fea0003800000 */
[----:B------:R-:W-:Y:S05]  /*1f20*/  @!P2 BRA `(.L_x_45498) ;  /* 0x000000500000a947 */ /* 0x000fea0003800000 */
[----:B-----5:R-:W-:Y:S01]  /*1f30*/  FADD.FTZ R224, R156, R224 ;  /* 0x000000e09ce07221 */ /* 0x020fe20000010000 */
[----:B------:R-:W-:Y:S05]  /*1f40*/  BRA `(.L_x_45498) ;  /* 0x0000003000007947 */ /* 0x000fea0003800000 */
.L_x_45497:
[----:B-----5:R-:W-:-:S05]  /*1f50*/  HADD2.F32 R0, -RZ, R150.H0_H0 ;  /* 0x20000096ff007230 */ /* 0x020fca0000004100 */
[----:B------:R-:W-:-:S04]  /*1f60*/  FADD.FTZ R224, R0, R224 ;  /* 0x000000e000e07221 */ /* 0x000fc80000010000 */
[----:B------:R-:W-:Y:S02]  /*1f70*/  @P2 FADD.FTZ R224, R156, R224 ;  /* 0x000000e09ce02221 */ /* 0x000fe40000010000 */
.L_x_45498:
[----:B------:R-:W-:Y:S01]  /*1f80*/  HADD2.F32 R225, -RZ, R226.H1_H1 ;  /* 0x300000e2ffe17230 */ /* 0x000fe20000004100 */
[----:B------:R-:W-:Y:S05]  /*1f90*/  @P1 BRA `(.L_x_45499) ;  /* 0x0000003000001947 */ /* 0x000fea0003800000 */
[----:B------:R-:W-:Y:S05]  /*1fa0*/  @!P2 BRA `(.L_x_45500) ;  /* 0x000000500000a947 */ /* 0x000fea0003800000 */
[----:B-----5:R-:W-:Y:S01]  /*1fb0*/  FADD.FTZ R225, R157, R225 ;  /* 0x000000e19de17221 */ /* 0x020fe20000010000 */
[----:B------:R-:W-:Y:S05]  /*1fc0*/  BRA `(.L_x_45500) ;  /* 0x0000003000007947 */ /* 0x000fea0003800000 */
.L_x_45499:
[----:B-----5:R-:W-:-:S05]  /*1fd0*/  HADD2.F32 R0, -RZ, R150.H1_H1 ;  /* 0x30000096ff007230 */ /* 0x020fca0000004100 */
[----:B------:R-:W-:-:S04]  /*1fe0*/  FADD.FTZ R225, R0, R225 ;  /* 0x000000e100e17221 */ /* 0x000fc80000010000 */
[----:B------:R-:W-:Y:S02]  /*1ff0*/  @P2 FADD.FTZ R225, R157, R225 ;  /* 0x000000e19de12221 */ /* 0x000fe40000010000 */
.L_x_45500:
[----:B------:R-:W-:Y:S01]  /*2000*/  HADD2.F32 R226, -RZ, R227.H0_H0 ;  /* 0x200000e3ffe27230 */ /* 0x000fe20000004100 */
[----:B------:R-:W-:Y:S05]  /*2010*/  @P1 BRA `(.L_x_45501) ;  /* 0x0000003000001947 */ /* 0x000fea0003800000 */
[----:B------:R-:W-:Y:S05]  /*2020*/  @!P2 BRA `(.L_x_45502) ;  /* 0x000000500000a947 */ /* 0x000fea0003800000 */
[----:B-----5:R-:W-:Y:S01]  /*2030*/  FADD.FTZ R226, R158, R226 ;  /* 0x000000e29ee27221 */ /* 0x020fe20000010000 */
[----:B------:R-:W-:Y:S05]  /*2040*/  BRA `(.L_x_45502) ;  /* 0x0000003000007947 */ /* 0x000fea0003800000 */
.L_x_45501:
[----:B-----5:R-:W-:-:S05]  /*2050*/  HADD2.F32 R0, -RZ, R151.H0_H0 ;  /* 0x20000097ff007230 */ /* 0x020fca0000004100 */
[----:B------:R-:W-:-:S04]  /*2060*/  FADD.FTZ R226, R0, R226 ;  /* 0x000000e200e27221 */ /* 0x000fc80000010000 */
[----:B------:R-:W-:Y:S02]  /*2070*/  @P2 FADD.FTZ R226, R158, R226 ;  /* 0x000000e29ee22221 */ /* 0x000fe40000010000 */
.L_x_45502:
[----:B------:R-:W-:Y:S01]  /*2080*/  HADD2.F32 R227, -RZ, R227.H1_H1 ;  /* 0x300000e3ffe37230 */ /* 0x000fe20000004100 */
[----:B------:R-:W-:Y:S05]  /*2090*/  @P1 BRA `(.L_x_45503) ;  /* 0x0000003000001947 */ /* 0x000fea0003800000 */
[----:B------:R-:W-:Y:S05]  /*20a0*/  @!P2 BRA `(.L_x_45504) ;  /* 0x000000500000a947 */ /* 0x000fea0003800000 */
[----:B-----5:R-:W-:Y:S01]  /*20b0*/  FADD.FTZ R227, R159, R227 ;  /* 0x000000e39fe37221 */ /* 0x020fe20000010000 */
[----:B------:R-:W-:Y:S05]  /*20c0*/  BRA `(.L_x_45504) ;  /* 0x0000003000007947 */ /* 0x000fea0003800000 */
.L_x_45503:
[----:B-----5:R-:W-:-:S05]  /*20d0*/  HADD2.F32 R0, -RZ, R151.H1_H1 ;  /* 0x30000097ff007230 */ /* 0x020fca0000004100 */
[----:B------:R-:W-:-:S04]  /*20e0*/  FADD.FTZ R227, R0, R227 ;  /* 0x000000e300e37221 */ /* 0x000fc80000010000 */
[----:B------:R-:W-:Y:S02]  /*20f0*/  @P2 FADD.FTZ R227, R159, R227 ;  /* 0x000000e39fe32221 */ /* 0x000fe40000010000 */
.L_x_45504:
        /* <DEDUP_REMOVED lines=17> */
.L_x_45505:
[----:B-----5:R-:W-:-:S05]  /*2210*/  HADD2.F32 R0, -RZ, R148.H0_H0 ;  /* 0x20000094ff007230 */ /* 0x020fca0000004100 */
[----:B------:R-:W-:-:S04]  /*2220*/  FADD.FTZ R220, R0, R220 ;  /* 0x000000dc00dc7221 */ /* 0x000fc80000010000 */
[----:B------:R-:W-:Y:S02]  /*2230*/  @P2 FADD.FTZ R220, R152, R220 ;  /* 0x000000dc98dc2221 */ /* 0x000fe40000010000 */
.L_x_45506:
[----:B------:R-:W-:Y:S01]  /*2240*/  HADD2.F32 R221, -RZ, R216.H1_H1 ;  /* 0x300000d8ffdd7230 */ /* 0x000fe20000004100 */
[----:B------:R-:W-:Y:S05]  /*2250*/  @P1 BRA `(.L_x_45507) ;  /* 0x0000003000001947 */ /* 0x000fea0003800000 */
[----:B------:R-:W-:Y:S05]  /*2260*/  @!P2 BRA `(.L_x_45508) ;  /* 0x000000500000a947 */ /* 0x000fea0003800000 */
[----:B-----5:R-:W-:Y:S01]  /*2270*/  FADD.FTZ R221, R153, R221 ;  /* 0x000000dd99dd7221 */ /* 0x020fe20000010000 */
[----:B------:R-:W-:Y:S05]  /*2280*/  BRA `(.L_x_45508) ;  /* 0x0000003000007947 */ /* 0x000fea0003800000 */
.L_x_45507:
[----:B-----5:R-:W-:-:S05]  /*2290*/  HADD2.F32 R0, -RZ, R148.H1_H1 ;  /* 0x30000094ff007230 */ /* 0x020fca0000004100 */
[----:B------:R-:W-:-:S04]  /*22a0*/  FADD.FTZ R221, R0, R221 ;  /* 0x000000dd00dd7221 */ /* 0x000fc80000010000 */
[----:B------:R-:W-:Y:S02]  /*22b0*/  @P2 FADD.FTZ R221, R153, R221 ;  /* 0x000000dd99dd2221 */ /* 0x000fe40000010000 */
.L_x_45508:
[----:B------:R-:W-:Y:S01]  /*22c0*/  HADD2.F32 R222, -RZ, R217.H0_H0 ;  /* 0x200000d9ffde7230 */ /* 0x000fe20000004100 */
[----:B------:R-:W-:Y:S05]  /*22d0*/  @P1 BRA `(.L_x_45509) ;  /* 0x0000003000001947 */ /* 0x000fea0003800000 */
[----:B------:R-:W-:Y:S05]  /*22e0*/  @!P2 BRA `(.L_x_45510) ;  /* 0x000000500000a947 */ /* 0x000fea0003800000 */
[----:B-----5:R-:W-:Y:S01]  /*22f0*/  FADD.FTZ R222, R154, R222 ;  /* 0x000000de9ade7221 */ /* 0x020fe20000010000 */
[----:B------:R-:W-:Y:S05]  /*2300*/  BRA `(.L_x_45510) ;  /* 0x0000003000007947 */ /* 0x000fea0003800000 */
.L_x_45509:
[----:B-----5:R-:W-:-:S05]  /*2310*/  HADD2.F32 R0, -RZ, R149.H0_H0 ;  /* 0x20000095ff007230 */ /* 0x020fca0000004100 */
[----:B------:R-:W-:-:S04]  /*2320*/  FADD.FTZ R222, R0, R222 ;  /* 0x000000de00de7221 */ /* 0x000fc80000010000 */
[----:B------:R-:W-:Y:S02]  /*2330*/  @P2 FADD.FTZ R222, R154, R222 ;  /* 0x000000de9ade2221 */ /* 0x000fe40000010000 */
.L_x_45510:
[----:B------:R-:W-:Y:S01]  /*2340*/  HADD2.F32 R223, -RZ, R217.H1_H1 ;  /* 0x300000d9ffdf7230 */ /* 0x000fe20000004100 */
[----:B------:R-:W-:Y:S05]  /*2350*/  @P1 BRA `(.L_x_45511) ;  /* 0x0000003000001947 */ /* 0x000fea0003800000 */
[----:B------:R-:W-:Y:S05]  /*2360*/  @!P2 BRA `(.L_x_45512) ;  /* 0x000000500000a947 */ /* 0x000fea0003800000 */
[----:B-----5:R-:W-:Y:S01]  /*2370*/  FADD.FTZ R223, R155, R223 ;  /* 0x000000df9bdf7221 */ /* 0x020fe20000010000 */
[----:B------:R-:W-:Y:S05]  /*2380*/  BRA `(.L_x_45512) ;  /* 0x0000003000007947 */ /* 0x000fea0003800000 */
.L_x_45511:
[----:B-----5:R-:W-:-:S05]  /*2390*/  HADD2.F32 R0, -RZ, R149.H1_H1 ;  /* 0x30000095ff007230 */ /* 0x020fca0000004100 */
[----:B------:R-:W-:-:S04]  /*23a0*/  FADD.FTZ R223, R0, R223 ;  /* 0x000000df00df7221 */ /* 0x000fc80000010000 */
[----:B------:R-:W-:Y:S02]  /*23b0*/  @P2 FADD.FTZ R223, R155, R223 ;  /* 0x000000df9bdf2221 */ /* 0x000fe40000010000 */
.L_x_45512:
[----:B------:R-:W-:Y:S01]  /*23c0*/  HADD2.F32 R216, -RZ, R218.H0_H0 ;  /* 0x200000daffd87230 */ /* 0x000fe20000004100 */
[----:B------:R-:W-:Y:S05]  /*23d0*/  @P1 BRA `(.L_x_45513) ;  /* 0x0000003000001947 */ /* 0x000fea0003800000 */
[----:B------:R-:W-:Y:S05]  /*23e0*/  @!P2 BRA `(.L_x_45514) ;  /* 0x000000500000a947 */ /* 0x000fea0003800000 */
[----:B-----5:R-:W-:Y:S01]  /*23f0*/  FADD.FTZ R216, R156, R216 ;  /* 0x000000d89cd87221 */ /* 0x020fe20000010000 */
[----:B------:R-:W-:Y:S05]  /*2400*/  BRA `(.L_x_45514) ;  /* 0x0000003000007947 */ /* 0x000fea0003800000 */
.L_x_45513:
[----:B-----5:R-:W-:-:S05]  /*2410*/  HADD2.F32 R0, -RZ, R150.H0_H0 ;  /* 0x20000096ff007230 */ /* 0x020fca0000004100 */
[----:B------:R-:W-:-:S04]  /*2420*/  FADD.FTZ R216, R0, R216 ;  /* 0x000000d800d87221 */ /* 0x000fc80000010000 */
[----:B------:R-:W-:Y:S02]  /*2430*/  @P2 FADD.FTZ R216, R156, R216 ;  /* 0x000000d89cd82221 */ /* 0x000fe40000010000 */
.L_x_45514:
[----:B------:R-:W-:Y:S01]  /*2440*/  HADD2.F32 R217, -RZ, R218.H1_H1 ;  /* 0x300000daffd97230 */ /* 0x000fe20000004100 */
[----:B------:R-:W-:Y:S05]  /*2450*/  @P1 BRA `(.L_x_45515) ;  /* 0x0000003000001947 */ /* 0x000fea0003800000 */
[----:B------:R-:W-:Y:S05]  /*2460*/  @!P2 BRA `(.L_x_45516) ;  /* 0x000000500000a947 */ /* 0x000fea0003800000 */
[----:B-----5:R-:W-:Y:S01]  /*2470*/  FADD.FTZ R217, R157, R217 ;  /* 0x000000d99dd97221 */ /* 0x020fe20000010000 */
[----:B------:R-:W-:Y:S05]  /*2480*/  BRA `(.L_x_45516) ;  /* 0x0000003000007947 */ /* 0x000fea0003800000 */
.L_x_45515:
[----:B-----5:R-:W-:-:S05]  /*2490*/  HADD2.F32 R0, -RZ, R150.H1_H1 ;  /* 0x30000096ff007230 */ /* 0x020fca0000004100 */
[----:B------:R-:W-:-:S04]  /*24a0*/  FADD.FTZ R217, R0, R217 ;  /* 0x000000d900d97221 */ /* 0x000fc80000010000 */
[----:B------:R-:W-:Y:S02]  /*24b0*/  @P2 FADD.FTZ R217, R157, R217 ;  /* 0x000000d99dd92221 */ /* 0x000fe40000010000 */
.L_x_45516:
[----:B------:R-:W-:Y:S01]  /*24c0*/  HADD2.F32 R218, -RZ, R219.H0_H0 ;  /* 0x200000dbffda7230 */ /* 0x000fe20000004100 */
[----:B------:R-:W-:Y:S05]  /*24d0*/  @P1 BRA `(.L_x_45517) ;  /* 0x0000003000001947 */ /* 0x000fea0003800000 */
[----:B------:R-:W-:Y:S05]  /*24e0*/  @!P2 BRA `(.L_x_45518) ;  /* 0x000000500000a947 */ /* 0x000fea0003800000 */
[----:B-----5:R-:W-:Y:S01]  /*24f0*/  FADD.FTZ R218, R158, R218 ;  /* 0x000000da9eda7221 */ /* 0x020fe20000010000 */
[----:B------:R-:W-:Y:S05]  /*2500*/  BRA `(.L_x_45518) ;  /* 0x0000003000007947 */ /* 0x000fea0003800000 */
.L_x_45517:
[----:B-----5:R-:W-:-:S05]  /*2510*/  HADD2.F32 R0, -RZ, R151.H0_H0 ;  /* 0x20000097ff007230 */ /* 0x020fca0000004100 */
[----:B------:R-:W-:-:S04]  /*2520*/  FADD.FTZ R218, R0, R218 ;  /* 0x000000da00da7221 */ /* 0x000fc80000010000 */
[----:B------:R-:W-:Y:S02]  /*2530*/  @P2 FADD.FTZ R218, R158, R218 ;  /* 0x000000da9eda2221 */ /* 0x000fe40000010000 */
.L_x_45518:
[----:B------:R-:W-:Y:S01]  /*2540*/  HADD2.F32 R219, -RZ, R219.H1_H1 ;  /* 0x300000dbffdb7230 */ /* 0x000fe20000004100 */
[----:B------:R-:W-:Y:S05]  /*2550*/  @P1 BRA `(.L_x_45519) ;  /* 0x0000003000001947 */ /* 0x000fea0003800000 */
[----:B------:R-:W-:Y:S05]  /*2560*/  @!P2 BRA `(.L_x_45520) ;  /* 0x000000500000a947 */ /* 0x000fea0003800000 */
[----:B-----5:R-:W-:Y:S01]  /*2570*/  FADD.FTZ R219, R159, R219 ;  /* 0x000000db9fdb7221 */ /* 0x020fe20000010000 */
[----:B------:R-:W-:Y:S05]  /*2580*/  BRA `(.L_x_45520) ;  /* 0x0000003000007947 */ /* 0x000fea0003800000 */
.L_x_45519:
[----:B-----5:R-:W-:-:S05]  /*2590*/  HADD2.F32 R0, -RZ, R151.H1_H1 ;  /* 0x30000097ff007230 */ /* 0x020fca0000004100 */
[----:B------:R-:W-:-:S04]  /*25a0*/  FADD.FTZ R219, R0, R219 ;  /* 0x000000db00db7221 */ /* 0x000fc80000010000 */
[----:B------:R-:W-:Y:S02]  /*25b0*/  @P2 FADD.FTZ R219, R159, R219 ;  /* 0x000000db9fdb2221 */ /* 0x000fe40000010000 */
.L_x_45520:
        /* <DEDUP_REMOVED lines=16> */
.L_x_45521:
[----:B-----5:R-:W-:-:S05]  /*26c0*/  HADD2.F32 R0, -RZ, R148.H0_H0 ;  /* 0x20000094ff007230 */ /* 0x020fca0000004100 */
[----:B------:R-:W-:-:S04]  /*26d0*/  FADD.FTZ R212, R0, R212 ;  /* 0x000000d400d47221 */ /* 0x000fc80000010000 */
[----:B------:R-:W-:Y:S02]  /*26e0*/  @P2 FADD.FTZ R212, R152, R212 ;  /* 0x000000d498d42221 */ /* 0x000fe40000010000 */
.L_x_45522:
[----:B------:R-:W-:Y:S01]  /*26f0*/  HADD2.F32 R213, -RZ, R204.H1_H1 ;  /* 0x300000ccffd57230 */ /* 0x000fe20000004100 */
[----:B------:R-:W-:Y:S05]  /*2700*/  @P1 BRA `(.L_x_45523) ;  /* 0x0000003000001947 */ /* 0x000fea0003800000 */
[----:B------:R-:W-:Y:S05]  /*2710*/  @!P2 BRA `(.L_x_45524) ;  /* 0x000000500000a947 */ /* 0x000fea0003800000 */
[----:B-----5:R-:W-:Y:S01]  /*2720*/  FADD.FTZ R213, R153, R213 ;  /* 0x000000d599d57221 */ /* 0x020fe20000010000 */
[----:B------:R-:W-:Y:S05]  /*2730*/  BRA `(.L_x_45524) ;  /* 0x0000003000007947 */ /* 0x000fea0003800000 */
.L_x_45523:
[----:B-----5:R-:W-:-:S05]  /*2740*/  HADD2.F32 R0, -RZ, R148.H1_H1 ;  /* 0x30000094ff007230 */ /* 0x020fca0000004100 */
[----:B------:R-:W-:-:S04]  /*2750*/  FADD.FTZ R213, R0, R213 ;  /* 0x000000d500d57221 */ /* 0x000fc80000010000 */
[----:B------:R-:W-:Y:S02]  /*2760*/  @P2 FADD.FTZ R213, R153, R213 ;  /* 0x000000d599d52221 */ /* 0x000fe40000010000 */
.L_x_45524:
[----:B------:R-:W-:Y:S01]  /*2770*/  HADD2.F32 R214, -RZ, R205.H0_H0 ;  /* 0x200000cdffd67230 */ /* 0x000fe20000004100 */
[----:B------:R-:W-:Y:S05]  /*2780*/  @P1 BRA `(.L_x_45525) ;  /* 0x0000003000001947 */ /* 0x000fea0003800000 */
[----:B------:R-:W-:Y:S05]  /*2790*/  @!P2 BRA `(.L_x_45526) ;  /* 0x000000500000a947 */ /* 0x000fea0003800000 */
[----:B-----5:R-:W-:Y:S01]  /*27a0*/  FADD.FTZ R214, R154, R214 ;  /* 0x000000d69ad67221 */ /* 0x020fe20000010000 */
[----:B------:R-:W-:Y:S05]  /*27b0*/  BRA `(.L_x_45526) ;  /* 0x0000003000007947 */ /* 0x000fea0003800000 */
.L_x_45525:
[----:B-----5:R-:W-:-:S05]  /*27c0*/  HADD2.F32 R0, -RZ, R149.H0_H0 ;  /* 0x20000095ff007230 */ /* 0x020fca0000004100 */
[----:B------:R-:W-:-:S04]  /*27d0*/  FADD.FTZ R214, R0, R214 ;  /* 0x000000d600d67221 */ /* 0x000fc80000010000 */
[----:B------:R-:W-:Y:S02]  /*27e0*/  @P2 FADD.FTZ R214, R154, R214 ;  /* 0x000000d69ad62221 */ /* 0x000fe40000010000 */
.L_x_45526:
[----:B------:R-:W-:Y:S01]  /*27f0*/  HADD2.F32 R215, -RZ, R205.H1_H1 ;  /* 0x300000cdffd77230 */ /* 0x000fe20000004100 */
[----:B------:R-:W-:Y:S05]  /*2800*/  @P1 BRA `(.L_x_45527) ;  /* 0x0000003000001947 */ /* 0x000fea0003800000 */
[----:B------:R-:W-:Y:S05]  /*2810*/  @!P2 BRA `(.L_x_45528) ;  /* 0x000000500000a947 */ /* 0x000fea0003800000 */
[----:B-----5:R-:W-:Y:S01]  /*2820*/  FADD.FTZ R215, R155, R215 ;  /* 0x000000d79bd77221 */ /* 0x020fe20000010000 */
[----:B------:R-:W-:Y:S05]  /*2830*/  BRA `(.L_x_45528) ;  /* 0x0000003000007947 */ /* 0x000fea0003800000 */
.L_x_45527:
[----:B-----5:R-:W-:-:S05]  /*2840*/  HADD2.F32 R0, -RZ, R149.H1_H1 ;  /* 0x30000095ff007230 */ /* 0x020fca0000004100 */
[----:B------:R-:W-:-:S04]  /*2850*/  FADD.FTZ R215, R0, R215 ;  /* 0x000000d700d77221 */ /* 0x000fc80000010000 */
[----:B------:R-:W-:Y:S02]  /*2860*/  @P2 FADD.FTZ R215, R155, R215 ;  /* 0x000000d79bd72221 */ /* 0x000fe40000010000 */
.L_x_45528:
[----:B------:R-:W-:Y:S01]  /*2870*/  HADD2.F32 R204, -RZ, R206.H0_H0 ;  /* 0x200000ceffcc7230 */ /* 0x000fe20000004100 */
[----:B------:R-:W-:Y:S05]  /*2880*/  @P1 BRA `(.L_x_45529) ;  /* 0x0000003000001947 */ /* 0x000fea0003800000 */
[----:B------:R-:W-:Y:S05]  /*2890*/  @!P2 BRA `(.L_x_45530) ;  /* 0x000000500000a947 */ /* 0x000fea0003800000 */
[----:B-----5:R-:W-:Y:S01]  /*28a0*/  FADD.FTZ R204, R156, R204 ;  /* 0x000000cc9ccc7221 */ /* 0x020fe20000010000 */
[----:B------:R-:W-:Y:S05]  /*28b0*/  BRA `(.L_x_45530) ;  /* 0x0000003000007947 */ /* 0x000fea0003800000 */
.L_x_45529:
[----:B-----5:R-:W-:-:S05]  /*28c0*/  HADD2.F32 R0, -RZ, R150.H0_H0 ;  /* 0x20000096ff007230 */ /* 0x020fca0000004100 */
[----:B------:R-:W-:-:S04]  /*28d0*/  FADD.FTZ R204, R0, R204 ;  /* 0x000000cc00cc7221 */ /* 0x000fc80000010000 */
[----:B------:R-:W-:Y:S02]  /*28e0*/  @P2 FADD.FTZ R204, R156, R204 ;  /* 0x000000cc9ccc2221 */ /* 0x000fe40000010000 */
.L_x_45530:
[----:B------:R-:W-:Y:S01]  /*28f0*/  HADD2.F32 R205, -RZ, R206.H1_H1 ;  /* 0x300000ceffcd7230 */ /* 0x000fe20000004100 */
[----:B------:R-:W-:Y:S05]  /*2900*/  @P1 BRA `(.L_x_45531) ;  /* 0x0000003000001947 */ /* 0x000fea0003800000 */
[----:B------:R-:W-:Y:S05]  /*2910*/  @!P2 BRA `(.L_x_45532) ;  /* 0x000000500000a947 */ /* 0x000fea0003800000 */
[----:B-----5:R-:W-:Y:S01]  /*2920*/  FADD.FTZ R205, R157, R205 ;  /* 0x000000cd9dcd7221 */ /* 0x020fe20000010000 */
[----:B------:R-:W-:Y:S05]  /*2930*/  BRA `(.L_x_45532) ;  /* 0x0000003000007947 */ /* 0x000fea0003800000 */
.L_x_45531:
[----:B-----5:R-:W-:-:S05]  /*2940*/  HADD2.F32 R0, -RZ, R150.H1_H1 ;  /* 0x30000096ff007230 */ /* 0x020fca0000004100 */
[----:B------:R-:W-:-:S04]  /*2950*/  FADD.FTZ R205, R0, R205 ;  /* 0x000000cd00cd7221 */ /* 0x000fc80000010000 */
[----:B------:R-:W-:Y:S02]  /*2960*/  @P2 FADD.FTZ R205, R157, R205 ;  /* 0x000000cd9dcd2221 */ /* 0x000fe40000010000 */
.L_x_45532:
[----:B------:R-:W-:Y:S01]  /*2970*/  HADD2.F32 R206, -RZ, R207.H0_H0 ;  /* 0x200000cfffce7230 */ /* 0x000fe20000004100 */
[----:B------:R-:W-:Y:S05]  /*2980*/  @P1 BRA `(.L_x_45533) ;  /* 0x0000003000001947 */ /* 0x000fea0003800000 */
[----:B------:R-:W-:Y:S05]  /*2990*/  @!P2 BRA `(.L_x_45534) ;  /* 0x000000500000a947 */ /* 0x000fea0003800000 */
[----:B-----5:R-:W-:Y:S01]  /*29a0*/  FADD.FTZ R206, R158, R206 ;  /* 0x000000ce9ece7221 */ /* 0x020fe20000010000 */
[----:B------:R-:W-:Y:S05]  /*29b0*/  BRA `(.L_x_45534) ;  /* 0x0000003000007947 */ /* 0x000fea0003800000 */
.L_x_45533:
[----:B-----5:R-:W-:-:S05]  /*29c0*/  HADD2.F32 R0, -RZ, R151.H0_H0 ;  /* 0x20000097ff007230 */ /* 0x020fca0000004100 */
[----:B------:R-:W-:-:S04]  /*29d0*/  FADD.FTZ R206, R0, R206 ;  /* 0x000000ce00ce7221 */ /* 0x000fc80000010000 */
[----:B------:R-:W-:Y:S02]  /*29e0*/  @P2 FADD.FTZ R206, R158, R206 ;  /* 0x000000ce9ece2221 */ /* 0x000fe40000010000 */
.L_x_45534:
[----:B------:R-:W-:Y:S01]  /*29f0*/  HADD2.F32 R207, -RZ, R207.H1_H1 ;  /* 0x300000cfffcf7230 */ /* 0x000fe20000004100 */
[----:B------:R-:W-:Y:S05]  /*2a00*/  @P1 BRA `(.L_x_45535) ;  /* 0x0000003000001947 */ /* 0x000fea0003800000 */
[----:B------:R-:W-:Y:S05]  /*2a10*/  @!P2 BRA `(.L_x_45536) ;  /* 0x000000500000a947 */ /* 0x000fea0003800000 */
[----:B-----5:R-:W-:Y:S01]  /*2a20*/  FADD.FTZ R207, R159, R207 ;  /* 0x000000cf9fcf7221 */ /* 0x020fe20000010000 */
[----:B------:R-:W-:Y:S05]  /*2a30*/  BRA `(.L_x_45536) ;  /* 0x0000003000007947 */ /* 0x000fea0003800000 */
.L_x_45535:
[----:B-----5:R-:W-:-:S05]  /*2a40*/  HADD2.F32 R0, -RZ, R151.H1_H1 ;  /* 0x30000097ff007230 */ /* 0x020fca0000004100 */
[----:B------:R-:W-:-:S04]  /*2a50*/  FADD.FTZ R207, R0, R207 ;  /* 0x000000cf00cf7221 */ /* 0x000fc80000010000 */
[----:B------:R-:W-:Y:S02]  /*2a60*/  @P2 FADD.FTZ R207, R159, R207 ;  /* 0x000000cf9fcf2221 */ /* 0x000fe40000010000 */
.L_x_45536:
        /* <DEDUP_REMOVED lines=16> */
.L_x_45537:
[----:B-----5:R-:W-:-:S05]  /*2b70*/  HADD2.F32 R0, -RZ, R148.H0_H0 ;  /* 0x20000094ff007230 */ /* 0x020fca0000004100 */
[----:B------:R-:W-:-:S04]  /*2b80*/  FADD.FTZ R164, R0, R164 ;  /* 0x000000a400a47221 */ /* 0x000fc80000010000 */
[----:B------:R-:W-:Y:S02]  /*2b90*/  @P2 FADD.FTZ R164, R152, R164 ;  /* 0x000000a498a42221 */ /* 0x000fe40000010000 */
.L_x_45538:
[----:B------:R-:W-:Y:S01]  /*2ba0*/  HADD2.F32 R165, -RZ, R208.H1_H1 ;  /* 0x300000d0ffa57230 */ /* 0x000fe20000004100 */
[----:B------:R-:W-:Y:S05]  /*2bb0*/  @P1 BRA `(.L_x_45539) ;  /* 0x0000003000001947 */ /* 0x000fea0003800000 */
[----:B------:R-:W-:Y:S05]  /*2bc0*/  @!P2 BRA `(.L_x_45540) ;  /* 0x000000500000a947 */ /* 0x000fea0003800000 */
[----:B-----5:R-:W-:Y:S01]  /*2bd0*/  FADD.FTZ R165, R153, R165 ;  /* 0x000000a599a57221 */ /* 0x020fe20000010000 */
[----:B------:R-:W-:Y:S05]  /*2be0*/  BRA `(.L_x_45540) ;  /* 0x0000003000007947 */ /* 0x000fea0003800000 */
.L_x_45539:
[----:B-----5:R-:W-:-:S05]  /*2bf0*/  HADD2.F32 R0, -RZ, R148.H1_H1 ;  /* 0x30000094ff007230 */ /* 0x020fca0000004100 */
[----:B------:R-:W-:-:S04]  /*2c00*/  FADD.FTZ R165, R0, R165 ;  /* 0x000000a500a57221 */ /* 0x000fc80000010000 */
[----:B------:R-:W-:Y:S02]  /*2c10*/  @P2 FADD.FTZ R165, R153, R165 ;  /* 0x000000a599a52221 */ /* 0x000fe40000010000 */
.L_x_45540:
[----:B------:R-:W-:Y:S01]  /*2c20*/  HADD2.F32 R166, -RZ, R209.H0_H0 ;  /* 0x200000d1ffa67230 */ /* 0x000fe20000004100 */
[----:B------:R-:W-:Y:S05]  /*2c30*/  @P1 BRA `(.L_x_45541) ;  /* 0x0000003000001947 */ /* 0x000fea0003800000 */
[----:B------:R-:W-:Y:S05]  /*2c40*/  @!P2 BRA `(.L_x_45542) ;  /* 0x000000500000a947 */ /* 0x000fea0003800000 */
[----:B-----5:R-:W-:Y:S01]  /*2c50*/  FADD.FTZ R166, R154, R166 ;  /* 0x000000a69aa67221 */ /* 0x020fe20000010000 */
[----:B------:R-:W-:Y:S05]  /*2c60*/  BRA `(.L_x_45542) ;  /* 0x0000003000007947 */ /* 0x000fea0003800000 */
.L_x_45541:
[----:B-----5:R-:W-:-:S05]  /*2c70*/  HADD2.F32 R0, -RZ, R149.H0_H0 ;  /* 0x20000095ff007230 */ /* 0x020fca0000004100 */
[----:B------:R-:W-:-:S04]  /*2c80*/  FADD.FTZ R166, R0, R166 ;  /* 0x000000a600a67221 */ /* 0x000fc80000010000 */
[----:B------:R-:W-:Y:S02]  /*2c90*/  @P2 FADD.FTZ R166, R154, R166 ;  /* 0x000000a69aa62221 */ /* 0x000fe40000010000 */
.L_x_45542:
[----:B------:R-:W-:Y:S01]  /*2ca0*/  HADD2.F32 R167, -RZ, R209.H1_H1 ;  /* 0x300000d1ffa77230 */ /* 0x000fe20000004100 */
[----:B------:R-:W-:Y:S05]  /*2cb0*/  @P1 BRA `(.L_x_45543) ;  /* 0x0000003000001947 */ /* 0x000fea0003800000 */
[----:B------:R-:W-:Y:S05]  /*2cc0*/  @!P2 BRA `(.L_x_45544) ;  /* 0x000000500000a947 */ /* 0x000fea0003800000 */
[----:B-----5:R-:W-:Y:S01]  /*2cd0*/  FADD.FTZ R167, R155, R167 ;  /* 0x000000a79ba77221 */ /* 0x020fe20000010000 */
[----:B------:R-:W-:Y:S05]  /*2ce0*/  BRA `(.L_x_45544) ;  /* 0x0000003000007947 */ /* 0x000fea0003800000 */
.L_x_45543:
[----:B-----5:R-:W-:-:S05]  /*2cf0*/  HADD2.F32 R0, -RZ, R149.H1_H1 ;  /* 0x30000095ff007230 */ /* 0x020fca0000004100 */
[----:B------:R-:W-:-:S04]  /*2d00*/  FADD.FTZ R167, R0, R167 ;  /* 0x000000a700a77221 */ /* 0x000fc80000010000 */
[----:B------:R-:W-:Y:S02]  /*2d10*/  @P2 FADD.FTZ R167, R155, R167 ;  /* 0x000000a79ba72221 */ /* 0x000fe40000010000 */
.L_x_45544:
[----:B------:R-:W-:Y:S01]  /*2d20*/  HADD2.F32 R208, -RZ, R210.H0_H0 ;  /* 0x200000d2ffd07230 */ /* 0x000fe20000004100 */
[----:B------:R-:W-:Y:S05]  /*2d30*/  @P1 BRA `(.L_x_45545) ;  /* 0x0000003000001947 */ /* 0x000fea0003800000 */
[----:B------:R-:W-:Y:S05]  /*2d40*/  @!P2 BRA `(.L_x_45546) ;  /* 0x000000500000a947 */ /* 0x000fea0003800000 */
[----:B-----5:R-:W-:Y:S01]  /*2d50*/  FADD.FTZ R208, R156, R208 ;  /* 0x000000d09cd07221 */ /* 0x020fe20000010000 */
[----:B------:R-:W-:Y:S05]  /*2d60*/  BRA `(.L_x_45546) ;  /* 0x0000003000007947 */ /* 0x000fea0003800000 */
.L_x_45545:
[----:B-----5:R-:W-:-:S05]  /*2d70*/  HADD2.F32 R0, -RZ, R150.H0_H0 ;  /* 0x20000096ff007230 */ /* 0x020fca0000004100 */
[----:B------:R-:W-:-:S04]  /*2d80*/  FADD.FTZ R208, R0, R208 ;  /* 0x000000d000d07221 */ /* 0x000fc80000010000 */
[----:B------:R-:W-:Y:S02]  /*2d90*/  @P2 FADD.FTZ R208, R156, R208 ;  /* 0x000000d09cd02221 */ /* 0x000fe40000010000 */
.L_x_45546:
[----:B------:R-:W-:Y:S01]  /*2da0*/  HADD2.F32 R209, -RZ, R210.H1_H1 ;  /* 0x300000d2ffd17230 */ /* 0x000fe20000004100 */
[----:B------:R-:W-:Y:S05]  /*2db0*/  @P1 BRA `(.L_x_45547) ;  /* 0x0000003000001947 */ /* 0x000fea0003800000 */
[----:B------:R-:W-:Y:S05]  /*2dc0*/  @!P2 BRA `(.L_x_45548) ;  /* 0x000000500000a947 */ /* 0x000fea0003800000 */
[----:B-----5:R-:W-:Y:S01]  /*2dd0*/  FADD.FTZ R209, R157, R209 ;  /* 0x000000d19dd17221 */ /* 0x020fe20000010000 */
[----:B------:R-:W-:Y:S05]  /*2de0*/  BRA `(.L_x_45548) ;  /* 0x0000003000007947 */ /* 0x000fea0003800000 */
.L_x_45547:
[----:B-----5:R-:W-:-:S05]  /*2df0*/  HADD2.F32 R0, -RZ, R150.H1_H1 ;  /* 0x30000096ff007230 */ /* 0x020fca0000004100 */
[----:B------:R-:W-:-:S04]  /*2e00*/  FADD.FTZ R209, R0, R209 ;  /* 0x000000d100d17221 */ /* 0x000fc80000010000 */
[----:B------:R-:W-:Y:S02]  /*2e10*/  @P2 FADD.FTZ R209, R157, R209 ;  /* 0x000000d19dd12221 */ /* 0x000fe40000010000 */
.L_x_45548:
[----:B------:R-:W-:Y:S01]  /*2e20*/  HADD2.F32 R210, -RZ, R211.H0_H0 ;  /* 0x200000d3ffd27230 */ /* 0x000fe20000004100 */
[----:B------:R-:W-:Y:S05]  /*2e30*/  @P1 BRA `(.L_x_45549) ;  /* 0x0000003000001947 */ /* 0x000fea0003800000 */
[----:B------:R-:W-:Y:S05]  /*2e40*/  @!P2 BRA `(.L_x_45550) ;  /* 0x000000500000a947 */ /* 0x000fea0003800000 */
[----:B-----5:R-:W-:Y:S01]  /*2e50*/  FADD.FTZ R210, R158, R210 ;  /* 0x000000d29ed27221 */ /* 0x020fe20000010000 */
[----:B------:R-:W-:Y:S05]  /*2e60*/  BRA `(.L_x_45550) ;  /* 0x0000003000007947 */ /* 0x000fea0003800000 */
.L_x_45549:
[----:B-----5:R-:W-:-:S05]  /*2e70*/  HADD2.F32 R0, -RZ, R151.H0_H0 ;  /* 0x20000097ff007230 */ /* 0x020fca0000004100 */
[----:B------:R-:W-:-:S04]  /*2e80*/  FADD.FTZ R210, R0, R210 ;  /* 0x000000d200d27221 */ /* 0x000fc80000010000 */
[----:B------:R-:W-:Y:S02]  /*2e90*/  @P2 FADD.FTZ R210, R158, R210 ;  /* 0x000000d29ed22221 */ /* 0x000fe40000010000 */
.L_x_45550:
[----:B------:R-:W-:Y:S01]  /*2ea0*/  HADD2.F32 R211, -RZ, R211.H1_H1 ;  /* 0x300000d3ffd37230 */ /* 0x000fe20000004100 */
[----:B------:R-:W-:Y:S05]  /*2eb0*/  @P1 BRA `(.L_x_45551) ;  /* 0x0000003000001947 */ /* 0x000fea0003800000 */
[----:B------:R-:W-:Y:S05]  /*2ec0*/  @!P2 BRA `(.L_x_45552) ;  /* 0x000000500000a947 */ /* 0x000fea0003800000 */
[----:B-----5:R-:W-:Y:S01]  /*2ed0*/  FADD.FTZ R211, R159, R211 ;  /* 0x000000d39fd37221 */ /* 0x020fe20000010000 */
[----:B------:R-:W-:Y:S05]  /*2ee0*/  BRA `(.L_x_45552) ;  /* 0x0000003000007947 */ /* 0x000fea0003800000 */
.L_x_45551:
[----:B-----5:R-:W-:-:S05]  /*2ef0*/  HADD2.F32 R0, -RZ, R151.H1_H1 ;  /* 0x30000097ff007230 */ /* 0x020fca0000004100 */
[----:B------:R-:W-:-:S04]  /*2f00*/  FADD.FTZ R211, R0, R211 ;  /* 0x000000d300d37221 */ /* 0x000fc80000010000 */
[----:B------:R-:W-:Y:S02]  /*2f10*/  @P2 FADD.FTZ R211, R159, R211 ;  /* 0x000000d39fd32221 */ /* 0x000fe40000010000 */
.L_x_45552:
        /* <DEDUP_REMOVED lines=16> */
.L_x_45553:
[----:B-----5:R-:W-:-:S05]  /*3020*/  HADD2.F32 R0, -RZ, R148.H0_H0 ;  /* 0x20000094ff007230 */ /* 0x020fca0000004100 */
[----:B------:R-:W-:-:S04]  /*3030*/  FADD.FTZ R200, R0, R200 ;  /* 0x000000c800c87221 */ /* 0x000fc80000010000 */
[----:B------:R-:W-:Y:S02]  /*3040*/  @P2 FADD.FTZ R200, R152, R200 ;  /* 0x000000c898c82221 */ /* 0x000fe40000010000 */
.L_x_45554:
[----:B------:R-:W-:Y:S01]  /*3050*/  HADD2.F32 R201, -RZ, R196.H1_H1 ;  /* 0x300000c4ffc97230 */ /* 0x000fe20000004100 */
[----:B------:R-:W-:Y:S05]  /*3060*/  @P1 BRA `(.L_x_45555) ;  /* 0x0000003000001947 */ /* 0x000fea0003800000 */
[----:B------:R-:W-:Y:S05]  /*3070*/  @!P2 BRA `(.L_x_45556) ;  /* 0x000000500000a947 */ /* 0x000fea0003800000 */
[----:B-----5:R-:W-:Y:S01]  /*3080*/  FADD.FTZ R201, R153, R201 ;  /* 0x000000c999c97221 */ /* 0x020fe20000010000 */
[----:B------:R-:W-:Y:S05]  /*3090*/  BRA `(.L_x_45556) ;  /* 0x0000003000007947 */ /* 0x000fea0003800000 */
.L_x_45555:
[----:B-----5:R-:W-:-:S05]  /*30a0*/  HADD2.F32 R0, -RZ, R148.H1_H1 ;  /* 0x30000094ff007230 */ /* 0x020fca0000004100 */
[----:B------:R-:W-:-:S04]  /*30b0*/  FADD.FTZ R201, R0, R201 ;  /* 0x000000c900c97221 */ /* 0x000fc80000010000 */
[----:B------:R-:W-:Y:S02]  /*30c0*/  @P2 FADD.FTZ R201, R153, R201 ;  /* 0x000000c999c92221 */ /* 0x000fe40000010000 */
.L_x_45556:
[----:B------:R-:W-:Y:S01]  /*30d0*/  HADD2.F32 R202, -RZ, R197.H0_H0 ;  /* 0x200000c5ffca7230 */ /* 0x000fe20000004100 */
[----:B------:R-:W-:Y:S05]  /*30e0*/  @P1 BRA `(.L_x_45557) ;  /* 0x0000003000001947 */ /* 0x000fea0003800000 */
[----:B------:R-:W-:Y:S05]  /*30f0*/  @!P2 BRA `(.L_x_45558) ;  /* 0x000000500000a947 */ /* 0x000fea0003800000 */
[----:B-----5:R-:W-:Y:S01]  /*3100*/  FADD.FTZ R202, R154, R202 ;  /* 0x000000ca9aca7221 */ /* 0x020fe20000010000 */
[----:B------:R-:W-:Y:S05]  /*3110*/  BRA `(.L_x_45558) ;  /* 0x0000003000007947 */ /* 0x000fea0003800000 */
.L_x_45557:
[----:B-----5:R-:W-:-:S05]  /*3120*/  HADD2.F32 R0, -RZ, R149.H0_H0 ;  /* 0x20000095ff007230 */ /* 0x020fca0000004100 */
[----:B------:R-:W-:-:S04]  /*3130*/  FADD.FTZ R202, R0, R202 ;  /* 0x000000ca00ca7221 */ /* 0x000fc80000010000 */
[----:B------:R-:W-:Y:S02]  /*3140*/  @P2 FADD.FTZ R202, R154, R202 ;  /* 0x000000ca9aca2221 */ /* 0x000fe40000010000 */
.L_x_45558:
[----:B------:R-:W-:Y:S01]  /*3150*/  HADD2.F32 R203, -RZ, R197.H1_H1 ;  /* 0x300000c5ffcb7230 */ /* 0x000fe20000004100 */
[----:B------:R-:W-:Y:S05]  /*3160*/  @P1 BRA `(.L_x_45559) ;  /* 0x0000003000001947 */ /* 0x000fea0003800000 */
[----:B------:R-:W-:Y:S05]  /*3170*/  @!P2 BRA `(.L_x_45560) ;  /* 0x000000500000a947 */ /* 0x000fea0003800000 */
[----:B-----5:R-:W-:Y:S01]  /*3180*/  FADD.FTZ R203, R155, R203 ;  /* 0x000000cb9bcb7221 */ /* 0x020fe20000010000 */
[----:B------:R-:W-:Y:S05]  /*3190*/  BRA `(.L_x_45560) ;  /* 0x0000003000007947 */ /* 0x000fea0003800000 */
.L_x_45559:
[----:B-----5:R-:W-:-:S05]  /*31a0*/  HADD2.F32 R0, -RZ, R149.H1_H1 ;  /* 0x30000095ff007230 */ /* 0x020fca0000004100 */
[----:B------:R-:W-:-:S04]  /*31b0*/  FADD.FTZ R203, R0, R203 ;  /* 0x000000cb00cb7221 */ /* 0x000fc80000010000 */
[----:B------:R-:W-:Y:S02]  /*31c0*/  @P2 FADD.FTZ R203, R155, R203 ;  /* 0x000000cb9bcb2221 */ /* 0x000fe40000010000 */
.L_x_45560:
[----:B------:R-:W-:Y:S01]  /*31d0*/  HADD2.F32 R196, -RZ, R198.H0_H0 ;  /* 0x200000c6ffc47230 */ /* 0x000fe20000004100 */
[----:B------:R-:W-:Y:S05]  /*31e0*/  @P1 BRA `(.L_x_45561) ;  /* 0x0000003000001947 */ /* 0x000fea0003800000 */
[----:B------:R-:W-:Y:S05]  /*31f0*/  @!P2 BRA `(.L_x_45562) ;  /* 0x000000500000a947 */ /* 0x000fea0003800000 */
[----:B-----5:R-:W-:Y:S01]  /*3200*/  FADD.FTZ R196, R156, R196 ;  /* 0x000000c49cc47221 */ /* 0x020fe20000010000 */
[----:B------:R-:W-:Y:S05]  /*3210*/  BRA `(.L_x_45562) ;  /* 0x0000003000007947 */ /* 0x000fea0003800000 */
.L_x_45561:
[----:B-----5:R-:W-:-:S05]  /*3220*/  HADD2.F32 R0, -RZ, R150.H0_H0 ;  /* 0x20000096ff007230 */ /* 0x020fca0000004100 */
[----:B------:R-:W-:-:S04]  /*3230*/  FADD.FTZ R196, R0, R196 ;  /* 0x000000c400c47221 */ /* 0x000fc80000010000 */
[----:B------:R-:W-:Y:S02]  /*3240*/  @P2 FADD.FTZ R196, R156, R196 ;  /* 0x000000c49cc42221 */ /* 0x000fe40000010000 */
.L_x_45562:
[----:B------:R-:W-:Y:S01]  /*3250*/  HADD2.F32 R197, -RZ, R198.H1_H1 ;  /* 0x300000c6ffc57230 */ /* 0x000fe20000004100 */
[----:B------:R-:W-:Y:S05]  /*3260*/  @P1 BRA `(.L_x_45563) ;  /* 0x0000003000001947 */ /* 0x000fea0003800000 */
[----:B------:R-:W-:Y:S05]  /*3270*/  @!P2 BRA `(.L_x_45564) ;  /* 0x000000500000a947 */ /* 0x000fea0003800000 */
[----:B-----5:R-:W-:Y:S01]  /*3280*/  FADD.FTZ R197, R157, R197 ;  /* 0x000000c59dc57221 */ /* 0x020fe20000010000 */
[----:B------:R-:W-:Y:S05]  /*3290*/  BRA `(.L_x_45564) ;  /* 0x0000003000007947 */ /* 0x000fea0003800000 */
.L_x_45563:
[----:B-----5:R-:W-:-:S05]  /*32a0*/  HADD2.F32 R0, -RZ, R150.H1_H1 ;  /* 0x30000096ff007230 */ /* 0x020fca0000004100 */
[----:B------:R-:W-:-:S04]  /*32b0*/  FADD.FTZ R197, R0, R197 ;  /* 0x000000c500c57221 */ /* 0x000fc80000010000 */
[----:B------:R-:W-:Y:S02]  /*32c0*/  @P2 FADD.FTZ R197, R157, R197 ;  /* 0x000000c59dc52221 */ /* 0x000fe40000010000 */
.L_x_45564:
[----:B------:R-:W-:Y:S01]  /*32d0*/  HADD2.F32 R198, -RZ, R199.H0_H0 ;  /* 0x200000c7ffc67230 */ /* 0x000fe20000004100 */
[----:B------:R-:W-:Y:S05]  /*32e0*/  @P1 BRA `(.L_x_45565) ;  /* 0x0000003000001947 */ /* 0x000fea0003800000 */
[----:B------:R-:W-:Y:S05]  /*32f0*/  @!P2 BRA `(.L_x_45566) ;  /* 0x000000500000a947 */ /* 0x000fea0003800000 */
[----:B-----5:R-:W-:Y:S01]  /*3300*/  FADD.FTZ R198, R158, R198 ;  /* 0x000000c69ec67221 */ /* 0x020fe20000010000 */
[----:B------:R-:W-:Y:S05]  /*3310*/  BRA `(.L_x_45566) ;  /* 0x0000003000007947 */ /* 0x000fea0003800000 */
.L_x_45565:
[----:B-----5:R-:W-:-:S05]  /*3320*/  HADD2.F32 R0, -RZ, R151.H0_H0 ;  /* 0x20000097ff007230 */ /* 0x020fca0000004100 */
[----:B------:R-:W-:-:S04]  /*3330*/  FADD.FTZ R198, R0, R198 ;  /* 0x000000c600c67221 */ /* 0x000fc80000010000 */
[----:B------:R-:W-:Y:S02]  /*3340*/  @P2 FADD.FTZ R198, R158, R198 ;  /* 0x000000c69ec62221 */ /* 0x000fe40000010000 */
.L_x_45566:
[----:B------:R-:W-:Y:S01]  /*3350*/  HADD2.F32 R199, -RZ, R199.H1_H1 ;  /* 0x300000c7ffc77230 */ /* 0x000fe20000004100 */
[----:B------:R-:W-:Y:S05]  /*3360*/  @P1 BRA `(.L_x_45567) ;  /* 0x0000003000001947 */ /* 0x000fea0003800000 */
[----:B------:R-:W-:Y:S05]  /*3370*/  @!P2 BRA `(.L_x_45568) ;  /* 0x000000500000a947 */ /* 0x000fea0003800000 */
[----:B-----5:R-:W-:Y:S01]  /*3380*/  FADD.FTZ R199, R159, R199 ;  /* 0x000000c79fc77221 */ /* 0x020fe20000010000 */
[----:B------:R-:W-:Y:S05]  /*3390*/  BRA `(.L_x_45568) ;  /* 0x0000003000007947 */ /* 0x000fea0003800000 */
.L_x_45567:
[----:B-----5:R-:W-:-:S05]  /*33a0*/  HADD2.F32 R0, -RZ, R151.H1_H1 ;  /* 0x30000097ff007230 */ /* 0x020fca0000004100 */
[----:B------:R-:W-:-:S04]  /*33b0*/  FADD.FTZ R199, R0, R199 ;  /* 0x000000c700c77221 */ /* 0x000fc80000010000 */
[----:B------:R-:W-:Y:S02]  /*33c0*/  @P2 FADD.FTZ R199, R159, R199 ;  /* 0x000000c79fc72221 */ /* 0x000fe40000010000 */
.L_x_45568:
        /* <DEDUP_REMOVED lines=16> */
.L_x_45569:
[----:B-----5:R-:W-:-:S05]  /*34d0*/  HADD2.F32 R0, -RZ, R148.H0_H0 ;  /* 0x20000094ff007230 */ /* 0x020fca0000004100 */
[----:B------:R-:W-:-:S04]  /*34e0*/  FADD.FTZ R184, R0, R184 ;  /* 0x000000b800b87221 */ /* 0x000fc80000010000 */
[----:B------:R-:W-:Y:S02]  /*34f0*/  @P2 FADD.FTZ R184, R152, R184 ;  /* 0x000000b898b82221 */ /* 0x000fe40000010000 */
.L_x_45570:
[----:B------:R-:W-:Y:S01]  /*3500*/  HADD2.F32 R185, -RZ, R192.H1_H1 ;  /* 0x300000c0ffb97230 */ /* 0x000fe20000004100 */
[----:B------:R-:W-:Y:S05]  /*3510*/  @P1 BRA `(.L_x_45571) ;  /* 0x0000003000001947 */ /* 0x000fea0003800000 */
[----:B------:R-:W-:Y:S05]  /*3520*/  @!P2 BRA `(.L_x_45572) ;  /* 0x000000500000a947 */ /* 0x000fea0003800000 */
[----:B-----5:R-:W-:Y:S01]  /*3530*/  FADD.FTZ R185, R153, R185 ;  /* 0x000000b999b97221 */ /* 0x020fe20000010000 */
[----:B------:R-:W-:Y:S05]  /*3540*/  BRA `(.L_x_45572) ;  /* 0x0000003000007947 */ /* 0x000fea0003800000 */
.L_x_45571:
[----:B-----5:R-:W-:-:S05]  /*3550*/  HADD2.F32 R0, -RZ, R148.H1_H1 ;  /* 0x30000094ff007230 */ /* 0x020fca0000004100 */
[----:B------:R-:W-:-:S04]  /*3560*/  FADD.FTZ R185, R0, R185 ;  /* 0x000000b900b97221 */ /* 0x000fc80000010000 */
[----:B------:R-:W-:Y:S02]  /*3570*/  @P2 FADD.FTZ R185, R153, R185 ;  /* 0x000000b999b92221 */ /* 0x000fe40000010000 */
.L_x_45572:
[----:B------:R-:W-:Y:S01]  /*3580*/  HADD2.F32 R186, -RZ, R193.H0_H0 ;  /* 0x200000c1ffba7230 */ /* 0x000fe20000004100 */
[----:B------:R-:W-:Y:S05]  /*3590*/  @P1 BRA `(.L_x_45573) ;  /* 0x0000003000001947 */ /* 0x000fea0003800000 */
[----:B------:R-:W-:Y:S05]  /*35a0*/  @!P2 BRA `(.L_x_45574) ;  /* 0x000000500000a947 */ /* 0x000fea0003800000 */
[----:B-----5:R-:W-:Y:S01]  /*35b0*/  FADD.FTZ R186, R154, R186 ;  /* 0x000000ba9aba7221 */ /* 0x020fe20000010000 */
[----:B------:R-:W-:Y:S05]  /*35c0*/  BRA `(.L_x_45574) ;  /* 0x0000003000007947 */ /* 0x000fea0003800000 */
.L_x_45573:
[----:B-----5:R-:W-:-:S05]  /*35d0*/  HADD2.F32 R0, -RZ, R149.H0_H0 ;  /* 0x20000095ff007230 */ /* 0x020fca0000004100 */
[----:B------:R-:W-:-:S04]  /*35e0*/  FADD.FTZ R186, R0, R186 ;  /* 0x000000ba00ba7221 */ /* 0x000fc80000010000 */
[----:B------:R-:W-:Y:S02]  /*35f0*/  @P2 FADD.FTZ R186, R154, R186 ;  /* 0x000000ba9aba2221 */ /* 0x000fe40000010000 */
.L_x_45574:
[----:B------:R-:W-:Y:S01]  /*3600*/  HADD2.F32 R187, -RZ, R193.H1_H1 ;  /* 0x300000c1ffbb7230 */ /* 0x000fe20000004100 */
[----:B------:R-:W-:Y:S05]  /*3610*/  @P1 BRA `(.L_x_45575) ;  /* 0x0000003000001947 */ /* 0x000fea0003800000 */
[----:B------:R-:W-:Y:S05]  /*3620*/  @!P2 BRA `(.L_x_45576) ;  /* 0x000000500000a947 */ /* 0x000fea0003800000 */
[----:B-----5:R-:W-:Y:S01]  /*3630*/  FADD.FTZ R187, R155, R187 ;  /* 0x000000bb9bbb7221 */ /* 0x020fe20000010000 */
[----:B------:R-:W-:Y:S05]  /*3640*/  BRA `(.L_x_45576) ;  /* 0x0000003000007947 */ /* 0x000fea0003800000 */
.L_x_45575:
[----:B-----5:R-:W-:-:S05]  /*3650*/  HADD2.F32 R0, -RZ, R149.H1_H1 ;  /* 0x30000095ff007230 */ /* 0x020fca0000004100 */
[----:B------:R-:W-:-:S04]  /*3660*/  FADD.FTZ R187, R0, R187 ;  /* 0x000000bb00bb7221 */ /* 0x000fc80000010000 */
[----:B------:R-:W-:Y:S02]  /*3670*/  @P2 FADD.FTZ R187, R155, R187 ;  /* 0x000000bb9bbb2221 */ /* 0x000fe40000010000 */
.L_x_45576:
[----:B------:R-:W-:Y:S01]  /*3680*/  HADD2.F32 R192, -RZ, R194.H0_H0 ;  /* 0x200000c2ffc07230 */ /* 0x000fe20000004100 */
[----:B------:R-:W-:Y:S05]  /*3690*/  @P1 BRA `(.L_x_45577) ;  /* 0x0000003000001947 */ /* 0x000fea0003800000 */
[----:B------:R-:W-:Y:S05]  /*36a0*/  @!P2 BRA `(.L_x_45578) ;  /* 0x000000500000a947 */ /* 0x000fea0003800000 */
[----:B-----5:R-:W-:Y:S01]  /*36b0*/  FADD.FTZ R192, R156, R192 ;  /* 0x000000c09cc07221 */ /* 0x020fe20000010000 */
[----:B------:R-:W-:Y:S05]  /*36c0*/  BRA `(.L_x_45578) ;  /* 0x0000003000007947 */ /* 0x000fea0003800000 */
.L_x_45577:
[----:B-----5:R-:W-:-:S05]  /*36d0*/  HADD2.F32 R0, -RZ, R150.H0_H0 ;  /* 0x20000096ff007230 */ /* 0x020fca0000004100 */
[----:B------:R-:W-:-:S04]  /*36e0*/  FADD.FTZ R192, R0, R192 ;  /* 0x000000c000c07221 */ /* 0x000fc80000010000 */
[----:B------:R-:W-:Y:S02]  /*36f0*/  @P2 FADD.FTZ R192, R156, R192 ;  /* 0x000000c09cc02221 */ /* 0x000fe40000010000 */
.L_x_45578:
[----:B------:R-:W-:Y:S01]  /*3700*/  HADD2.F32 R193, -RZ, R194.H1_H1 ;  /* 0x300000c2ffc17230 */ /* 0x000fe20000004100 */
[----:B------:R-:W-:Y:S05]  /*3710*/  @P1 BRA `(.L_x_45579) ;  /* 0x0000003000001947 */ /* 0x000fea0003800000 */
[----:B------:R-:W-:Y:S05]  /*3720*/  @!P2 BRA `(.L_x_45580) ;  /* 0x000000500000a947 */ /* 0x000fea0003800000 */
[----:B-----5:R-:W-:Y:S01]  /*3730*/  FADD.FTZ R193, R157, R193 ;  /* 0x000000c19dc17221 */ /* 0x020fe20000010000 */
[----:B------:R-:W-:Y:S05]  /*3740*/  BRA `(.L_x_45580) ;  /* 0x0000003000007947 */ /* 0x000fea0003800000 */
.L_x_45579:
[----:B-----5:R-:W-:-:S05]  /*3750*/  HADD2.F32 R0, -RZ, R150.H1_H1 ;  /* 0x30000096ff007230 */ /* 0x020fca0000004100 */
[----:B------:R-:W-:-:S04]  /*3760*/  FADD.FTZ R193, R0, R193 ;  /* 0x000000c100c17221 */ /* 0x000fc80000010000 */
[----:B------:R-:W-:Y:S02]  /*3770*/  @P2 FADD.FTZ R193, R157, R193 ;  /* 0x000000c19dc12221 */ /* 0x000fe40000010000 */
.L_x_45580:
[----:B------:R-:W-:Y:S01]  /*3780*/  HADD2.F32 R194, -RZ, R195.H0_H0 ;  /* 0x200000c3ffc27230 */ /* 0x000fe20000004100 */
[----:B------:R-:W-:Y:S05]  /*3790*/  @P1 BRA `(.L_x_45581) ;  /* 0x0000003000001947 */ /* 0x000fea0003800000 */
[----:B------:R-:W-:Y:S05]  /*37a0*/  @!P2 BRA `(.L_x_45582) ;  /* 0x000000500000a947 */ /* 0x000fea0003800000 */
[----:B-----5:R-:W-:Y:S01]  /*37b0*/  FADD.FTZ R194, R158, R194 ;  /* 0x000000c29ec27221 */ /* 0x020fe20000010000 */
[----:B------:R-:W-:Y:S05]  /*37c0*/  BRA `(.L_x_45582) ;  /* 0x0000003000007947 */ /* 0x000fea0003800000 */
.L_x_45581:
[----:B-----5:R-:W-:-:S05]  /*37d0*/  HADD2.F32 R0, -RZ, R151.H0_H0 ;  /* 0x20000097ff007230 */ /* 0x020fca0000004100 */
[----:B------:R-:W-:-:S04]  /*37e0*/  FADD.FTZ R194, R0, R194 ;  /* 0x000000c200c27221 */ /* 0x000fc80000010000 */
[----:B------:R-:W-:Y:S02]  /*37f0*/  @P2 FADD.FTZ R194, R158, R194 ;  /* 0x000000c29ec22221 */ /* 0x000fe40000010000 */
.L_x_45582:
[----:B------:R-:W-:Y:S01]  /*3800*/  HADD2.F32 R195, -RZ, R195.H1_H1 ;  /* 0x300000c3ffc37230 */ /* 0x000fe20000004100 */
[----:B------:R-:W-:Y:S05]  /*3810*/  @P1 BRA `(.L_x_45583) ;  /* 0x0000003000001947 */ /* 0x000fea0003800000 */
[----:B------:R-:W-:Y:S05]  /*3820*/  @!P2 BRA `(.L_x_45584) ;  /* 0x000000500000a947 */ /* 0x000fea0003800000 */
[----:B-----5:R-:W-:Y:S01]  /*3830*/  FADD.FTZ R195, R159, R195 ;  /* 0x000000c39fc37221 */ /* 0x020fe20000010000 */
[----:B------:R-:W-:Y:S05]  /*3840*/  BRA `(.L_x_45584) ;  /* 0x0000003000007947 */ /* 0x000fea0003800000 */
.L_x_45583:
[----:B-----5:R-:W-:-:S05]  /*3850*/  HADD2.F32 R0, -RZ, R151.H1_H1 ;  /* 0x30000097ff007230 */ /* 0x020fca0000004100 */
[----:B------:R-:W-:-:S04]  /*3860*/  FADD.FTZ R195, R0, R195 ;  /* 0x000000c300c37221 */ /* 0x000fc80000010000 */
[----:B------:R-:W-:Y:S02]  /*3870*/  @P2 FADD.FTZ R195, R159, R195 ;  /* 0x000000c39fc32221 */ /* 0x000fe40000010000 */
.L_x_45584:
        /* <DEDUP_REMOVED lines=16> */
.L_x_45585:
[----:B-----5:R-:W-:-:S05]  /*3980*/  HADD2.F32 R0, -RZ, R148.H0_H0 ;  /* 0x20000094ff007230 */ /* 0x020fca0000004100 */
[----:B------:R-:W-:-:S04]  /*3990*/  FADD.FTZ R188, R0, R188 ;  /* 0x000000bc00bc7221 */ /* 0x000fc80000010000 */
[----:B------:R-:W-:Y:S02]  /*39a0*/  @P2 FADD.FTZ R188, R152, R188 ;  /* 0x000000bc98bc2221 */ /* 0x000fe40000010000 */
.L_x_45586:
[----:B------:R-:W-:Y:S01]  /*39b0*/  HADD2.F32 R189, -RZ, R172.H1_H1 ;  /* 0x300000acffbd7230 */ /* 0x000fe20000004100 */
[----:B------:R-:W-:Y:S05]  /*39c0*/  @P1 BRA `(.L_x_45587) ;  /* 0x0000003000001947 */ /* 0x000fea0003800000 */
[----:B------:R-:W-:Y:S05]  /*39d0*/  @!P2 BRA `(.L_x_45588) ;  /* 0x000000500000a947 */ /* 0x000fea0003800000 */
[----:B-----5:R-:W-:Y:S01]  /*39e0*/  FADD.FTZ R189, R153, R189 ;  /* 0x000000bd99bd7221 */ /* 0x020fe20000010000 */
[----:B------:R-:W-:Y:S05]  /*39f0*/  BRA `(.L_x_45588) ;  /* 0x0000003000007947 */ /* 0x000fea0003800000 */
.L_x_45587:
[----:B-----5:R-:W-:-:S05]  /*3a00*/  HADD2.F32 R0, -RZ, R148.H1_H1 ;  /* 0x30000094ff007230 */ /* 0x020fca0000004100 */
[----:B------:R-:W-:-:S04]  /*3a10*/  FADD.FTZ R189, R0, R189 ;  /* 0x000000bd00bd7221 */ /* 0x000fc80000010000 */
[----:B------:R-:W-:Y:S02]  /*3a20*/  @P2 FADD.FTZ R189, R153, R189 ;  /* 0x000000bd99bd2221 */ /* 0x000fe40000010000 */
.L_x_45588:
[----:B------:R-:W-:Y:S01]  /*3a30*/  HADD2.F32 R190, -RZ, R173.H0_H0 ;  /* 0x200000adffbe7230 */ /* 0x000fe20000004100 */
[----:B------:R-:W-:Y:S05]  /*3a40*/  @P1 BRA `(.L_x_45589) ;  /* 0x0000003000001947 */ /* 0x000fea0003800000 */
[----:B------:R-:W-:Y:S05]  /*3a50*/  @!P2 BRA `(.L_x_45590) ;  /* 0x000000500000a947 */ /* 0x000fea0003800000 */
[----:B-----5:R-:W-:Y:S01]  /*3a60*/  FADD.FTZ R190, R154, R190 ;  /* 0x000000be9abe7221 */ /* 0x020fe20000010000 */
[----:B------:R-:W-:Y:S05]  /*3a70*/  BRA `(.L_x_45590) ;  /* 0x0000003000007947 */ /* 0x000fea0003800000 */
.L_x_45589:
[----:B-----5:R-:W-:-:S05]  /*3a80*/  HADD2.F32 R0, -RZ, R149.H0_H0 ;  /* 0x20000095ff007230 */ /* 0x020fca0000004100 */
[----:B------:R-:W-:-:S04]  /*3a90*/  FADD.FTZ R190, R0, R190 ;  /* 0x000000be00be7221 */ /* 0x000fc80000010000 */
[----:B------:R-:W-:Y:S02]  /*3aa0*/  @P2 FADD.FTZ R190, R154, R190 ;  /* 0x000000be9abe2221 */ /* 0x000fe40000010000 */
.L_x_45590:
[----:B------:R-:W-:Y:S01]  /*3ab0*/  HADD2.F32 R191, -RZ, R173.H1_H1 ;  /* 0x300000adffbf7230 */ /* 0x000fe20000004100 */
[----:B------:R-:W-:Y:S05]  /*3ac0*/  @P1 BRA `(.L_x_45591) ;  /* 0x0000003000001947 */ /* 0x000fea0003800000 */
[----:B------:R-:W-:Y:S05]  /*3ad0*/  @!P2 BRA `(.L_x_45592) ;  /* 0x000000500000a947 */ /* 0x000fea0003800000 */
[----:B-----5:R-:W-:Y:S01]  /*3ae0*/  FADD.FTZ R191, R155, R191 ;  /* 0x000000bf9bbf7221 */ /* 0x020fe20000010000 */
[----:B------:R-:W-:Y:S05]  /*3af0*/  BRA `(.L_x_45592) ;  /* 0x0000003000007947 */ /* 0x000fea0003800000 */
.L_x_45591:
[----:B-----5:R-:W-:-:S05]  /*3b00*/  HADD2.F32 R0, -RZ, R149.H1_H1 ;  /* 0x30000095ff007230 */ /* 0x020fca0000004100 */
[----:B------:R-:W-:-:S04]  /*3b10*/  FADD.FTZ R191, R0, R191 ;  /* 0x000000bf00bf7221 */ /* 0x000fc80000010000 */
[----:B------:R-:W-:Y:S02]  /*3b20*/  @P2 FADD.FTZ R191, R155, R191 ;  /* 0x000000bf9bbf2221 */ /* 0x000fe40000010000 */
.L_x_45592:
[----:B------:R-:W-:Y:S01]  /*3b30*/  HADD2.F32 R172, -RZ, R174.H0_H0 ;  /* 0x200000aeffac7230 */ /* 0x000fe20000004100 */
[----:B------:R-:W-:Y:S05]  /*3b40*/  @P1 BRA `(.L_x_45593) ;  /* 0x0000003000001947 */ /* 0x000fea0003800000 */
[----:B------:R-:W-:Y:S05]  /*3b50*/  @!P2 BRA `(.L_x_45594) ;  /* 0x000000500000a947 */ /* 0x000fea0003800000 */
[----:B-----5:R-:W-:Y:S01]  /*3b60*/  FADD.FTZ R172, R156, R172 ;  /* 0x000000ac9cac7221 */ /* 0x020fe20000010000 */
[----:B------:R-:W-:Y:S05]  /*3b70*/  BRA `(.L_x_45594) ;  /* 0x0000003000007947 */ /* 0x000fea0003800000 */
.L_x_45593:
[----:B-----5:R-:W-:-:S05]  /*3b80*/  HADD2.F32 R0, -RZ, R150.H0_H0 ;  /* 0x20000096ff007230 */ /* 0x020fca0000004100 */
[----:B------:R-:W-:-:S04]  /*3b90*/  FADD.FTZ R172, R0, R172 ;  /* 0x000000ac00ac7221 */ /* 0x000fc80000010000 */
[----:B------:R-:W-:Y:S02]  /*3ba0*/  @P2 FADD.FTZ R172, R156, R172 ;  /* 0x000000ac9cac2221 */ /* 0x000fe40000010000 */
.L_x_45594:
[----:B------:R-:W-:Y:S01]  /*3bb0*/  HADD2.F32 R173, -RZ, R174.H1_H1 ;  /* 0x300000aeffad7230 */ /* 0x000fe20000004100 */
[----:B------:R-:W-:Y:S05]  /*3bc0*/  @P1 BRA `(.L_x_45595) ;  /* 0x0000003000001947 */ /* 0x000fea0003800000 */
[----:B------:R-:W-:Y:S05]  /*3bd0*/  @!P2 BRA `(.L_x_45596) ;  /* 0x000000500000a947 */ /* 0x000fea0003800000 */
[----:B-----5:R-:W-:Y:S01]  /*3be0*/  FADD.FTZ R173, R157, R173 ;  /* 0x000000ad9dad7221 */ /* 0x020fe20000010000 */
[----:B------:R-:W-:Y:S05]  /*3bf0*/  BRA `(.L_x_45596) ;  /* 0x0000003000007947 */ /* 0x000fea0003800000 */
.L_x_45595:
[----:B-----5:R-:W-:-:S05]  /*3c00*/  HADD2.F32 R0, -RZ, R150.H1_H1 ;  /* 0x30000096ff007230 */ /* 0x020fca0000004100 */
[----:B------:R-:W-:-:S04]  /*3c10*/  FADD.FTZ R173, R0, R173 ;  /* 0x000000ad00ad7221 */ /* 0x000fc80000010000 */
[----:B------:R-:W-:Y:S02]  /*3c20*/  @P2 FADD.FTZ R173, R157, R173 ;  /* 0x000000ad9dad2221 */ /* 0x000fe40000010000 */
.L_x_45596:
[----:B------:R-:W-:Y:S01]  /*3c30*/  HADD2.F32 R174, -RZ, R175.H0_H0 ;  /* 0x200000afffae7230 */ /* 0x000fe20000004100 */
[----:B------:R-:W-:Y:S05]  /*3c40*/  @P1 BRA `(.L_x_45597) ;  /* 0x0000003000001947 */ /* 0x000fea0003800000 */
[----:B------:R-:W-:Y:S05]  /*3c50*/  @!P2 BRA `(.L_x_45598) ;  /* 0x000000500000a947 */ /* 0x000fea0003800000 */
[----:B-----5:R-:W-:Y:S01]  /*3c60*/  FADD.FTZ R174, R158, R174 ;  /* 0x000000ae9eae7221 */ /* 0x020fe20000010000 */
[----:B------:R-:W-:Y:S05]  /*3c70*/  BRA `(.L_x_45598) ;  /* 0x0000003000007947 */ /* 0x000fea0003800000 */
.L_x_45597:
[----:B-----5:R-:W-:-:S05]  /*3c80*/  HADD2.F32 R0, -RZ, R151.H0_H0 ;  /* 0x20000097ff007230 */ /* 0x020fca0000004100 */
[----:B------:R-:W-:-:S04]  /*3c90*/  FADD.FTZ R174, R0, R174 ;  /* 0x000000ae00ae7221 */ /* 0x000fc80000010000 */
[----:B------:R-:W-:Y:S02]  /*3ca0*/  @P2 FADD.FTZ R174, R158, R174 ;  /* 0x000000ae9eae2221 */ /* 0x000fe40000010000 */
.L_x_45598:
[----:B------:R-:W-:Y:S01]  /*3cb0*/  HADD2.F32 R175, -RZ, R175.H1_H1 ;  /* 0x300000afffaf7230 */ /* 0x000fe20000004100 */
[----:B------:R-:W-:Y:S05]  /*3cc0*/  @P1 BRA `(.L_x_45599) ;  /* 0x0000003000001947 */ /* 0x000fea0003800000 */
[----:B------:R-:W-:Y:S05]  /*3cd0*/  @!P2 BRA `(.L_x_45600) ;  /* 0x000000500000a947 */ /* 0x000fea0003800000 */
[----:B-----5:R-:W-:Y:S01]  /*3ce0*/  FADD.FTZ R175, R159, R175 ;  /* 0x000000af9faf7221 */ /* 0x020fe20000010000 */
[----:B------:R-:W-:Y:S05]  /*3cf0*/  BRA `(.L_x_45600) ;  /* 0x0000003000007947 */ /* 0x000fea0003800000 */
.L_x_45599:
[----:B-----5:R-:W-:-:S05]  /*3d00*/  HADD2.F32 R0, -RZ, R151.H1_H1 ;  /* 0x30000097ff007230 */ /* 0x020fca0000004100 */
[----:B------:R-:W-:-:S04]  /*3d10*/  FADD.FTZ R175, R0, R175 ;  /* 0x000000af00af7221 */ /* 0x000fc80000010000 */
[----:B------:R-:W-:Y:S02]  /*3d20*/  @P2 FADD.FTZ R175, R159, R175 ;  /* 0x000000af9faf2221 */ /* 0x000fe40000010000 */
.L_x_45600:
        /* <DEDUP_REMOVED lines=16> */
.L_x_45601:
[----:B0----5:R-:W-:-:S05]  /*3e30*/  HADD2.F32 R168, -RZ, R148.H0_H0 ;  /* 0x20000094ffa87230 */ /* 0x021fca0000004100 */
[----:B------:R-:W-:-:S04]  /*3e40*/  FADD.FTZ R176, R168, R176 ;  /* 0x000000b0a8b07221 */ /* 0x000fc80000010000 */
[----:B------:R-:W-:Y:S02]  /*3e50*/  @P2 FADD.FTZ R176, R152, R176 ;  /* 0x000000b098b02221 */ /* 0x000fe40000010000 */
.L_x_45602:
[----:B------:R-:W-:Y:S01]  /*3e60*/  HADD2.F32 R177, -RZ, R160.H1_H1 ;  /* 0x300000a0ffb17230 */ /* 0x000fe20000004100 */
[----:B------:R-:W-:Y:S05]  /*3e70*/  @P1 BRA `(.L_x_45603) ;  /* 0x0000003000001947 */ /* 0x000fea0003800000 */
[----:B------:R-:W-:Y:S05]  /*3e80*/  @!P2 BRA `(.L_x_45604) ;  /* 0x000000500000a947 */ /* 0x000fea0003800000 */
[----:B-----5:R-:W-:Y:S01]  /*3e90*/  FADD.FTZ R177, R153, R177 ;  /* 0x000000b199b17221 */ /* 0x020fe20000010000 */
[----:B------:R-:W-:Y:S05]  /*3ea0*/  BRA `(.L_x_45604) ;  /* 0x0000003000007947 */ /* 0x000fea0003800000 */
.L_x_45603:
[----:B-----5:R-:W-:-:S05]  /*3eb0*/  HADD2.F32 R160, -RZ, R148.H1_H1 ;  /* 0x30000094ffa07230 */ /* 0x020fca0000004100 */
[----:B------:R-:W-:-:S04]  /*3ec0*/  FADD.FTZ R177, R160, R177 ;  /* 0x000000b1a0b17221 */ /* 0x000fc80000010000 */
[----:B------:R-:W-:Y:S02]  /*3ed0*/  @P2 FADD.FTZ R177, R153, R177 ;  /* 0x000000b199b12221 */ /* 0x000fe40000010000 */
.L_x_45604:
[----:B------:R-:W-:Y:S01]  /*3ee0*/  HADD2.F32 R178, -RZ, R161.H0_H0 ;  /* 0x200000a1ffb27230 */ /* 0x000fe20000004100 */
[----:B------:R-:W-:Y:S05]  /*3ef0*/  @P1 BRA `(.L_x_45605) ;  /* 0x0000003000001947 */ /* 0x000fea0003800000 */
[----:B------:R-:W-:Y:S05]  /*3f00*/  @!P2 BRA `(.L_x_45606) ;  /* 0x000000500000a947 */ /* 0x000fea0003800000 */
[----:B-----5:R-:W-:Y:S01]  /*3f10*/  FADD.FTZ R178, R154, R178 ;  /* 0x000000b29ab27221 */ /* 0x020fe20000010000 */
[----:B------:R-:W-:Y:S05]  /*3f20*/  BRA `(.L_x_45606) ;  /* 0x0000003000007947 */ /* 0x000fea0003800000 */
.L_x_45605:
[----:B-----5:R-:W-:-:S05]  /*3f30*/  HADD2.F32 R160, -RZ, R149.H0_H0 ;  /* 0x20000095ffa07230 */ /* 0x020fca0000004100 */
[----:B------:R-:W-:-:S04]  /*3f40*/  FADD.FTZ R178, R160, R178 ;  /* 0x000000b2a0b27221 */ /* 0x000fc80000010000 */
[----:B------:R-:W-:Y:S02]  /*3f50*/  @P2 FADD.FTZ R178, R154, R178 ;  /* 0x000000b29ab22221 */ /* 0x000fe40000010000 */
.L_x_45606:
[----:B------:R-:W-:Y:S01]  /*3f60*/  HADD2.F32 R179, -RZ, R161.H1_H1 ;  /* 0x300000a1ffb37230 */ /* 0x000fe20000004100 */
[----:B------:R-:W-:Y:S05]  /*3f70*/  @P1 BRA `(.L_x_45607) ;  /* 0x0000003000001947 */ /* 0x000fea0003800000 */
[----:B------:R-:W-:Y:S05]  /*3f80*/  @!P2 BRA `(.L_x_45608) ;  /* 0x000000500000a947 */ /* 0x000fea0003800000 */
[----:B-----5:R-:W-:Y:S01]  /*3f90*/  FADD.FTZ R179, R155, R179 ;  /* 0x000000b39bb37221 */ /* 0x020fe20000010000 */
[----:B------:R-:W-:Y:S05]  /*3fa0*/  BRA `(.L_x_45608) ;  /* 0x0000003000007947 */ /* 0x000fea0003800000 */
.L_x_45607:
[----:B-----5:R-:W-:-:S05]  /*3fb0*/  HADD2.F32 R160, -RZ, R149.H1_H1 ;  /* 0x30000095ffa07230 */ /* 0x020fca0000004100 */
[----:B------:R-:W-:-:S04]  /*3fc0*/  FADD.FTZ R179, R160, R179 ;  /* 0x000000b3a0b37221 */ /* 0x000fc80000010000 */
[----:B------:R-:W-:Y:S02]  /*3fd0*/  @P2 FADD.FTZ R179, R155, R179 ;  /* 0x000000b39bb32221 */ /* 0x000fe40000010000 */
.L_x_45608:
[----:B------:R-:W-:Y:S01]  /*3fe0*/  HADD2.F32 R160, -RZ, R162.H0_H0 ;  /* 0x200000a2ffa07230 */ /* 0x000fe20000004100 */
[----:B------:R-:W-:Y:S05]  /*3ff0*/  @P1 BRA `(.L_x_45609) ;  /* 0x0000003000001947 */ /* 0x000fea0003800000 */
[----:B------:R-:W-:Y:S05]  /*4000*/  @!P2 BRA `(.L_x_45610) ;  /* 0x000000500000a947 */ /* 0x000fea0003800000 */
[----:B-----5:R-:W-:Y:S01]  /*4010*/  FADD.FTZ R160, R156, R160 ;  /* 0x000000a09ca07221 */ /* 0x020fe20000010000 */
[----:B------:R-:W-:Y:S05]  /*4020*/  BRA `(.L_x_45610) ;  /* 0x0000003000007947 */ /* 0x000fea0003800000 */
.L_x_45609:
[----:B-----5:R-:W-:-:S05]  /*4030*/  HADD2.F32 R161, -RZ, R150.H0_H0 ;  /* 0x20000096ffa17230 */ /* 0x020fca0000004100 */
[----:B------:R-:W-:-:S04]  /*4040*/  FADD.FTZ R160, R161, R160 ;  /* 0x000000a0a1a07221 */ /* 0x000fc80000010000 */
[----:B------:R-:W-:Y:S02]  /*4050*/  @P2 FADD.FTZ R160, R156, R160 ;  /* 0x000000a09ca02221 */ /* 0x000fe40000010000 */
.L_x_45610:
[----:B------:R-:W-:Y:S01]  /*4060*/  HADD2.F32 R161, -RZ, R162.H1_H1 ;  /* 0x300000a2ffa17230 */ /* 0x000fe20000004100 */
[----:B------:R-:W-:Y:S05]  /*4070*/  @P1 BRA `(.L_x_45611) ;  /* 0x0000003000001947 */ /* 0x000fea0003800000 */
[----:B------:R-:W-:Y:S05]  /*4080*/  @!P2 BRA `(.L_x_45612) ;  /* 0x000000500000a947 */ /* 0x000fea0003800000 */
[----:B-----5:R-:W-:Y:S01]  /*4090*/  FADD.FTZ R161, R157, R161 ;  /* 0x000000a19da17221 */ /* 0x020fe20000010000 */
[----:B------:R-:W-:Y:S05]  /*40a0*/  BRA `(.L_x_45612) ;  /* 0x0000003000007947 */ /* 0x000fea0003800000 */
.L_x_45611:
[----:B-----5:R-:W-:-:S05]  /*40b0*/  HADD2.F32 R162, -RZ, R150.H1_H1 ;  /* 0x30000096ffa27230 */ /* 0x020fca0000004100 */
[----:B------:R-:W-:-:S04]  /*40c0*/  FADD.FTZ R161, R162, R161 ;  /* 0x000000a1a2a17221 */ /* 0x000fc80000010000 */
[----:B------:R-:W-:Y:S02]  /*40d0*/  @P2 FADD.FTZ R161, R157, R161 ;  /* 0x000000a19da12221 */ /* 0x000fe40000010000 */
.L_x_45612:
[----:B------:R-:W-:Y:S01]  /*40e0*/  HADD2.F32 R162, -RZ, R163.H0_H0 ;  /* 0x200000a3ffa27230 */ /* 0x000fe20000004100 */
[----:B------:R-:W-:Y:S05]  /*40f0*/  @P1 BRA `(.L_x_45613) ;  /* 0x0000003000001947 */ /* 0x000fea0003800000 */
[----:B------:R-:W-:Y:S05]  /*4100*/  @!P2 BRA `(.L_x_45614) ;  /* 0x000000500000a947 */ /* 0x000fea0003800000 */
[----:B-----5:R-:W-:Y:S01]  /*4110*/  FADD.FTZ R162, R158, R162 ;  /* 0x000000a29ea27221 */ /* 0x020fe20000010000 */
[----:B------:R-:W-:Y:S05]  /*4120*/  BRA `(.L_x_45614) ;  /* 0x0000003000007947 */ /* 0x000fea0003800000 */
.L_x_45613:
[----:B-----5:R-:W-:-:S05]  /*4130*/  HADD2.F32 R168, -RZ, R151.H0_H0 ;  /* 0x20000097ffa87230 */ /* 0x020fca0000004100 */
[----:B------:R-:W-:-:S04]  /*4140*/  FADD.FTZ R162, R168, R162 ;  /* 0x000000a2a8a27221 */ /* 0x000fc80000010000 */
[----:B------:R-:W-:Y:S02]  /*4150*/  @P2 FADD.FTZ R162, R158, R162 ;  /* 0x000000a29ea22221 */ /* 0x000fe40000010000 */
.L_x_45614:
[----:B------:R-:W-:Y:S01]  /*4160*/  HADD2.F32 R163, -RZ, R163.H1_H1 ;  /* 0x300000a3ffa37230 */ /* 0x000fe20000004100 */
[----:B------:R-:W-:Y:S05]  /*4170*/  @P1 BRA `(.L_x_45615) ;  /* 0x0000003000001947 */ /* 0x000fea0003800000 */
[----:B------:R-:W-:Y:S05]  /*4180*/  @!P2 BRA `(.L_x_45616) ;  /* 0x000000500000a947 */ /* 0x000fea0003800000 */
[----:B-----5:R-:W-:Y:S01]  /*4190*/  FADD.FTZ R163, R159, R163 ;  /* 0x000000a39fa37221 */ /* 0x020fe20000010000 */
[----:B------:R-:W-:Y:S05]  /*41a0*/  BRA `(.L_x_45616) ;  /* 0x0000003000007947 */ /* 0x000fea0003800000 */
.L_x_45615:
[----:B-----5:R-:W-:-:S05]  /*41b0*/  HADD2.F32 R168, -RZ, R151.H1_H1 ;  /* 0x30000097ffa87230 */ /* 0x020fca0000004100 */
[----:B------:R-:W-:-:S04]  /*41c0*/  FADD.FTZ R163, R168, R163 ;  /* 0x000000a3a8a37221 */ /* 0x000fc80000010000 */
[----:B------:R-:W-:Y:S02]  /*41d0*/  @P2 FADD.FTZ R163, R159, R163 ;  /* 0x000000a39fa32221 */ /* 0x000fe40000010000 */
.L_x_45616:
        /* <DEDUP_REMOVED lines=9> */
[----:B-1----:R-:W-:-:S05]  /*4270*/  IMAD.WIDE.U32 R168, R247, R180, c[0x0][0x170] ;  /* 0x00005c00f7a87625 */ /* 0x002fca00078e00b4 */
[----:B------:R-:W2:Y:S02]  /*4280*/  LDG.E.128 R180, [R168.64] ;  /* 0x00000004a8b47981 */ /* 0x000ea4000c1e1d00 */
[----:B--2---:R-:W-:Y:S01]  /*4290*/  HADD2.F32 R168, -RZ, R180.H0_H0 ;  /* 0x200000b4ffa87230 */ /* 0x004fe20000004100 */
[----:B------:R-:W-:Y:S05]  /*42a0*/  @P1 BRA `(.L_x_45617) ;  /* 0x0000003000001947 */ /* 0x000fea0003800000 */
[----:B0-----:R-:W-:Y:S05]  /*42b0*/  @!P2 BRA `(.L_x_45618) ;  /* 0x000000500000a947 */ /* 0x001fea0003800000 */
[----:B-----5:R-:W-:Y:S01]  /*42c0*/  FADD.FTZ R168, R152, R168 ;  /* 0x000000a898a87221 */ /* 0x020fe20000010000 */
[----:B------:R-:W-:Y:S05]  /*42d0*/  BRA `(.L_x_45618) ;  /* 0x0000003000007947 */ /* 0x000fea0003800000 */
.L_x_45617:
[----:B0----5:R-:W-:-:S05]  /*42e0*/  HADD2.F32 R169, -RZ, R148.H0_H0 ;  /* 0x20000094ffa97230 */ /* 0x021fca0000004100 */
[----:B------:R-:W-:-:S04]  /*42f0*/  FADD.FTZ R168, R169, R168 ;  /* 0x000000a8a9a87221 */ /* 0x000fc80000010000 */
[----:B------:R-:W-:Y:S02]  /*4300*/  @P2 FADD.FTZ R168, R152, R168 ;  /* 0x000000a898a82221 */ /* 0x000fe40000010000 */
.L_x_45618:
[----:B------:R-:W-:Y:S01]  /*4310*/  HADD2.F32 R169, -RZ, R180.H1_H1 ;  /* 0x300000b4ffa97230 */ /* 0x000fe20000004100 */
[----:B------:R-:W-:Y:S05]  /*4320*/  @P1 BRA `(.L_x_45619) ;  /* 0x0000003000001947 */ /* 0x000fea0003800000 */
[----:B------:R-:W-:Y:S05]  /*4330*/  @!P2 BRA `(.L_x_45620) ;  /* 0x000000500000a947 */ /* 0x000fea0003800000 */
[----:B-----5:R-:W-:Y:S01]  /*4340*/  FADD.FTZ R169, R153, R169 ;  /* 0x000000a999a97221 */ /* 0x020fe20000010000 */
[----:B------:R-:W-:Y:S05]  /*4350*/  BRA `(.L_x_45620) ;  /* 0x0000003000007947 */ /* 0x000fea0003800000 */
.L_x_45619:
[----:B-----5:R-:W-:-:S05]  /*4360*/  HADD2.F32 R170, -RZ, R148.H1_H1 ;  /* 0x30000094ffaa7230 */ /* 0x020fca0000004100 */
[----:B------:R-:W-:-:S04]  /*4370*/  FADD.FTZ R169, R170, R169 ;  /* 0x000000a9aaa97221 */ /* 0x000fc80000010000 */
[----:B------:R-:W-:Y:S02]  /*4380*/  @P2 FADD.FTZ R169, R153, R169 ;  /* 0x000000a999a92221 */ /* 0x000fe40000010000 */
.L_x_45620:
[----:B------:R-:W-:Y:S01]  /*4390*/  HADD2.F32 R170, -RZ, R181.H0_H0 ;  /* 0x200000b5ffaa7230 */ /* 0x000fe20000004100 */
[----:B------:R-:W-:Y:S05]  /*43a0*/  @P1 BRA `(.L_x_45621) ;  /* 0x0000003000001947 */ /* 0x000fea0003800000 */
[----:B------:R-:W-:Y:S05]  /*43b0*/  @!P2 BRA `(.L_x_45622) ;  /* 0x000000500000a947 */ /* 0x000fea0003800000 */
[----:B-----5:R-:W-:Y:S01]  /*43c0*/  FADD.FTZ R170, R154, R170 ;  /* 0x000000aa9aaa7221 */ /* 0x020fe20000010000 */
[----:B------:R-:W-:Y:S05]  /*43d0*/  BRA `(.L_x_45622) ;  /* 0x0000003000007947 */ /* 0x000fea0003800000 */
.L_x_45621:
[----:B-----5:R-:W-:-:S05]  /*43e0*/  HADD2.F32 R171, -RZ, R149.H0_H0 ;  /* 0x20000095ffab7230 */ /* 0x020fca0000004100 */
[----:B------:R-:W-:-:S04]  /*43f0*/  FADD.FTZ R170, R171, R170 ;  /* 0x000000aaabaa7221 */ /* 0x000fc80000010000 */
[----:B------:R-:W-:Y:S02]  /*4400*/  @P2 FADD.FTZ R170, R154, R170 ;  /* 0x000000aa9aaa2221 */ /* 0x000fe40000010000 */
.L_x_45622:
[----:B------:R-:W-:Y:S01]  /*4410*/  HADD2.F32 R171, -RZ, R181.H1_H1 ;  /* 0x300000b5ffab7230 */ /* 0x000fe20000004100 */
[----:B------:R-:W-:Y:S05]  /*4420*/  @P1 BRA `(.L_x_45623) ;  /* 0x0000003000001947 */ /* 0x000fea0003800000 */
[----:B------:R-:W-:Y:S05]  /*4430*/  @!P2 BRA `(.L_x_45624) ;  /* 0x000000500000a947 */ /* 0x000fea0003800000 */
[----:B-----5:R-:W-:Y:S01]  /*4440*/  FADD.FTZ R171, R155, R171 ;  /* 0x000000ab9bab7221 */ /* 0x020fe20000010000 */
[----:B------:R-:W-:Y:S05]  /*4450*/  BRA `(.L_x_45624) ;  /* 0x0000003000007947 */ /* 0x000fea0003800000 */
.L_x_45623:
[----:B-----5:R-:W-:-:S05]  /*4460*/  HADD2.F32 R180, -RZ, R149.H1_H1 ;  /* 0x30000095ffb47230 */ /* 0x020fca0000004100 */
[----:B------:R-:W-:-:S04]  /*4470*/  FADD.FTZ R171, R180, R171 ;  /* 0x000000abb4ab7221 */ /* 0x000fc80000010000 */
[----:B------:R-:W-:Y:S02]  /*4480*/  @P2 FADD.FTZ R171, R155, R171 ;  /* 0x000000ab9bab2221 */ /* 0x000fe40000010000 */
.L_x_45624:
[----:B------:R-:W-:Y:S01]  /*4490*/  HADD2.F32 R180, -RZ, R182.H0_H0 ;  /* 0x200000b6ffb47230 */ /* 0x000fe20000004100 */
[----:B------:R-:W-:Y:S05]  /*44a0*/  @P1 BRA `(.L_x_45625) ;  /* 0x0000003000001947 */ /* 0x000fea0003800000 */
[----:B------:R-:W-:Y:S05]  /*44b0*/  @!P2 BRA `(.L_x_45626) ;  /* 0x000000500000a947 */ /* 0x000fea0003800000 */
[----:B-----5:R-:W-:Y:S01]  /*44c0*/  FADD.FTZ R180, R156, R180 ;  /* 0x000000b49cb47221 */ /* 0x020fe20000010000 */
[----:B------:R-:W-:Y:S05]  /*44d0*/  BRA `(.L_x_45626) ;  /* 0x0000003000007947 */ /* 0x000fea0003800000 */
.L_x_45625:
[----:B-----5:R-:W-:-:S05]  /*44e0*/  HADD2.F32 R181, -RZ, R150.H0_H0 ;  /* 0x20000096ffb57230 */ /* 0x020fca0000004100 */
[----:B------:R-:W-:-:S04]  /*44f0*/  FADD.FTZ R180, R181, R180 ;  /* 0x000000b4b5b47221 */ /* 0x000fc80000010000 */
[----:B------:R-:W-:Y:S02]  /*4500*/  @P2 FADD.FTZ R180, R156, R180 ;  /* 0x000000b49cb42221 */ /* 0x000fe40000010000 */
.L_x_45626:
[----:B------:R-:W-:Y:S01]  /*4510*/  HADD2.F32 R181, -RZ, R182.H1_H1 ;  /* 0x300000b6ffb57230 */ /* 0x000fe20000004100 */
[----:B------:R-:W-:Y:S05]  /*4520*/  @P1 BRA `(.L_x_45627) ;  /* 0x0000003000001947 */ /* 0x000fea0003800000 */
[----:B------:R-:W-:Y:S05]  /*4530*/  @!P2 BRA `(.L_x_45628) ;  /* 0x000000500000a947 */ /* 0x000fea0003800000 */
[----:B-----5:R-:W-:Y:S01]  /*4540*/  FADD.FTZ R181, R157, R181 ;  /* 0x000000b59db57221 */ /* 0x020fe20000010000 */
[----:B------:R-:W-:Y:S05]  /*4550*/  BRA `(.L_x_45628) ;  /* 0x0000003000007947 */ /* 0x000fea0003800000 */
.L_x_45627:
[----:B-----5:R-:W-:-:S05]  /*4560*/  HADD2.F32 R182, -RZ, R150.H1_H1 ;  /* 0x30000096ffb67230 */ /* 0x020fca0000004100 */
[----:B------:R-:W-:-:S04]  /*4570*/  FADD.FTZ R181, R182, R181 ;  /* 0x000000b5b6b57221 */ /* 0x000fc80000010000 */
[----:B------:R-:W-:Y:S02]  /*4580*/  @P2 FADD.FTZ R181, R157, R181 ;  /* 0x000000b59db52221 */ /* 0x000fe40000010000 */
.L_x_45628:
[----:B------:R-:W-:Y:S01]  /*4590*/  HADD2.F32 R182, -RZ, R183.H0_H0 ;  /* 0x200000b7ffb67230 */ /* 0x000fe20000004100 */
[----:B------:R-:W-:Y:S05]  /*45a0*/  @P1 BRA `(.L_x_45629) ;  /* 0x0000003000001947 */ /* 0x000fea0003800000 */
[----:B------:R-:W-:Y:S05]  /*45b0*/  @!P2 BRA `(.L_x_45630) ;  /* 0x000000500000a947 */ /* 0x000fea0003800000 */
[----:B-----5:R-:W-:Y:S01]  /*45c0*/  FADD.FTZ R182, R158, R182 ;  /* 0x000000b69eb67221 */ /* 0x020fe20000010000 */
[----:B------:R-:W-:Y:S05]  /*45d0*/  BRA `(.L_x_45630) ;  /* 0x0000003000007947 */ /* 0x000fea0003800000 */
.L_x_45629:
[----:B-----5:R-:W-:-:S05]  /*45e0*/  HADD2.F32 R240, -RZ, R151.H0_H0 ;  /* 0x20000097fff07230 */ /* 0x020fca0000004100 */
[----:B------:R-:W-:-:S04]  /*45f0*/  FADD.FTZ R182, R240, R182 ;  /* 0x000000b6f0b67221 */ /* 0x000fc80000010000 */
[----:B------:R-:W-:Y:S02]  /*4600*/  @P2 FADD.FTZ R182, R158, R182 ;  /* 0x000000b69eb62221 */ /* 0x000fe40000010000 */
.L_x_45630:
[----:B------:R-:W-:Y:S01]  /*4610*/  HADD2.F32 R183, -RZ, R183.H1_H1 ;  /* 0x300000b7ffb77230 */ /* 0x000fe20000004100 */
[----:B------:R-:W-:Y:S05]  /*4620*/  @P1 BRA `(.L_x_45631) ;  /* 0x0000003000001947 */ /* 0x000fea0003800000 */
[----:B------:R-:W-:Y:S05]  /*4630*/  @!P2 BRA `(.L_x_45632) ;  /* 0x000000500000a947 */ /* 0x000fea0003800000 */
[----:B-----5:R-:W-:Y:S01]  /*4640*/  FADD.FTZ R183, R159, R183 ;  /* 0x000000b79fb77221 */ /* 0x020fe20000010000 */
[----:B------:R-:W-:Y:S05]  /*4650*/  BRA `(.L_x_45632) ;  /* 0x0000003000007947 */ /* 0x000fea0003800000 */
.L_x_45631:
[----:B-----5:R-:W-:-:S05]  /*4660*/  HADD2.F32 R240, -RZ, R151.H1_H1 ;  /* 0x30000097fff07230 */ /* 0x020fca0000004100 */
[----:B------:R-:W-:-:S04]  /*4670*/  FADD.FTZ R183, R240, R183 ;  /* 0x000000b7f0b77221 */ /* 0x000fc80000010000 */
[----:B------:R-:W-:Y:S02]  /*4680*/  @P2 FADD.FTZ R183, R159, R183 ;  /* 0x000000b79fb72221 */ /* 0x000fe40000010000 */
.L_x_45632:
        /* <DEDUP_REMOVED lines=86> */
.L_x_45637:
        /* <DEDUP_REMOVED lines=180> */
.L_x_45638:
        /* <DEDUP_REMOVED lines=51> */
[----:B------:R-:W-:Y:S01]  /*5a60*/  F2FP.PACK_AB R237, R237, R239 ;  /* 0x000000efeded723e */ /* 0x000fe200000000ff */
        /* <DEDUP_REMOVED lines=8> */
[----:B------:R-:W-:Y:S01]  /*5af0*/  F2FP.PACK_AB R236, R236, R238 ;  /* 0x000000eeecec723e */ /* 0x000fe200000000ff */
        /* <DEDUP_REMOVED lines=11> */
[----:B------:R-:W-:Y:S01]  /*5bb0*/  F2FP.PACK_AB R238, R232, R233 ;  /* 0x000000e9e8ee723e */ /* 0x000fe200000000ff */
[----:B------:R-:W2:Y:S03]  /*5bc0*/  LDL R157, [R1+0x8] ;  /* 0x00000800019d7983 */ /* 0x000ea60000100800 */
[----:B------:R-:W-:Y:S01]  /*5bd0*/  F2FP.PACK_AB R239, R239, R250 ;  /* 0x000000faefef723e */ /* 0x000fe200000000ff */
        /* <DEDUP_REMOVED lines=27> */
[----:B------:R-:W-:-:S02]  /*5d90*/  F2FP.PACK_AB R235, R236, R232 ;  /* 0x000000e8eceb723e */ /* 0x000fc400000000ff */
[----:B------:R0:W5:Y:S01]  /*5da0*/  LDL.LU R151, [R1+0x2cc] ;  /* 0x0002cc0001977983 */ /* 0x0001620000300800 */
[----:B----4-:R-:W-:-:S03]  /*5db0*/  FFMA.FTZ R238, R238, R150, R252 ;  /* 0x00000096eeee7223 */ /* 0x010fc600000100fc */
[----:B------:R0:W5:Y:S04]  /*5dc0*/  LDL.LU R150, [R1+0x2c8] ;  /* 0x0002c80001967983 */ /* 0x0001680000300800 */
[----:B------:R-:W3:Y:S04]  /*5dd0*/  LDL R232, [R1] ;  /* 0x0000000001e87983 */ /* 0x000ee80000100800 */
[----:B------:R-:W3:Y:S01]  /*5de0*/  LDL R236, [R1+0x290] ;  /* 0x0002900001ec7983 */ /* 0x000ee20000100800 */
[----:B------:R-:W-:Y:S01]  /*5df0*/  F2FP.PACK_AB R234, R237, R234 ;  /* 0x000000eaedea723e */ /* 0x000fe200000000ff */
[----:B--2---:R-:W-:-:S02]  /*5e00*/  FFMA.FTZ R237, R239, R148, R251 ;  /* 0x00000094efed7223 */ /* 0x004fc400000100fb */
[----:B------:R-:W2:Y:S01]  /*5e10*/  LDL R252, [R1+0x274] ;  /* 0x0002740001fc7983 */ /* 0x000ea20000100800 */
[----:B------:R-:W-:Y:S01]  /*5e20*/  F2FP.PACK_AB R233, R238, R233 ;  /* 0x000000e9eee9723e */ /* 0x000fe200000000ff */
[----:B---3--:R-:W-:Y:S01]  /*5e30*/  FFMA.FTZ R232, R236, R149, R232 ;  /* 0x00000095ece87223 */ /* 0x008fe200000100e8 */
[----:B------:R-:W-:Y:S01]  /*5e40*/  IADD3 R236, P0, R250, c[0x0][0x210], RZ ;  /* 0x00008400faec7a10 */ /* 0x000fe20007f1e0ff */
[----:B------:R0:W5:Y:S04]  /*5e50*/  LDL.LU R149, [R1+0x2c4] ;  /* 0x0002c40001957983 */ /* 0x0001680000300800 */
[----:B------:R0:W5:Y:S04]  /*5e60*/  LDL.LU R148, [R1+0x2c0] ;  /* 0x0002c00001947983 */ /* 0x0001680000300800 */
[----:B------:R-:W3:Y:S04]  /*5e70*/  LDL R250, [R1+0x270] ;  /* 0x0002700001fa7983 */ /* 0x000ee80000100800 */
[----:B------:R-:W4:Y:S04]  /*5e80*/  LDL R251, [R1+0x278] ;  /* 0x0002780001fb7983 */ /* 0x000f280000100800 */
[----:B------:R-:W4:Y:S01]  /*5e90*/  LDL R239, [R1+0x27c] ;  /* 0x00027c0001ef7983 */ /* 0x000f220000100800 */
[----:B------:R-:W-:-:S02]  /*5ea0*/  F2FP.PACK_AB R232, R237, R232 ;  /* 0x000000e8ede8723e */ /* 0x000fc400000000ff */
        /* <DEDUP_REMOVED lines=21> */
[----:B------:R-:W-:Y:S01]  /*6000*/  F2FP.PACK_AB R228, R229, R228 ;  /* 0x000000e4e5e4723e */ /* 0x000fe200000000ff */
[----:B----4-:R-:W-:-:S02]  /*6010*/  FFMA.FTZ R229, R251, R235, R6 ;  /* 0x000000ebfbe57223 */ /* 0x010fc40000010006 */
[----:B------:R-:W-:Y:S01]  /*6020*/  FFMA.FTZ R230, R239, R234, R7 ;  /* 0x000000eaefe67223 */ /* 0x000fe20000010007 */
[----:B------:R-:W4:Y:S04]  /*6030*/  LDL R251, [R1+0x240] ;  /* 0x0002400001fb7983 */ /* 0x000f280000100800 */
[----:B------:R-:W-:Y:S01]  /*6040*/  F2FP.PACK_AB R229, R230, R229 ;  /* 0x000000e5e6e5723e */ /* 0x000fe200000000ff */
        /* <DEDUP_REMOVED lines=9> */
[----:B------:R-:W-:Y:S01]  /*60e0*/  F2FP.PACK_AB R230, R225, R224 ;  /* 0x000000e0e1e6723e */ /* 0x000fe200000000ff */
[----:B------:R-:W-:Y:S01]  /*60f0*/  FFMA.FTZ R224, R243, R226, R10 ;  /* 0x000000e2f3e07223 */ /* 0x000fe2000001000a */
[----:B------:R-:W-:Y:S01]  /*6100*/  MOV R243, 0x10 ;  /* 0x0000001000f37802 */ /* 0x000fe20000000f00 */
[----:B------:R-:W-:-:S05]  /*6110*/  FFMA.FTZ R225, R231, R227, R11 ;  /* 0x000000e3e7e17223 */ /* 0x000fca000001000b */
[----:B------:R-:W-:Y:S01]  /*6120*/  F2FP.PACK_AB R231, R225, R224 ;  /* 0x000000e0e1e7723e */ /* 0x000fe200000000ff */
        /* <DEDUP_REMOVED lines=20> */
[----:B------:R-:W-:Y:S01]  /*6270*/  F2FP.PACK_AB R227, R227, R226 ;  /* 0x000000e2e3e3723e */ /* 0x000fe200000000ff */
[----:B------:R-:W-:Y:S01]  /*6280*/  FFMA.FTZ R225, R252, R235, R78 ;  /* 0x000000ebfce17223 */ /* 0x000fe2000001004e */
[----:B------:R-:W3:Y:S01]  /*6290*/  LDL R233, [R1+0x21c] ;  /* 0x00021c0001e97983 */ /* 0x000ee20000100800 */
[----:B------:R-:W-:Y:S01]  /*62a0*/  FFMA.FTZ R226, R251, R236, R80 ;  /* 0x000000ecfbe27223 */ /* 0x000fe20000010050 */
[----:B------:R-:W-:Y:S02]  /*62b0*/  F2FP.PACK_AB R224, R230, R224 ;  /* 0x000000e0e6e0723e */ /* 0x000fe400000000ff */
[----:B------:R-:W-:Y:S01]  /*62c0*/  F2FP.PACK_AB R225, R229, R225 ;  /* 0x000000e1e5e1723e */ /* 0x000fe200000000ff */
[----:B------:R-:W2:Y:S01]  /*62d0*/  LDL R230, [R1+0x23c] ;  /* 0x00023c0001e67983 */ /* 0x000ea20000100800 */
[----:B------:R-:W-:Y:S01]  /*62e0*/  F2FP.PACK_AB R226, R228, R226 ;  /* 0x000000e2e4e2723e */ /* 0x000fe200000000ff */
        /* <DEDUP_REMOVED lines=27> */
[----:B------:R-:W-:Y:S01]  /*64a0*/  F2FP.PACK_AB R221, R222, R221 ;  /* 0x000000dddedd723e */ /* 0x000fe200000000ff */
[----:B------:R-:W-:Y:S02]  /*64b0*/  FADD.FTZ R222, -R241, R218 ;  /* 0x000000daf1de7221 */ /* 0x000fe40000010100 */
[C---:B------:R-:W-:Y:S02]  /*64c0*/  FMUL.FTZ R218, R240.reuse, R216 ;  /* 0x000000d8f0da7220 */ /* 0x040fe40000410000 */
[----:B------:R-:W-:Y:S01]  /*64d0*/  FMUL.FTZ R229, R240, R222 ;  /* 0x000000def0e57220 */ /* 0x000fe20000410000 */
[----:B------:R-:W-:Y:S01]  /*64e0*/  F2FP.PACK_AB R220, R223, R220 ;  /* 0x000000dcdfdc723e */ /* 0x000fe200000000ff */
[----:B------:R-:W-:Y:S02]  /*64f0*/  FFMA.FTZ R222, R232, R218, R16 ;  /* 0x000000dae8de7223 */ /* 0x000fe40000010010 */
[----:B------:R-:W-:Y:S02]  /*6500*/  FFMA.FTZ R223, R252, R228, R17 ;  /* 0x000000e4fcdf7223 */ /* 0x000fe40000010011 */
[----:B------:R-:W-:Y:S01]  /*6510*/  FFMA.FTZ R216, R251, R229, R18 ;  /* 0x000000e5fbd87223 */ /* 0x000fe20000010012 */
[----:B------:R-:W3:Y:S02]  /*6520*/  LDL R252, [R1+0x1f0] ;  /* 0x0001f00001fc7983 */ /* 0x000ee40000100800 */
[----:B------:R-:W-:-:S02]  /*6530*/  F2FP.PACK_AB R222, R223, R222 ;  /* 0x000000dedfde723e */ /* 0x000fc400000000ff */
[----:B------:R-:W-:Y:S01]  /*6540*/  F2FP.PACK_AB R223, R217, R216 ;  /* 0x000000d8d9df723e */ /* 0x000fe200000000ff */
        /* <DEDUP_REMOVED lines=8> */
[----:B------:R-:W-:Y:S01]  /*65d0*/  F2FP.PACK_AB R219, R219, R216 ;  /* 0x000000d8dbdb723e */ /* 0x000fe200000000ff */
[----:B------:R-:W-:Y:S02]  /*65e0*/  FFMA.FTZ R216, R237, R226, R84 ;  /* 0x000000e2edd87223 */ /* 0x000fe40000010054 */
[----:B------:R-:W-:Y:S02]  /*65f0*/  FFMA.FTZ R217, R236, R227, R86 ;  /* 0x000000e3ecd97223 */ /* 0x000fe40000010056 */
[----:B------:R-:W-:Y:S02]  /*6600*/  FFMA.FTZ R220, R234, R228, R89 ;  /* 0x000000e4eadc7223 */ /* 0x000fe40000010059 */
[----:B------:R-:W-:Y:S01]  /*6610*/  FFMA.FTZ R221, R233, R224, R87 ;  /* 0x000000e0e9dd7223 */ /* 0x000fe20000010057 */
[----:B------:R-:W-:Y:S01]  /*6620*/  F2FP.PACK_AB R216, R222, R216 ;  /* 0x000000d8ded8723e */ /* 0x000fe200000000ff */
[C---:B------:R-:W-:Y:S02]  /*6630*/  FADD.FTZ R237, -R241.reuse, R214 ;  /* 0x000000d6f1ed7221 */ /* 0x040fe40000010100 */
[C---:B------:R-:W-:Y:S01]  /*6640*/  FADD.FTZ R214, -R241.reuse, R195 ;  /* 0x000000c3f1d67221 */ /* 0x040fe20000010100 */
[----:B------:R-:W-:Y:S01]  /*6650*/  F2FP.PACK_AB R218, R220, R218 ;  /* 0x000000dadcda723e */ /* 0x000fe200000000ff */
[----:B------:R-:W-:Y:S01]  /*6660*/  FADD.FTZ R227, -R241, R208 ;  /* 0x000000d0f1e37221 */ /* 0x000fe20000010100 */
[----:B------:R-:W-:Y:S01]  /*6670*/  F2FP.PACK_AB R217, R221, R217 ;  /* 0x000000d9ddd9723e */ /* 0x000fe200000000ff */
        /* <DEDUP_REMOVED lines=113> */
[----:B------:R-:W-:Y:S01]  /*6d90*/  F2FP.PACK_AB R172, R208, R172 ;  /* 0x000000acd0ac723e */ /* 0x000fe200000000ff */
        /* <DEDUP_REMOVED lines=16> */
[----:B------:R-:W-:Y:S01]  /*6ea0*/  F2FP.PACK_AB R173, R207, R173 ;  /* 0x000000adcfad723e */ /* 0x000fe200000000ff */
        /* <DEDUP_REMOVED lines=10> */
[----:B------:R-:W-:Y:S01]  /*6f50*/  F2FP.PACK_AB R179, R181, R179 ;  /* 0x000000b3b5b3723e */ /* 0x000fe200000000ff */
[----:B------:R-:W3:Y:S01]  /*6f60*/  LDL R226, [R1+0x150] ;  /* 0x0001500001e27983 */ /* 0x000ee20000100800 */
[----:B------:R-:W-:Y:S02]  /*6f70*/  FFMA.FTZ R177, R225, R177, R96 ;  /* 0x000000b1e1b17223 */ /* 0x000fe40000010060 */
[----:B------:R-:W-:Y:S01]  /*6f80*/  FFMA.FTZ R209, R209, R175, R95 ;  /* 0x000000afd1d17223 */ /* 0x000fe2000001005f */
[----:B------:R-:W-:Y:S01]  /*6f90*/  F2FP.PACK_AB R175, R208, R207 ;  /* 0x000000cfd0af723e */ /* 0x000fe200000000ff */
[----:B------:R-:W-:Y:S01]  /*6fa0*/  FFMA.FTZ R181, R237, R185, R30 ;  /* 0x000000b9edb57223 */ /* 0x000fe2000001001e */
[----:B------:R-:W-:Y:S01]  /*6fb0*/  F2FP.PACK_AB R178, R178, R177 ;  /* 0x000000b1b2b2723e */ /* 0x000fe200000000ff */
[----:B------:R-:W-:Y:S01]  /*6fc0*/  FFMA.FTZ R208, R236, R186, R31 ;  /* 0x000000baecd07223 */ /* 0x000fe2000001001f */
[----:B------:R-:W-:Y:S01]  /*6fd0*/  F2FP.PACK_AB R177, R209, R182 ;  /* 0x000000b6d1b1723e */ /* 0x000fe200000000ff */
[----:B------:R-:W3:Y:S01]  /*6fe0*/  LDL R237, [R1+0x148] ;  /* 0x0001480001ed7983 */ /* 0x000ee20000100800 */
[----:B------:R-:W-:Y:S01]  /*6ff0*/  FFMA.FTZ R182, R235, R187, R32 ;  /* 0x000000bbebb67223 */ /* 0x000fe20000010020 */
[----:B------:R-:W-:-:S02]  /*7000*/  F2FP.PACK_AB R174, R210, R174 ;  /* 0x000000aed2ae723e */ /* 0x000fc400000000ff */
[----:B------:R-:W3:Y:S01]  /*7010*/  LDL R225, [R1+0x154] ;  /* 0x0001540001e17983 */ /* 0x000ee20000100800 */
[----:B------:R-:W-:Y:S01]  /*7020*/  FFMA.FTZ R207, R234, R204, R33 ;  /* 0x000000cceacf7223 */ /* 0x000fe20000010021 */
[----:B------:R-:W-:Y:S01]  /*7030*/  F2FP.PACK_AB R181, R208, R181 ;  /* 0x000000b5d0b5723e */ /* 0x000fe200000000ff */
[----:B------:R-:W-:Y:S01]  /*7040*/  FFMA.FTZ R209, R238, R184, R29 ;  /* 0x000000b8eed17223 */ /* 0x000fe2000001001d */
[----:B------:R-:W3:Y:S01]  /*7050*/  LDL R234, [R1+0x178] ;  /* 0x0001780001ea7983 */ /* 0x000ee20000100800 */
[----:B------:R-:W-:Y:S01]  /*7060*/  FFMA.FTZ R210, R241, R180, R93 ;  /* 0x000000b4f1d27223 */ /* 0x000fe2000001005d */
[----:B------:R-:W-:Y:S01]  /*7070*/  F2FP.PACK_AB R182, R207, R182 ;  /* 0x000000b6cfb6723e */ /* 0x000fe200000000ff */
[----:B------:R-:W-:Y:S01]  /*7080*/  FFMA.FTZ R180, R239, R183, R28 ;  /* 0x000000b7efb47223 */ /* 0x000fe2000001001c */
[----:B------:R-:W3:Y:S01]  /*7090*/  LDL R238, [R1+0x168] ;  /* 0x0001680001ee7983 */ /* 0x000ee20000100800 */
[----:B------:R-:W-:-:S03]  /*70a0*/  FFMA.FTZ R208, R231, R187, R104 ;  /* 0x000000bbe7d07223 */ /* 0x000fc60000010068 */
[----:B------:R-:W-:Y:S01]  /*70b0*/  F2FP.PACK_AB R180, R209, R180 ;  /* 0x000000b4d1b4723e */ /* 0x000fe200000000ff */
        /* <DEDUP_REMOVED lines=19> */
[----:B------:R-:W-:Y:S01]  /*71f0*/  F2FP.PACK_AB R183, R205, R183 ;  /* 0x000000b7cdb7723e */ /* 0x000fe200000000ff */
[----:B------:R-:W-:Y:S01]  /*7200*/  FMUL.FTZ R220, R240, R220 ;  /* 0x000000dcf0dc7220 */ /* 0x000fe20000410000 */
[----:B------:R-:W-:Y:S01]  /*7210*/  F2FP.PACK_AB R186, R204, R208 ;  /* 0x000000d0ccba723e */ /* 0x000fe200000000ff */
[----:B------:R-:W-:Y:S01]  /*7220*/  IMAD.WIDE.U32 R204, R248, R243, c[0x0][0x208] ;  /* 0x00008200f8cc7625 */ /* 0x000fe200078e00f3 */
[----:B------:R-:W-:Y:S01]  /*7230*/  F2FP.PACK_AB R185, R209, R185 ;  /* 0x000000b9d1b9723e */ /* 0x000fe200000000ff */
[----:B------:R-:W4:Y:S01]  /*7240*/  LDL R232, [R1+0x160] ;  /* 0x0001600001e87983 */ /* 0x000f220000100800 */
[----:B------:R-:W-:Y:S01]  /*7250*/  F2FP.PACK_AB R176, R210, R176 ;  /* 0x000000b0d2b0723e */ /* 0x000fe200000000ff */
[----:B------:R-:W-:Y:S01]  /*7260*/  IMAD.WIDE.U32 R208, R248, R243, c[0x0][0x210] ;  /* 0x00008400f8d07625 */ /* 0x000fe200078e00f3 */
[----:B------:R-:W-:Y:S01]  /*7270*/  F2FP.PACK_AB R187, R206, R187 ;  /* 0x000000bbcebb723e */ /* 0x000fe200000000ff */
        /* <DEDUP_REMOVED lines=14> */
[----:B------:R-:W-:Y:S01]  /*7360*/  F2FP.PACK_AB R184, R184, R207 ;  /* 0x000000cfb8b8723e */ /* 0x000fe200000000ff */
        /* <DEDUP_REMOVED lines=18> */
[----:B------:R-:W-:-:S03]  /*7490*/  F2FP.PACK_AB R173, R180, R173 ;  /* 0x000000adb4ad723e */ /* 0x000fc600000000ff */
[----:B------:R-:W3:Y:S01]  /*74a0*/  LDL R227, [R1+0x120] ;  /* 0x0001200001e37983 */ /* 0x000ee20000100800 */
[----:B------:R-:W-:Y:S01]  /*74b0*/  F2FP.PACK_AB R175, R176, R175 ;  /* 0x000000afb0af723e */ /* 0x000fe200000000ff */
[----:B------:R-:W-:Y:S01]  /*74c0*/  FFMA.FTZ R176, R226, R215, R108 ;  /* 0x000000d7e2b07223 */ /* 0x000fe2000001006c */
[----:B------:R-:W-:Y:S01]  /*74d0*/  F2FP.PACK_AB R179, R177, R179 ;  /* 0x000000b3b1b3723e */ /* 0x000fe200000000ff */
        /* <DEDUP_REMOVED lines=17> */
[----:B------:R-:W-:Y:S01]  /*75f0*/  F2FP.PACK_AB R172, R181, R172 ;  /* 0x000000acb5ac723e */ /* 0x000fe200000000ff */
[----:B------:R-:W-:Y:S01]  /*7600*/  FMUL.FTZ R214, R240, R214 ;  /* 0x000000d6f0d67220 */ /* 0x000fe20000410000 */
[----:B------:R-:W-:Y:S01]  /*7610*/  F2FP.PACK_AB R176, R180, R176 ;  /* 0x000000b0b4b0723e */ /* 0x000fe200000000ff */
[----:B------:R-:W-:Y:S01]  /*7620*/  FFMA.FTZ R186, R230, R220, R113 ;  /* 0x000000dce6ba7223 */ /* 0x000fe20000010071 */
[----:B------:R-:W2:Y:S01]  /*7630*/  LDL R218, [R1+0x88] ;  /* 0x0000880001da7983 */ /* 0x000ea20000100800 */
[----:B----4-:R-:W-:Y:S01]  /*7640*/  FFMA.FTZ R174, R232, R219, R40 ;  /* 0x000000dbe8ae7223 */ /* 0x010fe20000010028 */
[----:B------:R-:W-:Y:S01]  /*7650*/  F2FP.PACK_AB R177, R183, R177 ;  /* 0x000000b1b7b1723e */ /* 0x000fe200000000ff */
[----:B------:R-:W-:Y:S01]  /*7660*/  FMUL.FTZ R165, R240, R165 ;  /* 0x000000a5f0a57220 */ /* 0x000fe20000410000 */
[----:B------:R-:W4:Y:S02]  /*7670*/  LDL R230, [R1+0xd4] ;  /* 0x0000d40001e67983 */ /* 0x000f240000100800 */
[----:B------:R-:W-:Y:S01]  /*7680*/  F2FP.PACK_AB R174, R178, R174 ;  /* 0x000000aeb2ae723e */ /* 0x000fe200000000ff */
[----:B------:R-:W-:Y:S01]  /*7690*/  FFMA.FTZ R178, R231, R219, R112 ;  /* 0x000000dbe7b27223 */ /* 0x000fe20000010070 */
[----:B------:R-:W4:Y:S04]  /*76a0*/  LDL R220, [R1+0x80] ;  /* 0x0000800001dc7983 */ /* 0x000f280000100800 */
[----:B------:R-:W-:Y:S01]  /*76b0*/  F2FP.PACK_AB R178, R186, R178 ;  /* 0x000000b2bab2723e */ /* 0x000fe200000000ff */
[----:B------:R-:W4:Y:S04]  /*76c0*/  LDL R231, [R1+0xd0] ;  /* 0x0000d00001e77983 */ /* 0x000f280000100800 */
[----:B------:R-:W4:Y:S01]  /*76d0*/  LDL R219, [R1+0xa8] ;  /* 0x0000a80001db7983 */ /* 0x000f220000100800 */
[----:B------:R-:W-:-:S02]  /*76e0*/  FFMA.FTZ R204, R204, R212, R49 ;  /* 0x000000d4cccc7223 */ /* 0x000fc40000010031 */
[----:B------:R-:W-:Y:S02]  /*76f0*/  FFMA.FTZ R205, R205, R162, R55 ;  /* 0x000000a2cdcd7223 */ /* 0x000fe40000010037 */
[----:B---3--:R-:W-:Y:S02]  /*7700*/  FFMA.FTZ R182, R182, R191, R47 ;  /* 0x000000bfb6b67223 */ /* 0x008fe4000001002f */
[----:B------:R-:W-:Y:S02]  /*7710*/  FFMA.FTZ R184, R184, R188, R44 ;  /* 0x000000bcb8b87223 */ /* 0x000fe4000001002c */
[----:B------:R-:W-:-:S05]  /*7720*/  FFMA.FTZ R185, R185, R189, R45 ;  /* 0x000000bdb9b97223 */ /* 0x000fca000001002d */
[----:B------:R-:W-:Y:S01]  /*7730*/  F2FP.PACK_AB R180, R185, R184 ;  /* 0x000000b8b9b4723e */ /* 0x000fe200000000ff */
[----:B------:R-:W-:Y:S02]  /*7740*/  FFMA.FTZ R187, R187, R213, R122 ;  /* 0x000000d5bbbb7223 */ /* 0x000fe4000001007a */
[-C--:B------:R-:W-:Y:S02]  /*7750*/  FFMA.FTZ R181, R229, R190.reuse, R46 ;  /* 0x000000bee5b57223 */ /* 0x080fe4000001002e */
[----:B------:R-:W-:Y:S01]  /*7760*/  FFMA.FTZ R207, R207, R189, R117 ;  /* 0x000000bdcfcf7223 */ /* 0x000fe20000010075 */
[----:B------:R-:W3:Y:S02]  /*7770*/  LDL R229, [R1+0xd8] ;  /* 0x0000d80001e57983 */ /* 0x000ee40000100800 */
[----:B------:R-:W-:Y:S01]  /*7780*/  F2FP.PACK_AB R181, R182, R181 ;  /* 0x000000b5b6b5723e */ /* 0x000fe200000000ff */
[----:B------:R-:W-:Y:S02]  /*7790*/  FFMA.FTZ R185, R228, R190, R118 ;  /* 0x000000bee4b97223 */ /* 0x000fe40000010076 */
[----:B------:R-:W-:Y:S01]  /*77a0*/  FFMA.FTZ R191, R221, R191, R119 ;  /* 0x000000bfddbf7223 */ /* 0x000fe20000010077 */
[----:B------:R-:W3:Y:S01]  /*77b0*/  LDL R228, [R1+0xc0] ;  /* 0x0000c00001e47983 */ /* 0x000ee20000100800 */
[----:B------:R-:W-:-:S02]  /*77c0*/  FFMA.FTZ R182, R227, R203, R48 ;  /* 0x000000cbe3b67223 */ /* 0x000fc40000010030 */
[----:B------:R-:W-:-:S03]  /*77d0*/  FFMA.FTZ R186, R226, R203, R120 ;  /* 0x000000cbe2ba7223 */ /* 0x000fc60000010078 */
[----:B------:R-:W-:Y:S01]  /*77e0*/  F2FP.PACK_AB R182, R204, R182 ;  /* 0x000000b6ccb6723e */ /* 0x000fe200000000ff */
[----:B------:R-:W3:Y:S01]  /*77f0*/  LDL R227, [R1+0xc8] ;  /* 0x0000c80001e37983 */ /* 0x000ee20000100800 */
        /* <DEDUP_REMOVED lines=9> */
[----:B------:R-:W3:Y:S01]  /*7890*/  LDL R226, [R1+0xcc] ;  /* 0x0000cc0001e27983 */ /* 0x000ee20000100800 */
[----:B------:R-:W-:Y:S01]  /*78a0*/  FFMA.FTZ R204, R210, R164, R57 ;  /* 0x000000a4d2cc7223 */ /* 0x000fe20000010039 */
[----:B------:R-:W-:Y:S01]  /*78b0*/  F2FP.PACK_AB R189, R205, R189 ;  /* 0x000000bdcdbd723e */ /* 0x000fe200000000ff */
[----:B------:R-:W-:Y:S01]  /*78c0*/  FFMA.FTZ R203, R208, R166, R59 ;  /* 0x000000a6d0cb7223 */ /* 0x000fe2000001003b */
[----:B------:R-:W3:Y:S01]  /*78d0*/  LDL R222, [R1+0xb4] ;  /* 0x0000b40001de7983 */ /* 0x000ee20000100800 */
[----:B------:R-:W-:-:S02]  /*78e0*/  FFMA.FTZ R184, R217, R188, R116 ;  /* 0x000000bcd9b87223 */ /* 0x000fc40000010074 */
[----:B------:R-:W-:Y:S01]  /*78f0*/  IMAD.WIDE.U32 R208, R244, R243, c[0x0][0x210] ;  /* 0x00008400f4d07625 */ /* 0x000fe200078e00f3 */
[----:B------:R-:W3:Y:S03]  /*7900*/  LDL R224, [R1+0xdc] ;  /* 0x0000dc0001e07983 */ /* 0x000ee60000100800 */
[----:B------:R-:W-:Y:S02]  /*7910*/  FFMA.FTZ R188, R216, R3, R52 ;  /* 0x00000003d8bc7223 */ /* 0x000fe40000010034 */
[----:B------:R-:W-:Y:S01]  /*7920*/  FFMA.FTZ R206, R206, R160, R53 ;  /* 0x000000a0cece7223 */ /* 0x000fe20000010035 */
[----:B------:R-:W-:Y:S01]  /*7930*/  F2FP.PACK_AB R184, R207, R184 ;  /* 0x000000b8cfb8723e */ /* 0x000fe200000000ff */
[----:B------:R-:W3:Y:S03]  /*7940*/  LDL R221, [R1+0xa0] ;  /* 0x0000a00001dd7983 */ /* 0x000ee60000100800 */
[----:B------:R-:W-:Y:S01]  /*7950*/  F2FP.PACK_AB R188, R206, R188 ;  /* 0x000000bccebc723e */ /* 0x000fe200000000ff */
[----:B------:R-:W3:Y:S01]  /*7960*/  LDL R217, [R1+0xb8] ;  /* 0x0000b80001d97983 */ /* 0x000ee20000100800 */
[----:B------:R-:W-:Y:S01]  /*7970*/  IMAD.WIDE.U32 R206, R242, R243, c[0x0][0x208] ;  /* 0x00008200f2ce7625 */ /* 0x000fe200078e00f3 */
[----:B------:R-:W-:-:S02]  /*7980*/  F2FP.PACK_AB R191, R203, R191 ;  /* 0x000000bfcbbf723e */ /* 0x000fc400000000ff */
[----:B------:R-:W3:Y:S01]  /*7990*/  LDL R216, [R1+0xbc] ;  /* 0x0000bc0001d87983 */ /* 0x000ee20000100800 */
[----:B------:R-:W-:-:S03]  /*79a0*/  IMAD.WIDE.U32 R212, R2, R243, c[0x0][0x208] ;  /* 0x0000820002d47625 */ /* 0x000fc600078e00f3 */
[----:B------:R-:W3:Y:S04]  /*79b0*/  LDL R215, [R1+0xa4] ;  /* 0x0000a40001d77983 */ /* 0x000ee80000100800 */
[----:B------:R-:W3:Y:S01]  /*79c0*/  LDL R203, [R1+0x78] ;  /* 0x0000780001cb7983 */ /* 0x000ee20000100800 */
[----:B--2---:R-:W-:-:S03]  /*79d0*/  FFMA.FTZ R190, R223, R214, R123 ;  /* 0x000000d6dfbe7223 */ /* 0x004fc6000001007b */
[----:B------:R-:W2:Y:S02]  /*79e0*/  LDL R223, [R1+0xb0] ;  /* 0x0000b00001df7983 */ /* 0x000ea40000100800 */
[----:B------:R-:W-:Y:S01]  /*79f0*/  F2FP.PACK_AB R187, R190, R187 ;  /* 0x000000bbbebb723e */ /* 0x000fe200000000ff */
[----:B------:R-:W-:Y:S01]  /*7a00*/  FFMA.FTZ R190, R211, R163, R56 ;  /* 0x000000a3d3be7223 */ /* 0x000fe20000010038 */
[----:B------:R-:W2:Y:S04]  /*7a10*/  LDL R214, [R1+0xac] ;  /* 0x0000ac0001d67983 */ /* 0x000ea80000100800 */
[----:B------:R-:W-:Y:S01]  /*7a20*/  F2FP.PACK_AB R190, R204, R190 ;  /* 0x000000beccbe723e */ /* 0x000fe200000000ff */
        /* <DEDUP_REMOVED lines=30> */
[----:B------:R-:W-:Y:S01]  /*7c10*/  F2FP.PACK_AB R160, R160, R3 ;  /* 0x00000003a0a0723e */ /* 0x000fe200000000ff */
        /* <DEDUP_REMOVED lines=10> */
[----:B------:R-:W-:Y:S02]  /*7cc0*/  F2FP.PACK_AB R162, R173, R172 ;  /* 0x000000acada2723e */ /* 0x000fe400000000ff */
[----:B------:R-:W-:Y:S02]  /*7cd0*/  F2FP.PACK_AB R163, R166, R163 ;  /* 0x000000a3a6a3723e */ /* 0x000fe400000000ff */
[----:B------:R-:W-:Y:S01]  /*7ce0*/  F2FP.PACK_AB R161, R174, R161 ;  /* 0x000000a1aea1723e */ /* 0x000fe200000000ff */
[----:B------:R-:W-:-:S02]  /*7cf0*/  FFMA.FTZ R166, R218, R193, R138 ;  /* 0x000000c1daa67223 */ /* 0x000fc4000001008a */
[----:B------:R-:W-:Y:S02]  /*7d00*/  FFMA.FTZ R173, R217, R169, R62 ;  /* 0x000000a9d9ad7223 */ /* 0x000fe4000001003e */
[----:B------:R-:W-:Y:S02]  /*7d10*/  FFMA.FTZ R175, R216, R170, R63 ;  /* 0x000000aad8af7223 */ /* 0x000fe4000001003f */
[----:B------:R-:W-:-:S03]  /*7d20*/  FFMA.FTZ R174, R215, R192, R65 ;  /* 0x000000c0d7ae7223 */ /* 0x000fc60000010041 */
[----:B------:R-:W-:Y:S01]  /*7d30*/  F2FP.PACK_AB R173, R175, R173 ;  /* 0x000000adafad723e */ /* 0x000fe200000000ff */
[----:B------:R-:W-:-:S05]  /*7d40*/  IMAD R249, R251, c[0x0][0x160], R249 ;  /* 0x00005800fbf97a24 */ /* 0x000fca00078e02f9 */
[----:B------:R-:W-:Y:S01]  /*7d50*/  ISETP.GE.AND P0, PT, R249, c[0x0][0x164], PT ;  /* 0x00005900f9007a0c */ /* 0x000fe20003f06270 */
[----:B--2---:R-:W-:-:S05]  /*7d60*/  FFMA.FTZ R164, R223, R167, R60 ;  /* 0x000000a7dfa47223 */ /* 0x004fca000001003c */
[----:B------:R-:W-:Y:S01]  /*7d70*/  F2FP.PACK_AB R172, R165, R164 ;  /* 0x000000a4a5ac723e */ /* 0x000fe200000000ff */
[----:B------:R-:W-:Y:S02]  /*7d80*/  FFMA.FTZ R164, R221, R171, R64 ;  /* 0x000000abdda47223 */ /* 0x000fe40000010040 */
[----:B------:R-:W-:Y:S02]  /*7d90*/  FFMA.FTZ R165, R219, R193, R66 ;  /* 0x000000c1dba57223 */ /* 0x000fe40000010042 */
[----:B------:R-:W-:Y:S01]  /*7da0*/  FFMA.FTZ R171, R214, R194, R67 ;  /* 0x000000c2d6ab7223 */ /* 0x000fe20000010043 */
[----:B------:R-:W-:-:S04]  /*7db0*/  F2FP.PACK_AB R174, R174, R164 ;  /* 0x000000a4aeae723e */ /* 0x000fc800000000ff */
[----:B------:R-:W-:Y:S01]  /*7dc0*/  F2FP.PACK_AB R175, R171, R165 ;  /* 0x000000a5abaf723e */ /* 0x000fe200000000ff */
[----:B------:R-:W-:Y:S02]  /*7dd0*/  FFMA.FTZ R165, R203, R197, R70 ;  /* 0x000000c5cba57223 */ /* 0x000fe40000010046 */
[----:B------:R-:W-:Y:S02]  /*7de0*/  FFMA.FTZ R178, R178, R192, R137 ;  /* 0x000000c0b2b27223 */ /* 0x000fe40000010089 */
[----:B------:R-:W-:-:S03]  /*7df0*/  FFMA.FTZ R179, R179, R194, R139 ;  /* 0x000000c2b3b37223 */ /* 0x000fc6000001008b */
[----:B------:R-:W-:Y:S01]  /*7e00*/  F2FP.PACK_AB R178, R178, R3 ;  /* 0x00000003b2b2723e */ /* 0x000fe200000000ff */
[----:B------:R-:W-:Y:S01]  /*7e10*/  FFMA.FTZ R3, R208, R167, R132 ;  /* 0x000000a7d0037223 */ /* 0x000fe20000010084 */
[----:B------:R-:W-:Y:S01]  /*7e20*/  F2FP.PACK_AB R179, R179, R166 ;  /* 0x000000a6b3b3723e */ /* 0x000fe200000000ff */
        /* <DEDUP_REMOVED lines=11> */
[----:B------:R-:W-:Y:S01]  /*7ee0*/  FFMA.FTZ R170, R187, R199, R144 ;  /* 0x000000c7bbaa7223 */ /* 0x000fe20000010090 */
[----:B------:R-:W-:-:S02]  /*7ef0*/  F2FP.PACK_AB R165, R168, R165 ;  /* 0x000000a5a8a5723e */ /* 0x000fc400000000ff */
[----:B------:R-:W-:Y:S01]  /*7f00*/  F2FP.PACK_AB R166, R167, R166 ;  /* 0x000000a6a7a6723e */ /* 0x000fe200000000ff */
[-C--:B------:R-:W-:Y:S02]  /*7f10*/  FFMA.FTZ R167, R186, R201.reuse, R74 ;  /* 0x000000c9baa77223 */ /* 0x080fe4000001004a */
[----:B------:R-:W-:Y:S02]  /*7f20*/  FFMA.FTZ R171, R185, R201, R146 ;  /* 0x000000c9b9ab7223 */ /* 0x000fe40000010092 */
[-C--:B------:R-:W-:Y:S02]  /*7f30*/  FFMA.FTZ R168, R184, R202.reuse, R75 ;  /* 0x000000cab8a87223 */ /* 0x080fe4000001004b */
        /* <DEDUP_REMOVED lines=9> */
[----:B------:R-:W-:Y:S01]  /*7fd0*/  IMAD.WIDE.U32 R180, R2, R243, c[0x0][0x210] ;  /* 0x0000840002b47625 */ /* 0x000fe200078e00f3 */
[----:B------:R-:W-:Y:S02]  /*7fe0*/  F2FP.PACK_AB R168, R183, R3 ;  /* 0x00000003b7a8723e */ /* 0x000fe400000000ff */
[----:B------:R-:W-:Y:S01]  /*7ff0*/  F2FP.PACK_AB R169, R182, R169 ;  /* 0x000000a9b6a9723e */ /* 0x000fe200000000ff */
        /* <DEDUP_REMOVED lines=11> */
.L_x_45635:
[----:B------:R-:W-:Y:S05]  /*80b0*/  EXIT ;  /* 0x000000000000794d */ /* 0x000fea0003800000 */
.L_x_45633:
[----:B------:R-:W-:Y:S02]  /*80c0*/  MOV R241, 0x1 ;  /* 0x0000000100f17802 */ /* 0x000fe40000000f00 */
[----:B------:R-:W-:-:S02]  /*80d0*/  MOV R250, 0xffffffff ;  /* 0xffffffff00fa7802 */ /* 0x000fc40000000f00 */
[----:B------:R-:W-:Y:S02]  /*80e0*/  MOV R240, 0x8100 ;  /* 0x0000810000f07802 */ /* 0x000fe40000000f00 */
[----:B-----5:R-:W-:Y:S05]  /*80f0*/  CALL.REL.NOINC `($__internal_57_$__cuda_sm70_shflsync_bfly_p) ;  /* 0x00000d1000007944 */ /* 0x020fea0003c00000 */
[----:B-1----:R-:W-:Y:S01]  /*8100*/  MOV R240, R250 ;  /* 0x000000fa00f07202 */ /* 0x002fe20000000f00 */
[----:B0----5:R-:W-:Y:S05]  /*8110*/  BRA `(.L_x_45637) ;  /* 0xffffcad000007947 */ /* 0x021fea000383ffff */
.L_x_45634:
[----:B------:R-:W-:Y:S01]  /*8120*/  HFMA2.MMA R241, -RZ, RZ, 0, 1.1920928955078125e-07 ;  /* 0x00000002fff17435 */ /* 0x000fe200000001ff */
[----:B------:R-:W-:Y:S02]  /*8130*/  MOV R250, 0xffffffff ;  /* 0xffffffff00fa7802 */ /* 0x000fe40000000f00 */
[----:B------:R-:W-:-:S03]  /*8140*/  MOV R240, 0x8160 ;  /* 0x0000816000f07802 */ /* 0x000fc60000000f00 */
[----:B-----5:R-:W-:Y:S05]  /*8150*/  CALL.REL.NOINC `($__internal_57_$__cuda_sm70_shflsync_bfly_p) ;  /* 0x00000cb000007944 */ /* 0x020fea0003c00000 */
[----:B------:R-:W-:Y:S01]  /*8160*/  HFMA2.MMA R241, -RZ, RZ, 0, 2.384185791015625e-07 ;  /* 0x00000004fff17435 */ /* 0x000fe200000001ff */
[----:B-1----:R-:W-:Y:S01]  /*8170*/  FADD.FTZ R251, R251, R250 ;  /* 0x000000fafbfb7221 */ /* 0x002fe20000010000 */
[----:B------:R-:W-:Y:S02]  /*8180*/  MOV R250, 0xffffffff ;  /* 0xffffffff00fa7802 */ /* 0x000fe40000000f00 */
[----:B------:R-:W-:Y:S02]  /*8190*/  MOV R240, 0x81b0 ;  /* 0x000081b000f07802 */ /* 0x000fe40000000f00 */
[----:B0----5:R-:W-:Y:S05]  /*81a0*/  CALL.REL.NOINC `($__internal_57_$__cuda_sm70_shflsync_bfly_p) ;  /* 0x00000c6000007944 */ /* 0x021fea0003c00000 */
[----:B------:R-:W-:Y:S01]  /*81b0*/  HFMA2.MMA R241, -RZ, RZ, 0, 4.76837158203125e-07 ;  /* 0x00000008fff17435 */ /* 0x000fe200000001ff */
[----:B-1----:R-:W-:Y:S01]  /*81c0*/  FADD.FTZ R251, R251, R250 ;  /* 0x000000fafbfb7221 */ /* 0x002fe20000010000 */
[----:B------:R-:W-:-:S02]  /*81d0*/  MOV R250, 0xffffffff ;  /* 0xffffffff00fa7802 */ /* 0x000fc40000000f00 */
[----:B------:R-:W-:Y:S02]  /*81e0*/  MOV R240, 0x8200 ;  /* 0x0000820000f07802 */ /* 0x000fe40000000f00 */
[----:B0----5:R-:W-:Y:S05]  /*81f0*/  CALL.REL.NOINC `($__internal_57_$__cuda_sm70_shflsync_bfly_p) ;  /* 0x00000c1000007944 */ /* 0x021fea0003c00000 */
[----:B------:R-:W-:Y:S01]  /*8200*/  HFMA2.MMA R241, -RZ, RZ, 0, 9.5367431640625e-07 ;  /* 0x00000010fff17435 */ /* 0x000fe200000001ff */
[----:B-1----:R-:W-:Y:S01]  /*8210*/  FADD.FTZ R251, R251, R250 ;  /* 0x000000fafbfb7221 */ /* 0x002fe20000010000 */
[----:B------:R-:W-:Y:S02]  /*8220*/  MOV R250, 0xffffffff ;  /* 0xffffffff00fa7802 */ /* 0x000fe40000000f00 */
[----:B------:R-:W-:Y:S02]  /*8230*/  MOV R240, 0x8250 ;  /* 0x0000825000f07802 */ /* 0x000fe40000000f00 */
[----:B0----5:R-:W-:Y:S05]  /*8240*/  CALL.REL.NOINC `($__internal_57_$__cuda_sm70_shflsync_bfly_p) ;  /* 0x00000bc000007944 */ /* 0x021fea0003c00000 */
        /* <DEDUP_REMOVED lines=165> */
[----:B0----5:R-:W-:Y:S05]  /*8ca0*/  CALL.REL.NOINC `($__internal_57_$__cuda_sm70_shflsync_bfly_p) ;  /* 0x0000016000007944 */ /* 0x021fea0003c00000 */
[----:B------:R-:W-:Y:S01]  /*8cb0*/  HFMA2.MMA R241, -RZ, RZ, 0, 1.1920928955078125e-07 ;  /* 0x00000002fff17435 */ /* 0x000fe200000001ff */
[----:B-1----:R-:W-:Y:S01]  /*8cc0*/  FADD.FTZ R251, R251, R250 ;  /* 0x000000fafbfb7221 */ /* 0x002fe20000010000 */
[----:B------:R-:W-:Y:S02]  /*8cd0*/  MOV R250, 0xffffffff ;  /* 0xffffffff00fa7802 */ /* 0x000fe40000000f00 */
[----:B------:R-:W-:Y:S02]  /*8ce0*/  MOV R240, 0x8d00 ;  /* 0x00008d0000f07802 */ /* 0x000fe40000000f00 */
[----:B0----5:R-:W-:Y:S05]  /*8cf0*/  CALL.REL.NOINC `($__internal_57_$__cuda_sm70_shflsync_bfly_p) ;  /* 0x0000011000007944 */ /* 0x021fea0003c00000 */
[----:B------:R-:W-:Y:S01]  /*8d00*/  HFMA2.MMA R241, -RZ, RZ, 0, 2.384185791015625e-07 ;  /* 0x00000004fff17435 */ /* 0x000fe200000001ff */
[----:B-1----:R-:W-:Y:S01]  /*8d10*/  FADD.FTZ R251, R251, R250 ;  /* 0x000000fafbfb7221 */ /* 0x002fe20000010000 */
[----:B------:R-:W-:Y:S02]  /*8d20*/  MOV R250, 0xffffffff ;  /* 0xffffffff00fa7802 */ /* 0x000fe40000000f00 */
[----:B------:R-:W-:-:S02]  /*8d30*/  MOV R240, 0x8d50 ;  /* 0x00008d5000f07802 */ /* 0x000fc40000000f00 */
        /* <DEDUP_REMOVED lines=11> */
[----:B-1----:R-:W-:Y:S01]  /*8df0*/  MOV R240, R250 ;  /* 0x000000fa00f07202 */ /* 0x002fe20000000f00 */
[----:B0----5:R-:W-:Y:S05]  /*8e00*/  BRA `(.L_x_45638) ;  /* 0xffffc92000007947 */ /* 0x021fea000383ffff */
        .weak           $__internal_57_$__cuda_sm70_shflsync_bfly_p
        .type           $__internal_57_$__cuda_sm70_shflsync_bfly_p,@function
        .size           $__internal_57_$__cuda_sm70_shflsync_bfly_p,(.L_x_65437 - $__internal_57_$__cuda_sm70_shflsync_bfly_p)
$__internal_57_$__cuda_sm70_shflsync_bfly_p:
[----:B------:R0:W-:Y:S01]  /*8e10*/  STL [R1+0x2c0], R0 ;  /* 0x0002c00001007387 */ /* 0x0001e20000100800 */
[----:B------:R-:W-:Y:S04]  /*8e20*/  WARPSYNC R250 ;  /* 0x000000fa00007348 */ /* 0x000fe80003800000 */
[----:B0-----:R-:W-:-:S07]  /*8e30*/  HFMA2.MMA R0, -RZ, RZ, 0, 1.847743988037109375e-06 ;  /* 0x0000001fff007435 */ /* 0x001fce00000001ff */
[----:B------:R0:W1:Y:S04]  /*8e40*/  SHFL.BFLY PT, R250, R251, R241, R0 ;  /* 0x0c0000f1fbfa7389 */ /* 0x00006800000e0000 */
[----:B0-----:R0:W5:Y:S01]  /*8e50*/  LDL.LU R0, [R1+0x2c0] ;  /* 0x0002c00001007983 */ /* 0x0011620000300800 */
[----:B------:R-:W-:-:S04]  /*8e60*/  MOV R241, 0x0 ;  /* 0x0000000000f17802 */ /* 0x000fc80000000f00 */
[----:B------:R-:W-:Y:S05]  /*8e70*/  RET.REL.NODEC R240 `(_ZN10layer_norm31ln_parallel_residual_fwd_kernelINS_13Kernel_traitsIf6__halffS2_fjLj2560ELj1ELj4ELj1ELj16ENS_18Kernel_traits_baseILj2560EfS2_fS2_fjLj128EEEEELb0ELb0ELb1EEEvNS_9FwdParamsE) ;  /* 0xffff7180f0007950 */ /* 0x000fea0003c3ffff */
.L_x_45639:
        /* <DEDUP_REMOVED lines=16> */
.L_x_65437:


//--------------------- .text._ZN10layer_norm31ln_parallel_residual_fwd_kernelINS_13Kernel_traitsIf6__halffS2_fjLj2560ELj1ELj4ELj1ELj16ENS_18Kernel_traits_baseILj2560EfS2_fS2_fjLj128EEEEELb0ELb1ELb0EEEvNS_9FwdParamsE --------------------------
	.section	.text._ZN10layer_norm31ln_parallel_residual_fwd_kernelINS_13Kernel_traitsIf6__halffS2_fjLj2560ELj1ELj4ELj1ELj16ENS_18Kernel_traits_baseILj2560EfS2_fS2_fjLj128EEEEELb0ELb1ELb0EEEvNS_9FwdParamsE,"ax",@progbits
	.sectioninfo	@"SHI_REGISTERS=255"
	.align	128
        .global         _ZN10layer_norm31ln_parallel_residual_fwd_kernelINS_13Kernel_traitsIf6__halffS2_fjLj2560ELj1ELj4ELj1ELj16ENS_18Kernel_traits_baseILj2560EfS2_fS2_fjLj128EEEEELb0ELb1ELb0EEEvNS_9FwdParamsE
        .type           _ZN10layer_norm31ln_parallel_residual_fwd_kernelINS_13Kernel_traitsIf6__halffS2_fjLj2560ELj1ELj4ELj1ELj16ENS_18Kernel_traits_baseILj2560EfS2_fS2_fjLj128EEEEELb0ELb1ELb0EEEvNS_9FwdParamsE,@function
        .size           _ZN10layer_norm31ln_parallel_residual_fwd_kernelINS_13Kernel_traitsIf6__halffS2_fjLj2560ELj1ELj4ELj1ELj16ENS_18Kernel_traits_baseILj2560EfS2_fS2_fjLj128EEEEELb0ELb1ELb0EEEvNS_9FwdParamsE,(.L_x_65438 - _ZN10layer_norm31ln_parallel_residual_fwd_kernelINS_13Kernel_traitsIf6__halffS2_fjLj2560ELj1ELj4ELj1ELj16ENS_18Kernel_traits_baseILj2560EfS2_fS2_fjLj128EEEEELb0ELb1ELb0EEEvNS_9FwdParamsE)
        .other          _ZN10layer_norm31ln_parallel_residual_fwd_kernelINS_13Kernel_traitsIf6__halffS2_fjLj2560ELj1ELj4ELj1ELj16ENS_18Kernel_traits_baseILj2560EfS2_fS2_fjLj128EEEEELb0ELb1ELb0EEEvNS_9FwdParamsE,@"STO_CUDA_ENTRY STV_DEFAULT"
_ZN10layer_norm31ln_parallel_residual_fwd_kernelINS_13Kernel_traitsIf6__halffS2_fjLj2560ELj1ELj4ELj1ELj16ENS_18Kernel_traits_baseILj2560EfS2_fS2_fjLj128EEEEELb0ELb1ELb0EEEvNS_9FwdParamsE:
.text._ZN10layer_norm31ln_parallel_residual_fwd_kernelINS_13Kernel_traitsIf6__halffS2_fjLj2560ELj1ELj4ELj1ELj16ENS_18Kernel_traits_baseILj2560EfS2_fS2_fjLj128EEEEELb0ELb1ELb0EEEvNS_9FwdParamsE:
        /* <DEDUP_REMOVED lines=45> */
.L_x_45641:
[----:B-1----:R-:W-:Y:S05]  /*02d0*/  BSYNC B0 ;  /* 0x0000000000007941 */ /* 0x002fea0003800000 */
.L_x_45640:
        /* <DEDUP_REMOVED lines=17> */
.L_x_45643:
[----:B------:R-:W-:Y:S05]  /*03f0*/  BSYNC B0 ;  /* 0x0000000000007941 */ /* 0x000fea0003800000 */
.L_x_45642:
        /* <DEDUP_REMOVED lines=17> */
.L_x_45645:
[----:B------:R-:W-:Y:S05]  /*0510*/  BSYNC B0 ;  /* 0x0000000000007941 */ /* 0x000fea0003800000 */
.L_x_45644:
        /* <DEDUP_REMOVED lines=17> */
.L_x_45647:
[----:B------:R-:W-:Y:S05]  /*0630*/  BSYNC B0 ;  /* 0x0000000000007941 */ /* 0x000fea0003800000 */
.L_x_45646:
        /* <DEDUP_REMOVED lines=17> */
.L_x_45649:
[----:B------:R-:W-:Y:S05]  /*0750*/  BSYNC B0 ;  /* 0x0000000000007941 */ /* 0x000fea0003800000 */
.L_x_45648:
        /* <DEDUP_REMOVED lines=20> */
.L_x_45651:
[----:B------:R-:W-:Y:S05]  /*08a0*/  BSYNC B0 ;  /* 0x0000000000007941 */ /* 0x000fea0003800000 */
.L_x_45650:
        /* <DEDUP_REMOVED lines=22> */
.L_x_45653:
[----:B------:R-:W-:Y:S05]  /*0a10*/  BSYNC B0 ;  /* 0x0000000000007941 */ /* 0x000fea0003800000 */
.L_x_45652:
        /* <DEDUP_REMOVED lines=20> */
.L_x_45655:
[----:B------:R-:W-:Y:S05]  /*0b60*/  BSYNC B0 ;  /* 0x0000000000007941 */ /* 0x000fea0003800000 */
.L_x_45654:
        /* <DEDUP_REMOVED lines=20> */
.L_x_45657:
[----:B------:R-:W-:Y:S05]  /*0cb0*/  BSYNC B0 ;  /* 0x0000000000007941 */ /* 0x000fea0003800000 */
.L_x_45656:
        /* <DEDUP_REMOVED lines=21> */
.L_x_45659:
[----:B------:R-:W-:Y:S05]  /*0e10*/  BSYNC B0 ;  /* 0x0000000000007941 */ /* 0x000fea0003800000 */
.L_x_45658:
[----:B------:R-:W-:-:S13]  /*0e20*/  ISETP.GE.AND P1, PT, R252, c[0x0][0x164], PT ;  /* 0x00005900fc007a0c */ /* 0x000fda0003f26270 */
[----:B------:R-:W-:Y:S05]  /*0e30*/  @P1 EXIT ;  /* 0x000000000000194d */ /* 0x000fea0003800000 */
[----:B------:R-:W-:Y:S02]  /*0e40*/  ULDC.U8 UR6, c[0x0][0x1f0] ;  /* 0x00007c0000067ab9 */ /* 0x000fe40000000000 */
.L_x_45863:
        /* <DEDUP_REMOVED lines=30> */
.L_x_45662:
[----:B-----5:R-:W-:-:S05]  /*1030*/  HADD2.F32 R3, -RZ, R140.H0_H0 ;  /* 0x2000008cff037230 */ /* 0x020fca0000004100 */
[----:B------:R-:W-:-:S04]  /*1040*/  FADD.FTZ R152, R3, R152 ;  /* 0x0000009803987221 */ /* 0x000fc80000010000 */
[----:B------:R-:W-:Y:S02]  /*1050*/  @P1 FADD.FTZ R152, R144, R152 ;  /* 0x0000009890981221 */ /* 0x000fe40000010000 */
.L_x_45663:
[----:B------:R-:W-:Y:S01]  /*1060*/  HADD2.F32 R153, -RZ, R156.H1_H1 ;  /* 0x3000009cff997230 */ /* 0x000fe20000004100 */
[----:B------:R-:W-:Y:S05]  /*1070*/  @P2 BRA `(.L_x_45664) ;  /* 0x0000003000002947 */ /* 0x000fea0003800000 */
[----:B------:R-:W-:Y:S05]  /*1080*/  @!P1 BRA `(.L_x_45665) ;  /* 0x0000005000009947 */ /* 0x000fea0003800000 */
[----:B-----5:R-:W-:Y:S01]  /*1090*/  FADD.FTZ R153, R145, R153 ;  /* 0x0000009991997221 */ /* 0x020fe20000010000 */
[----:B------:R-:W-:Y:S05]  /*10a0*/  BRA `(.L_x_45665) ;  /* 0x0000003000007947 */ /* 0x000fea0003800000 */
.L_x_45664:
[----:B-----5:R-:W-:-:S05]  /*10b0*/  HADD2.F32 R3, -RZ, R140.H1_H1 ;  /* 0x3000008cff037230 */ /* 0x020fca0000004100 */
[----:B------:R-:W-:-:S04]  /*10c0*/  FADD.FTZ R153, R3, R153 ;  /* 0x0000009903997221 */ /* 0x000fc80000010000 */
[----:B------:R-:W-:Y:S02]  /*10d0*/  @P1 FADD.FTZ R153, R145, R153 ;  /* 0x0000009991991221 */ /* 0x000fe40000010000 */
.L_x_45665:
[----:B------:R-:W-:Y:S01]  /*10e0*/  HADD2.F32 R154, -RZ, R157.H0_H0 ;  /* 0x2000009dff9a7230 */ /* 0x000fe20000004100 */
[----:B------:R-:W-:Y:S05]  /*10f0*/  @P2 BRA `(.L_x_45666) ;  /* 0x0000003000002947 */ /* 0x000fea0003800000 */
[----:B------:R-:W-:Y:S05]  /*1100*/  @!P1 BRA `(.L_x_45667) ;  /* 0x0000005000009947 */ /* 0x000fea0003800000 */
[----:B-----5:R-:W-:Y:S01]  /*1110*/  FADD.FTZ R154, R146, R154 ;  /* 0x0000009a929a7221 */ /* 0x020fe20000010000 */
[----:B------:R-:W-:Y:S05]  /*1120*/  BRA `(.L_x_45667) ;  /* 0x0000003000007947 */ /* 0x000fea0003800000 */
.L_x_45666:
[----:B-----5:R-:W-:-:S05]  /*1130*/  HADD2.F32 R3, -RZ, R141.H0_H0 ;  /* 0x2000008dff037230 */ /* 0x020fca0000004100 */
[----:B------:R-:W-:-:S04]  /*1140*/  FADD.FTZ R154, R3, R154 ;  /* 0x0000009a039a7221 */ /* 0x000fc80000010000 */
[----:B------:R-:W-:Y:S02]  /*1150*/  @P1 FADD.FTZ R154, R146, R154 ;  /* 0x0000009a929a1221 */ /* 0x000fe40000010000 */
.L_x_45667:
[----:B------:R-:W-:Y:S01]  /*1160*/  HADD2.F32 R155, -RZ, R157.H1_H1 ;  /* 0x3000009dff9b7230 */ /* 0x000fe20000004100 */
[----:B------:R-:W-:Y:S05]  /*1170*/  @P2 BRA `(.L_x_45668) ;  /* 0x0000003000002947 */ /* 0x000fea0003800000 */
[----:B------:R-:W-:Y:S05]  /*1180*/  @!P1 BRA `(.L_x_45669) ;  /* 0x0000005000009947 */ /* 0x000fea0003800000 */
[----:B-----5:R-:W-:Y:S01]  /*1190*/  FADD.FTZ R155, R147, R155 ;  /* 0x0000009b939b7221 */ /* 0x020fe20000010000 */
[----:B------:R-:W-:Y:S05]  /*11a0*/  BRA `(.L_x_45669) ;  /* 0x0000003000007947 */ /* 0x000fea0003800000 */
.L_x_45668:
[----:B-----5:R-:W-:-:S05]  /*11b0*/  HADD2.F32 R3, -RZ, R141.H1_H1 ;  /* 0x3000008dff037230 */ /* 0x020fca0000004100 */
[----:B------:R-:W-:-:S04]  /*11c0*/  FADD.FTZ R155, R3, R155 ;  /* 0x0000009b039b7221 */ /* 0x000fc80000010000 */
[----:B------:R-:W-:Y:S02]  /*11d0*/  @P1 FADD.FTZ R155, R147, R155 ;  /* 0x0000009b939b1221 */ /* 0x000fe40000010000 */
.L_x_45669:
[----:B------:R-:W-:Y:S01]  /*11e0*/  HADD2.F32 R156, -RZ, R158.H0_H0 ;  /* 0x2000009eff9c7230 */ /* 0x000fe20000004100 */
[----:B------:R-:W-:Y:S05]  /*11f0*/  @P2 BRA `(.L_x_45670) ;  /* 0x0000003000002947 */ /* 0x000fea0003800000 */
[----:B------:R-:W-:Y:S05]  /*1200*/  @!P1 BRA `(.L_x_45671) ;  /* 0x0000005000009947 */ /* 0x000fea0003800000 */
[----:B-----5:R-:W-:Y:S01]  /*1210*/  FADD.FTZ R156, R148, R156 ;  /* 0x0000009c949c7221 */ /* 0x020fe20000010000 */
[----:B------:R-:W-:Y:S05]  /*1220*/  BRA `(.L_x_45671) ;  /* 0x0000003000007947 */ /* 0x000fea0003800000 */
.L_x_45670:
[----:B-----5:R-:W-:-:S05]  /*1230*/  HADD2.F32 R3, -RZ, R142.H0_H0 ;  /* 0x2000008eff037230 */ /* 0x020fca0000004100 */
[----:B------:R-:W-:-:S04]  /*1240*/  FADD.FTZ R156, R3, R156 ;  /* 0x0000009c039c7221 */ /* 0x000fc80000010000 */
[----:B------:R-:W-:Y:S02]  /*1250*/  @P1 FADD.FTZ R156, R148, R156 ;  /* 0x0000009c949c1221 */ /* 0x000fe40000010000 */
.L_x_45671:
[----:B------:R-:W-:Y:S01]  /*1260*/  HADD2.F32 R157, -RZ, R158.H1_H1 ;  /* 0x3000009eff9d7230 */ /* 0x000fe20000004100 */
[----:B------:R-:W-:Y:S05]  /*1270*/  @P2 BRA `(.L_x_45672) ;  /* 0x0000003000002947 */ /* 0x000fea0003800000 */
[----:B------:R-:W-:Y:S05]  /*1280*/  @!P1 BRA `(.L_x_45673) ;  /* 0x0000005000009947 */ /* 0x000fea0003800000 */
[----:B-----5:R-:W-:Y:S01]  /*1290*/  FADD.FTZ R157, R149, R157 ;  /* 0x0000009d959d7221 */ /* 0x020fe20000010000 */
[----:B------:R-:W-:Y:S05]  /*12a0*/  BRA `(.L_x_45673) ;  /* 0x0000003000007947 */ /* 0x000fea0003800000 */
.L_x_45672:
[----:B-----5:R-:W-:-:S05]  /*12b0*/  HADD2.F32 R3, -RZ, R142.H1_H1 ;  /* 0x3000008eff037230 */ /* 0x020fca0000004100 */
[----:B------:R-:W-:-:S04]  /*12c0*/  FADD.FTZ R157, R3, R157 ;  /* 0x0000009d039d7221 */ /* 0x000fc80000010000 */
[----:B------:R-:W-:Y:S02]  /*12d0*/  @P1 FADD.FTZ R157, R149, R157 ;  /* 0x0000009d959d1221 */ /* 0x000fe40000010000 */
.L_x_45673:
[----:B------:R-:W-:Y:S01]  /*12e0*/  HADD2.F32 R158, -RZ, R159.H0_H0 ;  /* 0x2000009fff9e7230 */ /* 0x000fe20000004100 */
[----:B------:R-:W-:Y:S05]  /*12f0*/  @P2 BRA `(.L_x_45674) ;  /* 0x0000003000002947 */ /* 0x000fea0003800000 */
[----:B------:R-:W-:Y:S05]  /*1300*/  @!P1 BRA `(.L_x_45675) ;  /* 0x0000005000009947 */ /* 0x000fea0003800000 */
[----:B-----5:R-:W-:Y:S01]  /*1310*/  FADD.FTZ R158, R150, R158 ;  /* 0x0000009e969e7221 */ /* 0x020fe20000010000 */
[----:B------:R-:W-:Y:S05]  /*1320*/  BRA `(.L_x_45675) ;  /* 0x0000003000007947 */ /* 0x000fea0003800000 */
.L_x_45674:
[----:B-----5:R-:W-:-:S05]  /*1330*/  HADD2.F32 R3, -RZ, R143.H0_H0 ;  /* 0x2000008fff037230 */ /* 0x020fca0000004100 */
[----:B------:R-:W-:-:S04]  /*1340*/  FADD.FTZ R158, R3, R158 ;  /* 0x0000009e039e7221 */ /* 0x000fc80000010000 */
[----:B------:R-:W-:Y:S02]  /*1350*/  @P1 FADD.FTZ R158, R150, R158 ;  /* 0x0000009e969e1221 */ /* 0x000fe40000010000 */
.L_x_45675:
[----:B------:R-:W-:Y:S01]  /*1360*/  HADD2.F32 R159, -RZ, R159.H1_H1 ;  /* 0x3000009fff9f7230 */ /* 0x000fe20000004100 */
[----:B------:R-:W-:Y:S05]  /*1370*/  @P2 BRA `(.L_x_45676) ;  /* 0x0000003000002947 */ /* 0x000fea0003800000 */
[----:B------:R-:W-:Y:S05]  /*1380*/  @!P1 BRA `(.L_x_45677) ;  /* 0x0000005000009947 */ /* 0x000fea0003800000 */
[----:B-----5:R-:W-:Y:S01]  /*1390*/  FADD.FTZ R159, R151, R159 ;  /* 0x0000009f979f7221 */ /* 0x020fe20000010000 */
[----:B------:R-:W-:Y:S05]  /*13a0*/  BRA `(.L_x_45677) ;  /* 0x0000003000007947 */ /* 0x000fea0003800000 */
.L_x_45676:
[----:B-----5:R-:W-:-:S05]  /*13b0*/  HADD2.F32 R3, -RZ, R143.H1_H1 ;  /* 0x3000008fff037230 */ /* 0x020fca0000004100 */
[----:B------:R-:W-:-:S04]  /*13c0*/  FADD.FTZ R159, R3, R159 ;  /* 0x0000009f039f7221 */ /* 0x000fc80000010000 */
[----:B------:R-:W-:Y:S02]  /*13d0*/  @P1 FADD.FTZ R159, R151, R159 ;  /* 0x0000009f979f1221 */ /* 0x000fe40000010000 */
.L_x_45677:
[C---:B------:R-:W-:Y:S02]  /*13e0*/  LEA R6, P1, R5.reuse, c[0x0][0x188], 0x5 ;  /* 0x0000620005067a11 */ /* 0x040fe400078228ff */
[C---:B------:R-:W-:Y:S02]  /*13f0*/  IADD3 R3, R5.reuse, 0x20, RZ ;  /* 0x0000002005037810 */ /* 0x040fe40007ffe0ff */
[----:B------:R-:W-:-:S05]  /*1400*/  LEA.HI.X R7, R5, c[0x0][0x18c], RZ, 0x5, P1 ;  /* 0x0000630005077a11 */ /* 0x000fca00008f2cff */
[----:B------:R0:W-:Y:S04]  /*1410*/  STG.E.128 [R6.64], R152 ;  /* 0x0000009806007986 */ /* 0x0001e8000c101d04 */
[----:B------:R0:W-:Y:S02]  /*1420*/  STG.E.128 [R6.64+0x10], R156 ;  /* 0x0000109c06007986 */ /* 0x0001e4000c101d04 */
.L_x_45661:
[----:B------:R-:W-:Y:S05]  /*1430*/  BSYNC B0 ;  /* 0x0000000000007941 */ /* 0x000fea0003800000 */
.L_x_45660:
        /* <DEDUP_REMOVED lines=24> */
.L_x_45680:
[----:B-----5:R-:W-:-:S05]  /*15c0*/  HADD2.F32 R4, -RZ, R140.H0_H0 ;  /* 0x2000008cff047230 */ /* 0x020fca0000004100 */
[----:B------:R-:W-:-:S04]  /*15d0*/  FADD.FTZ R160, R4, R160 ;  /* 0x000000a004a07221 */ /* 0x000fc80000010000 */
[----:B------:R-:W-:Y:S02]  /*15e0*/  @P1 FADD.FTZ R160, R144, R160 ;  /* 0x000000a090a01221 */ /* 0x000fe40000010000 */
.L_x_45681:
[----:B------:R-:W-:Y:S01]  /*15f0*/  HADD2.F32 R161, -RZ, R164.H1_H1 ;  /* 0x300000a4ffa17230 */ /* 0x000fe20000004100 */
[----:B------:R-:W-:Y:S05]  /*1600*/  @P2 BRA `(.L_x_45682) ;  /* 0x0000003000002947 */ /* 0x000fea0003800000 */
[----:B------:R-:W-:Y:S05]  /*1610*/  @!P1 BRA `(.L_x_45683) ;  /* 0x0000005000009947 */ /* 0x000fea0003800000 */
[----:B-----5:R-:W-:Y:S01]  /*1620*/  FADD.FTZ R161, R145, R161 ;  /* 0x000000a191a17221 */ /* 0x020fe20000010000 */
[----:B------:R-:W-:Y:S05]  /*1630*/  BRA `(.L_x_45683) ;  /* 0x0000003000007947 */ /* 0x000fea0003800000 */
.L_x_45682:
[----:B-----5:R-:W-:-:S05]  /*1640*/  HADD2.F32 R4, -RZ, R140.H1_H1 ;  /* 0x3000008cff047230 */ /* 0x020fca0000004100 */
[----:B------:R-:W-:-:S04]  /*1650*/  FADD.FTZ R161, R4, R161 ;  /* 0x000000a104a17221 */ /* 0x000fc80000010000 */
[----:B------:R-:W-:Y:S02]  /*1660*/  @P1 FADD.FTZ R161, R145, R161 ;  /* 0x000000a191a11221 */ /* 0x000fe40000010000 */
.L_x_45683:
[----:B------:R-:W-:Y:S01]  /*1670*/  HADD2.F32 R162, -RZ, R165.H0_H0 ;  /* 0x200000a5ffa27230 */ /* 0x000fe20000004100 */
[----:B------:R-:W-:Y:S05]  /*1680*/  @P2 BRA `(.L_x_45684) ;  /* 0x0000003000002947 */ /* 0x000fea0003800000 */
[----:B------:R-:W-:Y:S05]  /*1690*/  @!P1 BRA `(.L_x_45685) ;  /* 0x0000005000009947 */ /* 0x000fea0003800000 */
[----:B-----5:R-:W-:Y:S01]  /*16a0*/  FADD.FTZ R162, R146, R162 ;  /* 0x000000a292a27221 */ /* 0x020fe20000010000 */
[----:B------:R-:W-:Y:S05]  /*16b0*/  BRA `(.L_x_45685) ;  /* 0x0000003000007947 */ /* 0x000fea0003800000 */
.L_x_45684:
[----:B-----5:R-:W-:-:S05]  /*16c0*/  HADD2.F32 R4, -RZ, R141.H0_H0 ;  /* 0x2000008dff047230 */ /* 0x020fca0000004100 */
[----:B------:R-:W-:-:S04]  /*16d0*/  FADD.FTZ R162, R4, R162 ;  /* 0x000000a204a27221 */ /* 0x000fc80000010000 */
[----:B------:R-:W-:Y:S02]  /*16e0*/  @P1 FADD.FTZ R162, R146, R162 ;  /* 0x000000a292a21221 */ /* 0x000fe40000010000 */
.L_x_45685:
[----:B------:R-:W-:Y:S01]  /*16f0*/  HADD2.F32 R163, -RZ, R165.H1_H1 ;  /* 0x300000a5ffa37230 */ /* 0x000fe20000004100 */
[----:B------:R-:W-:Y:S05]  /*1700*/  @P2 BRA `(.L_x_45686) ;  /* 0x0000003000002947 */ /* 0x000fea0003800000 */
[----:B------:R-:W-:Y:S05]  /*1710*/  @!P1 BRA `(.L_x_45687) ;  /* 0x0000005000009947 */ /* 0x000fea0003800000 */
[----:B-----5:R-:W-:Y:S01]  /*1720*/  FADD.FTZ R163, R147, R163 ;  /* 0x000000a393a37221 */ /* 0x020fe20000010000 */
[----:B------:R-:W-:Y:S05]  /*1730*/  BRA `(.L_x_45687) ;  /* 0x0000003000007947 */ /* 0x000fea0003800000 */
.L_x_45686:
[----:B-----5:R-:W-:-:S05]  /*1740*/  HADD2.F32 R4, -RZ, R141.H1_H1 ;  /* 0x3000008dff047230 */ /* 0x020fca0000004100 */
[----:B------:R-:W-:-:S04]  /*1750*/  FADD.FTZ R163, R4, R163 ;  /* 0x000000a304a37221 */ /* 0x000fc80000010000 */
[----:B------:R-:W-:Y:S02]  /*1760*/  @P1 FADD.FTZ R163, R147, R163 ;  /* 0x000000a393a31221 */ /* 0x000fe40000010000 */
.L_x_45687:
[----:B------:R-:W-:Y:S01]  /*1770*/  HADD2.F32 R164, -RZ, R166.H0_H0 ;  /* 0x200000a6ffa47230 */ /* 0x000fe20000004100 */
[----:B------:R-:W-:Y:S05]  /*1780*/  @P2 BRA `(.L_x_45688) ;  /* 0x0000003000002947 */ /* 0x000fea0003800000 */
[----:B------:R-:W-:Y:S05]  /*1790*/  @!P1 BRA `(.L_x_45689) ;  /* 0x0000005000009947 */ /* 0x000fea0003800000 */
[----:B-----5:R-:W-:Y:S01]  /*17a0*/  FADD.FTZ R164, R148, R164 ;  /* 0x000000a494a47221 */ /* 0x020fe20000010000 */
[----:B------:R-:W-:Y:S05]  /*17b0*/  BRA `(.L_x_45689) ;  /* 0x0000003000007947 */ /* 0x000fea0003800000 */
.L_x_45688:
[----:B-----5:R-:W-:-:S05]  /*17c0*/  HADD2.F32 R4, -RZ, R142.H0_H0 ;  /* 0x2000008eff047230 */ /* 0x020fca0000004100 */
[----:B------:R-:W-:-:S04]  /*17d0*/  FADD.FTZ R164, R4, R164 ;  /* 0x000000a404a47221 */ /* 0x000fc80000010000 */
[----:B------:R-:W-:Y:S02]  /*17e0*/  @P1 FADD.FTZ R164, R148, R164 ;  /* 0x000000a494a41221 */ /* 0x000fe40000010000 */
.L_x_45689:
[----:B------:R-:W-:Y:S01]  /*17f0*/  HADD2.F32 R165, -RZ, R166.H1_H1 ;  /* 0x300000a6ffa57230 */ /* 0x000fe20000004100 */
[----:B------:R-:W-:Y:S05]  /*1800*/  @P2 BRA `(.L_x_45690) ;  /* 0x0000003000002947 */ /* 0x000fea0003800000 */
[----:B------:R-:W-:Y:S05]  /*1810*/  @!P1 BRA `(.L_x_45691) ;  /* 0x0000005000009947 */ /* 0x000fea0003800000 */
[----:B-----5:R-:W-:Y:S01]  /*1820*/  FADD.FTZ R165, R149, R165 ;  /* 0x000000a595a57221 */ /* 0x020fe20000010000 */
[----:B------:R-:W-:Y:S05]  /*1830*/  BRA `(.L_x_45691) ;  /* 0x0000003000007947 */ /* 0x000fea0003800000 */
.L_x_45690:
[----:B-----5:R-:W-:-:S05]  /*1840*/  HADD2.F32 R4, -RZ, R142.H1_H1 ;  /* 0x3000008eff047230 */ /* 0x020fca0000004100 */
[----:B------:R-:W-:-:S04]  /*1850*/  FADD.FTZ R165, R4, R165 ;  /* 0x000000a504a57221 */ /* 0x000fc80000010000 */
[----:B------:R-:W-:Y:S02]  /*1860*/  @P1 FADD.FTZ R165, R149, R165 ;  /* 0x000000a595a51221 */ /* 0x000fe40000010000 */
.L_x_45691:
[----:B------:R-:W-:Y:S01]  /*1870*/  HADD2.F32 R166, -RZ, R167.H0_H0 ;  /* 0x200000a7ffa67230 */ /* 0x000fe20000004100 */
[----:B------:R-:W-:Y:S05]  /*1880*/  @P2 BRA `(.L_x_45692) ;  /* 0x0000003000002947 */ /* 0x000fea0003800000 */
[----:B------:R-:W-:Y:S05]  /*1890*/  @!P1 BRA `(.L_x_45693) ;  /* 0x0000005000009947 */ /* 0x000fea0003800000 */
[----:B-----5:R-:W-:Y:S01]  /*18a0*/  FADD.FTZ R166, R150, R166 ;  /* 0x000000a696a67221 */ /* 0x020fe20000010000 */
[----:B------:R-:W-:Y:S05]  /*18b0*/  BRA `(.L_x_45693) ;  /* 0x0000003000007947 */ /* 0x000fea0003800000 */
.L_x_45692:
[----:B-----5:R-:W-:-:S05]  /*18c0*/  HADD2.F32 R4, -RZ, R143.H0_H0 ;  /* 0x2000008fff047230 */ /* 0x020fca0000004100 */
[----:B------:R-:W-:-:S04]  /*18d0*/  FADD.FTZ R166, R4, R166 ;  /* 0x000000a604a67221 */ /* 0x000fc80000010000 */
[----:B------:R-:W-:Y:S02]  /*18e0*/  @P1 FADD.FTZ R166, R150, R166 ;  /* 0x000000a696a61221 */ /* 0x000fe40000010000 */
.L_x_45693:
[----:B------:R-:W-:Y:S01]  /*18f0*/  HADD2.F32 R167, -RZ, R167.H1_H1 ;  /* 0x300000a7ffa77230 */ /* 0x000fe20000004100 */
[----:B------:R-:W-:Y:S05]  /*1900*/  @P2 BRA `(.L_x_45694) ;  /* 0x0000003000002947 */ /* 0x000fea0003800000 */
[----:B------:R-:W-:Y:S05]  /*1910*/  @!P1 BRA `(.L_x_45695) ;  /* 0x0000005000009947 */ /* 0x000fea0003800000 */
[----:B-----5:R-:W-:Y:S01]  /*1920*/  FADD.FTZ R167, R151, R167 ;  /* 0x000000a797a77221 */ /* 0x020fe20000010000 */
[----:B------:R-:W-:Y:S05]  /*1930*/  BRA `(.L_x_45695) ;  /* 0x0000003000007947 */ /* 0x000fea0003800000 */
.L_x_45694:
[----:B-----5:R-:W-:-:S05]  /*1940*/  HADD2.F32 R4, -RZ, R143.H1_H1 ;  /* 0x3000008fff047230 */ /* 0x020fca0000004100 */
[----:B------:R-:W-:-:S04]  /*1950*/  FADD.FTZ R167, R4, R167 ;  /* 0x000000a704a77221 */ /* 0x000fc80000010000 */
[----:B------:R-:W-:Y:S02]  /*1960*/  @P1 FADD.FTZ R167, R151, R167 ;  /* 0x000000a797a71221 */ /* 0x000fe40000010000 */
.L_x_45695:
[----:B------:R-:W-:-:S04]  /*1970*/  LEA R6, P1, R3, c[0x0][0x188], 0x5 ;  /* 0x0000620003067a11 */ /* 0x000fc800078228ff */
[C---:B------:R-:W-:Y:S02]  /*1980*/  LEA.HI.X R7, R3.reuse, c[0x0][0x18c], RZ, 0x5, P1 ;  /* 0x0000630003077a11 */ /* 0x040fe400008f2cff */
[----:B------:R-:W-:-:S03]  /*1990*/  IADD3 R3, R3, 0x20, RZ ;  /* 0x0000002003037810 */ /* 0x000fc60007ffe0ff */
[----:B------:R0:W-:Y:S04]  /*19a0*/  STG.E.128 [R6.64], R160 ;  /* 0x000000a006007986 */ /* 0x0001e8000c101d04 */
[----:B------:R0:W-:Y:S02]  /*19b0*/  STG.E.128 [R6.64+0x10], R164 ;  /* 0x000010a406007986 */ /* 0x0001e4000c101d04 */
.L_x_45679:
[----:B------:R-:W-:Y:S05]  /*19c0*/  BSYNC B0 ;  /* 0x0000000000007941 */ /* 0x000fea0003800000 */
.L_x_45678:
        /* <DEDUP_REMOVED lines=24> */
.L_x_45698:
[----:B-----5:R-:W-:-:S05]  /*1b50*/  HADD2.F32 R4, -RZ, R140.H0_H0 ;  /* 0x2000008cff047230 */ /* 0x020fca0000004100 */
[----:B------:R-:W-:-:S04]  /*1b60*/  FADD.FTZ R168, R4, R168 ;  /* 0x000000a804a87221 */ /* 0x000fc80000010000 */
[----:B------:R-:W-:Y:S02]  /*1b70*/  @P1 FADD.FTZ R168, R144, R168 ;  /* 0x000000a890a81221 */ /* 0x000fe40000010000 */
.L_x_45699:
[----:B------:R-:W-:Y:S01]  /*1b80*/  HADD2.F32 R169, -RZ, R172.H1_H1 ;  /* 0x300000acffa97230 */ /* 0x000fe20000004100 */
[----:B------:R-:W-:Y:S05]  /*1b90*/  @P2 BRA `(.L_x_45700) ;  /* 0x0000003000002947 */ /* 0x000fea0003800000 */
[----:B------:R-:W-:Y:S05]  /*1ba0*/  @!P1 BRA `(.L_x_45701) ;  /* 0x0000005000009947 */ /* 0x000fea0003800000 */
[----:B-----5:R-:W-:Y:S01]  /*1bb0*/  FADD.FTZ R169, R145, R169 ;  /* 0x000000a991a97221 */ /* 0x020fe20000010000 */
[----:B------:R-:W-:Y:S05]  /*1bc0*/  BRA `(.L_x_45701) ;  /* 0x0000003000007947 */ /* 0x000fea0003800000 */
.L_x_45700:
[----:B-----5:R-:W-:-:S05]  /*1bd0*/  HADD2.F32 R4, -RZ, R140.H1_H1 ;  /* 0x3000008cff047230 */ /* 0x020fca0000004100 */
[----:B------:R-:W-:-:S04]  /*1be0*/  FADD.FTZ R169, R4, R169 ;  /* 0x000000a904a97221 */ /* 0x000fc80000010000 */
[----:B------:R-:W-:Y:S02]  /*1bf0*/  @P1 FADD.FTZ R169, R145, R169 ;  /* 0x000000a991a91221 */ /* 0x000fe40000010000 */
.L_x_45701:
[----:B------:R-:W-:Y:S01]  /*1c00*/  HADD2.F32 R170, -RZ, R173.H0_H0 ;  /* 0x200000adffaa7230 */ /* 0x000fe20000004100 */
[----:B------:R-:W-:Y:S05]  /*1c10*/  @P2 BRA `(.L_x_45702) ;  /* 0x0000003000002947 */ /* 0x000fea0003800000 */
[----:B------:R-:W-:Y:S05]  /*1c20*/  @!P1 BRA `(.L_x_45703) ;  /* 0x0000005000009947 */ /* 0x000fea0003800000 */
[----:B-----5:R-:W-:Y:S01]  /*1c30*/  FADD.FTZ R170, R146, R170 ;  /* 0x000000aa92aa7221 */ /* 0x020fe20000010000 */
[----:B------:R-:W-:Y:S05]  /*1c40*/  BRA `(.L_x_45703) ;  /* 0x0000003000007947 */ /* 0x000fea0003800000 */
.L_x_45702:
[----:B-----5:R-:W-:-:S05]  /*1c50*/  HADD2.F32 R4, -RZ, R141.H0_H0 ;  /* 0x2000008dff047230 */ /* 0x020fca0000004100 */
[----:B------:R-:W-:-:S04]  /*1c60*/  FADD.FTZ R170, R4, R170 ;  /* 0x000000aa04aa7221 */ /* 0x000fc80000010000 */
[----:B------:R-:W-:Y:S02]  /*1c70*/  @P1 FADD.FTZ R170, R146, R170 ;  /* 0x000000aa92aa1221 */ /* 0x000fe40000010000 */
.L_x_45703:
[----:B------:R-:W-:Y:S01]  /*1c80*/  HADD2.F32 R171, -RZ, R173.H1_H1 ;  /* 0x300000adffab7230 */ /* 0x000fe20000004100 */
[----:B------:R-:W-:Y:S05]  /*1c90*/  @P2 BRA `(.L_x_45704) ;  /* 0x0000003000002947 */ /* 0x000fea0003800000 */
[----:B------:R-:W-:Y:S05]  /*1ca0*/  @!P1 BRA `(.L_x_45705) ;  /* 0x0000005000009947 */ /* 0x000fea0003800000 */
[----:B-----5:R-:W-:Y:S01]  /*1cb0*/  FADD.FTZ R171, R147, R171 ;  /* 0x000000ab93ab7221 */ /* 0x020fe20000010000 */
[----:B------:R-:W-:Y:S05]  /*1cc0*/  BRA `(.L_x_45705) ;  /* 0x0000003000007947 */ /* 0x000fea0003800000 */
.L_x_45704:
[----:B-----5:R-:W-:-:S05]  /*1cd0*/  HADD2.F32 R4, -RZ, R141.H1_H1 ;  /* 0x3000008dff047230 */ /* 0x020fca0000004100 */
[----:B------:R-:W-:-:S04]  /*1ce0*/  FADD.FTZ R171, R4, R171 ;  /* 0x000000ab04ab7221 */ /* 0x000fc80000010000 */
[----:B------:R-:W-:Y:S02]  /*1cf0*/  @P1 FADD.FTZ R171, R147, R171 ;  /* 0x000000ab93ab1221 */ /* 0x000fe40000010000 */
.L_x_45705:
[----:B------:R-:W-:Y:S01]  /*1d00*/  HADD2.F32 R172, -RZ, R174.H0_H0 ;  /* 0x200000aeffac7230 */ /* 0x000fe20000004100 */
[----:B------:R-:W-:Y:S05]  /*1d10*/  @P2 BRA `(.L_x_45706) ;  /* 0x0000003000002947 */ /* 0x000fea0003800000 */
[----:B------:R-:W-:Y:S05]  /*1d20*/  @!P1 BRA `(.L_x_45707) ;  /* 0x0000005000009947 */ /* 0x000fea0003800000 */
[----:B-----5:R-:W-:Y:S01]  /*1d30*/  FADD.FTZ R172, R148, R172 ;  /* 0x000000ac94ac7221 */ /* 0x020fe20000010000 */
[----:B------:R-:W-:Y:S05]  /*1d40*/  BRA `(.L_x_45707) ;  /* 0x0000003000007947 */ /* 0x000fea0003800000 */
.L_x_45706:
[----:B-----5:R-:W-:-:S05]  /*1d50*/  HADD2.F32 R4, -RZ, R142.H0_H0 ;  /* 0x2000008eff047230 */ /* 0x020fca0000004100 */
[----:B------:R-:W-:-:S04]  /*1d60*/  FADD.FTZ R172, R4, R172 ;  /* 0x000000ac04ac7221 */ /* 0x000fc80000010000 */
[----:B------:R-:W-:Y:S02]  /*1d70*/  @P1 FADD.FTZ R172, R148, R172 ;  /* 0x000000ac94ac1221 */ /* 0x000fe40000010000 */
.L_x_45707:
[----:B------:R-:W-:Y:S01]  /*1d80*/  HADD2.F32 R173, -RZ, R174.H1_H1 ;  /* 0x300000aeffad7230 */ /* 0x000fe20000004100 */
[----:B------:R-:W-:Y:S05]  /*1d90*/  @P2 BRA `(.L_x_45708) ;  /* 0x0000003000002947 */ /* 0x000fea0003800000 */
[----:B------:R-:W-:Y:S05]  /*1da0*/  @!P1 BRA `(.L_x_45709) ;  /* 0x0000005000009947 */ /* 0x000fea0003800000 */
[----:B-----5:R-:W-:Y:S01]  /*1db0*/  FADD.FTZ R173, R149, R173 ;  /* 0x000000ad95ad7221 */ /* 0x020fe20000010000 */
[----:B------:R-:W-:Y:S05]  /*1dc0*/  BRA `(.L_x_45709) ;  /* 0x0000003000007947 */ /* 0x000fea0003800000 */
.L_x_45708:
[----:B-----5:R-:W-:-:S05]  /*1dd0*/  HADD2.F32 R4, -RZ, R142.H1_H1 ;  /* 0x3000008eff047230 */ /* 0x020fca0000004100 */
[----:B------:R-:W-:-:S04]  /*1de0*/  FADD.FTZ R173, R4, R173 ;  /* 0x000000ad04ad7221 */ /* 0x000fc80000010000 */
[----:B------:R-:W-:Y:S02]  /*1df0*/  @P1 FADD.FTZ R173, R149, R173 ;  /* 0x000000ad95ad1221 */ /* 0x000fe40000010000 */
.L_x_45709:
[----:B------:R-:W-:Y:S01]  /*1e00*/  HADD2.F32 R174, -RZ, R175.H0_H0 ;  /* 0x200000afffae7230 */ /* 0x000fe20000004100 */
[----:B------:R-:W-:Y:S05]  /*1e10*/  @P2 BRA `(.L_x_45710) ;  /* 0x0000003000002947 */ /* 0x000fea0003800000 */
[----:B------:R-:W-:Y:S05]  /*1e20*/  @!P1 BRA `(.L_x_45711) ;  /* 0x0000005000009947 */ /* 0x000fea0003800000 */
[----:B-----5:R-:W-:Y:S01]  /*1e30*/  FADD.FTZ R174, R150, R174 ;  /* 0x000000ae96ae7221 */ /* 0x020fe20000010000 */
[----:B------:R-:W-:Y:S05]  /*1e40*/  BRA `(.L_x_45711) ;  /* 0x0000003000007947 */ /* 0x000fea0003800000 */
.L_x_45710:
[----:B-----5:R-:W-:-:S05]  /*1e50*/  HADD2.F32 R4, -RZ, R143.H0_H0 ;  /* 0x2000008fff047230 */ /* 0x020fca0000004100 */
[----:B------:R-:W-:-:S04]  /*1e60*/  FADD.FTZ R174, R4, R174 ;  /* 0x000000ae04ae7221 */ /* 0x000fc80000010000 */
[----:B------:R-:W-:Y:S02]  /*1e70*/  @P1 FADD.FTZ R174, R150, R174 ;  /* 0x000000ae96ae1221 */ /* 0x000fe40000010000 */
.L_x_45711:
[----:B------:R-:W-:Y:S01]  /*1e80*/  HADD2.F32 R175, -RZ, R175.H1_H1 ;  /* 0x300000afffaf7230 */ /* 0x000fe20000004100 */
[----:B------:R-:W-:Y:S05]  /*1e90*/  @P2 BRA `(.L_x_45712) ;  /* 0x0000003000002947 */ /* 0x000fea0003800000 */
[----:B------:R-:W-:Y:S05]  /*1ea0*/  @!P1 BRA `(.L_x_45713) ;  /* 0x0000005000009947 */ /* 0x000fea0003800000 */
[----:B-----5:R-:W-:Y:S01]  /*1eb0*/  FADD.FTZ R175, R151, R175 ;  /* 0x000000af97af7221 */ /* 0x020fe20000010000 */
[----:B------:R-:W-:Y:S05]  /*1ec0*/  BRA `(.L_x_45713) ;  /* 0x0000003000007947 */ /* 0x000fea0003800000 */
.L_x_45712:
[----:B-----5:R-:W-:-:S05]  /*1ed0*/  HADD2.F32 R4, -RZ, R143.H1_H1 ;  /* 0x3000008fff047230 */ /* 0x020fca0000004100 */
[----:B------:R-:W-:-:S04]  /*1ee0*/  FADD.FTZ R175, R4, R175 ;  /* 0x000000af04af7221 */ /* 0x000fc80000010000 */
[----:B------:R-:W-:Y:S02]  /*1ef0*/  @P1 FADD.FTZ R175, R151, R175 ;  /* 0x000000af97af1221 */ /* 0x000fe40000010000 */
.L_x_45713:
[----:B------:R-:W-:-:S04]  /*1f00*/  LEA R6, P1, R3, c[0x0][0x188], 0x5 ;  /* 0x0000620003067a11 */ /* 0x000fc800078228ff */
[C---:B------:R-:W-:Y:S02]  /*1f10*/  LEA.HI.X R7, R3.reuse, c[0x0][0x18c], RZ, 0x5, P1 ;  /* 0x0000630003077a11 */ /* 0x040fe400008f2cff */
[----:B------:R-:W-:-:S03]  /*1f20*/  IADD3 R3, R3, 0x20, RZ ;  /* 0x0000002003037810 */ /* 0x000fc60007ffe0ff */
[----:B------:R0:W-:Y:S04]  /*1f30*/  STG.E.128 [R6.64], R168 ;  /* 0x000000a806007986 */ /* 0x0001e8000c101d04 */
[----:B------:R0:W-:Y:S02]  /*1f40*/  STG.E.128 [R6.64+0x10], R172 ;  /* 0x000010ac06007986 */ /* 0x0001e4000c101d04 */
.L_x_45697:
[----:B------:R-:W-:Y:S05]  /*1f50*/  BSYNC B0 ;  /* 0x0000000000007941 */ /* 0x000fea0003800000 */
.L_x_45696:
        /* <DEDUP_REMOVED lines=24> */
.L_x_45716:
[----:B-----5:R-:W-:-:S05]  /*20e0*/  HADD2.F32 R4, -RZ, R140.H0_H0 ;  /* 0x2000008cff047230 */ /* 0x020fca0000004100 */
[----:B------:R-:W-:-:S04]  /*20f0*/  FADD.FTZ R176, R4, R176 ;  /* 0x000000b004b07221 */ /* 0x000fc80000010000 */
[----:B------:R-:W-:Y:S02]  /*2100*/  @P1 FADD.FTZ R176, R144, R176 ;  /* 0x000000b090b01221 */ /* 0x000fe40000010000 */
.L_x_45717:
[----:B------:R-:W-:Y:S01]  /*2110*/  HADD2.F32 R177, -RZ, R180.H1_H1 ;  /* 0x300000b4ffb17230 */ /* 0x000fe20000004100 */
[----:B------:R-:W-:Y:S05]  /*2120*/  @P2 BRA `(.L_x_45718) ;  /* 0x0000003000002947 */ /* 0x000fea0003800000 */
[----:B------:R-:W-:Y:S05]  /*2130*/  @!P1 BRA `(.L_x_45719) ;  /* 0x0000005000009947 */ /* 0x000fea0003800000 */
[----:B-----5:R-:W-:Y:S01]  /*2140*/  FADD.FTZ R177, R145, R177 ;  /* 0x000000b191b17221 */ /* 0x020fe20000010000 */
[----:B------:R-:W-:Y:S05]  /*2150*/  BRA `(.L_x_45719) ;  /* 0x0000003000007947 */ /* 0x000fea0003800000 */
.L_x_45718:
[----:B-----5:R-:W-:-:S05]  /*2160*/  HADD2.F32 R4, -RZ, R140.H1_H1 ;  /* 0x3000008cff047230 */ /* 0x020fca0000004100 */
[----:B------:R-:W-:-:S04]  /*2170*/  FADD.FTZ R177, R4, R177 ;  /* 0x000000b104b17221 */ /* 0x000fc80000010000 */
[----:B------:R-:W-:Y:S02]  /*2180*/  @P1 FADD.FTZ R177, R145, R177 ;  /* 0x000000b191b11221 */ /* 0x000fe40000010000 */
.L_x_45719:
[----:B------:R-:W-:Y:S01]  /*2190*/  HADD2.F32 R178, -RZ, R181.H0_H0 ;  /* 0x200000b5ffb27230 */ /* 0x000fe20000004100 */
[----:B------:R-:W-:Y:S05]  /*21a0*/  @P2 BRA `(.L_x_45720) ;  /* 0x0000003000002947 */ /* 0x000fea0003800000 */
[----:B------:R-:W-:Y:S05]  /*21b0*/  @!P1 BRA `(.L_x_45721) ;  /* 0x0000005000009947 */ /* 0x000fea0003800000 */
[----:B-----5:R-:W-:Y:S01]  /*21c0*/  FADD.FTZ R178, R146, R178 ;  /* 0x000000b292b27221 */ /* 0x020fe20000010000 */
[----:B------:R-:W-:Y:S05]  /*21d0*/  BRA `(.L_x_45721) ;  /* 0x0000003000007947 */ /* 0x000fea0003800000 */
.L_x_45720:
[----:B-----5:R-:W-:-:S05]  /*21e0*/  HADD2.F32 R4, -RZ, R141.H0_H0 ;  /* 0x2000008dff047230 */ /* 0x020fca0000004100 */
[----:B------:R-:W-:-:S04]  /*21f0*/  FADD.FTZ R178, R4, R178 ;  /* 0x000000b204b27221 */ /* 0x000fc80000010000 */
[----:B------:R-:W-:Y:S02]  /*2200*/  @P1 FADD.FTZ R178, R146, R178 ;  /* 0x000000b292b21221 */ /* 0x000fe40000010000 */
.L_x_45721:
[----:B------:R-:W-:Y:S01]  /*2210*/  HADD2.F32 R179, -RZ, R181.H1_H1 ;  /* 0x300000b5ffb37230 */ /* 0x000fe20000004100 */
[----:B------:R-:W-:Y:S05]  /*2220*/  @P2 BRA `(.L_x_45722) ;  /* 0x0000003000002947 */ /* 0x000fea0003800000 */
[----:B------:R-:W-:Y:S05]  /*2230*/  @!P1 BRA `(.L_x_45723) ;  /* 0x0000005000009947 */ /* 0x000fea0003800000 */
[----:B-----5:R-:W-:Y:S01]  /*2240*/  FADD.FTZ R179, R147, R179 ;  /* 0x000000b393b37221 */ /* 0x020fe20000010000 */
[----:B------:R-:W-:Y:S05]  /*2250*/  BRA `(.L_x_45723) ;  /* 0x0000003000007947 */ /* 0x000fea0003800000 */
.L_x_45722:
[----:B-----5:R-:W-:-:S05]  /*2260*/  HADD2.F32 R4, -RZ, R141.H1_H1 ;  /* 0x3000008dff047230 */ /* 0x020fca0000004100 */
[----:B------:R-:W-:-:S04]  /*2270*/  FADD.FTZ R179, R4, R179 ;  /* 0x000000b304b37221 */ /* 0x000fc80000010000 */
[----:B------:R-:W-:Y:S02]  /*2280*/  @P1 FADD.FTZ R179, R147, R179 ;  /* 0x000000b393b31221 */ /* 0x000fe40000010000 */
.L_x_45723:
[----:B------:R-:W-:Y:S01]  /*2290*/  HADD2.F32 R180, -RZ, R182.H0_H0 ;  /* 0x200000b6ffb47230 */ /* 0x000fe20000004100 */
[----:B------:R-:W-:Y:S05]  /*22a0*/  @P2 BRA `(.L_x_45724) ;  /* 0x0000003000002947 */ /* 0x000fea0003800000 */
[----:B------:R-:W-:Y:S05]  /*22b0*/  @!P1 BRA `(.L_x_45725) ;  /* 0x0000005000009947 */ /* 0x000fea0003800000 */
[----:B-----5:R-:W-:Y:S01]  /*22c0*/  FADD.FTZ R180, R148, R180 ;  /* 0x000000b494b47221 */ /* 0x020fe20000010000 */
[----:B------:R-:W-:Y:S05]  /*22d0*/  BRA `(.L_x_45725) ;  /* 0x0000003000007947 */ /* 0x000fea0003800000 */
.L_x_45724:
[----:B-----5:R-:W-:-:S05]  /*22e0*/  HADD2.F32 R4, -RZ, R142.H0_H0 ;  /* 0x2000008eff047230 */ /* 0x020fca0000004100 */
[----:B------:R-:W-:-:S04]  /*22f0*/  FADD.FTZ R180, R4, R180 ;  /* 0x000000b404b47221 */ /* 0x000fc80000010000 */
[----:B------:R-:W-:Y:S02]  /*2300*/  @P1 FADD.FTZ R180, R148, R180 ;  /* 0x000000b494b41221 */ /* 0x000fe40000010000 */
.L_x_45725:
[----:B------:R-:W-:Y:S01]  /*2310*/  HADD2.F32 R181, -RZ, R182.H1_H1 ;  /* 0x300000b6ffb57230 */ /* 0x000fe20000004100 */
[----:B------:R-:W-:Y:S05]  /*2320*/  @P2 BRA `(.L_x_45726) ;  /* 0x0000003000002947 */ /* 0x000fea0003800000 */
[----:B------:R-:W-:Y:S05]  /*2330*/  @!P1 BRA `(.L_x_45727) ;  /* 0x0000005000009947 */ /* 0x000fea0003800000 */
[----:B-----5:R-:W-:Y:S01]  /*2340*/  FADD.FTZ R181, R149, R181 ;  /* 0x000000b595b57221 */ /* 0x020fe20000010000 */
[----:B------:R-:W-:Y:S05]  /*2350*/  BRA `(.L_x_45727) ;  /* 0x0000003000007947 */ /* 0x000fea0003800000 */
.L_x_45726:
[----:B-----5:R-:W-:-:S05]  /*2360*/  HADD2.F32 R4, -RZ, R142.H1_H1 ;  /* 0x3000008eff047230 */ /* 0x020fca0000004100 */
[----:B------:R-:W-:-:S04]  /*2370*/  FADD.FTZ R181, R4, R181 ;  /* 0x000000b504b57221 */ /* 0x000fc80000010000 */
[----:B------:R-:W-:Y:S02]  /*2380*/  @P1 FADD.FTZ R181, R149, R181 ;  /* 0x000000b595b51221 */ /* 0x000fe40000010000 */
.L_x_45727:
[----:B------:R-:W-:Y:S01]  /*2390*/  HADD2.F32 R182, -RZ, R183.H0_H0 ;  /* 0x200000b7ffb67230 */ /* 0x000fe20000004100 */
[----:B------:R-:W-:Y:S05]  /*23a0*/  @P2 BRA `(.L_x_45728) ;  /* 0x0000003000002947 */ /* 0x000fea0003800000 */
[----:B------:R-:W-:Y:S05]  /*23b0*/  @!P1 BRA `(.L_x_45729) ;  /* 0x0000005000009947 */ /* 0x000fea0003800000 */
[----:B-----5:R-:W-:Y:S01]  /*23c0*/  FADD.FTZ R182, R150, R182 ;  /* 0x000000b696b67221 */ /* 0x020fe20000010000 */
[----:B------:R-:W-:Y:S05]  /*23d0*/  BRA `(.L_x_45729) ;  /* 0x0000003000007947 */ /* 0x000fea0003800000 */
.L_x_45728:
[----:B-----5:R-:W-:-:S05]  /*23e0*/  HADD2.F32 R4, -RZ, R143.H0_H0 ;  /* 0x2000008fff047230 */ /* 0x020fca0000004100 */
[----:B------:R-:W-:-:S04]  /*23f0*/  FADD.FTZ R182, R4, R182 ;  /* 0x000000b604b67221 */ /* 0x000fc80000010000 */
[----:B------:R-:W-:Y:S02]  /*2400*/  @P1 FADD.FTZ R182, R150, R182 ;  /* 0x000000b696b61221 */ /* 0x000fe40000010000 */
.L_x_45729:
[----:B------:R-:W-:Y:S01]  /*2410*/  HADD2.F32 R183, -RZ, R183.H1_H1 ;  /* 0x300000b7ffb77230 */ /* 0x000fe20000004100 */
[----:B------:R-:W-:Y:S05]  /*2420*/  @P2 BRA `(.L_x_45730) ;  /* 0x0000003000002947 */ /* 0x000fea0003800000 */
[----:B------:R-:W-:Y:S05]  /*2430*/  @!P1 BRA `(.L_x_45731) ;  /* 0x0000005000009947 */ /* 0x000fea0003800000 */
[----:B-----5:R-:W-:Y:S01]  /*2440*/  FADD.FTZ R183, R151, R183 ;  /* 0x000000b797b77221 */ /* 0x020fe20000010000 */
[----:B------:R-:W-:Y:S05]  /*2450*/  BRA `(.L_x_45731) ;  /* 0x0000003000007947 */ /* 0x000fea0003800000 */
.L_x_45730:
[----:B-----5:R-:W-:-:S05]  /*2460*/  HADD2.F32 R4, -RZ, R143.H1_H1 ;  /* 0x3000008fff047230 */ /* 0x020fca0000004100 */
[----:B------:R-:W-:-:S04]  /*2470*/  FADD.FTZ R183, R4, R183 ;  /* 0x000000b704b77221 */ /* 0x000fc80000010000 */
[----:B------:R-:W-:Y:S02]  /*2480*/  @P1 FADD.FTZ R183, R151, R183 ;  /* 0x000000b797b71221 */ /* 0x000fe40000010000 */
.L_x_45731:
[----:B------:R-:W-:-:S04]  /*2490*/  LEA R6, P1, R3, c[0x0][0x188], 0x5 ;  /* 0x0000620003067a11 */ /* 0x000fc800078228ff */
[C---:B------:R-:W-:Y:S02]  /*24a0*/  LEA.HI.X R7, R3.reuse, c[0x0][0x18c], RZ, 0x5, P1 ;  /* 0x0000630003077a11 */ /* 0x040fe400008f2cff */
[----:B------:R-:W-:-:S03]  /*24b0*/  IADD3 R3, R3, 0x20, RZ ;  /* 0x0000002003037810 */ /* 0x000fc60007ffe0ff */
[----:B------:R0:W-:Y:S04]  /*24c0*/  STG.E.128 [R6.64], R176 ;  /* 0x000000b006007986 */ /* 0x0001e8000c101d04 */
[----:B------:R0:W-:Y:S02]  /*24d0*/  STG.E.128 [R6.64+0x10], R180 ;  /* 0x000010b406007986 */ /* 0x0001e4000c101d04 */
.L_x_45715:
[----:B------:R-:W-:Y:S05]  /*24e0*/  BSYNC B0 ;  /* 0x0000000000007941 */ /* 0x000fea0003800000 */
.L_x_45714:
        /* <DEDUP_REMOVED lines=24> */
.L_x_45734:
[----:B-----5:R-:W-:-:S05]  /*2670*/  HADD2.F32 R4, -RZ, R140.H0_H0 ;  /* 0x2000008cff047230 */ /* 0x020fca0000004100 */
[----:B------:R-:W-:-:S04]  /*2680*/  FADD.FTZ R184, R4, R184 ;  /* 0x000000b804b87221 */ /* 0x000fc80000010000 */
[----:B------:R-:W-:Y:S02]  /*2690*/  @P1 FADD.FTZ R184, R144, R184 ;  /* 0x000000b890b81221 */ /* 0x000fe40000010000 */
.L_x_45735:
[----:B------:R-:W-:Y:S01]  /*26a0*/  HADD2.F32 R185, -RZ, R188.H1_H1 ;  /* 0x300000bcffb97230 */ /* 0x000fe20000004100 */
[----:B------:R-:W-:Y:S05]  /*26b0*/  @P2 BRA `(.L_x_45736) ;  /* 0x0000003000002947 */ /* 0x000fea0003800000 */
[----:B------:R-:W-:Y:S05]  /*26c0*/  @!P1 BRA `(.L_x_45737) ;  /* 0x0000005000009947 */ /* 0x000fea0003800000 */
[----:B-----5:R-:W-:Y:S01]  /*26d0*/  FADD.FTZ R185, R145, R185 ;  /* 0x000000b991b97221 */ /* 0x020fe20000010000 */
[----:B------:R-:W-:Y:S05]  /*26e0*/  BRA `(.L_x_45737) ;  /* 0x0000003000007947 */ /* 0x000fea0003800000 */
.L_x_45736:
[----:B-----5:R-:W-:-:S05]  /*26f0*/  HADD2.F32 R4, -RZ, R140.H1_H1 ;  /* 0x3000008cff047230 */ /* 0x020fca0000004100 */
[----:B------:R-:W-:-:S04]  /*2700*/  FADD.FTZ R185, R4, R185 ;  /* 0x000000b904b97221 */ /* 0x000fc80000010000 */
[----:B------:R-:W-:Y:S02]  /*2710*/  @P1 FADD.FTZ R185, R145, R185 ;  /* 0x000000b991b91221 */ /* 0x000fe40000010000 */
.L_x_45737:
[----:B------:R-:W-:Y:S01]  /*2720*/  HADD2.F32 R186, -RZ, R189.H0_H0 ;  /* 0x200000bdffba7230 */ /* 0x000fe20000004100 */
[----:B------:R-:W-:Y:S05]  /*2730*/  @P2 BRA `(.L_x_45738) ;  /* 0x0000003000002947 */ /* 0x000fea0003800000 */
[----:B------:R-:W-:Y:S05]  /*2740*/  @!P1 BRA `(.L_x_45739) ;  /* 0x0000005000009947 */ /* 0x000fea0003800000 */
[----:B-----5:R-:W-:Y:S01]  /*2750*/  FADD.FTZ R186, R146, R186 ;  /* 0x000000ba92ba7221 */ /* 0x020fe20000010000 */
[----:B------:R-:W-:Y:S05]  /*2760*/  BRA `(.L_x_45739) ;  /* 0x0000003000007947 */ /* 0x000fea0003800000 */
.L_x_45738:
[----:B-----5:R-:W-:-:S05]  /*2770*/  HADD2.F32 R4, -RZ, R141.H0_H0 ;  /* 0x2000008dff047230 */ /* 0x020fca0000004100 */
[----:B------:R-:W-:-:S04]  /*2780*/  FADD.FTZ R186, R4, R186 ;  /* 0x000000ba04ba7221 */ /* 0x000fc80000010000 */
[----:B------:R-:W-:Y:S02]  /*2790*/  @P1 FADD.FTZ R186, R146, R186 ;  /* 0x000000ba92ba1221 */ /* 0x000fe40000010000 */
.L_x_45739:
[----:B------:R-:W-:Y:S01]  /*27a0*/  HADD2.F32 R187, -RZ, R189.H1_H1 ;  /* 0x300000bdffbb7230 */ /* 0x000fe20000004100 */
[----:B------:R-:W-:Y:S05]  /*27b0*/  @P2 BRA `(.L_x_45740) ;  /* 0x0000003000002947 */ /* 0x000fea0003800000 */
[----:B------:R-:W-:Y:S05]  /*27c0*/  @!P1 BRA `(.L_x_45741) ;  /* 0x0000005000009947 */ /* 0x000fea0003800000 */
[----:B-----5:R-:W-:Y:S01]  /*27d0*/  FADD.FTZ R187, R147, R187 ;  /* 0x000000bb93bb7221 */ /* 0x020fe20000010000 */
[----:B------:R-:W-:Y:S05]  /*27e0*/  BRA `(.L_x_45741) ;  /* 0x0000003000007947 */ /* 0x000fea0003800000 */
.L_x_45740:
[----:B-----5:R-:W-:-:S05]  /*27f0*/  HADD2.F32 R4, -RZ, R141.H1_H1 ;  /* 0x3000008dff047230 */ /* 0x020fca0000004100 */
[----:B------:R-:W-:-:S04]  /*2800*/  FADD.FTZ R187, R4, R187 ;  /* 0x000000bb04bb7221 */ /* 0x000fc80000010000 */
[----:B------:R-:W-:Y:S02]  /*2810*/  @P1 FADD.FTZ R187, R147, R187 ;  /* 0x000000bb93bb1221 */ /* 0x000fe40000010000 */
.L_x_45741:
[----:B------:R-:W-:Y:S01]  /*2820*/  HADD2.F32 R188, -RZ, R190.H0_H0 ;  /* 0x200000beffbc7230 */ /* 0x000fe20000004100 */
[----:B------:R-:W-:Y:S05]  /*2830*/  @P2 BRA `(.L_x_45742) ;  /* 0x0000003000002947 */ /* 0x000fea0003800000 */
[----:B------:R-:W-:Y:S05]  /*2840*/  @!P1 BRA `(.L_x_45743) ;  /* 0x0000005000009947 */ /* 0x000fea0003800000 */
[----:B-----5:R-:W-:Y:S01]  /*2850*/  FADD.FTZ R188, R148, R188 ;  /* 0x000000bc94bc7221 */ /* 0x020fe20000010000 */
[----:B------:R-:W-:Y:S05]  /*2860*/  BRA `(.L_x_45743) ;  /* 0x0000003000007947 */ /* 0x000fea0003800000 */
.L_x_45742:
[----:B-----5:R-:W-:-:S05]  /*2870*/  HADD2.F32 R4, -RZ, R142.H0_H0 ;  /* 0x2000008eff047230 */ /* 0x020fca0000004100 */
[----:B------:R-:W-:-:S04]  /*2880*/  FADD.FTZ R188, R4, R188 ;  /* 0x000000bc04bc7221 */ /* 0x000fc80000010000 */
[----:B------:R-:W-:Y:S02]  /*2890*/  @P1 FADD.FTZ R188, R148, R188 ;  /* 0x000000bc94bc1221 */ /* 0x000fe40000010000 */
.L_x_45743:
[----:B------:R-:W-:Y:S01]  /*28a0*/  HADD2.F32 R189, -RZ, R190.H1_H1 ;  /* 0x300000beffbd7230 */ /* 0x000fe20000004100 */
[----:B------:R-:W-:Y:S05]  /*28b0*/  @P2 BRA `(.L_x_45744) ;  /* 0x0000003000002947 */ /* 0x000fea0003800000 */
[----:B------:R-:W-:Y:S05]  /*28c0*/  @!P1 BRA `(.L_x_45745) ;  /* 0x0000005000009947 */ /* 0x000fea0003800000 */
[----:B-----5:R-:W-:Y:S01]  /*28d0*/  FADD.FTZ R189, R149, R189 ;  /* 0x000000bd95bd7221 */ /* 0x020fe20000010000 */
[----:B------:R-:W-:Y:S05]  /*28e0*/  BRA `(.L_x_45745) ;  /* 0x0000003000007947 */ /* 0x000fea0003800000 */
.L_x_45744:
[----:B-----5:R-:W-:-:S05]  /*28f0*/  HADD2.F32 R4, -RZ, R142.H1_H1 ;  /* 0x3000008eff047230 */ /* 0x020fca0000004100 */
[----:B------:R-:W-:-:S04]  /*2900*/  FADD.FTZ R189, R4, R189 ;  /* 0x000000bd04bd7221 */ /* 0x000fc80000010000 */
[----:B------:R-:W-:Y:S02]  /*2910*/  @P1 FADD.FTZ R189, R149, R189 ;  /* 0x000000bd95bd1221 */ /* 0x000fe40000010000 */
.L_x_45745:
[----:B------:R-:W-:Y:S01]  /*2920*/  HADD2.F32 R190, -RZ, R191.H0_H0 ;  /* 0x200000bfffbe7230 */ /* 0x000fe20000004100 */
[----:B------:R-:W-:Y:S05]  /*2930*/  @P2 BRA `(.L_x_45746) ;  /* 0x0000003000002947 */ /* 0x000fea0003800000 */
[----:B------:R-:W-:Y:S05]  /*2940*/  @!P1 BRA `(.L_x_45747) ;  /* 0x0000005000009947 */ /* 0x000fea0003800000 */
[----:B-----5:R-:W-:Y:S01]  /*2950*/  FADD.FTZ R190, R150, R190 ;  /* 0x000000be96be7221 */ /* 0x020fe20000010000 */
[----:B------:R-:W-:Y:S05]  /*2960*/  BRA `(.L_x_45747) ;  /* 0x0000003000007947 */ /* 0x000fea0003800000 */
.L_x_45746:
[----:B-----5:R-:W-:-:S05]  /*2970*/  HADD2.F32 R4, -RZ, R143.H0_H0 ;  /* 0x2000008fff047230 */ /* 0x020fca0000004100 */
[----:B------:R-:W-:-:S04]  /*2980*/  FADD.FTZ R190, R4, R190 ;  /* 0x000000be04be7221 */ /* 0x000fc80000010000 */
[----:B------:R-:W-:Y:S02]  /*2990*/  @P1 FADD.FTZ R190, R150, R190 ;  /* 0x000000be96be1221 */ /* 0x000fe40000010000 */
.L_x_45747:
[----:B------:R-:W-:Y:S01]  /*29a0*/  HADD2.F32 R191, -RZ, R191.H1_H1 ;  /* 0x300000bfffbf7230 */ /* 0x000fe20000004100 */
[----:B------:R-:W-:Y:S05]  /*29b0*/  @P2 BRA `(.L_x_45748) ;  /* 0x0000003000002947 */ /* 0x000fea0003800000 */
[----:B------:R-:W-:Y:S05]  /*29c0*/  @!P1 BRA `(.L_x_45749) ;  /* 0x0000005000009947 */ /* 0x000fea0003800000 */
[----:B-----5:R-:W-:Y:S01]  /*29d0*/  FADD.FTZ R191, R151, R191 ;  /* 0x000000bf97bf7221 */ /* 0x020fe20000010000 */
[----:B------:R-:W-:Y:S05]  /*29e0*/  BRA `(.L_x_45749) ;  /* 0x0000003000007947 */ /* 0x000fea0003800000 */
.L_x_45748:
[----:B-----5:R-:W-:-:S05]  /*29f0*/  HADD2.F32 R4, -RZ, R143.H1_H1 ;  /* 0x3000008fff047230 */ /* 0x020fca0000004100 */
[----:B------:R-:W-:-:S04]  /*2a00*/  FADD.FTZ R191, R4, R191 ;  /* 0x000000bf04bf7221 */ /* 0x000fc80000010000 */
[----:B------:R-:W-:Y:S02]  /*2a10*/  @P1 FADD.FTZ R191, R151, R191 ;  /* 0x000000bf97bf1221 */ /* 0x000fe40000010000 */
.L_x_45749:
[----:B------:R-:W-:-:S04]  /*2a20*/  LEA R6, P1, R3, c[0x0][0x188], 0x5 ;  /* 0x0000620003067a11 */ /* 0x000fc800078228ff */
[C---:B------:R-:W-:Y:S02]  /*2a30*/  LEA.HI.X R7, R3.reuse, c[0x0][0x18c], RZ, 0x5, P1 ;  /* 0x0000630003077a11 */ /* 0x040fe400008f2cff */
[----:B------:R-:W-:-:S03]  /*2a40*/  IADD3 R3, R3, 0x20, RZ ;  /* 0x0000002003037810 */ /* 0x000fc60007ffe0ff */
[----:B------:R0:W-:Y:S04]  /*2a50*/  STG.E.128 [R6.64], R184 ;  /* 0x000000b806007986 */ /* 0x0001e8000c101d04 */
[----:B------:R0:W-:Y:S02]  /*2a60*/  STG.E.128 [R6.64+0x10], R188 ;  /* 0x000010bc06007986 */ /* 0x0001e4000c101d04 */
.L_x_45733:
[----:B------:R-:W-:Y:S05]  /*2a70*/  BSYNC B0 ;  /* 0x0000000000007941 */ /* 0x000fea0003800000 */
.L_x_45732:
        /* <DEDUP_REMOVED lines=24> */
.L_x_45752:
[----:B-----5:R-:W-:-:S05]  /*2c00*/  HADD2.F32 R4, -RZ, R140.H0_H0 ;  /* 0x2000008cff047230 */ /* 0x020fca0000004100 */
[----:B------:R-:W-:-:S04]  /*2c10*/  FADD.FTZ R192, R4, R192 ;  /* 0x000000c004c07221 */ /* 0x000fc80000010000 */
[----:B------:R-:W-:Y:S02]  /*2c20*/  @P1 FADD.FTZ R192, R144, R192 ;  /* 0x000000c090c01221 */ /* 0x000fe40000010000 */
.L_x_45753:
[----:B------:R-:W-:Y:S01]  /*2c30*/  HADD2.F32 R193, -RZ, R196.H1_H1 ;  /* 0x300000c4ffc17230 */ /* 0x000fe20000004100 */
[----:B------:R-:W-:Y:S05]  /*2c40*/  @P2 BRA `(.L_x_45754) ;  /* 0x0000003000002947 */ /* 0x000fea0003800000 */
[----:B------:R-:W-:Y:S05]  /*2c50*/  @!P1 BRA `(.L_x_45755) ;  /* 0x0000005000009947 */ /* 0x000fea0003800000 */
[----:B-----5:R-:W-:Y:S01]  /*2c60*/  FADD.FTZ R193, R145, R193 ;  /* 0x000000c191c17221 */ /* 0x020fe20000010000 */
[----:B------:R-:W-:Y:S05]  /*2c70*/  BRA `(.L_x_45755) ;  /* 0x0000003000007947 */ /* 0x000fea0003800000 */
.L_x_45754:
[----:B-----5:R-:W-:-:S05]  /*2c80*/  HADD2.F32 R4, -RZ, R140.H1_H1 ;  /* 0x3000008cff047230 */ /* 0x020fca0000004100 */
[----:B------:R-:W-:-:S04]  /*2c90*/  FADD.FTZ R193, R4, R193 ;  /* 0x000000c104c17221 */ /* 0x000fc80000010000 */
[----:B------:R-:W-:Y:S02]  /*2ca0*/  @P1 FADD.FTZ R193, R145, R193 ;  /* 0x000000c191c11221 */ /* 0x000fe40000010000 */
.L_x_45755:
[----:B------:R-:W-:Y:S01]  /*2cb0*/  HADD2.F32 R194, -RZ, R197.H0_H0 ;  /* 0x200000c5ffc27230 */ /* 0x000fe20000004100 */
[----:B------:R-:W-:Y:S05]  /*2cc0*/  @P2 BRA `(.L_x_45756) ;  /* 0x0000003000002947 */ /* 0x000fea0003800000 */
[----:B------:R-:W-:Y:S05]  /*2cd0*/  @!P1 BRA `(.L_x_45757) ;  /* 0x0000005000009947 */ /* 0x000fea0003800000 */
[----:B-----5:R-:W-:Y:S01]  /*2ce0*/  FADD.FTZ R194, R146, R194 ;  /* 0x000000c292c27221 */ /* 0x020fe20000010000 */
[----:B------:R-:W-:Y:S05]  /*2cf0*/  BRA `(.L_x_45757) ;  /* 0x0000003000007947 */ /* 0x000fea0003800000 */
.L_x_45756:
[----:B-----5:R-:W-:-:S05]  /*2d00*/  HADD2.F32 R4, -RZ, R141.H0_H0 ;  /* 0x2000008dff047230 */ /* 0x020fca0000004100 */
[----:B------:R-:W-:-:S04]  /*2d10*/  FADD.FTZ R194, R4, R194 ;  /* 0x000000c204c27221 */ /* 0x000fc80000010000 */
[----:B------:R-:W-:Y:S02]  /*2d20*/  @P1 FADD.FTZ R194, R146, R194 ;  /* 0x000000c292c21221 */ /* 0x000fe40000010000 */
.L_x_45757:
[----:B------:R-:W-:Y:S01]  /*2d30*/  HADD2.F32 R195, -RZ, R197.H1_H1 ;  /* 0x300000c5ffc37230 */ /* 0x000fe20000004100 */
[----:B------:R-:W-:Y:S05]  /*2d40*/  @P2 BRA `(.L_x_45758) ;  /* 0x0000003000002947 */ /* 0x000fea0003800000 */
[----:B------:R-:W-:Y:S05]  /*2d50*/  @!P1 BRA `(.L_x_45759) ;  /* 0x0000005000009947 */ /* 0x000fea0003800000 */
[----:B-----5:R-:W-:Y:S01]  /*2d60*/  FADD.FTZ R195, R147, R195 ;  /* 0x000000c393c37221 */ /* 0x020fe20000010000 */
[----:B------:R-:W-:Y:S05]  /*2d70*/  BRA `(.L_x_45759) ;  /* 0x0000003000007947 */ /* 0x000fea0003800000 */
.L_x_45758:
[----:B-----5:R-:W-:-:S05]  /*2d80*/  HADD2.F32 R4, -RZ, R141.H1_H1 ;  /* 0x3000008dff047230 */ /* 0x020fca0000004100 */
[----:B------:R-:W-:-:S04]  /*2d90*/  FADD.FTZ R195, R4, R195 ;  /* 0x000000c304c37221 */ /* 0x000fc80000010000 */
[----:B------:R-:W-:Y:S02]  /*2da0*/  @P1 FADD.FTZ R195, R147, R195 ;  /* 0x000000c393c31221 */ /* 0x000fe40000010000 */
.L_x_45759:
[----:B------:R-:W-:Y:S01]  /*2db0*/  HADD2.F32 R196, -RZ, R198.H0_H0 ;  /* 0x200000c6ffc47230 */ /* 0x000fe20000004100 */
[----:B------:R-:W-:Y:S05]  /*2dc0*/  @P2 BRA `(.L_x_45760) ;  /* 0x0000003000002947 */ /* 0x000fea0003800000 */
[----:B------:R-:W-:Y:S05]  /*2dd0*/  @!P1 BRA `(.L_x_45761) ;  /* 0x0000005000009947 */ /* 0x000fea0003800000 */
[----:B-----5:R-:W-:Y:S01]  /*2de0*/  FADD.FTZ R196, R148, R196 ;  /* 0x000000c494c47221 */ /* 0x020fe20000010000 */
[----:B------:R-:W-:Y:S05]  /*2df0*/  BRA `(.L_x_45761) ;  /* 0x0000003000007947 */ /* 0x000fea0003800000 */
.L_x_45760:
[----:B-----5:R-:W-:-:S05]  /*2e00*/  HADD2.F32 R4, -RZ, R142.H0_H0 ;  /* 0x2000008eff047230 */ /* 0x020fca0000004100 */
[----:B------:R-:W-:-:S04]  /*2e10*/  FADD.FTZ R196, R4, R196 ;  /* 0x000000c404c47221 */ /* 0x000fc80000010000 */
[----:B------:R-:W-:Y:S02]  /*2e20*/  @P1 FADD.FTZ R196, R148, R196 ;  /* 0x000000c494c41221 */ /* 0x000fe40000010000 */
.L_x_45761:
[----:B------:R-:W-:Y:S01]  /*2e30*/  HADD2.F32 R197, -RZ, R198.H1_H1 ;  /* 0x300000c6ffc57230 */ /* 0x000fe20000004100 */
[----:B------:R-:W-:Y:S05]  /*2e40*/  @P2 BRA `(.L_x_45762) ;  /* 0x0000003000002947 */ /* 0x000fea0003800000 */
[----:B------:R-:W-:Y:S05]  /*2e50*/  @!P1 BRA `(.L_x_45763) ;  /* 0x0000005000009947 */ /* 0x000fea0003800000 */
[----:B-----5:R-:W-:Y:S01]  /*2e60*/  FADD.FTZ R197, R149, R197 ;  /* 0x000000c595c57221 */ /* 0x020fe20000010000 */
[----:B------:R-:W-:Y:S05]  /*2e70*/  BRA `(.L_x_45763) ;  /* 0x0000003000007947 */ /* 0x000fea0003800000 */
.L_x_45762:
[----:B-----5:R-:W-:-:S05]  /*2e80*/  HADD2.F32 R4, -RZ, R142.H1_H1 ;  /* 0x3000008eff047230 */ /* 0x020fca0000004100 */
[----:B------:R-:W-:-:S04]  /*2e90*/  FADD.FTZ R197, R4, R197 ;  /* 0x000000c504c57221 */ /* 0x000fc80000010000 */
[----:B------:R-:W-:Y:S02]  /*2ea0*/  @P1 FADD.FTZ R197, R149, R197 ;  /* 0x000000c595c51221 */ /* 0x000fe40000010000 */
.L_x_45763:
[----:B------:R-:W-:Y:S01]  /*2eb0*/  HADD2.F32 R198, -RZ, R199.H0_H0 ;  /* 0x200000c7ffc67230 */ /* 0x000fe20000004100 */
[----:B------:R-:W-:Y:S05]  /*2ec0*/  @P2 BRA `(.L_x_45764) ;  /* 0x0000003000002947 */ /* 0x000fea0003800000 */
[----:B------:R-:W-:Y:S05]  /*2ed0*/  @!P1 BRA `(.L_x_45765) ;  /* 0x0000005000009947 */ /* 0x000fea0003800000 */
[----:B-----5:R-:W-:Y:S01]  /*2ee0*/  FADD.FTZ R198, R150, R198 ;  /* 0x000000c696c67221 */ /* 0x020fe20000010000 */
[----:B------:R-:W-:Y:S05]  /*2ef0*/  BRA `(.L_x_45765) ;  /* 0x0000003000007947 */ /* 0x000fea0003800000 */
.L_x_45764:
[----:B-----5:R-:W-:-:S05]  /*2f00*/  HADD2.F32 R4, -RZ, R143.H0_H0 ;  /* 0x2000008fff047230 */ /* 0x020fca0000004100 */
[----:B------:R-:W-:-:S04]  /*2f10*/  FADD.FTZ R198, R4, R198 ;  /* 0x000000c604c67221 */ /* 0x000fc80000010000 */
[----:B------:R-:W-:Y:S02]  /*2f20*/  @P1 FADD.FTZ R198, R150, R198 ;  /* 0x000000c696c61221 */ /* 0x000fe40000010000 */
.L_x_45765:
[----:B------:R-:W-:Y:S01]  /*2f30*/  HADD2.F32 R199, -RZ, R199.H1_H1 ;  /* 0x300000c7ffc77230 */ /* 0x000fe20000004100 */
[----:B------:R-:W-:Y:S05]  /*2f40*/  @P2 BRA `(.L_x_45766) ;  /* 0x0000003000002947 */ /* 0x000fea0003800000 */
[----:B------:R-:W-:Y:S05]  /*2f50*/  @!P1 BRA `(.L_x_45767) ;  /* 0x0000005000009947 */ /* 0x000fea0003800000 */
[----:B-----5:R-:W-:Y:S01]  /*2f60*/  FADD.FTZ R199, R151, R199 ;  /* 0x000000c797c77221 */ /* 0x020fe20000010000 */
[----:B------:R-:W-:Y:S05]  /*2f70*/  BRA `(.L_x_45767) ;  /* 0x0000003000007947 */ /* 0x000fea0003800000 */
.L_x_45766:
[----:B-----5:R-:W-:-:S05]  /*2f80*/  HADD2.F32 R4, -RZ, R143.H1_H1 ;  /* 0x3000008fff047230 */ /* 0x020fca0000004100 */
[----:B------:R-:W-:-:S04]  /*2f90*/  FADD.FTZ R199, R4, R199 ;  /* 0x000000c704c77221 */ /* 0x000fc80000010000 */
[----:B------:R-:W-:Y:S02]  /*2fa0*/  @P1 FADD.FTZ R199, R151, R199 ;  /* 0x000000c797c71221 */ /* 0x000fe40000010000 */
.L_x_45767:
[----:B------:R-:W-:-:S04]  /*2fb0*/  LEA R6, P1, R3, c[0x0][0x188], 0x5 ;  /* 0x0000620003067a11 */ /* 0x000fc800078228ff */
[C---:B------:R-:W-:Y:S02]  /*2fc0*/  LEA.HI.X R7, R3.reuse, c[0x0][0x18c], RZ, 0x5, P1 ;  /* 0x0000630003077a11 */ /* 0x040fe400008f2cff */
[----:B------:R-:W-:-:S03]  /*2fd0*/  IADD3 R3, R3, 0x20, RZ ;  /* 0x0000002003037810 */ /* 0x000fc60007ffe0ff */
[----:B------:R0:W-:Y:S04]  /*2fe0*/  STG.E.128 [R6.64], R192 ;  /* 0x000000c006007986 */ /* 0x0001e8000c101d04 */
[----:B------:R0:W-:Y:S02]  /*2ff0*/  STG.E.128 [R6.64+0x10], R196 ;  /* 0x000010c406007986 */ /* 0x0001e4000c101d04 */
.L_x_45751:
[----:B------:R-:W-:Y:S05]  /*3000*/  BSYNC B0 ;  /* 0x0000000000007941 */ /* 0x000fea0003800000 */
.L_x_45750:
        /* <DEDUP_REMOVED lines=24> */
.L_x_45770:
[----:B-----5:R-:W-:-:S05]  /*3190*/  HADD2.F32 R4, -RZ, R140.H0_H0 ;  /* 0x2000008cff047230 */ /* 0x020fca0000004100 */
[----:B------:R-:W-:-:S04]  /*31a0*/  FADD.FTZ R200, R4, R200 ;  /* 0x000000c804c87221 */ /* 0x000fc80000010000 */
[----:B------:R-:W-:Y:S02]  /*31b0*/  @P1 FADD.FTZ R200, R144, R200 ;  /* 0x000000c890c81221 */ /* 0x000fe40000010000 */
.L_x_45771:
[----:B------:R-:W-:Y:S01]  /*31c0*/  HADD2.F32 R201, -RZ, R204.H1_H1 ;  /* 0x300000ccffc97230 */ /* 0x000fe20000004100 */
[----:B------:R-:W-:Y:S05]  /*31d0*/  @P2 BRA `(.L_x_45772) ;  /* 0x0000003000002947 */ /* 0x000fea0003800000 */
[----:B------:R-:W-:Y:S05]  /*31e0*/  @!P1 BRA `(.L_x_45773) ;  /* 0x0000005000009947 */ /* 0x000fea0003800000 */
[----:B-----5:R-:W-:Y:S01]  /*31f0*/  FADD.FTZ R201, R145, R201 ;  /* 0x000000c991c97221 */ /* 0x020fe20000010000 */
[----:B------:R-:W-:Y:S05]  /*3200*/  BRA `(.L_x_45773) ;  /* 0x0000003000007947 */ /* 0x000fea0003800000 */
.L_x_45772:
[----:B-----5:R-:W-:-:S05]  /*3210*/  HADD2.F32 R4, -RZ, R140.H1_H1 ;  /* 0x3000008cff047230 */ /* 0x020fca0000004100 */
[----:B------:R-:W-:-:S04]  /*3220*/  FADD.FTZ R201, R4, R201 ;  /* 0x000000c904c97221 */ /* 0x000fc80000010000 */
[----:B------:R-:W-:Y:S02]  /*3230*/  @P1 FADD.FTZ R201, R145, R201 ;  /* 0x000000c991c91221 */ /* 0x000fe40000010000 */
.L_x_45773:
[----:B------:R-:W-:Y:S01]  /*3240*/  HADD2.F32 R202, -RZ, R205.H0_H0 ;  /* 0x200000cdffca7230 */ /* 0x000fe20000004100 */
[----:B------:R-:W-:Y:S05]  /*3250*/  @P2 BRA `(.L_x_45774) ;  /* 0x0000003000002947 */ /* 0x000fea0003800000 */
[----:B------:R-:W-:Y:S05]  /*3260*/  @!P1 BRA `(.L_x_45775) ;  /* 0x0000005000009947 */ /* 0x000fea0003800000 */
[----:B-----5:R-:W-:Y:S01]  /*3270*/  FADD.FTZ R202, R146, R202 ;  /* 0x000000ca92ca7221 */ /* 0x020fe20000010000 */
[----:B------:R-:W-:Y:S05]  /*3280*/  BRA `(.L_x_45775) ;  /* 0x0000003000007947 */ /* 0x000fea0003800000 */
.L_x_45774:
[----:B-----5:R-:W-:-:S05]  /*3290*/  HADD2.F32 R4, -RZ, R141.H0_H0 ;  /* 0x2000008dff047230 */ /* 0x020fca0000004100 */
[----:B------:R-:W-:-:S04]  /*32a0*/  FADD.FTZ R202, R4, R202 ;  /* 0x000000ca04ca7221 */ /* 0x000fc80000010000 */
[----:B------:R-:W-:Y:S02]  /*32b0*/  @P1 FADD.FTZ R202, R146, R202 ;  /* 0x000000ca92ca1221 */ /* 0x000fe40000010000 */
.L_x_45775:
[----:B------:R-:W-:Y:S01]  /*32c0*/  HADD2.F32 R203, -RZ, R205.H1_H1 ;  /* 0x300000cdffcb7230 */ /* 0x000fe20000004100 */
[----:B------:R-:W-:Y:S05]  /*32d0*/  @P2 BRA `(.L_x_45776) ;  /* 0x0000003000002947 */ /* 0x000fea0003800000 */
[----:B------:R-:W-:Y:S05]  /*32e0*/  @!P1 BRA `(.L_x_45777) ;  /* 0x0000005000009947 */ /* 0x000fea0003800000 */
[----:B-----5:R-:W-:Y:S01]  /*32f0*/  FADD.FTZ R203, R147, R203 ;  /* 0x000000cb93cb7221 */ /* 0x020fe20000010000 */
[----:B------:R-:W-:Y:S05]  /*3300*/  BRA `(.L_x_45777) ;  /* 0x0000003000007947 */ /* 0x000fea0003800000 */
.L_x_45776:
[----:B-----5:R-:W-:-:S05]  /*3310*/  HADD2.F32 R4, -RZ, R141.H1_H1 ;  /* 0x3000008dff047230 */ /* 0x020fca0000004100 */
[----:B------:R-:W-:-:S04]  /*3320*/  FADD.FTZ R203, R4, R203 ;  /* 0x000000cb04cb7221 */ /* 0x000fc80000010000 */
[----:B------:R-:W-:Y:S02]  /*3330*/  @P1 FADD.FTZ R203, R147, R203 ;  /* 0x000000cb93cb1221 */ /* 0x000fe40000010000 */
.L_x_45777:
[----:B------:R-:W-:Y:S01]  /*3340*/  HADD2.F32 R204, -RZ, R206.H0_H0 ;  /* 0x200000ceffcc7230 */ /* 0x000fe20000004100 */
[----:B------:R-:W-:Y:S05]  /*3350*/  @P2 BRA `(.L_x_45778) ;  /* 0x0000003000002947 */ /* 0x000fea0003800000 */
[----:B------:R-:W-:Y:S05]  /*3360*/  @!P1 BRA `(.L_x_45779) ;  /* 0x0000005000009947 */ /* 0x000fea0003800000 */
[----:B-----5:R-:W-:Y:S01]  /*3370*/  FADD.FTZ R204, R148, R204 ;  /* 0x000000cc94cc7221 */ /* 0x020fe20000010000 */
[----:B------:R-:W-:Y:S05]  /*3380*/  BRA `(.L_x_45779) ;  /* 0x0000003000007947 */ /* 0x000fea0003800000 */
.L_x_45778:
[----:B-----5:R-:W-:-:S05]  /*3390*/  HADD2.F32 R4, -RZ, R142.H0_H0 ;  /* 0x2000008eff047230 */ /* 0x020fca0000004100 */
[----:B------:R-:W-:-:S04]  /*33a0*/  FADD.FTZ R204, R4, R204 ;  /* 0x000000cc04cc7221 */ /* 0x000fc80000010000 */
[----:B------:R-:W-:Y:S02]  /*33b0*/  @P1 FADD.FTZ R204, R148, R204 ;  /* 0x000000cc94cc1221 */ /* 0x000fe40000010000 */
.L_x_45779:
[----:B------:R-:W-:Y:S01]  /*33c0*/  HADD2.F32 R205, -RZ, R206.H1_H1 ;  /* 0x300000ceffcd7230 */ /* 0x000fe20000004100 */
[----:B------:R-:W-:Y:S05]  /*33d0*/  @P2 BRA `(.L_x_45780) ;  /* 0x0000003000002947 */ /* 0x000fea0003800000 */
[----:B------:R-:W-:Y:S05]  /*33e0*/  @!P1 BRA `(.L_x_45781) ;  /* 0x0000005000009947 */ /* 0x000fea0003800000 */
[----:B-----5:R-:W-:Y:S01]  /*33f0*/  FADD.FTZ R205, R149, R205 ;  /* 0x000000cd95cd7221 */ /* 0x020fe20000010000 */
[----:B------:R-:W-:Y:S05]  /*3400*/  BRA `(.L_x_45781) ;  /* 0x0000003000007947 */ /* 0x000fea0003800000 */
.L_x_45780:
[----:B-----5:R-:W-:-:S05]  /*3410*/  HADD2.F32 R4, -RZ, R142.H1_H1 ;  /* 0x3000008eff047230 */ /* 0x020fca0000004100 */
[----:B------:R-:W-:-:S04]  /*3420*/  FADD.FTZ R205, R4, R205 ;  /* 0x000000cd04cd7221 */ /* 0x000fc80000010000 */
[----:B------:R-:W-:Y:S02]  /*3430*/  @P1 FADD.FTZ R205, R149, R205 ;  /* 0x000000cd95cd1221 */ /* 0x000fe40000010000 */
.L_x_45781:
[----:B------:R-:W-:Y:S01]  /*3440*/  HADD2.F32 R206, -RZ, R207.H0_H0 ;  /* 0x200000cfffce7230 */ /* 0x000fe20000004100 */
[----:B------:R-:W-:Y:S05]  /*3450*/  @P2 BRA `(.L_x_45782) ;  /* 0x0000003000002947 */ /* 0x000fea0003800000 */
[----:B------:R-:W-:Y:S05]  /*3460*/  @!P1 BRA `(.L_x_45783) ;  /* 0x0000005000009947 */ /* 0x000fea0003800000 */
[----:B-----5:R-:W-:Y:S01]  /*3470*/  FADD.FTZ R206, R150, R206 ;  /* 0x000000ce96ce7221 */ /* 0x020fe20000010000 */
[----:B------:R-:W-:Y:S05]  /*3480*/  BRA `(.L_x_45783) ;  /* 0x0000003000007947 */ /* 0x000fea0003800000 */
.L_x_45782:
[----:B-----5:R-:W-:-:S05]  /*3490*/  HADD2.F32 R4, -RZ, R143.H0_H0 ;  /* 0x2000008fff047230 */ /* 0x020fca0000004100 */
[----:B------:R-:W-:-:S04]  /*34a0*/  FADD.FTZ R206, R4, R206 ;  /* 0x000000ce04ce7221 */ /* 0x000fc80000010000 */
[----:B------:R-:W-:Y:S02]  /*34b0*/  @P1 FADD.FTZ R206, R150, R206 ;  /* 0x000000ce96ce1221 */ /* 0x000fe40000010000 */
.L_x_45783:
[----:B------:R-:W-:Y:S01]  /*34c0*/  HADD2.F32 R207, -RZ, R207.H1_H1 ;  /* 0x300000cfffcf7230 */ /* 0x000fe20000004100 */
[----:B------:R-:W-:Y:S05]  /*34d0*/  @P2 BRA `(.L_x_45784) ;  /* 0x0000003000002947 */ /* 0x000fea0003800000 */
[----:B------:R-:W-:Y:S05]  /*34e0*/  @!P1 BRA `(.L_x_45785) ;  /* 0x0000005000009947 */ /* 0x000fea0003800000 */
[----:B-----5:R-:W-:Y:S01]  /*34f0*/  FADD.FTZ R207, R151, R207 ;  /* 0x000000cf97cf7221 */ /* 0x020fe20000010000 */
[----:B------:R-:W-:Y:S05]  /*3500*/  BRA `(.L_x_45785) ;  /* 0x0000003000007947 */ /* 0x000fea0003800000 */
.L_x_45784:
[----:B-----5:R-:W-:-:S05]  /*3510*/  HADD2.F32 R4, -RZ, R143.H1_H1 ;  /* 0x3000008fff047230 */ /* 0x020fca0000004100 */
[----:B------:R-:W-:-:S04]  /*3520*/  FADD.FTZ R207, R4, R207 ;  /* 0x000000cf04cf7221 */ /* 0x000fc80000010000 */
[----:B------:R-:W-:Y:S02]  /*3530*/  @P1 FADD.FTZ R207, R151, R207 ;  /* 0x000000cf97cf1221 */ /* 0x000fe40000010000 */
.L_x_45785:
[----:B------:R-:W-:-:S04]  /*3540*/  LEA R6, P1, R3, c[0x0][0x188], 0x5 ;  /* 0x0000620003067a11 */ /* 0x000fc800078228ff */
[C---:B------:R-:W-:Y:S02]  /*3550*/  LEA.HI.X R7, R3.reuse, c[0x0][0x18c], RZ, 0x5, P1 ;  /* 0x0000630003077a11 */ /* 0x040fe400008f2cff */
[----:B------:R-:W-:-:S03]  /*3560*/  IADD3 R3, R3, 0x20, RZ ;  /* 0x0000002003037810 */ /* 0x000fc60007ffe0ff */
[----:B------:R0:W-:Y:S04]  /*3570*/  STG.E.128 [R6.64], R200 ;  /* 0x000000c806007986 */ /* 0x0001e8000c101d04 */
[----:B------:R0:W-:Y:S02]  /*3580*/  STG.E.128 [R6.64+0x10], R204 ;  /* 0x000010cc06007986 */ /* 0x0001e4000c101d04 */
.L_x_45769:
[----:B------:R-:W-:Y:S05]  /*3590*/  BSYNC B0 ;  /* 0x0000000000007941 */ /* 0x000fea0003800000 */
.L_x_45768:
        /* <DEDUP_REMOVED lines=24> */
.L_x_45788:
[----:B-----5:R-:W-:-:S05]  /*3720*/  HADD2.F32 R4, -RZ, R140.H0_H0 ;  /* 0x2000008cff047230 */ /* 0x020fca0000004100 */
[----:B------:R-:W-:-:S04]  /*3730*/  FADD.FTZ R208, R4, R208 ;  /* 0x000000d004d07221 */ /* 0x000fc80000010000 */
[----:B------:R-:W-:Y:S02]  /*3740*/  @P1 FADD.FTZ R208, R144, R208 ;  /* 0x000000d090d01221 */ /* 0x000fe40000010000 */
.L_x_45789:
[----:B------:R-:W-:Y:S01]  /*3750*/  HADD2.F32 R209, -RZ, R212.H1_H1 ;  /* 0x300000d4ffd17230 */ /* 0x000fe20000004100 */
[----:B------:R-:W-:Y:S05]  /*3760*/  @P2 BRA `(.L_x_45790) ;  /* 0x0000003000002947 */ /* 0x000fea0003800000 */
[----:B------:R-:W-:Y:S05]  /*3770*/  @!P1 BRA `(.L_x_45791) ;  /* 0x0000005000009947 */ /* 0x000fea0003800000 */
[----:B-----5:R-:W-:Y:S01]  /*3780*/  FADD.FTZ R209, R145, R209 ;  /* 0x000000d191d17221 */ /* 0x020fe20000010000 */
[----:B------:R-:W-:Y:S05]  /*3790*/  BRA `(.L_x_45791) ;  /* 0x0000003000007947 */ /* 0x000fea0003800000 */
.L_x_45790:
[----:B-----5:R-:W-:-:S05]  /*37a0*/  HADD2.F32 R4, -RZ, R140.H1_H1 ;  /* 0x3000008cff047230 */ /* 0x020fca0000004100 */
[----:B------:R-:W-:-:S04]  /*37b0*/  FADD.FTZ R209, R4, R209 ;  /* 0x000000d104d17221 */ /* 0x000fc80000010000 */
[----:B------:R-:W-:Y:S02]  /*37c0*/  @P1 FADD.FTZ R209, R145, R209 ;  /* 0x000000d191d11221 */ /* 0x000fe40000010000 */
.L_x_45791:
[----:B------:R-:W-:Y:S01]  /*37d0*/  HADD2.F32 R210, -RZ, R213.H0_H0 ;  /* 0x200000d5ffd27230 */ /* 0x000fe20000004100 */
[----:B------:R-:W-:Y:S05]  /*37e0*/  @P2 BRA `(.L_x_45792) ;  /* 0x0000003000002947 */ /* 0x000fea0003800000 */
[----:B------:R-:W-:Y:S05]  /*37f0*/  @!P1 BRA `(.L_x_45793) ;  /* 0x0000005000009947 */ /* 0x000fea0003800000 */
[----:B-----5:R-:W-:Y:S01]  /*3800*/  FADD.FTZ R210, R146, R210 ;  /* 0x000000d292d27221 */ /* 0x020fe20000010000 */
[----:B------:R-:W-:Y:S05]  /*3810*/  BRA `(.L_x_45793) ;  /* 0x0000003000007947 */ /* 0x000fea0003800000 */
.L_x_45792:
[----:B-----5:R-:W-:-:S05]  /*3820*/  HADD2.F32 R4, -RZ, R141.H0_H0 ;  /* 0x2000008dff047230 */ /* 0x020fca0000004100 */
[----:B------:R-:W-:-:S04]  /*3830*/  FADD.FTZ R210, R4, R210 ;  /* 0x000000d204d27221 */ /* 0x000fc80000010000 */
[----:B------:R-:W-:Y:S02]  /*3840*/  @P1 FADD.FTZ R210, R146, R210 ;  /* 0x000000d292d21221 */ /* 0x000fe40000010000 */
.L_x_45793:
[----:B------:R-:W-:Y:S01]  /*3850*/  HADD2.F32 R211, -RZ, R213.H1_H1 ;  /* 0x300000d5ffd37230 */ /* 0x000fe20000004100 */
[----:B------:R-:W-:Y:S05]  /*3860*/  @P2 BRA `(.L_x_45794) ;  /* 0x0000003000002947 */ /* 0x000fea0003800000 */
[----:B------:R-:W-:Y:S05]  /*3870*/  @!P1 BRA `(.L_x_45795) ;  /* 0x0000005000009947 */ /* 0x000fea0003800000 */
[----:B-----5:R-:W-:Y:S01]  /*3880*/  FADD.FTZ R211, R147, R211 ;  /* 0x000000d393d37221 */ /* 0x020fe20000010000 */
[----:B------:R-:W-:Y:S05]  /*3890*/  BRA `(.L_x_45795) ;  /* 0x0000003000007947 */ /* 0x000fea0003800000 */
.L_x_45794:
[----:B-----5:R-:W-:-:S05]  /*38a0*/  HADD2.F32 R4, -RZ, R141.H1_H1 ;  /* 0x3000008dff047230 */ /* 0x020fca0000004100 */
[----:B------:R-:W-:-:S04]  /*38b0*/  FADD.FTZ R211, R4, R211 ;  /* 0x000000d304d37221 */ /* 0x000fc80000010000 */
[----:B------:R-:W-:Y:S02]  /*38c0*/  @P1 FADD.FTZ R211, R147, R211 ;  /* 0x000000d393d31221 */ /* 0x000fe40000010000 */
.L_x_45795:
[----:B------:R-:W-:Y:S01]  /*38d0*/  HADD2.F32 R212, -RZ, R214.H0_H0 ;  /* 0x200000d6ffd47230 */ /* 0x000fe20000004100 */
[----:B------:R-:W-:Y:S05]  /*38e0*/  @P2 BRA `(.L_x_45796) ;  /* 0x0000003000002947 */ /* 0x000fea0003800000 */
[----:B------:R-:W-:Y:S05]  /*38f0*/  @!P1 BRA `(.L_x_45797) ;  /* 0x0000005000009947 */ /* 0x000fea0003800000 */
[----:B-----5:R-:W-:Y:S01]  /*3900*/  FADD.FTZ R212, R148, R212 ;  /* 0x000000d494d47221 */ /* 0x020fe20000010000 */
[----:B------:R-:W-:Y:S05]  /*3910*/  BRA `(.L_x_45797) ;  /* 0x0000003000007947 */ /* 0x000fea0003800000 */
.L_x_45796:
[----:B-----5:R-:W-:-:S05]  /*3920*/  HADD2.F32 R4, -RZ, R142.H0_H0 ;  /* 0x2000008eff047230 */ /* 0x020fca0000004100 */
[----:B------:R-:W-:-:S04]  /*3930*/  FADD.FTZ R212, R4, R212 ;  /* 0x000000d404d47221 */ /* 0x000fc80000010000 */
[----:B------:R-:W-:Y:S02]  /*3940*/  @P1 FADD.FTZ R212, R148, R212 ;  /* 0x000000d494d41221 */ /* 0x000fe40000010000 */
.L_x_45797:
[----:B------:R-:W-:Y:S01]  /*3950*/  HADD2.F32 R213, -RZ, R214.H1_H1 ;  /* 0x300000d6ffd57230 */ /* 0x000fe20000004100 */
[----:B------:R-:W-:Y:S05]  /*3960*/  @P2 BRA `(.L_x_45798) ;  /* 0x0000003000002947 */ /* 0x000fea0003800000 */
[----:B------:R-:W-:Y:S05]  /*3970*/  @!P1 BRA `(.L_x_45799) ;  /* 0x0000005000009947 */ /* 0x000fea0003800000 */
[----:B-----5:R-:W-:Y:S01]  /*3980*/  FADD.FTZ R213, R149, R213 ;  /* 0x000000d595d57221 */ /* 0x020fe20000010000 */
[----:B------:R-:W-:Y:S05]  /*3990*/  BRA `(.L_x_45799) ;  /* 0x0000003000007947 */ /* 0x000fea0003800000 */
.L_x_45798:
[----:B-----5:R-:W-:-:S05]  /*39a0*/  HADD2.F32 R4, -RZ, R142.H1_H1 ;  /* 0x3000008eff047230 */ /* 0x020fca0000004100 */
[----:B------:R-:W-:-:S04]  /*39b0*/  FADD.FTZ R213, R4, R213 ;  /* 0x000000d504d57221 */ /* 0x000fc80000010000 */
[----:B------:R-:W-:Y:S02]  /*39c0*/  @P1 FADD.FTZ R213, R149, R213 ;  /* 0x000000d595d51221 */ /* 0x000fe40000010000 */
.L_x_45799:
[----:B------:R-:W-:Y:S01]  /*39d0*/  HADD2.F32 R214, -RZ, R215.H0_H0 ;  /* 0x200000d7ffd67230 */ /* 0x000fe20000004100 */
[----:B------:R-:W-:Y:S05]  /*39e0*/  @P2 BRA `(.L_x_45800) ;  /* 0x0000003000002947 */ /* 0x000fea0003800000 */
[----:B------:R-:W-:Y:S05]  /*39f0*/  @!P1 BRA `(.L_x_45801) ;  /* 0x0000005000009947 */ /* 0x000fea0003800000 */
[----:B-----5:R-:W-:Y:S01]  /*3a00*/  FADD.FTZ R214, R150, R214 ;  /* 0x000000d696d67221 */ /* 0x020fe20000010000 */
[----:B------:R-:W-:Y:S05]  /*3a10*/  BRA `(.L_x_45801) ;  /* 0x0000003000007947 */ /* 0x000fea0003800000 */
.L_x_45800:
[----:B-----5:R-:W-:-:S05]  /*3a20*/  HADD2.F32 R4, -RZ, R143.H0_H0 ;  /* 0x2000008fff047230 */ /* 0x020fca0000004100 */
[----:B------:R-:W-:-:S04]  /*3a30*/  FADD.FTZ R214, R4, R214 ;  /* 0x000000d604d67221 */ /* 0x000fc80000010000 */
[----:B------:R-:W-:Y:S02]  /*3a40*/  @P1 FADD.FTZ R214, R150, R214 ;  /* 0x000000d696d61221 */ /* 0x000fe40000010000 */
.L_x_45801:
[----:B------:R-:W-:Y:S01]  /*3a50*/  HADD2.F32 R215, -RZ, R215.H1_H1 ;  /* 0x300000d7ffd77230 */ /* 0x000fe20000004100 */
[----:B------:R-:W-:Y:S05]  /*3a60*/  @P2 BRA `(.L_x_45802) ;  /* 0x0000003000002947 */ /* 0x000fea0003800000 */
[----:B------:R-:W-:Y:S05]  /*3a70*/  @!P1 BRA `(.L_x_45803) ;  /* 0x0000005000009947 */ /* 0x000fea0003800000 */
[----:B-----5:R-:W-:Y:S01]  /*3a80*/  FADD.FTZ R215, R151, R215 ;  /* 0x000000d797d77221 */ /* 0x020fe20000010000 */
[----:B------:R-:W-:Y:S05]  /*3a90*/  BRA `(.L_x_45803) ;  /* 0x0000003000007947 */ /* 0x000fea0003800000 */
.L_x_45802:
[----:B-----5:R-:W-:-:S05]  /*3aa0*/  HADD2.F32 R4, -RZ, R143.H1_H1 ;  /* 0x3000008fff047230 */ /* 0x020fca0000004100 */
[----:B------:R-:W-:-:S04]  /*3ab0*/  FADD.FTZ R215, R4, R215 ;  /* 0x000000d704d77221 */ /* 0x000fc80000010000 */
[----:B------:R-:W-:Y:S02]  /*3ac0*/  @P1 FADD.FTZ R215, R151, R215 ;  /* 0x000000d797d71221 */ /* 0x000fe40000010000 */
.L_x_45803:
[----:B------:R-:W-:-:S04]  /*3ad0*/  LEA R6, P1, R3, c[0x0][0x188], 0x5 ;  /* 0x0000620003067a11 */ /* 0x000fc800078228ff */
[C---:B------:R-:W-:Y:S02]  /*3ae0*/  LEA.HI.X R7, R3.reuse, c[0x0][0x18c], RZ, 0x5, P1 ;  /* 0x0000630003077a11 */ /* 0x040fe400008f2cff */
[----:B------:R-:W-:-:S03]  /*3af0*/  IADD3 R3, R3, 0x20, RZ ;  /* 0x0000002003037810 */ /* 0x000fc60007ffe0ff */
[----:B------:R0:W-:Y:S04]  /*3b00*/  STG.E.128 [R6.64], R208 ;  /* 0x000000d006007986 */ /* 0x0001e8000c101d04 */
[----:B------:R0:W-:Y:S02]  /*3b10*/  STG.E.128 [R6.64+0x10], R212 ;  /* 0x000010d406007986 */ /* 0x0001e4000c101d04 */
.L_x_45787:
[----:B------:R-:W-:Y:S05]  /*3b20*/  BSYNC B0 ;  /* 0x0000000000007941 */ /* 0x000fea0003800000 */
.L_x_45786:
        /* <DEDUP_REMOVED lines=24> */
.L_x_45806:
[----:B-----5:R-:W-:-:S05]  /*3cb0*/  HADD2.F32 R4, -RZ, R140.H0_H0 ;  /* 0x2000008cff047230 */ /* 0x020fca0000004100 */
[----:B------:R-:W-:-:S04]  /*3cc0*/  FADD.FTZ R216, R4, R216 ;  /* 0x000000d804d87221 */ /* 0x000fc80000010000 */
[----:B------:R-:W-:Y:S02]  /*3cd0*/  @P1 FADD.FTZ R216, R144, R216 ;  /* 0x000000d890d81221 */ /* 0x000fe40000010000 */
.L_x_45807:
[----:B------:R-:W-:Y:S01]  /*3ce0*/  HADD2.F32 R217, -RZ, R220.H1_H1 ;  /* 0x300000dcffd97230 */ /* 0x000fe20000004100 */
[----:B------:R-:W-:Y:S05]  /*3cf0*/  @P2 BRA `(.L_x_45808) ;  /* 0x0000003000002947 */ /* 0x000fea0003800000 */
[----:B------:R-:W-:Y:S05]  /*3d00*/  @!P1 BRA `(.L_x_45809) ;  /* 0x0000005000009947 */ /* 0x000fea0003800000 */
[----:B-----5:R-:W-:Y:S01]  /*3d10*/  FADD.FTZ R217, R145, R217 ;  /* 0x000000d991d97221 */ /* 0x020fe20000010000 */
[----:B------:R-:W-:Y:S05]  /*3d20*/  BRA `(.L_x_45809) ;  /* 0x0000003000007947 */ /* 0x000fea0003800000 */
.L_x_45808:
[----:B-----5:R-:W-:-:S05]  /*3d30*/  HADD2.F32 R4, -RZ, R140.H1_H1 ;  /* 0x3000008cff047230 */ /* 0x020fca0000004100 */
[----:B------:R-:W-:-:S04]  /*3d40*/  FADD.FTZ R217, R4, R217 ;  /* 0x000000d904d97221 */ /* 0x000fc80000010000 */
[----:B------:R-:W-:Y:S02]  /*3d50*/  @P1 FADD.FTZ R217, R145, R217 ;  /* 0x000000d991d91221 */ /* 0x000fe40000010000 */
.L_x_45809:
[----:B------:R-:W-:Y:S01]  /*3d60*/  HADD2.F32 R218, -RZ, R221.H0_H0 ;  /* 0x200000ddffda7230 */ /* 0x000fe20000004100 */
[----:B------:R-:W-:Y:S05]  /*3d70*/  @P2 BRA `(.L_x_45810) ;  /* 0x0000003000002947 */ /* 0x000fea0003800000 */
[----:B------:R-:W-:Y:S05]  /*3d80*/  @!P1 BRA `(.L_x_45811) ;  /* 0x0000005000009947 */ /* 0x000fea0003800000 */
[----:B-----5:R-:W-:Y:S01]  /*3d90*/  FADD.FTZ R218, R146, R218 ;  /* 0x000000da92da7221 */ /* 0x020fe20000010000 */
[----:B------:R-:W-:Y:S05]  /*3da0*/  BRA `(.L_x_45811) ;  /* 0x0000003000007947 */ /* 0x000fea0003800000 */
.L_x_45810:
[----:B-----5:R-:W-:-:S05]  /*3db0*/  HADD2.F32 R4, -RZ, R141.H0_H0 ;  /* 0x2000008dff047230 */ /* 0x020fca0000004100 */
[----:B------:R-:W-:-:S04]  /*3dc0*/  FADD.FTZ R218, R4, R218 ;  /* 0x000000da04da7221 */ /* 0x000fc80000010000 */
[----:B------:R-:W-:Y:S02]  /*3dd0*/  @P1 FADD.FTZ R218, R146, R218 ;  /* 0x000000da92da1221 */ /* 0x000fe40000010000 */
.L_x_45811:
[----:B------:R-:W-:Y:S01]  /*3de0*/  HADD2.F32 R219, -RZ, R221.H1_H1 ;  /* 0x300000ddffdb7230 */ /* 0x000fe20000004100 */
[----:B------:R-:W-:Y:S05]  /*3df0*/  @P2 BRA `(.L_x_45812) ;  /* 0x0000003000002947 */ /* 0x000fea0003800000 */
[----:B------:R-:W-:Y:S05]  /*3e00*/  @!P1 BRA `(.L_x_45813) ;  /* 0x0000005000009947 */ /* 0x000fea0003800000 */
[----:B-----5:R-:W-:Y:S01]  /*3e10*/  FADD.FTZ R219, R147, R219 ;  /* 0x000000db93db7221 */ /* 0x020fe20000010000 */
[----:B------:R-:W-:Y:S05]  /*3e20*/  BRA `(.L_x_45813) ;  /* 0x0000003000007947 */ /* 0x000fea0003800000 */
.L_x_45812:
[----:B-----5:R-:W-:-:S05]  /*3e30*/  HADD2.F32 R4, -RZ, R141.H1_H1 ;  /* 0x3000008dff047230 */ /* 0x020fca0000004100 */
[----:B------:R-:W-:-:S04]  /*3e40*/  FADD.FTZ R219, R4, R219 ;  /* 0x000000db04db7221 */ /* 0x000fc80000010000 */
[----:B------:R-:W-:Y:S02]  /*3e50*/  @P1 FADD.FTZ R219, R147, R219 ;  /* 0x000000db93db1221 */ /* 0x000fe40000010000 */
.L_x_45813:
[----:B------:R-:W-:Y:S01]  /*3e60*/  HADD2.F32 R220, -RZ, R222.H0_H0 ;  /* 0x200000deffdc7230 */ /* 0x000fe20000004100 */
[----:B------:R-:W-:Y:S05]  /*3e70*/  @P2 BRA `(.L_x_45814) ;  /* 0x0000003000002947 */ /* 0x000fea0003800000 */
[----:B------:R-:W-:Y:S05]  /*3e80*/  @!P1 BRA `(.L_x_45815) ;  /* 0x0000005000009947 */ /* 0x000fea0003800000 */
[----:B-----5:R-:W-:Y:S01]  /*3e90*/  FADD.FTZ R220, R148, R220 ;  /* 0x000000dc94dc7221 */ /* 0x020fe20000010000 */
[----:B------:R-:W-:Y:S05]  /*3ea0*/  BRA `(.L_x_45815) ;  /* 0x0000003000007947 */ /* 0x000fea0003800000 */
.L_x_45814:
[----:B-----5:R-:W-:-:S05]  /*3eb0*/  HADD2.F32 R4, -RZ, R142.H0_H0 ;  /* 0x2000008eff047230 */ /* 0x020fca0000004100 */
[----:B------:R-:W-:-:S04]  /*3ec0*/  FADD.FTZ R220, R4, R220 ;  /* 0x000000dc04dc7221 */ /* 0x000fc80000010000 */
[----:B------:R-:W-:Y:S02]  /*3ed0*/  @P1 FADD.FTZ R220, R148, R220 ;  /* 0x000000dc94dc1221 */ /* 0x000fe40000010000 */
.L_x_45815:
[----:B------:R-:W-:Y:S01]  /*3ee0*/  HADD2.F32 R221, -RZ, R222.H1_H1 ;  /* 0x300000deffdd7230 */ /* 0x000fe20000004100 */
[----:B------:R-:W-:Y:S05]  /*3ef0*/  @P2 BRA `(.L_x_45816) ;  /* 0x0000003000002947 */ /* 0x000fea0003800000 */
[----:B------:R-:W-:Y:S05]  /*3f00*/  @!P1 BRA `(.L_x_45817) ;  /* 0x0000005000009947 */ /* 0x000fea0003800000 */
[----:B-----5:R-:W-:Y:S01]  /*3f10*/  FADD.FTZ R221, R149, R221 ;  /* 0x000000dd95dd7221 */ /* 0x020fe20000010000 */
[----:B------:R-:W-:Y:S05]  /*3f20*/  BRA `(.L_x_45817) ;  /* 0x0000003000007947 */ /* 0x000fea0003800000 */
.L_x_45816:
[----:B-----5:R-:W-:-:S05]  /*3f30*/  HADD2.F32 R4, -RZ, R142.H1_H1 ;  /* 0x3000008eff047230 */ /* 0x020fca0000004100 */
[----:B------:R-:W-:-:S04]  /*3f40*/  FADD.FTZ R221, R4, R221 ;  /* 0x000000dd04dd7221 */ /* 0x000fc80000010000 */
[----:B------:R-:W-:Y:S02]  /*3f50*/  @P1 FADD.FTZ R221, R149, R221 ;  /* 0x000000dd95dd1221 */ /* 0x000fe40000010000 */
.L_x_45817:
[----:B------:R-:W-:Y:S01]  /*3f60*/  HADD2.F32 R222, -RZ, R223.H0_H0 ;  /* 0x200000dfffde7230 */ /* 0x000fe20000004100 */
[----:B------:R-:W-:Y:S05]  /*3f70*/  @P2 BRA `(.L_x_45818) ;  /* 0x0000003000002947 */ /* 0x000fea0003800000 */
[----:B------:R-:W-:Y:S05]  /*3f80*/  @!P1 BRA `(.L_x_45819) ;  /* 0x0000005000009947 */ /* 0x000fea0003800000 */
[----:B-----5:R-:W-:Y:S01]  /*3f90*/  FADD.FTZ R222, R150, R222 ;  /* 0x000000de96de7221 */ /* 0x020fe20000010000 */
[----:B------:R-:W-:Y:S05]  /*3fa0*/  BRA `(.L_x_45819) ;  /* 0x0000003000007947 */ /* 0x000fea0003800000 */
.L_x_45818:
[----:B-----5:R-:W-:-:S05]  /*3fb0*/  HADD2.F32 R4, -RZ, R143.H0_H0 ;  /* 0x2000008fff047230 */ /* 0x020fca0000004100 */
[----:B------:R-:W-:-:S04]  /*3fc0*/  FADD.FTZ R222, R4, R222 ;  /* 0x000000de04de7221 */ /* 0x000fc80000010000 */
[----:B------:R-:W-:Y:S02]  /*3fd0*/  @P1 FADD.FTZ R222, R150, R222 ;  /* 0x000000de96de1221 */ /* 0x000fe40000010000 */
.L_x_45819:
[----:B------:R-:W-:Y:S01]  /*3fe0*/  HADD2.F32 R223, -RZ, R223.H1_H1 ;  /* 0x300000dfffdf7230 */ /* 0x000fe20000004100 */
[----:B------:R-:W-:Y:S05]  /*3ff0*/  @P2 BRA `(.L_x_45820) ;  /* 0x0000003000002947 */ /* 0x000fea0003800000 */
[----:B------:R-:W-:Y:S05]  /*4000*/  @!P1 BRA `(.L_x_45821) ;  /* 0x0000005000009947 */ /* 0x000fea0003800000 */
[----:B-----5:R-:W-:Y:S01]  /*4010*/  FADD.FTZ R223, R151, R223 ;  /* 0x000000df97df7221 */ /* 0x020fe20000010000 */
[----:B------:R-:W-:Y:S05]  /*4020*/  BRA `(.L_x_45821) ;  /* 0x0000003000007947 */ /* 0x000fea0003800000 */
.L_x_45820:
[----:B-----5:R-:W-:-:S05]  /*4030*/  HADD2.F32 R4, -RZ, R143.H1_H1 ;  /* 0x3000008fff047230 */ /* 0x020fca0000004100 */
[----:B------:R-:W-:-:S04]  /*4040*/  FADD.FTZ R223, R4, R223 ;  /* 0x000000df04df7221 */ /* 0x000fc80000010000 */
[----:B------:R-:W-:Y:S02]  /*4050*/  @P1 FADD.FTZ R223, R151, R223 ;  /* 0x000000df97df1221 */ /* 0x000fe40000010000 */
.L_x_45821:
[----:B------:R-:W-:-:S04]  /*4060*/  LEA R6, P1, R3, c[0x0][0x188], 0x5 ;  /* 0x0000620003067a11 */ /* 0x000fc800078228ff */
[C---:B------:R-:W-:Y:S02]  /*4070*/  LEA.HI.X R7, R3.reuse, c[0x0][0x18c], RZ, 0x5, P1 ;  /* 0x0000630003077a11 */ /* 0x040fe400008f2cff */
[----:B------:R-:W-:-:S03]  /*4080*/  IADD3 R3, R3, 0x20, RZ ;  /* 0x0000002003037810 */ /* 0x000fc60007ffe0ff */
[----:B------:R0:W-:Y:S04]  /*4090*/  STG.E.128 [R6.64], R216 ;  /* 0x000000d806007986 */ /* 0x0001e8000c101d04 */
[----:B------:R0:W-:Y:S02]  /*40a0*/  STG.E.128 [R6.64+0x10], R220 ;  /* 0x000010dc06007986 */ /* 0x0001e4000c101d04 */
.L_x_45805:
[----:B------:R-:W-:Y:S05]  /*40b0*/  BSYNC B0 ;  /* 0x0000000000007941 */ /* 0x000fea0003800000 */
.L_x_45804:
        /* <DEDUP_REMOVED lines=24> */
.L_x_45824:
[----:B-----5:R-:W-:-:S05]  /*4240*/  HADD2.F32 R4, -RZ, R140.H0_H0 ;  /* 0x2000008cff047230 */ /* 0x020fca0000004100 */
[----:B------:R-:W-:-:S04]  /*4250*/  FADD.FTZ R224, R4, R224 ;  /* 0x000000e004e07221 */ /* 0x000fc80000010000 */
[----:B------:R-:W-:Y:S02]  /*4260*/  @P1 FADD.FTZ R224, R144, R224 ;  /* 0x000000e090e01221 */ /* 0x000fe40000010000 */
.L_x_45825:
[----:B------:R-:W-:Y:S01]  /*4270*/  HADD2.F32 R225, -RZ, R228.H1_H1 ;  /* 0x300000e4ffe17230 */ /* 0x000fe20000004100 */
[----:B------:R-:W-:Y:S05]  /*4280*/  @P2 BRA `(.L_x_45826) ;  /* 0x0000003000002947 */ /* 0x000fea0003800000 */
[----:B------:R-:W-:Y:S05]  /*4290*/  @!P1 BRA `(.L_x_45827) ;  /* 0x0000005000009947 */ /* 0x000fea0003800000 */
[----:B-----5:R-:W-:Y:S01]  /*42a0*/  FADD.FTZ R225, R145, R225 ;  /* 0x000000e191e17221 */ /* 0x020fe20000010000 */
[----:B------:R-:W-:Y:S05]  /*42b0*/  BRA `(.L_x_45827) ;  /* 0x0000003000007947 */ /* 0x000fea0003800000 */
.L_x_45826:
[----:B-----5:R-:W-:-:S05]  /*42c0*/  HADD2.F32 R4, -RZ, R140.H1_H1 ;  /* 0x3000008cff047230 */ /* 0x020fca0000004100 */
[----:B------:R-:W-:-:S04]  /*42d0*/  FADD.FTZ R225, R4, R225 ;  /* 0x000000e104e17221 */ /* 0x000fc80000010000 */
[----:B------:R-:W-:Y:S02]  /*42e0*/  @P1 FADD.FTZ R225, R145, R225 ;  /* 0x000000e191e11221 */ /* 0x000fe40000010000 */
.L_x_45827:
[----:B------:R-:W-:Y:S01]  /*42f0*/  HADD2.F32 R226, -RZ, R229.H0_H0 ;  /* 0x200000e5ffe27230 */ /* 0x000fe20000004100 */
[----:B------:R-:W-:Y:S05]  /*4300*/  @P2 BRA `(.L_x_45828) ;  /* 0x0000003000002947 */ /* 0x000fea0003800000 */
[----:B------:R-:W-:Y:S05]  /*4310*/  @!P1 BRA `(.L_x_45829) ;  /* 0x0000005000009947 */ /* 0x000fea0003800000 */
[----:B-----5:R-:W-:Y:S01]  /*4320*/  FADD.FTZ R226, R146, R226 ;  /* 0x000000e292e27221 */ /* 0x020fe20000010000 */
[----:B------:R-:W-:Y:S05]  /*4330*/  BRA `(.L_x_45829) ;  /* 0x0000003000007947 */ /* 0x000fea0003800000 */
.L_x_45828:
[----:B-----5:R-:W-:-:S05]  /*4340*/  HADD2.F32 R4, -RZ, R141.H0_H0 ;  /* 0x2000008dff047230 */ /* 0x020fca0000004100 */
[----:B------:R-:W-:-:S04]  /*4350*/  FADD.FTZ R226, R4, R226 ;  /* 0x000000e204e27221 */ /* 0x000fc80000010000 */
[----:B------:R-:W-:Y:S02]  /*4360*/  @P1 FADD.FTZ R226, R146, R226 ;  /* 0x000000e292e21221 */ /* 0x000fe40000010000 */
.L_x_45829:
[----:B------:R-:W-:Y:S01]  /*4370*/  HADD2.F32 R227, -RZ, R229.H1_H1 ;  /* 0x300000e5ffe37230 */ /* 0x000fe20000004100 */
[----:B------:R-:W-:Y:S05]  /*4380*/  @P2 BRA `(.L_x_45830) ;  /* 0x0000003000002947 */ /* 0x000fea0003800000 */
[----:B------:R-:W-:Y:S05]  /*4390*/  @!P1 BRA `(.L_x_45831) ;  /* 0x0000005000009947 */ /* 0x000fea0003800000 */
[----:B-----5:R-:W-:Y:S01]  /*43a0*/  FADD.FTZ R227, R147, R227 ;  /* 0x000000e393e37221 */ /* 0x020fe20000010000 */
[----:B------:R-:W-:Y:S05]  /*43b0*/  BRA `(.L_x_45831) ;  /* 0x0000003000007947 */ /* 0x000fea0003800000 */
.L_x_45830:
[----:B-----5:R-:W-:-:S05]  /*43c0*/  HADD2.F32 R4, -RZ, R141.H1_H1 ;  /* 0x3000008dff047230 */ /* 0x020fca0000004100 */
[----:B------:R-:W-:-:S04]  /*43d0*/  FADD.FTZ R227, R4, R227 ;  /* 0x000000e304e37221 */ /* 0x000fc80000010000 */
[----:B------:R-:W-:Y:S02]  /*43e0*/  @P1 FADD.FTZ R227, R147, R227 ;  /* 0x000000e393e31221 */ /* 0x000fe40000010000 */
.L_x_45831:
[----:B------:R-:W-:Y:S01]  /*43f0*/  HADD2.F32 R228, -RZ, R230.H0_H0 ;  /* 0x200000e6ffe47230 */ /* 0x000fe20000004100 */
[----:B------:R-:W-:Y:S05]  /*4400*/  @P2 BRA `(.L_x_45832) ;  /* 0x0000003000002947 */ /* 0x000fea0003800000 */
[----:B------:R-:W-:Y:S05]  /*4410*/  @!P1 BRA `(.L_x_45833) ;  /* 0x0000005000009947 */ /* 0x000fea0003800000 */
[----:B-----5:R-:W-:Y:S01]  /*4420*/  FADD.FTZ R228, R148, R228 ;  /* 0x000000e494e47221 */ /* 0x020fe20000010000 */
[----:B------:R-:W-:Y:S05]  /*4430*/  BRA `(.L_x_45833) ;  /* 0x0000003000007947 */ /* 0x000fea0003800000 */
.L_x_45832:
[----:B-----5:R-:W-:-:S05]  /*4440*/  HADD2.F32 R4, -RZ, R142.H0_H0 ;  /* 0x2000008eff047230 */ /* 0x020fca0000004100 */
[----:B------:R-:W-:-:S04]  /*4450*/  FADD.FTZ R228, R4, R228 ;  /* 0x000000e404e47221 */ /* 0x000fc80000010000 */
[----:B------:R-:W-:Y:S02]  /*4460*/  @P1 FADD.FTZ R228, R148, R228 ;  /* 0x000000e494e41221 */ /* 0x000fe40000010000 */
.L_x_45833:
[----:B------:R-:W-:Y:S01]  /*4470*/  HADD2.F32 R229, -RZ, R230.H1_H1 ;  /* 0x300000e6ffe57230 */ /* 0x000fe20000004100 */
[----:B------:R-:W-:Y:S05]  /*4480*/  @P2 BRA `(.L_x_45834) ;  /* 0x0000003000002947 */ /* 0x000fea0003800000 */
[----:B------:R-:W-:Y:S05]  /*4490*/  @!P1 BRA `(.L_x_45835) ;  /* 0x0000005000009947 */ /* 0x000fea0003800000 */
[----:B-----5:R-:W-:Y:S01]  /*44a0*/  FADD.FTZ R229, R149, R229 ;  /* 0x000000e595e57221 */ /* 0x020fe20000010000 */
[----:B------:R-:W-:Y:S05]  /*44b0*/  BRA `(.L_x_45835) ;  /* 0x0000003000007947 */ /* 0x000fea0003800000 */
.L_x_45834:
[----:B-----5:R-:W-:-:S05]  /*44c0*/  HADD2.F32 R4, -RZ, R142.H1_H1 ;  /* 0x3000008eff047230 */ /* 0x020fca0000004100 */
[----:B------:R-:W-:-:S04]  /*44d0*/  FADD.FTZ R229, R4, R229 ;  /* 0x000000e504e57221 */ /* 0x000fc80000010000 */
[----:B------:R-:W-:Y:S02]  /*44e0*/  @P1 FADD.FTZ R229, R149, R229 ;  /* 0x000000e595e51221 */ /* 0x000fe40000010000 */
.L_x_45835:
[----:B------:R-:W-:Y:S01]  /*44f0*/  HADD2.F32 R230, -RZ, R231.H0_H0 ;  /* 0x200000e7ffe67230 */ /* 0x000fe20000004100 */
[----:B------:R-:W-:Y:S05]  /*4500*/  @P2 BRA `(.L_x_45836) ;  /* 0x0000003000002947 */ /* 0x000fea0003800000 */
[----:B------:R-:W-:Y:S05]  /*4510*/  @!P1 BRA `(.L_x_45837) ;  /* 0x0000005000009947 */ /* 0x000fea0003800000 */
[----:B-----5:R-:W-:Y:S01]  /*4520*/  FADD.FTZ R230, R150, R230 ;  /* 0x000000e696e67221 */ /* 0x020fe20000010000 */
[----:B------:R-:W-:Y:S05]  /*4530*/  BRA `(.L_x_45837) ;  /* 0x0000003000007947 */ /* 0x000fea0003800000 */
.L_x_45836:
[----:B-----5:R-:W-:-:S05]  /*4540*/  HADD2.F32 R4, -RZ, R143.H0_H0 ;  /* 0x2000008fff047230 */ /* 0x020fca0000004100 */
[----:B------:R-:W-:-:S04]  /*4550*/  FADD.FTZ R230, R4, R230 ;  /* 0x000000e604e67221 */ /* 0x000fc80000010000 */
[----:B------:R-:W-:Y:S02]  /*4560*/  @P1 FADD.FTZ R230, R150, R230 ;  /* 0x000000e696e61221 */ /* 0x000fe40000010000 */
.L_x_45837:
[----:B------:R-:W-:Y:S01]  /*4570*/  HADD2.F32 R231, -RZ, R231.H1_H1 ;  /* 0x300000e7ffe77230 */ /* 0x000fe20000004100 */
[----:B------:R-:W-:Y:S05]  /*4580*/  @P2 BRA `(.L_x_45838) ;  /* 0x0000003000002947 */ /* 0x000fea0003800000 */
[----:B------:R-:W-:Y:S05]  /*4590*/  @!P1 BRA `(.L_x_45839) ;  /* 0x0000005000009947 */ /* 0x000fea0003800000 */
[----:B-----5:R-:W-:Y:S01]  /*45a0*/  FADD.FTZ R231, R151, R231 ;  /* 0x000000e797e77221 */ /* 0x020fe20000010000 */
[----:B------:R-:W-:Y:S05]  /*45b0*/  BRA `(.L_x_45839) ;  /* 0x0000003000007947 */ /* 0x000fea0003800000 */
.L_x_45838:
[----:B-----5:R-:W-:-:S05]  /*45c0*/  HADD2.F32 R4, -RZ, R143.H1_H1 ;  /* 0x3000008fff047230 */ /* 0x020fca0000004100 */
[----:B------:R-:W-:-:S04]  /*45d0*/  FADD.FTZ R231, R4, R231 ;  /* 0x000000e704e77221 */ /* 0x000fc80000010000 */
[----:B------:R-:W-:Y:S02]  /*45e0*/  @P1 FADD.FTZ R231, R151, R231 ;  /* 0x000000e797e71221 */ /* 0x000fe40000010000 */
.L_x_45839:
[----:B------:R-:W-:-:S04]  /*45f0*/  LEA R6, P1, R3, c[0x0][0x188], 0x5 ;  /* 0x0000620003067a11 */ /* 0x000fc800078228ff */
[----:B------:R-:W-:-:S05]  /*4600*/  LEA.HI.X R7, R3, c[0x0][0x18c], RZ, 0x5, P1 ;  /* 0x0000630003077a11 */ /* 0x000fca00008f2cff */
[----:B------:R0:W-:Y:S04]  /*4610*/  STG.E.128 [R6.64], R224 ;  /* 0x000000e006007986 */ /* 0x0001e8000c101d04 */
[----:B------:R0:W-:Y:S02]  /*4620*/  STG.E.128 [R6.64+0x10], R228 ;  /* 0x000010e406007986 */ /* 0x0001e4000c101d04 */
.L_x_45823:
[----:B------:R-:W-:Y:S05]  /*4630*/  BSYNC B0 ;  /* 0x0000000000007941 */ /* 0x000fea0003800000 */
.L_x_45822:
        /* <DEDUP_REMOVED lines=101> */
.L_x_45864:
        /* <DEDUP_REMOVED lines=188> */
.L_x_45865:
        /* <DEDUP_REMOVED lines=36> */
[----:B------:R-:W-:Y:S01]  /*5a90*/  F2FP.PACK_AB R232, R7, R6 ;  /* 0x0000000607e8723e */ /* 0x000fe200000000ff */
[--C-:B------:R-:W-:Y:S02]  /*5aa0*/  FADD.FTZ R7, R154, -R3.reuse ;  /* 0x800000039a077221 */ /* 0x100fe40000010000 */
[----:B------:R-:W-:-:S02]  /*5ab0*/  FADD.FTZ R6, R155, -R3 ;  /* 0x800000039b067221 */ /* 0x000fc40000010000 */
[C---:B------:R-:W-:Y:S02]  /*5ac0*/  FMUL.FTZ R7, R4.reuse, R7 ;  /* 0x0000000704077220 */ /* 0x040fe40000410000 */
[----:B------:R-:W-:Y:S02]  /*5ad0*/  FMUL.FTZ R6, R4, R6 ;  /* 0x0000000604067220 */ /* 0x000fe40000410000 */
[----:B----4-:R-:W-:Y:S02]  /*5ae0*/  FFMA.FTZ R7, R16, R7, R10 ;  /* 0x0000000710077223 */ /* 0x010fe4000001000a */
[----:B------:R-:W-:Y:S01]  /*5af0*/  FFMA.FTZ R6, R233, R6, R11 ;  /* 0x00000006e9067223 */ /* 0x000fe2000001000b */
[----:B------:R0:W5:Y:S04]  /*5b00*/  LDL.LU R16, [R1+0x38] ;  /* 0x0000380001107983 */ /* 0x0001680000300800 */
[----:B------:R-:W-:Y:S01]  /*5b10*/  F2FP.PACK_AB R233, R6, R7 ;  /* 0x0000000706e9723e */ /* 0x000fe200000000ff */
[----:B------:R-:W-:-:S02]  /*5b20*/  FADD.FTZ R7, R156, -R3 ;  /* 0x800000039c077221 */ /* 0x000fc40000010000 */
[----:B------:R-:W-:Y:S02]  /*5b30*/  FADD.FTZ R6, R157, -R3 ;  /* 0x800000039d067221 */ /* 0x000fe40000010000 */
[C---:B------:R-:W-:Y:S02]  /*5b40*/  FMUL.FTZ R7, R4.reuse, R7 ;  /* 0x0000000704077220 */ /* 0x040fe40000410000 */
[----:B------:R-:W-:Y:S02]  /*5b50*/  FMUL.FTZ R6, R4, R6 ;  /* 0x0000000604067220 */ /* 0x000fe40000410000 */
[----:B------:R-:W-:Y:S02]  /*5b60*/  FFMA.FTZ R7, R2, R7, R12 ;  /* 0x0000000702077223 */ /* 0x000fe4000001000c */
[----:B------:R-:W-:Y:S01]  /*5b70*/  FFMA.FTZ R6, R234, R6, R13 ;  /* 0x00000006ea067223 */ /* 0x000fe2000001000d */
[----:B------:R0:W5:Y:S04]  /*5b80*/  LDL.LU R2, [R1+0x34] ;  /* 0x0000340001027983 */ /* 0x0001680000300800 */
[----:B------:R-:W-:Y:S01]  /*5b90*/  F2FP.PACK_AB R234, R6, R7 ;  /* 0x0000000706ea723e */ /* 0x000fe200000000ff */
[----:B------:R-:W-:-:S04]  /*5ba0*/  FADD.FTZ R7, R158, -R3 ;  /* 0x800000039e077221 */ /* 0x000fc80000010000 */
[----:B------:R-:W-:-:S04]  /*5bb0*/  FMUL.FTZ R7, R4, R7 ;  /* 0x0000000704077220 */ /* 0x000fc80000410000 */
[----:B------:R-:W-:Y:S02]  /*5bc0*/  FFMA.FTZ R7, R0, R7, R14 ;  /* 0x0000000700077223 */ /* 0x000fe4000001000e */
[----:B------:R0:W5:Y:S01]  /*5bd0*/  LDL.LU R0, [R1+0x30] ;  /* 0x0000300001007983 */ /* 0x0001620000300800 */
[----:B------:R-:W-:-:S04]  /*5be0*/  FADD.FTZ R6, R159, -R3 ;  /* 0x800000039f067221 */ /* 0x000fc80000010000 */
[----:B------:R-:W-:-:S04]  /*5bf0*/  FMUL.FTZ R6, R4, R6 ;  /* 0x0000000604067220 */ /* 0x000fc80000410000 */
[----:B------:R-:W-:-:S05]  /*5c00*/  FFMA.FTZ R6, R235, R6, R15 ;  /* 0x00000006eb067223 */ /* 0x000fca000001000f */
[----:B------:R-:W-:Y:S01]  /*5c10*/  F2FP.PACK_AB R235, R6, R7 ;  /* 0x0000000706eb723e */ /* 0x000fe200000000ff */
[----:B------:R-:W-:-:S10]  /*5c20*/  HFMA2.MMA R6, -RZ, RZ, 0, 9.5367431640625e-07 ;  /* 0x00000010ff067435 */ /* 0x000fd400000001ff */
[----:B------:R-:W-:-:S05]  /*5c30*/  IMAD.WIDE.U32 R6, R5, R6, c[0x0][0x208] ;  /* 0x0000820005067625 */ /* 0x000fca00078e0006 */
[----:B------:R0:W-:Y:S01]  /*5c40*/  STG.E.128 [R6.64], R232 ;  /* 0x000000e806007986 */ /* 0x0001e2000c101d04 */
[----:B------:R-:W-:-:S03]  /*5c50*/  IADD3 R5, R5, 0x20, RZ ;  /* 0x0000002005057810 */ /* 0x000fc60007ffe0ff */
.L_x_45843:
[----:B------:R-:W-:Y:S05]  /*5c60*/  BSYNC B0 ;  /* 0x0000000000007941 */ /* 0x000fea0003800000 */
.L_x_45842:
        /* <DEDUP_REMOVED lines=35> */
.L_x_45845:
[----:B------:R-:W-:Y:S05]  /*5ea0*/  BSYNC B0 ;  /* 0x0000000000007941 */ /* 0x000fea0003800000 */
.L_x_45844:
        /* <DEDUP_REMOVED lines=35> */
.L_x_45847:
[----:B------:R-:W-:Y:S05]  /*60e0*/  BSYNC B0 ;  /* 0x0000000000007941 */ /* 0x000fea0003800000 */
.L_x_45846:
        /* <DEDUP_REMOVED lines=35> */
.L_x_45849:
[----:B------:R-:W-:Y:S05]  /*6320*/  BSYNC B0 ;  /* 0x0000000000007941 */ /* 0x000fea0003800000 */
.L_x_45848:
        /* <DEDUP_REMOVED lines=35> */
.L_x_45851:
[----:B------:R-:W-:Y:S05]  /*6560*/  BSYNC B0 ;  /* 0x0000000000007941 */ /* 0x000fea0003800000 */
.L_x_45850:
        /* <DEDUP_REMOVED lines=35> */
.L_x_45853:
[----:B------:R-:W-:Y:S05]  /*67a0*/  BSYNC B0 ;  /* 0x0000000000007941 */ /* 0x000fea0003800000 */
.L_x_45852:
        /* <DEDUP_REMOVED lines=35> */
.L_x_45855:
[----:B------:R-:W-:Y:S05]  /*69e0*/  BSYNC B0 ;  /* 0x0000000000007941 */ /* 0x000fea0003800000 */
.L_x_45854:
        /* <DEDUP_REMOVED lines=35> */
.L_x_45857:
[----:B------:R-:W-:Y:S05]  /*6c20*/  BSYNC B0 ;  /* 0x0000000000007941 */ /* 0x000fea0003800000 */
.L_x_45856:
        /* <DEDUP_REMOVED lines=35> */
.L_x_45859:
[----:B------:R-:W-:Y:S05]  /*6e60*/  BSYNC B0 ;  /* 0x0000000000007941 */ /* 0x000fea0003800000 */
.L_x_45858:
        /* <DEDUP_REMOVED lines=13> */
[----:B------:R-:W-:Y:S01]  /*6f40*/  F2FP.PACK_AB R232, R7, R6 ;  /* 0x0000000607e8723e */ /* 0x000fe200000000ff */
[--C-:B------:R-:W-:Y:S02]  /*6f50*/  FADD.FTZ R7, R226, -R3.reuse ;  /* 0x80000003e2077221 */ /* 0x100fe40000010000 */
[----:B------:R-:W-:Y:S02]  /*6f60*/  FADD.FTZ R6, R227, -R3 ;  /* 0x80000003e3067221 */ /* 0x000fe40000010000 */
[C---:B------:R-:W-:Y:S02]  /*6f70*/  FMUL.FTZ R7, R4.reuse, R7 ;  /* 0x0000000704077220 */ /* 0x040fe40000410000 */
[----:B------:R-:W-:Y:S02]  /*6f80*/  FMUL.FTZ R6, R4, R6 ;  /* 0x0000000604067220 */ /* 0x000fe40000410000 */
[----:B----4-:R-:W-:Y:S02]  /*6f90*/  FFMA.FTZ R7, R234, R7, R134 ;  /* 0x00000007ea077223 */ /* 0x010fe40000010086 */
[----:B-----5:R-:W-:-:S05]  /*6fa0*/  FFMA.FTZ R6, R233, R6, R135 ;  /* 0x00000006e9067223 */ /* 0x020fca0000010087 */
        /* <DEDUP_REMOVED lines=16> */
[----:B------:R-:W-:-:S05]  /*70b0*/  F2FP.PACK_AB R235, R6, R3 ;  /* 0x0000000306eb723e */ /* 0x000fca00000000ff */
[----:B------:R0:W-:Y:S02]  /*70c0*/  STG.E.128 [R4.64], R232 ;  /* 0x000000e804007986 */ /* 0x0001e4000c101d04 */
.L_x_45861:
[----:B------:R-:W-:Y:S05]  /*70d0*/  BSYNC B0 ;  /* 0x0000000000007941 */ /* 0x000fea0003800000 */
.L_x_45860:
[----:B------:R-:W-:-:S10]  /*70e0*/  HFMA2.MMA R3, -RZ, RZ, 0, 2.384185791015625e-07 ;  /* 0x00000004ff037435 */ /* 0x000fd400000001ff */
[----:B------:R-:W-:-:S05]  /*70f0*/  IMAD R252, R3, c[0x0][0x160], R252 ;  /* 0x0000580003fc7a24 */ /* 0x000fca00078e02fc */
[----:B------:R-:W-:-:S13]  /*7100*/  ISETP.GE.AND P1, PT, R252, c[0x0][0x164], PT ;  /* 0x00005900fc007a0c */ /* 0x000fda0003f26270 */
[----:B01----:R-:W-:Y:S01]  /*7110*/  @P1 CALL.REL.NOINC `(.L_x_45862) ;  /* 0x0000001000001944 */ /* 0x003fe20003c00000 */
[----:B------:R-:W-:Y:S05]  /*7120*/  BRA `(.L_x_45863) ;  /* 0xffff9d2000007947 */ /* 0x000fea000383ffff */
.L_x_45862:
[----:B------:R-:W-:Y:S05]  /*7130*/  EXIT ;  /* 0x000000000000794d */ /* 0x000fea0003800000 */
.L_x_45840:
[----:B------:R-:W-:Y:S01]  /*7140*/  HFMA2.MMA R4, -RZ, RZ, 0, 5.9604644775390625e-08 ;  /* 0x00000001ff047435 */ /* 0x000fe200000001ff */
[----:B------:R-:W-:Y:S02]  /*7150*/  MOV R232, R3 ;  /* 0x0000000300e87202 */ /* 0x000fe40000000f00 */
[----:B------:R-:W-:Y:S02]  /*7160*/  MOV R233, 0x1f ;  /* 0x0000001f00e97802 */ /* 0x000fe40000000f00 */
[----:B0-----:R-:W-:Y:S02]  /*7170*/  MOV R7, 0xffffffff ;  /* 0xffffffff00077802 */ /* 0x001fe40000000f00 */
[----:B------:R-:W-:Y:S02]  /*7180*/  MOV R6, 0x71a0 ;  /* 0x000071a000067802 */ /* 0x000fe40000000f00 */
[----:B-----5:R-:W-:Y:S05]  /*7190*/  CALL.REL.NOINC `($__internal_58_$__cuda_sm70_shflsync_bfly_p) ;  /* 0x00000e4000007944 */ /* 0x020fea0003c00000 */
[----:B-1----:R-:W-:Y:S05]  /*71a0*/  BRA `(.L_x_45864) ;  /* 0xffffdae000007947 */ /* 0x002fea000383ffff */
.L_x_45841:
[----:B------:R-:W-:Y:S01]  /*71b0*/  HFMA2.MMA R4, -RZ, RZ, 0, 1.1920928955078125e-07 ;  /* 0x00000002ff047435 */ /* 0x000fe200000001ff */
[----:B------:R-:W-:Y:S02]  /*71c0*/  MOV R232, R3 ;  /* 0x0000000300e87202 */ /* 0x000fe40000000f00 */
[----:B------:R-:W-:-:S02]  /*71d0*/  MOV R233, 0x1f ;  /* 0x0000001f00e97802 */ /* 0x000fc40000000f00 */
[----:B0-----:R-:W-:Y:S02]  /*71e0*/  MOV R7, 0xffffffff ;  /* 0xffffffff00077802 */ /* 0x001fe40000000f00 */
[----:B------:R-:W-:Y:S02]  /*71f0*/  MOV R6, 0x7210 ;  /* 0x0000721000067802 */ /* 0x000fe40000000f00 */
[----:B-----5:R-:W-:Y:S05]  /*7200*/  CALL.REL.NOINC `($__internal_58_$__cuda_sm70_shflsync_bfly_p) ;  /* 0x00000dd000007944 */ /* 0x020fea0003c00000 */
[----:B-1----:R-:W-:Y:S01]  /*7210*/  FADD.FTZ R3, R3, R4 ;  /* 0x0000000403037221 */ /* 0x002fe20000010000 */
[----:B------:R-:W-:Y:S01]  /*7220*/  HFMA2.MMA R4, -RZ, RZ, 0, 2.384185791015625e-07 ;  /* 0x00000004ff047435 */ /* 0x000fe200000001ff */
[----:B------:R-:W-:Y:S02]  /*7230*/  MOV R233, 0x1f ;  /* 0x0000001f00e97802 */ /* 0x000fe40000000f00 */
[----:B------:R-:W-:Y:S02]  /*7240*/  MOV R7, 0xffffffff ;  /* 0xffffffff00077802 */ /* 0x000fe40000000f00 */
[----:B------:R-:W-:Y:S02]  /*7250*/  MOV R232, R3 ;  /* 0x0000000300e87202 */ /* 0x000fe40000000f00 */
[----:B------:R-:W-:-:S02]  /*7260*/  MOV R6, 0x7280 ;  /* 0x0000728000067802 */ /* 0x000fc40000000f00 */
[----:B------:R-:W-:Y:S05]  /*7270*/  CALL.REL.NOINC `($__internal_58_$__cuda_sm70_shflsync_bfly_p) ;  /* 0x00000d6000007944 */ /* 0x000fea0003c00000 */
[----:B-1----:R-:W-:Y:S01]  /*7280*/  FADD.FTZ R3, R3, R4 ;  /* 0x0000000403037221 */ /* 0x002fe20000010000 */
[----:B------:R-:W-:Y:S01]  /*7290*/  HFMA2.MMA R4, -RZ, RZ, 0, 4.76837158203125e-07 ;  /* 0x00000008ff047435 */ /* 0x000fe200000001ff */
[----:B------:R-:W-:-:S02]  /*72a0*/  MOV R233, 0x1f ;  /* 0x0000001f00e97802 */ /* 0x000fc40000000f00 */
[----:B------:R-:W-:Y:S02]  /*72b0*/  MOV R7, 0xffffffff ;  /* 0xffffffff00077802 */ /* 0x000fe40000000f00 */
[----:B------:R-:W-:Y:S02]  /*72c0*/  MOV R232, R3 ;  /* 0x0000000300e87202 */ /* 0x000fe40000000f00 */
[----:B------:R-:W-:Y:S02]  /*72d0*/  MOV R6, 0x72f0 ;  /* 0x000072f000067802 */ /* 0x000fe40000000f00 */
[----:B------:R-:W-:Y:S05]  /*72e0*/  CALL.REL.NOINC `($__internal_58_$__cuda_sm70_shflsync_bfly_p) ;  /* 0x00000cf000007944 */ /* 0x000fea0003c00000 */
[----:B-1----:R-:W-:Y:S01]  /*72f0*/  FADD.FTZ R3, R3, R4 ;  /* 0x0000000403037221 */ /* 0x002fe20000010000 */
[----:B------:R-:W-:Y:S01]  /*7300*/  HFMA2.MMA R4, -RZ, RZ, 0, 9.5367431640625e-07 ;  /* 0x00000010ff047435 */ /* 0x000fe200000001ff */
[----:B------:R-:W-:Y:S02]  /*7310*/  MOV R233, 0x1f ;  /* 0x0000001f00e97802 */ /* 0x000fe40000000f00 */
[----:B------:R-:W-:Y:S02]  /*7320*/  MOV R7, 0xffffffff ;  /* 0xffffffff00077802 */ /* 0x000fe40000000f00 */
[----:B------:R-:W-:-:S02]  /*7330*/  MOV R232, R3 ;  /* 0x0000000300e87202 */ /* 0x000fc40000000f00 */
[----:B------:R-:W-:Y:S02]  /*7340*/  MOV R6, 0x7360 ;  /* 0x0000736000067802 */ /* 0x000fe40000000f00 */
[----:B------:R-:W-:Y:S05]  /*7350*/  CALL.REL.NOINC `($__internal_58_$__cuda_sm70_shflsync_bfly_p) ;  /* 0x00000c8000007944 */ /* 0x000fea0003c00000 */
        /* <DEDUP_REMOVED lines=174> */
[----:B------:R-:W-:Y:S05]  /*7e40*/  CALL.REL.NOINC `($__internal_58_$__cuda_sm70_shflsync_bfly_p) ;  /* 0x0000019000007944 */ /* 0x000fea0003c00000 */
[----:B-1----:R-:W-:Y:S01]  /*7e50*/  FADD.FTZ R232, R232, R4 ;  /* 0x00000004e8e87221 */ /* 0x002fe20000010000 */
[----:B------:R-:W-:Y:S01]  /*7e60*/  HFMA2.MMA R4, -RZ, RZ, 0, 1.1920928955078125e-07 ;  /* 0x00000002ff047435 */ /* 0x000fe200000001ff */
[----:B------:R-:W-:Y:S02]  /*7e70*/  MOV R233, 0x1f ;  /* 0x0000001f00e97802 */ /* 0x000fe40000000f00 */
[----:B------:R-:W-:Y:S02]  /*7e80*/  MOV R7, 0xffffffff ;  /* 0xffffffff00077802 */ /* 0x000fe40000000f00 */
[----:B------:R-:W-:Y:S02]  /*7e90*/  MOV R6, 0x7eb0 ;  /* 0x00007eb000067802 */ /* 0x000fe40000000f00 */
[----:B------:R-:W-:Y:S05]  /*7ea0*/  CALL.REL.NOINC `($__internal_58_$__cuda_sm70_shflsync_bfly_p) ;  /* 0x0000013000007944 */ /* 0x000fea0003c00000 */
[----:B-1----:R-:W-:Y:S01]  /*7eb0*/  FADD.FTZ R232, R232, R4 ;  /* 0x00000004e8e87221 */ /* 0x002fe20000010000 */
[----:B------:R-:W-:Y:S01]  /*7ec0*/  HFMA2.MMA R4, -RZ, RZ, 0, 2.384185791015625e-07 ;  /* 0x00000004ff047435 */ /* 0x000fe200000001ff */
[----:B------:R-:W-:-:S02]  /*7ed0*/  MOV R233, 0x1f ;  /* 0x0000001f00e97802 */ /* 0x000fc40000000f00 */
[----:B------:R-:W-:Y:S02]  /*7ee0*/  MOV R7, 0xffffffff ;  /* 0xffffffff00077802 */ /* 0x000fe40000000f00 */
[----:B------:R-:W-:Y:S02]  /*7ef0*/  MOV R6, 0x7f10 ;  /* 0x00007f1000067802 */ /* 0x000fe40000000f00 */
[----:B------:R-:W-:Y:S05]  /*7f00*/  CALL.REL.NOINC `($__internal_58_$__cuda_sm70_shflsync_bfly_p) ;  /* 0x000000d000007944 */ /* 0x000fea0003c00000 */
[----:B-1----:R-:W-:Y:S01]  /*7f10*/  FADD.FTZ R232, R232, R4 ;  /* 0x00000004e8e87221 */ /* 0x002fe20000010000 */
[----:B------:R-:W-:Y:S01]  /*7f20*/  HFMA2.MMA R4, -RZ, RZ, 0, 4.76837158203125e-07 ;  /* 0x00000008ff047435 */ /* 0x000fe200000001ff */
[----:B------:R-:W-:Y:S02]  /*7f30*/  MOV R233, 0x1f ;  /* 0x0000001f00e97802 */ /* 0x000fe40000000f00 */
[----:B------:R-:W-:Y:S02]  /*7f40*/  MOV R7, 0xffffffff ;  /* 0xffffffff00077802 */ /* 0x000fe40000000f00 */
[----:B------:R-:W-:Y:S02]  /*7f50*/  MOV R6, 0x7f70 ;  /* 0x00007f7000067802 */ /* 0x000fe40000000f00 */
[----:B------:R-:W-:Y:S05]  /*7f60*/  CALL.REL.NOINC `($__internal_58_$__cuda_sm70_shflsync_bfly_p) ;  /* 0x0000007000007944 */ /* 0x000fea0003c00000 */
[----:B-1----:R-:W-:Y:S01]  /*7f70*/  FADD.FTZ R232, R232, R4 ;  /* 0x00000004e8e87221 */ /* 0x002fe20000010000 */
[----:B------:R-:W-:Y:S01]  /*7f80*/  HFMA2.MMA R4, -RZ, RZ, 0, 9.5367431640625e-07 ;  /* 0x00000010ff047435 */ /* 0x000fe200000001ff */
[----:B------:R-:W-:-:S02]  /*7f90*/  MOV R233, 0x1f ;  /* 0x0000001f00e97802 */ /* 0x000fc40000000f00 */
[----:B------:R-:W-:Y:S02]  /*7fa0*/  MOV R7, 0xffffffff ;  /* 0xffffffff00077802 */ /* 0x000fe40000000f00 */
[----:B------:R-:W-:Y:S02]  /*7fb0*/  MOV R6, 0x7fd0 ;  /* 0x00007fd000067802 */ /* 0x000fe40000000f00 */
[----:B------:R-:W-:Y:S05]  /*7fc0*/  CALL.REL.NOINC `($__internal_58_$__cuda_sm70_shflsync_bfly_p) ;  /* 0x0000001000007944 */ /* 0x000fea0003c00000 */
[----:B-1----:R-:W-:Y:S05]  /*7fd0*/  BRA `(.L_x_45865) ;  /* 0xffffd87000007947 */ /* 0x002fea000383ffff */
        .weak           $__internal_58_$__cuda_sm70_shflsync_bfly_p
        .type           $__internal_58_$__cuda_sm70_shflsync_bfly_p,@function
        .size           $__internal_58_$__cuda_sm70_shflsync_bfly_p,(.L_x_65438 - $__internal_58_$__cuda_sm70_shflsync_bfly_p)
$__internal_58_$__cuda_sm70_shflsync_bfly_p:
[----:B------:R-:W-:Y:S04]  /*7fe0*/  WARPSYNC R7 ;  /* 0x0000000700007348 */ /* 0x000fe80003800000 */
[----:B------:R0:W1:Y:S02]  /*7ff0*/  SHFL.BFLY PT, R4, R232, R4, R233 ;  /* 0x0c000004e8047389 */ /* 0x00006400000e00e9 */
[----:B0-----:R-:W-:-:S06]  /*8000*/  HFMA2.MMA R7, -RZ, RZ, 0, 0 ;  /* 0x00000000ff077435 */ /* 0x001fcc00000001ff */
[----:B------:R-:W-:Y:S05]  /*8010*/  RET.REL.NODEC R6 `(_ZN10layer_norm31ln_parallel_residual_fwd_kernelINS_13Kernel_traitsIf6__halffS2_fjLj2560ELj1ELj4ELj1ELj16ENS_18Kernel_traits_baseILj2560EfS2_fS2_fjLj128EEEEELb0ELb1ELb0EEEvNS_9FwdParamsE) ;  /* 0xffff7fe006007950 */ /* 0x000fea0003c3ffff */
.L_x_45866:
        /* <DEDUP_REMOVED lines=14> */
.L_x_65438:


//--------------------- .text._ZN10layer_norm31ln_parallel_residual_fwd_kernelINS_13Kernel_traitsIf6__halffS2_fjLj2560ELj1ELj4ELj1ELj16ENS_18Kernel_traits_baseILj2560EfS2_fS2_fjLj128EEEEELb0ELb1ELb1EEEvNS_9FwdParamsE --------------------------
	.section	.text._ZN10layer_norm31ln_parallel_residual_fwd_kernelINS_13Kernel_traitsIf6__halffS2_fjLj2560ELj1ELj4ELj1ELj16ENS_18Kernel_traits_baseILj2560EfS2_fS2_fjLj128EEEEELb0ELb1ELb1EEEvNS_9FwdParamsE,"ax",@progbits
	.sectioninfo	@"SHI_REGISTERS=255"
	.align	128
        .global         _ZN10layer_norm31ln_parallel_residual_fwd_kernelINS_13Kernel_traitsIf6__halffS2_fjLj2560ELj1ELj4ELj1ELj16ENS_18Kernel_traits_baseILj2560EfS2_fS2_fjLj128EEEEELb0ELb1ELb1EEEvNS_9FwdParamsE
        .type           _ZN10layer_norm31ln_parallel_residual_fwd_kernelINS_13Kernel_traitsIf6__halffS2_fjLj2560ELj1ELj4ELj1ELj16ENS_18Kernel_traits_baseILj2560EfS2_fS2_fjLj128EEEEELb0ELb1ELb1EEEvNS_9FwdParamsE,@function
        .size           _ZN10layer_norm31ln_parallel_residual_fwd_kernelINS_13Kernel_traitsIf6__halffS2_fjLj2560ELj1ELj4ELj1ELj16ENS_18Kernel_traits_baseILj2560EfS2_fS2_fjLj128EEEEELb0ELb1ELb1EEEvNS_9FwdParamsE,(.L_x_65439 - _ZN10layer_norm31ln_parallel_residual_fwd_kernelINS_13Kernel_traitsIf6__halffS2_fjLj2560ELj1ELj4ELj1ELj16ENS_18Kernel_traits_baseILj2560EfS2_fS2_fjLj128EEEEELb0ELb1ELb1EEEvNS_9FwdParamsE)
        .other          _ZN10layer_norm31ln_parallel_residual_fwd_kernelINS_13Kernel_traitsIf6__halffS2_fjLj2560ELj1ELj4ELj1ELj16ENS_18Kernel_traits_baseILj2560EfS2_fS2_fjLj128EEEEELb0ELb1ELb1EEEvNS_9FwdParamsE,@"STO_CUDA_ENTRY STV_DEFAULT"
_ZN10layer_norm31ln_parallel_residual_fwd_kernelINS_13Kernel_traitsIf6__halffS2_fjLj2560ELj1ELj4ELj1ELj16ENS_18Kernel_traits_baseILj2560EfS2_fS2_fjLj128EEEEELb0ELb1ELb1EEEvNS_9FwdParamsE:
.text._ZN10layer_norm31ln_parallel_residual_fwd_kernelINS_13Kernel_traitsIf6__halffS2_fjLj2560ELj1ELj4ELj1ELj16ENS_18Kernel_traits_baseILj2560EfS2_fS2_fjLj128EEEEELb0ELb1ELb1EEEvNS_9FwdParamsE:
        /* <DEDUP_REMOVED lines=106> */
.L_x_46030:
        /* <DEDUP_REMOVED lines=27> */
.L_x_45867:
[----:B0----5:R-:W-:-:S05]  /*0850*/  HADD2.F32 R3, -RZ, R84.H0_H0 ;  /* 0x20000054ff037230 */ /* 0x021fca0000004100 */
[----:B------:R-:W-:-:S04]  /*0860*/  FADD.FTZ R72, R72, R3 ;  /* 0x0000000348487221 */ /* 0x000fc80000010000 */
[----:B------:R-:W-:Y:S02]  /*0870*/  @P1 FADD.FTZ R72, R80, R72 ;  /* 0x0000004850481221 */ /* 0x000fe40000010000 */
.L_x_45868:
[----:B------:R-:W-:Y:S01]  /*0880*/  HADD2.F32 R73, -RZ, R68.H1_H1 ;  /* 0x30000044ff497230 */ /* 0x000fe20000004100 */
[----:B------:R-:W-:Y:S05]  /*0890*/  @P2 BRA `(.L_x_45869) ;  /* 0x0000003000002947 */ /* 0x000fea0003800000 */
[----:B------:R-:W-:Y:S05]  /*08a0*/  @!P1 BRA `(.L_x_45870) ;  /* 0x0000005000009947 */ /* 0x000fea0003800000 */
[----:B-----5:R-:W-:Y:S01]  /*08b0*/  FADD.FTZ R73, R81, R73 ;  /* 0x0000004951497221 */ /* 0x020fe20000010000 */
[----:B------:R-:W-:Y:S05]  /*08c0*/  BRA `(.L_x_45870) ;  /* 0x0000003000007947 */ /* 0x000fea0003800000 */
.L_x_45869:
[----:B-----5:R-:W-:-:S05]  /*08d0*/  HADD2.F32 R0, -RZ, R84.H1_H1 ;  /* 0x30000054ff007230 */ /* 0x020fca0000004100 */
[----:B------:R-:W-:-:S04]  /*08e0*/  FADD.FTZ R73, R73, R0 ;  /* 0x0000000049497221 */ /* 0x000fc80000010000 */
[----:B------:R-:W-:Y:S02]  /*08f0*/  @P1 FADD.FTZ R73, R81, R73 ;  /* 0x0000004951491221 */ /* 0x000fe40000010000 */
.L_x_45870:
[----:B------:R-:W-:Y:S01]  /*0900*/  HADD2.F32 R74, -RZ, R69.H0_H0 ;  /* 0x20000045ff4a7230 */ /* 0x000fe20000004100 */
[----:B------:R-:W-:Y:S05]  /*0910*/  @P2 BRA `(.L_x_45871) ;  /* 0x0000003000002947 */ /* 0x000fea0003800000 */
[----:B------:R-:W-:Y:S05]  /*0920*/  @!P1 BRA `(.L_x_45872) ;  /* 0x0000005000009947 */ /* 0x000fea0003800000 */
[----:B-----5:R-:W-:Y:S01]  /*0930*/  FADD.FTZ R74, R82, R74 ;  /* 0x0000004a524a7221 */ /* 0x020fe20000010000 */
[----:B------:R-:W-:Y:S05]  /*0940*/  BRA `(.L_x_45872) ;  /* 0x0000003000007947 */ /* 0x000fea0003800000 */
.L_x_45871:
[----:B-----5:R-:W-:-:S05]  /*0950*/  HADD2.F32 R3, -RZ, R85.H0_H0 ;  /* 0x20000055ff037230 */ /* 0x020fca0000004100 */
[----:B------:R-:W-:-:S04]  /*0960*/  FADD.FTZ R74, R74, R3 ;  /* 0x000000034a4a7221 */ /* 0x000fc80000010000 */
[----:B------:R-:W-:Y:S02]  /*0970*/  @P1 FADD.FTZ R74, R82, R74 ;  /* 0x0000004a524a1221 */ /* 0x000fe40000010000 */
.L_x_45872:
[----:B------:R-:W-:Y:S01]  /*0980*/  HADD2.F32 R75, -RZ, R69.H1_H1 ;  /* 0x30000045ff4b7230 */ /* 0x000fe20000004100 */
[----:B------:R-:W-:Y:S05]  /*0990*/  @P2 BRA `(.L_x_45873) ;  /* 0x0000003000002947 */ /* 0x000fea0003800000 */
[----:B------:R-:W-:Y:S05]  /*09a0*/  @!P1 BRA `(.L_x_45874) ;  /* 0x0000005000009947 */ /* 0x000fea0003800000 */
[----:B-----5:R-:W-:Y:S01]  /*09b0*/  FADD.FTZ R75, R83, R75 ;  /* 0x0000004b534b7221 */ /* 0x020fe20000010000 */
[----:B------:R-:W-:Y:S05]  /*09c0*/  BRA `(.L_x_45874) ;  /* 0x0000003000007947 */ /* 0x000fea0003800000 */
.L_x_45873:
[----:B-----5:R-:W-:-:S05]  /*09d0*/  HADD2.F32 R0, -RZ, R85.H1_H1 ;  /* 0x30000055ff007230 */ /* 0x020fca0000004100 */
[----:B------:R-:W-:-:S04]  /*09e0*/  FADD.FTZ R75, R75, R0 ;  /* 0x000000004b4b7221 */ /* 0x000fc80000010000 */
[----:B------:R-:W-:Y:S02]  /*09f0*/  @P1 FADD.FTZ R75, R83, R75 ;  /* 0x0000004b534b1221 */ /* 0x000fe40000010000 */
.L_x_45874:
[----:B------:R-:W-:Y:S01]  /*0a00*/  HADD2.F32 R68, -RZ, R70.H0_H0 ;  /* 0x20000046ff447230 */ /* 0x000fe20000004100 */
[----:B------:R-:W-:Y:S05]  /*0a10*/  @P2 BRA `(.L_x_45875) ;  /* 0x0000003000002947 */ /* 0x000fea0003800000 */
[----:B------:R-:W-:Y:S05]  /*0a20*/  @!P1 BRA `(.L_x_45876) ;  /* 0x0000005000009947 */ /* 0x000fea0003800000 */
[----:B-----5:R-:W-:Y:S01]  /*0a30*/  FADD.FTZ R68, R76, R68 ;  /* 0x000000444c447221 */ /* 0x020fe20000010000 */
[----:B------:R-:W-:Y:S05]  /*0a40*/  BRA `(.L_x_45876) ;  /* 0x0000003000007947 */ /* 0x000fea0003800000 */
.L_x_45875:
[----:B-----5:R-:W-:-:S05]  /*0a50*/  HADD2.F32 R3, -RZ, R86.H0_H0 ;  /* 0x20000056ff037230 */ /* 0x020fca0000004100 */
[----:B------:R-:W-:-:S04]  /*0a60*/  FADD.FTZ R68, R68, R3 ;  /* 0x0000000344447221 */ /* 0x000fc80000010000 */
[----:B------:R-:W-:Y:S02]  /*0a70*/  @P1 FADD.FTZ R68, R76, R68 ;  /* 0x000000444c441221 */ /* 0x000fe40000010000 */
.L_x_45876:
[----:B------:R-:W-:Y:S01]  /*0a80*/  HADD2.F32 R69, -RZ, R70.H1_H1 ;  /* 0x30000046ff457230 */ /* 0x000fe20000004100 */
[----:B------:R-:W-:Y:S05]  /*0a90*/  @P2 BRA `(.L_x_45877) ;  /* 0x0000003000002947 */ /* 0x000fea0003800000 */
[----:B------:R-:W-:Y:S05]  /*0aa0*/  @!P1 BRA `(.L_x_45878) ;  /* 0x0000005000009947 */ /* 0x000fea0003800000 */
[----:B-----5:R-:W-:Y:S01]  /*0ab0*/  FADD.FTZ R69, R77, R69 ;  /* 0x000000454d457221 */ /* 0x020fe20000010000 */
[----:B------:R-:W-:Y:S05]  /*0ac0*/  BRA `(.L_x_45878) ;  /* 0x0000003000007947 */ /* 0x000fea0003800000 */
.L_x_45877:
[----:B-----5:R-:W-:-:S05]  /*0ad0*/  HADD2.F32 R0, -RZ, R86.H1_H1 ;  /* 0x30000056ff007230 */ /* 0x020fca0000004100 */
[----:B------:R-:W-:-:S04]  /*0ae0*/  FADD.FTZ R69, R69, R0 ;  /* 0x0000000045457221 */ /* 0x000fc80000010000 */
[----:B------:R-:W-:Y:S02]  /*0af0*/  @P1 FADD.FTZ R69, R77, R69 ;  /* 0x000000454d451221 */ /* 0x000fe40000010000 */
.L_x_45878:
[----:B------:R-:W-:Y:S01]  /*0b00*/  HADD2.F32 R70, -RZ, R71.H0_H0 ;  /* 0x20000047ff467230 */ /* 0x000fe20000004100 */
[----:B------:R-:W-:Y:S05]  /*0b10*/  @P2 BRA `(.L_x_45879) ;  /* 0x0000003000002947 */ /* 0x000fea0003800000 */
[----:B------:R-:W-:Y:S05]  /*0b20*/  @!P1 BRA `(.L_x_45880) ;  /* 0x0000005000009947 */ /* 0x000fea0003800000 */
[----:B-----5:R-:W-:Y:S01]  /*0b30*/  FADD.FTZ R70, R78, R70 ;  /* 0x000000464e467221 */ /* 0x020fe20000010000 */
[----:B------:R-:W-:Y:S05]  /*0b40*/  BRA `(.L_x_45880) ;  /* 0x0000003000007947 */ /* 0x000fea0003800000 */
.L_x_45879:
[----:B-----5:R-:W-:-:S05]  /*0b50*/  HADD2.F32 R3, -RZ, R87.H0_H0 ;  /* 0x20000057ff037230 */ /* 0x020fca0000004100 */
[----:B------:R-:W-:-:S04]  /*0b60*/  FADD.FTZ R70, R70, R3 ;  /* 0x0000000346467221 */ /* 0x000fc80000010000 */
[----:B------:R-:W-:Y:S02]  /*0b70*/  @P1 FADD.FTZ R70, R78, R70 ;  /* 0x000000464e461221 */ /* 0x000fe40000010000 */
.L_x_45880:
[----:B------:R-:W-:Y:S01]  /*0b80*/  HADD2.F32 R71, -RZ, R71.H1_H1 ;  /* 0x30000047ff477230 */ /* 0x000fe20000004100 */
[----:B------:R-:W-:Y:S05]  /*0b90*/  @P2 BRA `(.L_x_45881) ;  /* 0x0000003000002947 */ /* 0x000fea0003800000 */
[----:B------:R-:W-:Y:S05]  /*0ba0*/  @!P1 BRA `(.L_x_45882) ;  /* 0x0000005000009947 */ /* 0x000fea0003800000 */
[----:B-----5:R-:W-:Y:S01]  /*0bb0*/  FADD.FTZ R71, R79, R71 ;  /* 0x000000474f477221 */ /* 0x020fe20000010000 */
[----:B------:R-:W-:Y:S05]  /*0bc0*/  BRA `(.L_x_45882) ;  /* 0x0000003000007947 */ /* 0x000fea0003800000 */
.L_x_45881:
[----:B-----5:R-:W-:-:S05]  /*0bd0*/  HADD2.F32 R0, -RZ, R87.H1_H1 ;  /* 0x30000057ff007230 */ /* 0x020fca0000004100 */
[----:B------:R-:W-:-:S04]  /*0be0*/  FADD.FTZ R71, R71, R0 ;  /* 0x0000000047477221 */ /* 0x000fc80000010000 */
[----:B------:R-:W-:Y:S02]  /*0bf0*/  @P1 FADD.FTZ R71, R79, R71 ;  /* 0x000000474f471221 */ /* 0x000fe40000010000 */
.L_x_45882:
        /* <DEDUP_REMOVED lines=18> */
.L_x_45883:
[----:B0----5:R-:W-:-:S05]  /*0d20*/  HADD2.F32 R3, -RZ, R84.H0_H0 ;  /* 0x20000054ff037230 */ /* 0x021fca0000004100 */
[----:B------:R-:W-:-:S04]  /*0d30*/  FADD.FTZ R64, R3, R64 ;  /* 0x0000004003407221 */ /* 0x000fc80000010000 */
[----:B------:R-:W-:Y:S02]  /*0d40*/  @P1 FADD.FTZ R64, R80, R64 ;  /* 0x0000004050401221 */ /* 0x000fe40000010000 */
.L_x_45884:
[----:B------:R-:W-:Y:S01]  /*0d50*/  HADD2.F32 R65, -RZ, R60.H1_H1 ;  /* 0x3000003cff417230 */ /* 0x000fe20000004100 */
[----:B------:R-:W-:Y:S05]  /*0d60*/  @P2 BRA `(.L_x_45885) ;  /* 0x0000003000002947 */ /* 0x000fea0003800000 */
[----:B------:R-:W-:Y:S05]  /*0d70*/  @!P1 BRA `(.L_x_45886) ;  /* 0x0000005000009947 */ /* 0x000fea0003800000 */
[----:B-----5:R-:W-:Y:S01]  /*0d80*/  FADD.FTZ R65, R81, R65 ;  /* 0x0000004151417221 */ /* 0x020fe20000010000 */
[----:B------:R-:W-:Y:S05]  /*0d90*/  BRA `(.L_x_45886) ;  /* 0x0000003000007947 */ /* 0x000fea0003800000 */
.L_x_45885:
[----:B-----5:R-:W-:-:S05]  /*0da0*/  HADD2.F32 R0, -RZ, R84.H1_H1 ;  /* 0x30000054ff007230 */ /* 0x020fca0000004100 */
[----:B------:R-:W-:-:S04]  /*0db0*/  FADD.FTZ R65, R0, R65 ;  /* 0x0000004100417221 */ /* 0x000fc80000010000 */
[----:B------:R-:W-:Y:S02]  /*0dc0*/  @P1 FADD.FTZ R65, R81, R65 ;  /* 0x0000004151411221 */ /* 0x000fe40000010000 */
.L_x_45886:
[----:B------:R-:W-:Y:S01]  /*0dd0*/  HADD2.F32 R66, -RZ, R61.H0_H0 ;  /* 0x2000003dff427230 */ /* 0x000fe20000004100 */
[----:B------:R-:W-:Y:S05]  /*0de0*/  @P2 BRA `(.L_x_45887) ;  /* 0x0000003000002947 */ /* 0x000fea0003800000 */
[----:B------:R-:W-:Y:S05]  /*0df0*/  @!P1 BRA `(.L_x_45888) ;  /* 0x0000005000009947 */ /* 0x000fea0003800000 */
[----:B-----5:R-:W-:Y:S01]  /*0e00*/  FADD.FTZ R66, R82, R66 ;  /* 0x0000004252427221 */ /* 0x020fe20000010000 */
[----:B------:R-:W-:Y:S05]  /*0e10*/  BRA `(.L_x_45888) ;  /* 0x0000003000007947 */ /* 0x000fea0003800000 */
.L_x_45887:
[----:B-----5:R-:W-:-:S05]  /*0e20*/  HADD2.F32 R3, -RZ, R85.H0_H0 ;  /* 0x20000055ff037230 */ /* 0x020fca0000004100 */
[----:B------:R-:W-:-:S04]  /*0e30*/  FADD.FTZ R66, R3, R66 ;  /* 0x0000004203427221 */ /* 0x000fc80000010000 */
[----:B------:R-:W-:Y:S02]  /*0e40*/  @P1 FADD.FTZ R66, R82, R66 ;  /* 0x0000004252421221 */ /* 0x000fe40000010000 */
.L_x_45888:
[----:B------:R-:W-:Y:S01]  /*0e50*/  HADD2.F32 R67, -RZ, R61.H1_H1 ;  /* 0x3000003dff437230 */ /* 0x000fe20000004100 */
[----:B------:R-:W-:Y:S05]  /*0e60*/  @P2 BRA `(.L_x_45889) ;  /* 0x0000003000002947 */ /* 0x000fea0003800000 */
[----:B------:R-:W-:Y:S05]  /*0e70*/  @!P1 BRA `(.L_x_45890) ;  /* 0x0000005000009947 */ /* 0x000fea0003800000 */
[----:B-----5:R-:W-:Y:S01]  /*0e80*/  FADD.FTZ R67, R83, R67 ;  /* 0x0000004353437221 */ /* 0x020fe20000010000 */
[----:B------:R-:W-:Y:S05]  /*0e90*/  BRA `(.L_x_45890) ;  /* 0x0000003000007947 */ /* 0x000fea0003800000 */
.L_x_45889:
[----:B-----5:R-:W-:-:S05]  /*0ea0*/  HADD2.F32 R0, -RZ, R85.H1_H1 ;  /* 0x30000055ff007230 */ /* 0x020fca0000004100 */
[----:B------:R-:W-:-:S04]  /*0eb0*/  FADD.FTZ R67, R0, R67 ;  /* 0x0000004300437221 */ /* 0x000fc80000010000 */
[----:B------:R-:W-:Y:S02]  /*0ec0*/  @P1 FADD.FTZ R67, R83, R67 ;  /* 0x0000004353431221 */ /* 0x000fe40000010000 */
.L_x_45890:
[----:B------:R-:W-:Y:S01]  /*0ed0*/  HADD2.F32 R60, -RZ, R62.H0_H0 ;  /* 0x2000003eff3c7230 */ /* 0x000fe20000004100 */
[----:B------:R-:W-:Y:S05]  /*0ee0*/  @P2 BRA `(.L_x_45891) ;  /* 0x0000003000002947 */ /* 0x000fea0003800000 */
[----:B------:R-:W-:Y:S05]  /*0ef0*/  @!P1 BRA `(.L_x_45892) ;  /* 0x0000005000009947 */ /* 0x000fea0003800000 */
[----:B-----5:R-:W-:Y:S01]  /*0f00*/  FADD.FTZ R60, R76, R60 ;  /* 0x0000003c4c3c7221 */ /* 0x020fe20000010000 */
[----:B------:R-:W-:Y:S05]  /*0f10*/  BRA `(.L_x_45892) ;  /* 0x0000003000007947 */ /* 0x000fea0003800000 */
.L_x_45891:
[----:B-----5:R-:W-:-:S05]  /*0f20*/  HADD2.F32 R3, -RZ, R86.H0_H0 ;  /* 0x20000056ff037230 */ /* 0x020fca0000004100 */
[----:B------:R-:W-:-:S04]  /*0f30*/  FADD.FTZ R60, R3, R60 ;  /* 0x0000003c033c7221 */ /* 0x000fc80000010000 */
[----:B------:R-:W-:Y:S02]  /*0f40*/  @P1 FADD.FTZ R60, R76, R60 ;  /* 0x0000003c4c3c1221 */ /* 0x000fe40000010000 */
.L_x_45892:
[----:B------:R-:W-:Y:S01]  /*0f50*/  HADD2.F32 R61, -RZ, R62.H1_H1 ;  /* 0x3000003eff3d7230 */ /* 0x000fe20000004100 */
[----:B------:R-:W-:Y:S05]  /*0f60*/  @P2 BRA `(.L_x_45893) ;  /* 0x0000003000002947 */ /* 0x000fea0003800000 */
[----:B------:R-:W-:Y:S05]  /*0f70*/  @!P1 BRA `(.L_x_45894) ;  /* 0x0000005000009947 */ /* 0x000fea0003800000 */
[----:B-----5:R-:W-:Y:S01]  /*0f80*/  FADD.FTZ R61, R77, R61 ;  /* 0x0000003d4d3d7221 */ /* 0x020fe20000010000 */
[----:B------:R-:W-:Y:S05]  /*0f90*/  BRA `(.L_x_45894) ;  /* 0x0000003000007947 */ /* 0x000fea0003800000 */
.L_x_45893:
[----:B-----5:R-:W-:-:S05]  /*0fa0*/  HADD2.F32 R0, -RZ, R86.H1_H1 ;  /* 0x30000056ff007230 */ /* 0x020fca0000004100 */
[----:B------:R-:W-:-:S04]  /*0fb0*/  FADD.FTZ R61, R0, R61 ;  /* 0x0000003d003d7221 */ /* 0x000fc80000010000 */
[----:B------:R-:W-:Y:S02]  /*0fc0*/  @P1 FADD.FTZ R61, R77, R61 ;  /* 0x0000003d4d3d1221 */ /* 0x000fe40000010000 */
.L_x_45894:
[----:B------:R-:W-:Y:S01]  /*0fd0*/  HADD2.F32 R62, -RZ, R63.H0_H0 ;  /* 0x2000003fff3e7230 */ /* 0x000fe20000004100 */
[----:B------:R-:W-:Y:S05]  /*0fe0*/  @P2 BRA `(.L_x_45895) ;  /* 0x0000003000002947 */ /* 0x000fea0003800000 */
[----:B------:R-:W-:Y:S05]  /*0ff0*/  @!P1 BRA `(.L_x_45896) ;  /* 0x0000005000009947 */ /* 0x000fea0003800000 */
[----:B-----5:R-:W-:Y:S01]  /*1000*/  FADD.FTZ R62, R78, R62 ;  /* 0x0000003e4e3e7221 */ /* 0x020fe20000010000 */
[----:B------:R-:W-:Y:S05]  /*1010*/  BRA `(.L_x_45896) ;  /* 0x0000003000007947 */ /* 0x000fea0003800000 */
.L_x_45895:
[----:B-----5:R-:W-:-:S05]  /*1020*/  HADD2.F32 R3, -RZ, R87.H0_H0 ;  /* 0x20000057ff037230 */ /* 0x020fca0000004100 */
[----:B------:R-:W-:-:S04]  /*1030*/  FADD.FTZ R62, R3, R62 ;  /* 0x0000003e033e7221 */ /* 0x000fc80000010000 */
[----:B------:R-:W-:Y:S02]  /*1040*/  @P1 FADD.FTZ R62, R78, R62 ;  /* 0x0000003e4e3e1221 */ /* 0x000fe40000010000 */
.L_x_45896:
[----:B------:R-:W-:Y:S01]  /*1050*/  HADD2.F32 R63, -RZ, R63.H1_H1 ;  /* 0x3000003fff3f7230 */ /* 0x000fe20000004100 */
[----:B------:R-:W-:Y:S05]  /*1060*/  @P2 BRA `(.L_x_45897) ;  /* 0x0000003000002947 */ /* 0x000fea0003800000 */
[----:B------:R-:W-:Y:S05]  /*1070*/  @!P1 BRA `(.L_x_45898) ;  /* 0x0000005000009947 */ /* 0x000fea0003800000 */
[----:B-----5:R-:W-:Y:S01]  /*1080*/  FADD.FTZ R63, R79, R63 ;  /* 0x0000003f4f3f7221 */ /* 0x020fe20000010000 */
[----:B------:R-:W-:Y:S05]  /*1090*/  BRA `(.L_x_45898) ;  /* 0x0000003000007947 */ /* 0x000fea0003800000 */
.L_x_45897:
[----:B-----5:R-:W-:-:S05]  /*10a0*/  HADD2.F32 R0, -RZ, R87.H1_H1 ;  /* 0x30000057ff007230 */ /* 0x020fca0000004100 */
[----:B------:R-:W-:-:S04]  /*10b0*/  FADD.FTZ R63, R0, R63 ;  /* 0x0000003f003f7221 */ /* 0x000fc80000010000 */
[----:B------:R-:W-:Y:S02]  /*10c0*/  @P1 FADD.FTZ R63, R79, R63 ;  /* 0x0000003f4f3f1221 */ /* 0x000fe40000010000 */
.L_x_45898:
        /* <DEDUP_REMOVED lines=17> */
.L_x_45899:
[----:B0----5:R-:W-:-:S05]  /*11e0*/  HADD2.F32 R3, -RZ, R84.H0_H0 ;  /* 0x20000054ff037230 */ /* 0x021fca0000004100 */
[----:B------:R-:W-:-:S04]  /*11f0*/  FADD.FTZ R56, R3, R56 ;  /* 0x0000003803387221 */ /* 0x000fc80000010000 */
[----:B------:R-:W-:Y:S02]  /*1200*/  @P1 FADD.FTZ R56, R80, R56 ;  /* 0x0000003850381221 */ /* 0x000fe40000010000 */
.L_x_45900:
[----:B------:R-:W-:Y:S01]  /*1210*/  HADD2.F32 R57, -RZ, R52.H1_H1 ;  /* 0x30000034ff397230 */ /* 0x000fe20000004100 */
[----:B------:R-:W-:Y:S05]  /*1220*/  @P2 BRA `(.L_x_45901) ;  /* 0x0000003000002947 */ /* 0x000fea0003800000 */
[----:B------:R-:W-:Y:S05]  /*1230*/  @!P1 BRA `(.L_x_45902) ;  /* 0x0000005000009947 */ /* 0x000fea0003800000 */
[----:B-----5:R-:W-:Y:S01]  /*1240*/  FADD.FTZ R57, R81, R57 ;  /* 0x0000003951397221 */ /* 0x020fe20000010000 */
[----:B------:R-:W-:Y:S05]  /*1250*/  BRA `(.L_x_45902) ;  /* 0x0000003000007947 */ /* 0x000fea0003800000 */
.L_x_45901:
[----:B-----5:R-:W-:-:S05]  /*1260*/  HADD2.F32 R0, -RZ, R84.H1_H1 ;  /* 0x30000054ff007230 */ /* 0x020fca0000004100 */
[----:B------:R-:W-:-:S04]  /*1270*/  FADD.FTZ R57, R0, R57 ;  /* 0x0000003900397221 */ /* 0x000fc80000010000 */
[----:B------:R-:W-:Y:S02]  /*1280*/  @P1 FADD.FTZ R57, R81, R57 ;  /* 0x0000003951391221 */ /* 0x000fe40000010000 */
.L_x_45902:
[----:B------:R-:W-:Y:S01]  /*1290*/  HADD2.F32 R58, -RZ, R53.H0_H0 ;  /* 0x20000035ff3a7230 */ /* 0x000fe20000004100 */
[----:B------:R-:W-:Y:S05]  /*12a0*/  @P2 BRA `(.L_x_45903) ;  /* 0x0000003000002947 */ /* 0x000fea0003800000 */
[----:B------:R-:W-:Y:S05]  /*12b0*/  @!P1 BRA `(.L_x_45904) ;  /* 0x0000005000009947 */ /* 0x000fea0003800000 */
[----:B-----5:R-:W-:Y:S01]  /*12c0*/  FADD.FTZ R58, R82, R58 ;  /* 0x0000003a523a7221 */ /* 0x020fe20000010000 */
[----:B------:R-:W-:Y:S05]  /*12d0*/  BRA `(.L_x_45904) ;  /* 0x0000003000007947 */ /* 0x000fea0003800000 */
.L_x_45903:
[----:B-----5:R-:W-:-:S05]  /*12e0*/  HADD2.F32 R3, -RZ, R85.H0_H0 ;  /* 0x20000055ff037230 */ /* 0x020fca0000004100 */
[----:B------:R-:W-:-:S04]  /*12f0*/  FADD.FTZ R58, R3, R58 ;  /* 0x0000003a033a7221 */ /* 0x000fc80000010000 */
[----:B------:R-:W-:Y:S02]  /*1300*/  @P1 FADD.FTZ R58, R82, R58 ;  /* 0x0000003a523a1221 */ /* 0x000fe40000010000 */
.L_x_45904:
[----:B------:R-:W-:Y:S01]  /*1310*/  HADD2.F32 R59, -RZ, R53.H1_H1 ;  /* 0x30000035ff3b7230 */ /* 0x000fe20000004100 */
[----:B------:R-:W-:Y:S05]  /*1320*/  @P2 BRA `(.L_x_45905) ;  /* 0x0000003000002947 */ /* 0x000fea0003800000 */
[----:B------:R-:W-:Y:S05]  /*1330*/  @!P1 BRA `(.L_x_45906) ;  /* 0x0000005000009947 */ /* 0x000fea0003800000 */
[----:B-----5:R-:W-:Y:S01]  /*1340*/  FADD.FTZ R59, R83, R59 ;  /* 0x0000003b533b7221 */ /* 0x020fe20000010000 */
[----:B------:R-:W-:Y:S05]  /*1350*/  BRA `(.L_x_45906) ;  /* 0x0000003000007947 */ /* 0x000fea0003800000 */
.L_x_45905:
[----:B-----5:R-:W-:-:S05]  /*1360*/  HADD2.F32 R0, -RZ, R85.H1_H1 ;  /* 0x30000055ff007230 */ /* 0x020fca0000004100 */
[----:B------:R-:W-:-:S04]  /*1370*/  FADD.FTZ R59, R0, R59 ;  /* 0x0000003b003b7221 */ /* 0x000fc80000010000 */
[----:B------:R-:W-:Y:S02]  /*1380*/  @P1 FADD.FTZ R59, R83, R59 ;  /* 0x0000003b533b1221 */ /* 0x000fe40000010000 */
.L_x_45906:
[----:B------:R-:W-:Y:S01]  /*1390*/  HADD2.F32 R52, -RZ, R54.H0_H0 ;  /* 0x20000036ff347230 */ /* 0x000fe20000004100 */
[----:B------:R-:W-:Y:S05]  /*13a0*/  @P2 BRA `(.L_x_45907) ;  /* 0x0000003000002947 */ /* 0x000fea0003800000 */
[----:B------:R-:W-:Y:S05]  /*13b0*/  @!P1 BRA `(.L_x_45908) ;  /* 0x0000005000009947 */ /* 0x000fea0003800000 */
[----:B-----5:R-:W-:Y:S01]  /*13c0*/  FADD.FTZ R52, R76, R52 ;  /* 0x000000344c347221 */ /* 0x020fe20000010000 */
[----:B------:R-:W-:Y:S05]  /*13d0*/  BRA `(.L_x_45908) ;  /* 0x0000003000007947 */ /* 0x000fea0003800000 */
.L_x_45907:
[----:B-----5:R-:W-:-:S05]  /*13e0*/  HADD2.F32 R3, -RZ, R86.H0_H0 ;  /* 0x20000056ff037230 */ /* 0x020fca0000004100 */
[----:B------:R-:W-:-:S04]  /*13f0*/  FADD.FTZ R52, R3, R52 ;  /* 0x0000003403347221 */ /* 0x000fc80000010000 */
[----:B------:R-:W-:Y:S02]  /*1400*/  @P1 FADD.FTZ R52, R76, R52 ;  /* 0x000000344c341221 */ /* 0x000fe40000010000 */
.L_x_45908:
[----:B------:R-:W-:Y:S01]  /*1410*/  HADD2.F32 R53, -RZ, R54.H1_H1 ;  /* 0x30000036ff357230 */ /* 0x000fe20000004100 */
[----:B------:R-:W-:Y:S05]  /*1420*/  @P2 BRA `(.L_x_45909) ;  /* 0x0000003000002947 */ /* 0x000fea0003800000 */
[----:B------:R-:W-:Y:S05]  /*1430*/  @!P1 BRA `(.L_x_45910) ;  /* 0x0000005000009947 */ /* 0x000fea0003800000 */
[----:B-----5:R-:W-:Y:S01]  /*1440*/  FADD.FTZ R53, R77, R53 ;  /* 0x000000354d357221 */ /* 0x020fe20000010000 */
[----:B------:R-:W-:Y:S05]  /*1450*/  BRA `(.L_x_45910) ;  /* 0x0000003000007947 */ /* 0x000fea0003800000 */
.L_x_45909:
[----:B-----5:R-:W-:-:S05]  /*1460*/  HADD2.F32 R0, -RZ, R86.H1_H1 ;  /* 0x30000056ff007230 */ /* 0x020fca0000004100 */
[----:B------:R-:W-:-:S04]  /*1470*/  FADD.FTZ R53, R0, R53 ;  /* 0x0000003500357221 */ /* 0x000fc80000010000 */
[----:B------:R-:W-:Y:S02]  /*1480*/  @P1 FADD.FTZ R53, R77, R53 ;  /* 0x000000354d351221 */ /* 0x000fe40000010000 */
.L_x_45910:
[----:B------:R-:W-:Y:S01]  /*1490*/  HADD2.F32 R54, -RZ, R55.H0_H0 ;  /* 0x20000037ff367230 */ /* 0x000fe20000004100 */
[----:B------:R-:W-:Y:S05]  /*14a0*/  @P2 BRA `(.L_x_45911) ;  /* 0x0000003000002947 */ /* 0x000fea0003800000 */
[----:B------:R-:W-:Y:S05]  /*14b0*/  @!P1 BRA `(.L_x_45912) ;  /* 0x0000005000009947 */ /* 0x000fea0003800000 */
[----:B-----5:R-:W-:Y:S01]  /*14c0*/  FADD.FTZ R54, R78, R54 ;  /* 0x000000364e367221 */ /* 0x020fe20000010000 */
[----:B------:R-:W-:Y:S05]  /*14d0*/  BRA `(.L_x_45912) ;  /* 0x0000003000007947 */ /* 0x000fea0003800000 */
.L_x_45911:
[----:B-----5:R-:W-:-:S05]  /*14e0*/  HADD2.F32 R3, -RZ, R87.H0_H0 ;  /* 0x20000057ff037230 */ /* 0x020fca0000004100 */
[----:B------:R-:W-:-:S04]  /*14f0*/  FADD.FTZ R54, R3, R54 ;  /* 0x0000003603367221 */ /* 0x000fc80000010000 */
[----:B------:R-:W-:Y:S02]  /*1500*/  @P1 FADD.FTZ R54, R78, R54 ;  /* 0x000000364e361221 */ /* 0x000fe40000010000 */
.L_x_45912:
[----:B------:R-:W-:Y:S01]  /*1510*/  HADD2.F32 R55, -RZ, R55.H1_H1 ;  /* 0x30000037ff377230 */ /* 0x000fe20000004100 */
[----:B------:R-:W-:Y:S05]  /*1520*/  @P2 BRA `(.L_x_45913) ;  /* 0x0000003000002947 */ /* 0x000fea0003800000 */
[----:B------:R-:W-:Y:S05]  /*1530*/  @!P1 BRA `(.L_x_45914) ;  /* 0x0000005000009947 */ /* 0x000fea0003800000 */
[----:B-----5:R-:W-:Y:S01]  /*1540*/  FADD.FTZ R55, R79, R55 ;  /* 0x000000374f377221 */ /* 0x020fe20000010000 */
[----:B------:R-:W-:Y:S05]  /*1550*/  BRA `(.L_x_45914) ;  /* 0x0000003000007947 */ /* 0x000fea0003800000 */
.L_x_45913:
[----:B-----5:R-:W-:-:S05]  /*1560*/  HADD2.F32 R0, -RZ, R87.H1_H1 ;  /* 0x30000057ff007230 */ /* 0x020fca0000004100 */
[----:B------:R-:W-:-:S04]  /*1570*/  FADD.FTZ R55, R0, R55 ;  /* 0x0000003700377221 */ /* 0x000fc80000010000 */
[----:B------:R-:W-:Y:S02]  /*1580*/  @P1 FADD.FTZ R55, R79, R55 ;  /* 0x000000374f371221 */ /* 0x000fe40000010000 */
.L_x_45914:
        /* <DEDUP_REMOVED lines=16> */
.L_x_45915:
[----:B0----5:R-:W-:-:S05]  /*1690*/  HADD2.F32 R3, -RZ, R84.H0_H0 ;  /* 0x20000054ff037230 */ /* 0x021fca0000004100 */
[----:B------:R-:W-:-:S04]  /*16a0*/  FADD.FTZ R48, R3, R48 ;  /* 0x0000003003307221 */ /* 0x000fc80000010000 */
[----:B------:R-:W-:Y:S02]  /*16b0*/  @P1 FADD.FTZ R48, R80, R48 ;  /* 0x0000003050301221 */ /* 0x000fe40000010000 */
.L_x_45916:
[----:B------:R-:W-:Y:S01]  /*16c0*/  HADD2.F32 R49, -RZ, R44.H1_H1 ;  /* 0x3000002cff317230 */ /* 0x000fe20000004100 */
[----:B------:R-:W-:Y:S05]  /*16d0*/  @P2 BRA `(.L_x_45917) ;  /* 0x0000003000002947 */ /* 0x000fea0003800000 */
[----:B------:R-:W-:Y:S05]  /*16e0*/  @!P1 BRA `(.L_x_45918) ;  /* 0x0000005000009947 */ /* 0x000fea0003800000 */
[----:B-----5:R-:W-:Y:S01]  /*16f0*/  FADD.FTZ R49, R81, R49 ;  /* 0x0000003151317221 */ /* 0x020fe20000010000 */
[----:B------:R-:W-:Y:S05]  /*1700*/  BRA `(.L_x_45918) ;  /* 0x0000003000007947 */ /* 0x000fea0003800000 */
.L_x_45917:
[----:B-----5:R-:W-:-:S05]  /*1710*/  HADD2.F32 R0, -RZ, R84.H1_H1 ;  /* 0x30000054ff007230 */ /* 0x020fca0000004100 */
[----:B------:R-:W-:-:S04]  /*1720*/  FADD.FTZ R49, R0, R49 ;  /* 0x0000003100317221 */ /* 0x000fc80000010000 */
[----:B------:R-:W-:Y:S02]  /*1730*/  @P1 FADD.FTZ R49, R81, R49 ;  /* 0x0000003151311221 */ /* 0x000fe40000010000 */
.L_x_45918:
[----:B------:R-:W-:Y:S01]  /*1740*/  HADD2.F32 R50, -RZ, R45.H0_H0 ;  /* 0x2000002dff327230 */ /* 0x000fe20000004100 */
[----:B------:R-:W-:Y:S05]  /*1750*/  @P2 BRA `(.L_x_45919) ;  /* 0x0000003000002947 */ /* 0x000fea0003800000 */
[----:B------:R-:W-:Y:S05]  /*1760*/  @!P1 BRA `(.L_x_45920) ;  /* 0x0000005000009947 */ /* 0x000fea0003800000 */
[----:B-----5:R-:W-:Y:S01]  /*1770*/  FADD.FTZ R50, R82, R50 ;  /* 0x0000003252327221 */ /* 0x020fe20000010000 */
[----:B------:R-:W-:Y:S05]  /*1780*/  BRA `(.L_x_45920) ;  /* 0x0000003000007947 */ /* 0x000fea0003800000 */
.L_x_45919:
[----:B-----5:R-:W-:-:S05]  /*1790*/  HADD2.F32 R3, -RZ, R85.H0_H0 ;  /* 0x20000055ff037230 */ /* 0x020fca0000004100 */
[----:B------:R-:W-:-:S04]  /*17a0*/  FADD.FTZ R50, R3, R50 ;  /* 0x0000003203327221 */ /* 0x000fc80000010000 */
[----:B------:R-:W-:Y:S02]  /*17b0*/  @P1 FADD.FTZ R50, R82, R50 ;  /* 0x0000003252321221 */ /* 0x000fe40000010000 */
.L_x_45920:
[----:B------:R-:W-:Y:S01]  /*17c0*/  HADD2.F32 R51, -RZ, R45.H1_H1 ;  /* 0x3000002dff337230 */ /* 0x000fe20000004100 */
[----:B------:R-:W-:Y:S05]  /*17d0*/  @P2 BRA `(.L_x_45921) ;  /* 0x0000003000002947 */ /* 0x000fea0003800000 */
[----:B------:R-:W-:Y:S05]  /*17e0*/  @!P1 BRA `(.L_x_45922) ;  /* 0x0000005000009947 */ /* 0x000fea0003800000 */
[----:B-----5:R-:W-:Y:S01]  /*17f0*/  FADD.FTZ R51, R83, R51 ;  /* 0x0000003353337221 */ /* 0x020fe20000010000 */
[----:B------:R-:W-:Y:S05]  /*1800*/  BRA `(.L_x_45922) ;  /* 0x0000003000007947 */ /* 0x000fea0003800000 */
.L_x_45921:
[----:B-----5:R-:W-:-:S05]  /*1810*/  HADD2.F32 R0, -RZ, R85.H1_H1 ;  /* 0x30000055ff007230 */ /* 0x020fca0000004100 */
[----:B------:R-:W-:-:S04]  /*1820*/  FADD.FTZ R51, R0, R51 ;  /* 0x0000003300337221 */ /* 0x000fc80000010000 */
[----:B------:R-:W-:Y:S02]  /*1830*/  @P1 FADD.FTZ R51, R83, R51 ;  /* 0x0000003353331221 */ /* 0x000fe40000010000 */
.L_x_45922:
[----:B------:R-:W-:Y:S01]  /*1840*/  HADD2.F32 R44, -RZ, R46.H0_H0 ;  /* 0x2000002eff2c7230 */ /* 0x000fe20000004100 */
[----:B------:R-:W-:Y:S05]  /*1850*/  @P2 BRA `(.L_x_45923) ;  /* 0x0000003000002947 */ /* 0x000fea0003800000 */
[----:B------:R-:W-:Y:S05]  /*1860*/  @!P1 BRA `(.L_x_45924) ;  /* 0x0000005000009947 */ /* 0x000fea0003800000 */
[----:B-----5:R-:W-:Y:S01]  /*1870*/  FADD.FTZ R44, R76, R44 ;  /* 0x0000002c4c2c7221 */ /* 0x020fe20000010000 */
[----:B------:R-:W-:Y:S05]  /*1880*/  BRA `(.L_x_45924) ;  /* 0x0000003000007947 */ /* 0x000fea0003800000 */
.L_x_45923:
[----:B-----5:R-:W-:-:S05]  /*1890*/  HADD2.F32 R3, -RZ, R86.H0_H0 ;  /* 0x20000056ff037230 */ /* 0x020fca0000004100 */
[----:B------:R-:W-:-:S04]  /*18a0*/  FADD.FTZ R44, R3, R44 ;  /* 0x0000002c032c7221 */ /* 0x000fc80000010000 */
[----:B------:R-:W-:Y:S02]  /*18b0*/  @P1 FADD.FTZ R44, R76, R44 ;  /* 0x0000002c4c2c1221 */ /* 0x000fe40000010000 */
.L_x_45924:
[----:B------:R-:W-:Y:S01]  /*18c0*/  HADD2.F32 R45, -RZ, R46.H1_H1 ;  /* 0x3000002eff2d7230 */ /* 0x000fe20000004100 */
[----:B------:R-:W-:Y:S05]  /*18d0*/  @P2 BRA `(.L_x_45925) ;  /* 0x0000003000002947 */ /* 0x000fea0003800000 */
[----:B------:R-:W-:Y:S05]  /*18e0*/  @!P1 BRA `(.L_x_45926) ;  /* 0x0000005000009947 */ /* 0x000fea0003800000 */
[----:B-----5:R-:W-:Y:S01]  /*18f0*/  FADD.FTZ R45, R77, R45 ;  /* 0x0000002d4d2d7221 */ /* 0x020fe20000010000 */
[----:B------:R-:W-:Y:S05]  /*1900*/  BRA `(.L_x_45926) ;  /* 0x0000003000007947 */ /* 0x000fea0003800000 */
.L_x_45925:
[----:B-----5:R-:W-:-:S05]  /*1910*/  HADD2.F32 R0, -RZ, R86.H1_H1 ;  /* 0x30000056ff007230 */ /* 0x020fca0000004100 */
[----:B------:R-:W-:-:S04]  /*1920*/  FADD.FTZ R45, R0, R45 ;  /* 0x0000002d002d7221 */ /* 0x000fc80000010000 */
[----:B------:R-:W-:Y:S02]  /*1930*/  @P1 FADD.FTZ R45, R77, R45 ;  /* 0x0000002d4d2d1221 */ /* 0x000fe40000010000 */
.L_x_45926:
[----:B------:R-:W-:Y:S01]  /*1940*/  HADD2.F32 R46, -RZ, R47.H0_H0 ;  /* 0x2000002fff2e7230 */ /* 0x000fe20000004100 */
[----:B------:R-:W-:Y:S05]  /*1950*/  @P2 BRA `(.L_x_45927) ;  /* 0x0000003000002947 */ /* 0x000fea0003800000 */
[----:B------:R-:W-:Y:S05]  /*1960*/  @!P1 BRA `(.L_x_45928) ;  /* 0x0000005000009947 */ /* 0x000fea0003800000 */
[----:B-----5:R-:W-:Y:S01]  /*1970*/  FADD.FTZ R46, R78, R46 ;  /* 0x0000002e4e2e7221 */ /* 0x020fe20000010000 */
[----:B------:R-:W-:Y:S05]  /*1980*/  BRA `(.L_x_45928) ;  /* 0x0000003000007947 */ /* 0x000fea0003800000 */
.L_x_45927:
[----:B-----5:R-:W-:-:S05]  /*1990*/  HADD2.F32 R3, -RZ, R87.H0_H0 ;  /* 0x20000057ff037230 */ /* 0x020fca0000004100 */
[----:B------:R-:W-:-:S04]  /*19a0*/  FADD.FTZ R46, R3, R46 ;  /* 0x0000002e032e7221 */ /* 0x000fc80000010000 */
[----:B------:R-:W-:Y:S02]  /*19b0*/  @P1 FADD.FTZ R46, R78, R46 ;  /* 0x0000002e4e2e1221 */ /* 0x000fe40000010000 */
.L_x_45928:
[----:B------:R-:W-:Y:S01]  /*19c0*/  HADD2.F32 R47, -RZ, R47.H1_H1 ;  /* 0x3000002fff2f7230 */ /* 0x000fe20000004100 */
[----:B------:R-:W-:Y:S05]  /*19d0*/  @P2 BRA `(.L_x_45929) ;  /* 0x0000003000002947 */ /* 0x000fea0003800000 */
[----:B------:R-:W-:Y:S05]  /*19e0*/  @!P1 BRA `(.L_x_45930) ;  /* 0x0000005000009947 */ /* 0x000fea0003800000 */
[----:B-----5:R-:W-:Y:S01]  /*19f0*/  FADD.FTZ R47, R79, R47 ;  /* 0x0000002f4f2f7221 */ /* 0x020fe20000010000 */
[----:B------:R-:W-:Y:S05]  /*1a00*/  BRA `(.L_x_45930) ;  /* 0x0000003000007947 */ /* 0x000fea0003800000 */
.L_x_45929:
[----:B-----5:R-:W-:-:S05]  /*1a10*/  HADD2.F32 R0, -RZ, R87.H1_H1 ;  /* 0x30000057ff007230 */ /* 0x020fca0000004100 */
[----:B------:R-:W-:-:S04]  /*1a20*/  FADD.FTZ R47, R0, R47 ;  /* 0x0000002f002f7221 */ /* 0x000fc80000010000 */
[----:B------:R-:W-:Y:S02]  /*1a30*/  @P1 FADD.FTZ R47, R79, R47 ;  /* 0x0000002f4f2f1221 */ /* 0x000fe40000010000 */
.L_x_45930:
        /* <DEDUP_REMOVED lines=16> */
.L_x_45931:
[----:B0----5:R-:W-:-:S05]  /*1b40*/  HADD2.F32 R3, -RZ, R84.H0_H0 ;  /* 0x20000054ff037230 */ /* 0x021fca0000004100 */
[----:B------:R-:W-:-:S04]  /*1b50*/  FADD.FTZ R40, R3, R40 ;  /* 0x0000002803287221 */ /* 0x000fc80000010000 */
[----:B------:R-:W-:Y:S02]  /*1b60*/  @P1 FADD.FTZ R40, R80, R40 ;  /* 0x0000002850281221 */ /* 0x000fe40000010000 */
.L_x_45932:
[----:B------:R-:W-:Y:S01]  /*1b70*/  HADD2.F32 R41, -RZ, R36.H1_H1 ;  /* 0x30000024ff297230 */ /* 0x000fe20000004100 */
[----:B------:R-:W-:Y:S05]  /*1b80*/  @P2 BRA `(.L_x_45933) ;  /* 0x0000003000002947 */ /* 0x000fea0003800000 */
[----:B------:R-:W-:Y:S05]  /*1b90*/  @!P1 BRA `(.L_x_45934) ;  /* 0x0000005000009947 */ /* 0x000fea0003800000 */
[----:B-----5:R-:W-:Y:S01]  /*1ba0*/  FADD.FTZ R41, R81, R41 ;  /* 0x0000002951297221 */ /* 0x020fe20000010000 */
[----:B------:R-:W-:Y:S05]  /*1bb0*/  BRA `(.L_x_45934) ;  /* 0x0000003000007947 */ /* 0x000fea0003800000 */
.L_x_45933:
[----:B-----5:R-:W-:-:S05]  /*1bc0*/  HADD2.F32 R0, -RZ, R84.H1_H1 ;  /* 0x30000054ff007230 */ /* 0x020fca0000004100 */
[----:B------:R-:W-:-:S04]  /*1bd0*/  FADD.FTZ R41, R0, R41 ;  /* 0x0000002900297221 */ /* 0x000fc80000010000 */
[----:B------:R-:W-:Y:S02]  /*1be0*/  @P1 FADD.FTZ R41, R81, R41 ;  /* 0x0000002951291221 */ /* 0x000fe40000010000 */
.L_x_45934:
[----:B------:R-:W-:Y:S01]  /*1bf0*/  HADD2.F32 R42, -RZ, R37.H0_H0 ;  /* 0x20000025ff2a7230 */ /* 0x000fe20000004100 */
[----:B------:R-:W-:Y:S05]  /*1c00*/  @P2 BRA `(.L_x_45935) ;  /* 0x0000003000002947 */ /* 0x000fea0003800000 */
[----:B------:R-:W-:Y:S05]  /*1c10*/  @!P1 BRA `(.L_x_45936) ;  /* 0x0000005000009947 */ /* 0x000fea0003800000 */
[----:B-----5:R-:W-:Y:S01]  /*1c20*/  FADD.FTZ R42, R82, R42 ;  /* 0x0000002a522a7221 */ /* 0x020fe20000010000 */
[----:B------:R-:W-:Y:S05]  /*1c30*/  BRA `(.L_x_45936) ;  /* 0x0000003000007947 */ /* 0x000fea0003800000 */
.L_x_45935:
[----:B-----5:R-:W-:-:S05]  /*1c40*/  HADD2.F32 R3, -RZ, R85.H0_H0 ;  /* 0x20000055ff037230 */ /* 0x020fca0000004100 */
[----:B------:R-:W-:-:S04]  /*1c50*/  FADD.FTZ R42, R3, R42 ;  /* 0x0000002a032a7221 */ /* 0x000fc80000010000 */
[----:B------:R-:W-:Y:S02]  /*1c60*/  @P1 FADD.FTZ R42, R82, R42 ;  /* 0x0000002a522a1221 */ /* 0x000fe40000010000 */
.L_x_45936:
[----:B------:R-:W-:Y:S01]  /*1c70*/  HADD2.F32 R43, -RZ, R37.H1_H1 ;  /* 0x30000025ff2b7230 */ /* 0x000fe20000004100 */
[----:B------:R-:W-:Y:S05]  /*1c80*/  @P2 BRA `(.L_x_45937) ;  /* 0x0000003000002947 */ /* 0x000fea0003800000 */
[----:B------:R-:W-:Y:S05]  /*1c90*/  @!P1 BRA `(.L_x_45938) ;  /* 0x0000005000009947 */ /* 0x000fea0003800000 */
[----:B-----5:R-:W-:Y:S01]  /*1ca0*/  FADD.FTZ R43, R83, R43 ;  /* 0x0000002b532b7221 */ /* 0x020fe20000010000 */
[----:B------:R-:W-:Y:S05]  /*1cb0*/  BRA `(.L_x_45938) ;  /* 0x0000003000007947 */ /* 0x000fea0003800000 */
.L_x_45937:
[----:B-----5:R-:W-:-:S05]  /*1cc0*/  HADD2.F32 R0, -RZ, R85.H1_H1 ;  /* 0x30000055ff007230 */ /* 0x020fca0000004100 */
[----:B------:R-:W-:-:S04]  /*1cd0*/  FADD.FTZ R43, R0, R43 ;  /* 0x0000002b002b7221 */ /* 0x000fc80000010000 */
[----:B------:R-:W-:Y:S02]  /*1ce0*/  @P1 FADD.FTZ R43, R83, R43 ;  /* 0x0000002b532b1221 */ /* 0x000fe40000010000 */
.L_x_45938:
[----:B------:R-:W-:Y:S01]  /*1cf0*/  HADD2.F32 R36, -RZ, R38.H0_H0 ;  /* 0x20000026ff247230 */ /* 0x000fe20000004100 */
[----:B------:R-:W-:Y:S05]  /*1d00*/  @P2 BRA `(.L_x_45939) ;  /* 0x0000003000002947 */ /* 0x000fea0003800000 */
[----:B------:R-:W-:Y:S05]  /*1d10*/  @!P1 BRA `(.L_x_45940) ;  /* 0x0000005000009947 */ /* 0x000fea0003800000 */
[----:B-----5:R-:W-:Y:S01]  /*1d20*/  FADD.FTZ R36, R76, R36 ;  /* 0x000000244c247221 */ /* 0x020fe20000010000 */
[----:B------:R-:W-:Y:S05]  /*1d30*/  BRA `(.L_x_45940) ;  /* 0x0000003000007947 */ /* 0x000fea0003800000 */
.L_x_45939:
[----:B-----5:R-:W-:-:S05]  /*1d40*/  HADD2.F32 R3, -RZ, R86.H0_H0 ;  /* 0x20000056ff037230 */ /* 0x020fca0000004100 */
[----:B------:R-:W-:-:S04]  /*1d50*/  FADD.FTZ R36, R3, R36 ;  /* 0x0000002403247221 */ /* 0x000fc80000010000 */
[----:B------:R-:W-:Y:S02]  /*1d60*/  @P1 FADD.FTZ R36, R76, R36 ;  /* 0x000000244c241221 */ /* 0x000fe40000010000 */
.L_x_45940:
[----:B------:R-:W-:Y:S01]  /*1d70*/  HADD2.F32 R37, -RZ, R38.H1_H1 ;  /* 0x30000026ff257230 */ /* 0x000fe20000004100 */
[----:B------:R-:W-:Y:S05]  /*1d80*/  @P2 BRA `(.L_x_45941) ;  /* 0x0000003000002947 */ /* 0x000fea0003800000 */
[----:B------:R-:W-:Y:S05]  /*1d90*/  @!P1 BRA `(.L_x_45942) ;  /* 0x0000005000009947 */ /* 0x000fea0003800000 */
[----:B-----5:R-:W-:Y:S01]  /*1da0*/  FADD.FTZ R37, R77, R37 ;  /* 0x000000254d257221 */ /* 0x020fe20000010000 */
[----:B------:R-:W-:Y:S05]  /*1db0*/  BRA `(.L_x_45942) ;  /* 0x0000003000007947 */ /* 0x000fea0003800000 */
.L_x_45941:
[----:B-----5:R-:W-:-:S05]  /*1dc0*/  HADD2.F32 R0, -RZ, R86.H1_H1 ;  /* 0x30000056ff007230 */ /* 0x020fca0000004100 */
[----:B------:R-:W-:-:S04]  /*1dd0*/  FADD.FTZ R37, R0, R37 ;  /* 0x0000002500257221 */ /* 0x000fc80000010000 */
[----:B------:R-:W-:Y:S02]  /*1de0*/  @P1 FADD.FTZ R37, R77, R37 ;  /* 0x000000254d251221 */ /* 0x000fe40000010000 */
.L_x_45942:
[----:B------:R-:W-:Y:S01]  /*1df0*/  HADD2.F32 R38, -RZ, R39.H0_H0 ;  /* 0x20000027ff267230 */ /* 0x000fe20000004100 */
[----:B------:R-:W-:Y:S05]  /*1e00*/  @P2 BRA `(.L_x_45943) ;  /* 0x0000003000002947 */ /* 0x000fea0003800000 */
[----:B------:R-:W-:Y:S05]  /*1e10*/  @!P1 BRA `(.L_x_45944) ;  /* 0x0000005000009947 */ /* 0x000fea0003800000 */
[----:B-----5:R-:W-:Y:S01]  /*1e20*/  FADD.FTZ R38, R78, R38 ;  /* 0x000000264e267221 */ /* 0x020fe20000010000 */
[----:B------:R-:W-:Y:S05]  /*1e30*/  BRA `(.L_x_45944) ;  /* 0x0000003000007947 */ /* 0x000fea0003800000 */
.L_x_45943:
[----:B-----5:R-:W-:-:S05]  /*1e40*/  HADD2.F32 R3, -RZ, R87.H0_H0 ;  /* 0x20000057ff037230 */ /* 0x020fca0000004100 */
[----:B------:R-:W-:-:S04]  /*1e50*/  FADD.FTZ R38, R3, R38 ;  /* 0x0000002603267221 */ /* 0x000fc80000010000 */
[----:B------:R-:W-:Y:S02]  /*1e60*/  @P1 FADD.FTZ R38, R78, R38 ;  /* 0x000000264e261221 */ /* 0x000fe40000010000 */
.L_x_45944:
[----:B------:R-:W-:Y:S01]  /*1e70*/  HADD2.F32 R39, -RZ, R39.H1_H1 ;  /* 0x30000027ff277230 */ /* 0x000fe20000004100 */
[----:B------:R-:W-:Y:S05]  /*1e80*/  @P2 BRA `(.L_x_45945) ;  /* 0x0000003000002947 */ /* 0x000fea0003800000 */
[----:B------:R-:W-:Y:S05]  /*1e90*/  @!P1 BRA `(.L_x_45946) ;  /* 0x0000005000009947 */ /* 0x000fea0003800000 */
[----:B-----5:R-:W-:Y:S01]  /*1ea0*/  FADD.FTZ R39, R79, R39 ;  /* 0x000000274f277221 */ /* 0x020fe20000010000 */
[----:B------:R-:W-:Y:S05]  /*1eb0*/  BRA `(.L_x_45946) ;  /* 0x0000003000007947 */ /* 0x000fea0003800000 */
.L_x_45945:
[----:B-----5:R-:W-:-:S05]  /*1ec0*/  HADD2.F32 R0, -RZ, R87.H1_H1 ;  /* 0x30000057ff007230 */ /* 0x020fca0000004100 */
[----:B------:R-:W-:-:S04]  /*1ed0*/  FADD.FTZ R39, R0, R39 ;  /* 0x0000002700277221 */ /* 0x000fc80000010000 */
[----:B------:R-:W-:Y:S02]  /*1ee0*/  @P1 FADD.FTZ R39, R79, R39 ;  /* 0x000000274f271221 */ /* 0x000fe40000010000 */
.L_x_45946:
        /* <DEDUP_REMOVED lines=16> */
.L_x_45947:
[----:B0----5:R-:W-:-:S05]  /*1ff0*/  HADD2.F32 R3, -RZ, R84.H0_H0 ;  /* 0x20000054ff037230 */ /* 0x021fca0000004100 */
[----:B------:R-:W-:-:S04]  /*2000*/  FADD.FTZ R32, R3, R32 ;  /* 0x0000002003207221 */ /* 0x000fc80000010000 */
[----:B------:R-:W-:Y:S02]  /*2010*/  @P1 FADD.FTZ R32, R80, R32 ;  /* 0x0000002050201221 */ /* 0x000fe40000010000 */
.L_x_45948:
[----:B------:R-:W-:Y:S01]  /*2020*/  HADD2.F32 R33, -RZ, R28.H1_H1 ;  /* 0x3000001cff217230 */ /* 0x000fe20000004100 */
[----:B------:R-:W-:Y:S05]  /*2030*/  @P2 BRA `(.L_x_45949) ;  /* 0x0000003000002947 */ /* 0x000fea0003800000 */
[----:B------:R-:W-:Y:S05]  /*2040*/  @!P1 BRA `(.L_x_45950) ;  /* 0x0000005000009947 */ /* 0x000fea0003800000 */
[----:B-----5:R-:W-:Y:S01]  /*2050*/  FADD.FTZ R33, R81, R33 ;  /* 0x0000002151217221 */ /* 0x020fe20000010000 */
[----:B------:R-:W-:Y:S05]  /*2060*/  BRA `(.L_x_45950) ;  /* 0x0000003000007947 */ /* 0x000fea0003800000 */
.L_x_45949:
[----:B-----5:R-:W-:-:S05]  /*2070*/  HADD2.F32 R0, -RZ, R84.H1_H1 ;  /* 0x30000054ff007230 */ /* 0x020fca0000004100 */
[----:B------:R-:W-:-:S04]  /*2080*/  FADD.FTZ R33, R0, R33 ;  /* 0x0000002100217221 */ /* 0x000fc80000010000 */
[----:B------:R-:W-:Y:S02]  /*2090*/  @P1 FADD.FTZ R33, R81, R33 ;  /* 0x0000002151211221 */ /* 0x000fe40000010000 */
.L_x_45950:
[----:B------:R-:W-:Y:S01]  /*20a0*/  HADD2.F32 R34, -RZ, R29.H0_H0 ;  /* 0x2000001dff227230 */ /* 0x000fe20000004100 */
[----:B------:R-:W-:Y:S05]  /*20b0*/  @P2 BRA `(.L_x_45951) ;  /* 0x0000003000002947 */ /* 0x000fea0003800000 */
[----:B------:R-:W-:Y:S05]  /*20c0*/  @!P1 BRA `(.L_x_45952) ;  /* 0x0000005000009947 */ /* 0x000fea0003800000 */
[----:B-----5:R-:W-:Y:S01]  /*20d0*/  FADD.FTZ R34, R82, R34 ;  /* 0x0000002252227221 */ /* 0x020fe20000010000 */
[----:B------:R-:W-:Y:S05]  /*20e0*/  BRA `(.L_x_45952) ;  /* 0x0000003000007947 */ /* 0x000fea0003800000 */
.L_x_45951:
[----:B-----5:R-:W-:-:S05]  /*20f0*/  HADD2.F32 R3, -RZ, R85.H0_H0 ;  /* 0x20000055ff037230 */ /* 0x020fca0000004100 */
[----:B------:R-:W-:-:S04]  /*2100*/  FADD.FTZ R34, R3, R34 ;  /* 0x0000002203227221 */ /* 0x000fc80000010000 */
[----:B------:R-:W-:Y:S02]  /*2110*/  @P1 FADD.FTZ R34, R82, R34 ;  /* 0x0000002252221221 */ /* 0x000fe40000010000 */
.L_x_45952:
[----:B------:R-:W-:Y:S01]  /*2120*/  HADD2.F32 R35, -RZ, R29.H1_H1 ;  /* 0x3000001dff237230 */ /* 0x000fe20000004100 */
[----:B------:R-:W-:Y:S05]  /*2130*/  @P2 BRA `(.L_x_45953) ;  /* 0x0000003000002947 */ /* 0x000fea0003800000 */
[----:B------:R-:W-:Y:S05]  /*2140*/  @!P1 BRA `(.L_x_45954) ;  /* 0x0000005000009947 */ /* 0x000fea0003800000 */
[----:B-----5:R-:W-:Y:S01]  /*2150*/  FADD.FTZ R35, R83, R35 ;  /* 0x0000002353237221 */ /* 0x020fe20000010000 */
[----:B------:R-:W-:Y:S05]  /*2160*/  BRA `(.L_x_45954) ;  /* 0x0000003000007947 */ /* 0x000fea0003800000 */
.L_x_45953:
[----:B-----5:R-:W-:-:S05]  /*2170*/  HADD2.F32 R0, -RZ, R85.H1_H1 ;  /* 0x30000055ff007230 */ /* 0x020fca0000004100 */
[----:B------:R-:W-:-:S04]  /*2180*/  FADD.FTZ R35, R0, R35 ;  /* 0x0000002300237221 */ /* 0x000fc80000010000 */
[----:B------:R-:W-:Y:S02]  /*2190*/  @P1 FADD.FTZ R35, R83, R35 ;  /* 0x0000002353231221 */ /* 0x000fe40000010000 */
.L_x_45954:
[----:B------:R-:W-:Y:S01]  /*21a0*/  HADD2.F32 R28, -RZ, R30.H0_H0 ;  /* 0x2000001eff1c7230 */ /* 0x000fe20000004100 */
[----:B------:R-:W-:Y:S05]  /*21b0*/  @P2 BRA `(.L_x_45955) ;  /* 0x0000003000002947 */ /* 0x000fea0003800000 */
[----:B------:R-:W-:Y:S05]  /*21c0*/  @!P1 BRA `(.L_x_45956) ;  /* 0x0000005000009947 */ /* 0x000fea0003800000 */
[----:B-----5:R-:W-:Y:S01]  /*21d0*/  FADD.FTZ R28, R76, R28 ;  /* 0x0000001c4c1c7221 */ /* 0x020fe20000010000 */
[----:B------:R-:W-:Y:S05]  /*21e0*/  BRA `(.L_x_45956) ;  /* 0x0000003000007947 */ /* 0x000fea0003800000 */
.L_x_45955:
[----:B-----5:R-:W-:-:S05]  /*21f0*/  HADD2.F32 R3, -RZ, R86.H0_H0 ;  /* 0x20000056ff037230 */ /* 0x020fca0000004100 */
[----:B------:R-:W-:-:S04]  /*2200*/  FADD.FTZ R28, R3, R28 ;  /* 0x0000001c031c7221 */ /* 0x000fc80000010000 */
[----:B------:R-:W-:Y:S02]  /*2210*/  @P1 FADD.FTZ R28, R76, R28 ;  /* 0x0000001c4c1c1221 */ /* 0x000fe40000010000 */
.L_x_45956:
[----:B------:R-:W-:Y:S01]  /*2220*/  HADD2.F32 R29, -RZ, R30.H1_H1 ;  /* 0x3000001eff1d7230 */ /* 0x000fe20000004100 */
[----:B------:R-:W-:Y:S05]  /*2230*/  @P2 BRA `(.L_x_45957) ;  /* 0x0000003000002947 */ /* 0x000fea0003800000 */
[----:B------:R-:W-:Y:S05]  /*2240*/  @!P1 BRA `(.L_x_45958) ;  /* 0x0000005000009947 */ /* 0x000fea0003800000 */
[----:B-----5:R-:W-:Y:S01]  /*2250*/  FADD.FTZ R29, R77, R29 ;  /* 0x0000001d4d1d7221 */ /* 0x020fe20000010000 */
[----:B------:R-:W-:Y:S05]  /*2260*/  BRA `(.L_x_45958) ;  /* 0x0000003000007947 */ /* 0x000fea0003800000 */
.L_x_45957:
[----:B-----5:R-:W-:-:S05]  /*2270*/  HADD2.F32 R0, -RZ, R86.H1_H1 ;  /* 0x30000056ff007230 */ /* 0x020fca0000004100 */
[----:B------:R-:W-:-:S04]  /*2280*/  FADD.FTZ R29, R0, R29 ;  /* 0x0000001d001d7221 */ /* 0x000fc80000010000 */
[----:B------:R-:W-:Y:S02]  /*2290*/  @P1 FADD.FTZ R29, R77, R29 ;  /* 0x0000001d4d1d1221 */ /* 0x000fe40000010000 */
.L_x_45958:
[----:B------:R-:W-:Y:S01]  /*22a0*/  HADD2.F32 R30, -RZ, R31.H0_H0 ;  /* 0x2000001fff1e7230 */ /* 0x000fe20000004100 */
[----:B------:R-:W-:Y:S05]  /*22b0*/  @P2 BRA `(.L_x_45959) ;  /* 0x0000003000002947 */ /* 0x000fea0003800000 */
[----:B------:R-:W-:Y:S05]  /*22c0*/  @!P1 BRA `(.L_x_45960) ;  /* 0x0000005000009947 */ /* 0x000fea0003800000 */
[----:B-----5:R-:W-:Y:S01]  /*22d0*/  FADD.FTZ R30, R78, R30 ;  /* 0x0000001e4e1e7221 */ /* 0x020fe20000010000 */
[----:B------:R-:W-:Y:S05]  /*22e0*/  BRA `(.L_x_45960) ;  /* 0x0000003000007947 */ /* 0x000fea0003800000 */
.L_x_45959:
[----:B-----5:R-:W-:-:S05]  /*22f0*/  HADD2.F32 R3, -RZ, R87.H0_H0 ;  /* 0x20000057ff037230 */ /* 0x020fca0000004100 */
[----:B------:R-:W-:-:S04]  /*2300*/  FADD.FTZ R30, R3, R30 ;  /* 0x0000001e031e7221 */ /* 0x000fc80000010000 */
[----:B------:R-:W-:Y:S02]  /*2310*/  @P1 FADD.FTZ R30, R78, R30 ;  /* 0x0000001e4e1e1221 */ /* 0x000fe40000010000 */
.L_x_45960:
[----:B------:R-:W-:Y:S01]  /*2320*/  HADD2.F32 R31, -RZ, R31.H1_H1 ;  /* 0x3000001fff1f7230 */ /* 0x000fe20000004100 */
[----:B------:R-:W-:Y:S05]  /*2330*/  @P2 BRA `(.L_x_45961) ;  /* 0x0000003000002947 */ /* 0x000fea0003800000 */
[----:B------:R-:W-:Y:S05]  /*2340*/  @!P1 BRA `(.L_x_45962) ;  /* 0x0000005000009947 */ /* 0x000fea0003800000 */
[----:B-----5:R-:W-:Y:S01]  /*2350*/  FADD.FTZ R31, R79, R31 ;  /* 0x0000001f4f1f7221 */ /* 0x020fe20000010000 */
[----:B------:R-:W-:Y:S05]  /*2360*/  BRA `(.L_x_45962) ;  /* 0x0000003000007947 */ /* 0x000fea0003800000 */
.L_x_45961:
[----:B-----5:R-:W-:-:S05]  /*2370*/  HADD2.F32 R0, -RZ, R87.H1_H1 ;  /* 0x30000057ff007230 */ /* 0x020fca0000004100 */
[----:B------:R-:W-:-:S04]  /*2380*/  FADD.FTZ R31, R0, R31 ;  /* 0x0000001f001f7221 */ /* 0x000fc80000010000 */
[----:B------:R-:W-:Y:S02]  /*2390*/  @P1 FADD.FTZ R31, R79, R31 ;  /* 0x0000001f4f1f1221 */ /* 0x000fe40000010000 */
.L_x_45962:
        /* <DEDUP_REMOVED lines=11> */
[----:B--2---:R-:W-:Y:S01]  /*2450*/  HADD2.F32 R24, -RZ, R20.H0_H0 ;  /* 0x20000014ff187230 */ /* 0x004fe20000004100 */
[----:B------:R-:W-:Y:S05]  /*2460*/  @P2 BRA `(.L_x_45963) ;  /* 0x0000003000002947 */ /* 0x000fea0003800000 */
[----:B0-----:R-:W-:Y:S05]  /*2470*/  @!P1 BRA `(.L_x_45964) ;  /* 0x0000005000009947 */ /* 0x001fea0003800000 */
[----:B-----5:R-:W-:Y:S01]  /*2480*/  FADD.FTZ R24, R80, R24 ;  /* 0x0000001850187221 */ /* 0x020fe20000010000 */
[----:B------:R-:W-:Y:S05]  /*2490*/  BRA `(.L_x_45964) ;  /* 0x0000003000007947 */ /* 0x000fea0003800000 */
.L_x_45963:
[----:B0----5:R-:W-:-:S05]  /*24a0*/  HADD2.F32 R5, -RZ, R84.H0_H0 ;  /* 0x20000054ff057230 */ /* 0x021fca0000004100 */
[----:B------:R-:W-:-:S04]  /*24b0*/  FADD.FTZ R24, R5, R24 ;  /* 0x0000001805187221 */ /* 0x000fc80000010000 */
[----:B------:R-:W-:Y:S02]  /*24c0*/  @P1 FADD.FTZ R24, R80, R24 ;  /* 0x0000001850181221 */ /* 0x000fe40000010000 */
.L_x_45964:
[----:B------:R-:W-:Y:S01]  /*24d0*/  HADD2.F32 R25, -RZ, R20.H1_H1 ;  /* 0x30000014ff197230 */ /* 0x000fe20000004100 */
[----:B------:R-:W-:Y:S05]  /*24e0*/  @P2 BRA `(.L_x_45965) ;  /* 0x0000003000002947 */ /* 0x000fea0003800000 */
[----:B------:R-:W-:Y:S05]  /*24f0*/  @!P1 BRA `(.L_x_45966) ;  /* 0x0000005000009947 */ /* 0x000fea0003800000 */
[----:B-----5:R-:W-:Y:S01]  /*2500*/  FADD.FTZ R25, R81, R25 ;  /* 0x0000001951197221 */ /* 0x020fe20000010000 */
[----:B------:R-:W-:Y:S05]  /*2510*/  BRA `(.L_x_45966) ;  /* 0x0000003000007947 */ /* 0x000fea0003800000 */
.L_x_45965:
[----:B-----5:R-:W-:-:S05]  /*2520*/  HADD2.F32 R0, -RZ, R84.H1_H1 ;  /* 0x30000054ff007230 */ /* 0x020fca0000004100 */
[----:B------:R-:W-:-:S04]  /*2530*/  FADD.FTZ R25, R0, R25 ;  /* 0x0000001900197221 */ /* 0x000fc80000010000 */
[----:B------:R-:W-:Y:S02]  /*2540*/  @P1 FADD.FTZ R25, R81, R25 ;  /* 0x0000001951191221 */ /* 0x000fe40000010000 */
.L_x_45966:
[----:B------:R-:W-:Y:S01]  /*2550*/  HADD2.F32 R26, -RZ, R21.H0_H0 ;  /* 0x20000015ff1a7230 */ /* 0x000fe20000004100 */
[----:B------:R-:W-:Y:S05]  /*2560*/  @P2 BRA `(.L_x_45967) ;  /* 0x0000003000002947 */ /* 0x000fea0003800000 */
[----:B------:R-:W-:Y:S05]  /*2570*/  @!P1 BRA `(.L_x_45968) ;  /* 0x0000005000009947 */ /* 0x000fea0003800000 */
[----:B-----5:R-:W-:Y:S01]  /*2580*/  FADD.FTZ R26, R82, R26 ;  /* 0x0000001a521a7221 */ /* 0x020fe20000010000 */
[----:B------:R-:W-:Y:S05]  /*2590*/  BRA `(.L_x_45968) ;  /* 0x0000003000007947 */ /* 0x000fea0003800000 */
.L_x_45967:
[----:B-----5:R-:W-:-:S05]  /*25a0*/  HADD2.F32 R5, -RZ, R85.H0_H0 ;  /* 0x20000055ff057230 */ /* 0x020fca0000004100 */
[----:B------:R-:W-:-:S04]  /*25b0*/  FADD.FTZ R26, R5, R26 ;  /* 0x0000001a051a7221 */ /* 0x000fc80000010000 */
[----:B------:R-:W-:Y:S02]  /*25c0*/  @P1 FADD.FTZ R26, R82, R26 ;  /* 0x0000001a521a1221 */ /* 0x000fe40000010000 */
.L_x_45968:
[----:B------:R-:W-:Y:S01]  /*25d0*/  HADD2.F32 R27, -RZ, R21.H1_H1 ;  /* 0x30000015ff1b7230 */ /* 0x000fe20000004100 */
[----:B------:R-:W-:Y:S05]  /*25e0*/  @P2 BRA `(.L_x_45969) ;  /* 0x0000003000002947 */ /* 0x000fea0003800000 */
[----:B------:R-:W-:Y:S05]  /*25f0*/  @!P1 BRA `(.L_x_45970) ;  /* 0x0000005000009947 */ /* 0x000fea0003800000 */
[----:B-----5:R-:W-:Y:S01]  /*2600*/  FADD.FTZ R27, R83, R27 ;  /* 0x0000001b531b7221 */ /* 0x020fe20000010000 */
[----:B------:R-:W-:Y:S05]  /*2610*/  BRA `(.L_x_45970) ;  /* 0x0000003000007947 */ /* 0x000fea0003800000 */
.L_x_45969:
[----:B-----5:R-:W-:-:S05]  /*2620*/  HADD2.F32 R0, -RZ, R85.H1_H1 ;  /* 0x30000055ff007230 */ /* 0x020fca0000004100 */
[----:B------:R-:W-:-:S04]  /*2630*/  FADD.FTZ R27, R0, R27 ;  /* 0x0000001b001b7221 */ /* 0x000fc80000010000 */
[----:B------:R-:W-:Y:S02]  /*2640*/  @P1 FADD.FTZ R27, R83, R27 ;  /* 0x0000001b531b1221 */ /* 0x000fe40000010000 */
.L_x_45970:
[----:B------:R-:W-:Y:S01]  /*2650*/  HADD2.F32 R20, -RZ, R22.H0_H0 ;  /* 0x20000016ff147230 */ /* 0x000fe20000004100 */
[----:B------:R-:W-:Y:S05]  /*2660*/  @P2 BRA `(.L_x_45971) ;  /* 0x0000003000002947 */ /* 0x000fea0003800000 */
[----:B------:R-:W-:Y:S05]  /*2670*/  @!P1 BRA `(.L_x_45972) ;  /* 0x0000005000009947 */ /* 0x000fea0003800000 */
[----:B-----5:R-:W-:Y:S01]  /*2680*/  FADD.FTZ R20, R76, R20 ;  /* 0x000000144c147221 */ /* 0x020fe20000010000 */
[----:B------:R-:W-:Y:S05]  /*2690*/  BRA `(.L_x_45972) ;  /* 0x0000003000007947 */ /* 0x000fea0003800000 */
.L_x_45971:
[----:B-----5:R-:W-:-:S05]  /*26a0*/  HADD2.F32 R5, -RZ, R86.H0_H0 ;  /* 0x20000056ff057230 */ /* 0x020fca0000004100 */
[----:B------:R-:W-:-:S04]  /*26b0*/  FADD.FTZ R20, R5, R20 ;  /* 0x0000001405147221 */ /* 0x000fc80000010000 */
[----:B------:R-:W-:Y:S02]  /*26c0*/  @P1 FADD.FTZ R20, R76, R20 ;  /* 0x000000144c141221 */ /* 0x000fe40000010000 */
.L_x_45972:
[----:B------:R-:W-:Y:S01]  /*26d0*/  HADD2.F32 R21, -RZ, R22.H1_H1 ;  /* 0x30000016ff157230 */ /* 0x000fe20000004100 */
[----:B------:R-:W-:Y:S05]  /*26e0*/  @P2 BRA `(.L_x_45973) ;  /* 0x0000003000002947 */ /* 0x000fea0003800000 */
[----:B------:R-:W-:Y:S05]  /*26f0*/  @!P1 BRA `(.L_x_45974) ;  /* 0x0000005000009947 */ /* 0x000fea0003800000 */
[----:B-----5:R-:W-:Y:S01]  /*2700*/  FADD.FTZ R21, R77, R21 ;  /* 0x000000154d157221 */ /* 0x020fe20000010000 */
[----:B------:R-:W-:Y:S05]  /*2710*/  BRA `(.L_x_45974) ;  /* 0x0000003000007947 */ /* 0x000fea0003800000 */
.L_x_45973:
[----:B-----5:R-:W-:-:S05]  /*2720*/  HADD2.F32 R0, -RZ, R86.H1_H1 ;  /* 0x30000056ff007230 */ /* 0x020fca0000004100 */
[----:B------:R-:W-:-:S04]  /*2730*/  FADD.FTZ R21, R0, R21 ;  /* 0x0000001500157221 */ /* 0x000fc80000010000 */
[----:B------:R-:W-:Y:S02]  /*2740*/  @P1 FADD.FTZ R21, R77, R21 ;  /* 0x000000154d151221 */ /* 0x000fe40000010000 */
.L_x_45974:
[----:B------:R-:W-:Y:S01]  /*2750*/  HADD2.F32 R22, -RZ, R23.H0_H0 ;  /* 0x20000017ff167230 */ /* 0x000fe20000004100 */
[----:B------:R-:W-:Y:S05]  /*2760*/  @P2 BRA `(.L_x_45975) ;  /* 0x0000003000002947 */ /* 0x000fea0003800000 */
[----:B------:R-:W-:Y:S05]  /*2770*/  @!P1 BRA `(.L_x_45976) ;  /* 0x0000005000009947 */ /* 0x000fea0003800000 */
[----:B-----5:R-:W-:Y:S01]  /*2780*/  FADD.FTZ R22, R78, R22 ;  /* 0x000000164e167221 */ /* 0x020fe20000010000 */
[----:B------:R-:W-:Y:S05]  /*2790*/  BRA `(.L_x_45976) ;  /* 0x0000003000007947 */ /* 0x000fea0003800000 */
.L_x_45975:
[----:B-----5:R-:W-:-:S05]  /*27a0*/  HADD2.F32 R5, -RZ, R87.H0_H0 ;  /* 0x20000057ff057230 */ /* 0x020fca0000004100 */
[----:B------:R-:W-:-:S04]  /*27b0*/  FADD.FTZ R22, R5, R22 ;  /* 0x0000001605167221 */ /* 0x000fc80000010000 */
[----:B------:R-:W-:Y:S02]  /*27c0*/  @P1 FADD.FTZ R22, R78, R22 ;  /* 0x000000164e161221 */ /* 0x000fe40000010000 */
.L_x_45976:
[----:B------:R-:W-:Y:S01]  /*27d0*/  HADD2.F32 R23, -RZ, R23.H1_H1 ;  /* 0x30000017ff177230 */ /* 0x000fe20000004100 */
[----:B------:R-:W-:Y:S05]  /*27e0*/  @P2 BRA `(.L_x_45977) ;  /* 0x0000003000002947 */ /* 0x000fea0003800000 */
[----:B------:R-:W-:Y:S05]  /*27f0*/  @!P1 BRA `(.L_x_45978) ;  /* 0x0000005000009947 */ /* 0x000fea0003800000 */
[----:B-----5:R-:W-:Y:S01]  /*2800*/  FADD.FTZ R23, R79, R23 ;  /* 0x000000174f177221 */ /* 0x020fe20000010000 */
[----:B------:R-:W-:Y:S05]  /*2810*/  BRA `(.L_x_45978) ;  /* 0x0000003000007947 */ /* 0x000fea0003800000 */
.L_x_45977:
[----:B-----5:R-:W-:-:S05]  /*2820*/  HADD2.F32 R0, -RZ, R87.H1_H1 ;  /* 0x30000057ff007230 */ /* 0x020fca0000004100 */
[----:B------:R-:W-:-:S04]  /*2830*/  FADD.FTZ R23, R0, R23 ;  /* 0x0000001700177221 */ /* 0x000fc80000010000 */
[----:B------:R-:W-:Y:S02]  /*2840*/  @P1 FADD.FTZ R23, R79, R23 ;  /* 0x000000174f171221 */ /* 0x000fe40000010000 */
.L_x_45978:
        /* <DEDUP_REMOVED lines=16> */
.L_x_45979:
[----:B0----5:R-:W-:-:S05]  /*2950*/  HADD2.F32 R5, -RZ, R84.H0_H0 ;  /* 0x20000054ff057230 */ /* 0x021fca0000004100 */
[----:B------:R-:W-:-:S04]  /*2960*/  FADD.FTZ R16, R5, R16 ;  /* 0x0000001005107221 */ /* 0x000fc80000010000 */
[----:B------:R-:W-:Y:S02]  /*2970*/  @P1 FADD.FTZ R16, R80, R16 ;  /* 0x0000001050101221 */ /* 0x000fe40000010000 */
.L_x_45980:
[----:B------:R-:W-:Y:S01]  /*2980*/  HADD2.F32 R17, -RZ, R12.H1_H1 ;  /* 0x3000000cff117230 */ /* 0x000fe20000004100 */
[----:B------:R-:W-:Y:S05]  /*2990*/  @P2 BRA `(.L_x_45981) ;  /* 0x0000003000002947 */ /* 0x000fea0003800000 */
[----:B------:R-:W-:Y:S05]  /*29a0*/  @!P1 BRA `(.L_x_45982) ;  /* 0x0000005000009947 */ /* 0x000fea0003800000 */
[----:B-----5:R-:W-:Y:S01]  /*29b0*/  FADD.FTZ R17, R81, R17 ;  /* 0x0000001151117221 */ /* 0x020fe20000010000 */
[----:B------:R-:W-:Y:S05]  /*29c0*/  BRA `(.L_x_45982) ;  /* 0x0000003000007947 */ /* 0x000fea0003800000 */
.L_x_45981:
[----:B-----5:R-:W-:-:S05]  /*29d0*/  HADD2.F32 R0, -RZ, R84.H1_H1 ;  /* 0x30000054ff007230 */ /* 0x020fca0000004100 */
[----:B------:R-:W-:-:S04]  /*29e0*/  FADD.FTZ R17, R0, R17 ;  /* 0x0000001100117221 */ /* 0x000fc80000010000 */
[----:B------:R-:W-:Y:S02]  /*29f0*/  @P1 FADD.FTZ R17, R81, R17 ;  /* 0x0000001151111221 */ /* 0x000fe40000010000 */
.L_x_45982:
[----:B------:R-:W-:Y:S01]  /*2a00*/  HADD2.F32 R18, -RZ, R13.H0_H0 ;  /* 0x2000000dff127230 */ /* 0x000fe20000004100 */
[----:B------:R-:W-:Y:S05]  /*2a10*/  @P2 BRA `(.L_x_45983) ;  /* 0x0000003000002947 */ /* 0x000fea0003800000 */
[----:B------:R-:W-:Y:S05]  /*2a20*/  @!P1 BRA `(.L_x_45984) ;  /* 0x0000005000009947 */ /* 0x000fea0003800000 */
[----:B-----5:R-:W-:Y:S01]  /*2a30*/  FADD.FTZ R18, R82, R18 ;  /* 0x0000001252127221 */ /* 0x020fe20000010000 */
[----:B------:R-:W-:Y:S05]  /*2a40*/  BRA `(.L_x_45984) ;  /* 0x0000003000007947 */ /* 0x000fea0003800000 */
.L_x_45983:
[----:B-----5:R-:W-:-:S05]  /*2a50*/  HADD2.F32 R5, -RZ, R85.H0_H0 ;  /* 0x20000055ff057230 */ /* 0x020fca0000004100 */
[----:B------:R-:W-:-:S04]  /*2a60*/  FADD.FTZ R18, R5, R18 ;  /* 0x0000001205127221 */ /* 0x000fc80000010000 */
[----:B------:R-:W-:Y:S02]  /*2a70*/  @P1 FADD.FTZ R18, R82, R18 ;  /* 0x0000001252121221 */ /* 0x000fe40000010000 */
.L_x_45984:
[----:B------:R-:W-:Y:S01]  /*2a80*/  HADD2.F32 R19, -RZ, R13.H1_H1 ;  /* 0x3000000dff137230 */ /* 0x000fe20000004100 */
[----:B------:R-:W-:Y:S05]  /*2a90*/  @P2 BRA `(.L_x_45985) ;  /* 0x0000003000002947 */ /* 0x000fea0003800000 */
[----:B------:R-:W-:Y:S05]  /*2aa0*/  @!P1 BRA `(.L_x_45986) ;  /* 0x0000005000009947 */ /* 0x000fea0003800000 */
[----:B-----5:R-:W-:Y:S01]  /*2ab0*/  FADD.FTZ R19, R83, R19 ;  /* 0x0000001353137221 */ /* 0x020fe20000010000 */
[----:B------:R-:W-:Y:S05]  /*2ac0*/  BRA `(.L_x_45986) ;  /* 0x0000003000007947 */ /* 0x000fea0003800000 */
.L_x_45985:
[----:B-----5:R-:W-:-:S05]  /*2ad0*/  HADD2.F32 R0, -RZ, R85.H1_H1 ;  /* 0x30000055ff007230 */ /* 0x020fca0000004100 */
[----:B------:R-:W-:-:S04]  /*2ae0*/  FADD.FTZ R19, R0, R19 ;  /* 0x0000001300137221 */ /* 0x000fc80000010000 */
[----:B------:R-:W-:Y:S02]  /*2af0*/  @P1 FADD.FTZ R19, R83, R19 ;  /* 0x0000001353131221 */ /* 0x000fe40000010000 */
.L_x_45986:
[----:B------:R-:W-:Y:S01]  /*2b00*/  HADD2.F32 R12, -RZ, R14.H0_H0 ;  /* 0x2000000eff0c7230 */ /* 0x000fe20000004100 */
[----:B------:R-:W-:Y:S05]  /*2b10*/  @P2 BRA `(.L_x_45987) ;  /* 0x0000003000002947 */ /* 0x000fea0003800000 */
[----:B------:R-:W-:Y:S05]  /*2b20*/  @!P1 BRA `(.L_x_45988) ;  /* 0x0000005000009947 */ /* 0x000fea0003800000 */
[----:B-----5:R-:W-:Y:S01]  /*2b30*/  FADD.FTZ R12, R76, R12 ;  /* 0x0000000c4c0c7221 */ /* 0x020fe20000010000 */
[----:B------:R-:W-:Y:S05]  /*2b40*/  BRA `(.L_x_45988) ;  /* 0x0000003000007947 */ /* 0x000fea0003800000 */
.L_x_45987:
[----:B-----5:R-:W-:-:S05]  /*2b50*/  HADD2.F32 R5, -RZ, R86.H0_H0 ;  /* 0x20000056ff057230 */ /* 0x020fca0000004100 */
[----:B------:R-:W-:-:S04]  /*2b60*/  FADD.FTZ R12, R5, R12 ;  /* 0x0000000c050c7221 */ /* 0x000fc80000010000 */
[----:B------:R-:W-:Y:S02]  /*2b70*/  @P1 FADD.FTZ R12, R76, R12 ;  /* 0x0000000c4c0c1221 */ /* 0x000fe40000010000 */
.L_x_45988:
[----:B------:R-:W-:Y:S01]  /*2b80*/  HADD2.F32 R13, -RZ, R14.H1_H1 ;  /* 0x3000000eff0d7230 */ /* 0x000fe20000004100 */
[----:B------:R-:W-:Y:S05]  /*2b90*/  @P2 BRA `(.L_x_45989) ;  /* 0x0000003000002947 */ /* 0x000fea0003800000 */
[----:B------:R-:W-:Y:S05]  /*2ba0*/  @!P1 BRA `(.L_x_45990) ;  /* 0x0000005000009947 */ /* 0x000fea0003800000 */
[----:B-----5:R-:W-:Y:S01]  /*2bb0*/  FADD.FTZ R13, R77, R13 ;  /* 0x0000000d4d0d7221 */ /* 0x020fe20000010000 */
[----:B------:R-:W-:Y:S05]  /*2bc0*/  BRA `(.L_x_45990) ;  /* 0x0000003000007947 */ /* 0x000fea0003800000 */
.L_x_45989:
[----:B-----5:R-:W-:-:S05]  /*2bd0*/  HADD2.F32 R0, -RZ, R86.H1_H1 ;  /* 0x30000056ff007230 */ /* 0x020fca0000004100 */
[----:B------:R-:W-:-:S04]  /*2be0*/  FADD.FTZ R13, R0, R13 ;  /* 0x0000000d000d7221 */ /* 0x000fc80000010000 */
[----:B------:R-:W-:Y:S02]  /*2bf0*/  @P1 FADD.FTZ R13, R77, R13 ;  /* 0x0000000d4d0d1221 */ /* 0x000fe40000010000 */
.L_x_45990:
[----:B------:R-:W-:Y:S01]  /*2c00*/  HADD2.F32 R14, -RZ, R15.H0_H0 ;  /* 0x2000000fff0e7230 */ /* 0x000fe20000004100 */
[----:B------:R-:W-:Y:S05]  /*2c10*/  @P2 BRA `(.L_x_45991) ;  /* 0x0000003000002947 */ /* 0x000fea0003800000 */
[----:B------:R-:W-:Y:S05]  /*2c20*/  @!P1 BRA `(.L_x_45992) ;  /* 0x0000005000009947 */ /* 0x000fea0003800000 */
[----:B-----5:R-:W-:Y:S01]  /*2c30*/  FADD.FTZ R14, R78, R14 ;  /* 0x0000000e4e0e7221 */ /* 0x020fe20000010000 */
[----:B------:R-:W-:Y:S05]  /*2c40*/  BRA `(.L_x_45992) ;  /* 0x0000003000007947 */ /* 0x000fea0003800000 */
.L_x_45991:
[----:B-----5:R-:W-:-:S05]  /*2c50*/  HADD2.F32 R5, -RZ, R87.H0_H0 ;  /* 0x20000057ff057230 */ /* 0x020fca0000004100 */
[----:B------:R-:W-:-:S04]  /*2c60*/  FADD.FTZ R14, R5, R14 ;  /* 0x0000000e050e7221 */ /* 0x000fc80000010000 */
[----:B------:R-:W-:Y:S02]  /*2c70*/  @P1 FADD.FTZ R14, R78, R14 ;  /* 0x0000000e4e0e1221 */ /* 0x000fe40000010000 */
.L_x_45992:
[----:B------:R-:W-:Y:S01]  /*2c80*/  HADD2.F32 R15, -RZ, R15.H1_H1 ;  /* 0x3000000fff0f7230 */ /* 0x000fe20000004100 */
[----:B------:R-:W-:Y:S05]  /*2c90*/  @P2 BRA `(.L_x_45993) ;  /* 0x0000003000002947 */ /* 0x000fea0003800000 */
[----:B------:R-:W-:Y:S05]  /*2ca0*/  @!P1 BRA `(.L_x_45994) ;  /* 0x0000005000009947 */ /* 0x000fea0003800000 */
[----:B-----5:R-:W-:Y:S01]  /*2cb0*/  FADD.FTZ R15, R79, R15 ;  /* 0x0000000f4f0f7221 */ /* 0x020fe20000010000 */
[----:B------:R-:W-:Y:S05]  /*2cc0*/  BRA `(.L_x_45994) ;  /* 0x0000003000007947 */ /* 0x000fea0003800000 */
.L_x_45993:
[----:B-----5:R-:W-:-:S05]  /*2cd0*/  HADD2.F32 R0, -RZ, R87.H1_H1 ;  /* 0x30000057ff007230 */ /* 0x020fca0000004100 */
[----:B------:R-:W-:-:S04]  /*2ce0*/  FADD.FTZ R15, R0, R15 ;  /* 0x0000000f000f7221 */ /* 0x000fc80000010000 */
[----:B------:R-:W-:Y:S02]  /*2cf0*/  @P1 FADD.FTZ R15, R79, R15 ;  /* 0x0000000f4f0f1221 */ /* 0x000fe40000010000 */
.L_x_45994:
        /* <DEDUP_REMOVED lines=16> */
.L_x_45995:
[----:B0----5:R-:W-:-:S05]  /*2e00*/  HADD2.F32 R9, -RZ, R84.H0_H0 ;  /* 0x20000054ff097230 */ /* 0x021fca0000004100 */
[----:B------:R-:W-:-:S04]  /*2e10*/  FADD.FTZ R8, R9, R8 ;  /* 0x0000000809087221 */ /* 0x000fc80000010000 */
[----:B------:R-:W-:Y:S02]  /*2e20*/  @P1 FADD.FTZ R8, R80, R8 ;  /* 0x0000000850081221 */ /* 0x000fe40000010000 */
.L_x_45996:
[----:B------:R-:W-:Y:S01]  /*2e30*/  HADD2.F32 R9, -RZ, R4.H1_H1 ;  /* 0x30000004ff097230 */ /* 0x000fe20000004100 */
[----:B------:R-:W-:Y:S05]  /*2e40*/  @P2 BRA `(.L_x_45997) ;  /* 0x0000003000002947 */ /* 0x000fea0003800000 */
[----:B------:R-:W-:Y:S05]  /*2e50*/  @!P1 BRA `(.L_x_45998) ;  /* 0x0000005000009947 */ /* 0x000fea0003800000 */
[----:B-----5:R-:W-:Y:S01]  /*2e60*/  FADD.FTZ R9, R81, R9 ;  /* 0x0000000951097221 */ /* 0x020fe20000010000 */
[----:B------:R-:W-:Y:S05]  /*2e70*/  BRA `(.L_x_45998) ;  /* 0x0000003000007947 */ /* 0x000fea0003800000 */
.L_x_45997:
[----:B-----5:R-:W-:-:S05]  /*2e80*/  HADD2.F32 R4, -RZ, R84.H1_H1 ;  /* 0x30000054ff047230 */ /* 0x020fca0000004100 */
[----:B------:R-:W-:-:S04]  /*2e90*/  FADD.FTZ R9, R4, R9 ;  /* 0x0000000904097221 */ /* 0x000fc80000010000 */
[----:B------:R-:W-:Y:S02]  /*2ea0*/  @P1 FADD.FTZ R9, R81, R9 ;  /* 0x0000000951091221 */ /* 0x000fe40000010000 */
.L_x_45998:
[----:B------:R-:W-:Y:S01]  /*2eb0*/  HADD2.F32 R10, -RZ, R5.H0_H0 ;  /* 0x20000005ff0a7230 */ /* 0x000fe20000004100 */
[----:B------:R-:W-:Y:S05]  /*2ec0*/  @P2 BRA `(.L_x_45999) ;  /* 0x0000003000002947 */ /* 0x000fea0003800000 */
[----:B------:R-:W-:Y:S05]  /*2ed0*/  @!P1 BRA `(.L_x_46000) ;  /* 0x0000005000009947 */ /* 0x000fea0003800000 */
[----:B-----5:R-:W-:Y:S01]  /*2ee0*/  FADD.FTZ R10, R82, R10 ;  /* 0x0000000a520a7221 */ /* 0x020fe20000010000 */
[----:B------:R-:W-:Y:S05]  /*2ef0*/  BRA `(.L_x_46000) ;  /* 0x0000003000007947 */ /* 0x000fea0003800000 */
.L_x_45999:
[----:B-----5:R-:W-:-:S05]  /*2f00*/  HADD2.F32 R4, -RZ, R85.H0_H0 ;  /* 0x20000055ff047230 */ /* 0x020fca0000004100 */
[----:B------:R-:W-:-:S04]  /*2f10*/  FADD.FTZ R10, R4, R10 ;  /* 0x0000000a040a7221 */ /* 0x000fc80000010000 */
[----:B------:R-:W-:Y:S02]  /*2f20*/  @P1 FADD.FTZ R10, R82, R10 ;  /* 0x0000000a520a1221 */ /* 0x000fe40000010000 */
.L_x_46000:
[----:B------:R-:W-:Y:S01]  /*2f30*/  HADD2.F32 R11, -RZ, R5.H1_H1 ;  /* 0x30000005ff0b7230 */ /* 0x000fe20000004100 */
[----:B------:R-:W-:Y:S05]  /*2f40*/  @P2 BRA `(.L_x_46001) ;  /* 0x0000003000002947 */ /* 0x000fea0003800000 */
[----:B------:R-:W-:Y:S05]  /*2f50*/  @!P1 BRA `(.L_x_46002) ;  /* 0x0000005000009947 */ /* 0x000fea0003800000 */
[----:B-----5:R-:W-:Y:S01]  /*2f60*/  FADD.FTZ R11, R83, R11 ;  /* 0x0000000b530b7221 */ /* 0x020fe20000010000 */
[----:B------:R-:W-:Y:S05]  /*2f70*/  BRA `(.L_x_46002) ;  /* 0x0000003000007947 */ /* 0x000fea0003800000 */
.L_x_46001:
[----:B-----5:R-:W-:-:S05]  /*2f80*/  HADD2.F32 R4, -RZ, R85.H1_H1 ;  /* 0x30000055ff047230 */ /* 0x020fca0000004100 */
[----:B------:R-:W-:-:S04]  /*2f90*/  FADD.FTZ R11, R4, R11 ;  /* 0x0000000b040b7221 */ /* 0x000fc80000010000 */
[----:B------:R-:W-:Y:S02]  /*2fa0*/  @P1 FADD.FTZ R11, R83, R11 ;  /* 0x0000000b530b1221 */ /* 0x000fe40000010000 */
.L_x_46002:
[----:B------:R-:W-:Y:S01]  /*2fb0*/  HADD2.F32 R4, -RZ, R6.H0_H0 ;  /* 0x20000006ff047230 */ /* 0x000fe20000004100 */
[----:B------:R-:W-:Y:S05]  /*2fc0*/  @P2 BRA `(.L_x_46003) ;  /* 0x0000003000002947 */ /* 0x000fea0003800000 */
[----:B------:R-:W-:Y:S05]  /*2fd0*/  @!P1 BRA `(.L_x_46004) ;  /* 0x0000005000009947 */ /* 0x000fea0003800000 */
[----:B-----5:R-:W-:Y:S01]  /*2fe0*/  FADD.FTZ R4, R76, R4 ;  /* 0x000000044c047221 */ /* 0x020fe20000010000 */
[----:B------:R-:W-:Y:S05]  /*2ff0*/  BRA `(.L_x_46004) ;  /* 0x0000003000007947 */ /* 0x000fea0003800000 */
.L_x_46003:
[----:B-----5:R-:W-:-:S05]  /*3000*/  HADD2.F32 R5, -RZ, R86.H0_H0 ;  /* 0x20000056ff057230 */ /* 0x020fca0000004100 */
[----:B------:R-:W-:-:S04]  /*3010*/  FADD.FTZ R4, R5, R4 ;  /* 0x0000000405047221 */ /* 0x000fc80000010000 */
[----:B------:R-:W-:Y:S02]  /*3020*/  @P1 FADD.FTZ R4, R76, R4 ;  /* 0x000000044c041221 */ /* 0x000fe40000010000 */
.L_x_46004:
[----:B------:R-:W-:Y:S01]  /*3030*/  HADD2.F32 R5, -RZ, R6.H1_H1 ;  /* 0x30000006ff057230 */ /* 0x000fe20000004100 */
[----:B------:R-:W-:Y:S05]  /*3040*/  @P2 BRA `(.L_x_46005) ;  /* 0x0000003000002947 */ /* 0x000fea0003800000 */
[----:B------:R-:W-:Y:S05]  /*3050*/  @!P1 BRA `(.L_x_46006) ;  /* 0x0000005000009947 */ /* 0x000fea0003800000 */
[----:B-----5:R-:W-:Y:S01]  /*3060*/  FADD.FTZ R5, R77, R5 ;  /* 0x000000054d057221 */ /* 0x020fe20000010000 */
[----:B------:R-:W-:Y:S05]  /*3070*/  BRA `(.L_x_46006) ;  /* 0x0000003000007947 */ /* 0x000fea0003800000 */
.L_x_46005:
[----:B-----5:R-:W-:-:S05]  /*3080*/  HADD2.F32 R6, -RZ, R86.H1_H1 ;  /* 0x30000056ff067230 */ /* 0x020fca0000004100 */
[----:B------:R-:W-:-:S04]  /*3090*/  FADD.FTZ R5, R6, R5 ;  /* 0x0000000506057221 */ /* 0x000fc80000010000 */
[----:B------:R-:W-:Y:S02]  /*30a0*/  @P1 FADD.FTZ R5, R77, R5 ;  /* 0x000000054d051221 */ /* 0x000fe40000010000 */
.L_x_46006:
[----:B------:R-:W-:Y:S01]  /*30b0*/  HADD2.F32 R6, -RZ, R7.H0_H0 ;  /* 0x20000007ff067230 */ /* 0x000fe20000004100 */
[----:B------:R-:W-:Y:S05]  /*30c0*/  @P2 BRA `(.L_x_46007) ;  /* 0x0000003000002947 */ /* 0x000fea0003800000 */
[----:B------:R-:W-:Y:S05]  /*30d0*/  @!P1 BRA `(.L_x_46008) ;  /* 0x0000005000009947 */ /* 0x000fea0003800000 */
[----:B-----5:R-:W-:Y:S01]  /*30e0*/  FADD.FTZ R6, R78, R6 ;  /* 0x000000064e067221 */ /* 0x020fe20000010000 */
[----:B------:R-:W-:Y:S05]  /*30f0*/  BRA `(.L_x_46008) ;  /* 0x0000003000007947 */ /* 0x000fea0003800000 */
.L_x_46007:
[----:B-----5:R-:W-:-:S05]  /*3100*/  HADD2.F32 R232, -RZ, R87.H0_H0 ;  /* 0x20000057ffe87230 */ /* 0x020fca0000004100 */
[----:B------:R-:W-:-:S04]  /*3110*/  FADD.FTZ R6, R232, R6 ;  /* 0x00000006e8067221 */ /* 0x000fc80000010000 */
[----:B------:R-:W-:Y:S02]  /*3120*/  @P1 FADD.FTZ R6, R78, R6 ;  /* 0x000000064e061221 */ /* 0x000fe40000010000 */
.L_x_46008:
[----:B------:R-:W-:Y:S01]  /*3130*/  HADD2.F32 R7, -RZ, R7.H1_H1 ;  /* 0x30000007ff077230 */ /* 0x000fe20000004100 */
[----:B------:R-:W-:Y:S05]  /*3140*/  @P2 BRA `(.L_x_46009) ;  /* 0x0000003000002947 */ /* 0x000fea0003800000 */
[----:B------:R-:W-:Y:S05]  /*3150*/  @!P1 BRA `(.L_x_46010) ;  /* 0x0000005000009947 */ /* 0x000fea0003800000 */
[----:B-----5:R-:W-:Y:S01]  /*3160*/  FADD.FTZ R7, R79, R7 ;  /* 0x000000074f077221 */ /* 0x020fe20000010000 */
[----:B------:R-:W-:Y:S05]  /*3170*/  BRA `(.L_x_46010) ;  /* 0x0000003000007947 */ /* 0x000fea0003800000 */
.L_x_46009:
[----:B-----5:R-:W-:-:S05]  /*3180*/  HADD2.F32 R232, -RZ, R87.H1_H1 ;  /* 0x30000057ffe87230 */ /* 0x020fca0000004100 */
[----:B------:R-:W-:-:S04]  /*3190*/  FADD.FTZ R7, R232, R7 ;  /* 0x00000007e8077221 */ /* 0x000fc80000010000 */
[----:B------:R-:W-:Y:S02]  /*31a0*/  @P1 FADD.FTZ R7, R79, R7 ;  /* 0x000000074f071221 */ /* 0x000fe40000010000 */
.L_x_46010:
        /* <DEDUP_REMOVED lines=16> */
.L_x_46011:
[----:B0----5:R-:W-:-:S05]  /*32b0*/  HADD2.F32 R233, -RZ, R84.H0_H0 ;  /* 0x20000054ffe97230 */ /* 0x021fca0000004100 */
[----:B------:R-:W-:-:S04]  /*32c0*/  FADD.FTZ R232, R233, R232 ;  /* 0x000000e8e9e87221 */ /* 0x000fc80000010000 */
[----:B------:R-:W-:Y:S02]  /*32d0*/  @P1 FADD.FTZ R232, R80, R232 ;  /* 0x000000e850e81221 */ /* 0x000fe40000010000 */
.L_x_46012:
[----:B------:R-:W-:Y:S01]  /*32e0*/  HADD2.F32 R233, -RZ, R236.H1_H1 ;  /* 0x300000ecffe97230 */ /* 0x000fe20000004100 */
[----:B------:R-:W-:Y:S05]  /*32f0*/  @P2 BRA `(.L_x_46013) ;  /* 0x0000003000002947 */ /* 0x000fea0003800000 */
[----:B------:R-:W-:Y:S05]  /*3300*/  @!P1 BRA `(.L_x_46014) ;  /* 0x0000005000009947 */ /* 0x000fea0003800000 */
[----:B-----5:R-:W-:Y:S01]  /*3310*/  FADD.FTZ R233, R81, R233 ;  /* 0x000000e951e97221 */ /* 0x020fe20000010000 */
[----:B------:R-:W-:Y:S05]  /*3320*/  BRA `(.L_x_46014) ;  /* 0x0000003000007947 */ /* 0x000fea0003800000 */
.L_x_46013:
[----:B-----5:R-:W-:-:S05]  /*3330*/  HADD2.F32 R234, -RZ, R84.H1_H1 ;  /* 0x30000054ffea7230 */ /* 0x020fca0000004100 */
[----:B------:R-:W-:-:S04]  /*3340*/  FADD.FTZ R233, R234, R233 ;  /* 0x000000e9eae97221 */ /* 0x000fc80000010000 */
[----:B------:R-:W-:Y:S02]  /*3350*/  @P1 FADD.FTZ R233, R81, R233 ;  /* 0x000000e951e91221 */ /* 0x000fe40000010000 */
.L_x_46014:
[----:B------:R-:W-:Y:S01]  /*3360*/  HADD2.F32 R234, -RZ, R237.H0_H0 ;  /* 0x200000edffea7230 */ /* 0x000fe20000004100 */
[----:B------:R-:W-:Y:S05]  /*3370*/  @P2 BRA `(.L_x_46015) ;  /* 0x0000003000002947 */ /* 0x000fea0003800000 */
[----:B------:R-:W-:Y:S05]  /*3380*/  @!P1 BRA `(.L_x_46016) ;  /* 0x0000005000009947 */ /* 0x000fea0003800000 */
[----:B-----5:R-:W-:Y:S01]  /*3390*/  FADD.FTZ R234, R82, R234 ;  /* 0x000000ea52ea7221 */ /* 0x020fe20000010000 */
[----:B------:R-:W-:Y:S05]  /*33a0*/  BRA `(.L_x_46016) ;  /* 0x0000003000007947 */ /* 0x000fea0003800000 */
.L_x_46015:
[----:B-----5:R-:W-:-:S05]  /*33b0*/  HADD2.F32 R235, -RZ, R85.H0_H0 ;  /* 0x20000055ffeb7230 */ /* 0x020fca0000004100 */
[----:B------:R-:W-:-:S04]  /*33c0*/  FADD.FTZ R234, R235, R234 ;  /* 0x000000eaebea7221 */ /* 0x000fc80000010000 */
[----:B------:R-:W-:Y:S02]  /*33d0*/  @P1 FADD.FTZ R234, R82, R234 ;  /* 0x000000ea52ea1221 */ /* 0x000fe40000010000 */
.L_x_46016:
[----:B------:R-:W-:Y:S01]  /*33e0*/  HADD2.F32 R235, -RZ, R237.H1_H1 ;  /* 0x300000edffeb7230 */ /* 0x000fe20000004100 */
[----:B------:R-:W-:Y:S05]  /*33f0*/  @P2 BRA `(.L_x_46017) ;  /* 0x0000003000002947 */ /* 0x000fea0003800000 */
[----:B------:R-:W-:Y:S05]  /*3400*/  @!P1 BRA `(.L_x_46018) ;  /* 0x0000005000009947 */ /* 0x000fea0003800000 */
[----:B-----5:R-:W-:Y:S01]  /*3410*/  FADD.FTZ R235, R83, R235 ;  /* 0x000000eb53eb7221 */ /* 0x020fe20000010000 */
[----:B------:R-:W-:Y:S05]  /*3420*/  BRA `(.L_x_46018) ;  /* 0x0000003000007947 */ /* 0x000fea0003800000 */
.L_x_46017:
[----:B-----5:R-:W-:-:S05]  /*3430*/  HADD2.F32 R236, -RZ, R85.H1_H1 ;  /* 0x30000055ffec7230 */ /* 0x020fca0000004100 */
[----:B------:R-:W-:-:S04]  /*3440*/  FADD.FTZ R235, R236, R235 ;  /* 0x000000ebeceb7221 */ /* 0x000fc80000010000 */
[----:B------:R-:W-:Y:S02]  /*3450*/  @P1 FADD.FTZ R235, R83, R235 ;  /* 0x000000eb53eb1221 */ /* 0x000fe40000010000 */
.L_x_46018:
[----:B------:R-:W-:Y:S01]  /*3460*/  HADD2.F32 R236, -RZ, R238.H0_H0 ;  /* 0x200000eeffec7230 */ /* 0x000fe20000004100 */
[----:B------:R-:W-:Y:S05]  /*3470*/  @P2 BRA `(.L_x_46019) ;  /* 0x0000003000002947 */ /* 0x000fea0003800000 */
[----:B------:R-:W-:Y:S05]  /*3480*/  @!P1 BRA `(.L_x_46020) ;  /* 0x0000005000009947 */ /* 0x000fea0003800000 */
[----:B-----5:R-:W-:Y:S01]  /*3490*/  FADD.FTZ R236, R76, R236 ;  /* 0x000000ec4cec7221 */ /* 0x020fe20000010000 */
[----:B------:R-:W-:Y:S05]  /*34a0*/  BRA `(.L_x_46020) ;  /* 0x0000003000007947 */ /* 0x000fea0003800000 */
.L_x_46019:
[----:B-----5:R-:W-:-:S05]  /*34b0*/  HADD2.F32 R237, -RZ, R86.H0_H0 ;  /* 0x20000056ffed7230 */ /* 0x020fca0000004100 */
[----:B------:R-:W-:-:S04]  /*34c0*/  FADD.FTZ R236, R237, R236 ;  /* 0x000000ecedec7221 */ /* 0x000fc80000010000 */
[----:B------:R-:W-:Y:S02]  /*34d0*/  @P1 FADD.FTZ R236, R76, R236 ;  /* 0x000000ec4cec1221 */ /* 0x000fe40000010000 */
.L_x_46020:
[----:B------:R-:W-:Y:S01]  /*34e0*/  HADD2.F32 R237, -RZ, R238.H1_H1 ;  /* 0x300000eeffed7230 */ /* 0x000fe20000004100 */
[----:B------:R-:W-:Y:S05]  /*34f0*/  @P2 BRA `(.L_x_46021) ;  /* 0x0000003000002947 */ /* 0x000fea0003800000 */
[----:B------:R-:W-:Y:S05]  /*3500*/  @!P1 BRA `(.L_x_46022) ;  /* 0x0000005000009947 */ /* 0x000fea0003800000 */
[----:B-----5:R-:W-:Y:S01]  /*3510*/  FADD.FTZ R237, R77, R237 ;  /* 0x000000ed4ded7221 */ /* 0x020fe20000010000 */
[----:B------:R-:W-:Y:S05]  /*3520*/  BRA `(.L_x_46022) ;  /* 0x0000003000007947 */ /* 0x000fea0003800000 */
.L_x_46021:
[----:B-----5:R-:W-:-:S05]  /*3530*/  HADD2.F32 R238, -RZ, R86.H1_H1 ;  /* 0x30000056ffee7230 */ /* 0x020fca0000004100 */
[----:B------:R-:W-:-:S04]  /*3540*/  FADD.FTZ R237, R238, R237 ;  /* 0x000000edeeed7221 */ /* 0x000fc80000010000 */
[----:B------:R-:W-:Y:S02]  /*3550*/  @P1 FADD.FTZ R237, R77, R237 ;  /* 0x000000ed4ded1221 */ /* 0x000fe40000010000 */
.L_x_46022:
[----:B------:R-:W-:Y:S01]  /*3560*/  HADD2.F32 R238, -RZ, R239.H0_H0 ;  /* 0x200000efffee7230 */ /* 0x000fe20000004100 */
[----:B------:R-:W-:Y:S05]  /*3570*/  @P2 BRA `(.L_x_46023) ;  /* 0x0000003000002947 */ /* 0x000fea0003800000 */
[----:B------:R-:W-:Y:S05]  /*3580*/  @!P1 BRA `(.L_x_46024) ;  /* 0x0000005000009947 */ /* 0x000fea0003800000 */
[----:B-----5:R-:W-:Y:S01]  /*3590*/  FADD.FTZ R238, R78, R238 ;  /* 0x000000ee4eee7221 */ /* 0x020fe20000010000 */
[----:B------:R-:W-:Y:S05]  /*35a0*/  BRA `(.L_x_46024) ;  /* 0x0000003000007947 */ /* 0x000fea0003800000 */
.L_x_46023:
[----:B-----5:R-:W-:-:S05]  /*35b0*/  HADD2.F32 R244, -RZ, R87.H0_H0 ;  /* 0x20000057fff47230 */ /* 0x020fca0000004100 */
[----:B------:R-:W-:-:S04]  /*35c0*/  FADD.FTZ R238, R244, R238 ;  /* 0x000000eef4ee7221 */ /* 0x000fc80000010000 */
[----:B------:R-:W-:Y:S02]  /*35d0*/  @P1 FADD.FTZ R238, R78, R238 ;  /* 0x000000ee4eee1221 */ /* 0x000fe40000010000 */
.L_x_46024:
[----:B------:R-:W-:Y:S01]  /*35e0*/  HADD2.F32 R239, -RZ, R239.H1_H1 ;  /* 0x300000efffef7230 */ /* 0x000fe20000004100 */
[----:B------:R-:W-:Y:S05]  /*35f0*/  @P2 BRA `(.L_x_46025) ;  /* 0x0000003000002947 */ /* 0x000fea0003800000 */
[----:B------:R-:W-:Y:S05]  /*3600*/  @!P1 BRA `(.L_x_46026) ;  /* 0x0000005000009947 */ /* 0x000fea0003800000 */
[----:B-----5:R-:W-:Y:S01]  /*3610*/  FADD.FTZ R239, R79, R239 ;  /* 0x000000ef4fef7221 */ /* 0x020fe20000010000 */
[----:B------:R-:W-:Y:S05]  /*3620*/  BRA `(.L_x_46026) ;  /* 0x0000003000007947 */ /* 0x000fea0003800000 */
.L_x_46025:
[----:B-----5:R-:W-:-:S05]  /*3630*/  HADD2.F32 R244, -RZ, R87.H1_H1 ;  /* 0x30000057fff47230 */ /* 0x020fca0000004100 */
[----:B------:R-:W-:-:S04]  /*3640*/  FADD.FTZ R239, R244, R239 ;  /* 0x000000eff4ef7221 */ /* 0x000fc80000010000 */
[----:B------:R-:W-:Y:S02]  /*3650*/  @P1 FADD.FTZ R239, R79, R239 ;  /* 0x000000ef4fef1221 */ /* 0x000fe40000010000 */
.L_x_46026:
        /* <DEDUP_REMOVED lines=86> */
.L_x_46031:
        /* <DEDUP_REMOVED lines=180> */
.L_x_46032:
        /* <DEDUP_REMOVED lines=26> */
[----:B------:R-:W-:Y:S01]  /*48a0*/  F2FP.PACK_AB R71, R71, R70 ;  /* 0x000000464747723e */ /* 0x000fe200000000ff */
        /* <DEDUP_REMOVED lines=18> */
[----:B------:R-:W-:Y:S01]  /*49d0*/  F2FP.PACK_AB R68, R73, R68 ;  /* 0x000000444944723e */ /* 0x000fe200000000ff */
        /* <DEDUP_REMOVED lines=14> */
[----:B------:R-:W-:Y:S01]  /*4ac0*/  F2FP.PACK_AB R70, R69, R70 ;  /* 0x000000464546723e */ /* 0x000fe200000000ff */
[----:B-1----:R-:W-:-:S05]  /*4ad0*/  @!P1 IMAD.WIDE R72, R250, R251, c[0x0][0x1a8] ;  /* 0x00006a00fa489625 */ /* 0x002fca00078e02fb */
[----:B------:R1:W-:Y:S01]  /*4ae0*/  @!P1 STG.E [R72.64], R244 ;  /* 0x000000f448009986 */ /* 0x0003e2000c101904 */
[----:B------:R-:W-:Y:S01]  /*4af0*/  F2FP.PACK_AB R69, R75, R74 ;  /* 0x0000004a4b45723e */ /* 0x000fe200000000ff */
        /* <DEDUP_REMOVED lines=125> */
[----:B------:R-:W-:Y:S01]  /*52d0*/  F2FP.PACK_AB R7, R9, R8 ;  /* 0x000000080907723e */ /* 0x000fe200000000ff */
[----:B------:R-:W-:Y:S01]  /*52e0*/  FMUL.FTZ R8, R244, R19 ;  /* 0x00000013f4087220 */ /* 0x000fe20000410000 */
[----:B------:R-:W-:Y:S01]  /*52f0*/  F2FP.PACK_AB R6, R10, R6 ;  /* 0x000000060a06723e */ /* 0x000fe200000000ff */
[C---:B------:R-:W-:Y:S01]  /*5300*/  FMUL.FTZ R9, R244.reuse, R52 ;  /* 0x00000034f4097220 */ /* 0x040fe20000410000 */
[----:B------:R-:W-:Y:S01]  /*5310*/  F2FP.PACK_AB R5, R5, R4 ;  /* 0x000000040505723e */ /* 0x000fe200000000ff */
        /* <DEDUP_REMOVED lines=8> */
[----:B------:R-:W-:Y:S01]  /*53a0*/  F2FP.PACK_AB R4, R8, R4 ;  /* 0x000000040804723e */ /* 0x000fe200000000ff */
[----:B------:R-:W-:Y:S01]  /*53b0*/  FMUL.FTZ R8, R244, R17 ;  /* 0x00000011f4087220 */ /* 0x000fe20000410000 */
[----:B------:R-:W-:Y:S01]  /*53c0*/  F2FP.PACK_AB R10, R10, R9 ;  /* 0x000000090a0a723e */ /* 0x000fe200000000ff */
[----:B------:R-:W-:Y:S01]  /*53d0*/  FMUL.FTZ R9, R244, R18 ;  /* 0x00000012f4097220 */ /* 0x000fe20000410000 */
[----:B------:R-:W-:Y:S01]  /*53e0*/  F2FP.PACK_AB R11, R12, R11 ;  /* 0x0000000b0c0b723e */ /* 0x000fe200000000ff */
        /* <DEDUP_REMOVED lines=24> */
[----:B------:R-:W-:Y:S01]  /*5570*/  F2FP.PACK_AB R12, R17, R16 ;  /* 0x00000010110c723e */ /* 0x000fe200000000ff */
[----:B------:R-:W-:-:S02]  /*5580*/  FFMA.FTZ R18, R143, R14, R207 ;  /* 0x0000000e8f127223 */ /* 0x000fc400000100cf */
[----:B------:R-:W-:Y:S01]  /*5590*/  FMUL.FTZ R17, R244, R40 ;  /* 0x00000028f4117220 */ /* 0x000fe20000410000 */
[----:B------:R-:W-:Y:S01]  /*55a0*/  F2FP.PACK_AB R14, R44, R19 ;  /* 0x000000132c0e723e */ /* 0x000fe200000000ff */
[C---:B------:R-:W-:Y:S02]  /*55b0*/  FMUL.FTZ R19, R244.reuse, R42 ;  /* 0x0000002af4137220 */ /* 0x040fe40000410000 */
[----:B------:R-:W-:Y:S01]  /*55c0*/  FMUL.FTZ R40, R244, R37 ;  /* 0x00000025f4287220 */ /* 0x000fe20000410000 */
[----:B------:R-:W-:Y:S01]  /*55d0*/  F2FP.PACK_AB R13, R18, R13 ;  /* 0x0000000d120d723e */ /* 0x000fe200000000ff */
        /* <DEDUP_REMOVED lines=16> */
[----:B------:R-:W-:-:S04]  /*56e0*/  IMAD.WIDE.U32 R36, R249, R236, c[0x0][0x208] ;  /* 0x00008200f9247625 */ /* 0x000fc800078e00ec */
[-C--:B------:R-:W-:Y:S01]  /*56f0*/  IMAD.WIDE.U32 R38, R246, R236.reuse, c[0x0][0x208] ;  /* 0x00008200f6267625 */ /* 0x080fe200078e00ec */
[----:B------:R-:W-:Y:S01]  /*5700*/  F2FP.PACK_AB R18, R40, R41 ;  /* 0x000000292812723e */ /* 0x000fe200000000ff */
[----:B------:R-:W-:Y:S02]  /*5710*/  STG.E.128 [R36.64], R4 ;  /* 0x0000000424007986 */ /* 0x000fe4000c101d04 */
[----:B------:R-:W-:Y:S01]  /*5720*/  IMAD.WIDE.U32 R40, R243, R236, c[0x0][0x208] ;  /* 0x00008200f3287625 */ /* 0x000fe200078e00ec */
[----:B------:R-:W-:Y:S01]  /*5730*/  F2FP.PACK_AB R19, R42, R19 ;  /* 0x000000132a13723e */ /* 0x000fe200000000ff */
        /* <DEDUP_REMOVED lines=13> */
[----:B------:R-:W-:Y:S01]  /*5810*/  F2FP.PACK_AB R11, R8, R11 ;  /* 0x0000000b080b723e */ /* 0x000fe200000000ff */
[----:B------:R-:W-:Y:S02]  /*5820*/  FMUL.FTZ R47, R244, R59 ;  /* 0x0000003bf42f7220 */ /* 0x000fe40000410000 */
[----:B------:R-:W-:Y:S02]  /*5830*/  FFMA.FTZ R10, R112, R20, R176 ;  /* 0x00000014700a7223 */ /* 0x000fe400000100b0 */
[----:B------:R-:W-:-:S02]  /*5840*/  FMUL.FTZ R59, R244, R70 ;  /* 0x00000046f43b7220 */ /* 0x000fc40000410000 */
[----:B------:R-:W-:Y:S02]  /*5850*/  FMUL.FTZ R61, R244, R71 ;  /* 0x00000047f43d7220 */ /* 0x000fe40000410000 */
[----:B------:R-:W-:Y:S02]  /*5860*/  FFMA.FTZ R8, R116, R24, R180 ;  /* 0x0000001874087223 */ /* 0x000fe400000100b4 */
[----:B---3--:R-:W-:Y:S02]  /*5870*/  FFMA.FTZ R17, R102, R53, R166 ;  /* 0x0000003566117223 */ /* 0x008fe400000100a6 */
[----:B------:R-:W-:Y:S01]  /*5880*/  FFMA.FTZ R20, R103, R55, R167 ;  /* 0x0000003767147223 */ /* 0x000fe200000100a7 */
[----:B------:R-:W-:Y:S01]  /*5890*/  F2FP.PACK_AB R14, R13, R14 ;  /* 0x0000000e0d0e723e */ /* 0x000fe200000000ff */
        /* <DEDUP_REMOVED lines=8> */
[----:B------:R-:W-:Y:S01]  /*5920*/  F2FP.PACK_AB R10, R21, R10 ;  /* 0x0000000a150a723e */ /* 0x000fe200000000ff */
[C---:B------:R-:W-:Y:S01]  /*5930*/  FMUL.FTZ R44, R244.reuse, R56 ;  /* 0x00000038f42c7220 */ /* 0x040fe20000410000 */
[----:B------:R-:W-:Y:S01]  /*5940*/  F2FP.PACK_AB R8, R25, R8 ;  /* 0x000000081908723e */ /* 0x000fe200000000ff */
[----:B------:R-:W-:Y:S01]  /*5950*/  FMUL.FTZ R45, R244, R57 ;  /* 0x00000039f42d7220 */ /* 0x000fe20000410000 */
[----:B------:R-:W-:Y:S01]  /*5960*/  F2FP.PACK_AB R17, R20, R17 ;  /* 0x000000111411723e */ /* 0x000fe200000000ff */
        /* <DEDUP_REMOVED lines=8> */
[----:B------:R-:W-:Y:S01]  /*59f0*/  F2FP.PACK_AB R9, R12, R9 ;  /* 0x000000090c09723e */ /* 0x000fe200000000ff */
[C---:B------:R-:W-:Y:S02]  /*5a00*/  FMUL.FTZ R64, R244.reuse, R232 ;  /* 0x000000e8f4407220 */ /* 0x040fe40000410000 */
[----:B------:R-:W-:Y:S02]  /*5a10*/  FMUL.FTZ R65, R244, R233 ;  /* 0x000000e9f4417220 */ /* 0x000fe40000410000 */
[----:B------:R-:W-:Y:S02]  /*5a20*/  FFMA.FTZ R5, R127, R35, R191 ;  /* 0x000000237f057223 */ /* 0x000fe400000100bf */
[----:B------:R-:W-:Y:S02]  /*5a30*/  FFMA.FTZ R20, R92, R58, R156 ;  /* 0x0000003a5c147223 */ /* 0x000fe4000001009c */
[----:B------:R-:W-:-:S02]  /*5a40*/  FFMA.FTZ R21, R94, R62, R158 ;  /* 0x0000003e5e157223 */ /* 0x000fc4000001009e */
[----:B------:R-:W-:Y:S02]  /*5a50*/  FFMA.FTZ R24, R95, R63, R159 ;  /* 0x0000003f5f187223 */ /* 0x000fe4000001009f */
        /* <DEDUP_REMOVED lines=17> */
[----:B------:R-:W-:Y:S01]  /*5b70*/  IMAD.WIDE.U32 R240, R240, R236, c[0x0][0x208] ;  /* 0x00008200f0f07625 */ /* 0x000fe200078e00ec */
[----:B------:R-:W-:-:S02]  /*5b80*/  F2FP.PACK_AB R4, R33, R32 ;  /* 0x000000202104723e */ /* 0x000fc400000000ff */
[----:B------:R-:W-:Y:S02]  /*5b90*/  F2FP.PACK_AB R21, R24, R21 ;  /* 0x000000151815723e */ /* 0x000fe400000000ff */
[----:B------:R-:W-:Y:S01]  /*5ba0*/  F2FP.PACK_AB R20, R25, R20 ;  /* 0x000000141914723e */ /* 0x000fe200000000ff */
[----:B------:R-:W-:Y:S01]  /*5bb0*/  IMAD.WIDE.U32 R24, R3, R236, c[0x0][0x208] ;  /* 0x0000820003187625 */ /* 0x000fe200078e00ec */
[----:B------:R-:W-:Y:S02]  /*5bc0*/  F2FP.PACK_AB R15, R54, R15 ;  /* 0x0000000f360f723e */ /* 0x000fe400000000ff */
[----:B------:R-:W-:Y:S01]  /*5bd0*/  F2FP.PACK_AB R12, R45, R12 ;  /* 0x0000000c2d0c723e */ /* 0x000fe200000000ff */
[----:B------:R-:W-:Y:S01]  /*5be0*/  IMAD.WIDE.U32 R2, R2, R236, c[0x0][0x208] ;  /* 0x0000820002027625 */ /* 0x000fe200078e00ec */
[----:B------:R-:W-:Y:S02]  /*5bf0*/  F2FP.PACK_AB R23, R26, R23 ;  /* 0x000000171a17723e */ /* 0x000fe400000000ff */
[----:B------:R-:W-:Y:S01]  /*5c00*/  F2FP.PACK_AB R18, R57, R18 ;  /* 0x000000123912723e */ /* 0x000fe200000000ff */
[----:B------:R-:W-:Y:S01]  /*5c10*/  IMAD.WIDE.U32 R26, R0, R236, c[0x0][0x208] ;  /* 0x00008200001a7625 */ /* 0x000fe200078e00ec */
[----:B------:R-:W-:Y:S01]  /*5c20*/  F2FP.PACK_AB R16, R51, R16 ;  /* 0x000000103310723e */ /* 0x000fe200000000ff */
[----:B------:R0:W-:Y:S01]  /*5c30*/  STG.E.128 [R240.64], R4 ;  /* 0x00000004f0007986 */ /* 0x0001e2000c101d04 */
[----:B------:R-:W-:Y:S01]  /*5c40*/  F2FP.PACK_AB R22, R65, R22 ;  /* 0x000000164116723e */ /* 0x000fe200000000ff */
        /* <DEDUP_REMOVED lines=10> */
.L_x_46029:
[----:B------:R-:W-:Y:S05]  /*5cf0*/  EXIT ;  /* 0x000000000000794d */ /* 0x000fea0003800000 */
.L_x_46027:
[----:B------:R-:W-:Y:S01]  /*5d00*/  HFMA2.MMA R245, -RZ, RZ, 0, 5.9604644775390625e-08 ;  /* 0x00000001fff57435 */ /* 0x000fe200000001ff */
[----:B------:R-:W-:Y:S02]  /*5d10*/  MOV R252, R248 ;  /* 0x000000f800fc7202 */ /* 0x000fe40000000f00 */
[----:B------:R-:W-:Y:S02]  /*5d20*/  MOV R251, 0xffffffff ;  /* 0xffffffff00fb7802 */ /* 0x000fe40000000f00 */
[----:B------:R-:W-:Y:S02]  /*5d30*/  MOV R244, 0x5d50 ;  /* 0x00005d5000f47802 */ /* 0x000fe40000000f00 */
[----:B-----5:R-:W-:Y:S05]  /*5d40*/  CALL.REL.NOINC `($__internal_59_$__cuda_sm70_shflsync_bfly_p) ;  /* 0x00000d5000007944 */ /* 0x020fea0003c00000 */
[----:B-1----:R-:W-:Y:S01]  /*5d50*/  MOV R244, R251 ;  /* 0x000000fb00f47202 */ /* 0x002fe20000000f00 */
[----:B0----5:R-:W-:Y:S05]  /*5d60*/  BRA `(.L_x_46031) ;  /* 0xffffde5000007947 */ /* 0x021fea000383ffff */
.L_x_46028:
[----:B------:R-:W-:Y:S01]  /*5d70*/  HFMA2.MMA R245, -RZ, RZ, 0, 1.1920928955078125e-07 ;  /* 0x00000002fff57435 */ /* 0x000fe200000001ff */
[----:B------:R-:W-:Y:S02]  /*5d80*/  MOV R252, R248 ;  /* 0x000000f800fc7202 */ /* 0x000fe40000000f00 */
[----:B------:R-:W-:Y:S02]  /*5d90*/  MOV R251, 0xffffffff ;  /* 0xffffffff00fb7802 */ /* 0x000fe40000000f00 */
[----:B------:R-:W-:-:S02]  /*5da0*/  MOV R244, 0x5dc0 ;  /* 0x00005dc000f47802 */ /* 0x000fc40000000f00 */
[----:B-----5:R-:W-:Y:S05]  /*5db0*/  CALL.REL.NOINC `($__internal_59_$__cuda_sm70_shflsync_bfly_p) ;  /* 0x00000ce000007944 */ /* 0x020fea0003c00000 */
[----:B-1----:R-:W-:Y:S01]  /*5dc0*/  FADD.FTZ R248, R248, R251 ;  /* 0x000000fbf8f87221 */ /* 0x002fe20000010000 */
[----:B------:R-:W-:Y:S01]  /*5dd0*/  HFMA2.MMA R245, -RZ, RZ, 0, 2.384185791015625e-07 ;  /* 0x00000004fff57435 */ /* 0x000fe200000001ff */
[----:B------:R-:W-:-:S02]  /*5de0*/  MOV R251, 0xffffffff ;  /* 0xffffffff00fb7802 */ /* 0x000fc40000000f00 */
[----:B------:R-:W-:Y:S02]  /*5df0*/  MOV R244, 0x5e20 ;  /* 0x00005e2000f47802 */ /* 0x000fe40000000f00 */
[----:B------:R-:W-:Y:S02]  /*5e00*/  MOV R252, R248 ;  /* 0x000000f800fc7202 */ /* 0x000fe40000000f00 */
[----:B0----5:R-:W-:Y:S05]  /*5e10*/  CALL.REL.NOINC `($__internal_59_$__cuda_sm70_shflsync_bfly_p) ;  /* 0x00000c8000007944 */ /* 0x021fea0003c00000 */
[----:B-1----:R-:W-:Y:S01]  /*5e20*/  FADD.FTZ R248, R248, R251 ;  /* 0x000000fbf8f87221 */ /* 0x002fe20000010000 */
[----:B------:R-:W-:Y:S01]  /*5e30*/  HFMA2.MMA R245, -RZ, RZ, 0, 4.76837158203125e-07 ;  /* 0x00000008fff57435 */ /* 0x000fe200000001ff */
[----:B------:R-:W-:Y:S02]  /*5e40*/  MOV R251, 0xffffffff ;  /* 0xffffffff00fb7802 */ /* 0x000fe40000000f00 */
[----:B------:R-:W-:Y:S02]  /*5e50*/  MOV R244, 0x5e80 ;  /* 0x00005e8000f47802 */ /* 0x000fe40000000f00 */
[----:B------:R-:W-:Y:S02]  /*5e60*/  MOV R252, R248 ;  /* 0x000000f800fc7202 */ /* 0x000fe40000000f00 */
[----:B0----5:R-:W-:Y:S05]  /*5e70*/  CALL.REL.NOINC `($__internal_59_$__cuda_sm70_shflsync_bfly_p) ;  /* 0x00000c2000007944 */ /* 0x021fea0003c00000 */
[----:B-1----:R-:W-:Y:S01]  /*5e80*/  FADD.FTZ R248, R248, R251 ;  /* 0x000000fbf8f87221 */ /* 0x002fe20000010000 */
[----:B------:R-:W-:Y:S01]  /*5e90*/  HFMA2.MMA R245, -RZ, RZ, 0, 9.5367431640625e-07 ;  /* 0x00000010fff57435 */ /* 0x000fe200000001ff */
[----:B------:R-:W-:-:S02]  /*5ea0*/  MOV R251, 0xffffffff ;  /* 0xffffffff00fb7802 */ /* 0x000fc40000000f00 */
[----:B------:R-:W-:Y:S02]  /*5eb0*/  MOV R244, 0x5ee0 ;  /* 0x00005ee000f47802 */ /* 0x000fe40000000f00 */
[----:B------:R-:W-:Y:S02]  /*5ec0*/  MOV R252, R248 ;  /* 0x000000f800fc7202 */ /* 0x000fe40000000f00 */
[----:B0----5:R-:W-:Y:S05]  /*5ed0*/  CALL.REL.NOINC `($__internal_59_$__cuda_sm70_shflsync_bfly_p) ;  /* 0x00000bc000007944 */ /* 0x021fea0003c00000 */
        /* <DEDUP_REMOVED lines=165> */
[----:B0----5:R-:W-:Y:S05]  /*6930*/  CALL.REL.NOINC `($__internal_59_$__cuda_sm70_shflsync_bfly_p) ;  /* 0x0000016000007944 */ /* 0x021fea0003c00000 */
[----:B------:R-:W-:Y:S01]  /*6940*/  HFMA2.MMA R245, -RZ, RZ, 0, 1.1920928955078125e-07 ;  /* 0x00000002fff57435 */ /* 0x000fe200000001ff */
[----:B-1----:R-:W-:Y:S01]  /*6950*/  FADD.FTZ R252, R252, R251 ;  /* 0x000000fbfcfc7221 */ /* 0x002fe20000010000 */
[----:B------:R-:W-:Y:S02]  /*6960*/  MOV R251, 0xffffffff ;  /* 0xffffffff00fb7802 */ /* 0x000fe40000000f00 */
[----:B------:R-:W-:Y:S02]  /*6970*/  MOV R244, 0x6990 ;  /* 0x0000699000f47802 */ /* 0x000fe40000000f00 */
[----:B0----5:R-:W-:Y:S05]  /*6980*/  CALL.REL.NOINC `($__internal_59_$__cuda_sm70_shflsync_bfly_p) ;  /* 0x0000011000007944 */ /* 0x021fea0003c00000 */
[----:B------:R-:W-:Y:S01]  /*6990*/  HFMA2.MMA R245, -RZ, RZ, 0, 2.384185791015625e-07 ;  /* 0x00000004fff57435 */ /* 0x000fe200000001ff */
[----:B-1----:R-:W-:Y:S01]  /*69a0*/  FADD.FTZ R252, R252, R251 ;  /* 0x000000fbfcfc7221 */ /* 0x002fe20000010000 */
[----:B------:R-:W-:Y:S02]  /*69b0*/  MOV R251, 0xffffffff ;  /* 0xffffffff00fb7802 */ /* 0x000fe40000000f00 */
[----:B------:R-:W-:-:S02]  /*69c0*/  MOV R244, 0x69e0 ;  /* 0x000069e000f47802 */ /* 0x000fc40000000f00 */
[----:B0----5:R-:W-:Y:S05]  /*69d0*/  CALL.REL.NOINC `($__internal_59_$__cuda_sm70_shflsync_bfly_p) ;  /* 0x000000c000007944 */ /* 0x021fea0003c00000 */
[----:B------:R-:W-:Y:S01]  /*69e0*/  HFMA2.MMA R245, -RZ, RZ, 0, 4.76837158203125e-07 ;  /* 0x00000008fff57435 */ /* 0x000fe200000001ff */
[----:B-1----:R-:W-:Y:S01]  /*69f0*/  FADD.FTZ R252, R252, R251 ;  /* 0x000000fbfcfc7221 */ /* 0x002fe20000010000 */
[----:B------:R-:W-:-:S02]  /*6a00*/  MOV R251, 0xffffffff ;  /* 0xffffffff00fb7802 */ /* 0x000fc40000000f00 */
[----:B------:R-:W-:Y:S02]  /*6a10*/  MOV R244, 0x6a30 ;  /* 0x00006a3000f47802 */ /* 0x000fe40000000f00 */
[----:B0----5:R-:W-:Y:S05]  /*6a20*/  CALL.REL.NOINC `($__internal_59_$__cuda_sm70_shflsync_bfly_p) ;  /* 0x0000007000007944 */ /* 0x021fea0003c00000 */
[----:B------:R-:W-:Y:S01]  /*6a30*/  HFMA2.MMA R245, -RZ, RZ, 0, 9.5367431640625e-07 ;  /* 0x00000010fff57435 */ /* 0x000fe200000001ff */
[----:B-1----:R-:W-:Y:S01]  /*6a40*/  FADD.FTZ R252, R252, R251 ;  /* 0x000000fbfcfc7221 */ /* 0x002fe20000010000 */
[----:B------:R-:W-:Y:S02]  /*6a50*/  MOV R251, 0xffffffff ;  /* 0xffffffff00fb7802 */ /* 0x000fe40000000f00 */
[----:B------:R-:W-:Y:S02]  /*6a60*/  MOV R244, 0x6a80 ;  /* 0x00006a8000f47802 */ /* 0x000fe40000000f00 */
[----:B0----5:R-:W-:Y:S05]  /*6a70*/  CALL.REL.NOINC `($__internal_59_$__cuda_sm70_shflsync_bfly_p) ;  /* 0x0000002000007944 */ /* 0x021fea0003c00000 */
[----:B-1----:R-:W-:Y:S01]  /*6a80*/  MOV R244, R251 ;  /* 0x000000fb00f47202 */ /* 0x002fe20000000f00 */
[----:B0----5:R-:W-:Y:S05]  /*6a90*/  BRA `(.L_x_46032) ;  /* 0xffffdc6000007947 */ /* 0x021fea000383ffff */
        .weak           $__internal_59_$__cuda_sm70_shflsync_bfly_p
        .type           $__internal_59_$__cuda_sm70_shflsync_bfly_p,@function
        .size           $__internal_59_$__cuda_sm70_shflsync_bfly_p,(.L_x_65439 - $__internal_59_$__cuda_sm70_shflsync_bfly_p)
$__internal_59_$__cuda_sm70_shflsync_bfly_p:
[----:B------:R0:W-:Y:S01]  /*6aa0*/  STL [R1+0x40], R0 ;  /* 0x0000400001007387 */ /* 0x0001e20000100800 */
[----:B------:R-:W-:Y:S04]  /*6ab0*/  WARPSYNC R251 ;  /* 0x000000fb00007348 */ /* 0x000fe80003800000 */
[----:B0-----:R-:W-:-:S07]  /*6ac0*/  HFMA2.MMA R0, -RZ, RZ, 0, 1.847743988037109375e-06 ;  /* 0x0000001fff007435 */ /* 0x001fce00000001ff */
[----:B------:R0:W1:Y:S04]  /*6ad0*/  SHFL.BFLY PT, R251, R252, R245, R0 ;  /* 0x0c0000f5fcfb7389 */ /* 0x00006800000e0000 */
[----:B0-----:R0:W5:Y:S01]  /*6ae0*/  LDL.LU R0, [R1+0x40] ;  /* 0x0000400001007983 */ /* 0x0011620000300800 */
[----:B------:R-:W-:-:S04]  /*6af0*/  MOV R245, 0x0 ;  /* 0x0000000000f57802 */ /* 0x000fc80000000f00 */
[----:B------:R-:W-:Y:S05]  /*6b00*/  RET.REL.NODEC R244 `(_ZN10layer_norm31ln_parallel_residual_fwd_kernelINS_13Kernel_traitsIf6__halffS2_fjLj2560ELj1ELj4ELj1ELj16ENS_18Kernel_traits_baseILj2560EfS2_fS2_fjLj128EEEEELb0ELb1ELb1EEEvNS_9FwdParamsE) ;  /* 0xffff94f0f4007950 */ /* 0x000fea0003c3ffff */
.L_x_46033:
        /* <DEDUP_REMOVED lines=15> */
.L_x_65439:


//--------------------- .text._ZN10layer_norm31ln_parallel_residual_fwd_kernelINS_13Kernel_traitsIf6__halffS2_fjLj2560ELj1ELj4ELj1ELj16ENS_18Kernel_traits_baseILj2560EfS2_fS2_fjLj128EEEEELb1ELb0ELb0EEEvNS_9FwdParamsE --------------------------
	.section	.text._ZN10layer_norm31ln_parallel_residual_fwd_kernelINS_13Kernel_traitsIf6__halffS2_fjLj2560ELj1ELj4ELj1ELj16ENS_18Kernel_traits_baseILj2560EfS2_fS2_fjLj128EEEEELb1ELb0ELb0EEEvNS_9FwdParamsE,"ax",@progbits
	.sectioninfo	@"SHI_REGISTERS=168"
	.align	128
        .global         _ZN10layer_norm31ln_parallel_residual_fwd_kernelINS_13Kernel_traitsIf6__halffS2_fjLj2560ELj1ELj4ELj1ELj16ENS_18Kernel_traits_baseILj2560EfS2_fS2_fjLj128EEEEELb1ELb0ELb0EEEvNS_9FwdParamsE
        .type           _ZN10layer_norm31ln_parallel_residual_fwd_kernelINS_13Kernel_traitsIf6__halffS2_fjLj2560ELj1ELj4ELj1ELj16ENS_18Kernel_traits_baseILj2560EfS2_fS2_fjLj128EEEEELb1ELb0ELb0EEEvNS_9FwdParamsE,@function
        .size           _ZN10layer_norm31ln_parallel_residual_fwd_kernelINS_13Kernel_traitsIf6__halffS2_fjLj2560ELj1ELj4ELj1ELj16ENS_18Kernel_traits_baseILj2560EfS2_fS2_fjLj128EEEEELb1ELb0ELb0EEEvNS_9FwdParamsE,(.L_x_65440 - _ZN10layer_norm31ln_parallel_residual_fwd_kernelINS_13Kernel_traitsIf6__halffS2_fjLj2560ELj1ELj4ELj1ELj16ENS_18Kernel_traits_baseILj2560EfS2_fS2_fjLj128EEEEELb1ELb0ELb0EEEvNS_9FwdParamsE)
        .other          _ZN10layer_norm31ln_parallel_residual_fwd_kernelINS_13Kernel_traitsIf6__halffS2_fjLj2560ELj1ELj4ELj1ELj16ENS_18Kernel_traits_baseILj2560EfS2_fS2_fjLj128EEEEELb1ELb0ELb0EEEvNS_9FwdParamsE,@"STO_CUDA_ENTRY STV_DEFAULT"
_ZN10layer_norm31ln_parallel_residual_fwd_kernelINS_13Kernel_traitsIf6__halffS2_fjLj2560ELj1ELj4ELj1ELj16ENS_18Kernel_traits_baseILj2560EfS2_fS2_fjLj128EEEEELb1ELb0ELb0EEEvNS_9FwdParamsE:
.text._ZN10layer_norm31ln_parallel_residual_fwd_kernelINS_13Kernel_traitsIf6__halffS2_fjLj2560ELj1ELj4ELj1ELj16ENS_18Kernel_traits_baseILj2560EfS2_fS2_fjLj128EEEEELb1ELb0ELb0EEEvNS_9FwdParamsE:
        /* <DEDUP_REMOVED lines=148> */
.L_x_46035:
[----:B------:R-:W-:Y:S05]  /*0940*/  BSYNC B0 ;  /* 0x0000000000007941 */ /* 0x000fea0003800000 */
.L_x_46034:
        /* <DEDUP_REMOVED lines=52> */
.L_x_46037:
[----:B------:R-:W-:Y:S05]  /*0c90*/  BSYNC B0 ;  /* 0x0000000000007941 */ /* 0x000fea0003800000 */
.L_x_46036:
        /* <DEDUP_REMOVED lines=17> */
[C---:B------:R-:W-:Y:S02]  /*0db0*/  SHF.L.U32 R13, R8.reuse, 0x5, RZ ;  /* 0x00000005080d7819 */ /* 0x040fe400000006ff */
[----:B------:R-:W-:Y:S02]  /*0dc0*/  SHF.L.U64.HI R9, R8, 0x5, RZ ;  /* 0x0000000508097819 */ /* 0x000fe400000102ff */
        /* <DEDUP_REMOVED lines=33> */
.L_x_46039:
[----:B------:R-:W-:Y:S05]  /*0fe0*/  BSYNC B0 ;  /* 0x0000000000007941 */ /* 0x000fea0003800000 */
.L_x_46038:
        /* <DEDUP_REMOVED lines=52> */
.L_x_46041:
[----:B------:R-:W-:Y:S05]  /*1330*/  BSYNC B0 ;  /* 0x0000000000007941 */ /* 0x000fea0003800000 */
.L_x_46040:
        /* <DEDUP_REMOVED lines=52> */
.L_x_46043:
[----:B------:R-:W-:Y:S05]  /*1680*/  BSYNC B0 ;  /* 0x0000000000007941 */ /* 0x000fea0003800000 */
.L_x_46042:
        /* <DEDUP_REMOVED lines=52> */
.L_x_46045:
[----:B------:R-:W-:Y:S05]  /*19d0*/  BSYNC B0 ;  /* 0x0000000000007941 */ /* 0x000fea0003800000 */
.L_x_46044:
        /* <DEDUP_REMOVED lines=54> */
.L_x_46047:
[----:B------:R-:W-:Y:S05]  /*1d40*/  BSYNC B0 ;  /* 0x0000000000007941 */ /* 0x000fea0003800000 */
.L_x_46046:
        /* <DEDUP_REMOVED lines=50> */
.L_x_46049:
[----:B------:R-:W-:Y:S05]  /*2070*/  BSYNC B0 ;  /* 0x0000000000007941 */ /* 0x000fea0003800000 */
.L_x_46048:
        /* <DEDUP_REMOVED lines=44> */
.L_x_46051:
[----:B------:R-:W-:Y:S05]  /*2340*/  BSYNC B0 ;  /* 0x0000000000007941 */ /* 0x000fea0003800000 */
.L_x_46050:
        /* <DEDUP_REMOVED lines=43> */
.L_x_46053:
[----:B------:R-:W-:Y:S05]  /*2600*/  BSYNC B0 ;  /* 0x0000000000007941 */ /* 0x000fea0003800000 */
.L_x_46052:
        /* <DEDUP_REMOVED lines=15> */
.L_x_47387:
        /* <DEDUP_REMOVED lines=24> */
[----:B0-----:R-:W-:Y:S01]  /*2880*/  HFMA2.MMA R32, -RZ, RZ, 0, 9.5367431640625e-07 ;  /* 0x00000010ff207435 */ /* 0x001fe200000001ff */
[----:B------:R-:W-:-:S09]  /*2890*/  ISETP.NE.AND P1, PT, R9, 0x1, PT ;  /* 0x000000010900780c */ /* 0x000fd20003f25270 */
        /* <DEDUP_REMOVED lines=12> */
.L_x_46058:
[----:B-1----:R-:W-:Y:S02]  /*2960*/  IMAD.MOV.U32 R11, RZ, RZ, R8 ;  /* 0x000000ffff0b7224 */ /* 0x002fe400078e0008 */
.L_x_46059:
[----:B------:R-:W-:Y:S05]  /*2970*/  BSYNC B2 ;  /* 0x0000000000027941 */ /* 0x000fea0003800000 */
.L_x_46057:
        /* <DEDUP_REMOVED lines=16> */
.L_x_46063:
[----:B------:R-:W-:Y:S05]  /*2a80*/  BSYNC B3 ;  /* 0x0000000000037941 */ /* 0x000fea0003800000 */
.L_x_46062:
        /* <DEDUP_REMOVED lines=43> */
.L_x_46061:
[----:B------:R-:W-:Y:S05]  /*2d40*/  BSYNC B2 ;  /* 0x0000000000027941 */ /* 0x000fea0003800000 */
.L_x_46060:
        /* <DEDUP_REMOVED lines=17> */
.L_x_46064:
        /* <DEDUP_REMOVED lines=12> */
.L_x_46067:
[----:B------:R-:W-:Y:S02]  /*2f20*/  IMAD.MOV.U32 R9, RZ, RZ, R8 ;  /* 0x000000ffff097224 */ /* 0x000fe400078e0008 */
.L_x_46068:
[----:B------:R-:W-:Y:S05]  /*2f30*/  BSYNC B2 ;  /* 0x0000000000027941 */ /* 0x000fea0003800000 */
.L_x_46066:
        /* <DEDUP_REMOVED lines=16> */
.L_x_46072:
[----:B------:R-:W-:Y:S05]  /*3040*/  BSYNC B3 ;  /* 0x0000000000037941 */ /* 0x000fea0003800000 */
.L_x_46071:
        /* <DEDUP_REMOVED lines=43> */
.L_x_46070:
[----:B------:R-:W-:Y:S05]  /*3300*/  BSYNC B2 ;  /* 0x0000000000027941 */ /* 0x000fea0003800000 */
.L_x_46069:
        /* <DEDUP_REMOVED lines=8> */
[----:B------:R-:W-:Y:S01]  /*3390*/  @P0 FADD.FTZ R32, R24, R32 ;  /* 0x0000002018200221 */ /* 0x000fe20000010000 */
[----:B------:R-:W-:Y:S02]  /*33a0*/  PRMT R117, R9, 0x7610, R117 ;  /* 0x0000761009757816 */ /* 0x000fe40000000075 */
.L_x_46065:
        /* <DEDUP_REMOVED lines=12> */
.L_x_46074:
[----:B------:R-:W-:Y:S02]  /*3470*/  IMAD.MOV.U32 R11, RZ, RZ, R8 ;  /* 0x000000ffff0b7224 */ /* 0x000fe400078e0008 */
.L_x_46075:
[----:B------:R-:W-:Y:S05]  /*3480*/  BSYNC B2 ;  /* 0x0000000000027941 */ /* 0x000fea0003800000 */
.L_x_46073:
        /* <DEDUP_REMOVED lines=16> */
.L_x_46079:
[----:B------:R-:W-:Y:S05]  /*3590*/  BSYNC B3 ;  /* 0x0000000000037941 */ /* 0x000fea0003800000 */
.L_x_46078:
        /* <DEDUP_REMOVED lines=43> */
.L_x_46077:
[----:B------:R-:W-:Y:S05]  /*3850*/  BSYNC B2 ;  /* 0x0000000000027941 */ /* 0x000fea0003800000 */
.L_x_46076:
        /* <DEDUP_REMOVED lines=14> */
.L_x_46080:
        /* <DEDUP_REMOVED lines=12> */
.L_x_46083:
[----:B------:R-:W-:Y:S02]  /*3a00*/  IMAD.MOV.U32 R9, RZ, RZ, R8 ;  /* 0x000000ffff097224 */ /* 0x000fe400078e0008 */
.L_x_46084:
[----:B------:R-:W-:Y:S05]  /*3a10*/  BSYNC B2 ;  /* 0x0000000000027941 */ /* 0x000fea0003800000 */
.L_x_46082:
        /* <DEDUP_REMOVED lines=16> */
.L_x_46088:
[----:B------:R-:W-:Y:S05]  /*3b20*/  BSYNC B3 ;  /* 0x0000000000037941 */ /* 0x000fea0003800000 */
.L_x_46087:
        /* <DEDUP_REMOVED lines=43> */
.L_x_46086:
[----:B------:R-:W-:Y:S05]  /*3de0*/  BSYNC B2 ;  /* 0x0000000000027941 */ /* 0x000fea0003800000 */
.L_x_46085:
        /* <DEDUP_REMOVED lines=8> */
[----:B------:R-:W-:Y:S01]  /*3e70*/  @P0 FADD.FTZ R33, R25, R33 ;  /* 0x0000002119210221 */ /* 0x000fe20000010000 */
[----:B------:R-:W-:Y:S02]  /*3e80*/  PRMT R19, R9, 0x7610, R19 ;  /* 0x0000761009137816 */ /* 0x000fe40000000013 */
.L_x_46081:
        /* <DEDUP_REMOVED lines=12> */
.L_x_46090:
[----:B------:R-:W-:Y:S02]  /*3f50*/  IMAD.MOV.U32 R11, RZ, RZ, R8 ;  /* 0x000000ffff0b7224 */ /* 0x000fe400078e0008 */
.L_x_46091:
[----:B------:R-:W-:Y:S05]  /*3f60*/  BSYNC B2 ;  /* 0x0000000000027941 */ /* 0x000fea0003800000 */
.L_x_46089:
        /* <DEDUP_REMOVED lines=16> */
.L_x_46095:
[----:B------:R-:W-:Y:S05]  /*4070*/  BSYNC B3 ;  /* 0x0000000000037941 */ /* 0x000fea0003800000 */
.L_x_46094:
        /* <DEDUP_REMOVED lines=43> */
.L_x_46093:
[----:B------:R-:W-:Y:S05]  /*4330*/  BSYNC B2 ;  /* 0x0000000000027941 */ /* 0x000fea0003800000 */
.L_x_46092:
        /* <DEDUP_REMOVED lines=14> */
.L_x_46096:
        /* <DEDUP_REMOVED lines=12> */
.L_x_46099:
[----:B------:R-:W-:Y:S02]  /*44e0*/  IMAD.MOV.U32 R11, RZ, RZ, R8 ;  /* 0x000000ffff0b7224 */ /* 0x000fe400078e0008 */
.L_x_46100:
[----:B------:R-:W-:Y:S05]  /*44f0*/  BSYNC B2 ;  /* 0x0000000000027941 */ /* 0x000fea0003800000 */
.L_x_46098:
        /* <DEDUP_REMOVED lines=16> */
.L_x_46104:
[----:B------:R-:W-:Y:S05]  /*4600*/  BSYNC B3 ;  /* 0x0000000000037941 */ /* 0x000fea0003800000 */
.L_x_46103:
        /* <DEDUP_REMOVED lines=43> */
.L_x_46102:
[----:B------:R-:W-:Y:S05]  /*48c0*/  BSYNC B2 ;  /* 0x0000000000027941 */ /* 0x000fea0003800000 */
.L_x_46101:
        /* <DEDUP_REMOVED lines=10> */
.L_x_46097:
        /* <DEDUP_REMOVED lines=12> */
.L_x_46106:
[----:B------:R-:W-:Y:S02]  /*4a30*/  IMAD.MOV.U32 R11, RZ, RZ, R8 ;  /* 0x000000ffff0b7224 */ /* 0x000fe400078e0008 */
.L_x_46107:
[----:B------:R-:W-:Y:S05]  /*4a40*/  BSYNC B2 ;  /* 0x0000000000027941 */ /* 0x000fea0003800000 */
.L_x_46105:
        /* <DEDUP_REMOVED lines=16> */
.L_x_46111:
[----:B------:R-:W-:Y:S05]  /*4b50*/  BSYNC B3 ;  /* 0x0000000000037941 */ /* 0x000fea0003800000 */
.L_x_46110:
        /* <DEDUP_REMOVED lines=43> */
.L_x_46109:
[----:B------:R-:W-:Y:S05]  /*4e10*/  BSYNC B2 ;  /* 0x0000000000027941 */ /* 0x000fea0003800000 */
.L_x_46108:
        /* <DEDUP_REMOVED lines=14> */
.L_x_46112:
        /* <DEDUP_REMOVED lines=12> */
.L_x_46115:
[----:B------:R-:W-:Y:S02]  /*4fc0*/  MOV R9, R8 ;  /* 0x0000000800097202 */ /* 0x000fe40000000f00 */
.L_x_46116:
[----:B------:R-:W-:Y:S05]  /*4fd0*/  BSYNC B2 ;  /* 0x0000000000027941 */ /* 0x000fea0003800000 */
.L_x_46114:
        /* <DEDUP_REMOVED lines=16> */
.L_x_46120:
[----:B------:R-:W-:Y:S05]  /*50e0*/  BSYNC B3 ;  /* 0x0000000000037941 */ /* 0x000fea0003800000 */
.L_x_46119:
        /* <DEDUP_REMOVED lines=43> */
.L_x_46118:
[----:B------:R-:W-:Y:S05]  /*53a0*/  BSYNC B2 ;  /* 0x0000000000027941 */ /* 0x000fea0003800000 */
.L_x_46117:
        /* <DEDUP_REMOVED lines=10> */
.L_x_46113:
        /* <DEDUP_REMOVED lines=12> */
.L_x_46122:
[----:B------:R-:W-:Y:S02]  /*5510*/  IMAD.MOV.U32 R11, RZ, RZ, R8 ;  /* 0x000000ffff0b7224 */ /* 0x000fe400078e0008 */
.L_x_46123:
[----:B------:R-:W-:Y:S05]  /*5520*/  BSYNC B2 ;  /* 0x0000000000027941 */ /* 0x000fea0003800000 */
.L_x_46121:
        /* <DEDUP_REMOVED lines=16> */
.L_x_46127:
[----:B------:R-:W-:Y:S05]  /*5630*/  BSYNC B3 ;  /* 0x0000000000037941 */ /* 0x000fea0003800000 */
.L_x_46126:
        /* <DEDUP_REMOVED lines=43> */
.L_x_46125:
[----:B------:R-:W-:Y:S05]  /*58f0*/  BSYNC B2 ;  /* 0x0000000000027941 */ /* 0x000fea0003800000 */
.L_x_46124:
        /* <DEDUP_REMOVED lines=12> */
.L_x_46128:
        /* <DEDUP_REMOVED lines=12> */
.L_x_46131:
[----:B------:R-:W-:Y:S02]  /*5a80*/  IMAD.MOV.U32 R11, RZ, RZ, R8 ;  /* 0x000000ffff0b7224 */ /* 0x000fe400078e0008 */
.L_x_46132:
[----:B------:R-:W-:Y:S05]  /*5a90*/  BSYNC B2 ;  /* 0x0000000000027941 */ /* 0x000fea0003800000 */
.L_x_46130:
        /* <DEDUP_REMOVED lines=16> */
.L_x_46136:
[----:B------:R-:W-:Y:S05]  /*5ba0*/  BSYNC B3 ;  /* 0x0000000000037941 */ /* 0x000fea0003800000 */
.L_x_46135:
        /* <DEDUP_REMOVED lines=43> */
.L_x_46134:
[----:B------:R-:W-:Y:S05]  /*5e60*/  BSYNC B2 ;  /* 0x0000000000027941 */ /* 0x000fea0003800000 */
.L_x_46133:
        /* <DEDUP_REMOVED lines=10> */
.L_x_46129:
        /* <DEDUP_REMOVED lines=12> */
.L_x_46138:
[----:B------:R-:W-:Y:S02]  /*5fd0*/  IMAD.MOV.U32 R11, RZ, RZ, R8 ;  /* 0x000000ffff0b7224 */ /* 0x000fe400078e0008 */
.L_x_46139:
[----:B------:R-:W-:Y:S05]  /*5fe0*/  BSYNC B2 ;  /* 0x0000000000027941 */ /* 0x000fea0003800000 */
.L_x_46137:
        /* <DEDUP_REMOVED lines=16> */
.L_x_46143:
[----:B------:R-:W-:Y:S05]  /*60f0*/  BSYNC B3 ;  /* 0x0000000000037941 */ /* 0x000fea0003800000 */
.L_x_46142:
        /* <DEDUP_REMOVED lines=43> */
.L_x_46141:
[----:B------:R-:W-:Y:S05]  /*63b0*/  BSYNC B2 ;  /* 0x0000000000027941 */ /* 0x000fea0003800000 */
.L_x_46140:
        /* <DEDUP_REMOVED lines=12> */
.L_x_46144:
        /* <DEDUP_REMOVED lines=12> */
.L_x_46147:
[----:B------:R-:W-:Y:S02]  /*6540*/  IMAD.MOV.U32 R11, RZ, RZ, R8 ;  /* 0x000000ffff0b7224 */ /* 0x000fe400078e0008 */
.L_x_46148:
[----:B------:R-:W-:Y:S05]  /*6550*/  BSYNC B2 ;  /* 0x0000000000027941 */ /* 0x000fea0003800000 */
.L_x_46146:
        /* <DEDUP_REMOVED lines=16> */
.L_x_46152:
[----:B------:R-:W-:Y:S05]  /*6660*/  BSYNC B3 ;  /* 0x0000000000037941 */ /* 0x000fea0003800000 */
.L_x_46151:
        /* <DEDUP_REMOVED lines=43> */
.L_x_46150:
[----:B------:R-:W-:Y:S05]  /*6920*/  BSYNC B2 ;  /* 0x0000000000027941 */ /* 0x000fea0003800000 */
.L_x_46149:
        /* <DEDUP_REMOVED lines=10> */
.L_x_46145:
        /* <DEDUP_REMOVED lines=12> */
.L_x_46154:
[----:B------:R-:W-:Y:S02]  /*6a90*/  IMAD.MOV.U32 R11, RZ, RZ, R8 ;  /* 0x000000ffff0b7224 */ /* 0x000fe400078e0008 */
.L_x_46155:
[----:B------:R-:W-:Y:S05]  /*6aa0*/  BSYNC B2 ;  /* 0x0000000000027941 */ /* 0x000fea0003800000 */
.L_x_46153:
        /* <DEDUP_REMOVED lines=16> */
.L_x_46159:
[----:B------:R-:W-:Y:S05]  /*6bb0*/  BSYNC B3 ;  /* 0x0000000000037941 */ /* 0x000fea0003800000 */
.L_x_46158:
        /* <DEDUP_REMOVED lines=43> */
.L_x_46157:
[----:B------:R-:W-:Y:S05]  /*6e70*/  BSYNC B2 ;  /* 0x0000000000027941 */ /* 0x000fea0003800000 */
.L_x_46156:
        /* <DEDUP_REMOVED lines=12> */
.L_x_46160:
        /* <DEDUP_REMOVED lines=12> */
.L_x_46163:
[----:B------:R-:W-:Y:S02]  /*7000*/  IMAD.MOV.U32 R11, RZ, RZ, R8 ;  /* 0x000000ffff0b7224 */ /* 0x000fe400078e0008 */
.L_x_46164:
[----:B------:R-:W-:Y:S05]  /*7010*/  BSYNC B2 ;  /* 0x0000000000027941 */ /* 0x000fea0003800000 */
.L_x_46162:
        /* <DEDUP_REMOVED lines=16> */
.L_x_46168:
[----:B------:R-:W-:Y:S05]  /*7120*/  BSYNC B3 ;  /* 0x0000000000037941 */ /* 0x000fea0003800000 */
.L_x_46167:
        /* <DEDUP_REMOVED lines=43> */
.L_x_46166:
[----:B------:R-:W-:Y:S05]  /*73e0*/  BSYNC B2 ;  /* 0x0000000000027941 */ /* 0x000fea0003800000 */
.L_x_46165:
        /* <DEDUP_REMOVED lines=10> */
.L_x_46161:
        /* <DEDUP_REMOVED lines=12> */
.L_x_46170:
[----:B------:R-:W-:Y:S02]  /*7550*/  IMAD.MOV.U32 R9, RZ, RZ, R8 ;  /* 0x000000ffff097224 */ /* 0x000fe400078e0008 */
.L_x_46171:
[----:B------:R-:W-:Y:S05]  /*7560*/  BSYNC B2 ;  /* 0x0000000000027941 */ /* 0x000fea0003800000 */
.L_x_46169:
        /* <DEDUP_REMOVED lines=16> */
.L_x_46175:
[----:B------:R-:W-:Y:S05]  /*7670*/  BSYNC B3 ;  /* 0x0000000000037941 */ /* 0x000fea0003800000 */
.L_x_46174:
        /* <DEDUP_REMOVED lines=43> */
.L_x_46173:
[----:B------:R-:W-:Y:S05]  /*7930*/  BSYNC B2 ;  /* 0x0000000000027941 */ /* 0x000fea0003800000 */
.L_x_46172:
        /* <DEDUP_REMOVED lines=12> */
.L_x_46176:
        /* <DEDUP_REMOVED lines=12> */
.L_x_46179:
[----:B------:R-:W-:Y:S02]  /*7ac0*/  IMAD.MOV.U32 R11, RZ, RZ, R8 ;  /* 0x000000ffff0b7224 */ /* 0x000fe400078e0008 */
.L_x_46180:
[----:B------:R-:W-:Y:S05]  /*7ad0*/  BSYNC B2 ;  /* 0x0000000000027941 */ /* 0x000fea0003800000 */
.L_x_46178:
        /* <DEDUP_REMOVED lines=16> */
.L_x_46184:
[----:B------:R-:W-:Y:S05]  /*7be0*/  BSYNC B3 ;  /* 0x0000000000037941 */ /* 0x000fea0003800000 */
.L_x_46183:
        /* <DEDUP_REMOVED lines=43> */
.L_x_46182:
[----:B------:R-:W-:Y:S05]  /*7ea0*/  BSYNC B2 ;  /* 0x0000000000027941 */ /* 0x000fea0003800000 */
.L_x_46181:
        /* <DEDUP_REMOVED lines=10> */
.L_x_46177:
        /* <DEDUP_REMOVED lines=51> */
.L_x_46185:
[----:B------:R-:W-:Y:S02]  /*8280*/  IADD3 R11, R16, 0x20, RZ ;  /* 0x00000020100b7810 */ /* 0x000fe40007ffe0ff */
.L_x_46056:
[----:B------:R-:W-:Y:S05]  /*8290*/  BSYNC B1 ;  /* 0x0000000000017941 */ /* 0x000fea0003800000 */
.L_x_46055:
        /* <DEDUP_REMOVED lines=31> */
.L_x_46189:
[----:B--2---:R-:W-:Y:S02]  /*8490*/  IMAD.MOV.U32 R15, RZ, RZ, R8 ;  /* 0x000000ffff0f7224 */ /* 0x004fe400078e0008 */
.L_x_46190:
[----:B------:R-:W-:Y:S05]  /*84a0*/  BSYNC B2 ;  /* 0x0000000000027941 */ /* 0x000fea0003800000 */
.L_x_46188:
        /* <DEDUP_REMOVED lines=16> */
.L_x_46194:
[----:B------:R-:W-:Y:S05]  /*85b0*/  BSYNC B3 ;  /* 0x0000000000037941 */ /* 0x000fea0003800000 */
.L_x_46193:
        /* <DEDUP_REMOVED lines=43> */
.L_x_46192:
[----:B------:R-:W-:Y:S05]  /*8870*/  BSYNC B2 ;  /* 0x0000000000027941 */ /* 0x000fea0003800000 */
.L_x_46191:
[----:B------:R-:W1:Y:S01]  /*8880*/  I2F.U32 R9, R15 ;  /* 0x0000000f00097306 */ /* 0x000e620000201000 */
[----:B------:R-:W-:Y:S01]  /*8890*/  IMAD.MOV.U32 R142, RZ, RZ, 0x2f800000 ;  /* 0x2f800000ff8e7424 */ /* 0x000fe200078e00ff */
[----:B------:R-:W-:Y:S02]  /*88a0*/  ISETP.NE.U32.AND P1, PT, RZ, c[0x0][0x178], PT ;  /* 0x00005e00ff007a0c */ /* 0x000fe40003f25070 */
[----:B------:R-:W-:Y:S02]  /*88b0*/  LOP3.LUT R4, R4, 0xfffffff7, RZ, 0xc0, !PT ;  /* 0xfffffff704047812 */ /* 0x000fe400078ec0ff */
[----:B------:R-:W-:Y:S01]  /*88c0*/  ISETP.NE.AND.EX P1, PT, RZ, c[0x0][0x17c], PT, P1 ;  /* 0x00005f00ff007a0c */ /* 0x000fe20003f25310 */
        /* <DEDUP_REMOVED lines=12> */
.L_x_46195:
        /* <DEDUP_REMOVED lines=12> */
.L_x_46198:
[----:B------:R-:W-:Y:S02]  /*8a50*/  IMAD.MOV.U32 R15, RZ, RZ, R8 ;  /* 0x000000ffff0f7224 */ /* 0x000fe400078e0008 */
.L_x_46199:
[----:B------:R-:W-:Y:S05]  /*8a60*/  BSYNC B2 ;  /* 0x0000000000027941 */ /* 0x000fea0003800000 */
.L_x_46197:
        /* <DEDUP_REMOVED lines=16> */
.L_x_46203:
[----:B------:R-:W-:Y:S05]  /*8b70*/  BSYNC B3 ;  /* 0x0000000000037941 */ /* 0x000fea0003800000 */
.L_x_46202:
        /* <DEDUP_REMOVED lines=43> */
.L_x_46201:
[----:B------:R-:W-:Y:S05]  /*8e30*/  BSYNC B2 ;  /* 0x0000000000027941 */ /* 0x000fea0003800000 */
.L_x_46200:
[----:B------:R-:W1:Y:S02]  /*8e40*/  I2F.U32 R9, R15 ;  /* 0x0000000f00097306 */ /* 0x000e640000201000 */
[----:B-1----:R-:W-:-:S05]  /*8e50*/  FFMA.FTZ R9, R9, R142, 1.1641532182693481445e-10 ;  /* 0x2f00000009097423 */ /* 0x002fca000001008e */
        /* <DEDUP_REMOVED lines=8> */
.L_x_46196:
        /* <DEDUP_REMOVED lines=12> */
.L_x_46205:
[----:B------:R-:W-:Y:S02]  /*8fa0*/  IMAD.MOV.U32 R15, RZ, RZ, R8 ;  /* 0x000000ffff0f7224 */ /* 0x000fe400078e0008 */
.L_x_46206:
[----:B------:R-:W-:Y:S05]  /*8fb0*/  BSYNC B2 ;  /* 0x0000000000027941 */ /* 0x000fea0003800000 */
.L_x_46204:
        /* <DEDUP_REMOVED lines=16> */
.L_x_46210:
[----:B------:R-:W-:Y:S05]  /*90c0*/  BSYNC B3 ;  /* 0x0000000000037941 */ /* 0x000fea0003800000 */
.L_x_46209:
        /* <DEDUP_REMOVED lines=43> */
.L_x_46208:
[----:B------:R-:W-:Y:S05]  /*9380*/  BSYNC B2 ;  /* 0x0000000000027941 */ /* 0x000fea0003800000 */
.L_x_46207:
[----:B------:R-:W1:Y:S01]  /*9390*/  I2F.U32 R15, R15 ;  /* 0x0000000f000f7306 */ /* 0x000e620000201000 */
[----:B------:R-:W-:Y:S01]  /*93a0*/  LOP3.LUT R4, R4, 0xfffffffb, RZ, 0xc0, !PT ;  /* 0xfffffffb04047812 */ /* 0x000fe200078ec0ff */
[----:B-1----:R-:W-:-:S05]  /*93b0*/  FFMA.FTZ R15, R15, R142, 1.1641532182693481445e-10 ;  /* 0x2f0000000f0f7423 */ /* 0x002fca000001008e */
        /* <DEDUP_REMOVED lines=11> */
.L_x_46211:
        /* <DEDUP_REMOVED lines=12> */
.L_x_46214:
[----:B------:R-:W-:Y:S02]  /*9530*/  IMAD.MOV.U32 R15, RZ, RZ, R8 ;  /* 0x000000ffff0f7224 */ /* 0x000fe400078e0008 */
.L_x_46215:
[----:B------:R-:W-:Y:S05]  /*9540*/  BSYNC B2 ;  /* 0x0000000000027941 */ /* 0x000fea0003800000 */
.L_x_46213:
        /* <DEDUP_REMOVED lines=16> */
.L_x_46219:
[----:B------:R-:W-:Y:S05]  /*9650*/  BSYNC B3 ;  /* 0x0000000000037941 */ /* 0x000fea0003800000 */
.L_x_46218:
        /* <DEDUP_REMOVED lines=43> */
.L_x_46217:
[----:B------:R-:W-:Y:S05]  /*9910*/  BSYNC B2 ;  /* 0x0000000000027941 */ /* 0x000fea0003800000 */
.L_x_46216:
[----:B------:R-:W1:Y:S02]  /*9920*/  I2F.U32 R9, R15 ;  /* 0x0000000f00097306 */ /* 0x000e640000201000 */
[----:B-1----:R-:W-:-:S05]  /*9930*/  FFMA.FTZ R9, R9, R142, 1.1641532182693481445e-10 ;  /* 0x2f00000009097423 */ /* 0x002fca000001008e */
        /* <DEDUP_REMOVED lines=8> */
.L_x_46212:
        /* <DEDUP_REMOVED lines=12> */
.L_x_46221:
[----:B------:R-:W-:Y:S02]  /*9a80*/  MOV R15, R8 ;  /* 0x00000008000f7202 */ /* 0x000fe40000000f00 */
.L_x_46222:
[----:B------:R-:W-:Y:S05]  /*9a90*/  BSYNC B2 ;  /* 0x0000000000027941 */ /* 0x000fea0003800000 */
.L_x_46220:
        /* <DEDUP_REMOVED lines=16> */
.L_x_46226:
[----:B------:R-:W-:Y:S05]  /*9ba0*/  BSYNC B3 ;  /* 0x0000000000037941 */ /* 0x000fea0003800000 */
.L_x_46225:
        /* <DEDUP_REMOVED lines=43> */
.L_x_46224:
[----:B------:R-:W-:Y:S05]  /*9e60*/  BSYNC B2 ;  /* 0x0000000000027941 */ /* 0x000fea0003800000 */
.L_x_46223:
        /* <DEDUP_REMOVED lines=14> */
.L_x_46227:
        /* <DEDUP_REMOVED lines=12> */
.L_x_46230:
[----:B------:R-:W-:Y:S02]  /*a010*/  IMAD.MOV.U32 R15, RZ, RZ, R8 ;  /* 0x000000ffff0f7224 */ /* 0x000fe400078e0008 */
.L_x_46231:
[----:B------:R-:W-:Y:S05]  /*a020*/  BSYNC B2 ;  /* 0x0000000000027941 */ /* 0x000fea0003800000 */
.L_x_46229:
        /* <DEDUP_REMOVED lines=16> */
.L_x_46235:
[----:B------:R-:W-:Y:S05]  /*a130*/  BSYNC B3 ;  /* 0x0000000000037941 */ /* 0x000fea0003800000 */
.L_x_46234:
        /* <DEDUP_REMOVED lines=43> */
.L_x_46233:
[----:B------:R-:W-:Y:S05]  /*a3f0*/  BSYNC B2 ;  /* 0x0000000000027941 */ /* 0x000fea0003800000 */
.L_x_46232:
        /* <DEDUP_REMOVED lines=10> */
.L_x_46228:
        /* <DEDUP_REMOVED lines=12> */
.L_x_46237:
[----:B------:R-:W-:Y:S02]  /*a560*/  IMAD.MOV.U32 R9, RZ, RZ, R8 ;  /* 0x000000ffff097224 */ /* 0x000fe400078e0008 */
.L_x_46238:
[----:B------:R-:W-:Y:S05]  /*a570*/  BSYNC B2 ;  /* 0x0000000000027941 */ /* 0x000fea0003800000 */
.L_x_46236:
        /* <DEDUP_REMOVED lines=16> */
.L_x_46242:
[----:B------:R-:W-:Y:S05]  /*a680*/  BSYNC B3 ;  /* 0x0000000000037941 */ /* 0x000fea0003800000 */
.L_x_46241:
        /* <DEDUP_REMOVED lines=44> */
.L_x_46240:
[----:B------:R-:W-:Y:S05]  /*a950*/  BSYNC B2 ;  /* 0x0000000000027941 */ /* 0x000fea0003800000 */
.L_x_46239:
        /* <DEDUP_REMOVED lines=14> */
.L_x_46243:
        /* <DEDUP_REMOVED lines=12> */
.L_x_46246:
[----:B------:R-:W-:Y:S02]  /*ab00*/  IMAD.MOV.U32 R15, RZ, RZ, R8 ;  /* 0x000000ffff0f7224 */ /* 0x000fe400078e0008 */
.L_x_46247:
[----:B------:R-:W-:Y:S05]  /*ab10*/  BSYNC B2 ;  /* 0x0000000000027941 */ /* 0x000fea0003800000 */
.L_x_46245:
        /* <DEDUP_REMOVED lines=16> */
.L_x_46251:
[----:B------:R-:W-:Y:S05]  /*ac20*/  BSYNC B3 ;  /* 0x0000000000037941 */ /* 0x000fea0003800000 */
.L_x_46250:
        /* <DEDUP_REMOVED lines=43> */
.L_x_46249:
[----:B------:R-:W-:Y:S05]  /*aee0*/  BSYNC B2 ;  /* 0x0000000000027941 */ /* 0x000fea0003800000 */
.L_x_46248:
        /* <DEDUP_REMOVED lines=10> */
.L_x_46244:
        /* <DEDUP_REMOVED lines=12> */
.L_x_46253:
[----:B------:R-:W-:Y:S02]  /*b050*/  IMAD.MOV.U32 R15, RZ, RZ, R8 ;  /* 0x000000ffff0f7224 */ /* 0x000fe400078e0008 */
.L_x_46254:
[----:B------:R-:W-:Y:S05]  /*b060*/  BSYNC B2 ;  /* 0x0000000000027941 */ /* 0x000fea0003800000 */
.L_x_46252:
        /* <DEDUP_REMOVED lines=16> */
.L_x_46258:
[----:B------:R-:W-:Y:S05]  /*b170*/  BSYNC B3 ;  /* 0x0000000000037941 */ /* 0x000fea0003800000 */
.L_x_46257:
        /* <DEDUP_REMOVED lines=43> */
.L_x_46256:
[----:B------:R-:W-:Y:S05]  /*b430*/  BSYNC B2 ;  /* 0x0000000000027941 */ /* 0x000fea0003800000 */
.L_x_46255:
[----:B------:R-:W1:Y:S02]  /*b440*/  I2F.U32 R15, R15 ;  /* 0x0000000f000f7306 */ /* 0x000e640000201000 */
[----:B-1----:R-:W-:-:S05]  /*b450*/  FFMA.FTZ R15, R15, R142, 1.1641532182693481445e-10 ;  /* 0x2f0000000f0f7423 */ /* 0x002fca000001008e */
        /* <DEDUP_REMOVED lines=10> */
.L_x_46259:
        /* <DEDUP_REMOVED lines=12> */
.L_x_46262:
[----:B------:R-:W-:Y:S02]  /*b5c0*/  IMAD.MOV.U32 R15, RZ, RZ, R8 ;  /* 0x000000ffff0f7224 */ /* 0x000fe400078e0008 */
.L_x_46263:
[----:B------:R-:W-:Y:S05]  /*b5d0*/  BSYNC B2 ;  /* 0x0000000000027941 */ /* 0x000fea0003800000 */
.L_x_46261:
        /* <DEDUP_REMOVED lines=16> */
.L_x_46267:
[----:B------:R-:W-:Y:S05]  /*b6e0*/  BSYNC B3 ;  /* 0x0000000000037941 */ /* 0x000fea0003800000 */
.L_x_46266:
        /* <DEDUP_REMOVED lines=8> */
[----:B0-----:R-:W-:-:S04]  /*b770*/  IMAD.WIDE.U32 R112, R10, -0x2daee0ad, RZ ;  /* 0xd2511f530a707825 */ /* 0x001fc800078e00ff */
        /* <DEDUP_REMOVED lines=34> */
.L_x_46265:
[----:B------:R-:W-:Y:S05]  /*b9a0*/  BSYNC B2 ;  /* 0x0000000000027941 */ /* 0x000fea0003800000 */
.L_x_46264:
        /* <DEDUP_REMOVED lines=10> */
.L_x_46260:
        /* <DEDUP_REMOVED lines=12> */
.L_x_46269:
[----:B------:R-:W-:Y:S02]  /*bb10*/  IMAD.MOV.U32 R9, RZ, RZ, R8 ;  /* 0x000000ffff097224 */ /* 0x000fe400078e0008 */
.L_x_46270:
[----:B------:R-:W-:Y:S05]  /*bb20*/  BSYNC B2 ;  /* 0x0000000000027941 */ /* 0x000fea0003800000 */
.L_x_46268:
        /* <DEDUP_REMOVED lines=16> */
.L_x_46274:
[----:B------:R-:W-:Y:S05]  /*bc30*/  BSYNC B3 ;  /* 0x0000000000037941 */ /* 0x000fea0003800000 */
.L_x_46273:
        /* <DEDUP_REMOVED lines=44> */
.L_x_46272:
[----:B------:R-:W-:Y:S05]  /*bf00*/  BSYNC B2 ;  /* 0x0000000000027941 */ /* 0x000fea0003800000 */
.L_x_46271:
[----:B------:R-:W1:Y:S02]  /*bf10*/  I2F.U32 R9, R9 ;  /* 0x0000000900097306 */ /* 0x000e640000201000 */
[----:B-1----:R-:W-:-:S05]  /*bf20*/  FFMA.FTZ R9, R9, R142, 1.1641532182693481445e-10 ;  /* 0x2f00000009097423 */ /* 0x002fca000001008e */
        /* <DEDUP_REMOVED lines=10> */
.L_x_46275:
        /* <DEDUP_REMOVED lines=12> */
.L_x_46278:
[----:B------:R-:W-:Y:S02]  /*c090*/  IMAD.MOV.U32 R12, RZ, RZ, R8 ;  /* 0x000000ffff0c7224 */ /* 0x000fe400078e0008 */
.L_x_46279:
[----:B------:R-:W-:Y:S05]  /*c0a0*/  BSYNC B2 ;  /* 0x0000000000027941 */ /* 0x000fea0003800000 */
.L_x_46277:
        /* <DEDUP_REMOVED lines=16> */
.L_x_46283:
[----:B------:R-:W-:Y:S05]  /*c1b0*/  BSYNC B3 ;  /* 0x0000000000037941 */ /* 0x000fea0003800000 */
.L_x_46282:
        /* <DEDUP_REMOVED lines=43> */
.L_x_46281:
[----:B------:R-:W-:Y:S05]  /*c470*/  BSYNC B2 ;  /* 0x0000000000027941 */ /* 0x000fea0003800000 */
.L_x_46280:
        /* <DEDUP_REMOVED lines=10> */
.L_x_46276:
        /* <DEDUP_REMOVED lines=12> */
.L_x_46285:
[----:B------:R-:W-:Y:S02]  /*c5e0*/  IMAD.MOV.U32 R9, RZ, RZ, R8 ;  /* 0x000000ffff097224 */ /* 0x000fe400078e0008 */
.L_x_46286:
[----:B------:R-:W-:Y:S05]  /*c5f0*/  BSYNC B2 ;  /* 0x0000000000027941 */ /* 0x000fea0003800000 */
.L_x_46284:
        /* <DEDUP_REMOVED lines=16> */
.L_x_46290:
[----:B------:R-:W-:Y:S05]  /*c700*/  BSYNC B3 ;  /* 0x0000000000037941 */ /* 0x000fea0003800000 */
.L_x_46289:
        /* <DEDUP_REMOVED lines=44> */
.L_x_46288:
[----:B------:R-:W-:Y:S05]  /*c9d0*/  BSYNC B2 ;  /* 0x0000000000027941 */ /* 0x000fea0003800000 */
.L_x_46287:
[----:B------:R-:W1:Y:S02]  /*c9e0*/  I2F.U32 R9, R9 ;  /* 0x0000000900097306 */ /* 0x000e640000201000 */
[----:B-1----:R-:W-:-:S05]  /*c9f0*/  FFMA.FTZ R9, R9, R142, 1.1641532182693481445e-10 ;  /* 0x2f00000009097423 */ /* 0x002fca000001008e */
[----:B------:R-:W-:Y:S01]  /*ca00*/  FSETP.GTU.FTZ.AND P4, PT, R9, c[0x0][0x1e4], PT ;  /* 0x0000790009007a0b */ /* 0x000fe20003f9c000 */
[----:B------:R-:W-:-:S05]  /*ca10*/  HADD2.F32 R9, -RZ, R47.H0_H0 ;  /* 0x2000002fff097230 */ /* 0x000fca0000004100 */
        /* <DEDUP_REMOVED lines=8> */
.L_x_46291:
        /* <DEDUP_REMOVED lines=12> */
.L_x_46294:
[----:B------:R-:W-:Y:S02]  /*cb60*/  IMAD.MOV.U32 R9, RZ, RZ, R8 ;  /* 0x000000ffff097224 */ /* 0x000fe400078e0008 */
.L_x_46295:
[----:B------:R-:W-:Y:S05]  /*cb70*/  BSYNC B2 ;  /* 0x0000000000027941 */ /* 0x000fea0003800000 */
.L_x_46293:
        /* <DEDUP_REMOVED lines=16> */
.L_x_46299:
[----:B------:R-:W-:Y:S05]  /*cc80*/  BSYNC B3 ;  /* 0x0000000000037941 */ /* 0x000fea0003800000 */
.L_x_46298:
        /* <DEDUP_REMOVED lines=44> */
.L_x_46297:
[----:B------:R-:W-:Y:S05]  /*cf50*/  BSYNC B2 ;  /* 0x0000000000027941 */ /* 0x000fea0003800000 */
.L_x_46296:
        /* <DEDUP_REMOVED lines=10> */
.L_x_46292:
        /* <DEDUP_REMOVED lines=12> */
.L_x_46301:
[----:B------:R-:W-:Y:S02]  /*d0c0*/  IMAD.MOV.U32 R15, RZ, RZ, R8 ;  /* 0x000000ffff0f7224 */ /* 0x000fe400078e0008 */
.L_x_46302:
[----:B------:R-:W-:Y:S05]  /*d0d0*/  BSYNC B2 ;  /* 0x0000000000027941 */ /* 0x000fea0003800000 */
.L_x_46300:
        /* <DEDUP_REMOVED lines=16> */
.L_x_46306:
[----:B------:R-:W-:Y:S05]  /*d1e0*/  BSYNC B3 ;  /* 0x0000000000037941 */ /* 0x000fea0003800000 */
.L_x_46305:
        /* <DEDUP_REMOVED lines=43> */
.L_x_46304:
[----:B------:R-:W-:Y:S05]  /*d4a0*/  BSYNC B2 ;  /* 0x0000000000027941 */ /* 0x000fea0003800000 */
.L_x_46303:
        /* <DEDUP_REMOVED lines=12> */
.L_x_46307:
        /* <DEDUP_REMOVED lines=12> */
.L_x_46310:
[----:B------:R-:W-:Y:S02]  /*d630*/  IMAD.MOV.U32 R112, RZ, RZ, R8 ;  /* 0x000000ffff707224 */ /* 0x000fe400078e0008 */
.L_x_46311:
[----:B------:R-:W-:Y:S05]  /*d640*/  BSYNC B2 ;  /* 0x0000000000027941 */ /* 0x000fea0003800000 */
.L_x_46309:
        /* <DEDUP_REMOVED lines=16> */
.L_x_46315:
[----:B------:R-:W-:Y:S05]  /*d750*/  BSYNC B3 ;  /* 0x0000000000037941 */ /* 0x000fea0003800000 */
.L_x_46314:
        /* <DEDUP_REMOVED lines=43> */
.L_x_46313:
[----:B------:R-:W-:Y:S05]  /*da10*/  BSYNC B2 ;  /* 0x0000000000027941 */ /* 0x000fea0003800000 */
.L_x_46312:
        /* <DEDUP_REMOVED lines=9> */
.L_x_46308:
        /* <DEDUP_REMOVED lines=51> */
.L_x_46316:
[----:B------:R-:W-:Y:S02]  /*dde0*/  IADD3 R11, R11, 0x20, RZ ;  /* 0x000000200b0b7810 */ /* 0x000fe40007ffe0ff */
.L_x_46187:
[----:B------:R-:W-:Y:S05]  /*ddf0*/  BSYNC B1 ;  /* 0x0000000000017941 */ /* 0x000fea0003800000 */
.L_x_46186:
        /* <DEDUP_REMOVED lines=31> */
.L_x_46320:
[----:B--2---:R-:W-:Y:S02]  /*dff0*/  IMAD.MOV.U32 R15, RZ, RZ, R8 ;  /* 0x000000ffff0f7224 */ /* 0x004fe400078e0008 */
.L_x_46321:
[----:B------:R-:W-:Y:S05]  /*e000*/  BSYNC B2 ;  /* 0x0000000000027941 */ /* 0x000fea0003800000 */
.L_x_46319:
        /* <DEDUP_REMOVED lines=16> */
.L_x_46325:
[----:B------:R-:W-:Y:S05]  /*e110*/  BSYNC B3 ;  /* 0x0000000000037941 */ /* 0x000fea0003800000 */
.L_x_46324:
        /* <DEDUP_REMOVED lines=43> */
.L_x_46323:
[----:B------:R-:W-:Y:S05]  /*e3d0*/  BSYNC B2 ;  /* 0x0000000000027941 */ /* 0x000fea0003800000 */
.L_x_46322:
[----:B------:R-:W1:Y:S01]  /*e3e0*/  I2F.U32 R9, R15 ;  /* 0x0000000f00097306 */ /* 0x000e620000201000 */
[----:B------:R-:W-:Y:S01]  /*e3f0*/  HFMA2.MMA R142, -RZ, RZ, 0.1171875, 0 ;  /* 0x2f800000ff8e7435 */ /* 0x000fe200000001ff */
[----:B------:R-:W-:Y:S02]  /*e400*/  ISETP.NE.U32.AND P1, PT, RZ, c[0x0][0x178], PT ;  /* 0x00005e00ff007a0c */ /* 0x000fe40003f25070 */
[----:B------:R-:W-:Y:S02]  /*e410*/  LOP3.LUT R4, R4, 0xfffffff7, RZ, 0xc0, !PT ;  /* 0xfffffff704047812 */ /* 0x000fe400078ec0ff */
[----:B------:R-:W-:-:S05]  /*e420*/  ISETP.NE.AND.EX P1, PT, RZ, c[0x0][0x17c], PT, P1 ;  /* 0x00005f00ff007a0c */ /* 0x000fca0003f25310 */
        /* <DEDUP_REMOVED lines=12> */
.L_x_46326:
        /* <DEDUP_REMOVED lines=12> */
.L_x_46329:
[----:B------:R-:W-:Y:S02]  /*e5b0*/  IMAD.MOV.U32 R15, RZ, RZ, R8 ;  /* 0x000000ffff0f7224 */ /* 0x000fe400078e0008 */
.L_x_46330:
[----:B------:R-:W-:Y:S05]  /*e5c0*/  BSYNC B2 ;  /* 0x0000000000027941 */ /* 0x000fea0003800000 */
.L_x_46328:
        /* <DEDUP_REMOVED lines=16> */
.L_x_46334:
[----:B------:R-:W-:Y:S05]  /*e6d0*/  BSYNC B3 ;  /* 0x0000000000037941 */ /* 0x000fea0003800000 */
.L_x_46333:
        /* <DEDUP_REMOVED lines=43> */
.L_x_46332:
[----:B------:R-:W-:Y:S05]  /*e990*/  BSYNC B2 ;  /* 0x0000000000027941 */ /* 0x000fea0003800000 */
.L_x_46331:
        /* <DEDUP_REMOVED lines=10> */
.L_x_46327:
        /* <DEDUP_REMOVED lines=12> */
.L_x_46336:
[----:B------:R-:W-:Y:S02]  /*eb00*/  IMAD.MOV.U32 R15, RZ, RZ, R8 ;  /* 0x000000ffff0f7224 */ /* 0x000fe400078e0008 */
.L_x_46337:
[----:B------:R-:W-:Y:S05]  /*eb10*/  BSYNC B2 ;  /* 0x0000000000027941 */ /* 0x000fea0003800000 */
.L_x_46335:
        /* <DEDUP_REMOVED lines=16> */
.L_x_46341:
[----:B------:R-:W-:Y:S05]  /*ec20*/  BSYNC B3 ;  /* 0x0000000000037941 */ /* 0x000fea0003800000 */
.L_x_46340:
        /* <DEDUP_REMOVED lines=43> */
.L_x_46339:
[----:B------:R-:W-:Y:S05]  /*eee0*/  BSYNC B2 ;  /* 0x0000000000027941 */ /* 0x000fea0003800000 */
.L_x_46338:
        /* <DEDUP_REMOVED lines=14> */
.L_x_46342:
        /* <DEDUP_REMOVED lines=12> */
.L_x_46345:
[----:B------:R-:W-:Y:S02]  /*f090*/  IMAD.MOV.U32 R15, RZ, RZ, R8 ;  /* 0x000000ffff0f7224 */ /* 0x000fe400078e0008 */
.L_x_46346:
[----:B------:R-:W-:Y:S05]  /*f0a0*/  BSYNC B2 ;  /* 0x0000000000027941 */ /* 0x000fea0003800000 */
.L_x_46344:
        /* <DEDUP_REMOVED lines=16> */
.L_x_46350:
[----:B------:R-:W-:Y:S05]  /*f1b0*/  BSYNC B3 ;  /* 0x0000000000037941 */ /* 0x000fea0003800000 */
.L_x_46349:
        /* <DEDUP_REMOVED lines=43> */
.L_x_46348:
[----:B------:R-:W-:Y:S05]  /*f470*/  BSYNC B2 ;  /* 0x0000000000027941 */ /* 0x000fea0003800000 */
.L_x_46347:
        /* <DEDUP_REMOVED lines=10> */
.L_x_46343:
        /* <DEDUP_REMOVED lines=12> */
.L_x_46352:
[----:B------:R-:W-:Y:S02]  /*f5e0*/  IMAD.MOV.U32 R15, RZ, RZ, R8 ;  /* 0x000000ffff0f7224 */ /* 0x000fe400078e0008 */
.L_x_46353:
[----:B------:R-:W-:Y:S05]  /*f5f0*/  BSYNC B2 ;  /* 0x0000000000027941 */ /* 0x000fea0003800000 */
.L_x_46351:
        /* <DEDUP_REMOVED lines=16> */
.L_x_46357:
[----:B------:R-:W-:Y:S05]  /*f700*/  BSYNC B3 ;  /* 0x0000000000037941 */ /* 0x000fea0003800000 */
.L_x_46356:
        /* <DEDUP_REMOVED lines=43> */
.L_x_46355:
[----:B------:R-:W-:Y:S05]  /*f9c0*/  BSYNC B2 ;  /* 0x0000000000027941 */ /* 0x000fea0003800000 */
.L_x_46354:
        /* <DEDUP_REMOVED lines=14> */
.L_x_46358:
        /* <DEDUP_REMOVED lines=12> */
.L_x_46361:
[----:B------:R-:W-:Y:S02]  /*fb70*/  IMAD.MOV.U32 R15, RZ, RZ, R8 ;  /* 0x000000ffff0f7224 */ /* 0x000fe400078e0008 */
.L_x_46362:
[----:B------:R-:W-:Y:S05]  /*fb80*/  BSYNC B2 ;  /* 0x0000000000027941 */ /* 0x000fea0003800000 */
.L_x_46360:
        /* <DEDUP_REMOVED lines=16> */
.L_x_46366:
[----:B------:R-:W-:Y:S05]  /*fc90*/  BSYNC B3 ;  /* 0x0000000000037941 */ /* 0x000fea0003800000 */
.L_x_46365:
        /* <DEDUP_REMOVED lines=43> */
.L_x_46364:
[----:B------:R-:W-:Y:S05]  /*ff50*/  BSYNC B2 ;  /* 0x0000000000027941 */ /* 0x000fea0003800000 */
.L_x_46363:
        /* <DEDUP_REMOVED lines=10> */
.L_x_46359:
        /* <DEDUP_REMOVED lines=12> */
.L_x_46368:
[----:B------:R-:W-:Y:S02]  /*100c0*/  IMAD.MOV.U32 R9, RZ, RZ, R8 ;  /* 0x000000ffff097224 */ /* 0x000fe400078e0008 */
.L_x_46369:
[----:B------:R-:W-:Y:S05]  /*100d0*/  BSYNC B2 ;  /* 0x0000000000027941 */ /* 0x000fea0003800000 */
.L_x_46367:
        /* <DEDUP_REMOVED lines=16> */
.L_x_46373:
[----:B------:R-:W-:Y:S05]  /*101e0*/  BSYNC B3 ;  /* 0x0000000000037941 */ /* 0x000fea0003800000 */
.L_x_46372:
        /* <DEDUP_REMOVED lines=44> */
.L_x_46371:
[----:B------:R-:W-:Y:S05]  /*104b0*/  BSYNC B2 ;  /* 0x0000000000027941 */ /* 0x000fea0003800000 */
.L_x_46370:
        /* <DEDUP_REMOVED lines=14> */
.L_x_46374:
        /* <DEDUP_REMOVED lines=12> */
.L_x_46377:
[----:B------:R-:W-:Y:S02]  /*10660*/  IMAD.MOV.U32 R15, RZ, RZ, R8 ;  /* 0x000000ffff0f7224 */ /* 0x000fe400078e0008 */
.L_x_46378:
[----:B------:R-:W-:Y:S05]  /*10670*/  BSYNC B2 ;  /* 0x0000000000027941 */ /* 0x000fea0003800000 */
.L_x_46376:
        /* <DEDUP_REMOVED lines=16> */
.L_x_46382:
[----:B------:R-:W-:Y:S05]  /*10780*/  BSYNC B3 ;  /* 0x0000000000037941 */ /* 0x000fea0003800000 */
.L_x_46381:
        /* <DEDUP_REMOVED lines=43> */
.L_x_46380:
[----:B------:R-:W-:Y:S05]  /*10a40*/  BSYNC B2 ;  /* 0x0000000000027941 */ /* 0x000fea0003800000 */
.L_x_46379:
        /* <DEDUP_REMOVED lines=10> */
.L_x_46375:
        /* <DEDUP_REMOVED lines=12> */
.L_x_46384:
[----:B------:R-:W-:Y:S02]  /*10bb0*/  MOV R15, R8 ;  /* 0x00000008000f7202 */ /* 0x000fe40000000f00 */
.L_x_46385:
[----:B------:R-:W-:Y:S05]  /*10bc0*/  BSYNC B2 ;  /* 0x0000000000027941 */ /* 0x000fea0003800000 */
.L_x_46383:
        /* <DEDUP_REMOVED lines=16> */
.L_x_46389:
[----:B------:R-:W-:Y:S05]  /*10cd0*/  BSYNC B3 ;  /* 0x0000000000037941 */ /* 0x000fea0003800000 */
.L_x_46388:
        /* <DEDUP_REMOVED lines=43> */
.L_x_46387:
[----:B------:R-:W-:Y:S05]  /*10f90*/  BSYNC B2 ;  /* 0x0000000000027941 */ /* 0x000fea0003800000 */
.L_x_46386:
        /* <DEDUP_REMOVED lines=12> */
.L_x_46390:
        /* <DEDUP_REMOVED lines=12> */
.L_x_46393:
[----:B------:R-:W-:Y:S02]  /*11120*/  IMAD.MOV.U32 R15, RZ, RZ, R8 ;  /* 0x000000ffff0f7224 */ /* 0x000fe400078e0008 */
.L_x_46394:
[----:B------:R-:W-:Y:S05]  /*11130*/  BSYNC B2 ;  /* 0x0000000000027941 */ /* 0x000fea0003800000 */
.L_x_46392:
        /* <DEDUP_REMOVED lines=16> */
.L_x_46398:
[----:B------:R-:W-:Y:S05]  /*11240*/  BSYNC B3 ;  /* 0x0000000000037941 */ /* 0x000fea0003800000 */
.L_x_46397:
        /* <DEDUP_REMOVED lines=43> */
.L_x_46396:
[----:B------:R-:W-:Y:S05]  /*11500*/  BSYNC B2 ;  /* 0x0000000000027941 */ /* 0x000fea0003800000 */
.L_x_46395:
        /* <DEDUP_REMOVED lines=10> */
.L_x_46391:
        /* <DEDUP_REMOVED lines=12> */
.L_x_46400:
[----:B------:R-:W-:Y:S02]  /*11670*/  IMAD.MOV.U32 R9, RZ, RZ, R8 ;  /* 0x000000ffff097224 */ /* 0x000fe400078e0008 */
.L_x_46401:
[----:B------:R-:W-:Y:S05]  /*11680*/  BSYNC B2 ;  /* 0x0000000000027941 */ /* 0x000fea0003800000 */
.L_x_46399:
        /* <DEDUP_REMOVED lines=16> */
.L_x_46405:
[----:B------:R-:W-:Y:S05]  /*11790*/  BSYNC B3 ;  /* 0x0000000000037941 */ /* 0x000fea0003800000 */
.L_x_46404:
        /* <DEDUP_REMOVED lines=44> */
.L_x_46403:
[----:B------:R-:W-:Y:S05]  /*11a60*/  BSYNC B2 ;  /* 0x0000000000027941 */ /* 0x000fea0003800000 */
.L_x_46402:
        /* <DEDUP_REMOVED lines=12> */
.L_x_46406:
        /* <DEDUP_REMOVED lines=12> */
.L_x_46409:
[----:B------:R-:W-:Y:S02]  /*11bf0*/  IMAD.MOV.U32 R12, RZ, RZ, R8 ;  /* 0x000000ffff0c7224 */ /* 0x000fe400078e0008 */
.L_x_46410:
[----:B------:R-:W-:Y:S05]  /*11c00*/  BSYNC B2 ;  /* 0x0000000000027941 */ /* 0x000fea0003800000 */
.L_x_46408:
        /* <DEDUP_REMOVED lines=16> */
.L_x_46414:
[----:B------:R-:W-:Y:S05]  /*11d10*/  BSYNC B3 ;  /* 0x0000000000037941 */ /* 0x000fea0003800000 */
.L_x_46413:
        /* <DEDUP_REMOVED lines=43> */
.L_x_46412:
[----:B------:R-:W-:Y:S05]  /*11fd0*/  BSYNC B2 ;  /* 0x0000000000027941 */ /* 0x000fea0003800000 */
.L_x_46411:
        /* <DEDUP_REMOVED lines=10> */
.L_x_46407:
        /* <DEDUP_REMOVED lines=12> */
.L_x_46416:
[----:B------:R-:W-:Y:S02]  /*12140*/  IMAD.MOV.U32 R9, RZ, RZ, R8 ;  /* 0x000000ffff097224 */ /* 0x000fe400078e0008 */
.L_x_46417:
[----:B------:R-:W-:Y:S05]  /*12150*/  BSYNC B2 ;  /* 0x0000000000027941 */ /* 0x000fea0003800000 */
.L_x_46415:
        /* <DEDUP_REMOVED lines=16> */
.L_x_46421:
[----:B------:R-:W-:Y:S05]  /*12260*/  BSYNC B3 ;  /* 0x0000000000037941 */ /* 0x000fea0003800000 */
.L_x_46420:
        /* <DEDUP_REMOVED lines=44> */
.L_x_46419:
[----:B------:R-:W-:Y:S05]  /*12530*/  BSYNC B2 ;  /* 0x0000000000027941 */ /* 0x000fea0003800000 */
.L_x_46418:
        /* <DEDUP_REMOVED lines=12> */
.L_x_46422:
        /* <DEDUP_REMOVED lines=12> */
.L_x_46425:
[----:B------:R-:W-:Y:S02]  /*126c0*/  IMAD.MOV.U32 R9, RZ, RZ, R8 ;  /* 0x000000ffff097224 */ /* 0x000fe400078e0008 */
.L_x_46426:
[----:B------:R-:W-:Y:S05]  /*126d0*/  BSYNC B2 ;  /* 0x0000000000027941 */ /* 0x000fea0003800000 */
.L_x_46424:
        /* <DEDUP_REMOVED lines=16> */
.L_x_46430:
[----:B------:R-:W-:Y:S05]  /*127e0*/  BSYNC B3 ;  /* 0x0000000000037941 */ /* 0x000fea0003800000 */
.L_x_46429:
        /* <DEDUP_REMOVED lines=44> */
.L_x_46428:
[----:B------:R-:W-:Y:S05]  /*12ab0*/  BSYNC B2 ;  /* 0x0000000000027941 */ /* 0x000fea0003800000 */
.L_x_46427:
        /* <DEDUP_REMOVED lines=10> */
.L_x_46423:
        /* <DEDUP_REMOVED lines=12> */
.L_x_46432:
[----:B------:R-:W-:Y:S02]  /*12c20*/  IMAD.MOV.U32 R15, RZ, RZ, R8 ;  /* 0x000000ffff0f7224 */ /* 0x000fe400078e0008 */
.L_x_46433:
[----:B------:R-:W-:Y:S05]  /*12c30*/  BSYNC B2 ;  /* 0x0000000000027941 */ /* 0x000fea0003800000 */
.L_x_46431:
        /* <DEDUP_REMOVED lines=16> */
.L_x_46437:
[----:B------:R-:W-:Y:S05]  /*12d40*/  BSYNC B3 ;  /* 0x0000000000037941 */ /* 0x000fea0003800000 */
.L_x_46436:
        /* <DEDUP_REMOVED lines=43> */
.L_x_46435:
[----:B------:R-:W-:Y:S05]  /*13000*/  BSYNC B2 ;  /* 0x0000000000027941 */ /* 0x000fea0003800000 */
.L_x_46434:
        /* <DEDUP_REMOVED lines=12> */
.L_x_46438:
        /* <DEDUP_REMOVED lines=12> */
.L_x_46441:
[----:B------:R-:W-:Y:S02]  /*13190*/  IMAD.MOV.U32 R112, RZ, RZ, R8 ;  /* 0x000000ffff707224 */ /* 0x000fe400078e0008 */
.L_x_46442:
[----:B------:R-:W-:Y:S05]  /*131a0*/  BSYNC B2 ;  /* 0x0000000000027941 */ /* 0x000fea0003800000 */
.L_x_46440:
        /* <DEDUP_REMOVED lines=16> */
.L_x_46446:
[----:B------:R-:W-:Y:S05]  /*132b0*/  BSYNC B3 ;  /* 0x0000000000037941 */ /* 0x000fea0003800000 */
.L_x_46445:
        /* <DEDUP_REMOVED lines=43> */
.L_x_46444:
[----:B------:R-:W-:Y:S05]  /*13570*/  BSYNC B2 ;  /* 0x0000000000027941 */ /* 0x000fea0003800000 */
.L_x_46443:
        /* <DEDUP_REMOVED lines=9> */
.L_x_46439:
        /* <DEDUP_REMOVED lines=51> */
.L_x_46447:
[----:B------:R-:W-:Y:S02]  /*13940*/  IADD3 R11, R11, 0x20, RZ ;  /* 0x000000200b0b7810 */ /* 0x000fe40007ffe0ff */
.L_x_46318:
[----:B------:R-:W-:Y:S05]  /*13950*/  BSYNC B1 ;  /* 0x0000000000017941 */ /* 0x000fea0003800000 */
.L_x_46317:
        /* <DEDUP_REMOVED lines=31> */
.L_x_46451:
[----:B--2---:R-:W-:Y:S02]  /*13b50*/  IMAD.MOV.U32 R15, RZ, RZ, R8 ;  /* 0x000000ffff0f7224 */ /* 0x004fe400078e0008 */
.L_x_46452:
[----:B------:R-:W-:Y:S05]  /*13b60*/  BSYNC B2 ;  /* 0x0000000000027941 */ /* 0x000fea0003800000 */
.L_x_46450:
        /* <DEDUP_REMOVED lines=16> */
.L_x_46456:
[----:B------:R-:W-:Y:S05]  /*13c70*/  BSYNC B3 ;  /* 0x0000000000037941 */ /* 0x000fea0003800000 */
.L_x_46455:
        /* <DEDUP_REMOVED lines=43> */
.L_x_46454:
[----:B------:R-:W-:Y:S05]  /*13f30*/  BSYNC B2 ;  /* 0x0000000000027941 */ /* 0x000fea0003800000 */
.L_x_46453:
        /* <DEDUP_REMOVED lines=17> */
.L_x_46457:
        /* <DEDUP_REMOVED lines=12> */
.L_x_46460:
[----:B------:R-:W-:Y:S02]  /*14110*/  IMAD.MOV.U32 R15, RZ, RZ, R8 ;  /* 0x000000ffff0f7224 */ /* 0x000fe400078e0008 */
.L_x_46461:
[----:B------:R-:W-:Y:S05]  /*14120*/  BSYNC B2 ;  /* 0x0000000000027941 */ /* 0x000fea0003800000 */
.L_x_46459:
        /* <DEDUP_REMOVED lines=16> */
.L_x_46465:
[----:B------:R-:W-:Y:S05]  /*14230*/  BSYNC B3 ;  /* 0x0000000000037941 */ /* 0x000fea0003800000 */
.L_x_46464:
        /* <DEDUP_REMOVED lines=43> */
.L_x_46463:
[----:B------:R-:W-:Y:S05]  /*144f0*/  BSYNC B2 ;  /* 0x0000000000027941 */ /* 0x000fea0003800000 */
.L_x_46462:
        /* <DEDUP_REMOVED lines=10> */
.L_x_46458:
        /* <DEDUP_REMOVED lines=12> */
.L_x_46467:
[----:B------:R-:W-:Y:S02]  /*14660*/  IMAD.MOV.U32 R15, RZ, RZ, R8 ;  /* 0x000000ffff0f7224 */ /* 0x000fe400078e0008 */
.L_x_46468:
[----:B------:R-:W-:Y:S05]  /*14670*/  BSYNC B2 ;  /* 0x0000000000027941 */ /* 0x000fea0003800000 */
.L_x_46466:
        /* <DEDUP_REMOVED lines=16> */
.L_x_46472:
[----:B------:R-:W-:Y:S05]  /*14780*/  BSYNC B3 ;  /* 0x0000000000037941 */ /* 0x000fea0003800000 */
.L_x_46471:
        /* <DEDUP_REMOVED lines=43> */
.L_x_46470:
[----:B------:R-:W-:Y:S05]  /*14a40*/  BSYNC B2 ;  /* 0x0000000000027941 */ /* 0x000fea0003800000 */
.L_x_46469:
        /* <DEDUP_REMOVED lines=14> */
.L_x_46473:
        /* <DEDUP_REMOVED lines=12> */
.L_x_46476:
[----:B------:R-:W-:Y:S02]  /*14bf0*/  IMAD.MOV.U32 R15, RZ, RZ, R8 ;  /* 0x000000ffff0f7224 */ /* 0x000fe400078e0008 */
.L_x_46477:
[----:B------:R-:W-:Y:S05]  /*14c00*/  BSYNC B2 ;  /* 0x0000000000027941 */ /* 0x000fea0003800000 */
.L_x_46475:
        /* <DEDUP_REMOVED lines=16> */
.L_x_46481:
[----:B------:R-:W-:Y:S05]  /*14d10*/  BSYNC B3 ;  /* 0x0000000000037941 */ /* 0x000fea0003800000 */
.L_x_46480:
        /* <DEDUP_REMOVED lines=43> */
.L_x_46479:
[----:B------:R-:W-:Y:S05]  /*14fd0*/  BSYNC B2 ;  /* 0x0000000000027941 */ /* 0x000fea0003800000 */
.L_x_46478:
        /* <DEDUP_REMOVED lines=10> */
.L_x_46474:
        /* <DEDUP_REMOVED lines=12> */
.L_x_46483:
[----:B------:R-:W-:Y:S02]  /*15140*/  IMAD.MOV.U32 R15, RZ, RZ, R8 ;  /* 0x000000ffff0f7224 */ /* 0x000fe400078e0008 */
.L_x_46484:
[----:B------:R-:W-:Y:S05]  /*15150*/  BSYNC B2 ;  /* 0x0000000000027941 */ /* 0x000fea0003800000 */
.L_x_46482:
        /* <DEDUP_REMOVED lines=16> */
.L_x_46488:
[----:B------:R-:W-:Y:S05]  /*15260*/  BSYNC B3 ;  /* 0x0000000000037941 */ /* 0x000fea0003800000 */
.L_x_46487:
        /* <DEDUP_REMOVED lines=43> */
.L_x_46486:
[----:B------:R-:W-:Y:S05]  /*15520*/  BSYNC B2 ;  /* 0x0000000000027941 */ /* 0x000fea0003800000 */
.L_x_46485:
        /* <DEDUP_REMOVED lines=14> */
.L_x_46489:
        /* <DEDUP_REMOVED lines=12> */
.L_x_46492:
[----:B------:R-:W-:Y:S02]  /*156d0*/  IMAD.MOV.U32 R15, RZ, RZ, R8 ;  /* 0x000000ffff0f7224 */ /* 0x000fe400078e0008 */
.L_x_46493:
[----:B------:R-:W-:Y:S05]  /*156e0*/  BSYNC B2 ;  /* 0x0000000000027941 */ /* 0x000fea0003800000 */
.L_x_46491:
        /* <DEDUP_REMOVED lines=16> */
.L_x_46497:
[----:B------:R-:W-:Y:S05]  /*157f0*/  BSYNC B3 ;  /* 0x0000000000037941 */ /* 0x000fea0003800000 */
.L_x_46496:
        /* <DEDUP_REMOVED lines=43> */
.L_x_46495:
[----:B------:R-:W-:Y:S05]  /*15ab0*/  BSYNC B2 ;  /* 0x0000000000027941 */ /* 0x000fea0003800000 */
.L_x_46494:
        /* <DEDUP_REMOVED lines=10> */
.L_x_46490:
        /* <DEDUP_REMOVED lines=12> */
.L_x_46499:
[----:B------:R-:W-:Y:S02]  /*15c20*/  IMAD.MOV.U32 R9, RZ, RZ, R8 ;  /* 0x000000ffff097224 */ /* 0x000fe400078e0008 */
.L_x_46500:
[----:B------:R-:W-:Y:S05]  /*15c30*/  BSYNC B2 ;  /* 0x0000000000027941 */ /* 0x000fea0003800000 */
.L_x_46498:
        /* <DEDUP_REMOVED lines=16> */
.L_x_46504:
[----:B------:R-:W-:Y:S05]  /*15d40*/  BSYNC B3 ;  /* 0x0000000000037941 */ /* 0x000fea0003800000 */
.L_x_46503:
        /* <DEDUP_REMOVED lines=44> */
.L_x_46502:
[----:B------:R-:W-:Y:S05]  /*16010*/  BSYNC B2 ;  /* 0x0000000000027941 */ /* 0x000fea0003800000 */
.L_x_46501:
        /* <DEDUP_REMOVED lines=14> */
.L_x_46505:
        /* <DEDUP_REMOVED lines=12> */
.L_x_46508:
[----:B------:R-:W-:Y:S02]  /*161c0*/  IMAD.MOV.U32 R15, RZ, RZ, R8 ;  /* 0x000000ffff0f7224 */ /* 0x000fe400078e0008 */
.L_x_46509:
[----:B------:R-:W-:Y:S05]  /*161d0*/  BSYNC B2 ;  /* 0x0000000000027941 */ /* 0x000fea0003800000 */
.L_x_46507:
        /* <DEDUP_REMOVED lines=16> */
.L_x_46513:
[----:B------:R-:W-:Y:S05]  /*162e0*/  BSYNC B3 ;  /* 0x0000000000037941 */ /* 0x000fea0003800000 */
.L_x_46512:
        /* <DEDUP_REMOVED lines=43> */
.L_x_46511:
[----:B------:R-:W-:Y:S05]  /*165a0*/  BSYNC B2 ;  /* 0x0000000000027941 */ /* 0x000fea0003800000 */
.L_x_46510:
        /* <DEDUP_REMOVED lines=10> */
.L_x_46506:
        /* <DEDUP_REMOVED lines=12> */
.L_x_46515:
[----:B------:R-:W-:Y:S02]  /*16710*/  IMAD.MOV.U32 R15, RZ, RZ, R8 ;  /* 0x000000ffff0f7224 */ /* 0x000fe400078e0008 */
.L_x_46516:
[----:B------:R-:W-:Y:S05]  /*16720*/  BSYNC B2 ;  /* 0x0000000000027941 */ /* 0x000fea0003800000 */
.L_x_46514:
        /* <DEDUP_REMOVED lines=16> */
.L_x_46520:
[----:B------:R-:W-:Y:S05]  /*16830*/  BSYNC B3 ;  /* 0x0000000000037941 */ /* 0x000fea0003800000 */
.L_x_46519:
        /* <DEDUP_REMOVED lines=43> */
.L_x_46518:
[----:B------:R-:W-:Y:S05]  /*16af0*/  BSYNC B2 ;  /* 0x0000000000027941 */ /* 0x000fea0003800000 */
.L_x_46517:
        /* <DEDUP_REMOVED lines=12> */
.L_x_46521:
        /* <DEDUP_REMOVED lines=12> */
.L_x_46524:
[----:B------:R-:W-:Y:S02]  /*16c80*/  IMAD.MOV.U32 R15, RZ, RZ, R8 ;  /* 0x000000ffff0f7224 */ /* 0x000fe400078e0008 */
.L_x_46525:
[----:B------:R-:W-:Y:S05]  /*16c90*/  BSYNC B2 ;  /* 0x0000000000027941 */ /* 0x000fea0003800000 */
.L_x_46523:
        /* <DEDUP_REMOVED lines=16> */
.L_x_46529:
[----:B------:R-:W-:Y:S05]  /*16da0*/  BSYNC B3 ;  /* 0x0000000000037941 */ /* 0x000fea0003800000 */
.L_x_46528:
        /* <DEDUP_REMOVED lines=43> */
.L_x_46527:
[----:B------:R-:W-:Y:S05]  /*17060*/  BSYNC B2 ;  /* 0x0000000000027941 */ /* 0x000fea0003800000 */
.L_x_46526:
        /* <DEDUP_REMOVED lines=10> */
.L_x_46522:
        /* <DEDUP_REMOVED lines=12> */
.L_x_46531:
[----:B------:R-:W-:Y:S02]  /*171d0*/  IMAD.MOV.U32 R9, RZ, RZ, R8 ;  /* 0x000000ffff097224 */ /* 0x000fe400078e0008 */
.L_x_46532:
[----:B------:R-:W-:Y:S05]  /*171e0*/  BSYNC B2 ;  /* 0x0000000000027941 */ /* 0x000fea0003800000 */
.L_x_46530:
        /* <DEDUP_REMOVED lines=16> */
.L_x_46536:
[----:B------:R-:W-:Y:S05]  /*172f0*/  BSYNC B3 ;  /* 0x0000000000037941 */ /* 0x000fea0003800000 */
.L_x_46535:
        /* <DEDUP_REMOVED lines=44> */
.L_x_46534:
[----:B------:R-:W-:Y:S05]  /*175c0*/  BSYNC B2 ;  /* 0x0000000000027941 */ /* 0x000fea0003800000 */
.L_x_46533:
        /* <DEDUP_REMOVED lines=12> */
.L_x_46537:
        /* <DEDUP_REMOVED lines=12> */
.L_x_46540:
[----:B------:R-:W-:Y:S02]  /*17750*/  IMAD.MOV.U32 R12, RZ, RZ, R8 ;  /* 0x000000ffff0c7224 */ /* 0x000fe400078e0008 */
.L_x_46541:
[----:B------:R-:W-:Y:S05]  /*17760*/  BSYNC B2 ;  /* 0x0000000000027941 */ /* 0x000fea0003800000 */
.L_x_46539:
        /* <DEDUP_REMOVED lines=16> */
.L_x_46545:
[----:B------:R-:W-:Y:S05]  /*17870*/  BSYNC B3 ;  /* 0x0000000000037941 */ /* 0x000fea0003800000 */
.L_x_46544:
        /* <DEDUP_REMOVED lines=43> */
.L_x_46543:
[----:B------:R-:W-:Y:S05]  /*17b30*/  BSYNC B2 ;  /* 0x0000000000027941 */ /* 0x000fea0003800000 */
.L_x_46542:
        /* <DEDUP_REMOVED lines=10> */
.L_x_46538:
        /* <DEDUP_REMOVED lines=12> */
.L_x_46547:
[----:B------:R-:W-:Y:S02]  /*17ca0*/  IMAD.MOV.U32 R9, RZ, RZ, R8 ;  /* 0x000000ffff097224 */ /* 0x000fe400078e0008 */
.L_x_46548:
[----:B------:R-:W-:Y:S05]  /*17cb0*/  BSYNC B2 ;  /* 0x0000000000027941 */ /* 0x000fea0003800000 */
.L_x_46546:
        /* <DEDUP_REMOVED lines=16> */
.L_x_46552:
[----:B------:R-:W-:Y:S05]  /*17dc0*/  BSYNC B3 ;  /* 0x0000000000037941 */ /* 0x000fea0003800000 */
.L_x_46551:
        /* <DEDUP_REMOVED lines=44> */
.L_x_46550:
[----:B------:R-:W-:Y:S05]  /*18090*/  BSYNC B2 ;  /* 0x0000000000027941 */ /* 0x000fea0003800000 */
.L_x_46549:
        /* <DEDUP_REMOVED lines=12> */
.L_x_46553:
        /* <DEDUP_REMOVED lines=12> */
.L_x_46556:
[----:B------:R-:W-:Y:S02]  /*18220*/  IMAD.MOV.U32 R9, RZ, RZ, R8 ;  /* 0x000000ffff097224 */ /* 0x000fe400078e0008 */
.L_x_46557:
[----:B------:R-:W-:Y:S05]  /*18230*/  BSYNC B2 ;  /* 0x0000000000027941 */ /* 0x000fea0003800000 */
.L_x_46555:
        /* <DEDUP_REMOVED lines=16> */
.L_x_46561:
[----:B------:R-:W-:Y:S05]  /*18340*/  BSYNC B3 ;  /* 0x0000000000037941 */ /* 0x000fea0003800000 */
.L_x_46560:
        /* <DEDUP_REMOVED lines=44> */
.L_x_46559:
[----:B------:R-:W-:Y:S05]  /*18610*/  BSYNC B2 ;  /* 0x0000000000027941 */ /* 0x000fea0003800000 */
.L_x_46558:
        /* <DEDUP_REMOVED lines=10> */
.L_x_46554:
        /* <DEDUP_REMOVED lines=12> */
.L_x_46563:
[----:B------:R-:W-:Y:S02]  /*18780*/  IMAD.MOV.U32 R15, RZ, RZ, R8 ;  /* 0x000000ffff0f7224 */ /* 0x000fe400078e0008 */
.L_x_46564:
[----:B------:R-:W-:Y:S05]  /*18790*/  BSYNC B2 ;  /* 0x0000000000027941 */ /* 0x000fea0003800000 */
.L_x_46562:
        /* <DEDUP_REMOVED lines=16> */
.L_x_46568:
[----:B------:R-:W-:Y:S05]  /*188a0*/  BSYNC B3 ;  /* 0x0000000000037941 */ /* 0x000fea0003800000 */
.L_x_46567:
        /* <DEDUP_REMOVED lines=43> */
.L_x_46566:
[----:B------:R-:W-:Y:S05]  /*18b60*/  BSYNC B2 ;  /* 0x0000000000027941 */ /* 0x000fea0003800000 */
.L_x_46565:
        /* <DEDUP_REMOVED lines=12> */
.L_x_46569:
        /* <DEDUP_REMOVED lines=12> */
.L_x_46572:
[----:B------:R-:W-:Y:S02]  /*18cf0*/  IMAD.MOV.U32 R112, RZ, RZ, R8 ;  /* 0x000000ffff707224 */ /* 0x000fe400078e0008 */
.L_x_46573:
[----:B------:R-:W-:Y:S05]  /*18d00*/  BSYNC B2 ;  /* 0x0000000000027941 */ /* 0x000fea0003800000 */
.L_x_46571:
        /* <DEDUP_REMOVED lines=16> */
.L_x_46577:
[----:B------:R-:W-:Y:S05]  /*18e10*/  BSYNC B3 ;  /* 0x0000000000037941 */ /* 0x000fea0003800000 */
.L_x_46576:
        /* <DEDUP_REMOVED lines=43> */
.L_x_46575:
[----:B------:R-:W-:Y:S05]  /*190d0*/  BSYNC B2 ;  /* 0x0000000000027941 */ /* 0x000fea0003800000 */
.L_x_46574:
        /* <DEDUP_REMOVED lines=9> */
.L_x_46570:
        /* <DEDUP_REMOVED lines=51> */
.L_x_46578:
[----:B------:R-:W-:Y:S02]  /*194a0*/  IADD3 R11, R11, 0x20, RZ ;  /* 0x000000200b0b7810 */ /* 0x000fe40007ffe0ff */
.L_x_46449:
[----:B------:R-:W-:Y:S05]  /*194b0*/  BSYNC B1 ;  /* 0x0000000000017941 */ /* 0x000fea0003800000 */
.L_x_46448:
        /* <DEDUP_REMOVED lines=31> */
.L_x_46582:
[----:B--2---:R-:W-:Y:S02]  /*196b0*/  IMAD.MOV.U32 R15, RZ, RZ, R8 ;  /* 0x000000ffff0f7224 */ /* 0x004fe400078e0008 */
.L_x_46583:
[----:B------:R-:W-:Y:S05]  /*196c0*/  BSYNC B2 ;  /* 0x0000000000027941 */ /* 0x000fea0003800000 */
.L_x_46581:
        /* <DEDUP_REMOVED lines=16> */
.L_x_46587:
[----:B------:R-:W-:Y:S05]  /*197d0*/  BSYNC B3 ;  /* 0x0000000000037941 */ /* 0x000fea0003800000 */
.L_x_46586:
        /* <DEDUP_REMOVED lines=43> */
.L_x_46585:
[----:B------:R-:W-:Y:S05]  /*19a90*/  BSYNC B2 ;  /* 0x0000000000027941 */ /* 0x000fea0003800000 */
.L_x_46584:
        /* <DEDUP_REMOVED lines=17> */
.L_x_46588:
        /* <DEDUP_REMOVED lines=12> */
.L_x_46591:
[----:B------:R-:W-:Y:S02]  /*19c70*/  IMAD.MOV.U32 R15, RZ, RZ, R8 ;  /* 0x000000ffff0f7224 */ /* 0x000fe400078e0008 */
.L_x_46592:
[----:B------:R-:W-:Y:S05]  /*19c80*/  BSYNC B2 ;  /* 0x0000000000027941 */ /* 0x000fea0003800000 */
.L_x_46590:
        /* <DEDUP_REMOVED lines=16> */
.L_x_46596:
[----:B------:R-:W-:Y:S05]  /*19d90*/  BSYNC B3 ;  /* 0x0000000000037941 */ /* 0x000fea0003800000 */
.L_x_46595:
        /* <DEDUP_REMOVED lines=43> */
.L_x_46594:
[----:B------:R-:W-:Y:S05]  /*1a050*/  BSYNC B2 ;  /* 0x0000000000027941 */ /* 0x000fea0003800000 */
.L_x_46593:
        /* <DEDUP_REMOVED lines=10> */
.L_x_46589:
        /* <DEDUP_REMOVED lines=12> */
.L_x_46598:
[----:B------:R-:W-:Y:S02]  /*1a1c0*/  IMAD.MOV.U32 R15, RZ, RZ, R8 ;  /* 0x000000ffff0f7224 */ /* 0x000fe400078e0008 */
.L_x_46599:
[----:B------:R-:W-:Y:S05]  /*1a1d0*/  BSYNC B2 ;  /* 0x0000000000027941 */ /* 0x000fea0003800000 */
.L_x_46597:
        /* <DEDUP_REMOVED lines=16> */
.L_x_46603:
[----:B------:R-:W-:Y:S05]  /*1a2e0*/  BSYNC B3 ;  /* 0x0000000000037941 */ /* 0x000fea0003800000 */
.L_x_46602:
        /* <DEDUP_REMOVED lines=43> */
.L_x_46601:
[----:B------:R-:W-:Y:S05]  /*1a5a0*/  BSYNC B2 ;  /* 0x0000000000027941 */ /* 0x000fea0003800000 */
.L_x_46600:
        /* <DEDUP_REMOVED lines=14> */
.L_x_46604:
        /* <DEDUP_REMOVED lines=12> */
.L_x_46607:
[----:B------:R-:W-:Y:S02]  /*1a750*/  IMAD.MOV.U32 R15, RZ, RZ, R8 ;  /* 0x000000ffff0f7224 */ /* 0x000fe400078e0008 */
.L_x_46608:
[----:B------:R-:W-:Y:S05]  /*1a760*/  BSYNC B2 ;  /* 0x0000000000027941 */ /* 0x000fea0003800000 */
.L_x_46606:
        /* <DEDUP_REMOVED lines=16> */
.L_x_46612:
[----:B------:R-:W-:Y:S05]  /*1a870*/  BSYNC B3 ;  /* 0x0000000000037941 */ /* 0x000fea0003800000 */
.L_x_46611:
        /* <DEDUP_REMOVED lines=43> */
.L_x_46610:
[----:B------:R-:W-:Y:S05]  /*1ab30*/  BSYNC B2 ;  /* 0x0000000000027941 */ /* 0x000fea0003800000 */
.L_x_46609:
        /* <DEDUP_REMOVED lines=10> */
.L_x_46605:
        /* <DEDUP_REMOVED lines=12> */
.L_x_46614:
[----:B------:R-:W-:Y:S02]  /*1aca0*/  IMAD.MOV.U32 R15, RZ, RZ, R8 ;  /* 0x000000ffff0f7224 */ /* 0x000fe400078e0008 */
.L_x_46615:
[----:B------:R-:W-:Y:S05]  /*1acb0*/  BSYNC B2 ;  /* 0x0000000000027941 */ /* 0x000fea0003800000 */
.L_x_46613:
        /* <DEDUP_REMOVED lines=16> */
.L_x_46619:
[----:B------:R-:W-:Y:S05]  /*1adc0*/  BSYNC B3 ;  /* 0x0000000000037941 */ /* 0x000fea0003800000 */
.L_x_46618:
        /* <DEDUP_REMOVED lines=43> */
.L_x_46617:
[----:B------:R-:W-:Y:S05]  /*1b080*/  BSYNC B2 ;  /* 0x0000000000027941 */ /* 0x000fea0003800000 */
.L_x_46616:
        /* <DEDUP_REMOVED lines=14> */
.L_x_46620:
        /* <DEDUP_REMOVED lines=12> */
.L_x_46623:
[----:B------:R-:W-:Y:S02]  /*1b230*/  IMAD.MOV.U32 R15, RZ, RZ, R8 ;  /* 0x000000ffff0f7224 */ /* 0x000fe400078e0008 */
.L_x_46624:
[----:B------:R-:W-:Y:S05]  /*1b240*/  BSYNC B2 ;  /* 0x0000000000027941 */ /* 0x000fea0003800000 */
.L_x_46622:
        /* <DEDUP_REMOVED lines=16> */
.L_x_46628:
[----:B------:R-:W-:Y:S05]  /*1b350*/  BSYNC B3 ;  /* 0x0000000000037941 */ /* 0x000fea0003800000 */
.L_x_46627:
        /* <DEDUP_REMOVED lines=42> */
[----:B------:R-:W-:Y:S02]  /*1b600*/  LOP3.LUT R5, R9, UR6, R112, 0x96, !PT ;  /* 0x0000000609057c12 */ /* 0x000fe4000f8e9670 */
.L_x_46626:
[----:B------:R-:W-:Y:S05]  /*1b610*/  BSYNC B2 ;  /* 0x0000000000027941 */ /* 0x000fea0003800000 */
.L_x_46625:
        /* <DEDUP_REMOVED lines=10> */
.L_x_46621:
        /* <DEDUP_REMOVED lines=12> */
.L_x_46630:
[----:B------:R-:W-:Y:S02]  /*1b780*/  IMAD.MOV.U32 R9, RZ, RZ, R8 ;  /* 0x000000ffff097224 */ /* 0x000fe400078e0008 */
.L_x_46631:
[----:B------:R-:W-:Y:S05]  /*1b790*/  BSYNC B2 ;  /* 0x0000000000027941 */ /* 0x000fea0003800000 */
.L_x_46629:
        /* <DEDUP_REMOVED lines=16> */
.L_x_46635:
[----:B------:R-:W-:Y:S05]  /*1b8a0*/  BSYNC B3 ;  /* 0x0000000000037941 */ /* 0x000fea0003800000 */
.L_x_46634:
        /* <DEDUP_REMOVED lines=44> */
.L_x_46633:
[----:B------:R-:W-:Y:S05]  /*1bb70*/  BSYNC B2 ;  /* 0x0000000000027941 */ /* 0x000fea0003800000 */
.L_x_46632:
        /* <DEDUP_REMOVED lines=14> */
.L_x_46636:
        /* <DEDUP_REMOVED lines=12> */
.L_x_46639:
[----:B------:R-:W-:Y:S02]  /*1bd20*/  IMAD.MOV.U32 R15, RZ, RZ, R8 ;  /* 0x000000ffff0f7224 */ /* 0x000fe400078e0008 */
.L_x_46640:
[----:B------:R-:W-:Y:S05]  /*1bd30*/  BSYNC B2 ;  /* 0x0000000000027941 */ /* 0x000fea0003800000 */
.L_x_46638:
        /* <DEDUP_REMOVED lines=16> */
.L_x_46644:
[----:B------:R-:W-:Y:S05]  /*1be40*/  BSYNC B3 ;  /* 0x0000000000037941 */ /* 0x000fea0003800000 */
.L_x_46643:
        /* <DEDUP_REMOVED lines=43> */
.L_x_46642:
[----:B------:R-:W-:Y:S05]  /*1c100*/  BSYNC B2 ;  /* 0x0000000000027941 */ /* 0x000fea0003800000 */
.L_x_46641:
        /* <DEDUP_REMOVED lines=10> */
.L_x_46637:
        /* <DEDUP_REMOVED lines=12> */
.L_x_46646:
[----:B------:R-:W-:Y:S02]  /*1c270*/  IMAD.MOV.U32 R15, RZ, RZ, R8 ;  /* 0x000000ffff0f7224 */ /* 0x000fe400078e0008 */
.L_x_46647:
[----:B------:R-:W-:Y:S05]  /*1c280*/  BSYNC B2 ;  /* 0x0000000000027941 */ /* 0x000fea0003800000 */
.L_x_46645:
        /* <DEDUP_REMOVED lines=16> */
.L_x_46651:
[----:B------:R-:W-:Y:S05]  /*1c390*/  BSYNC B3 ;  /* 0x0000000000037941 */ /* 0x000fea0003800000 */
.L_x_46650:
        /* <DEDUP_REMOVED lines=43> */
.L_x_46649:
[----:B------:R-:W-:Y:S05]  /*1c650*/  BSYNC B2 ;  /* 0x0000000000027941 */ /* 0x000fea0003800000 */
.L_x_46648:
        /* <DEDUP_REMOVED lines=12> */
.L_x_46652:
        /* <DEDUP_REMOVED lines=12> */
.L_x_46655:
[----:B------:R-:W-:Y:S02]  /*1c7e0*/  IMAD.MOV.U32 R15, RZ, RZ, R8 ;  /* 0x000000ffff0f7224 */ /* 0x000fe400078e0008 */
.L_x_46656:
[----:B------:R-:W-:Y:S05]  /*1c7f0*/  BSYNC B2 ;  /* 0x0000000000027941 */ /* 0x000fea0003800000 */
.L_x_46654:
        /* <DEDUP_REMOVED lines=16> */
.L_x_46660:
[----:B------:R-:W-:Y:S05]  /*1c900*/  BSYNC B3 ;  /* 0x0000000000037941 */ /* 0x000fea0003800000 */
.L_x_46659:
        /* <DEDUP_REMOVED lines=43> */
.L_x_46658:
[----:B------:R-:W-:Y:S05]  /*1cbc0*/  BSYNC B2 ;  /* 0x0000000000027941 */ /* 0x000fea0003800000 */
.L_x_46657:
        /* <DEDUP_REMOVED lines=10> */
.L_x_46653:
        /* <DEDUP_REMOVED lines=12> */
.L_x_46662:
[----:B------:R-:W-:Y:S02]  /*1cd30*/  IMAD.MOV.U32 R9, RZ, RZ, R8 ;  /* 0x000000ffff097224 */ /* 0x000fe400078e0008 */
.L_x_46663:
[----:B------:R-:W-:Y:S05]  /*1cd40*/  BSYNC B2 ;  /* 0x0000000000027941 */ /* 0x000fea0003800000 */
.L_x_46661:
        /* <DEDUP_REMOVED lines=16> */
.L_x_46667:
[----:B------:R-:W-:Y:S05]  /*1ce50*/  BSYNC B3 ;  /* 0x0000000000037941 */ /* 0x000fea0003800000 */
.L_x_46666:
        /* <DEDUP_REMOVED lines=44> */
.L_x_46665:
[----:B------:R-:W-:Y:S05]  /*1d120*/  BSYNC B2 ;  /* 0x0000000000027941 */ /* 0x000fea0003800000 */
.L_x_46664:
        /* <DEDUP_REMOVED lines=12> */
.L_x_46668:
        /* <DEDUP_REMOVED lines=12> */
.L_x_46671:
[----:B------:R-:W-:Y:S02]  /*1d2b0*/  IMAD.MOV.U32 R12, RZ, RZ, R8 ;  /* 0x000000ffff0c7224 */ /* 0x000fe400078e0008 */
.L_x_46672:
[----:B------:R-:W-:Y:S05]  /*1d2c0*/  BSYNC B2 ;  /* 0x0000000000027941 */ /* 0x000fea0003800000 */
.L_x_46670:
        /* <DEDUP_REMOVED lines=16> */
.L_x_46676:
[----:B------:R-:W-:Y:S05]  /*1d3d0*/  BSYNC B3 ;  /* 0x0000000000037941 */ /* 0x000fea0003800000 */
.L_x_46675:
        /* <DEDUP_REMOVED lines=43> */
.L_x_46674:
[----:B------:R-:W-:Y:S05]  /*1d690*/  BSYNC B2 ;  /* 0x0000000000027941 */ /* 0x000fea0003800000 */
.L_x_46673:
        /* <DEDUP_REMOVED lines=10> */
.L_x_46669:
        /* <DEDUP_REMOVED lines=12> */
.L_x_46678:
[----:B------:R-:W-:Y:S02]  /*1d800*/  IMAD.MOV.U32 R9, RZ, RZ, R8 ;  /* 0x000000ffff097224 */ /* 0x000fe400078e0008 */
.L_x_46679:
[----:B------:R-:W-:Y:S05]  /*1d810*/  BSYNC B2 ;  /* 0x0000000000027941 */ /* 0x000fea0003800000 */
.L_x_46677:
        /* <DEDUP_REMOVED lines=16> */
.L_x_46683:
[----:B------:R-:W-:Y:S05]  /*1d920*/  BSYNC B3 ;  /* 0x0000000000037941 */ /* 0x000fea0003800000 */
.L_x_46682:
        /* <DEDUP_REMOVED lines=44> */
.L_x_46681:
[----:B------:R-:W-:Y:S05]  /*1dbf0*/  BSYNC B2 ;  /* 0x0000000000027941 */ /* 0x000fea0003800000 */
.L_x_46680:
        /* <DEDUP_REMOVED lines=12> */
.L_x_46684:
        /* <DEDUP_REMOVED lines=12> */
.L_x_46687:
[----:B------:R-:W-:Y:S02]  /*1dd80*/  IMAD.MOV.U32 R9, RZ, RZ, R8 ;  /* 0x000000ffff097224 */ /* 0x000fe400078e0008 */
.L_x_46688:
[----:B------:R-:W-:Y:S05]  /*1dd90*/  BSYNC B2 ;  /* 0x0000000000027941 */ /* 0x000fea0003800000 */
.L_x_46686:
        /* <DEDUP_REMOVED lines=16> */
.L_x_46692:
[----:B------:R-:W-:Y:S05]  /*1dea0*/  BSYNC B3 ;  /* 0x0000000000037941 */ /* 0x000fea0003800000 */
.L_x_46691:
        /* <DEDUP_REMOVED lines=44> */
.L_x_46690:
[----:B------:R-:W-:Y:S05]  /*1e170*/  BSYNC B2 ;  /* 0x0000000000027941 */ /* 0x000fea0003800000 */
.L_x_46689:
        /* <DEDUP_REMOVED lines=10> */
.L_x_46685:
        /* <DEDUP_REMOVED lines=12> */
.L_x_46694:
[----:B------:R-:W-:Y:S02]  /*1e2e0*/  IMAD.MOV.U32 R15, RZ, RZ, R8 ;  /* 0x000000ffff0f7224 */ /* 0x000fe400078e0008 */
.L_x_46695:
[----:B------:R-:W-:Y:S05]  /*1e2f0*/  BSYNC B2 ;  /* 0x0000000000027941 */ /* 0x000fea0003800000 */
.L_x_46693:
        /* <DEDUP_REMOVED lines=16> */
.L_x_46699:
[----:B------:R-:W-:Y:S05]  /*1e400*/  BSYNC B3 ;  /* 0x0000000000037941 */ /* 0x000fea0003800000 */
.L_x_46698:
        /* <DEDUP_REMOVED lines=43> */
.L_x_46697:
[----:B------:R-:W-:Y:S05]  /*1e6c0*/  BSYNC B2 ;  /* 0x0000000000027941 */ /* 0x000fea0003800000 */
.L_x_46696:
        /* <DEDUP_REMOVED lines=12> */
.L_x_46700:
        /* <DEDUP_REMOVED lines=12> */
.L_x_46703:
[----:B------:R-:W-:Y:S02]  /*1e850*/  IMAD.MOV.U32 R112, RZ, RZ, R8 ;  /* 0x000000ffff707224 */ /* 0x000fe400078e0008 */
.L_x_46704:
[----:B------:R-:W-:Y:S05]  /*1e860*/  BSYNC B2 ;  /* 0x0000000000027941 */ /* 0x000fea0003800000 */
.L_x_46702:
        /* <DEDUP_REMOVED lines=16> */
.L_x_46708:
[----:B------:R-:W-:Y:S05]  /*1e970*/  BSYNC B3 ;  /* 0x0000000000037941 */ /* 0x000fea0003800000 */
.L_x_46707:
        /* <DEDUP_REMOVED lines=43> */
.L_x_46706:
[----:B------:R-:W-:Y:S05]  /*1ec30*/  BSYNC B2 ;  /* 0x0000000000027941 */ /* 0x000fea0003800000 */
.L_x_46705:
        /* <DEDUP_REMOVED lines=9> */
.L_x_46701:
        /* <DEDUP_REMOVED lines=51> */
.L_x_46709:
[----:B------:R-:W-:Y:S02]  /*1f000*/  IADD3 R11, R11, 0x20, RZ ;  /* 0x000000200b0b7810 */ /* 0x000fe40007ffe0ff */
.L_x_46580:
[----:B------:R-:W-:Y:S05]  /*1f010*/  BSYNC B1 ;  /* 0x0000000000017941 */ /* 0x000fea0003800000 */
.L_x_46579:
        /* <DEDUP_REMOVED lines=17> */
[----:B-1----:R-:W-:Y:S01]  /*1f130*/  HFMA2.MMA R72, -RZ, RZ, 0, 9.5367431640625e-07 ;  /* 0x00000010ff487435 */ /* 0x002fe200000001ff */
[----:B------:R-:W-:-:S09]  /*1f140*/  ISETP.NE.AND P1, PT, R9, 0x1, PT ;  /* 0x000000010900780c */ /* 0x000fd20003f25270 */
        /* <DEDUP_REMOVED lines=12> */
.L_x_46713:
[----:B--2---:R-:W-:Y:S02]  /*1f210*/  IMAD.MOV.U32 R15, RZ, RZ, R8 ;  /* 0x000000ffff0f7224 */ /* 0x004fe400078e0008 */
.L_x_46714:
[----:B------:R-:W-:Y:S05]  /*1f220*/  BSYNC B2 ;  /* 0x0000000000027941 */ /* 0x000fea0003800000 */
.L_x_46712:
        /* <DEDUP_REMOVED lines=16> */
.L_x_46718:
[----:B------:R-:W-:Y:S05]  /*1f330*/  BSYNC B3 ;  /* 0x0000000000037941 */ /* 0x000fea0003800000 */
.L_x_46717:
        /* <DEDUP_REMOVED lines=43> */
.L_x_46716:
[----:B------:R-:W-:Y:S05]  /*1f5f0*/  BSYNC B2 ;  /* 0x0000000000027941 */ /* 0x000fea0003800000 */
.L_x_46715:
        /* <DEDUP_REMOVED lines=17> */
.L_x_46719:
        /* <DEDUP_REMOVED lines=12> */
.L_x_46722:
[----:B------:R-:W-:Y:S02]  /*1f7d0*/  IMAD.MOV.U32 R15, RZ, RZ, R8 ;  /* 0x000000ffff0f7224 */ /* 0x000fe400078e0008 */
.L_x_46723:
[----:B------:R-:W-:Y:S05]  /*1f7e0*/  BSYNC B2 ;  /* 0x0000000000027941 */ /* 0x000fea0003800000 */
.L_x_46721:
        /* <DEDUP_REMOVED lines=16> */
.L_x_46727:
[----:B------:R-:W-:Y:S05]  /*1f8f0*/  BSYNC B3 ;  /* 0x0000000000037941 */ /* 0x000fea0003800000 */
.L_x_46726:
        /* <DEDUP_REMOVED lines=43> */
.L_x_46725:
[----:B------:R-:W-:Y:S05]  /*1fbb0*/  BSYNC B2 ;  /* 0x0000000000027941 */ /* 0x000fea0003800000 */
.L_x_46724:
        /* <DEDUP_REMOVED lines=10> */
.L_x_46720:
        /* <DEDUP_REMOVED lines=12> */
.L_x_46729:
[----:B------:R-:W-:Y:S02]  /*1fd20*/  IMAD.MOV.U32 R15, RZ, RZ, R8 ;  /* 0x000000ffff0f7224 */ /* 0x000fe400078e0008 */
.L_x_46730:
[----:B------:R-:W-:Y:S05]  /*1fd30*/  BSYNC B2 ;  /* 0x0000000000027941 */ /* 0x000fea0003800000 */
.L_x_46728:
        /* <DEDUP_REMOVED lines=16> */
.L_x_46734:
[----:B------:R-:W-:Y:S05]  /*1fe40*/  BSYNC B3 ;  /* 0x0000000000037941 */ /* 0x000fea0003800000 */
.L_x_46733:
        /* <DEDUP_REMOVED lines=43> */
.L_x_46732:
[----:B------:R-:W-:Y:S05]  /*20100*/  BSYNC B2 ;  /* 0x0000000000027941 */ /* 0x000fea0003800000 */
.L_x_46731:
        /* <DEDUP_REMOVED lines=14> */
.L_x_46735:
        /* <DEDUP_REMOVED lines=12> */
.L_x_46738:
[----:B------:R-:W-:Y:S02]  /*202b0*/  MOV R15, R8 ;  /* 0x00000008000f7202 */ /* 0x000fe40000000f00 */
.L_x_46739:
[----:B------:R-:W-:Y:S05]  /*202c0*/  BSYNC B2 ;  /* 0x0000000000027941 */ /* 0x000fea0003800000 */
.L_x_46737:
        /* <DEDUP_REMOVED lines=16> */
.L_x_46743:
[----:B------:R-:W-:Y:S05]  /*203d0*/  BSYNC B3 ;  /* 0x0000000000037941 */ /* 0x000fea0003800000 */
.L_x_46742:
        /* <DEDUP_REMOVED lines=43> */
.L_x_46741:
[----:B------:R-:W-:Y:S05]  /*20690*/  BSYNC B2 ;  /* 0x0000000000027941 */ /* 0x000fea0003800000 */
.L_x_46740:
        /* <DEDUP_REMOVED lines=10> */
.L_x_46736:
        /* <DEDUP_REMOVED lines=12> */
.L_x_46745:
[----:B------:R-:W-:Y:S02]  /*20800*/  IMAD.MOV.U32 R15, RZ, RZ, R8 ;  /* 0x000000ffff0f7224 */ /* 0x000fe400078e0008 */
.L_x_46746:
[----:B------:R-:W-:Y:S05]  /*20810*/  BSYNC B2 ;  /* 0x0000000000027941 */ /* 0x000fea0003800000 */
.L_x_46744:
        /* <DEDUP_REMOVED lines=16> */
.L_x_46750:
[----:B------:R-:W-:Y:S05]  /*20920*/  BSYNC B3 ;  /* 0x0000000000037941 */ /* 0x000fea0003800000 */
.L_x_46749:
        /* <DEDUP_REMOVED lines=43> */
.L_x_46748:
[----:B------:R-:W-:Y:S05]  /*20be0*/  BSYNC B2 ;  /* 0x0000000000027941 */ /* 0x000fea0003800000 */
.L_x_46747:
        /* <DEDUP_REMOVED lines=14> */
.L_x_46751:
        /* <DEDUP_REMOVED lines=12> */
.L_x_46754:
[----:B------:R-:W-:Y:S02]  /*20d90*/  IMAD.MOV.U32 R15, RZ, RZ, R8 ;  /* 0x000000ffff0f7224 */ /* 0x000fe400078e0008 */
.L_x_46755:
[----:B------:R-:W-:Y:S05]  /*20da0*/  BSYNC B2 ;  /* 0x0000000000027941 */ /* 0x000fea0003800000 */
.L_x_46753:
        /* <DEDUP_REMOVED lines=16> */
.L_x_46759:
[----:B------:R-:W-:Y:S05]  /*20eb0*/  BSYNC B3 ;  /* 0x0000000000037941 */ /* 0x000fea0003800000 */
.L_x_46758:
        /* <DEDUP_REMOVED lines=43> */
.L_x_46757:
[----:B------:R-:W-:Y:S05]  /*21170*/  BSYNC B2 ;  /* 0x0000000000027941 */ /* 0x000fea0003800000 */
.L_x_46756:
        /* <DEDUP_REMOVED lines=10> */
.L_x_46752:
        /* <DEDUP_REMOVED lines=12> */
.L_x_46761:
[----:B------:R-:W-:Y:S02]  /*212e0*/  IMAD.MOV.U32 R9, RZ, RZ, R8 ;  /* 0x000000ffff097224 */ /* 0x000fe400078e0008 */
.L_x_46762:
[----:B------:R-:W-:Y:S05]  /*212f0*/  BSYNC B2 ;  /* 0x0000000000027941 */ /* 0x000fea0003800000 */
.L_x_46760:
        /* <DEDUP_REMOVED lines=16> */
.L_x_46766:
[----:B------:R-:W-:Y:S05]  /*21400*/  BSYNC B3 ;  /* 0x0000000000037941 */ /* 0x000fea0003800000 */
.L_x_46765:
        /* <DEDUP_REMOVED lines=44> */
.L_x_46764:
[----:B------:R-:W-:Y:S05]  /*216d0*/  BSYNC B2 ;  /* 0x0000000000027941 */ /* 0x000fea0003800000 */
.L_x_46763:
        /* <DEDUP_REMOVED lines=14> */
.L_x_46767:
        /* <DEDUP_REMOVED lines=12> */
.L_x_46770:
[----:B------:R-:W-:Y:S02]  /*21880*/  IMAD.MOV.U32 R15, RZ, RZ, R8 ;  /* 0x000000ffff0f7224 */ /* 0x000fe400078e0008 */
.L_x_46771:
[----:B------:R-:W-:Y:S05]  /*21890*/  BSYNC B2 ;  /* 0x0000000000027941 */ /* 0x000fea0003800000 */
.L_x_46769:
        /* <DEDUP_REMOVED lines=16> */
.L_x_46775:
[----:B------:R-:W-:Y:S05]  /*219a0*/  BSYNC B3 ;  /* 0x0000000000037941 */ /* 0x000fea0003800000 */
.L_x_46774:
        /* <DEDUP_REMOVED lines=43> */
.L_x_46773:
[----:B------:R-:W-:Y:S05]  /*21c60*/  BSYNC B2 ;  /* 0x0000000000027941 */ /* 0x000fea0003800000 */
.L_x_46772:
        /* <DEDUP_REMOVED lines=10> */
.L_x_46768:
        /* <DEDUP_REMOVED lines=12> */
.L_x_46777:
[----:B------:R-:W-:Y:S02]  /*21dd0*/  IMAD.MOV.U32 R15, RZ, RZ, R8 ;  /* 0x000000ffff0f7224 */ /* 0x000fe400078e0008 */
.L_x_46778:
[----:B------:R-:W-:Y:S05]  /*21de0*/  BSYNC B2 ;  /* 0x0000000000027941 */ /* 0x000fea0003800000 */
.L_x_46776:
        /* <DEDUP_REMOVED lines=16> */
.L_x_46782:
[----:B------:R-:W-:Y:S05]  /*21ef0*/  BSYNC B3 ;  /* 0x0000000000037941 */ /* 0x000fea0003800000 */
.L_x_46781:
        /* <DEDUP_REMOVED lines=43> */
.L_x_46780:
[----:B------:R-:W-:Y:S05]  /*221b0*/  BSYNC B2 ;  /* 0x0000000000027941 */ /* 0x000fea0003800000 */
.L_x_46779:
        /* <DEDUP_REMOVED lines=12> */
.L_x_46783:
        /* <DEDUP_REMOVED lines=12> */
.L_x_46786:
[----:B------:R-:W-:Y:S02]  /*22340*/  IMAD.MOV.U32 R15, RZ, RZ, R8 ;  /* 0x000000ffff0f7224 */ /* 0x000fe400078e0008 */
.L_x_46787:
[----:B------:R-:W-:Y:S05]  /*22350*/  BSYNC B2 ;  /* 0x0000000000027941 */ /* 0x000fea0003800000 */
.L_x_46785:
        /* <DEDUP_REMOVED lines=16> */
.L_x_46791:
[----:B------:R-:W-:Y:S05]  /*22460*/  BSYNC B3 ;  /* 0x0000000000037941 */ /* 0x000fea0003800000 */
.L_x_46790:
        /* <DEDUP_REMOVED lines=43> */
.L_x_46789:
[----:B------:R-:W-:Y:S05]  /*22720*/  BSYNC B2 ;  /* 0x0000000000027941 */ /* 0x000fea0003800000 */
.L_x_46788:
        /* <DEDUP_REMOVED lines=10> */
.L_x_46784:
        /* <DEDUP_REMOVED lines=12> */
.L_x_46793:
[----:B------:R-:W-:Y:S02]  /*22890*/  IMAD.MOV.U32 R9, RZ, RZ, R8 ;  /* 0x000000ffff097224 */ /* 0x000fe400078e0008 */
.L_x_46794:
[----:B------:R-:W-:Y:S05]  /*228a0*/  BSYNC B2 ;  /* 0x0000000000027941 */ /* 0x000fea0003800000 */
.L_x_46792:
        /* <DEDUP_REMOVED lines=16> */
.L_x_46798:
[----:B------:R-:W-:Y:S05]  /*229b0*/  BSYNC B3 ;  /* 0x0000000000037941 */ /* 0x000fea0003800000 */
.L_x_46797:
        /* <DEDUP_REMOVED lines=44> */
.L_x_46796:
[----:B------:R-:W-:Y:S05]  /*22c80*/  BSYNC B2 ;  /* 0x0000000000027941 */ /* 0x000fea0003800000 */
.L_x_46795:
        /* <DEDUP_REMOVED lines=12> */
.L_x_46799:
        /* <DEDUP_REMOVED lines=12> */
.L_x_46802:
[----:B------:R-:W-:Y:S02]  /*22e10*/  IMAD.MOV.U32 R12, RZ, RZ, R8 ;  /* 0x000000ffff0c7224 */ /* 0x000fe400078e0008 */
.L_x_46803:
[----:B------:R-:W-:Y:S05]  /*22e20*/  BSYNC B2 ;  /* 0x0000000000027941 */ /* 0x000fea0003800000 */
.L_x_46801:
        /* <DEDUP_REMOVED lines=16> */
.L_x_46807:
[----:B------:R-:W-:Y:S05]  /*22f30*/  BSYNC B3 ;  /* 0x0000000000037941 */ /* 0x000fea0003800000 */
.L_x_46806:
        /* <DEDUP_REMOVED lines=43> */
.L_x_46805:
[----:B------:R-:W-:Y:S05]  /*231f0*/  BSYNC B2 ;  /* 0x0000000000027941 */ /* 0x000fea0003800000 */
.L_x_46804:
        /* <DEDUP_REMOVED lines=10> */
.L_x_46800:
        /* <DEDUP_REMOVED lines=12> */
.L_x_46809:
[----:B------:R-:W-:Y:S02]  /*23360*/  IMAD.MOV.U32 R9, RZ, RZ, R8 ;  /* 0x000000ffff097224 */ /* 0x000fe400078e0008 */
.L_x_46810:
[----:B------:R-:W-:Y:S05]  /*23370*/  BSYNC B2 ;  /* 0x0000000000027941 */ /* 0x000fea0003800000 */
.L_x_46808:
        /* <DEDUP_REMOVED lines=16> */
.L_x_46814:
[----:B------:R-:W-:Y:S05]  /*23480*/  BSYNC B3 ;  /* 0x0000000000037941 */ /* 0x000fea0003800000 */
.L_x_46813:
        /* <DEDUP_REMOVED lines=44> */
.L_x_46812:
[----:B------:R-:W-:Y:S05]  /*23750*/  BSYNC B2 ;  /* 0x0000000000027941 */ /* 0x000fea0003800000 */
.L_x_46811:
        /* <DEDUP_REMOVED lines=12> */
.L_x_46815:
        /* <DEDUP_REMOVED lines=12> */
.L_x_46818:
[----:B------:R-:W-:Y:S02]  /*238e0*/  IMAD.MOV.U32 R9, RZ, RZ, R8 ;  /* 0x000000ffff097224 */ /* 0x000fe400078e0008 */
.L_x_46819:
[----:B------:R-:W-:Y:S05]  /*238f0*/  BSYNC B2 ;  /* 0x0000000000027941 */ /* 0x000fea0003800000 */
.L_x_46817:
        /* <DEDUP_REMOVED lines=16> */
.L_x_46823:
[----:B------:R-:W-:Y:S05]  /*23a00*/  BSYNC B3 ;  /* 0x0000000000037941 */ /* 0x000fea0003800000 */
.L_x_46822:
        /* <DEDUP_REMOVED lines=44> */
.L_x_46821:
[----:B------:R-:W-:Y:S05]  /*23cd0*/  BSYNC B2 ;  /* 0x0000000000027941 */ /* 0x000fea0003800000 */
.L_x_46820:
        /* <DEDUP_REMOVED lines=10> */
.L_x_46816:
        /* <DEDUP_REMOVED lines=12> */
.L_x_46825:
[----:B------:R-:W-:Y:S02]  /*23e40*/  IMAD.MOV.U32 R15, RZ, RZ, R8 ;  /* 0x000000ffff0f7224 */ /* 0x000fe400078e0008 */
.L_x_46826:
[----:B------:R-:W-:Y:S05]  /*23e50*/  BSYNC B2 ;  /* 0x0000000000027941 */ /* 0x000fea0003800000 */
.L_x_46824:
        /* <DEDUP_REMOVED lines=16> */
.L_x_46830:
[----:B------:R-:W-:Y:S05]  /*23f60*/  BSYNC B3 ;  /* 0x0000000000037941 */ /* 0x000fea0003800000 */
.L_x_46829:
        /* <DEDUP_REMOVED lines=43> */
.L_x_46828:
[----:B------:R-:W-:Y:S05]  /*24220*/  BSYNC B2 ;  /* 0x0000000000027941 */ /* 0x000fea0003800000 */
.L_x_46827:
        /* <DEDUP_REMOVED lines=12> */
.L_x_46831:
        /* <DEDUP_REMOVED lines=12> */
.L_x_46834:
[----:B------:R-:W-:Y:S02]  /*243b0*/  IMAD.MOV.U32 R112, RZ, RZ, R8 ;  /* 0x000000ffff707224 */ /* 0x000fe400078e0008 */
.L_x_46835:
[----:B------:R-:W-:Y:S05]  /*243c0*/  BSYNC B2 ;  /* 0x0000000000027941 */ /* 0x000fea0003800000 */
.L_x_46833:
        /* <DEDUP_REMOVED lines=16> */
.L_x_46839:
[----:B------:R-:W-:Y:S05]  /*244d0*/  BSYNC B3 ;  /* 0x0000000000037941 */ /* 0x000fea0003800000 */
.L_x_46838:
        /* <DEDUP_REMOVED lines=43> */
.L_x_46837:
[----:B------:R-:W-:Y:S05]  /*24790*/  BSYNC B2 ;  /* 0x0000000000027941 */ /* 0x000fea0003800000 */
.L_x_46836:
        /* <DEDUP_REMOVED lines=9> */
.L_x_46832:
        /* <DEDUP_REMOVED lines=51> */
.L_x_46840:
[----:B------:R-:W-:Y:S02]  /*24b60*/  IADD3 R11, R11, 0x20, RZ ;  /* 0x000000200b0b7810 */ /* 0x000fe40007ffe0ff */
.L_x_46711:
[----:B------:R-:W-:Y:S05]  /*24b70*/  BSYNC B1 ;  /* 0x0000000000017941 */ /* 0x000fea0003800000 */
.L_x_46710:
        /* <DEDUP_REMOVED lines=31> */
.L_x_46844:
[----:B--2---:R-:W-:Y:S02]  /*24d70*/  IMAD.MOV.U32 R15, RZ, RZ, R8 ;  /* 0x000000ffff0f7224 */ /* 0x004fe400078e0008 */
.L_x_46845:
[----:B------:R-:W-:Y:S05]  /*24d80*/  BSYNC B2 ;  /* 0x0000000000027941 */ /* 0x000fea0003800000 */
.L_x_46843:
        /* <DEDUP_REMOVED lines=16> */
.L_x_46849:
[----:B------:R-:W-:Y:S05]  /*24e90*/  BSYNC B3 ;  /* 0x0000000000037941 */ /* 0x000fea0003800000 */
.L_x_46848:
        /* <DEDUP_REMOVED lines=43> */
.L_x_46847:
[----:B------:R-:W-:Y:S05]  /*25150*/  BSYNC B2 ;  /* 0x0000000000027941 */ /* 0x000fea0003800000 */
.L_x_46846:
        /* <DEDUP_REMOVED lines=17> */
.L_x_46850:
        /* <DEDUP_REMOVED lines=12> */
.L_x_46853:
[----:B------:R-:W-:Y:S02]  /*25330*/  IMAD.MOV.U32 R15, RZ, RZ, R8 ;  /* 0x000000ffff0f7224 */ /* 0x000fe400078e0008 */
.L_x_46854:
[----:B------:R-:W-:Y:S05]  /*25340*/  BSYNC B2 ;  /* 0x0000000000027941 */ /* 0x000fea0003800000 */
.L_x_46852:
        /* <DEDUP_REMOVED lines=16> */
.L_x_46858:
[----:B------:R-:W-:Y:S05]  /*25450*/  BSYNC B3 ;  /* 0x0000000000037941 */ /* 0x000fea0003800000 */
.L_x_46857:
        /* <DEDUP_REMOVED lines=43> */
.L_x_46856:
[----:B------:R-:W-:Y:S05]  /*25710*/  BSYNC B2 ;  /* 0x0000000000027941 */ /* 0x000fea0003800000 */
.L_x_46855:
        /* <DEDUP_REMOVED lines=10> */
.L_x_46851:
        /* <DEDUP_REMOVED lines=12> */
.L_x_46860:
[----:B------:R-:W-:Y:S02]  /*25880*/  IMAD.MOV.U32 R15, RZ, RZ, R8 ;  /* 0x000000ffff0f7224 */ /* 0x000fe400078e0008 */
.L_x_46861:
[----:B------:R-:W-:Y:S05]  /*25890*/  BSYNC B2 ;  /* 0x0000000000027941 */ /* 0x000fea0003800000 */
.L_x_46859:
        /* <DEDUP_REMOVED lines=16> */
.L_x_46865:
[----:B------:R-:W-:Y:S05]  /*259a0*/  BSYNC B3 ;  /* 0x0000000000037941 */ /* 0x000fea0003800000 */
.L_x_46864:
        /* <DEDUP_REMOVED lines=43> */
.L_x_46863:
[----:B------:R-:W-:Y:S05]  /*25c60*/  BSYNC B2 ;  /* 0x0000000000027941 */ /* 0x000fea0003800000 */
.L_x_46862:
        /* <DEDUP_REMOVED lines=14> */
.L_x_46866:
        /* <DEDUP_REMOVED lines=12> */
.L_x_46869:
[----:B------:R-:W-:Y:S02]  /*25e10*/  IMAD.MOV.U32 R15, RZ, RZ, R8 ;  /* 0x000000ffff0f7224 */ /* 0x000fe400078e0008 */
.L_x_46870:
[----:B------:R-:W-:Y:S05]  /*25e20*/  BSYNC B2 ;  /* 0x0000000000027941 */ /* 0x000fea0003800000 */
.L_x_46868:
        /* <DEDUP_REMOVED lines=16> */
.L_x_46874:
[----:B------:R-:W-:Y:S05]  /*25f30*/  BSYNC B3 ;  /* 0x0000000000037941 */ /* 0x000fea0003800000 */
.L_x_46873:
        /* <DEDUP_REMOVED lines=43> */
.L_x_46872:
[----:B------:R-:W-:Y:S05]  /*261f0*/  BSYNC B2 ;  /* 0x0000000000027941 */ /* 0x000fea0003800000 */
.L_x_46871:
        /* <DEDUP_REMOVED lines=10> */
.L_x_46867:
        /* <DEDUP_REMOVED lines=12> */
.L_x_46876:
[----:B------:R-:W-:Y:S02]  /*26360*/  IMAD.MOV.U32 R15, RZ, RZ, R8 ;  /* 0x000000ffff0f7224 */ /* 0x000fe400078e0008 */
.L_x_46877:
[----:B------:R-:W-:Y:S05]  /*26370*/  BSYNC B2 ;  /* 0x0000000000027941 */ /* 0x000fea0003800000 */
.L_x_46875:
        /* <DEDUP_REMOVED lines=16> */
.L_x_46881:
[----:B------:R-:W-:Y:S05]  /*26480*/  BSYNC B3 ;  /* 0x0000000000037941 */ /* 0x000fea0003800000 */
.L_x_46880:
        /* <DEDUP_REMOVED lines=43> */
.L_x_46879:
[----:B------:R-:W-:Y:S05]  /*26740*/  BSYNC B2 ;  /* 0x0000000000027941 */ /* 0x000fea0003800000 */
.L_x_46878:
        /* <DEDUP_REMOVED lines=14> */
.L_x_46882:
        /* <DEDUP_REMOVED lines=12> */
.L_x_46885:
[----:B------:R-:W-:Y:S02]  /*268f0*/  IMAD.MOV.U32 R15, RZ, RZ, R8 ;  /* 0x000000ffff0f7224 */ /* 0x000fe400078e0008 */
.L_x_46886:
[----:B------:R-:W-:Y:S05]  /*26900*/  BSYNC B2 ;  /* 0x0000000000027941 */ /* 0x000fea0003800000 */
.L_x_46884:
        /* <DEDUP_REMOVED lines=16> */
.L_x_46890:
[----:B------:R-:W-:Y:S05]  /*26a10*/  BSYNC B3 ;  /* 0x0000000000037941 */ /* 0x000fea0003800000 */
.L_x_46889:
        /* <DEDUP_REMOVED lines=43> */
.L_x_46888:
[----:B------:R-:W-:Y:S05]  /*26cd0*/  BSYNC B2 ;  /* 0x0000000000027941 */ /* 0x000fea0003800000 */
.L_x_46887:
        /* <DEDUP_REMOVED lines=10> */
.L_x_46883:
        /* <DEDUP_REMOVED lines=12> */
.L_x_46892:
[----:B------:R-:W-:Y:S02]  /*26e40*/  IMAD.MOV.U32 R9, RZ, RZ, R8 ;  /* 0x000000ffff097224 */ /* 0x000fe400078e0008 */
.L_x_46893:
[----:B------:R-:W-:Y:S05]  /*26e50*/  BSYNC B2 ;  /* 0x0000000000027941 */ /* 0x000fea0003800000 */
.L_x_46891:
        /* <DEDUP_REMOVED lines=16> */
.L_x_46897:
[----:B------:R-:W-:Y:S05]  /*26f60*/  BSYNC B3 ;  /* 0x0000000000037941 */ /* 0x000fea0003800000 */
.L_x_46896:
        /* <DEDUP_REMOVED lines=44> */
.L_x_46895:
[----:B------:R-:W-:Y:S05]  /*27230*/  BSYNC B2 ;  /* 0x0000000000027941 */ /* 0x000fea0003800000 */
.L_x_46894:
        /* <DEDUP_REMOVED lines=14> */
.L_x_46898:
        /* <DEDUP_REMOVED lines=12> */
.L_x_46901:
[----:B------:R-:W-:Y:S02]  /*273e0*/  IMAD.MOV.U32 R15, RZ, RZ, R8 ;  /* 0x000000ffff0f7224 */ /* 0x000fe400078e0008 */
.L_x_46902:
[----:B------:R-:W-:Y:S05]  /*273f0*/  BSYNC B2 ;  /* 0x0000000000027941 */ /* 0x000fea0003800000 */
.L_x_46900:
        /* <DEDUP_REMOVED lines=16> */
.L_x_46906:
[----:B------:R-:W-:Y:S05]  /*27500*/  BSYNC B3 ;  /* 0x0000000000037941 */ /* 0x000fea0003800000 */
.L_x_46905:
        /* <DEDUP_REMOVED lines=43> */
.L_x_46904:
[----:B------:R-:W-:Y:S05]  /*277c0*/  BSYNC B2 ;  /* 0x0000000000027941 */ /* 0x000fea0003800000 */
.L_x_46903:
        /* <DEDUP_REMOVED lines=10> */
.L_x_46899:
        /* <DEDUP_REMOVED lines=12> */
.L_x_46908:
[----:B------:R-:W-:Y:S02]  /*27930*/  IMAD.MOV.U32 R15, RZ, RZ, R8 ;  /* 0x000000ffff0f7224 */ /* 0x000fe400078e0008 */
.L_x_46909:
[----:B------:R-:W-:Y:S05]  /*27940*/  BSYNC B2 ;  /* 0x0000000000027941 */ /* 0x000fea0003800000 */
.L_x_46907:
        /* <DEDUP_REMOVED lines=16> */
.L_x_46913:
[----:B------:R-:W-:Y:S05]  /*27a50*/  BSYNC B3 ;  /* 0x0000000000037941 */ /* 0x000fea0003800000 */
.L_x_46912:
        /* <DEDUP_REMOVED lines=43> */
.L_x_46911:
[----:B------:R-:W-:Y:S05]  /*27d10*/  BSYNC B2 ;  /* 0x0000000000027941 */ /* 0x000fea0003800000 */
.L_x_46910:
        /* <DEDUP_REMOVED lines=12> */
.L_x_46914:
        /* <DEDUP_REMOVED lines=12> */
.L_x_46917:
[----:B------:R-:W-:Y:S02]  /*27ea0*/  IMAD.MOV.U32 R15, RZ, RZ, R8 ;  /* 0x000000ffff0f7224 */ /* 0x000fe400078e0008 */
.L_x_46918:
[----:B------:R-:W-:Y:S05]  /*27eb0*/  BSYNC B2 ;  /* 0x0000000000027941 */ /* 0x000fea0003800000 */
.L_x_46916:
        /* <DEDUP_REMOVED lines=16> */
.L_x_46922:
[----:B------:R-:W-:Y:S05]  /*27fc0*/  BSYNC B3 ;  /* 0x0000000000037941 */ /* 0x000fea0003800000 */
.L_x_46921:
        /* <DEDUP_REMOVED lines=43> */
.L_x_46920:
[----:B------:R-:W-:Y:S05]  /*28280*/  BSYNC B2 ;  /* 0x0000000000027941 */ /* 0x000fea0003800000 */
.L_x_46919:
        /* <DEDUP_REMOVED lines=10> */
.L_x_46915:
        /* <DEDUP_REMOVED lines=12> */
.L_x_46924:
[----:B------:R-:W-:Y:S02]  /*283f0*/  IMAD.MOV.U32 R9, RZ, RZ, R8 ;  /* 0x000000ffff097224 */ /* 0x000fe400078e0008 */
.L_x_46925:
[----:B------:R-:W-:Y:S05]  /*28400*/  BSYNC B2 ;  /* 0x0000000000027941 */ /* 0x000fea0003800000 */
.L_x_46923:
        /* <DEDUP_REMOVED lines=16> */
.L_x_46929:
[----:B------:R-:W-:Y:S05]  /*28510*/  BSYNC B3 ;  /* 0x0000000000037941 */ /* 0x000fea0003800000 */
.L_x_46928:
        /* <DEDUP_REMOVED lines=44> */
.L_x_46927:
[----:B------:R-:W-:Y:S05]  /*287e0*/  BSYNC B2 ;  /* 0x0000000000027941 */ /* 0x000fea0003800000 */
.L_x_46926:
        /* <DEDUP_REMOVED lines=12> */
.L_x_46930:
        /* <DEDUP_REMOVED lines=12> */
.L_x_46933:
[----:B------:R-:W-:Y:S02]  /*28970*/  IMAD.MOV.U32 R12, RZ, RZ, R8 ;  /* 0x000000ffff0c7224 */ /* 0x000fe400078e0008 */
.L_x_46934:
[----:B------:R-:W-:Y:S05]  /*28980*/  BSYNC B2 ;  /* 0x0000000000027941 */ /* 0x000fea0003800000 */
.L_x_46932:
        /* <DEDUP_REMOVED lines=16> */
.L_x_46938:
[----:B------:R-:W-:Y:S05]  /*28a90*/  BSYNC B3 ;  /* 0x0000000000037941 */ /* 0x000fea0003800000 */
.L_x_46937:
        /* <DEDUP_REMOVED lines=43> */
.L_x_46936:
[----:B------:R-:W-:Y:S05]  /*28d50*/  BSYNC B2 ;  /* 0x0000000000027941 */ /* 0x000fea0003800000 */
.L_x_46935:
        /* <DEDUP_REMOVED lines=10> */
.L_x_46931:
        /* <DEDUP_REMOVED lines=12> */
.L_x_46940:
[----:B------:R-:W-:Y:S02]  /*28ec0*/  IMAD.MOV.U32 R9, RZ, RZ, R8 ;  /* 0x000000ffff097224 */ /* 0x000fe400078e0008 */
.L_x_46941:
[----:B------:R-:W-:Y:S05]  /*28ed0*/  BSYNC B2 ;  /* 0x0000000000027941 */ /* 0x000fea0003800000 */
.L_x_46939:
        /* <DEDUP_REMOVED lines=16> */
.L_x_46945:
[----:B------:R-:W-:Y:S05]  /*28fe0*/  BSYNC B3 ;  /* 0x0000000000037941 */ /* 0x000fea0003800000 */
.L_x_46944:
        /* <DEDUP_REMOVED lines=44> */
.L_x_46943:
[----:B------:R-:W-:Y:S05]  /*292b0*/  BSYNC B2 ;  /* 0x0000000000027941 */ /* 0x000fea0003800000 */
.L_x_46942:
        /* <DEDUP_REMOVED lines=12> */
.L_x_46946:
        /* <DEDUP_REMOVED lines=12> */
.L_x_46949:
[----:B------:R-:W-:Y:S02]  /*29440*/  IMAD.MOV.U32 R9, RZ, RZ, R8 ;  /* 0x000000ffff097224 */ /* 0x000fe400078e0008 */
.L_x_46950:
[----:B------:R-:W-:Y:S05]  /*29450*/  BSYNC B2 ;  /* 0x0000000000027941 */ /* 0x000fea0003800000 */
.L_x_46948:
        /* <DEDUP_REMOVED lines=16> */
.L_x_46954:
[----:B------:R-:W-:Y:S05]  /*29560*/  BSYNC B3 ;  /* 0x0000000000037941 */ /* 0x000fea0003800000 */
.L_x_46953:
        /* <DEDUP_REMOVED lines=44> */
.L_x_46952:
[----:B------:R-:W-:Y:S05]  /*29830*/  BSYNC B2 ;  /* 0x0000000000027941 */ /* 0x000fea0003800000 */
.L_x_46951:
        /* <DEDUP_REMOVED lines=10> */
.L_x_46947:
        /* <DEDUP_REMOVED lines=12> */
.L_x_46956:
[----:B------:R-:W-:Y:S02]  /*299a0*/  IMAD.MOV.U32 R15, RZ, RZ, R8 ;  /* 0x000000ffff0f7224 */ /* 0x000fe400078e0008 */
.L_x_46957:
[----:B------:R-:W-:Y:S05]  /*299b0*/  BSYNC B2 ;  /* 0x0000000000027941 */ /* 0x000fea0003800000 */
.L_x_46955:
        /* <DEDUP_REMOVED lines=16> */
.L_x_46961:
[----:B------:R-:W-:Y:S05]  /*29ac0*/  BSYNC B3 ;  /* 0x0000000000037941 */ /* 0x000fea0003800000 */
.L_x_46960:
        /* <DEDUP_REMOVED lines=43> */
.L_x_46959:
[----:B------:R-:W-:Y:S05]  /*29d80*/  BSYNC B2 ;  /* 0x0000000000027941 */ /* 0x000fea0003800000 */
.L_x_46958:
        /* <DEDUP_REMOVED lines=12> */
.L_x_46962:
        /* <DEDUP_REMOVED lines=12> */
.L_x_46965:
[----:B------:R-:W-:Y:S02]  /*29f10*/  IMAD.MOV.U32 R112, RZ, RZ, R8 ;  /* 0x000000ffff707224 */ /* 0x000fe400078e0008 */
.L_x_46966:
[----:B------:R-:W-:Y:S05]  /*29f20*/  BSYNC B2 ;  /* 0x0000000000027941 */ /* 0x000fea0003800000 */
.L_x_46964:
        /* <DEDUP_REMOVED lines=16> */
.L_x_46970:
[----:B------:R-:W-:Y:S05]  /*2a030*/  BSYNC B3 ;  /* 0x0000000000037941 */ /* 0x000fea0003800000 */
.L_x_46969:
        /* <DEDUP_REMOVED lines=43> */
.L_x_46968:
[----:B------:R-:W-:Y:S05]  /*2a2f0*/  BSYNC B2 ;  /* 0x0000000000027941 */ /* 0x000fea0003800000 */
.L_x_46967:
        /* <DEDUP_REMOVED lines=9> */
.L_x_46963:
        /* <DEDUP_REMOVED lines=51> */
.L_x_46971:
[----:B------:R-:W-:Y:S02]  /*2a6c0*/  IADD3 R11, R11, 0x20, RZ ;  /* 0x000000200b0b7810 */ /* 0x000fe40007ffe0ff */
.L_x_46842:
[----:B------:R-:W-:Y:S05]  /*2a6d0*/  BSYNC B1 ;  /* 0x0000000000017941 */ /* 0x000fea0003800000 */
.L_x_46841:
        /* <DEDUP_REMOVED lines=31> */
.L_x_46975:
[----:B--2---:R-:W-:Y:S02]  /*2a8d0*/  IMAD.MOV.U32 R15, RZ, RZ, R8 ;  /* 0x000000ffff0f7224 */ /* 0x004fe400078e0008 */
.L_x_46976:
[----:B------:R-:W-:Y:S05]  /*2a8e0*/  BSYNC B2 ;  /* 0x0000000000027941 */ /* 0x000fea0003800000 */
.L_x_46974:
        /* <DEDUP_REMOVED lines=16> */
.L_x_46980:
[----:B------:R-:W-:Y:S05]  /*2a9f0*/  BSYNC B3 ;  /* 0x0000000000037941 */ /* 0x000fea0003800000 */
.L_x_46979:
        /* <DEDUP_REMOVED lines=43> */
.L_x_46978:
[----:B------:R-:W-:Y:S05]  /*2acb0*/  BSYNC B2 ;  /* 0x0000000000027941 */ /* 0x000fea0003800000 */
.L_x_46977:
        /* <DEDUP_REMOVED lines=17> */
.L_x_46981:
        /* <DEDUP_REMOVED lines=12> */
.L_x_46984:
[----:B------:R-:W-:Y:S02]  /*2ae90*/  IMAD.MOV.U32 R15, RZ, RZ, R8 ;  /* 0x000000ffff0f7224 */ /* 0x000fe400078e0008 */
.L_x_46985:
[----:B------:R-:W-:Y:S05]  /*2aea0*/  BSYNC B2 ;  /* 0x0000000000027941 */ /* 0x000fea0003800000 */
.L_x_46983:
        /* <DEDUP_REMOVED lines=16> */
.L_x_46989:
[----:B------:R-:W-:Y:S05]  /*2afb0*/  BSYNC B3 ;  /* 0x0000000000037941 */ /* 0x000fea0003800000 */
.L_x_46988:
        /* <DEDUP_REMOVED lines=43> */
.L_x_46987:
[----:B------:R-:W-:Y:S05]  /*2b270*/  BSYNC B2 ;  /* 0x0000000000027941 */ /* 0x000fea0003800000 */
.L_x_46986:
        /* <DEDUP_REMOVED lines=10> */
.L_x_46982:
        /* <DEDUP_REMOVED lines=12> */
.L_x_46991:
[----:B------:R-:W-:Y:S02]  /*2b3e0*/  IMAD.MOV.U32 R15, RZ, RZ, R8 ;  /* 0x000000ffff0f7224 */ /* 0x000fe400078e0008 */
.L_x_46992:
[----:B------:R-:W-:Y:S05]  /*2b3f0*/  BSYNC B2 ;  /* 0x0000000000027941 */ /* 0x000fea0003800000 */
.L_x_46990:
        /* <DEDUP_REMOVED lines=16> */
.L_x_46996:
[----:B------:R-:W-:Y:S05]  /*2b500*/  BSYNC B3 ;  /* 0x0000000000037941 */ /* 0x000fea0003800000 */
.L_x_46995:
        /* <DEDUP_REMOVED lines=43> */
.L_x_46994:
[----:B------:R-:W-:Y:S05]  /*2b7c0*/  BSYNC B2 ;  /* 0x0000000000027941 */ /* 0x000fea0003800000 */
.L_x_46993:
        /* <DEDUP_REMOVED lines=14> */
.L_x_46997:
        /* <DEDUP_REMOVED lines=12> */
.L_x_47000:
[----:B------:R-:W-:Y:S02]  /*2b970*/  IMAD.MOV.U32 R15, RZ, RZ, R8 ;  /* 0x000000ffff0f7224 */ /* 0x000fe400078e0008 */
.L_x_47001:
[----:B------:R-:W-:Y:S05]  /*2b980*/  BSYNC B2 ;  /* 0x0000000000027941 */ /* 0x000fea0003800000 */
.L_x_46999:
        /* <DEDUP_REMOVED lines=16> */
.L_x_47005:
[----:B------:R-:W-:Y:S05]  /*2ba90*/  BSYNC B3 ;  /* 0x0000000000037941 */ /* 0x000fea0003800000 */
.L_x_47004:
        /* <DEDUP_REMOVED lines=43> */
.L_x_47003:
[----:B------:R-:W-:Y:S05]  /*2bd50*/  BSYNC B2 ;  /* 0x0000000000027941 */ /* 0x000fea0003800000 */
.L_x_47002:
        /* <DEDUP_REMOVED lines=10> */
.L_x_46998:
        /* <DEDUP_REMOVED lines=12> */
.L_x_47007:
[----:B------:R-:W-:Y:S02]  /*2bec0*/  IMAD.MOV.U32 R15, RZ, RZ, R8 ;  /* 0x000000ffff0f7224 */ /* 0x000fe400078e0008 */
.L_x_47008:
[----:B------:R-:W-:Y:S05]  /*2bed0*/  BSYNC B2 ;  /* 0x0000000000027941 */ /* 0x000fea0003800000 */
.L_x_47006:
        /* <DEDUP_REMOVED lines=16> */
.L_x_47012:
[----:B------:R-:W-:Y:S05]  /*2bfe0*/  BSYNC B3 ;  /* 0x0000000000037941 */ /* 0x000fea0003800000 */
.L_x_47011:
        /* <DEDUP_REMOVED lines=43> */
.L_x_47010:
[----:B------:R-:W-:Y:S05]  /*2c2a0*/  BSYNC B2 ;  /* 0x0000000000027941 */ /* 0x000fea0003800000 */
.L_x_47009:
        /* <DEDUP_REMOVED lines=14> */
.L_x_47013:
        /* <DEDUP_REMOVED lines=12> */
.L_x_47016:
[----:B------:R-:W-:Y:S02]  /*2c450*/  IMAD.MOV.U32 R15, RZ, RZ, R8 ;  /* 0x000000ffff0f7224 */ /* 0x000fe400078e0008 */
.L_x_47017:
[----:B------:R-:W-:Y:S05]  /*2c460*/  BSYNC B2 ;  /* 0x0000000000027941 */ /* 0x000fea0003800000 */
.L_x_47015:
        /* <DEDUP_REMOVED lines=16> */
.L_x_47021:
[----:B------:R-:W-:Y:S05]  /*2c570*/  BSYNC B3 ;  /* 0x0000000000037941 */ /* 0x000fea0003800000 */
.L_x_47020:
        /* <DEDUP_REMOVED lines=43> */
.L_x_47019:
[----:B------:R-:W-:Y:S05]  /*2c830*/  BSYNC B2 ;  /* 0x0000000000027941 */ /* 0x000fea0003800000 */
.L_x_47018:
        /* <DEDUP_REMOVED lines=10> */
.L_x_47014:
        /* <DEDUP_REMOVED lines=12> */
.L_x_47023:
[----:B------:R-:W-:Y:S02]  /*2c9a0*/  IMAD.MOV.U32 R9, RZ, RZ, R8 ;  /* 0x000000ffff097224 */ /* 0x000fe400078e0008 */
.L_x_47024:
[----:B------:R-:W-:Y:S05]  /*2c9b0*/  BSYNC B2 ;  /* 0x0000000000027941 */ /* 0x000fea0003800000 */
.L_x_47022:
        /* <DEDUP_REMOVED lines=16> */
.L_x_47028:
[----:B------:R-:W-:Y:S05]  /*2cac0*/  BSYNC B3 ;  /* 0x0000000000037941 */ /* 0x000fea0003800000 */
.L_x_47027:
        /* <DEDUP_REMOVED lines=44> */
.L_x_47026:
[----:B------:R-:W-:Y:S05]  /*2cd90*/  BSYNC B2 ;  /* 0x0000000000027941 */ /* 0x000fea0003800000 */
.L_x_47025:
        /* <DEDUP_REMOVED lines=14> */
.L_x_47029:
        /* <DEDUP_REMOVED lines=12> */
.L_x_47032:
[----:B------:R-:W-:Y:S02]  /*2cf40*/  IMAD.MOV.U32 R15, RZ, RZ, R8 ;  /* 0x000000ffff0f7224 */ /* 0x000fe400078e0008 */
.L_x_47033:
[----:B------:R-:W-:Y:S05]  /*2cf50*/  BSYNC B2 ;  /* 0x0000000000027941 */ /* 0x000fea0003800000 */
.L_x_47031:
        /* <DEDUP_REMOVED lines=16> */
.L_x_47037:
[----:B------:R-:W-:Y:S05]  /*2d060*/  BSYNC B3 ;  /* 0x0000000000037941 */ /* 0x000fea0003800000 */
.L_x_47036:
        /* <DEDUP_REMOVED lines=43> */
.L_x_47035:
[----:B------:R-:W-:Y:S05]  /*2d320*/  BSYNC B2 ;  /* 0x0000000000027941 */ /* 0x000fea0003800000 */
.L_x_47034:
        /* <DEDUP_REMOVED lines=10> */
.L_x_47030:
        /* <DEDUP_REMOVED lines=12> */
.L_x_47039:
[----:B------:R-:W-:Y:S02]  /*2d490*/  IMAD.MOV.U32 R15, RZ, RZ, R8 ;  /* 0x000000ffff0f7224 */ /* 0x000fe400078e0008 */
.L_x_47040:
[----:B------:R-:W-:Y:S05]  /*2d4a0*/  BSYNC B2 ;  /* 0x0000000000027941 */ /* 0x000fea0003800000 */
.L_x_47038:
        /* <DEDUP_REMOVED lines=16> */
.L_x_47044:
[----:B------:R-:W-:Y:S05]  /*2d5b0*/  BSYNC B3 ;  /* 0x0000000000037941 */ /* 0x000fea0003800000 */
.L_x_47043:
        /* <DEDUP_REMOVED lines=43> */
.L_x_47042:
[----:B------:R-:W-:Y:S05]  /*2d870*/  BSYNC B2 ;  /* 0x0000000000027941 */ /* 0x000fea0003800000 */
.L_x_47041:
        /* <DEDUP_REMOVED lines=12> */
.L_x_47045:
        /* <DEDUP_REMOVED lines=12> */
.L_x_47048:
[----:B------:R-:W-:Y:S02]  /*2da00*/  IMAD.MOV.U32 R15, RZ, RZ, R8 ;  /* 0x000000ffff0f7224 */ /* 0x000fe400078e0008 */
.L_x_47049:
[----:B------:R-:W-:Y:S05]  /*2da10*/  BSYNC B2 ;  /* 0x0000000000027941 */ /* 0x000fea0003800000 */
.L_x_47047:
        /* <DEDUP_REMOVED lines=16> */
.L_x_47053:
[----:B------:R-:W-:Y:S05]  /*2db20*/  BSYNC B3 ;  /* 0x0000000000037941 */ /* 0x000fea0003800000 */
.L_x_47052:
        /* <DEDUP_REMOVED lines=43> */
.L_x_47051:
[----:B------:R-:W-:Y:S05]  /*2dde0*/  BSYNC B2 ;  /* 0x0000000000027941 */ /* 0x000fea0003800000 */
.L_x_47050:
        /* <DEDUP_REMOVED lines=10> */
.L_x_47046:
        /* <DEDUP_REMOVED lines=12> */
.L_x_47055:
[----:B------:R-:W-:Y:S02]  /*2df50*/  IMAD.MOV.U32 R9, RZ, RZ, R8 ;  /* 0x000000ffff097224 */ /* 0x000fe400078e0008 */
.L_x_47056:
[----:B------:R-:W-:Y:S05]  /*2df60*/  BSYNC B2 ;  /* 0x0000000000027941 */ /* 0x000fea0003800000 */
.L_x_47054:
        /* <DEDUP_REMOVED lines=16> */
.L_x_47060:
[----:B------:R-:W-:Y:S05]  /*2e070*/  BSYNC B3 ;  /* 0x0000000000037941 */ /* 0x000fea0003800000 */
.L_x_47059:
        /* <DEDUP_REMOVED lines=44> */
.L_x_47058:
[----:B------:R-:W-:Y:S05]  /*2e340*/  BSYNC B2 ;  /* 0x0000000000027941 */ /* 0x000fea0003800000 */
.L_x_47057:
        /* <DEDUP_REMOVED lines=12> */
.L_x_47061:
        /* <DEDUP_REMOVED lines=12> */
.L_x_47064:
[----:B------:R-:W-:Y:S02]  /*2e4d0*/  IMAD.MOV.U32 R12, RZ, RZ, R8 ;  /* 0x000000ffff0c7224 */ /* 0x000fe400078e0008 */
.L_x_47065:
[----:B------:R-:W-:Y:S05]  /*2e4e0*/  BSYNC B2 ;  /* 0x0000000000027941 */ /* 0x000fea0003800000 */
.L_x_47063:
        /* <DEDUP_REMOVED lines=16> */
.L_x_47069:
[----:B------:R-:W-:Y:S05]  /*2e5f0*/  BSYNC B3 ;  /* 0x0000000000037941 */ /* 0x000fea0003800000 */
.L_x_47068:
        /* <DEDUP_REMOVED lines=43> */
.L_x_47067:
[----:B------:R-:W-:Y:S05]  /*2e8b0*/  BSYNC B2 ;  /* 0x0000000000027941 */ /* 0x000fea0003800000 */
.L_x_47066:
        /* <DEDUP_REMOVED lines=10> */
.L_x_47062:
        /* <DEDUP_REMOVED lines=12> */
.L_x_47071:
[----:B------:R-:W-:Y:S02]  /*2ea20*/  IMAD.MOV.U32 R9, RZ, RZ, R8 ;  /* 0x000000ffff097224 */ /* 0x000fe400078e0008 */
.L_x_47072:
[----:B------:R-:W-:Y:S05]  /*2ea30*/  BSYNC B2 ;  /* 0x0000000000027941 */ /* 0x000fea0003800000 */
.L_x_47070:
        /* <DEDUP_REMOVED lines=16> */
.L_x_47076:
[----:B------:R-:W-:Y:S05]  /*2eb40*/  BSYNC B3 ;  /* 0x0000000000037941 */ /* 0x000fea0003800000 */
.L_x_47075:
        /* <DEDUP_REMOVED lines=44> */
.L_x_47074:
[----:B------:R-:W-:Y:S05]  /*2ee10*/  BSYNC B2 ;  /* 0x0000000000027941 */ /* 0x000fea0003800000 */
.L_x_47073:
        /* <DEDUP_REMOVED lines=12> */
.L_x_47077:
        /* <DEDUP_REMOVED lines=12> */
.L_x_47080:
[----:B------:R-:W-:Y:S02]  /*2efa0*/  IMAD.MOV.U32 R9, RZ, RZ, R8 ;  /* 0x000000ffff097224 */ /* 0x000fe400078e0008 */
.L_x_47081:
[----:B------:R-:W-:Y:S05]  /*2efb0*/  BSYNC B2 ;  /* 0x0000000000027941 */ /* 0x000fea0003800000 */
.L_x_47079:
        /* <DEDUP_REMOVED lines=16> */
.L_x_47085:
[----:B------:R-:W-:Y:S05]  /*2f0c0*/  BSYNC B3 ;  /* 0x0000000000037941 */ /* 0x000fea0003800000 */
.L_x_47084:
        /* <DEDUP_REMOVED lines=44> */
.L_x_47083:
[----:B------:R-:W-:Y:S05]  /*2f390*/  BSYNC B2 ;  /* 0x0000000000027941 */ /* 0x000fea0003800000 */
.L_x_47082:
        /* <DEDUP_REMOVED lines=10> */
.L_x_47078:
        /* <DEDUP_REMOVED lines=12> */
.L_x_47087:
[----:B------:R-:W-:Y:S02]  /*2f500*/  IMAD.MOV.U32 R15, RZ, RZ, R8 ;  /* 0x000000ffff0f7224 */ /* 0x000fe400078e0008 */
.L_x_47088:
[----:B------:R-:W-:Y:S05]  /*2f510*/  BSYNC B2 ;  /* 0x0000000000027941 */ /* 0x000fea0003800000 */
.L_x_47086:
        /* <DEDUP_REMOVED lines=16> */
.L_x_47092:
[----:B------:R-:W-:Y:S05]  /*2f620*/  BSYNC B3 ;  /* 0x0000000000037941 */ /* 0x000fea0003800000 */
.L_x_47091:
        /* <DEDUP_REMOVED lines=43> */
.L_x_47090:
[----:B------:R-:W-:Y:S05]  /*2f8e0*/  BSYNC B2 ;  /* 0x0000000000027941 */ /* 0x000fea0003800000 */
.L_x_47089:
        /* <DEDUP_REMOVED lines=12> */
.L_x_47093:
        /* <DEDUP_REMOVED lines=12> */
.L_x_47096:
[----:B------:R-:W-:Y:S02]  /*2fa70*/  IMAD.MOV.U32 R112, RZ, RZ, R8 ;  /* 0x000000ffff707224 */ /* 0x000fe400078e0008 */
.L_x_47097:
[----:B------:R-:W-:Y:S05]  /*2fa80*/  BSYNC B2 ;  /* 0x0000000000027941 */ /* 0x000fea0003800000 */
.L_x_47095:
        /* <DEDUP_REMOVED lines=16> */
.L_x_47101:
[----:B------:R-:W-:Y:S05]  /*2fb90*/  BSYNC B3 ;  /* 0x0000000000037941 */ /* 0x000fea0003800000 */
.L_x_47100:
        /* <DEDUP_REMOVED lines=43> */
.L_x_47099:
[----:B------:R-:W-:Y:S05]  /*2fe50*/  BSYNC B2 ;  /* 0x0000000000027941 */ /* 0x000fea0003800000 */
.L_x_47098:
        /* <DEDUP_REMOVED lines=9> */
.L_x_47094:
        /* <DEDUP_REMOVED lines=51> */
.L_x_47102:
[----:B------:R-:W-:Y:S02]  /*30220*/  IADD3 R11, R11, 0x20, RZ ;  /* 0x000000200b0b7810 */ /* 0x000fe40007ffe0ff */
.L_x_46973:
[----:B------:R-:W-:Y:S05]  /*30230*/  BSYNC B1 ;  /* 0x0000000000017941 */ /* 0x000fea0003800000 */
.L_x_46972:
        /* <DEDUP_REMOVED lines=31> */
.L_x_47106:
[----:B--2---:R-:W-:Y:S02]  /*30430*/  IMAD.MOV.U32 R15, RZ, RZ, R8 ;  /* 0x000000ffff0f7224 */ /* 0x004fe400078e0008 */
.L_x_47107:
[----:B------:R-:W-:Y:S05]  /*30440*/  BSYNC B2 ;  /* 0x0000000000027941 */ /* 0x000fea0003800000 */
.L_x_47105:
        /* <DEDUP_REMOVED lines=16> */
.L_x_47111:
[----:B------:R-:W-:Y:S05]  /*30550*/  BSYNC B3 ;  /* 0x0000000000037941 */ /* 0x000fea0003800000 */
.L_x_47110:
        /* <DEDUP_REMOVED lines=43> */
.L_x_47109:
[----:B------:R-:W-:Y:S05]  /*30810*/  BSYNC B2 ;  /* 0x0000000000027941 */ /* 0x000fea0003800000 */
.L_x_47108:
        /* <DEDUP_REMOVED lines=17> */
.L_x_47112:
        /* <DEDUP_REMOVED lines=12> */
.L_x_47115:
[----:B------:R-:W-:Y:S02]  /*309f0*/  IMAD.MOV.U32 R15, RZ, RZ, R8 ;  /* 0x000000ffff0f7224 */ /* 0x000fe400078e0008 */
.L_x_47116:
[----:B------:R-:W-:Y:S05]  /*30a00*/  BSYNC B2 ;  /* 0x0000000000027941 */ /* 0x000fea0003800000 */
.L_x_47114:
        /* <DEDUP_REMOVED lines=16> */
.L_x_47120:
[----:B------:R-:W-:Y:S05]  /*30b10*/  BSYNC B3 ;  /* 0x0000000000037941 */ /* 0x000fea0003800000 */
.L_x_47119:
        /* <DEDUP_REMOVED lines=43> */
.L_x_47118:
[----:B------:R-:W-:Y:S05]  /*30dd0*/  BSYNC B2 ;  /* 0x0000000000027941 */ /* 0x000fea0003800000 */
.L_x_47117:
        /* <DEDUP_REMOVED lines=10> */
.L_x_47113:
        /* <DEDUP_REMOVED lines=12> */
.L_x_47122:
[----:B------:R-:W-:Y:S02]  /*30f40*/  IMAD.MOV.U32 R15, RZ, RZ, R8 ;  /* 0x000000ffff0f7224 */ /* 0x000fe400078e0008 */
.L_x_47123:
[----:B------:R-:W-:Y:S05]  /*30f50*/  BSYNC B2 ;  /* 0x0000000000027941 */ /* 0x000fea0003800000 */
.L_x_47121:
        /* <DEDUP_REMOVED lines=16> */
.L_x_47127:
[----:B------:R-:W-:Y:S05]  /*31060*/  BSYNC B3 ;  /* 0x0000000000037941 */ /* 0x000fea0003800000 */
.L_x_47126:
        /* <DEDUP_REMOVED lines=43> */
.L_x_47125:
[----:B------:R-:W-:Y:S05]  /*31320*/  BSYNC B2 ;  /* 0x0000000000027941 */ /* 0x000fea0003800000 */
.L_x_47124:
        /* <DEDUP_REMOVED lines=14> */
.L_x_47128:
        /* <DEDUP_REMOVED lines=12> */
.L_x_47131:
[----:B------:R-:W-:Y:S02]  /*314d0*/  MOV R15, R8 ;  /* 0x00000008000f7202 */ /* 0x000fe40000000f00 */
.L_x_47132:
[----:B------:R-:W-:Y:S05]  /*314e0*/  BSYNC B2 ;  /* 0x0000000000027941 */ /* 0x000fea0003800000 */
.L_x_47130:
        /* <DEDUP_REMOVED lines=16> */
.L_x_47136:
[----:B------:R-:W-:Y:S05]  /*315f0*/  BSYNC B3 ;  /* 0x0000000000037941 */ /* 0x000fea0003800000 */
.L_x_47135:
        /* <DEDUP_REMOVED lines=43> */
.L_x_47134:
[----:B------:R-:W-:Y:S05]  /*318b0*/  BSYNC B2 ;  /* 0x0000000000027941 */ /* 0x000fea0003800000 */
.L_x_47133:
        /* <DEDUP_REMOVED lines=10> */
.L_x_47129:
        /* <DEDUP_REMOVED lines=12> */
.L_x_47138:
[----:B------:R-:W-:Y:S02]  /*31a20*/  IMAD.MOV.U32 R15, RZ, RZ, R8 ;  /* 0x000000ffff0f7224 */ /* 0x000fe400078e0008 */
.L_x_47139:
[----:B------:R-:W-:Y:S05]  /*31a30*/  BSYNC B2 ;  /* 0x0000000000027941 */ /* 0x000fea0003800000 */
.L_x_47137:
        /* <DEDUP_REMOVED lines=16> */
.L_x_47143:
[----:B------:R-:W-:Y:S05]  /*31b40*/  BSYNC B3 ;  /* 0x0000000000037941 */ /* 0x000fea0003800000 */
.L_x_47142:
        /* <DEDUP_REMOVED lines=43> */
.L_x_47141:
[----:B------:R-:W-:Y:S05]  /*31e00*/  BSYNC B2 ;  /* 0x0000000000027941 */ /* 0x000fea0003800000 */
.L_x_47140:
        /* <DEDUP_REMOVED lines=14> */
.L_x_47144:
        /* <DEDUP_REMOVED lines=12> */
.L_x_47147:
[----:B------:R-:W-:Y:S02]  /*31fb0*/  IMAD.MOV.U32 R15, RZ, RZ, R8 ;  /* 0x000000ffff0f7224 */ /* 0x000fe400078e0008 */
.L_x_47148:
[----:B------:R-:W-:Y:S05]  /*31fc0*/  BSYNC B2 ;  /* 0x0000000000027941 */ /* 0x000fea0003800000 */
.L_x_47146:
        /* <DEDUP_REMOVED lines=16> */
.L_x_47152:
[----:B------:R-:W-:Y:S05]  /*320d0*/  BSYNC B3 ;  /* 0x0000000000037941 */ /* 0x000fea0003800000 */
.L_x_47151:
        /* <DEDUP_REMOVED lines=43> */
.L_x_47150:
[----:B------:R-:W-:Y:S05]  /*32390*/  BSYNC B2 ;  /* 0x0000000000027941 */ /* 0x000fea0003800000 */
.L_x_47149:
        /* <DEDUP_REMOVED lines=10> */
.L_x_47145:
        /* <DEDUP_REMOVED lines=12> */
.L_x_47154:
[----:B------:R-:W-:Y:S02]  /*32500*/  IMAD.MOV.U32 R9, RZ, RZ, R8 ;  /* 0x000000ffff097224 */ /* 0x000fe400078e0008 */
.L_x_47155:
[----:B------:R-:W-:Y:S05]  /*32510*/  BSYNC B2 ;  /* 0x0000000000027941 */ /* 0x000fea0003800000 */
.L_x_47153:
        /* <DEDUP_REMOVED lines=16> */
.L_x_47159:
[----:B------:R-:W-:Y:S05]  /*32620*/  BSYNC B3 ;  /* 0x0000000000037941 */ /* 0x000fea0003800000 */
.L_x_47158:
        /* <DEDUP_REMOVED lines=44> */
.L_x_47157:
[----:B------:R-:W-:Y:S05]  /*328f0*/  BSYNC B2 ;  /* 0x0000000000027941 */ /* 0x000fea0003800000 */
.L_x_47156:
        /* <DEDUP_REMOVED lines=14> */
.L_x_47160:
        /* <DEDUP_REMOVED lines=12> */
.L_x_47163:
[----:B------:R-:W-:Y:S02]  /*32aa0*/  IMAD.MOV.U32 R15, RZ, RZ, R8 ;  /* 0x000000ffff0f7224 */ /* 0x000fe400078e0008 */
.L_x_47164:
[----:B------:R-:W-:Y:S05]  /*32ab0*/  BSYNC B2 ;  /* 0x0000000000027941 */ /* 0x000fea0003800000 */
.L_x_47162:
        /* <DEDUP_REMOVED lines=16> */
.L_x_47168:
[----:B------:R-:W-:Y:S05]  /*32bc0*/  BSYNC B3 ;  /* 0x0000000000037941 */ /* 0x000fea0003800000 */
.L_x_47167:
        /* <DEDUP_REMOVED lines=43> */
.L_x_47166:
[----:B------:R-:W-:Y:S05]  /*32e80*/  BSYNC B2 ;  /* 0x0000000000027941 */ /* 0x000fea0003800000 */
.L_x_47165:
        /* <DEDUP_REMOVED lines=10> */
.L_x_47161:
        /* <DEDUP_REMOVED lines=12> */
.L_x_47170:
[----:B------:R-:W-:Y:S02]  /*32ff0*/  IMAD.MOV.U32 R15, RZ, RZ, R8 ;  /* 0x000000ffff0f7224 */ /* 0x000fe400078e0008 */
.L_x_47171:
[----:B------:R-:W-:Y:S05]  /*33000*/  BSYNC B2 ;  /* 0x0000000000027941 */ /* 0x000fea0003800000 */
.L_x_47169:
        /* <DEDUP_REMOVED lines=16> */
.L_x_47175:
[----:B------:R-:W-:Y:S05]  /*33110*/  BSYNC B3 ;  /* 0x0000000000037941 */ /* 0x000fea0003800000 */
.L_x_47174:
        /* <DEDUP_REMOVED lines=43> */
.L_x_47173:
[----:B------:R-:W-:Y:S05]  /*333d0*/  BSYNC B2 ;  /* 0x0000000000027941 */ /* 0x000fea0003800000 */
.L_x_47172:
        /* <DEDUP_REMOVED lines=12> */
.L_x_47176:
        /* <DEDUP_REMOVED lines=12> */
.L_x_47179:
[----:B------:R-:W-:Y:S02]  /*33560*/  IMAD.MOV.U32 R15, RZ, RZ, R8 ;  /* 0x000000ffff0f7224 */ /* 0x000fe400078e0008 */
.L_x_47180:
[----:B------:R-:W-:Y:S05]  /*33570*/  BSYNC B2 ;  /* 0x0000000000027941 */ /* 0x000fea0003800000 */
.L_x_47178:
        /* <DEDUP_REMOVED lines=16> */
.L_x_47184:
[----:B------:R-:W-:Y:S05]  /*33680*/  BSYNC B3 ;  /* 0x0000000000037941 */ /* 0x000fea0003800000 */
.L_x_47183:
        /* <DEDUP_REMOVED lines=43> */
.L_x_47182:
[----:B------:R-:W-:Y:S05]  /*33940*/  BSYNC B2 ;  /* 0x0000000000027941 */ /* 0x000fea0003800000 */
.L_x_47181:
        /* <DEDUP_REMOVED lines=10> */
.L_x_47177:
        /* <DEDUP_REMOVED lines=12> */
.L_x_47186:
[----:B------:R-:W-:Y:S02]  /*33ab0*/  IMAD.MOV.U32 R9, RZ, RZ, R8 ;  /* 0x000000ffff097224 */ /* 0x000fe400078e0008 */
.L_x_47187:
[----:B------:R-:W-:Y:S05]  /*33ac0*/  BSYNC B2 ;  /* 0x0000000000027941 */ /* 0x000fea0003800000 */
.L_x_47185:
        /* <DEDUP_REMOVED lines=16> */
.L_x_47191:
[----:B------:R-:W-:Y:S05]  /*33bd0*/  BSYNC B3 ;  /* 0x0000000000037941 */ /* 0x000fea0003800000 */
.L_x_47190:
        /* <DEDUP_REMOVED lines=44> */
.L_x_47189:
[----:B------:R-:W-:Y:S05]  /*33ea0*/  BSYNC B2 ;  /* 0x0000000000027941 */ /* 0x000fea0003800000 */
.L_x_47188:
        /* <DEDUP_REMOVED lines=12> */
.L_x_47192:
        /* <DEDUP_REMOVED lines=12> */
.L_x_47195:
[----:B------:R-:W-:Y:S02]  /*34030*/  IMAD.MOV.U32 R12, RZ, RZ, R8 ;  /* 0x000000ffff0c7224 */ /* 0x000fe400078e0008 */
.L_x_47196:
[----:B------:R-:W-:Y:S05]  /*34040*/  BSYNC B2 ;  /* 0x0000000000027941 */ /* 0x000fea0003800000 */
.L_x_47194:
        /* <DEDUP_REMOVED lines=16> */
.L_x_47200:
[----:B------:R-:W-:Y:S05]  /*34150*/  BSYNC B3 ;  /* 0x0000000000037941 */ /* 0x000fea0003800000 */
.L_x_47199:
        /* <DEDUP_REMOVED lines=43> */
.L_x_47198:
[----:B------:R-:W-:Y:S05]  /*34410*/  BSYNC B2 ;  /* 0x0000000000027941 */ /* 0x000fea0003800000 */
.L_x_47197:
        /* <DEDUP_REMOVED lines=10> */
.L_x_47193:
        /* <DEDUP_REMOVED lines=12> */
.L_x_47202:
[----:B------:R-:W-:Y:S02]  /*34580*/  IMAD.MOV.U32 R9, RZ, RZ, R8 ;  /* 0x000000ffff097224 */ /* 0x000fe400078e0008 */
.L_x_47203:
[----:B------:R-:W-:Y:S05]  /*34590*/  BSYNC B2 ;  /* 0x0000000000027941 */ /* 0x000fea0003800000 */
.L_x_47201:
        /* <DEDUP_REMOVED lines=16> */
.L_x_47207:
[----:B------:R-:W-:Y:S05]  /*346a0*/  BSYNC B3 ;  /* 0x0000000000037941 */ /* 0x000fea0003800000 */
.L_x_47206:
        /* <DEDUP_REMOVED lines=44> */
.L_x_47205:
[----:B------:R-:W-:Y:S05]  /*34970*/  BSYNC B2 ;  /* 0x0000000000027941 */ /* 0x000fea0003800000 */
.L_x_47204:
        /* <DEDUP_REMOVED lines=12> */
.L_x_47208:
        /* <DEDUP_REMOVED lines=12> */
.L_x_47211:
[----:B------:R-:W-:Y:S02]  /*34b00*/  IMAD.MOV.U32 R9, RZ, RZ, R8 ;  /* 0x000000ffff097224 */ /* 0x000fe400078e0008 */
.L_x_47212:
[----:B------:R-:W-:Y:S05]  /*34b10*/  BSYNC B2 ;  /* 0x0000000000027941 */ /* 0x000fea0003800000 */
.L_x_47210:
        /* <DEDUP_REMOVED lines=16> */
.L_x_47216:
[----:B------:R-:W-:Y:S05]  /*34c20*/  BSYNC B3 ;  /* 0x0000000000037941 */ /* 0x000fea0003800000 */
.L_x_47215:
        /* <DEDUP_REMOVED lines=44> */
.L_x_47214:
[----:B------:R-:W-:Y:S05]  /*34ef0*/  BSYNC B2 ;  /* 0x0000000000027941 */ /* 0x000fea0003800000 */
.L_x_47213:
        /* <DEDUP_REMOVED lines=10> */
.L_x_47209:
        /* <DEDUP_REMOVED lines=12> */
.L_x_47218:
[----:B------:R-:W-:Y:S02]  /*35060*/  IMAD.MOV.U32 R15, RZ, RZ, R8 ;  /* 0x000000ffff0f7224 */ /* 0x000fe400078e0008 */
.L_x_47219:
[----:B------:R-:W-:Y:S05]  /*35070*/  BSYNC B2 ;  /* 0x0000000000027941 */ /* 0x000fea0003800000 */
.L_x_47217:
        /* <DEDUP_REMOVED lines=16> */
.L_x_47223:
[----:B------:R-:W-:Y:S05]  /*35180*/  BSYNC B3 ;  /* 0x0000000000037941 */ /* 0x000fea0003800000 */
.L_x_47222:
        /* <DEDUP_REMOVED lines=43> */
.L_x_47221:
[----:B------:R-:W-:Y:S05]  /*35440*/  BSYNC B2 ;  /* 0x0000000000027941 */ /* 0x000fea0003800000 */
.L_x_47220:
        /* <DEDUP_REMOVED lines=12> */
.L_x_47224:
        /* <DEDUP_REMOVED lines=12> */
.L_x_47227:
[----:B------:R-:W-:Y:S02]  /*355d0*/  IMAD.MOV.U32 R112, RZ, RZ, R8 ;  /* 0x000000ffff707224 */ /* 0x000fe400078e0008 */
.L_x_47228:
[----:B------:R-:W-:Y:S05]  /*355e0*/  BSYNC B2 ;  /* 0x0000000000027941 */ /* 0x000fea0003800000 */
.L_x_47226:
        /* <DEDUP_REMOVED lines=16> */
.L_x_47232:
[----:B------:R-:W-:Y:S05]  /*356f0*/  BSYNC B3 ;  /* 0x0000000000037941 */ /* 0x000fea0003800000 */
.L_x_47231:
        /* <DEDUP_REMOVED lines=43> */
.L_x_47230:
[----:B------:R-:W-:Y:S05]  /*359b0*/  BSYNC B2 ;  /* 0x0000000000027941 */ /* 0x000fea0003800000 */
.L_x_47229:
        /* <DEDUP_REMOVED lines=9> */
.L_x_47225:
        /* <DEDUP_REMOVED lines=51> */
.L_x_47233:
[----:B------:R-:W-:Y:S02]  /*35d80*/  IADD3 R11, R11, 0x20, RZ ;  /* 0x000000200b0b7810 */ /* 0x000fe40007ffe0ff */
.L_x_47104:
[----:B------:R-:W-:Y:S05]  /*35d90*/  BSYNC B1 ;  /* 0x0000000000017941 */ /* 0x000fea0003800000 */
.L_x_47103:
        /* <DEDUP_REMOVED lines=31> */
.L_x_47237:
[----:B--2---:R-:W-:Y:S02]  /*35f90*/  IMAD.MOV.U32 R15, RZ, RZ, R8 ;  /* 0x000000ffff0f7224 */ /* 0x004fe400078e0008 */
.L_x_47238:
[----:B------:R-:W-:Y:S05]  /*35fa0*/  BSYNC B2 ;  /* 0x0000000000027941 */ /* 0x000fea0003800000 */
.L_x_47236:
        /* <DEDUP_REMOVED lines=16> */
.L_x_47242:
[----:B------:R-:W-:Y:S05]  /*360b0*/  BSYNC B3 ;  /* 0x0000000000037941 */ /* 0x000fea0003800000 */
.L_x_47241:
        /* <DEDUP_REMOVED lines=43> */
.L_x_47240:
[----:B------:R-:W-:Y:S05]  /*36370*/  BSYNC B2 ;  /* 0x0000000000027941 */ /* 0x000fea0003800000 */
.L_x_47239:
        /* <DEDUP_REMOVED lines=17> */
.L_x_47243:
        /* <DEDUP_REMOVED lines=12> */
.L_x_47246:
[----:B------:R-:W-:Y:S02]  /*36550*/  IMAD.MOV.U32 R15, RZ, RZ, R8 ;  /* 0x000000ffff0f7224 */ /* 0x000fe400078e0008 */
.L_x_47247:
[----:B------:R-:W-:Y:S05]  /*36560*/  BSYNC B2 ;  /* 0x0000000000027941 */ /* 0x000fea0003800000 */
.L_x_47245:
        /* <DEDUP_REMOVED lines=16> */
.L_x_47251:
[----:B------:R-:W-:Y:S05]  /*36670*/  BSYNC B3 ;  /* 0x0000000000037941 */ /* 0x000fea0003800000 */
.L_x_47250:
        /* <DEDUP_REMOVED lines=43> */
.L_x_47249:
[----:B------:R-:W-:Y:S05]  /*36930*/  BSYNC B2 ;  /* 0x0000000000027941 */ /* 0x000fea0003800000 */
.L_x_47248:
        /* <DEDUP_REMOVED lines=10> */
.L_x_47244:
        /* <DEDUP_REMOVED lines=12> */
.L_x_47253:
[----:B------:R-:W-:Y:S02]  /*36aa0*/  IMAD.MOV.U32 R15, RZ, RZ, R8 ;  /* 0x000000ffff0f7224 */ /* 0x000fe400078e0008 */
.L_x_47254:
[----:B------:R-:W-:Y:S05]  /*36ab0*/  BSYNC B2 ;  /* 0x0000000000027941 */ /* 0x000fea0003800000 */
.L_x_47252:
        /* <DEDUP_REMOVED lines=16> */
.L_x_47258:
[----:B------:R-:W-:Y:S05]  /*36bc0*/  BSYNC B3 ;  /* 0x0000000000037941 */ /* 0x000fea0003800000 */
.L_x_47257:
        /* <DEDUP_REMOVED lines=43> */
.L_x_47256:
[----:B------:R-:W-:Y:S05]  /*36e80*/  BSYNC B2 ;  /* 0x0000000000027941 */ /* 0x000fea0003800000 */
.L_x_47255:
        /* <DEDUP_REMOVED lines=14> */
.L_x_47259:
        /* <DEDUP_REMOVED lines=12> */
.L_x_47262:
[----:B------:R-:W-:Y:S02]  /*37030*/  IMAD.MOV.U32 R15, RZ, RZ, R8 ;  /* 0x000000ffff0f7224 */ /* 0x000fe400078e0008 */
.L_x_47263:
[----:B------:R-:W-:Y:S05]  /*37040*/  BSYNC B2 ;  /* 0x0000000000027941 */ /* 0x000fea0003800000 */
.L_x_47261:
        /* <DEDUP_REMOVED lines=16> */
.L_x_47267:
[----:B------:R-:W-:Y:S05]  /*37150*/  BSYNC B3 ;  /* 0x0000000000037941 */ /* 0x000fea0003800000 */
.L_x_47266:
        /* <DEDUP_REMOVED lines=43> */
.L_x_47265:
[----:B------:R-:W-:Y:S05]  /*37410*/  BSYNC B2 ;  /* 0x0000000000027941 */ /* 0x000fea0003800000 */
.L_x_47264:
        /* <DEDUP_REMOVED lines=10> */
.L_x_47260:
        /* <DEDUP_REMOVED lines=12> */
.L_x_47269:
[----:B------:R-:W-:Y:S02]  /*37580*/  IMAD.MOV.U32 R15, RZ, RZ, R8 ;  /* 0x000000ffff0f7224 */ /* 0x000fe400078e0008 */
.L_x_47270:
[----:B------:R-:W-:Y:S05]  /*37590*/  BSYNC B2 ;  /* 0x0000000000027941 */ /* 0x000fea0003800000 */
.L_x_47268:
        /* <DEDUP_REMOVED lines=16> */
.L_x_47274:
[----:B------:R-:W-:Y:S05]  /*376a0*/  BSYNC B3 ;  /* 0x0000000000037941 */ /* 0x000fea0003800000 */
.L_x_47273:
        /* <DEDUP_REMOVED lines=43> */
.L_x_47272:
[----:B------:R-:W-:Y:S05]  /*37960*/  BSYNC B2 ;  /* 0x0000000000027941 */ /* 0x000fea0003800000 */
.L_x_47271:
        /* <DEDUP_REMOVED lines=14> */
.L_x_47275:
        /* <DEDUP_REMOVED lines=12> */
.L_x_47278:
[----:B------:R-:W-:Y:S02]  /*37b10*/  IMAD.MOV.U32 R15, RZ, RZ, R8 ;  /* 0x000000ffff0f7224 */ /* 0x000fe400078e0008 */
.L_x_47279:
[----:B------:R-:W-:Y:S05]  /*37b20*/  BSYNC B2 ;  /* 0x0000000000027941 */ /* 0x000fea0003800000 */
.L_x_47277:
        /* <DEDUP_REMOVED lines=16> */
.L_x_47283:
[----:B------:R-:W-:Y:S05]  /*37c30*/  BSYNC B3 ;  /* 0x0000000000037941 */ /* 0x000fea0003800000 */
.L_x_47282:
        /* <DEDUP_REMOVED lines=43> */
.L_x_47281:
[----:B------:R-:W-:Y:S05]  /*37ef0*/  BSYNC B2 ;  /* 0x0000000000027941 */ /* 0x000fea0003800000 */
.L_x_47280:
        /* <DEDUP_REMOVED lines=10> */
.L_x_47276:
        /* <DEDUP_REMOVED lines=12> */
.L_x_47285:
[----:B------:R-:W-:Y:S02]  /*38060*/  IMAD.MOV.U32 R9, RZ, RZ, R8 ;  /* 0x000000ffff097224 */ /* 0x000fe400078e0008 */
.L_x_47286:
[----:B------:R-:W-:Y:S05]  /*38070*/  BSYNC B2 ;  /* 0x0000000000027941 */ /* 0x000fea0003800000 */
.L_x_47284:
        /* <DEDUP_REMOVED lines=16> */
.L_x_47290:
[----:B------:R-:W-:Y:S05]  /*38180*/  BSYNC B3 ;  /* 0x0000000000037941 */ /* 0x000fea0003800000 */
.L_x_47289:
        /* <DEDUP_REMOVED lines=44> */
.L_x_47288:
[----:B------:R-:W-:Y:S05]  /*38450*/  BSYNC B2 ;  /* 0x0000000000027941 */ /* 0x000fea0003800000 */
.L_x_47287:
        /* <DEDUP_REMOVED lines=14> */
.L_x_47291:
        /* <DEDUP_REMOVED lines=12> */
.L_x_47294:
[----:B------:R-:W-:Y:S02]  /*38600*/  IMAD.MOV.U32 R15, RZ, RZ, R8 ;  /* 0x000000ffff0f7224 */ /* 0x000fe400078e0008 */
.L_x_47295:
[----:B------:R-:W-:Y:S05]  /*38610*/  BSYNC B2 ;  /* 0x0000000000027941 */ /* 0x000fea0003800000 */
.L_x_47293:
        /* <DEDUP_REMOVED lines=16> */
.L_x_47299:
[----:B------:R-:W-:Y:S05]  /*38720*/  BSYNC B3 ;  /* 0x0000000000037941 */ /* 0x000fea0003800000 */
.L_x_47298:
        /* <DEDUP_REMOVED lines=43> */
.L_x_47297:
[----:B------:R-:W-:Y:S05]  /*389e0*/  BSYNC B2 ;  /* 0x0000000000027941 */ /* 0x000fea0003800000 */
.L_x_47296:
        /* <DEDUP_REMOVED lines=10> */
.L_x_47292:
        /* <DEDUP_REMOVED lines=12> */
.L_x_47301:
[----:B------:R-:W-:Y:S02]  /*38b50*/  IMAD.MOV.U32 R15, RZ, RZ, R8 ;  /* 0x000000ffff0f7224 */ /* 0x000fe400078e0008 */
.L_x_47302:
[----:B------:R-:W-:Y:S05]  /*38b60*/  BSYNC B2 ;  /* 0x0000000000027941 */ /* 0x000fea0003800000 */
.L_x_47300:
        /* <DEDUP_REMOVED lines=16> */
.L_x_47306:
[----:B------:R-:W-:Y:S05]  /*38c70*/  BSYNC B3 ;  /* 0x0000000000037941 */ /* 0x000fea0003800000 */
.L_x_47305:
        /* <DEDUP_REMOVED lines=43> */
.L_x_47304:
[----:B------:R-:W-:Y:S05]  /*38f30*/  BSYNC B2 ;  /* 0x0000000000027941 */ /* 0x000fea0003800000 */
.L_x_47303:
        /* <DEDUP_REMOVED lines=12> */
.L_x_47307:
        /* <DEDUP_REMOVED lines=12> */
.L_x_47310:
[----:B------:R-:W-:Y:S02]  /*390c0*/  IMAD.MOV.U32 R15, RZ, RZ, R8 ;  /* 0x000000ffff0f7224 */ /* 0x000fe400078e0008 */
.L_x_47311:
[----:B------:R-:W-:Y:S05]  /*390d0*/  BSYNC B2 ;  /* 0x0000000000027941 */ /* 0x000fea0003800000 */
.L_x_47309:
        /* <DEDUP_REMOVED lines=16> */
.L_x_47315:
[----:B------:R-:W-:Y:S05]  /*391e0*/  BSYNC B3 ;  /* 0x0000000000037941 */ /* 0x000fea0003800000 */
.L_x_47314:
        /* <DEDUP_REMOVED lines=43> */
.L_x_47313:
[----:B------:R-:W-:Y:S05]  /*394a0*/  BSYNC B2 ;  /* 0x0000000000027941 */ /* 0x000fea0003800000 */
.L_x_47312:
        /* <DEDUP_REMOVED lines=10> */
.L_x_47308:
        /* <DEDUP_REMOVED lines=12> */
.L_x_47317:
[----:B------:R-:W-:Y:S02]  /*39610*/  IMAD.MOV.U32 R9, RZ, RZ, R8 ;  /* 0x000000ffff097224 */ /* 0x000fe400078e0008 */
.L_x_47318:
[----:B------:R-:W-:Y:S05]  /*39620*/  BSYNC B2 ;  /* 0x0000000000027941 */ /* 0x000fea0003800000 */
.L_x_47316:
        /* <DEDUP_REMOVED lines=16> */
.L_x_47322:
[----:B------:R-:W-:Y:S05]  /*39730*/  BSYNC B3 ;  /* 0x0000000000037941 */ /* 0x000fea0003800000 */
.L_x_47321:
        /* <DEDUP_REMOVED lines=44> */
.L_x_47320:
[----:B------:R-:W-:Y:S05]  /*39a00*/  BSYNC B2 ;  /* 0x0000000000027941 */ /* 0x000fea0003800000 */
.L_x_47319:
        /* <DEDUP_REMOVED lines=12> */
.L_x_47323:
        /* <DEDUP_REMOVED lines=12> */
.L_x_47326:
[----:B------:R-:W-:Y:S02]  /*39b90*/  IMAD.MOV.U32 R12, RZ, RZ, R8 ;  /* 0x000000ffff0c7224 */ /* 0x000fe400078e0008 */
.L_x_47327:
[----:B------:R-:W-:Y:S05]  /*39ba0*/  BSYNC B2 ;  /* 0x0000000000027941 */ /* 0x000fea0003800000 */
.L_x_47325:
        /* <DEDUP_REMOVED lines=16> */
.L_x_47331:
[----:B------:R-:W-:Y:S05]  /*39cb0*/  BSYNC B3 ;  /* 0x0000000000037941 */ /* 0x000fea0003800000 */
.L_x_47330:
        /* <DEDUP_REMOVED lines=43> */
.L_x_47329:
[----:B------:R-:W-:Y:S05]  /*39f70*/  BSYNC B2 ;  /* 0x0000000000027941 */ /* 0x000fea0003800000 */
.L_x_47328:
        /* <DEDUP_REMOVED lines=10> */
.L_x_47324:
        /* <DEDUP_REMOVED lines=12> */
.L_x_47333:
[----:B------:R-:W-:Y:S02]  /*3a0e0*/  IMAD.MOV.U32 R9, RZ, RZ, R8 ;  /* 0x000000ffff097224 */ /* 0x000fe400078e0008 */
.L_x_47334:
[----:B------:R-:W-:Y:S05]  /*3a0f0*/  BSYNC B2 ;  /* 0x0000000000027941 */ /* 0x000fea0003800000 */
.L_x_47332:
        /* <DEDUP_REMOVED lines=16> */
.L_x_47338:
[----:B------:R-:W-:Y:S05]  /*3a200*/  BSYNC B3 ;  /* 0x0000000000037941 */ /* 0x000fea0003800000 */
.L_x_47337:
        /* <DEDUP_REMOVED lines=44> */
.L_x_47336:
[----:B------:R-:W-:Y:S05]  /*3a4d0*/  BSYNC B2 ;  /* 0x0000000000027941 */ /* 0x000fea0003800000 */
.L_x_47335:
        /* <DEDUP_REMOVED lines=12> */
.L_x_47339:
        /* <DEDUP_REMOVED lines=12> */
.L_x_47342:
[----:B------:R-:W-:Y:S02]  /*3a660*/  IMAD.MOV.U32 R9, RZ, RZ, R8 ;  /* 0x000000ffff097224 */ /* 0x000fe400078e0008 */
.L_x_47343:
[----:B------:R-:W-:Y:S05]  /*3a670*/  BSYNC B2 ;  /* 0x0000000000027941 */ /* 0x000fea0003800000 */
.L_x_47341:
        /* <DEDUP_REMOVED lines=16> */
.L_x_47347:
[----:B------:R-:W-:Y:S05]  /*3a780*/  BSYNC B3 ;  /* 0x0000000000037941 */ /* 0x000fea0003800000 */
.L_x_47346:
        /* <DEDUP_REMOVED lines=44> */
.L_x_47345:
[----:B------:R-:W-:Y:S05]  /*3aa50*/  BSYNC B2 ;  /* 0x0000000000027941 */ /* 0x000fea0003800000 */
.L_x_47344:
        /* <DEDUP_REMOVED lines=10> */
.L_x_47340:
        /* <DEDUP_REMOVED lines=12> */
.L_x_47349:
[----:B------:R-:W-:Y:S02]  /*3abc0*/  IMAD.MOV.U32 R15, RZ, RZ, R8 ;  /* 0x000000ffff0f7224 */ /* 0x000fe400078e0008 */
.L_x_47350:
[----:B------:R-:W-:Y:S05]  /*3abd0*/  BSYNC B2 ;  /* 0x0000000000027941 */ /* 0x000fea0003800000 */
.L_x_47348:
        /* <DEDUP_REMOVED lines=16> */
.L_x_47354:
[----:B------:R-:W-:Y:S05]  /*3ace0*/  BSYNC B3 ;  /* 0x0000000000037941 */ /* 0x000fea0003800000 */
.L_x_47353:
        /* <DEDUP_REMOVED lines=43> */
.L_x_47352:
[----:B------:R-:W-:Y:S05]  /*3afa0*/  BSYNC B2 ;  /* 0x0000000000027941 */ /* 0x000fea0003800000 */
.L_x_47351:
        /* <DEDUP_REMOVED lines=12> */
.L_x_47355:
        /* <DEDUP_REMOVED lines=12> */
.L_x_47358:
[----:B------:R-:W-:Y:S02]  /*3b130*/  IMAD.MOV.U32 R112, RZ, RZ, R8 ;  /* 0x000000ffff707224 */ /* 0x000fe400078e0008 */
.L_x_47359:
[----:B------:R-:W-:Y:S05]  /*3b140*/  BSYNC B2 ;  /* 0x0000000000027941 */ /* 0x000fea0003800000 */
.L_x_47357:
        /* <DEDUP_REMOVED lines=16> */
.L_x_47363:
[----:B------:R-:W-:Y:S05]  /*3b250*/  BSYNC B3 ;  /* 0x0000000000037941 */ /* 0x000fea0003800000 */
.L_x_47362:
        /* <DEDUP_REMOVED lines=43> */
.L_x_47361:
[----:B------:R-:W-:Y:S05]  /*3b510*/  BSYNC B2 ;  /* 0x0000000000027941 */ /* 0x000fea0003800000 */
.L_x_47360:
        /* <DEDUP_REMOVED lines=9> */
.L_x_47356:
        /* <DEDUP_REMOVED lines=51> */
.L_x_47235:
[----:B------:R-:W-:Y:S05]  /*3b8e0*/  BSYNC B1 ;  /* 0x0000000000017941 */ /* 0x000fea0003800000 */
.L_x_47234:
        /* <DEDUP_REMOVED lines=100> */
.L_x_47388:
        /* <DEDUP_REMOVED lines=191> */
.L_x_47389:
        /* <DEDUP_REMOVED lines=46> */
[----:B------:R-:W-:Y:S01]  /*3ce00*/  F2FP.PACK_AB R113, R115, R113 ;  /* 0x000000717371723e */ /* 0x000fe200000000ff */
[----:B------:R-:W-:-:S02]  /*3ce10*/  FADD.FTZ R115, R37, -R114 ;  /* 0x8000007225737221 */ /* 0x000fc40000010000 */
[----:B--2---:R-:W-:Y:S02]  /*3ce20*/  FFMA.FTZ R140, R140, R164, R4 ;  /* 0x000000a48c8c7223 */ /* 0x004fe40000010004 */
[----:B------:R-:W-:Y:S01]  /*3ce30*/  FMUL.FTZ R161, R11, R115 ;  /* 0x000000730ba17220 */ /* 0x000fe20000410000 */
[----:B------:R-:W2:Y:S04]  /*3ce40*/  LDL R4, [R1+0x1b4] ;  /* 0x0001b40001047983 */ /* 0x000ea80000100800 */
[----:B------:R-:W4:Y:S01]  /*3ce50*/  LDL R115, [R1+0x450] ;  /* 0x0004500001737983 */ /* 0x000f220000100800 */
[----:B------:R-:W-:-:S03]  /*3ce60*/  FFMA.FTZ R112, R3, R165, R2 ;  /* 0x000000a503707223 */ /* 0x000fc60000010002 */
[----:B------:R-:W2:Y:S02]  /*3ce70*/  LDL R3, [R1+0x458] ;  /* 0x0004580001037983 */ /* 0x000ea40000100800 */
[----:B------:R-:W-:Y:S01]  /*3ce80*/  F2FP.PACK_AB R112, R140, R112 ;  /* 0x000000708c70723e */ /* 0x000fe200000000ff */
        /* <DEDUP_REMOVED lines=10> */
[----:B------:R-:W-:-:S03]  /*3cf30*/  F2FP.PACK_AB R114, R115, R114 ;  /* 0x000000727372723e */ /* 0x000fc600000000ff */
[----:B--2---:R-:W-:Y:S02]  /*3cf40*/  FFMA.FTZ R140, R0, R163, R2 ;  /* 0x000000a3008c7223 */ /* 0x004fe40000010002 */
[----:B------:R-:W2:Y:S04]  /*3cf50*/  LDL R2, [R1+0x1bc] ;  /* 0x0001bc0001027983 */ /* 0x000ea80000100800 */
[----:B------:R-:W2:Y:S01]  /*3cf60*/  LDL R0, [R1+0x1c0] ;  /* 0x0001c00001007983 */ /* 0x000ea20000100800 */
[----:B----4-:R-:W-:Y:S02]  /*3cf70*/  FFMA.FTZ R115, R3, R162, R141 ;  /* 0x000000a203737223 */ /* 0x010fe4000001008d */
[----:B------:R-:W-:Y:S01]  /*3cf80*/  IMAD.MOV.U32 R141, RZ, RZ, 0x10 ;  /* 0x00000010ff8d7424 */ /* 0x000fe200078e00ff */
[----:B------:R-:W4:Y:S02]  /*3cf90*/  LDL R3, [R1+0x1b8] ;  /* 0x0001b80001037983 */ /* 0x000f240000100800 */
[----:B------:R-:W-:Y:S01]  /*3cfa0*/  F2FP.PACK_AB R115, R140, R115 ;  /* 0x000000738c73723e */ /* 0x000fe200000000ff */
        /* <DEDUP_REMOVED lines=12> */
[----:B------:R-:W-:Y:S02]  /*3d070*/  F2FP.PACK_AB R112, R113, R112 ;  /* 0x000000707170723e */ /* 0x000fe400000000ff */
        /* <DEDUP_REMOVED lines=11> */
[----:B------:R-:W-:Y:S01]  /*3d130*/  F2FP.PACK_AB R113, R115, R113 ;  /* 0x000000717371723e */ /* 0x000fe200000000ff */
[----:B---3--:R-:W-:-:S02]  /*3d140*/  FFMA.FTZ R141, R141, R162, R142 ;  /* 0x000000a28d8d7223 */ /* 0x008fc4000001008e */
[----:B--2---:R-:W-:Y:S02]  /*3d150*/  FFMA.FTZ R142, R165, R163, R164 ;  /* 0x000000a3a58e7223 */ /* 0x004fe400000100a4 */
[----:B------:R-:W-:Y:S02]  /*3d160*/  IMAD.MOV.U32 R165, RZ, RZ, 0x10 ;  /* 0x00000010ffa57424 */ /* 0x000fe400078e00ff */
[----:B----4-:R-:W-:Y:S01]  /*3d170*/  FFMA.FTZ R140, R140, R161, R143 ;  /* 0x000000a18c8c7223 */ /* 0x010fe2000001008f */
[----:B------:R-:W-:-:S04]  /*3d180*/  F2FP.PACK_AB R115, R142, R141 ;  /* 0x0000008d8e73723e */ /* 0x000fc800000000ff */
[----:B------:R-:W-:Y:S01]  /*3d190*/  F2FP.PACK_AB R114, R140, R114 ;  /* 0x000000728c72723e */ /* 0x000fe200000000ff */
[----:B------:R-:W-:-:S05]  /*3d1a0*/  IMAD.WIDE.U32 R140, R16, R165, c[0x0][0x210] ;  /* 0x00008400108c7625 */ /* 0x000fca00078e00a5 */
[----:B------:R0:W-:Y:S01]  /*3d1b0*/  STG.E.128 [R140.64], R112 ;  /* 0x000000708c007986 */ /* 0x0001e2000c101d08 */
[----:B------:R-:W-:-:S03]  /*3d1c0*/  IADD3 R16, R16, 0x20, RZ ;  /* 0x0000002010107810 */ /* 0x000fc60007ffe0ff */
.L_x_47367:
[----:B------:R-:W-:Y:S05]  /*3d1d0*/  BSYNC B1 ;  /* 0x0000000000017941 */ /* 0x000fea0003800000 */
.L_x_47366:
        /* <DEDUP_REMOVED lines=73> */
[----:B------:R-:W3:Y:S04]  /*3d670*/  LDL R113, [R1+0x428] ;  /* 0x0004280001717983 */ /* 0x000ee80000100800 */
[----:B------:R-:W2:Y:S01]  /*3d680*/  LDL R164, [R1+0x18c] ;  /* 0x00018c0001a47983 */ /* 0x000ea20000100800 */
[----:B----4-:R-:W-:-:S02]  /*3d690*/  FFMA.FTZ R115, R115, R143, R2 ;  /* 0x0000008f73737223 */ /* 0x010fc40000010002 */
        /* <DEDUP_REMOVED lines=9> */
[----:B--2---:R-:W-:Y:S01]  /*3d730*/  FFMA.FTZ R142, R165, R163, R164 ;  /* 0x000000a3a58e7223 */ /* 0x004fe200000100a4 */
[----:B------:R-:W-:Y:S01]  /*3d740*/  HFMA2.MMA R165, -RZ, RZ, 0, 9.5367431640625e-07 ;  /* 0x00000010ffa57435 */ /* 0x000fe200000001ff */
[----:B----4-:R-:W-:-:S03]  /*3d750*/  FFMA.FTZ R140, R140, R161, R143 ;  /* 0x000000a18c8c7223 */ /* 0x010fc6000001008f */
[----:B------:R-:W-:Y:S02]  /*3d760*/  F2FP.PACK_AB R115, R142, R141 ;  /* 0x0000008d8e73723e */ /* 0x000fe400000000ff */
[----:B------:R-:W-:-:S04]  /*3d770*/  F2FP.PACK_AB R114, R140, R114 ;  /* 0x000000728c72723e */ /* 0x000fc800000000ff */
[----:B------:R-:W-:-:S05]  /*3d780*/  IMAD.WIDE.U32 R140, R16, R165, c[0x0][0x210] ;  /* 0x00008400108c7625 */ /* 0x000fca00078e00a5 */
[----:B------:R0:W-:Y:S01]  /*3d790*/  STG.E.128 [R140.64], R112 ;  /* 0x000000708c007986 */ /* 0x0001e2000c101d08 */
[----:B------:R-:W-:-:S03]  /*3d7a0*/  IADD3 R16, R16, 0x20, RZ ;  /* 0x0000002010107810 */ /* 0x000fc60007ffe0ff */
.L_x_47369:
[----:B------:R-:W-:Y:S05]  /*3d7b0*/  BSYNC B1 ;  /* 0x0000000000017941 */ /* 0x000fea0003800000 */
.L_x_47368:
        /* <DEDUP_REMOVED lines=93> */
.L_x_47371:
[----:B------:R-:W-:Y:S05]  /*3dd90*/  BSYNC B1 ;  /* 0x0000000000017941 */ /* 0x000fea0003800000 */
.L_x_47370:
        /* <DEDUP_REMOVED lines=93> */
.L_x_47373:
[----:B------:R-:W-:Y:S05]  /*3e370*/  BSYNC B1 ;  /* 0x0000000000017941 */ /* 0x000fea0003800000 */
.L_x_47372:
        /* <DEDUP_REMOVED lines=93> */
.L_x_47375:
[----:B------:R-:W-:Y:S05]  /*3e950*/  BSYNC B1 ;  /* 0x0000000000017941 */ /* 0x000fea0003800000 */
.L_x_47374:
        /* <DEDUP_REMOVED lines=93> */
.L_x_47377:
[----:B------:R-:W-:Y:S05]  /*3ef30*/  BSYNC B1 ;  /* 0x0000000000017941 */ /* 0x000fea0003800000 */
.L_x_47376:
        /* <DEDUP_REMOVED lines=93> */
.L_x_47379:
[----:B------:R-:W-:Y:S05]  /*3f510*/  BSYNC B1 ;  /* 0x0000000000017941 */ /* 0x000fea0003800000 */
.L_x_47378:
        /* <DEDUP_REMOVED lines=30> */
[----:B------:R-:W-:Y:S01]  /*3f700*/  F2FP.PACK_AB R113, R115, R113 ;  /* 0x000000717371723e */ /* 0x000fe200000000ff */
[--C-:B------:R-:W-:Y:S01]  /*3f710*/  FADD.FTZ R115, R93, -R114.reuse ;  /* 0x800000725d737221 */ /* 0x100fe20000010000 */
[----:B------:R-:W-:Y:S01]  /*3f720*/  F2FP.PACK_AB R112, R140, R112 ;  /* 0x000000708c70723e */ /* 0x000fe200000000ff */
        /* <DEDUP_REMOVED lines=11> */
[----:B------:R-:W-:Y:S01]  /*3f7e0*/  F2FP.PACK_AB R114, R115, R114 ;  /* 0x000000727372723e */ /* 0x000fe200000000ff */
[----:B------:R-:W2:Y:S04]  /*3f7f0*/  LDL R140, [R1+0x278] ;  /* 0x00027800018c7983 */ /* 0x000ea80000100800 */
[----:B------:R-:W2:Y:S04]  /*3f800*/  LDL R115, [R1+0x28] ;  /* 0x0000280001737983 */ /* 0x000ea80000100800 */
[----:B------:R-:W3:Y:S01]  /*3f810*/  LDL R141, [R1+0x2c] ;  /* 0x00002c00018d7983 */ /* 0x000ee20000100800 */
[----:B--2---:R-:W-:-:S02]  /*3f820*/  FFMA.FTZ R115, R140, R162, R115 ;  /* 0x000000a28c737223 */ /* 0x004fc40000010073 */
[----:B---3--:R-:W-:Y:S02]  /*3f830*/  FFMA.FTZ R140, R0, R163, R141 ;  /* 0x000000a3008c7223 */ /* 0x008fe4000001008d */
[----:B------:R-:W-:Y:S01]  /*3f840*/  IMAD.MOV.U32 R141, RZ, RZ, 0x10 ;  /* 0x00000010ff8d7424 */ /* 0x000fe200078e00ff */
[----:B------:R-:W2:Y:S02]  /*3f850*/  LDL R0, [R1] ;  /* 0x0000000001007983 */ /* 0x000ea40000100800 */
[----:B------:R-:W-:Y:S01]  /*3f860*/  F2FP.PACK_AB R115, R140, R115 ;  /* 0x000000738c73723e */ /* 0x000fe200000000ff */
        /* <DEDUP_REMOVED lines=12> */
[----:B------:R-:W-:Y:S02]  /*3f930*/  F2FP.PACK_AB R112, R113, R112 ;  /* 0x000000707170723e */ /* 0x000fe400000000ff */
        /* <DEDUP_REMOVED lines=8> */
[----:B------:R-:W-:-:S04]  /*3f9c0*/  F2FP.PACK_AB R113, R115, R113 ;  /* 0x000000717371723e */ /* 0x000fc800000000ff */
[----:B------:R-:W-:Y:S01]  /*3f9d0*/  F2FP.PACK_AB R114, R140, R114 ;  /* 0x000000728c72723e */ /* 0x000fe200000000ff */
[----:B----4-:R-:W-:Y:S02]  /*3f9e0*/  FFMA.FTZ R141, R141, R162, R142 ;  /* 0x000000a28d8d7223 */ /* 0x010fe4000001008e */
[----:B---3--:R-:W-:Y:S02]  /*3f9f0*/  FFMA.FTZ R142, R165, R163, R164 ;  /* 0x000000a3a58e7223 */ /* 0x008fe400000100a4 */
[----:B------:R-:W-:-:S03]  /*3fa00*/  IMAD.MOV.U32 R165, RZ, RZ, 0x10 ;  /* 0x00000010ffa57424 */ /* 0x000fc600078e00ff */
[----:B------:R-:W-:Y:S01]  /*3fa10*/  F2FP.PACK_AB R115, R142, R141 ;  /* 0x0000008d8e73723e */ /* 0x000fe200000000ff */
[----:B------:R-:W-:-:S05]  /*3fa20*/  IMAD.WIDE.U32 R140, R16, R165, c[0x0][0x210] ;  /* 0x00008400108c7625 */ /* 0x000fca00078e00a5 */
[----:B------:R0:W-:Y:S01]  /*3fa30*/  STG.E.128 [R140.64], R112 ;  /* 0x000000708c007986 */ /* 0x0001e2000c101d08 */
[----:B------:R-:W-:-:S03]  /*3fa40*/  IADD3 R16, R16, 0x20, RZ ;  /* 0x0000002010107810 */ /* 0x000fc60007ffe0ff */
.L_x_47381:
[----:B------:R-:W-:Y:S05]  /*3fa50*/  BSYNC B1 ;  /* 0x0000000000017941 */ /* 0x000fea0003800000 */
.L_x_47380:
        /* <DEDUP_REMOVED lines=21> */
[----:B------:R-:W-:Y:S01]  /*3fbb0*/  F2FP.PACK_AB R112, R140, R112 ;  /* 0x000000708c70723e */ /* 0x000fe200000000ff */
[--C-:B------:R-:W-:Y:S02]  /*3fbc0*/  FADD.FTZ R140, R100, -R114.reuse ;  /* 0x80000072648c7221 */ /* 0x100fe40000010000 */
[----:B------:R-:W-:Y:S02]  /*3fbd0*/  FFMA.FTZ R115, R141, R143, R151 ;  /* 0x0000008f8d737223 */ /* 0x000fe40000010097 */
[----:B------:R-:W-:Y:S02]  /*3fbe0*/  FMUL.FTZ R160, R11, R140 ;  /* 0x0000008c0ba07220 */ /* 0x000fe40000410000 */
[--C-:B------:R-:W-:Y:S01]  /*3fbf0*/  FADD.FTZ R140, R103, -R114.reuse ;  /* 0x80000072678c7221 */ /* 0x100fe20000010000 */
[----:B------:R-:W-:Y:S01]  /*3fc00*/  F2FP.PACK_AB R113, R115, R113 ;  /* 0x000000717371723e */ /* 0x000fe200000000ff */
        /* <DEDUP_REMOVED lines=9> */
[----:B------:R-:W-:Y:S01]  /*3fca0*/  F2FP.PACK_AB R114, R115, R114 ;  /* 0x000000727372723e */ /* 0x000fe200000000ff */
[----:B--2---:R-:W-:-:S02]  /*3fcb0*/  FFMA.FTZ R115, R140, R162, R154 ;  /* 0x000000a28c737223 */ /* 0x004fc4000001009a */
[----:B---3--:R-:W-:Y:S02]  /*3fcc0*/  FFMA.FTZ R140, R141, R163, R155 ;  /* 0x000000a38d8c7223 */ /* 0x008fe4000001009b */
[----:B------:R-:W-:-:S03]  /*3fcd0*/  IMAD.MOV.U32 R141, RZ, RZ, 0x10 ;  /* 0x00000010ff8d7424 */ /* 0x000fc600078e00ff */
[----:B------:R-:W-:Y:S01]  /*3fce0*/  F2FP.PACK_AB R115, R140, R115 ;  /* 0x000000738c73723e */ /* 0x000fe200000000ff */
        /* <DEDUP_REMOVED lines=13> */
[----:B------:R-:W-:Y:S01]  /*3fdc0*/  F2FP.PACK_AB R112, R113, R112 ;  /* 0x000000707170723e */ /* 0x000fe200000000ff */
[----:B------:R-:W-:Y:S02]  /*3fdd0*/  FFMA.FTZ R114, R114, R160, R144 ;  /* 0x000000a072727223 */ /* 0x000fe40000010090 */
[----:B------:R-:W-:Y:S02]  /*3fde0*/  FFMA.FTZ R140, R140, R161, R145 ;  /* 0x000000a18c8c7223 */ /* 0x000fe40000010091 */
[----:B------:R-:W-:-:S03]  /*3fdf0*/  FFMA.FTZ R141, R141, R162, R146 ;  /* 0x000000a28d8d7223 */ /* 0x000fc60000010092 */
[----:B------:R-:W-:Y:S01]  /*3fe00*/  F2FP.PACK_AB R114, R140, R114 ;  /* 0x000000728c72723e */ /* 0x000fe200000000ff */
[----:B--2---:R-:W-:Y:S02]  /*3fe10*/  FFMA.FTZ R113, R164, R142, R138 ;  /* 0x0000008ea4717223 */ /* 0x004fe4000001008a */
[----:B---3--:R-:W-:Y:S02]  /*3fe20*/  FFMA.FTZ R142, R165, R163, R147 ;  /* 0x000000a3a58e7223 */ /* 0x008fe40000010093 */
[----:B------:R-:W-:Y:S01]  /*3fe30*/  IMAD.MOV.U32 R165, RZ, RZ, 0x10 ;  /* 0x00000010ffa57424 */ /* 0x000fe200078e00ff */
[----:B------:R-:W-:Y:S02]  /*3fe40*/  F2FP.PACK_AB R113, R115, R113 ;  /* 0x000000717371723e */ /* 0x000fe400000000ff */
[----:B------:R-:W-:Y:S01]  /*3fe50*/  F2FP.PACK_AB R115, R142, R141 ;  /* 0x0000008d8e73723e */ /* 0x000fe200000000ff */
[----:B------:R-:W-:-:S05]  /*3fe60*/  IMAD.WIDE.U32 R140, R16, R165, c[0x0][0x210] ;  /* 0x00008400108c7625 */ /* 0x000fca00078e00a5 */
[----:B------:R0:W-:Y:S01]  /*3fe70*/  STG.E.128 [R140.64], R112 ;  /* 0x000000708c007986 */ /* 0x0001e2000c101d08 */
[----:B------:R-:W-:-:S03]  /*3fe80*/  IADD3 R16, R16, 0x20, RZ ;  /* 0x0000002010107810 */ /* 0x000fc60007ffe0ff */
.L_x_47383:
[----:B------:R-:W-:Y:S05]  /*3fe90*/  BSYNC B1 ;  /* 0x0000000000017941 */ /* 0x000fea0003800000 */
.L_x_47382:
        /* <DEDUP_REMOVED lines=31> */
[----:B------:R-:W-:Y:S01]  /*40090*/  F2FP.PACK_AB R112, R113, R112 ;  /* 0x000000707170723e */ /* 0x000fe200000000ff */
[----:B------:R-:W-:Y:S02]  /*400a0*/  FFMA.FTZ R113, R140, R160, R130 ;  /* 0x000000a08c717223 */ /* 0x000fe40000010082 */
[----:B------:R-:W-:Y:S02]  /*400b0*/  FFMA.FTZ R140, R165, R15, R131 ;  /* 0x0000000fa58c7223 */ /* 0x000fe40000010083 */
[----:B----4-:R-:W-:Y:S01]  /*400c0*/  FFMA.FTZ R114, R114, R161, R132 ;  /* 0x000000a172727223 */ /* 0x010fe20000010084 */
[----:B------:R-:W2:Y:S02]  /*400d0*/  LDL R165, [R1+0x204] ;  /* 0x0002040001a57983 */ /* 0x000ea40000100800 */
[----:B------:R-:W-:Y:S01]  /*400e0*/  F2FP.PACK_AB R113, R140, R113 ;  /* 0x000000718c71723e */ /* 0x000fe200000000ff */
[----:B------:R-:W-:Y:S01]  /*400f0*/  FFMA.FTZ R140, R141, R11, R135 ;  /* 0x0000000b8d8c7223 */ /* 0x000fe20000010087 */
[----:B------:R-:W-:Y:S01]  /*40100*/  F2FP.PACK_AB R114, R115, R114 ;  /* 0x000000727372723e */ /* 0x000fe200000000ff */
[----:B------:R-:W-:-:S02]  /*40110*/  FFMA.FTZ R115, R164, R163, R134 ;  /* 0x000000a3a4737223 */ /* 0x000fc40000010086 */
[----:B------:R-:W-:-:S03]  /*40120*/  IMAD.MOV.U32 R164, RZ, RZ, 0x10 ;  /* 0x00000010ffa47424 */ /* 0x000fc600078e00ff */
[----:B------:R-:W-:Y:S01]  /*40130*/  F2FP.PACK_AB R115, R140, R115 ;  /* 0x000000738c73723e */ /* 0x000fe200000000ff */
        /* <DEDUP_REMOVED lines=14> */
[----:B------:R-:W-:Y:S01]  /*40220*/  F2FP.PACK_AB R113, R15, R113 ;  /* 0x000000710f71723e */ /* 0x000fe200000000ff */
[----:B---3--:R-:W-:-:S05]  /*40230*/  FFMA.FTZ R11, R163, R11, R127 ;  /* 0x0000000ba30b7223 */ /* 0x008fca000001007f */
[----:B------:R-:W-:Y:S01]  /*40240*/  F2FP.PACK_AB R115, R11, R115 ;  /* 0x000000730b73723e */ /* 0x000fe200000000ff */
[----:B------:R-:W-:Y:S02]  /*40250*/  FFMA.FTZ R11, R112, R143, R120 ;  /* 0x0000008f700b7223 */ /* 0x000fe40000010078 */
[----:B------:R-:W-:Y:S02]  /*40260*/  FFMA.FTZ R112, R140, R162, R125 ;  /* 0x000000a28c707223 */ /* 0x000fe4000001007d */
[----:B------:R-:W-:-:S03]  /*40270*/  IMAD.WIDE.U32 R140, R16, R164, c[0x0][0x210] ;  /* 0x00008400108c7625 */ /* 0x000fc600078e00a4 */
[----:B------:R-:W-:Y:S02]  /*40280*/  F2FP.PACK_AB R114, R112, R114 ;  /* 0x000000727072723e */ /* 0x000fe400000000ff */
[----:B------:R-:W-:-:S05]  /*40290*/  F2FP.PACK_AB R112, R142, R11 ;  /* 0x0000000b8e70723e */ /* 0x000fca00000000ff */
[----:B------:R0:W-:Y:S02]  /*402a0*/  STG.E.128 [R140.64], R112 ;  /* 0x000000708c007986 */ /* 0x0001e4000c101d08 */
.L_x_47385:
[----:B------:R-:W-:Y:S05]  /*402b0*/  BSYNC B1 ;  /* 0x0000000000017941 */ /* 0x000fea0003800000 */
.L_x_47384:
[----:B-1----:R-:W-:-:S04]  /*402c0*/  IMAD.MOV.U32 R11, RZ, RZ, 0x4 ;  /* 0x00000004ff0b7424 */ /* 0x002fc800078e00ff */
[----:B------:R-:W-:-:S05]  /*402d0*/  IMAD R119, R11, c[0x0][0x160], R119 ;  /* 0x000058000b777a24 */ /* 0x000fca00078e0277 */
[----:B------:R-:W-:-:S13]  /*402e0*/  ISETP.GE.AND P0, PT, R119, c[0x0][0x164], PT ;  /* 0x0000590077007a0c */ /* 0x000fda0003f06270 */
[----:B0----5:R-:W-:Y:S01]  /*402f0*/  @P0 CALL.REL.NOINC `(.L_x_47386) ;  /* 0x0000001000000944 */ /* 0x021fe20003c00000 */
[----:B------:R-:W-:Y:S05]  /*40300*/  BRA `(.L_x_47387) ;  /* 0xfffc23f000007947 */ /* 0x000fea000383ffff */
.L_x_47386:
[----:B------:R-:W-:Y:S05]  /*40310*/  BSYNC B0 ;  /* 0x0000000000007941 */ /* 0x000fea0003800000 */
.L_x_46054:
[----:B------:R-:W-:Y:S05]  /*40320*/  EXIT ;  /* 0x000000000000794d */ /* 0x000fea0003800000 */
.L_x_47364:
[----:B0-----:R-:W-:Y:S01]  /*40330*/  IMAD.MOV.U32 R114, RZ, RZ, R15 ;  /* 0x000000ffff727224 */ /* 0x001fe200078e000f */
[----:B------:R-:W-:Y:S01]  /*40340*/  MOV R11, 0x1 ;  /* 0x00000001000b7802 */ /* 0x000fe20000000f00 */
[----:B------:R-:W-:Y:S01]  /*40350*/  IMAD.MOV.U32 R115, RZ, RZ, 0x1f ;  /* 0x0000001fff737424 */ /* 0x000fe200078e00ff */
[----:B------:R-:W-:Y:S01]  /*40360*/  MOV R112, 0x40390 ;  /* 0x0004039000707802 */ /* 0x000fe20000000f00 */
[----:B------:R-:W-:Y:S02]  /*40370*/  IMAD.MOV.U32 R113, RZ, RZ, -0x1 ;  /* 0xffffffffff717424 */ /* 0x000fe400078e00ff */
[----:B-----5:R-:W-:Y:S05]  /*40380*/  CALL.REL.NOINC `($__internal_60_$__cuda_sm70_shflsync_bfly_p) ;  /* 0x00000e7000007944 */ /* 0x020fea0003c00000 */
[----:B-1----:R-:W-:Y:S05]  /*40390*/  BRA `(.L_x_47388) ;  /* 0xffffbb9000007947 */ /* 0x002fea000383ffff */
.L_x_47365:
[----:B0-----:R-:W-:Y:S01]  /*403a0*/  IMAD.MOV.U32 R114, RZ, RZ, R15 ;  /* 0x000000ffff727224 */ /* 0x001fe200078e000f */
[----:B------:R-:W-:Y:S01]  /*403b0*/  MOV R112, 0x40400 ;  /* 0x0004040000707802 */ /* 0x000fe20000000f00 */
[----:B------:R-:W-:Y:S02]  /*403c0*/  IMAD.MOV.U32 R11, RZ, RZ, 0x2 ;  /* 0x00000002ff0b7424 */ /* 0x000fe400078e00ff */
[----:B------:R-:W-:Y:S02]  /*403d0*/  IMAD.MOV.U32 R115, RZ, RZ, 0x1f ;  /* 0x0000001fff737424 */ /* 0x000fe400078e00ff */
[----:B------:R-:W-:-:S02]  /*403e0*/  IMAD.MOV.U32 R113, RZ, RZ, -0x1 ;  /* 0xffffffffff717424 */ /* 0x000fc400078e00ff */
[----:B-----5:R-:W-:Y:S05]  /*403f0*/  CALL.REL.NOINC `($__internal_60_$__cuda_sm70_shflsync_bfly_p) ;  /* 0x00000e0000007944 */ /* 0x020fea0003c00000 */
[----:B-1----:R-:W-:Y:S01]  /*40400*/  FADD.FTZ R15, R15, R11 ;  /* 0x0000000b0f0f7221 */ /* 0x002fe20000010000 */
[----:B------:R-:W-:Y:S01]  /*40410*/  MOV R112, 0x40470 ;  /* 0x0004047000707802 */ /* 0x000fe20000000f00 */
[----:B------:R-:W-:-:S02]  /*40420*/  IMAD.MOV.U32 R11, RZ, RZ, 0x4 ;  /* 0x00000004ff0b7424 */ /* 0x000fc400078e00ff */
[----:B------:R-:W-:Y:S02]  /*40430*/  IMAD.MOV.U32 R115, RZ, RZ, 0x1f ;  /* 0x0000001fff737424 */ /* 0x000fe400078e00ff */
[----:B------:R-:W-:Y:S02]  /*40440*/  IMAD.MOV.U32 R113, RZ, RZ, -0x1 ;  /* 0xffffffffff717424 */ /* 0x000fe400078e00ff */
[----:B------:R-:W-:Y:S02]  /*40450*/  IMAD.MOV.U32 R114, RZ, RZ, R15 ;  /* 0x000000ffff727224 */ /* 0x000fe400078e000f */
[----:B------:R-:W-:Y:S05]  /*40460*/  CALL.REL.NOINC `($__internal_60_$__cuda_sm70_shflsync_bfly_p) ;  /* 0x00000d9000007944 */ /* 0x000fea0003c00000 */
[----:B-1----:R-:W-:Y:S01]  /*40470*/  FADD.FTZ R15, R15, R11 ;  /* 0x0000000b0f0f7221 */ /* 0x002fe20000010000 */
[----:B------:R-:W-:Y:S01]  /*40480*/  MOV R112, 0x404e0 ;  /* 0x000404e000707802 */ /* 0x000fe20000000f00 */
[----:B------:R-:W-:Y:S02]  /*40490*/  IMAD.MOV.U32 R11, RZ, RZ, 0x8 ;  /* 0x00000008ff0b7424 */ /* 0x000fe400078e00ff */
[----:B------:R-:W-:Y:S02]  /*404a0*/  IMAD.MOV.U32 R115, RZ, RZ, 0x1f ;  /* 0x0000001fff737424 */ /* 0x000fe400078e00ff */
[----:B------:R-:W-:-:S02]  /*404b0*/  IMAD.MOV.U32 R113, RZ, RZ, -0x1 ;  /* 0xffffffffff717424 */ /* 0x000fc400078e00ff */
[----:B------:R-:W-:Y:S02]  /*404c0*/  IMAD.MOV.U32 R114, RZ, RZ, R15 ;  /* 0x000000ffff727224 */ /* 0x000fe400078e000f */
[----:B------:R-:W-:Y:S05]  /*404d0*/  CALL.REL.NOINC `($__internal_60_$__cuda_sm70_shflsync_bfly_p) ;  /* 0x00000d2000007944 */ /* 0x000fea0003c00000 */
[----:B-1----:R-:W-:Y:S01]  /*404e0*/  FADD.FTZ R15, R15, R11 ;  /* 0x0000000b0f0f7221 */ /* 0x002fe20000010000 */
[----:B------:R-:W-:Y:S01]  /*404f0*/  MOV R112, 0x40550 ;  /* 0x0004055000707802 */ /* 0x000fe20000000f00 */
[----:B------:R-:W-:Y:S02]  /*40500*/  IMAD.MOV.U32 R11, RZ, RZ, 0x10 ;  /* 0x00000010ff0b7424 */ /* 0x000fe400078e00ff */
[----:B------:R-:W-:Y:S01]  /*40510*/  IMAD.MOV.U32 R115, RZ, RZ, 0x1f ;  /* 0x0000001fff737424 */ /* 0x000fe200078e00ff */
[----:B------:R-:W-:Y:S01]  /*40520*/  MOV R114, R15 ;  /* 0x0000000f00727202 */ /* 0x000fe20000000f00 */
[----:B------:R-:W-:Y:S02]  /*40530*/  IMAD.MOV.U32 R113, RZ, RZ, -0x1 ;  /* 0xffffffffff717424 */ /* 0x000fe400078e00ff */
[----:B------:R-:W-:Y:S05]  /*40540*/  CALL.REL.NOINC `($__internal_60_$__cuda_sm70_shflsync_bfly_p) ;  /* 0x00000cb000007944 */ /* 0x000fea0003c00000 */
[----:B-1----:R-:W-:Y:S01]  /*40550*/  FADD.FTZ R11, R15, R11 ;  /* 0x0000000b0f0b7221 */ /* 0x002fe20000010000 */
[----:B------:R-:W-:Y:S01]  /*40560*/  LOP3.LUT R4, R4, 0xfffeffff, RZ, 0xc0, !PT ;  /* 0xfffeffff04047812 */ /* 0x000fe200078ec0ff */
[----:B------:R-:W-:Y:S02]  /*40570*/  IMAD.MOV.U32 R115, RZ, RZ, 0x1f ;  /* 0x0000001fff737424 */ /* 0x000fe400078e00ff */
[----:B------:R-:W-:Y:S01]  /*40580*/  FMUL.FTZ R15, R11, c[0x0][0x1e0] ;  /* 0x000078000b0f7a20 */ /* 0x000fe20000410000 */
[----:B------:R-:W-:Y:S01]  /*40590*/  @P5 LOP3.LUT R4, R4, 0x10000, RZ, 0xfc, !PT ;  /* 0x0001000004045812 */ /* 0x000fe200078efcff */
[----:B------:R-:W-:-:S02]  /*405a0*/  IMAD.MOV.U32 R113, RZ, RZ, -0x1 ;  /* 0xffffffffff717424 */ /* 0x000fc400078e00ff */
        /* <DEDUP_REMOVED lines=171> */
[----:B------:R-:W-:Y:S05]  /*41060*/  CALL.REL.NOINC `($__internal_60_$__cuda_sm70_shflsync_bfly_p) ;  /* 0x0000019000007944 */ /* 0x000fea0003c00000 */
[----:B-1----:R-:W-:Y:S01]  /*41070*/  FADD.FTZ R114, R114, R11 ;  /* 0x0000000b72727221 */ /* 0x002fe20000010000 */
[----:B------:R-:W-:Y:S01]  /*41080*/  MOV R112, 0x410d0 ;  /* 0x000410d000707802 */ /* 0x000fe20000000f00 */
[----:B------:R-:W-:Y:S02]  /*41090*/  IMAD.MOV.U32 R11, RZ, RZ, 0x2 ;  /* 0x00000002ff0b7424 */ /* 0x000fe400078e00ff */
[----:B------:R-:W-:Y:S02]  /*410a0*/  IMAD.MOV.U32 R115, RZ, RZ, 0x1f ;  /* 0x0000001fff737424 */ /* 0x000fe400078e00ff */
[----:B------:R-:W-:Y:S02]  /*410b0*/  IMAD.MOV.U32 R113, RZ, RZ, -0x1 ;  /* 0xffffffffff717424 */ /* 0x000fe400078e00ff */
[----:B------:R-:W-:Y:S05]  /*410c0*/  CALL.REL.NOINC `($__internal_60_$__cuda_sm70_shflsync_bfly_p) ;  /* 0x0000013000007944 */ /* 0x000fea0003c00000 */
[----:B-1----:R-:W-:Y:S01]  /*410d0*/  FADD.FTZ R114, R114, R11 ;  /* 0x0000000b72727221 */ /* 0x002fe20000010000 */
[----:B------:R-:W-:Y:S01]  /*410e0*/  MOV R112, 0x41130 ;  /* 0x0004113000707802 */ /* 0x000fe20000000f00 */
[----:B------:R-:W-:-:S02]  /*410f0*/  IMAD.MOV.U32 R11, RZ, RZ, 0x4 ;  /* 0x00000004ff0b7424 */ /* 0x000fc400078e00ff */
[----:B------:R-:W-:Y:S02]  /*41100*/  IMAD.MOV.U32 R115, RZ, RZ, 0x1f ;  /* 0x0000001fff737424 */ /* 0x000fe400078e00ff */
[----:B------:R-:W-:Y:S02]  /*41110*/  IMAD.MOV.U32 R113, RZ, RZ, -0x1 ;  /* 0xffffffffff717424 */ /* 0x000fe400078e00ff */
        /* <DEDUP_REMOVED lines=13> */
[----:B-1----:R-:W-:Y:S05]  /*411f0*/  BRA `(.L_x_47389) ;  /* 0xffffb92000007947 */ /* 0x002fea000383ffff */
        .weak           $__internal_60_$__cuda_sm70_shflsync_bfly_p
        .type           $__internal_60_$__cuda_sm70_shflsync_bfly_p,@function
        .size           $__internal_60_$__cuda_sm70_shflsync_bfly_p,(.L_x_65440 - $__internal_60_$__cuda_sm70_shflsync_bfly_p)
$__internal_60_$__cuda_sm70_shflsync_bfly_p:
[----:B------:R-:W-:Y:S04]  /*41200*/  WARPSYNC R113 ;  /* 0x0000007100007348 */ /* 0x000fe80003800000 */
[----:B------:R0:W1:Y:S02]  /*41210*/  SHFL.BFLY PT, R11, R114, R11, R115 ;  /* 0x0c00000b720b7389 */ /* 0x00006400000e0073 */
[----:B0-----:R-:W-:-:S04]  /*41220*/  IMAD.MOV.U32 R113, RZ, RZ, 0x0 ;  /* 0x00000000ff717424 */ /* 0x001fc800078e00ff */
[----:B------:R-:W-:Y:S05]  /*41230*/  RET.REL.NODEC R112 `(_ZN10layer_norm31ln_parallel_residual_fwd_kernelINS_13Kernel_traitsIf6__halffS2_fjLj2560ELj1ELj4ELj1ELj16ENS_18Kernel_traits_baseILj2560EfS2_fS2_fjLj128EEEEELb1ELb0ELb0EEEvNS_9FwdParamsE) ;  /* 0xfffbedc070007950 */ /* 0x000fea0003c3ffff */
.L_x_47390:
        /* <DEDUP_REMOVED lines=12> */
.L_x_65440:


//--------------------- .text._ZN10layer_norm31ln_parallel_residual_fwd_kernelINS_13Kernel_traitsIf6__halffS2_fjLj2560ELj1ELj4ELj1ELj16ENS_18Kernel_traits_baseILj2560EfS2_fS2_fjLj128EEEEELb1ELb0ELb1EEEvNS_9FwdParamsE --------------------------
	.section	.text._ZN10layer_norm31ln_parallel_residual_fwd_kernelINS_13Kernel_traitsIf6__halffS2_fjLj2560ELj1ELj4ELj1ELj16ENS_18Kernel_traits_baseILj2560EfS2_fS2_fjLj128EEEEELb1ELb0ELb1EEEvNS_9FwdParamsE,"ax",@progbits
	.sectioninfo	@"SHI_REGISTERS=168"
	.align	128
        .global         _ZN10layer_norm31ln_parallel_residual_fwd_kernelINS_13Kernel_traitsIf6__halffS2_fjLj2560ELj1ELj4ELj1ELj16ENS_18Kernel_traits_baseILj2560EfS2_fS2_fjLj128EEEEELb1ELb0ELb1EEEvNS_9FwdParamsE
        .type           _ZN10layer_norm31ln_parallel_residual_fwd_kernelINS_13Kernel_traitsIf6__halffS2_fjLj2560ELj1ELj4ELj1ELj16ENS_18Kernel_traits_baseILj2560EfS2_fS2_fjLj128EEEEELb1ELb0ELb1EEEvNS_9FwdParamsE,@function
        .size           _ZN10layer_norm31ln_parallel_residual_fwd_kernelINS_13Kernel_traitsIf6__halffS2_fjLj2560ELj1ELj4ELj1ELj16ENS_18Kernel_traits_baseILj2560EfS2_fS2_fjLj128EEEEELb1ELb0ELb1EEEvNS_9FwdParamsE,(.L_x_65441 - _ZN10layer_norm31ln_parallel_residual_fwd_kernelINS_13Kernel_traitsIf6__halffS2_fjLj2560ELj1ELj4ELj1ELj16ENS_18Kernel_traits_baseILj2560EfS2_fS2_fjLj128EEEEELb1ELb0ELb1EEEvNS_9FwdParamsE)
        .other          _ZN10layer_norm31ln_parallel_residual_fwd_kernelINS_13Kernel_traitsIf6__halffS2_fjLj2560ELj1ELj4ELj1ELj16ENS_18Kernel_traits_baseILj2560EfS2_fS2_fjLj128EEEEELb1ELb0ELb1EEEvNS_9FwdParamsE,@"STO_CUDA_ENTRY STV_DEFAULT"
_ZN10layer_norm31ln_parallel_residual_fwd_kernelINS_13Kernel_traitsIf6__halffS2_fjLj2560ELj1ELj4ELj1ELj16ENS_18Kernel_traits_baseILj2560EfS2_fS2_fjLj128EEEEELb1ELb0ELb1EEEvNS_9FwdParamsE:
.text._ZN10layer_norm31ln_parallel_residual_fwd_kernelINS_13Kernel_traitsIf6__halffS2_fjLj2560ELj1ELj4ELj1ELj16ENS_18Kernel_traits_baseILj2560EfS2_fS2_fjLj128EEEEELb1ELb0ELb1EEEvNS_9FwdParamsE:
        /* <DEDUP_REMOVED lines=103> */
[----:B------:R-:W2:Y:S02]  /*0670*/  @P0 LDG.E.128 R12, [R4.64+0x10] ;  /* 0x0000100a040c0981 */ /* 0x000ea4000c1e1d00 */
[----:B------:R-:W-:Y:S02]  /*0680*/  @P0 IADD3.X R3, RZ, c[0x0][0x21c], RZ, P1, !PT ;  /* 0x00008700ff030a10 */ /* 0x000fe40000ffe4ff */
[----:B------:R0:W3:Y:S04]  /*0690*/  @P0 LDG.E.128 R16, [R4.64] ;  /* 0x0000000a04100981 */ /* 0x0000e8000c1e1d00 */
[----:B------:R1:W4:Y:S04]  /*06a0*/  @P0 LDG.E.128 R24, [R2.64] ;  /* 0x0000000a02180981 */ /* 0x000328000c1e1d00 */
[----:B------:R1:W2:Y:S01]  /*06b0*/  @P0 LDG.E.128 R20, [R2.64+0x10] ;  /* 0x0000100a02140981 */ /* 0x0002a2000c1e1d00 */
[----:B------:R-:W-:Y:S01]  /*06c0*/  LOP3.LUT R11, R164, 0x40, RZ, 0xfc, !PT ;  /* 0x00000040a40b7812 */ /* 0x000fe200078efcff */
[----:B------:R-:W-:Y:S01]  /*06d0*/  CS2R R28, SRZ ;  /* 0x00000000001c7805 */ /* 0x000fe2000001ff00 */
[----:B------:R-:W-:-:S02]  /*06e0*/  CS2R R30, SRZ ;  /* 0x00000000001e7805 */ /* 0x000fc4000001ff00 */
[----:B-1----:R-:W-:-:S05]  /*06f0*/  @P0 LEA R2, P1, R11, c[0x0][0x218], 0x5 ;  /* 0x000086000b020a11 */ /* 0x002fca00078228ff */
[----:B------:R-:W-:-:S05]  /*0700*/  @P0 IMAD.X R3, RZ, RZ, c[0x0][0x21c], P1 ;  /* 0x00008700ff030624 */ /* 0x000fca00008e06ff */
        /* <DEDUP_REMOVED lines=67> */
[----:B------:R-:W-:-:S03]  /*0b40*/  CS2R R24, SRZ ;  /* 0x0000000000187805 */ /* 0x000fc6000001ff00 */
[----:B------:R-:W-:Y:S01]  /*0b50*/  @P0 IADD3.X R3, RZ, c[0x0][0x21c], RZ, P1, !PT ;  /* 0x00008700ff030a10 */ /* 0x000fe20000ffe4ff */
[----:B------:R-:W-:-:S04]  /*0b60*/  CS2R R26, SRZ ;  /* 0x00000000001a7805 */ /* 0x000fc8000001ff00 */
[----:B------:R0:W3:Y:S04]  /*0b70*/  @P0 LDG.E.128 R32, [R2.64] ;  /* 0x0000000a02200981 */ /* 0x0000e8000c1e1d00 */
[----:B------:R0:W4:Y:S04]  /*0b80*/  @P0 LDG.E.128 R28, [R2.64+0x10] ;  /* 0x0000100a021c0981 */ /* 0x000128000c1e1d00 */
[----:B------:R1:W3:Y:S01]  /*0b90*/  @P0 LDG.E.128 R24, [R4.64] ;  /* 0x0000000a04180981 */ /* 0x0002e2000c1e1d00 */
        /* <DEDUP_REMOVED lines=16> */
[----:B------:R-:W-:Y:S02]  /*0ca0*/  @P0 LEA R2, P1, R20, c[0x0][0x218], 0x5 ;  /* 0x0000860014020a11 */ /* 0x000fe400078228ff */
[----:B-1----:R-:W-:-:S03]  /*0cb0*/  @P0 LEA R4, P2, R22, c[0x0][0x218], 0x5 ;  /* 0x0000860016040a11 */ /* 0x002fc600078428ff */
[----:B------:R-:W-:Y:S02]  /*0cc0*/  @P0 IMAD.X R3, RZ, RZ, c[0x0][0x21c], P1 ;  /* 0x00008700ff030624 */ /* 0x000fe400008e06ff */
[----:B------:R-:W-:Y:S01]  /*0cd0*/  @P0 IMAD.X R5, RZ, RZ, c[0x0][0x21c], P2 ;  /* 0x00008700ff050624 */ /* 0x000fe200010e06ff */
[----:B------:R-:W-:Y:S02]  /*0ce0*/  ISETP.NE.U32.AND P1, PT, RZ, c[0x0][0x220], PT ;  /* 0x00008800ff007a0c */ /* 0x000fe40003f25070 */
[----:B------:R0:W5:Y:S04]  /*0cf0*/  @P0 LDG.E.128 R160, [R2.64] ;  /* 0x0000000a02a00981 */ /* 0x000168000c1e1d00 */
[----:B------:R0:W5:Y:S04]  /*0d00*/  @P0 LDG.E.128 R156, [R2.64+0x10] ;  /* 0x0000100a029c0981 */ /* 0x000168000c1e1d00 */
[----:B------:R1:W5:Y:S04]  /*0d10*/  @P0 LDG.E.128 R144, [R4.64] ;  /* 0x0000000a04900981 */ /* 0x000368000c1e1d00 */
[----:B------:R1:W5:Y:S01]  /*0d20*/  @P0 LDG.E.128 R136, [R4.64+0x10] ;  /* 0x0000100a04880981 */ /* 0x000362000c1e1d00 */
[----:B------:R-:W-:Y:S01]  /*0d30*/  ISETP.NE.AND.EX P0, PT, RZ, c[0x0][0x224], PT, P1 ;  /* 0x00008900ff007a0c */ /* 0x000fe20003f05310 */
[----:B0-----:R-:W-:-:S02]  /*0d40*/  IMAD.SHL.U32 R2, R164, 0x20, RZ ;  /* 0x00000020a4027824 */ /* 0x001fc400078e00ff */
[----:B---3--:R-:W-:Y:S04]  /*0d50*/  STL.64 [R1+0x70], R32 ;  /* 0x0000702001007387 */ /* 0x008fe80000100a00 */
[----:B------:R-:W-:Y:S04]  /*0d60*/  STL.64 [R1+0x78], R34 ;  /* 0x0000782201007387 */ /* 0x000fe80000100a00 */
[----:B----4-:R0:W-:Y:S04]  /*0d70*/  STL.64 [R1+0x60], R28 ;  /* 0x0000601c01007387 */ /* 0x0101e80000100a00 */
[----:B------:R2:W-:Y:S01]  /*0d80*/  STL.64 [R1+0x68], R30 ;  /* 0x0000681e01007387 */ /* 0x0005e20000100a00 */
[----:B-1----:R-:W-:-:S03]  /*0d90*/  @P0 IADD3 R4, P1, R2, c[0x0][0x220], RZ ;  /* 0x0000880002040a10 */ /* 0x002fc60007f3e0ff */
[----:B------:R1:W-:Y:S01]  /*0da0*/  STL.64 [R1+0x30], R24 ;  /* 0x0000301801007387 */ /* 0x0003e20000100a00 */
[----:B------:R-:W-:Y:S01]  /*0db0*/  @P0 IADD3.X R5, RZ, c[0x0][0x224], RZ, P1, !PT ;  /* 0x00008900ff050a10 */ /* 0x000fe20000ffe4ff */
        /* <DEDUP_REMOVED lines=13> */
[----:B-1----:R-:W-:-:S05]  /*0e90*/  IMAD.SHL.U32 R26, R11, 0x20, RZ ;  /* 0x000000200b1a7824 */ /* 0x002fca00078e00ff */
[----:B0-----:R-:W-:Y:S01]  /*0ea0*/  @P0 IADD3 R4, P1, R26, c[0x0][0x220], RZ ;  /* 0x000088001a040a10 */ /* 0x001fe20007f3e0ff */
[----:B------:R-:W-:-:S04]  /*0eb0*/  CS2R R48, SRZ ;  /* 0x0000000000307805 */ /* 0x000fc8000001ff00 */
[----:B------:R-:W-:-:S05]  /*0ec0*/  @P0 IMAD.X R5, RZ, RZ, c[0x0][0x224], P1 ;  /* 0x00008900ff050624 */ /* 0x000fca00008e06ff */
        /* <DEDUP_REMOVED lines=8> */
[----:B--2---:R-:W-:Y:S01]  /*0f50*/  CS2R R36, SRZ ;  /* 0x0000000000247805 */ /* 0x004fe2000001ff00 */
[----:B0-----:R-:W-:Y:S02]  /*0f60*/  CS2R R38, SRZ ;  /* 0x0000000000267805 */ /* 0x001fe4000001ff00 */
[----:B------:R-:W-:Y:S04]  /*0f70*/  STL.64 [R1+0x198], R30 ;  /* 0x0001981e01007387 */ /* 0x000fe80000100a00 */
        /* <DEDUP_REMOVED lines=10> */
[----:B------:R-:W-:Y:S01]  /*1020*/  SHF.L.U32 R3, R13, 0x5, RZ ;  /* 0x000000050d037819 */ /* 0x000fe200000006ff */
        /* <DEDUP_REMOVED lines=25> */
[----:B------:R-:W-:-:S05]  /*11c0*/  IMAD.SHL.U32 R29, R18, 0x20, RZ ;  /* 0x00000020121d7824 */ /* 0x000fca00078e00ff */
[----:B0-----:R-:W-:-:S05]  /*11d0*/  @P0 IADD3 R8, P2, R29, c[0x0][0x220], RZ ;  /* 0x000088001d080a10 */ /* 0x001fca0007f5e0ff */
[----:B------:R-:W-:Y:S02]  /*11e0*/  @P0 IMAD.X R9, RZ, RZ, c[0x0][0x224], P2 ;  /* 0x00008900ff090624 */ /* 0x000fe400010e06ff */
[----:B------:R-:W-:-:S05]  /*11f0*/  IMAD.SHL.U32 R27, R16, 0x20, RZ ;  /* 0x00000020101b7824 */ /* 0x000fca00078e00ff */
[----:B-1----:R-:W-:-:S04]  /*1200*/  @P0 IADD3 R4, P1, R27, c[0x0][0x220], RZ ;  /* 0x000088001b040a10 */ /* 0x002fc80007f3e0ff */
[----:B------:R-:W-:Y:S01]  /*1210*/  @P0 IADD3.X R5, RZ, c[0x0][0x224], RZ, P1, !PT ;  /* 0x00008900ff050a10 */ /* 0x000fe20000ffe4ff */
        /* <DEDUP_REMOVED lines=176> */
[----:B0-----:R-:W-:Y:S01]  /*1d20*/  IMAD R8, R0, -0x2daee0ad, RZ ;  /* 0xd2511f5300087824 */ /* 0x001fe200078e02ff */
        /* <DEDUP_REMOVED lines=37> */
[----:B------:R-:W-:Y:S02]  /*1f80*/  IMAD.MOV.U32 R9, RZ, RZ, RZ ;  /* 0x000000ffff097224 */ /* 0x000fe400078e00ff */
[----:B------:R-:W-:Y:S01]  /*1f90*/  IMAD.U32 R128, RZ, RZ, UR4 ;  /* 0x00000004ff807e24 */ /* 0x000fe2000f8e00ff */
[----:B------:R-:W-:Y:S02]  /*1fa0*/  ULDC.U8 UR4, c[0x0][0x1f0] ;  /* 0x00007c0000047ab9 */ /* 0x000fe40000000000 */
.L_x_48685:
        /* <DEDUP_REMOVED lines=32> */
.L_x_47393:
[----:B------:R-:W-:Y:S02]  /*21b0*/  IMAD.MOV.U32 R20, RZ, RZ, R6 ;  /* 0x000000ffff147224 */ /* 0x000fe400078e0006 */
.L_x_47394:
[----:B------:R-:W-:Y:S05]  /*21c0*/  BSYNC B1 ;  /* 0x0000000000017941 */ /* 0x000fea0003800000 */
.L_x_47392:
        /* <DEDUP_REMOVED lines=16> */
.L_x_47398:
[----:B------:R-:W-:Y:S05]  /*22d0*/  BSYNC B2 ;  /* 0x0000000000027941 */ /* 0x000fea0003800000 */
.L_x_47397:
        /* <DEDUP_REMOVED lines=44> */
.L_x_47396:
[----:B------:R-:W-:Y:S05]  /*25a0*/  BSYNC B1 ;  /* 0x0000000000017941 */ /* 0x000fea0003800000 */
.L_x_47395:
        /* <DEDUP_REMOVED lines=19> */
.L_x_47399:
        /* <DEDUP_REMOVED lines=12> */
.L_x_47402:
[----:B------:R-:W-:Y:S02]  /*27a0*/  IMAD.MOV.U32 R11, RZ, RZ, R6 ;  /* 0x000000ffff0b7224 */ /* 0x000fe400078e0006 */
.L_x_47403:
[----:B------:R-:W-:Y:S05]  /*27b0*/  BSYNC B1 ;  /* 0x0000000000017941 */ /* 0x000fea0003800000 */
.L_x_47401:
        /* <DEDUP_REMOVED lines=16> */
.L_x_47407:
[----:B------:R-:W-:Y:S05]  /*28c0*/  BSYNC B2 ;  /* 0x0000000000027941 */ /* 0x000fea0003800000 */
.L_x_47406:
        /* <DEDUP_REMOVED lines=44> */
.L_x_47405:
[----:B------:R-:W-:Y:S05]  /*2b90*/  BSYNC B1 ;  /* 0x0000000000017941 */ /* 0x000fea0003800000 */
.L_x_47404:
        /* <DEDUP_REMOVED lines=9> */
.L_x_47400:
        /* <DEDUP_REMOVED lines=12> */
.L_x_47409:
[----:B------:R-:W-:Y:S02]  /*2cf0*/  IMAD.MOV.U32 R20, RZ, RZ, R6 ;  /* 0x000000ffff147224 */ /* 0x000fe400078e0006 */
.L_x_47410:
[----:B------:R-:W-:Y:S05]  /*2d00*/  BSYNC B1 ;  /* 0x0000000000017941 */ /* 0x000fea0003800000 */
.L_x_47408:
        /* <DEDUP_REMOVED lines=16> */
.L_x_47414:
[----:B------:R-:W-:Y:S05]  /*2e10*/  BSYNC B2 ;  /* 0x0000000000027941 */ /* 0x000fea0003800000 */
.L_x_47413:
        /* <DEDUP_REMOVED lines=44> */
.L_x_47412:
[----:B------:R-:W-:Y:S05]  /*30e0*/  BSYNC B1 ;  /* 0x0000000000017941 */ /* 0x000fea0003800000 */
.L_x_47411:
        /* <DEDUP_REMOVED lines=14> */
.L_x_47415:
        /* <DEDUP_REMOVED lines=12> */
.L_x_47418:
[----:B------:R-:W-:Y:S02]  /*3290*/  IMAD.MOV.U32 R12, RZ, RZ, R6 ;  /* 0x000000ffff0c7224 */ /* 0x000fe400078e0006 */
.L_x_47419:
[----:B------:R-:W-:Y:S05]  /*32a0*/  BSYNC B1 ;  /* 0x0000000000017941 */ /* 0x000fea0003800000 */
.L_x_47417:
        /* <DEDUP_REMOVED lines=16> */
.L_x_47423:
[----:B------:R-:W-:Y:S05]  /*33b0*/  BSYNC B2 ;  /* 0x0000000000027941 */ /* 0x000fea0003800000 */
.L_x_47422:
        /* <DEDUP_REMOVED lines=44> */
.L_x_47421:
[----:B------:R-:W-:Y:S05]  /*3680*/  BSYNC B1 ;  /* 0x0000000000017941 */ /* 0x000fea0003800000 */
.L_x_47420:
        /* <DEDUP_REMOVED lines=9> */
.L_x_47416:
        /* <DEDUP_REMOVED lines=12> */
.L_x_47425:
[----:B------:R-:W-:Y:S02]  /*37e0*/  IMAD.MOV.U32 R16, RZ, RZ, R6 ;  /* 0x000000ffff107224 */ /* 0x000fe400078e0006 */
.L_x_47426:
[----:B------:R-:W-:Y:S05]  /*37f0*/  BSYNC B1 ;  /* 0x0000000000017941 */ /* 0x000fea0003800000 */
.L_x_47424:
        /* <DEDUP_REMOVED lines=16> */
.L_x_47430:
[----:B------:R-:W-:Y:S05]  /*3900*/  BSYNC B2 ;  /* 0x0000000000027941 */ /* 0x000fea0003800000 */
.L_x_47429:
        /* <DEDUP_REMOVED lines=44> */
.L_x_47428:
[----:B------:R-:W-:Y:S05]  /*3bd0*/  BSYNC B1 ;  /* 0x0000000000017941 */ /* 0x000fea0003800000 */
.L_x_47427:
        /* <DEDUP_REMOVED lines=14> */
.L_x_47431:
        /* <DEDUP_REMOVED lines=12> */
.L_x_47434:
[----:B------:R-:W-:Y:S02]  /*3d80*/  IMAD.MOV.U32 R13, RZ, RZ, R6 ;  /* 0x000000ffff0d7224 */ /* 0x000fe400078e0006 */
.L_x_47435:
[----:B------:R-:W-:Y:S05]  /*3d90*/  BSYNC B1 ;  /* 0x0000000000017941 */ /* 0x000fea0003800000 */
.L_x_47433:
        /* <DEDUP_REMOVED lines=16> */
.L_x_47439:
[----:B------:R-:W-:Y:S05]  /*3ea0*/  BSYNC B2 ;  /* 0x0000000000027941 */ /* 0x000fea0003800000 */
.L_x_47438:
        /* <DEDUP_REMOVED lines=44> */
.L_x_47437:
[----:B------:R-:W-:Y:S05]  /*4170*/  BSYNC B1 ;  /* 0x0000000000017941 */ /* 0x000fea0003800000 */
.L_x_47436:
        /* <DEDUP_REMOVED lines=9> */
.L_x_47432:
        /* <DEDUP_REMOVED lines=12> */
.L_x_47441:
[----:B------:R-:W-:Y:S02]  /*42d0*/  IMAD.MOV.U32 R16, RZ, RZ, R6 ;  /* 0x000000ffff107224 */ /* 0x000fe400078e0006 */
.L_x_47442:
[----:B------:R-:W-:Y:S05]  /*42e0*/  BSYNC B1 ;  /* 0x0000000000017941 */ /* 0x000fea0003800000 */
.L_x_47440:
        /* <DEDUP_REMOVED lines=16> */
.L_x_47446:
[----:B------:R-:W-:Y:S05]  /*43f0*/  BSYNC B2 ;  /* 0x0000000000027941 */ /* 0x000fea0003800000 */
.L_x_47445:
        /* <DEDUP_REMOVED lines=44> */
.L_x_47444:
[----:B------:R-:W-:Y:S05]  /*46c0*/  BSYNC B1 ;  /* 0x0000000000017941 */ /* 0x000fea0003800000 */
.L_x_47443:
        /* <DEDUP_REMOVED lines=12> */
.L_x_47447:
        /* <DEDUP_REMOVED lines=12> */
.L_x_47450:
[----:B------:R-:W-:Y:S02]  /*4850*/  IMAD.MOV.U32 R14, RZ, RZ, R6 ;  /* 0x000000ffff0e7224 */ /* 0x000fe400078e0006 */
.L_x_47451:
[----:B------:R-:W-:Y:S05]  /*4860*/  BSYNC B1 ;  /* 0x0000000000017941 */ /* 0x000fea0003800000 */
.L_x_47449:
        /* <DEDUP_REMOVED lines=16> */
.L_x_47455:
[----:B------:R-:W-:Y:S05]  /*4970*/  BSYNC B2 ;  /* 0x0000000000027941 */ /* 0x000fea0003800000 */
.L_x_47454:
        /* <DEDUP_REMOVED lines=44> */
.L_x_47453:
[----:B------:R-:W-:Y:S05]  /*4c40*/  BSYNC B1 ;  /* 0x0000000000017941 */ /* 0x000fea0003800000 */
.L_x_47452:
        /* <DEDUP_REMOVED lines=9> */
.L_x_47448:
        /* <DEDUP_REMOVED lines=12> */
.L_x_47457:
[----:B------:R-:W-:Y:S02]  /*4da0*/  IMAD.MOV.U32 R16, RZ, RZ, R6 ;  /* 0x000000ffff107224 */ /* 0x000fe400078e0006 */
.L_x_47458:
[----:B------:R-:W-:Y:S05]  /*4db0*/  BSYNC B1 ;  /* 0x0000000000017941 */ /* 0x000fea0003800000 */
.L_x_47456:
        /* <DEDUP_REMOVED lines=16> */
.L_x_47462:
[----:B------:R-:W-:Y:S05]  /*4ec0*/  BSYNC B2 ;  /* 0x0000000000027941 */ /* 0x000fea0003800000 */
.L_x_47461:
        /* <DEDUP_REMOVED lines=44> */
.L_x_47460:
[----:B------:R-:W-:Y:S05]  /*5190*/  BSYNC B1 ;  /* 0x0000000000017941 */ /* 0x000fea0003800000 */
.L_x_47459:
        /* <DEDUP_REMOVED lines=12> */
.L_x_47463:
        /* <DEDUP_REMOVED lines=12> */
.L_x_47466:
[----:B------:R-:W-:Y:S02]  /*5320*/  IMAD.MOV.U32 R15, RZ, RZ, R6 ;  /* 0x000000ffff0f7224 */ /* 0x000fe400078e0006 */
.L_x_47467:
[----:B------:R-:W-:Y:S05]  /*5330*/  BSYNC B1 ;  /* 0x0000000000017941 */ /* 0x000fea0003800000 */
.L_x_47465:
        /* <DEDUP_REMOVED lines=16> */
.L_x_47471:
[----:B------:R-:W-:Y:S05]  /*5440*/  BSYNC B2 ;  /* 0x0000000000027941 */ /* 0x000fea0003800000 */
.L_x_47470:
        /* <DEDUP_REMOVED lines=44> */
.L_x_47469:
[----:B------:R-:W-:Y:S05]  /*5710*/  BSYNC B1 ;  /* 0x0000000000017941 */ /* 0x000fea0003800000 */
.L_x_47468:
        /* <DEDUP_REMOVED lines=9> */
.L_x_47464:
        /* <DEDUP_REMOVED lines=12> */
.L_x_47473:
[----:B------:R-:W-:Y:S02]  /*5870*/  IMAD.MOV.U32 R20, RZ, RZ, R6 ;  /* 0x000000ffff147224 */ /* 0x000fe400078e0006 */
.L_x_47474:
[----:B------:R-:W-:Y:S05]  /*5880*/  BSYNC B1 ;  /* 0x0000000000017941 */ /* 0x000fea0003800000 */
.L_x_47472:
        /* <DEDUP_REMOVED lines=16> */
.L_x_47478:
[----:B------:R-:W-:Y:S05]  /*5990*/  BSYNC B2 ;  /* 0x0000000000027941 */ /* 0x000fea0003800000 */
.L_x_47477:
        /* <DEDUP_REMOVED lines=44> */
.L_x_47476:
[----:B------:R-:W-:Y:S05]  /*5c60*/  BSYNC B1 ;  /* 0x0000000000017941 */ /* 0x000fea0003800000 */
.L_x_47475:
        /* <DEDUP_REMOVED lines=12> */
.L_x_47479:
        /* <DEDUP_REMOVED lines=12> */
.L_x_47482:
[----:B------:R-:W-:Y:S02]  /*5df0*/  IMAD.MOV.U32 R16, RZ, RZ, R6 ;  /* 0x000000ffff107224 */ /* 0x000fe400078e0006 */
.L_x_47483:
[----:B------:R-:W-:Y:S05]  /*5e00*/  BSYNC B1 ;  /* 0x0000000000017941 */ /* 0x000fea0003800000 */
.L_x_47481:
        /* <DEDUP_REMOVED lines=16> */
.L_x_47487:
[----:B------:R-:W-:Y:S05]  /*5f10*/  BSYNC B2 ;  /* 0x0000000000027941 */ /* 0x000fea0003800000 */
.L_x_47486:
        /* <DEDUP_REMOVED lines=44> */
.L_x_47485:
[----:B------:R-:W-:Y:S05]  /*61e0*/  BSYNC B1 ;  /* 0x0000000000017941 */ /* 0x000fea0003800000 */
.L_x_47484:
        /* <DEDUP_REMOVED lines=10> */
.L_x_47480:
        /* <DEDUP_REMOVED lines=12> */
.L_x_47489:
[----:B------:R-:W-:Y:S02]  /*6350*/  IMAD.MOV.U32 R18, RZ, RZ, R6 ;  /* 0x000000ffff127224 */ /* 0x000fe400078e0006 */
.L_x_47490:
[----:B------:R-:W-:Y:S05]  /*6360*/  BSYNC B1 ;  /* 0x0000000000017941 */ /* 0x000fea0003800000 */
.L_x_47488:
        /* <DEDUP_REMOVED lines=16> */
.L_x_47494:
[----:B------:R-:W-:Y:S05]  /*6470*/  BSYNC B2 ;  /* 0x0000000000027941 */ /* 0x000fea0003800000 */
.L_x_47493:
        /* <DEDUP_REMOVED lines=44> */
.L_x_47492:
[----:B------:R-:W-:Y:S05]  /*6740*/  BSYNC B1 ;  /* 0x0000000000017941 */ /* 0x000fea0003800000 */
.L_x_47491:
        /* <DEDUP_REMOVED lines=12> */
.L_x_47495:
        /* <DEDUP_REMOVED lines=12> */
.L_x_47498:
[----:B------:R-:W-:Y:S02]  /*68d0*/  IMAD.MOV.U32 R18, RZ, RZ, R6 ;  /* 0x000000ffff127224 */ /* 0x000fe400078e0006 */
.L_x_47499:
[----:B------:R-:W-:Y:S05]  /*68e0*/  BSYNC B1 ;  /* 0x0000000000017941 */ /* 0x000fea0003800000 */
.L_x_47497:
        /* <DEDUP_REMOVED lines=16> */
.L_x_47503:
[----:B------:R-:W-:Y:S05]  /*69f0*/  BSYNC B2 ;  /* 0x0000000000027941 */ /* 0x000fea0003800000 */
.L_x_47502:
        /* <DEDUP_REMOVED lines=44> */
.L_x_47501:
[----:B------:R-:W-:Y:S05]  /*6cc0*/  BSYNC B1 ;  /* 0x0000000000017941 */ /* 0x000fea0003800000 */
.L_x_47500:
        /* <DEDUP_REMOVED lines=10> */
.L_x_47496:
        /* <DEDUP_REMOVED lines=12> */
.L_x_47505:
[----:B------:R-:W-:Y:S02]  /*6e30*/  IMAD.MOV.U32 R16, RZ, RZ, R6 ;  /* 0x000000ffff107224 */ /* 0x000fe400078e0006 */
.L_x_47506:
[----:B------:R-:W-:Y:S05]  /*6e40*/  BSYNC B1 ;  /* 0x0000000000017941 */ /* 0x000fea0003800000 */
.L_x_47504:
        /* <DEDUP_REMOVED lines=16> */
.L_x_47510:
[----:B------:R-:W-:Y:S05]  /*6f50*/  BSYNC B2 ;  /* 0x0000000000027941 */ /* 0x000fea0003800000 */
.L_x_47509:
        /* <DEDUP_REMOVED lines=44> */
.L_x_47508:
[----:B------:R-:W-:Y:S05]  /*7220*/  BSYNC B1 ;  /* 0x0000000000017941 */ /* 0x000fea0003800000 */
.L_x_47507:
        /* <DEDUP_REMOVED lines=13> */
.L_x_47511:
        /* <DEDUP_REMOVED lines=12> */
.L_x_47514:
[----:B------:R-:W-:Y:S02]  /*73c0*/  IMAD.MOV.U32 R0, RZ, RZ, R6 ;  /* 0x000000ffff007224 */ /* 0x000fe400078e0006 */
.L_x_47515:
[----:B------:R-:W-:Y:S05]  /*73d0*/  BSYNC B1 ;  /* 0x0000000000017941 */ /* 0x000fea0003800000 */
.L_x_47513:
        /* <DEDUP_REMOVED lines=19> */
.L_x_47519:
[----:B------:R-:W-:Y:S05]  /*7510*/  BSYNC B2 ;  /* 0x0000000000027941 */ /* 0x000fea0003800000 */
.L_x_47518:
        /* <DEDUP_REMOVED lines=44> */
.L_x_47517:
[----:B------:R-:W-:Y:S05]  /*77e0*/  BSYNC B1 ;  /* 0x0000000000017941 */ /* 0x000fea0003800000 */
.L_x_47516:
        /* <DEDUP_REMOVED lines=9> */
.L_x_47512:
        /* <DEDUP_REMOVED lines=50> */
.L_x_47520:
        /* <DEDUP_REMOVED lines=21> */
.L_x_47522:
[----:B------:R-:W-:Y:S02]  /*7cf0*/  IMAD.MOV.U32 R20, RZ, RZ, R6 ;  /* 0x000000ffff147224 */ /* 0x000fe400078e0006 */
.L_x_47523:
[----:B------:R-:W-:Y:S05]  /*7d00*/  BSYNC B1 ;  /* 0x0000000000017941 */ /* 0x000fea0003800000 */
.L_x_47521:
        /* <DEDUP_REMOVED lines=16> */
.L_x_47527:
[----:B------:R-:W-:Y:S05]  /*7e10*/  BSYNC B2 ;  /* 0x0000000000027941 */ /* 0x000fea0003800000 */
.L_x_47526:
        /* <DEDUP_REMOVED lines=44> */
.L_x_47525:
[----:B------:R-:W-:Y:S05]  /*80e0*/  BSYNC B1 ;  /* 0x0000000000017941 */ /* 0x000fea0003800000 */
.L_x_47524:
        /* <DEDUP_REMOVED lines=15> */
.L_x_47528:
        /* <DEDUP_REMOVED lines=12> */
.L_x_47531:
[----:B------:R-:W-:Y:S02]  /*82a0*/  IMAD.MOV.U32 R11, RZ, RZ, R6 ;  /* 0x000000ffff0b7224 */ /* 0x000fe400078e0006 */
.L_x_47532:
[----:B------:R-:W-:Y:S05]  /*82b0*/  BSYNC B1 ;  /* 0x0000000000017941 */ /* 0x000fea0003800000 */
.L_x_47530:
        /* <DEDUP_REMOVED lines=16> */
.L_x_47536:
[----:B------:R-:W-:Y:S05]  /*83c0*/  BSYNC B2 ;  /* 0x0000000000027941 */ /* 0x000fea0003800000 */
.L_x_47535:
        /* <DEDUP_REMOVED lines=44> */
.L_x_47534:
[----:B------:R-:W-:Y:S05]  /*8690*/  BSYNC B1 ;  /* 0x0000000000017941 */ /* 0x000fea0003800000 */
.L_x_47533:
        /* <DEDUP_REMOVED lines=9> */
.L_x_47529:
        /* <DEDUP_REMOVED lines=12> */
.L_x_47538:
[----:B------:R-:W-:Y:S02]  /*87f0*/  MOV R22, R6 ;  /* 0x0000000600167202 */ /* 0x000fe40000000f00 */
.L_x_47539:
[----:B------:R-:W-:Y:S05]  /*8800*/  BSYNC B1 ;  /* 0x0000000000017941 */ /* 0x000fea0003800000 */
.L_x_47537:
        /* <DEDUP_REMOVED lines=16> */
.L_x_47543:
[----:B------:R-:W-:Y:S05]  /*8910*/  BSYNC B2 ;  /* 0x0000000000027941 */ /* 0x000fea0003800000 */
.L_x_47542:
        /* <DEDUP_REMOVED lines=44> */
.L_x_47541:
[----:B------:R-:W-:Y:S05]  /*8be0*/  BSYNC B1 ;  /* 0x0000000000017941 */ /* 0x000fea0003800000 */
.L_x_47540:
        /* <DEDUP_REMOVED lines=14> */
.L_x_47544:
        /* <DEDUP_REMOVED lines=12> */
.L_x_47547:
[----:B------:R-:W-:Y:S02]  /*8d90*/  MOV R12, R6 ;  /* 0x00000006000c7202 */ /* 0x000fe40000000f00 */
.L_x_47548:
[----:B------:R-:W-:Y:S05]  /*8da0*/  BSYNC B1 ;  /* 0x0000000000017941 */ /* 0x000fea0003800000 */
.L_x_47546:
        /* <DEDUP_REMOVED lines=16> */
.L_x_47552:
[----:B------:R-:W-:Y:S05]  /*8eb0*/  BSYNC B2 ;  /* 0x0000000000027941 */ /* 0x000fea0003800000 */
.L_x_47551:
        /* <DEDUP_REMOVED lines=44> */
.L_x_47550:
[----:B------:R-:W-:Y:S05]  /*9180*/  BSYNC B1 ;  /* 0x0000000000017941 */ /* 0x000fea0003800000 */
.L_x_47549:
        /* <DEDUP_REMOVED lines=9> */
.L_x_47545:
        /* <DEDUP_REMOVED lines=12> */
.L_x_47554:
[----:B------:R-:W-:Y:S02]  /*92e0*/  IMAD.MOV.U32 R16, RZ, RZ, R6 ;  /* 0x000000ffff107224 */ /* 0x000fe400078e0006 */
.L_x_47555:
[----:B------:R-:W-:Y:S05]  /*92f0*/  BSYNC B1 ;  /* 0x0000000000017941 */ /* 0x000fea0003800000 */
.L_x_47553:
        /* <DEDUP_REMOVED lines=16> */
.L_x_47559:
[----:B------:R-:W-:Y:S05]  /*9400*/  BSYNC B2 ;  /* 0x0000000000027941 */ /* 0x000fea0003800000 */
.L_x_47558:
        /* <DEDUP_REMOVED lines=44> */
.L_x_47557:
[----:B------:R-:W-:Y:S05]  /*96d0*/  BSYNC B1 ;  /* 0x0000000000017941 */ /* 0x000fea0003800000 */
.L_x_47556:
        /* <DEDUP_REMOVED lines=14> */
.L_x_47560:
        /* <DEDUP_REMOVED lines=12> */
.L_x_47563:
[----:B------:R-:W-:Y:S02]  /*9880*/  IMAD.MOV.U32 R13, RZ, RZ, R6 ;  /* 0x000000ffff0d7224 */ /* 0x000fe400078e0006 */
.L_x_47564:
[----:B------:R-:W-:Y:S05]  /*9890*/  BSYNC B1 ;  /* 0x0000000000017941 */ /* 0x000fea0003800000 */
.L_x_47562:
        /* <DEDUP_REMOVED lines=16> */
.L_x_47568:
[----:B------:R-:W-:Y:S05]  /*99a0*/  BSYNC B2 ;  /* 0x0000000000027941 */ /* 0x000fea0003800000 */
.L_x_47567:
        /* <DEDUP_REMOVED lines=44> */
.L_x_47566:
[----:B------:R-:W-:Y:S05]  /*9c70*/  BSYNC B1 ;  /* 0x0000000000017941 */ /* 0x000fea0003800000 */
.L_x_47565:
        /* <DEDUP_REMOVED lines=9> */
.L_x_47561:
        /* <DEDUP_REMOVED lines=12> */
.L_x_47570:
[----:B------:R-:W-:Y:S02]  /*9dd0*/  IMAD.MOV.U32 R16, RZ, RZ, R6 ;  /* 0x000000ffff107224 */ /* 0x000fe400078e0006 */
.L_x_47571:
[----:B------:R-:W-:Y:S05]  /*9de0*/  BSYNC B1 ;  /* 0x0000000000017941 */ /* 0x000fea0003800000 */
.L_x_47569:
        /* <DEDUP_REMOVED lines=16> */
.L_x_47575:
[----:B------:R-:W-:Y:S05]  /*9ef0*/  BSYNC B2 ;  /* 0x0000000000027941 */ /* 0x000fea0003800000 */
.L_x_47574:
        /* <DEDUP_REMOVED lines=44> */
.L_x_47573:
[----:B------:R-:W-:Y:S05]  /*a1c0*/  BSYNC B1 ;  /* 0x0000000000017941 */ /* 0x000fea0003800000 */
.L_x_47572:
        /* <DEDUP_REMOVED lines=12> */
.L_x_47576:
        /* <DEDUP_REMOVED lines=12> */
.L_x_47579:
[----:B------:R-:W-:Y:S02]  /*a350*/  IMAD.MOV.U32 R14, RZ, RZ, R6 ;  /* 0x000000ffff0e7224 */ /* 0x000fe400078e0006 */
.L_x_47580:
[----:B------:R-:W-:Y:S05]  /*a360*/  BSYNC B1 ;  /* 0x0000000000017941 */ /* 0x000fea0003800000 */
.L_x_47578:
        /* <DEDUP_REMOVED lines=16> */
.L_x_47584:
[----:B------:R-:W-:Y:S05]  /*a470*/  BSYNC B2 ;  /* 0x0000000000027941 */ /* 0x000fea0003800000 */
.L_x_47583:
        /* <DEDUP_REMOVED lines=44> */
.L_x_47582:
[----:B------:R-:W-:Y:S05]  /*a740*/  BSYNC B1 ;  /* 0x0000000000017941 */ /* 0x000fea0003800000 */
.L_x_47581:
        /* <DEDUP_REMOVED lines=9> */
.L_x_47577:
        /* <DEDUP_REMOVED lines=12> */
.L_x_47586:
[----:B------:R-:W-:Y:S02]  /*a8a0*/  MOV R20, R6 ;  /* 0x0000000600147202 */ /* 0x000fe40000000f00 */
.L_x_47587:
[----:B------:R-:W-:Y:S05]  /*a8b0*/  BSYNC B1 ;  /* 0x0000000000017941 */ /* 0x000fea0003800000 */
.L_x_47585:
        /* <DEDUP_REMOVED lines=16> */
.L_x_47591:
[----:B------:R-:W-:Y:S05]  /*a9c0*/  BSYNC B2 ;  /* 0x0000000000027941 */ /* 0x000fea0003800000 */
.L_x_47590:
        /* <DEDUP_REMOVED lines=44> */
.L_x_47589:
[----:B------:R-:W-:Y:S05]  /*ac90*/  BSYNC B1 ;  /* 0x0000000000017941 */ /* 0x000fea0003800000 */
.L_x_47588:
        /* <DEDUP_REMOVED lines=12> */
.L_x_47592:
        /* <DEDUP_REMOVED lines=12> */
.L_x_47595:
[----:B------:R-:W-:Y:S02]  /*ae20*/  MOV R15, R6 ;  /* 0x00000006000f7202 */ /* 0x000fe40000000f00 */
.L_x_47596:
[----:B------:R-:W-:Y:S05]  /*ae30*/  BSYNC B1 ;  /* 0x0000000000017941 */ /* 0x000fea0003800000 */
.L_x_47594:
        /* <DEDUP_REMOVED lines=16> */
.L_x_47600:
[----:B------:R-:W-:Y:S05]  /*af40*/  BSYNC B2 ;  /* 0x0000000000027941 */ /* 0x000fea0003800000 */
.L_x_47599:
        /* <DEDUP_REMOVED lines=44> */
.L_x_47598:
[----:B------:R-:W-:Y:S05]  /*b210*/  BSYNC B1 ;  /* 0x0000000000017941 */ /* 0x000fea0003800000 */
.L_x_47597:
        /* <DEDUP_REMOVED lines=9> */
.L_x_47593:
        /* <DEDUP_REMOVED lines=12> */
.L_x_47602:
[----:B------:R-:W-:Y:S02]  /*b370*/  IMAD.MOV.U32 R16, RZ, RZ, R6 ;  /* 0x000000ffff107224 */ /* 0x000fe400078e0006 */
.L_x_47603:
[----:B------:R-:W-:Y:S05]  /*b380*/  BSYNC B1 ;  /* 0x0000000000017941 */ /* 0x000fea0003800000 */
.L_x_47601:
        /* <DEDUP_REMOVED lines=16> */
.L_x_47607:
[----:B------:R-:W-:Y:S05]  /*b490*/  BSYNC B2 ;  /* 0x0000000000027941 */ /* 0x000fea0003800000 */
.L_x_47606:
        /* <DEDUP_REMOVED lines=44> */
.L_x_47605:
[----:B------:R-:W-:Y:S05]  /*b760*/  BSYNC B1 ;  /* 0x0000000000017941 */ /* 0x000fea0003800000 */
.L_x_47604:
        /* <DEDUP_REMOVED lines=12> */
.L_x_47608:
        /* <DEDUP_REMOVED lines=12> */
.L_x_47611:
[----:B------:R-:W-:Y:S02]  /*b8f0*/  IMAD.MOV.U32 R18, RZ, RZ, R6 ;  /* 0x000000ffff127224 */ /* 0x000fe400078e0006 */
.L_x_47612:
[----:B------:R-:W-:Y:S05]  /*b900*/  BSYNC B1 ;  /* 0x0000000000017941 */ /* 0x000fea0003800000 */
.L_x_47610:
        /* <DEDUP_REMOVED lines=16> */
.L_x_47616:
[----:B------:R-:W-:Y:S05]  /*ba10*/  BSYNC B2 ;  /* 0x0000000000027941 */ /* 0x000fea0003800000 */
.L_x_47615:
        /* <DEDUP_REMOVED lines=44> */
.L_x_47614:
[----:B------:R-:W-:Y:S05]  /*bce0*/  BSYNC B1 ;  /* 0x0000000000017941 */ /* 0x000fea0003800000 */
.L_x_47613:
        /* <DEDUP_REMOVED lines=10> */
.L_x_47609:
        /* <DEDUP_REMOVED lines=12> */
.L_x_47618:
[----:B------:R-:W-:Y:S02]  /*be50*/  IMAD.MOV.U32 R16, RZ, RZ, R6 ;  /* 0x000000ffff107224 */ /* 0x000fe400078e0006 */
.L_x_47619:
[----:B------:R-:W-:Y:S05]  /*be60*/  BSYNC B1 ;  /* 0x0000000000017941 */ /* 0x000fea0003800000 */
.L_x_47617:
        /* <DEDUP_REMOVED lines=16> */
.L_x_47623:
[----:B------:R-:W-:Y:S05]  /*bf70*/  BSYNC B2 ;  /* 0x0000000000027941 */ /* 0x000fea0003800000 */
.L_x_47622:
        /* <DEDUP_REMOVED lines=44> */
.L_x_47621:
[----:B------:R-:W-:Y:S05]  /*c240*/  BSYNC B1 ;  /* 0x0000000000017941 */ /* 0x000fea0003800000 */
.L_x_47620:
        /* <DEDUP_REMOVED lines=12> */
.L_x_47624:
        /* <DEDUP_REMOVED lines=12> */
.L_x_47627:
[----:B------:R-:W-:Y:S02]  /*c3d0*/  IMAD.MOV.U32 R16, RZ, RZ, R6 ;  /* 0x000000ffff107224 */ /* 0x000fe400078e0006 */
.L_x_47628:
[----:B------:R-:W-:Y:S05]  /*c3e0*/  BSYNC B1 ;  /* 0x0000000000017941 */ /* 0x000fea0003800000 */
.L_x_47626:
        /* <DEDUP_REMOVED lines=16> */
.L_x_47632:
[----:B------:R-:W-:Y:S05]  /*c4f0*/  BSYNC B2 ;  /* 0x0000000000027941 */ /* 0x000fea0003800000 */
.L_x_47631:
        /* <DEDUP_REMOVED lines=44> */
.L_x_47630:
[----:B------:R-:W-:Y:S05]  /*c7c0*/  BSYNC B1 ;  /* 0x0000000000017941 */ /* 0x000fea0003800000 */
.L_x_47629:
        /* <DEDUP_REMOVED lines=10> */
.L_x_47625:
        /* <DEDUP_REMOVED lines=12> */
.L_x_47634:
[----:B------:R-:W-:Y:S02]  /*c930*/  MOV R18, R6 ;  /* 0x0000000600127202 */ /* 0x000fe40000000f00 */
.L_x_47635:
[----:B------:R-:W-:Y:S05]  /*c940*/  BSYNC B1 ;  /* 0x0000000000017941 */ /* 0x000fea0003800000 */
.L_x_47633:
        /* <DEDUP_REMOVED lines=16> */
.L_x_47639:
[----:B------:R-:W-:Y:S05]  /*ca50*/  BSYNC B2 ;  /* 0x0000000000027941 */ /* 0x000fea0003800000 */
.L_x_47638:
        /* <DEDUP_REMOVED lines=44> */
.L_x_47637:
[----:B------:R-:W-:Y:S05]  /*cd20*/  BSYNC B1 ;  /* 0x0000000000017941 */ /* 0x000fea0003800000 */
.L_x_47636:
        /* <DEDUP_REMOVED lines=13> */
.L_x_47640:
        /* <DEDUP_REMOVED lines=12> */
.L_x_47643:
[----:B------:R-:W-:Y:S02]  /*cec0*/  MOV R0, R6 ;  /* 0x0000000600007202 */ /* 0x000fe40000000f00 */
.L_x_47644:
[----:B------:R-:W-:Y:S05]  /*ced0*/  BSYNC B1 ;  /* 0x0000000000017941 */ /* 0x000fea0003800000 */
.L_x_47642:
        /* <DEDUP_REMOVED lines=19> */
.L_x_47648:
[----:B------:R-:W-:Y:S05]  /*d010*/  BSYNC B2 ;  /* 0x0000000000027941 */ /* 0x000fea0003800000 */
.L_x_47647:
        /* <DEDUP_REMOVED lines=44> */
.L_x_47646:
[----:B------:R-:W-:Y:S05]  /*d2e0*/  BSYNC B1 ;  /* 0x0000000000017941 */ /* 0x000fea0003800000 */
.L_x_47645:
        /* <DEDUP_REMOVED lines=9> */
.L_x_47641:
        /* <DEDUP_REMOVED lines=47> */
.L_x_47649:
        /* <DEDUP_REMOVED lines=20> */
.L_x_47651:
[----:B------:R-:W-:Y:S02]  /*d7b0*/  IMAD.MOV.U32 R23, RZ, RZ, R6 ;  /* 0x000000ffff177224 */ /* 0x000fe400078e0006 */
.L_x_47652:
[----:B------:R-:W-:Y:S05]  /*d7c0*/  BSYNC B1 ;  /* 0x0000000000017941 */ /* 0x000fea0003800000 */
.L_x_47650:
        /* <DEDUP_REMOVED lines=16> */
.L_x_47656:
[----:B------:R-:W-:Y:S05]  /*d8d0*/  BSYNC B2 ;  /* 0x0000000000027941 */ /* 0x000fea0003800000 */
.L_x_47655:
        /* <DEDUP_REMOVED lines=44> */
.L_x_47654:
[----:B------:R-:W-:Y:S05]  /*dba0*/  BSYNC B1 ;  /* 0x0000000000017941 */ /* 0x000fea0003800000 */
.L_x_47653:
        /* <DEDUP_REMOVED lines=15> */
.L_x_47657:
        /* <DEDUP_REMOVED lines=12> */
.L_x_47660:
[----:B------:R-:W-:Y:S02]  /*dd60*/  IMAD.MOV.U32 R11, RZ, RZ, R6 ;  /* 0x000000ffff0b7224 */ /* 0x000fe400078e0006 */
.L_x_47661:
[----:B------:R-:W-:Y:S05]  /*dd70*/  BSYNC B1 ;  /* 0x0000000000017941 */ /* 0x000fea0003800000 */
.L_x_47659:
        /* <DEDUP_REMOVED lines=16> */
.L_x_47665:
[----:B------:R-:W-:Y:S05]  /*de80*/  BSYNC B2 ;  /* 0x0000000000027941 */ /* 0x000fea0003800000 */
.L_x_47664:
        /* <DEDUP_REMOVED lines=44> */
.L_x_47663:
[----:B------:R-:W-:Y:S05]  /*e150*/  BSYNC B1 ;  /* 0x0000000000017941 */ /* 0x000fea0003800000 */
.L_x_47662:
        /* <DEDUP_REMOVED lines=9> */
.L_x_47658:
        /* <DEDUP_REMOVED lines=12> */
.L_x_47667:
[----:B------:R-:W-:Y:S02]  /*e2b0*/  IMAD.MOV.U32 R20, RZ, RZ, R6 ;  /* 0x000000ffff147224 */ /* 0x000fe400078e0006 */
.L_x_47668:
[----:B------:R-:W-:Y:S05]  /*e2c0*/  BSYNC B1 ;  /* 0x0000000000017941 */ /* 0x000fea0003800000 */
.L_x_47666:
        /* <DEDUP_REMOVED lines=16> */
.L_x_47672:
[----:B------:R-:W-:Y:S05]  /*e3d0*/  BSYNC B2 ;  /* 0x0000000000027941 */ /* 0x000fea0003800000 */
.L_x_47671:
        /* <DEDUP_REMOVED lines=44> */
.L_x_47670:
[----:B------:R-:W-:Y:S05]  /*e6a0*/  BSYNC B1 ;  /* 0x0000000000017941 */ /* 0x000fea0003800000 */
.L_x_47669:
        /* <DEDUP_REMOVED lines=14> */
.L_x_47673:
        /* <DEDUP_REMOVED lines=12> */
.L_x_47676:
[----:B------:R-:W-:Y:S02]  /*e850*/  IMAD.MOV.U32 R12, RZ, RZ, R6 ;  /* 0x000000ffff0c7224 */ /* 0x000fe400078e0006 */
.L_x_47677:
[----:B------:R-:W-:Y:S05]  /*e860*/  BSYNC B1 ;  /* 0x0000000000017941 */ /* 0x000fea0003800000 */
.L_x_47675:
        /* <DEDUP_REMOVED lines=16> */
.L_x_47681:
[----:B------:R-:W-:Y:S05]  /*e970*/  BSYNC B2 ;  /* 0x0000000000027941 */ /* 0x000fea0003800000 */
.L_x_47680:
        /* <DEDUP_REMOVED lines=44> */
.L_x_47679:
[----:B------:R-:W-:Y:S05]  /*ec40*/  BSYNC B1 ;  /* 0x0000000000017941 */ /* 0x000fea0003800000 */
.L_x_47678:
        /* <DEDUP_REMOVED lines=9> */
.L_x_47674:
        /* <DEDUP_REMOVED lines=12> */
.L_x_47683:
[----:B------:R-:W-:Y:S02]  /*eda0*/  IMAD.MOV.U32 R16, RZ, RZ, R6 ;  /* 0x000000ffff107224 */ /* 0x000fe400078e0006 */
.L_x_47684:
[----:B------:R-:W-:Y:S05]  /*edb0*/  BSYNC B1 ;  /* 0x0000000000017941 */ /* 0x000fea0003800000 */
.L_x_47682:
        /* <DEDUP_REMOVED lines=16> */
.L_x_47688:
[----:B------:R-:W-:Y:S05]  /*eec0*/  BSYNC B2 ;  /* 0x0000000000027941 */ /* 0x000fea0003800000 */
.L_x_47687:
        /* <DEDUP_REMOVED lines=44> */
.L_x_47686:
[----:B------:R-:W-:Y:S05]  /*f190*/  BSYNC B1 ;  /* 0x0000000000017941 */ /* 0x000fea0003800000 */
.L_x_47685:
        /* <DEDUP_REMOVED lines=14> */
.L_x_47689:
        /* <DEDUP_REMOVED lines=12> */
.L_x_47692:
[----:B------:R-:W-:Y:S02]  /*f340*/  IMAD.MOV.U32 R13, RZ, RZ, R6 ;  /* 0x000000ffff0d7224 */ /* 0x000fe400078e0006 */
.L_x_47693:
[----:B------:R-:W-:Y:S05]  /*f350*/  BSYNC B1 ;  /* 0x0000000000017941 */ /* 0x000fea0003800000 */
.L_x_47691:
        /* <DEDUP_REMOVED lines=16> */
.L_x_47697:
[----:B------:R-:W-:Y:S05]  /*f460*/  BSYNC B2 ;  /* 0x0000000000027941 */ /* 0x000fea0003800000 */
.L_x_47696:
        /* <DEDUP_REMOVED lines=44> */
.L_x_47695:
[----:B------:R-:W-:Y:S05]  /*f730*/  BSYNC B1 ;  /* 0x0000000000017941 */ /* 0x000fea0003800000 */
.L_x_47694:
        /* <DEDUP_REMOVED lines=9> */
.L_x_47690:
        /* <DEDUP_REMOVED lines=12> */
.L_x_47699:
[----:B------:R-:W-:Y:S02]  /*f890*/  IMAD.MOV.U32 R16, RZ, RZ, R6 ;  /* 0x000000ffff107224 */ /* 0x000fe400078e0006 */
.L_x_47700:
[----:B------:R-:W-:Y:S05]  /*f8a0*/  BSYNC B1 ;  /* 0x0000000000017941 */ /* 0x000fea0003800000 */
.L_x_47698:
        /* <DEDUP_REMOVED lines=16> */
.L_x_47704:
[----:B------:R-:W-:Y:S05]  /*f9b0*/  BSYNC B2 ;  /* 0x0000000000027941 */ /* 0x000fea0003800000 */
.L_x_47703:
        /* <DEDUP_REMOVED lines=44> */
.L_x_47702:
[----:B------:R-:W-:Y:S05]  /*fc80*/  BSYNC B1 ;  /* 0x0000000000017941 */ /* 0x000fea0003800000 */
.L_x_47701:
        /* <DEDUP_REMOVED lines=12> */
.L_x_47705:
        /* <DEDUP_REMOVED lines=12> */
.L_x_47708:
[----:B------:R-:W-:Y:S02]  /*fe10*/  IMAD.MOV.U32 R14, RZ, RZ, R6 ;  /* 0x000000ffff0e7224 */ /* 0x000fe400078e0006 */
.L_x_47709:
[----:B------:R-:W-:Y:S05]  /*fe20*/  BSYNC B1 ;  /* 0x0000000000017941 */ /* 0x000fea0003800000 */
.L_x_47707:
        /* <DEDUP_REMOVED lines=16> */
.L_x_47713:
[----:B------:R-:W-:Y:S05]  /*ff30*/  BSYNC B2 ;  /* 0x0000000000027941 */ /* 0x000fea0003800000 */
.L_x_47712:
        /* <DEDUP_REMOVED lines=44> */
.L_x_47711:
[----:B------:R-:W-:Y:S05]  /*10200*/  BSYNC B1 ;  /* 0x0000000000017941 */ /* 0x000fea0003800000 */
.L_x_47710:
        /* <DEDUP_REMOVED lines=9> */
.L_x_47706:
        /* <DEDUP_REMOVED lines=12> */
.L_x_47715:
[----:B------:R-:W-:Y:S02]  /*10360*/  IMAD.MOV.U32 R16, RZ, RZ, R6 ;  /* 0x000000ffff107224 */ /* 0x000fe400078e0006 */
.L_x_47716:
[----:B------:R-:W-:Y:S05]  /*10370*/  BSYNC B1 ;  /* 0x0000000000017941 */ /* 0x000fea0003800000 */
.L_x_47714:
        /* <DEDUP_REMOVED lines=16> */
.L_x_47720:
[----:B------:R-:W-:Y:S05]  /*10480*/  BSYNC B2 ;  /* 0x0000000000027941 */ /* 0x000fea0003800000 */
.L_x_47719:
        /* <DEDUP_REMOVED lines=44> */
.L_x_47718:
[----:B------:R-:W-:Y:S05]  /*10750*/  BSYNC B1 ;  /* 0x0000000000017941 */ /* 0x000fea0003800000 */
.L_x_47717:
        /* <DEDUP_REMOVED lines=12> */
.L_x_47721:
        /* <DEDUP_REMOVED lines=12> */
.L_x_47724:
[----:B------:R-:W-:Y:S02]  /*108e0*/  IMAD.MOV.U32 R15, RZ, RZ, R6 ;  /* 0x000000ffff0f7224 */ /* 0x000fe400078e0006 */
.L_x_47725:
[----:B------:R-:W-:Y:S05]  /*108f0*/  BSYNC B1 ;  /* 0x0000000000017941 */ /* 0x000fea0003800000 */
.L_x_47723:
        /* <DEDUP_REMOVED lines=16> */
.L_x_47729:
[----:B------:R-:W-:Y:S05]  /*10a00*/  BSYNC B2 ;  /* 0x0000000000027941 */ /* 0x000fea0003800000 */
.L_x_47728:
        /* <DEDUP_REMOVED lines=44> */
.L_x_47727:
[----:B------:R-:W-:Y:S05]  /*10cd0*/  BSYNC B1 ;  /* 0x0000000000017941 */ /* 0x000fea0003800000 */
.L_x_47726:
        /* <DEDUP_REMOVED lines=9> */
.L_x_47722:
        /* <DEDUP_REMOVED lines=12> */
.L_x_47731:
[----:B------:R-:W-:Y:S02]  /*10e30*/  IMAD.MOV.U32 R20, RZ, RZ, R6 ;  /* 0x000000ffff147224 */ /* 0x000fe400078e0006 */
.L_x_47732:
[----:B------:R-:W-:Y:S05]  /*10e40*/  BSYNC B1 ;  /* 0x0000000000017941 */ /* 0x000fea0003800000 */
.L_x_47730:
        /* <DEDUP_REMOVED lines=16> */
.L_x_47736:
[----:B------:R-:W-:Y:S05]  /*10f50*/  BSYNC B2 ;  /* 0x0000000000027941 */ /* 0x000fea0003800000 */
.L_x_47735:
        /* <DEDUP_REMOVED lines=44> */
.L_x_47734:
[----:B------:R-:W-:Y:S05]  /*11220*/  BSYNC B1 ;  /* 0x0000000000017941 */ /* 0x000fea0003800000 */
.L_x_47733:
        /* <DEDUP_REMOVED lines=12> */
.L_x_47737:
        /* <DEDUP_REMOVED lines=12> */
.L_x_47740:
[----:B------:R-:W-:Y:S02]  /*113b0*/  IMAD.MOV.U32 R16, RZ, RZ, R6 ;  /* 0x000000ffff107224 */ /* 0x000fe400078e0006 */
.L_x_47741:
[----:B------:R-:W-:Y:S05]  /*113c0*/  BSYNC B1 ;  /* 0x0000000000017941 */ /* 0x000fea0003800000 */
.L_x_47739:
        /* <DEDUP_REMOVED lines=16> */
.L_x_47745:
[----:B------:R-:W-:Y:S05]  /*114d0*/  BSYNC B2 ;  /* 0x0000000000027941 */ /* 0x000fea0003800000 */
.L_x_47744:
        /* <DEDUP_REMOVED lines=44> */
.L_x_47743:
[----:B------:R-:W-:Y:S05]  /*117a0*/  BSYNC B1 ;  /* 0x0000000000017941 */ /* 0x000fea0003800000 */
.L_x_47742:
        /* <DEDUP_REMOVED lines=10> */
.L_x_47738:
        /* <DEDUP_REMOVED lines=12> */
.L_x_47747:
[----:B------:R-:W-:Y:S02]  /*11910*/  IMAD.MOV.U32 R18, RZ, RZ, R6 ;  /* 0x000000ffff127224 */ /* 0x000fe400078e0006 */
.L_x_47748:
[----:B------:R-:W-:Y:S05]  /*11920*/  BSYNC B1 ;  /* 0x0000000000017941 */ /* 0x000fea0003800000 */
.L_x_47746:
        /* <DEDUP_REMOVED lines=16> */
.L_x_47752:
[----:B------:R-:W-:Y:S05]  /*11a30*/  BSYNC B2 ;  /* 0x0000000000027941 */ /* 0x000fea0003800000 */
.L_x_47751:
        /* <DEDUP_REMOVED lines=44> */
.L_x_47750:
[----:B------:R-:W-:Y:S05]  /*11d00*/  BSYNC B1 ;  /* 0x0000000000017941 */ /* 0x000fea0003800000 */
.L_x_47749:
        /* <DEDUP_REMOVED lines=12> */
.L_x_47753:
        /* <DEDUP_REMOVED lines=12> */
.L_x_47756:
[----:B------:R-:W-:Y:S02]  /*11e90*/  IMAD.MOV.U32 R18, RZ, RZ, R6 ;  /* 0x000000ffff127224 */ /* 0x000fe400078e0006 */
.L_x_47757:
[----:B------:R-:W-:Y:S05]  /*11ea0*/  BSYNC B1 ;  /* 0x0000000000017941 */ /* 0x000fea0003800000 */
.L_x_47755:
        /* <DEDUP_REMOVED lines=16> */
.L_x_47761:
[----:B------:R-:W-:Y:S05]  /*11fb0*/  BSYNC B2 ;  /* 0x0000000000027941 */ /* 0x000fea0003800000 */
.L_x_47760:
        /* <DEDUP_REMOVED lines=44> */
.L_x_47759:
[----:B------:R-:W-:Y:S05]  /*12280*/  BSYNC B1 ;  /* 0x0000000000017941 */ /* 0x000fea0003800000 */
.L_x_47758:
        /* <DEDUP_REMOVED lines=10> */
.L_x_47754:
        /* <DEDUP_REMOVED lines=12> */
.L_x_47763:
[----:B------:R-:W-:Y:S02]  /*123f0*/  IMAD.MOV.U32 R16, RZ, RZ, R6 ;  /* 0x000000ffff107224 */ /* 0x000fe400078e0006 */
.L_x_47764:
[----:B------:R-:W-:Y:S05]  /*12400*/  BSYNC B1 ;  /* 0x0000000000017941 */ /* 0x000fea0003800000 */
.L_x_47762:
        /* <DEDUP_REMOVED lines=16> */
.L_x_47768:
[----:B------:R-:W-:Y:S05]  /*12510*/  BSYNC B2 ;  /* 0x0000000000027941 */ /* 0x000fea0003800000 */
.L_x_47767:
        /* <DEDUP_REMOVED lines=44> */
.L_x_47766:
[----:B------:R-:W-:Y:S05]  /*127e0*/  BSYNC B1 ;  /* 0x0000000000017941 */ /* 0x000fea0003800000 */
.L_x_47765:
        /* <DEDUP_REMOVED lines=13> */
.L_x_47769:
        /* <DEDUP_REMOVED lines=12> */
.L_x_47772:
[----:B------:R-:W-:Y:S02]  /*12980*/  MOV R0, R6 ;  /* 0x0000000600007202 */ /* 0x000fe40000000f00 */
.L_x_47773:
[----:B------:R-:W-:Y:S05]  /*12990*/  BSYNC B1 ;  /* 0x0000000000017941 */ /* 0x000fea0003800000 */
.L_x_47771:
        /* <DEDUP_REMOVED lines=19> */
.L_x_47777:
[----:B------:R-:W-:Y:S05]  /*12ad0*/  BSYNC B2 ;  /* 0x0000000000027941 */ /* 0x000fea0003800000 */
.L_x_47776:
        /* <DEDUP_REMOVED lines=44> */
.L_x_47775:
[----:B------:R-:W-:Y:S05]  /*12da0*/  BSYNC B1 ;  /* 0x0000000000017941 */ /* 0x000fea0003800000 */
.L_x_47774:
        /* <DEDUP_REMOVED lines=9> */
.L_x_47770:
        /* <DEDUP_REMOVED lines=46> */
.L_x_47778:
        /* <DEDUP_REMOVED lines=19> */
.L_x_47780:
[----:B------:R-:W-:Y:S02]  /*13250*/  IMAD.MOV.U32 R20, RZ, RZ, R6 ;  /* 0x000000ffff147224 */ /* 0x000fe400078e0006 */
.L_x_47781:
[----:B------:R-:W-:Y:S05]  /*13260*/  BSYNC B1 ;  /* 0x0000000000017941 */ /* 0x000fea0003800000 */
.L_x_47779:
        /* <DEDUP_REMOVED lines=16> */
.L_x_47785:
[----:B------:R-:W-:Y:S05]  /*13370*/  BSYNC B2 ;  /* 0x0000000000027941 */ /* 0x000fea0003800000 */
.L_x_47784:
        /* <DEDUP_REMOVED lines=44> */
.L_x_47783:
[----:B------:R-:W-:Y:S05]  /*13640*/  BSYNC B1 ;  /* 0x0000000000017941 */ /* 0x000fea0003800000 */
.L_x_47782:
        /* <DEDUP_REMOVED lines=15> */
.L_x_47786:
        /* <DEDUP_REMOVED lines=12> */
.L_x_47789:
[----:B------:R-:W-:Y:S02]  /*13800*/  IMAD.MOV.U32 R11, RZ, RZ, R6 ;  /* 0x000000ffff0b7224 */ /* 0x000fe400078e0006 */
.L_x_47790:
[----:B------:R-:W-:Y:S05]  /*13810*/  BSYNC B1 ;  /* 0x0000000000017941 */ /* 0x000fea0003800000 */
.L_x_47788:
        /* <DEDUP_REMOVED lines=16> */
.L_x_47794:
[----:B------:R-:W-:Y:S05]  /*13920*/  BSYNC B2 ;  /* 0x0000000000027941 */ /* 0x000fea0003800000 */
.L_x_47793:
        /* <DEDUP_REMOVED lines=44> */
.L_x_47792:
[----:B------:R-:W-:Y:S05]  /*13bf0*/  BSYNC B1 ;  /* 0x0000000000017941 */ /* 0x000fea0003800000 */
.L_x_47791:
        /* <DEDUP_REMOVED lines=9> */
.L_x_47787:
        /* <DEDUP_REMOVED lines=12> */
.L_x_47796:
[----:B------:R-:W-:Y:S02]  /*13d50*/  IMAD.MOV.U32 R22, RZ, RZ, R6 ;  /* 0x000000ffff167224 */ /* 0x000fe400078e0006 */
.L_x_47797:
[----:B------:R-:W-:Y:S05]  /*13d60*/  BSYNC B1 ;  /* 0x0000000000017941 */ /* 0x000fea0003800000 */
.L_x_47795:
        /* <DEDUP_REMOVED lines=16> */
.L_x_47801:
[----:B------:R-:W-:Y:S05]  /*13e70*/  BSYNC B2 ;  /* 0x0000000000027941 */ /* 0x000fea0003800000 */
.L_x_47800:
        /* <DEDUP_REMOVED lines=44> */
.L_x_47799:
[----:B------:R-:W-:Y:S05]  /*14140*/  BSYNC B1 ;  /* 0x0000000000017941 */ /* 0x000fea0003800000 */
.L_x_47798:
        /* <DEDUP_REMOVED lines=14> */
.L_x_47802:
        /* <DEDUP_REMOVED lines=12> */
.L_x_47805:
[----:B------:R-:W-:Y:S02]  /*142f0*/  MOV R12, R6 ;  /* 0x00000006000c7202 */ /* 0x000fe40000000f00 */
.L_x_47806:
[----:B------:R-:W-:Y:S05]  /*14300*/  BSYNC B1 ;  /* 0x0000000000017941 */ /* 0x000fea0003800000 */
.L_x_47804:
        /* <DEDUP_REMOVED lines=16> */
.L_x_47810:
[----:B------:R-:W-:Y:S05]  /*14410*/  BSYNC B2 ;  /* 0x0000000000027941 */ /* 0x000fea0003800000 */
.L_x_47809:
        /* <DEDUP_REMOVED lines=44> */
.L_x_47808:
[----:B------:R-:W-:Y:S05]  /*146e0*/  BSYNC B1 ;  /* 0x0000000000017941 */ /* 0x000fea0003800000 */
.L_x_47807:
        /* <DEDUP_REMOVED lines=9> */
.L_x_47803:
        /* <DEDUP_REMOVED lines=12> */
.L_x_47812:
[----:B------:R-:W-:Y:S02]  /*14840*/  MOV R16, R6 ;  /* 0x0000000600107202 */ /* 0x000fe40000000f00 */
.L_x_47813:
[----:B------:R-:W-:Y:S05]  /*14850*/  BSYNC B1 ;  /* 0x0000000000017941 */ /* 0x000fea0003800000 */
.L_x_47811:
        /* <DEDUP_REMOVED lines=16> */
.L_x_47817:
[----:B------:R-:W-:Y:S05]  /*14960*/  BSYNC B2 ;  /* 0x0000000000027941 */ /* 0x000fea0003800000 */
.L_x_47816:
        /* <DEDUP_REMOVED lines=44> */
.L_x_47815:
[----:B------:R-:W-:Y:S05]  /*14c30*/  BSYNC B1 ;  /* 0x0000000000017941 */ /* 0x000fea0003800000 */
.L_x_47814:
        /* <DEDUP_REMOVED lines=14> */
.L_x_47818:
        /* <DEDUP_REMOVED lines=12> */
.L_x_47821:
[----:B------:R-:W-:Y:S02]  /*14de0*/  IMAD.MOV.U32 R13, RZ, RZ, R6 ;  /* 0x000000ffff0d7224 */ /* 0x000fe400078e0006 */
.L_x_47822:
[----:B------:R-:W-:Y:S05]  /*14df0*/  BSYNC B1 ;  /* 0x0000000000017941 */ /* 0x000fea0003800000 */
.L_x_47820:
        /* <DEDUP_REMOVED lines=16> */
.L_x_47826:
[----:B------:R-:W-:Y:S05]  /*14f00*/  BSYNC B2 ;  /* 0x0000000000027941 */ /* 0x000fea0003800000 */
.L_x_47825:
        /* <DEDUP_REMOVED lines=44> */
.L_x_47824:
[----:B------:R-:W-:Y:S05]  /*151d0*/  BSYNC B1 ;  /* 0x0000000000017941 */ /* 0x000fea0003800000 */
.L_x_47823:
        /* <DEDUP_REMOVED lines=9> */
.L_x_47819:
        /* <DEDUP_REMOVED lines=12> */
.L_x_47828:
[----:B------:R-:W-:Y:S02]  /*15330*/  IMAD.MOV.U32 R16, RZ, RZ, R6 ;  /* 0x000000ffff107224 */ /* 0x000fe400078e0006 */
.L_x_47829:
[----:B------:R-:W-:Y:S05]  /*15340*/  BSYNC B1 ;  /* 0x0000000000017941 */ /* 0x000fea0003800000 */
.L_x_47827:
        /* <DEDUP_REMOVED lines=16> */
.L_x_47833:
[----:B------:R-:W-:Y:S05]  /*15450*/  BSYNC B2 ;  /* 0x0000000000027941 */ /* 0x000fea0003800000 */
.L_x_47832:
        /* <DEDUP_REMOVED lines=44> */
.L_x_47831:
[----:B------:R-:W-:Y:S05]  /*15720*/  BSYNC B1 ;  /* 0x0000000000017941 */ /* 0x000fea0003800000 */
.L_x_47830:
        /* <DEDUP_REMOVED lines=12> */
.L_x_47834:
        /* <DEDUP_REMOVED lines=12> */
.L_x_47837:
[----:B------:R-:W-:Y:S02]  /*158b0*/  IMAD.MOV.U32 R14, RZ, RZ, R6 ;  /* 0x000000ffff0e7224 */ /* 0x000fe400078e0006 */
.L_x_47838:
[----:B------:R-:W-:Y:S05]  /*158c0*/  BSYNC B1 ;  /* 0x0000000000017941 */ /* 0x000fea0003800000 */
.L_x_47836:
        /* <DEDUP_REMOVED lines=16> */
.L_x_47842:
[----:B------:R-:W-:Y:S05]  /*159d0*/  BSYNC B2 ;  /* 0x0000000000027941 */ /* 0x000fea0003800000 */
.L_x_47841:
        /* <DEDUP_REMOVED lines=44> */
.L_x_47840:
[----:B------:R-:W-:Y:S05]  /*15ca0*/  BSYNC B1 ;  /* 0x0000000000017941 */ /* 0x000fea0003800000 */
.L_x_47839:
        /* <DEDUP_REMOVED lines=9> */
.L_x_47835:
        /* <DEDUP_REMOVED lines=12> */
.L_x_47844:
[----:B------:R-:W-:Y:S02]  /*15e00*/  IMAD.MOV.U32 R20, RZ, RZ, R6 ;  /* 0x000000ffff147224 */ /* 0x000fe400078e0006 */
.L_x_47845:
[----:B------:R-:W-:Y:S05]  /*15e10*/  BSYNC B1 ;  /* 0x0000000000017941 */ /* 0x000fea0003800000 */
.L_x_47843:
        /* <DEDUP_REMOVED lines=16> */
.L_x_47849:
[----:B------:R-:W-:Y:S05]  /*15f20*/  BSYNC B2 ;  /* 0x0000000000027941 */ /* 0x000fea0003800000 */
.L_x_47848:
        /* <DEDUP_REMOVED lines=44> */
.L_x_47847:
[----:B------:R-:W-:Y:S05]  /*161f0*/  BSYNC B1 ;  /* 0x0000000000017941 */ /* 0x000fea0003800000 */
.L_x_47846:
        /* <DEDUP_REMOVED lines=12> */
.L_x_47850:
        /* <DEDUP_REMOVED lines=12> */
.L_x_47853:
[----:B------:R-:W-:Y:S02]  /*16380*/  IMAD.MOV.U32 R15, RZ, RZ, R6 ;  /* 0x000000ffff0f7224 */ /* 0x000fe400078e0006 */
.L_x_47854:
[----:B------:R-:W-:Y:S05]  /*16390*/  BSYNC B1 ;  /* 0x0000000000017941 */ /* 0x000fea0003800000 */
.L_x_47852:
        /* <DEDUP_REMOVED lines=16> */
.L_x_47858:
[----:B------:R-:W-:Y:S05]  /*164a0*/  BSYNC B2 ;  /* 0x0000000000027941 */ /* 0x000fea0003800000 */
.L_x_47857:
        /* <DEDUP_REMOVED lines=44> */
.L_x_47856:
[----:B------:R-:W-:Y:S05]  /*16770*/  BSYNC B1 ;  /* 0x0000000000017941 */ /* 0x000fea0003800000 */
.L_x_47855:
        /* <DEDUP_REMOVED lines=9> */
.L_x_47851:
        /* <DEDUP_REMOVED lines=12> */
.L_x_47860:
[----:B------:R-:W-:Y:S02]  /*168d0*/  IMAD.MOV.U32 R16, RZ, RZ, R6 ;  /* 0x000000ffff107224 */ /* 0x000fe400078e0006 */
.L_x_47861:
[----:B------:R-:W-:Y:S05]  /*168e0*/  BSYNC B1 ;  /* 0x0000000000017941 */ /* 0x000fea0003800000 */
.L_x_47859:
        /* <DEDUP_REMOVED lines=16> */
.L_x_47865:
[----:B------:R-:W-:Y:S05]  /*169f0*/  BSYNC B2 ;  /* 0x0000000000027941 */ /* 0x000fea0003800000 */
.L_x_47864:
        /* <DEDUP_REMOVED lines=44> */
.L_x_47863:
[----:B------:R-:W-:Y:S05]  /*16cc0*/  BSYNC B1 ;  /* 0x0000000000017941 */ /* 0x000fea0003800000 */
.L_x_47862:
        /* <DEDUP_REMOVED lines=12> */
.L_x_47866:
        /* <DEDUP_REMOVED lines=12> */
.L_x_47869:
[----:B------:R-:W-:Y:S02]  /*16e50*/  IMAD.MOV.U32 R18, RZ, RZ, R6 ;  /* 0x000000ffff127224 */ /* 0x000fe400078e0006 */
.L_x_47870:
[----:B------:R-:W-:Y:S05]  /*16e60*/  BSYNC B1 ;  /* 0x0000000000017941 */ /* 0x000fea0003800000 */
.L_x_47868:
        /* <DEDUP_REMOVED lines=16> */
.L_x_47874:
[----:B------:R-:W-:Y:S05]  /*16f70*/  BSYNC B2 ;  /* 0x0000000000027941 */ /* 0x000fea0003800000 */
.L_x_47873:
        /* <DEDUP_REMOVED lines=44> */
.L_x_47872:
[----:B------:R-:W-:Y:S05]  /*17240*/  BSYNC B1 ;  /* 0x0000000000017941 */ /* 0x000fea0003800000 */
.L_x_47871:
        /* <DEDUP_REMOVED lines=10> */
.L_x_47867:
        /* <DEDUP_REMOVED lines=12> */
.L_x_47876:
[----:B------:R-:W-:Y:S02]  /*173b0*/  IMAD.MOV.U32 R16, RZ, RZ, R6 ;  /* 0x000000ffff107224 */ /* 0x000fe400078e0006 */
.L_x_47877:
[----:B------:R-:W-:Y:S05]  /*173c0*/  BSYNC B1 ;  /* 0x0000000000017941 */ /* 0x000fea0003800000 */
.L_x_47875:
        /* <DEDUP_REMOVED lines=16> */
.L_x_47881:
[----:B------:R-:W-:Y:S05]  /*174d0*/  BSYNC B2 ;  /* 0x0000000000027941 */ /* 0x000fea0003800000 */
.L_x_47880:
        /* <DEDUP_REMOVED lines=44> */
.L_x_47879:
[----:B------:R-:W-:Y:S05]  /*177a0*/  BSYNC B1 ;  /* 0x0000000000017941 */ /* 0x000fea0003800000 */
.L_x_47878:
        /* <DEDUP_REMOVED lines=12> */
.L_x_47882:
        /* <DEDUP_REMOVED lines=12> */
.L_x_47885:
[----:B------:R-:W-:Y:S02]  /*17930*/  MOV R16, R6 ;  /* 0x0000000600107202 */ /* 0x000fe40000000f00 */
.L_x_47886:
[----:B------:R-:W-:Y:S05]  /*17940*/  BSYNC B1 ;  /* 0x0000000000017941 */ /* 0x000fea0003800000 */
.L_x_47884:
        /* <DEDUP_REMOVED lines=16> */
.L_x_47890:
[----:B------:R-:W-:Y:S05]  /*17a50*/  BSYNC B2 ;  /* 0x0000000000027941 */ /* 0x000fea0003800000 */
.L_x_47889:
        /* <DEDUP_REMOVED lines=44> */
.L_x_47888:
[----:B------:R-:W-:Y:S05]  /*17d20*/  BSYNC B1 ;  /* 0x0000000000017941 */ /* 0x000fea0003800000 */
.L_x_47887:
        /* <DEDUP_REMOVED lines=10> */
.L_x_47883:
        /* <DEDUP_REMOVED lines=12> */
.L_x_47892:
[----:B------:R-:W-:Y:S02]  /*17e90*/  MOV R18, R6 ;  /* 0x0000000600127202 */ /* 0x000fe40000000f00 */
.L_x_47893:
[----:B------:R-:W-:Y:S05]  /*17ea0*/  BSYNC B1 ;  /* 0x0000000000017941 */ /* 0x000fea0003800000 */
.L_x_47891:
        /* <DEDUP_REMOVED lines=16> */
.L_x_47897:
[----:B------:R-:W-:Y:S05]  /*17fb0*/  BSYNC B2 ;  /* 0x0000000000027941 */ /* 0x000fea0003800000 */
.L_x_47896:
        /* <DEDUP_REMOVED lines=44> */
.L_x_47895:
[----:B------:R-:W-:Y:S05]  /*18280*/  BSYNC B1 ;  /* 0x0000000000017941 */ /* 0x000fea0003800000 */
.L_x_47894:
        /* <DEDUP_REMOVED lines=13> */
.L_x_47898:
        /* <DEDUP_REMOVED lines=12> */
.L_x_47901:
[----:B------:R-:W-:Y:S02]  /*18420*/  IMAD.MOV.U32 R0, RZ, RZ, R6 ;  /* 0x000000ffff007224 */ /* 0x000fe400078e0006 */
.L_x_47902:
[----:B------:R-:W-:Y:S05]  /*18430*/  BSYNC B1 ;  /* 0x0000000000017941 */ /* 0x000fea0003800000 */
.L_x_47900:
        /* <DEDUP_REMOVED lines=19> */
.L_x_47906:
[----:B------:R-:W-:Y:S05]  /*18570*/  BSYNC B2 ;  /* 0x0000000000027941 */ /* 0x000fea0003800000 */
.L_x_47905:
        /* <DEDUP_REMOVED lines=44> */
.L_x_47904:
[----:B------:R-:W-:Y:S05]  /*18840*/  BSYNC B1 ;  /* 0x0000000000017941 */ /* 0x000fea0003800000 */
.L_x_47903:
        /* <DEDUP_REMOVED lines=9> */
.L_x_47899:
        /* <DEDUP_REMOVED lines=46> */
.L_x_47907:
        /* <DEDUP_REMOVED lines=19> */
.L_x_47909:
[----:B------:R-:W-:Y:S02]  /*18cf0*/  IMAD.MOV.U32 R23, RZ, RZ, R6 ;  /* 0x000000ffff177224 */ /* 0x000fe400078e0006 */
.L_x_47910:
[----:B------:R-:W-:Y:S05]  /*18d00*/  BSYNC B1 ;  /* 0x0000000000017941 */ /* 0x000fea0003800000 */
.L_x_47908:
        /* <DEDUP_REMOVED lines=16> */
.L_x_47914:
[----:B------:R-:W-:Y:S05]  /*18e10*/  BSYNC B2 ;  /* 0x0000000000027941 */ /* 0x000fea0003800000 */
.L_x_47913:
        /* <DEDUP_REMOVED lines=44> */
.L_x_47912:
[----:B------:R-:W-:Y:S05]  /*190e0*/  BSYNC B1 ;  /* 0x0000000000017941 */ /* 0x000fea0003800000 */
.L_x_47911:
        /* <DEDUP_REMOVED lines=15> */
.L_x_47915:
        /* <DEDUP_REMOVED lines=12> */
.L_x_47918:
[----:B------:R-:W-:Y:S02]  /*192a0*/  MOV R11, R6 ;  /* 0x00000006000b7202 */ /* 0x000fe40000000f00 */
.L_x_47919:
[----:B------:R-:W-:Y:S05]  /*192b0*/  BSYNC B1 ;  /* 0x0000000000017941 */ /* 0x000fea0003800000 */
.L_x_47917:
        /* <DEDUP_REMOVED lines=16> */
.L_x_47923:
[----:B------:R-:W-:Y:S05]  /*193c0*/  BSYNC B2 ;  /* 0x0000000000027941 */ /* 0x000fea0003800000 */
.L_x_47922:
        /* <DEDUP_REMOVED lines=44> */
.L_x_47921:
[----:B------:R-:W-:Y:S05]  /*19690*/  BSYNC B1 ;  /* 0x0000000000017941 */ /* 0x000fea0003800000 */
.L_x_47920:
        /* <DEDUP_REMOVED lines=9> */
.L_x_47916:
        /* <DEDUP_REMOVED lines=12> */
.L_x_47925:
[----:B------:R-:W-:Y:S02]  /*197f0*/  MOV R20, R6 ;  /* 0x0000000600147202 */ /* 0x000fe40000000f00 */
.L_x_47926:
[----:B------:R-:W-:Y:S05]  /*19800*/  BSYNC B1 ;  /* 0x0000000000017941 */ /* 0x000fea0003800000 */
.L_x_47924:
        /* <DEDUP_REMOVED lines=16> */
.L_x_47930:
[----:B------:R-:W-:Y:S05]  /*19910*/  BSYNC B2 ;  /* 0x0000000000027941 */ /* 0x000fea0003800000 */
.L_x_47929:
        /* <DEDUP_REMOVED lines=44> */
.L_x_47928:
[----:B------:R-:W-:Y:S05]  /*19be0*/  BSYNC B1 ;  /* 0x0000000000017941 */ /* 0x000fea0003800000 */
.L_x_47927:
        /* <DEDUP_REMOVED lines=14> */
.L_x_47931:
        /* <DEDUP_REMOVED lines=12> */
.L_x_47934:
[----:B------:R-:W-:Y:S02]  /*19d90*/  IMAD.MOV.U32 R12, RZ, RZ, R6 ;  /* 0x000000ffff0c7224 */ /* 0x000fe400078e0006 */
.L_x_47935:
[----:B------:R-:W-:Y:S05]  /*19da0*/  BSYNC B1 ;  /* 0x0000000000017941 */ /* 0x000fea0003800000 */
.L_x_47933:
        /* <DEDUP_REMOVED lines=16> */
.L_x_47939:
[----:B------:R-:W-:Y:S05]  /*19eb0*/  BSYNC B2 ;  /* 0x0000000000027941 */ /* 0x000fea0003800000 */
.L_x_47938:
        /* <DEDUP_REMOVED lines=44> */
.L_x_47937:
[----:B------:R-:W-:Y:S05]  /*1a180*/  BSYNC B1 ;  /* 0x0000000000017941 */ /* 0x000fea0003800000 */
.L_x_47936:
        /* <DEDUP_REMOVED lines=9> */
.L_x_47932:
        /* <DEDUP_REMOVED lines=12> */
.L_x_47941:
[----:B------:R-:W-:Y:S02]  /*1a2e0*/  IMAD.MOV.U32 R16, RZ, RZ, R6 ;  /* 0x000000ffff107224 */ /* 0x000fe400078e0006 */
.L_x_47942:
[----:B------:R-:W-:Y:S05]  /*1a2f0*/  BSYNC B1 ;  /* 0x0000000000017941 */ /* 0x000fea0003800000 */
.L_x_47940:
        /* <DEDUP_REMOVED lines=16> */
.L_x_47946:
[----:B------:R-:W-:Y:S05]  /*1a400*/  BSYNC B2 ;  /* 0x0000000000027941 */ /* 0x000fea0003800000 */
.L_x_47945:
        /* <DEDUP_REMOVED lines=44> */
.L_x_47944:
[----:B------:R-:W-:Y:S05]  /*1a6d0*/  BSYNC B1 ;  /* 0x0000000000017941 */ /* 0x000fea0003800000 */
.L_x_47943:
        /* <DEDUP_REMOVED lines=14> */
.L_x_47947:
        /* <DEDUP_REMOVED lines=12> */
.L_x_47950:
[----:B------:R-:W-:Y:S02]  /*1a880*/  IMAD.MOV.U32 R13, RZ, RZ, R6 ;  /* 0x000000ffff0d7224 */ /* 0x000fe400078e0006 */
.L_x_47951:
[----:B------:R-:W-:Y:S05]  /*1a890*/  BSYNC B1 ;  /* 0x0000000000017941 */ /* 0x000fea0003800000 */
.L_x_47949:
        /* <DEDUP_REMOVED lines=16> */
.L_x_47955:
[----:B------:R-:W-:Y:S05]  /*1a9a0*/  BSYNC B2 ;  /* 0x0000000000027941 */ /* 0x000fea0003800000 */
.L_x_47954:
        /* <DEDUP_REMOVED lines=44> */
.L_x_47953:
[----:B------:R-:W-:Y:S05]  /*1ac70*/  BSYNC B1 ;  /* 0x0000000000017941 */ /* 0x000fea0003800000 */
.L_x_47952:
        /* <DEDUP_REMOVED lines=9> */
.L_x_47948:
        /* <DEDUP_REMOVED lines=12> */
.L_x_47957:
[----:B------:R-:W-:Y:S02]  /*1add0*/  IMAD.MOV.U32 R16, RZ, RZ, R6 ;  /* 0x000000ffff107224 */ /* 0x000fe400078e0006 */
.L_x_47958:
[----:B------:R-:W-:Y:S05]  /*1ade0*/  BSYNC B1 ;  /* 0x0000000000017941 */ /* 0x000fea0003800000 */
.L_x_47956:
        /* <DEDUP_REMOVED lines=16> */
.L_x_47962:
[----:B------:R-:W-:Y:S05]  /*1aef0*/  BSYNC B2 ;  /* 0x0000000000027941 */ /* 0x000fea0003800000 */
.L_x_47961:
        /* <DEDUP_REMOVED lines=44> */
.L_x_47960:
[----:B------:R-:W-:Y:S05]  /*1b1c0*/  BSYNC B1 ;  /* 0x0000000000017941 */ /* 0x000fea0003800000 */
.L_x_47959:
        /* <DEDUP_REMOVED lines=12> */
.L_x_47963:
        /* <DEDUP_REMOVED lines=12> */
.L_x_47966:
[----:B------:R-:W-:Y:S02]  /*1b350*/  IMAD.MOV.U32 R14, RZ, RZ, R6 ;  /* 0x000000ffff0e7224 */ /* 0x000fe400078e0006 */
.L_x_47967:
[----:B------:R-:W-:Y:S05]  /*1b360*/  BSYNC B1 ;  /* 0x0000000000017941 */ /* 0x000fea0003800000 */
.L_x_47965:
        /* <DEDUP_REMOVED lines=16> */
.L_x_47971:
[----:B------:R-:W-:Y:S05]  /*1b470*/  BSYNC B2 ;  /* 0x0000000000027941 */ /* 0x000fea0003800000 */
.L_x_47970:
        /* <DEDUP_REMOVED lines=44> */
.L_x_47969:
[----:B------:R-:W-:Y:S05]  /*1b740*/  BSYNC B1 ;  /* 0x0000000000017941 */ /* 0x000fea0003800000 */
.L_x_47968:
        /* <DEDUP_REMOVED lines=9> */
.L_x_47964:
        /* <DEDUP_REMOVED lines=12> */
.L_x_47973:
[----:B------:R-:W-:Y:S02]  /*1b8a0*/  IMAD.MOV.U32 R16, RZ, RZ, R6 ;  /* 0x000000ffff107224 */ /* 0x000fe400078e0006 */
.L_x_47974:
[----:B------:R-:W-:Y:S05]  /*1b8b0*/  BSYNC B1 ;  /* 0x0000000000017941 */ /* 0x000fea0003800000 */
.L_x_47972:
        /* <DEDUP_REMOVED lines=16> */
.L_x_47978:
[----:B------:R-:W-:Y:S05]  /*1b9c0*/  BSYNC B2 ;  /* 0x0000000000027941 */ /* 0x000fea0003800000 */
.L_x_47977:
        /* <DEDUP_REMOVED lines=44> */
.L_x_47976:
[----:B------:R-:W-:Y:S05]  /*1bc90*/  BSYNC B1 ;  /* 0x0000000000017941 */ /* 0x000fea0003800000 */
.L_x_47975:
        /* <DEDUP_REMOVED lines=12> */
.L_x_47979:
        /* <DEDUP_REMOVED lines=12> */
.L_x_47982:
[----:B------:R-:W-:Y:S02]  /*1be20*/  IMAD.MOV.U32 R15, RZ, RZ, R6 ;  /* 0x000000ffff0f7224 */ /* 0x000fe400078e0006 */
.L_x_47983:
[----:B------:R-:W-:Y:S05]  /*1be30*/  BSYNC B1 ;  /* 0x0000000000017941 */ /* 0x000fea0003800000 */
.L_x_47981:
        /* <DEDUP_REMOVED lines=16> */
.L_x_47987:
[----:B------:R-:W-:Y:S05]  /*1bf40*/  BSYNC B2 ;  /* 0x0000000000027941 */ /* 0x000fea0003800000 */
.L_x_47986:
        /* <DEDUP_REMOVED lines=44> */
.L_x_47985:
[----:B------:R-:W-:Y:S05]  /*1c210*/  BSYNC B1 ;  /* 0x0000000000017941 */ /* 0x000fea0003800000 */
.L_x_47984:
        /* <DEDUP_REMOVED lines=9> */
.L_x_47980:
        /* <DEDUP_REMOVED lines=12> */
.L_x_47989:
[----:B------:R-:W-:Y:S02]  /*1c370*/  IMAD.MOV.U32 R20, RZ, RZ, R6 ;  /* 0x000000ffff147224 */ /* 0x000fe400078e0006 */
.L_x_47990:
[----:B------:R-:W-:Y:S05]  /*1c380*/  BSYNC B1 ;  /* 0x0000000000017941 */ /* 0x000fea0003800000 */
.L_x_47988:
        /* <DEDUP_REMOVED lines=16> */
.L_x_47994:
[----:B------:R-:W-:Y:S05]  /*1c490*/  BSYNC B2 ;  /* 0x0000000000027941 */ /* 0x000fea0003800000 */
.L_x_47993:
        /* <DEDUP_REMOVED lines=44> */
.L_x_47992:
[----:B------:R-:W-:Y:S05]  /*1c760*/  BSYNC B1 ;  /* 0x0000000000017941 */ /* 0x000fea0003800000 */
.L_x_47991:
        /* <DEDUP_REMOVED lines=12> */
.L_x_47995:
        /* <DEDUP_REMOVED lines=12> */
.L_x_47998:
[----:B------:R-:W-:Y:S02]  /*1c8f0*/  MOV R16, R6 ;  /* 0x0000000600107202 */ /* 0x000fe40000000f00 */
.L_x_47999:
[----:B------:R-:W-:Y:S05]  /*1c900*/  BSYNC B1 ;  /* 0x0000000000017941 */ /* 0x000fea0003800000 */
.L_x_47997:
        /* <DEDUP_REMOVED lines=16> */
.L_x_48003:
[----:B------:R-:W-:Y:S05]  /*1ca10*/  BSYNC B2 ;  /* 0x0000000000027941 */ /* 0x000fea0003800000 */
.L_x_48002:
        /* <DEDUP_REMOVED lines=44> */
.L_x_48001:
[----:B------:R-:W-:Y:S05]  /*1cce0*/  BSYNC B1 ;  /* 0x0000000000017941 */ /* 0x000fea0003800000 */
.L_x_48000:
        /* <DEDUP_REMOVED lines=10> */
.L_x_47996:
        /* <DEDUP_REMOVED lines=12> */
.L_x_48005:
[----:B------:R-:W-:Y:S02]  /*1ce50*/  MOV R18, R6 ;  /* 0x0000000600127202 */ /* 0x000fe40000000f00 */
.L_x_48006:
[----:B------:R-:W-:Y:S05]  /*1ce60*/  BSYNC B1 ;  /* 0x0000000000017941 */ /* 0x000fea0003800000 */
.L_x_48004:
        /* <DEDUP_REMOVED lines=16> */
.L_x_48010:
[----:B------:R-:W-:Y:S05]  /*1cf70*/  BSYNC B2 ;  /* 0x0000000000027941 */ /* 0x000fea0003800000 */
.L_x_48009:
        /* <DEDUP_REMOVED lines=44> */
.L_x_48008:
[----:B------:R-:W-:Y:S05]  /*1d240*/  BSYNC B1 ;  /* 0x0000000000017941 */ /* 0x000fea0003800000 */
.L_x_48007:
        /* <DEDUP_REMOVED lines=12> */
.L_x_48011:
        /* <DEDUP_REMOVED lines=12> */
.L_x_48014:
[----:B------:R-:W-:Y:S02]  /*1d3d0*/  IMAD.MOV.U32 R18, RZ, RZ, R6 ;  /* 0x000000ffff127224 */ /* 0x000fe400078e0006 */
.L_x_48015:
[----:B------:R-:W-:Y:S05]  /*1d3e0*/  BSYNC B1 ;  /* 0x0000000000017941 */ /* 0x000fea0003800000 */
.L_x_48013:
        /* <DEDUP_REMOVED lines=16> */
.L_x_48019:
[----:B------:R-:W-:Y:S05]  /*1d4f0*/  BSYNC B2 ;  /* 0x0000000000027941 */ /* 0x000fea0003800000 */
.L_x_48018:
        /* <DEDUP_REMOVED lines=44> */
.L_x_48017:
[----:B------:R-:W-:Y:S05]  /*1d7c0*/  BSYNC B1 ;  /* 0x0000000000017941 */ /* 0x000fea0003800000 */
.L_x_48016:
        /* <DEDUP_REMOVED lines=10> */
.L_x_48012:
        /* <DEDUP_REMOVED lines=12> */
.L_x_48021:
[----:B------:R-:W-:Y:S02]  /*1d930*/  IMAD.MOV.U32 R16, RZ, RZ, R6 ;  /* 0x000000ffff107224 */ /* 0x000fe400078e0006 */
.L_x_48022:
[----:B------:R-:W-:Y:S05]  /*1d940*/  BSYNC B1 ;  /* 0x0000000000017941 */ /* 0x000fea0003800000 */
.L_x_48020:
        /* <DEDUP_REMOVED lines=16> */
.L_x_48026:
[----:B------:R-:W-:Y:S05]  /*1da50*/  BSYNC B2 ;  /* 0x0000000000027941 */ /* 0x000fea0003800000 */
.L_x_48025:
        /* <DEDUP_REMOVED lines=44> */
.L_x_48024:
[----:B------:R-:W-:Y:S05]  /*1dd20*/  BSYNC B1 ;  /* 0x0000000000017941 */ /* 0x000fea0003800000 */
.L_x_48023:
        /* <DEDUP_REMOVED lines=13> */
.L_x_48027:
        /* <DEDUP_REMOVED lines=12> */
.L_x_48030:
[----:B------:R-:W-:Y:S02]  /*1dec0*/  IMAD.MOV.U32 R0, RZ, RZ, R6 ;  /* 0x000000ffff007224 */ /* 0x000fe400078e0006 */
.L_x_48031:
[----:B------:R-:W-:Y:S05]  /*1ded0*/  BSYNC B1 ;  /* 0x0000000000017941 */ /* 0x000fea0003800000 */
.L_x_48029:
        /* <DEDUP_REMOVED lines=19> */
.L_x_48035:
[----:B------:R-:W-:Y:S05]  /*1e010*/  BSYNC B2 ;  /* 0x0000000000027941 */ /* 0x000fea0003800000 */
.L_x_48034:
        /* <DEDUP_REMOVED lines=44> */
.L_x_48033:
[----:B------:R-:W-:Y:S05]  /*1e2e0*/  BSYNC B1 ;  /* 0x0000000000017941 */ /* 0x000fea0003800000 */
.L_x_48032:
        /* <DEDUP_REMOVED lines=9> */
.L_x_48028:
        /* <DEDUP_REMOVED lines=46> */
.L_x_48036:
        /* <DEDUP_REMOVED lines=19> */
.L_x_48038:
[----:B------:R-:W-:Y:S02]  /*1e790*/  MOV R20, R6 ;  /* 0x0000000600147202 */ /* 0x000fe40000000f00 */
.L_x_48039:
[----:B------:R-:W-:Y:S05]  /*1e7a0*/  BSYNC B1 ;  /* 0x0000000000017941 */ /* 0x000fea0003800000 */
.L_x_48037:
        /* <DEDUP_REMOVED lines=16> */
.L_x_48043:
[----:B------:R-:W-:Y:S05]  /*1e8b0*/  BSYNC B2 ;  /* 0x0000000000027941 */ /* 0x000fea0003800000 */
.L_x_48042:
        /* <DEDUP_REMOVED lines=44> */
.L_x_48041:
[----:B------:R-:W-:Y:S05]  /*1eb80*/  BSYNC B1 ;  /* 0x0000000000017941 */ /* 0x000fea0003800000 */
.L_x_48040:
        /* <DEDUP_REMOVED lines=15> */
.L_x_48044:
        /* <DEDUP_REMOVED lines=12> */
.L_x_48047:
[----:B------:R-:W-:Y:S02]  /*1ed40*/  IMAD.MOV.U32 R11, RZ, RZ, R6 ;  /* 0x000000ffff0b7224 */ /* 0x000fe400078e0006 */
.L_x_48048:
[----:B------:R-:W-:Y:S05]  /*1ed50*/  BSYNC B1 ;  /* 0x0000000000017941 */ /* 0x000fea0003800000 */
.L_x_48046:
        /* <DEDUP_REMOVED lines=16> */
.L_x_48052:
[----:B------:R-:W-:Y:S05]  /*1ee60*/  BSYNC B2 ;  /* 0x0000000000027941 */ /* 0x000fea0003800000 */
.L_x_48051:
        /* <DEDUP_REMOVED lines=44> */
.L_x_48050:
[----:B------:R-:W-:Y:S05]  /*1f130*/  BSYNC B1 ;  /* 0x0000000000017941 */ /* 0x000fea0003800000 */
.L_x_48049:
        /* <DEDUP_REMOVED lines=9> */
.L_x_48045:
        /* <DEDUP_REMOVED lines=12> */
.L_x_48054:
[----:B------:R-:W-:Y:S02]  /*1f290*/  IMAD.MOV.U32 R22, RZ, RZ, R6 ;  /* 0x000000ffff167224 */ /* 0x000fe400078e0006 */
.L_x_48055:
[----:B------:R-:W-:Y:S05]  /*1f2a0*/  BSYNC B1 ;  /* 0x0000000000017941 */ /* 0x000fea0003800000 */
.L_x_48053:
        /* <DEDUP_REMOVED lines=16> */
.L_x_48059:
[----:B------:R-:W-:Y:S05]  /*1f3b0*/  BSYNC B2 ;  /* 0x0000000000027941 */ /* 0x000fea0003800000 */
.L_x_48058:
        /* <DEDUP_REMOVED lines=44> */
.L_x_48057:
[----:B------:R-:W-:Y:S05]  /*1f680*/  BSYNC B1 ;  /* 0x0000000000017941 */ /* 0x000fea0003800000 */
.L_x_48056:
        /* <DEDUP_REMOVED lines=14> */
.L_x_48060:
        /* <DEDUP_REMOVED lines=12> */
.L_x_48063:
[----:B------:R-:W-:Y:S02]  /*1f830*/  IMAD.MOV.U32 R12, RZ, RZ, R6 ;  /* 0x000000ffff0c7224 */ /* 0x000fe400078e0006 */
.L_x_48064:
[----:B------:R-:W-:Y:S05]  /*1f840*/  BSYNC B1 ;  /* 0x0000000000017941 */ /* 0x000fea0003800000 */
.L_x_48062:
        /* <DEDUP_REMOVED lines=16> */
.L_x_48068:
[----:B------:R-:W-:Y:S05]  /*1f950*/  BSYNC B2 ;  /* 0x0000000000027941 */ /* 0x000fea0003800000 */
.L_x_48067:
        /* <DEDUP_REMOVED lines=44> */
.L_x_48066:
[----:B------:R-:W-:Y:S05]  /*1fc20*/  BSYNC B1 ;  /* 0x0000000000017941 */ /* 0x000fea0003800000 */
.L_x_48065:
        /* <DEDUP_REMOVED lines=9> */
.L_x_48061:
        /* <DEDUP_REMOVED lines=12> */
.L_x_48070:
[----:B------:R-:W-:Y:S02]  /*1fd80*/  IMAD.MOV.U32 R16, RZ, RZ, R6 ;  /* 0x000000ffff107224 */ /* 0x000fe400078e0006 */
.L_x_48071:
[----:B------:R-:W-:Y:S05]  /*1fd90*/  BSYNC B1 ;  /* 0x0000000000017941 */ /* 0x000fea0003800000 */
.L_x_48069:
        /* <DEDUP_REMOVED lines=16> */
.L_x_48075:
[----:B------:R-:W-:Y:S05]  /*1fea0*/  BSYNC B2 ;  /* 0x0000000000027941 */ /* 0x000fea0003800000 */
.L_x_48074:
        /* <DEDUP_REMOVED lines=44> */
.L_x_48073:
[----:B------:R-:W-:Y:S05]  /*20170*/  BSYNC B1 ;  /* 0x0000000000017941 */ /* 0x000fea0003800000 */
.L_x_48072:
        /* <DEDUP_REMOVED lines=14> */
.L_x_48076:
        /* <DEDUP_REMOVED lines=12> */
.L_x_48079:
[----:B------:R-:W-:Y:S02]  /*20320*/  IMAD.MOV.U32 R13, RZ, RZ, R6 ;  /* 0x000000ffff0d7224 */ /* 0x000fe400078e0006 */
.L_x_48080:
[----:B------:R-:W-:Y:S05]  /*20330*/  BSYNC B1 ;  /* 0x0000000000017941 */ /* 0x000fea0003800000 */
.L_x_48078:
        /* <DEDUP_REMOVED lines=16> */
.L_x_48084:
[----:B------:R-:W-:Y:S05]  /*20440*/  BSYNC B2 ;  /* 0x0000000000027941 */ /* 0x000fea0003800000 */
.L_x_48083:
        /* <DEDUP_REMOVED lines=44> */
.L_x_48082:
[----:B------:R-:W-:Y:S05]  /*20710*/  BSYNC B1 ;  /* 0x0000000000017941 */ /* 0x000fea0003800000 */
.L_x_48081:
        /* <DEDUP_REMOVED lines=9> */
.L_x_48077:
        /* <DEDUP_REMOVED lines=12> */
.L_x_48086:
[----:B------:R-:W-:Y:S02]  /*20870*/  IMAD.MOV.U32 R16, RZ, RZ, R6 ;  /* 0x000000ffff107224 */ /* 0x000fe400078e0006 */
.L_x_48087:
[----:B------:R-:W-:Y:S05]  /*20880*/  BSYNC B1 ;  /* 0x0000000000017941 */ /* 0x000fea0003800000 */
.L_x_48085:
        /* <DEDUP_REMOVED lines=16> */
.L_x_48091:
[----:B------:R-:W-:Y:S05]  /*20990*/  BSYNC B2 ;  /* 0x0000000000027941 */ /* 0x000fea0003800000 */
.L_x_48090:
        /* <DEDUP_REMOVED lines=44> */
.L_x_48089:
[----:B------:R-:W-:Y:S05]  /*20c60*/  BSYNC B1 ;  /* 0x0000000000017941 */ /* 0x000fea0003800000 */
.L_x_48088:
        /* <DEDUP_REMOVED lines=12> */
.L_x_48092:
        /* <DEDUP_REMOVED lines=12> */
.L_x_48095:
[----:B------:R-:W-:Y:S02]  /*20df0*/  IMAD.MOV.U32 R14, RZ, RZ, R6 ;  /* 0x000000ffff0e7224 */ /* 0x000fe400078e0006 */
.L_x_48096:
[----:B------:R-:W-:Y:S05]  /*20e00*/  BSYNC B1 ;  /* 0x0000000000017941 */ /* 0x000fea0003800000 */
.L_x_48094:
        /* <DEDUP_REMOVED lines=16> */
.L_x_48100:
[----:B------:R-:W-:Y:S05]  /*20f10*/  BSYNC B2 ;  /* 0x0000000000027941 */ /* 0x000fea0003800000 */
.L_x_48099:
        /* <DEDUP_REMOVED lines=44> */
.L_x_48098:
[----:B------:R-:W-:Y:S05]  /*211e0*/  BSYNC B1 ;  /* 0x0000000000017941 */ /* 0x000fea0003800000 */
.L_x_48097:
        /* <DEDUP_REMOVED lines=9> */
.L_x_48093:
        /* <DEDUP_REMOVED lines=12> */
.L_x_48102:
[----:B------:R-:W-:Y:S02]  /*21340*/  IMAD.MOV.U32 R20, RZ, RZ, R6 ;  /* 0x000000ffff147224 */ /* 0x000fe400078e0006 */
.L_x_48103:
[----:B------:R-:W-:Y:S05]  /*21350*/  BSYNC B1 ;  /* 0x0000000000017941 */ /* 0x000fea0003800000 */
.L_x_48101:
        /* <DEDUP_REMOVED lines=16> */
.L_x_48107:
[----:B------:R-:W-:Y:S05]  /*21460*/  BSYNC B2 ;  /* 0x0000000000027941 */ /* 0x000fea0003800000 */
.L_x_48106:
        /* <DEDUP_REMOVED lines=44> */
.L_x_48105:
[----:B------:R-:W-:Y:S05]  /*21730*/  BSYNC B1 ;  /* 0x0000000000017941 */ /* 0x000fea0003800000 */
.L_x_48104:
        /* <DEDUP_REMOVED lines=12> */
.L_x_48108:
        /* <DEDUP_REMOVED lines=12> */
.L_x_48111:
[----:B------:R-:W-:Y:S02]  /*218c0*/  MOV R15, R6 ;  /* 0x00000006000f7202 */ /* 0x000fe40000000f00 */
.L_x_48112:
[----:B------:R-:W-:Y:S05]  /*218d0*/  BSYNC B1 ;  /* 0x0000000000017941 */ /* 0x000fea0003800000 */
.L_x_48110:
        /* <DEDUP_REMOVED lines=16> */
.L_x_48116:
[----:B------:R-:W-:Y:S05]  /*219e0*/  BSYNC B2 ;  /* 0x0000000000027941 */ /* 0x000fea0003800000 */
.L_x_48115:
        /* <DEDUP_REMOVED lines=44> */
.L_x_48114:
[----:B------:R-:W-:Y:S05]  /*21cb0*/  BSYNC B1 ;  /* 0x0000000000017941 */ /* 0x000fea0003800000 */
.L_x_48113:
        /* <DEDUP_REMOVED lines=9> */
.L_x_48109:
        /* <DEDUP_REMOVED lines=12> */
.L_x_48118:
[----:B------:R-:W-:Y:S02]  /*21e10*/  MOV R16, R6 ;  /* 0x0000000600107202 */ /* 0x000fe40000000f00 */
.L_x_48119:
[----:B------:R-:W-:Y:S05]  /*21e20*/  BSYNC B1 ;  /* 0x0000000000017941 */ /* 0x000fea0003800000 */
.L_x_48117:
        /* <DEDUP_REMOVED lines=16> */
.L_x_48123:
[----:B------:R-:W-:Y:S05]  /*21f30*/  BSYNC B2 ;  /* 0x0000000000027941 */ /* 0x000fea0003800000 */
.L_x_48122:
        /* <DEDUP_REMOVED lines=44> */
.L_x_48121:
[----:B------:R-:W-:Y:S05]  /*22200*/  BSYNC B1 ;  /* 0x0000000000017941 */ /* 0x000fea0003800000 */
.L_x_48120:
        /* <DEDUP_REMOVED lines=12> */
.L_x_48124:
        /* <DEDUP_REMOVED lines=12> */
.L_x_48127:
[----:B------:R-:W-:Y:S02]  /*22390*/  IMAD.MOV.U32 R18, RZ, RZ, R6 ;  /* 0x000000ffff127224 */ /* 0x000fe400078e0006 */
.L_x_48128:
[----:B------:R-:W-:Y:S05]  /*223a0*/  BSYNC B1 ;  /* 0x0000000000017941 */ /* 0x000fea0003800000 */
.L_x_48126:
        /* <DEDUP_REMOVED lines=16> */
.L_x_48132:
[----:B------:R-:W-:Y:S05]  /*224b0*/  BSYNC B2 ;  /* 0x0000000000027941 */ /* 0x000fea0003800000 */
.L_x_48131:
        /* <DEDUP_REMOVED lines=44> */
.L_x_48130:
[----:B------:R-:W-:Y:S05]  /*22780*/  BSYNC B1 ;  /* 0x0000000000017941 */ /* 0x000fea0003800000 */
.L_x_48129:
        /* <DEDUP_REMOVED lines=10> */
.L_x_48125:
        /* <DEDUP_REMOVED lines=12> */
.L_x_48134:
[----:B------:R-:W-:Y:S02]  /*228f0*/  IMAD.MOV.U32 R16, RZ, RZ, R6 ;  /* 0x000000ffff107224 */ /* 0x000fe400078e0006 */
.L_x_48135:
[----:B------:R-:W-:Y:S05]  /*22900*/  BSYNC B1 ;  /* 0x0000000000017941 */ /* 0x000fea0003800000 */
.L_x_48133:
        /* <DEDUP_REMOVED lines=16> */
.L_x_48139:
[----:B------:R-:W-:Y:S05]  /*22a10*/  BSYNC B2 ;  /* 0x0000000000027941 */ /* 0x000fea0003800000 */
.L_x_48138:
        /* <DEDUP_REMOVED lines=44> */
.L_x_48137:
[----:B------:R-:W-:Y:S05]  /*22ce0*/  BSYNC B1 ;  /* 0x0000000000017941 */ /* 0x000fea0003800000 */
.L_x_48136:
        /* <DEDUP_REMOVED lines=12> */
.L_x_48140:
        /* <DEDUP_REMOVED lines=12> */
.L_x_48143:
[----:B------:R-:W-:Y:S02]  /*22e70*/  IMAD.MOV.U32 R16, RZ, RZ, R6 ;  /* 0x000000ffff107224 */ /* 0x000fe400078e0006 */
.L_x_48144:
[----:B------:R-:W-:Y:S05]  /*22e80*/  BSYNC B1 ;  /* 0x0000000000017941 */ /* 0x000fea0003800000 */
.L_x_48142:
        /* <DEDUP_REMOVED lines=16> */
.L_x_48148:
[----:B------:R-:W-:Y:S05]  /*22f90*/  BSYNC B2 ;  /* 0x0000000000027941 */ /* 0x000fea0003800000 */
.L_x_48147:
        /* <DEDUP_REMOVED lines=44> */
.L_x_48146:
[----:B------:R-:W-:Y:S05]  /*23260*/  BSYNC B1 ;  /* 0x0000000000017941 */ /* 0x000fea0003800000 */
.L_x_48145:
        /* <DEDUP_REMOVED lines=10> */
.L_x_48141:
        /* <DEDUP_REMOVED lines=12> */
.L_x_48150:
[----:B------:R-:W-:Y:S02]  /*233d0*/  IMAD.MOV.U32 R18, RZ, RZ, R6 ;  /* 0x000000ffff127224 */ /* 0x000fe400078e0006 */
.L_x_48151:
[----:B------:R-:W-:Y:S05]  /*233e0*/  BSYNC B1 ;  /* 0x0000000000017941 */ /* 0x000fea0003800000 */
.L_x_48149:
        /* <DEDUP_REMOVED lines=16> */
.L_x_48155:
[----:B------:R-:W-:Y:S05]  /*234f0*/  BSYNC B2 ;  /* 0x0000000000027941 */ /* 0x000fea0003800000 */
.L_x_48154:
        /* <DEDUP_REMOVED lines=44> */
.L_x_48153:
[----:B------:R-:W-:Y:S05]  /*237c0*/  BSYNC B1 ;  /* 0x0000000000017941 */ /* 0x000fea0003800000 */
.L_x_48152:
        /* <DEDUP_REMOVED lines=13> */
.L_x_48156:
        /* <DEDUP_REMOVED lines=12> */
.L_x_48159:
[----:B------:R-:W-:Y:S02]  /*23960*/  IMAD.MOV.U32 R0, RZ, RZ, R6 ;  /* 0x000000ffff007224 */ /* 0x000fe400078e0006 */
.L_x_48160:
[----:B------:R-:W-:Y:S05]  /*23970*/  BSYNC B1 ;  /* 0x0000000000017941 */ /* 0x000fea0003800000 */
.L_x_48158:
        /* <DEDUP_REMOVED lines=19> */
.L_x_48164:
[----:B------:R-:W-:Y:S05]  /*23ab0*/  BSYNC B2 ;  /* 0x0000000000027941 */ /* 0x000fea0003800000 */
.L_x_48163:
        /* <DEDUP_REMOVED lines=44> */
.L_x_48162:
[----:B------:R-:W-:Y:S05]  /*23d80*/  BSYNC B1 ;  /* 0x0000000000017941 */ /* 0x000fea0003800000 */
.L_x_48161:
        /* <DEDUP_REMOVED lines=9> */
.L_x_48157:
        /* <DEDUP_REMOVED lines=46> */
.L_x_48165:
        /* <DEDUP_REMOVED lines=19> */
.L_x_48167:
[----:B------:R-:W-:Y:S02]  /*24230*/  IMAD.MOV.U32 R23, RZ, RZ, R6 ;  /* 0x000000ffff177224 */ /* 0x000fe400078e0006 */
.L_x_48168:
[----:B------:R-:W-:Y:S05]  /*24240*/  BSYNC B1 ;  /* 0x0000000000017941 */ /* 0x000fea0003800000 */
.L_x_48166:
        /* <DEDUP_REMOVED lines=16> */
.L_x_48172:
[----:B------:R-:W-:Y:S05]  /*24350*/  BSYNC B2 ;  /* 0x0000000000027941 */ /* 0x000fea0003800000 */
.L_x_48171:
        /* <DEDUP_REMOVED lines=44> */
.L_x_48170:
[----:B------:R-:W-:Y:S05]  /*24620*/  BSYNC B1 ;  /* 0x0000000000017941 */ /* 0x000fea0003800000 */
.L_x_48169:
        /* <DEDUP_REMOVED lines=15> */
.L_x_48173:
        /* <DEDUP_REMOVED lines=12> */
.L_x_48176:
[----:B------:R-:W-:Y:S02]  /*247e0*/  IMAD.MOV.U32 R11, RZ, RZ, R6 ;  /* 0x000000ffff0b7224 */ /* 0x000fe400078e0006 */
.L_x_48177:
[----:B------:R-:W-:Y:S05]  /*247f0*/  BSYNC B1 ;  /* 0x0000000000017941 */ /* 0x000fea0003800000 */
.L_x_48175:
        /* <DEDUP_REMOVED lines=16> */
.L_x_48181:
[----:B------:R-:W-:Y:S05]  /*24900*/  BSYNC B2 ;  /* 0x0000000000027941 */ /* 0x000fea0003800000 */
.L_x_48180:
        /* <DEDUP_REMOVED lines=44> */
.L_x_48179:
[----:B------:R-:W-:Y:S05]  /*24bd0*/  BSYNC B1 ;  /* 0x0000000000017941 */ /* 0x000fea0003800000 */
.L_x_48178:
        /* <DEDUP_REMOVED lines=9> */
.L_x_48174:
        /* <DEDUP_REMOVED lines=12> */
.L_x_48183:
[----:B------:R-:W-:Y:S02]  /*24d30*/  IMAD.MOV.U32 R20, RZ, RZ, R6 ;  /* 0x000000ffff147224 */ /* 0x000fe400078e0006 */
.L_x_48184:
[----:B------:R-:W-:Y:S05]  /*24d40*/  BSYNC B1 ;  /* 0x0000000000017941 */ /* 0x000fea0003800000 */
.L_x_48182:
        /* <DEDUP_REMOVED lines=16> */
.L_x_48188:
[----:B------:R-:W-:Y:S05]  /*24e50*/  BSYNC B2 ;  /* 0x0000000000027941 */ /* 0x000fea0003800000 */
.L_x_48187:
        /* <DEDUP_REMOVED lines=44> */
.L_x_48186:
[----:B------:R-:W-:Y:S05]  /*25120*/  BSYNC B1 ;  /* 0x0000000000017941 */ /* 0x000fea0003800000 */
.L_x_48185:
        /* <DEDUP_REMOVED lines=14> */
.L_x_48189:
        /* <DEDUP_REMOVED lines=12> */
.L_x_48192:
[----:B------:R-:W-:Y:S02]  /*252d0*/  IMAD.MOV.U32 R12, RZ, RZ, R6 ;  /* 0x000000ffff0c7224 */ /* 0x000fe400078e0006 */
.L_x_48193:
[----:B------:R-:W-:Y:S05]  /*252e0*/  BSYNC B1 ;  /* 0x0000000000017941 */ /* 0x000fea0003800000 */
.L_x_48191:
        /* <DEDUP_REMOVED lines=16> */
.L_x_48197:
[----:B------:R-:W-:Y:S05]  /*253f0*/  BSYNC B2 ;  /* 0x0000000000027941 */ /* 0x000fea0003800000 */
.L_x_48196:
        /* <DEDUP_REMOVED lines=44> */
.L_x_48195:
[----:B------:R-:W-:Y:S05]  /*256c0*/  BSYNC B1 ;  /* 0x0000000000017941 */ /* 0x000fea0003800000 */
.L_x_48194:
        /* <DEDUP_REMOVED lines=9> */
.L_x_48190:
        /* <DEDUP_REMOVED lines=12> */
.L_x_48199:
[----:B------:R-:W-:Y:S02]  /*25820*/  IMAD.MOV.U32 R16, RZ, RZ, R6 ;  /* 0x000000ffff107224 */ /* 0x000fe400078e0006 */
.L_x_48200:
[----:B------:R-:W-:Y:S05]  /*25830*/  BSYNC B1 ;  /* 0x0000000000017941 */ /* 0x000fea0003800000 */
.L_x_48198:
        /* <DEDUP_REMOVED lines=16> */
.L_x_48204:
[----:B------:R-:W-:Y:S05]  /*25940*/  BSYNC B2 ;  /* 0x0000000000027941 */ /* 0x000fea0003800000 */
.L_x_48203:
        /* <DEDUP_REMOVED lines=44> */
.L_x_48202:
[----:B------:R-:W-:Y:S05]  /*25c10*/  BSYNC B1 ;  /* 0x0000000000017941 */ /* 0x000fea0003800000 */
.L_x_48201:
        /* <DEDUP_REMOVED lines=14> */
.L_x_48205:
        /* <DEDUP_REMOVED lines=12> */
.L_x_48208:
[----:B------:R-:W-:Y:S02]  /*25dc0*/  IMAD.MOV.U32 R13, RZ, RZ, R6 ;  /* 0x000000ffff0d7224 */ /* 0x000fe400078e0006 */
.L_x_48209:
[----:B------:R-:W-:Y:S05]  /*25dd0*/  BSYNC B1 ;  /* 0x0000000000017941 */ /* 0x000fea0003800000 */
.L_x_48207:
        /* <DEDUP_REMOVED lines=16> */
.L_x_48213:
[----:B------:R-:W-:Y:S05]  /*25ee0*/  BSYNC B2 ;  /* 0x0000000000027941 */ /* 0x000fea0003800000 */
.L_x_48212:
        /* <DEDUP_REMOVED lines=44> */
.L_x_48211:
[----:B------:R-:W-:Y:S05]  /*261b0*/  BSYNC B1 ;  /* 0x0000000000017941 */ /* 0x000fea0003800000 */
.L_x_48210:
        /* <DEDUP_REMOVED lines=9> */
.L_x_48206:
        /* <DEDUP_REMOVED lines=12> */
.L_x_48215:
[----:B------:R-:W-:Y:S02]  /*26310*/  IMAD.MOV.U32 R16, RZ, RZ, R6 ;  /* 0x000000ffff107224 */ /* 0x000fe400078e0006 */
.L_x_48216:
[----:B------:R-:W-:Y:S05]  /*26320*/  BSYNC B1 ;  /* 0x0000000000017941 */ /* 0x000fea0003800000 */
.L_x_48214:
        /* <DEDUP_REMOVED lines=16> */
.L_x_48220:
[----:B------:R-:W-:Y:S05]  /*26430*/  BSYNC B2 ;  /* 0x0000000000027941 */ /* 0x000fea0003800000 */
.L_x_48219:
        /* <DEDUP_REMOVED lines=44> */
.L_x_48218:
[----:B------:R-:W-:Y:S05]  /*26700*/  BSYNC B1 ;  /* 0x0000000000017941 */ /* 0x000fea0003800000 */
.L_x_48217:
        /* <DEDUP_REMOVED lines=12> */
.L_x_48221:
        /* <DEDUP_REMOVED lines=12> */
.L_x_48224:
[----:B------:R-:W-:Y:S02]  /*26890*/  MOV R14, R6 ;  /* 0x00000006000e7202 */ /* 0x000fe40000000f00 */
.L_x_48225:
[----:B------:R-:W-:Y:S05]  /*268a0*/  BSYNC B1 ;  /* 0x0000000000017941 */ /* 0x000fea0003800000 */
.L_x_48223:
        /* <DEDUP_REMOVED lines=16> */
.L_x_48229:
[----:B------:R-:W-:Y:S05]  /*269b0*/  BSYNC B2 ;  /* 0x0000000000027941 */ /* 0x000fea0003800000 */
.L_x_48228:
        /* <DEDUP_REMOVED lines=44> */
.L_x_48227:
[----:B------:R-:W-:Y:S05]  /*26c80*/  BSYNC B1 ;  /* 0x0000000000017941 */ /* 0x000fea0003800000 */
.L_x_48226:
        /* <DEDUP_REMOVED lines=9> */
.L_x_48222:
        /* <DEDUP_REMOVED lines=12> */
.L_x_48231:
[----:B------:R-:W-:Y:S02]  /*26de0*/  MOV R16, R6 ;  /* 0x0000000600107202 */ /* 0x000fe40000000f00 */
.L_x_48232:
[----:B------:R-:W-:Y:S05]  /*26df0*/  BSYNC B1 ;  /* 0x0000000000017941 */ /* 0x000fea0003800000 */
.L_x_48230:
        /* <DEDUP_REMOVED lines=16> */
.L_x_48236:
[----:B------:R-:W-:Y:S05]  /*26f00*/  BSYNC B2 ;  /* 0x0000000000027941 */ /* 0x000fea0003800000 */
.L_x_48235:
        /* <DEDUP_REMOVED lines=44> */
.L_x_48234:
[----:B------:R-:W-:Y:S05]  /*271d0*/  BSYNC B1 ;  /* 0x0000000000017941 */ /* 0x000fea0003800000 */
.L_x_48233:
        /* <DEDUP_REMOVED lines=12> */
.L_x_48237:
        /* <DEDUP_REMOVED lines=12> */
.L_x_48240:
[----:B------:R-:W-:Y:S02]  /*27360*/  IMAD.MOV.U32 R15, RZ, RZ, R6 ;  /* 0x000000ffff0f7224 */ /* 0x000fe400078e0006 */
.L_x_48241:
[----:B------:R-:W-:Y:S05]  /*27370*/  BSYNC B1 ;  /* 0x0000000000017941 */ /* 0x000fea0003800000 */
.L_x_48239:
        /* <DEDUP_REMOVED lines=16> */
.L_x_48245:
[----:B------:R-:W-:Y:S05]  /*27480*/  BSYNC B2 ;  /* 0x0000000000027941 */ /* 0x000fea0003800000 */
.L_x_48244:
        /* <DEDUP_REMOVED lines=44> */
.L_x_48243:
[----:B------:R-:W-:Y:S05]  /*27750*/  BSYNC B1 ;  /* 0x0000000000017941 */ /* 0x000fea0003800000 */
.L_x_48242:
        /* <DEDUP_REMOVED lines=9> */
.L_x_48238:
        /* <DEDUP_REMOVED lines=12> */
.L_x_48247:
[----:B------:R-:W-:Y:S02]  /*278b0*/  IMAD.MOV.U32 R20, RZ, RZ, R6 ;  /* 0x000000ffff147224 */ /* 0x000fe400078e0006 */
.L_x_48248:
[----:B------:R-:W-:Y:S05]  /*278c0*/  BSYNC B1 ;  /* 0x0000000000017941 */ /* 0x000fea0003800000 */
.L_x_48246:
        /* <DEDUP_REMOVED lines=16> */
.L_x_48252:
[----:B------:R-:W-:Y:S05]  /*279d0*/  BSYNC B2 ;  /* 0x0000000000027941 */ /* 0x000fea0003800000 */
.L_x_48251:
        /* <DEDUP_REMOVED lines=44> */
.L_x_48250:
[----:B------:R-:W-:Y:S05]  /*27ca0*/  BSYNC B1 ;  /* 0x0000000000017941 */ /* 0x000fea0003800000 */
.L_x_48249:
        /* <DEDUP_REMOVED lines=12> */
.L_x_48253:
        /* <DEDUP_REMOVED lines=12> */
.L_x_48256:
[----:B------:R-:W-:Y:S02]  /*27e30*/  IMAD.MOV.U32 R16, RZ, RZ, R6 ;  /* 0x000000ffff107224 */ /* 0x000fe400078e0006 */
.L_x_48257:
[----:B------:R-:W-:Y:S05]  /*27e40*/  BSYNC B1 ;  /* 0x0000000000017941 */ /* 0x000fea0003800000 */
.L_x_48255:
        /* <DEDUP_REMOVED lines=16> */
.L_x_48261:
[----:B------:R-:W-:Y:S05]  /*27f50*/  BSYNC B2 ;  /* 0x0000000000027941 */ /* 0x000fea0003800000 */
.L_x_48260:
        /* <DEDUP_REMOVED lines=44> */
.L_x_48259:
[----:B------:R-:W-:Y:S05]  /*28220*/  BSYNC B1 ;  /* 0x0000000000017941 */ /* 0x000fea0003800000 */
.L_x_48258:
        /* <DEDUP_REMOVED lines=10> */
.L_x_48254:
        /* <DEDUP_REMOVED lines=12> */
.L_x_48263:
[----:B------:R-:W-:Y:S02]  /*28390*/  IMAD.MOV.U32 R18, RZ, RZ, R6 ;  /* 0x000000ffff127224 */ /* 0x000fe400078e0006 */
.L_x_48264:
[----:B------:R-:W-:Y:S05]  /*283a0*/  BSYNC B1 ;  /* 0x0000000000017941 */ /* 0x000fea0003800000 */
.L_x_48262:
        /* <DEDUP_REMOVED lines=16> */
.L_x_48268:
[----:B------:R-:W-:Y:S05]  /*284b0*/  BSYNC B2 ;  /* 0x0000000000027941 */ /* 0x000fea0003800000 */
.L_x_48267:
        /* <DEDUP_REMOVED lines=44> */
.L_x_48266:
[----:B------:R-:W-:Y:S05]  /*28780*/  BSYNC B1 ;  /* 0x0000000000017941 */ /* 0x000fea0003800000 */
.L_x_48265:
        /* <DEDUP_REMOVED lines=12> */
.L_x_48269:
        /* <DEDUP_REMOVED lines=12> */
.L_x_48272:
[----:B------:R-:W-:Y:S02]  /*28910*/  IMAD.MOV.U32 R18, RZ, RZ, R6 ;  /* 0x000000ffff127224 */ /* 0x000fe400078e0006 */
.L_x_48273:
[----:B------:R-:W-:Y:S05]  /*28920*/  BSYNC B1 ;  /* 0x0000000000017941 */ /* 0x000fea0003800000 */
.L_x_48271:
        /* <DEDUP_REMOVED lines=16> */
.L_x_48277:
[----:B------:R-:W-:Y:S05]  /*28a30*/  BSYNC B2 ;  /* 0x0000000000027941 */ /* 0x000fea0003800000 */
.L_x_48276:
        /* <DEDUP_REMOVED lines=44> */
.L_x_48275:
[----:B------:R-:W-:Y:S05]  /*28d00*/  BSYNC B1 ;  /* 0x0000000000017941 */ /* 0x000fea0003800000 */
.L_x_48274:
        /* <DEDUP_REMOVED lines=10> */
.L_x_48270:
        /* <DEDUP_REMOVED lines=12> */
.L_x_48279:
[----:B------:R-:W-:Y:S02]  /*28e70*/  IMAD.MOV.U32 R16, RZ, RZ, R6 ;  /* 0x000000ffff107224 */ /* 0x000fe400078e0006 */
.L_x_48280:
[----:B------:R-:W-:Y:S05]  /*28e80*/  BSYNC B1 ;  /* 0x0000000000017941 */ /* 0x000fea0003800000 */
.L_x_48278:
        /* <DEDUP_REMOVED lines=16> */
.L_x_48284:
[----:B------:R-:W-:Y:S05]  /*28f90*/  BSYNC B2 ;  /* 0x0000000000027941 */ /* 0x000fea0003800000 */
.L_x_48283:
        /* <DEDUP_REMOVED lines=44> */
.L_x_48282:
[----:B------:R-:W-:Y:S05]  /*29260*/  BSYNC B1 ;  /* 0x0000000000017941 */ /* 0x000fea0003800000 */
.L_x_48281:
        /* <DEDUP_REMOVED lines=13> */
.L_x_48285:
        /* <DEDUP_REMOVED lines=12> */
.L_x_48288:
[----:B------:R-:W-:Y:S02]  /*29400*/  IMAD.MOV.U32 R0, RZ, RZ, R6 ;  /* 0x000000ffff007224 */ /* 0x000fe400078e0006 */
.L_x_48289:
[----:B------:R-:W-:Y:S05]  /*29410*/  BSYNC B1 ;  /* 0x0000000000017941 */ /* 0x000fea0003800000 */
.L_x_48287:
        /* <DEDUP_REMOVED lines=19> */
.L_x_48293:
[----:B------:R-:W-:Y:S05]  /*29550*/  BSYNC B2 ;  /* 0x0000000000027941 */ /* 0x000fea0003800000 */
.L_x_48292:
        /* <DEDUP_REMOVED lines=44> */
.L_x_48291:
[----:B------:R-:W-:Y:S05]  /*29820*/  BSYNC B1 ;  /* 0x0000000000017941 */ /* 0x000fea0003800000 */
.L_x_48290:
        /* <DEDUP_REMOVED lines=9> */
.L_x_48286:
        /* <DEDUP_REMOVED lines=46> */
.L_x_48294:
        /* <DEDUP_REMOVED lines=19> */
.L_x_48296:
[----:B------:R-:W-:Y:S02]  /*29cd0*/  IMAD.MOV.U32 R20, RZ, RZ, R6 ;  /* 0x000000ffff147224 */ /* 0x000fe400078e0006 */
.L_x_48297:
[----:B------:R-:W-:Y:S05]  /*29ce0*/  BSYNC B1 ;  /* 0x0000000000017941 */ /* 0x000fea0003800000 */
.L_x_48295:
        /* <DEDUP_REMOVED lines=16> */
.L_x_48301:
[----:B------:R-:W-:Y:S05]  /*29df0*/  BSYNC B2 ;  /* 0x0000000000027941 */ /* 0x000fea0003800000 */
.L_x_48300:
        /* <DEDUP_REMOVED lines=44> */
.L_x_48299:
[----:B------:R-:W-:Y:S05]  /*2a0c0*/  BSYNC B1 ;  /* 0x0000000000017941 */ /* 0x000fea0003800000 */
.L_x_48298:
        /* <DEDUP_REMOVED lines=15> */
.L_x_48302:
        /* <DEDUP_REMOVED lines=12> */
.L_x_48305:
[----:B------:R-:W-:Y:S02]  /*2a280*/  IMAD.MOV.U32 R11, RZ, RZ, R6 ;  /* 0x000000ffff0b7224 */ /* 0x000fe400078e0006 */
.L_x_48306:
[----:B------:R-:W-:Y:S05]  /*2a290*/  BSYNC B1 ;  /* 0x0000000000017941 */ /* 0x000fea0003800000 */
.L_x_48304:
        /* <DEDUP_REMOVED lines=16> */
.L_x_48310:
[----:B------:R-:W-:Y:S05]  /*2a3a0*/  BSYNC B2 ;  /* 0x0000000000027941 */ /* 0x000fea0003800000 */
.L_x_48309:
        /* <DEDUP_REMOVED lines=44> */
.L_x_48308:
[----:B------:R-:W-:Y:S05]  /*2a670*/  BSYNC B1 ;  /* 0x0000000000017941 */ /* 0x000fea0003800000 */
.L_x_48307:
        /* <DEDUP_REMOVED lines=9> */
.L_x_48303:
        /* <DEDUP_REMOVED lines=12> */
.L_x_48312:
[----:B------:R-:W-:Y:S02]  /*2a7d0*/  IMAD.MOV.U32 R22, RZ, RZ, R6 ;  /* 0x000000ffff167224 */ /* 0x000fe400078e0006 */
.L_x_48313:
[----:B------:R-:W-:Y:S05]  /*2a7e0*/  BSYNC B1 ;  /* 0x0000000000017941 */ /* 0x000fea0003800000 */
.L_x_48311:
        /* <DEDUP_REMOVED lines=16> */
.L_x_48317:
[----:B------:R-:W-:Y:S05]  /*2a8f0*/  BSYNC B2 ;  /* 0x0000000000027941 */ /* 0x000fea0003800000 */
.L_x_48316:
        /* <DEDUP_REMOVED lines=44> */
.L_x_48315:
[----:B------:R-:W-:Y:S05]  /*2abc0*/  BSYNC B1 ;  /* 0x0000000000017941 */ /* 0x000fea0003800000 */
.L_x_48314:
        /* <DEDUP_REMOVED lines=14> */
.L_x_48318:
        /* <DEDUP_REMOVED lines=12> */
.L_x_48321:
[----:B------:R-:W-:Y:S02]  /*2ad70*/  IMAD.MOV.U32 R12, RZ, RZ, R6 ;  /* 0x000000ffff0c7224 */ /* 0x000fe400078e0006 */
.L_x_48322:
[----:B------:R-:W-:Y:S05]  /*2ad80*/  BSYNC B1 ;  /* 0x0000000000017941 */ /* 0x000fea0003800000 */
.L_x_48320:
        /* <DEDUP_REMOVED lines=16> */
.L_x_48326:
[----:B------:R-:W-:Y:S05]  /*2ae90*/  BSYNC B2 ;  /* 0x0000000000027941 */ /* 0x000fea0003800000 */
.L_x_48325:
        /* <DEDUP_REMOVED lines=44> */
.L_x_48324:
[----:B------:R-:W-:Y:S05]  /*2b160*/  BSYNC B1 ;  /* 0x0000000000017941 */ /* 0x000fea0003800000 */
.L_x_48323:
        /* <DEDUP_REMOVED lines=9> */
.L_x_48319:
        /* <DEDUP_REMOVED lines=12> */
.L_x_48328:
[----:B------:R-:W-:Y:S02]  /*2b2c0*/  IMAD.MOV.U32 R16, RZ, RZ, R6 ;  /* 0x000000ffff107224 */ /* 0x000fe400078e0006 */
.L_x_48329:
[----:B------:R-:W-:Y:S05]  /*2b2d0*/  BSYNC B1 ;  /* 0x0000000000017941 */ /* 0x000fea0003800000 */
.L_x_48327:
        /* <DEDUP_REMOVED lines=16> */
.L_x_48333:
[----:B------:R-:W-:Y:S05]  /*2b3e0*/  BSYNC B2 ;  /* 0x0000000000027941 */ /* 0x000fea0003800000 */
.L_x_48332:
        /* <DEDUP_REMOVED lines=44> */
.L_x_48331:
[----:B------:R-:W-:Y:S05]  /*2b6b0*/  BSYNC B1 ;  /* 0x0000000000017941 */ /* 0x000fea0003800000 */
.L_x_48330:
        /* <DEDUP_REMOVED lines=14> */
.L_x_48334:
        /* <DEDUP_REMOVED lines=12> */
.L_x_48337:
[----:B------:R-:W-:Y:S02]  /*2b860*/  MOV R13, R6 ;  /* 0x00000006000d7202 */ /* 0x000fe40000000f00 */
.L_x_48338:
[----:B------:R-:W-:Y:S05]  /*2b870*/  BSYNC B1 ;  /* 0x0000000000017941 */ /* 0x000fea0003800000 */
.L_x_48336:
        /* <DEDUP_REMOVED lines=16> */
.L_x_48342:
[----:B------:R-:W-:Y:S05]  /*2b980*/  BSYNC B2 ;  /* 0x0000000000027941 */ /* 0x000fea0003800000 */
.L_x_48341:
        /* <DEDUP_REMOVED lines=44> */
.L_x_48340:
[----:B------:R-:W-:Y:S05]  /*2bc50*/  BSYNC B1 ;  /* 0x0000000000017941 */ /* 0x000fea0003800000 */
.L_x_48339:
        /* <DEDUP_REMOVED lines=9> */
.L_x_48335:
        /* <DEDUP_REMOVED lines=12> */
.L_x_48344:
[----:B------:R-:W-:Y:S02]  /*2bdb0*/  MOV R16, R6 ;  /* 0x0000000600107202 */ /* 0x000fe40000000f00 */
.L_x_48345:
[----:B------:R-:W-:Y:S05]  /*2bdc0*/  BSYNC B1 ;  /* 0x0000000000017941 */ /* 0x000fea0003800000 */
.L_x_48343:
        /* <DEDUP_REMOVED lines=16> */
.L_x_48349:
[----:B------:R-:W-:Y:S05]  /*2bed0*/  BSYNC B2 ;  /* 0x0000000000027941 */ /* 0x000fea0003800000 */
.L_x_48348:
        /* <DEDUP_REMOVED lines=44> */
.L_x_48347:
[----:B------:R-:W-:Y:S05]  /*2c1a0*/  BSYNC B1 ;  /* 0x0000000000017941 */ /* 0x000fea0003800000 */
.L_x_48346:
        /* <DEDUP_REMOVED lines=12> */
.L_x_48350:
        /* <DEDUP_REMOVED lines=12> */
.L_x_48353:
[----:B------:R-:W-:Y:S02]  /*2c330*/  IMAD.MOV.U32 R14, RZ, RZ, R6 ;  /* 0x000000ffff0e7224 */ /* 0x000fe400078e0006 */
.L_x_48354:
[----:B------:R-:W-:Y:S05]  /*2c340*/  BSYNC B1 ;  /* 0x0000000000017941 */ /* 0x000fea0003800000 */
.L_x_48352:
        /* <DEDUP_REMOVED lines=16> */
.L_x_48358:
[----:B------:R-:W-:Y:S05]  /*2c450*/  BSYNC B2 ;  /* 0x0000000000027941 */ /* 0x000fea0003800000 */
.L_x_48357:
        /* <DEDUP_REMOVED lines=44> */
.L_x_48356:
[----:B------:R-:W-:Y:S05]  /*2c720*/  BSYNC B1 ;  /* 0x0000000000017941 */ /* 0x000fea0003800000 */
.L_x_48355:
        /* <DEDUP_REMOVED lines=9> */
.L_x_48351:
        /* <DEDUP_REMOVED lines=12> */
.L_x_48360:
[----:B------:R-:W-:Y:S02]  /*2c880*/  IMAD.MOV.U32 R20, RZ, RZ, R6 ;  /* 0x000000ffff147224 */ /* 0x000fe400078e0006 */
.L_x_48361:
[----:B------:R-:W-:Y:S05]  /*2c890*/  BSYNC B1 ;  /* 0x0000000000017941 */ /* 0x000fea0003800000 */
.L_x_48359:
        /* <DEDUP_REMOVED lines=16> */
.L_x_48365:
[----:B------:R-:W-:Y:S05]  /*2c9a0*/  BSYNC B2 ;  /* 0x0000000000027941 */ /* 0x000fea0003800000 */
.L_x_48364:
        /* <DEDUP_REMOVED lines=44> */
.L_x_48363:
[----:B------:R-:W-:Y:S05]  /*2cc70*/  BSYNC B1 ;  /* 0x0000000000017941 */ /* 0x000fea0003800000 */
.L_x_48362:
        /* <DEDUP_REMOVED lines=12> */
.L_x_48366:
        /* <DEDUP_REMOVED lines=12> */
.L_x_48369:
[----:B------:R-:W-:Y:S02]  /*2ce00*/  IMAD.MOV.U32 R15, RZ, RZ, R6 ;  /* 0x000000ffff0f7224 */ /* 0x000fe400078e0006 */
.L_x_48370:
[----:B------:R-:W-:Y:S05]  /*2ce10*/  BSYNC B1 ;  /* 0x0000000000017941 */ /* 0x000fea0003800000 */
.L_x_48368:
        /* <DEDUP_REMOVED lines=16> */
.L_x_48374:
[----:B------:R-:W-:Y:S05]  /*2cf20*/  BSYNC B2 ;  /* 0x0000000000027941 */ /* 0x000fea0003800000 */
.L_x_48373:
        /* <DEDUP_REMOVED lines=44> */
.L_x_48372:
[----:B------:R-:W-:Y:S05]  /*2d1f0*/  BSYNC B1 ;  /* 0x0000000000017941 */ /* 0x000fea0003800000 */
.L_x_48371:
        /* <DEDUP_REMOVED lines=9> */
.L_x_48367:
        /* <DEDUP_REMOVED lines=12> */
.L_x_48376:
[----:B------:R-:W-:Y:S02]  /*2d350*/  IMAD.MOV.U32 R16, RZ, RZ, R6 ;  /* 0x000000ffff107224 */ /* 0x000fe400078e0006 */
.L_x_48377:
[----:B------:R-:W-:Y:S05]  /*2d360*/  BSYNC B1 ;  /* 0x0000000000017941 */ /* 0x000fea0003800000 */
.L_x_48375:
        /* <DEDUP_REMOVED lines=16> */
.L_x_48381:
[----:B------:R-:W-:Y:S05]  /*2d470*/  BSYNC B2 ;  /* 0x0000000000027941 */ /* 0x000fea0003800000 */
.L_x_48380:
        /* <DEDUP_REMOVED lines=44> */
.L_x_48379:
[----:B------:R-:W-:Y:S05]  /*2d740*/  BSYNC B1 ;  /* 0x0000000000017941 */ /* 0x000fea0003800000 */
.L_x_48378:
        /* <DEDUP_REMOVED lines=12> */
.L_x_48382:
        /* <DEDUP_REMOVED lines=12> */
.L_x_48385:
[----:B------:R-:W-:Y:S02]  /*2d8d0*/  IMAD.MOV.U32 R18, RZ, RZ, R6 ;  /* 0x000000ffff127224 */ /* 0x000fe400078e0006 */
.L_x_48386:
[----:B------:R-:W-:Y:S05]  /*2d8e0*/  BSYNC B1 ;  /* 0x0000000000017941 */ /* 0x000fea0003800000 */
.L_x_48384:
        /* <DEDUP_REMOVED lines=16> */
.L_x_48390:
[----:B------:R-:W-:Y:S05]  /*2d9f0*/  BSYNC B2 ;  /* 0x0000000000027941 */ /* 0x000fea0003800000 */
.L_x_48389:
        /* <DEDUP_REMOVED lines=44> */
.L_x_48388:
[----:B------:R-:W-:Y:S05]  /*2dcc0*/  BSYNC B1 ;  /* 0x0000000000017941 */ /* 0x000fea0003800000 */
.L_x_48387:
        /* <DEDUP_REMOVED lines=10> */
.L_x_48383:
        /* <DEDUP_REMOVED lines=12> */
.L_x_48392:
[----:B------:R-:W-:Y:S02]  /*2de30*/  IMAD.MOV.U32 R16, RZ, RZ, R6 ;  /* 0x000000ffff107224 */ /* 0x000fe400078e0006 */
.L_x_48393:
[----:B------:R-:W-:Y:S05]  /*2de40*/  BSYNC B1 ;  /* 0x0000000000017941 */ /* 0x000fea0003800000 */
.L_x_48391:
        /* <DEDUP_REMOVED lines=16> */
.L_x_48397:
[----:B------:R-:W-:Y:S05]  /*2df50*/  BSYNC B2 ;  /* 0x0000000000027941 */ /* 0x000fea0003800000 */
.L_x_48396:
        /* <DEDUP_REMOVED lines=44> */
.L_x_48395:
[----:B------:R-:W-:Y:S05]  /*2e220*/  BSYNC B1 ;  /* 0x0000000000017941 */ /* 0x000fea0003800000 */
.L_x_48394:
        /* <DEDUP_REMOVED lines=12> */
.L_x_48398:
        /* <DEDUP_REMOVED lines=12> */
.L_x_48401:
[----:B------:R-:W-:Y:S02]  /*2e3b0*/  IMAD.MOV.U32 R16, RZ, RZ, R6 ;  /* 0x000000ffff107224 */ /* 0x000fe400078e0006 */
.L_x_48402:
[----:B------:R-:W-:Y:S05]  /*2e3c0*/  BSYNC B1 ;  /* 0x0000000000017941 */ /* 0x000fea0003800000 */
.L_x_48400:
        /* <DEDUP_REMOVED lines=16> */
.L_x_48406:
[----:B------:R-:W-:Y:S05]  /*2e4d0*/  BSYNC B2 ;  /* 0x0000000000027941 */ /* 0x000fea0003800000 */
.L_x_48405:
        /* <DEDUP_REMOVED lines=44> */
.L_x_48404:
[----:B------:R-:W-:Y:S05]  /*2e7a0*/  BSYNC B1 ;  /* 0x0000000000017941 */ /* 0x000fea0003800000 */
.L_x_48403:
        /* <DEDUP_REMOVED lines=10> */
.L_x_48399:
        /* <DEDUP_REMOVED lines=12> */
.L_x_48408:
[----:B------:R-:W-:Y:S02]  /*2e910*/  IMAD.MOV.U32 R18, RZ, RZ, R6 ;  /* 0x000000ffff127224 */ /* 0x000fe400078e0006 */
.L_x_48409:
[----:B------:R-:W-:Y:S05]  /*2e920*/  BSYNC B1 ;  /* 0x0000000000017941 */ /* 0x000fea0003800000 */
.L_x_48407:
        /* <DEDUP_REMOVED lines=16> */
.L_x_48413:
[----:B------:R-:W-:Y:S05]  /*2ea30*/  BSYNC B2 ;  /* 0x0000000000027941 */ /* 0x000fea0003800000 */
.L_x_48412:
        /* <DEDUP_REMOVED lines=44> */
.L_x_48411:
[----:B------:R-:W-:Y:S05]  /*2ed00*/  BSYNC B1 ;  /* 0x0000000000017941 */ /* 0x000fea0003800000 */
.L_x_48410:
        /* <DEDUP_REMOVED lines=13> */
.L_x_48414:
        /* <DEDUP_REMOVED lines=12> */
.L_x_48417:
[----:B------:R-:W-:Y:S02]  /*2eea0*/  MOV R0, R6 ;  /* 0x0000000600007202 */ /* 0x000fe40000000f00 */
.L_x_48418:
[----:B------:R-:W-:Y:S05]  /*2eeb0*/  BSYNC B1 ;  /* 0x0000000000017941 */ /* 0x000fea0003800000 */
.L_x_48416:
        /* <DEDUP_REMOVED lines=19> */
.L_x_48422:
[----:B------:R-:W-:Y:S05]  /*2eff0*/  BSYNC B2 ;  /* 0x0000000000027941 */ /* 0x000fea0003800000 */
.L_x_48421:
        /* <DEDUP_REMOVED lines=44> */
.L_x_48420:
[----:B------:R-:W-:Y:S05]  /*2f2c0*/  BSYNC B1 ;  /* 0x0000000000017941 */ /* 0x000fea0003800000 */
.L_x_48419:
        /* <DEDUP_REMOVED lines=9> */
.L_x_48415:
        /* <DEDUP_REMOVED lines=46> */
.L_x_48423:
        /* <DEDUP_REMOVED lines=19> */
.L_x_48425:
[----:B------:R-:W-:Y:S02]  /*2f770*/  IMAD.MOV.U32 R23, RZ, RZ, R6 ;  /* 0x000000ffff177224 */ /* 0x000fe400078e0006 */
.L_x_48426:
[----:B------:R-:W-:Y:S05]  /*2f780*/  BSYNC B1 ;  /* 0x0000000000017941 */ /* 0x000fea0003800000 */
.L_x_48424:
        /* <DEDUP_REMOVED lines=16> */
.L_x_48430:
[----:B------:R-:W-:Y:S05]  /*2f890*/  BSYNC B2 ;  /* 0x0000000000027941 */ /* 0x000fea0003800000 */
.L_x_48429:
        /* <DEDUP_REMOVED lines=44> */
.L_x_48428:
[----:B------:R-:W-:Y:S05]  /*2fb60*/  BSYNC B1 ;  /* 0x0000000000017941 */ /* 0x000fea0003800000 */
.L_x_48427:
        /* <DEDUP_REMOVED lines=15> */
.L_x_48431:
        /* <DEDUP_REMOVED lines=12> */
.L_x_48434:
[----:B------:R-:W-:Y:S02]  /*2fd20*/  IMAD.MOV.U32 R11, RZ, RZ, R6 ;  /* 0x000000ffff0b7224 */ /* 0x000fe400078e0006 */
.L_x_48435:
[----:B------:R-:W-:Y:S05]  /*2fd30*/  BSYNC B1 ;  /* 0x0000000000017941 */ /* 0x000fea0003800000 */
.L_x_48433:
        /* <DEDUP_REMOVED lines=16> */
.L_x_48439:
[----:B------:R-:W-:Y:S05]  /*2fe40*/  BSYNC B2 ;  /* 0x0000000000027941 */ /* 0x000fea0003800000 */
.L_x_48438:
        /* <DEDUP_REMOVED lines=44> */
.L_x_48437:
[----:B------:R-:W-:Y:S05]  /*30110*/  BSYNC B1 ;  /* 0x0000000000017941 */ /* 0x000fea0003800000 */
.L_x_48436:
        /* <DEDUP_REMOVED lines=9> */
.L_x_48432:
        /* <DEDUP_REMOVED lines=12> */
.L_x_48441:
[----:B------:R-:W-:Y:S02]  /*30270*/  IMAD.MOV.U32 R21, RZ, RZ, R6 ;  /* 0x000000ffff157224 */ /* 0x000fe400078e0006 */
.L_x_48442:
[----:B------:R-:W-:Y:S05]  /*30280*/  BSYNC B1 ;  /* 0x0000000000017941 */ /* 0x000fea0003800000 */
.L_x_48440:
        /* <DEDUP_REMOVED lines=16> */
.L_x_48446:
[----:B------:R-:W-:Y:S05]  /*30390*/  BSYNC B2 ;  /* 0x0000000000027941 */ /* 0x000fea0003800000 */
.L_x_48445:
        /* <DEDUP_REMOVED lines=44> */
.L_x_48444:
[----:B------:R-:W-:Y:S05]  /*30660*/  BSYNC B1 ;  /* 0x0000000000017941 */ /* 0x000fea0003800000 */
.L_x_48443:
        /* <DEDUP_REMOVED lines=14> */
.L_x_48447:
        /* <DEDUP_REMOVED lines=12> */
.L_x_48450:
[----:B------:R-:W-:Y:S02]  /*30810*/  MOV R12, R6 ;  /* 0x00000006000c7202 */ /* 0x000fe40000000f00 */
.L_x_48451:
[----:B------:R-:W-:Y:S05]  /*30820*/  BSYNC B1 ;  /* 0x0000000000017941 */ /* 0x000fea0003800000 */
.L_x_48449:
        /* <DEDUP_REMOVED lines=16> */
.L_x_48455:
[----:B------:R-:W-:Y:S05]  /*30930*/  BSYNC B2 ;  /* 0x0000000000027941 */ /* 0x000fea0003800000 */
.L_x_48454:
        /* <DEDUP_REMOVED lines=44> */
.L_x_48453:
[----:B------:R-:W-:Y:S05]  /*30c00*/  BSYNC B1 ;  /* 0x0000000000017941 */ /* 0x000fea0003800000 */
.L_x_48452:
        /* <DEDUP_REMOVED lines=9> */
.L_x_48448:
        /* <DEDUP_REMOVED lines=12> */
.L_x_48457:
[----:B------:R-:W-:Y:S02]  /*30d60*/  MOV R16, R6 ;  /* 0x0000000600107202 */ /* 0x000fe40000000f00 */
.L_x_48458:
[----:B------:R-:W-:Y:S05]  /*30d70*/  BSYNC B1 ;  /* 0x0000000000017941 */ /* 0x000fea0003800000 */
.L_x_48456:
        /* <DEDUP_REMOVED lines=16> */
.L_x_48462:
[----:B------:R-:W-:Y:S05]  /*30e80*/  BSYNC B2 ;  /* 0x0000000000027941 */ /* 0x000fea0003800000 */
.L_x_48461:
        /* <DEDUP_REMOVED lines=44> */
.L_x_48460:
[----:B------:R-:W-:Y:S05]  /*31150*/  BSYNC B1 ;  /* 0x0000000000017941 */ /* 0x000fea0003800000 */
.L_x_48459:
        /* <DEDUP_REMOVED lines=14> */
.L_x_48463:
        /* <DEDUP_REMOVED lines=12> */
.L_x_48466:
[----:B------:R-:W-:Y:S02]  /*31300*/  IMAD.MOV.U32 R13, RZ, RZ, R6 ;  /* 0x000000ffff0d7224 */ /* 0x000fe400078e0006 */
.L_x_48467:
[----:B------:R-:W-:Y:S05]  /*31310*/  BSYNC B1 ;  /* 0x0000000000017941 */ /* 0x000fea0003800000 */
.L_x_48465:
        /* <DEDUP_REMOVED lines=16> */
.L_x_48471:
[----:B------:R-:W-:Y:S05]  /*31420*/  BSYNC B2 ;  /* 0x0000000000027941 */ /* 0x000fea0003800000 */
.L_x_48470:
        /* <DEDUP_REMOVED lines=44> */
.L_x_48469:
[----:B------:R-:W-:Y:S05]  /*316f0*/  BSYNC B1 ;  /* 0x0000000000017941 */ /* 0x000fea0003800000 */
.L_x_48468:
        /* <DEDUP_REMOVED lines=9> */
.L_x_48464:
        /* <DEDUP_REMOVED lines=12> */
.L_x_48473:
[----:B------:R-:W-:Y:S02]  /*31850*/  IMAD.MOV.U32 R16, RZ, RZ, R6 ;  /* 0x000000ffff107224 */ /* 0x000fe400078e0006 */
.L_x_48474:
[----:B------:R-:W-:Y:S05]  /*31860*/  BSYNC B1 ;  /* 0x0000000000017941 */ /* 0x000fea0003800000 */
.L_x_48472:
        /* <DEDUP_REMOVED lines=16> */
.L_x_48478:
[----:B------:R-:W-:Y:S05]  /*31970*/  BSYNC B2 ;  /* 0x0000000000027941 */ /* 0x000fea0003800000 */
.L_x_48477:
        /* <DEDUP_REMOVED lines=44> */
.L_x_48476:
[----:B------:R-:W-:Y:S05]  /*31c40*/  BSYNC B1 ;  /* 0x0000000000017941 */ /* 0x000fea0003800000 */
.L_x_48475:
        /* <DEDUP_REMOVED lines=12> */
.L_x_48479:
        /* <DEDUP_REMOVED lines=12> */
.L_x_48482:
[----:B------:R-:W-:Y:S02]  /*31dd0*/  IMAD.MOV.U32 R14, RZ, RZ, R6 ;  /* 0x000000ffff0e7224 */ /* 0x000fe400078e0006 */
.L_x_48483:
[----:B------:R-:W-:Y:S05]  /*31de0*/  BSYNC B1 ;  /* 0x0000000000017941 */ /* 0x000fea0003800000 */
.L_x_48481:
        /* <DEDUP_REMOVED lines=16> */
.L_x_48487:
[----:B------:R-:W-:Y:S05]  /*31ef0*/  BSYNC B2 ;  /* 0x0000000000027941 */ /* 0x000fea0003800000 */
.L_x_48486:
        /* <DEDUP_REMOVED lines=44> */
.L_x_48485:
[----:B------:R-:W-:Y:S05]  /*321c0*/  BSYNC B1 ;  /* 0x0000000000017941 */ /* 0x000fea0003800000 */
.L_x_48484:
        /* <DEDUP_REMOVED lines=9> */
.L_x_48480:
        /* <DEDUP_REMOVED lines=12> */
.L_x_48489:
[----:B------:R-:W-:Y:S02]  /*32320*/  IMAD.MOV.U32 R16, RZ, RZ, R6 ;  /* 0x000000ffff107224 */ /* 0x000fe400078e0006 */
.L_x_48490:
[----:B------:R-:W-:Y:S05]  /*32330*/  BSYNC B1 ;  /* 0x0000000000017941 */ /* 0x000fea0003800000 */
.L_x_48488:
        /* <DEDUP_REMOVED lines=16> */
.L_x_48494:
[----:B------:R-:W-:Y:S05]  /*32440*/  BSYNC B2 ;  /* 0x0000000000027941 */ /* 0x000fea0003800000 */
.L_x_48493:
        /* <DEDUP_REMOVED lines=44> */
.L_x_48492:
[----:B------:R-:W-:Y:S05]  /*32710*/  BSYNC B1 ;  /* 0x0000000000017941 */ /* 0x000fea0003800000 */
.L_x_48491:
        /* <DEDUP_REMOVED lines=12> */
.L_x_48495:
        /* <DEDUP_REMOVED lines=12> */
.L_x_48498:
[----:B------:R-:W-:Y:S02]  /*328a0*/  IMAD.MOV.U32 R15, RZ, RZ, R6 ;  /* 0x000000ffff0f7224 */ /* 0x000fe400078e0006 */
.L_x_48499:
[----:B------:R-:W-:Y:S05]  /*328b0*/  BSYNC B1 ;  /* 0x0000000000017941 */ /* 0x000fea0003800000 */
.L_x_48497:
        /* <DEDUP_REMOVED lines=16> */
.L_x_48503:
[----:B------:R-:W-:Y:S05]  /*329c0*/  BSYNC B2 ;  /* 0x0000000000027941 */ /* 0x000fea0003800000 */
.L_x_48502:
        /* <DEDUP_REMOVED lines=44> */
.L_x_48501:
[----:B------:R-:W-:Y:S05]  /*32c90*/  BSYNC B1 ;  /* 0x0000000000017941 */ /* 0x000fea0003800000 */
.L_x_48500:
        /* <DEDUP_REMOVED lines=9> */
.L_x_48496:
        /* <DEDUP_REMOVED lines=12> */
.L_x_48505:
[----:B------:R-:W-:Y:S02]  /*32df0*/  IMAD.MOV.U32 R17, RZ, RZ, R6 ;  /* 0x000000ffff117224 */ /* 0x000fe400078e0006 */
.L_x_48506:
[----:B------:R-:W-:Y:S05]  /*32e00*/  BSYNC B1 ;  /* 0x0000000000017941 */ /* 0x000fea0003800000 */
.L_x_48504:
        /* <DEDUP_REMOVED lines=16> */
.L_x_48510:
[----:B------:R-:W-:Y:S05]  /*32f10*/  BSYNC B2 ;  /* 0x0000000000027941 */ /* 0x000fea0003800000 */
.L_x_48509:
        /* <DEDUP_REMOVED lines=44> */
.L_x_48508:
[----:B------:R-:W-:Y:S05]  /*331e0*/  BSYNC B1 ;  /* 0x0000000000017941 */ /* 0x000fea0003800000 */
.L_x_48507:
        /* <DEDUP_REMOVED lines=12> */
.L_x_48511:
        /* <DEDUP_REMOVED lines=12> */
.L_x_48514:
[----:B------:R-:W-:Y:S02]  /*33370*/  IMAD.MOV.U32 R18, RZ, RZ, R6 ;  /* 0x000000ffff127224 */ /* 0x000fe400078e0006 */
.L_x_48515:
[----:B------:R-:W-:Y:S05]  /*33380*/  BSYNC B1 ;  /* 0x0000000000017941 */ /* 0x000fea0003800000 */
.L_x_48513:
        /* <DEDUP_REMOVED lines=16> */
.L_x_48519:
[----:B------:R-:W-:Y:S05]  /*33490*/  BSYNC B2 ;  /* 0x0000000000027941 */ /* 0x000fea0003800000 */
.L_x_48518:
        /* <DEDUP_REMOVED lines=44> */
.L_x_48517:
[----:B------:R-:W-:Y:S05]  /*33760*/  BSYNC B1 ;  /* 0x0000000000017941 */ /* 0x000fea0003800000 */
.L_x_48516:
        /* <DEDUP_REMOVED lines=10> */
.L_x_48512:
        /* <DEDUP_REMOVED lines=12> */
.L_x_48521:
[----:B------:R-:W-:Y:S02]  /*338d0*/  IMAD.MOV.U32 R18, RZ, RZ, R6 ;  /* 0x000000ffff127224 */ /* 0x000fe400078e0006 */
.L_x_48522:
[----:B------:R-:W-:Y:S05]  /*338e0*/  BSYNC B1 ;  /* 0x0000000000017941 */ /* 0x000fea0003800000 */
.L_x_48520:
        /* <DEDUP_REMOVED lines=16> */
.L_x_48526:
[----:B------:R-:W-:Y:S05]  /*339f0*/  BSYNC B2 ;  /* 0x0000000000027941 */ /* 0x000fea0003800000 */
.L_x_48525:
        /* <DEDUP_REMOVED lines=44> */
.L_x_48524:
[----:B------:R-:W-:Y:S05]  /*33cc0*/  BSYNC B1 ;  /* 0x0000000000017941 */ /* 0x000fea0003800000 */
.L_x_48523:
        /* <DEDUP_REMOVED lines=12> */
.L_x_48527:
        /* <DEDUP_REMOVED lines=12> */
.L_x_48530:
[----:B------:R-:W-:Y:S02]  /*33e50*/  MOV R110, R6 ;  /* 0x00000006006e7202 */ /* 0x000fe40000000f00 */
.L_x_48531:
[----:B------:R-:W-:Y:S05]  /*33e60*/  BSYNC B1 ;  /* 0x0000000000017941 */ /* 0x000fea0003800000 */
.L_x_48529:
        /* <DEDUP_REMOVED lines=16> */
.L_x_48535:
[----:B------:R-:W-:Y:S05]  /*33f70*/  BSYNC B2 ;  /* 0x0000000000027941 */ /* 0x000fea0003800000 */
.L_x_48534:
        /* <DEDUP_REMOVED lines=44> */
.L_x_48533:
[----:B------:R-:W-:Y:S05]  /*34240*/  BSYNC B1 ;  /* 0x0000000000017941 */ /* 0x000fea0003800000 */
.L_x_48532:
        /* <DEDUP_REMOVED lines=10> */
.L_x_48528:
        /* <DEDUP_REMOVED lines=12> */
.L_x_48537:
[----:B------:R-:W-:Y:S02]  /*343b0*/  MOV R108, R6 ;  /* 0x00000006006c7202 */ /* 0x000fe40000000f00 */
.L_x_48538:
[----:B------:R-:W-:Y:S05]  /*343c0*/  BSYNC B1 ;  /* 0x0000000000017941 */ /* 0x000fea0003800000 */
.L_x_48536:
        /* <DEDUP_REMOVED lines=16> */
.L_x_48542:
[----:B------:R-:W-:Y:S05]  /*344d0*/  BSYNC B2 ;  /* 0x0000000000027941 */ /* 0x000fea0003800000 */
.L_x_48541:
        /* <DEDUP_REMOVED lines=44> */
.L_x_48540:
[----:B------:R-:W-:Y:S05]  /*347a0*/  BSYNC B1 ;  /* 0x0000000000017941 */ /* 0x000fea0003800000 */
.L_x_48539:
        /* <DEDUP_REMOVED lines=13> */
.L_x_48543:
        /* <DEDUP_REMOVED lines=12> */
.L_x_48546:
[----:B------:R-:W-:Y:S02]  /*34940*/  IMAD.MOV.U32 R0, RZ, RZ, R6 ;  /* 0x000000ffff007224 */ /* 0x000fe400078e0006 */
.L_x_48547:
[----:B------:R-:W-:Y:S05]  /*34950*/  BSYNC B1 ;  /* 0x0000000000017941 */ /* 0x000fea0003800000 */
.L_x_48545:
        /* <DEDUP_REMOVED lines=19> */
.L_x_48551:
[----:B------:R-:W-:Y:S05]  /*34a90*/  BSYNC B2 ;  /* 0x0000000000027941 */ /* 0x000fea0003800000 */
.L_x_48550:
        /* <DEDUP_REMOVED lines=44> */
.L_x_48549:
[----:B------:R-:W-:Y:S05]  /*34d60*/  BSYNC B1 ;  /* 0x0000000000017941 */ /* 0x000fea0003800000 */
.L_x_48548:
        /* <DEDUP_REMOVED lines=9> */
.L_x_48544:
        /* <DEDUP_REMOVED lines=46> */
.L_x_48552:
        /* <DEDUP_REMOVED lines=19> */
.L_x_48554:
[----:B------:R-:W-:Y:S02]  /*35210*/  IMAD.MOV.U32 R108, RZ, RZ, R6 ;  /* 0x000000ffff6c7224 */ /* 0x000fe400078e0006 */
.L_x_48555:
[----:B------:R-:W-:Y:S05]  /*35220*/  BSYNC B1 ;  /* 0x0000000000017941 */ /* 0x000fea0003800000 */
.L_x_48553:
        /* <DEDUP_REMOVED lines=16> */
.L_x_48559:
[----:B------:R-:W-:Y:S05]  /*35330*/  BSYNC B2 ;  /* 0x0000000000027941 */ /* 0x000fea0003800000 */
.L_x_48558:
        /* <DEDUP_REMOVED lines=44> */
.L_x_48557:
[----:B------:R-:W-:Y:S05]  /*35600*/  BSYNC B1 ;  /* 0x0000000000017941 */ /* 0x000fea0003800000 */
.L_x_48556:
        /* <DEDUP_REMOVED lines=15> */
.L_x_48560:
        /* <DEDUP_REMOVED lines=12> */
.L_x_48563:
[----:B------:R-:W-:Y:S02]  /*357c0*/  MOV R11, R6 ;  /* 0x00000006000b7202 */ /* 0x000fe40000000f00 */
.L_x_48564:
[----:B------:R-:W-:Y:S05]  /*357d0*/  BSYNC B1 ;  /* 0x0000000000017941 */ /* 0x000fea0003800000 */
.L_x_48562:
        /* <DEDUP_REMOVED lines=16> */
.L_x_48568:
[----:B------:R-:W-:Y:S05]  /*358e0*/  BSYNC B2 ;  /* 0x0000000000027941 */ /* 0x000fea0003800000 */
.L_x_48567:
        /* <DEDUP_REMOVED lines=44> */
.L_x_48566:
[----:B------:R-:W-:Y:S05]  /*35bb0*/  BSYNC B1 ;  /* 0x0000000000017941 */ /* 0x000fea0003800000 */
.L_x_48565:
        /* <DEDUP_REMOVED lines=9> */
.L_x_48561:
        /* <DEDUP_REMOVED lines=12> */
.L_x_48570:
[----:B------:R-:W-:Y:S02]  /*35d10*/  MOV R109, R6 ;  /* 0x00000006006d7202 */ /* 0x000fe40000000f00 */
.L_x_48571:
[----:B------:R-:W-:Y:S05]  /*35d20*/  BSYNC B1 ;  /* 0x0000000000017941 */ /* 0x000fea0003800000 */
.L_x_48569:
        /* <DEDUP_REMOVED lines=16> */
.L_x_48575:
[----:B------:R-:W-:Y:S05]  /*35e30*/  BSYNC B2 ;  /* 0x0000000000027941 */ /* 0x000fea0003800000 */
.L_x_48574:
        /* <DEDUP_REMOVED lines=44> */
.L_x_48573:
[----:B------:R-:W-:Y:S05]  /*36100*/  BSYNC B1 ;  /* 0x0000000000017941 */ /* 0x000fea0003800000 */
.L_x_48572:
        /* <DEDUP_REMOVED lines=14> */
.L_x_48576:
        /* <DEDUP_REMOVED lines=12> */
.L_x_48579:
[----:B------:R-:W-:Y:S02]  /*362b0*/  IMAD.MOV.U32 R12, RZ, RZ, R6 ;  /* 0x000000ffff0c7224 */ /* 0x000fe400078e0006 */
.L_x_48580:
[----:B------:R-:W-:Y:S05]  /*362c0*/  BSYNC B1 ;  /* 0x0000000000017941 */ /* 0x000fea0003800000 */
.L_x_48578:
        /* <DEDUP_REMOVED lines=16> */
.L_x_48584:
[----:B------:R-:W-:Y:S05]  /*363d0*/  BSYNC B2 ;  /* 0x0000000000027941 */ /* 0x000fea0003800000 */
.L_x_48583:
        /* <DEDUP_REMOVED lines=44> */
.L_x_48582:
[----:B------:R-:W-:Y:S05]  /*366a0*/  BSYNC B1 ;  /* 0x0000000000017941 */ /* 0x000fea0003800000 */
.L_x_48581:
        /* <DEDUP_REMOVED lines=9> */
.L_x_48577:
        /* <DEDUP_REMOVED lines=12> */
.L_x_48586:
[----:B------:R-:W-:Y:S02]  /*36800*/  IMAD.MOV.U32 R112, RZ, RZ, R6 ;  /* 0x000000ffff707224 */ /* 0x000fe400078e0006 */
.L_x_48587:
[----:B------:R-:W-:Y:S05]  /*36810*/  BSYNC B1 ;  /* 0x0000000000017941 */ /* 0x000fea0003800000 */
.L_x_48585:
        /* <DEDUP_REMOVED lines=16> */
.L_x_48591:
[----:B------:R-:W-:Y:S05]  /*36920*/  BSYNC B2 ;  /* 0x0000000000027941 */ /* 0x000fea0003800000 */
.L_x_48590:
        /* <DEDUP_REMOVED lines=44> */
.L_x_48589:
[----:B------:R-:W-:Y:S05]  /*36bf0*/  BSYNC B1 ;  /* 0x0000000000017941 */ /* 0x000fea0003800000 */
.L_x_48588:
        /* <DEDUP_REMOVED lines=14> */
.L_x_48592:
        /* <DEDUP_REMOVED lines=12> */
.L_x_48595:
[----:B------:R-:W-:Y:S02]  /*36da0*/  IMAD.MOV.U32 R13, RZ, RZ, R6 ;  /* 0x000000ffff0d7224 */ /* 0x000fe400078e0006 */
.L_x_48596:
[----:B------:R-:W-:Y:S05]  /*36db0*/  BSYNC B1 ;  /* 0x0000000000017941 */ /* 0x000fea0003800000 */
.L_x_48594:
        /* <DEDUP_REMOVED lines=16> */
.L_x_48600:
[----:B------:R-:W-:Y:S05]  /*36ec0*/  BSYNC B2 ;  /* 0x0000000000027941 */ /* 0x000fea0003800000 */
.L_x_48599:
        /* <DEDUP_REMOVED lines=44> */
.L_x_48598:
[----:B------:R-:W-:Y:S05]  /*37190*/  BSYNC B1 ;  /* 0x0000000000017941 */ /* 0x000fea0003800000 */
.L_x_48597:
        /* <DEDUP_REMOVED lines=9> */
.L_x_48593:
        /* <DEDUP_REMOVED lines=12> */
.L_x_48602:
[----:B------:R-:W-:Y:S02]  /*372f0*/  IMAD.MOV.U32 R111, RZ, RZ, R6 ;  /* 0x000000ffff6f7224 */ /* 0x000fe400078e0006 */
.L_x_48603:
[----:B------:R-:W-:Y:S05]  /*37300*/  BSYNC B1 ;  /* 0x0000000000017941 */ /* 0x000fea0003800000 */
.L_x_48601:
        /* <DEDUP_REMOVED lines=16> */
.L_x_48607:
[----:B------:R-:W-:Y:S05]  /*37410*/  BSYNC B2 ;  /* 0x0000000000027941 */ /* 0x000fea0003800000 */
.L_x_48606:
        /* <DEDUP_REMOVED lines=44> */
.L_x_48605:
[----:B------:R-:W-:Y:S05]  /*376e0*/  BSYNC B1 ;  /* 0x0000000000017941 */ /* 0x000fea0003800000 */
.L_x_48604:
        /* <DEDUP_REMOVED lines=12> */
.L_x_48608:
        /* <DEDUP_REMOVED lines=12> */
.L_x_48611:
[----:B------:R-:W-:Y:S02]  /*37870*/  IMAD.MOV.U32 R14, RZ, RZ, R6 ;  /* 0x000000ffff0e7224 */ /* 0x000fe400078e0006 */
.L_x_48612:
[----:B------:R-:W-:Y:S05]  /*37880*/  BSYNC B1 ;  /* 0x0000000000017941 */ /* 0x000fea0003800000 */
.L_x_48610:
        /* <DEDUP_REMOVED lines=16> */
.L_x_48616:
[----:B------:R-:W-:Y:S05]  /*37990*/  BSYNC B2 ;  /* 0x0000000000027941 */ /* 0x000fea0003800000 */
.L_x_48615:
        /* <DEDUP_REMOVED lines=44> */
.L_x_48614:
[----:B------:R-:W-:Y:S05]  /*37c60*/  BSYNC B1 ;  /* 0x0000000000017941 */ /* 0x000fea0003800000 */
.L_x_48613:
        /* <DEDUP_REMOVED lines=9> */
.L_x_48609:
        /* <DEDUP_REMOVED lines=12> */
.L_x_48618:
[----:B------:R-:W-:Y:S02]  /*37dc0*/  IMAD.MOV.U32 R128, RZ, RZ, R6 ;  /* 0x000000ffff807224 */ /* 0x000fe400078e0006 */
.L_x_48619:
[----:B------:R-:W-:Y:S05]  /*37dd0*/  BSYNC B1 ;  /* 0x0000000000017941 */ /* 0x000fea0003800000 */
.L_x_48617:
        /* <DEDUP_REMOVED lines=16> */
.L_x_48623:
[----:B------:R-:W-:Y:S05]  /*37ee0*/  BSYNC B2 ;  /* 0x0000000000027941 */ /* 0x000fea0003800000 */
.L_x_48622:
        /* <DEDUP_REMOVED lines=44> */
.L_x_48621:
[----:B------:R-:W-:Y:S05]  /*381b0*/  BSYNC B1 ;  /* 0x0000000000017941 */ /* 0x000fea0003800000 */
.L_x_48620:
        /* <DEDUP_REMOVED lines=12> */
.L_x_48624:
        /* <DEDUP_REMOVED lines=12> */
.L_x_48627:
[----:B------:R-:W-:Y:S02]  /*38340*/  IMAD.MOV.U32 R15, RZ, RZ, R6 ;  /* 0x000000ffff0f7224 */ /* 0x000fe400078e0006 */
.L_x_48628:
[----:B------:R-:W-:Y:S05]  /*38350*/  BSYNC B1 ;  /* 0x0000000000017941 */ /* 0x000fea0003800000 */
.L_x_48626:
        /* <DEDUP_REMOVED lines=16> */
.L_x_48632:
[----:B------:R-:W-:Y:S05]  /*38460*/  BSYNC B2 ;  /* 0x0000000000027941 */ /* 0x000fea0003800000 */
.L_x_48631:
        /* <DEDUP_REMOVED lines=44> */
.L_x_48630:
[----:B------:R-:W-:Y:S05]  /*38730*/  BSYNC B1 ;  /* 0x0000000000017941 */ /* 0x000fea0003800000 */
.L_x_48629:
        /* <DEDUP_REMOVED lines=9> */
.L_x_48625:
        /* <DEDUP_REMOVED lines=12> */
.L_x_48634:
[----:B------:R-:W-:Y:S02]  /*38890*/  IMAD.MOV.U32 R113, RZ, RZ, R6 ;  /* 0x000000ffff717224 */ /* 0x000fe400078e0006 */
.L_x_48635:
[----:B------:R-:W-:Y:S05]  /*388a0*/  BSYNC B1 ;  /* 0x0000000000017941 */ /* 0x000fea0003800000 */
.L_x_48633:
        /* <DEDUP_REMOVED lines=16> */
.L_x_48639:
[----:B------:R-:W-:Y:S05]  /*389b0*/  BSYNC B2 ;  /* 0x0000000000027941 */ /* 0x000fea0003800000 */
.L_x_48638:
        /* <DEDUP_REMOVED lines=44> */
.L_x_48637:
[----:B------:R-:W-:Y:S05]  /*38c80*/  BSYNC B1 ;  /* 0x0000000000017941 */ /* 0x000fea0003800000 */
.L_x_48636:
        /* <DEDUP_REMOVED lines=12> */
.L_x_48640:
        /* <DEDUP_REMOVED lines=12> */
.L_x_48643:
[----:B------:R-:W-:Y:S02]  /*38e10*/  MOV R114, R6 ;  /* 0x0000000600727202 */ /* 0x000fe40000000f00 */
.L_x_48644:
[----:B------:R-:W-:Y:S05]  /*38e20*/  BSYNC B1 ;  /* 0x0000000000017941 */ /* 0x000fea0003800000 */
.L_x_48642:
        /* <DEDUP_REMOVED lines=16> */
.L_x_48648:
[----:B------:R-:W-:Y:S05]  /*38f30*/  BSYNC B2 ;  /* 0x0000000000027941 */ /* 0x000fea0003800000 */
.L_x_48647:
        /* <DEDUP_REMOVED lines=44> */
.L_x_48646:
[----:B------:R-:W-:Y:S05]  /*39200*/  BSYNC B1 ;  /* 0x0000000000017941 */ /* 0x000fea0003800000 */
.L_x_48645:
        /* <DEDUP_REMOVED lines=10> */
.L_x_48641:
        /* <DEDUP_REMOVED lines=12> */
.L_x_48650:
[----:B------:R-:W-:Y:S02]  /*39370*/  MOV R114, R6 ;  /* 0x0000000600727202 */ /* 0x000fe40000000f00 */
.L_x_48651:
[----:B------:R-:W-:Y:S05]  /*39380*/  BSYNC B1 ;  /* 0x0000000000017941 */ /* 0x000fea0003800000 */
.L_x_48649:
        /* <DEDUP_REMOVED lines=16> */
.L_x_48655:
[----:B------:R-:W-:Y:S05]  /*39490*/  BSYNC B2 ;  /* 0x0000000000027941 */ /* 0x000fea0003800000 */
.L_x_48654:
        /* <DEDUP_REMOVED lines=43> */
[----:B------:R-:W-:Y:S02]  /*39750*/  LOP3.LUT R2, R133, UR28, R2, 0x96, !PT ;  /* 0x0000001c85027c12 */ /* 0x000fe4000f8e9602 */
.L_x_48653:
[----:B------:R-:W-:Y:S05]  /*39760*/  BSYNC B1 ;  /* 0x0000000000017941 */ /* 0x000fea0003800000 */
.L_x_48652:
        /* <DEDUP_REMOVED lines=12> */
.L_x_48656:
        /* <DEDUP_REMOVED lines=12> */
.L_x_48659:
[----:B------:R-:W-:Y:S02]  /*398f0*/  IMAD.MOV.U32 R117, RZ, RZ, R6 ;  /* 0x000000ffff757224 */ /* 0x000fe400078e0006 */
.L_x_48660:
[----:B------:R-:W-:Y:S05]  /*39900*/  BSYNC B1 ;  /* 0x0000000000017941 */ /* 0x000fea0003800000 */
.L_x_48658:
        /* <DEDUP_REMOVED lines=16> */
.L_x_48664:
[----:B------:R-:W-:Y:S05]  /*39a10*/  BSYNC B2 ;  /* 0x0000000000027941 */ /* 0x000fea0003800000 */
.L_x_48663:
        /* <DEDUP_REMOVED lines=44> */
.L_x_48662:
[----:B------:R-:W-:Y:S05]  /*39ce0*/  BSYNC B1 ;  /* 0x0000000000017941 */ /* 0x000fea0003800000 */
.L_x_48661:
        /* <DEDUP_REMOVED lines=9> */
.L_x_48657:
        /* <DEDUP_REMOVED lines=12> */
.L_x_48666:
[----:B------:R-:W-:Y:S02]  /*39e40*/  IMAD.MOV.U32 R128, RZ, RZ, R6 ;  /* 0x000000ffff807224 */ /* 0x000fe400078e0006 */
.L_x_48667:
[----:B------:R-:W-:Y:S05]  /*39e50*/  BSYNC B1 ;  /* 0x0000000000017941 */ /* 0x000fea0003800000 */
.L_x_48665:
        /* <DEDUP_REMOVED lines=16> */
.L_x_48671:
[----:B------:R-:W-:Y:S05]  /*39f60*/  BSYNC B2 ;  /* 0x0000000000027941 */ /* 0x000fea0003800000 */
.L_x_48670:
        /* <DEDUP_REMOVED lines=44> */
.L_x_48669:
[----:B------:R-:W-:Y:S05]  /*3a230*/  BSYNC B1 ;  /* 0x0000000000017941 */ /* 0x000fea0003800000 */
.L_x_48668:
        /* <DEDUP_REMOVED lines=13> */
.L_x_48672:
        /* <DEDUP_REMOVED lines=12> */
.L_x_48675:
[----:B------:R-:W-:Y:S02]  /*3a3d0*/  IMAD.MOV.U32 R0, RZ, RZ, R6 ;  /* 0x000000ffff007224 */ /* 0x000fe400078e0006 */
.L_x_48676:
[----:B------:R-:W-:Y:S05]  /*3a3e0*/  BSYNC B1 ;  /* 0x0000000000017941 */ /* 0x000fea0003800000 */
.L_x_48674:
        /* <DEDUP_REMOVED lines=19> */
.L_x_48680:
[----:B------:R-:W-:Y:S05]  /*3a520*/  BSYNC B2 ;  /* 0x0000000000027941 */ /* 0x000fea0003800000 */
.L_x_48679:
        /* <DEDUP_REMOVED lines=44> */
.L_x_48678:
[----:B------:R-:W-:Y:S05]  /*3a7f0*/  BSYNC B1 ;  /* 0x0000000000017941 */ /* 0x000fea0003800000 */
.L_x_48677:
[----:B------:R-:W0:Y:S02]  /*3a800*/  I2F.U32 R0, R0 ;  /* 0x0000000000007306 */ /* 0x000e240000201000 */
[----:B0-----:R-:W-:Y:S01]  /*3a810*/  FFMA.FTZ R0, R0, R129, 1.1641532182693481445e-10 ;  /* 0x2f00000000007423 */ /* 0x001fe20000010081 */
[----:B------:R-:W-:-:S04]  /*3a820*/  HADD2.F32 R129, -RZ, R99.H1_H1 ;  /* 0x30000063ff817230 */ /* 0x000fc80000004100 */
[----:B------:R-:W-:Y:S01]  /*3a830*/  FSETP.GTU.FTZ.AND P6, PT, R0, c[0x0][0x1e4], PT ;  /* 0x0000790000007a0b */ /* 0x000fe20003fdc000 */
[----:B------:R-:W-:-:S05]  /*3a840*/  FMUL.FTZ R129, R129, c[0x0][0x1e8] ;  /* 0x00007a0081817a20 */ /* 0x000fca0000410000 */
[----:B------:R-:W-:Y:S02]  /*3a850*/  FSEL R0, R129, RZ, !P6 ;  /* 0x000000ff81007208 */ /* 0x000fe40007000000 */
[----:B------:R-:W-:-:S03]  /*3a860*/  SEL R129, RZ, 0x1, P6 ;  /* 0x00000001ff817807 */ /* 0x000fc60003000000 */
[--C-:B------:R-:W-:Y:S01]  /*3a870*/  FADD.FTZ R115, R115, R0.reuse ;  /* 0x0000000073737221 */ /* 0x100fe20000010000 */
[----:B------:R-:W-:-:S03]  /*3a880*/  PRMT R0, R129, 0x7610, R0 ;  /* 0x0000761081007816 */ /* 0x000fc60000000000 */
[----:B------:R-:W-:Y:S02]  /*3a890*/  @P0 FADD.FTZ R115, R91, R115 ;  /* 0x000000735b730221 */ /* 0x000fe40000010000 */
.L_x_48673:
        /* <DEDUP_REMOVED lines=45> */
.L_x_48681:
        /* <DEDUP_REMOVED lines=83> */
.L_x_48686:
        /* <DEDUP_REMOVED lines=180> */
.L_x_48687:
        /* <DEDUP_REMOVED lines=43> */
[----:B------:R-:W-:Y:S01]  /*3be90*/  F2FP.PACK_AB R85, R86, R85 ;  /* 0x000000555655723e */ /* 0x000fe200000000ff */
        /* <DEDUP_REMOVED lines=10> */
[----:B------:R-:W-:Y:S01]  /*3bf40*/  F2FP.PACK_AB R84, R87, R84 ;  /* 0x000000545754723e */ /* 0x000fe200000000ff */
        /* <DEDUP_REMOVED lines=10> */
[----:B------:R-:W-:Y:S02]  /*3bff0*/  FFMA.FTZ R87, R87, R83, R3 ;  /* 0x0000005357577223 */ /* 0x000fe40000010003 */
[----:B------:R-:W-:Y:S01]  /*3c000*/  IMAD.SHL.U32 R140, R118, 0x10, RZ ;  /* 0x00000010768c7824 */ /* 0x000fe200078e00ff */
[----:B------:R-:W-:Y:S01]  /*3c010*/  SHF.R.U32.HI R133, RZ, 0x1c, R118 ;  /* 0x0000001cff857819 */ /* 0x000fe20000011676 */
[----:B------:R0:W5:Y:S01]  /*3c020*/  LDL.LU R3, [R1+0x488] ;  /* 0x0004880001037983 */ /* 0x0001620000300800 */
[----:B------:R-:W-:-:S02]  /*3c030*/  F2FP.PACK_AB R86, R87, R86 ;  /* 0x000000565756723e */ /* 0x000fc400000000ff */
[----:B------:R-:W-:Y:S02]  /*3c040*/  F2FP.PACK_AB R87, R81, R80 ;  /* 0x000000505157723e */ /* 0x000fe400000000ff */
        /* <DEDUP_REMOVED lines=17> */
[----:B------:R-:W-:Y:S01]  /*3c160*/  F2FP.PACK_AB R82, R85, R82 ;  /* 0x000000525552723e */ /* 0x000fe200000000ff */
        /* <DEDUP_REMOVED lines=9> */
[----:B------:R-:W-:-:S02]  /*3c200*/  F2FP.PACK_AB R83, R84, R80 ;  /* 0x000000505453723e */ /* 0x000fc400000000ff */
[----:B------:R-:W3:Y:S04]  /*3c210*/  LDL R134, [R1+0x474] ;  /* 0x0004740001867983 */ /* 0x000ee80000100800 */
[----:B------:R-:W2:Y:S04]  /*3c220*/  LDL R80, [R1+0x470] ;  /* 0x0004700001507983 */ /* 0x000ea80000100800 */
[----:B------:R-:W3:Y:S01]  /*3c230*/  LDL R84, [R1+0x1c4] ;  /* 0x0001c40001547983 */ /* 0x000ee20000100800 */
[----:B------:R-:W-:Y:S01]  /*3c240*/  F2FP.PACK_AB R81, R86, R81 ;  /* 0x000000515651723e */ /* 0x000fe200000000ff */
        /* <DEDUP_REMOVED lines=13> */
[----:B------:R-:W-:Y:S02]  /*3c320*/  F2FP.PACK_AB R80, R85, R80 ;  /* 0x000000505550723e */ /* 0x000fe400000000ff */
        /* <DEDUP_REMOVED lines=12> */
[----:B------:R-:W-:Y:S01]  /*3c3f0*/  F2FP.PACK_AB R76, R77, R76 ;  /* 0x0000004c4d4c723e */ /* 0x000fe200000000ff */
[----:B------:R-:W-:Y:S01]  /*3c400*/  FFMA.FTZ R77, R135, R82, R141 ;  /* 0x00000052874d7223 */ /* 0x000fe2000001008d */
[----:B------:R-:W2:Y:S01]  /*3c410*/  LDL R79, [R1+0x44c] ;  /* 0x00044c00014f7983 */ /* 0x000ea20000100800 */
[----:B------:R-:W-:-:S02]  /*3c420*/  FFMA.FTZ R78, R0, R83, R87 ;  /* 0x00000053004e7223 */ /* 0x000fc40000010057 */
[C---:B------:R-:W-:Y:S01]  /*3c430*/  FMUL.FTZ R84, R129.reuse, R72 ;  /* 0x0000004881547220 */ /* 0x040fe20000410000 */
[----:B------:R-:W2:Y:S01]  /*3c440*/  LDL R0, [R1+0x1a0] ;  /* 0x0001a00001007983 */ /* 0x000ea20000100800 */
[----:B------:R-:W-:Y:S01]  /*3c450*/  FMUL.FTZ R85, R129, R73 ;  /* 0x0000004981557220 */ /* 0x000fe20000410000 */
[----:B------:R-:W-:Y:S01]  /*3c460*/  F2FP.PACK_AB R77, R78, R77 ;  /* 0x0000004d4e4d723e */ /* 0x000fe200000000ff */
        /* <DEDUP_REMOVED lines=15> */
[----:B------:R-:W-:Y:S02]  /*3c560*/  F2FP.PACK_AB R78, R73, R72 ;  /* 0x00000048494e723e */ /* 0x000fe400000000ff */
[----:B------:R-:W2:Y:S04]  /*3c570*/  LDL R72, [R1+0x1a8] ;  /* 0x0001a80001487983 */ /* 0x000ea80000100800 */
[----:B------:R-:W2:Y:S02]  /*3c580*/  LDL R73, [R1+0x448] ;  /* 0x0004480001497983 */ /* 0x000ea40000100800 */
[----:B--2---:R-:W-:-:S02]  /*3c590*/  FFMA.FTZ R72, R73, R75, R72 ;  /* 0x0000004b49487223 */ /* 0x004fc40000010048 */
[----:B------:R-:W-:Y:S01]  /*3c5a0*/  FFMA.FTZ R73, R79, R74, R130 ;  /* 0x0000004a4f497223 */ /* 0x000fe20000010082 */
        /* <DEDUP_REMOVED lines=20> */
[----:B------:R-:W-:Y:S01]  /*3c6f0*/  F2FP.PACK_AB R75, R74, R75 ;  /* 0x0000004b4a4b723e */ /* 0x000fe200000000ff */
        /* <DEDUP_REMOVED lines=12> */
[----:B------:R-:W-:-:S02]  /*3c7c0*/  F2FP.PACK_AB R74, R76, R74 ;  /* 0x0000004a4c4a723e */ /* 0x000fc400000000ff */
[----:B------:R-:W-:Y:S01]  /*3c7d0*/  F2FP.PACK_AB R73, R77, R73 ;  /* 0x000000494d49723e */ /* 0x000fe200000000ff */
[----:B------:R-:W-:Y:S01]  /*3c7e0*/  IMAD.WIDE.U32 R76, R126, R130, c[0x0][0x210] ;  /* 0x000084007e4c7625 */ /* 0x000fe200078e0082 */
[----:B------:R-:W-:Y:S01]  /*3c7f0*/  F2FP.PACK_AB R72, R78, R72 ;  /* 0x000000484e48723e */ /* 0x000fe200000000ff */
        /* <DEDUP_REMOVED lines=20> */
[----:B------:R-:W-:Y:S01]  /*3c940*/  F2FP.PACK_AB R69, R70, R69 ;  /* 0x000000454645723e */ /* 0x000fe200000000ff */
        /* <DEDUP_REMOVED lines=13> */
[----:B------:R-:W-:Y:S02]  /*3ca20*/  F2FP.PACK_AB R68, R71, R68 ;  /* 0x000000444744723e */ /* 0x000fe400000000ff */
[----:B------:R-:W2:Y:S01]  /*3ca30*/  LDL R140, [R1+0x150] ;  /* 0x00015000018c7983 */ /* 0x000ea20000100800 */
[----:B------:R-:W-:-:S03]  /*3ca40*/  FFMA.FTZ R70, R86, R66, R87 ;  /* 0x0000004256467223 */ /* 0x000fc60000010057 */
[----:B------:R-:W2:Y:S01]  /*3ca50*/  LDL R87, [R1+0x130] ;  /* 0x0001300001577983 */ /* 0x000ea20000100800 */
[----:B------:R-:W-:-:S03]  /*3ca60*/  FFMA.FTZ R71, R84, R76, R85 ;  /* 0x0000004c54477223 */ /* 0x000fc60000010055 */
[----:B------:R-:W2:Y:S01]  /*3ca70*/  LDL R86, [R1+0x3d0] ;  /* 0x0003d00001567983 */ /* 0x000ea20000100800 */
[----:B------:R-:W-:Y:S02]  /*3ca80*/  FFMA.FTZ R64, R82, R77, R83 ;  /* 0x0000004d52407223 */ /* 0x000fe40000010053 */
[----:B------:R-:W-:Y:S01]  /*3ca90*/  FFMA.FTZ R65, R79, R67, R81 ;  /* 0x000000434f417223 */ /* 0x000fe20000010051 */
[----:B------:R-:W-:Y:S01]  /*3caa0*/  F2FP.PACK_AB R70, R71, R70 ;  /* 0x000000464746723e */ /* 0x000fe200000000ff */
[----:B------:R-:W2:Y:S03]  /*3cab0*/  LDL R79, [R1+0x144] ;  /* 0x00014400014f7983 */ /* 0x000ea60000100800 */
[----:B------:R-:W-:Y:S01]  /*3cac0*/  F2FP.PACK_AB R71, R65, R64 ;  /* 0x000000404147723e */ /* 0x000fe200000000ff */
        /* <DEDUP_REMOVED lines=26> */
[----:B------:R-:W-:Y:S01]  /*3cc70*/  F2FP.PACK_AB R67, R67, R64 ;  /* 0x000000404343723e */ /* 0x000fe200000000ff */
[----:B------:R-:W-:Y:S01]  /*3cc80*/  FFMA.FTZ R64, R143, R74, R164 ;  /* 0x0000004a8f407223 */ /* 0x000fe200000100a4 */
[----:B------:R-:W3:Y:S04]  /*3cc90*/  LDL R75, [R1+0x128] ;  /* 0x00012800014b7983 */ /* 0x000ee80000100800 */
[----:B------:R-:W3:Y:S04]  /*3cca0*/  LDL R74, [R1+0x3c8] ;  /* 0x0003c800014a7983 */ /* 0x000ee80000100800 */
[----:B------:R-:W3:Y:S01]  /*3ccb0*/  LDL R71, [R1+0x3cc] ;  /* 0x0003cc0001477983 */ /* 0x000ee20000100800 */
[----:B------:R-:W-:Y:S01]  /*3ccc0*/  FFMA.FTZ R66, R135, R66, R140 ;  /* 0x0000004287427223 */ /* 0x000fe2000001008c */
[----:B------:R-:W-:-:S02]  /*3ccd0*/  F2FP.PACK_AB R65, R69, R65 ;  /* 0x000000414541723e */ /* 0x000fc400000000ff */
[----:B------:R-:W-:Y:S01]  /*3cce0*/  F2FP.PACK_AB R64, R70, R64 ;  /* 0x000000404640723e */ /* 0x000fe200000000ff */
[----:B------:R-:W-:Y:S01]  /*3ccf0*/  FADD.FTZ R60, -R132, R60 ;  /* 0x0000003c843c7221 */ /* 0x000fe20000010100 */
[----:B------:R-:W-:Y:S01]  /*3cd00*/  F2FP.PACK_AB R66, R68, R66 ;  /* 0x000000424442723e */ /* 0x000fe200000000ff */
        /* <DEDUP_REMOVED lines=22> */
[----:B------:R-:W-:Y:S01]  /*3ce70*/  F2FP.PACK_AB R57, R67, R66 ;  /* 0x000000424339723e */ /* 0x000fe200000000ff */
        /* <DEDUP_REMOVED lines=9> */
[----:B------:R-:W-:Y:S02]  /*3cf10*/  F2FP.PACK_AB R56, R68, R56 ;  /* 0x000000384438723e */ /* 0x000fe400000000ff */
        /* <DEDUP_REMOVED lines=19> */
[----:B------:R-:W-:Y:S01]  /*3d050*/  F2FP.PACK_AB R58, R69, R58 ;  /* 0x0000003a453a723e */ /* 0x000fe200000000ff */
[----:B---3--:R-:W-:Y:S02]  /*3d060*/  FFMA.FTZ R59, R74, R66, R75 ;  /* 0x000000424a3b7223 */ /* 0x008fe4000001004b */
[----:B------:R-:W-:-:S05]  /*3d070*/  FFMA.FTZ R68, R71, R67, R72 ;  /* 0x0000004347447223 */ /* 0x000fca0000010048 */
[----:B------:R-:W-:Y:S01]  /*3d080*/  F2FP.PACK_AB R59, R68, R59 ;  /* 0x0000003b443b723e */ /* 0x000fe200000000ff */
        /* <DEDUP_REMOVED lines=35> */
[----:B------:R-:W-:Y:S01]  /*3d2c0*/  F2FP.PACK_AB R19, R16, R19 ;  /* 0x000000131013723e */ /* 0x000fe200000000ff */
[----:B------:R-:W-:Y:S02]  /*3d2d0*/  FFMA.FTZ R16, R165, R60, R22 ;  /* 0x0000003ca5107223 */ /* 0x000fe40000010016 */
[----:B------:R-:W-:Y:S02]  /*3d2e0*/  FFMA.FTZ R22, R86, R64, R124 ;  /* 0x0000004056167223 */ /* 0x000fe4000001007c */
[----:B------:R-:W-:-:S02]  /*3d2f0*/  FFMA.FTZ R17, R17, R62, R109 ;  /* 0x0000003e11117223 */ /* 0x000fc4000001006d */
[----:B------:R-:W-:Y:S02]  /*3d300*/  FFMA.FTZ R49, R83, R81, R85 ;  /* 0x0000005153317223 */ /* 0x000fe40000010055 */
[----:B------:R-:W-:Y:S01]  /*3d310*/  FFMA.FTZ R23, R80, R84, R82 ;  /* 0x0000005450177223 */ /* 0x000fe20000010052 */
[----:B------:R-:W-:Y:S01]  /*3d320*/  F2FP.PACK_AB R18, R20, R18 ;  /* 0x000000121412723e */ /* 0x000fe200000000ff */
[C---:B------:R-:W-:Y:S01]  /*3d330*/  FADD.FTZ R34, -R132.reuse, R34 ;  /* 0x0000002284227221 */ /* 0x040fe20000010100 */
[----:B------:R-:W-:Y:S01]  /*3d340*/  F2FP.PACK_AB R22, R49, R22 ;  /* 0x000000163116723e */ /* 0x000fe200000000ff */
[----:B------:R-:W-:Y:S01]  /*3d350*/  FADD.FTZ R46, -R132, R46 ;  /* 0x0000002e842e7221 */ /* 0x000fe20000010100 */
[----:B------:R-:W-:Y:S01]  /*3d360*/  F2FP.PACK_AB R23, R48, R23 ;  /* 0x000000173017723e */ /* 0x000fe200000000ff */
[C---:B------:R-:W-:Y:S01]  /*3d370*/  FADD.FTZ R40, -R132.reuse, R40 ;  /* 0x0000002884287221 */ /* 0x040fe20000010100 */
[----:B------:R-:W-:Y:S01]  /*3d380*/  F2FP.PACK_AB R17, R21, R17 ;  /* 0x000000111511723e */ /* 0x000fe200000000ff */
[C---:B------:R-:W-:Y:S01]  /*3d390*/  FADD.FTZ R41, -R132.reuse, R41 ;  /* 0x0000002984297221 */ /* 0x040fe20000010100 */
[----:B------:R-:W-:Y:S01]  /*3d3a0*/  F2FP.PACK_AB R16, R61, R16 ;  /* 0x000000103d10723e */ /* 0x000fe200000000ff */
        /* <DEDUP_REMOVED lines=127> */
[----:B------:R-:W-:Y:S02]  /*3dba0*/  F2FP.PACK_AB R16, R20, R16 ;  /* 0x000000101410723e */ /* 0x000fe400000000ff */
[----:B------:R-:W4:Y:S01]  /*3dbb0*/  LDL R48, [R1+0x31c] ;  /* 0x00031c0001307983 */ /* 0x000f220000100800 */
[----:B------:R-:W-:-:S03]  /*3dbc0*/  FFMA.FTZ R22, R29, R85, R30 ;  /* 0x000000551d167223 */ /* 0x000fc6000001001e */
[----:B------:R-:W4:Y:S01]  /*3dbd0*/  LDL R30, [R1+0x33c] ;  /* 0x00033c00011e7983 */ /* 0x000f220000100800 */
[----:B------:R-:W-:Y:S02]  /*3dbe0*/  FFMA.FTZ R25, R70, R45, R72 ;  /* 0x0000002d46197223 */ /* 0x000fe40000010048 */
[----:B------:R-:W-:Y:S01]  /*3dbf0*/  FFMA.FTZ R24, R73, R44, R74 ;  /* 0x0000002c49187223 */ /* 0x000fe2000001004a */
[----:B------:R-:W4:Y:S01]  /*3dc00*/  LDL R72, [R1+0x2e0] ;  /* 0x0002e00001487983 */ /* 0x000f220000100800 */
[----:B------:R-:W-:-:S03]  /*3dc10*/  FFMA.FTZ R17, R129, R54, R49 ;  /* 0x0000003681117223 */ /* 0x000fc60000010031 */
[----:B------:R-:W-:Y:S01]  /*3dc20*/  F2FP.PACK_AB R20, R25, R24 ;  /* 0x000000181914723e */ /* 0x000fe200000000ff */
        /* <DEDUP_REMOVED lines=29> */
[----:B------:R-:W-:-:S02]  /*3de00*/  F2FP.PACK_AB R21, R22, R21 ;  /* 0x000000151615723e */ /* 0x000fc400000000ff */
[----:B------:R-:W3:Y:S02]  /*3de10*/  LDL R54, [R1+0x2e8] ;  /* 0x0002e80001367983 */ /* 0x000ee40000100800 */
[----:B------:R-:W-:Y:S01]  /*3de20*/  F2FP.PACK_AB R17, R23, R17 ;  /* 0x000000111711723e */ /* 0x000fe200000000ff */
[----:B------:R-:W-:Y:S01]  /*3de30*/  FFMA.FTZ R23, R134, R109, R135 ;  /* 0x0000006d86177223 */ /* 0x000fe20000010087 */
[----:B------:R-:W-:Y:S01]  /*3de40*/  F2FP.PACK_AB R18, R26, R18 ;  /* 0x000000121a12723e */ /* 0x000fe200000000ff */
[----:B------:R-:W3:Y:S04]  /*3de50*/  LDL R135, [R1+0x8c] ;  /* 0x00008c0001877983 */ /* 0x000ee80000100800 */
[----:B------:R-:W3:Y:S01]  /*3de60*/  LDL R134, [R1+0x80] ;  /* 0x0000800001867983 */ /* 0x000ee20000100800 */
[----:B--2---:R-:W-:-:S02]  /*3de70*/  FFMA.FTZ R22, R142, R86, R165 ;  /* 0x000000568e167223 */ /* 0x004fc400000100a5 */
[----:B------:R-:W-:Y:S01]  /*3de80*/  FFMA.FTZ R26, R140, R86, R141 ;  /* 0x000000568c1a7223 */ /* 0x000fe2000001008d */
[----:B------:R-:W-:Y:S01]  /*3de90*/  F2FP.PACK_AB R23, R24, R23 ;  /* 0x000000171817723e */ /* 0x000fe200000000ff */
[----:B------:R-:W3:Y:S01]  /*3dea0*/  LDL R109, [R1+0x58] ;  /* 0x00005800016d7983 */ /* 0x000ee20000100800 */
[----:B------:R-:W-:Y:S02]  /*3deb0*/  F2FP.PACK_AB R22, R31, R22 ;  /* 0x000000161f16723e */ /* 0x000fe400000000ff */
[----:B------:R-:W-:Y:S01]  /*3dec0*/  F2FP.PACK_AB R27, R28, R27 ;  /* 0x0000001b1c1b723e */ /* 0x000fe200000000ff */
[----:B------:R-:W3:Y:S01]  /*3ded0*/  LDL R87, [R1+0x5c] ;  /* 0x00005c0001577983 */ /* 0x000ee20000100800 */
[----:B------:R-:W-:-:S03]  /*3dee0*/  F2FP.PACK_AB R26, R29, R26 ;  /* 0x0000001a1d1a723e */ /* 0x000fc600000000ff */
        /* <DEDUP_REMOVED lines=14> */
[----:B------:R-:W-:-:S04]  /*3dfd0*/  F2FP.PACK_AB R28, R49, R28 ;  /* 0x0000001c311c723e */ /* 0x000fc800000000ff */
[----:B------:R-:W-:Y:S01]  /*3dfe0*/  F2FP.PACK_AB R29, R48, R29 ;  /* 0x0000001d301d723e */ /* 0x000fe200000000ff */
[----:B------:R-:W-:-:S04]  /*3dff0*/  IMAD.WIDE.U32 R48, R120, R130, c[0x0][0x208] ;  /* 0x0000820078307625 */ /* 0x000fc800078e0082 */
[----:B---3--:R-:W-:Y:S02]  /*3e000*/  FFMA.FTZ R30, R30, R85, R135 ;  /* 0x000000551e1e7223 */ /* 0x008fe40000010087 */
[----:B------:R-:W-:-:S03]  /*3e010*/  FFMA.FTZ R24, R133, R44, R134 ;  /* 0x0000002c85187223 */ /* 0x000fc60000010086 */
[----:B------:R-:W-:Y:S01]  /*3e020*/  F2FP.PACK_AB R25, R30, R25 ;  /* 0x000000191e19723e */ /* 0x000fe200000000ff */
[----:B------:R-:W-:Y:S02]  /*3e030*/  FFMA.FTZ R30, R113, R42, R114 ;  /* 0x0000002a711e7223 */ /* 0x000fe40000010072 */
[----:B------:R-:W-:Y:S01]  /*3e040*/  FFMA.FTZ R44, R51, R79, R52 ;  /* 0x0000004f332c7223 */ /* 0x000fe20000010034 */
[----:B------:R-:W-:Y:S02]  /*3e050*/  F2FP.PACK_AB R24, R50, R24 ;  /* 0x000000183218723e */ /* 0x000fe400000000ff */
[----:B------:R-:W-:Y:S02]  /*3e060*/  F2FP.PACK_AB R30, R45, R30 ;  /* 0x0000001e2d1e723e */ /* 0x000fe400000000ff */
[----:B------:R-:W-:Y:S01]  /*3e070*/  F2FP.PACK_AB R31, R44, R31 ;  /* 0x0000001f2c1f723e */ /* 0x000fe200000000ff */
        /* <DEDUP_REMOVED lines=28> */
[----:B------:R-:W-:-:S03]  /*3e240*/  F2FP.PACK_AB R19, R55, R54 ;  /* 0x000000363713723e */ /* 0x000fc600000000ff */
        /* <DEDUP_REMOVED lines=38> */
[----:B------:R-:W-:Y:S02]  /*3e4b0*/  F2FP.PACK_AB R16, R20, R16 ;  /* 0x000000101410723e */ /* 0x000fe400000000ff */
[----:B------:R-:W-:Y:S01]  /*3e4c0*/  F2FP.PACK_AB R20, R25, R24 ;  /* 0x000000181914723e */ /* 0x000fe200000000ff */
[----:B------:R-:W4:Y:S01]  /*3e4d0*/  LDL R73, [R1+0x278] ;  /* 0x0002780001497983 */ /* 0x000f220000100800 */
[----:B------:R-:W-:Y:S01]  /*3e4e0*/  F2FP.PACK_AB R21, R22, R21 ;  /* 0x000000151615723e */ /* 0x000fe200000000ff */
[----:B------:R-:W-:Y:S02]  /*3e4f0*/  FFMA.FTZ R24, R64, R82, R66 ;  /* 0x0000005240187223 */ /* 0x000fe40000010042 */
[----:B------:R-:W4:Y:S01]  /*3e500*/  LDL R64, [R1+0x254] ;  /* 0x0002540001407983 */ /* 0x000f220000100800 */
[----:B------:R-:W-:Y:S02]  /*3e510*/  FFMA.FTZ R25, R81, R47, R83 ;  /* 0x0000002f51197223 */ /* 0x000fe40000010053 */
[----:B------:R-:W-:Y:S01]  /*3e520*/  FFMA.FTZ R22, R77, R65, R79 ;  /* 0x000000414d167223 */ /* 0x000fe2000001004f */
[----:B------:R-:W-:Y:S01]  /*3e530*/  F2FP.PACK_AB R23, R24, R23 ;  /* 0x000000171817723e */ /* 0x000fe200000000ff */
[----:B------:R-:W4:Y:S04]  /*3e540*/  LDL R65, [R1+0x250] ;  /* 0x0002500001417983 */ /* 0x000f280000100800 */
[----:B------:R-:W4:Y:S01]  /*3e550*/  LDL R66, [R1+0x264] ;  /* 0x0002640001427983 */ /* 0x000f220000100800 */
[----:B------:R-:W-:-:S03]  /*3e560*/  FFMA.FTZ R31, R31, R78, R70 ;  /* 0x0000004e1f1f7223 */ /* 0x000fc60000010046 */
[----:B------:R-:W4:Y:S01]  /*3e570*/  LDL R70, [R1+0x260] ;  /* 0x0002600001467983 */ /* 0x000f220000100800 */
[----:B------:R-:W-:Y:S01]  /*3e580*/  FFMA.FTZ R30, R30, R60, R53 ;  /* 0x0000003c1e1e7223 */ /* 0x000fe20000010035 */
[----:B------:R-:W-:Y:S02]  /*3e590*/  F2FP.PACK_AB R22, R31, R22 ;  /* 0x000000161f16723e */ /* 0x000fe400000000ff */
        /* <DEDUP_REMOVED lines=23> */
[----:B------:R-:W4:Y:S03]  /*3e710*/  LDL R42, [R1+0x268] ;  /* 0x00026800012a7983 */ /* 0x000f260000100800 */
[----:B------:R-:W-:Y:S01]  /*3e720*/  F2FP.PACK_AB R29, R36, R29 ;  /* 0x0000001d241d723e */ /* 0x000fe200000000ff */
[----:B------:R-:W-:-:S04]  /*3e730*/  IMAD.WIDE.U32 R36, R125, R130, c[0x0][0x208] ;  /* 0x000082007d247625 */ /* 0x000fc800078e0082 */
[----:B---3--:R-:W-:Y:S02]  /*3e740*/  FFMA.FTZ R30, R48, R43, R156 ;  /* 0x0000002b301e7223 */ /* 0x008fe4000001009c */
[----:B------:R-:W3:Y:S01]  /*3e750*/  LDL R48, [R1+0x21c] ;  /* 0x00021c0001307983 */ /* 0x000ee20000100800 */
[----:B--2---:R-:W-:Y:S02]  /*3e760*/  FFMA.FTZ R33, R45, R56, R157 ;  /* 0x000000382d217223 */ /* 0x004fe4000001009d */
[----:B----4-:R-:W-:-:S03]  /*3e770*/  FFMA.FTZ R31, R44, R61, R158 ;  /* 0x0000003d2c1f7223 */ /* 0x010fc6000001009e */
[----:B------:R-:W-:Y:S01]  /*3e780*/  F2FP.PACK_AB R30, R33, R30 ;  /* 0x0000001e211e723e */ /* 0x000fe200000000ff */
[----:B------:R-:W-:-:S05]  /*3e790*/  FFMA.FTZ R32, R39, R71, R159 ;  /* 0x0000004727207223 */ /* 0x000fca000001009f */
[----:B------:R-:W-:Y:S01]  /*3e7a0*/  F2FP.PACK_AB R31, R32, R31 ;  /* 0x0000001f201f723e */ /* 0x000fe200000000ff */
        /* <DEDUP_REMOVED lines=9> */
[----:B------:R-:W-:Y:S01]  /*3e840*/  F2FP.PACK_AB R24, R38, R24 ;  /* 0x000000182618723e */ /* 0x000fe200000000ff */
[----:B------:R-:W-:-:S04]  /*3e850*/  IMAD.WIDE.U32 R38, R125, R130, c[0x0][0x210] ;  /* 0x000084007d267625 */ /* 0x000fc800078e0082 */
[----:B------:R-:W-:Y:S01]  /*3e860*/  FFMA.FTZ R17, R73, R40, R150 ;  /* 0x0000002849117223 */ /* 0x000fe20000010096 */
[----:B------:R1:W-:Y:S01]  /*3e870*/  STG.E.128 [R38.64], R24 ;  /* 0x0000001826007986 */ /* 0x0003e2000c101d0a */
[----:B------:R-:W-:Y:S01]  /*3e880*/  F2FP.PACK_AB R16, R20, R16 ;  /* 0x000000101410723e */ /* 0x000fe200000000ff */
[----:B------:R-:W-:-:S04]  /*3e890*/  IMAD.WIDE.U32 R44, R127, R130, c[0x0][0x208] ;  /* 0x000082007f2c7625 */ /* 0x000fc800078e0082 */
[----:B------:R-:W-:Y:S02]  /*3e8a0*/  FFMA.FTZ R21, R60, R59, R146 ;  /* 0x0000003b3c157223 */ /* 0x000fe40000010092 */
[----:B-1----:R-:W-:Y:S02]  /*3e8b0*/  FFMA.FTZ R24, R65, R57, R144 ;  /* 0x0000003941187223 */ /* 0x002fe40000010090 */
[----:B------:R-:W-:Y:S02]  /*3e8c0*/  FFMA.FTZ R25, R64, R58, R145 ;  /* 0x0000003a40197223 */ /* 0x000fe40000010091 */
[----:B------:R-:W-:-:S03]  /*3e8d0*/  FFMA.FTZ R23, R72, R41, R151 ;  /* 0x0000002948177223 */ /* 0x000fc60000010097 */
[----:B------:R-:W-:Y:S02]  /*3e8e0*/  F2FP.PACK_AB R20, R25, R24 ;  /* 0x000000181914723e */ /* 0x000fe400000000ff */
[----:B------:R-:W-:Y:S02]  /*3e8f0*/  F2FP.PACK_AB R17, R23, R17 ;  /* 0x000000111711723e */ /* 0x000fe400000000ff */
[----:B------:R-:W-:Y:S01]  /*3e900*/  IADD3 R24, R118, 0x120, RZ ;  /* 0x0000012076187810 */ /* 0x000fe20007ffe0ff */
[----:B------:R1:W-:Y:S01]  /*3e910*/  STG.E.128 [R44.64], R28 ;  /* 0x0000001c2c007986 */ /* 0x0003e2000c101d0a */
[----:B------:R-:W-:Y:S02]  /*3e920*/  FFMA.FTZ R22, R55, R67, R147 ;  /* 0x0000004337167223 */ /* 0x000fe40000010093 */
[----:B------:R-:W-:Y:S02]  /*3e930*/  FFMA.FTZ R18, R70, R43, R152 ;  /* 0x0000002b46127223 */ /* 0x000fe40000010098 */
[----:B------:R-:W-:Y:S01]  /*3e940*/  FFMA.FTZ R23, R51, R62, R138 ;  /* 0x0000003e33177223 */ /* 0x000fe2000001008a */
[----:B------:R-:W-:Y:S01]  /*3e950*/  F2FP.PACK_AB R21, R22, R21 ;  /* 0x000000151615723e */ /* 0x000fe200000000ff */
[----:B------:R-:W-:-:S02]  /*3e960*/  FFMA.FTZ R22, R54, R68, R136 ;  /* 0x0000004436167223 */ /* 0x000fc40000010088 */
[----:B------:R-:W-:Y:S02]  /*3e970*/  FFMA.FTZ R25, R50, R63, R139 ;  /* 0x0000003f32197223 */ /* 0x000fe4000001008b */
[----:B-1----:R-:W-:Y:S02]  /*3e980*/  FFMA.FTZ R30, R52, R69, R137 ;  /* 0x00000045341e7223 */ /* 0x002fe40000010089 */
[----:B------:R-:W-:Y:S01]  /*3e990*/  FFMA.FTZ R27, R49, R62, R102 ;  /* 0x0000003e311b7223 */ /* 0x000fe20000010066 */
[----:B------:R-:W-:Y:S01]  /*3e9a0*/  F2FP.PACK_AB R23, R25, R23 ;  /* 0x000000171917723e */ /* 0x000fe200000000ff */
[----:B------:R-:W-:Y:S02]  /*3e9b0*/  FFMA.FTZ R26, R66, R56, R153 ;  /* 0x00000038421a7223 */ /* 0x000fe40000010099 */
[----:B------:R-:W-:Y:S01]  /*3e9c0*/  IMAD.SHL.U32 R25, R24, 0x10, RZ ;  /* 0x0000001018197824 */ /* 0x000fe200078e00ff */
[----:B------:R-:W-:Y:S01]  /*3e9d0*/  F2FP.PACK_AB R22, R30, R22 ;  /* 0x000000161e16723e */ /* 0x000fe200000000ff */
[----:B------:R-:W-:Y:S01]  /*3e9e0*/  FFMA.FTZ R46, R46, R71, R155 ;  /* 0x000000472e2e7223 */ /* 0x000fe2000001009b */
[----:B------:R-:W-:Y:S01]  /*3e9f0*/  F2FP.PACK_AB R18, R26, R18 ;  /* 0x000000121a12723e */ /* 0x000fe200000000ff */
[----:B------:R-:W-:Y:S01]  /*3ea00*/  FFMA.FTZ R26, R53, R68, R100 ;  /* 0x00000044351a7223 */ /* 0x000fe20000010064 */
[----:B------:R-:W-:Y:S01]  /*3ea10*/  IADD3 R30, P1, R25, c[0x0][0x210], RZ ;  /* 0x00008400191e7a10 */ /* 0x000fe20007f3e0ff */
[----:B------:R-:W-:-:S02]  /*3ea20*/  FFMA.FTZ R29, R47, R69, R101 ;  /* 0x000000452f1d7223 */ /* 0x000fc40000010065 */
[----:B------:R-:W-:Y:S01]  /*3ea30*/  FFMA.FTZ R42, R42, R61, R154 ;  /* 0x0000003d2a2a7223 */ /* 0x000fe2000001009a */
[----:B------:R-:W-:Y:S02]  /*3ea40*/  SHF.R.U32.HI R24, RZ, 0x1c, R24 ;  /* 0x0000001cff187819 */ /* 0x000fe40000011618 */
[----:B------:R-:W-:Y:S02]  /*3ea50*/  F2FP.PACK_AB R26, R29, R26 ;  /* 0x0000001a1d1a723e */ /* 0x000fe400000000ff */
[----:B------:R-:W-:Y:S01]  /*3ea60*/  F2FP.PACK_AB R19, R46, R42 ;  /* 0x0000002a2e13723e */ /* 0x000fe200000000ff */
[----:B------:R-:W-:Y:S01]  /*3ea70*/  IMAD.MOV.U32 R143, RZ, RZ, 0x4 ;  /* 0x00000004ff8f7424 */ /* 0x000fe200078e00ff */
[----:B------:R-:W1:Y:S03]  /*3ea80*/  S2R R164, SR_TID.X ;  /* 0x0000000000a47919 */ /* 0x000e660000002100 */
[----:B------:R-:W-:Y:S01]  /*3ea90*/  IMAD R123, R143, c[0x0][0x160], R123 ;  /* 0x000058008f7b7a24 */ /* 0x000fe200078e027b */
[----:B-1----:R-:W-:Y:S01]  /*3eaa0*/  LOP3.LUT R164, R164, 0x1f, RZ, 0xc0, !PT ;  /* 0x0000001fa4a47812 */ /* 0x002fe200078ec0ff */
[----:B---3--:R-:W-:-:S05]  /*3eab0*/  FFMA.FTZ R28, R48, R63, R103 ;  /* 0x0000003f301c7223 */ /* 0x008fca0000010067 */
[----:B------:R-:W-:Y:S02]  /*3eac0*/  F2FP.PACK_AB R27, R28, R27 ;  /* 0x0000001b1c1b723e */ /* 0x000fe400000000ff */
[----:B------:R-:W-:-:S04]  /*3ead0*/  IADD3 R28, P0, R25, c[0x0][0x208], RZ ;  /* 0x00008200191c7a10 */ /* 0x000fc80007f1e0ff */
[----:B------:R-:W-:Y:S02]  /*3eae0*/  IADD3.X R29, R24, c[0x0][0x20c], RZ, P0, !PT ;  /* 0x00008300181d7a10 */ /* 0x000fe400007fe4ff */
[----:B------:R-:W-:Y:S01]  /*3eaf0*/  ISETP.GE.AND P0, PT, R123, c[0x0][0x164], PT ;  /* 0x000059007b007a0c */ /* 0x000fe20003f06270 */
[----:B--2---:R-:W-:Y:S02]  /*3eb00*/  FFMA.FTZ R31, R34, R67, R107 ;  /* 0x00000043221f7223 */ /* 0x004fe4000001006b */
[----:B----4-:R-:W-:Y:S02]  /*3eb10*/  FFMA.FTZ R34, R33, R57, R104 ;  /* 0x0000003921227223 */ /* 0x010fe40000010068 */
[----:B------:R-:W-:Y:S02]  /*3eb20*/  FFMA.FTZ R25, R35, R59, R106 ;  /* 0x0000003b23197223 */ /* 0x000fe4000001006a */
[----:B------:R-:W-:-:S03]  /*3eb30*/  FFMA.FTZ R35, R32, R58, R105 ;  /* 0x0000003a20237223 */ /* 0x000fc60000010069 */
[----:B------:R-:W-:Y:S01]  /*3eb40*/  F2FP.PACK_AB R25, R31, R25 ;  /* 0x000000191f19723e */ /* 0x000fe200000000ff */
[----:B------:R-:W-:Y:S01]  /*3eb50*/  IMAD.WIDE.U32 R32, R127, R130, c[0x0][0x210] ;  /* 0x000084007f207625 */ /* 0x000fe200078e0082 */
[----:B------:R-:W-:Y:S02]  /*3eb60*/  IADD3.X R31, R24, c[0x0][0x214], RZ, P1, !PT ;  /* 0x00008500181f7a10 */ /* 0x000fe40000ffe4ff */
[----:B------:R-:W-:Y:S02]  /*3eb70*/  F2FP.PACK_AB R24, R35, R34 ;  /* 0x000000222318723e */ /* 0x000fe400000000ff */
[----:B------:R0:W-:Y:S04]  /*3eb80*/  STG.E.128 [R32.64], R16 ;  /* 0x0000001020007986 */ /* 0x0001e8000c101d0a */
[----:B------:R0:W-:Y:S04]  /*3eb90*/  STG.E.128 [R28.64], R20 ;  /* 0x000000141c007986 */ /* 0x0001e8000c101d0a */
[----:B------:R0:W-:Y:S02]  /*3eba0*/  STG.E.128 [R30.64], R24 ;  /* 0x000000181e007986 */ /* 0x0001e4000c101d0a */
[----:B0----5:R-:W-:Y:S01]  /*3ebb0*/  @P0 CALL.REL.NOINC `(.L_x_48684) ;  /* 0x0000001000000944 */ /* 0x021fe20003c00000 */
[----:B------:R-:W-:Y:S05]  /*3ebc0*/  BRA `(.L_x_48685) ;  /* 0xfffc33e000007947 */ /* 0x000fea000383ffff */
.L_x_48684:
[----:B------:R-:W-:Y:S05]  /*3ebd0*/  BSYNC B0 ;  /* 0x0000000000007941 */ /* 0x000fea0003800000 */
.L_x_47391:
[----:B------:R-:W-:Y:S05]  /*3ebe0*/  EXIT ;  /* 0x000000000000794d */ /* 0x000fea0003800000 */
.L_x_48682:
[----:B------:R-:W-:Y:S01]  /*3ebf0*/  IMAD.MOV.U32 R129, RZ, RZ, 0x1 ;  /* 0x00000001ff817424 */ /* 0x000fe200078e00ff */
[----:B------:R-:W-:Y:S01]  /*3ec00*/  MOV R131, 0xffffffff ;  /* 0xffffffff00837802 */ /* 0x000fe20000000f00 */
[----:B------:R-:W-:Y:S01]  /*3ec10*/  IMAD.MOV.U32 R134, RZ, RZ, 0x1f ;  /* 0x0000001fff867424 */ /* 0x000fe200078e00ff */
[----:B------:R-:W-:-:S02]  /*3ec20*/  MOV R130, 0x3ec40 ;  /* 0x0003ec4000827802 */ /* 0x000fc40000000f00 */
[----:B------:R-:W-:Y:S05]  /*3ec30*/  CALL.REL.NOINC `($__internal_61_$__cuda_sm70_shflsync_bfly_p) ;  /* 0x00000d8000007944 */ /* 0x000fea0003c00000 */
[----:B-1----:R-:W-:Y:S05]  /*3ec40*/  BRA `(.L_x_48686) ;  /* 0xffffc45000007947 */ /* 0x002fea000383ffff */
.L_x_48683:
[----:B------:R-:W-:Y:S01]  /*3ec50*/  IMAD.MOV.U32 R129, RZ, RZ, 0x2 ;  /* 0x00000002ff817424 */ /* 0x000fe200078e00ff */
[----:B------:R-:W-:Y:S01]  /*3ec60*/  MOV R130, 0x3eca0 ;  /* 0x0003eca000827802 */ /* 0x000fe20000000f00 */
[----:B------:R-:W-:-:S02]  /*3ec70*/  IMAD.MOV.U32 R134, RZ, RZ, 0x1f ;  /* 0x0000001fff867424 */ /* 0x000fc400078e00ff */
[----:B------:R-:W-:Y:S02]  /*3ec80*/  IMAD.MOV.U32 R131, RZ, RZ, -0x1 ;  /* 0xffffffffff837424 */ /* 0x000fe400078e00ff */
[----:B------:R-:W-:Y:S05]  /*3ec90*/  CALL.REL.NOINC `($__internal_61_$__cuda_sm70_shflsync_bfly_p) ;  /* 0x00000d2000007944 */ /* 0x000fea0003c00000 */
[----:B------:R-:W-:Y:S01]  /*3eca0*/  HFMA2.MMA R134, -RZ, RZ, 0, 1.847743988037109375e-06 ;  /* 0x0000001fff867435 */ /* 0x000fe200000001ff */
[----:B-1----:R-:W-:Y:S01]  /*3ecb0*/  FADD.FTZ R132, R132, R129 ;  /* 0x0000008184847221 */ /* 0x002fe20000010000 */
[----:B------:R-:W-:Y:S01]  /*3ecc0*/  MOV R130, 0x3ed00 ;  /* 0x0003ed0000827802 */ /* 0x000fe20000000f00 */
[----:B------:R-:W-:Y:S02]  /*3ecd0*/  IMAD.MOV.U32 R129, RZ, RZ, 0x4 ;  /* 0x00000004ff817424 */ /* 0x000fe400078e00ff */
[----:B------:R-:W-:Y:S02]  /*3ece0*/  IMAD.MOV.U32 R131, RZ, RZ, -0x1 ;  /* 0xffffffffff837424 */ /* 0x000fe400078e00ff */
[----:B------:R-:W-:Y:S05]  /*3ecf0*/  CALL.REL.NOINC `($__internal_61_$__cuda_sm70_shflsync_bfly_p) ;  /* 0x00000cc000007944 */ /* 0x000fea0003c00000 */
[----:B-1----:R-:W-:Y:S01]  /*3ed00*/  FADD.FTZ R132, R132, R129 ;  /* 0x0000008184847221 */ /* 0x002fe20000010000 */
[----:B------:R-:W-:Y:S01]  /*3ed10*/  MOV R130, 0x3ed60 ;  /* 0x0003ed6000827802 */ /* 0x000fe20000000f00 */
[----:B------:R-:W-:Y:S02]  /*3ed20*/  IMAD.MOV.U32 R129, RZ, RZ, 0x8 ;  /* 0x00000008ff817424 */ /* 0x000fe400078e00ff */
[----:B------:R-:W-:Y:S02]  /*3ed30*/  IMAD.MOV.U32 R134, RZ, RZ, 0x1f ;  /* 0x0000001fff867424 */ /* 0x000fe400078e00ff */
[----:B------:R-:W-:-:S02]  /*3ed40*/  IMAD.MOV.U32 R131, RZ, RZ, -0x1 ;  /* 0xffffffffff837424 */ /* 0x000fc400078e00ff */
[----:B------:R-:W-:Y:S05]  /*3ed50*/  CALL.REL.NOINC `($__internal_61_$__cuda_sm70_shflsync_bfly_p) ;  /* 0x00000c6000007944 */ /* 0x000fea0003c00000 */
[----:B-1----:R-:W-:Y:S01]  /*3ed60*/  FADD.FTZ R132, R132, R129 ;  /* 0x0000008184847221 */ /* 0x002fe20000010000 */
[----:B------:R-:W-:Y:S01]  /*3ed70*/  MOV R129, 0x10 ;  /* 0x0000001000817802 */ /* 0x000fe20000000f00 */
[----:B------:R-:W-:Y:S01]  /*3ed80*/  IMAD.MOV.U32 R134, RZ, RZ, 0x1f ;  /* 0x0000001fff867424 */ /* 0x000fe200078e00ff */
[----:B------:R-:W-:Y:S01]  /*3ed90*/  MOV R130, 0x3edc0 ;  /* 0x0003edc000827802 */ /* 0x000fe20000000f00 */
[----:B------:R-:W-:-:S02]  /*3eda0*/  IMAD.MOV.U32 R131, RZ, RZ, -0x1 ;  /* 0xffffffffff837424 */ /* 0x000fc400078e00ff */
[----:B------:R-:W-:Y:S05]  /*3edb0*/  CALL.REL.NOINC `($__internal_61_$__cuda_sm70_shflsync_bfly_p) ;  /* 0x00000c0000007944 */ /* 0x000fea0003c00000 */
[----:B-1----:R-:W-:Y:S01]  /*3edc0*/  FADD.FTZ R129, R132, R129 ;  /* 0x0000008184817221 */ /* 0x002fe20000010000 */
[----:B------:R-:W-:Y:S01]  /*3edd0*/  MOV R131, 0xffffffff ;  /* 0xffffffff00837802 */ /* 0x000fe20000000f00 */
[----:B------:R-:W-:-:S02]  /*3ede0*/  IMAD.MOV.U32 R134, RZ, RZ, 0x1f ;  /* 0x0000001fff867424 */ /* 0x000fc400078e00ff */
        /* <DEDUP_REMOVED lines=163> */
[----:B------:R-:W-:Y:S05]  /*3f820*/  CALL.REL.NOINC `($__internal_61_$__cuda_sm70_shflsync_bfly_p) ;  /* 0x0000019000007944 */ /* 0x000fea0003c00000 */
[----:B-1----:R-:W-:Y:S01]  /*3f830*/  FADD.FTZ R132, R132, R129 ;  /* 0x0000008184847221 */ /* 0x002fe20000010000 */
[----:B------:R-:W-:Y:S01]  /*3f840*/  MOV R130, 0x3f890 ;  /* 0x0003f89000827802 */ /* 0x000fe20000000f00 */
[----:B------:R-:W-:Y:S02]  /*3f850*/  IMAD.MOV.U32 R129, RZ, RZ, 0x2 ;  /* 0x00000002ff817424 */ /* 0x000fe400078e00ff */
[----:B------:R-:W-:Y:S02]  /*3f860*/  IMAD.MOV.U32 R134, RZ, RZ, 0x1f ;  /* 0x0000001fff867424 */ /* 0x000fe400078e00ff */
[----:B------:R-:W-:Y:S02]  /*3f870*/  IMAD.MOV.U32 R131, RZ, RZ, -0x1 ;  /* 0xffffffffff837424 */ /* 0x000fe400078e00ff */
[----:B------:R-:W-:Y:S05]  /*3f880*/  CALL.REL.NOINC `($__internal_61_$__cuda_sm70_shflsync_bfly_p) ;  /* 0x0000013000007944 */ /* 0x000fea0003c00000 */
[----:B------:R-:W-:Y:S01]  /*3f890*/  HFMA2.MMA R134, -RZ, RZ, 0, 1.847743988037109375e-06 ;  /* 0x0000001fff867435 */ /* 0x000fe200000001ff */
[----:B-1----:R-:W-:Y:S01]  /*3f8a0*/  FADD.FTZ R132, R132, R129 ;  /* 0x0000008184847221 */ /* 0x002fe20000010000 */
[----:B------:R-:W-:Y:S01]  /*3f8b0*/  MOV R130, 0x3f8f0 ;  /* 0x0003f8f000827802 */ /* 0x000fe20000000f00 */
[----:B------:R-:W-:-:S02]  /*3f8c0*/  IMAD.MOV.U32 R129, RZ, RZ, 0x4 ;  /* 0x00000004ff817424 */ /* 0x000fc400078e00ff */
[----:B------:R-:W-:Y:S02]  /*3f8d0*/  IMAD.MOV.U32 R131, RZ, RZ, -0x1 ;  /* 0xffffffffff837424 */ /* 0x000fe400078e00ff */
[----:B------:R-:W-:Y:S05]  /*3f8e0*/  CALL.REL.NOINC `($__internal_61_$__cuda_sm70_shflsync_bfly_p) ;  /* 0x000000d000007944 */ /* 0x000fea0003c00000 */
[----:B-1----:R-:W-:Y:S01]  /*3f8f0*/  FADD.FTZ R132, R132, R129 ;  /* 0x0000008184847221 */ /* 0x002fe20000010000 */
[----:B------:R-:W-:Y:S01]  /*3f900*/  MOV R130, 0x3f950 ;  /* 0x0003f95000827802 */ /* 0x000fe20000000f00 */
[----:B------:R-:W-:Y:S02]  /*3f910*/  IMAD.MOV.U32 R129, RZ, RZ, 0x8 ;  /* 0x00000008ff817424 */ /* 0x000fe400078e00ff */
[----:B------:R-:W-:Y:S02]  /*3f920*/  IMAD.MOV.U32 R134, RZ, RZ, 0x1f ;  /* 0x0000001fff867424 */ /* 0x000fe400078e00ff */
[----:B------:R-:W-:Y:S02]  /*3f930*/  IMAD.MOV.U32 R131, RZ, RZ, -0x1 ;  /* 0xffffffffff837424 */ /* 0x000fe400078e00ff */
[----:B------:R-:W-:Y:S05]  /*3f940*/  CALL.REL.NOINC `($__internal_61_$__cuda_sm70_shflsync_bfly_p) ;  /* 0x0000007000007944 */ /* 0x000fea0003c00000 */
[----:B-1----:R-:W-:Y:S01]  /*3f950*/  FADD.FTZ R132, R132, R129 ;  /* 0x0000008184847221 */ /* 0x002fe20000010000 */
[----:B------:R-:W-:Y:S01]  /*3f960*/  MOV R129, 0x10 ;  /* 0x0000001000817802 */ /* 0x000fe20000000f00 */
[----:B------:R-:W-:Y:S01]  /*3f970*/  IMAD.MOV.U32 R134, RZ, RZ, 0x1f ;  /* 0x0000001fff867424 */ /* 0x000fe200078e00ff */
[----:B------:R-:W-:Y:S01]  /*3f980*/  MOV R130, 0x3f9b0 ;  /* 0x0003f9b000827802 */ /* 0x000fe20000000f00 */
[----:B------:R-:W-:-:S02]  /*3f990*/  IMAD.MOV.U32 R131, RZ, RZ, -0x1 ;  /* 0xffffffffff837424 */ /* 0x000fc400078e00ff */
[----:B------:R-:W-:Y:S05]  /*3f9a0*/  CALL.REL.NOINC `($__internal_61_$__cuda_sm70_shflsync_bfly_p) ;  /* 0x0000001000007944 */ /* 0x000fea0003c00000 */
[----:B-1----:R-:W-:Y:S05]  /*3f9b0*/  BRA `(.L_x_48687) ;  /* 0xffffc22000007947 */ /* 0x002fea000383ffff */
        .weak           $__internal_61_$__cuda_sm70_shflsync_bfly_p
        .type           $__internal_61_$__cuda_sm70_shflsync_bfly_p,@function
        .size           $__internal_61_$__cuda_sm70_shflsync_bfly_p,(.L_x_65441 - $__internal_61_$__cuda_sm70_shflsync_bfly_p)
$__internal_61_$__cuda_sm70_shflsync_bfly_p:
[----:B------:R-:W-:Y:S04]  /*3f9c0*/  WARPSYNC R131 ;  /* 0x0000008300007348 */ /* 0x000fe80003800000 */
[----:B------:R0:W1:Y:S02]  /*3f9d0*/  SHFL.BFLY PT, R129, R132, R129, R134 ;  /* 0x0c00008184817389 */ /* 0x00006400000e0086 */
[----:B0-----:R-:W-:-:S04]  /*3f9e0*/  IMAD.MOV.U32 R131, RZ, RZ, 0x0 ;  /* 0x00000000ff837424 */ /* 0x001fc800078e00ff */
[----:B------:R-:W-:Y:S05]  /*3f9f0*/  RET.REL.NODEC R130 `(_ZN10layer_norm31ln_parallel_residual_fwd_kernelINS_13Kernel_traitsIf6__halffS2_fjLj2560ELj1ELj4ELj1ELj16ENS_18Kernel_traits_baseILj2560EfS2_fS2_fjLj128EEEEELb1ELb0ELb1EEEvNS_9FwdParamsE) ;  /* 0xfffc060082007950 */ /* 0x000fea0003c3ffff */
.L_x_48688:
        /* <DEDUP_REMOVED lines=16> */
.L_x_65441:


//--------------------- .text._ZN10layer_norm31ln_parallel_residual_fwd_kernelINS_13Kernel_traitsIf6__halffS2_fjLj2560ELj1ELj4ELj1ELj16ENS_18Kernel_traits_baseILj2560EfS2_fS2_fjLj128EEEEELb1ELb1ELb0EEEvNS_9FwdParamsE --------------------------
	.section	.text._ZN10layer_norm31ln_parallel_residual_fwd_kernelINS_13Kernel_traitsIf6__halffS2_fjLj2560ELj1ELj4ELj1ELj16ENS_18Kernel_traits_baseILj2560EfS2_fS2_fjLj128EEEEELb1ELb1ELb0EEEvNS_9FwdParamsE,"ax",@progbits
	.sectioninfo	@"SHI_REGISTERS=255"
	.align	128
        .global         _ZN10layer_norm31ln_parallel_residual_fwd_kernelINS_13Kernel_traitsIf6__halffS2_fjLj2560ELj1ELj4ELj1ELj16ENS_18Kernel_traits_baseILj2560EfS2_fS2_fjLj128EEEEELb1ELb1ELb0EEEvNS_9FwdParamsE
        .type           _ZN10layer_norm31ln_parallel_residual_fwd_kernelINS_13Kernel_traitsIf6__halffS2_fjLj2560ELj1ELj4ELj1ELj16ENS_18Kernel_traits_baseILj2560EfS2_fS2_fjLj128EEEEELb1ELb1ELb0EEEvNS_9FwdParamsE,@function
        .size           _ZN10layer_norm31ln_parallel_residual_fwd_kernelINS_13Kernel_traitsIf6__halffS2_fjLj2560ELj1ELj4ELj1ELj16ENS_18Kernel_traits_baseILj2560EfS2_fS2_fjLj128EEEEELb1ELb1ELb0EEEvNS_9FwdParamsE,(.L_x_65442 - _ZN10layer_norm31ln_parallel_residual_fwd_kernelINS_13Kernel_traitsIf6__halffS2_fjLj2560ELj1ELj4ELj1ELj16ENS_18Kernel_traits_baseILj2560EfS2_fS2_fjLj128EEEEELb1ELb1ELb0EEEvNS_9FwdParamsE)
        .other          _ZN10layer_norm31ln_parallel_residual_fwd_kernelINS_13Kernel_traitsIf6__halffS2_fjLj2560ELj1ELj4ELj1ELj16ENS_18Kernel_traits_baseILj2560EfS2_fS2_fjLj128EEEEELb1ELb1ELb0EEEvNS_9FwdParamsE,@"STO_CUDA_ENTRY STV_DEFAULT"
_ZN10layer_norm31ln_parallel_residual_fwd_kernelINS_13Kernel_traitsIf6__halffS2_fjLj2560ELj1ELj4ELj1ELj16ENS_18Kernel_traits_baseILj2560EfS2_fS2_fjLj128EEEEELb1ELb1ELb0EEEvNS_9FwdParamsE:
.text._ZN10layer_norm31ln_parallel_residual_fwd_kernelINS_13Kernel_traitsIf6__halffS2_fjLj2560ELj1ELj4ELj1ELj16ENS_18Kernel_traits_baseILj2560EfS2_fS2_fjLj128EEEEELb1ELb1ELb0EEEvNS_9FwdParamsE:
        /* <DEDUP_REMOVED lines=103> */
.L_x_48690:
[----:B------:R-:W-:Y:S05]  /*0670*/  BSYNC B0 ;  /* 0x0000000000007941 */ /* 0x000fea0003800000 */
.L_x_48689:
        /* <DEDUP_REMOVED lines=21> */
.L_x_48692:
[----:B------:R-:W-:Y:S05]  /*07d0*/  BSYNC B0 ;  /* 0x0000000000007941 */ /* 0x000fea0003800000 */
.L_x_48691:
        /* <DEDUP_REMOVED lines=21> */
.L_x_48694:
[----:B------:R-:W-:Y:S05]  /*0930*/  BSYNC B0 ;  /* 0x0000000000007941 */ /* 0x000fea0003800000 */
.L_x_48693:
        /* <DEDUP_REMOVED lines=17> */
.L_x_48696:
[----:B------:R-:W-:Y:S05]  /*0a50*/  BSYNC B0 ;  /* 0x0000000000007941 */ /* 0x000fea0003800000 */
.L_x_48695:
        /* <DEDUP_REMOVED lines=17> */
.L_x_48698:
[----:B------:R-:W-:Y:S05]  /*0b70*/  BSYNC B0 ;  /* 0x0000000000007941 */ /* 0x000fea0003800000 */
.L_x_48697:
        /* <DEDUP_REMOVED lines=27> */
.L_x_48700:
[----:B------:R-:W-:Y:S05]  /*0d30*/  BSYNC B0 ;  /* 0x0000000000007941 */ /* 0x000fea0003800000 */
.L_x_48699:
        /* <DEDUP_REMOVED lines=26> */
.L_x_48702:
[----:B------:R-:W-:Y:S05]  /*0ee0*/  BSYNC B0 ;  /* 0x0000000000007941 */ /* 0x000fea0003800000 */
.L_x_48701:
        /* <DEDUP_REMOVED lines=20> */
.L_x_48704:
[----:B------:R-:W-:Y:S05]  /*1030*/  BSYNC B0 ;  /* 0x0000000000007941 */ /* 0x000fea0003800000 */
.L_x_48703:
        /* <DEDUP_REMOVED lines=21> */
.L_x_48706:
[----:B------:R-:W-:Y:S05]  /*1190*/  BSYNC B0 ;  /* 0x0000000000007941 */ /* 0x000fea0003800000 */
.L_x_48705:
        /* <DEDUP_REMOVED lines=24> */
.L_x_48708:
[----:B------:R-:W-:Y:S05]  /*1320*/  BSYNC B0 ;  /* 0x0000000000007941 */ /* 0x000fea0003800000 */
.L_x_48707:
        /* <DEDUP_REMOVED lines=16> */
.L_x_50042:
        /* <DEDUP_REMOVED lines=38> */
.L_x_48713:
[----:B-1----:R-:W-:Y:S02]  /*1690*/  IMAD.MOV.U32 R108, RZ, RZ, R14 ;  /* 0x000000ffff6c7224 */ /* 0x002fe400078e000e */
.L_x_48714:
[----:B------:R-:W-:Y:S05]  /*16a0*/  BSYNC B2 ;  /* 0x0000000000027941 */ /* 0x000fea0003800000 */
.L_x_48712:
        /* <DEDUP_REMOVED lines=16> */
.L_x_48718:
[----:B------:R-:W-:Y:S05]  /*17b0*/  BSYNC B3 ;  /* 0x0000000000037941 */ /* 0x000fea0003800000 */
.L_x_48717:
        /* <DEDUP_REMOVED lines=42> */
.L_x_48716:
[----:B------:R-:W-:Y:S05]  /*1a60*/  BSYNC B2 ;  /* 0x0000000000027941 */ /* 0x000fea0003800000 */
.L_x_48715:
        /* <DEDUP_REMOVED lines=17> */
.L_x_48719:
        /* <DEDUP_REMOVED lines=12> */
.L_x_48722:
[----:B------:R-:W-:Y:S02]  /*1c40*/  IMAD.MOV.U32 R8, RZ, RZ, R14 ;  /* 0x000000ffff087224 */ /* 0x000fe400078e000e */
.L_x_48723:
[----:B------:R-:W-:Y:S05]  /*1c50*/  BSYNC B2 ;  /* 0x0000000000027941 */ /* 0x000fea0003800000 */
.L_x_48721:
        /* <DEDUP_REMOVED lines=16> */
.L_x_48727:
[----:B------:R-:W-:Y:S05]  /*1d60*/  BSYNC B3 ;  /* 0x0000000000037941 */ /* 0x000fea0003800000 */
.L_x_48726:
        /* <DEDUP_REMOVED lines=42> */
.L_x_48725:
[----:B------:R-:W-:Y:S05]  /*2010*/  BSYNC B2 ;  /* 0x0000000000027941 */ /* 0x000fea0003800000 */
.L_x_48724:
        /* <DEDUP_REMOVED lines=9> */
.L_x_48720:
        /* <DEDUP_REMOVED lines=12> */
.L_x_48729:
[----:B------:R-:W-:Y:S02]  /*2170*/  IMAD.MOV.U32 R13, RZ, RZ, R14 ;  /* 0x000000ffff0d7224 */ /* 0x000fe400078e000e */
.L_x_48730:
[----:B------:R-:W-:Y:S05]  /*2180*/  BSYNC B2 ;  /* 0x0000000000027941 */ /* 0x000fea0003800000 */
.L_x_48728:
        /* <DEDUP_REMOVED lines=16> */
.L_x_48734:
[----:B------:R-:W-:Y:S05]  /*2290*/  BSYNC B3 ;  /* 0x0000000000037941 */ /* 0x000fea0003800000 */
.L_x_48733:
        /* <DEDUP_REMOVED lines=43> */
.L_x_48732:
[----:B------:R-:W-:Y:S05]  /*2550*/  BSYNC B2 ;  /* 0x0000000000027941 */ /* 0x000fea0003800000 */
.L_x_48731:
        /* <DEDUP_REMOVED lines=14> */
.L_x_48735:
        /* <DEDUP_REMOVED lines=12> */
.L_x_48738:
[----:B------:R-:W-:Y:S02]  /*2700*/  IMAD.MOV.U32 R7, RZ, RZ, R14 ;  /* 0x000000ffff077224 */ /* 0x000fe400078e000e */
.L_x_48739:
[----:B------:R-:W-:Y:S05]  /*2710*/  BSYNC B2 ;  /* 0x0000000000027941 */ /* 0x000fea0003800000 */
.L_x_48737:
        /* <DEDUP_REMOVED lines=16> */
.L_x_48743:
[----:B------:R-:W-:Y:S05]  /*2820*/  BSYNC B3 ;  /* 0x0000000000037941 */ /* 0x000fea0003800000 */
.L_x_48742:
        /* <DEDUP_REMOVED lines=42> */
.L_x_48741:
[----:B------:R-:W-:Y:S05]  /*2ad0*/  BSYNC B2 ;  /* 0x0000000000027941 */ /* 0x000fea0003800000 */
.L_x_48740:
        /* <DEDUP_REMOVED lines=9> */
.L_x_48736:
        /* <DEDUP_REMOVED lines=12> */
.L_x_48745:
[----:B------:R-:W-:Y:S02]  /*2c30*/  IMAD.MOV.U32 R13, RZ, RZ, R14 ;  /* 0x000000ffff0d7224 */ /* 0x000fe400078e000e */
.L_x_48746:
[----:B------:R-:W-:Y:S05]  /*2c40*/  BSYNC B2 ;  /* 0x0000000000027941 */ /* 0x000fea0003800000 */
.L_x_48744:
        /* <DEDUP_REMOVED lines=16> */
.L_x_48750:
[----:B------:R-:W-:Y:S05]  /*2d50*/  BSYNC B3 ;  /* 0x0000000000037941 */ /* 0x000fea0003800000 */
.L_x_48749:
        /* <DEDUP_REMOVED lines=43> */
.L_x_48748:
[----:B------:R-:W-:Y:S05]  /*3010*/  BSYNC B2 ;  /* 0x0000000000027941 */ /* 0x000fea0003800000 */
.L_x_48747:
        /* <DEDUP_REMOVED lines=14> */
.L_x_48751:
        /* <DEDUP_REMOVED lines=12> */
.L_x_48754:
[----:B------:R-:W-:Y:S02]  /*31c0*/  IMAD.MOV.U32 R6, RZ, RZ, R14 ;  /* 0x000000ffff067224 */ /* 0x000fe400078e000e */
.L_x_48755:
[----:B------:R-:W-:Y:S05]  /*31d0*/  BSYNC B2 ;  /* 0x0000000000027941 */ /* 0x000fea0003800000 */
.L_x_48753:
        /* <DEDUP_REMOVED lines=16> */
.L_x_48759:
[----:B------:R-:W-:Y:S05]  /*32e0*/  BSYNC B3 ;  /* 0x0000000000037941 */ /* 0x000fea0003800000 */
.L_x_48758:
        /* <DEDUP_REMOVED lines=42> */
.L_x_48757:
[----:B------:R-:W-:Y:S05]  /*3590*/  BSYNC B2 ;  /* 0x0000000000027941 */ /* 0x000fea0003800000 */
.L_x_48756:
        /* <DEDUP_REMOVED lines=9> */
.L_x_48752:
        /* <DEDUP_REMOVED lines=12> */
.L_x_48761:
[----:B------:R-:W-:Y:S02]  /*36f0*/  IMAD.MOV.U32 R13, RZ, RZ, R14 ;  /* 0x000000ffff0d7224 */ /* 0x000fe400078e000e */
.L_x_48762:
[----:B------:R-:W-:Y:S05]  /*3700*/  BSYNC B2 ;  /* 0x0000000000027941 */ /* 0x000fea0003800000 */
.L_x_48760:
        /* <DEDUP_REMOVED lines=16> */
.L_x_48766:
[----:B------:R-:W-:Y:S05]  /*3810*/  BSYNC B3 ;  /* 0x0000000000037941 */ /* 0x000fea0003800000 */
.L_x_48765:
        /* <DEDUP_REMOVED lines=43> */
.L_x_48764:
[----:B------:R-:W-:Y:S05]  /*3ad0*/  BSYNC B2 ;  /* 0x0000000000027941 */ /* 0x000fea0003800000 */
.L_x_48763:
        /* <DEDUP_REMOVED lines=14> */
.L_x_48767:
        /* <DEDUP_REMOVED lines=12> */
.L_x_48770:
[----:B------:R-:W-:Y:S02]  /*3c80*/  IMAD.MOV.U32 R5, RZ, RZ, R14 ;  /* 0x000000ffff057224 */ /* 0x000fe400078e000e */
.L_x_48771:
[----:B------:R-:W-:Y:S05]  /*3c90*/  BSYNC B2 ;  /* 0x0000000000027941 */ /* 0x000fea0003800000 */
.L_x_48769:
        /* <DEDUP_REMOVED lines=16> */
.L_x_48775:
[----:B------:R-:W-:Y:S05]  /*3da0*/  BSYNC B3 ;  /* 0x0000000000037941 */ /* 0x000fea0003800000 */
.L_x_48774:
        /* <DEDUP_REMOVED lines=42> */
.L_x_48773:
[----:B------:R-:W-:Y:S05]  /*4050*/  BSYNC B2 ;  /* 0x0000000000027941 */ /* 0x000fea0003800000 */
.L_x_48772:
        /* <DEDUP_REMOVED lines=9> */
.L_x_48768:
        /* <DEDUP_REMOVED lines=12> */
.L_x_48777:
[----:B------:R-:W-:Y:S02]  /*41b0*/  IMAD.MOV.U32 R13, RZ, RZ, R14 ;  /* 0x000000ffff0d7224 */ /* 0x000fe400078e000e */
.L_x_48778:
[----:B------:R-:W-:Y:S05]  /*41c0*/  BSYNC B2 ;  /* 0x0000000000027941 */ /* 0x000fea0003800000 */
.L_x_48776:
        /* <DEDUP_REMOVED lines=16> */
.L_x_48782:
[----:B------:R-:W-:Y:S05]  /*42d0*/  BSYNC B3 ;  /* 0x0000000000037941 */ /* 0x000fea0003800000 */
.L_x_48781:
        /* <DEDUP_REMOVED lines=43> */
.L_x_48780:
[----:B------:R-:W-:Y:S05]  /*4590*/  BSYNC B2 ;  /* 0x0000000000027941 */ /* 0x000fea0003800000 */
.L_x_48779:
        /* <DEDUP_REMOVED lines=12> */
.L_x_48783:
        /* <DEDUP_REMOVED lines=12> */
.L_x_48786:
[----:B------:R-:W-:Y:S02]  /*4720*/  IMAD.MOV.U32 R4, RZ, RZ, R14 ;  /* 0x000000ffff047224 */ /* 0x000fe400078e000e */
.L_x_48787:
[----:B------:R-:W-:Y:S05]  /*4730*/  BSYNC B2 ;  /* 0x0000000000027941 */ /* 0x000fea0003800000 */
.L_x_48785:
        /* <DEDUP_REMOVED lines=16> */
.L_x_48791:
[----:B------:R-:W-:Y:S05]  /*4840*/  BSYNC B3 ;  /* 0x0000000000037941 */ /* 0x000fea0003800000 */
.L_x_48790:
        /* <DEDUP_REMOVED lines=42> */
.L_x_48789:
[----:B------:R-:W-:Y:S05]  /*4af0*/  BSYNC B2 ;  /* 0x0000000000027941 */ /* 0x000fea0003800000 */
.L_x_48788:
        /* <DEDUP_REMOVED lines=9> */
.L_x_48784:
        /* <DEDUP_REMOVED lines=12> */
.L_x_48793:
[----:B------:R-:W-:Y:S02]  /*4c50*/  IMAD.MOV.U32 R13, RZ, RZ, R14 ;  /* 0x000000ffff0d7224 */ /* 0x000fe400078e000e */
.L_x_48794:
[----:B------:R-:W-:Y:S05]  /*4c60*/  BSYNC B2 ;  /* 0x0000000000027941 */ /* 0x000fea0003800000 */
.L_x_48792:
        /* <DEDUP_REMOVED lines=16> */
.L_x_48798:
[----:B------:R-:W-:Y:S05]  /*4d70*/  BSYNC B3 ;  /* 0x0000000000037941 */ /* 0x000fea0003800000 */
.L_x_48797:
        /* <DEDUP_REMOVED lines=43> */
.L_x_48796:
[----:B------:R-:W-:Y:S05]  /*5030*/  BSYNC B2 ;  /* 0x0000000000027941 */ /* 0x000fea0003800000 */
.L_x_48795:
        /* <DEDUP_REMOVED lines=12> */
.L_x_48799:
        /* <DEDUP_REMOVED lines=12> */
.L_x_48802:
[----:B------:R-:W-:Y:S02]  /*51c0*/  IMAD.MOV.U32 R3, RZ, RZ, R14 ;  /* 0x000000ffff037224 */ /* 0x000fe400078e000e */
.L_x_48803:
[----:B------:R-:W-:Y:S05]  /*51d0*/  BSYNC B2 ;  /* 0x0000000000027941 */ /* 0x000fea0003800000 */
.L_x_48801:
        /* <DEDUP_REMOVED lines=16> */
.L_x_48807:
[----:B------:R-:W-:Y:S05]  /*52e0*/  BSYNC B3 ;  /* 0x0000000000037941 */ /* 0x000fea0003800000 */
.L_x_48806:
        /* <DEDUP_REMOVED lines=42> */
.L_x_48805:
[----:B------:R-:W-:Y:S05]  /*5590*/  BSYNC B2 ;  /* 0x0000000000027941 */ /* 0x000fea0003800000 */
.L_x_48804:
        /* <DEDUP_REMOVED lines=9> */
.L_x_48800:
        /* <DEDUP_REMOVED lines=12> */
.L_x_48809:
[----:B------:R-:W-:Y:S02]  /*56f0*/  IMAD.MOV.U32 R13, RZ, RZ, R14 ;  /* 0x000000ffff0d7224 */ /* 0x000fe400078e000e */
.L_x_48810:
[----:B------:R-:W-:Y:S05]  /*5700*/  BSYNC B2 ;  /* 0x0000000000027941 */ /* 0x000fea0003800000 */
.L_x_48808:
        /* <DEDUP_REMOVED lines=16> */
.L_x_48814:
[----:B------:R-:W-:Y:S05]  /*5810*/  BSYNC B3 ;  /* 0x0000000000037941 */ /* 0x000fea0003800000 */
.L_x_48813:
        /* <DEDUP_REMOVED lines=43> */
.L_x_48812:
[----:B------:R-:W-:Y:S05]  /*5ad0*/  BSYNC B2 ;  /* 0x0000000000027941 */ /* 0x000fea0003800000 */
.L_x_48811:
        /* <DEDUP_REMOVED lines=12> */
.L_x_48815:
        /* <DEDUP_REMOVED lines=12> */
.L_x_48818:
[----:B------:R-:W-:Y:S02]  /*5c60*/  IMAD.MOV.U32 R2, RZ, RZ, R14 ;  /* 0x000000ffff027224 */ /* 0x000fe400078e000e */
.L_x_48819:
[----:B------:R-:W-:Y:S05]  /*5c70*/  BSYNC B2 ;  /* 0x0000000000027941 */ /* 0x000fea0003800000 */
.L_x_48817:
        /* <DEDUP_REMOVED lines=16> */
.L_x_48823:
[----:B------:R-:W-:Y:S05]  /*5d80*/  BSYNC B3 ;  /* 0x0000000000037941 */ /* 0x000fea0003800000 */
.L_x_48822:
        /* <DEDUP_REMOVED lines=42> */
.L_x_48821:
[----:B------:R-:W-:Y:S05]  /*6030*/  BSYNC B2 ;  /* 0x0000000000027941 */ /* 0x000fea0003800000 */
.L_x_48820:
        /* <DEDUP_REMOVED lines=9> */
.L_x_48816:
        /* <DEDUP_REMOVED lines=12> */
.L_x_48825:
[----:B------:R-:W-:Y:S02]  /*6190*/  IMAD.MOV.U32 R13, RZ, RZ, R14 ;  /* 0x000000ffff0d7224 */ /* 0x000fe400078e000e */
.L_x_48826:
[----:B------:R-:W-:Y:S05]  /*61a0*/  BSYNC B2 ;  /* 0x0000000000027941 */ /* 0x000fea0003800000 */
.L_x_48824:
        /* <DEDUP_REMOVED lines=16> */
.L_x_48830:
[----:B------:R-:W-:Y:S05]  /*62b0*/  BSYNC B3 ;  /* 0x0000000000037941 */ /* 0x000fea0003800000 */
.L_x_48829:
        /* <DEDUP_REMOVED lines=43> */
.L_x_48828:
[----:B------:R-:W-:Y:S05]  /*6570*/  BSYNC B2 ;  /* 0x0000000000027941 */ /* 0x000fea0003800000 */
.L_x_48827:
        /* <DEDUP_REMOVED lines=12> */
.L_x_48831:
        /* <DEDUP_REMOVED lines=12> */
.L_x_48834:
[----:B------:R-:W-:Y:S02]  /*6700*/  IMAD.MOV.U32 R0, RZ, RZ, R14 ;  /* 0x000000ffff007224 */ /* 0x000fe400078e000e */
.L_x_48835:
[----:B------:R-:W-:Y:S05]  /*6710*/  BSYNC B2 ;  /* 0x0000000000027941 */ /* 0x000fea0003800000 */
.L_x_48833:
        /* <DEDUP_REMOVED lines=16> */
.L_x_48839:
[----:B------:R-:W-:Y:S05]  /*6820*/  BSYNC B3 ;  /* 0x0000000000037941 */ /* 0x000fea0003800000 */
.L_x_48838:
        /* <DEDUP_REMOVED lines=42> */
.L_x_48837:
[----:B------:R-:W-:Y:S05]  /*6ad0*/  BSYNC B2 ;  /* 0x0000000000027941 */ /* 0x000fea0003800000 */
.L_x_48836:
        /* <DEDUP_REMOVED lines=9> */
.L_x_48832:
        /* <DEDUP_REMOVED lines=51> */
.L_x_48840:
[----:B0-----:R-:W-:Y:S02]  /*6ea0*/  IADD3 R188, R9, 0x20, RZ ;  /* 0x0000002009bc7810 */ /* 0x001fe40007ffe0ff */
.L_x_48711:
[----:B------:R-:W-:Y:S05]  /*6eb0*/  BSYNC B1 ;  /* 0x0000000000017941 */ /* 0x000fea0003800000 */
.L_x_48710:
        /* <DEDUP_REMOVED lines=31> */
.L_x_48844:
[----:B-1----:R-:W-:Y:S02]  /*70b0*/  IMAD.MOV.U32 R118, RZ, RZ, R14 ;  /* 0x000000ffff767224 */ /* 0x002fe400078e000e */
.L_x_48845:
[----:B------:R-:W-:Y:S05]  /*70c0*/  BSYNC B2 ;  /* 0x0000000000027941 */ /* 0x000fea0003800000 */
.L_x_48843:
        /* <DEDUP_REMOVED lines=16> */
.L_x_48849:
[----:B------:R-:W-:Y:S05]  /*71d0*/  BSYNC B3 ;  /* 0x0000000000037941 */ /* 0x000fea0003800000 */
.L_x_48848:
        /* <DEDUP_REMOVED lines=42> */
.L_x_48847:
[----:B------:R-:W-:Y:S05]  /*7480*/  BSYNC B2 ;  /* 0x0000000000027941 */ /* 0x000fea0003800000 */
.L_x_48846:
        /* <DEDUP_REMOVED lines=17> */
.L_x_48850:
        /* <DEDUP_REMOVED lines=12> */
.L_x_48853:
[----:B------:R-:W-:Y:S02]  /*7660*/  MOV R8, R14 ;  /* 0x0000000e00087202 */ /* 0x000fe40000000f00 */
.L_x_48854:
[----:B------:R-:W-:Y:S05]  /*7670*/  BSYNC B2 ;  /* 0x0000000000027941 */ /* 0x000fea0003800000 */
.L_x_48852:
        /* <DEDUP_REMOVED lines=16> */
.L_x_48858:
[----:B------:R-:W-:Y:S05]  /*7780*/  BSYNC B3 ;  /* 0x0000000000037941 */ /* 0x000fea0003800000 */
.L_x_48857:
        /* <DEDUP_REMOVED lines=42> */
.L_x_48856:
[----:B------:R-:W-:Y:S05]  /*7a30*/  BSYNC B2 ;  /* 0x0000000000027941 */ /* 0x000fea0003800000 */
.L_x_48855:
        /* <DEDUP_REMOVED lines=9> */
.L_x_48851:
        /* <DEDUP_REMOVED lines=12> */
.L_x_48860:
[----:B------:R-:W-:Y:S02]  /*7b90*/  IMAD.MOV.U32 R13, RZ, RZ, R14 ;  /* 0x000000ffff0d7224 */ /* 0x000fe400078e000e */
.L_x_48861:
[----:B------:R-:W-:Y:S05]  /*7ba0*/  BSYNC B2 ;  /* 0x0000000000027941 */ /* 0x000fea0003800000 */
.L_x_48859:
        /* <DEDUP_REMOVED lines=16> */
.L_x_48865:
[----:B------:R-:W-:Y:S05]  /*7cb0*/  BSYNC B3 ;  /* 0x0000000000037941 */ /* 0x000fea0003800000 */
.L_x_48864:
        /* <DEDUP_REMOVED lines=43> */
.L_x_48863:
[----:B------:R-:W-:Y:S05]  /*7f70*/  BSYNC B2 ;  /* 0x0000000000027941 */ /* 0x000fea0003800000 */
.L_x_48862:
        /* <DEDUP_REMOVED lines=14> */
.L_x_48866:
        /* <DEDUP_REMOVED lines=12> */
.L_x_48869:
[----:B------:R-:W-:Y:S02]  /*8120*/  IMAD.MOV.U32 R7, RZ, RZ, R14 ;  /* 0x000000ffff077224 */ /* 0x000fe400078e000e */
.L_x_48870:
[----:B------:R-:W-:Y:S05]  /*8130*/  BSYNC B2 ;  /* 0x0000000000027941 */ /* 0x000fea0003800000 */
.L_x_48868:
        /* <DEDUP_REMOVED lines=16> */
.L_x_48874:
[----:B------:R-:W-:Y:S05]  /*8240*/  BSYNC B3 ;  /* 0x0000000000037941 */ /* 0x000fea0003800000 */
.L_x_48873:
        /* <DEDUP_REMOVED lines=42> */
.L_x_48872:
[----:B------:R-:W-:Y:S05]  /*84f0*/  BSYNC B2 ;  /* 0x0000000000027941 */ /* 0x000fea0003800000 */
.L_x_48871:
        /* <DEDUP_REMOVED lines=9> */
.L_x_48867:
        /* <DEDUP_REMOVED lines=12> */
.L_x_48876:
[----:B------:R-:W-:Y:S02]  /*8650*/  IMAD.MOV.U32 R13, RZ, RZ, R14 ;  /* 0x000000ffff0d7224 */ /* 0x000fe400078e000e */
.L_x_48877:
[----:B------:R-:W-:Y:S05]  /*8660*/  BSYNC B2 ;  /* 0x0000000000027941 */ /* 0x000fea0003800000 */
.L_x_48875:
        /* <DEDUP_REMOVED lines=16> */
.L_x_48881:
[----:B------:R-:W-:Y:S05]  /*8770*/  BSYNC B3 ;  /* 0x0000000000037941 */ /* 0x000fea0003800000 */
.L_x_48880:
        /* <DEDUP_REMOVED lines=43> */
.L_x_48879:
[----:B------:R-:W-:Y:S05]  /*8a30*/  BSYNC B2 ;  /* 0x0000000000027941 */ /* 0x000fea0003800000 */
.L_x_48878:
        /* <DEDUP_REMOVED lines=14> */
.L_x_48882:
        /* <DEDUP_REMOVED lines=12> */
.L_x_48885:
[----:B------:R-:W-:Y:S02]  /*8be0*/  IMAD.MOV.U32 R6, RZ, RZ, R14 ;  /* 0x000000ffff067224 */ /* 0x000fe400078e000e */
.L_x_48886:
[----:B------:R-:W-:Y:S05]  /*8bf0*/  BSYNC B2 ;  /* 0x0000000000027941 */ /* 0x000fea0003800000 */
.L_x_48884:
        /* <DEDUP_REMOVED lines=16> */
.L_x_48890:
[----:B------:R-:W-:Y:S05]  /*8d00*/  BSYNC B3 ;  /* 0x0000000000037941 */ /* 0x000fea0003800000 */
.L_x_48889:
        /* <DEDUP_REMOVED lines=42> */
.L_x_48888:
[----:B------:R-:W-:Y:S05]  /*8fb0*/  BSYNC B2 ;  /* 0x0000000000027941 */ /* 0x000fea0003800000 */
.L_x_48887:
        /* <DEDUP_REMOVED lines=9> */
.L_x_48883:
        /* <DEDUP_REMOVED lines=12> */
.L_x_48892:
[----:B------:R-:W-:Y:S02]  /*9110*/  IMAD.MOV.U32 R13, RZ, RZ, R14 ;  /* 0x000000ffff0d7224 */ /* 0x000fe400078e000e */
.L_x_48893:
[----:B------:R-:W-:Y:S05]  /*9120*/  BSYNC B2 ;  /* 0x0000000000027941 */ /* 0x000fea0003800000 */
.L_x_48891:
        /* <DEDUP_REMOVED lines=16> */
.L_x_48897:
[----:B------:R-:W-:Y:S05]  /*9230*/  BSYNC B3 ;  /* 0x0000000000037941 */ /* 0x000fea0003800000 */
.L_x_48896:
        /* <DEDUP_REMOVED lines=43> */
.L_x_48895:
[----:B------:R-:W-:Y:S05]  /*94f0*/  BSYNC B2 ;  /* 0x0000000000027941 */ /* 0x000fea0003800000 */
.L_x_48894:
        /* <DEDUP_REMOVED lines=14> */
.L_x_48898:
        /* <DEDUP_REMOVED lines=12> */
.L_x_48901:
[----:B------:R-:W-:Y:S02]  /*96a0*/  IMAD.MOV.U32 R5, RZ, RZ, R14 ;  /* 0x000000ffff057224 */ /* 0x000fe400078e000e */
.L_x_48902:
[----:B------:R-:W-:Y:S05]  /*96b0*/  BSYNC B2 ;  /* 0x0000000000027941 */ /* 0x000fea0003800000 */
.L_x_48900:
        /* <DEDUP_REMOVED lines=16> */
.L_x_48906:
[----:B------:R-:W-:Y:S05]  /*97c0*/  BSYNC B3 ;  /* 0x0000000000037941 */ /* 0x000fea0003800000 */
.L_x_48905:
        /* <DEDUP_REMOVED lines=42> */
.L_x_48904:
[----:B------:R-:W-:Y:S05]  /*9a70*/  BSYNC B2 ;  /* 0x0000000000027941 */ /* 0x000fea0003800000 */
.L_x_48903:
        /* <DEDUP_REMOVED lines=9> */
.L_x_48899:
        /* <DEDUP_REMOVED lines=12> */
.L_x_48908:
[----:B------:R-:W-:Y:S02]  /*9bd0*/  IMAD.MOV.U32 R13, RZ, RZ, R14 ;  /* 0x000000ffff0d7224 */ /* 0x000fe400078e000e */
.L_x_48909:
[----:B------:R-:W-:Y:S05]  /*9be0*/  BSYNC B2 ;  /* 0x0000000000027941 */ /* 0x000fea0003800000 */
.L_x_48907:
        /* <DEDUP_REMOVED lines=16> */
.L_x_48913:
[----:B------:R-:W-:Y:S05]  /*9cf0*/  BSYNC B3 ;  /* 0x0000000000037941 */ /* 0x000fea0003800000 */
.L_x_48912:
        /* <DEDUP_REMOVED lines=43> */
.L_x_48911:
[----:B------:R-:W-:Y:S05]  /*9fb0*/  BSYNC B2 ;  /* 0x0000000000027941 */ /* 0x000fea0003800000 */
.L_x_48910:
        /* <DEDUP_REMOVED lines=12> */
.L_x_48914:
        /* <DEDUP_REMOVED lines=12> */
.L_x_48917:
[----:B------:R-:W-:Y:S02]  /*a140*/  IMAD.MOV.U32 R4, RZ, RZ, R14 ;  /* 0x000000ffff047224 */ /* 0x000fe400078e000e */
.L_x_48918:
[----:B------:R-:W-:Y:S05]  /*a150*/  BSYNC B2 ;  /* 0x0000000000027941 */ /* 0x000fea0003800000 */
.L_x_48916:
        /* <DEDUP_REMOVED lines=16> */
.L_x_48922:
[----:B------:R-:W-:Y:S05]  /*a260*/  BSYNC B3 ;  /* 0x0000000000037941 */ /* 0x000fea0003800000 */
.L_x_48921:
        /* <DEDUP_REMOVED lines=42> */
.L_x_48920:
[----:B------:R-:W-:Y:S05]  /*a510*/  BSYNC B2 ;  /* 0x0000000000027941 */ /* 0x000fea0003800000 */
.L_x_48919:
        /* <DEDUP_REMOVED lines=9> */
.L_x_48915:
        /* <DEDUP_REMOVED lines=12> */
.L_x_48924:
[----:B------:R-:W-:Y:S02]  /*a670*/  IMAD.MOV.U32 R13, RZ, RZ, R14 ;  /* 0x000000ffff0d7224 */ /* 0x000fe400078e000e */
.L_x_48925:
[----:B------:R-:W-:Y:S05]  /*a680*/  BSYNC B2 ;  /* 0x0000000000027941 */ /* 0x000fea0003800000 */
.L_x_48923:
        /* <DEDUP_REMOVED lines=16> */
.L_x_48929:
[----:B------:R-:W-:Y:S05]  /*a790*/  BSYNC B3 ;  /* 0x0000000000037941 */ /* 0x000fea0003800000 */
.L_x_48928:
        /* <DEDUP_REMOVED lines=43> */
.L_x_48927:
[----:B------:R-:W-:Y:S05]  /*aa50*/  BSYNC B2 ;  /* 0x0000000000027941 */ /* 0x000fea0003800000 */
.L_x_48926:
        /* <DEDUP_REMOVED lines=12> */
.L_x_48930:
        /* <DEDUP_REMOVED lines=12> */
.L_x_48933:
[----:B------:R-:W-:Y:S02]  /*abe0*/  IMAD.MOV.U32 R3, RZ, RZ, R14 ;  /* 0x000000ffff037224 */ /* 0x000fe400078e000e */
.L_x_48934:
[----:B------:R-:W-:Y:S05]  /*abf0*/  BSYNC B2 ;  /* 0x0000000000027941 */ /* 0x000fea0003800000 */
.L_x_48932:
        /* <DEDUP_REMOVED lines=16> */
.L_x_48938:
[----:B------:R-:W-:Y:S05]  /*ad00*/  BSYNC B3 ;  /* 0x0000000000037941 */ /* 0x000fea0003800000 */
.L_x_48937:
        /* <DEDUP_REMOVED lines=42> */
.L_x_48936:
[----:B------:R-:W-:Y:S05]  /*afb0*/  BSYNC B2 ;  /* 0x0000000000027941 */ /* 0x000fea0003800000 */
.L_x_48935:
        /* <DEDUP_REMOVED lines=9> */
.L_x_48931:
        /* <DEDUP_REMOVED lines=12> */
.L_x_48940:
[----:B------:R-:W-:Y:S02]  /*b110*/  IMAD.MOV.U32 R13, RZ, RZ, R14 ;  /* 0x000000ffff0d7224 */ /* 0x000fe400078e000e */
.L_x_48941:
[----:B------:R-:W-:Y:S05]  /*b120*/  BSYNC B2 ;  /* 0x0000000000027941 */ /* 0x000fea0003800000 */
.L_x_48939:
        /* <DEDUP_REMOVED lines=16> */
.L_x_48945:
[----:B------:R-:W-:Y:S05]  /*b230*/  BSYNC B3 ;  /* 0x0000000000037941 */ /* 0x000fea0003800000 */
.L_x_48944:
        /* <DEDUP_REMOVED lines=43> */
.L_x_48943:
[----:B------:R-:W-:Y:S05]  /*b4f0*/  BSYNC B2 ;  /* 0x0000000000027941 */ /* 0x000fea0003800000 */
.L_x_48942:
        /* <DEDUP_REMOVED lines=12> */
.L_x_48946:
        /* <DEDUP_REMOVED lines=12> */
.L_x_48949:
[----:B------:R-:W-:Y:S02]  /*b680*/  IMAD.MOV.U32 R2, RZ, RZ, R14 ;  /* 0x000000ffff027224 */ /* 0x000fe400078e000e */
.L_x_48950:
[----:B------:R-:W-:Y:S05]  /*b690*/  BSYNC B2 ;  /* 0x0000000000027941 */ /* 0x000fea0003800000 */
.L_x_48948:
        /* <DEDUP_REMOVED lines=16> */
.L_x_48954:
[----:B------:R-:W-:Y:S05]  /*b7a0*/  BSYNC B3 ;  /* 0x0000000000037941 */ /* 0x000fea0003800000 */
.L_x_48953:
        /* <DEDUP_REMOVED lines=42> */
.L_x_48952:
[----:B------:R-:W-:Y:S05]  /*ba50*/  BSYNC B2 ;  /* 0x0000000000027941 */ /* 0x000fea0003800000 */
.L_x_48951:
        /* <DEDUP_REMOVED lines=9> */
.L_x_48947:
        /* <DEDUP_REMOVED lines=12> */
.L_x_48956:
[----:B------:R-:W-:Y:S02]  /*bbb0*/  IMAD.MOV.U32 R13, RZ, RZ, R14 ;  /* 0x000000ffff0d7224 */ /* 0x000fe400078e000e */
.L_x_48957:
[----:B------:R-:W-:Y:S05]  /*bbc0*/  BSYNC B2 ;  /* 0x0000000000027941 */ /* 0x000fea0003800000 */
.L_x_48955:
        /* <DEDUP_REMOVED lines=16> */
.L_x_48961:
[----:B------:R-:W-:Y:S05]  /*bcd0*/  BSYNC B3 ;  /* 0x0000000000037941 */ /* 0x000fea0003800000 */
.L_x_48960:
        /* <DEDUP_REMOVED lines=43> */
.L_x_48959:
[----:B------:R-:W-:Y:S05]  /*bf90*/  BSYNC B2 ;  /* 0x0000000000027941 */ /* 0x000fea0003800000 */
.L_x_48958:
        /* <DEDUP_REMOVED lines=12> */
.L_x_48962:
        /* <DEDUP_REMOVED lines=12> */
.L_x_48965:
[----:B------:R-:W-:Y:S02]  /*c120*/  IMAD.MOV.U32 R0, RZ, RZ, R14 ;  /* 0x000000ffff007224 */ /* 0x000fe400078e000e */
.L_x_48966:
[----:B------:R-:W-:Y:S05]  /*c130*/  BSYNC B2 ;  /* 0x0000000000027941 */ /* 0x000fea0003800000 */
.L_x_48964:
        /* <DEDUP_REMOVED lines=16> */
.L_x_48970:
[----:B------:R-:W-:Y:S05]  /*c240*/  BSYNC B3 ;  /* 0x0000000000037941 */ /* 0x000fea0003800000 */
.L_x_48969:
        /* <DEDUP_REMOVED lines=42> */
.L_x_48968:
[----:B------:R-:W-:Y:S05]  /*c4f0*/  BSYNC B2 ;  /* 0x0000000000027941 */ /* 0x000fea0003800000 */
.L_x_48967:
        /* <DEDUP_REMOVED lines=9> */
.L_x_48963:
        /* <DEDUP_REMOVED lines=51> */
.L_x_48971:
[----:B------:R-:W-:Y:S02]  /*c8c0*/  IADD3 R188, R188, 0x20, RZ ;  /* 0x00000020bcbc7810 */ /* 0x000fe40007ffe0ff */
.L_x_48842:
[----:B------:R-:W-:Y:S05]  /*c8d0*/  BSYNC B1 ;  /* 0x0000000000017941 */ /* 0x000fea0003800000 */
.L_x_48841:
        /* <DEDUP_REMOVED lines=29> */
[----:B------:R-:W-:Y:S01]  /*cab0*/  MOV R126, R12 ;  /* 0x0000000c007e7202 */ /* 0x000fe20000000f00 */
[----:B------:R-:W-:Y:S05]  /*cac0*/  BRA `(.L_x_48976) ;  /* 0x0000001000007947 */ /* 0x000fea0003800000 */
.L_x_48975:
[----:B--2---:R-:W-:Y:S02]  /*cad0*/  IMAD.MOV.U32 R126, RZ, RZ, R14 ;  /* 0x000000ffff7e7224 */ /* 0x004fe400078e000e */
.L_x_48976:
[----:B------:R-:W-:Y:S05]  /*cae0*/  BSYNC B2 ;  /* 0x0000000000027941 */ /* 0x000fea0003800000 */
.L_x_48974:
        /* <DEDUP_REMOVED lines=16> */
.L_x_48980:
[----:B------:R-:W-:Y:S05]  /*cbf0*/  BSYNC B3 ;  /* 0x0000000000037941 */ /* 0x000fea0003800000 */
.L_x_48979:
        /* <DEDUP_REMOVED lines=42> */
.L_x_48978:
[----:B------:R-:W-:Y:S05]  /*cea0*/  BSYNC B2 ;  /* 0x0000000000027941 */ /* 0x000fea0003800000 */
.L_x_48977:
        /* <DEDUP_REMOVED lines=17> */
.L_x_48981:
        /* <DEDUP_REMOVED lines=12> */
.L_x_48984:
[----:B------:R-:W-:Y:S02]  /*d080*/  IMAD.MOV.U32 R8, RZ, RZ, R14 ;  /* 0x000000ffff087224 */ /* 0x000fe400078e000e */
.L_x_48985:
[----:B------:R-:W-:Y:S05]  /*d090*/  BSYNC B2 ;  /* 0x0000000000027941 */ /* 0x000fea0003800000 */
.L_x_48983:
        /* <DEDUP_REMOVED lines=16> */
.L_x_48989:
[----:B------:R-:W-:Y:S05]  /*d1a0*/  BSYNC B3 ;  /* 0x0000000000037941 */ /* 0x000fea0003800000 */
.L_x_48988:
        /* <DEDUP_REMOVED lines=42> */
.L_x_48987:
[----:B------:R-:W-:Y:S05]  /*d450*/  BSYNC B2 ;  /* 0x0000000000027941 */ /* 0x000fea0003800000 */
.L_x_48986:
        /* <DEDUP_REMOVED lines=8> */
[----:B------:R-:W-:Y:S02]  /*d4e0*/  @P0 FADD.FTZ R124, R100, R124 ;  /* 0x0000007c647c0221 */ /* 0x000fe40000010000 */
.L_x_48982:
        /* <DEDUP_REMOVED lines=12> */
.L_x_48991:
[----:B------:R-:W-:Y:S02]  /*d5b0*/  IMAD.MOV.U32 R13, RZ, RZ, R14 ;  /* 0x000000ffff0d7224 */ /* 0x000fe400078e000e */
.L_x_48992:
[----:B------:R-:W-:Y:S05]  /*d5c0*/  BSYNC B2 ;  /* 0x0000000000027941 */ /* 0x000fea0003800000 */
.L_x_48990:
        /* <DEDUP_REMOVED lines=16> */
.L_x_48996:
[----:B------:R-:W-:Y:S05]  /*d6d0*/  BSYNC B3 ;  /* 0x0000000000037941 */ /* 0x000fea0003800000 */
.L_x_48995:
        /* <DEDUP_REMOVED lines=43> */
.L_x_48994:
[----:B------:R-:W-:Y:S05]  /*d990*/  BSYNC B2 ;  /* 0x0000000000027941 */ /* 0x000fea0003800000 */
.L_x_48993:
        /* <DEDUP_REMOVED lines=14> */
.L_x_48997:
        /* <DEDUP_REMOVED lines=12> */
.L_x_49000:
[----:B------:R-:W-:Y:S02]  /*db40*/  IMAD.MOV.U32 R7, RZ, RZ, R14 ;  /* 0x000000ffff077224 */ /* 0x000fe400078e000e */
.L_x_49001:
[----:B------:R-:W-:Y:S05]  /*db50*/  BSYNC B2 ;  /* 0x0000000000027941 */ /* 0x000fea0003800000 */
.L_x_48999:
        /* <DEDUP_REMOVED lines=16> */
.L_x_49005:
[----:B------:R-:W-:Y:S05]  /*dc60*/  BSYNC B3 ;  /* 0x0000000000037941 */ /* 0x000fea0003800000 */
.L_x_49004:
        /* <DEDUP_REMOVED lines=42> */
.L_x_49003:
[----:B------:R-:W-:Y:S05]  /*df10*/  BSYNC B2 ;  /* 0x0000000000027941 */ /* 0x000fea0003800000 */
.L_x_49002:
        /* <DEDUP_REMOVED lines=8> */
[----:B------:R-:W-:Y:S02]  /*dfa0*/  @P0 FADD.FTZ R125, R101, R125 ;  /* 0x0000007d657d0221 */ /* 0x000fe40000010000 */
.L_x_48998:
        /* <DEDUP_REMOVED lines=12> */
.L_x_49007:
[----:B------:R-:W-:Y:S02]  /*e070*/  IMAD.MOV.U32 R13, RZ, RZ, R14 ;  /* 0x000000ffff0d7224 */ /* 0x000fe400078e000e */
.L_x_49008:
[----:B------:R-:W-:Y:S05]  /*e080*/  BSYNC B2 ;  /* 0x0000000000027941 */ /* 0x000fea0003800000 */
.L_x_49006:
        /* <DEDUP_REMOVED lines=16> */
.L_x_49012:
[----:B------:R-:W-:Y:S05]  /*e190*/  BSYNC B3 ;  /* 0x0000000000037941 */ /* 0x000fea0003800000 */
.L_x_49011:
        /* <DEDUP_REMOVED lines=43> */
.L_x_49010:
[----:B------:R-:W-:Y:S05]  /*e450*/  BSYNC B2 ;  /* 0x0000000000027941 */ /* 0x000fea0003800000 */
.L_x_49009:
        /* <DEDUP_REMOVED lines=14> */
.L_x_49013:
        /* <DEDUP_REMOVED lines=12> */
.L_x_49016:
[----:B------:R-:W-:Y:S02]  /*e600*/  IMAD.MOV.U32 R6, RZ, RZ, R14 ;  /* 0x000000ffff067224 */ /* 0x000fe400078e000e */
.L_x_49017:
[----:B------:R-:W-:Y:S05]  /*e610*/  BSYNC B2 ;  /* 0x0000000000027941 */ /* 0x000fea0003800000 */
.L_x_49015:
        /* <DEDUP_REMOVED lines=16> */
.L_x_49021:
[----:B------:R-:W-:Y:S05]  /*e720*/  BSYNC B3 ;  /* 0x0000000000037941 */ /* 0x000fea0003800000 */
.L_x_49020:
        /* <DEDUP_REMOVED lines=42> */
.L_x_49019:
[----:B------:R-:W-:Y:S05]  /*e9d0*/  BSYNC B2 ;  /* 0x0000000000027941 */ /* 0x000fea0003800000 */
.L_x_49018:
        /* <DEDUP_REMOVED lines=9> */
.L_x_49014:
        /* <DEDUP_REMOVED lines=12> */
.L_x_49023:
[----:B------:R-:W-:Y:S02]  /*eb30*/  IMAD.MOV.U32 R13, RZ, RZ, R14 ;  /* 0x000000ffff0d7224 */ /* 0x000fe400078e000e */
.L_x_49024:
[----:B------:R-:W-:Y:S05]  /*eb40*/  BSYNC B2 ;  /* 0x0000000000027941 */ /* 0x000fea0003800000 */
.L_x_49022:
        /* <DEDUP_REMOVED lines=16> */
.L_x_49028:
[----:B------:R-:W-:Y:S05]  /*ec50*/  BSYNC B3 ;  /* 0x0000000000037941 */ /* 0x000fea0003800000 */
.L_x_49027:
        /* <DEDUP_REMOVED lines=43> */
.L_x_49026:
[----:B------:R-:W-:Y:S05]  /*ef10*/  BSYNC B2 ;  /* 0x0000000000027941 */ /* 0x000fea0003800000 */
.L_x_49025:
        /* <DEDUP_REMOVED lines=14> */
.L_x_49029:
        /* <DEDUP_REMOVED lines=12> */
.L_x_49032:
[----:B------:R-:W-:Y:S02]  /*f0c0*/  MOV R5, R14 ;  /* 0x0000000e00057202 */ /* 0x000fe40000000f00 */
.L_x_49033:
[----:B------:R-:W-:Y:S05]  /*f0d0*/  BSYNC B2 ;  /* 0x0000000000027941 */ /* 0x000fea0003800000 */
.L_x_49031:
        /* <DEDUP_REMOVED lines=16> */
.L_x_49037:
[----:B------:R-:W-:Y:S05]  /*f1e0*/  BSYNC B3 ;  /* 0x0000000000037941 */ /* 0x000fea0003800000 */
.L_x_49036:
        /* <DEDUP_REMOVED lines=42> */
.L_x_49035:
[----:B------:R-:W-:Y:S05]  /*f490*/  BSYNC B2 ;  /* 0x0000000000027941 */ /* 0x000fea0003800000 */
.L_x_49034:
        /* <DEDUP_REMOVED lines=9> */
.L_x_49030:
        /* <DEDUP_REMOVED lines=12> */
.L_x_49039:
[----:B------:R-:W-:Y:S02]  /*f5f0*/  IMAD.MOV.U32 R13, RZ, RZ, R14 ;  /* 0x000000ffff0d7224 */ /* 0x000fe400078e000e */
.L_x_49040:
[----:B------:R-:W-:Y:S05]  /*f600*/  BSYNC B2 ;  /* 0x0000000000027941 */ /* 0x000fea0003800000 */
.L_x_49038:
        /* <DEDUP_REMOVED lines=16> */
.L_x_49044:
[----:B------:R-:W-:Y:S05]  /*f710*/  BSYNC B3 ;  /* 0x0000000000037941 */ /* 0x000fea0003800000 */
.L_x_49043:
        /* <DEDUP_REMOVED lines=43> */
.L_x_49042:
[----:B------:R-:W-:Y:S05]  /*f9d0*/  BSYNC B2 ;  /* 0x0000000000027941 */ /* 0x000fea0003800000 */
.L_x_49041:
        /* <DEDUP_REMOVED lines=12> */
.L_x_49045:
        /* <DEDUP_REMOVED lines=12> */
.L_x_49048:
[----:B------:R-:W-:Y:S02]  /*fb60*/  IMAD.MOV.U32 R4, RZ, RZ, R14 ;  /* 0x000000ffff047224 */ /* 0x000fe400078e000e */
.L_x_49049:
[----:B------:R-:W-:Y:S05]  /*fb70*/  BSYNC B2 ;  /* 0x0000000000027941 */ /* 0x000fea0003800000 */
.L_x_49047:
        /* <DEDUP_REMOVED lines=16> */
.L_x_49053:
[----:B------:R-:W-:Y:S05]  /*fc80*/  BSYNC B3 ;  /* 0x0000000000037941 */ /* 0x000fea0003800000 */
.L_x_49052:
        /* <DEDUP_REMOVED lines=42> */
.L_x_49051:
[----:B------:R-:W-:Y:S05]  /*ff30*/  BSYNC B2 ;  /* 0x0000000000027941 */ /* 0x000fea0003800000 */
.L_x_49050:
        /* <DEDUP_REMOVED lines=9> */
.L_x_49046:
        /* <DEDUP_REMOVED lines=12> */
.L_x_49055:
[----:B------:R-:W-:Y:S02]  /*10090*/  IMAD.MOV.U32 R13, RZ, RZ, R14 ;  /* 0x000000ffff0d7224 */ /* 0x000fe400078e000e */
.L_x_49056:
[----:B------:R-:W-:Y:S05]  /*100a0*/  BSYNC B2 ;  /* 0x0000000000027941 */ /* 0x000fea0003800000 */
.L_x_49054:
        /* <DEDUP_REMOVED lines=16> */
.L_x_49060:
[----:B------:R-:W-:Y:S05]  /*101b0*/  BSYNC B3 ;  /* 0x0000000000037941 */ /* 0x000fea0003800000 */
.L_x_49059:
        /* <DEDUP_REMOVED lines=43> */
.L_x_49058:
[----:B------:R-:W-:Y:S05]  /*10470*/  BSYNC B2 ;  /* 0x0000000000027941 */ /* 0x000fea0003800000 */
.L_x_49057:
        /* <DEDUP_REMOVED lines=12> */
.L_x_49061:
        /* <DEDUP_REMOVED lines=12> */
.L_x_49064:
[----:B------:R-:W-:Y:S02]  /*10600*/  IMAD.MOV.U32 R3, RZ, RZ, R14 ;  /* 0x000000ffff037224 */ /* 0x000fe400078e000e */
.L_x_49065:
[----:B------:R-:W-:Y:S05]  /*10610*/  BSYNC B2 ;  /* 0x0000000000027941 */ /* 0x000fea0003800000 */
.L_x_49063:
        /* <DEDUP_REMOVED lines=16> */
.L_x_49069:
[----:B------:R-:W-:Y:S05]  /*10720*/  BSYNC B3 ;  /* 0x0000000000037941 */ /* 0x000fea0003800000 */
.L_x_49068:
        /* <DEDUP_REMOVED lines=42> */
.L_x_49067:
[----:B------:R-:W-:Y:S05]  /*109d0*/  BSYNC B2 ;  /* 0x0000000000027941 */ /* 0x000fea0003800000 */
.L_x_49066:
        /* <DEDUP_REMOVED lines=9> */
.L_x_49062:
        /* <DEDUP_REMOVED lines=12> */
.L_x_49071:
[----:B------:R-:W-:Y:S02]  /*10b30*/  MOV R13, R14 ;  /* 0x0000000e000d7202 */ /* 0x000fe40000000f00 */
.L_x_49072:
[----:B------:R-:W-:Y:S05]  /*10b40*/  BSYNC B2 ;  /* 0x0000000000027941 */ /* 0x000fea0003800000 */
.L_x_49070:
        /* <DEDUP_REMOVED lines=16> */
.L_x_49076:
[----:B------:R-:W-:Y:S05]  /*10c50*/  BSYNC B3 ;  /* 0x0000000000037941 */ /* 0x000fea0003800000 */
.L_x_49075:
        /* <DEDUP_REMOVED lines=43> */
.L_x_49074:
[----:B------:R-:W-:Y:S05]  /*10f10*/  BSYNC B2 ;  /* 0x0000000000027941 */ /* 0x000fea0003800000 */
.L_x_49073:
        /* <DEDUP_REMOVED lines=12> */
.L_x_49077:
        /* <DEDUP_REMOVED lines=12> */
.L_x_49080:
[----:B------:R-:W-:Y:S02]  /*110a0*/  IMAD.MOV.U32 R2, RZ, RZ, R14 ;  /* 0x000000ffff027224 */ /* 0x000fe400078e000e */
.L_x_49081:
[----:B------:R-:W-:Y:S05]  /*110b0*/  BSYNC B2 ;  /* 0x0000000000027941 */ /* 0x000fea0003800000 */
.L_x_49079:
        /* <DEDUP_REMOVED lines=16> */
.L_x_49085:
[----:B------:R-:W-:Y:S05]  /*111c0*/  BSYNC B3 ;  /* 0x0000000000037941 */ /* 0x000fea0003800000 */
.L_x_49084:
        /* <DEDUP_REMOVED lines=42> */
.L_x_49083:
[----:B------:R-:W-:Y:S05]  /*11470*/  BSYNC B2 ;  /* 0x0000000000027941 */ /* 0x000fea0003800000 */
.L_x_49082:
        /* <DEDUP_REMOVED lines=9> */
.L_x_49078:
        /* <DEDUP_REMOVED lines=12> */
.L_x_49087:
[----:B------:R-:W-:Y:S02]  /*115d0*/  IMAD.MOV.U32 R13, RZ, RZ, R14 ;  /* 0x000000ffff0d7224 */ /* 0x000fe400078e000e */
.L_x_49088:
[----:B------:R-:W-:Y:S05]  /*115e0*/  BSYNC B2 ;  /* 0x0000000000027941 */ /* 0x000fea0003800000 */
.L_x_49086:
        /* <DEDUP_REMOVED lines=16> */
.L_x_49092:
[----:B------:R-:W-:Y:S05]  /*116f0*/  BSYNC B3 ;  /* 0x0000000000037941 */ /* 0x000fea0003800000 */
.L_x_49091:
        /* <DEDUP_REMOVED lines=43> */
.L_x_49090:
[----:B------:R-:W-:Y:S05]  /*119b0*/  BSYNC B2 ;  /* 0x0000000000027941 */ /* 0x000fea0003800000 */
.L_x_49089:
        /* <DEDUP_REMOVED lines=12> */
.L_x_49093:
        /* <DEDUP_REMOVED lines=12> */
.L_x_49096:
[----:B------:R-:W-:Y:S02]  /*11b40*/  IMAD.MOV.U32 R0, RZ, RZ, R14 ;  /* 0x000000ffff007224 */ /* 0x000fe400078e000e */
.L_x_49097:
[----:B------:R-:W-:Y:S05]  /*11b50*/  BSYNC B2 ;  /* 0x0000000000027941 */ /* 0x000fea0003800000 */
.L_x_49095:
        /* <DEDUP_REMOVED lines=16> */
.L_x_49101:
[----:B------:R-:W-:Y:S05]  /*11c60*/  BSYNC B3 ;  /* 0x0000000000037941 */ /* 0x000fea0003800000 */
.L_x_49100:
        /* <DEDUP_REMOVED lines=42> */
.L_x_49099:
[----:B------:R-:W-:Y:S05]  /*11f10*/  BSYNC B2 ;  /* 0x0000000000027941 */ /* 0x000fea0003800000 */
.L_x_49098:
        /* <DEDUP_REMOVED lines=9> */
.L_x_49094:
        /* <DEDUP_REMOVED lines=51> */
.L_x_49102:
[----:B------:R-:W-:Y:S02]  /*122e0*/  IADD3 R188, R188, 0x20, RZ ;  /* 0x00000020bcbc7810 */ /* 0x000fe40007ffe0ff */
.L_x_48973:
[----:B------:R-:W-:Y:S05]  /*122f0*/  BSYNC B1 ;  /* 0x0000000000017941 */ /* 0x000fea0003800000 */
.L_x_48972:
        /* <DEDUP_REMOVED lines=31> */
.L_x_49106:
[----:B--2---:R-:W-:Y:S02]  /*124f0*/  IMAD.MOV.U32 R134, RZ, RZ, R14 ;  /* 0x000000ffff867224 */ /* 0x004fe400078e000e */
.L_x_49107:
[----:B------:R-:W-:Y:S05]  /*12500*/  BSYNC B2 ;  /* 0x0000000000027941 */ /* 0x000fea0003800000 */
.L_x_49105:
        /* <DEDUP_REMOVED lines=16> */
.L_x_49111:
[----:B------:R-:W-:Y:S05]  /*12610*/  BSYNC B3 ;  /* 0x0000000000037941 */ /* 0x000fea0003800000 */
.L_x_49110:
        /* <DEDUP_REMOVED lines=42> */
.L_x_49109:
[----:B------:R-:W-:Y:S05]  /*128c0*/  BSYNC B2 ;  /* 0x0000000000027941 */ /* 0x000fea0003800000 */
.L_x_49108:
        /* <DEDUP_REMOVED lines=17> */
.L_x_49112:
        /* <DEDUP_REMOVED lines=12> */
.L_x_49115:
[----:B------:R-:W-:Y:S02]  /*12aa0*/  IMAD.MOV.U32 R8, RZ, RZ, R14 ;  /* 0x000000ffff087224 */ /* 0x000fe400078e000e */
.L_x_49116:
[----:B------:R-:W-:Y:S05]  /*12ab0*/  BSYNC B2 ;  /* 0x0000000000027941 */ /* 0x000fea0003800000 */
.L_x_49114:
        /* <DEDUP_REMOVED lines=16> */
.L_x_49120:
[----:B------:R-:W-:Y:S05]  /*12bc0*/  BSYNC B3 ;  /* 0x0000000000037941 */ /* 0x000fea0003800000 */
.L_x_49119:
        /* <DEDUP_REMOVED lines=42> */
.L_x_49118:
[----:B------:R-:W-:Y:S05]  /*12e70*/  BSYNC B2 ;  /* 0x0000000000027941 */ /* 0x000fea0003800000 */
.L_x_49117:
        /* <DEDUP_REMOVED lines=9> */
.L_x_49113:
        /* <DEDUP_REMOVED lines=12> */
.L_x_49122:
[----:B------:R-:W-:Y:S02]  /*12fd0*/  IMAD.MOV.U32 R13, RZ, RZ, R14 ;  /* 0x000000ffff0d7224 */ /* 0x000fe400078e000e */
.L_x_49123:
[----:B------:R-:W-:Y:S05]  /*12fe0*/  BSYNC B2 ;  /* 0x0000000000027941 */ /* 0x000fea0003800000 */
.L_x_49121:
        /* <DEDUP_REMOVED lines=16> */
.L_x_49127:
[----:B------:R-:W-:Y:S05]  /*130f0*/  BSYNC B3 ;  /* 0x0000000000037941 */ /* 0x000fea0003800000 */
.L_x_49126:
        /* <DEDUP_REMOVED lines=43> */
.L_x_49125:
[----:B------:R-:W-:Y:S05]  /*133b0*/  BSYNC B2 ;  /* 0x0000000000027941 */ /* 0x000fea0003800000 */
.L_x_49124:
        /* <DEDUP_REMOVED lines=14> */
.L_x_49128:
        /* <DEDUP_REMOVED lines=12> */
.L_x_49131:
[----:B------:R-:W-:Y:S02]  /*13560*/  IMAD.MOV.U32 R7, RZ, RZ, R14 ;  /* 0x000000ffff077224 */ /* 0x000fe400078e000e */
.L_x_49132:
[----:B------:R-:W-:Y:S05]  /*13570*/  BSYNC B2 ;  /* 0x0000000000027941 */ /* 0x000fea0003800000 */
.L_x_49130:
        /* <DEDUP_REMOVED lines=16> */
.L_x_49136:
[----:B------:R-:W-:Y:S05]  /*13680*/  BSYNC B3 ;  /* 0x0000000000037941 */ /* 0x000fea0003800000 */
.L_x_49135:
        /* <DEDUP_REMOVED lines=42> */
.L_x_49134:
[----:B------:R-:W-:Y:S05]  /*13930*/  BSYNC B2 ;  /* 0x0000000000027941 */ /* 0x000fea0003800000 */
.L_x_49133:
        /* <DEDUP_REMOVED lines=9> */
.L_x_49129:
        /* <DEDUP_REMOVED lines=12> */
.L_x_49138:
[----:B------:R-:W-:Y:S02]  /*13a90*/  IMAD.MOV.U32 R13, RZ, RZ, R14 ;  /* 0x000000ffff0d7224 */ /* 0x000fe400078e000e */
.L_x_49139:
[----:B------:R-:W-:Y:S05]  /*13aa0*/  BSYNC B2 ;  /* 0x0000000000027941 */ /* 0x000fea0003800000 */
.L_x_49137:
        /* <DEDUP_REMOVED lines=16> */
.L_x_49143:
[----:B------:R-:W-:Y:S05]  /*13bb0*/  BSYNC B3 ;  /* 0x0000000000037941 */ /* 0x000fea0003800000 */
.L_x_49142:
        /* <DEDUP_REMOVED lines=43> */
.L_x_49141:
[----:B------:R-:W-:Y:S05]  /*13e70*/  BSYNC B2 ;  /* 0x0000000000027941 */ /* 0x000fea0003800000 */
.L_x_49140:
        /* <DEDUP_REMOVED lines=14> */
.L_x_49144:
        /* <DEDUP_REMOVED lines=12> */
.L_x_49147:
[----:B------:R-:W-:Y:S02]  /*14020*/  IMAD.MOV.U32 R6, RZ, RZ, R14 ;  /* 0x000000ffff067224 */ /* 0x000fe400078e000e */
.L_x_49148:
[----:B------:R-:W-:Y:S05]  /*14030*/  BSYNC B2 ;  /* 0x0000000000027941 */ /* 0x000fea0003800000 */
.L_x_49146:
        /* <DEDUP_REMOVED lines=16> */
.L_x_49152:
[----:B------:R-:W-:Y:S05]  /*14140*/  BSYNC B3 ;  /* 0x0000000000037941 */ /* 0x000fea0003800000 */
.L_x_49151:
        /* <DEDUP_REMOVED lines=42> */
.L_x_49150:
[----:B------:R-:W-:Y:S05]  /*143f0*/  BSYNC B2 ;  /* 0x0000000000027941 */ /* 0x000fea0003800000 */
.L_x_49149:
        /* <DEDUP_REMOVED lines=9> */
.L_x_49145:
        /* <DEDUP_REMOVED lines=12> */
.L_x_49154:
[----:B------:R-:W-:Y:S02]  /*14550*/  IMAD.MOV.U32 R13, RZ, RZ, R14 ;  /* 0x000000ffff0d7224 */ /* 0x000fe400078e000e */
.L_x_49155:
[----:B------:R-:W-:Y:S05]  /*14560*/  BSYNC B2 ;  /* 0x0000000000027941 */ /* 0x000fea0003800000 */
.L_x_49153:
        /* <DEDUP_REMOVED lines=16> */
.L_x_49159:
[----:B------:R-:W-:Y:S05]  /*14670*/  BSYNC B3 ;  /* 0x0000000000037941 */ /* 0x000fea0003800000 */
.L_x_49158:
        /* <DEDUP_REMOVED lines=43> */
.L_x_49157:
[----:B------:R-:W-:Y:S05]  /*14930*/  BSYNC B2 ;  /* 0x0000000000027941 */ /* 0x000fea0003800000 */
.L_x_49156:
        /* <DEDUP_REMOVED lines=14> */
.L_x_49160:
        /* <DEDUP_REMOVED lines=12> */
.L_x_49163:
[----:B------:R-:W-:Y:S02]  /*14ae0*/  IMAD.MOV.U32 R5, RZ, RZ, R14 ;  /* 0x000000ffff057224 */ /* 0x000fe400078e000e */
.L_x_49164:
[----:B------:R-:W-:Y:S05]  /*14af0*/  BSYNC B2 ;  /* 0x0000000000027941 */ /* 0x000fea0003800000 */
.L_x_49162:
        /* <DEDUP_REMOVED lines=16> */
.L_x_49168:
[----:B------:R-:W-:Y:S05]  /*14c00*/  BSYNC B3 ;  /* 0x0000000000037941 */ /* 0x000fea0003800000 */
.L_x_49167:
        /* <DEDUP_REMOVED lines=42> */
.L_x_49166:
[----:B------:R-:W-:Y:S05]  /*14eb0*/  BSYNC B2 ;  /* 0x0000000000027941 */ /* 0x000fea0003800000 */
.L_x_49165:
        /* <DEDUP_REMOVED lines=9> */
.L_x_49161:
        /* <DEDUP_REMOVED lines=12> */
.L_x_49170:
[----:B------:R-:W-:Y:S02]  /*15010*/  IMAD.MOV.U32 R13, RZ, RZ, R14 ;  /* 0x000000ffff0d7224 */ /* 0x000fe400078e000e */
.L_x_49171:
[----:B------:R-:W-:Y:S05]  /*15020*/  BSYNC B2 ;  /* 0x0000000000027941 */ /* 0x000fea0003800000 */
.L_x_49169:
        /* <DEDUP_REMOVED lines=16> */
.L_x_49175:
[----:B------:R-:W-:Y:S05]  /*15130*/  BSYNC B3 ;  /* 0x0000000000037941 */ /* 0x000fea0003800000 */
.L_x_49174:
        /* <DEDUP_REMOVED lines=43> */
.L_x_49173:
[----:B------:R-:W-:Y:S05]  /*153f0*/  BSYNC B2 ;  /* 0x0000000000027941 */ /* 0x000fea0003800000 */
.L_x_49172:
        /* <DEDUP_REMOVED lines=12> */
.L_x_49176:
        /* <DEDUP_REMOVED lines=12> */
.L_x_49179:
[----:B------:R-:W-:Y:S02]  /*15580*/  IMAD.MOV.U32 R4, RZ, RZ, R14 ;  /* 0x000000ffff047224 */ /* 0x000fe400078e000e */
.L_x_49180:
[----:B------:R-:W-:Y:S05]  /*15590*/  BSYNC B2 ;  /* 0x0000000000027941 */ /* 0x000fea0003800000 */
.L_x_49178:
        /* <DEDUP_REMOVED lines=16> */
.L_x_49184:
[----:B------:R-:W-:Y:S05]  /*156a0*/  BSYNC B3 ;  /* 0x0000000000037941 */ /* 0x000fea0003800000 */
.L_x_49183:
        /* <DEDUP_REMOVED lines=42> */
.L_x_49182:
[----:B------:R-:W-:Y:S05]  /*15950*/  BSYNC B2 ;  /* 0x0000000000027941 */ /* 0x000fea0003800000 */
.L_x_49181:
        /* <DEDUP_REMOVED lines=9> */
.L_x_49177:
        /* <DEDUP_REMOVED lines=12> */
.L_x_49186:
[----:B------:R-:W-:Y:S02]  /*15ab0*/  IMAD.MOV.U32 R13, RZ, RZ, R14 ;  /* 0x000000ffff0d7224 */ /* 0x000fe400078e000e */
.L_x_49187:
[----:B------:R-:W-:Y:S05]  /*15ac0*/  BSYNC B2 ;  /* 0x0000000000027941 */ /* 0x000fea0003800000 */
.L_x_49185:
        /* <DEDUP_REMOVED lines=16> */
.L_x_49191:
[----:B------:R-:W-:Y:S05]  /*15bd0*/  BSYNC B3 ;  /* 0x0000000000037941 */ /* 0x000fea0003800000 */
.L_x_49190:
        /* <DEDUP_REMOVED lines=43> */
.L_x_49189:
[----:B------:R-:W-:Y:S05]  /*15e90*/  BSYNC B2 ;  /* 0x0000000000027941 */ /* 0x000fea0003800000 */
.L_x_49188:
        /* <DEDUP_REMOVED lines=12> */
.L_x_49192:
        /* <DEDUP_REMOVED lines=12> */
.L_x_49195:
[----:B------:R-:W-:Y:S02]  /*16020*/  IMAD.MOV.U32 R3, RZ, RZ, R14 ;  /* 0x000000ffff037224 */ /* 0x000fe400078e000e */
.L_x_49196:
[----:B------:R-:W-:Y:S05]  /*16030*/  BSYNC B2 ;  /* 0x0000000000027941 */ /* 0x000fea0003800000 */
.L_x_49194:
        /* <DEDUP_REMOVED lines=16> */
.L_x_49200:
[----:B------:R-:W-:Y:S05]  /*16140*/  BSYNC B3 ;  /* 0x0000000000037941 */ /* 0x000fea0003800000 */
.L_x_49199:
        /* <DEDUP_REMOVED lines=42> */
.L_x_49198:
[----:B------:R-:W-:Y:S05]  /*163f0*/  BSYNC B2 ;  /* 0x0000000000027941 */ /* 0x000fea0003800000 */
.L_x_49197:
        /* <DEDUP_REMOVED lines=9> */
.L_x_49193:
        /* <DEDUP_REMOVED lines=12> */
.L_x_49202:
[----:B------:R-:W-:Y:S02]  /*16550*/  IMAD.MOV.U32 R13, RZ, RZ, R14 ;  /* 0x000000ffff0d7224 */ /* 0x000fe400078e000e */
.L_x_49203:
[----:B------:R-:W-:Y:S05]  /*16560*/  BSYNC B2 ;  /* 0x0000000000027941 */ /* 0x000fea0003800000 */
.L_x_49201:
        /* <DEDUP_REMOVED lines=16> */
.L_x_49207:
[----:B------:R-:W-:Y:S05]  /*16670*/  BSYNC B3 ;  /* 0x0000000000037941 */ /* 0x000fea0003800000 */
.L_x_49206:
        /* <DEDUP_REMOVED lines=43> */
.L_x_49205:
[----:B------:R-:W-:Y:S05]  /*16930*/  BSYNC B2 ;  /* 0x0000000000027941 */ /* 0x000fea0003800000 */
.L_x_49204:
        /* <DEDUP_REMOVED lines=12> */
.L_x_49208:
        /* <DEDUP_REMOVED lines=12> */
.L_x_49211:
[----:B------:R-:W-:Y:S02]  /*16ac0*/  IMAD.MOV.U32 R2, RZ, RZ, R14 ;  /* 0x000000ffff027224 */ /* 0x000fe400078e000e */
.L_x_49212:
[----:B------:R-:W-:Y:S05]  /*16ad0*/  BSYNC B2 ;  /* 0x0000000000027941 */ /* 0x000fea0003800000 */
.L_x_49210:
        /* <DEDUP_REMOVED lines=16> */
.L_x_49216:
[----:B------:R-:W-:Y:S05]  /*16be0*/  BSYNC B3 ;  /* 0x0000000000037941 */ /* 0x000fea0003800000 */
.L_x_49215:
        /* <DEDUP_REMOVED lines=42> */
.L_x_49214:
[----:B------:R-:W-:Y:S05]  /*16e90*/  BSYNC B2 ;  /* 0x0000000000027941 */ /* 0x000fea0003800000 */
.L_x_49213:
        /* <DEDUP_REMOVED lines=9> */
.L_x_49209:
        /* <DEDUP_REMOVED lines=12> */
.L_x_49218:
[----:B------:R-:W-:Y:S02]  /*16ff0*/  IMAD.MOV.U32 R13, RZ, RZ, R14 ;  /* 0x000000ffff0d7224 */ /* 0x000fe400078e000e */
.L_x_49219:
[----:B------:R-:W-:Y:S05]  /*17000*/  BSYNC B2 ;  /* 0x0000000000027941 */ /* 0x000fea0003800000 */
.L_x_49217:
        /* <DEDUP_REMOVED lines=16> */
.L_x_49223:
[----:B------:R-:W-:Y:S05]  /*17110*/  BSYNC B3 ;  /* 0x0000000000037941 */ /* 0x000fea0003800000 */
.L_x_49222:
        /* <DEDUP_REMOVED lines=43> */
.L_x_49221:
[----:B------:R-:W-:Y:S05]  /*173d0*/  BSYNC B2 ;  /* 0x0000000000027941 */ /* 0x000fea0003800000 */
.L_x_49220:
        /* <DEDUP_REMOVED lines=12> */
.L_x_49224:
        /* <DEDUP_REMOVED lines=12> */
.L_x_49227:
[----:B------:R-:W-:Y:S02]  /*17560*/  IMAD.MOV.U32 R0, RZ, RZ, R14 ;  /* 0x000000ffff007224 */ /* 0x000fe400078e000e */
.L_x_49228:
[----:B------:R-:W-:Y:S05]  /*17570*/  BSYNC B2 ;  /* 0x0000000000027941 */ /* 0x000fea0003800000 */
.L_x_49226:
        /* <DEDUP_REMOVED lines=16> */
.L_x_49232:
[----:B------:R-:W-:Y:S05]  /*17680*/  BSYNC B3 ;  /* 0x0000000000037941 */ /* 0x000fea0003800000 */
.L_x_49231:
        /* <DEDUP_REMOVED lines=42> */
.L_x_49230:
[----:B------:R-:W-:Y:S05]  /*17930*/  BSYNC B2 ;  /* 0x0000000000027941 */ /* 0x000fea0003800000 */
.L_x_49229:
        /* <DEDUP_REMOVED lines=9> */
.L_x_49225:
        /* <DEDUP_REMOVED lines=51> */
.L_x_49233:
[----:B------:R-:W-:Y:S02]  /*17d00*/  IADD3 R188, R188, 0x20, RZ ;  /* 0x00000020bcbc7810 */ /* 0x000fe40007ffe0ff */
.L_x_49104:
[----:B------:R-:W-:Y:S05]  /*17d10*/  BSYNC B1 ;  /* 0x0000000000017941 */ /* 0x000fea0003800000 */
.L_x_49103:
        /* <DEDUP_REMOVED lines=31> */
.L_x_49237:
[----:B--2---:R-:W-:Y:S02]  /*17f10*/  IMAD.MOV.U32 R142, RZ, RZ, R14 ;  /* 0x000000ffff8e7224 */ /* 0x004fe400078e000e */
.L_x_49238:
[----:B------:R-:W-:Y:S05]  /*17f20*/  BSYNC B2 ;  /* 0x0000000000027941 */ /* 0x000fea0003800000 */
.L_x_49236:
        /* <DEDUP_REMOVED lines=16> */
.L_x_49242:
[----:B------:R-:W-:Y:S05]  /*18030*/  BSYNC B3 ;  /* 0x0000000000037941 */ /* 0x000fea0003800000 */
.L_x_49241:
        /* <DEDUP_REMOVED lines=42> */
.L_x_49240:
[----:B------:R-:W-:Y:S05]  /*182e0*/  BSYNC B2 ;  /* 0x0000000000027941 */ /* 0x000fea0003800000 */
.L_x_49239:
        /* <DEDUP_REMOVED lines=17> */
.L_x_49243:
        /* <DEDUP_REMOVED lines=12> */
.L_x_49246:
[----:B------:R-:W-:Y:S02]  /*184c0*/  MOV R8, R14 ;  /* 0x0000000e00087202 */ /* 0x000fe40000000f00 */
.L_x_49247:
[----:B------:R-:W-:Y:S05]  /*184d0*/  BSYNC B2 ;  /* 0x0000000000027941 */ /* 0x000fea0003800000 */
.L_x_49245:
        /* <DEDUP_REMOVED lines=16> */
.L_x_49251:
[----:B------:R-:W-:Y:S05]  /*185e0*/  BSYNC B3 ;  /* 0x0000000000037941 */ /* 0x000fea0003800000 */
.L_x_49250:
        /* <DEDUP_REMOVED lines=42> */
.L_x_49249:
[----:B------:R-:W-:Y:S05]  /*18890*/  BSYNC B2 ;  /* 0x0000000000027941 */ /* 0x000fea0003800000 */
.L_x_49248:
        /* <DEDUP_REMOVED lines=9> */
.L_x_49244:
        /* <DEDUP_REMOVED lines=12> */
.L_x_49253:
[----:B------:R-:W-:Y:S02]  /*189f0*/  IMAD.MOV.U32 R13, RZ, RZ, R14 ;  /* 0x000000ffff0d7224 */ /* 0x000fe400078e000e */
.L_x_49254:
[----:B------:R-:W-:Y:S05]  /*18a00*/  BSYNC B2 ;  /* 0x0000000000027941 */ /* 0x000fea0003800000 */
.L_x_49252:
        /* <DEDUP_REMOVED lines=16> */
.L_x_49258:
[----:B------:R-:W-:Y:S05]  /*18b10*/  BSYNC B3 ;  /* 0x0000000000037941 */ /* 0x000fea0003800000 */
.L_x_49257:
        /* <DEDUP_REMOVED lines=43> */
.L_x_49256:
[----:B------:R-:W-:Y:S05]  /*18dd0*/  BSYNC B2 ;  /* 0x0000000000027941 */ /* 0x000fea0003800000 */
.L_x_49255:
        /* <DEDUP_REMOVED lines=14> */
.L_x_49259:
        /* <DEDUP_REMOVED lines=12> */
.L_x_49262:
[----:B------:R-:W-:Y:S02]  /*18f80*/  IMAD.MOV.U32 R7, RZ, RZ, R14 ;  /* 0x000000ffff077224 */ /* 0x000fe400078e000e */
.L_x_49263:
[----:B------:R-:W-:Y:S05]  /*18f90*/  BSYNC B2 ;  /* 0x0000000000027941 */ /* 0x000fea0003800000 */
.L_x_49261:
        /* <DEDUP_REMOVED lines=16> */
.L_x_49267:
[----:B------:R-:W-:Y:S05]  /*190a0*/  BSYNC B3 ;  /* 0x0000000000037941 */ /* 0x000fea0003800000 */
.L_x_49266:
        /* <DEDUP_REMOVED lines=37> */
[----:B------:R-:W-:-:S04]  /*19300*/  HFMA2.MMA R143, -RZ, RZ, 0, 0 ;  /* 0x00000000ff8f7435 */ /* 0x000fc800000001ff */
[----:B------:R-:W-:-:S05]  /*19310*/  IMAD.WIDE.U32 R12, R11, -0x2daee0ad, RZ ;  /* 0xd2511f530b0c7825 */ /* 0x000fca00078e00ff */
[----:B------:R-:W-:Y:S01]  /*19320*/  LOP3.LUT R11, R13, UR26, R14, 0x96, !PT ;  /* 0x0000001a0d0b7c12 */ /* 0x000fe2000f8e960e */
[----:B------:R-:W-:-:S05]  /*19330*/  IMAD.WIDE.U32 R14, R15, -0x326172a9, RZ ;  /* 0xcd9e8d570f0e7825 */ /* 0x000fca00078e00ff */
[----:B------:R-:W-:Y:S02]  /*19340*/  LOP3.LUT R15, R15, UR25, R142, 0x96, !PT ;  /* 0x000000190f0f7c12 */ /* 0x000fe4000f8e968e */
.L_x_49265:
[----:B------:R-:W-:Y:S05]  /*19350*/  BSYNC B2 ;  /* 0x0000000000027941 */ /* 0x000fea0003800000 */
.L_x_49264:
        /* <DEDUP_REMOVED lines=9> */
.L_x_49260:
        /* <DEDUP_REMOVED lines=12> */
.L_x_49269:
[----:B------:R-:W-:Y:S02]  /*194b0*/  IMAD.MOV.U32 R13, RZ, RZ, R14 ;  /* 0x000000ffff0d7224 */ /* 0x000fe400078e000e */
.L_x_49270:
[----:B------:R-:W-:Y:S05]  /*194c0*/  BSYNC B2 ;  /* 0x0000000000027941 */ /* 0x000fea0003800000 */
.L_x_49268:
        /* <DEDUP_REMOVED lines=16> */
.L_x_49274:
[----:B------:R-:W-:Y:S05]  /*195d0*/  BSYNC B3 ;  /* 0x0000000000037941 */ /* 0x000fea0003800000 */
.L_x_49273:
        /* <DEDUP_REMOVED lines=43> */
.L_x_49272:
[----:B------:R-:W-:Y:S05]  /*19890*/  BSYNC B2 ;  /* 0x0000000000027941 */ /* 0x000fea0003800000 */
.L_x_49271:
        /* <DEDUP_REMOVED lines=14> */
.L_x_49275:
        /* <DEDUP_REMOVED lines=12> */
.L_x_49278:
[----:B------:R-:W-:Y:S02]  /*19a40*/  IMAD.MOV.U32 R6, RZ, RZ, R14 ;  /* 0x000000ffff067224 */ /* 0x000fe400078e000e */
.L_x_49279:
[----:B------:R-:W-:Y:S05]  /*19a50*/  BSYNC B2 ;  /* 0x0000000000027941 */ /* 0x000fea0003800000 */
.L_x_49277:
        /* <DEDUP_REMOVED lines=16> */
.L_x_49283:
[----:B------:R-:W-:Y:S05]  /*19b60*/  BSYNC B3 ;  /* 0x0000000000037941 */ /* 0x000fea0003800000 */
.L_x_49282:
        /* <DEDUP_REMOVED lines=42> */
.L_x_49281:
[----:B------:R-:W-:Y:S05]  /*19e10*/  BSYNC B2 ;  /* 0x0000000000027941 */ /* 0x000fea0003800000 */
.L_x_49280:
        /* <DEDUP_REMOVED lines=9> */
.L_x_49276:
        /* <DEDUP_REMOVED lines=12> */
.L_x_49285:
[----:B------:R-:W-:Y:S02]  /*19f70*/  MOV R13, R14 ;  /* 0x0000000e000d7202 */ /* 0x000fe40000000f00 */
.L_x_49286:
[----:B------:R-:W-:Y:S05]  /*19f80*/  BSYNC B2 ;  /* 0x0000000000027941 */ /* 0x000fea0003800000 */
.L_x_49284:
        /* <DEDUP_REMOVED lines=16> */
.L_x_49290:
[----:B------:R-:W-:Y:S05]  /*1a090*/  BSYNC B3 ;  /* 0x0000000000037941 */ /* 0x000fea0003800000 */
.L_x_49289:
        /* <DEDUP_REMOVED lines=43> */
.L_x_49288:
[----:B------:R-:W-:Y:S05]  /*1a350*/  BSYNC B2 ;  /* 0x0000000000027941 */ /* 0x000fea0003800000 */
.L_x_49287:
        /* <DEDUP_REMOVED lines=14> */
.L_x_49291:
        /* <DEDUP_REMOVED lines=12> */
.L_x_49294:
[----:B------:R-:W-:Y:S02]  /*1a500*/  IMAD.MOV.U32 R5, RZ, RZ, R14 ;  /* 0x000000ffff057224 */ /* 0x000fe400078e000e */
.L_x_49295:
[----:B------:R-:W-:Y:S05]  /*1a510*/  BSYNC B2 ;  /* 0x0000000000027941 */ /* 0x000fea0003800000 */
.L_x_49293:
        /* <DEDUP_REMOVED lines=16> */
.L_x_49299:
[----:B------:R-:W-:Y:S05]  /*1a620*/  BSYNC B3 ;  /* 0x0000000000037941 */ /* 0x000fea0003800000 */
.L_x_49298:
        /* <DEDUP_REMOVED lines=42> */
.L_x_49297:
[----:B------:R-:W-:Y:S05]  /*1a8d0*/  BSYNC B2 ;  /* 0x0000000000027941 */ /* 0x000fea0003800000 */
.L_x_49296:
        /* <DEDUP_REMOVED lines=9> */
.L_x_49292:
        /* <DEDUP_REMOVED lines=12> */
.L_x_49301:
[----:B------:R-:W-:Y:S02]  /*1aa30*/  IMAD.MOV.U32 R13, RZ, RZ, R14 ;  /* 0x000000ffff0d7224 */ /* 0x000fe400078e000e */
.L_x_49302:
[----:B------:R-:W-:Y:S05]  /*1aa40*/  BSYNC B2 ;  /* 0x0000000000027941 */ /* 0x000fea0003800000 */
.L_x_49300:
        /* <DEDUP_REMOVED lines=16> */
.L_x_49306:
[----:B------:R-:W-:Y:S05]  /*1ab50*/  BSYNC B3 ;  /* 0x0000000000037941 */ /* 0x000fea0003800000 */
.L_x_49305:
        /* <DEDUP_REMOVED lines=41> */
[----:B------:R-:W-:-:S05]  /*1adf0*/  IMAD.WIDE.U32 R14, R191, -0x326172a9, RZ ;  /* 0xcd9e8d57bf0e7825 */ /* 0x000fca00078e00ff */
[----:B------:R-:W-:Y:S02]  /*1ae00*/  LOP3.LUT R15, R15, UR25, R144, 0x96, !PT ;  /* 0x000000190f0f7c12 */ /* 0x000fe4000f8e9690 */
.L_x_49304:
[----:B------:R-:W-:Y:S05]  /*1ae10*/  BSYNC B2 ;  /* 0x0000000000027941 */ /* 0x000fea0003800000 */
.L_x_49303:
        /* <DEDUP_REMOVED lines=12> */
.L_x_49307:
        /* <DEDUP_REMOVED lines=12> */
.L_x_49310:
[----:B------:R-:W-:Y:S02]  /*1afa0*/  IMAD.MOV.U32 R4, RZ, RZ, R14 ;  /* 0x000000ffff047224 */ /* 0x000fe400078e000e */
.L_x_49311:
[----:B------:R-:W-:Y:S05]  /*1afb0*/  BSYNC B2 ;  /* 0x0000000000027941 */ /* 0x000fea0003800000 */
.L_x_49309:
        /* <DEDUP_REMOVED lines=16> */
.L_x_49315:
[----:B------:R-:W-:Y:S05]  /*1b0c0*/  BSYNC B3 ;  /* 0x0000000000037941 */ /* 0x000fea0003800000 */
.L_x_49314:
        /* <DEDUP_REMOVED lines=42> */
.L_x_49313:
[----:B------:R-:W-:Y:S05]  /*1b370*/  BSYNC B2 ;  /* 0x0000000000027941 */ /* 0x000fea0003800000 */
.L_x_49312:
        /* <DEDUP_REMOVED lines=9> */
.L_x_49308:
        /* <DEDUP_REMOVED lines=12> */
.L_x_49317:
[----:B------:R-:W-:Y:S02]  /*1b4d0*/  IMAD.MOV.U32 R13, RZ, RZ, R14 ;  /* 0x000000ffff0d7224 */ /* 0x000fe400078e000e */
.L_x_49318:
[----:B------:R-:W-:Y:S05]  /*1b4e0*/  BSYNC B2 ;  /* 0x0000000000027941 */ /* 0x000fea0003800000 */
.L_x_49316:
        /* <DEDUP_REMOVED lines=16> */
.L_x_49322:
[----:B------:R-:W-:Y:S05]  /*1b5f0*/  BSYNC B3 ;  /* 0x0000000000037941 */ /* 0x000fea0003800000 */
.L_x_49321:
        /* <DEDUP_REMOVED lines=43> */
.L_x_49320:
[----:B------:R-:W-:Y:S05]  /*1b8b0*/  BSYNC B2 ;  /* 0x0000000000027941 */ /* 0x000fea0003800000 */
.L_x_49319:
        /* <DEDUP_REMOVED lines=12> */
.L_x_49323:
        /* <DEDUP_REMOVED lines=12> */
.L_x_49326:
[----:B------:R-:W-:Y:S02]  /*1ba40*/  IMAD.MOV.U32 R3, RZ, RZ, R14 ;  /* 0x000000ffff037224 */ /* 0x000fe400078e000e */
.L_x_49327:
[----:B------:R-:W-:Y:S05]  /*1ba50*/  BSYNC B2 ;  /* 0x0000000000027941 */ /* 0x000fea0003800000 */
.L_x_49325:
        /* <DEDUP_REMOVED lines=16> */
.L_x_49331:
[----:B------:R-:W-:Y:S05]  /*1bb60*/  BSYNC B3 ;  /* 0x0000000000037941 */ /* 0x000fea0003800000 */
.L_x_49330:
        /* <DEDUP_REMOVED lines=42> */
.L_x_49329:
[----:B------:R-:W-:Y:S05]  /*1be10*/  BSYNC B2 ;  /* 0x0000000000027941 */ /* 0x000fea0003800000 */
.L_x_49328:
        /* <DEDUP_REMOVED lines=9> */
.L_x_49324:
        /* <DEDUP_REMOVED lines=12> */
.L_x_49333:
[----:B------:R-:W-:Y:S02]  /*1bf70*/  IMAD.MOV.U32 R13, RZ, RZ, R14 ;  /* 0x000000ffff0d7224 */ /* 0x000fe400078e000e */
.L_x_49334:
[----:B------:R-:W-:Y:S05]  /*1bf80*/  BSYNC B2 ;  /* 0x0000000000027941 */ /* 0x000fea0003800000 */
.L_x_49332:
        /* <DEDUP_REMOVED lines=16> */
.L_x_49338:
[----:B------:R-:W-:Y:S05]  /*1c090*/  BSYNC B3 ;  /* 0x0000000000037941 */ /* 0x000fea0003800000 */
.L_x_49337:
        /* <DEDUP_REMOVED lines=43> */
.L_x_49336:
[----:B------:R-:W-:Y:S05]  /*1c350*/  BSYNC B2 ;  /* 0x0000000000027941 */ /* 0x000fea0003800000 */
.L_x_49335:
        /* <DEDUP_REMOVED lines=12> */
.L_x_49339:
        /* <DEDUP_REMOVED lines=12> */
.L_x_49342:
[----:B------:R-:W-:Y:S02]  /*1c4e0*/  IMAD.MOV.U32 R2, RZ, RZ, R14 ;  /* 0x000000ffff027224 */ /* 0x000fe400078e000e */
.L_x_49343:
[----:B------:R-:W-:Y:S05]  /*1c4f0*/  BSYNC B2 ;  /* 0x0000000000027941 */ /* 0x000fea0003800000 */
.L_x_49341:
        /* <DEDUP_REMOVED lines=16> */
.L_x_49347:
[----:B------:R-:W-:Y:S05]  /*1c600*/  BSYNC B3 ;  /* 0x0000000000037941 */ /* 0x000fea0003800000 */
.L_x_49346:
        /* <DEDUP_REMOVED lines=42> */
.L_x_49345:
[----:B------:R-:W-:Y:S05]  /*1c8b0*/  BSYNC B2 ;  /* 0x0000000000027941 */ /* 0x000fea0003800000 */
.L_x_49344:
        /* <DEDUP_REMOVED lines=9> */
.L_x_49340:
        /* <DEDUP_REMOVED lines=12> */
.L_x_49349:
[----:B------:R-:W-:Y:S02]  /*1ca10*/  IMAD.MOV.U32 R13, RZ, RZ, R14 ;  /* 0x000000ffff0d7224 */ /* 0x000fe400078e000e */
.L_x_49350:
[----:B------:R-:W-:Y:S05]  /*1ca20*/  BSYNC B2 ;  /* 0x0000000000027941 */ /* 0x000fea0003800000 */
.L_x_49348:
        /* <DEDUP_REMOVED lines=16> */
.L_x_49354:
[----:B------:R-:W-:Y:S05]  /*1cb30*/  BSYNC B3 ;  /* 0x0000000000037941 */ /* 0x000fea0003800000 */
.L_x_49353:
        /* <DEDUP_REMOVED lines=43> */
.L_x_49352:
[----:B------:R-:W-:Y:S05]  /*1cdf0*/  BSYNC B2 ;  /* 0x0000000000027941 */ /* 0x000fea0003800000 */
.L_x_49351:
        /* <DEDUP_REMOVED lines=12> */
.L_x_49355:
        /* <DEDUP_REMOVED lines=12> */
.L_x_49358:
[----:B------:R-:W-:Y:S02]  /*1cf80*/  IMAD.MOV.U32 R0, RZ, RZ, R14 ;  /* 0x000000ffff007224 */ /* 0x000fe400078e000e */
.L_x_49359:
[----:B------:R-:W-:Y:S05]  /*1cf90*/  BSYNC B2 ;  /* 0x0000000000027941 */ /* 0x000fea0003800000 */
.L_x_49357:
        /* <DEDUP_REMOVED lines=16> */
.L_x_49363:
[----:B------:R-:W-:Y:S05]  /*1d0a0*/  BSYNC B3 ;  /* 0x0000000000037941 */ /* 0x000fea0003800000 */
.L_x_49362:
        /* <DEDUP_REMOVED lines=42> */
.L_x_49361:
[----:B------:R-:W-:Y:S05]  /*1d350*/  BSYNC B2 ;  /* 0x0000000000027941 */ /* 0x000fea0003800000 */
.L_x_49360:
        /* <DEDUP_REMOVED lines=9> */
.L_x_49356:
        /* <DEDUP_REMOVED lines=20> */
[C---:B------:R-:W-:Y:S02]  /*1d530*/  LEA.HI.X R229, R188.reuse, c[0x0][0x18c], RZ, 0x5, P0 ;  /* 0x00006300bce57a11 */ /* 0x040fe400000f2cff */
[----:B------:R-:W-:Y:S02]  /*1d540*/  SEL R190, RZ, 0x1, P6 ;  /* 0x00000001ffbe7807 */ /* 0x000fe40003000000 */
[----:B------:R-:W-:Y:S01]  /*1d550*/  SHF.L.U32 R193, R188, 0x3, RZ ;  /* 0x00000003bcc17819 */ /* 0x000fe200000006ff */
[----:B------:R-:W-:Y:S01]  /*1d560*/  STG.E.128 [R228.64], R140 ;  /* 0x0000008ce4007986 */ /* 0x000fe2000c101d06 */
[----:B------:R-:W-:-:S02]  /*1d570*/  LOP3.LUT R190, R189, R190, RZ, 0xfc, !PT ;  /* 0x000000bebdbe7212 */ /* 0x000fc400078efcff */
        /* <DEDUP_REMOVED lines=26> */
.L_x_49364:
[----:B------:R-:W-:Y:S02]  /*1d720*/  IADD3 R188, R188, 0x20, RZ ;  /* 0x00000020bcbc7810 */ /* 0x000fe40007ffe0ff */
.L_x_49235:
[----:B------:R-:W-:Y:S05]  /*1d730*/  BSYNC B1 ;  /* 0x0000000000017941 */ /* 0x000fea0003800000 */
.L_x_49234:
        /* <DEDUP_REMOVED lines=31> */
.L_x_49368:
[----:B--2---:R-:W-:Y:S02]  /*1d930*/  IMAD.MOV.U32 R150, RZ, RZ, R14 ;  /* 0x000000ffff967224 */ /* 0x004fe400078e000e */
.L_x_49369:
[----:B------:R-:W-:Y:S05]  /*1d940*/  BSYNC B2 ;  /* 0x0000000000027941 */ /* 0x000fea0003800000 */
.L_x_49367:
        /* <DEDUP_REMOVED lines=16> */
.L_x_49373:
[----:B------:R-:W-:Y:S05]  /*1da50*/  BSYNC B3 ;  /* 0x0000000000037941 */ /* 0x000fea0003800000 */
.L_x_49372:
        /* <DEDUP_REMOVED lines=42> */
.L_x_49371:
[----:B------:R-:W-:Y:S05]  /*1dd00*/  BSYNC B2 ;  /* 0x0000000000027941 */ /* 0x000fea0003800000 */
.L_x_49370:
        /* <DEDUP_REMOVED lines=17> */
.L_x_49374:
        /* <DEDUP_REMOVED lines=12> */
.L_x_49377:
[----:B------:R-:W-:Y:S02]  /*1dee0*/  IMAD.MOV.U32 R8, RZ, RZ, R14 ;  /* 0x000000ffff087224 */ /* 0x000fe400078e000e */
.L_x_49378:
[----:B------:R-:W-:Y:S05]  /*1def0*/  BSYNC B2 ;  /* 0x0000000000027941 */ /* 0x000fea0003800000 */
.L_x_49376:
        /* <DEDUP_REMOVED lines=16> */
.L_x_49382:
[----:B------:R-:W-:Y:S05]  /*1e000*/  BSYNC B3 ;  /* 0x0000000000037941 */ /* 0x000fea0003800000 */
.L_x_49381:
        /* <DEDUP_REMOVED lines=42> */
.L_x_49380:
[----:B------:R-:W-:Y:S05]  /*1e2b0*/  BSYNC B2 ;  /* 0x0000000000027941 */ /* 0x000fea0003800000 */
.L_x_49379:
        /* <DEDUP_REMOVED lines=9> */
.L_x_49375:
        /* <DEDUP_REMOVED lines=12> */
.L_x_49384:
[----:B------:R-:W-:Y:S02]  /*1e410*/  IMAD.MOV.U32 R13, RZ, RZ, R14 ;  /* 0x000000ffff0d7224 */ /* 0x000fe400078e000e */
.L_x_49385:
[----:B------:R-:W-:Y:S05]  /*1e420*/  BSYNC B2 ;  /* 0x0000000000027941 */ /* 0x000fea0003800000 */
.L_x_49383:
        /* <DEDUP_REMOVED lines=16> */
.L_x_49389:
[----:B------:R-:W-:Y:S05]  /*1e530*/  BSYNC B3 ;  /* 0x0000000000037941 */ /* 0x000fea0003800000 */
.L_x_49388:
        /* <DEDUP_REMOVED lines=43> */
.L_x_49387:
[----:B------:R-:W-:Y:S05]  /*1e7f0*/  BSYNC B2 ;  /* 0x0000000000027941 */ /* 0x000fea0003800000 */
.L_x_49386:
        /* <DEDUP_REMOVED lines=14> */
.L_x_49390:
        /* <DEDUP_REMOVED lines=12> */
.L_x_49393:
[----:B------:R-:W-:Y:S02]  /*1e9a0*/  IMAD.MOV.U32 R7, RZ, RZ, R14 ;  /* 0x000000ffff077224 */ /* 0x000fe400078e000e */
.L_x_49394:
[----:B------:R-:W-:Y:S05]  /*1e9b0*/  BSYNC B2 ;  /* 0x0000000000027941 */ /* 0x000fea0003800000 */
.L_x_49392:
        /* <DEDUP_REMOVED lines=16> */
.L_x_49398:
[----:B------:R-:W-:Y:S05]  /*1eac0*/  BSYNC B3 ;  /* 0x0000000000037941 */ /* 0x000fea0003800000 */
.L_x_49397:
        /* <DEDUP_REMOVED lines=42> */
.L_x_49396:
[----:B------:R-:W-:Y:S05]  /*1ed70*/  BSYNC B2 ;  /* 0x0000000000027941 */ /* 0x000fea0003800000 */
.L_x_49395:
        /* <DEDUP_REMOVED lines=9> */
.L_x_49391:
        /* <DEDUP_REMOVED lines=12> */
.L_x_49400:
[----:B------:R-:W-:Y:S02]  /*1eed0*/  IMAD.MOV.U32 R13, RZ, RZ, R14 ;  /* 0x000000ffff0d7224 */ /* 0x000fe400078e000e */
.L_x_49401:
[----:B------:R-:W-:Y:S05]  /*1eee0*/  BSYNC B2 ;  /* 0x0000000000027941 */ /* 0x000fea0003800000 */
.L_x_49399:
        /* <DEDUP_REMOVED lines=16> */
.L_x_49405:
[----:B------:R-:W-:Y:S05]  /*1eff0*/  BSYNC B3 ;  /* 0x0000000000037941 */ /* 0x000fea0003800000 */
.L_x_49404:
        /* <DEDUP_REMOVED lines=43> */
.L_x_49403:
[----:B------:R-:W-:Y:S05]  /*1f2b0*/  BSYNC B2 ;  /* 0x0000000000027941 */ /* 0x000fea0003800000 */
.L_x_49402:
        /* <DEDUP_REMOVED lines=14> */
.L_x_49406:
        /* <DEDUP_REMOVED lines=12> */
.L_x_49409:
[----:B------:R-:W-:Y:S02]  /*1f460*/  IMAD.MOV.U32 R6, RZ, RZ, R14 ;  /* 0x000000ffff067224 */ /* 0x000fe400078e000e */
.L_x_49410:
[----:B------:R-:W-:Y:S05]  /*1f470*/  BSYNC B2 ;  /* 0x0000000000027941 */ /* 0x000fea0003800000 */
.L_x_49408:
        /* <DEDUP_REMOVED lines=16> */
.L_x_49414:
[----:B------:R-:W-:Y:S05]  /*1f580*/  BSYNC B3 ;  /* 0x0000000000037941 */ /* 0x000fea0003800000 */
.L_x_49413:
        /* <DEDUP_REMOVED lines=42> */
.L_x_49412:
[----:B------:R-:W-:Y:S05]  /*1f830*/  BSYNC B2 ;  /* 0x0000000000027941 */ /* 0x000fea0003800000 */
.L_x_49411:
        /* <DEDUP_REMOVED lines=9> */
.L_x_49407:
        /* <DEDUP_REMOVED lines=12> */
.L_x_49416:
[----:B------:R-:W-:Y:S02]  /*1f990*/  IMAD.MOV.U32 R13, RZ, RZ, R14 ;  /* 0x000000ffff0d7224 */ /* 0x000fe400078e000e */
.L_x_49417:
[----:B------:R-:W-:Y:S05]  /*1f9a0*/  BSYNC B2 ;  /* 0x0000000000027941 */ /* 0x000fea0003800000 */
.L_x_49415:
        /* <DEDUP_REMOVED lines=16> */
.L_x_49421:
[----:B------:R-:W-:Y:S05]  /*1fab0*/  BSYNC B3 ;  /* 0x0000000000037941 */ /* 0x000fea0003800000 */
.L_x_49420:
        /* <DEDUP_REMOVED lines=43> */
.L_x_49419:
[----:B------:R-:W-:Y:S05]  /*1fd70*/  BSYNC B2 ;  /* 0x0000000000027941 */ /* 0x000fea0003800000 */
.L_x_49418:
        /* <DEDUP_REMOVED lines=14> */
.L_x_49422:
        /* <DEDUP_REMOVED lines=12> */
.L_x_49425:
[----:B------:R-:W-:Y:S02]  /*1ff20*/  IMAD.MOV.U32 R5, RZ, RZ, R14 ;  /* 0x000000ffff057224 */ /* 0x000fe400078e000e */
.L_x_49426:
[----:B------:R-:W-:Y:S05]  /*1ff30*/  BSYNC B2 ;  /* 0x0000000000027941 */ /* 0x000fea0003800000 */
.L_x_49424:
        /* <DEDUP_REMOVED lines=16> */
.L_x_49430:
[----:B------:R-:W-:Y:S05]  /*20040*/  BSYNC B3 ;  /* 0x0000000000037941 */ /* 0x000fea0003800000 */
.L_x_49429:
        /* <DEDUP_REMOVED lines=42> */
.L_x_49428:
[----:B------:R-:W-:Y:S05]  /*202f0*/  BSYNC B2 ;  /* 0x0000000000027941 */ /* 0x000fea0003800000 */
.L_x_49427:
        /* <DEDUP_REMOVED lines=9> */
.L_x_49423:
        /* <DEDUP_REMOVED lines=12> */
.L_x_49432:
[----:B------:R-:W-:Y:S02]  /*20450*/  IMAD.MOV.U32 R13, RZ, RZ, R14 ;  /* 0x000000ffff0d7224 */ /* 0x000fe400078e000e */
.L_x_49433:
[----:B------:R-:W-:Y:S05]  /*20460*/  BSYNC B2 ;  /* 0x0000000000027941 */ /* 0x000fea0003800000 */
.L_x_49431:
        /* <DEDUP_REMOVED lines=16> */
.L_x_49437:
[----:B------:R-:W-:Y:S05]  /*20570*/  BSYNC B3 ;  /* 0x0000000000037941 */ /* 0x000fea0003800000 */
.L_x_49436:
        /* <DEDUP_REMOVED lines=43> */
.L_x_49435:
[----:B------:R-:W-:Y:S05]  /*20830*/  BSYNC B2 ;  /* 0x0000000000027941 */ /* 0x000fea0003800000 */
.L_x_49434:
        /* <DEDUP_REMOVED lines=12> */
.L_x_49438:
        /* <DEDUP_REMOVED lines=12> */
.L_x_49441:
[----:B------:R-:W-:Y:S02]  /*209c0*/  IMAD.MOV.U32 R4, RZ, RZ, R14 ;  /* 0x000000ffff047224 */ /* 0x000fe400078e000e */
.L_x_49442:
[----:B------:R-:W-:Y:S05]  /*209d0*/  BSYNC B2 ;  /* 0x0000000000027941 */ /* 0x000fea0003800000 */
.L_x_49440:
        /* <DEDUP_REMOVED lines=16> */
.L_x_49446:
[----:B------:R-:W-:Y:S05]  /*20ae0*/  BSYNC B3 ;  /* 0x0000000000037941 */ /* 0x000fea0003800000 */
.L_x_49445:
        /* <DEDUP_REMOVED lines=42> */
.L_x_49444:
[----:B------:R-:W-:Y:S05]  /*20d90*/  BSYNC B2 ;  /* 0x0000000000027941 */ /* 0x000fea0003800000 */
.L_x_49443:
        /* <DEDUP_REMOVED lines=9> */
.L_x_49439:
        /* <DEDUP_REMOVED lines=12> */
.L_x_49448:
[----:B------:R-:W-:Y:S02]  /*20ef0*/  IMAD.MOV.U32 R13, RZ, RZ, R14 ;  /* 0x000000ffff0d7224 */ /* 0x000fe400078e000e */
.L_x_49449:
[----:B------:R-:W-:Y:S05]  /*20f00*/  BSYNC B2 ;  /* 0x0000000000027941 */ /* 0x000fea0003800000 */
.L_x_49447:
        /* <DEDUP_REMOVED lines=16> */
.L_x_49453:
[----:B------:R-:W-:Y:S05]  /*21010*/  BSYNC B3 ;  /* 0x0000000000037941 */ /* 0x000fea0003800000 */
.L_x_49452:
        /* <DEDUP_REMOVED lines=43> */
.L_x_49451:
[----:B------:R-:W-:Y:S05]  /*212d0*/  BSYNC B2 ;  /* 0x0000000000027941 */ /* 0x000fea0003800000 */
.L_x_49450:
        /* <DEDUP_REMOVED lines=12> */
.L_x_49454:
        /* <DEDUP_REMOVED lines=12> */
.L_x_49457:
[----:B------:R-:W-:Y:S02]  /*21460*/  IMAD.MOV.U32 R3, RZ, RZ, R14 ;  /* 0x000000ffff037224 */ /* 0x000fe400078e000e */
.L_x_49458:
[----:B------:R-:W-:Y:S05]  /*21470*/  BSYNC B2 ;  /* 0x0000000000027941 */ /* 0x000fea0003800000 */
.L_x_49456:
        /* <DEDUP_REMOVED lines=16> */
.L_x_49462:
[----:B------:R-:W-:Y:S05]  /*21580*/  BSYNC B3 ;  /* 0x0000000000037941 */ /* 0x000fea0003800000 */
.L_x_49461:
        /* <DEDUP_REMOVED lines=42> */
.L_x_49460:
[----:B------:R-:W-:Y:S05]  /*21830*/  BSYNC B2 ;  /* 0x0000000000027941 */ /* 0x000fea0003800000 */
.L_x_49459:
        /* <DEDUP_REMOVED lines=9> */
.L_x_49455:
        /* <DEDUP_REMOVED lines=12> */
.L_x_49464:
[----:B------:R-:W-:Y:S02]  /*21990*/  IMAD.MOV.U32 R13, RZ, RZ, R14 ;  /* 0x000000ffff0d7224 */ /* 0x000fe400078e000e */
.L_x_49465:
[----:B------:R-:W-:Y:S05]  /*219a0*/  BSYNC B2 ;  /* 0x0000000000027941 */ /* 0x000fea0003800000 */
.L_x_49463:
        /* <DEDUP_REMOVED lines=16> */
.L_x_49469:
[----:B------:R-:W-:Y:S05]  /*21ab0*/  BSYNC B3 ;  /* 0x0000000000037941 */ /* 0x000fea0003800000 */
.L_x_49468:
        /* <DEDUP_REMOVED lines=43> */
.L_x_49467:
[----:B------:R-:W-:Y:S05]  /*21d70*/  BSYNC B2 ;  /* 0x0000000000027941 */ /* 0x000fea0003800000 */
.L_x_49466:
        /* <DEDUP_REMOVED lines=12> */
.L_x_49470:
        /* <DEDUP_REMOVED lines=12> */
.L_x_49473:
[----:B------:R-:W-:Y:S02]  /*21f00*/  IMAD.MOV.U32 R2, RZ, RZ, R14 ;  /* 0x000000ffff027224 */ /* 0x000fe400078e000e */
.L_x_49474:
[----:B------:R-:W-:Y:S05]  /*21f10*/  BSYNC B2 ;  /* 0x0000000000027941 */ /* 0x000fea0003800000 */
.L_x_49472:
        /* <DEDUP_REMOVED lines=16> */
.L_x_49478:
[----:B------:R-:W-:Y:S05]  /*22020*/  BSYNC B3 ;  /* 0x0000000000037941 */ /* 0x000fea0003800000 */
.L_x_49477:
        /* <DEDUP_REMOVED lines=42> */
.L_x_49476:
[----:B------:R-:W-:Y:S05]  /*222d0*/  BSYNC B2 ;  /* 0x0000000000027941 */ /* 0x000fea0003800000 */
.L_x_49475:
        /* <DEDUP_REMOVED lines=9> */
.L_x_49471:
        /* <DEDUP_REMOVED lines=12> */
.L_x_49480:
[----:B------:R-:W-:Y:S02]  /*22430*/  IMAD.MOV.U32 R13, RZ, RZ, R14 ;  /* 0x000000ffff0d7224 */ /* 0x000fe400078e000e */
.L_x_49481:
[----:B------:R-:W-:Y:S05]  /*22440*/  BSYNC B2 ;  /* 0x0000000000027941 */ /* 0x000fea0003800000 */
.L_x_49479:
        /* <DEDUP_REMOVED lines=16> */
.L_x_49485:
[----:B------:R-:W-:Y:S05]  /*22550*/  BSYNC B3 ;  /* 0x0000000000037941 */ /* 0x000fea0003800000 */
.L_x_49484:
        /* <DEDUP_REMOVED lines=43> */
.L_x_49483:
[----:B------:R-:W-:Y:S05]  /*22810*/  BSYNC B2 ;  /* 0x0000000000027941 */ /* 0x000fea0003800000 */
.L_x_49482:
        /* <DEDUP_REMOVED lines=12> */
.L_x_49486:
        /* <DEDUP_REMOVED lines=12> */
.L_x_49489:
[----:B------:R-:W-:Y:S02]  /*229a0*/  IMAD.MOV.U32 R0, RZ, RZ, R14 ;  /* 0x000000ffff007224 */ /* 0x000fe400078e000e */
.L_x_49490:
[----:B------:R-:W-:Y:S05]  /*229b0*/  BSYNC B2 ;  /* 0x0000000000027941 */ /* 0x000fea0003800000 */
.L_x_49488:
        /* <DEDUP_REMOVED lines=16> */
.L_x_49494:
[----:B------:R-:W-:Y:S05]  /*22ac0*/  BSYNC B3 ;  /* 0x0000000000037941 */ /* 0x000fea0003800000 */
.L_x_49493:
        /* <DEDUP_REMOVED lines=42> */
.L_x_49492:
[----:B------:R-:W-:Y:S05]  /*22d70*/  BSYNC B2 ;  /* 0x0000000000027941 */ /* 0x000fea0003800000 */
.L_x_49491:
        /* <DEDUP_REMOVED lines=9> */
.L_x_49487:
        /* <DEDUP_REMOVED lines=51> */
.L_x_49495:
[----:B------:R-:W-:Y:S02]  /*23140*/  IADD3 R188, R188, 0x20, RZ ;  /* 0x00000020bcbc7810 */ /* 0x000fe40007ffe0ff */
.L_x_49366:
[----:B------:R-:W-:Y:S05]  /*23150*/  BSYNC B1 ;  /* 0x0000000000017941 */ /* 0x000fea0003800000 */
.L_x_49365:
        /* <DEDUP_REMOVED lines=31> */
.L_x_49499:
[----:B--2---:R-:W-:Y:S02]  /*23350*/  MOV R158, R14 ;  /* 0x0000000e009e7202 */ /* 0x004fe40000000f00 */
.L_x_49500:
[----:B------:R-:W-:Y:S05]  /*23360*/  BSYNC B2 ;  /* 0x0000000000027941 */ /* 0x000fea0003800000 */
.L_x_49498:
        /* <DEDUP_REMOVED lines=16> */
.L_x_49504:
[----:B------:R-:W-:Y:S05]  /*23470*/  BSYNC B3 ;  /* 0x0000000000037941 */ /* 0x000fea0003800000 */
.L_x_49503:
        /* <DEDUP_REMOVED lines=42> */
.L_x_49502:
[----:B------:R-:W-:Y:S05]  /*23720*/  BSYNC B2 ;  /* 0x0000000000027941 */ /* 0x000fea0003800000 */
.L_x_49501:
        /* <DEDUP_REMOVED lines=17> */
.L_x_49505:
        /* <DEDUP_REMOVED lines=12> */
.L_x_49508:
[----:B------:R-:W-:Y:S02]  /*23900*/  IMAD.MOV.U32 R8, RZ, RZ, R14 ;  /* 0x000000ffff087224 */ /* 0x000fe400078e000e */
.L_x_49509:
[----:B------:R-:W-:Y:S05]  /*23910*/  BSYNC B2 ;  /* 0x0000000000027941 */ /* 0x000fea0003800000 */
.L_x_49507:
        /* <DEDUP_REMOVED lines=16> */
.L_x_49513:
[----:B------:R-:W-:Y:S05]  /*23a20*/  BSYNC B3 ;  /* 0x0000000000037941 */ /* 0x000fea0003800000 */
.L_x_49512:
        /* <DEDUP_REMOVED lines=42> */
.L_x_49511:
[----:B------:R-:W-:Y:S05]  /*23cd0*/  BSYNC B2 ;  /* 0x0000000000027941 */ /* 0x000fea0003800000 */
.L_x_49510:
        /* <DEDUP_REMOVED lines=9> */
.L_x_49506:
        /* <DEDUP_REMOVED lines=12> */
.L_x_49515:
[----:B------:R-:W-:Y:S02]  /*23e30*/  IMAD.MOV.U32 R13, RZ, RZ, R14 ;  /* 0x000000ffff0d7224 */ /* 0x000fe400078e000e */
.L_x_49516:
[----:B------:R-:W-:Y:S05]  /*23e40*/  BSYNC B2 ;  /* 0x0000000000027941 */ /* 0x000fea0003800000 */
.L_x_49514:
        /* <DEDUP_REMOVED lines=16> */
.L_x_49520:
[----:B------:R-:W-:Y:S05]  /*23f50*/  BSYNC B3 ;  /* 0x0000000000037941 */ /* 0x000fea0003800000 */
.L_x_49519:
        /* <DEDUP_REMOVED lines=43> */
.L_x_49518:
[----:B------:R-:W-:Y:S05]  /*24210*/  BSYNC B2 ;  /* 0x0000000000027941 */ /* 0x000fea0003800000 */
.L_x_49517:
        /* <DEDUP_REMOVED lines=14> */
.L_x_49521:
        /* <DEDUP_REMOVED lines=12> */
.L_x_49524:
[----:B------:R-:W-:Y:S02]  /*243c0*/  IMAD.MOV.U32 R7, RZ, RZ, R14 ;  /* 0x000000ffff077224 */ /* 0x000fe400078e000e */
.L_x_49525:
[----:B------:R-:W-:Y:S05]  /*243d0*/  BSYNC B2 ;  /* 0x0000000000027941 */ /* 0x000fea0003800000 */
.L_x_49523:
        /* <DEDUP_REMOVED lines=16> */
.L_x_49529:
[----:B------:R-:W-:Y:S05]  /*244e0*/  BSYNC B3 ;  /* 0x0000000000037941 */ /* 0x000fea0003800000 */
.L_x_49528:
        /* <DEDUP_REMOVED lines=42> */
.L_x_49527:
[----:B------:R-:W-:Y:S05]  /*24790*/  BSYNC B2 ;  /* 0x0000000000027941 */ /* 0x000fea0003800000 */
.L_x_49526:
        /* <DEDUP_REMOVED lines=9> */
.L_x_49522:
        /* <DEDUP_REMOVED lines=12> */
.L_x_49531:
[----:B------:R-:W-:Y:S02]  /*248f0*/  IMAD.MOV.U32 R13, RZ, RZ, R14 ;  /* 0x000000ffff0d7224 */ /* 0x000fe400078e000e */
.L_x_49532:
[----:B------:R-:W-:Y:S05]  /*24900*/  BSYNC B2 ;  /* 0x0000000000027941 */ /* 0x000fea0003800000 */
.L_x_49530:
        /* <DEDUP_REMOVED lines=16> */
.L_x_49536:
[----:B------:R-:W-:Y:S05]  /*24a10*/  BSYNC B3 ;  /* 0x0000000000037941 */ /* 0x000fea0003800000 */
.L_x_49535:
        /* <DEDUP_REMOVED lines=43> */
.L_x_49534:
[----:B------:R-:W-:Y:S05]  /*24cd0*/  BSYNC B2 ;  /* 0x0000000000027941 */ /* 0x000fea0003800000 */
.L_x_49533:
        /* <DEDUP_REMOVED lines=14> */
.L_x_49537:
        /* <DEDUP_REMOVED lines=12> */
.L_x_49540:
[----:B------:R-:W-:Y:S02]  /*24e80*/  IMAD.MOV.U32 R6, RZ, RZ, R14 ;  /* 0x000000ffff067224 */ /* 0x000fe400078e000e */
.L_x_49541:
[----:B------:R-:W-:Y:S05]  /*24e90*/  BSYNC B2 ;  /* 0x0000000000027941 */ /* 0x000fea0003800000 */
.L_x_49539:
        /* <DEDUP_REMOVED lines=16> */
.L_x_49545:
[----:B------:R-:W-:Y:S05]  /*24fa0*/  BSYNC B3 ;  /* 0x0000000000037941 */ /* 0x000fea0003800000 */
.L_x_49544:
        /* <DEDUP_REMOVED lines=42> */
.L_x_49543:
[----:B------:R-:W-:Y:S05]  /*25250*/  BSYNC B2 ;  /* 0x0000000000027941 */ /* 0x000fea0003800000 */
.L_x_49542:
        /* <DEDUP_REMOVED lines=9> */
.L_x_49538:
        /* <DEDUP_REMOVED lines=12> */
.L_x_49547:
[----:B------:R-:W-:Y:S02]  /*253b0*/  IMAD.MOV.U32 R13, RZ, RZ, R14 ;  /* 0x000000ffff0d7224 */ /* 0x000fe400078e000e */
.L_x_49548:
[----:B------:R-:W-:Y:S05]  /*253c0*/  BSYNC B2 ;  /* 0x0000000000027941 */ /* 0x000fea0003800000 */
.L_x_49546:
        /* <DEDUP_REMOVED lines=16> */
.L_x_49552:
[----:B------:R-:W-:Y:S05]  /*254d0*/  BSYNC B3 ;  /* 0x0000000000037941 */ /* 0x000fea0003800000 */
.L_x_49551:
        /* <DEDUP_REMOVED lines=43> */
.L_x_49550:
[----:B------:R-:W-:Y:S05]  /*25790*/  BSYNC B2 ;  /* 0x0000000000027941 */ /* 0x000fea0003800000 */
.L_x_49549:
        /* <DEDUP_REMOVED lines=14> */
.L_x_49553:
        /* <DEDUP_REMOVED lines=12> */
.L_x_49556:
[----:B------:R-:W-:Y:S02]  /*25940*/  IMAD.MOV.U32 R5, RZ, RZ, R14 ;  /* 0x000000ffff057224 */ /* 0x000fe400078e000e */
.L_x_49557:
[----:B------:R-:W-:Y:S05]  /*25950*/  BSYNC B2 ;  /* 0x0000000000027941 */ /* 0x000fea0003800000 */
.L_x_49555:
        /* <DEDUP_REMOVED lines=16> */
.L_x_49561:
[----:B------:R-:W-:Y:S05]  /*25a60*/  BSYNC B3 ;  /* 0x0000000000037941 */ /* 0x000fea0003800000 */
.L_x_49560:
        /* <DEDUP_REMOVED lines=42> */
.L_x_49559:
[----:B------:R-:W-:Y:S05]  /*25d10*/  BSYNC B2 ;  /* 0x0000000000027941 */ /* 0x000fea0003800000 */
.L_x_49558:
        /* <DEDUP_REMOVED lines=9> */
.L_x_49554:
        /* <DEDUP_REMOVED lines=12> */
.L_x_49563:
[----:B------:R-:W-:Y:S02]  /*25e70*/  IMAD.MOV.U32 R13, RZ, RZ, R14 ;  /* 0x000000ffff0d7224 */ /* 0x000fe400078e000e */
.L_x_49564:
[----:B------:R-:W-:Y:S05]  /*25e80*/  BSYNC B2 ;  /* 0x0000000000027941 */ /* 0x000fea0003800000 */
.L_x_49562:
        /* <DEDUP_REMOVED lines=16> */
.L_x_49568:
[----:B------:R-:W-:Y:S05]  /*25f90*/  BSYNC B3 ;  /* 0x0000000000037941 */ /* 0x000fea0003800000 */
.L_x_49567:
        /* <DEDUP_REMOVED lines=43> */
.L_x_49566:
[----:B------:R-:W-:Y:S05]  /*26250*/  BSYNC B2 ;  /* 0x0000000000027941 */ /* 0x000fea0003800000 */
.L_x_49565:
        /* <DEDUP_REMOVED lines=12> */
.L_x_49569:
        /* <DEDUP_REMOVED lines=12> */
.L_x_49572:
[----:B------:R-:W-:Y:S02]  /*263e0*/  IMAD.MOV.U32 R4, RZ, RZ, R14 ;  /* 0x000000ffff047224 */ /* 0x000fe400078e000e */
.L_x_49573:
[----:B------:R-:W-:Y:S05]  /*263f0*/  BSYNC B2 ;  /* 0x0000000000027941 */ /* 0x000fea0003800000 */
.L_x_49571:
        /* <DEDUP_REMOVED lines=16> */
.L_x_49577:
[----:B------:R-:W-:Y:S05]  /*26500*/  BSYNC B3 ;  /* 0x0000000000037941 */ /* 0x000fea0003800000 */
.L_x_49576:
        /* <DEDUP_REMOVED lines=42> */
.L_x_49575:
[----:B------:R-:W-:Y:S05]  /*267b0*/  BSYNC B2 ;  /* 0x0000000000027941 */ /* 0x000fea0003800000 */
.L_x_49574:
        /* <DEDUP_REMOVED lines=9> */
.L_x_49570:
        /* <DEDUP_REMOVED lines=12> */
.L_x_49579:
[----:B------:R-:W-:Y:S02]  /*26910*/  IMAD.MOV.U32 R13, RZ, RZ, R14 ;  /* 0x000000ffff0d7224 */ /* 0x000fe400078e000e */
.L_x_49580:
[----:B------:R-:W-:Y:S05]  /*26920*/  BSYNC B2 ;  /* 0x0000000000027941 */ /* 0x000fea0003800000 */
.L_x_49578:
        /* <DEDUP_REMOVED lines=16> */
.L_x_49584:
[----:B------:R-:W-:Y:S05]  /*26a30*/  BSYNC B3 ;  /* 0x0000000000037941 */ /* 0x000fea0003800000 */
.L_x_49583:
        /* <DEDUP_REMOVED lines=43> */
.L_x_49582:
[----:B------:R-:W-:Y:S05]  /*26cf0*/  BSYNC B2 ;  /* 0x0000000000027941 */ /* 0x000fea0003800000 */
.L_x_49581:
        /* <DEDUP_REMOVED lines=12> */
.L_x_49585:
        /* <DEDUP_REMOVED lines=12> */
.L_x_49588:
[----:B------:R-:W-:Y:S02]  /*26e80*/  IMAD.MOV.U32 R3, RZ, RZ, R14 ;  /* 0x000000ffff037224 */ /* 0x000fe400078e000e */
.L_x_49589:
[----:B------:R-:W-:Y:S05]  /*26e90*/  BSYNC B2 ;  /* 0x0000000000027941 */ /* 0x000fea0003800000 */
.L_x_49587:
        /* <DEDUP_REMOVED lines=16> */
.L_x_49593:
[----:B------:R-:W-:Y:S05]  /*26fa0*/  BSYNC B3 ;  /* 0x0000000000037941 */ /* 0x000fea0003800000 */
.L_x_49592:
        /* <DEDUP_REMOVED lines=42> */
.L_x_49591:
[----:B------:R-:W-:Y:S05]  /*27250*/  BSYNC B2 ;  /* 0x0000000000027941 */ /* 0x000fea0003800000 */
.L_x_49590:
        /* <DEDUP_REMOVED lines=9> */
.L_x_49586:
        /* <DEDUP_REMOVED lines=12> */
.L_x_49595:
[----:B------:R-:W-:Y:S02]  /*273b0*/  IMAD.MOV.U32 R13, RZ, RZ, R14 ;  /* 0x000000ffff0d7224 */ /* 0x000fe400078e000e */
.L_x_49596:
[----:B------:R-:W-:Y:S05]  /*273c0*/  BSYNC B2 ;  /* 0x0000000000027941 */ /* 0x000fea0003800000 */
.L_x_49594:
        /* <DEDUP_REMOVED lines=16> */
.L_x_49600:
[----:B------:R-:W-:Y:S05]  /*274d0*/  BSYNC B3 ;  /* 0x0000000000037941 */ /* 0x000fea0003800000 */
.L_x_49599:
        /* <DEDUP_REMOVED lines=43> */
.L_x_49598:
[----:B------:R-:W-:Y:S05]  /*27790*/  BSYNC B2 ;  /* 0x0000000000027941 */ /* 0x000fea0003800000 */
.L_x_49597:
        /* <DEDUP_REMOVED lines=12> */
.L_x_49601:
        /* <DEDUP_REMOVED lines=12> */
.L_x_49604:
[----:B------:R-:W-:Y:S02]  /*27920*/  IMAD.MOV.U32 R2, RZ, RZ, R14 ;  /* 0x000000ffff027224 */ /* 0x000fe400078e000e */
.L_x_49605:
[----:B------:R-:W-:Y:S05]  /*27930*/  BSYNC B2 ;  /* 0x0000000000027941 */ /* 0x000fea0003800000 */
.L_x_49603:
        /* <DEDUP_REMOVED lines=16> */
.L_x_49609:
[----:B------:R-:W-:Y:S05]  /*27a40*/  BSYNC B3 ;  /* 0x0000000000037941 */ /* 0x000fea0003800000 */
.L_x_49608:
        /* <DEDUP_REMOVED lines=42> */
.L_x_49607:
[----:B------:R-:W-:Y:S05]  /*27cf0*/  BSYNC B2 ;  /* 0x0000000000027941 */ /* 0x000fea0003800000 */
.L_x_49606:
        /* <DEDUP_REMOVED lines=9> */
.L_x_49602:
        /* <DEDUP_REMOVED lines=12> */
.L_x_49611:
[----:B------:R-:W-:Y:S02]  /*27e50*/  IMAD.MOV.U32 R13, RZ, RZ, R14 ;  /* 0x000000ffff0d7224 */ /* 0x000fe400078e000e */
.L_x_49612:
[----:B------:R-:W-:Y:S05]  /*27e60*/  BSYNC B2 ;  /* 0x0000000000027941 */ /* 0x000fea0003800000 */
.L_x_49610:
        /* <DEDUP_REMOVED lines=16> */
.L_x_49616:
[----:B------:R-:W-:Y:S05]  /*27f70*/  BSYNC B3 ;  /* 0x0000000000037941 */ /* 0x000fea0003800000 */
.L_x_49615:
        /* <DEDUP_REMOVED lines=43> */
.L_x_49614:
[----:B------:R-:W-:Y:S05]  /*28230*/  BSYNC B2 ;  /* 0x0000000000027941 */ /* 0x000fea0003800000 */
.L_x_49613:
        /* <DEDUP_REMOVED lines=12> */
.L_x_49617:
        /* <DEDUP_REMOVED lines=12> */
.L_x_49620:
[----:B------:R-:W-:Y:S02]  /*283c0*/  IMAD.MOV.U32 R0, RZ, RZ, R14 ;  /* 0x000000ffff007224 */ /* 0x000fe400078e000e */
.L_x_49621:
[----:B------:R-:W-:Y:S05]  /*283d0*/  BSYNC B2 ;  /* 0x0000000000027941 */ /* 0x000fea0003800000 */
.L_x_49619:
        /* <DEDUP_REMOVED lines=16> */
.L_x_49625:
[----:B------:R-:W-:Y:S05]  /*284e0*/  BSYNC B3 ;  /* 0x0000000000037941 */ /* 0x000fea0003800000 */
.L_x_49624:
        /* <DEDUP_REMOVED lines=42> */
.L_x_49623:
[----:B------:R-:W-:Y:S05]  /*28790*/  BSYNC B2 ;  /* 0x0000000000027941 */ /* 0x000fea0003800000 */
.L_x_49622:
        /* <DEDUP_REMOVED lines=9> */
.L_x_49618:
        /* <DEDUP_REMOVED lines=51> */
.L_x_49626:
[----:B------:R-:W-:Y:S02]  /*28b60*/  IADD3 R188, R188, 0x20, RZ ;  /* 0x00000020bcbc7810 */ /* 0x000fe40007ffe0ff */
.L_x_49497:
[----:B------:R-:W-:Y:S05]  /*28b70*/  BSYNC B1 ;  /* 0x0000000000017941 */ /* 0x000fea0003800000 */
.L_x_49496:
        /* <DEDUP_REMOVED lines=31> */
.L_x_49630:
[----:B--2---:R-:W-:Y:S02]  /*28d70*/  IMAD.MOV.U32 R166, RZ, RZ, R14 ;  /* 0x000000ffffa67224 */ /* 0x004fe400078e000e */
.L_x_49631:
[----:B------:R-:W-:Y:S05]  /*28d80*/  BSYNC B2 ;  /* 0x0000000000027941 */ /* 0x000fea0003800000 */
.L_x_49629:
        /* <DEDUP_REMOVED lines=16> */
.L_x_49635:
[----:B------:R-:W-:Y:S05]  /*28e90*/  BSYNC B3 ;  /* 0x0000000000037941 */ /* 0x000fea0003800000 */
.L_x_49634:
        /* <DEDUP_REMOVED lines=42> */
.L_x_49633:
[----:B------:R-:W-:Y:S05]  /*29140*/  BSYNC B2 ;  /* 0x0000000000027941 */ /* 0x000fea0003800000 */
.L_x_49632:
        /* <DEDUP_REMOVED lines=17> */
.L_x_49636:
        /* <DEDUP_REMOVED lines=12> */
.L_x_49639:
[----:B------:R-:W-:Y:S02]  /*29320*/  IMAD.MOV.U32 R8, RZ, RZ, R14 ;  /* 0x000000ffff087224 */ /* 0x000fe400078e000e */
.L_x_49640:
[----:B------:R-:W-:Y:S05]  /*29330*/  BSYNC B2 ;  /* 0x0000000000027941 */ /* 0x000fea0003800000 */
.L_x_49638:
        /* <DEDUP_REMOVED lines=16> */
.L_x_49644:
[----:B------:R-:W-:Y:S05]  /*29440*/  BSYNC B3 ;  /* 0x0000000000037941 */ /* 0x000fea0003800000 */
.L_x_49643:
        /* <DEDUP_REMOVED lines=42> */
.L_x_49642:
[----:B------:R-:W-:Y:S05]  /*296f0*/  BSYNC B2 ;  /* 0x0000000000027941 */ /* 0x000fea0003800000 */
.L_x_49641:
        /* <DEDUP_REMOVED lines=9> */
.L_x_49637:
        /* <DEDUP_REMOVED lines=12> */
.L_x_49646:
[----:B------:R-:W-:Y:S02]  /*29850*/  IMAD.MOV.U32 R13, RZ, RZ, R14 ;  /* 0x000000ffff0d7224 */ /* 0x000fe400078e000e */
.L_x_49647:
[----:B------:R-:W-:Y:S05]  /*29860*/  BSYNC B2 ;  /* 0x0000000000027941 */ /* 0x000fea0003800000 */
.L_x_49645:
        /* <DEDUP_REMOVED lines=16> */
.L_x_49651:
[----:B------:R-:W-:Y:S05]  /*29970*/  BSYNC B3 ;  /* 0x0000000000037941 */ /* 0x000fea0003800000 */
.L_x_49650:
        /* <DEDUP_REMOVED lines=43> */
.L_x_49649:
[----:B------:R-:W-:Y:S05]  /*29c30*/  BSYNC B2 ;  /* 0x0000000000027941 */ /* 0x000fea0003800000 */
.L_x_49648:
        /* <DEDUP_REMOVED lines=14> */
.L_x_49652:
        /* <DEDUP_REMOVED lines=12> */
.L_x_49655:
[----:B------:R-:W-:Y:S02]  /*29de0*/  IMAD.MOV.U32 R7, RZ, RZ, R14 ;  /* 0x000000ffff077224 */ /* 0x000fe400078e000e */
.L_x_49656:
[----:B------:R-:W-:Y:S05]  /*29df0*/  BSYNC B2 ;  /* 0x0000000000027941 */ /* 0x000fea0003800000 */
.L_x_49654:
        /* <DEDUP_REMOVED lines=16> */
.L_x_49660:
[----:B------:R-:W-:Y:S05]  /*29f00*/  BSYNC B3 ;  /* 0x0000000000037941 */ /* 0x000fea0003800000 */
.L_x_49659:
        /* <DEDUP_REMOVED lines=42> */
.L_x_49658:
[----:B------:R-:W-:Y:S05]  /*2a1b0*/  BSYNC B2 ;  /* 0x0000000000027941 */ /* 0x000fea0003800000 */
.L_x_49657:
        /* <DEDUP_REMOVED lines=9> */
.L_x_49653:
        /* <DEDUP_REMOVED lines=12> */
.L_x_49662:
[----:B------:R-:W-:Y:S02]  /*2a310*/  IMAD.MOV.U32 R13, RZ, RZ, R14 ;  /* 0x000000ffff0d7224 */ /* 0x000fe400078e000e */
.L_x_49663:
[----:B------:R-:W-:Y:S05]  /*2a320*/  BSYNC B2 ;  /* 0x0000000000027941 */ /* 0x000fea0003800000 */
.L_x_49661:
        /* <DEDUP_REMOVED lines=16> */
.L_x_49667:
[----:B------:R-:W-:Y:S05]  /*2a430*/  BSYNC B3 ;  /* 0x0000000000037941 */ /* 0x000fea0003800000 */
.L_x_49666:
        /* <DEDUP_REMOVED lines=43> */
.L_x_49665:
[----:B------:R-:W-:Y:S05]  /*2a6f0*/  BSYNC B2 ;  /* 0x0000000000027941 */ /* 0x000fea0003800000 */
.L_x_49664:
        /* <DEDUP_REMOVED lines=14> */
.L_x_49668:
        /* <DEDUP_REMOVED lines=12> */
.L_x_49671:
[----:B------:R-:W-:Y:S02]  /*2a8a0*/  IMAD.MOV.U32 R6, RZ, RZ, R14 ;  /* 0x000000ffff067224 */ /* 0x000fe400078e000e */
.L_x_49672:
[----:B------:R-:W-:Y:S05]  /*2a8b0*/  BSYNC B2 ;  /* 0x0000000000027941 */ /* 0x000fea0003800000 */
.L_x_49670:
        /* <DEDUP_REMOVED lines=16> */
.L_x_49676:
[----:B------:R-:W-:Y:S05]  /*2a9c0*/  BSYNC B3 ;  /* 0x0000000000037941 */ /* 0x000fea0003800000 */
.L_x_49675:
        /* <DEDUP_REMOVED lines=42> */
.L_x_49674:
[----:B------:R-:W-:Y:S05]  /*2ac70*/  BSYNC B2 ;  /* 0x0000000000027941 */ /* 0x000fea0003800000 */
.L_x_49673:
        /* <DEDUP_REMOVED lines=9> */
.L_x_49669:
        /* <DEDUP_REMOVED lines=12> */
.L_x_49678:
[----:B------:R-:W-:Y:S02]  /*2add0*/  IMAD.MOV.U32 R13, RZ, RZ, R14 ;  /* 0x000000ffff0d7224 */ /* 0x000fe400078e000e */
.L_x_49679:
[----:B------:R-:W-:Y:S05]  /*2ade0*/  BSYNC B2 ;  /* 0x0000000000027941 */ /* 0x000fea0003800000 */
.L_x_49677:
        /* <DEDUP_REMOVED lines=16> */
.L_x_49683:
[----:B------:R-:W-:Y:S05]  /*2aef0*/  BSYNC B3 ;  /* 0x0000000000037941 */ /* 0x000fea0003800000 */
.L_x_49682:
        /* <DEDUP_REMOVED lines=43> */
.L_x_49681:
[----:B------:R-:W-:Y:S05]  /*2b1b0*/  BSYNC B2 ;  /* 0x0000000000027941 */ /* 0x000fea0003800000 */
.L_x_49680:
        /* <DEDUP_REMOVED lines=14> */
.L_x_49684:
        /* <DEDUP_REMOVED lines=12> */
.L_x_49687:
[----:B------:R-:W-:Y:S02]  /*2b360*/  IMAD.MOV.U32 R5, RZ, RZ, R14 ;  /* 0x000000ffff057224 */ /* 0x000fe400078e000e */
.L_x_49688:
[----:B------:R-:W-:Y:S05]  /*2b370*/  BSYNC B2 ;  /* 0x0000000000027941 */ /* 0x000fea0003800000 */
.L_x_49686:
        /* <DEDUP_REMOVED lines=16> */
.L_x_49692:
[----:B------:R-:W-:Y:S05]  /*2b480*/  BSYNC B3 ;  /* 0x0000000000037941 */ /* 0x000fea0003800000 */
.L_x_49691:
        /* <DEDUP_REMOVED lines=42> */
.L_x_49690:
[----:B------:R-:W-:Y:S05]  /*2b730*/  BSYNC B2 ;  /* 0x0000000000027941 */ /* 0x000fea0003800000 */
.L_x_49689:
        /* <DEDUP_REMOVED lines=9> */
.L_x_49685:
        /* <DEDUP_REMOVED lines=12> */
.L_x_49694:
[----:B------:R-:W-:Y:S02]  /*2b890*/  IMAD.MOV.U32 R13, RZ, RZ, R14 ;  /* 0x000000ffff0d7224 */ /* 0x000fe400078e000e */
.L_x_49695:
[----:B------:R-:W-:Y:S05]  /*2b8a0*/  BSYNC B2 ;  /* 0x0000000000027941 */ /* 0x000fea0003800000 */
.L_x_49693:
        /* <DEDUP_REMOVED lines=16> */
.L_x_49699:
[----:B------:R-:W-:Y:S05]  /*2b9b0*/  BSYNC B3 ;  /* 0x0000000000037941 */ /* 0x000fea0003800000 */
.L_x_49698:
        /* <DEDUP_REMOVED lines=43> */
.L_x_49697:
[----:B------:R-:W-:Y:S05]  /*2bc70*/  BSYNC B2 ;  /* 0x0000000000027941 */ /* 0x000fea0003800000 */
.L_x_49696:
        /* <DEDUP_REMOVED lines=12> */
.L_x_49700:
        /* <DEDUP_REMOVED lines=12> */
.L_x_49703:
[----:B------:R-:W-:Y:S02]  /*2be00*/  IMAD.MOV.U32 R4, RZ, RZ, R14 ;  /* 0x000000ffff047224 */ /* 0x000fe400078e000e */
.L_x_49704:
[----:B------:R-:W-:Y:S05]  /*2be10*/  BSYNC B2 ;  /* 0x0000000000027941 */ /* 0x000fea0003800000 */
.L_x_49702:
        /* <DEDUP_REMOVED lines=16> */
.L_x_49708:
[----:B------:R-:W-:Y:S05]  /*2bf20*/  BSYNC B3 ;  /* 0x0000000000037941 */ /* 0x000fea0003800000 */
.L_x_49707:
        /* <DEDUP_REMOVED lines=42> */
.L_x_49706:
[----:B------:R-:W-:Y:S05]  /*2c1d0*/  BSYNC B2 ;  /* 0x0000000000027941 */ /* 0x000fea0003800000 */
.L_x_49705:
        /* <DEDUP_REMOVED lines=9> */
.L_x_49701:
        /* <DEDUP_REMOVED lines=12> */
.L_x_49710:
[----:B------:R-:W-:Y:S02]  /*2c330*/  IMAD.MOV.U32 R13, RZ, RZ, R14 ;  /* 0x000000ffff0d7224 */ /* 0x000fe400078e000e */
.L_x_49711:
[----:B------:R-:W-:Y:S05]  /*2c340*/  BSYNC B2 ;  /* 0x0000000000027941 */ /* 0x000fea0003800000 */
.L_x_49709:
        /* <DEDUP_REMOVED lines=16> */
.L_x_49715:
[----:B------:R-:W-:Y:S05]  /*2c450*/  BSYNC B3 ;  /* 0x0000000000037941 */ /* 0x000fea0003800000 */
.L_x_49714:
        /* <DEDUP_REMOVED lines=43> */
.L_x_49713:
[----:B------:R-:W-:Y:S05]  /*2c710*/  BSYNC B2 ;  /* 0x0000000000027941 */ /* 0x000fea0003800000 */
.L_x_49712:
        /* <DEDUP_REMOVED lines=12> */
.L_x_49716:
        /* <DEDUP_REMOVED lines=12> */
.L_x_49719:
[----:B------:R-:W-:Y:S02]  /*2c8a0*/  IMAD.MOV.U32 R3, RZ, RZ, R14 ;  /* 0x000000ffff037224 */ /* 0x000fe400078e000e */
.L_x_49720:
[----:B------:R-:W-:Y:S05]  /*2c8b0*/  BSYNC B2 ;  /* 0x0000000000027941 */ /* 0x000fea0003800000 */
.L_x_49718:
        /* <DEDUP_REMOVED lines=16> */
.L_x_49724:
[----:B------:R-:W-:Y:S05]  /*2c9c0*/  BSYNC B3 ;  /* 0x0000000000037941 */ /* 0x000fea0003800000 */
.L_x_49723:
        /* <DEDUP_REMOVED lines=42> */
.L_x_49722:
[----:B------:R-:W-:Y:S05]  /*2cc70*/  BSYNC B2 ;  /* 0x0000000000027941 */ /* 0x000fea0003800000 */
.L_x_49721:
        /* <DEDUP_REMOVED lines=9> */
.L_x_49717:
        /* <DEDUP_REMOVED lines=12> */
.L_x_49726:
[----:B------:R-:W-:Y:S02]  /*2cdd0*/  IMAD.MOV.U32 R13, RZ, RZ, R14 ;  /* 0x000000ffff0d7224 */ /* 0x000fe400078e000e */
.L_x_49727:
[----:B------:R-:W-:Y:S05]  /*2cde0*/  BSYNC B2 ;  /* 0x0000000000027941 */ /* 0x000fea0003800000 */
.L_x_49725:
        /* <DEDUP_REMOVED lines=16> */
.L_x_49731:
[----:B------:R-:W-:Y:S05]  /*2cef0*/  BSYNC B3 ;  /* 0x0000000000037941 */ /* 0x000fea0003800000 */
.L_x_49730:
        /* <DEDUP_REMOVED lines=43> */
.L_x_49729:
[----:B------:R-:W-:Y:S05]  /*2d1b0*/  BSYNC B2 ;  /* 0x0000000000027941 */ /* 0x000fea0003800000 */
.L_x_49728:
        /* <DEDUP_REMOVED lines=12> */
.L_x_49732:
        /* <DEDUP_REMOVED lines=12> */
.L_x_49735:
[----:B------:R-:W-:Y:S02]  /*2d340*/  IMAD.MOV.U32 R2, RZ, RZ, R14 ;  /* 0x000000ffff027224 */ /* 0x000fe400078e000e */
.L_x_49736:
[----:B------:R-:W-:Y:S05]  /*2d350*/  BSYNC B2 ;  /* 0x0000000000027941 */ /* 0x000fea0003800000 */
.L_x_49734:
        /* <DEDUP_REMOVED lines=16> */
.L_x_49740:
[----:B------:R-:W-:Y:S05]  /*2d460*/  BSYNC B3 ;  /* 0x0000000000037941 */ /* 0x000fea0003800000 */
.L_x_49739:
        /* <DEDUP_REMOVED lines=42> */
.L_x_49738:
[----:B------:R-:W-:Y:S05]  /*2d710*/  BSYNC B2 ;  /* 0x0000000000027941 */ /* 0x000fea0003800000 */
.L_x_49737:
        /* <DEDUP_REMOVED lines=9> */
.L_x_49733:
        /* <DEDUP_REMOVED lines=12> */
.L_x_49742:
[----:B------:R-:W-:Y:S02]  /*2d870*/  IMAD.MOV.U32 R13, RZ, RZ, R14 ;  /* 0x000000ffff0d7224 */ /* 0x000fe400078e000e */
.L_x_49743:
[----:B------:R-:W-:Y:S05]  /*2d880*/  BSYNC B2 ;  /* 0x0000000000027941 */ /* 0x000fea0003800000 */
.L_x_49741:
        /* <DEDUP_REMOVED lines=16> */
.L_x_49747:
[----:B------:R-:W-:Y:S05]  /*2d990*/  BSYNC B3 ;  /* 0x0000000000037941 */ /* 0x000fea0003800000 */
.L_x_49746:
        /* <DEDUP_REMOVED lines=43> */
.L_x_49745:
[----:B------:R-:W-:Y:S05]  /*2dc50*/  BSYNC B2 ;  /* 0x0000000000027941 */ /* 0x000fea0003800000 */
.L_x_49744:
        /* <DEDUP_REMOVED lines=12> */
.L_x_49748:
        /* <DEDUP_REMOVED lines=12> */
.L_x_49751:
[----:B------:R-:W-:Y:S02]  /*2dde0*/  MOV R0, R14 ;  /* 0x0000000e00007202 */ /* 0x000fe40000000f00 */
.L_x_49752:
[----:B------:R-:W-:Y:S05]  /*2ddf0*/  BSYNC B2 ;  /* 0x0000000000027941 */ /* 0x000fea0003800000 */
.L_x_49750:
        /* <DEDUP_REMOVED lines=16> */
.L_x_49756:
[----:B------:R-:W-:Y:S05]  /*2df00*/  BSYNC B3 ;  /* 0x0000000000037941 */ /* 0x000fea0003800000 */
.L_x_49755:
        /* <DEDUP_REMOVED lines=42> */
.L_x_49754:
[----:B------:R-:W-:Y:S05]  /*2e1b0*/  BSYNC B2 ;  /* 0x0000000000027941 */ /* 0x000fea0003800000 */
.L_x_49753:
        /* <DEDUP_REMOVED lines=9> */
.L_x_49749:
        /* <DEDUP_REMOVED lines=51> */
.L_x_49757:
[----:B------:R-:W-:Y:S02]  /*2e580*/  IADD3 R188, R188, 0x20, RZ ;  /* 0x00000020bcbc7810 */ /* 0x000fe40007ffe0ff */
.L_x_49628:
[----:B------:R-:W-:Y:S05]  /*2e590*/  BSYNC B1 ;  /* 0x0000000000017941 */ /* 0x000fea0003800000 */
.L_x_49627:
        /* <DEDUP_REMOVED lines=31> */
.L_x_49761:
[----:B--2---:R-:W-:Y:S02]  /*2e790*/  IMAD.MOV.U32 R174, RZ, RZ, R14 ;  /* 0x000000ffffae7224 */ /* 0x004fe400078e000e */
.L_x_49762:
[----:B------:R-:W-:Y:S05]  /*2e7a0*/  BSYNC B2 ;  /* 0x0000000000027941 */ /* 0x000fea0003800000 */
.L_x_49760:
        /* <DEDUP_REMOVED lines=16> */
.L_x_49766:
[----:B------:R-:W-:Y:S05]  /*2e8b0*/  BSYNC B3 ;  /* 0x0000000000037941 */ /* 0x000fea0003800000 */
.L_x_49765:
        /* <DEDUP_REMOVED lines=42> */
.L_x_49764:
[----:B------:R-:W-:Y:S05]  /*2eb60*/  BSYNC B2 ;  /* 0x0000000000027941 */ /* 0x000fea0003800000 */
.L_x_49763:
        /* <DEDUP_REMOVED lines=17> */
.L_x_49767:
        /* <DEDUP_REMOVED lines=12> */
.L_x_49770:
[----:B------:R-:W-:Y:S02]  /*2ed40*/  IMAD.MOV.U32 R8, RZ, RZ, R14 ;  /* 0x000000ffff087224 */ /* 0x000fe400078e000e */
.L_x_49771:
[----:B------:R-:W-:Y:S05]  /*2ed50*/  BSYNC B2 ;  /* 0x0000000000027941 */ /* 0x000fea0003800000 */
.L_x_49769:
        /* <DEDUP_REMOVED lines=16> */
.L_x_49775:
[----:B------:R-:W-:Y:S05]  /*2ee60*/  BSYNC B3 ;  /* 0x0000000000037941 */ /* 0x000fea0003800000 */
.L_x_49774:
        /* <DEDUP_REMOVED lines=42> */
.L_x_49773:
[----:B------:R-:W-:Y:S05]  /*2f110*/  BSYNC B2 ;  /* 0x0000000000027941 */ /* 0x000fea0003800000 */
.L_x_49772:
        /* <DEDUP_REMOVED lines=9> */
.L_x_49768:
        /* <DEDUP_REMOVED lines=12> */
.L_x_49777:
[----:B------:R-:W-:Y:S02]  /*2f270*/  IMAD.MOV.U32 R13, RZ, RZ, R14 ;  /* 0x000000ffff0d7224 */ /* 0x000fe400078e000e */
.L_x_49778:
[----:B------:R-:W-:Y:S05]  /*2f280*/  BSYNC B2 ;  /* 0x0000000000027941 */ /* 0x000fea0003800000 */
.L_x_49776:
        /* <DEDUP_REMOVED lines=16> */
.L_x_49782:
[----:B------:R-:W-:Y:S05]  /*2f390*/  BSYNC B3 ;  /* 0x0000000000037941 */ /* 0x000fea0003800000 */
.L_x_49781:
        /* <DEDUP_REMOVED lines=43> */
.L_x_49780:
[----:B------:R-:W-:Y:S05]  /*2f650*/  BSYNC B2 ;  /* 0x0000000000027941 */ /* 0x000fea0003800000 */
.L_x_49779:
        /* <DEDUP_REMOVED lines=14> */
.L_x_49783:
        /* <DEDUP_REMOVED lines=12> */
.L_x_49786:
[----:B------:R-:W-:Y:S02]  /*2f800*/  IMAD.MOV.U32 R7, RZ, RZ, R14 ;  /* 0x000000ffff077224 */ /* 0x000fe400078e000e */
.L_x_49787:
[----:B------:R-:W-:Y:S05]  /*2f810*/  BSYNC B2 ;  /* 0x0000000000027941 */ /* 0x000fea0003800000 */
.L_x_49785:
        /* <DEDUP_REMOVED lines=16> */
.L_x_49791:
[----:B------:R-:W-:Y:S05]  /*2f920*/  BSYNC B3 ;  /* 0x0000000000037941 */ /* 0x000fea0003800000 */
.L_x_49790:
        /* <DEDUP_REMOVED lines=42> */
.L_x_49789:
[----:B------:R-:W-:Y:S05]  /*2fbd0*/  BSYNC B2 ;  /* 0x0000000000027941 */ /* 0x000fea0003800000 */
.L_x_49788:
        /* <DEDUP_REMOVED lines=9> */
.L_x_49784:
        /* <DEDUP_REMOVED lines=12> */
.L_x_49793:
[----:B------:R-:W-:Y:S02]  /*2fd30*/  IMAD.MOV.U32 R13, RZ, RZ, R14 ;  /* 0x000000ffff0d7224 */ /* 0x000fe400078e000e */
.L_x_49794:
[----:B------:R-:W-:Y:S05]  /*2fd40*/  BSYNC B2 ;  /* 0x0000000000027941 */ /* 0x000fea0003800000 */
.L_x_49792:
        /* <DEDUP_REMOVED lines=16> */
.L_x_49798:
[----:B------:R-:W-:Y:S05]  /*2fe50*/  BSYNC B3 ;  /* 0x0000000000037941 */ /* 0x000fea0003800000 */
.L_x_49797:
        /* <DEDUP_REMOVED lines=43> */
.L_x_49796:
[----:B------:R-:W-:Y:S05]  /*30110*/  BSYNC B2 ;  /* 0x0000000000027941 */ /* 0x000fea0003800000 */
.L_x_49795:
        /* <DEDUP_REMOVED lines=14> */
.L_x_49799:
        /* <DEDUP_REMOVED lines=12> */
.L_x_49802:
[----:B------:R-:W-:Y:S02]  /*302c0*/  IMAD.MOV.U32 R6, RZ, RZ, R14 ;  /* 0x000000ffff067224 */ /* 0x000fe400078e000e */
.L_x_49803:
[----:B------:R-:W-:Y:S05]  /*302d0*/  BSYNC B2 ;  /* 0x0000000000027941 */ /* 0x000fea0003800000 */
.L_x_49801:
        /* <DEDUP_REMOVED lines=16> */
.L_x_49807:
[----:B------:R-:W-:Y:S05]  /*303e0*/  BSYNC B3 ;  /* 0x0000000000037941 */ /* 0x000fea0003800000 */
.L_x_49806:
        /* <DEDUP_REMOVED lines=42> */
.L_x_49805:
[----:B------:R-:W-:Y:S05]  /*30690*/  BSYNC B2 ;  /* 0x0000000000027941 */ /* 0x000fea0003800000 */
.L_x_49804:
        /* <DEDUP_REMOVED lines=9> */
.L_x_49800:
        /* <DEDUP_REMOVED lines=12> */
.L_x_49809:
[----:B------:R-:W-:Y:S02]  /*307f0*/  IMAD.MOV.U32 R13, RZ, RZ, R14 ;  /* 0x000000ffff0d7224 */ /* 0x000fe400078e000e */
.L_x_49810:
[----:B------:R-:W-:Y:S05]  /*30800*/  BSYNC B2 ;  /* 0x0000000000027941 */ /* 0x000fea0003800000 */
.L_x_49808:
        /* <DEDUP_REMOVED lines=16> */
.L_x_49814:
[----:B------:R-:W-:Y:S05]  /*30910*/  BSYNC B3 ;  /* 0x0000000000037941 */ /* 0x000fea0003800000 */
.L_x_49813:
        /* <DEDUP_REMOVED lines=43> */
.L_x_49812:
[----:B------:R-:W-:Y:S05]  /*30bd0*/  BSYNC B2 ;  /* 0x0000000000027941 */ /* 0x000fea0003800000 */
.L_x_49811:
        /* <DEDUP_REMOVED lines=14> */
.L_x_49815:
        /* <DEDUP_REMOVED lines=12> */
.L_x_49818:
[----:B------:R-:W-:Y:S02]  /*30d80*/  IMAD.MOV.U32 R5, RZ, RZ, R14 ;  /* 0x000000ffff057224 */ /* 0x000fe400078e000e */
.L_x_49819:
[----:B------:R-:W-:Y:S05]  /*30d90*/  BSYNC B2 ;  /* 0x0000000000027941 */ /* 0x000fea0003800000 */
.L_x_49817:
        /* <DEDUP_REMOVED lines=16> */
.L_x_49823:
[----:B------:R-:W-:Y:S05]  /*30ea0*/  BSYNC B3 ;  /* 0x0000000000037941 */ /* 0x000fea0003800000 */
.L_x_49822:
        /* <DEDUP_REMOVED lines=42> */
.L_x_49821:
[----:B------:R-:W-:Y:S05]  /*31150*/  BSYNC B2 ;  /* 0x0000000000027941 */ /* 0x000fea0003800000 */
.L_x_49820:
        /* <DEDUP_REMOVED lines=9> */
.L_x_49816:
        /* <DEDUP_REMOVED lines=12> */
.L_x_49825:
[----:B------:R-:W-:Y:S02]  /*312b0*/  IMAD.MOV.U32 R13, RZ, RZ, R14 ;  /* 0x000000ffff0d7224 */ /* 0x000fe400078e000e */
.L_x_49826:
[----:B------:R-:W-:Y:S05]  /*312c0*/  BSYNC B2 ;  /* 0x0000000000027941 */ /* 0x000fea0003800000 */
.L_x_49824:
        /* <DEDUP_REMOVED lines=16> */
.L_x_49830:
[----:B------:R-:W-:Y:S05]  /*313d0*/  BSYNC B3 ;  /* 0x0000000000037941 */ /* 0x000fea0003800000 */
.L_x_49829:
        /* <DEDUP_REMOVED lines=41> */
[----:B------:R-:W-:-:S04]  /*31670*/  HFMA2.MMA R190, -RZ, RZ, 0, 0 ;  /* 0x00000000ffbe7435 */ /* 0x000fc800000001ff */
[----:B------:R-:W-:Y:S02]  /*31680*/  LOP3.LUT R15, R15, UR25, R176, 0x96, !PT ;  /* 0x000000190f0f7c12 */ /* 0x000fe4000f8e96b0 */
.L_x_49828:
[----:B------:R-:W-:Y:S05]  /*31690*/  BSYNC B2 ;  /* 0x0000000000027941 */ /* 0x000fea0003800000 */
.L_x_49827:
        /* <DEDUP_REMOVED lines=12> */
.L_x_49831:
        /* <DEDUP_REMOVED lines=12> */
.L_x_49834:
[----:B------:R-:W-:Y:S02]  /*31820*/  IMAD.MOV.U32 R4, RZ, RZ, R14 ;  /* 0x000000ffff047224 */ /* 0x000fe400078e000e */
.L_x_49835:
[----:B------:R-:W-:Y:S05]  /*31830*/  BSYNC B2 ;  /* 0x0000000000027941 */ /* 0x000fea0003800000 */
.L_x_49833:
        /* <DEDUP_REMOVED lines=16> */
.L_x_49839:
[----:B------:R-:W-:Y:S05]  /*31940*/  BSYNC B3 ;  /* 0x0000000000037941 */ /* 0x000fea0003800000 */
.L_x_49838:
        /* <DEDUP_REMOVED lines=42> */
.L_x_49837:
[----:B------:R-:W-:Y:S05]  /*31bf0*/  BSYNC B2 ;  /* 0x0000000000027941 */ /* 0x000fea0003800000 */
.L_x_49836:
        /* <DEDUP_REMOVED lines=9> */
.L_x_49832:
        /* <DEDUP_REMOVED lines=12> */
.L_x_49841:
[----:B------:R-:W-:Y:S02]  /*31d50*/  IMAD.MOV.U32 R13, RZ, RZ, R14 ;  /* 0x000000ffff0d7224 */ /* 0x000fe400078e000e */
.L_x_49842:
[----:B------:R-:W-:Y:S05]  /*31d60*/  BSYNC B2 ;  /* 0x0000000000027941 */ /* 0x000fea0003800000 */
.L_x_49840:
        /* <DEDUP_REMOVED lines=16> */
.L_x_49846:
[----:B------:R-:W-:Y:S05]  /*31e70*/  BSYNC B3 ;  /* 0x0000000000037941 */ /* 0x000fea0003800000 */
.L_x_49845:
        /* <DEDUP_REMOVED lines=43> */
.L_x_49844:
[----:B------:R-:W-:Y:S05]  /*32130*/  BSYNC B2 ;  /* 0x0000000000027941 */ /* 0x000fea0003800000 */
.L_x_49843:
        /* <DEDUP_REMOVED lines=12> */
.L_x_49847:
        /* <DEDUP_REMOVED lines=12> */
.L_x_49850:
[----:B------:R-:W-:Y:S02]  /*322c0*/  IMAD.MOV.U32 R3, RZ, RZ, R14 ;  /* 0x000000ffff037224 */ /* 0x000fe400078e000e */
.L_x_49851:
[----:B------:R-:W-:Y:S05]  /*322d0*/  BSYNC B2 ;  /* 0x0000000000027941 */ /* 0x000fea0003800000 */
.L_x_49849:
        /* <DEDUP_REMOVED lines=16> */
.L_x_49855:
[----:B------:R-:W-:Y:S05]  /*323e0*/  BSYNC B3 ;  /* 0x0000000000037941 */ /* 0x000fea0003800000 */
.L_x_49854:
        /* <DEDUP_REMOVED lines=42> */
.L_x_49853:
[----:B------:R-:W-:Y:S05]  /*32690*/  BSYNC B2 ;  /* 0x0000000000027941 */ /* 0x000fea0003800000 */
.L_x_49852:
        /* <DEDUP_REMOVED lines=9> */
.L_x_49848:
        /* <DEDUP_REMOVED lines=12> */
.L_x_49857:
[----:B------:R-:W-:Y:S02]  /*327f0*/  IMAD.MOV.U32 R13, RZ, RZ, R14 ;  /* 0x000000ffff0d7224 */ /* 0x000fe400078e000e */
.L_x_49858:
[----:B------:R-:W-:Y:S05]  /*32800*/  BSYNC B2 ;  /* 0x0000000000027941 */ /* 0x000fea0003800000 */
.L_x_49856:
        /* <DEDUP_REMOVED lines=16> */
.L_x_49862:
[----:B------:R-:W-:Y:S05]  /*32910*/  BSYNC B3 ;  /* 0x0000000000037941 */ /* 0x000fea0003800000 */
.L_x_49861:
        /* <DEDUP_REMOVED lines=43> */
.L_x_49860:
[----:B------:R-:W-:Y:S05]  /*32bd0*/  BSYNC B2 ;  /* 0x0000000000027941 */ /* 0x000fea0003800000 */
.L_x_49859:
        /* <DEDUP_REMOVED lines=12> */
.L_x_49863:
        /* <DEDUP_REMOVED lines=12> */
.L_x_49866:
[----:B------:R-:W-:Y:S02]  /*32d60*/  IMAD.MOV.U32 R2, RZ, RZ, R14 ;  /* 0x000000ffff027224 */ /* 0x000fe400078e000e */
.L_x_49867:
[----:B------:R-:W-:Y:S05]  /*32d70*/  BSYNC B2 ;  /* 0x0000000000027941 */ /* 0x000fea0003800000 */
.L_x_49865:
        /* <DEDUP_REMOVED lines=16> */
.L_x_49871:
[----:B------:R-:W-:Y:S05]  /*32e80*/  BSYNC B3 ;  /* 0x0000000000037941 */ /* 0x000fea0003800000 */
.L_x_49870:
        /* <DEDUP_REMOVED lines=42> */
.L_x_49869:
[----:B------:R-:W-:Y:S05]  /*33130*/  BSYNC B2 ;  /* 0x0000000000027941 */ /* 0x000fea0003800000 */
.L_x_49868:
        /* <DEDUP_REMOVED lines=9> */
.L_x_49864:
        /* <DEDUP_REMOVED lines=12> */
.L_x_49873:
[----:B------:R-:W-:Y:S02]  /*33290*/  IMAD.MOV.U32 R13, RZ, RZ, R14 ;  /* 0x000000ffff0d7224 */ /* 0x000fe400078e000e */
.L_x_49874:
[----:B------:R-:W-:Y:S05]  /*332a0*/  BSYNC B2 ;  /* 0x0000000000027941 */ /* 0x000fea0003800000 */
.L_x_49872:
        /* <DEDUP_REMOVED lines=16> */
.L_x_49878:
[----:B------:R-:W-:Y:S05]  /*333b0*/  BSYNC B3 ;  /* 0x0000000000037941 */ /* 0x000fea0003800000 */
.L_x_49877:
        /* <DEDUP_REMOVED lines=43> */
.L_x_49876:
[----:B------:R-:W-:Y:S05]  /*33670*/  BSYNC B2 ;  /* 0x0000000000027941 */ /* 0x000fea0003800000 */
.L_x_49875:
        /* <DEDUP_REMOVED lines=12> */
.L_x_49879:
        /* <DEDUP_REMOVED lines=12> */
.L_x_49882:
[----:B------:R-:W-:Y:S02]  /*33800*/  IMAD.MOV.U32 R0, RZ, RZ, R14 ;  /* 0x000000ffff007224 */ /* 0x000fe400078e000e */
.L_x_49883:
[----:B------:R-:W-:Y:S05]  /*33810*/  BSYNC B2 ;  /* 0x0000000000027941 */ /* 0x000fea0003800000 */
.L_x_49881:
        /* <DEDUP_REMOVED lines=16> */
.L_x_49887:
[----:B------:R-:W-:Y:S05]  /*33920*/  BSYNC B3 ;  /* 0x0000000000037941 */ /* 0x000fea0003800000 */
.L_x_49886:
        /* <DEDUP_REMOVED lines=42> */
.L_x_49885:
[----:B------:R-:W-:Y:S05]  /*33bd0*/  BSYNC B2 ;  /* 0x0000000000027941 */ /* 0x000fea0003800000 */
.L_x_49884:
        /* <DEDUP_REMOVED lines=9> */
.L_x_49880:
        /* <DEDUP_REMOVED lines=37> */
[----:B------:R-:W-:-:S03]  /*33ec0*/  IMAD.WIDE.U32 R228, R228, 0x1000000, RZ ;  /* 0x01000000e4e47825 */ /* 0x000fc600078e00ff */
        /* <DEDUP_REMOVED lines=13> */
.L_x_49888:
[----:B------:R-:W-:Y:S02]  /*33fa0*/  IADD3 R188, R188, 0x20, RZ ;  /* 0x00000020bcbc7810 */ /* 0x000fe40007ffe0ff */
.L_x_49759:
[----:B------:R-:W-:Y:S05]  /*33fb0*/  BSYNC B1 ;  /* 0x0000000000017941 */ /* 0x000fea0003800000 */
.L_x_49758:
        /* <DEDUP_REMOVED lines=31> */
.L_x_49892:
[----:B--2---:R-:W-:Y:S02]  /*341b0*/  IMAD.MOV.U32 R182, RZ, RZ, R14 ;  /* 0x000000ffffb67224 */ /* 0x004fe400078e000e */
.L_x_49893:
[----:B------:R-:W-:Y:S05]  /*341c0*/  BSYNC B2 ;  /* 0x0000000000027941 */ /* 0x000fea0003800000 */
.L_x_49891:
        /* <DEDUP_REMOVED lines=16> */
.L_x_49897:
[----:B------:R-:W-:Y:S05]  /*342d0*/  BSYNC B3 ;  /* 0x0000000000037941 */ /* 0x000fea0003800000 */
.L_x_49896:
        /* <DEDUP_REMOVED lines=42> */
.L_x_49895:
[----:B------:R-:W-:Y:S05]  /*34580*/  BSYNC B2 ;  /* 0x0000000000027941 */ /* 0x000fea0003800000 */
.L_x_49894:
        /* <DEDUP_REMOVED lines=17> */
.L_x_49898:
        /* <DEDUP_REMOVED lines=12> */
.L_x_49901:
[----:B------:R-:W-:Y:S02]  /*34760*/  IMAD.MOV.U32 R8, RZ, RZ, R14 ;  /* 0x000000ffff087224 */ /* 0x000fe400078e000e */
.L_x_49902:
[----:B------:R-:W-:Y:S05]  /*34770*/  BSYNC B2 ;  /* 0x0000000000027941 */ /* 0x000fea0003800000 */
.L_x_49900:
        /* <DEDUP_REMOVED lines=16> */
.L_x_49906:
[----:B------:R-:W-:Y:S05]  /*34880*/  BSYNC B3 ;  /* 0x0000000000037941 */ /* 0x000fea0003800000 */
.L_x_49905:
        /* <DEDUP_REMOVED lines=42> */
.L_x_49904:
[----:B------:R-:W-:Y:S05]  /*34b30*/  BSYNC B2 ;  /* 0x0000000000027941 */ /* 0x000fea0003800000 */
.L_x_49903:
        /* <DEDUP_REMOVED lines=9> */
.L_x_49899:
        /* <DEDUP_REMOVED lines=12> */
.L_x_49908:
[----:B------:R-:W-:Y:S02]  /*34c90*/  IMAD.MOV.U32 R13, RZ, RZ, R14 ;  /* 0x000000ffff0d7224 */ /* 0x000fe400078e000e */
.L_x_49909:
[----:B------:R-:W-:Y:S05]  /*34ca0*/  BSYNC B2 ;  /* 0x0000000000027941 */ /* 0x000fea0003800000 */
.L_x_49907:
        /* <DEDUP_REMOVED lines=16> */
.L_x_49913:
[----:B------:R-:W-:Y:S05]  /*34db0*/  BSYNC B3 ;  /* 0x0000000000037941 */ /* 0x000fea0003800000 */
.L_x_49912:
        /* <DEDUP_REMOVED lines=43> */
.L_x_49911:
[----:B------:R-:W-:Y:S05]  /*35070*/  BSYNC B2 ;  /* 0x0000000000027941 */ /* 0x000fea0003800000 */
.L_x_49910:
        /* <DEDUP_REMOVED lines=14> */
.L_x_49914:
        /* <DEDUP_REMOVED lines=12> */
.L_x_49917:
[----:B------:R-:W-:Y:S02]  /*35220*/  IMAD.MOV.U32 R7, RZ, RZ, R14 ;  /* 0x000000ffff077224 */ /* 0x000fe400078e000e */
.L_x_49918:
[----:B------:R-:W-:Y:S05]  /*35230*/  BSYNC B2 ;  /* 0x0000000000027941 */ /* 0x000fea0003800000 */
.L_x_49916:
        /* <DEDUP_REMOVED lines=16> */
.L_x_49922:
[----:B------:R-:W-:Y:S05]  /*35340*/  BSYNC B3 ;  /* 0x0000000000037941 */ /* 0x000fea0003800000 */
.L_x_49921:
        /* <DEDUP_REMOVED lines=42> */
.L_x_49920:
[----:B------:R-:W-:Y:S05]  /*355f0*/  BSYNC B2 ;  /* 0x0000000000027941 */ /* 0x000fea0003800000 */
.L_x_49919:
        /* <DEDUP_REMOVED lines=9> */
.L_x_49915:
        /* <DEDUP_REMOVED lines=12> */
.L_x_49924:
[----:B------:R-:W-:Y:S02]  /*35750*/  IMAD.MOV.U32 R13, RZ, RZ, R14 ;  /* 0x000000ffff0d7224 */ /* 0x000fe400078e000e */
.L_x_49925:
[----:B------:R-:W-:Y:S05]  /*35760*/  BSYNC B2 ;  /* 0x0000000000027941 */ /* 0x000fea0003800000 */
.L_x_49923:
        /* <DEDUP_REMOVED lines=16> */
.L_x_49929:
[----:B------:R-:W-:Y:S05]  /*35870*/  BSYNC B3 ;  /* 0x0000000000037941 */ /* 0x000fea0003800000 */
.L_x_49928:
        /* <DEDUP_REMOVED lines=43> */
.L_x_49927:
[----:B------:R-:W-:Y:S05]  /*35b30*/  BSYNC B2 ;  /* 0x0000000000027941 */ /* 0x000fea0003800000 */
.L_x_49926:
        /* <DEDUP_REMOVED lines=14> */
.L_x_49930:
        /* <DEDUP_REMOVED lines=12> */
.L_x_49933:
[----:B------:R-:W-:Y:S02]  /*35ce0*/  IMAD.MOV.U32 R6, RZ, RZ, R14 ;  /* 0x000000ffff067224 */ /* 0x000fe400078e000e */
.L_x_49934:
[----:B------:R-:W-:Y:S05]  /*35cf0*/  BSYNC B2 ;  /* 0x0000000000027941 */ /* 0x000fea0003800000 */
.L_x_49932:
        /* <DEDUP_REMOVED lines=16> */
.L_x_49938:
[----:B------:R-:W-:Y:S05]  /*35e00*/  BSYNC B3 ;  /* 0x0000000000037941 */ /* 0x000fea0003800000 */
.L_x_49937:
        /* <DEDUP_REMOVED lines=42> */
.L_x_49936:
[----:B------:R-:W-:Y:S05]  /*360b0*/  BSYNC B2 ;  /* 0x0000000000027941 */ /* 0x000fea0003800000 */
.L_x_49935:
        /* <DEDUP_REMOVED lines=9> */
.L_x_49931:
        /* <DEDUP_REMOVED lines=12> */
.L_x_49940:
[----:B------:R-:W-:Y:S02]  /*36210*/  IMAD.MOV.U32 R13, RZ, RZ, R14 ;  /* 0x000000ffff0d7224 */ /* 0x000fe400078e000e */
.L_x_49941:
[----:B------:R-:W-:Y:S05]  /*36220*/  BSYNC B2 ;  /* 0x0000000000027941 */ /* 0x000fea0003800000 */
.L_x_49939:
        /* <DEDUP_REMOVED lines=16> */
.L_x_49945:
[----:B------:R-:W-:Y:S05]  /*36330*/  BSYNC B3 ;  /* 0x0000000000037941 */ /* 0x000fea0003800000 */
.L_x_49944:
        /* <DEDUP_REMOVED lines=43> */
.L_x_49943:
[----:B------:R-:W-:Y:S05]  /*365f0*/  BSYNC B2 ;  /* 0x0000000000027941 */ /* 0x000fea0003800000 */
.L_x_49942:
        /* <DEDUP_REMOVED lines=14> */
.L_x_49946:
        /* <DEDUP_REMOVED lines=12> */
.L_x_49949:
[----:B------:R-:W-:Y:S02]  /*367a0*/  IMAD.MOV.U32 R5, RZ, RZ, R14 ;  /* 0x000000ffff057224 */ /* 0x000fe400078e000e */
.L_x_49950:
[----:B------:R-:W-:Y:S05]  /*367b0*/  BSYNC B2 ;  /* 0x0000000000027941 */ /* 0x000fea0003800000 */
.L_x_49948:
        /* <DEDUP_REMOVED lines=16> */
.L_x_49954:
[----:B------:R-:W-:Y:S05]  /*368c0*/  BSYNC B3 ;  /* 0x0000000000037941 */ /* 0x000fea0003800000 */
.L_x_49953:
        /* <DEDUP_REMOVED lines=42> */
.L_x_49952:
[----:B------:R-:W-:Y:S05]  /*36b70*/  BSYNC B2 ;  /* 0x0000000000027941 */ /* 0x000fea0003800000 */
.L_x_49951:
        /* <DEDUP_REMOVED lines=9> */
.L_x_49947:
        /* <DEDUP_REMOVED lines=12> */
.L_x_49956:
[----:B------:R-:W-:Y:S02]  /*36cd0*/  IMAD.MOV.U32 R13, RZ, RZ, R14 ;  /* 0x000000ffff0d7224 */ /* 0x000fe400078e000e */
.L_x_49957:
[----:B------:R-:W-:Y:S05]  /*36ce0*/  BSYNC B2 ;  /* 0x0000000000027941 */ /* 0x000fea0003800000 */
.L_x_49955:
        /* <DEDUP_REMOVED lines=16> */
.L_x_49961:
[----:B------:R-:W-:Y:S05]  /*36df0*/  BSYNC B3 ;  /* 0x0000000000037941 */ /* 0x000fea0003800000 */
.L_x_49960:
        /* <DEDUP_REMOVED lines=43> */
.L_x_49959:
[----:B------:R-:W-:Y:S05]  /*370b0*/  BSYNC B2 ;  /* 0x0000000000027941 */ /* 0x000fea0003800000 */
.L_x_49958:
        /* <DEDUP_REMOVED lines=12> */
.L_x_49962:
        /* <DEDUP_REMOVED lines=12> */
.L_x_49965:
[----:B------:R-:W-:Y:S02]  /*37240*/  MOV R4, R14 ;  /* 0x0000000e00047202 */ /* 0x000fe40000000f00 */
.L_x_49966:
[----:B------:R-:W-:Y:S05]  /*37250*/  BSYNC B2 ;  /* 0x0000000000027941 */ /* 0x000fea0003800000 */
.L_x_49964:
        /* <DEDUP_REMOVED lines=16> */
.L_x_49970:
[----:B------:R-:W-:Y:S05]  /*37360*/  BSYNC B3 ;  /* 0x0000000000037941 */ /* 0x000fea0003800000 */
.L_x_49969:
        /* <DEDUP_REMOVED lines=42> */
.L_x_49968:
[----:B------:R-:W-:Y:S05]  /*37610*/  BSYNC B2 ;  /* 0x0000000000027941 */ /* 0x000fea0003800000 */
.L_x_49967:
        /* <DEDUP_REMOVED lines=9> */
.L_x_49963:
        /* <DEDUP_REMOVED lines=12> */
.L_x_49972:
[----:B------:R-:W-:Y:S02]  /*37770*/  IMAD.MOV.U32 R13, RZ, RZ, R14 ;  /* 0x000000ffff0d7224 */ /* 0x000fe400078e000e */
.L_x_49973:
[----:B------:R-:W-:Y:S05]  /*37780*/  BSYNC B2 ;  /* 0x0000000000027941 */ /* 0x000fea0003800000 */
.L_x_49971:
        /* <DEDUP_REMOVED lines=16> */
.L_x_49977:
[----:B------:R-:W-:Y:S05]  /*37890*/  BSYNC B3 ;  /* 0x0000000000037941 */ /* 0x000fea0003800000 */
.L_x_49976:
        /* <DEDUP_REMOVED lines=43> */
.L_x_49975:
[----:B------:R-:W-:Y:S05]  /*37b50*/  BSYNC B2 ;  /* 0x0000000000027941 */ /* 0x000fea0003800000 */
.L_x_49974:
        /* <DEDUP_REMOVED lines=12> */
.L_x_49978:
        /* <DEDUP_REMOVED lines=12> */
.L_x_49981:
[----:B------:R-:W-:Y:S02]  /*37ce0*/  IMAD.MOV.U32 R3, RZ, RZ, R14 ;  /* 0x000000ffff037224 */ /* 0x000fe400078e000e */
.L_x_49982:
[----:B------:R-:W-:Y:S05]  /*37cf0*/  BSYNC B2 ;  /* 0x0000000000027941 */ /* 0x000fea0003800000 */
.L_x_49980:
        /* <DEDUP_REMOVED lines=16> */
.L_x_49986:
[----:B------:R-:W-:Y:S05]  /*37e00*/  BSYNC B3 ;  /* 0x0000000000037941 */ /* 0x000fea0003800000 */
.L_x_49985:
        /* <DEDUP_REMOVED lines=42> */
.L_x_49984:
[----:B------:R-:W-:Y:S05]  /*380b0*/  BSYNC B2 ;  /* 0x0000000000027941 */ /* 0x000fea0003800000 */
.L_x_49983:
        /* <DEDUP_REMOVED lines=9> */
.L_x_49979:
        /* <DEDUP_REMOVED lines=12> */
.L_x_49988:
[----:B------:R-:W-:Y:S02]  /*38210*/  IMAD.MOV.U32 R13, RZ, RZ, R14 ;  /* 0x000000ffff0d7224 */ /* 0x000fe400078e000e */
.L_x_49989:
[----:B------:R-:W-:Y:S05]  /*38220*/  BSYNC B2 ;  /* 0x0000000000027941 */ /* 0x000fea0003800000 */
.L_x_49987:
        /* <DEDUP_REMOVED lines=16> */
.L_x_49993:
[----:B------:R-:W-:Y:S05]  /*38330*/  BSYNC B3 ;  /* 0x0000000000037941 */ /* 0x000fea0003800000 */
.L_x_49992:
        /* <DEDUP_REMOVED lines=43> */
.L_x_49991:
[----:B------:R-:W-:Y:S05]  /*385f0*/  BSYNC B2 ;  /* 0x0000000000027941 */ /* 0x000fea0003800000 */
.L_x_49990:
        /* <DEDUP_REMOVED lines=12> */
.L_x_49994:
        /* <DEDUP_REMOVED lines=12> */
.L_x_49997:
[----:B------:R-:W-:Y:S02]  /*38780*/  IMAD.MOV.U32 R2, RZ, RZ, R14 ;  /* 0x000000ffff027224 */ /* 0x000fe400078e000e */
.L_x_49998:
[----:B------:R-:W-:Y:S05]  /*38790*/  BSYNC B2 ;  /* 0x0000000000027941 */ /* 0x000fea0003800000 */
.L_x_49996:
        /* <DEDUP_REMOVED lines=16> */
.L_x_50002:
[----:B------:R-:W-:Y:S05]  /*388a0*/  BSYNC B3 ;  /* 0x0000000000037941 */ /* 0x000fea0003800000 */
.L_x_50001:
        /* <DEDUP_REMOVED lines=42> */
.L_x_50000:
[----:B------:R-:W-:Y:S05]  /*38b50*/  BSYNC B2 ;  /* 0x0000000000027941 */ /* 0x000fea0003800000 */
.L_x_49999:
        /* <DEDUP_REMOVED lines=9> */
.L_x_49995:
        /* <DEDUP_REMOVED lines=12> */
.L_x_50004:
[----:B------:R-:W-:Y:S02]  /*38cb0*/  MOV R13, R14 ;  /* 0x0000000e000d7202 */ /* 0x000fe40000000f00 */
.L_x_50005:
[----:B------:R-:W-:Y:S05]  /*38cc0*/  BSYNC B2 ;  /* 0x0000000000027941 */ /* 0x000fea0003800000 */
.L_x_50003:
        /* <DEDUP_REMOVED lines=16> */
.L_x_50009:
[----:B------:R-:W-:Y:S05]  /*38dd0*/  BSYNC B3 ;  /* 0x0000000000037941 */ /* 0x000fea0003800000 */
.L_x_50008:
        /* <DEDUP_REMOVED lines=43> */
.L_x_50007:
[----:B------:R-:W-:Y:S05]  /*39090*/  BSYNC B2 ;  /* 0x0000000000027941 */ /* 0x000fea0003800000 */
.L_x_50006:
        /* <DEDUP_REMOVED lines=12> */
.L_x_50010:
        /* <DEDUP_REMOVED lines=12> */
.L_x_50013:
[----:B------:R-:W-:Y:S02]  /*39220*/  IMAD.MOV.U32 R0, RZ, RZ, R14 ;  /* 0x000000ffff007224 */ /* 0x000fe400078e000e */
.L_x_50014:
[----:B------:R-:W-:Y:S05]  /*39230*/  BSYNC B2 ;  /* 0x0000000000027941 */ /* 0x000fea0003800000 */
.L_x_50012:
        /* <DEDUP_REMOVED lines=16> */
.L_x_50018:
[----:B------:R-:W-:Y:S05]  /*39340*/  BSYNC B3 ;  /* 0x0000000000037941 */ /* 0x000fea0003800000 */
.L_x_50017:
        /* <DEDUP_REMOVED lines=42> */
.L_x_50016:
[----:B------:R-:W-:Y:S05]  /*395f0*/  BSYNC B2 ;  /* 0x0000000000027941 */ /* 0x000fea0003800000 */
.L_x_50015:
        /* <DEDUP_REMOVED lines=9> */
.L_x_50011:
        /* <DEDUP_REMOVED lines=51> */
.L_x_49890:
[----:B------:R-:W-:Y:S05]  /*399c0*/  BSYNC B1 ;  /* 0x0000000000017941 */ /* 0x000fea0003800000 */
.L_x_49889:
        /* <DEDUP_REMOVED lines=100> */
.L_x_50043:
        /* <DEDUP_REMOVED lines=191> */
.L_x_50044:
        /* <DEDUP_REMOVED lines=35> */
[----:B------:R-:W-:Y:S01]  /*3ae30*/  F2FP.PACK_AB R188, R188, R189 ;  /* 0x000000bdbcbc723e */ /* 0x000fe200000000ff */
[----:B------:R-:W-:Y:S02]  /*3ae40*/  FADD.FTZ R189, R111, -R194 ;  /* 0x800000c26fbd7221 */ /* 0x000fe40000010000 */
[C---:B------:R-:W-:Y:S02]  /*3ae50*/  FMUL.FTZ R190, R193.reuse, R190 ;  /* 0x000000bec1be7220 */ /* 0x040fe40000410000 */
[----:B------:R-:W-:Y:S02]  /*3ae60*/  FMUL.FTZ R189, R193, R189 ;  /* 0x000000bdc1bd7220 */ /* 0x000fe40000410000 */
[----:B---3--:R-:W-:Y:S02]  /*3ae70*/  FFMA.FTZ R190, R191, R190, R22 ;  /* 0x000000bebfbe7223 */ /* 0x008fe40000010016 */
        /* <DEDUP_REMOVED lines=20> */
.L_x_50022:
[----:B------:R-:W-:Y:S05]  /*3afc0*/  BSYNC B1 ;  /* 0x0000000000017941 */ /* 0x000fea0003800000 */
.L_x_50021:
        /* <DEDUP_REMOVED lines=45> */
.L_x_50024:
[----:B------:R-:W-:Y:S05]  /*3b2a0*/  BSYNC B1 ;  /* 0x0000000000017941 */ /* 0x000fea0003800000 */
.L_x_50023:
        /* <DEDUP_REMOVED lines=41> */
[----:B------:R-:W-:-:S10]  /*3b540*/  HFMA2.MMA R228, -RZ, RZ, 0, 9.5367431640625e-07 ;  /* 0x00000010ffe47435 */ /* 0x000fd400000001ff */
[----:B------:R-:W-:-:S05]  /*3b550*/  IMAD.WIDE.U32 R228, R9, R228, c[0x0][0x208] ;  /* 0x0000820009e47625 */ /* 0x000fca00078e00e4 */
[----:B------:R0:W-:Y:S01]  /*3b560*/  STG.E.128 [R228.64], R188 ;  /* 0x000000bce4007986 */ /* 0x0001e2000c101d06 */
[----:B------:R-:W-:-:S03]  /*3b570*/  IADD3 R9, R9, 0x20, RZ ;  /* 0x0000002009097810 */ /* 0x000fc60007ffe0ff */
.L_x_50026:
[----:B------:R-:W-:Y:S05]  /*3b580*/  BSYNC B1 ;  /* 0x0000000000017941 */ /* 0x000fea0003800000 */
.L_x_50025:
        /* <DEDUP_REMOVED lines=35> */
.L_x_50028:
[----:B------:R-:W-:Y:S05]  /*3b7c0*/  BSYNC B1 ;  /* 0x0000000000017941 */ /* 0x000fea0003800000 */
.L_x_50027:
        /* <DEDUP_REMOVED lines=35> */
.L_x_50030:
[----:B------:R-:W-:Y:S05]  /*3ba00*/  BSYNC B1 ;  /* 0x0000000000017941 */ /* 0x000fea0003800000 */
.L_x_50029:
        /* <DEDUP_REMOVED lines=35> */
.L_x_50032:
[----:B------:R-:W-:Y:S05]  /*3bc40*/  BSYNC B1 ;  /* 0x0000000000017941 */ /* 0x000fea0003800000 */
.L_x_50031:
        /* <DEDUP_REMOVED lines=35> */
.L_x_50034:
[----:B------:R-:W-:Y:S05]  /*3be80*/  BSYNC B1 ;  /* 0x0000000000017941 */ /* 0x000fea0003800000 */
.L_x_50033:
        /* <DEDUP_REMOVED lines=35> */
.L_x_50036:
[----:B------:R-:W-:Y:S05]  /*3c0c0*/  BSYNC B1 ;  /* 0x0000000000017941 */ /* 0x000fea0003800000 */
.L_x_50035:
        /* <DEDUP_REMOVED lines=35> */
.L_x_50038:
[----:B------:R-:W-:Y:S05]  /*3c300*/  BSYNC B1 ;  /* 0x0000000000017941 */ /* 0x000fea0003800000 */
.L_x_50037:
        /* <DEDUP_REMOVED lines=39> */
[----:B------:R-:W-:-:S02]  /*3c580*/  FFMA.FTZ R194, R228, R194, R94 ;  /* 0x000000c2e4c27223 */ /* 0x000fc4000001005e */
[----:B------:R-:W-:-:S03]  /*3c590*/  IMAD.MOV.U32 R228, RZ, RZ, 0x10 ;  /* 0x00000010ffe47424 */ /* 0x000fc600078e00ff */
[----:B------:R-:W-:Y:S01]  /*3c5a0*/  F2FP.PACK_AB R191, R191, R194 ;  /* 0x000000c2bfbf723e */ /* 0x000fe200000000ff */
[----:B------:R-:W-:-:S05]  /*3c5b0*/  IMAD.WIDE.U32 R228, R9, R228, c[0x0][0x208] ;  /* 0x0000820009e47625 */ /* 0x000fca00078e00e4 */
[----:B------:R0:W-:Y:S02]  /*3c5c0*/  STG.E.128 [R228.64], R188 ;  /* 0x000000bce4007986 */ /* 0x0001e4000c101d06 */
.L_x_50040:
[----:B------:R-:W-:Y:S05]  /*3c5d0*/  BSYNC B1 ;  /* 0x0000000000017941 */ /* 0x000fea0003800000 */
.L_x_50039:
[----:B------:R-:W-:-:S04]  /*3c5e0*/  IMAD.MOV.U32 R9, RZ, RZ, 0x4 ;  /* 0x00000004ff097424 */ /* 0x000fc800078e00ff */
[----:B------:R-:W-:-:S05]  /*3c5f0*/  IMAD R195, R9, c[0x0][0x160], R195 ;  /* 0x0000580009c37a24 */ /* 0x000fca00078e02c3 */
[----:B------:R-:W-:-:S13]  /*3c600*/  ISETP.GE.AND P0, PT, R195, c[0x0][0x164], PT ;  /* 0x00005900c3007a0c */ /* 0x000fda0003f06270 */
[----:B0----5:R-:W-:Y:S01]  /*3c610*/  @P0 CALL.REL.NOINC `(.L_x_50041) ;  /* 0x0000001000000944 */ /* 0x021fe20003c00000 */
[----:B------:R-:W-:Y:S05]  /*3c620*/  BRA `(.L_x_50042) ;  /* 0xfffc4e0000007947 */ /* 0x000fea000383ffff */
.L_x_50041:
[----:B------:R-:W-:Y:S05]  /*3c630*/  BSYNC B0 ;  /* 0x0000000000007941 */ /* 0x000fea0003800000 */
.L_x_48709:
[----:B------:R-:W-:Y:S05]  /*3c640*/  EXIT ;  /* 0x000000000000794d */ /* 0x000fea0003800000 */
.L_x_50019:
[----:B------:R-:W-:Y:S01]  /*3c650*/  IMAD.MOV.U32 R193, RZ, RZ, R191 ;  /* 0x000000ffffc17224 */ /* 0x000fe200078e00bf */
[----:B------:R-:W-:Y:S01]  /*3c660*/  MOV R188, 0x3c6b0 ;  /* 0x0003c6b000bc7802 */ /* 0x000fe20000000f00 */
[----:B------:R-:W-:Y:S02]  /*3c670*/  IMAD.MOV.U32 R190, RZ, RZ, 0x1 ;  /* 0x00000001ffbe7424 */ /* 0x000fe400078e00ff */
[----:B------:R-:W-:Y:S02]  /*3c680*/  IMAD.MOV.U32 R194, RZ, RZ, 0x1f ;  /* 0x0000001fffc27424 */ /* 0x000fe400078e00ff */
[----:B------:R-:W-:Y:S02]  /*3c690*/  IMAD.MOV.U32 R189, RZ, RZ, -0x1 ;  /* 0xffffffffffbd7424 */ /* 0x000fe400078e00ff */
[----:B-----5:R-:W-:Y:S05]  /*3c6a0*/  CALL.REL.NOINC `($__internal_62_$__cuda_sm70_shflsync_bfly_p) ;  /* 0x00000e7000007944 */ /* 0x020fea0003c00000 */
[----:B-1----:R-:W-:Y:S05]  /*3c6b0*/  BRA `(.L_x_50043) ;  /* 0xffffd95000007947 */ /* 0x002fea000383ffff */
.L_x_50020:
[----:B------:R-:W-:Y:S01]  /*3c6c0*/  IMAD.MOV.U32 R193, RZ, RZ, R191 ;  /* 0x000000ffffc17224 */ /* 0x000fe200078e00bf */
[----:B------:R-:W-:Y:S01]  /*3c6d0*/  MOV R188, 0x3c720 ;  /* 0x0003c72000bc7802 */ /* 0x000fe20000000f00 */
[----:B------:R-:W-:Y:S02]  /*3c6e0*/  IMAD.MOV.U32 R190, RZ, RZ, 0x2 ;  /* 0x00000002ffbe7424 */ /* 0x000fe400078e00ff */
[----:B------:R-:W-:-:S02]  /*3c6f0*/  IMAD.MOV.U32 R194, RZ, RZ, 0x1f ;  /* 0x0000001fffc27424 */ /* 0x000fc400078e00ff */
[----:B------:R-:W-:Y:S02]  /*3c700*/  IMAD.MOV.U32 R189, RZ, RZ, -0x1 ;  /* 0xffffffffffbd7424 */ /* 0x000fe400078e00ff */
[----:B-----5:R-:W-:Y:S05]  /*3c710*/  CALL.REL.NOINC `($__internal_62_$__cuda_sm70_shflsync_bfly_p) ;  /* 0x00000e0000007944 */ /* 0x020fea0003c00000 */
[----:B-1----:R-:W-:Y:S01]  /*3c720*/  FADD.FTZ R191, R191, R190 ;  /* 0x000000bebfbf7221 */ /* 0x002fe20000010000 */
[----:B------:R-:W-:Y:S01]  /*3c730*/  MOV R188, 0x3c790 ;  /* 0x0003c79000bc7802 */ /* 0x000fe20000000f00 */
[----:B------:R-:W-:Y:S02]  /*3c740*/  IMAD.MOV.U32 R190, RZ, RZ, 0x4 ;  /* 0x00000004ffbe7424 */ /* 0x000fe400078e00ff */
[----:B------:R-:W-:Y:S02]  /*3c750*/  IMAD.MOV.U32 R194, RZ, RZ, 0x1f ;  /* 0x0000001fffc27424 */ /* 0x000fe400078e00ff */
[----:B------:R-:W-:Y:S02]  /*3c760*/  IMAD.MOV.U32 R189, RZ, RZ, -0x1 ;  /* 0xffffffffffbd7424 */ /* 0x000fe400078e00ff */
[----:B------:R-:W-:Y:S02]  /*3c770*/  IMAD.MOV.U32 R193, RZ, RZ, R191 ;  /* 0x000000ffffc17224 */ /* 0x000fe400078e00bf */
[----:B------:R-:W-:Y:S05]  /*3c780*/  CALL.REL.NOINC `($__internal_62_$__cuda_sm70_shflsync_bfly_p) ;  /* 0x00000d9000007944 */ /* 0x000fea0003c00000 */
[----:B-1----:R-:W-:Y:S01]  /*3c790*/  FADD.FTZ R191, R191, R190 ;  /* 0x000000bebfbf7221 */ /* 0x002fe20000010000 */
[----:B------:R-:W-:Y:S01]  /*3c7a0*/  MOV R189, 0xffffffff ;  /* 0xffffffff00bd7802 */ /* 0x000fe20000000f00 */
[----:B------:R-:W-:Y:S01]  /*3c7b0*/  IMAD.MOV.U32 R190, RZ, RZ, 0x8 ;  /* 0x00000008ffbe7424 */ /* 0x000fe200078e00ff */
[----:B------:R-:W-:Y:S01]  /*3c7c0*/  MOV R188, 0x3c800 ;  /* 0x0003c80000bc7802 */ /* 0x000fe20000000f00 */
[----:B------:R-:W-:-:S02]  /*3c7d0*/  IMAD.MOV.U32 R194, RZ, RZ, 0x1f ;  /* 0x0000001fffc27424 */ /* 0x000fc400078e00ff */
[----:B------:R-:W-:Y:S02]  /*3c7e0*/  IMAD.MOV.U32 R193, RZ, RZ, R191 ;  /* 0x000000ffffc17224 */ /* 0x000fe400078e00bf */
[----:B------:R-:W-:Y:S05]  /*3c7f0*/  CALL.REL.NOINC `($__internal_62_$__cuda_sm70_shflsync_bfly_p) ;  /* 0x00000d2000007944 */ /* 0x000fea0003c00000 */
        /* <DEDUP_REMOVED lines=8> */
[----:B------:R-:W-:Y:S01]  /*3c880*/  LOP3.LUT R16, R16, 0xfffeffff, RZ, 0xc0, !PT ;  /* 0xfffeffff10107812 */ /* 0x000fe200078ec0ff */
[----:B------:R-:W-:-:S02]  /*3c890*/  IMAD.MOV.U32 R190, RZ, RZ, 0x1 ;  /* 0x00000001ffbe7424 */ /* 0x000fc400078e00ff */
        /* <DEDUP_REMOVED lines=174> */
[----:B------:R-:W-:Y:S05]  /*3d380*/  CALL.REL.NOINC `($__internal_62_$__cuda_sm70_shflsync_bfly_p) ;  /* 0x0000019000007944 */ /* 0x000fea0003c00000 */
[----:B-1----:R-:W-:Y:S01]  /*3d390*/  FADD.FTZ R193, R193, R190 ;  /* 0x000000bec1c17221 */ /* 0x002fe20000010000 */
[----:B------:R-:W-:Y:S01]  /*3d3a0*/  MOV R188, 0x3d3f0 ;  /* 0x0003d3f000bc7802 */ /* 0x000fe20000000f00 */
[----:B------:R-:W-:Y:S02]  /*3d3b0*/  IMAD.MOV.U32 R190, RZ, RZ, 0x2 ;  /* 0x00000002ffbe7424 */ /* 0x000fe400078e00ff */
[----:B------:R-:W-:Y:S02]  /*3d3c0*/  IMAD.MOV.U32 R194, RZ, RZ, 0x1f ;  /* 0x0000001fffc27424 */ /* 0x000fe400078e00ff */
[----:B------:R-:W-:Y:S02]  /*3d3d0*/  IMAD.MOV.U32 R189, RZ, RZ, -0x1 ;  /* 0xffffffffffbd7424 */ /* 0x000fe400078e00ff */
[----:B------:R-:W-:Y:S05]  /*3d3e0*/  CALL.REL.NOINC `($__internal_62_$__cuda_sm70_shflsync_bfly_p) ;  /* 0x0000013000007944 */ /* 0x000fea0003c00000 */
[----:B-1----:R-:W-:Y:S01]  /*3d3f0*/  FADD.FTZ R193, R193, R190 ;  /* 0x000000bec1c17221 */ /* 0x002fe20000010000 */
[----:B------:R-:W-:Y:S01]  /*3d400*/  MOV R188, 0x3d450 ;  /* 0x0003d45000bc7802 */ /* 0x000fe20000000f00 */
[----:B------:R-:W-:-:S02]  /*3d410*/  IMAD.MOV.U32 R190, RZ, RZ, 0x4 ;  /* 0x00000004ffbe7424 */ /* 0x000fc400078e00ff */
[----:B------:R-:W-:Y:S02]  /*3d420*/  IMAD.MOV.U32 R194, RZ, RZ, 0x1f ;  /* 0x0000001fffc27424 */ /* 0x000fe400078e00ff */
        /* <DEDUP_REMOVED lines=14> */
[----:B-1----:R-:W-:Y:S05]  /*3d510*/  BRA `(.L_x_50044) ;  /* 0xffffd6e000007947 */ /* 0x002fea000383ffff */
        .weak           $__internal_62_$__cuda_sm70_shflsync_bfly_p
        .type           $__internal_62_$__cuda_sm70_shflsync_bfly_p,@function
        .size           $__internal_62_$__cuda_sm70_shflsync_bfly_p,(.L_x_65442 - $__internal_62_$__cuda_sm70_shflsync_bfly_p)
$__internal_62_$__cuda_sm70_shflsync_bfly_p:
[----:B------:R-:W-:Y:S04]  /*3d520*/  WARPSYNC R189 ;  /* 0x000000bd00007348 */ /* 0x000fe80003800000 */
[----:B------:R0:W1:Y:S02]  /*3d530*/  SHFL.BFLY PT, R190, R193, R190, R194 ;  /* 0x0c0000bec1be7389 */ /* 0x00006400000e00c2 */
[----:B0-----:R-:W-:-:S04]  /*3d540*/  IMAD.MOV.U32 R189, RZ, RZ, 0x0 ;  /* 0x00000000ffbd7424 */ /* 0x001fc800078e00ff */
[----:B------:R-:W-:Y:S05]  /*3d550*/  RET.REL.NODEC R188 `(_ZN10layer_norm31ln_parallel_residual_fwd_kernelINS_13Kernel_traitsIf6__halffS2_fjLj2560ELj1ELj4ELj1ELj16ENS_18Kernel_traits_baseILj2560EfS2_fS2_fjLj128EEEEELb1ELb1ELb0EEEvNS_9FwdParamsE) ;  /* 0xfffc2aa0bc007950 */ /* 0x000fea0003c3ffff */
.L_x_50045:
        /* <DEDUP_REMOVED lines=10> */
.L_x_65442:


//--------------------- .text._ZN10layer_norm31ln_parallel_residual_fwd_kernelINS_13Kernel_traitsIf6__halffS2_fjLj2560ELj1ELj4ELj1ELj16ENS_18Kernel_traits_baseILj2560EfS2_fS2_fjLj128EEEEELb1ELb1ELb1EEEvNS_9FwdParamsE --------------------------
	.section	.text._ZN10layer_norm31ln_parallel_residual_fwd_kernelINS_13Kernel_traitsIf6__halffS2_fjLj2560ELj1ELj4ELj1ELj16ENS_18Kernel_traits_baseILj2560EfS2_fS2_fjLj128EEEEELb1ELb1ELb1EEEvNS_9FwdParamsE,"ax",@progbits
	.sectioninfo	@"SHI_REGISTERS=255"
	.align	128
        .global         _ZN10layer_norm31ln_parallel_residual_fwd_kernelINS_13Kernel_traitsIf6__halffS2_fjLj2560ELj1ELj4ELj1ELj16ENS_18Kernel_traits_baseILj2560EfS2_fS2_fjLj128EEEEELb1ELb1ELb1EEEvNS_9FwdParamsE
        .type           _ZN10layer_norm31ln_parallel_residual_fwd_kernelINS_13Kernel_traitsIf6__halffS2_fjLj2560ELj1ELj4ELj1ELj16ENS_18Kernel_traits_baseILj2560EfS2_fS2_fjLj128EEEEELb1ELb1ELb1EEEvNS_9FwdParamsE,@function
        .size           _ZN10layer_norm31ln_parallel_residual_fwd_kernelINS_13Kernel_traitsIf6__halffS2_fjLj2560ELj1ELj4ELj1ELj16ENS_18Kernel_traits_baseILj2560EfS2_fS2_fjLj128EEEEELb1ELb1ELb1EEEvNS_9FwdParamsE,(.L_x_65443 - _ZN10layer_norm31ln_parallel_residual_fwd_kernelINS_13Kernel_traitsIf6__halffS2_fjLj2560ELj1ELj4ELj1ELj16ENS_18Kernel_traits_baseILj2560EfS2_fS2_fjLj128EEEEELb1ELb1ELb1EEEvNS_9FwdParamsE)
        .other          _ZN10layer_norm31ln_parallel_residual_fwd_kernelINS_13Kernel_traitsIf6__halffS2_fjLj2560ELj1ELj4ELj1ELj16ENS_18Kernel_traits_baseILj2560EfS2_fS2_fjLj128EEEEELb1ELb1ELb1EEEvNS_9FwdParamsE,@"STO_CUDA_ENTRY STV_DEFAULT"
_ZN10layer_norm31ln_parallel_residual_fwd_kernelINS_13Kernel_traitsIf6__halffS2_fjLj2560ELj1ELj4ELj1ELj16ENS_18Kernel_traits_baseILj2560EfS2_fS2_fjLj128EEEEELb1ELb1ELb1EEEvNS_9FwdParamsE:
.text._ZN10layer_norm31ln_parallel_residual_fwd_kernelINS_13Kernel_traitsIf6__halffS2_fjLj2560ELj1ELj4ELj1ELj16ENS_18Kernel_traits_baseILj2560EfS2_fS2_fjLj128EEEEELb1ELb1ELb1EEEvNS_9FwdParamsE:
        /* <DEDUP_REMOVED lines=11> */
[----:B------:R-:W-:Y:S01]  /*00b0*/  @P0 MOV R8, R227 ;  /* 0x000000e300080202 */ /* 0x000fe20000000f00 */
        /* <DEDUP_REMOVED lines=64> */
[----:B------:R-:W-:Y:S01]  /*04c0*/  IMAD.SHL.U32 R0, R10, 0x20, RZ ;  /* 0x000000200a007824 */ /* 0x000fe200078e00ff */
[----:B------:R-:W-:-:S02]  /*04d0*/  UIADD3 UR12, UR5, 0x76cf5d0a, URZ ;  /* 0x76cf5d0a050c7890 */ /* 0x000fc4000fffe03f */
        /* <DEDUP_REMOVED lines=17> */
[----:B------:R-:W-:Y:S01]  /*05f0*/  UIADD3 UR23, UR4, -0xe443238, URZ ;  /* 0xf1bbcdc804177890 */ /* 0x000fe2000fffe03f */
[----:B------:R-:W-:Y:S01]  /*0600*/  IMAD.WIDE.U32 R8, R8, -0x326172a9, RZ ;  /* 0xcd9e8d5708087825 */ /* 0x000fe200078e00ff */
[----:B------:R-:W-:Y:S01]  /*0610*/  LOP3.LUT R7, R3, UR14, R4, 0x96, !PT ;  /* 0x0000000e03077c12 */ /* 0x000fe2000f8e9604 */
[----:B------:R-:W-:Y:S02]  /*0620*/  UIADD3 UR21, UR4, 0x5384540f, URZ ;  /* 0x5384540f04157890 */ /* 0x000fe4000fffe03f */
        /* <DEDUP_REMOVED lines=27> */
[----:B------:R0:W5:Y:S01]  /*07e0*/  @P0 LDG.E.128 R192, [R4.64+0x10] ;  /* 0x0000100604c00981 */ /* 0x000162000c1e1d00 */
[----:B------:R-:W-:-:S03]  /*07f0*/  IADD3.X R3, RZ, c[0x0][0x1b4], RZ, P2, !PT ;  /* 0x00006d00ff037a10 */ /* 0x000fc600017fe4ff */
        /* <DEDUP_REMOVED lines=73> */
.L_x_51340:
        /* <DEDUP_REMOVED lines=34> */
.L_x_50048:
[----:B0-----:R-:W-:Y:S02]  /*0eb0*/  MOV R0, R212 ;  /* 0x000000d400007202 */ /* 0x001fe40000000f00 */
.L_x_50049:
[----:B------:R-:W-:Y:S05]  /*0ec0*/  BSYNC B1 ;  /* 0x0000000000017941 */ /* 0x000fea0003800000 */
.L_x_50047:
        /* <DEDUP_REMOVED lines=16> */
.L_x_50053:
[----:B------:R-:W-:Y:S05]  /*0fd0*/  BSYNC B2 ;  /* 0x0000000000027941 */ /* 0x000fea0003800000 */
.L_x_50052:
        /* <DEDUP_REMOVED lines=44> */
.L_x_50051:
[----:B------:R-:W-:Y:S05]  /*12a0*/  BSYNC B1 ;  /* 0x0000000000017941 */ /* 0x000fea0003800000 */
.L_x_50050:
[----:B------:R-:W0:Y:S01]  /*12b0*/  I2F.U32 R3, R0 ;  /* 0x0000000000037306 */ /* 0x000e220000201000 */
[----:B------:R-:W-:Y:S01]  /*12c0*/  ISETP.NE.U32.AND P1, PT, RZ, c[0x0][0x178], PT ;  /* 0x00005e00ff007a0c */ /* 0x000fe20003f25070 */
[----:B------:R-:W-:Y:S01]  /*12d0*/  IMAD.MOV.U32 R220, RZ, RZ, 0x2f800000 ;  /* 0x2f800000ffdc7424 */ /* 0x000fe200078e00ff */
[----:B-----5:R-:W-:Y:S01]  /*12e0*/  HADD2.F32 R2, -RZ, R16.H0_H0 ;  /* 0x20000010ff027230 */ /* 0x020fe20000004100 */
[----:B------:R-:W-:-:S02]  /*12f0*/  LOP3.LUT R14, R14, 0xffffffef, RZ, 0xc0, !PT ;  /* 0xffffffef0e0e7812 */ /* 0x000fc400078ec0ff */
        /* <DEDUP_REMOVED lines=13> */
.L_x_50054:
        /* <DEDUP_REMOVED lines=12> */
.L_x_50057:
[----:B------:R-:W-:Y:S02]  /*1490*/  IMAD.MOV.U32 R0, RZ, RZ, R212 ;  /* 0x000000ffff007224 */ /* 0x000fe400078e00d4 */
.L_x_50058:
[----:B------:R-:W-:Y:S05]  /*14a0*/  BSYNC B1 ;  /* 0x0000000000017941 */ /* 0x000fea0003800000 */
.L_x_50056:
        /* <DEDUP_REMOVED lines=16> */
.L_x_50062:
[----:B------:R-:W-:Y:S05]  /*15b0*/  BSYNC B2 ;  /* 0x0000000000027941 */ /* 0x000fea0003800000 */
.L_x_50061:
        /* <DEDUP_REMOVED lines=44> */
.L_x_50060:
[----:B------:R-:W-:Y:S05]  /*1880*/  BSYNC B1 ;  /* 0x0000000000017941 */ /* 0x000fea0003800000 */
.L_x_50059:
        /* <DEDUP_REMOVED lines=9> */
.L_x_50055:
        /* <DEDUP_REMOVED lines=12> */
.L_x_50064:
[----:B------:R-:W-:Y:S02]  /*19e0*/  IMAD.MOV.U32 R0, RZ, RZ, R212 ;  /* 0x000000ffff007224 */ /* 0x000fe400078e00d4 */
.L_x_50065:
[----:B------:R-:W-:Y:S05]  /*19f0*/  BSYNC B1 ;  /* 0x0000000000017941 */ /* 0x000fea0003800000 */
.L_x_50063:
        /* <DEDUP_REMOVED lines=16> */
.L_x_50069:
[----:B------:R-:W-:Y:S05]  /*1b00*/  BSYNC B2 ;  /* 0x0000000000027941 */ /* 0x000fea0003800000 */
.L_x_50068:
        /* <DEDUP_REMOVED lines=44> */
.L_x_50067:
[----:B------:R-:W-:Y:S05]  /*1dd0*/  BSYNC B1 ;  /* 0x0000000000017941 */ /* 0x000fea0003800000 */
.L_x_50066:
        /* <DEDUP_REMOVED lines=13> */
.L_x_50070:
        /* <DEDUP_REMOVED lines=12> */
.L_x_50073:
[----:B------:R-:W-:Y:S02]  /*1f70*/  IMAD.MOV.U32 R0, RZ, RZ, R212 ;  /* 0x000000ffff007224 */ /* 0x000fe400078e00d4 */
.L_x_50074:
[----:B------:R-:W-:Y:S05]  /*1f80*/  BSYNC B1 ;  /* 0x0000000000017941 */ /* 0x000fea0003800000 */
.L_x_50072:
        /* <DEDUP_REMOVED lines=16> */
.L_x_50078:
[----:B------:R-:W-:Y:S05]  /*2090*/  BSYNC B2 ;  /* 0x0000000000027941 */ /* 0x000fea0003800000 */
.L_x_50077:
        /* <DEDUP_REMOVED lines=44> */
.L_x_50076:
[----:B------:R-:W-:Y:S05]  /*2360*/  BSYNC B1 ;  /* 0x0000000000017941 */ /* 0x000fea0003800000 */
.L_x_50075:
        /* <DEDUP_REMOVED lines=9> */
.L_x_50071:
        /* <DEDUP_REMOVED lines=12> */
.L_x_50080:
[----:B------:R-:W-:Y:S02]  /*24c0*/  IMAD.MOV.U32 R0, RZ, RZ, R212 ;  /* 0x000000ffff007224 */ /* 0x000fe400078e00d4 */
.L_x_50081:
[----:B------:R-:W-:Y:S05]  /*24d0*/  BSYNC B1 ;  /* 0x0000000000017941 */ /* 0x000fea0003800000 */
.L_x_50079:
        /* <DEDUP_REMOVED lines=16> */
.L_x_50085:
[----:B------:R-:W-:Y:S05]  /*25e0*/  BSYNC B2 ;  /* 0x0000000000027941 */ /* 0x000fea0003800000 */
.L_x_50084:
        /* <DEDUP_REMOVED lines=44> */
.L_x_50083:
[----:B------:R-:W-:Y:S05]  /*28b0*/  BSYNC B1 ;  /* 0x0000000000017941 */ /* 0x000fea0003800000 */
.L_x_50082:
        /* <DEDUP_REMOVED lines=13> */
.L_x_50086:
        /* <DEDUP_REMOVED lines=12> */
.L_x_50089:
[----:B------:R-:W-:Y:S02]  /*2a50*/  IMAD.MOV.U32 R0, RZ, RZ, R212 ;  /* 0x000000ffff007224 */ /* 0x000fe400078e00d4 */
.L_x_50090:
[----:B------:R-:W-:Y:S05]  /*2a60*/  BSYNC B1 ;  /* 0x0000000000017941 */ /* 0x000fea0003800000 */
.L_x_50088:
        /* <DEDUP_REMOVED lines=16> */
.L_x_50094:
[----:B------:R-:W-:Y:S05]  /*2b70*/  BSYNC B2 ;  /* 0x0000000000027941 */ /* 0x000fea0003800000 */
.L_x_50093:
        /* <DEDUP_REMOVED lines=44> */
.L_x_50092:
[----:B------:R-:W-:Y:S05]  /*2e40*/  BSYNC B1 ;  /* 0x0000000000017941 */ /* 0x000fea0003800000 */
.L_x_50091:
        /* <DEDUP_REMOVED lines=9> */
.L_x_50087:
        /* <DEDUP_REMOVED lines=12> */
.L_x_50096:
[----:B------:R-:W-:Y:S02]  /*2fa0*/  IMAD.MOV.U32 R0, RZ, RZ, R212 ;  /* 0x000000ffff007224 */ /* 0x000fe400078e00d4 */
.L_x_50097:
[----:B------:R-:W-:Y:S05]  /*2fb0*/  BSYNC B1 ;  /* 0x0000000000017941 */ /* 0x000fea0003800000 */
.L_x_50095:
        /* <DEDUP_REMOVED lines=16> */
.L_x_50101:
[----:B------:R-:W-:Y:S05]  /*30c0*/  BSYNC B2 ;  /* 0x0000000000027941 */ /* 0x000fea0003800000 */
.L_x_50100:
        /* <DEDUP_REMOVED lines=44> */
.L_x_50099:
[----:B------:R-:W-:Y:S05]  /*3390*/  BSYNC B1 ;  /* 0x0000000000017941 */ /* 0x000fea0003800000 */
.L_x_50098:
        /* <DEDUP_REMOVED lines=12> */
.L_x_50102:
        /* <DEDUP_REMOVED lines=12> */
.L_x_50105:
[----:B------:R-:W-:Y:S02]  /*3520*/  IMAD.MOV.U32 R0, RZ, RZ, R212 ;  /* 0x000000ffff007224 */ /* 0x000fe400078e00d4 */
.L_x_50106:
[----:B------:R-:W-:Y:S05]  /*3530*/  BSYNC B1 ;  /* 0x0000000000017941 */ /* 0x000fea0003800000 */
.L_x_50104:
        /* <DEDUP_REMOVED lines=16> */
.L_x_50110:
[----:B------:R-:W-:Y:S05]  /*3640*/  BSYNC B2 ;  /* 0x0000000000027941 */ /* 0x000fea0003800000 */
.L_x_50109:
        /* <DEDUP_REMOVED lines=44> */
.L_x_50108:
[----:B------:R-:W-:Y:S05]  /*3910*/  BSYNC B1 ;  /* 0x0000000000017941 */ /* 0x000fea0003800000 */
.L_x_50107:
        /* <DEDUP_REMOVED lines=9> */
.L_x_50103:
        /* <DEDUP_REMOVED lines=12> */
.L_x_50112:
[----:B------:R-:W-:Y:S02]  /*3a70*/  IMAD.MOV.U32 R0, RZ, RZ, R212 ;  /* 0x000000ffff007224 */ /* 0x000fe400078e00d4 */
.L_x_50113:
[----:B------:R-:W-:Y:S05]  /*3a80*/  BSYNC B1 ;  /* 0x0000000000017941 */ /* 0x000fea0003800000 */
.L_x_50111:
        /* <DEDUP_REMOVED lines=16> */
.L_x_50117:
[----:B------:R-:W-:Y:S05]  /*3b90*/  BSYNC B2 ;  /* 0x0000000000027941 */ /* 0x000fea0003800000 */
.L_x_50116:
        /* <DEDUP_REMOVED lines=44> */
.L_x_50115:
[----:B------:R-:W-:Y:S05]  /*3e60*/  BSYNC B1 ;  /* 0x0000000000017941 */ /* 0x000fea0003800000 */
.L_x_50114:
        /* <DEDUP_REMOVED lines=12> */
.L_x_50118:
        /* <DEDUP_REMOVED lines=12> */
.L_x_50121:
[----:B------:R-:W-:Y:S02]  /*3ff0*/  IMAD.MOV.U32 R0, RZ, RZ, R212 ;  /* 0x000000ffff007224 */ /* 0x000fe400078e00d4 */
.L_x_50122:
[----:B------:R-:W-:Y:S05]  /*4000*/  BSYNC B1 ;  /* 0x0000000000017941 */ /* 0x000fea0003800000 */
.L_x_50120:
        /* <DEDUP_REMOVED lines=16> */
.L_x_50126:
[----:B------:R-:W-:Y:S05]  /*4110*/  BSYNC B2 ;  /* 0x0000000000027941 */ /* 0x000fea0003800000 */
.L_x_50125:
        /* <DEDUP_REMOVED lines=44> */
.L_x_50124:
[----:B------:R-:W-:Y:S05]  /*43e0*/  BSYNC B1 ;  /* 0x0000000000017941 */ /* 0x000fea0003800000 */
.L_x_50123:
        /* <DEDUP_REMOVED lines=9> */
.L_x_50119:
        /* <DEDUP_REMOVED lines=12> */
.L_x_50128:
[----:B------:R-:W-:Y:S02]  /*4540*/  IMAD.MOV.U32 R0, RZ, RZ, R212 ;  /* 0x000000ffff007224 */ /* 0x000fe400078e00d4 */
.L_x_50129:
[----:B------:R-:W-:Y:S05]  /*4550*/  BSYNC B1 ;  /* 0x0000000000017941 */ /* 0x000fea0003800000 */
.L_x_50127:
        /* <DEDUP_REMOVED lines=16> */
.L_x_50133:
[----:B------:R-:W-:Y:S05]  /*4660*/  BSYNC B2 ;  /* 0x0000000000027941 */ /* 0x000fea0003800000 */
.L_x_50132:
        /* <DEDUP_REMOVED lines=44> */
.L_x_50131:
[----:B------:R-:W-:Y:S05]  /*4930*/  BSYNC B1 ;  /* 0x0000000000017941 */ /* 0x000fea0003800000 */
.L_x_50130:
        /* <DEDUP_REMOVED lines=12> */
.L_x_50134:
        /* <DEDUP_REMOVED lines=12> */
.L_x_50137:
[----:B------:R-:W-:Y:S02]  /*4ac0*/  IMAD.MOV.U32 R0, RZ, RZ, R212 ;  /* 0x000000ffff007224 */ /* 0x000fe400078e00d4 */
.L_x_50138:
[----:B------:R-:W-:Y:S05]  /*4ad0*/  BSYNC B1 ;  /* 0x0000000000017941 */ /* 0x000fea0003800000 */
.L_x_50136:
        /* <DEDUP_REMOVED lines=16> */
.L_x_50142:
[----:B------:R-:W-:Y:S05]  /*4be0*/  BSYNC B2 ;  /* 0x0000000000027941 */ /* 0x000fea0003800000 */
.L_x_50141:
        /* <DEDUP_REMOVED lines=44> */
.L_x_50140:
[----:B------:R-:W-:Y:S05]  /*4eb0*/  BSYNC B1 ;  /* 0x0000000000017941 */ /* 0x000fea0003800000 */
.L_x_50139:
        /* <DEDUP_REMOVED lines=9> */
.L_x_50135:
        /* <DEDUP_REMOVED lines=12> */
.L_x_50144:
[----:B------:R-:W-:Y:S02]  /*5010*/  IMAD.MOV.U32 R0, RZ, RZ, R212 ;  /* 0x000000ffff007224 */ /* 0x000fe400078e00d4 */
.L_x_50145:
[----:B------:R-:W-:Y:S05]  /*5020*/  BSYNC B1 ;  /* 0x0000000000017941 */ /* 0x000fea0003800000 */
.L_x_50143:
        /* <DEDUP_REMOVED lines=16> */
.L_x_50149:
[----:B------:R-:W-:Y:S05]  /*5130*/  BSYNC B2 ;  /* 0x0000000000027941 */ /* 0x000fea0003800000 */
.L_x_50148:
        /* <DEDUP_REMOVED lines=44> */
.L_x_50147:
[----:B------:R-:W-:Y:S05]  /*5400*/  BSYNC B1 ;  /* 0x0000000000017941 */ /* 0x000fea0003800000 */
.L_x_50146:
        /* <DEDUP_REMOVED lines=12> */
.L_x_50150:
        /* <DEDUP_REMOVED lines=12> */
.L_x_50153:
[----:B------:R-:W-:Y:S02]  /*5590*/  IMAD.MOV.U32 R0, RZ, RZ, R212 ;  /* 0x000000ffff007224 */ /* 0x000fe400078e00d4 */
.L_x_50154:
[----:B------:R-:W-:Y:S05]  /*55a0*/  BSYNC B1 ;  /* 0x0000000000017941 */ /* 0x000fea0003800000 */
.L_x_50152:
        /* <DEDUP_REMOVED lines=16> */
.L_x_50158:
[----:B------:R-:W-:Y:S05]  /*56b0*/  BSYNC B2 ;  /* 0x0000000000027941 */ /* 0x000fea0003800000 */
.L_x_50157:
        /* <DEDUP_REMOVED lines=44> */
.L_x_50156:
[----:B------:R-:W-:Y:S05]  /*5980*/  BSYNC B1 ;  /* 0x0000000000017941 */ /* 0x000fea0003800000 */
.L_x_50155:
        /* <DEDUP_REMOVED lines=9> */
.L_x_50151:
        /* <DEDUP_REMOVED lines=12> */
.L_x_50160:
[----:B------:R-:W-:Y:S02]  /*5ae0*/  IMAD.MOV.U32 R0, RZ, RZ, R212 ;  /* 0x000000ffff007224 */ /* 0x000fe400078e00d4 */
.L_x_50161:
[----:B------:R-:W-:Y:S05]  /*5af0*/  BSYNC B1 ;  /* 0x0000000000017941 */ /* 0x000fea0003800000 */
.L_x_50159:
        /* <DEDUP_REMOVED lines=16> */
.L_x_50165:
[----:B------:R-:W-:Y:S05]  /*5c00*/  BSYNC B2 ;  /* 0x0000000000027941 */ /* 0x000fea0003800000 */
.L_x_50164:
        /* <DEDUP_REMOVED lines=44> */
.L_x_50163:
[----:B------:R-:W-:Y:S05]  /*5ed0*/  BSYNC B1 ;  /* 0x0000000000017941 */ /* 0x000fea0003800000 */
.L_x_50162:
        /* <DEDUP_REMOVED lines=13> */
.L_x_50166:
        /* <DEDUP_REMOVED lines=12> */
.L_x_50169:
[----:B------:R-:W-:Y:S02]  /*6070*/  IMAD.MOV.U32 R2, RZ, RZ, R212 ;  /* 0x000000ffff027224 */ /* 0x000fe400078e00d4 */
.L_x_50170:
[----:B------:R-:W-:Y:S05]  /*6080*/  BSYNC B1 ;  /* 0x0000000000017941 */ /* 0x000fea0003800000 */
.L_x_50168:
        /* <DEDUP_REMOVED lines=18> */
.L_x_50174:
[----:B------:R-:W-:Y:S05]  /*61b0*/  BSYNC B2 ;  /* 0x0000000000027941 */ /* 0x000fea0003800000 */
.L_x_50173:
        /* <DEDUP_REMOVED lines=44> */
.L_x_50172:
[----:B------:R-:W-:Y:S05]  /*6480*/  BSYNC B1 ;  /* 0x0000000000017941 */ /* 0x000fea0003800000 */
.L_x_50171:
        /* <DEDUP_REMOVED lines=9> */
.L_x_50167:
        /* <DEDUP_REMOVED lines=55> */
.L_x_50175:
        /* <DEDUP_REMOVED lines=16> */
.L_x_50177:
[----:B-1----:R-:W-:Y:S02]  /*6990*/  MOV R2, R212 ;  /* 0x000000d400027202 */ /* 0x002fe40000000f00 */
.L_x_50178:
[----:B------:R-:W-:Y:S05]  /*69a0*/  BSYNC B1 ;  /* 0x0000000000017941 */ /* 0x000fea0003800000 */
.L_x_50176:
        /* <DEDUP_REMOVED lines=16> */
.L_x_50182:
[----:B------:R-:W-:Y:S05]  /*6ab0*/  BSYNC B2 ;  /* 0x0000000000027941 */ /* 0x000fea0003800000 */
.L_x_50181:
        /* <DEDUP_REMOVED lines=44> */
.L_x_50180:
[----:B------:R-:W-:Y:S05]  /*6d80*/  BSYNC B1 ;  /* 0x0000000000017941 */ /* 0x000fea0003800000 */
.L_x_50179:
        /* <DEDUP_REMOVED lines=14> */
.L_x_50183:
        /* <DEDUP_REMOVED lines=12> */
.L_x_50186:
[----:B------:R-:W-:Y:S02]  /*6f30*/  MOV R0, R212 ;  /* 0x000000d400007202 */ /* 0x000fe40000000f00 */
.L_x_50187:
[----:B------:R-:W-:Y:S05]  /*6f40*/  BSYNC B1 ;  /* 0x0000000000017941 */ /* 0x000fea0003800000 */
.L_x_50185:
        /* <DEDUP_REMOVED lines=16> */
.L_x_50191:
[----:B------:R-:W-:Y:S05]  /*7050*/  BSYNC B2 ;  /* 0x0000000000027941 */ /* 0x000fea0003800000 */
.L_x_50190:
        /* <DEDUP_REMOVED lines=44> */
.L_x_50189:
[----:B------:R-:W-:Y:S05]  /*7320*/  BSYNC B1 ;  /* 0x0000000000017941 */ /* 0x000fea0003800000 */
.L_x_50188:
        /* <DEDUP_REMOVED lines=9> */
.L_x_50184:
        /* <DEDUP_REMOVED lines=12> */
.L_x_50193:
[----:B------:R-:W-:Y:S02]  /*7480*/  IMAD.MOV.U32 R0, RZ, RZ, R212 ;  /* 0x000000ffff007224 */ /* 0x000fe400078e00d4 */
.L_x_50194:
[----:B------:R-:W-:Y:S05]  /*7490*/  BSYNC B1 ;  /* 0x0000000000017941 */ /* 0x000fea0003800000 */
.L_x_50192:
        /* <DEDUP_REMOVED lines=16> */
.L_x_50198:
[----:B------:R-:W-:Y:S05]  /*75a0*/  BSYNC B2 ;  /* 0x0000000000027941 */ /* 0x000fea0003800000 */
.L_x_50197:
        /* <DEDUP_REMOVED lines=44> */
.L_x_50196:
[----:B------:R-:W-:Y:S05]  /*7870*/  BSYNC B1 ;  /* 0x0000000000017941 */ /* 0x000fea0003800000 */
.L_x_50195:
        /* <DEDUP_REMOVED lines=13> */
.L_x_50199:
        /* <DEDUP_REMOVED lines=12> */
.L_x_50202:
[----:B------:R-:W-:Y:S02]  /*7a10*/  IMAD.MOV.U32 R0, RZ, RZ, R212 ;  /* 0x000000ffff007224 */ /* 0x000fe400078e00d4 */
.L_x_50203:
[----:B------:R-:W-:Y:S05]  /*7a20*/  BSYNC B1 ;  /* 0x0000000000017941 */ /* 0x000fea0003800000 */
.L_x_50201:
        /* <DEDUP_REMOVED lines=16> */
.L_x_50207:
[----:B------:R-:W-:Y:S05]  /*7b30*/  BSYNC B2 ;  /* 0x0000000000027941 */ /* 0x000fea0003800000 */
.L_x_50206:
        /* <DEDUP_REMOVED lines=44> */
.L_x_50205:
[----:B------:R-:W-:Y:S05]  /*7e00*/  BSYNC B1 ;  /* 0x0000000000017941 */ /* 0x000fea0003800000 */
.L_x_50204:
        /* <DEDUP_REMOVED lines=9> */
.L_x_50200:
        /* <DEDUP_REMOVED lines=12> */
.L_x_50209:
[----:B------:R-:W-:Y:S02]  /*7f60*/  IMAD.MOV.U32 R0, RZ, RZ, R212 ;  /* 0x000000ffff007224 */ /* 0x000fe400078e00d4 */
.L_x_50210:
[----:B------:R-:W-:Y:S05]  /*7f70*/  BSYNC B1 ;  /* 0x0000000000017941 */ /* 0x000fea0003800000 */
.L_x_50208:
        /* <DEDUP_REMOVED lines=16> */
.L_x_50214:
[----:B------:R-:W-:Y:S05]  /*8080*/  BSYNC B2 ;  /* 0x0000000000027941 */ /* 0x000fea0003800000 */
.L_x_50213:
        /* <DEDUP_REMOVED lines=44> */
.L_x_50212:
[----:B------:R-:W-:Y:S05]  /*8350*/  BSYNC B1 ;  /* 0x0000000000017941 */ /* 0x000fea0003800000 */
.L_x_50211:
        /* <DEDUP_REMOVED lines=13> */
.L_x_50215:
        /* <DEDUP_REMOVED lines=12> */
.L_x_50218:
[----:B------:R-:W-:Y:S02]  /*84f0*/  IMAD.MOV.U32 R0, RZ, RZ, R212 ;  /* 0x000000ffff007224 */ /* 0x000fe400078e00d4 */
.L_x_50219:
[----:B------:R-:W-:Y:S05]  /*8500*/  BSYNC B1 ;  /* 0x0000000000017941 */ /* 0x000fea0003800000 */
.L_x_50217:
        /* <DEDUP_REMOVED lines=16> */
.L_x_50223:
[----:B------:R-:W-:Y:S05]  /*8610*/  BSYNC B2 ;  /* 0x0000000000027941 */ /* 0x000fea0003800000 */
.L_x_50222:
        /* <DEDUP_REMOVED lines=44> */
.L_x_50221:
[----:B------:R-:W-:Y:S05]  /*88e0*/  BSYNC B1 ;  /* 0x0000000000017941 */ /* 0x000fea0003800000 */
.L_x_50220:
        /* <DEDUP_REMOVED lines=9> */
.L_x_50216:
        /* <DEDUP_REMOVED lines=12> */
.L_x_50225:
[----:B------:R-:W-:Y:S02]  /*8a40*/  MOV R0, R212 ;  /* 0x000000d400007202 */ /* 0x000fe40000000f00 */
.L_x_50226:
[----:B------:R-:W-:Y:S05]  /*8a50*/  BSYNC B1 ;  /* 0x0000000000017941 */ /* 0x000fea0003800000 */
.L_x_50224:
        /* <DEDUP_REMOVED lines=16> */
.L_x_50230:
[----:B------:R-:W-:Y:S05]  /*8b60*/  BSYNC B2 ;  /* 0x0000000000027941 */ /* 0x000fea0003800000 */
.L_x_50229:
        /* <DEDUP_REMOVED lines=44> */
.L_x_50228:
[----:B------:R-:W-:Y:S05]  /*8e30*/  BSYNC B1 ;  /* 0x0000000000017941 */ /* 0x000fea0003800000 */
.L_x_50227:
        /* <DEDUP_REMOVED lines=12> */
.L_x_50231:
        /* <DEDUP_REMOVED lines=12> */
.L_x_50234:
[----:B------:R-:W-:Y:S02]  /*8fc0*/  MOV R0, R212 ;  /* 0x000000d400007202 */ /* 0x000fe40000000f00 */
.L_x_50235:
[----:B------:R-:W-:Y:S05]  /*8fd0*/  BSYNC B1 ;  /* 0x0000000000017941 */ /* 0x000fea0003800000 */
.L_x_50233:
        /* <DEDUP_REMOVED lines=16> */
.L_x_50239:
[----:B------:R-:W-:Y:S05]  /*90e0*/  BSYNC B2 ;  /* 0x0000000000027941 */ /* 0x000fea0003800000 */
.L_x_50238:
        /* <DEDUP_REMOVED lines=44> */
.L_x_50237:
[----:B------:R-:W-:Y:S05]  /*93b0*/  BSYNC B1 ;  /* 0x0000000000017941 */ /* 0x000fea0003800000 */
.L_x_50236:
        /* <DEDUP_REMOVED lines=9> */
.L_x_50232:
        /* <DEDUP_REMOVED lines=12> */
.L_x_50241:
[----:B------:R-:W-:Y:S02]  /*9510*/  IMAD.MOV.U32 R0, RZ, RZ, R212 ;  /* 0x000000ffff007224 */ /* 0x000fe400078e00d4 */
.L_x_50242:
[----:B------:R-:W-:Y:S05]  /*9520*/  BSYNC B1 ;  /* 0x0000000000017941 */ /* 0x000fea0003800000 */
.L_x_50240:
        /* <DEDUP_REMOVED lines=16> */
.L_x_50246:
[----:B------:R-:W-:Y:S05]  /*9630*/  BSYNC B2 ;  /* 0x0000000000027941 */ /* 0x000fea0003800000 */
.L_x_50245:
        /* <DEDUP_REMOVED lines=44> */
.L_x_50244:
[----:B------:R-:W-:Y:S05]  /*9900*/  BSYNC B1 ;  /* 0x0000000000017941 */ /* 0x000fea0003800000 */
.L_x_50243:
        /* <DEDUP_REMOVED lines=12> */
.L_x_50247:
        /* <DEDUP_REMOVED lines=12> */
.L_x_50250:
[----:B------:R-:W-:Y:S02]  /*9a90*/  IMAD.MOV.U32 R0, RZ, RZ, R212 ;  /* 0x000000ffff007224 */ /* 0x000fe400078e00d4 */
.L_x_50251:
[----:B------:R-:W-:Y:S05]  /*9aa0*/  BSYNC B1 ;  /* 0x0000000000017941 */ /* 0x000fea0003800000 */
.L_x_50249:
        /* <DEDUP_REMOVED lines=16> */
.L_x_50255:
[----:B------:R-:W-:Y:S05]  /*9bb0*/  BSYNC B2 ;  /* 0x0000000000027941 */ /* 0x000fea0003800000 */
.L_x_50254:
        /* <DEDUP_REMOVED lines=44> */
.L_x_50253:
[----:B------:R-:W-:Y:S05]  /*9e80*/  BSYNC B1 ;  /* 0x0000000000017941 */ /* 0x000fea0003800000 */
.L_x_50252:
        /* <DEDUP_REMOVED lines=9> */
.L_x_50248:
        /* <DEDUP_REMOVED lines=12> */
.L_x_50257:
[----:B------:R-:W-:Y:S02]  /*9fe0*/  IMAD.MOV.U32 R0, RZ, RZ, R212 ;  /* 0x000000ffff007224 */ /* 0x000fe400078e00d4 */
.L_x_50258:
[----:B------:R-:W-:Y:S05]  /*9ff0*/  BSYNC B1 ;  /* 0x0000000000017941 */ /* 0x000fea0003800000 */
.L_x_50256:
        /* <DEDUP_REMOVED lines=16> */
.L_x_50262:
[----:B------:R-:W-:Y:S05]  /*a100*/  BSYNC B2 ;  /* 0x0000000000027941 */ /* 0x000fea0003800000 */
.L_x_50261:
        /* <DEDUP_REMOVED lines=44> */
.L_x_50260:
[----:B------:R-:W-:Y:S05]  /*a3d0*/  BSYNC B1 ;  /* 0x0000000000017941 */ /* 0x000fea0003800000 */
.L_x_50259:
        /* <DEDUP_REMOVED lines=12> */
.L_x_50263:
        /* <DEDUP_REMOVED lines=12> */
.L_x_50266:
[----:B------:R-:W-:Y:S02]  /*a560*/  IMAD.MOV.U32 R0, RZ, RZ, R212 ;  /* 0x000000ffff007224 */ /* 0x000fe400078e00d4 */
.L_x_50267:
[----:B------:R-:W-:Y:S05]  /*a570*/  BSYNC B1 ;  /* 0x0000000000017941 */ /* 0x000fea0003800000 */
.L_x_50265:
        /* <DEDUP_REMOVED lines=16> */
.L_x_50271:
[----:B------:R-:W-:Y:S05]  /*a680*/  BSYNC B2 ;  /* 0x0000000000027941 */ /* 0x000fea0003800000 */
.L_x_50270:
        /* <DEDUP_REMOVED lines=44> */
.L_x_50269:
[----:B------:R-:W-:Y:S05]  /*a950*/  BSYNC B1 ;  /* 0x0000000000017941 */ /* 0x000fea0003800000 */
.L_x_50268:
        /* <DEDUP_REMOVED lines=9> */
.L_x_50264:
        /* <DEDUP_REMOVED lines=12> */
.L_x_50273:
[----:B------:R-:W-:Y:S02]  /*aab0*/  MOV R0, R212 ;  /* 0x000000d400007202 */ /* 0x000fe40000000f00 */
.L_x_50274:
[----:B------:R-:W-:Y:S05]  /*aac0*/  BSYNC B1 ;  /* 0x0000000000017941 */ /* 0x000fea0003800000 */
.L_x_50272:
        /* <DEDUP_REMOVED lines=16> */
.L_x_50278:
[----:B------:R-:W-:Y:S05]  /*abd0*/  BSYNC B2 ;  /* 0x0000000000027941 */ /* 0x000fea0003800000 */
.L_x_50277:
        /* <DEDUP_REMOVED lines=44> */
.L_x_50276:
[----:B------:R-:W-:Y:S05]  /*aea0*/  BSYNC B1 ;  /* 0x0000000000017941 */ /* 0x000fea0003800000 */
.L_x_50275:
        /* <DEDUP_REMOVED lines=12> */
.L_x_50279:
        /* <DEDUP_REMOVED lines=12> */
.L_x_50282:
[----:B------:R-:W-:Y:S02]  /*b030*/  MOV R0, R212 ;  /* 0x000000d400007202 */ /* 0x000fe40000000f00 */
.L_x_50283:
[----:B------:R-:W-:Y:S05]  /*b040*/  BSYNC B1 ;  /* 0x0000000000017941 */ /* 0x000fea0003800000 */
.L_x_50281:
        /* <DEDUP_REMOVED lines=16> */
.L_x_50287:
[----:B------:R-:W-:Y:S05]  /*b150*/  BSYNC B2 ;  /* 0x0000000000027941 */ /* 0x000fea0003800000 */
.L_x_50286:
        /* <DEDUP_REMOVED lines=44> */
.L_x_50285:
[----:B------:R-:W-:Y:S05]  /*b420*/  BSYNC B1 ;  /* 0x0000000000017941 */ /* 0x000fea0003800000 */
.L_x_50284:
        /* <DEDUP_REMOVED lines=9> */
.L_x_50280:
        /* <DEDUP_REMOVED lines=12> */
.L_x_50289:
[----:B------:R-:W-:Y:S02]  /*b580*/  IMAD.MOV.U32 R0, RZ, RZ, R212 ;  /* 0x000000ffff007224 */ /* 0x000fe400078e00d4 */
.L_x_50290:
[----:B------:R-:W-:Y:S05]  /*b590*/  BSYNC B1 ;  /* 0x0000000000017941 */ /* 0x000fea0003800000 */
.L_x_50288:
        /* <DEDUP_REMOVED lines=16> */
.L_x_50294:
[----:B------:R-:W-:Y:S05]  /*b6a0*/  BSYNC B2 ;  /* 0x0000000000027941 */ /* 0x000fea0003800000 */
.L_x_50293:
        /* <DEDUP_REMOVED lines=44> */
.L_x_50292:
[----:B------:R-:W-:Y:S05]  /*b970*/  BSYNC B1 ;  /* 0x0000000000017941 */ /* 0x000fea0003800000 */
.L_x_50291:
        /* <DEDUP_REMOVED lines=13> */
.L_x_50295:
        /* <DEDUP_REMOVED lines=12> */
.L_x_50298:
[----:B------:R-:W-:Y:S02]  /*bb10*/  IMAD.MOV.U32 R0, RZ, RZ, R212 ;  /* 0x000000ffff007224 */ /* 0x000fe400078e00d4 */
.L_x_50299:
[----:B------:R-:W-:Y:S05]  /*bb20*/  BSYNC B1 ;  /* 0x0000000000017941 */ /* 0x000fea0003800000 */
.L_x_50297:
        /* <DEDUP_REMOVED lines=18> */
.L_x_50303:
[----:B------:R-:W-:Y:S05]  /*bc50*/  BSYNC B2 ;  /* 0x0000000000027941 */ /* 0x000fea0003800000 */
.L_x_50302:
        /* <DEDUP_REMOVED lines=44> */
.L_x_50301:
[----:B------:R-:W-:Y:S05]  /*bf20*/  BSYNC B1 ;  /* 0x0000000000017941 */ /* 0x000fea0003800000 */
.L_x_50300:
        /* <DEDUP_REMOVED lines=9> */
.L_x_50296:
[----:B------:R-:W-:Y:S01]  /*bfc0*/  SEL R2, RZ, 0x1000000, P5 ;  /* 0x01000000ff027807 */ /* 0x000fe20002800000 */
[----:B------:R-:W-:Y:S01]  /*bfd0*/  HFMA2.MMA R230, -RZ, RZ, 0, 4.76837158203125e-07 ;  /* 0x00000008ffe67435 */ /* 0x000fe200000001ff */
[----:B------:R-:W-:Y:S01]  /*bfe0*/  SEL R3, RZ, 0x10000, P4 ;  /* 0x00010000ff037807 */ /* 0x000fe20002000000 */
[----:B------:R-:W-:Y:S01]  /*bff0*/  IMAD.MOV.U32 R231, RZ, RZ, 0x20 ;  /* 0x00000020ffe77424 */ /* 0x000fe200078e00ff */
[----:B------:R-:W-:Y:S02]  /*c000*/  SEL R0, RZ, 0x100, P3 ;  /* 0x00000100ff007807 */ /* 0x000fe40001800000 */
[----:B------:R-:W-:Y:S01]  /*c010*/  ISETP.NE.AND P4, PT, R16, RZ, PT ;  /* 0x000000ff1000720c */ /* 0x000fe20003f85270 */
[C---:B------:R-:W-:Y:S01]  /*c020*/  IMAD.WIDE.U32 R24, R5.reuse, R231, c[0x0][0x188] ;  /* 0x0000620005187625 */ /* 0x040fe200078e00e7 */
[----:B------:R-:W-:Y:S02]  /*c030*/  ISETP.NE.AND P3, PT, R22, RZ, PT ;  /* 0x000000ff1600720c */ /* 0x000fe40003f65270 */
[----:B------:R-:W-:Y:S01]  /*c040*/  SEL R16, RZ, 0x1, P1 ;  /* 0x00000001ff107807 */ /* 0x000fe20000800000 */
[----:B------:R-:W-:Y:S01]  /*c050*/  IMAD.WIDE.U32 R22, R5, R230, c[0x0][0x190] ;  /* 0x0000640005167625 */ /* 0x000fe200078e00e6 */
[----:B------:R-:W-:Y:S01]  /*c060*/  LOP3.LUT R0, R0, R2, R3, 0xfe, !PT ;  /* 0x0000000200007212 */ /* 0x000fe200078efe03 */
[----:B------:R0:W-:Y:S01]  /*c070*/  STG.E.128 [R24.64], R76 ;  /* 0x0000004c18007986 */ /* 0x0001e2000c101d06 */
[----:B------:R-:W-:Y:S01]  /*c080*/  SEL R20, RZ, 0x1, P3 ;  /* 0x00000001ff147807 */ /* 0x000fe20001800000 */
[----:B------:R-:W-:Y:S01]  /*c090*/  IMAD.WIDE.U32 R16, R16, 0x1000000, RZ ;  /* 0x0100000010107825 */ /* 0x000fe200078e00ff */
[----:B------:R-:W-:Y:S01]  /*c0a0*/  SEL R2, RZ, 0x1, P4 ;  /* 0x00000001ff027807 */ /* 0x000fe20002000000 */
[----:B------:R0:W-:Y:S01]  /*c0b0*/  STG.E.128 [R24.64+0x10], R72 ;  /* 0x0000104818007986 */ /* 0x0001e2000c101d06 */
[----:B------:R-:W-:Y:S01]  /*c0c0*/  SEL R19, RZ, 0x1, P2 ;  /* 0x00000001ff137807 */ /* 0x000fe20001000000 */
[----:B------:R-:W-:Y:S01]  /*c0d0*/  IMAD.WIDE.U32 R20, R20, 0x10000, RZ ;  /* 0x0001000014147825 */ /* 0x000fe200078e00ff */
[----:B------:R-:W-:-:S02]  /*c0e0*/  ISETP.NE.AND P5, PT, R4, RZ, PT ;  /* 0x000000ff0400720c */ /* 0x000fc40003fa5270 */
[----:B------:R-:W-:Y:S01]  /*c0f0*/  LOP3.LUT R19, R17, R0, R19, 0xfe, !PT ;  /* 0x0000000011137212 */ /* 0x000fe200078efe13 */
[----:B------:R-:W-:Y:S01]  /*c100*/  IMAD.WIDE.U32 R2, R2, 0x100, RZ ;  /* 0x0000010002027825 */ /* 0x000fe200078e00ff */
[----:B------:R-:W-:Y:S02]  /*c110*/  SEL R17, RZ, 0x1, P5 ;  /* 0x00000001ff117807 */ /* 0x000fe40002800000 */
[----:B------:R-:W-:Y:S02]  /*c120*/  LOP3.LUT P6, RZ, R14, 0x20, RZ, 0xc0, !PT ;  /* 0x000000200eff7812 */ /* 0x000fe400078cc0ff */
[----:B------:R-:W-:Y:S02]  /*c130*/  LOP3.LUT R16, R2, R16, R20, 0xfe, !PT ;  /* 0x0000001002107212 */ /* 0x000fe400078efe14 */
[----:B------:R-:W-:Y:S02]  /*c140*/  LOP3.LUT R21, R3, R19, R21, 0xfe, !PT ;  /* 0x0000001303157212 */ /* 0x000fe400078efe15 */
[----:B------:R-:W-:-:S02]  /*c150*/  LOP3.LUT R20, R16, R17, RZ, 0xfc, !PT ;  /* 0x0000001110147212 */ /* 0x000fc400078efcff */
        /* <DEDUP_REMOVED lines=25> */
.L_x_50304:
        /* <DEDUP_REMOVED lines=16> */
.L_x_50306:
[----:B--2---:R-:W-:Y:S02]  /*c3f0*/  IMAD.MOV.U32 R0, RZ, RZ, R212 ;  /* 0x000000ffff007224 */ /* 0x004fe400078e00d4 */
.L_x_50307:
[----:B------:R-:W-:Y:S05]  /*c400*/  BSYNC B1 ;  /* 0x0000000000017941 */ /* 0x000fea0003800000 */
.L_x_50305:
        /* <DEDUP_REMOVED lines=16> */
.L_x_50311:
[----:B------:R-:W-:Y:S05]  /*c510*/  BSYNC B2 ;  /* 0x0000000000027941 */ /* 0x000fea0003800000 */
.L_x_50310:
        /* <DEDUP_REMOVED lines=44> */
.L_x_50309:
[----:B------:R-:W-:Y:S05]  /*c7e0*/  BSYNC B1 ;  /* 0x0000000000017941 */ /* 0x000fea0003800000 */
.L_x_50308:
        /* <DEDUP_REMOVED lines=14> */
.L_x_50312:
        /* <DEDUP_REMOVED lines=12> */
.L_x_50315:
[----:B------:R-:W-:Y:S02]  /*c990*/  IMAD.MOV.U32 R0, RZ, RZ, R212 ;  /* 0x000000ffff007224 */ /* 0x000fe400078e00d4 */
.L_x_50316:
[----:B------:R-:W-:Y:S05]  /*c9a0*/  BSYNC B1 ;  /* 0x0000000000017941 */ /* 0x000fea0003800000 */
.L_x_50314:
        /* <DEDUP_REMOVED lines=16> */
.L_x_50320:
[----:B------:R-:W-:Y:S05]  /*cab0*/  BSYNC B2 ;  /* 0x0000000000027941 */ /* 0x000fea0003800000 */
.L_x_50319:
        /* <DEDUP_REMOVED lines=44> */
.L_x_50318:
[----:B------:R-:W-:Y:S05]  /*cd80*/  BSYNC B1 ;  /* 0x0000000000017941 */ /* 0x000fea0003800000 */
.L_x_50317:
        /* <DEDUP_REMOVED lines=9> */
.L_x_50313:
        /* <DEDUP_REMOVED lines=12> */
.L_x_50322:
[----:B------:R-:W-:Y:S02]  /*cee0*/  IMAD.MOV.U32 R0, RZ, RZ, R212 ;  /* 0x000000ffff007224 */ /* 0x000fe400078e00d4 */
.L_x_50323:
[----:B------:R-:W-:Y:S05]  /*cef0*/  BSYNC B1 ;  /* 0x0000000000017941 */ /* 0x000fea0003800000 */
.L_x_50321:
        /* <DEDUP_REMOVED lines=16> */
.L_x_50327:
[----:B------:R-:W-:Y:S05]  /*d000*/  BSYNC B2 ;  /* 0x0000000000027941 */ /* 0x000fea0003800000 */
.L_x_50326:
        /* <DEDUP_REMOVED lines=44> */
.L_x_50325:
[----:B------:R-:W-:Y:S05]  /*d2d0*/  BSYNC B1 ;  /* 0x0000000000017941 */ /* 0x000fea0003800000 */
.L_x_50324:
        /* <DEDUP_REMOVED lines=13> */
.L_x_50328:
        /* <DEDUP_REMOVED lines=12> */
.L_x_50331:
[----:B------:R-:W-:Y:S02]  /*d470*/  IMAD.MOV.U32 R0, RZ, RZ, R212 ;  /* 0x000000ffff007224 */ /* 0x000fe400078e00d4 */
.L_x_50332:
[----:B------:R-:W-:Y:S05]  /*d480*/  BSYNC B1 ;  /* 0x0000000000017941 */ /* 0x000fea0003800000 */
.L_x_50330:
        /* <DEDUP_REMOVED lines=16> */
.L_x_50336:
[----:B------:R-:W-:Y:S05]  /*d590*/  BSYNC B2 ;  /* 0x0000000000027941 */ /* 0x000fea0003800000 */
.L_x_50335:
        /* <DEDUP_REMOVED lines=44> */
.L_x_50334:
[----:B------:R-:W-:Y:S05]  /*d860*/  BSYNC B1 ;  /* 0x0000000000017941 */ /* 0x000fea0003800000 */
.L_x_50333:
        /* <DEDUP_REMOVED lines=9> */
.L_x_50329:
        /* <DEDUP_REMOVED lines=12> */
.L_x_50338:
[----:B------:R-:W-:Y:S02]  /*d9c0*/  IMAD.MOV.U32 R0, RZ, RZ, R212 ;  /* 0x000000ffff007224 */ /* 0x000fe400078e00d4 */
.L_x_50339:
[----:B------:R-:W-:Y:S05]  /*d9d0*/  BSYNC B1 ;  /* 0x0000000000017941 */ /* 0x000fea0003800000 */
.L_x_50337:
        /* <DEDUP_REMOVED lines=16> */
.L_x_50343:
[----:B------:R-:W-:Y:S05]  /*dae0*/  BSYNC B2 ;  /* 0x0000000000027941 */ /* 0x000fea0003800000 */
.L_x_50342:
        /* <DEDUP_REMOVED lines=44> */
.L_x_50341:
[----:B------:R-:W-:Y:S05]  /*ddb0*/  BSYNC B1 ;  /* 0x0000000000017941 */ /* 0x000fea0003800000 */
.L_x_50340:
        /* <DEDUP_REMOVED lines=13> */
.L_x_50344:
        /* <DEDUP_REMOVED lines=12> */
.L_x_50347:
[----:B------:R-:W-:Y:S02]  /*df50*/  IMAD.MOV.U32 R0, RZ, RZ, R212 ;  /* 0x000000ffff007224 */ /* 0x000fe400078e00d4 */
.L_x_50348:
[----:B------:R-:W-:Y:S05]  /*df60*/  BSYNC B1 ;  /* 0x0000000000017941 */ /* 0x000fea0003800000 */
.L_x_50346:
        /* <DEDUP_REMOVED lines=16> */
.L_x_50352:
[----:B------:R-:W-:Y:S05]  /*e070*/  BSYNC B2 ;  /* 0x0000000000027941 */ /* 0x000fea0003800000 */
.L_x_50351:
        /* <DEDUP_REMOVED lines=44> */
.L_x_50350:
[----:B------:R-:W-:Y:S05]  /*e340*/  BSYNC B1 ;  /* 0x0000000000017941 */ /* 0x000fea0003800000 */
.L_x_50349:
        /* <DEDUP_REMOVED lines=9> */
.L_x_50345:
        /* <DEDUP_REMOVED lines=12> */
.L_x_50354:
[----:B------:R-:W-:Y:S02]  /*e4a0*/  IMAD.MOV.U32 R0, RZ, RZ, R212 ;  /* 0x000000ffff007224 */ /* 0x000fe400078e00d4 */
.L_x_50355:
[----:B------:R-:W-:Y:S05]  /*e4b0*/  BSYNC B1 ;  /* 0x0000000000017941 */ /* 0x000fea0003800000 */
.L_x_50353:
        /* <DEDUP_REMOVED lines=16> */
.L_x_50359:
[----:B------:R-:W-:Y:S05]  /*e5c0*/  BSYNC B2 ;  /* 0x0000000000027941 */ /* 0x000fea0003800000 */
.L_x_50358:
        /* <DEDUP_REMOVED lines=44> */
.L_x_50357:
[----:B------:R-:W-:Y:S05]  /*e890*/  BSYNC B1 ;  /* 0x0000000000017941 */ /* 0x000fea0003800000 */
.L_x_50356:
        /* <DEDUP_REMOVED lines=12> */
.L_x_50360:
        /* <DEDUP_REMOVED lines=12> */
.L_x_50363:
[----:B------:R-:W-:Y:S02]  /*ea20*/  IMAD.MOV.U32 R0, RZ, RZ, R212 ;  /* 0x000000ffff007224 */ /* 0x000fe400078e00d4 */
.L_x_50364:
[----:B------:R-:W-:Y:S05]  /*ea30*/  BSYNC B1 ;  /* 0x0000000000017941 */ /* 0x000fea0003800000 */
.L_x_50362:
        /* <DEDUP_REMOVED lines=16> */
.L_x_50368:
[----:B------:R-:W-:Y:S05]  /*eb40*/  BSYNC B2 ;  /* 0x0000000000027941 */ /* 0x000fea0003800000 */
.L_x_50367:
        /* <DEDUP_REMOVED lines=44> */
.L_x_50366:
[----:B------:R-:W-:Y:S05]  /*ee10*/  BSYNC B1 ;  /* 0x0000000000017941 */ /* 0x000fea0003800000 */
.L_x_50365:
        /* <DEDUP_REMOVED lines=9> */
.L_x_50361:
        /* <DEDUP_REMOVED lines=12> */
.L_x_50370:
[----:B------:R-:W-:Y:S02]  /*ef70*/  IMAD.MOV.U32 R0, RZ, RZ, R212 ;  /* 0x000000ffff007224 */ /* 0x000fe400078e00d4 */
.L_x_50371:
[----:B------:R-:W-:Y:S05]  /*ef80*/  BSYNC B1 ;  /* 0x0000000000017941 */ /* 0x000fea0003800000 */
.L_x_50369:
        /* <DEDUP_REMOVED lines=16> */
.L_x_50375:
[----:B------:R-:W-:Y:S05]  /*f090*/  BSYNC B2 ;  /* 0x0000000000027941 */ /* 0x000fea0003800000 */
.L_x_50374:
        /* <DEDUP_REMOVED lines=44> */
.L_x_50373:
[----:B------:R-:W-:Y:S05]  /*f360*/  BSYNC B1 ;  /* 0x0000000000017941 */ /* 0x000fea0003800000 */
.L_x_50372:
        /* <DEDUP_REMOVED lines=12> */
.L_x_50376:
        /* <DEDUP_REMOVED lines=12> */
.L_x_50379:
[----:B------:R-:W-:Y:S02]  /*f4f0*/  IMAD.MOV.U32 R0, RZ, RZ, R212 ;  /* 0x000000ffff007224 */ /* 0x000fe400078e00d4 */
.L_x_50380:
[----:B------:R-:W-:Y:S05]  /*f500*/  BSYNC B1 ;  /* 0x0000000000017941 */ /* 0x000fea0003800000 */
.L_x_50378:
        /* <DEDUP_REMOVED lines=16> */
.L_x_50384:
[----:B------:R-:W-:Y:S05]  /*f610*/  BSYNC B2 ;  /* 0x0000000000027941 */ /* 0x000fea0003800000 */
.L_x_50383:
        /* <DEDUP_REMOVED lines=44> */
.L_x_50382:
[----:B------:R-:W-:Y:S05]  /*f8e0*/  BSYNC B1 ;  /* 0x0000000000017941 */ /* 0x000fea0003800000 */
.L_x_50381:
        /* <DEDUP_REMOVED lines=9> */
.L_x_50377:
        /* <DEDUP_REMOVED lines=12> */
.L_x_50386:
[----:B------:R-:W-:Y:S02]  /*fa40*/  IMAD.MOV.U32 R0, RZ, RZ, R212 ;  /* 0x000000ffff007224 */ /* 0x000fe400078e00d4 */
.L_x_50387:
[----:B------:R-:W-:Y:S05]  /*fa50*/  BSYNC B1 ;  /* 0x0000000000017941 */ /* 0x000fea0003800000 */
.L_x_50385:
        /* <DEDUP_REMOVED lines=16> */
.L_x_50391:
[----:B------:R-:W-:Y:S05]  /*fb60*/  BSYNC B2 ;  /* 0x0000000000027941 */ /* 0x000fea0003800000 */
.L_x_50390:
        /* <DEDUP_REMOVED lines=44> */
.L_x_50389:
[----:B------:R-:W-:Y:S05]  /*fe30*/  BSYNC B1 ;  /* 0x0000000000017941 */ /* 0x000fea0003800000 */
.L_x_50388:
        /* <DEDUP_REMOVED lines=12> */
.L_x_50392:
        /* <DEDUP_REMOVED lines=12> */
.L_x_50395:
[----:B------:R-:W-:Y:S02]  /*ffc0*/  IMAD.MOV.U32 R0, RZ, RZ, R212 ;  /* 0x000000ffff007224 */ /* 0x000fe400078e00d4 */
.L_x_50396:
[----:B------:R-:W-:Y:S05]  /*ffd0*/  BSYNC B1 ;  /* 0x0000000000017941 */ /* 0x000fea0003800000 */
.L_x_50394:
        /* <DEDUP_REMOVED lines=16> */
.L_x_50400:
[----:B------:R-:W-:Y:S05]  /*100e0*/  BSYNC B2 ;  /* 0x0000000000027941 */ /* 0x000fea0003800000 */
.L_x_50399:
        /* <DEDUP_REMOVED lines=44> */
.L_x_50398:
[----:B------:R-:W-:Y:S05]  /*103b0*/  BSYNC B1 ;  /* 0x0000000000017941 */ /* 0x000fea0003800000 */
.L_x_50397:
        /* <DEDUP_REMOVED lines=9> */
.L_x_50393:
        /* <DEDUP_REMOVED lines=12> */
.L_x_50402:
[----:B------:R-:W-:Y:S02]  /*10510*/  IMAD.MOV.U32 R0, RZ, RZ, R212 ;  /* 0x000000ffff007224 */ /* 0x000fe400078e00d4 */
.L_x_50403:
[----:B------:R-:W-:Y:S05]  /*10520*/  BSYNC B1 ;  /* 0x0000000000017941 */ /* 0x000fea0003800000 */
.L_x_50401:
        /* <DEDUP_REMOVED lines=16> */
.L_x_50407:
[----:B------:R-:W-:Y:S05]  /*10630*/  BSYNC B2 ;  /* 0x0000000000027941 */ /* 0x000fea0003800000 */
.L_x_50406:
        /* <DEDUP_REMOVED lines=44> */
.L_x_50405:
[----:B------:R-:W-:Y:S05]  /*10900*/  BSYNC B1 ;  /* 0x0000000000017941 */ /* 0x000fea0003800000 */
.L_x_50404:
        /* <DEDUP_REMOVED lines=12> */
.L_x_50408:
        /* <DEDUP_REMOVED lines=12> */
.L_x_50411:
[----:B------:R-:W-:Y:S02]  /*10a90*/  IMAD.MOV.U32 R0, RZ, RZ, R212 ;  /* 0x000000ffff007224 */ /* 0x000fe400078e00d4 */
.L_x_50412:
[----:B------:R-:W-:Y:S05]  /*10aa0*/  BSYNC B1 ;  /* 0x0000000000017941 */ /* 0x000fea0003800000 */
.L_x_50410:
        /* <DEDUP_REMOVED lines=16> */
.L_x_50416:
[----:B------:R-:W-:Y:S05]  /*10bb0*/  BSYNC B2 ;  /* 0x0000000000027941 */ /* 0x000fea0003800000 */
.L_x_50415:
        /* <DEDUP_REMOVED lines=44> */
.L_x_50414:
[----:B------:R-:W-:Y:S05]  /*10e80*/  BSYNC B1 ;  /* 0x0000000000017941 */ /* 0x000fea0003800000 */
.L_x_50413:
        /* <DEDUP_REMOVED lines=9> */
.L_x_50409:
        /* <DEDUP_REMOVED lines=12> */
.L_x_50418:
[----:B------:R-:W-:Y:S02]  /*10fe0*/  IMAD.MOV.U32 R0, RZ, RZ, R212 ;  /* 0x000000ffff007224 */ /* 0x000fe400078e00d4 */
.L_x_50419:
[----:B------:R-:W-:Y:S05]  /*10ff0*/  BSYNC B1 ;  /* 0x0000000000017941 */ /* 0x000fea0003800000 */
.L_x_50417:
        /* <DEDUP_REMOVED lines=16> */
.L_x_50423:
[----:B------:R-:W-:Y:S05]  /*11100*/  BSYNC B2 ;  /* 0x0000000000027941 */ /* 0x000fea0003800000 */
.L_x_50422:
        /* <DEDUP_REMOVED lines=44> */
.L_x_50421:
[----:B------:R-:W-:Y:S05]  /*113d0*/  BSYNC B1 ;  /* 0x0000000000017941 */ /* 0x000fea0003800000 */
.L_x_50420:
        /* <DEDUP_REMOVED lines=13> */
.L_x_50424:
        /* <DEDUP_REMOVED lines=12> */
.L_x_50427:
[----:B------:R-:W-:Y:S02]  /*11570*/  IMAD.MOV.U32 R6, RZ, RZ, R212 ;  /* 0x000000ffff067224 */ /* 0x000fe400078e00d4 */
.L_x_50428:
[----:B------:R-:W-:Y:S05]  /*11580*/  BSYNC B1 ;  /* 0x0000000000017941 */ /* 0x000fea0003800000 */
.L_x_50426:
        /* <DEDUP_REMOVED lines=18> */
.L_x_50432:
[----:B------:R-:W-:Y:S05]  /*116b0*/  BSYNC B2 ;  /* 0x0000000000027941 */ /* 0x000fea0003800000 */
.L_x_50431:
        /* <DEDUP_REMOVED lines=44> */
.L_x_50430:
[----:B------:R-:W-:Y:S05]  /*11980*/  BSYNC B1 ;  /* 0x0000000000017941 */ /* 0x000fea0003800000 */
.L_x_50429:
        /* <DEDUP_REMOVED lines=10> */
.L_x_50425:
        /* <DEDUP_REMOVED lines=49> */
.L_x_50433:
        /* <DEDUP_REMOVED lines=11> */
[----:B------:R-:W-:Y:S02]  /*11df0*/  ISETP.NE.AND P1, PT, R0, 0x3, PT ;  /* 0x000000030000780c */ /* 0x000fe40003f25270 */
[----:B------:R-:W-:-:S11]  /*11e00*/  MOV R2, R215 ;  /* 0x000000d700027202 */ /* 0x000fd60000000f00 */
[----:B------:R-:W-:Y:S05]  /*11e10*/  @P1 BRA `(.L_x_50436) ;  /* 0x0000003000001947 */ /* 0x000fea0003800000 */
[----:B------:R-:W-:Y:S01]  /*11e20*/  IMAD.MOV.U32 R2, RZ, RZ, R210 ;  /* 0x000000ffff027224 */ /* 0x000fe200078e00d2 */
[----:B------:R-:W-:Y:S05]  /*11e30*/  BRA `(.L_x_50436) ;  /* 0x0000001000007947 */ /* 0x000fea0003800000 */
.L_x_50435:
[----:B--2---:R-:W-:Y:S02]  /*11e40*/  IMAD.MOV.U32 R2, RZ, RZ, R212 ;  /* 0x000000ffff027224 */ /* 0x004fe400078e00d4 */
.L_x_50436:
[----:B------:R-:W-:Y:S05]  /*11e50*/  BSYNC B1 ;  /* 0x0000000000017941 */ /* 0x000fea0003800000 */
.L_x_50434:
        /* <DEDUP_REMOVED lines=16> */
.L_x_50440:
[----:B------:R-:W-:Y:S05]  /*11f60*/  BSYNC B2 ;  /* 0x0000000000027941 */ /* 0x000fea0003800000 */
.L_x_50439:
        /* <DEDUP_REMOVED lines=44> */
.L_x_50438:
[----:B------:R-:W-:Y:S05]  /*12230*/  BSYNC B1 ;  /* 0x0000000000017941 */ /* 0x000fea0003800000 */
.L_x_50437:
        /* <DEDUP_REMOVED lines=14> */
.L_x_50441:
        /* <DEDUP_REMOVED lines=12> */
.L_x_50444:
[----:B------:R-:W-:Y:S02]  /*123e0*/  IMAD.MOV.U32 R2, RZ, RZ, R212 ;  /* 0x000000ffff027224 */ /* 0x000fe400078e00d4 */
.L_x_50445:
[----:B------:R-:W-:Y:S05]  /*123f0*/  BSYNC B1 ;  /* 0x0000000000017941 */ /* 0x000fea0003800000 */
.L_x_50443:
        /* <DEDUP_REMOVED lines=16> */
.L_x_50449:
[----:B------:R-:W-:Y:S05]  /*12500*/  BSYNC B2 ;  /* 0x0000000000027941 */ /* 0x000fea0003800000 */
.L_x_50448:
        /* <DEDUP_REMOVED lines=44> */
.L_x_50447:
[----:B------:R-:W-:Y:S05]  /*127d0*/  BSYNC B1 ;  /* 0x0000000000017941 */ /* 0x000fea0003800000 */
.L_x_50446:
        /* <DEDUP_REMOVED lines=9> */
.L_x_50442:
        /* <DEDUP_REMOVED lines=12> */
.L_x_50451:
[----:B------:R-:W-:Y:S02]  /*12930*/  MOV R2, R212 ;  /* 0x000000d400027202 */ /* 0x000fe40000000f00 */
.L_x_50452:
[----:B------:R-:W-:Y:S05]  /*12940*/  BSYNC B1 ;  /* 0x0000000000017941 */ /* 0x000fea0003800000 */
.L_x_50450:
        /* <DEDUP_REMOVED lines=16> */
.L_x_50456:
[----:B------:R-:W-:Y:S05]  /*12a50*/  BSYNC B2 ;  /* 0x0000000000027941 */ /* 0x000fea0003800000 */
.L_x_50455:
        /* <DEDUP_REMOVED lines=44> */
.L_x_50454:
[----:B------:R-:W-:Y:S05]  /*12d20*/  BSYNC B1 ;  /* 0x0000000000017941 */ /* 0x000fea0003800000 */
.L_x_50453:
        /* <DEDUP_REMOVED lines=13> */
.L_x_50457:
        /* <DEDUP_REMOVED lines=12> */
.L_x_50460:
[----:B------:R-:W-:Y:S02]  /*12ec0*/  MOV R12, R212 ;  /* 0x000000d4000c7202 */ /* 0x000fe40000000f00 */
.L_x_50461:
[----:B------:R-:W-:Y:S05]  /*12ed0*/  BSYNC B1 ;  /* 0x0000000000017941 */ /* 0x000fea0003800000 */
.L_x_50459:
        /* <DEDUP_REMOVED lines=16> */
.L_x_50465:
[----:B------:R-:W-:Y:S05]  /*12fe0*/  BSYNC B2 ;  /* 0x0000000000027941 */ /* 0x000fea0003800000 */
.L_x_50464:
        /* <DEDUP_REMOVED lines=44> */
.L_x_50463:
[----:B------:R-:W-:Y:S05]  /*132b0*/  BSYNC B1 ;  /* 0x0000000000017941 */ /* 0x000fea0003800000 */
.L_x_50462:
        /* <DEDUP_REMOVED lines=10> */
.L_x_50458:
        /* <DEDUP_REMOVED lines=12> */
.L_x_50467:
[----:B------:R-:W-:Y:S02]  /*13420*/  IMAD.MOV.U32 R16, RZ, RZ, R212 ;  /* 0x000000ffff107224 */ /* 0x000fe400078e00d4 */
.L_x_50468:
[----:B------:R-:W-:Y:S05]  /*13430*/  BSYNC B1 ;  /* 0x0000000000017941 */ /* 0x000fea0003800000 */
.L_x_50466:
        /* <DEDUP_REMOVED lines=16> */
.L_x_50472:
[----:B------:R-:W-:Y:S05]  /*13540*/  BSYNC B2 ;  /* 0x0000000000027941 */ /* 0x000fea0003800000 */
.L_x_50471:
        /* <DEDUP_REMOVED lines=44> */
.L_x_50470:
[----:B------:R-:W-:Y:S05]  /*13810*/  BSYNC B1 ;  /* 0x0000000000017941 */ /* 0x000fea0003800000 */
.L_x_50469:
        /* <DEDUP_REMOVED lines=13> */
.L_x_50473:
        /* <DEDUP_REMOVED lines=12> */
.L_x_50476:
[----:B------:R-:W-:Y:S02]  /*139b0*/  IMAD.MOV.U32 R11, RZ, RZ, R212 ;  /* 0x000000ffff0b7224 */ /* 0x000fe400078e00d4 */
.L_x_50477:
[----:B------:R-:W-:Y:S05]  /*139c0*/  BSYNC B1 ;  /* 0x0000000000017941 */ /* 0x000fea0003800000 */
.L_x_50475:
        /* <DEDUP_REMOVED lines=16> */
.L_x_50481:
[----:B------:R-:W-:Y:S05]  /*13ad0*/  BSYNC B2 ;  /* 0x0000000000027941 */ /* 0x000fea0003800000 */
.L_x_50480:
        /* <DEDUP_REMOVED lines=44> */
.L_x_50479:
[----:B------:R-:W-:Y:S05]  /*13da0*/  BSYNC B1 ;  /* 0x0000000000017941 */ /* 0x000fea0003800000 */
.L_x_50478:
        /* <DEDUP_REMOVED lines=10> */
.L_x_50474:
        /* <DEDUP_REMOVED lines=12> */
.L_x_50483:
[----:B------:R-:W-:Y:S02]  /*13f10*/  IMAD.MOV.U32 R20, RZ, RZ, R212 ;  /* 0x000000ffff147224 */ /* 0x000fe400078e00d4 */
.L_x_50484:
[----:B------:R-:W-:Y:S05]  /*13f20*/  BSYNC B1 ;  /* 0x0000000000017941 */ /* 0x000fea0003800000 */
.L_x_50482:
        /* <DEDUP_REMOVED lines=16> */
.L_x_50488:
[----:B------:R-:W-:Y:S05]  /*14030*/  BSYNC B2 ;  /* 0x0000000000027941 */ /* 0x000fea0003800000 */
.L_x_50487:
        /* <DEDUP_REMOVED lines=44> */
.L_x_50486:
[----:B------:R-:W-:Y:S05]  /*14300*/  BSYNC B1 ;  /* 0x0000000000017941 */ /* 0x000fea0003800000 */
.L_x_50485:
        /* <DEDUP_REMOVED lines=12> */
.L_x_50489:
        /* <DEDUP_REMOVED lines=12> */
.L_x_50492:
[----:B------:R-:W-:Y:S02]  /*14490*/  IMAD.MOV.U32 R10, RZ, RZ, R212 ;  /* 0x000000ffff0a7224 */ /* 0x000fe400078e00d4 */
.L_x_50493:
[----:B------:R-:W-:Y:S05]  /*144a0*/  BSYNC B1 ;  /* 0x0000000000017941 */ /* 0x000fea0003800000 */
.L_x_50491:
        /* <DEDUP_REMOVED lines=16> */
.L_x_50497:
[----:B------:R-:W-:Y:S05]  /*145b0*/  BSYNC B2 ;  /* 0x0000000000027941 */ /* 0x000fea0003800000 */
.L_x_50496:
        /* <DEDUP_REMOVED lines=44> */
.L_x_50495:
[----:B------:R-:W-:Y:S05]  /*14880*/  BSYNC B1 ;  /* 0x0000000000017941 */ /* 0x000fea0003800000 */
.L_x_50494:
        /* <DEDUP_REMOVED lines=10> */
.L_x_50490:
        /* <DEDUP_REMOVED lines=12> */
.L_x_50499:
[----:B------:R-:W-:Y:S02]  /*149f0*/  MOV R17, R212 ;  /* 0x000000d400117202 */ /* 0x000fe40000000f00 */
.L_x_50500:
[----:B------:R-:W-:Y:S05]  /*14a00*/  BSYNC B1 ;  /* 0x0000000000017941 */ /* 0x000fea0003800000 */
.L_x_50498:
        /* <DEDUP_REMOVED lines=16> */
.L_x_50504:
[----:B------:R-:W-:Y:S05]  /*14b10*/  BSYNC B2 ;  /* 0x0000000000027941 */ /* 0x000fea0003800000 */
.L_x_50503:
        /* <DEDUP_REMOVED lines=44> */
.L_x_50502:
[----:B------:R-:W-:Y:S05]  /*14de0*/  BSYNC B1 ;  /* 0x0000000000017941 */ /* 0x000fea0003800000 */
.L_x_50501:
        /* <DEDUP_REMOVED lines=12> */
.L_x_50505:
        /* <DEDUP_REMOVED lines=12> */
.L_x_50508:
[----:B------:R-:W-:Y:S02]  /*14f70*/  MOV R9, R212 ;  /* 0x000000d400097202 */ /* 0x000fe40000000f00 */
.L_x_50509:
[----:B------:R-:W-:Y:S05]  /*14f80*/  BSYNC B1 ;  /* 0x0000000000017941 */ /* 0x000fea0003800000 */
.L_x_50507:
        /* <DEDUP_REMOVED lines=16> */
.L_x_50513:
[----:B------:R-:W-:Y:S05]  /*15090*/  BSYNC B2 ;  /* 0x0000000000027941 */ /* 0x000fea0003800000 */
.L_x_50512:
        /* <DEDUP_REMOVED lines=44> */
.L_x_50511:
[----:B------:R-:W-:Y:S05]  /*15360*/  BSYNC B1 ;  /* 0x0000000000017941 */ /* 0x000fea0003800000 */
.L_x_50510:
        /* <DEDUP_REMOVED lines=10> */
.L_x_50506:
        /* <DEDUP_REMOVED lines=12> */
.L_x_50515:
[----:B------:R-:W-:Y:S02]  /*154d0*/  IMAD.MOV.U32 R17, RZ, RZ, R212 ;  /* 0x000000ffff117224 */ /* 0x000fe400078e00d4 */
.L_x_50516:
[----:B------:R-:W-:Y:S05]  /*154e0*/  BSYNC B1 ;  /* 0x0000000000017941 */ /* 0x000fea0003800000 */
.L_x_50514:
        /* <DEDUP_REMOVED lines=16> */
.L_x_50520:
[----:B------:R-:W-:Y:S05]  /*155f0*/  BSYNC B2 ;  /* 0x0000000000027941 */ /* 0x000fea0003800000 */
.L_x_50519:
        /* <DEDUP_REMOVED lines=44> */
.L_x_50518:
[----:B------:R-:W-:Y:S05]  /*158c0*/  BSYNC B1 ;  /* 0x0000000000017941 */ /* 0x000fea0003800000 */
.L_x_50517:
        /* <DEDUP_REMOVED lines=12> */
.L_x_50521:
        /* <DEDUP_REMOVED lines=12> */
.L_x_50524:
[----:B------:R-:W-:Y:S02]  /*15a50*/  IMAD.MOV.U32 R8, RZ, RZ, R212 ;  /* 0x000000ffff087224 */ /* 0x000fe400078e00d4 */
.L_x_50525:
[----:B------:R-:W-:Y:S05]  /*15a60*/  BSYNC B1 ;  /* 0x0000000000017941 */ /* 0x000fea0003800000 */
.L_x_50523:
        /* <DEDUP_REMOVED lines=16> */
.L_x_50529:
[----:B------:R-:W-:Y:S05]  /*15b70*/  BSYNC B2 ;  /* 0x0000000000027941 */ /* 0x000fea0003800000 */
.L_x_50528:
        /* <DEDUP_REMOVED lines=44> */
.L_x_50527:
[----:B------:R-:W-:Y:S05]  /*15e40*/  BSYNC B1 ;  /* 0x0000000000017941 */ /* 0x000fea0003800000 */
.L_x_50526:
        /* <DEDUP_REMOVED lines=10> */
.L_x_50522:
        /* <DEDUP_REMOVED lines=12> */
.L_x_50531:
[----:B------:R-:W-:Y:S02]  /*15fb0*/  IMAD.MOV.U32 R17, RZ, RZ, R212 ;  /* 0x000000ffff117224 */ /* 0x000fe400078e00d4 */
.L_x_50532:
[----:B------:R-:W-:Y:S05]  /*15fc0*/  BSYNC B1 ;  /* 0x0000000000017941 */ /* 0x000fea0003800000 */
.L_x_50530:
        /* <DEDUP_REMOVED lines=16> */
.L_x_50536:
[----:B------:R-:W-:Y:S05]  /*160d0*/  BSYNC B2 ;  /* 0x0000000000027941 */ /* 0x000fea0003800000 */
.L_x_50535:
        /* <DEDUP_REMOVED lines=44> */
.L_x_50534:
[----:B------:R-:W-:Y:S05]  /*163a0*/  BSYNC B1 ;  /* 0x0000000000017941 */ /* 0x000fea0003800000 */
.L_x_50533:
        /* <DEDUP_REMOVED lines=12> */
.L_x_50537:
        /* <DEDUP_REMOVED lines=12> */
.L_x_50540:
[----:B------:R-:W-:Y:S02]  /*16530*/  IMAD.MOV.U32 R7, RZ, RZ, R212 ;  /* 0x000000ffff077224 */ /* 0x000fe400078e00d4 */
.L_x_50541:
[----:B------:R-:W-:Y:S05]  /*16540*/  BSYNC B1 ;  /* 0x0000000000017941 */ /* 0x000fea0003800000 */
.L_x_50539:
        /* <DEDUP_REMOVED lines=16> */
.L_x_50545:
[----:B------:R-:W-:Y:S05]  /*16650*/  BSYNC B2 ;  /* 0x0000000000027941 */ /* 0x000fea0003800000 */
.L_x_50544:
        /* <DEDUP_REMOVED lines=44> */
.L_x_50543:
[----:B------:R-:W-:Y:S05]  /*16920*/  BSYNC B1 ;  /* 0x0000000000017941 */ /* 0x000fea0003800000 */
.L_x_50542:
        /* <DEDUP_REMOVED lines=10> */
.L_x_50538:
        /* <DEDUP_REMOVED lines=12> */
.L_x_50547:
[----:B------:R-:W-:Y:S02]  /*16a90*/  MOV R17, R212 ;  /* 0x000000d400117202 */ /* 0x000fe40000000f00 */
.L_x_50548:
[----:B------:R-:W-:Y:S05]  /*16aa0*/  BSYNC B1 ;  /* 0x0000000000017941 */ /* 0x000fea0003800000 */
.L_x_50546:
        /* <DEDUP_REMOVED lines=16> */
.L_x_50552:
[----:B------:R-:W-:Y:S05]  /*16bb0*/  BSYNC B2 ;  /* 0x0000000000027941 */ /* 0x000fea0003800000 */
.L_x_50551:
        /* <DEDUP_REMOVED lines=44> */
.L_x_50550:
[----:B------:R-:W-:Y:S05]  /*16e80*/  BSYNC B1 ;  /* 0x0000000000017941 */ /* 0x000fea0003800000 */
.L_x_50549:
        /* <DEDUP_REMOVED lines=13> */
.L_x_50553:
        /* <DEDUP_REMOVED lines=12> */
.L_x_50556:
[----:B------:R-:W-:Y:S02]  /*17020*/  MOV R6, R212 ;  /* 0x000000d400067202 */ /* 0x000fe40000000f00 */
.L_x_50557:
[----:B------:R-:W-:Y:S05]  /*17030*/  BSYNC B1 ;  /* 0x0000000000017941 */ /* 0x000fea0003800000 */
.L_x_50555:
        /* <DEDUP_REMOVED lines=18> */
.L_x_50561:
[----:B------:R-:W-:Y:S05]  /*17160*/  BSYNC B2 ;  /* 0x0000000000027941 */ /* 0x000fea0003800000 */
.L_x_50560:
        /* <DEDUP_REMOVED lines=44> */
.L_x_50559:
[----:B------:R-:W-:Y:S05]  /*17430*/  BSYNC B1 ;  /* 0x0000000000017941 */ /* 0x000fea0003800000 */
.L_x_50558:
        /* <DEDUP_REMOVED lines=10> */
.L_x_50554:
        /* <DEDUP_REMOVED lines=47> */
.L_x_50562:
        /* <DEDUP_REMOVED lines=18> */
.L_x_50564:
[----:B------:R-:W-:Y:S02]  /*178f0*/  IMAD.MOV.U32 R0, RZ, RZ, R212 ;  /* 0x000000ffff007224 */ /* 0x000fe400078e00d4 */
.L_x_50565:
[----:B------:R-:W-:Y:S05]  /*17900*/  BSYNC B1 ;  /* 0x0000000000017941 */ /* 0x000fea0003800000 */
.L_x_50563:
        /* <DEDUP_REMOVED lines=16> */
.L_x_50569:
[----:B------:R-:W-:Y:S05]  /*17a10*/  BSYNC B2 ;  /* 0x0000000000027941 */ /* 0x000fea0003800000 */
.L_x_50568:
        /* <DEDUP_REMOVED lines=44> */
.L_x_50567:
[----:B------:R-:W-:Y:S05]  /*17ce0*/  BSYNC B1 ;  /* 0x0000000000017941 */ /* 0x000fea0003800000 */
.L_x_50566:
        /* <DEDUP_REMOVED lines=15> */
.L_x_50570:
        /* <DEDUP_REMOVED lines=12> */
.L_x_50573:
[----:B------:R-:W-:Y:S02]  /*17ea0*/  IMAD.MOV.U32 R0, RZ, RZ, R212 ;  /* 0x000000ffff007224 */ /* 0x000fe400078e00d4 */
.L_x_50574:
[----:B------:R-:W-:Y:S05]  /*17eb0*/  BSYNC B1 ;  /* 0x0000000000017941 */ /* 0x000fea0003800000 */
.L_x_50572:
        /* <DEDUP_REMOVED lines=16> */
.L_x_50578:
[----:B------:R-:W-:Y:S05]  /*17fc0*/  BSYNC B2 ;  /* 0x0000000000027941 */ /* 0x000fea0003800000 */
.L_x_50577:
        /* <DEDUP_REMOVED lines=44> */
.L_x_50576:
[----:B------:R-:W-:Y:S05]  /*18290*/  BSYNC B1 ;  /* 0x0000000000017941 */ /* 0x000fea0003800000 */
.L_x_50575:
        /* <DEDUP_REMOVED lines=9> */
.L_x_50571:
        /* <DEDUP_REMOVED lines=12> */
.L_x_50580:
[----:B------:R-:W-:Y:S02]  /*183f0*/  IMAD.MOV.U32 R0, RZ, RZ, R212 ;  /* 0x000000ffff007224 */ /* 0x000fe400078e00d4 */
.L_x_50581:
[----:B------:R-:W-:Y:S05]  /*18400*/  BSYNC B1 ;  /* 0x0000000000017941 */ /* 0x000fea0003800000 */
.L_x_50579:
        /* <DEDUP_REMOVED lines=16> */
.L_x_50585:
[----:B------:R-:W-:Y:S05]  /*18510*/  BSYNC B2 ;  /* 0x0000000000027941 */ /* 0x000fea0003800000 */
.L_x_50584:
        /* <DEDUP_REMOVED lines=44> */
.L_x_50583:
[----:B------:R-:W-:Y:S05]  /*187e0*/  BSYNC B1 ;  /* 0x0000000000017941 */ /* 0x000fea0003800000 */
.L_x_50582:
        /* <DEDUP_REMOVED lines=14> */
.L_x_50586:
        /* <DEDUP_REMOVED lines=12> */
.L_x_50589:
[----:B------:R-:W-:Y:S02]  /*18990*/  IMAD.MOV.U32 R0, RZ, RZ, R212 ;  /* 0x000000ffff007224 */ /* 0x000fe400078e00d4 */
.L_x_50590:
[----:B------:R-:W-:Y:S05]  /*189a0*/  BSYNC B1 ;  /* 0x0000000000017941 */ /* 0x000fea0003800000 */
.L_x_50588:
        /* <DEDUP_REMOVED lines=16> */
.L_x_50594:
[----:B------:R-:W-:Y:S05]  /*18ab0*/  BSYNC B2 ;  /* 0x0000000000027941 */ /* 0x000fea0003800000 */
.L_x_50593:
        /* <DEDUP_REMOVED lines=44> */
.L_x_50592:
[----:B------:R-:W-:Y:S05]  /*18d80*/  BSYNC B1 ;  /* 0x0000000000017941 */ /* 0x000fea0003800000 */
.L_x_50591:
[----:B------:R-:W0:Y:S01]  /*18d90*/  I2F.U32 R21, R0 ;  /* 0x0000000000157306 */ /* 0x000e220000201000 */
[----:B------:R-:W-:-:S05]  /*18da0*/  HADD2.F32 R12, -RZ, R96.H1_H1 ;  /* 0x30000060ff0c7230 */ /* 0x000fca0000004100 */
[----:B------:R-:W-:Y:S02]  /*18db0*/  FMUL.FTZ R12, R12, c[0x0][0x1e8] ;  /* 0x00007a000c0c7a20 */ /* 0x000fe40000410000 */
[----:B0-----:R-:W-:-:S05]  /*18dc0*/  FFMA.FTZ R21, R21, R220, 1.1641532182693481445e-10 ;  /* 0x2f00000015157423 */ /* 0x001fca00000100dc */
[----:B------:R-:W-:-:S04]  /*18dd0*/  FSETP.GTU.FTZ.AND P1, PT, R21, c[0x0][0x1e4], PT ;  /* 0x0000790015007a0b */ /* 0x000fc80003f3c000 */
[----:B------:R-:W-:-:S05]  /*18de0*/  FSEL R12, R12, RZ, !P1 ;  /* 0x000000ff0c0c7208 */ /* 0x000fca0004800000 */
[----:B------:R-:W-:Y:S01]  /*18df0*/  FADD.FTZ R53, R53, R12 ;  /* 0x0000000c35357221 */ /* 0x000fe20000010000 */
[----:B------:R-:W-:-:S03]  /*18e00*/  SEL R12, RZ, 0x1, P1 ;  /* 0x00000001ff0c7807 */ /* 0x000fc60000800000 */
[----:B------:R-:W-:Y:S02]  /*18e10*/  @P0 FADD.FTZ R53, R93, R53 ;  /* 0x000000355d350221 */ /* 0x000fe40000010000 */
.L_x_50587:
        /* <DEDUP_REMOVED lines=12> */
.L_x_50596:
[----:B------:R-:W-:Y:S02]  /*18ee0*/  IMAD.MOV.U32 R0, RZ, RZ, R212 ;  /* 0x000000ffff007224 */ /* 0x000fe400078e00d4 */
.L_x_50597:
[----:B------:R-:W-:Y:S05]  /*18ef0*/  BSYNC B1 ;  /* 0x0000000000017941 */ /* 0x000fea0003800000 */
.L_x_50595:
        /* <DEDUP_REMOVED lines=16> */
.L_x_50601:
[----:B------:R-:W-:Y:S05]  /*19000*/  BSYNC B2 ;  /* 0x0000000000027941 */ /* 0x000fea0003800000 */
.L_x_50600:
        /* <DEDUP_REMOVED lines=44> */
.L_x_50599:
[----:B------:R-:W-:Y:S05]  /*192d0*/  BSYNC B1 ;  /* 0x0000000000017941 */ /* 0x000fea0003800000 */
.L_x_50598:
        /* <DEDUP_REMOVED lines=14> */
.L_x_50602:
        /* <DEDUP_REMOVED lines=12> */
.L_x_50605:
[----:B------:R-:W-:Y:S02]  /*19480*/  IMAD.MOV.U32 R0, RZ, RZ, R212 ;  /* 0x000000ffff007224 */ /* 0x000fe400078e00d4 */
.L_x_50606:
[----:B------:R-:W-:Y:S05]  /*19490*/  BSYNC B1 ;  /* 0x0000000000017941 */ /* 0x000fea0003800000 */
.L_x_50604:
        /* <DEDUP_REMOVED lines=16> */
.L_x_50610:
[----:B------:R-:W-:Y:S05]  /*195a0*/  BSYNC B2 ;  /* 0x0000000000027941 */ /* 0x000fea0003800000 */
.L_x_50609:
        /* <DEDUP_REMOVED lines=44> */
.L_x_50608:
[----:B------:R-:W-:Y:S05]  /*19870*/  BSYNC B1 ;  /* 0x0000000000017941 */ /* 0x000fea0003800000 */
.L_x_50607:
        /* <DEDUP_REMOVED lines=9> */
.L_x_50603:
        /* <DEDUP_REMOVED lines=12> */
.L_x_50612:
[----:B------:R-:W-:Y:S02]  /*199d0*/  IMAD.MOV.U32 R0, RZ, RZ, R212 ;  /* 0x000000ffff007224 */ /* 0x000fe400078e00d4 */
.L_x_50613:
[----:B------:R-:W-:Y:S05]  /*199e0*/  BSYNC B1 ;  /* 0x0000000000017941 */ /* 0x000fea0003800000 */
.L_x_50611:
        /* <DEDUP_REMOVED lines=16> */
.L_x_50617:
[----:B------:R-:W-:Y:S05]  /*19af0*/  BSYNC B2 ;  /* 0x0000000000027941 */ /* 0x000fea0003800000 */
.L_x_50616:
        /* <DEDUP_REMOVED lines=44> */
.L_x_50615:
[----:B------:R-:W-:Y:S05]  /*19dc0*/  BSYNC B1 ;  /* 0x0000000000017941 */ /* 0x000fea0003800000 */
.L_x_50614:
        /* <DEDUP_REMOVED lines=12> */
.L_x_50618:
        /* <DEDUP_REMOVED lines=12> */
.L_x_50621:
[----:B------:R-:W-:Y:S02]  /*19f50*/  IMAD.MOV.U32 R0, RZ, RZ, R212 ;  /* 0x000000ffff007224 */ /* 0x000fe400078e00d4 */
.L_x_50622:
[----:B------:R-:W-:Y:S05]  /*19f60*/  BSYNC B1 ;  /* 0x0000000000017941 */ /* 0x000fea0003800000 */
.L_x_50620:
        /* <DEDUP_REMOVED lines=16> */
.L_x_50626:
[----:B------:R-:W-:Y:S05]  /*1a070*/  BSYNC B2 ;  /* 0x0000000000027941 */ /* 0x000fea0003800000 */
.L_x_50625:
        /* <DEDUP_REMOVED lines=44> */
.L_x_50624:
[----:B------:R-:W-:Y:S05]  /*1a340*/  BSYNC B1 ;  /* 0x0000000000017941 */ /* 0x000fea0003800000 */
.L_x_50623:
        /* <DEDUP_REMOVED lines=9> */
.L_x_50619:
        /* <DEDUP_REMOVED lines=12> */
.L_x_50628:
[----:B------:R-:W-:Y:S02]  /*1a4a0*/  IMAD.MOV.U32 R0, RZ, RZ, R212 ;  /* 0x000000ffff007224 */ /* 0x000fe400078e00d4 */
.L_x_50629:
[----:B------:R-:W-:Y:S05]  /*1a4b0*/  BSYNC B1 ;  /* 0x0000000000017941 */ /* 0x000fea0003800000 */
.L_x_50627:
        /* <DEDUP_REMOVED lines=16> */
.L_x_50633:
[----:B------:R-:W-:Y:S05]  /*1a5c0*/  BSYNC B2 ;  /* 0x0000000000027941 */ /* 0x000fea0003800000 */
.L_x_50632:
        /* <DEDUP_REMOVED lines=44> */
.L_x_50631:
[----:B------:R-:W-:Y:S05]  /*1a890*/  BSYNC B1 ;  /* 0x0000000000017941 */ /* 0x000fea0003800000 */
.L_x_50630:
        /* <DEDUP_REMOVED lines=12> */
.L_x_50634:
        /* <DEDUP_REMOVED lines=12> */
.L_x_50637:
[----:B------:R-:W-:Y:S02]  /*1aa20*/  IMAD.MOV.U32 R0, RZ, RZ, R212 ;  /* 0x000000ffff007224 */ /* 0x000fe400078e00d4 */
.L_x_50638:
[----:B------:R-:W-:Y:S05]  /*1aa30*/  BSYNC B1 ;  /* 0x0000000000017941 */ /* 0x000fea0003800000 */
.L_x_50636:
        /* <DEDUP_REMOVED lines=16> */
.L_x_50642:
[----:B------:R-:W-:Y:S05]  /*1ab40*/  BSYNC B2 ;  /* 0x0000000000027941 */ /* 0x000fea0003800000 */
.L_x_50641:
        /* <DEDUP_REMOVED lines=44> */
.L_x_50640:
[----:B------:R-:W-:Y:S05]  /*1ae10*/  BSYNC B1 ;  /* 0x0000000000017941 */ /* 0x000fea0003800000 */
.L_x_50639:
        /* <DEDUP_REMOVED lines=9> */
.L_x_50635:
        /* <DEDUP_REMOVED lines=12> */
.L_x_50644:
[----:B------:R-:W-:Y:S02]  /*1af70*/  IMAD.MOV.U32 R0, RZ, RZ, R212 ;  /* 0x000000ffff007224 */ /* 0x000fe400078e00d4 */
.L_x_50645:
[----:B------:R-:W-:Y:S05]  /*1af80*/  BSYNC B1 ;  /* 0x0000000000017941 */ /* 0x000fea0003800000 */
.L_x_50643:
        /* <DEDUP_REMOVED lines=16> */
.L_x_50649:
[----:B------:R-:W-:Y:S05]  /*1b090*/  BSYNC B2 ;  /* 0x0000000000027941 */ /* 0x000fea0003800000 */
.L_x_50648:
        /* <DEDUP_REMOVED lines=44> */
.L_x_50647:
[----:B------:R-:W-:Y:S05]  /*1b360*/  BSYNC B1 ;  /* 0x0000000000017941 */ /* 0x000fea0003800000 */
.L_x_50646:
        /* <DEDUP_REMOVED lines=12> */
.L_x_50650:
        /* <DEDUP_REMOVED lines=12> */
.L_x_50653:
[----:B------:R-:W-:Y:S02]  /*1b4f0*/  IMAD.MOV.U32 R0, RZ, RZ, R212 ;  /* 0x000000ffff007224 */ /* 0x000fe400078e00d4 */
.L_x_50654:
[----:B------:R-:W-:Y:S05]  /*1b500*/  BSYNC B1 ;  /* 0x0000000000017941 */ /* 0x000fea0003800000 */
.L_x_50652:
        /* <DEDUP_REMOVED lines=16> */
.L_x_50658:
[----:B------:R-:W-:Y:S05]  /*1b610*/  BSYNC B2 ;  /* 0x0000000000027941 */ /* 0x000fea0003800000 */
.L_x_50657:
        /* <DEDUP_REMOVED lines=44> */
.L_x_50656:
[----:B------:R-:W-:Y:S05]  /*1b8e0*/  BSYNC B1 ;  /* 0x0000000000017941 */ /* 0x000fea0003800000 */
.L_x_50655:
        /* <DEDUP_REMOVED lines=9> */
.L_x_50651:
        /* <DEDUP_REMOVED lines=12> */
.L_x_50660:
[----:B------:R-:W-:Y:S02]  /*1ba40*/  IMAD.MOV.U32 R0, RZ, RZ, R212 ;  /* 0x000000ffff007224 */ /* 0x000fe400078e00d4 */
.L_x_50661:
[----:B------:R-:W-:Y:S05]  /*1ba50*/  BSYNC B1 ;  /* 0x0000000000017941 */ /* 0x000fea0003800000 */
.L_x_50659:
        /* <DEDUP_REMOVED lines=16> */
.L_x_50665:
[----:B------:R-:W-:Y:S05]  /*1bb60*/  BSYNC B2 ;  /* 0x0000000000027941 */ /* 0x000fea0003800000 */
.L_x_50664:
        /* <DEDUP_REMOVED lines=44> */
.L_x_50663:
[----:B------:R-:W-:Y:S05]  /*1be30*/  BSYNC B1 ;  /* 0x0000000000017941 */ /* 0x000fea0003800000 */
.L_x_50662:
        /* <DEDUP_REMOVED lines=12> */
.L_x_50666:
        /* <DEDUP_REMOVED lines=12> */
.L_x_50669:
[----:B------:R-:W-:Y:S02]  /*1bfc0*/  MOV R0, R212 ;  /* 0x000000d400007202 */ /* 0x000fe40000000f00 */
.L_x_50670:
[----:B------:R-:W-:Y:S05]  /*1bfd0*/  BSYNC B1 ;  /* 0x0000000000017941 */ /* 0x000fea0003800000 */
.L_x_50668:
        /* <DEDUP_REMOVED lines=16> */
.L_x_50674:
[----:B------:R-:W-:Y:S05]  /*1c0e0*/  BSYNC B2 ;  /* 0x0000000000027941 */ /* 0x000fea0003800000 */
.L_x_50673:
        /* <DEDUP_REMOVED lines=44> */
.L_x_50672:
[----:B------:R-:W-:Y:S05]  /*1c3b0*/  BSYNC B1 ;  /* 0x0000000000017941 */ /* 0x000fea0003800000 */
.L_x_50671:
        /* <DEDUP_REMOVED lines=9> */
.L_x_50667:
        /* <DEDUP_REMOVED lines=12> */
.L_x_50676:
[----:B------:R-:W-:Y:S02]  /*1c510*/  MOV R0, R212 ;  /* 0x000000d400007202 */ /* 0x000fe40000000f00 */
.L_x_50677:
[----:B------:R-:W-:Y:S05]  /*1c520*/  BSYNC B1 ;  /* 0x0000000000017941 */ /* 0x000fea0003800000 */
.L_x_50675:
        /* <DEDUP_REMOVED lines=16> */
.L_x_50681:
[----:B------:R-:W-:Y:S05]  /*1c630*/  BSYNC B2 ;  /* 0x0000000000027941 */ /* 0x000fea0003800000 */
.L_x_50680:
        /* <DEDUP_REMOVED lines=44> */
.L_x_50679:
[----:B------:R-:W-:Y:S05]  /*1c900*/  BSYNC B1 ;  /* 0x0000000000017941 */ /* 0x000fea0003800000 */
.L_x_50678:
        /* <DEDUP_REMOVED lines=13> */
.L_x_50682:
        /* <DEDUP_REMOVED lines=12> */
.L_x_50685:
[----:B------:R-:W-:Y:S02]  /*1caa0*/  IMAD.MOV.U32 R0, RZ, RZ, R212 ;  /* 0x000000ffff007224 */ /* 0x000fe400078e00d4 */
.L_x_50686:
[----:B------:R-:W-:Y:S05]  /*1cab0*/  BSYNC B1 ;  /* 0x0000000000017941 */ /* 0x000fea0003800000 */
.L_x_50684:
        /* <DEDUP_REMOVED lines=18> */
.L_x_50690:
[----:B------:R-:W-:Y:S05]  /*1cbe0*/  BSYNC B2 ;  /* 0x0000000000027941 */ /* 0x000fea0003800000 */
.L_x_50689:
        /* <DEDUP_REMOVED lines=44> */
.L_x_50688:
[----:B------:R-:W-:Y:S05]  /*1ceb0*/  BSYNC B1 ;  /* 0x0000000000017941 */ /* 0x000fea0003800000 */
.L_x_50687:
        /* <DEDUP_REMOVED lines=9> */
.L_x_50683:
        /* <DEDUP_REMOVED lines=46> */
.L_x_50691:
        /* <DEDUP_REMOVED lines=19> */
.L_x_50693:
[----:B------:R-:W-:Y:S02]  /*1d360*/  IMAD.MOV.U32 R24, RZ, RZ, R212 ;  /* 0x000000ffff187224 */ /* 0x000fe400078e00d4 */
.L_x_50694:
[----:B------:R-:W-:Y:S05]  /*1d370*/  BSYNC B1 ;  /* 0x0000000000017941 */ /* 0x000fea0003800000 */
.L_x_50692:
        /* <DEDUP_REMOVED lines=16> */
.L_x_50698:
[----:B------:R-:W-:Y:S05]  /*1d480*/  BSYNC B2 ;  /* 0x0000000000027941 */ /* 0x000fea0003800000 */
.L_x_50697:
        /* <DEDUP_REMOVED lines=44> */
.L_x_50696:
[----:B------:R-:W-:Y:S05]  /*1d750*/  BSYNC B1 ;  /* 0x0000000000017941 */ /* 0x000fea0003800000 */
.L_x_50695:
        /* <DEDUP_REMOVED lines=15> */
.L_x_50699:
        /* <DEDUP_REMOVED lines=12> */
.L_x_50702:
[----:B------:R-:W-:Y:S02]  /*1d910*/  MOV R13, R212 ;  /* 0x000000d4000d7202 */ /* 0x000fe40000000f00 */
.L_x_50703:
[----:B------:R-:W-:Y:S05]  /*1d920*/  BSYNC B1 ;  /* 0x0000000000017941 */ /* 0x000fea0003800000 */
.L_x_50701:
        /* <DEDUP_REMOVED lines=16> */
.L_x_50707:
[----:B------:R-:W-:Y:S05]  /*1da30*/  BSYNC B2 ;  /* 0x0000000000027941 */ /* 0x000fea0003800000 */
.L_x_50706:
        /* <DEDUP_REMOVED lines=44> */
.L_x_50705:
[----:B------:R-:W-:Y:S05]  /*1dd00*/  BSYNC B1 ;  /* 0x0000000000017941 */ /* 0x000fea0003800000 */
.L_x_50704:
        /* <DEDUP_REMOVED lines=8> */
[----:B------:R-:W-:-:S03]  /*1dd90*/  PRMT R13, R20, 0x7610, R13 ;  /* 0x00007610140d7816 */ /* 0x000fc6000000000d */
[----:B------:R-:W-:Y:S02]  /*1dda0*/  @P0 FADD.FTZ R44, R92, R44 ;  /* 0x0000002c5c2c0221 */ /* 0x000fe40000010000 */
.L_x_50700:
        /* <DEDUP_REMOVED lines=12> */
.L_x_50709:
[----:B------:R-:W-:Y:S02]  /*1de70*/  MOV R20, R212 ;  /* 0x000000d400147202 */ /* 0x000fe40000000f00 */
.L_x_50710:
[----:B------:R-:W-:Y:S05]  /*1de80*/  BSYNC B1 ;  /* 0x0000000000017941 */ /* 0x000fea0003800000 */
.L_x_50708:
        /* <DEDUP_REMOVED lines=16> */
.L_x_50714:
[----:B------:R-:W-:Y:S05]  /*1df90*/  BSYNC B2 ;  /* 0x0000000000027941 */ /* 0x000fea0003800000 */
.L_x_50713:
        /* <DEDUP_REMOVED lines=44> */
.L_x_50712:
[----:B------:R-:W-:Y:S05]  /*1e260*/  BSYNC B1 ;  /* 0x0000000000017941 */ /* 0x000fea0003800000 */
.L_x_50711:
        /* <DEDUP_REMOVED lines=14> */
.L_x_50715:
        /* <DEDUP_REMOVED lines=12> */
.L_x_50718:
[----:B------:R-:W-:Y:S02]  /*1e410*/  IMAD.MOV.U32 R12, RZ, RZ, R212 ;  /* 0x000000ffff0c7224 */ /* 0x000fe400078e00d4 */
.L_x_50719:
[----:B------:R-:W-:Y:S05]  /*1e420*/  BSYNC B1 ;  /* 0x0000000000017941 */ /* 0x000fea0003800000 */
.L_x_50717:
        /* <DEDUP_REMOVED lines=16> */
.L_x_50723:
[----:B------:R-:W-:Y:S05]  /*1e530*/  BSYNC B2 ;  /* 0x0000000000027941 */ /* 0x000fea0003800000 */
.L_x_50722:
        /* <DEDUP_REMOVED lines=44> */
.L_x_50721:
[----:B------:R-:W-:Y:S05]  /*1e800*/  BSYNC B1 ;  /* 0x0000000000017941 */ /* 0x000fea0003800000 */
.L_x_50720:
        /* <DEDUP_REMOVED lines=8> */
[----:B------:R-:W-:Y:S01]  /*1e890*/  @P0 FADD.FTZ R45, R93, R45 ;  /* 0x0000002d5d2d0221 */ /* 0x000fe20000010000 */
[----:B------:R-:W-:Y:S02]  /*1e8a0*/  PRMT R12, R16, 0x7610, R12 ;  /* 0x00007610100c7816 */ /* 0x000fe4000000000c */
.L_x_50716:
        /* <DEDUP_REMOVED lines=12> */
.L_x_50725:
[----:B------:R-:W-:Y:S02]  /*1e970*/  IMAD.MOV.U32 R16, RZ, RZ, R212 ;  /* 0x000000ffff107224 */ /* 0x000fe400078e00d4 */
.L_x_50726:
[----:B------:R-:W-:Y:S05]  /*1e980*/  BSYNC B1 ;  /* 0x0000000000017941 */ /* 0x000fea0003800000 */
.L_x_50724:
        /* <DEDUP_REMOVED lines=16> */
.L_x_50730:
[----:B------:R-:W-:Y:S05]  /*1ea90*/  BSYNC B2 ;  /* 0x0000000000027941 */ /* 0x000fea0003800000 */
.L_x_50729:
        /* <DEDUP_REMOVED lines=44> */
.L_x_50728:
[----:B------:R-:W-:Y:S05]  /*1ed60*/  BSYNC B1 ;  /* 0x0000000000017941 */ /* 0x000fea0003800000 */
.L_x_50727:
        /* <DEDUP_REMOVED lines=14> */
.L_x_50731:
        /* <DEDUP_REMOVED lines=12> */
.L_x_50734:
[----:B------:R-:W-:Y:S02]  /*1ef10*/  IMAD.MOV.U32 R11, RZ, RZ, R212 ;  /* 0x000000ffff0b7224 */ /* 0x000fe400078e00d4 */
.L_x_50735:
[----:B------:R-:W-:Y:S05]  /*1ef20*/  BSYNC B1 ;  /* 0x0000000000017941 */ /* 0x000fea0003800000 */
.L_x_50733:
        /* <DEDUP_REMOVED lines=16> */
.L_x_50739:
[----:B------:R-:W-:Y:S05]  /*1f030*/  BSYNC B2 ;  /* 0x0000000000027941 */ /* 0x000fea0003800000 */
.L_x_50738:
        /* <DEDUP_REMOVED lines=44> */
.L_x_50737:
[----:B------:R-:W-:Y:S05]  /*1f300*/  BSYNC B1 ;  /* 0x0000000000017941 */ /* 0x000fea0003800000 */
.L_x_50736:
        /* <DEDUP_REMOVED lines=10> */
.L_x_50732:
        /* <DEDUP_REMOVED lines=12> */
.L_x_50741:
[----:B------:R-:W-:Y:S02]  /*1f470*/  IMAD.MOV.U32 R16, RZ, RZ, R212 ;  /* 0x000000ffff107224 */ /* 0x000fe400078e00d4 */
.L_x_50742:
[----:B------:R-:W-:Y:S05]  /*1f480*/  BSYNC B1 ;  /* 0x0000000000017941 */ /* 0x000fea0003800000 */
.L_x_50740:
        /* <DEDUP_REMOVED lines=16> */
.L_x_50746:
[----:B------:R-:W-:Y:S05]  /*1f590*/  BSYNC B2 ;  /* 0x0000000000027941 */ /* 0x000fea0003800000 */
.L_x_50745:
        /* <DEDUP_REMOVED lines=44> */
.L_x_50744:
[----:B------:R-:W-:Y:S05]  /*1f860*/  BSYNC B1 ;  /* 0x0000000000017941 */ /* 0x000fea0003800000 */
.L_x_50743:
        /* <DEDUP_REMOVED lines=12> */
.L_x_50747:
        /* <DEDUP_REMOVED lines=12> */
.L_x_50750:
[----:B------:R-:W-:Y:S02]  /*1f9f0*/  IMAD.MOV.U32 R10, RZ, RZ, R212 ;  /* 0x000000ffff0a7224 */ /* 0x000fe400078e00d4 */
.L_x_50751:
[----:B------:R-:W-:Y:S05]  /*1fa00*/  BSYNC B1 ;  /* 0x0000000000017941 */ /* 0x000fea0003800000 */
.L_x_50749:
        /* <DEDUP_REMOVED lines=16> */
.L_x_50755:
[----:B------:R-:W-:Y:S05]  /*1fb10*/  BSYNC B2 ;  /* 0x0000000000027941 */ /* 0x000fea0003800000 */
.L_x_50754:
        /* <DEDUP_REMOVED lines=44> */
.L_x_50753:
[----:B------:R-:W-:Y:S05]  /*1fde0*/  BSYNC B1 ;  /* 0x0000000000017941 */ /* 0x000fea0003800000 */
.L_x_50752:
        /* <DEDUP_REMOVED lines=10> */
.L_x_50748:
        /* <DEDUP_REMOVED lines=12> */
.L_x_50757:
[----:B------:R-:W-:Y:S02]  /*1ff50*/  IMAD.MOV.U32 R16, RZ, RZ, R212 ;  /* 0x000000ffff107224 */ /* 0x000fe400078e00d4 */
.L_x_50758:
[----:B------:R-:W-:Y:S05]  /*1ff60*/  BSYNC B1 ;  /* 0x0000000000017941 */ /* 0x000fea0003800000 */
.L_x_50756:
        /* <DEDUP_REMOVED lines=16> */
.L_x_50762:
[----:B------:R-:W-:Y:S05]  /*20070*/  BSYNC B2 ;  /* 0x0000000000027941 */ /* 0x000fea0003800000 */
.L_x_50761:
        /* <DEDUP_REMOVED lines=44> */
.L_x_50760:
[----:B------:R-:W-:Y:S05]  /*20340*/  BSYNC B1 ;  /* 0x0000000000017941 */ /* 0x000fea0003800000 */
.L_x_50759:
        /* <DEDUP_REMOVED lines=12> */
.L_x_50763:
        /* <DEDUP_REMOVED lines=12> */
.L_x_50766:
[----:B------:R-:W-:Y:S02]  /*204d0*/  IMAD.MOV.U32 R9, RZ, RZ, R212 ;  /* 0x000000ffff097224 */ /* 0x000fe400078e00d4 */
.L_x_50767:
[----:B------:R-:W-:Y:S05]  /*204e0*/  BSYNC B1 ;  /* 0x0000000000017941 */ /* 0x000fea0003800000 */
.L_x_50765:
        /* <DEDUP_REMOVED lines=16> */
.L_x_50771:
[----:B------:R-:W-:Y:S05]  /*205f0*/  BSYNC B2 ;  /* 0x0000000000027941 */ /* 0x000fea0003800000 */
.L_x_50770:
        /* <DEDUP_REMOVED lines=44> */
.L_x_50769:
[----:B------:R-:W-:Y:S05]  /*208c0*/  BSYNC B1 ;  /* 0x0000000000017941 */ /* 0x000fea0003800000 */
.L_x_50768:
        /* <DEDUP_REMOVED lines=10> */
.L_x_50764:
        /* <DEDUP_REMOVED lines=12> */
.L_x_50773:
[----:B------:R-:W-:Y:S02]  /*20a30*/  IMAD.MOV.U32 R22, RZ, RZ, R212 ;  /* 0x000000ffff167224 */ /* 0x000fe400078e00d4 */
.L_x_50774:
[----:B------:R-:W-:Y:S05]  /*20a40*/  BSYNC B1 ;  /* 0x0000000000017941 */ /* 0x000fea0003800000 */
.L_x_50772:
        /* <DEDUP_REMOVED lines=16> */
.L_x_50778:
[----:B------:R-:W-:Y:S05]  /*20b50*/  BSYNC B2 ;  /* 0x0000000000027941 */ /* 0x000fea0003800000 */
.L_x_50777:
        /* <DEDUP_REMOVED lines=44> */
.L_x_50776:
[----:B------:R-:W-:Y:S05]  /*20e20*/  BSYNC B1 ;  /* 0x0000000000017941 */ /* 0x000fea0003800000 */
.L_x_50775:
        /* <DEDUP_REMOVED lines=12> */
.L_x_50779:
        /* <DEDUP_REMOVED lines=12> */
.L_x_50782:
[----:B------:R-:W-:Y:S02]  /*20fb0*/  MOV R8, R212 ;  /* 0x000000d400087202 */ /* 0x000fe40000000f00 */
.L_x_50783:
[----:B------:R-:W-:Y:S05]  /*20fc0*/  BSYNC B1 ;  /* 0x0000000000017941 */ /* 0x000fea0003800000 */
.L_x_50781:
        /* <DEDUP_REMOVED lines=16> */
.L_x_50787:
[----:B------:R-:W-:Y:S05]  /*210d0*/  BSYNC B2 ;  /* 0x0000000000027941 */ /* 0x000fea0003800000 */
.L_x_50786:
        /* <DEDUP_REMOVED lines=44> */
.L_x_50785:
[----:B------:R-:W-:Y:S05]  /*213a0*/  BSYNC B1 ;  /* 0x0000000000017941 */ /* 0x000fea0003800000 */
.L_x_50784:
        /* <DEDUP_REMOVED lines=10> */
.L_x_50780:
        /* <DEDUP_REMOVED lines=12> */
.L_x_50789:
[----:B------:R-:W-:Y:S02]  /*21510*/  MOV R18, R212 ;  /* 0x000000d400127202 */ /* 0x000fe40000000f00 */
.L_x_50790:
[----:B------:R-:W-:Y:S05]  /*21520*/  BSYNC B1 ;  /* 0x0000000000017941 */ /* 0x000fea0003800000 */
.L_x_50788:
        /* <DEDUP_REMOVED lines=16> */
.L_x_50794:
[----:B------:R-:W-:Y:S05]  /*21630*/  BSYNC B2 ;  /* 0x0000000000027941 */ /* 0x000fea0003800000 */
.L_x_50793:
        /* <DEDUP_REMOVED lines=44> */
.L_x_50792:
[----:B------:R-:W-:Y:S05]  /*21900*/  BSYNC B1 ;  /* 0x0000000000017941 */ /* 0x000fea0003800000 */
.L_x_50791:
        /* <DEDUP_REMOVED lines=12> */
.L_x_50795:
        /* <DEDUP_REMOVED lines=12> */
.L_x_50798:
[----:B------:R-:W-:Y:S02]  /*21a90*/  IMAD.MOV.U32 R7, RZ, RZ, R212 ;  /* 0x000000ffff077224 */ /* 0x000fe400078e00d4 */
.L_x_50799:
[----:B------:R-:W-:Y:S05]  /*21aa0*/  BSYNC B1 ;  /* 0x0000000000017941 */ /* 0x000fea0003800000 */
.L_x_50797:
        /* <DEDUP_REMOVED lines=16> */
.L_x_50803:
[----:B------:R-:W-:Y:S05]  /*21bb0*/  BSYNC B2 ;  /* 0x0000000000027941 */ /* 0x000fea0003800000 */
.L_x_50802:
        /* <DEDUP_REMOVED lines=44> */
.L_x_50801:
[----:B------:R-:W-:Y:S05]  /*21e80*/  BSYNC B1 ;  /* 0x0000000000017941 */ /* 0x000fea0003800000 */
.L_x_50800:
        /* <DEDUP_REMOVED lines=10> */
.L_x_50796:
        /* <DEDUP_REMOVED lines=12> */
.L_x_50805:
[----:B------:R-:W-:Y:S02]  /*21ff0*/  IMAD.MOV.U32 R16, RZ, RZ, R212 ;  /* 0x000000ffff107224 */ /* 0x000fe400078e00d4 */
.L_x_50806:
[----:B------:R-:W-:Y:S05]  /*22000*/  BSYNC B1 ;  /* 0x0000000000017941 */ /* 0x000fea0003800000 */
.L_x_50804:
        /* <DEDUP_REMOVED lines=16> */
.L_x_50810:
[----:B------:R-:W-:Y:S05]  /*22110*/  BSYNC B2 ;  /* 0x0000000000027941 */ /* 0x000fea0003800000 */
.L_x_50809:
        /* <DEDUP_REMOVED lines=44> */
.L_x_50808:
[----:B------:R-:W-:Y:S05]  /*223e0*/  BSYNC B1 ;  /* 0x0000000000017941 */ /* 0x000fea0003800000 */
.L_x_50807:
        /* <DEDUP_REMOVED lines=13> */
.L_x_50811:
        /* <DEDUP_REMOVED lines=12> */
.L_x_50814:
[----:B------:R-:W-:Y:S02]  /*22580*/  IMAD.MOV.U32 R6, RZ, RZ, R212 ;  /* 0x000000ffff067224 */ /* 0x000fe400078e00d4 */
.L_x_50815:
[----:B------:R-:W-:Y:S05]  /*22590*/  BSYNC B1 ;  /* 0x0000000000017941 */ /* 0x000fea0003800000 */
.L_x_50813:
        /* <DEDUP_REMOVED lines=18> */
.L_x_50819:
[----:B------:R-:W-:Y:S05]  /*226c0*/  BSYNC B2 ;  /* 0x0000000000027941 */ /* 0x000fea0003800000 */
.L_x_50818:
[----:B------:R-:W-:Y:S01]  /*226d0*/  LOP3.LUT R17, R17, UR5, R208, 0x96, !PT ;  /* 0x0000000511117c12 */ /* 0x000fe2000f8e96d0 */
[----:B------:R-:W-:Y:S01]  /*226e0*/  IMAD.HI.U32 R18, R213, -0x326172a9, RZ ;  /* 0xcd9e8d57d5127827 */ /* 0x000fe200078e00ff */
[----:B------:R-:W-:-:S03]  /*226f0*/  HFMA2.MMA R22, -RZ, RZ, 0, 0 ;  /* 0x00000000ff167435 */ /* 0x000fc600000001ff */
        /* <DEDUP_REMOVED lines=41> */
.L_x_50817:
[----:B------:R-:W-:Y:S05]  /*22990*/  BSYNC B1 ;  /* 0x0000000000017941 */ /* 0x000fea0003800000 */
.L_x_50816:
        /* <DEDUP_REMOVED lines=10> */
.L_x_50812:
        /* <DEDUP_REMOVED lines=46> */
.L_x_50820:
        /* <DEDUP_REMOVED lines=19> */
.L_x_50822:
[----:B------:R-:W-:Y:S02]  /*22e50*/  MOV R20, R212 ;  /* 0x000000d400147202 */ /* 0x000fe40000000f00 */
.L_x_50823:
[----:B------:R-:W-:Y:S05]  /*22e60*/  BSYNC B1 ;  /* 0x0000000000017941 */ /* 0x000fea0003800000 */
.L_x_50821:
        /* <DEDUP_REMOVED lines=16> */
.L_x_50827:
[----:B------:R-:W-:Y:S05]  /*22f70*/  BSYNC B2 ;  /* 0x0000000000027941 */ /* 0x000fea0003800000 */
.L_x_50826:
        /* <DEDUP_REMOVED lines=44> */
.L_x_50825:
[----:B------:R-:W-:Y:S05]  /*23240*/  BSYNC B1 ;  /* 0x0000000000017941 */ /* 0x000fea0003800000 */
.L_x_50824:
        /* <DEDUP_REMOVED lines=15> */
.L_x_50828:
        /* <DEDUP_REMOVED lines=12> */
.L_x_50831:
[----:B------:R-:W-:Y:S02]  /*23400*/  IMAD.MOV.U32 R13, RZ, RZ, R212 ;  /* 0x000000ffff0d7224 */ /* 0x000fe400078e00d4 */
.L_x_50832:
[----:B------:R-:W-:Y:S05]  /*23410*/  BSYNC B1 ;  /* 0x0000000000017941 */ /* 0x000fea0003800000 */
.L_x_50830:
        /* <DEDUP_REMOVED lines=16> */
.L_x_50836:
[----:B------:R-:W-:Y:S05]  /*23520*/  BSYNC B2 ;  /* 0x0000000000027941 */ /* 0x000fea0003800000 */
.L_x_50835:
        /* <DEDUP_REMOVED lines=44> */
.L_x_50834:
[----:B------:R-:W-:Y:S05]  /*237f0*/  BSYNC B1 ;  /* 0x0000000000017941 */ /* 0x000fea0003800000 */
.L_x_50833:
        /* <DEDUP_REMOVED lines=9> */
.L_x_50829:
        /* <DEDUP_REMOVED lines=12> */
.L_x_50838:
[----:B------:R-:W-:Y:S02]  /*23950*/  IMAD.MOV.U32 R24, RZ, RZ, R212 ;  /* 0x000000ffff187224 */ /* 0x000fe400078e00d4 */
.L_x_50839:
[----:B------:R-:W-:Y:S05]  /*23960*/  BSYNC B1 ;  /* 0x0000000000017941 */ /* 0x000fea0003800000 */
.L_x_50837:
        /* <DEDUP_REMOVED lines=16> */
.L_x_50843:
[----:B------:R-:W-:Y:S05]  /*23a70*/  BSYNC B2 ;  /* 0x0000000000027941 */ /* 0x000fea0003800000 */
.L_x_50842:
        /* <DEDUP_REMOVED lines=44> */
.L_x_50841:
[----:B------:R-:W-:Y:S05]  /*23d40*/  BSYNC B1 ;  /* 0x0000000000017941 */ /* 0x000fea0003800000 */
.L_x_50840:
        /* <DEDUP_REMOVED lines=14> */
.L_x_50844:
        /* <DEDUP_REMOVED lines=12> */
.L_x_50847:
[----:B------:R-:W-:Y:S02]  /*23ef0*/  IMAD.MOV.U32 R12, RZ, RZ, R212 ;  /* 0x000000ffff0c7224 */ /* 0x000fe400078e00d4 */
.L_x_50848:
[----:B------:R-:W-:Y:S05]  /*23f00*/  BSYNC B1 ;  /* 0x0000000000017941 */ /* 0x000fea0003800000 */
.L_x_50846:
        /* <DEDUP_REMOVED lines=16> */
.L_x_50852:
[----:B------:R-:W-:Y:S05]  /*24010*/  BSYNC B2 ;  /* 0x0000000000027941 */ /* 0x000fea0003800000 */
.L_x_50851:
        /* <DEDUP_REMOVED lines=44> */
.L_x_50850:
[----:B------:R-:W-:Y:S05]  /*242e0*/  BSYNC B1 ;  /* 0x0000000000017941 */ /* 0x000fea0003800000 */
.L_x_50849:
        /* <DEDUP_REMOVED lines=9> */
.L_x_50845:
        /* <DEDUP_REMOVED lines=12> */
.L_x_50854:
[----:B------:R-:W-:Y:S02]  /*24440*/  IMAD.MOV.U32 R16, RZ, RZ, R212 ;  /* 0x000000ffff107224 */ /* 0x000fe400078e00d4 */
.L_x_50855:
[----:B------:R-:W-:Y:S05]  /*24450*/  BSYNC B1 ;  /* 0x0000000000017941 */ /* 0x000fea0003800000 */
.L_x_50853:
        /* <DEDUP_REMOVED lines=16> */
.L_x_50859:
[----:B------:R-:W-:Y:S05]  /*24560*/  BSYNC B2 ;  /* 0x0000000000027941 */ /* 0x000fea0003800000 */
.L_x_50858:
        /* <DEDUP_REMOVED lines=44> */
.L_x_50857:
[----:B------:R-:W-:Y:S05]  /*24830*/  BSYNC B1 ;  /* 0x0000000000017941 */ /* 0x000fea0003800000 */
.L_x_50856:
        /* <DEDUP_REMOVED lines=14> */
.L_x_50860:
        /* <DEDUP_REMOVED lines=12> */
.L_x_50863:
[----:B------:R-:W-:Y:S02]  /*249e0*/  IMAD.MOV.U32 R11, RZ, RZ, R212 ;  /* 0x000000ffff0b7224 */ /* 0x000fe400078e00d4 */
.L_x_50864:
[----:B------:R-:W-:Y:S05]  /*249f0*/  BSYNC B1 ;  /* 0x0000000000017941 */ /* 0x000fea0003800000 */
.L_x_50862:
        /* <DEDUP_REMOVED lines=16> */
.L_x_50868:
[----:B------:R-:W-:Y:S05]  /*24b00*/  BSYNC B2 ;  /* 0x0000000000027941 */ /* 0x000fea0003800000 */
.L_x_50867:
        /* <DEDUP_REMOVED lines=44> */
.L_x_50866:
[----:B------:R-:W-:Y:S05]  /*24dd0*/  BSYNC B1 ;  /* 0x0000000000017941 */ /* 0x000fea0003800000 */
.L_x_50865:
        /* <DEDUP_REMOVED lines=9> */
.L_x_50861:
        /* <DEDUP_REMOVED lines=12> */
.L_x_50870:
[----:B------:R-:W-:Y:S02]  /*24f30*/  IMAD.MOV.U32 R16, RZ, RZ, R212 ;  /* 0x000000ffff107224 */ /* 0x000fe400078e00d4 */
.L_x_50871:
[----:B------:R-:W-:Y:S05]  /*24f40*/  BSYNC B1 ;  /* 0x0000000000017941 */ /* 0x000fea0003800000 */
.L_x_50869:
        /* <DEDUP_REMOVED lines=16> */
.L_x_50875:
[----:B------:R-:W-:Y:S05]  /*25050*/  BSYNC B2 ;  /* 0x0000000000027941 */ /* 0x000fea0003800000 */
.L_x_50874:
        /* <DEDUP_REMOVED lines=44> */
.L_x_50873:
[----:B------:R-:W-:Y:S05]  /*25320*/  BSYNC B1 ;  /* 0x0000000000017941 */ /* 0x000fea0003800000 */
.L_x_50872:
        /* <DEDUP_REMOVED lines=12> */
.L_x_50876:
        /* <DEDUP_REMOVED lines=12> */
.L_x_50879:
[----:B------:R-:W-:Y:S02]  /*254b0*/  IMAD.MOV.U32 R10, RZ, RZ, R212 ;  /* 0x000000ffff0a7224 */ /* 0x000fe400078e00d4 */
.L_x_50880:
[----:B------:R-:W-:Y:S05]  /*254c0*/  BSYNC B1 ;  /* 0x0000000000017941 */ /* 0x000fea0003800000 */
.L_x_50878:
        /* <DEDUP_REMOVED lines=16> */
.L_x_50884:
[----:B------:R-:W-:Y:S05]  /*255d0*/  BSYNC B2 ;  /* 0x0000000000027941 */ /* 0x000fea0003800000 */
.L_x_50883:
        /* <DEDUP_REMOVED lines=44> */
.L_x_50882:
[----:B------:R-:W-:Y:S05]  /*258a0*/  BSYNC B1 ;  /* 0x0000000000017941 */ /* 0x000fea0003800000 */
.L_x_50881:
        /* <DEDUP_REMOVED lines=9> */
.L_x_50877:
        /* <DEDUP_REMOVED lines=12> */
.L_x_50886:
[----:B------:R-:W-:Y:S02]  /*25a00*/  IMAD.MOV.U32 R22, RZ, RZ, R212 ;  /* 0x000000ffff167224 */ /* 0x000fe400078e00d4 */
.L_x_50887:
[----:B------:R-:W-:Y:S05]  /*25a10*/  BSYNC B1 ;  /* 0x0000000000017941 */ /* 0x000fea0003800000 */
.L_x_50885:
        /* <DEDUP_REMOVED lines=16> */
.L_x_50891:
[----:B------:R-:W-:Y:S05]  /*25b20*/  BSYNC B2 ;  /* 0x0000000000027941 */ /* 0x000fea0003800000 */
.L_x_50890:
        /* <DEDUP_REMOVED lines=44> */
.L_x_50889:
[----:B------:R-:W-:Y:S05]  /*25df0*/  BSYNC B1 ;  /* 0x0000000000017941 */ /* 0x000fea0003800000 */
.L_x_50888:
        /* <DEDUP_REMOVED lines=12> */
.L_x_50892:
        /* <DEDUP_REMOVED lines=12> */
.L_x_50895:
[----:B------:R-:W-:Y:S02]  /*25f80*/  MOV R9, R212 ;  /* 0x000000d400097202 */ /* 0x000fe40000000f00 */
.L_x_50896:
[----:B------:R-:W-:Y:S05]  /*25f90*/  BSYNC B1 ;  /* 0x0000000000017941 */ /* 0x000fea0003800000 */
.L_x_50894:
        /* <DEDUP_REMOVED lines=16> */
.L_x_50900:
[----:B------:R-:W-:Y:S05]  /*260a0*/  BSYNC B2 ;  /* 0x0000000000027941 */ /* 0x000fea0003800000 */
.L_x_50899:
        /* <DEDUP_REMOVED lines=44> */
.L_x_50898:
[----:B------:R-:W-:Y:S05]  /*26370*/  BSYNC B1 ;  /* 0x0000000000017941 */ /* 0x000fea0003800000 */
.L_x_50897:
        /* <DEDUP_REMOVED lines=9> */
.L_x_50893:
        /* <DEDUP_REMOVED lines=12> */
.L_x_50902:
[----:B------:R-:W-:Y:S02]  /*264d0*/  MOV R16, R212 ;  /* 0x000000d400107202 */ /* 0x000fe40000000f00 */
.L_x_50903:
[----:B------:R-:W-:Y:S05]  /*264e0*/  BSYNC B1 ;  /* 0x0000000000017941 */ /* 0x000fea0003800000 */
.L_x_50901:
        /* <DEDUP_REMOVED lines=16> */
.L_x_50907:
[----:B------:R-:W-:Y:S05]  /*265f0*/  BSYNC B2 ;  /* 0x0000000000027941 */ /* 0x000fea0003800000 */
.L_x_50906:
        /* <DEDUP_REMOVED lines=44> */
.L_x_50905:
[----:B------:R-:W-:Y:S05]  /*268c0*/  BSYNC B1 ;  /* 0x0000000000017941 */ /* 0x000fea0003800000 */
.L_x_50904:
        /* <DEDUP_REMOVED lines=12> */
.L_x_50908:
        /* <DEDUP_REMOVED lines=12> */
.L_x_50911:
[----:B------:R-:W-:Y:S02]  /*26a50*/  IMAD.MOV.U32 R8, RZ, RZ, R212 ;  /* 0x000000ffff087224 */ /* 0x000fe400078e00d4 */
.L_x_50912:
[----:B------:R-:W-:Y:S05]  /*26a60*/  BSYNC B1 ;  /* 0x0000000000017941 */ /* 0x000fea0003800000 */
.L_x_50910:
        /* <DEDUP_REMOVED lines=16> */
.L_x_50916:
[----:B------:R-:W-:Y:S05]  /*26b70*/  BSYNC B2 ;  /* 0x0000000000027941 */ /* 0x000fea0003800000 */
.L_x_50915:
        /* <DEDUP_REMOVED lines=44> */
.L_x_50914:
[----:B------:R-:W-:Y:S05]  /*26e40*/  BSYNC B1 ;  /* 0x0000000000017941 */ /* 0x000fea0003800000 */
.L_x_50913:
        /* <DEDUP_REMOVED lines=9> */
.L_x_50909:
        /* <DEDUP_REMOVED lines=12> */
.L_x_50918:
[----:B------:R-:W-:Y:S02]  /*26fa0*/  IMAD.MOV.U32 R16, RZ, RZ, R212 ;  /* 0x000000ffff107224 */ /* 0x000fe400078e00d4 */
.L_x_50919:
[----:B------:R-:W-:Y:S05]  /*26fb0*/  BSYNC B1 ;  /* 0x0000000000017941 */ /* 0x000fea0003800000 */
.L_x_50917:
        /* <DEDUP_REMOVED lines=16> */
.L_x_50923:
[----:B------:R-:W-:Y:S05]  /*270c0*/  BSYNC B2 ;  /* 0x0000000000027941 */ /* 0x000fea0003800000 */
.L_x_50922:
        /* <DEDUP_REMOVED lines=44> */
.L_x_50921:
[----:B------:R-:W-:Y:S05]  /*27390*/  BSYNC B1 ;  /* 0x0000000000017941 */ /* 0x000fea0003800000 */
.L_x_50920:
        /* <DEDUP_REMOVED lines=12> */
.L_x_50924:
        /* <DEDUP_REMOVED lines=12> */
.L_x_50927:
[----:B------:R-:W-:Y:S02]  /*27520*/  IMAD.MOV.U32 R7, RZ, RZ, R212 ;  /* 0x000000ffff077224 */ /* 0x000fe400078e00d4 */
.L_x_50928:
[----:B------:R-:W-:Y:S05]  /*27530*/  BSYNC B1 ;  /* 0x0000000000017941 */ /* 0x000fea0003800000 */
.L_x_50926:
        /* <DEDUP_REMOVED lines=16> */
.L_x_50932:
[----:B------:R-:W-:Y:S05]  /*27640*/  BSYNC B2 ;  /* 0x0000000000027941 */ /* 0x000fea0003800000 */
.L_x_50931:
        /* <DEDUP_REMOVED lines=44> */
.L_x_50930:
[----:B------:R-:W-:Y:S05]  /*27910*/  BSYNC B1 ;  /* 0x0000000000017941 */ /* 0x000fea0003800000 */
.L_x_50929:
        /* <DEDUP_REMOVED lines=9> */
.L_x_50925:
        /* <DEDUP_REMOVED lines=12> */
.L_x_50934:
[----:B------:R-:W-:Y:S02]  /*27a70*/  IMAD.MOV.U32 R18, RZ, RZ, R212 ;  /* 0x000000ffff127224 */ /* 0x000fe400078e00d4 */
.L_x_50935:
[----:B------:R-:W-:Y:S05]  /*27a80*/  BSYNC B1 ;  /* 0x0000000000017941 */ /* 0x000fea0003800000 */
.L_x_50933:
        /* <DEDUP_REMOVED lines=16> */
.L_x_50939:
[----:B------:R-:W-:Y:S05]  /*27b90*/  BSYNC B2 ;  /* 0x0000000000027941 */ /* 0x000fea0003800000 */
.L_x_50938:
        /* <DEDUP_REMOVED lines=44> */
.L_x_50937:
[----:B------:R-:W-:Y:S05]  /*27e60*/  BSYNC B1 ;  /* 0x0000000000017941 */ /* 0x000fea0003800000 */
.L_x_50936:
        /* <DEDUP_REMOVED lines=13> */
.L_x_50940:
        /* <DEDUP_REMOVED lines=12> */
.L_x_50943:
[----:B------:R-:W-:Y:S02]  /*28000*/  IMAD.MOV.U32 R6, RZ, RZ, R212 ;  /* 0x000000ffff067224 */ /* 0x000fe400078e00d4 */
.L_x_50944:
[----:B------:R-:W-:Y:S05]  /*28010*/  BSYNC B1 ;  /* 0x0000000000017941 */ /* 0x000fea0003800000 */
.L_x_50942:
        /* <DEDUP_REMOVED lines=19> */
.L_x_50948:
[----:B------:R-:W-:Y:S05]  /*28150*/  BSYNC B2 ;  /* 0x0000000000027941 */ /* 0x000fea0003800000 */
.L_x_50947:
        /* <DEDUP_REMOVED lines=44> */
.L_x_50946:
[----:B------:R-:W-:Y:S05]  /*28420*/  BSYNC B1 ;  /* 0x0000000000017941 */ /* 0x000fea0003800000 */
.L_x_50945:
        /* <DEDUP_REMOVED lines=9> */
.L_x_50941:
        /* <DEDUP_REMOVED lines=46> */
.L_x_50949:
        /* <DEDUP_REMOVED lines=19> */
.L_x_50951:
[----:B------:R-:W-:Y:S02]  /*288d0*/  IMAD.MOV.U32 R24, RZ, RZ, R212 ;  /* 0x000000ffff187224 */ /* 0x000fe400078e00d4 */
.L_x_50952:
[----:B------:R-:W-:Y:S05]  /*288e0*/  BSYNC B1 ;  /* 0x0000000000017941 */ /* 0x000fea0003800000 */
.L_x_50950:
        /* <DEDUP_REMOVED lines=16> */
.L_x_50956:
[----:B------:R-:W-:Y:S05]  /*289f0*/  BSYNC B2 ;  /* 0x0000000000027941 */ /* 0x000fea0003800000 */
.L_x_50955:
        /* <DEDUP_REMOVED lines=44> */
.L_x_50954:
[----:B------:R-:W-:Y:S05]  /*28cc0*/  BSYNC B1 ;  /* 0x0000000000017941 */ /* 0x000fea0003800000 */
.L_x_50953:
        /* <DEDUP_REMOVED lines=15> */
.L_x_50957:
        /* <DEDUP_REMOVED lines=12> */
.L_x_50960:
[----:B------:R-:W-:Y:S02]  /*28e80*/  IMAD.MOV.U32 R13, RZ, RZ, R212 ;  /* 0x000000ffff0d7224 */ /* 0x000fe400078e00d4 */
.L_x_50961:
[----:B------:R-:W-:Y:S05]  /*28e90*/  BSYNC B1 ;  /* 0x0000000000017941 */ /* 0x000fea0003800000 */
.L_x_50959:
        /* <DEDUP_REMOVED lines=16> */
.L_x_50965:
[----:B------:R-:W-:Y:S05]  /*28fa0*/  BSYNC B2 ;  /* 0x0000000000027941 */ /* 0x000fea0003800000 */
.L_x_50964:
        /* <DEDUP_REMOVED lines=44> */
.L_x_50963:
[----:B------:R-:W-:Y:S05]  /*29270*/  BSYNC B1 ;  /* 0x0000000000017941 */ /* 0x000fea0003800000 */
.L_x_50962:
        /* <DEDUP_REMOVED lines=9> */
.L_x_50958:
        /* <DEDUP_REMOVED lines=12> */
.L_x_50967:
[----:B------:R-:W-:Y:S02]  /*293d0*/  IMAD.MOV.U32 R20, RZ, RZ, R212 ;  /* 0x000000ffff147224 */ /* 0x000fe400078e00d4 */
.L_x_50968:
[----:B------:R-:W-:Y:S05]  /*293e0*/  BSYNC B1 ;  /* 0x0000000000017941 */ /* 0x000fea0003800000 */
.L_x_50966:
        /* <DEDUP_REMOVED lines=16> */
.L_x_50972:
[----:B------:R-:W-:Y:S05]  /*294f0*/  BSYNC B2 ;  /* 0x0000000000027941 */ /* 0x000fea0003800000 */
.L_x_50971:
        /* <DEDUP_REMOVED lines=44> */
.L_x_50970:
[----:B------:R-:W-:Y:S05]  /*297c0*/  BSYNC B1 ;  /* 0x0000000000017941 */ /* 0x000fea0003800000 */
.L_x_50969:
        /* <DEDUP_REMOVED lines=14> */
.L_x_50973:
        /* <DEDUP_REMOVED lines=12> */
.L_x_50976:
[----:B------:R-:W-:Y:S02]  /*29970*/  IMAD.MOV.U32 R12, RZ, RZ, R212 ;  /* 0x000000ffff0c7224 */ /* 0x000fe400078e00d4 */
.L_x_50977:
[----:B------:R-:W-:Y:S05]  /*29980*/  BSYNC B1 ;  /* 0x0000000000017941 */ /* 0x000fea0003800000 */
.L_x_50975:
        /* <DEDUP_REMOVED lines=16> */
.L_x_50981:
[----:B------:R-:W-:Y:S05]  /*29a90*/  BSYNC B2 ;  /* 0x0000000000027941 */ /* 0x000fea0003800000 */
.L_x_50980:
        /* <DEDUP_REMOVED lines=44> */
.L_x_50979:
[----:B------:R-:W-:Y:S05]  /*29d60*/  BSYNC B1 ;  /* 0x0000000000017941 */ /* 0x000fea0003800000 */
.L_x_50978:
        /* <DEDUP_REMOVED lines=9> */
.L_x_50974:
        /* <DEDUP_REMOVED lines=12> */
.L_x_50983:
[----:B------:R-:W-:Y:S02]  /*29ec0*/  IMAD.MOV.U32 R16, RZ, RZ, R212 ;  /* 0x000000ffff107224 */ /* 0x000fe400078e00d4 */
.L_x_50984:
[----:B------:R-:W-:Y:S05]  /*29ed0*/  BSYNC B1 ;  /* 0x0000000000017941 */ /* 0x000fea0003800000 */
.L_x_50982:
        /* <DEDUP_REMOVED lines=16> */
.L_x_50988:
[----:B------:R-:W-:Y:S05]  /*29fe0*/  BSYNC B2 ;  /* 0x0000000000027941 */ /* 0x000fea0003800000 */
.L_x_50987:
        /* <DEDUP_REMOVED lines=44> */
.L_x_50986:
[----:B------:R-:W-:Y:S05]  /*2a2b0*/  BSYNC B1 ;  /* 0x0000000000017941 */ /* 0x000fea0003800000 */
.L_x_50985:
        /* <DEDUP_REMOVED lines=14> */
.L_x_50989:
        /* <DEDUP_REMOVED lines=12> */
.L_x_50992:
[----:B------:R-:W-:Y:S02]  /*2a460*/  IMAD.MOV.U32 R11, RZ, RZ, R212 ;  /* 0x000000ffff0b7224 */ /* 0x000fe400078e00d4 */
.L_x_50993:
[----:B------:R-:W-:Y:S05]  /*2a470*/  BSYNC B1 ;  /* 0x0000000000017941 */ /* 0x000fea0003800000 */
.L_x_50991:
        /* <DEDUP_REMOVED lines=16> */
.L_x_50997:
[----:B------:R-:W-:Y:S05]  /*2a580*/  BSYNC B2 ;  /* 0x0000000000027941 */ /* 0x000fea0003800000 */
.L_x_50996:
        /* <DEDUP_REMOVED lines=44> */
.L_x_50995:
[----:B------:R-:W-:Y:S05]  /*2a850*/  BSYNC B1 ;  /* 0x0000000000017941 */ /* 0x000fea0003800000 */
.L_x_50994:
        /* <DEDUP_REMOVED lines=9> */
.L_x_50990:
        /* <DEDUP_REMOVED lines=12> */
.L_x_50999:
[----:B------:R-:W-:Y:S02]  /*2a9b0*/  IMAD.MOV.U32 R16, RZ, RZ, R212 ;  /* 0x000000ffff107224 */ /* 0x000fe400078e00d4 */
.L_x_51000:
[----:B------:R-:W-:Y:S05]  /*2a9c0*/  BSYNC B1 ;  /* 0x0000000000017941 */ /* 0x000fea0003800000 */
.L_x_50998:
        /* <DEDUP_REMOVED lines=16> */
.L_x_51004:
[----:B------:R-:W-:Y:S05]  /*2aad0*/  BSYNC B2 ;  /* 0x0000000000027941 */ /* 0x000fea0003800000 */
.L_x_51003:
        /* <DEDUP_REMOVED lines=44> */
.L_x_51002:
[----:B------:R-:W-:Y:S05]  /*2ada0*/  BSYNC B1 ;  /* 0x0000000000017941 */ /* 0x000fea0003800000 */
.L_x_51001:
        /* <DEDUP_REMOVED lines=12> */
.L_x_51005:
        /* <DEDUP_REMOVED lines=12> */
.L_x_51008:
[----:B------:R-:W-:Y:S02]  /*2af30*/  MOV R10, R212 ;  /* 0x000000d4000a7202 */ /* 0x000fe40000000f00 */
.L_x_51009:
[----:B------:R-:W-:Y:S05]  /*2af40*/  BSYNC B1 ;  /* 0x0000000000017941 */ /* 0x000fea0003800000 */
.L_x_51007:
        /* <DEDUP_REMOVED lines=16> */
.L_x_51013:
[----:B------:R-:W-:Y:S05]  /*2b050*/  BSYNC B2 ;  /* 0x0000000000027941 */ /* 0x000fea0003800000 */
.L_x_51012:
        /* <DEDUP_REMOVED lines=44> */
.L_x_51011:
[----:B------:R-:W-:Y:S05]  /*2b320*/  BSYNC B1 ;  /* 0x0000000000017941 */ /* 0x000fea0003800000 */
.L_x_51010:
        /* <DEDUP_REMOVED lines=9> */
.L_x_51006:
        /* <DEDUP_REMOVED lines=12> */
.L_x_51015:
[----:B------:R-:W-:Y:S02]  /*2b480*/  MOV R16, R212 ;  /* 0x000000d400107202 */ /* 0x000fe40000000f00 */
.L_x_51016:
[----:B------:R-:W-:Y:S05]  /*2b490*/  BSYNC B1 ;  /* 0x0000000000017941 */ /* 0x000fea0003800000 */
.L_x_51014:
        /* <DEDUP_REMOVED lines=16> */
.L_x_51020:
[----:B------:R-:W-:Y:S05]  /*2b5a0*/  BSYNC B2 ;  /* 0x0000000000027941 */ /* 0x000fea0003800000 */
.L_x_51019:
        /* <DEDUP_REMOVED lines=44> */
.L_x_51018:
[----:B------:R-:W-:Y:S05]  /*2b870*/  BSYNC B1 ;  /* 0x0000000000017941 */ /* 0x000fea0003800000 */
.L_x_51017:
        /* <DEDUP_REMOVED lines=12> */
.L_x_51021:
        /* <DEDUP_REMOVED lines=12> */
.L_x_51024:
[----:B------:R-:W-:Y:S02]  /*2ba00*/  IMAD.MOV.U32 R9, RZ, RZ, R212 ;  /* 0x000000ffff097224 */ /* 0x000fe400078e00d4 */
.L_x_51025:
[----:B------:R-:W-:Y:S05]  /*2ba10*/  BSYNC B1 ;  /* 0x0000000000017941 */ /* 0x000fea0003800000 */
.L_x_51023:
        /* <DEDUP_REMOVED lines=16> */
.L_x_51029:
[----:B------:R-:W-:Y:S05]  /*2bb20*/  BSYNC B2 ;  /* 0x0000000000027941 */ /* 0x000fea0003800000 */
.L_x_51028:
        /* <DEDUP_REMOVED lines=44> */
.L_x_51027:
[----:B------:R-:W-:Y:S05]  /*2bdf0*/  BSYNC B1 ;  /* 0x0000000000017941 */ /* 0x000fea0003800000 */
.L_x_51026:
        /* <DEDUP_REMOVED lines=9> */
.L_x_51022:
        /* <DEDUP_REMOVED lines=12> */
.L_x_51031:
[----:B------:R-:W-:Y:S02]  /*2bf50*/  IMAD.MOV.U32 R22, RZ, RZ, R212 ;  /* 0x000000ffff167224 */ /* 0x000fe400078e00d4 */
.L_x_51032:
[----:B------:R-:W-:Y:S05]  /*2bf60*/  BSYNC B1 ;  /* 0x0000000000017941 */ /* 0x000fea0003800000 */
.L_x_51030:
        /* <DEDUP_REMOVED lines=16> */
.L_x_51036:
[----:B------:R-:W-:Y:S05]  /*2c070*/  BSYNC B2 ;  /* 0x0000000000027941 */ /* 0x000fea0003800000 */
.L_x_51035:
        /* <DEDUP_REMOVED lines=44> */
.L_x_51034:
[----:B------:R-:W-:Y:S05]  /*2c340*/  BSYNC B1 ;  /* 0x0000000000017941 */ /* 0x000fea0003800000 */
.L_x_51033:
        /* <DEDUP_REMOVED lines=12> */
.L_x_51037:
        /* <DEDUP_REMOVED lines=12> */
.L_x_51040:
[----:B------:R-:W-:Y:S02]  /*2c4d0*/  IMAD.MOV.U32 R8, RZ, RZ, R212 ;  /* 0x000000ffff087224 */ /* 0x000fe400078e00d4 */
.L_x_51041:
[----:B------:R-:W-:Y:S05]  /*2c4e0*/  BSYNC B1 ;  /* 0x0000000000017941 */ /* 0x000fea0003800000 */
.L_x_51039:
        /* <DEDUP_REMOVED lines=16> */
.L_x_51045:
[----:B------:R-:W-:Y:S05]  /*2c5f0*/  BSYNC B2 ;  /* 0x0000000000027941 */ /* 0x000fea0003800000 */
.L_x_51044:
        /* <DEDUP_REMOVED lines=44> */
.L_x_51043:
[----:B------:R-:W-:Y:S05]  /*2c8c0*/  BSYNC B1 ;  /* 0x0000000000017941 */ /* 0x000fea0003800000 */
.L_x_51042:
        /* <DEDUP_REMOVED lines=9> */
.L_x_51038:
        /* <DEDUP_REMOVED lines=12> */
.L_x_51047:
[----:B------:R-:W-:Y:S02]  /*2ca20*/  IMAD.MOV.U32 R18, RZ, RZ, R212 ;  /* 0x000000ffff127224 */ /* 0x000fe400078e00d4 */
.L_x_51048:
[----:B------:R-:W-:Y:S05]  /*2ca30*/  BSYNC B1 ;  /* 0x0000000000017941 */ /* 0x000fea0003800000 */
.L_x_51046:
        /* <DEDUP_REMOVED lines=16> */
.L_x_51052:
[----:B------:R-:W-:Y:S05]  /*2cb40*/  BSYNC B2 ;  /* 0x0000000000027941 */ /* 0x000fea0003800000 */
.L_x_51051:
        /* <DEDUP_REMOVED lines=44> */
.L_x_51050:
[----:B------:R-:W-:Y:S05]  /*2ce10*/  BSYNC B1 ;  /* 0x0000000000017941 */ /* 0x000fea0003800000 */
.L_x_51049:
        /* <DEDUP_REMOVED lines=12> */
.L_x_51053:
        /* <DEDUP_REMOVED lines=12> */
.L_x_51056:
[----:B------:R-:W-:Y:S02]  /*2cfa0*/  IMAD.MOV.U32 R7, RZ, RZ, R212 ;  /* 0x000000ffff077224 */ /* 0x000fe400078e00d4 */
.L_x_51057:
[----:B------:R-:W-:Y:S05]  /*2cfb0*/  BSYNC B1 ;  /* 0x0000000000017941 */ /* 0x000fea0003800000 */
.L_x_51055:
        /* <DEDUP_REMOVED lines=16> */
.L_x_51061:
[----:B------:R-:W-:Y:S05]  /*2d0c0*/  BSYNC B2 ;  /* 0x0000000000027941 */ /* 0x000fea0003800000 */
.L_x_51060:
        /* <DEDUP_REMOVED lines=44> */
.L_x_51059:
[----:B------:R-:W-:Y:S05]  /*2d390*/  BSYNC B1 ;  /* 0x0000000000017941 */ /* 0x000fea0003800000 */
.L_x_51058:
        /* <DEDUP_REMOVED lines=9> */
.L_x_51054:
        /* <DEDUP_REMOVED lines=12> */
.L_x_51063:
[----:B------:R-:W-:Y:S02]  /*2d4f0*/  IMAD.MOV.U32 R16, RZ, RZ, R212 ;  /* 0x000000ffff107224 */ /* 0x000fe400078e00d4 */
.L_x_51064:
[----:B------:R-:W-:Y:S05]  /*2d500*/  BSYNC B1 ;  /* 0x0000000000017941 */ /* 0x000fea0003800000 */
.L_x_51062:
        /* <DEDUP_REMOVED lines=16> */
.L_x_51068:
[----:B------:R-:W-:Y:S05]  /*2d610*/  BSYNC B2 ;  /* 0x0000000000027941 */ /* 0x000fea0003800000 */
.L_x_51067:
        /* <DEDUP_REMOVED lines=44> */
.L_x_51066:
[----:B------:R-:W-:Y:S05]  /*2d8e0*/  BSYNC B1 ;  /* 0x0000000000017941 */ /* 0x000fea0003800000 */
.L_x_51065:
        /* <DEDUP_REMOVED lines=13> */
.L_x_51069:
        /* <DEDUP_REMOVED lines=12> */
.L_x_51072:
[----:B------:R-:W-:Y:S02]  /*2da80*/  IMAD.MOV.U32 R6, RZ, RZ, R212 ;  /* 0x000000ffff067224 */ /* 0x000fe400078e00d4 */
.L_x_51073:
[----:B------:R-:W-:Y:S05]  /*2da90*/  BSYNC B1 ;  /* 0x0000000000017941 */ /* 0x000fea0003800000 */
.L_x_51071:
        /* <DEDUP_REMOVED lines=19> */
.L_x_51077:
[----:B------:R-:W-:Y:S05]  /*2dbd0*/  BSYNC B2 ;  /* 0x0000000000027941 */ /* 0x000fea0003800000 */
.L_x_51076:
        /* <DEDUP_REMOVED lines=44> */
.L_x_51075:
[----:B------:R-:W-:Y:S05]  /*2dea0*/  BSYNC B1 ;  /* 0x0000000000017941 */ /* 0x000fea0003800000 */
.L_x_51074:
        /* <DEDUP_REMOVED lines=9> */
.L_x_51070:
        /* <DEDUP_REMOVED lines=46> */
.L_x_51078:
        /* <DEDUP_REMOVED lines=19> */
.L_x_51080:
[----:B------:R-:W-:Y:S02]  /*2e350*/  IMAD.MOV.U32 R20, RZ, RZ, R212 ;  /* 0x000000ffff147224 */ /* 0x000fe400078e00d4 */
.L_x_51081:
[----:B------:R-:W-:Y:S05]  /*2e360*/  BSYNC B1 ;  /* 0x0000000000017941 */ /* 0x000fea0003800000 */
.L_x_51079:
        /* <DEDUP_REMOVED lines=16> */
.L_x_51085:
[----:B------:R-:W-:Y:S05]  /*2e470*/  BSYNC B2 ;  /* 0x0000000000027941 */ /* 0x000fea0003800000 */
.L_x_51084:
        /* <DEDUP_REMOVED lines=44> */
.L_x_51083:
[----:B------:R-:W-:Y:S05]  /*2e740*/  BSYNC B1 ;  /* 0x0000000000017941 */ /* 0x000fea0003800000 */
.L_x_51082:
        /* <DEDUP_REMOVED lines=15> */
.L_x_51086:
        /* <DEDUP_REMOVED lines=12> */
.L_x_51089:
[----:B------:R-:W-:Y:S02]  /*2e900*/  IMAD.MOV.U32 R13, RZ, RZ, R212 ;  /* 0x000000ffff0d7224 */ /* 0x000fe400078e00d4 */
.L_x_51090:
[----:B------:R-:W-:Y:S05]  /*2e910*/  BSYNC B1 ;  /* 0x0000000000017941 */ /* 0x000fea0003800000 */
.L_x_51088:
        /* <DEDUP_REMOVED lines=16> */
.L_x_51094:
[----:B------:R-:W-:Y:S05]  /*2ea20*/  BSYNC B2 ;  /* 0x0000000000027941 */ /* 0x000fea0003800000 */
.L_x_51093:
        /* <DEDUP_REMOVED lines=44> */
.L_x_51092:
[----:B------:R-:W-:Y:S05]  /*2ecf0*/  BSYNC B1 ;  /* 0x0000000000017941 */ /* 0x000fea0003800000 */
.L_x_51091:
        /* <DEDUP_REMOVED lines=9> */
.L_x_51087:
        /* <DEDUP_REMOVED lines=12> */
.L_x_51096:
[----:B------:R-:W-:Y:S02]  /*2ee50*/  IMAD.MOV.U32 R21, RZ, RZ, R212 ;  /* 0x000000ffff157224 */ /* 0x000fe400078e00d4 */
.L_x_51097:
[----:B------:R-:W-:Y:S05]  /*2ee60*/  BSYNC B1 ;  /* 0x0000000000017941 */ /* 0x000fea0003800000 */
.L_x_51095:
        /* <DEDUP_REMOVED lines=16> */
.L_x_51101:
[----:B------:R-:W-:Y:S05]  /*2ef70*/  BSYNC B2 ;  /* 0x0000000000027941 */ /* 0x000fea0003800000 */
.L_x_51100:
        /* <DEDUP_REMOVED lines=44> */
.L_x_51099:
[----:B------:R-:W-:Y:S05]  /*2f240*/  BSYNC B1 ;  /* 0x0000000000017941 */ /* 0x000fea0003800000 */
.L_x_51098:
        /* <DEDUP_REMOVED lines=14> */
.L_x_51102:
        /* <DEDUP_REMOVED lines=12> */
.L_x_51105:
[----:B------:R-:W-:Y:S02]  /*2f3f0*/  IMAD.MOV.U32 R12, RZ, RZ, R212 ;  /* 0x000000ffff0c7224 */ /* 0x000fe400078e00d4 */
.L_x_51106:
[----:B------:R-:W-:Y:S05]  /*2f400*/  BSYNC B1 ;  /* 0x0000000000017941 */ /* 0x000fea0003800000 */
.L_x_51104:
        /* <DEDUP_REMOVED lines=16> */
.L_x_51110:
[----:B------:R-:W-:Y:S05]  /*2f510*/  BSYNC B2 ;  /* 0x0000000000027941 */ /* 0x000fea0003800000 */
.L_x_51109:
        /* <DEDUP_REMOVED lines=44> */
.L_x_51108:
[----:B------:R-:W-:Y:S05]  /*2f7e0*/  BSYNC B1 ;  /* 0x0000000000017941 */ /* 0x000fea0003800000 */
.L_x_51107:
        /* <DEDUP_REMOVED lines=9> */
.L_x_51103:
        /* <DEDUP_REMOVED lines=12> */
.L_x_51112:
[----:B------:R-:W-:Y:S02]  /*2f940*/  IMAD.MOV.U32 R16, RZ, RZ, R212 ;  /* 0x000000ffff107224 */ /* 0x000fe400078e00d4 */
.L_x_51113:
[----:B------:R-:W-:Y:S05]  /*2f950*/  BSYNC B1 ;  /* 0x0000000000017941 */ /* 0x000fea0003800000 */
.L_x_51111:
        /* <DEDUP_REMOVED lines=16> */
.L_x_51117:
[----:B------:R-:W-:Y:S05]  /*2fa60*/  BSYNC B2 ;  /* 0x0000000000027941 */ /* 0x000fea0003800000 */
.L_x_51116:
        /* <DEDUP_REMOVED lines=44> */
.L_x_51115:
[----:B------:R-:W-:Y:S05]  /*2fd30*/  BSYNC B1 ;  /* 0x0000000000017941 */ /* 0x000fea0003800000 */
.L_x_51114:
        /* <DEDUP_REMOVED lines=14> */
.L_x_51118:
        /* <DEDUP_REMOVED lines=12> */
.L_x_51121:
[----:B------:R-:W-:Y:S02]  /*2fee0*/  MOV R11, R212 ;  /* 0x000000d4000b7202 */ /* 0x000fe40000000f00 */
.L_x_51122:
[----:B------:R-:W-:Y:S05]  /*2fef0*/  BSYNC B1 ;  /* 0x0000000000017941 */ /* 0x000fea0003800000 */
.L_x_51120:
        /* <DEDUP_REMOVED lines=16> */
.L_x_51126:
[----:B------:R-:W-:Y:S05]  /*30000*/  BSYNC B2 ;  /* 0x0000000000027941 */ /* 0x000fea0003800000 */
.L_x_51125:
        /* <DEDUP_REMOVED lines=44> */
.L_x_51124:
[----:B------:R-:W-:Y:S05]  /*302d0*/  BSYNC B1 ;  /* 0x0000000000017941 */ /* 0x000fea0003800000 */
.L_x_51123:
        /* <DEDUP_REMOVED lines=9> */
.L_x_51119:
        /* <DEDUP_REMOVED lines=12> */
.L_x_51128:
[----:B------:R-:W-:Y:S02]  /*30430*/  MOV R16, R212 ;  /* 0x000000d400107202 */ /* 0x000fe40000000f00 */
.L_x_51129:
[----:B------:R-:W-:Y:S05]  /*30440*/  BSYNC B1 ;  /* 0x0000000000017941 */ /* 0x000fea0003800000 */
.L_x_51127:
        /* <DEDUP_REMOVED lines=16> */
.L_x_51133:
[----:B------:R-:W-:Y:S05]  /*30550*/  BSYNC B2 ;  /* 0x0000000000027941 */ /* 0x000fea0003800000 */
.L_x_51132:
        /* <DEDUP_REMOVED lines=44> */
.L_x_51131:
[----:B------:R-:W-:Y:S05]  /*30820*/  BSYNC B1 ;  /* 0x0000000000017941 */ /* 0x000fea0003800000 */
.L_x_51130:
        /* <DEDUP_REMOVED lines=12> */
.L_x_51134:
        /* <DEDUP_REMOVED lines=12> */
.L_x_51137:
[----:B------:R-:W-:Y:S02]  /*309b0*/  IMAD.MOV.U32 R10, RZ, RZ, R212 ;  /* 0x000000ffff0a7224 */ /* 0x000fe400078e00d4 */
.L_x_51138:
[----:B------:R-:W-:Y:S05]  /*309c0*/  BSYNC B1 ;  /* 0x0000000000017941 */ /* 0x000fea0003800000 */
.L_x_51136:
        /* <DEDUP_REMOVED lines=16> */
.L_x_51142:
[----:B------:R-:W-:Y:S05]  /*30ad0*/  BSYNC B2 ;  /* 0x0000000000027941 */ /* 0x000fea0003800000 */
.L_x_51141:
        /* <DEDUP_REMOVED lines=44> */
.L_x_51140:
[----:B------:R-:W-:Y:S05]  /*30da0*/  BSYNC B1 ;  /* 0x0000000000017941 */ /* 0x000fea0003800000 */
.L_x_51139:
        /* <DEDUP_REMOVED lines=9> */
.L_x_51135:
        /* <DEDUP_REMOVED lines=12> */
.L_x_51144:
[----:B------:R-:W-:Y:S02]  /*30f00*/  IMAD.MOV.U32 R202, RZ, RZ, R212 ;  /* 0x000000ffffca7224 */ /* 0x000fe400078e00d4 */
.L_x_51145:
[----:B------:R-:W-:Y:S05]  /*30f10*/  BSYNC B1 ;  /* 0x0000000000017941 */ /* 0x000fea0003800000 */
.L_x_51143:
        /* <DEDUP_REMOVED lines=16> */
.L_x_51149:
[----:B------:R-:W-:Y:S05]  /*31020*/  BSYNC B2 ;  /* 0x0000000000027941 */ /* 0x000fea0003800000 */
.L_x_51148:
        /* <DEDUP_REMOVED lines=44> */
.L_x_51147:
[----:B------:R-:W-:Y:S05]  /*312f0*/  BSYNC B1 ;  /* 0x0000000000017941 */ /* 0x000fea0003800000 */
.L_x_51146:
        /* <DEDUP_REMOVED lines=12> */
.L_x_51150:
        /* <DEDUP_REMOVED lines=12> */
.L_x_51153:
[----:B------:R-:W-:Y:S02]  /*31480*/  IMAD.MOV.U32 R9, RZ, RZ, R212 ;  /* 0x000000ffff097224 */ /* 0x000fe400078e00d4 */
.L_x_51154:
[----:B------:R-:W-:Y:S05]  /*31490*/  BSYNC B1 ;  /* 0x0000000000017941 */ /* 0x000fea0003800000 */
.L_x_51152:
        /* <DEDUP_REMOVED lines=16> */
.L_x_51158:
[----:B------:R-:W-:Y:S05]  /*315a0*/  BSYNC B2 ;  /* 0x0000000000027941 */ /* 0x000fea0003800000 */
.L_x_51157:
        /* <DEDUP_REMOVED lines=44> */
.L_x_51156:
[----:B------:R-:W-:Y:S05]  /*31870*/  BSYNC B1 ;  /* 0x0000000000017941 */ /* 0x000fea0003800000 */
.L_x_51155:
        /* <DEDUP_REMOVED lines=9> */
.L_x_51151:
        /* <DEDUP_REMOVED lines=12> */
.L_x_51160:
[----:B------:R-:W-:Y:S02]  /*319d0*/  IMAD.MOV.U32 R17, RZ, RZ, R212 ;  /* 0x000000ffff117224 */ /* 0x000fe400078e00d4 */
.L_x_51161:
[----:B------:R-:W-:Y:S05]  /*319e0*/  BSYNC B1 ;  /* 0x0000000000017941 */ /* 0x000fea0003800000 */
.L_x_51159:
        /* <DEDUP_REMOVED lines=16> */
.L_x_51165:
[----:B------:R-:W-:Y:S05]  /*31af0*/  BSYNC B2 ;  /* 0x0000000000027941 */ /* 0x000fea0003800000 */
.L_x_51164:
        /* <DEDUP_REMOVED lines=44> */
.L_x_51163:
[----:B------:R-:W-:Y:S05]  /*31dc0*/  BSYNC B1 ;  /* 0x0000000000017941 */ /* 0x000fea0003800000 */
.L_x_51162:
        /* <DEDUP_REMOVED lines=12> */
.L_x_51166:
        /* <DEDUP_REMOVED lines=12> */
.L_x_51169:
[----:B------:R-:W-:Y:S02]  /*31f50*/  IMAD.MOV.U32 R8, RZ, RZ, R212 ;  /* 0x000000ffff087224 */ /* 0x000fe400078e00d4 */
.L_x_51170:
[----:B------:R-:W-:Y:S05]  /*31f60*/  BSYNC B1 ;  /* 0x0000000000017941 */ /* 0x000fea0003800000 */
.L_x_51168:
        /* <DEDUP_REMOVED lines=16> */
.L_x_51174:
[----:B------:R-:W-:Y:S05]  /*32070*/  BSYNC B2 ;  /* 0x0000000000027941 */ /* 0x000fea0003800000 */
.L_x_51173:
        /* <DEDUP_REMOVED lines=44> */
.L_x_51172:
[----:B------:R-:W-:Y:S05]  /*32340*/  BSYNC B1 ;  /* 0x0000000000017941 */ /* 0x000fea0003800000 */
.L_x_51171:
        /* <DEDUP_REMOVED lines=9> */
.L_x_51167:
        /* <DEDUP_REMOVED lines=12> */
.L_x_51176:
[----:B------:R-:W-:Y:S02]  /*324a0*/  IMAD.MOV.U32 R18, RZ, RZ, R212 ;  /* 0x000000ffff127224 */ /* 0x000fe400078e00d4 */
.L_x_51177:
[----:B------:R-:W-:Y:S05]  /*324b0*/  BSYNC B1 ;  /* 0x0000000000017941 */ /* 0x000fea0003800000 */
.L_x_51175:
        /* <DEDUP_REMOVED lines=16> */
.L_x_51181:
[----:B------:R-:W-:Y:S05]  /*325c0*/  BSYNC B2 ;  /* 0x0000000000027941 */ /* 0x000fea0003800000 */
.L_x_51180:
        /* <DEDUP_REMOVED lines=44> */
.L_x_51179:
[----:B------:R-:W-:Y:S05]  /*32890*/  BSYNC B1 ;  /* 0x0000000000017941 */ /* 0x000fea0003800000 */
.L_x_51178:
        /* <DEDUP_REMOVED lines=12> */
.L_x_51182:
        /* <DEDUP_REMOVED lines=12> */
.L_x_51185:
[----:B------:R-:W-:Y:S02]  /*32a20*/  IMAD.MOV.U32 R7, RZ, RZ, R212 ;  /* 0x000000ffff077224 */ /* 0x000fe400078e00d4 */
.L_x_51186:
[----:B------:R-:W-:Y:S05]  /*32a30*/  BSYNC B1 ;  /* 0x0000000000017941 */ /* 0x000fea0003800000 */
.L_x_51184:
        /* <DEDUP_REMOVED lines=16> */
.L_x_51190:
[----:B------:R-:W-:Y:S05]  /*32b40*/  BSYNC B2 ;  /* 0x0000000000027941 */ /* 0x000fea0003800000 */
.L_x_51189:
        /* <DEDUP_REMOVED lines=44> */
.L_x_51188:
[----:B------:R-:W-:Y:S05]  /*32e10*/  BSYNC B1 ;  /* 0x0000000000017941 */ /* 0x000fea0003800000 */
.L_x_51187:
        /* <DEDUP_REMOVED lines=9> */
.L_x_51183:
        /* <DEDUP_REMOVED lines=12> */
.L_x_51192:
[----:B------:R-:W-:Y:S02]  /*32f70*/  IMAD.MOV.U32 R204, RZ, RZ, R212 ;  /* 0x000000ffffcc7224 */ /* 0x000fe400078e00d4 */
.L_x_51193:
[----:B------:R-:W-:Y:S05]  /*32f80*/  BSYNC B1 ;  /* 0x0000000000017941 */ /* 0x000fea0003800000 */
.L_x_51191:
        /* <DEDUP_REMOVED lines=16> */
.L_x_51197:
[----:B------:R-:W-:Y:S05]  /*33090*/  BSYNC B2 ;  /* 0x0000000000027941 */ /* 0x000fea0003800000 */
.L_x_51196:
        /* <DEDUP_REMOVED lines=44> */
.L_x_51195:
[----:B------:R-:W-:Y:S05]  /*33360*/  BSYNC B1 ;  /* 0x0000000000017941 */ /* 0x000fea0003800000 */
.L_x_51194:
        /* <DEDUP_REMOVED lines=13> */
.L_x_51198:
        /* <DEDUP_REMOVED lines=12> */
.L_x_51201:
[----:B------:R-:W-:Y:S02]  /*33500*/  MOV R6, R212 ;  /* 0x000000d400067202 */ /* 0x000fe40000000f00 */
.L_x_51202:
[----:B------:R-:W-:Y:S05]  /*33510*/  BSYNC B1 ;  /* 0x0000000000017941 */ /* 0x000fea0003800000 */
.L_x_51200:
        /* <DEDUP_REMOVED lines=19> */
.L_x_51206:
[----:B------:R-:W-:Y:S05]  /*33650*/  BSYNC B2 ;  /* 0x0000000000027941 */ /* 0x000fea0003800000 */
.L_x_51205:
        /* <DEDUP_REMOVED lines=44> */
.L_x_51204:
[----:B------:R-:W-:Y:S05]  /*33920*/  BSYNC B1 ;  /* 0x0000000000017941 */ /* 0x000fea0003800000 */
.L_x_51203:
        /* <DEDUP_REMOVED lines=9> */
.L_x_51199:
        /* <DEDUP_REMOVED lines=46> */
.L_x_51207:
        /* <DEDUP_REMOVED lines=19> */
.L_x_51209:
[----:B------:R-:W-:Y:S02]  /*33dd0*/  IMAD.MOV.U32 R222, RZ, RZ, R212 ;  /* 0x000000ffffde7224 */ /* 0x000fe400078e00d4 */
.L_x_51210:
[----:B------:R-:W-:Y:S05]  /*33de0*/  BSYNC B1 ;  /* 0x0000000000017941 */ /* 0x000fea0003800000 */
.L_x_51208:
        /* <DEDUP_REMOVED lines=16> */
.L_x_51214:
[----:B------:R-:W-:Y:S05]  /*33ef0*/  BSYNC B2 ;  /* 0x0000000000027941 */ /* 0x000fea0003800000 */
.L_x_51213:
        /* <DEDUP_REMOVED lines=44> */
.L_x_51212:
[----:B------:R-:W-:Y:S05]  /*341c0*/  BSYNC B1 ;  /* 0x0000000000017941 */ /* 0x000fea0003800000 */
.L_x_51211:
        /* <DEDUP_REMOVED lines=15> */
.L_x_51215:
        /* <DEDUP_REMOVED lines=12> */
.L_x_51218:
[----:B------:R-:W-:Y:S02]  /*34380*/  IMAD.MOV.U32 R13, RZ, RZ, R212 ;  /* 0x000000ffff0d7224 */ /* 0x000fe400078e00d4 */
.L_x_51219:
[----:B------:R-:W-:Y:S05]  /*34390*/  BSYNC B1 ;  /* 0x0000000000017941 */ /* 0x000fea0003800000 */
.L_x_51217:
        /* <DEDUP_REMOVED lines=16> */
.L_x_51223:
[----:B------:R-:W-:Y:S05]  /*344a0*/  BSYNC B2 ;  /* 0x0000000000027941 */ /* 0x000fea0003800000 */
.L_x_51222:
        /* <DEDUP_REMOVED lines=44> */
.L_x_51221:
[----:B------:R-:W-:Y:S05]  /*34770*/  BSYNC B1 ;  /* 0x0000000000017941 */ /* 0x000fea0003800000 */
.L_x_51220:
        /* <DEDUP_REMOVED lines=9> */
.L_x_51216:
        /* <DEDUP_REMOVED lines=12> */
.L_x_51225:
[----:B------:R-:W-:Y:S02]  /*348d0*/  IMAD.MOV.U32 R201, RZ, RZ, R212 ;  /* 0x000000ffffc97224 */ /* 0x000fe400078e00d4 */
.L_x_51226:
[----:B------:R-:W-:Y:S05]  /*348e0*/  BSYNC B1 ;  /* 0x0000000000017941 */ /* 0x000fea0003800000 */
.L_x_51224:
        /* <DEDUP_REMOVED lines=16> */
.L_x_51230:
[----:B------:R-:W-:Y:S05]  /*349f0*/  BSYNC B2 ;  /* 0x0000000000027941 */ /* 0x000fea0003800000 */
.L_x_51229:
        /* <DEDUP_REMOVED lines=44> */
.L_x_51228:
[----:B------:R-:W-:Y:S05]  /*34cc0*/  BSYNC B1 ;  /* 0x0000000000017941 */ /* 0x000fea0003800000 */
.L_x_51227:
        /* <DEDUP_REMOVED lines=14> */
.L_x_51231:
        /* <DEDUP_REMOVED lines=12> */
.L_x_51234:
[----:B------:R-:W-:Y:S02]  /*34e70*/  MOV R12, R212 ;  /* 0x000000d4000c7202 */ /* 0x000fe40000000f00 */
.L_x_51235:
[----:B------:R-:W-:Y:S05]  /*34e80*/  BSYNC B1 ;  /* 0x0000000000017941 */ /* 0x000fea0003800000 */
.L_x_51233:
        /* <DEDUP_REMOVED lines=16> */
.L_x_51239:
[----:B------:R-:W-:Y:S05]  /*34f90*/  BSYNC B2 ;  /* 0x0000000000027941 */ /* 0x000fea0003800000 */
.L_x_51238:
        /* <DEDUP_REMOVED lines=44> */
.L_x_51237:
[----:B------:R-:W-:Y:S05]  /*35260*/  BSYNC B1 ;  /* 0x0000000000017941 */ /* 0x000fea0003800000 */
.L_x_51236:
        /* <DEDUP_REMOVED lines=9> */
.L_x_51232:
        /* <DEDUP_REMOVED lines=12> */
.L_x_51241:
[----:B------:R-:W-:Y:S02]  /*353c0*/  MOV R202, R212 ;  /* 0x000000d400ca7202 */ /* 0x000fe40000000f00 */
.L_x_51242:
[----:B------:R-:W-:Y:S05]  /*353d0*/  BSYNC B1 ;  /* 0x0000000000017941 */ /* 0x000fea0003800000 */
.L_x_51240:
        /* <DEDUP_REMOVED lines=16> */
.L_x_51246:
[----:B------:R-:W-:Y:S05]  /*354e0*/  BSYNC B2 ;  /* 0x0000000000027941 */ /* 0x000fea0003800000 */
.L_x_51245:
        /* <DEDUP_REMOVED lines=44> */
.L_x_51244:
[----:B------:R-:W-:Y:S05]  /*357b0*/  BSYNC B1 ;  /* 0x0000000000017941 */ /* 0x000fea0003800000 */
.L_x_51243:
        /* <DEDUP_REMOVED lines=14> */
.L_x_51247:
        /* <DEDUP_REMOVED lines=12> */
.L_x_51250:
[----:B------:R-:W-:Y:S02]  /*35960*/  IMAD.MOV.U32 R11, RZ, RZ, R212 ;  /* 0x000000ffff0b7224 */ /* 0x000fe400078e00d4 */
.L_x_51251:
[----:B------:R-:W-:Y:S05]  /*35970*/  BSYNC B1 ;  /* 0x0000000000017941 */ /* 0x000fea0003800000 */
.L_x_51249:
        /* <DEDUP_REMOVED lines=16> */
.L_x_51255:
[----:B------:R-:W-:Y:S05]  /*35a80*/  BSYNC B2 ;  /* 0x0000000000027941 */ /* 0x000fea0003800000 */
.L_x_51254:
        /* <DEDUP_REMOVED lines=44> */
.L_x_51253:
[----:B------:R-:W-:Y:S05]  /*35d50*/  BSYNC B1 ;  /* 0x0000000000017941 */ /* 0x000fea0003800000 */
.L_x_51252:
        /* <DEDUP_REMOVED lines=9> */
.L_x_51248:
        /* <DEDUP_REMOVED lines=12> */
.L_x_51257:
[----:B------:R-:W-:Y:S02]  /*35eb0*/  IMAD.MOV.U32 R203, RZ, RZ, R212 ;  /* 0x000000ffffcb7224 */ /* 0x000fe400078e00d4 */
.L_x_51258:
[----:B------:R-:W-:Y:S05]  /*35ec0*/  BSYNC B1 ;  /* 0x0000000000017941 */ /* 0x000fea0003800000 */
.L_x_51256:
        /* <DEDUP_REMOVED lines=16> */
.L_x_51262:
[----:B------:R-:W-:Y:S05]  /*35fd0*/  BSYNC B2 ;  /* 0x0000000000027941 */ /* 0x000fea0003800000 */
.L_x_51261:
        /* <DEDUP_REMOVED lines=44> */
.L_x_51260:
[----:B------:R-:W-:Y:S05]  /*362a0*/  BSYNC B1 ;  /* 0x0000000000017941 */ /* 0x000fea0003800000 */
.L_x_51259:
        /* <DEDUP_REMOVED lines=12> */
.L_x_51263:
        /* <DEDUP_REMOVED lines=12> */
.L_x_51266:
[----:B------:R-:W-:Y:S02]  /*36430*/  IMAD.MOV.U32 R10, RZ, RZ, R212 ;  /* 0x000000ffff0a7224 */ /* 0x000fe400078e00d4 */
.L_x_51267:
[----:B------:R-:W-:Y:S05]  /*36440*/  BSYNC B1 ;  /* 0x0000000000017941 */ /* 0x000fea0003800000 */
.L_x_51265:
        /* <DEDUP_REMOVED lines=16> */
.L_x_51271:
[----:B------:R-:W-:Y:S05]  /*36550*/  BSYNC B2 ;  /* 0x0000000000027941 */ /* 0x000fea0003800000 */
.L_x_51270:
        /* <DEDUP_REMOVED lines=44> */
.L_x_51269:
[----:B------:R-:W-:Y:S05]  /*36820*/  BSYNC B1 ;  /* 0x0000000000017941 */ /* 0x000fea0003800000 */
.L_x_51268:
        /* <DEDUP_REMOVED lines=9> */
.L_x_51264:
        /* <DEDUP_REMOVED lines=12> */
.L_x_51273:
[----:B------:R-:W-:Y:S02]  /*36980*/  IMAD.MOV.U32 R204, RZ, RZ, R212 ;  /* 0x000000ffffcc7224 */ /* 0x000fe400078e00d4 */
.L_x_51274:
[----:B------:R-:W-:Y:S05]  /*36990*/  BSYNC B1 ;  /* 0x0000000000017941 */ /* 0x000fea0003800000 */
.L_x_51272:
        /* <DEDUP_REMOVED lines=16> */
.L_x_51278:
[----:B------:R-:W-:Y:S05]  /*36aa0*/  BSYNC B2 ;  /* 0x0000000000027941 */ /* 0x000fea0003800000 */
.L_x_51277:
        /* <DEDUP_REMOVED lines=44> */
.L_x_51276:
[----:B------:R-:W-:Y:S05]  /*36d70*/  BSYNC B1 ;  /* 0x0000000000017941 */ /* 0x000fea0003800000 */
.L_x_51275:
        /* <DEDUP_REMOVED lines=12> */
.L_x_51279:
        /* <DEDUP_REMOVED lines=12> */
.L_x_51282:
[----:B------:R-:W-:Y:S02]  /*36f00*/  IMAD.MOV.U32 R9, RZ, RZ, R212 ;  /* 0x000000ffff097224 */ /* 0x000fe400078e00d4 */
.L_x_51283:
[----:B------:R-:W-:Y:S05]  /*36f10*/  BSYNC B1 ;  /* 0x0000000000017941 */ /* 0x000fea0003800000 */
.L_x_51281:
        /* <DEDUP_REMOVED lines=16> */
.L_x_51287:
[----:B------:R-:W-:Y:S05]  /*37020*/  BSYNC B2 ;  /* 0x0000000000027941 */ /* 0x000fea0003800000 */
.L_x_51286:
        /* <DEDUP_REMOVED lines=44> */
.L_x_51285:
[----:B------:R-:W-:Y:S05]  /*372f0*/  BSYNC B1 ;  /* 0x0000000000017941 */ /* 0x000fea0003800000 */
.L_x_51284:
        /* <DEDUP_REMOVED lines=9> */
.L_x_51280:
        /* <DEDUP_REMOVED lines=12> */
.L_x_51289:
[----:B------:R-:W-:Y:S02]  /*37450*/  IMAD.MOV.U32 R205, RZ, RZ, R212 ;  /* 0x000000ffffcd7224 */ /* 0x000fe400078e00d4 */
.L_x_51290:
[----:B------:R-:W-:Y:S05]  /*37460*/  BSYNC B1 ;  /* 0x0000000000017941 */ /* 0x000fea0003800000 */
.L_x_51288:
        /* <DEDUP_REMOVED lines=16> */
.L_x_51294:
[----:B------:R-:W-:Y:S05]  /*37570*/  BSYNC B2 ;  /* 0x0000000000027941 */ /* 0x000fea0003800000 */
.L_x_51293:
        /* <DEDUP_REMOVED lines=44> */
.L_x_51292:
[----:B------:R-:W-:Y:S05]  /*37840*/  BSYNC B1 ;  /* 0x0000000000017941 */ /* 0x000fea0003800000 */
.L_x_51291:
        /* <DEDUP_REMOVED lines=12> */
.L_x_51295:
        /* <DEDUP_REMOVED lines=12> */
.L_x_51298:
[----:B------:R-:W-:Y:S02]  /*379d0*/  IMAD.MOV.U32 R8, RZ, RZ, R212 ;  /* 0x000000ffff087224 */ /* 0x000fe400078e00d4 */
.L_x_51299:
[----:B------:R-:W-:Y:S05]  /*379e0*/  BSYNC B1 ;  /* 0x0000000000017941 */ /* 0x000fea0003800000 */
.L_x_51297:
        /* <DEDUP_REMOVED lines=16> */
.L_x_51303:
[----:B------:R-:W-:Y:S05]  /*37af0*/  BSYNC B2 ;  /* 0x0000000000027941 */ /* 0x000fea0003800000 */
.L_x_51302:
        /* <DEDUP_REMOVED lines=44> */
.L_x_51301:
[----:B------:R-:W-:Y:S05]  /*37dc0*/  BSYNC B1 ;  /* 0x0000000000017941 */ /* 0x000fea0003800000 */
.L_x_51300:
        /* <DEDUP_REMOVED lines=9> */
.L_x_51296:
        /* <DEDUP_REMOVED lines=12> */
.L_x_51305:
[----:B------:R-:W-:Y:S02]  /*37f20*/  IMAD.MOV.U32 R206, RZ, RZ, R212 ;  /* 0x000000ffffce7224 */ /* 0x000fe400078e00d4 */
.L_x_51306:
[----:B------:R-:W-:Y:S05]  /*37f30*/  BSYNC B1 ;  /* 0x0000000000017941 */ /* 0x000fea0003800000 */
.L_x_51304:
        /* <DEDUP_REMOVED lines=16> */
.L_x_51310:
[----:B------:R-:W-:Y:S05]  /*38040*/  BSYNC B2 ;  /* 0x0000000000027941 */ /* 0x000fea0003800000 */
.L_x_51309:
        /* <DEDUP_REMOVED lines=44> */
.L_x_51308:
[----:B------:R-:W-:Y:S05]  /*38310*/  BSYNC B1 ;  /* 0x0000000000017941 */ /* 0x000fea0003800000 */
.L_x_51307:
        /* <DEDUP_REMOVED lines=12> */
.L_x_51311:
        /* <DEDUP_REMOVED lines=12> */
.L_x_51314:
[----:B------:R-:W-:Y:S02]  /*384a0*/  MOV R7, R212 ;  /* 0x000000d400077202 */ /* 0x000fe40000000f00 */
.L_x_51315:
[----:B------:R-:W-:Y:S05]  /*384b0*/  BSYNC B1 ;  /* 0x0000000000017941 */ /* 0x000fea0003800000 */
.L_x_51313:
        /* <DEDUP_REMOVED lines=16> */
.L_x_51319:
[----:B------:R-:W-:Y:S05]  /*385c0*/  BSYNC B2 ;  /* 0x0000000000027941 */ /* 0x000fea0003800000 */
.L_x_51318:
        /* <DEDUP_REMOVED lines=44> */
.L_x_51317:
[----:B------:R-:W-:Y:S05]  /*38890*/  BSYNC B1 ;  /* 0x0000000000017941 */ /* 0x000fea0003800000 */
.L_x_51316:
        /* <DEDUP_REMOVED lines=9> */
.L_x_51312:
        /* <DEDUP_REMOVED lines=12> */
.L_x_51321:
[----:B------:R-:W-:Y:S02]  /*389f0*/  MOV R221, R212 ;  /* 0x000000d400dd7202 */ /* 0x000fe40000000f00 */
.L_x_51322:
[----:B------:R-:W-:Y:S05]  /*38a00*/  BSYNC B1 ;  /* 0x0000000000017941 */ /* 0x000fea0003800000 */
.L_x_51320:
        /* <DEDUP_REMOVED lines=16> */
.L_x_51326:
[----:B------:R-:W-:Y:S05]  /*38b10*/  BSYNC B2 ;  /* 0x0000000000027941 */ /* 0x000fea0003800000 */
.L_x_51325:
        /* <DEDUP_REMOVED lines=44> */
.L_x_51324:
[----:B------:R-:W-:Y:S05]  /*38de0*/  BSYNC B1 ;  /* 0x0000000000017941 */ /* 0x000fea0003800000 */
.L_x_51323:
        /* <DEDUP_REMOVED lines=13> */
.L_x_51327:
        /* <DEDUP_REMOVED lines=12> */
.L_x_51330:
[----:B------:R-:W-:Y:S02]  /*38f80*/  IMAD.MOV.U32 R6, RZ, RZ, R212 ;  /* 0x000000ffff067224 */ /* 0x000fe400078e00d4 */
.L_x_51331:
[----:B------:R-:W-:Y:S05]  /*38f90*/  BSYNC B1 ;  /* 0x0000000000017941 */ /* 0x000fea0003800000 */
.L_x_51329:
        /* <DEDUP_REMOVED lines=19> */
.L_x_51335:
[----:B------:R-:W-:Y:S05]  /*390d0*/  BSYNC B2 ;  /* 0x0000000000027941 */ /* 0x000fea0003800000 */
.L_x_51334:
        /* <DEDUP_REMOVED lines=44> */
.L_x_51333:
[----:B------:R-:W-:Y:S05]  /*393a0*/  BSYNC B1 ;  /* 0x0000000000017941 */ /* 0x000fea0003800000 */
.L_x_51332:
        /* <DEDUP_REMOVED lines=9> */
.L_x_51328:
        /* <DEDUP_REMOVED lines=45> */
.L_x_51336:
        /* <DEDUP_REMOVED lines=83> */
.L_x_51341:
        /* <DEDUP_REMOVED lines=180> */
.L_x_51342:
        /* <DEDUP_REMOVED lines=9> */
[----:B------:R-:W-:-:S02]  /*3a810*/  MOV R221, c[0x0][0x1e0] ;  /* 0x0000780000dd7a02 */ /* 0x000fc40000000f00 */
[----:B------:R-:W-:Y:S01]  /*3a820*/  ISETP.NE.AND P0, PT, RZ, UR8, PT ;  /* 0x00000008ff007c0c */ /* 0x000fe2000bf05270 */
[----:B------:R-:W5:Y:S02]  /*3a830*/  LDL R222, [R1+0x74] ;  /* 0x0000740001de7983 */ /* 0x000f640000100800 */
        /* <DEDUP_REMOVED lines=24> */
[----:B------:R-:W-:Y:S01]  /*3a9c0*/  F2FP.PACK_AB R83, R83, R82 ;  /* 0x000000525353723e */ /* 0x000fe200000000ff */
        /* <DEDUP_REMOVED lines=9> */
[----:B------:R-:W-:Y:S01]  /*3aa60*/  F2FP.PACK_AB R80, R85, R80 ;  /* 0x000000505550723e */ /* 0x000fe200000000ff */
        /* <DEDUP_REMOVED lines=9> */
[----:B------:R-:W-:Y:S01]  /*3ab00*/  F2FP.PACK_AB R82, R81, R82 ;  /* 0x000000525152723e */ /* 0x000fe200000000ff */
[----:B0-----:R-:W-:-:S02]  /*3ab10*/  @!P1 IMAD.WIDE R84, R216, R224, c[0x0][0x1a8] ;  /* 0x00006a00d8549625 */ /* 0x001fc400078e02e0 */
[----:B------:R-:W4:Y:S04]  /*3ab20*/  LDL R223, [R1+0x1c] ;  /* 0x00001c0001df7983 */ /* 0x000f280000100800 */
[----:B------:R0:W-:Y:S01]  /*3ab30*/  @!P1 STG.E [R84.64], R220 ;  /* 0x000000dc54009986 */ /* 0x0001e2000c101906 */
[----:B------:R-:W-:Y:S02]  /*3ab40*/  F2FP.PACK_AB R81, R87, R86 ;  /* 0x000000565751723e */ /* 0x000fe400000000ff */
        /* <DEDUP_REMOVED lines=95> */
[----:B------:R-:W-:Y:S01]  /*3b140*/  F2FP.PACK_AB R75, R75, R74 ;  /* 0x0000004a4b4b723e */ /* 0x000fe200000000ff */
        /* <DEDUP_REMOVED lines=9> */
[----:B------:R-:W-:Y:S01]  /*3b1e0*/  F2FP.PACK_AB R72, R77, R72 ;  /* 0x000000484d48723e */ /* 0x000fe200000000ff */
[----:B------:R-:W-:Y:S01]  /*3b1f0*/  IMAD.WIDE.U32 R76, R5, R222, c[0x0][0x208] ;  /* 0x00008200054c7625 */ /* 0x000fe200078e00de */
[----:B------:R-:W-:Y:S01]  /*3b200*/  F2FP.PACK_AB R74, R73, R74 ;  /* 0x0000004a494a723e */ /* 0x000fe200000000ff */
[----:B------:R-:W5:Y:S01]  /*3b210*/  LDL R228, [R1+0x8] ;  /* 0x0000080001e47983 */ /* 0x000f620000100800 */
[----:B------:R-:W-:Y:S01]  /*3b220*/  F2FP.PACK_AB R73, R79, R78 ;  /* 0x0000004e4f49723e */ /* 0x000fe200000000ff */
        /* <DEDUP_REMOVED lines=51> */
[----:B------:R-:W-:Y:S01]  /*3b560*/  F2FP.PACK_AB R19, R16, R19 ;  /* 0x000000131013723e */ /* 0x000fe200000000ff */
[----:B------:R-:W-:Y:S02]  /*3b570*/  FMUL.FTZ R49, R220, R49 ;  /* 0x00000031dc317220 */ /* 0x000fe40000410000 */
[----:B------:R-:W-:Y:S02]  /*3b580*/  FFMA.FTZ R22, R24, R56, R168 ;  /* 0x0000003818167223 */ /* 0x000fe400000100a8 */
[----:B------:R-:W-:Y:S02]  /*3b590*/  FFMA.FTZ R24, R28, R57, R169 ;  /* 0x000000391c187223 */ /* 0x000fe400000100a9 */
[----:B------:R-:W-:Y:S02]  /*3b5a0*/  FFMA.FTZ R21, R29, R59, R171 ;  /* 0x0000003b1d157223 */ /* 0x000fe400000100ab */
[----:B------:R-:W-:Y:S02]  /*3b5b0*/  FFMA.FTZ R5, R20, R5, R180 ;  /* 0x0000000514057223 */ /* 0x000fe400000100b4 */
[----:B------:R-:W-:Y:S01]  /*3b5c0*/  FFMA.FTZ R20, R25, R71, R183 ;  /* 0x0000004719147223 */ /* 0x000fe200000100b7 */
[----:B------:R-:W-:Y:S01]  /*3b5d0*/  F2FP.PACK_AB R22, R24, R22 ;  /* 0x000000161816723e */ /* 0x000fe200000000ff */
        /* <DEDUP_REMOVED lines=44> */
[----:B------:R-:W-:Y:S01]  /*3b8a0*/  F2FP.PACK_AB R18, R17, R18 ;  /* 0x000000121112723e */ /* 0x000fe200000000ff */
[----:B-----5:R-:W-:Y:S02]  /*3b8b0*/  FFMA.FTZ R23, R30, R58, R170 ;  /* 0x0000003a1e177223 */ /* 0x020fe400000100aa */
[----:B------:R-:W-:-:S03]  /*3b8c0*/  FFMA.FTZ R28, R226, R51, R163 ;  /* 0x00000033e21c7223 */ /* 0x000fc600000100a3 */
[----:B------:R-:W-:Y:S01]  /*3b8d0*/  F2FP.PACK_AB R23, R21, R23 ;  /* 0x000000171517723e */ /* 0x000fe200000000ff */
[----:B------:R-:W-:Y:S02]  /*3b8e0*/  FFMA.FTZ R21, R252, R62, R174 ;  /* 0x0000003efc157223 */ /* 0x000fe400000100ae */
[----:B------:R-:W-:Y:S02]  /*3b8f0*/  FFMA.FTZ R30, R223, R55, R167 ;  /* 0x00000037df1e7223 */ /* 0x000fe400000100a7 */
[----:B------:R-:W-:Y:S02]  /*3b900*/  FFMA.FTZ R29, R225, R49, R161 ;  /* 0x00000031e11d7223 */ /* 0x000fe400000100a1 */
[----:B------:R-:W-:Y:S02]  /*3b910*/  FFMA.FTZ R17, R26, R70, R182 ;  /* 0x000000461a117223 */ /* 0x000fe400000100b6 */
[----:B------:R-:W-:-:S03]  /*3b920*/  FFMA.FTZ R16, R27, R69, R181 ;  /* 0x000000451b107223 */ /* 0x000fc600000100b5 */
[----:B------:R-:W-:Y:S01]  /*3b930*/  F2FP.PACK_AB R17, R20, R17 ;  /* 0x000000111411723e */ /* 0x000fe200000000ff */
[----:B------:R-:W-:Y:S02]  /*3b940*/  FFMA.FTZ R27, R228, R50, R162 ;  /* 0x00000032e41b7223 */ /* 0x000fe400000100a2 */
[----:B------:R-:W-:Y:S01]  /*3b950*/  FFMA.FTZ R20, R207, R61, R173 ;  /* 0x0000003dcf147223 */ /* 0x000fe200000100ad */
[----:B------:R-:W-:Y:S01]  /*3b960*/  F2FP.PACK_AB R16, R16, R5 ;  /* 0x000000051010723e */ /* 0x000fe200000000ff */
[----:B------:R-:W-:Y:S02]  /*3b970*/  FFMA.FTZ R26, R229, R48, R160 ;  /* 0x00000030e51a7223 */ /* 0x000fe400000100a0 */
[----:B------:R-:W-:Y:S01]  /*3b980*/  FFMA.FTZ R5, R221, R60, R172 ;  /* 0x0000003cdd057223 */ /* 0x000fe200000100ac */
[----:B------:R-:W-:Y:S02]  /*3b990*/  F2FP.PACK_AB R27, R28, R27 ;  /* 0x0000001b1c1b723e */ /* 0x000fe400000000ff */
[----:B------:R-:W-:-:S02]  /*3b9a0*/  F2FP.PACK_AB R21, R24, R21 ;  /* 0x000000151815723e */ /* 0x000fc400000000ff */
[----:B------:R-:W-:Y:S01]  /*3b9b0*/  F2FP.PACK_AB R20, R20, R5 ;  /* 0x000000051414723e */ /* 0x000fe200000000ff */
[----:B------:R-:W-:Y:S01]  /*3b9c0*/  FFMA.FTZ R28, R31, R53, R165 ;  /* 0x000000351f1c7223 */ /* 0x000fe200000100a5 */
[----:B------:R-:W-:Y:S01]  /*3b9d0*/  F2FP.PACK_AB R25, R30, R25 ;  /* 0x000000191e19723e */ /* 0x000fe200000000ff */
[----:B------:R-:W-:Y:S01]  /*3b9e0*/  FFMA.FTZ R31, R246, R42, R154 ;  /* 0x0000002af61f7223 */ /* 0x000fe2000001009a */
[----:B------:R-:W-:Y:S01]  /*3b9f0*/  F2FP.PACK_AB R26, R29, R26 ;  /* 0x0000001a1d1a723e */ /* 0x000fe200000000ff */
[----:B------:R-:W-:Y:S02]  /*3ba00*/  FFMA.FTZ R24, R67, R52, R164 ;  /* 0x0000003443187223 */ /* 0x000fe400000100a4 */
[----:B------:R-:W-:Y:S02]  /*3ba10*/  FFMA.FTZ R5, R248, R44, R156 ;  /* 0x0000002cf8057223 */ /* 0x000fe4000001009c */
[----:B------:R-:W-:Y:S02]  /*3ba20*/  FFMA.FTZ R30, R244, R40, R152 ;  /* 0x00000028f41e7223 */ /* 0x000fe40000010098 */
[----:B------:R-:W-:-:S02]  /*3ba30*/  FFMA.FTZ R42, R249, R45, R157 ;  /* 0x0000002df92a7223 */ /* 0x000fc4000001009d */
[----:B------:R-:W-:Y:S02]  /*3ba40*/  FFMA.FTZ R29, R250, R46, R158 ;  /* 0x0000002efa1d7223 */ /* 0x000fe4000001009e */
[----:B------:R-:W-:Y:S01]  /*3ba50*/  FFMA.FTZ R40, R251, R47, R159 ;  /* 0x0000002ffb287223 */ /* 0x000fe2000001009f */
[----:B------:R-:W-:Y:S02]  /*3ba60*/  F2FP.PACK_AB R24, R28, R24 ;  /* 0x000000181c18723e */ /* 0x000fe400000000ff */
[----:B------:R-:W-:Y:S01]  /*3ba70*/  F2FP.PACK_AB R28, R42, R5 ;  /* 0x000000052a1c723e */ /* 0x000fe200000000ff */
[----:B------:R-:W-:Y:S01]  /*3ba80*/  IMAD.WIDE.U32 R4, R4, R222, c[0x0][0x208] ;  /* 0x0000820004047625 */ /* 0x000fe200078e00de */
[----:B------:R-:W-:Y:S02]  /*3ba90*/  F2FP.PACK_AB R30, R41, R30 ;  /* 0x0000001e291e723e */ /* 0x000fe400000000ff */
[----:B------:R-:W-:Y:S01]  /*3baa0*/  F2FP.PACK_AB R29, R40, R29 ;  /* 0x0000001d281d723e */ /* 0x000fe200000000ff */
[-C--:B------:R-:W-:Y:S01]  /*3bab0*/  IMAD.WIDE.U32 R40, R3, R222.reuse, c[0x0][0x208] ;  /* 0x0000820003287625 */ /* 0x080fe200078e00de */
[----:B------:R-:W-:Y:S01]  /*3bac0*/  F2FP.PACK_AB R31, R43, R31 ;  /* 0x0000001f2b1f723e */ /* 0x000fe200000000ff */
        /* <DEDUP_REMOVED lines=8> */
[----:B------:R-:W-:Y:S01]  /*3bb50*/  F2FP.PACK_AB R23, R0, R23 ;  /* 0x000000170017723e */ /* 0x000fe200000000ff */
[----:B------:R-:W-:Y:S02]  /*3bb60*/  FFMA.FTZ R0, R235, R81, R143 ;  /* 0x00000051eb007223 */ /* 0x000fe4000001008f */
[----:B-1----:R-:W-:Y:S02]  /*3bb70*/  FFMA.FTZ R26, R108, R202, R128 ;  /* 0x000000ca6c1a7223 */ /* 0x002fe40000010080 */
[----:B------:R-:W-:Y:S01]  /*3bb80*/  FFMA.FTZ R3, R109, R204, R129 ;  /* 0x000000cc6d037223 */ /* 0x000fe20000010081 */
[----:B------:R-:W-:Y:S01]  /*3bb90*/  F2FP.PACK_AB R21, R0, R21 ;  /* 0x000000150015723e */ /* 0x000fe200000000ff */
[----:B------:R-:W-:Y:S01]  /*3bba0*/  FMUL.FTZ R64, R220, R76 ;  /* 0x0000004cdc407220 */ /* 0x000fe20000410000 */
[----:B------:R-:W-:Y:S01]  /*3bbb0*/  IADD3 R0, R15, 0x120, RZ ;  /* 0x000001200f007810 */ /* 0x000fe20007ffe0ff */
[----:B------:R0:W-:Y:S01]  /*3bbc0*/  STG.E.128 [R42.64], R28 ;  /* 0x0000001c2a007986 */ /* 0x0001e2000c101d06 */
[----:B------:R-:W-:Y:S01]  /*3bbd0*/  FFMA.FTZ R22, R117, R87, R137 ;  /* 0x0000005775167223 */ /* 0x000fe20000010089 */
[----:B------:R-:W-:Y:S01]  /*3bbe0*/  F2FP.PACK_AB R26, R3, R26 ;  /* 0x0000001a031a723e */ /* 0x000fe200000000ff */
[----:B------:R-:W-:-:S02]  /*3bbf0*/  FFMA.FTZ R20, R232, R34, R140 ;  /* 0x00000022e8147223 */ /* 0x000fc4000001008c */
[----:B------:R-:W-:Y:S02]  /*3bc00*/  FFMA.FTZ R25, R114, R86, R134 ;  /* 0x0000005672197223 */ /* 0x000fe40000010086 */
[----:B------:R-:W-:Y:S02]  /*3bc10*/  FFMA.FTZ R27, R110, R205, R130 ;  /* 0x000000cd6e1b7223 */ /* 0x000fe40000010082 */
[----:B------:R-:W-:Y:S02]  /*3bc20*/  FFMA.FTZ R24, R112, R84, R132 ;  /* 0x0000005470187223 */ /* 0x000fe40000010084 */
[----:B------:R-:W-:Y:S01]  /*3bc30*/  FFMA.FTZ R3, R101, R64, R121 ;  /* 0x0000004065037223 */ /* 0x000fe20000010079 */
[----:B------:R-:W-:Y:S01]  /*3bc40*/  LEA R2, P0, R0, c[0x0][0x208], 0x4 ;  /* 0x0000820000027a11 */ /* 0x000fe200078020ff */
[----:B------:R-:W-:Y:S01]  /*3bc50*/  FFMA.FTZ R15, R105, R72, R125 ;  /* 0x00000048690f7223 */ /* 0x000fe2000001007d */
[----:B------:R-:W-:Y:S01]  /*3bc60*/  F2FP.PACK_AB R19, R82, R80 ;  /* 0x000000505213723e */ /* 0x000fe200000000ff */
[----:B------:R-:W-:Y:S01]  /*3bc70*/  IMAD.WIDE.U32 R4, R217, R222, c[0x0][0x208] ;  /* 0x00008200d9047625 */ /* 0x000fe200078e00de */
[----:B------:R-:W-:-:S03]  /*3bc80*/  F2FP.PACK_AB R18, R33, R32 ;  /* 0x000000202112723e */ /* 0x000fc600000000ff */
[----:B0-----:R-:W-:Y:S02]  /*3bc90*/  FFMA.FTZ R30, R100, R75, R120 ;  /* 0x0000004b641e7223 */ /* 0x001fe40000010078 */
[----:B------:R-:W-:Y:S02]  /*3bca0*/  FFMA.FTZ R29, R106, R73, R126 ;  /* 0x000000496a1d7223 */ /* 0x000fe4000001007e */
[----:B------:R-:W-:Y:S02]  /*3bcb0*/  FFMA.FTZ R31, R102, R65, R122 ;  /* 0x00000041661f7223 */ /* 0x000fe4000001007a */
[----:B------:R-:W-:Y:S01]  /*3bcc0*/  FFMA.FTZ R28, R104, R68, R124 ;  /* 0x00000044681c7223 */ /* 0x000fe2000001007c */
[----:B------:R-:W-:Y:S01]  /*3bcd0*/  F2FP.PACK_AB R17, R39, R38 ;  /* 0x000000262711723e */ /* 0x000fe200000000ff */
[----:B------:R-:W-:Y:S01]  /*3bce0*/  IMAD.WIDE.U32 R32, R218, R222, c[0x0][0x208] ;  /* 0x00008200da207625 */ /* 0x000fe200078e00de */
[----:B------:R-:W-:Y:S02]  /*3bcf0*/  F2FP.PACK_AB R16, R37, R36 ;  /* 0x000000242510723e */ /* 0x000fe400000000ff */
[----:B------:R-:W-:Y:S01]  /*3bd00*/  F2FP.PACK_AB R22, R22, R83 ;  /* 0x000000531616723e */ /* 0x000fe200000000ff */
[----:B------:R-:W-:Y:S01]  /*3bd10*/  IMAD.WIDE.U32 R222, R219, R222, c[0x0][0x208] ;  /* 0x00008200dbde7625 */ /* 0x000fe200078e00de */
[----:B------:R-:W-:-:S02]  /*3bd20*/  F2FP.PACK_AB R20, R35, R20 ;  /* 0x000000142314723e */ /* 0x000fc400000000ff */
[----:B------:R-:W-:Y:S02]  /*3bd30*/  F2FP.PACK_AB R27, R206, R27 ;  /* 0x0000001bce1b723e */ /* 0x000fe400000000ff */
[----:B------:R-:W-:Y:S02]  /*3bd40*/  F2FP.PACK_AB R25, R200, R25 ;  /* 0x00000019c819723e */ /* 0x000fe400000000ff */
[----:B------:R-:W-:Y:S02]  /*3bd50*/  F2FP.PACK_AB R24, R85, R24 ;  /* 0x000000185518723e */ /* 0x000fe400000000ff */
[----:B------:R-:W-:Y:S02]  /*3bd60*/  F2FP.PACK_AB R30, R3, R30 ;  /* 0x0000001e031e723e */ /* 0x000fe400000000ff */
[----:B------:R-:W-:Y:S02]  /*3bd70*/  F2FP.PACK_AB R31, R66, R31 ;  /* 0x0000001f421f723e */ /* 0x000fe400000000ff */
[----:B------:R-:W-:-:S02]  /*3bd80*/  F2FP.PACK_AB R29, R74, R29 ;  /* 0x0000001d4a1d723e */ /* 0x000fc400000000ff */
        /* <DEDUP_REMOVED lines=9> */
.L_x_51339:
[----:B------:R-:W-:Y:S05]  /*3be20*/  BSYNC B0 ;  /* 0x0000000000007941 */ /* 0x000fea0003800000 */
.L_x_50046:
[----:B------:R-:W-:Y:S05]  /*3be30*/  EXIT ;  /* 0x000000000000794d */ /* 0x000fea0003800000 */
.L_x_51337:
[----:B------:R-:W-:Y:S01]  /*3be40*/  HFMA2.MMA R225, -RZ, RZ, 0, 1.847743988037109375e-06 ;  /* 0x0000001fffe17435 */ /* 0x000fe200000001ff */
[----:B------:R-:W-:Y:S01]  /*3be50*/  IMAD.MOV.U32 R224, RZ, RZ, R223 ;  /* 0x000000ffffe07224 */ /* 0x000fe200078e00df */
[----:B------:R-:W-:Y:S01]  /*3be60*/  MOV R220, 0x3bea0 ;  /* 0x0003bea000dc7802 */ /* 0x000fe20000000f00 */
[----:B------:R-:W-:Y:S02]  /*3be70*/  IMAD.MOV.U32 R222, RZ, RZ, 0x1 ;  /* 0x00000001ffde7424 */ /* 0x000fe400078e00ff */
[----:B------:R-:W-:Y:S02]  /*3be80*/  IMAD.MOV.U32 R221, RZ, RZ, -0x1 ;  /* 0xffffffffffdd7424 */ /* 0x000fe400078e00ff */
[----:B------:R-:W-:Y:S05]  /*3be90*/  CALL.REL.NOINC `($__internal_63_$__cuda_sm70_shflsync_bfly_p) ;  /* 0x00000dc000007944 */ /* 0x000fea0003c00000 */
[----:B-1----:R-:W-:Y:S05]  /*3bea0*/  BRA `(.L_x_51341) ;  /* 0xffffdd9000007947 */ /* 0x002fea000383ffff */
.L_x_51338:
[----:B------:R-:W-:Y:S01]  /*3beb0*/  IMAD.MOV.U32 R224, RZ, RZ, R223 ;  /* 0x000000ffffe07224 */ /* 0x000fe200078e00df */
[----:B------:R-:W-:Y:S01]  /*3bec0*/  MOV R221, 0xffffffff ;  /* 0xffffffff00dd7802 */ /* 0x000fe20000000f00 */
[----:B------:R-:W-:Y:S01]  /*3bed0*/  IMAD.MOV.U32 R222, RZ, RZ, 0x2 ;  /* 0x00000002ffde7424 */ /* 0x000fe200078e00ff */
[----:B------:R-:W-:Y:S01]  /*3bee0*/  MOV R220, 0x3bf10 ;  /* 0x0003bf1000dc7802 */ /* 0x000fe20000000f00 */
[----:B------:R-:W-:Y:S02]  /*3bef0*/  IMAD.MOV.U32 R225, RZ, RZ, 0x1f ;  /* 0x0000001fffe17424 */ /* 0x000fe400078e00ff */
[----:B------:R-:W-:Y:S05]  /*3bf00*/  CALL.REL.NOINC `($__internal_63_$__cuda_sm70_shflsync_bfly_p) ;  /* 0x00000d5000007944 */ /* 0x000fea0003c00000 */
[----:B-1----:R-:W-:Y:S01]  /*3bf10*/  FADD.FTZ R223, R223, R222 ;  /* 0x000000dedfdf7221 */ /* 0x002fe20000010000 */
[----:B------:R-:W-:Y:S01]  /*3bf20*/  MOV R220, 0x3bf80 ;  /* 0x0003bf8000dc7802 */ /* 0x000fe20000000f00 */
[----:B------:R-:W-:-:S02]  /*3bf30*/  IMAD.MOV.U32 R222, RZ, RZ, 0x4 ;  /* 0x00000004ffde7424 */ /* 0x000fc400078e00ff */
[----:B------:R-:W-:Y:S02]  /*3bf40*/  IMAD.MOV.U32 R225, RZ, RZ, 0x1f ;  /* 0x0000001fffe17424 */ /* 0x000fe400078e00ff */
[----:B------:R-:W-:Y:S02]  /*3bf50*/  IMAD.MOV.U32 R221, RZ, RZ, -0x1 ;  /* 0xffffffffffdd7424 */ /* 0x000fe400078e00ff */
[----:B------:R-:W-:Y:S02]  /*3bf60*/  IMAD.MOV.U32 R224, RZ, RZ, R223 ;  /* 0x000000ffffe07224 */ /* 0x000fe400078e00df */
[----:B------:R-:W-:Y:S05]  /*3bf70*/  CALL.REL.NOINC `($__internal_63_$__cuda_sm70_shflsync_bfly_p) ;  /* 0x00000ce000007944 */ /* 0x000fea0003c00000 */
[----:B-1----:R-:W-:Y:S01]  /*3bf80*/  FADD.FTZ R223, R223, R222 ;  /* 0x000000dedfdf7221 */ /* 0x002fe20000010000 */
[----:B------:R-:W-:Y:S01]  /*3bf90*/  HFMA2.MMA R222, -RZ, RZ, 0, 4.76837158203125e-07 ;  /* 0x00000008ffde7435 */ /* 0x000fe200000001ff */
[----:B------:R-:W-:Y:S01]  /*3bfa0*/  IMAD.MOV.U32 R225, RZ, RZ, 0x1f ;  /* 0x0000001fffe17424 */ /* 0x000fe200078e00ff */
[----:B------:R-:W-:Y:S01]  /*3bfb0*/  MOV R220, 0x3bff0 ;  /* 0x0003bff000dc7802 */ /* 0x000fe20000000f00 */
[----:B------:R-:W-:Y:S02]  /*3bfc0*/  IMAD.MOV.U32 R221, RZ, RZ, -0x1 ;  /* 0xffffffffffdd7424 */ /* 0x000fe400078e00ff */
[----:B------:R-:W-:-:S02]  /*3bfd0*/  IMAD.MOV.U32 R224, RZ, RZ, R223 ;  /* 0x000000ffffe07224 */ /* 0x000fc400078e00df */
[----:B------:R-:W-:Y:S05]  /*3bfe0*/  CALL.REL.NOINC `($__internal_63_$__cuda_sm70_shflsync_bfly_p) ;  /* 0x00000c7000007944 */ /* 0x000fea0003c00000 */
[----:B-1----:R-:W-:Y:S01]  /*3bff0*/  FADD.FTZ R223, R223, R222 ;  /* 0x000000dedfdf7221 */ /* 0x002fe20000010000 */
[----:B------:R-:W-:Y:S01]  /*3c000*/  MOV R225, 0x1f ;  /* 0x0000001f00e17802 */ /* 0x000fe20000000f00 */
[----:B------:R-:W-:Y:S01]  /*3c010*/  IMAD.MOV.U32 R222, RZ, RZ, 0x10 ;  /* 0x00000010ffde7424 */ /* 0x000fe200078e00ff */
[----:B------:R-:W-:Y:S01]  /*3c020*/  MOV R220, 0x3c060 ;  /* 0x0003c06000dc7802 */ /* 0x000fe20000000f00 */
[----:B------:R-:W-:-:S02]  /*3c030*/  IMAD.MOV.U32 R221, RZ, RZ, -0x1 ;  /* 0xffffffffffdd7424 */ /* 0x000fc400078e00ff */
[----:B------:R-:W-:Y:S02]  /*3c040*/  IMAD.MOV.U32 R224, RZ, RZ, R223 ;  /* 0x000000ffffe07224 */ /* 0x000fe400078e00df */
[----:B------:R-:W-:Y:S05]  /*3c050*/  CALL.REL.NOINC `($__internal_63_$__cuda_sm70_shflsync_bfly_p) ;  /* 0x00000c0000007944 */ /* 0x000fea0003c00000 */
        /* <DEDUP_REMOVED lines=166> */
[----:B------:R-:W-:Y:S05]  /*3cac0*/  CALL.REL.NOINC `($__internal_63_$__cuda_sm70_shflsync_bfly_p) ;  /* 0x0000019000007944 */ /* 0x000fea0003c00000 */
[----:B-1----:R-:W-:Y:S01]  /*3cad0*/  FADD.FTZ R224, R224, R222 ;  /* 0x000000dee0e07221 */ /* 0x002fe20000010000 */
[----:B------:R-:W-:Y:S01]  /*3cae0*/  MOV R220, 0x3cb30 ;  /* 0x0003cb3000dc7802 */ /* 0x000fe20000000f00 */
[----:B------:R-:W-:Y:S02]  /*3caf0*/  IMAD.MOV.U32 R222, RZ, RZ, 0x2 ;  /* 0x00000002ffde7424 */ /* 0x000fe400078e00ff */
[----:B------:R-:W-:Y:S02]  /*3cb00*/  IMAD.MOV.U32 R225, RZ, RZ, 0x1f ;  /* 0x0000001fffe17424 */ /* 0x000fe400078e00ff */
[----:B------:R-:W-:Y:S02]  /*3cb10*/  IMAD.MOV.U32 R221, RZ, RZ, -0x1 ;  /* 0xffffffffffdd7424 */ /* 0x000fe400078e00ff */
[----:B------:R-:W-:Y:S05]  /*3cb20*/  CALL.REL.NOINC `($__internal_63_$__cuda_sm70_shflsync_bfly_p) ;  /* 0x0000013000007944 */ /* 0x000fea0003c00000 */
[----:B------:R-:W-:Y:S01]  /*3cb30*/  HFMA2.MMA R225, -RZ, RZ, 0, 1.847743988037109375e-06 ;  /* 0x0000001fffe17435 */ /* 0x000fe200000001ff */
[----:B-1----:R-:W-:Y:S01]  /*3cb40*/  FADD.FTZ R224, R224, R222 ;  /* 0x000000dee0e07221 */ /* 0x002fe20000010000 */
[----:B------:R-:W-:Y:S01]  /*3cb50*/  MOV R220, 0x3cb90 ;  /* 0x0003cb9000dc7802 */ /* 0x000fe20000000f00 */
[----:B------:R-:W-:-:S02]  /*3cb60*/  IMAD.MOV.U32 R222, RZ, RZ, 0x4 ;  /* 0x00000004ffde7424 */ /* 0x000fc400078e00ff */
[----:B------:R-:W-:Y:S02]  /*3cb70*/  IMAD.MOV.U32 R221, RZ, RZ, -0x1 ;  /* 0xffffffffffdd7424 */ /* 0x000fe400078e00ff */
[----:B------:R-:W-:Y:S05]  /*3cb80*/  CALL.REL.NOINC `($__internal_63_$__cuda_sm70_shflsync_bfly_p) ;  /* 0x000000d000007944 */ /* 0x000fea0003c00000 */
[----:B-1----:R-:W-:Y:S01]  /*3cb90*/  FADD.FTZ R224, R224, R222 ;  /* 0x000000dee0e07221 */ /* 0x002fe20000010000 */
[----:B------:R-:W-:Y:S01]  /*3cba0*/  MOV R220, 0x3cbf0 ;  /* 0x0003cbf000dc7802 */ /* 0x000fe20000000f00 */
[----:B------:R-:W-:Y:S02]  /*3cbb0*/  IMAD.MOV.U32 R222, RZ, RZ, 0x8 ;  /* 0x00000008ffde7424 */ /* 0x000fe400078e00ff */
[----:B------:R-:W-:Y:S02]  /*3cbc0*/  IMAD.MOV.U32 R225, RZ, RZ, 0x1f ;  /* 0x0000001fffe17424 */ /* 0x000fe400078e00ff */
[----:B------:R-:W-:Y:S02]  /*3cbd0*/  IMAD.MOV.U32 R221, RZ, RZ, -0x1 ;  /* 0xffffffffffdd7424 */ /* 0x000fe400078e00ff */
[----:B------:R-:W-:Y:S05]  /*3cbe0*/  CALL.REL.NOINC `($__internal_63_$__cuda_sm70_shflsync_bfly_p) ;  /* 0x0000007000007944 */ /* 0x000fea0003c00000 */
[----:B-1----:R-:W-:Y:S01]  /*3cbf0*/  FADD.FTZ R224, R224, R222 ;  /* 0x000000dee0e07221 */ /* 0x002fe20000010000 */
[----:B------:R-:W-:Y:S01]  /*3cc00*/  MOV R222, 0x10 ;  /* 0x0000001000de7802 */ /* 0x000fe20000000f00 */
[----:B------:R-:W-:Y:S01]  /*3cc10*/  IMAD.MOV.U32 R225, RZ, RZ, 0x1f ;  /* 0x0000001fffe17424 */ /* 0x000fe200078e00ff */
[----:B------:R-:W-:Y:S01]  /*3cc20*/  MOV R220, 0x3cc50 ;  /* 0x0003cc5000dc7802 */ /* 0x000fe20000000f00 */
[----:B------:R-:W-:-:S02]  /*3cc30*/  IMAD.MOV.U32 R221, RZ, RZ, -0x1 ;  /* 0xffffffffffdd7424 */ /* 0x000fc400078e00ff */
[----:B------:R-:W-:Y:S05]  /*3cc40*/  CALL.REL.NOINC `($__internal_63_$__cuda_sm70_shflsync_bfly_p) ;  /* 0x0000001000007944 */ /* 0x000fea0003c00000 */
[----:B-1----:R-:W-:Y:S05]  /*3cc50*/  BRA `(.L_x_51342) ;  /* 0xffffdb2000007947 */ /* 0x002fea000383ffff */
        .weak           $__internal_63_$__cuda_sm70_shflsync_bfly_p
        .type           $__internal_63_$__cuda_sm70_shflsync_bfly_p,@function
        .size           $__internal_63_$__cuda_sm70_shflsync_bfly_p,(.L_x_65443 - $__internal_63_$__cuda_sm70_shflsync_bfly_p)
$__internal_63_$__cuda_sm70_shflsync_bfly_p:
[----:B------:R-:W-:Y:S04]  /*3cc60*/  WARPSYNC R221 ;  /* 0x000000dd00007348 */ /* 0x000fe80003800000 */
[----:B------:R0:W1:Y:S02]  /*3cc70*/  SHFL.BFLY PT, R222, R224, R222, R225 ;  /* 0x0c0000dee0de7389 */ /* 0x00006400000e00e1 */
[----:B0-----:R-:W-:-:S04]  /*3cc80*/  IMAD.MOV.U32 R221, RZ, RZ, 0x0 ;  /* 0x00000000ffdd7424 */ /* 0x001fc800078e00ff */
[----:B------:R-:W-:Y:S05]  /*3cc90*/  RET.REL.NODEC R220 `(_ZN10layer_norm31ln_parallel_residual_fwd_kernelINS_13Kernel_traitsIf6__halffS2_fjLj2560ELj1ELj4ELj1ELj16ENS_18Kernel_traits_baseILj2560EfS2_fS2_fjLj128EEEEELb1ELb1ELb1EEEvNS_9FwdParamsE) ;  /* 0xfffc3360dc007950 */ /* 0x000fea0003c3ffff */
.L_x_51343:
        /* <DEDUP_REMOVED lines=14> */
.L_x_65443:


//--------------------- .text._ZN10layer_norm31ln_parallel_residual_fwd_kernelINS_13Kernel_traitsI6__halfffffjLj2560ELj1ELj4ELj1ELj16ENS_18Kernel_traits_baseILj2560ES2_ffffjLj128EEEEELb0ELb0ELb0EEEvNS_9FwdParamsE --------------------------
	.section	.text._ZN10layer_norm31ln_parallel_residual_fwd_kernelINS_13Kernel_traitsI6__halfffffjLj2560ELj1ELj4ELj1ELj16ENS_18Kernel_traits_baseILj2560ES2_ffffjLj128EEEEELb0ELb0ELb0EEEvNS_9FwdParamsE,"ax",@progbits
	.sectioninfo	@"SHI_REGISTERS=255"
	.align	128
        .global         _ZN10layer_norm31ln_parallel_residual_fwd_kernelINS_13Kernel_traitsI6__halfffffjLj2560ELj1ELj4ELj1ELj16ENS_18Kernel_traits_baseILj2560ES2_ffffjLj128EEEEELb0ELb0ELb0EEEvNS_9FwdParamsE
        .type           _ZN10layer_norm31ln_parallel_residual_fwd_kernelINS_13Kernel_traitsI6__halfffffjLj2560ELj1ELj4ELj1ELj16ENS_18Kernel_traits_baseILj2560ES2_ffffjLj128EEEEELb0ELb0ELb0EEEvNS_9FwdParamsE,@function
        .size           _ZN10layer_norm31ln_parallel_residual_fwd_kernelINS_13Kernel_traitsI6__halfffffjLj2560ELj1ELj4ELj1ELj16ENS_18Kernel_traits_baseILj2560ES2_ffffjLj128EEEEELb0ELb0ELb0EEEvNS_9FwdParamsE,(.L_x_65444 - _ZN10layer_norm31ln_parallel_residual_fwd_kernelINS_13Kernel_traitsI6__halfffffjLj2560ELj1ELj4ELj1ELj16ENS_18Kernel_traits_baseILj2560ES2_ffffjLj128EEEEELb0ELb0ELb0EEEvNS_9FwdParamsE)
        .other          _ZN10layer_norm31ln_parallel_residual_fwd_kernelINS_13Kernel_traitsI6__halfffffjLj2560ELj1ELj4ELj1ELj16ENS_18Kernel_traits_baseILj2560ES2_ffffjLj128EEEEELb0ELb0ELb0EEEvNS_9FwdParamsE,@"STO_CUDA_ENTRY STV_DEFAULT"
_ZN10layer_norm31ln_parallel_residual_fwd_kernelINS_13Kernel_traitsI6__halfffffjLj2560ELj1ELj4ELj1ELj16ENS_18Kernel_traits_baseILj2560ES2_ffffjLj128EEEEELb0ELb0ELb0EEEvNS_9FwdParamsE:
.text._ZN10layer_norm31ln_parallel_residual_fwd_kernelINS_13Kernel_traitsI6__halfffffjLj2560ELj1ELj4ELj1ELj16ENS_18Kernel_traits_baseILj2560ES2_ffffjLj128EEEEELb0ELb0ELb0EEEvNS_9FwdParamsE:
[----:B------:R-:W-:Y:S02]  /*0000*/  IMAD.MOV.U32 R1, RZ, RZ, c[0x0][0x28] ;  /* 0x00000a00ff017624 */ /* 0x000fe400078e00ff */
[----:B------:R-:W0:Y:S01]  /*0010*/  S2R R68, SR_TID.X ;  /* 0x0000000000447919 */ /* 0x000e220000002100 */
[----:B------:R-:W-:Y:S01]  /*0020*/  IMAD.MOV.U32 R0, RZ, RZ, c[0x0][0x168] ;  /* 0x00005a00ff007624 */ /* 0x000fe200078e00ff */
[----:B------:R-:W-:Y:S01]  /*0030*/  LOP3.LUT R36, R36, 0xfffffffd, RZ, 0xc0, !PT ;  /* 0xfffffffd24247812 */ /* 0x000fe200078ec0ff */
[----:B------:R-:W-:Y:S01]  /*0040*/  ULDC.64 UR4, c[0x0][0x118] ;  /* 0x0000460000047ab9 */ /* 0x000fe20000000a00 */
[----:B------:R-:W1:Y:S01]  /*0050*/  S2R R9, SR_CTAID.X ;  /* 0x0000000000097919 */ /* 0x000e620000002500 */
[----:B------:R-:W-:Y:S01]  /*0060*/  LOP3.LUT R2, R2, 0x7fffffff, RZ, 0xc0, !PT ;  /* 0x7fffffff02027812 */ /* 0x000fe200078ec0ff */
        /* <DEDUP_REMOVED lines=8> */
[C---:B------:R-:W-:Y:S02]  /*00f0*/  LOP3.LUT P1, RZ, R0.reuse, 0xffffffe0, RZ, 0xc0, !PT ;  /* 0xffffffe000ff7812 */ /* 0x040fe4000782c0ff */
[C---:B------:R-:W-:Y:S02]  /*0100*/  ISETP.GE.U32.AND P5, PT, R0.reuse, 0x60, PT ;  /* 0x000000600000780c */ /* 0x040fe40003fa6070 */
[----:B------:R-:W-:-:S07]  /*0110*/  ISETP.GE.U32.AND P4, PT, R0, 0x80, PT ;  /* 0x000000800000780c */ /* 0x000fce0003f86070 */
[----:B------:R-:W-:-:S04]  /*0120*/  @P6 LOP3.LUT R36, R36, 0x2, RZ, 0xfc, !PT ;  /* 0x0000000224246812 */ /* 0x000fc800078efcff */
[----:B------:R-:W-:Y:S02]  /*0130*/  LOP3.LUT R36, R36, 0xfffffffe, RZ, 0xc0, !PT ;  /* 0xfffffffe24247812 */ /* 0x000fe400078ec0ff */
[----:B------:R-:W-:Y:S02]  /*0140*/  @P4 LOP3.LUT R2, R2, 0x80000000, RZ, 0xfc, !PT ;  /* 0x8000000002024812 */ /* 0x000fe400078efcff */
[----:B------:R-:W-:Y:S01]  /*0150*/  @P5 LOP3.LUT R36, R36, 0x1, RZ, 0xfc, !PT ;  /* 0x0000000124245812 */ /* 0x000fe200078efcff */
[----:B------:R-:W-:Y:S05]  /*0160*/  @!P1 BRA `(.L_x_51345) ;  /* 0x0000015000009947 */ /* 0x000fea0003800000 */
[----:B-1----:R-:W-:Y:S01]  /*0170*/  ISETP.NE.U32.AND P0, PT, RZ, c[0x0][0x218], PT ;  /* 0x00008600ff007a0c */ /* 0x002fe20003f05070 */
[----:B------:R-:W-:Y:S01]  /*0180*/  IMAD.MOV.U32 R38, RZ, RZ, 0x8 ;  /* 0x00000008ff267424 */ /* 0x000fe200078e00ff */
[----:B------:R-:W-:Y:S02]  /*0190*/  ISETP.NE.U32.AND P2, PT, RZ, c[0x0][0x220], PT ;  /* 0x00008800ff007a0c */ /* 0x000fe40003f45070 */
[----:B------:R-:W-:Y:S02]  /*01a0*/  ISETP.NE.AND.EX P0, PT, RZ, c[0x0][0x21c], PT, P0 ;  /* 0x00008700ff007a0c */ /* 0x000fe40003f05300 */
[----:B------:R-:W-:-:S02]  /*01b0*/  ISETP.NE.AND.EX P2, PT, RZ, c[0x0][0x224], PT, P2 ;  /* 0x00008900ff007a0c */ /* 0x000fc40003f45320 */
[C---:B------:R-:W-:Y:S02]  /*01c0*/  SHF.L.U32 R34, R3.reuse, 0x3, RZ ;  /* 0x0000000303227819 */ /* 0x040fe400000006ff */
[----:B------:R-:W-:-:S07]  /*01d0*/  SHF.L.U64.HI R8, R3, 0x3, RZ ;  /* 0x0000000303087819 */ /* 0x000fce00000102ff */
[----:B------:R-:W-:-:S04]  /*01e0*/  @P0 LEA R4, P3, R3, c[0x0][0x218], 0x3 ;  /* 0x0000860003040a11 */ /* 0x000fc800078618ff */
[C---:B------:R-:W-:Y:S02]  /*01f0*/  @P0 LEA.HI.X R5, R3.reuse, c[0x0][0x21c], RZ, 0x3, P3 ;  /* 0x0000870003050a11 */ /* 0x040fe400018f1cff */
[----:B------:R-:W-:Y:S01]  /*0200*/  @P2 IADD3 R6, P3, R34, c[0x0][0x220], RZ ;  /* 0x0000880022062a10 */ /* 0x000fe20007f7e0ff */
[C---:B------:R-:W-:Y:S02]  /*0210*/  IMAD.WIDE.U32 R38, R3.reuse, R38, c[0x0][0x1b0] ;  /* 0x00006c0003267625 */ /* 0x040fe400078e0026 */
[----:B------:R0:W5:Y:S01]  /*0220*/  @P0 LDG.E.64 R112, [R4.64] ;  /* 0x0000000404700981 */ /* 0x000162000c1e1b00 */
[----:B------:R-:W-:Y:S02]  /*0230*/  @P2 IADD3.X R7, R8, c[0x0][0x224], RZ, P3, !PT ;  /* 0x0000890008072a10 */ /* 0x000fe40001ffe4ff */
[----:B------:R-:W-:Y:S01]  /*0240*/  IADD3 R34, P3, R34, c[0x0][0x1b8], RZ ;  /* 0x00006e0022227a10 */ /* 0x000fe20007f7e0ff */
[----:B------:R-:W5:Y:S03]  /*0250*/  LDG.E.64 R38, [R38.64] ;  /* 0x0000000426267981 */ /* 0x000f66000c1e1b00 */
[----:B------:R-:W-:Y:S01]  /*0260*/  IADD3.X R35, R8, c[0x0][0x1bc], RZ, P3, !PT ;  /* 0x00006f0008237a10 */ /* 0x000fe20001ffe4ff */
[----:B------:R0:W5:Y:S05]  /*0270*/  @P2 LDG.E.64 R110, [R6.64] ;  /* 0x00000004066e2981 */ /* 0x00016a000c1e1b00 */
[----:B------:R-:W5:Y:S01]  /*0280*/  LDG.E.64 R34, [R34.64] ;  /* 0x0000000422227981 */ /* 0x000f62000c1e1b00 */
[----:B------:R-:W-:Y:S01]  /*0290*/  LOP3.LUT R3, R3, 0x20, RZ, 0xfc, !PT ;  /* 0x0000002003037812 */ /* 0x000fe200078efcff */
[----:B------:R-:W-:Y:S01]  /*02a0*/  @!P0 CS2R R112, SRZ ;  /* 0x0000000000708805 */ /* 0x000fe2000001ff00 */
[----:B------:R-:W-:-:S02]  /*02b0*/  @!P2 CS2R R110, SRZ ;  /* 0x00000000006ea805 */ /* 0x000fc4000001ff00 */
.L_x_51345:
[----:B01----:R-:W-:Y:S05]  /*02c0*/  BSYNC B0 ;  /* 0x0000000000007941 */ /* 0x003fea0003800000 */
.L_x_51344:
[----:B------:R-:W-:Y:S01]  /*02d0*/  BSSY B0, `(.L_x_51346) ;  /* 0x0000017000007945 */ /* 0x000fe20003800000 */
[----:B------:R-:W-:Y:S05]  /*02e0*/  @!P6 BRA `(.L_x_51347) ;  /* 0x000001500000e947 */ /* 0x000fea0003800000 */
[----:B------:R-:W-:Y:S01]  /*02f0*/  ISETP.NE.U32.AND P0, PT, RZ, c[0x0][0x218], PT ;  /* 0x00008600ff007a0c */ /* 0x000fe20003f05070 */
[----:B------:R-:W-:Y:S01]  /*0300*/  IMAD.MOV.U32 R32, RZ, RZ, 0x8 ;  /* 0x00000008ff207424 */ /* 0x000fe200078e00ff */
[----:B------:R-:W-:-:S02]  /*0310*/  ISETP.NE.U32.AND P2, PT, RZ, c[0x0][0x220], PT ;  /* 0x00008800ff007a0c */ /* 0x000fc40003f45070 */
[----:B------:R-:W-:Y:S02]  /*0320*/  ISETP.NE.AND.EX P0, PT, RZ, c[0x0][0x21c], PT, P0 ;  /* 0x00008700ff007a0c */ /* 0x000fe40003f05300 */
[----:B------:R-:W-:Y:S02]  /*0330*/  ISETP.NE.AND.EX P2, PT, RZ, c[0x0][0x224], PT, P2 ;  /* 0x00008900ff007a0c */ /* 0x000fe40003f45320 */
        /* <DEDUP_REMOVED lines=13> */
[----:B------:R-:W-:Y:S01]  /*0410*/  IADD3 R3, R3, 0x20, RZ ;  /* 0x0000002003037810 */ /* 0x000fe20007ffe0ff */
[----:B------:R-:W-:Y:S01]  /*0420*/  @!P0 CS2R R108, SRZ ;  /* 0x00000000006c8805 */ /* 0x000fe2000001ff00 */
[----:B------:R-:W-:-:S02]  /*0430*/  @!P2 CS2R R106, SRZ ;  /* 0x00000000006aa805 */ /* 0x000fc4000001ff00 */
.L_x_51347:
[----:B0-----:R-:W-:Y:S05]  /*0440*/  BSYNC B0 ;  /* 0x0000000000007941 */ /* 0x001fea0003800000 */
.L_x_51346:
        /* <DEDUP_REMOVED lines=23> */
.L_x_51349:
[----:B0-----:R-:W-:Y:S05]  /*05c0*/  BSYNC B0 ;  /* 0x0000000000007941 */ /* 0x001fea0003800000 */
.L_x_51348:
        /* <DEDUP_REMOVED lines=23> */
.L_x_51351:
[----:B0-----:R-:W-:Y:S05]  /*0740*/  BSYNC B0 ;  /* 0x0000000000007941 */ /* 0x001fea0003800000 */
.L_x_51350:
[----:B------:R-:W-:Y:S01]  /*0750*/  ISETP.GE.U32.AND P0, PT, R0, 0xa0, PT ;  /* 0x000000a00000780c */ /* 0x000fe20003f06070 */
[----:B------:R-:W-:Y:S01]  /*0760*/  BSSY B0, `(.L_x_51352) ;  /* 0x0000019000007945 */ /* 0x000fe20003800000 */
[----:B------:R-:W-:-:S11]  /*0770*/  LOP3.LUT R2, R2, 0xbfffffff, RZ, 0xc0, !PT ;  /* 0xbfffffff02027812 */ /* 0x000fd600078ec0ff */
[----:B------:R-:W-:Y:S01]  /*0780*/  @P0 LOP3.LUT R2, R2, 0x40000000, RZ, 0xfc, !PT ;  /* 0x4000000002020812 */ /* 0x000fe200078efcff */
[----:B------:R-:W-:Y:S05]  /*0790*/  @!P0 BRA `(.L_x_51353) ;  /* 0x0000015000008947 */ /* 0x000fea0003800000 */
[----:B------:R-:W-:Y:S01]  /*07a0*/  ISETP.NE.U32.AND P2, PT, RZ, c[0x0][0x218], PT ;  /* 0x00008600ff007a0c */ /* 0x000fe20003f45070 */
[----:B------:R-:W-:Y:S01]  /*07b0*/  IMAD.MOV.U32 R20, RZ, RZ, 0x8 ;  /* 0x00000008ff147424 */ /* 0x000fe200078e00ff */
[C---:B------:R-:W-:Y:S02]  /*07c0*/  SHF.L.U32 R18, R3.reuse, 0x3, RZ ;  /* 0x0000000303127819 */ /* 0x040fe400000006ff */
[----:B------:R-:W-:Y:S02]  /*07d0*/  ISETP.NE.AND.EX P2, PT, RZ, c[0x0][0x21c], PT, P2 ;  /* 0x00008700ff007a0c */ /* 0x000fe40003f45320 */
[----:B------:R-:W-:-:S11]  /*07e0*/  SHF.L.U64.HI R8, R3, 0x3, RZ ;  /* 0x0000000303087819 */ /* 0x000fd600000102ff */
[----:B------:R-:W-:-:S04]  /*07f0*/  @P2 LEA R4, P0, R3, c[0x0][0x218], 0x3 ;  /* 0x0000860003042a11 */ /* 0x000fc800078018ff */
[C---:B------:R-:W-:Y:S02]  /*0800*/  @P2 LEA.HI.X R5, R3.reuse, c[0x0][0x21c], RZ, 0x3, P0 ;  /* 0x0000870003052a11 */ /* 0x040fe400000f1cff */
[----:B------:R-:W-:Y:S01]  /*0810*/  ISETP.NE.U32.AND P0, PT, RZ, c[0x0][0x220], PT ;  /* 0x00008800ff007a0c */ /* 0x000fe20003f05070 */
[----:B------:R-:W-:Y:S02]  /*0820*/  IMAD.WIDE.U32 R20, R3, R20, c[0x0][0x1b0] ;  /* 0x00006c0003147625 */ /* 0x000fe400078e0014 */
[----:B------:R0:W5:Y:S01]  /*0830*/  @P2 LDG.E.64 R96, [R4.64] ;  /* 0x0000000404602981 */ /* 0x000162000c1e1b00 */
[----:B------:R-:W-:-:S03]  /*0840*/  ISETP.NE.AND.EX P0, PT, RZ, c[0x0][0x224], PT, P0 ;  /* 0x00008900ff007a0c */ /* 0x000fc60003f05300 */
[----:B------:R-:W5:Y:S10]  /*0850*/  LDG.E.64 R20, [R20.64] ;  /* 0x0000000414147981 */ /* 0x000f74000c1e1b00 */
[----:B------:R-:W-:-:S04]  /*0860*/  @P0 IADD3 R6, P3, R18, c[0x0][0x220], RZ ;  /* 0x0000880012060a10 */ /* 0x000fc80007f7e0ff */
[----:B------:R-:W-:Y:S02]  /*0870*/  @P0 IADD3.X R7, R8, c[0x0][0x224], RZ, P3, !PT ;  /* 0x0000890008070a10 */ /* 0x000fe40001ffe4ff */
[----:B------:R-:W-:-:S03]  /*0880*/  IADD3 R18, P3, R18, c[0x0][0x1b8], RZ ;  /* 0x00006e0012127a10 */ /* 0x000fc60007f7e0ff */
[----:B------:R0:W5:Y:S01]  /*0890*/  @P0 LDG.E.64 R94, [R6.64] ;  /* 0x00000004065e0981 */ /* 0x000162000c1e1b00 */
[----:B------:R-:W-:-:S06]  /*08a0*/  IADD3.X R19, R8, c[0x0][0x1bc], RZ, P3, !PT ;  /* 0x00006f0008137a10 */ /* 0x000fcc0001ffe4ff */
[----:B------:R-:W5:Y:S01]  /*08b0*/  LDG.E.64 R18, [R18.64] ;  /* 0x0000000412127981 */ /* 0x000f62000c1e1b00 */
[----:B------:R-:W-:Y:S01]  /*08c0*/  IADD3 R3, R3, 0x20, RZ ;  /* 0x0000002003037810 */ /* 0x000fe20007ffe0ff */
[----:B------:R-:W-:Y:S01]  /*08d0*/  @!P2 CS2R R96, SRZ ;  /* 0x000000000060a805 */ /* 0x000fe2000001ff00 */
[----:B------:R-:W-:Y:S02]  /*08e0*/  @!P0 CS2R R94, SRZ ;  /* 0x00000000005e8805 */ /* 0x000fe4000001ff00 */
.L_x_51353:
[----:B0-----:R-:W-:Y:S05]  /*08f0*/  BSYNC B0 ;  /* 0x0000000000007941 */ /* 0x001fea0003800000 */
.L_x_51352:
        /* <DEDUP_REMOVED lines=11> */
[----:B------:R-:W-:Y:S01]  /*09b0*/  IMAD.MOV.U32 R16, RZ, RZ, 0x8 ;  /* 0x00000008ff107424 */ /* 0x000fe200078e00ff */
[----:B------:R-:W5:Y:S11]  /*09c0*/  LDG.E.64 R14, [R14.64] ;  /* 0x000000040e0e7981 */ /* 0x000f76000c1e1b00 */
        /* <DEDUP_REMOVED lines=8> */
[----:B------:R-:W-:-:S05]  /*0a50*/  @P2 IADD3.X R7, R7, c[0x0][0x224], RZ, P3, !PT ;  /* 0x0000890007072a10 */ /* 0x000fca0001ffe4ff */
[----:B------:R0:W5:Y:S01]  /*0a60*/  @P2 LDG.E.64 R90, [R6.64] ;  /* 0x00000004065a2981 */ /* 0x000162000c1e1b00 */
[----:B------:R-:W-:Y:S01]  /*0a70*/  IADD3 R3, R3, 0x20, RZ ;  /* 0x0000002003037810 */ /* 0x000fe20007ffe0ff */
[----:B------:R-:W-:Y:S01]  /*0a80*/  @!P0 CS2R R92, SRZ ;  /* 0x00000000005c8805 */ /* 0x000fe2000001ff00 */
[----:B------:R-:W-:Y:S02]  /*0a90*/  @!P2 CS2R R90, SRZ ;  /* 0x00000000005aa805 */ /* 0x000fe4000001ff00 */
.L_x_51355:
[----:B0-----:R-:W-:Y:S05]  /*0aa0*/  BSYNC B0 ;  /* 0x0000000000007941 */ /* 0x001fea0003800000 */
.L_x_51354:
[----:B------:R-:W-:Y:S01]  /*0ab0*/  ISETP.GE.U32.AND P0, PT, R0, 0xe0, PT ;  /* 0x000000e00000780c */ /* 0x000fe20003f06070 */
[----:B------:R-:W-:Y:S01]  /*0ac0*/  BSSY B0, `(.L_x_51356) ;  /* 0x000001c000007945 */ /* 0x000fe20003800000 */
[----:B------:R-:W-:Y:S01]  /*0ad0*/  SHF.R.U32.HI R68, RZ, 0x5, R68 ;  /* 0x00000005ff447819 */ /* 0x000fe20000011644 */
[----:B------:R-:W-:Y:S01]  /*0ae0*/  IMAD.MOV.U32 R37, RZ, RZ, c[0x0][0x180] ;  /* 0x00006000ff257624 */ /* 0x000fe200078e00ff */
        /* <DEDUP_REMOVED lines=25> */
.L_x_51357:
[----:B0-----:R-:W-:Y:S05]  /*0c80*/  BSYNC B0 ;  /* 0x0000000000007941 */ /* 0x001fea0003800000 */
.L_x_51356:
        /* <DEDUP_REMOVED lines=26> */
.L_x_51359:
[----:B0-----:R-:W-:Y:S05]  /*0e30*/  BSYNC B0 ;  /* 0x0000000000007941 */ /* 0x001fea0003800000 */
.L_x_51358:
        /* <DEDUP_REMOVED lines=26> */
.L_x_51361:
[----:B0-----:R-:W-:Y:S05]  /*0fe0*/  BSYNC B0 ;  /* 0x0000000000007941 */ /* 0x001fea0003800000 */
.L_x_51360:
        /* <DEDUP_REMOVED lines=26> */
.L_x_51363:
[----:B0-----:R-:W-:Y:S05]  /*1190*/  BSYNC B0 ;  /* 0x0000000000007941 */ /* 0x001fea0003800000 */
.L_x_51362:
        /* <DEDUP_REMOVED lines=26> */
.L_x_51365:
[----:B0-----:R-:W-:Y:S05]  /*1340*/  BSYNC B0 ;  /* 0x0000000000007941 */ /* 0x001fea0003800000 */
.L_x_51364:
        /* <DEDUP_REMOVED lines=26> */
.L_x_51367:
[----:B0-----:R-:W-:Y:S05]  /*14f0*/  BSYNC B0 ;  /* 0x0000000000007941 */ /* 0x001fea0003800000 */
.L_x_51366:
        /* <DEDUP_REMOVED lines=26> */
.L_x_51369:
[----:B0-----:R-:W-:Y:S05]  /*16a0*/  BSYNC B0 ;  /* 0x0000000000007941 */ /* 0x001fea0003800000 */
.L_x_51368:
        /* <DEDUP_REMOVED lines=26> */
.L_x_51371:
[----:B0-----:R-:W-:Y:S05]  /*1850*/  BSYNC B0 ;  /* 0x0000000000007941 */ /* 0x001fea0003800000 */
.L_x_51370:
        /* <DEDUP_REMOVED lines=26> */
.L_x_51373:
[----:B0-----:R-:W-:Y:S05]  /*1a00*/  BSYNC B0 ;  /* 0x0000000000007941 */ /* 0x001fea0003800000 */
.L_x_51372:
        /* <DEDUP_REMOVED lines=26> */
.L_x_51375:
[----:B0-----:R-:W-:Y:S05]  /*1bb0*/  BSYNC B0 ;  /* 0x0000000000007941 */ /* 0x001fea0003800000 */
.L_x_51374:
        /* <DEDUP_REMOVED lines=26> */
.L_x_51377:
[----:B0-----:R-:W-:Y:S05]  /*1d60*/  BSYNC B0 ;  /* 0x0000000000007941 */ /* 0x001fea0003800000 */
.L_x_51376:
        /* <DEDUP_REMOVED lines=26> */
.L_x_51379:
[----:B0-----:R-:W-:Y:S05]  /*1f10*/  BSYNC B0 ;  /* 0x0000000000007941 */ /* 0x001fea0003800000 */
.L_x_51378:
        /* <DEDUP_REMOVED lines=14> */
[----:B------:R-:W-:Y:S02]  /*2000*/  @P0 LEA.HI.X R9, R3, c[0x0][0x21c], RZ, 0x3, P2 ;  /* 0x0000870003090a11 */ /* 0x000fe400010f1cff */
[----:B------:R-:W-:-:S04]  /*2010*/  ISETP.NE.U32.AND P2, PT, RZ, c[0x0][0x220], PT ;  /* 0x00008800ff007a0c */ /* 0x000fc80003f45070 */
[----:B------:R-:W-:Y:S01]  /*2020*/  ISETP.NE.AND.EX P2, PT, RZ, c[0x0][0x224], PT, P2 ;  /* 0x00008900ff007a0c */ /* 0x000fe20003f45320 */
[----:B------:R-:W-:-:S06]  /*2030*/  IMAD.WIDE.U32 R156, R3, R156, c[0x0][0x1b0] ;  /* 0x00006c00039c7625 */ /* 0x000fcc00078e009c */
[----:B------:R-:W5:Y:S06]  /*2040*/  LDG.E.64 R156, [R156.64] ;  /* 0x000000049c9c7981 */ /* 0x000f6c000c1e1b00 */
[----:B------:R-:W-:-:S04]  /*2050*/  @P2 IADD3 R10, P3, R10, c[0x0][0x220], RZ ;  /* 0x000088000a0a2a10 */ /* 0x000fc80007f7e0ff */
[----:B------:R-:W-:Y:S02]  /*2060*/  @P2 IADD3.X R11, R4, c[0x0][0x224], RZ, P3, !PT ;  /* 0x00008900040b2a10 */ /* 0x000fe40001ffe4ff */
[----:B------:R0:W5:Y:S04]  /*2070*/  @P0 LDG.E.64 R4, [R8.64] ;  /* 0x0000000408040981 */ /* 0x000168000c1e1b00 */
[----:B------:R0:W5:Y:S01]  /*2080*/  @P2 LDG.E.64 R6, [R10.64] ;  /* 0x000000040a062981 */ /* 0x000162000c1e1b00 */
[----:B------:R-:W-:Y:S01]  /*2090*/  IADD3 R3, R3, 0x20, RZ ;  /* 0x0000002003037810 */ /* 0x000fe20007ffe0ff */
[----:B------:R-:W-:Y:S01]  /*20a0*/  @!P0 CS2R R4, SRZ ;  /* 0x0000000000048805 */ /* 0x000fe2000001ff00 */
[----:B------:R-:W-:Y:S02]  /*20b0*/  @!P2 CS2R R6, SRZ ;  /* 0x000000000006a805 */ /* 0x000fe4000001ff00 */
.L_x_51381:
[----:B0-----:R-:W-:Y:S05]  /*20c0*/  BSYNC B0 ;  /* 0x0000000000007941 */ /* 0x001fea0003800000 */
.L_x_51380:
        /* <DEDUP_REMOVED lines=23> */
[----:B------:R-:W-:Y:S01]  /*2240*/  @!P0 CS2R R8, SRZ ;  /* 0x0000000000088805 */ /* 0x000fe2000001ff00 */
[----:B------:R-:W-:Y:S02]  /*2250*/  @!P2 CS2R R10, SRZ ;  /* 0x00000000000aa805 */ /* 0x000fe4000001ff00 */
.L_x_51383:
[----:B0-----:R-:W-:Y:S05]  /*2260*/  BSYNC B0 ;  /* 0x0000000000007941 */ /* 0x001fea0003800000 */
.L_x_51382:
[----:B------:R-:W-:Y:S02]  /*2270*/  ISETP.GE.AND P2, PT, R68, c[0x0][0x164], PT ;  /* 0x0000590044007a0c */ /* 0x000fe40003f46270 */
[----:B------:R-:W-:-:S02]  /*2280*/  MOV R3, c[0x0][0x184] ;  /* 0x0000610000037a02 */ /* 0x000fc40000000f00 */
[----:B------:R-:W-:-:S04]  /*2290*/  LOP3.LUT P0, RZ, R37, c[0x0][0x178], RZ, 0xfc, !PT ;  /* 0x00005e0025ff7a12 */ /* 0x000fc8000780fcff */
[----:B------:R-:W-:-:S05]  /*22a0*/  LOP3.LUT P0, RZ, R3, c[0x0][0x17c], RZ, 0xfc, P0 ;  /* 0x00005f0003ff7a12 */ /* 0x000fca000000fcff */
[----:B------:R-:W-:Y:S08]  /*22b0*/  @P2 EXIT ;  /* 0x000000000000294d */ /* 0x000ff00003800000 */
[----:B------:R0:W-:Y:S01]  /*22c0*/  STL [R1+0x2fc], R36 ;  /* 0x0002fc2401007387 */ /* 0x0001e20000100800 */
[----:B-----5:R-:W-:Y:S01]  /*22d0*/  SHF.R.U64 R3, R112, 0x10, R113 ;  /* 0x0000001070037819 */ /* 0x020fe20000001271 */
[----:B------:R-:W-:Y:S01]  /*22e0*/  HADD2.F32 R112, -RZ, R112.H0_H0 ;  /* 0x20000070ff707230 */ /* 0x000fe20000004100 */
[----:B------:R-:W-:Y:S01]  /*22f0*/  IMAD.MOV.U32 R181, RZ, RZ, R140 ;  /* 0x000000ffffb57224 */ /* 0x000fe200078e008c */
[----:B------:R1:W-:Y:S01]  /*2300*/  STL [R1+0x2f8], R2 ;  /* 0x0002f80201007387 */ /* 0x0003e20000100800 */
[----:B------:R-:W-:Y:S01]  /*2310*/  SHF.R.U64 R186, R140, 0x10, R141 ;  /* 0x000000108cba7819 */ /* 0x000fe2000000128d */
[----:B------:R-:W-:Y:S01]  /*2320*/  IMAD.MOV.U32 R204, RZ, RZ, R158 ;  /* 0x000000ffffcc7224 */ /* 0x000fe200078e009e */
[----:B------:R-:W-:Y:S01]  /*2330*/  SHF.R.U64 R212, R158, 0x10, R159 ;  /* 0x000000109ed47819 */ /* 0x000fe2000000129f */
[----:B------:R2:W-:Y:S01]  /*2340*/  STL [R1+0x2f4], R0 ;  /* 0x0002f40001007387 */ /* 0x0005e20000100800 */
[--C-:B------:R-:W-:Y:S01]  /*2350*/  SHF.R.U64 R158, R142, 0x10, R143.reuse ;  /* 0x000000108e9e7819 */ /* 0x100fe2000000128f */
[----:B------:R-:W-:Y:S01]  /*2360*/  IMAD.MOV.U32 R228, RZ, RZ, R146 ;  /* 0x000000ffffe47224 */ /* 0x000fe200078e0092 */
[----:B------:R-:W-:Y:S01]  /*2370*/  MOV R140, R143 ;  /* 0x0000008f008c7202 */ /* 0x000fe20000000f00 */
[----:B------:R3:W-:Y:S01]  /*2380*/  STL [R1+0x2bc], R112 ;  /* 0x0002bc7001007387 */ /* 0x0007e20000100800 */
[----:B0-----:R-:W-:Y:S01]  /*2390*/  SHF.R.U32.HI R36, RZ, 0x10, R143 ;  /* 0x00000010ff247819 */ /* 0x001fe2000001168f */
[----:B------:R-:W-:Y:S01]  /*23a0*/  IMAD.MOV.U32 R252, RZ, RZ, R156 ;  /* 0x000000fffffc7224 */ /* 0x000fe200078e009c */
[----:B-1----:R-:W-:Y:S01]  /*23b0*/  SHF.R.U32.HI R2, RZ, 0x10, R113 ;  /* 0x00000010ff027819 */ /* 0x002fe20000011671 */
[----:B------:R-:W-:Y:S01]  /*23c0*/  IMAD.MOV.U32 R176, RZ, RZ, R142 ;  /* 0x000000ffffb07224 */ /* 0x000fe200078e008e */
[----:B------:R-:W-:Y:S01]  /*23d0*/  SHF.R.U32.HI R143, RZ, 0x10, R105 ;  /* 0x00000010ff8f7819 */ /* 0x000fe20000011669 */
[----:B--2---:R-:W-:Y:S01]  /*23e0*/  HADD2.F32 R0, -RZ, R113.H0_H0 ;  /* 0x20000071ff007230 */ /* 0x004fe20000004100 */
[----:B------:R-:W-:Y:S01]  /*23f0*/  SHF.R.U64 R146, R146, 0x10, R147 ;  /* 0x0000001092927819 */ /* 0x000fe20000001293 */
[----:B------:R-:W-:Y:S01]  /*2400*/  HADD2.F32 R113, -RZ, R110.H0_H0 ;  /* 0x2000006eff717230 */ /* 0x000fe20000004100 */
[----:B------:R-:W-:Y:S01]  /*2410*/  MOV R242, R147 ;  /* 0x0000009300f27202 */ /* 0x000fe20000000f00 */
[----:B------:R-:W-:Y:S01]  /*2420*/  HADD2.F32 R240, -RZ, R251.H0_H0 ;  /* 0x200000fbfff07230 */ /* 0x000fe20000004100 */
[----:B------:R0:W-:Y:S01]  /*2430*/  STL [R1+0x29c], R0 ;  /* 0x00029c0001007387 */ /* 0x0001e20000100800 */
[--C-:B---3--:R-:W-:Y:S01]  /*2440*/  SHF.R.U64 R112, R110, 0x10, R111.reuse ;  /* 0x000000106e707819 */ /* 0x108fe2000000126f */
[----:B------:R-:W-:Y:S01]  /*2450*/  HADD2.F32 R238, -RZ, R247.H0_H0 ;  /* 0x200000f7ffee7230 */ /* 0x000fe20000004100 */
[----:B------:R-:W-:Y:S01]  /*2460*/  SHF.R.U32.HI R110, RZ, 0x10, R111 ;  /* 0x00000010ff6e7819 */ /* 0x000fe2000001166f */
[----:B------:R1:W-:Y:S01]  /*2470*/  STL [R1+0x2b4], R113 ;  /* 0x0002b47101007387 */ /* 0x0003e20000100800 */
[----:B------:R-:W-:Y:S01]  /*2480*/  SHF.R.U32.HI R236, RZ, 0x10, R147 ;  /* 0x00000010ffec7819 */ /* 0x000fe20000011693 */
[----:B------:R-:W-:Y:S01]  /*2490*/  HADD2.F32 R224, -RZ, R233.H0_H0 ;  /* 0x200000e9ffe07230 */ /* 0x000fe20000004100 */
[----:B------:R-:W-:Y:S01]  /*24a0*/  SHF.R.U64 R147, R156, 0x10, R157 ;  /* 0x000000109c937819 */ /* 0x000fe2000000129d */
[----:B------:R-:W-:Y:S01]  /*24b0*/  HADD2.F32 R222, -RZ, R231.H0_H0 ;  /* 0x200000e7ffde7230 */ /* 0x000fe20000004100 */
[----:B------:R-:W-:Y:S01]  /*24c0*/  SHF.R.U32.HI R156, RZ, 0x10, R101 ;  /* 0x00000010ff9c7819 */ /* 0x000fe20000011665 */
[----:B0-----:R-:W-:Y:S01]  /*24d0*/  HADD2.F32 R0, -RZ, R111.H0_H0 ;  /* 0x2000006fff007230 */ /* 0x001fe20000004100 */
[----:B------:R-:W-:Y:S01]  /*24e0*/  SHF.R.U64 R111, R108, 0x10, R109 ;  /* 0x000000106c6f7819 */ /* 0x000fe2000000126d */
[----:B------:R-:W-:Y:S01]  /*24f0*/  HADD2.F32 R108, -RZ, R108.H0_H0 ;  /* 0x2000006cff6c7230 */ /* 0x000fe20000004100 */
[----:B------:R-:W-:Y:S01]  /*2500*/  SHF.R.U32.HI R142, RZ, 0x10, R97 ;  /* 0x00000010ff8e7819 */ /* 0x000fe20000011661 */
[----:B-1----:R-:W-:Y:S01]  /*2510*/  HADD2.F32 R113, -RZ, R106.H0_H0 ;  /* 0x2000006aff717230 */ /* 0x002fe20000004100 */
[----:B------:R0:W-:Y:S01]  /*2520*/  STL [R1+0x294], R0 ;  /* 0x0002940001007387 */ /* 0x0001e20000100800 */
[----:B------:R-:W-:Y:S01]  /*2530*/  HADD2.F32 R208, -RZ, R217.H0_H0 ;  /* 0x200000d9ffd07230 */ /* 0x000fe20000004100 */
[----:B------:R-:W-:Y:S01]  /*2540*/  IMAD.MOV.U32 R206, RZ, RZ, R134 ;  /* 0x000000ffffce7224 */ /* 0x000fe200078e0086 */
[--C-:B------:R-:W-:Y:S01]  /*2550*/  SHF.R.U64 R66, R38, 0x10, R39.reuse ;  /* 0x0000001026427819 */ /* 0x100fe20000001227 */
[----:B------:R1:W-:Y:S01]  /*2560*/  STL [R1+0x27c], R108 ;  /* 0x00027c6c01007387 */ /* 0x0003e20000100800 */
[----:B------:R-:W-:Y:S01]  /*2570*/  IMAD.MOV.U32 R67, RZ, RZ, R38 ;  /* 0x000000ffff437224 */ /* 0x000fe200078e0026 */
[----:B------:R-:W-:Y:S01]  /*2580*/  MOV R65, R39 ;  /* 0x0000002700417202 */ /* 0x000fe20000000f00 */
[----:B------:R-:W-:Y:S01]  /*2590*/  IMAD.MOV.U32 R63, RZ, RZ, R34 ;  /* 0x000000ffff3f7224 */ /* 0x000fe200078e0022 */
[----:B------:R-:W-:Y:S01]  /*25a0*/  SHF.R.U32.HI R64, RZ, 0x10, R39 ;  /* 0x00000010ff407819 */ /* 0x000fe20000011627 */
[----:B------:R-:W-:Y:S01]  /*25b0*/  HADD2.F32 R66, -RZ, R66.H0_H0 ;  /* 0x20000042ff427230 */ /* 0x000fe20000004100 */
[----:B0-----:R-:W-:Y:S01]  /*25c0*/  SHF.R.U32.HI R0, RZ, 0x10, R109 ;  /* 0x00000010ff007819 */ /* 0x001fe2000001166d */
[----:B------:R-:W-:Y:S01]  /*25d0*/  HADD2.F32 R109, -RZ, R109.H0_H0 ;  /* 0x2000006dff6d7230 */ /* 0x000fe20000004100 */
[----:B------:R-:W-:Y:S01]  /*25e0*/  SHF.R.U64 R62, R34, 0x10, R35 ;  /* 0x00000010223e7819 */ /* 0x000fe20000001223 */
[----:B------:R-:W-:Y:S01]  /*25f0*/  HADD2.F32 R67, -RZ, R67.H0_H0 ;  /* 0x20000043ff437230 */ /* 0x000fe20000004100 */
[--C-:B-1----:R-:W-:Y:S01]  /*2600*/  SHF.R.U64 R108, R106, 0x10, R107.reuse ;  /* 0x000000106a6c7819 */ /* 0x102fe2000000126b */
[----:B------:R-:W-:Y:S01]  /*2610*/  HADD2.F32 R65, -RZ, R65.H0_H0 ;  /* 0x20000041ff417230 */ /* 0x000fe20000004100 */
[----:B------:R0:W-:Y:S01]  /*2620*/  STL [R1+0x25c], R109 ;  /* 0x00025c6d01007387 */ /* 0x0001e20000100800 */
[----:B------:R-:W-:Y:S01]  /*2630*/  SHF.R.U32.HI R106, RZ, 0x10, R107 ;  /* 0x00000010ff6a7819 */ /* 0x000fe2000001166b */
[----:B------:R-:W-:Y:S01]  /*2640*/  IMAD.MOV.U32 R59, RZ, RZ, R32 ;  /* 0x000000ffff3b7224 */ /* 0x000fe200078e0020 */
[----:B------:R-:W-:Y:S01]  /*2650*/  MOV R61, R35 ;  /* 0x00000023003d7202 */ /* 0x000fe20000000f00 */
[----:B------:R1:W-:Y:S01]  /*2660*/  STL [R1+0x274], R113 ;  /* 0x0002747101007387 */ /* 0x0003e20000100800 */
[----:B------:R-:W-:Y:S01]  /*2670*/  SHF.R.U32.HI R60, RZ, 0x10, R35 ;  /* 0x00000010ff3c7819 */ /* 0x000fe20000011623 */
[----:B------:R-:W-:Y:S01]  /*2680*/  HADD2.F32 R64, -RZ, R64.H0_H0 ;  /* 0x20000040ff407230 */ /* 0x000fe20000004100 */
[----:B------:R-:W-:Y:S01]  /*2690*/  SHF.R.U64 R58, R32, 0x10, R33 ;  /* 0x00000010203a7819 */ /* 0x000fe20000001221 */
[----:B------:R-:W-:Y:S01]  /*26a0*/  HADD2.F32 R63, -RZ, R63.H0_H0 ;  /* 0x2000003fff3f7230 */ /* 0x000fe20000004100 */
[----:B------:R-:W-:Y:S01]  /*26b0*/  MOV R57, R33 ;  /* 0x0000002100397202 */ /* 0x000fe20000000f00 */
[----:B0-----:R-:W-:Y:S01]  /*26c0*/  HADD2.F32 R109, -RZ, R107.H0_H0 ;  /* 0x2000006bff6d7230 */ /* 0x001fe20000004100 */
[----:B------:R-:W-:Y:S01]  /*26d0*/  SHF.R.U64 R107, R104, 0x10, R105 ;  /* 0x00000010686b7819 */ /* 0x000fe20000001269 */
[----:B------:R-:W-:Y:S01]  /*26e0*/  HADD2.F32 R104, -RZ, R104.H0_H0 ;  /* 0x20000068ff687230 */ /* 0x000fe20000004100 */
[----:B------:R-:W-:Y:S01]  /*26f0*/  SHF.R.U32.HI R56, RZ, 0x10, R33 ;  /* 0x00000010ff387819 */ /* 0x000fe20000011621 */
[----:B------:R-:W-:Y:S01]  /*2700*/  HADD2.F32 R105, -RZ, R105.H0_H0 ;  /* 0x20000069ff697230 */ /* 0x000fe20000004100 */
[----:B------:R0:W-:Y:S01]  /*2710*/  STL [R1+0x254], R109 ;  /* 0x0002546d01007387 */ /* 0x0001e20000100800 */
[----:B-1----:R-:W-:Y:S01]  /*2720*/  SHF.R.U64 R113, R232, 0x10, R233 ;  /* 0x00000010e8717819 */ /* 0x002fe200000012e9 */
[----:B------:R-:W-:Y:S01]  /*2730*/  HADD2.F32 R232, -RZ, R232.H0_H0 ;  /* 0x200000e8ffe87230 */ /* 0x000fe20000004100 */
[----:B------:R-:W-:Y:S01]  /*2740*/  IMAD.MOV.U32 R55, RZ, RZ, R30 ;  /* 0x000000ffff377224 */ /* 0x000fe200078e001e */
[----:B------:R1:W-:Y:S01]  /*2750*/  STL [R1+0x23c], R104 ;  /* 0x00023c6801007387 */ /* 0x0003e20000100800 */
[----:B------:R-:W-:Y:S01]  /*2760*/  HADD2.F32 R62, -RZ, R62.H0_H0 ;  /* 0x2000003eff3e7230 */ /* 0x000fe20000004100 */
[--C-:B------:R-:W-:Y:S01]  /*2770*/  SHF.R.U64 R54, R30, 0x10, R31.reuse ;  /* 0x000000101e367819 */ /* 0x100fe2000000121f */
[----:B------:R-:W-:Y:S01]  /*2780*/  HADD2.F32 R61, -RZ, R61.H0_H0 ;  /* 0x2000003dff3d7230 */ /* 0x000fe20000004100 */
[----:B------:R2:W-:Y:S01]  /*2790*/  STL [R1+0x21c], R105 ;  /* 0x00021c6901007387 */ /* 0x0005e20000100800 */
[----:B------:R-:W-:Y:S01]  /*27a0*/  HADD2.F32 R60, -RZ, R60.H0_H0 ;  /* 0x2000003cff3c7230 */ /* 0x000fe20000004100 */
[----:B------:R-:W-:Y:S01]  /*27b0*/  MOV R53, R31 ;  /* 0x0000001f00357202 */ /* 0x000fe20000000f00 */
[----:B0-----:R-:W-:Y:S01]  /*27c0*/  HADD2.F32 R109, -RZ, R102.H0_H0 ;  /* 0x20000066ff6d7230 */ /* 0x001fe20000004100 */
[----:B------:R-:W-:Y:S01]  /*27d0*/  SHF.R.U32.HI R52, RZ, 0x10, R31 ;  /* 0x00000010ff347819 */ /* 0x000fe2000001161f */
[----:B------:R-:W-:Y:S01]  /*27e0*/  HADD2.F32 R59, -RZ, R59.H0_H0 ;  /* 0x2000003bff3b7230 */ /* 0x000fe20000004100 */
[--C-:B-1----:R-:W-:Y:S01]  /*27f0*/  SHF.R.U64 R104, R102, 0x10, R103.reuse ;  /* 0x0000001066687819 */ /* 0x102fe20000001267 */
[----:B------:R-:W-:Y:S01]  /*2800*/  HADD2.F32 R58, -RZ, R58.H0_H0 ;  /* 0x2000003aff3a7230 */ /* 0x000fe20000004100 */
[----:B------:R-:W-:Y:S01]  /*2810*/  SHF.R.U32.HI R102, RZ, 0x10, R103 ;  /* 0x00000010ff667819 */ /* 0x000fe20000011667 */
[----:B------:R-:W-:Y:S01]  /*2820*/  STL [R1+0x234], R109 ;  /* 0x0002346d01007387 */ /* 0x000fe20000100800 */
[----:B--2---:R-:W-:Y:S01]  /*2830*/  HADD2.F32 R105, -RZ, R103.H0_H0 ;  /* 0x20000067ff697230 */ /* 0x004fe20000004100 */
[----:B------:R-:W-:Y:S01]  /*2840*/  SHF.R.U64 R103, R100, 0x10, R101 ;  /* 0x0000001064677819 */ /* 0x000fe20000001265 */
[----:B------:R-:W-:Y:S01]  /*2850*/  HADD2.F32 R100, -RZ, R100.H0_H0 ;  /* 0x20000064ff647230 */ /* 0x000fe20000004100 */
[----:B------:R-:W-:Y:S01]  /*2860*/  IMAD.MOV.U32 R51, RZ, RZ, R28 ;  /* 0x000000ffff337224 */ /* 0x000fe200078e001c */
[----:B------:R-:W-:Y:S01]  /*2870*/  HADD2.F32 R101, -RZ, R101.H0_H0 ;  /* 0x20000065ff657230 */ /* 0x000fe20000004100 */
[----:B------:R0:W-:Y:S01]  /*2880*/  STL [R1+0x214], R105 ;  /* 0x0002146901007387 */ /* 0x0001e20000100800 */
[----:B------:R-:W-:Y:S01]  /*2890*/  HADD2.F32 R57, -RZ, R57.H0_H0 ;  /* 0x20000039ff397230 */ /* 0x000fe20000004100 */
[--C-:B------:R-:W-:Y:S01]  /*28a0*/  SHF.R.U64 R50, R28, 0x10, R29.reuse ;  /* 0x000000101c327819 */ /* 0x100fe2000000121d */
[----:B------:R-:W-:Y:S01]  /*28b0*/  HADD2.F32 R56, -RZ, R56.H0_H0 ;  /* 0x20000038ff387230 */ /* 0x000fe20000004100 */
[----:B------:R1:W-:Y:S01]  /*28c0*/  STL [R1+0x1fc], R100 ;  /* 0x0001fc6401007387 */ /* 0x0003e20000100800 */
[----:B------:R-:W-:Y:S01]  /*28d0*/  HADD2.F32 R55, -RZ, R55.H0_H0 ;  /* 0x20000037ff377230 */ /* 0x000fe20000004100 */
[----:B------:R-:W-:Y:S01]  /*28e0*/  MOV R49, R29 ;  /* 0x0000001d00317202 */ /* 0x000fe20000000f00 */
[----:B------:R-:W-:Y:S01]  /*28f0*/  HADD2.F32 R54, -RZ, R54.H0_H0 ;  /* 0x20000036ff367230 */ /* 0x000fe20000004100 */
[----:B------:R2:W-:Y:S01]  /*2900*/  STL [R1+0x1dc], R101 ;  /* 0x0001dc6501007387 */ /* 0x0005e20000100800 */
[----:B------:R-:W-:Y:S01]  /*2910*/  SHF.R.U32.HI R48, RZ, 0x10, R29 ;  /* 0x00000010ff307819 */ /* 0x000fe2000001161d */
[----:B0-----:R-:W-:Y:S01]  /*2920*/  HADD2.F32 R105, -RZ, R98.H0_H0 ;  /* 0x20000062ff697230 */ /* 0x001fe20000004100 */
[----:B------:R-:W-:Y:S01]  /*2930*/  IMAD.MOV.U32 R47, RZ, RZ, R26 ;  /* 0x000000ffff2f7224 */ /* 0x000fe200078e001a */
[----:B------:R-:W-:Y:S01]  /*2940*/  HADD2.F32 R53, -RZ, R53.H0_H0 ;  /* 0x20000035ff357230 */ /* 0x000fe20000004100 */
[----:B------:R-:W-:Y:S01]  /*2950*/  SHF.R.U64 R46, R26, 0x10, R27 ;  /* 0x000000101a2e7819 */ /* 0x000fe2000000121b */
[----:B------:R-:W-:Y:S01]  /*2960*/  HADD2.F32 R52, -RZ, R52.H0_H0 ;  /* 0x20000034ff347230 */ /* 0x000fe20000004100 */
[--C-:B-1----:R-:W-:Y:S01]  /*2970*/  SHF.R.U64 R100, R98, 0x10, R99.reuse ;  /* 0x0000001062647819 */ /* 0x102fe20000001263 */
[----:B------:R0:W-:Y:S01]  /*2980*/  STL [R1+0x1f4], R105 ;  /* 0x0001f46901007387 */ /* 0x0001e20000100800 */
[----:B------:R-:W-:Y:S01]  /*2990*/  SHF.R.U32.HI R98, RZ, 0x10, R99 ;  /* 0x00000010ff627819 */ /* 0x000fe20000011663 */
[----:B--2---:R-:W-:Y:S01]  /*29a0*/  HADD2.F32 R101, -RZ, R99.H0_H0 ;  /* 0x20000063ff657230 */ /* 0x004fe20000004100 */
[----:B------:R-:W-:Y:S01]  /*29b0*/  SHF.R.U64 R99, R96, 0x10, R97 ;  /* 0x0000001060637819 */ /* 0x000fe20000001261 */
[----:B------:R-:W-:Y:S01]  /*29c0*/  HADD2.F32 R96, -RZ, R96.H0_H0 ;  /* 0x20000060ff607230 */ /* 0x000fe20000004100 */
[----:B------:R-:W-:Y:S01]  /*29d0*/  MOV R45, R27 ;  /* 0x0000001b002d7202 */ /* 0x000fe20000000f00 */
[----:B------:R-:W-:Y:S01]  /*29e0*/  HADD2.F32 R97, -RZ, R97.H0_H0 ;  /* 0x20000061ff617230 */ /* 0x000fe20000004100 */
[----:B------:R1:W-:Y:S01]  /*29f0*/  STL [R1+0x1d4], R101 ;  /* 0x0001d46501007387 */ /* 0x0003e20000100800 */
[----:B------:R-:W-:Y:S01]  /*2a00*/  HADD2.F32 R51, -RZ, R51.H0_H0 ;  /* 0x20000033ff337230 */ /* 0x000fe20000004100 */
[----:B------:R-:W-:Y:S01]  /*2a10*/  SHF.R.U32.HI R44, RZ, 0x10, R27 ;  /* 0x00000010ff2c7819 */ /* 0x000fe2000001161b */
[----:B------:R-:W-:Y:S01]  /*2a20*/  HADD2.F32 R50, -RZ, R50.H0_H0 ;  /* 0x20000032ff327230 */ /* 0x000fe20000004100 */
[----:B------:R2:W-:Y:S01]  /*2a30*/  STL [R1+0x1bc], R96 ;  /* 0x0001bc6001007387 */ /* 0x0005e20000100800 */
[----:B0-----:R-:W-:Y:S01]  /*2a40*/  SHF.R.U64 R105, R250, 0x10, R251 ;  /* 0x00000010fa697819 */ /* 0x001fe200000012fb */
[----:B------:R-:W-:Y:S01]  /*2a50*/  HADD2.F32 R250, -RZ, R250.H0_H0 ;  /* 0x200000fafffa7230 */ /* 0x000fe20000004100 */
[----:B------:R-:W-:Y:S01]  /*2a60*/  IMAD.MOV.U32 R43, RZ, RZ, R24 ;  /* 0x000000ffff2b7224 */ /* 0x000fe200078e0018 */
[----:B------:R0:W-:Y:S01]  /*2a70*/  STL [R1+0x19c], R97 ;  /* 0x00019c6101007387 */ /* 0x0001e20000100800 */
[----:B------:R-:W-:Y:S01]  /*2a80*/  HADD2.F32 R49, -RZ, R49.H0_H0 ;  /* 0x20000031ff317230 */ /* 0x000fe20000004100 */
[----:B------:R-:W-:Y:S01]  /*2a90*/  SHF.R.U64 R42, R24, 0x10, R25 ;  /* 0x00000010182a7819 */ /* 0x000fe20000001219 */
[----:B-1----:R-:W-:Y:S01]  /*2aa0*/  HADD2.F32 R101, -RZ, R94.H0_H0 ;  /* 0x2000005eff657230 */ /* 0x002fe20000004100 */
[----:B------:R-:W-:Y:S01]  /*2ab0*/  MOV R41, R25 ;  /* 0x0000001900297202 */ /* 0x000fe20000000f00 */
[----:B------:R-:W-:Y:S01]  /*2ac0*/  HADD2.F32 R48, -RZ, R48.H0_H0 ;  /* 0x20000030ff307230 */ /* 0x000fe20000004100 */
[--C-:B--2---:R-:W-:Y:S01]  /*2ad0*/  SHF.R.U64 R96, R94, 0x10, R95.reuse ;  /* 0x000000105e607819 */ /* 0x104fe2000000125f */
[----:B------:R-:W-:Y:S01]  /*2ae0*/  HADD2.F32 R47, -RZ, R47.H0_H0 ;  /* 0x2000002fff2f7230 */ /* 0x000fe20000004100 */
[----:B------:R-:W-:Y:S01]  /*2af0*/  SHF.R.U32.HI R94, RZ, 0x10, R95 ;  /* 0x00000010ff5e7819 */ /* 0x000fe2000001165f */
[----:B------:R1:W-:Y:S01]  /*2b00*/  STL [R1+0x1b4], R101 ;  /* 0x0001b46501007387 */ /* 0x0003e20000100800 */
[----:B0-----:R-:W-:Y:S01]  /*2b10*/  HADD2.F32 R97, -RZ, R95.H0_H0 ;  /* 0x2000005fff617230 */ /* 0x001fe20000004100 */
[----:B------:R-:W-:Y:S01]  /*2b20*/  SHF.R.U64 R95, R92, 0x10, R93 ;  /* 0x000000105c5f7819 */ /* 0x000fe2000000125d */
[----:B------:R-:W-:Y:S01]  /*2b30*/  HADD2.F32 R92, -RZ, R92.H0_H0 ;  /* 0x2000005cff5c7230 */ /* 0x000fe20000004100 */
[----:B------:R-:W-:Y:S01]  /*2b40*/  SHF.R.U32.HI R40, RZ, 0x10, R25 ;  /* 0x00000010ff287819 */ /* 0x000fe20000011619 */
[----:B------:R-:W-:Y:S01]  /*2b50*/  HADD2.F32 R46, -RZ, R46.H0_H0 ;  /* 0x2000002eff2e7230 */ /* 0x000fe20000004100 */
[----:B------:R0:W-:Y:S01]  /*2b60*/  STL [R1+0x194], R97 ;  /* 0x0001946101007387 */ /* 0x0001e20000100800 */
[----:B------:R-:W-:Y:S01]  /*2b70*/  HADD2.F32 R45, -RZ, R45.H0_H0 ;  /* 0x2000002dff2d7230 */ /* 0x000fe20000004100 */
[----:B------:R-:W-:Y:S01]  /*2b80*/  IMAD.MOV.U32 R39, RZ, RZ, R22 ;  /* 0x000000ffff277224 */ /* 0x000fe200078e0016 */
[----:B------:R-:W-:Y:S01]  /*2b90*/  HADD2.F32 R44, -RZ, R44.H0_H0 ;  /* 0x2000002cff2c7230 */ /* 0x000fe20000004100 */
[----:B------:R2:W-:Y:S01]  /*2ba0*/  STL [R1+0x17c], R92 ;  /* 0x00017c5c01007387 */ /* 0x0005e20000100800 */
[----:B-1----:R-:W-:Y:S01]  /*2bb0*/  SHF.R.U32.HI R101, RZ, 0x10, R71 ;  /* 0x00000010ff657819 */ /* 0x002fe20000011647 */
[----:B------:R-:W-:Y:S01]  /*2bc0*/  HADD2.F32 R43, -RZ, R43.H0_H0 ;  /* 0x2000002bff2b7230 */ /* 0x000fe20000004100 */
[----:B------:R-:W-:Y:S01]  /*2bd0*/  SHF.R.U64 R38, R22, 0x10, R23 ;  /* 0x0000001016267819 */ /* 0x000fe20000001217 */
[----:B------:R-:W-:Y:S01]  /*2be0*/  HADD2.F32 R42, -RZ, R42.H0_H0 ;  /* 0x2000002aff2a7230 */ /* 0x000fe20000004100 */
[----:B------:R-:W-:Y:S01]  /*2bf0*/  MOV R37, R23 ;  /* 0x0000001700257202 */ /* 0x000fe20000000f00 */
[----:B------:R-:W-:Y:S01]  /*2c00*/  HADD2.F32 R41, -RZ, R41.H0_H0 ;  /* 0x20000029ff297230 */ /* 0x000fe20000004100 */
[----:B0-----:R-:W-:Y:S01]  /*2c10*/  SHF.R.U32.HI R97, RZ, 0x10, R93 ;  /* 0x00000010ff617819 */ /* 0x001fe2000001165d */
[----:B------:R-:W-:Y:S01]  /*2c20*/  HADD2.F32 R93, -RZ, R93.H0_H0 ;  /* 0x2000005dff5d7230 */ /* 0x000fe20000004100 */
[----:B------:R-:W-:Y:S01]  /*2c30*/  SHF.R.U32.HI R35, RZ, 0x10, R23 ;  /* 0x00000010ff237819 */ /* 0x000fe20000011617 */
[----:B------:R-:W-:Y:S01]  /*2c40*/  IMAD.MOV.U32 R34, RZ, RZ, R20 ;  /* 0x000000ffff227224 */ /* 0x000fe200078e0014 */
[----:B--2---:R-:W-:Y:S01]  /*2c50*/  SHF.R.U64 R92, R90, 0x10, R91 ;  /* 0x000000105a5c7819 */ /* 0x004fe2000000125b */
[----:B------:R0:W-:Y:S01]  /*2c60*/  STL [R1+0x124], R97 ;  /* 0x0001246101007387 */ /* 0x0001e20000100800 */
[----:B------:R-:W-:Y:S01]  /*2c70*/  HADD2.F32 R40, -RZ, R40.H0_H0 ;  /* 0x20000028ff287230 */ /* 0x000fe20000004100 */
[--C-:B------:R-:W-:Y:S01]  /*2c80*/  SHF.R.U64 R33, R20, 0x10, R21.reuse ;  /* 0x0000001014217819 */ /* 0x100fe20000001215 */
[----:B------:R-:W-:Y:S01]  /*2c90*/  HADD2.F32 R39, -RZ, R39.H0_H0 ;  /* 0x20000027ff277230 */ /* 0x000fe20000004100 */
[----:B------:R1:W-:Y:S01]  /*2ca0*/  STL [R1+0x15c], R93 ;  /* 0x00015c5d01007387 */ /* 0x0003e20000100800 */
[----:B------:R-:W-:Y:S01]  /*2cb0*/  MOV R32, R21 ;  /* 0x0000001500207202 */ /* 0x000fe20000000f00 */
[----:B------:R-:W-:Y:S01]  /*2cc0*/  HADD2.F32 R38, -RZ, R38.H0_H0 ;  /* 0x20000026ff267230 */ /* 0x000fe20000004100 */
[----:B------:R-:W-:Y:S01]  /*2cd0*/  SHF.R.U32.HI R31, RZ, 0x10, R21 ;  /* 0x00000010ff1f7819 */ /* 0x000fe20000011615 */
[----:B------:R-:W-:Y:S01]  /*2ce0*/  HADD2.F32 R37, -RZ, R37.H0_H0 ;  /* 0x20000025ff257230 */ /* 0x000fe20000004100 */
[----:B------:R-:W-:Y:S01]  /*2cf0*/  IMAD.MOV.U32 R30, RZ, RZ, R18 ;  /* 0x000000ffff1e7224 */ /* 0x000fe200078e0012 */
[----:B0-----:R-:W-:Y:S01]  /*2d00*/  HADD2.F32 R97, -RZ, R90.H0_H0 ;  /* 0x2000005aff617230 */ /* 0x001fe20000004100 */
[----:B------:R-:W-:Y:S01]  /*2d10*/  SHF.R.U32.HI R90, RZ, 0x10, R91 ;  /* 0x00000010ff5a7819 */ /* 0x000fe2000001165b */
[----:B------:R-:W-:Y:S01]  /*2d20*/  HADD2.F32 R35, -RZ, R35.H0_H0 ;  /* 0x20000023ff237230 */ /* 0x000fe20000004100 */
[----:B------:R-:W-:Y:S01]  /*2d30*/  SHF.R.U64 R29, R18, 0x10, R19 ;  /* 0x00000010121d7819 */ /* 0x000fe20000001213 */
[----:B-1----:R-:W-:Y:S01]  /*2d40*/  HADD2.F32 R93, -RZ, R91.H0_H0 ;  /* 0x2000005bff5d7230 */ /* 0x002fe20000004100 */
[----:B------:R0:W-:Y:S01]  /*2d50*/  STL [R1+0x174], R97 ;  /* 0x0001746101007387 */ /* 0x0001e20000100800 */
[----:B------:R-:W-:Y:S01]  /*2d60*/  SHF.R.U64 R91, R88, 0x10, R89 ;  /* 0x00000010585b7819 */ /* 0x000fe20000001259 */
[----:B------:R-:W-:Y:S01]  /*2d70*/  HADD2.F32 R88, -RZ, R88.H0_H0 ;  /* 0x20000058ff587230 */ /* 0x000fe20000004100 */
[----:B------:R-:W-:Y:S01]  /*2d80*/  MOV R28, R19 ;  /* 0x00000013001c7202 */ /* 0x000fe20000000f00 */
[----:B------:R1:W-:Y:S01]  /*2d90*/  STL [R1+0x154], R93 ;  /* 0x0001545d01007387 */ /* 0x0003e20000100800 */
[----:B------:R-:W-:Y:S01]  /*2da0*/  HADD2.F32 R34, -RZ, R34.H0_H0 ;  /* 0x20000022ff227230 */ /* 0x000fe20000004100 */
[----:B------:R-:W-:Y:S01]  /*2db0*/  SHF.R.U32.HI R27, RZ, 0x10, R19 ;  /* 0x00000010ff1b7819 */ /* 0x000fe20000011613 */
[----:B------:R-:W-:Y:S01]  /*2dc0*/  HADD2.F32 R33, -RZ, R33.H0_H0 ;  /* 0x20000021ff217230 */ /* 0x000fe20000004100 */
[----:B------:R2:W-:Y:S01]  /*2dd0*/  STL [R1+0x13c], R88 ;  /* 0x00013c5801007387 */ /* 0x0005e20000100800 */
[----:B------:R-:W-:Y:S01]  /*2de0*/  HADD2.F32 R32, -RZ, R32.H0_H0 ;  /* 0x20000020ff207230 */ /* 0x000fe20000004100 */
[----:B0-----:R-:W-:Y:S01]  /*2df0*/  SHF.R.U64 R97, R72, 0x10, R73 ;  /* 0x0000001048617819 */ /* 0x001fe20000001249 */
[----:B------:R-:W-:Y:S01]  /*2e00*/  HADD2.F32 R72, -RZ, R72.H0_H0 ;  /* 0x20000048ff487230 */ /* 0x000fe20000004100 */
[----:B------:R-:W-:Y:S01]  /*2e10*/  IMAD.MOV.U32 R26, RZ, RZ, R16 ;  /* 0x000000ffff1a7224 */ /* 0x000fe200078e0010 */
[----:B------:R-:W-:Y:S01]  /*2e20*/  HADD2.F32 R31, -RZ, R31.H0_H0 ;  /* 0x2000001fff1f7230 */ /* 0x000fe20000004100 */
[----:B-1----:R-:W-:Y:S01]  /*2e30*/  SHF.R.U32.HI R93, RZ, 0x10, R89 ;  /* 0x00000010ff5d7819 */ /* 0x002fe20000011659 */
[----:B------:R-:W-:Y:S01]  /*2e40*/  HADD2.F32 R89, -RZ, R89.H0_H0 ;  /* 0x20000059ff597230 */ /* 0x000fe20000004100 */
[----:B------:R-:W-:Y:S01]  /*2e50*/  SHF.R.U64 R25, R16, 0x10, R17 ;  /* 0x0000001010197819 */ /* 0x000fe20000001211 */
[----:B------:R-:W-:Y:S01]  /*2e60*/  HADD2.F32 R30, -RZ, R30.H0_H0 ;  /* 0x2000001eff1e7230 */ /* 0x000fe20000004100 */
[----:B--2---:R-:W-:Y:S01]  /*2e70*/  SHF.R.U64 R88, R86, 0x10, R87 ;  /* 0x0000001056587819 */ /* 0x004fe20000001257 */
[----:B------:R0:W-:Y:S01]  /*2e80*/  STL [R1+0x2d0], R93 ;  /* 0x0002d05d01007387 */ /* 0x0001e20000100800 */
[----:B------:R-:W-:Y:S01]  /*2e90*/  MOV R24, R17 ;  /* 0x0000001100187202 */ /* 0x000fe20000000f00 */
[----:B------:R-:W-:Y:S01]  /*2ea0*/  HADD2.F32 R29, -RZ, R29.H0_H0 ;  /* 0x2000001dff1d7230 */ /* 0x000fe20000004100 */
[----:B------:R-:W-:Y:S01]  /*2eb0*/  SHF.R.U32.HI R23, RZ, 0x10, R17 ;  /* 0x00000010ff177819 */ /* 0x000fe20000011611 */
[----:B------:R1:W-:Y:S01]  /*2ec0*/  STL [R1+0x11c], R89 ;  /* 0x00011c5901007387 */ /* 0x0003e20000100800 */
[----:B------:R-:W-:Y:S01]  /*2ed0*/  HADD2.F32 R28, -RZ, R28.H0_H0 ;  /* 0x2000001cff1c7230 */ /* 0x000fe20000004100 */
[----:B------:R-:W-:Y:S01]  /*2ee0*/  IMAD.MOV.U32 R22, RZ, RZ, R14 ;  /* 0x000000ffff167224 */ /* 0x000fe200078e000e */
[----:B------:R-:W-:Y:S01]  /*2ef0*/  HADD2.F32 R27, -RZ, R27.H0_H0 ;  /* 0x2000001bff1b7230 */ /* 0x000fe20000004100 */
[----:B------:R-:W-:Y:S01]  /*2f00*/  SHF.R.U64 R21, R14, 0x10, R15 ;  /* 0x000000100e157819 */ /* 0x000fe2000000120f */
[----:B------:R-:W-:Y:S01]  /*2f10*/  HADD2.F32 R26, -RZ, R26.H0_H0 ;  /* 0x2000001aff1a7230 */ /* 0x000fe20000004100 */
[----:B------:R-:W-:Y:S01]  /*2f20*/  MOV R20, R15 ;  /* 0x0000000f00147202 */ /* 0x000fe20000000f00 */
[----:B0-----:R-:W-:Y:S01]  /*2f30*/  HADD2.F32 R93, -RZ, R86.H0_H0 ;  /* 0x20000056ff5d7230 */ /* 0x001fe20000004100 */
[----:B------:R-:W-:Y:S01]  /*2f40*/  SHF.R.U32.HI R86, RZ, 0x10, R87 ;  /* 0x00000010ff567819 */ /* 0x000fe20000011657 */
[----:B------:R-:W-:Y:S01]  /*2f50*/  HADD2.F32 R25, -RZ, R25.H0_H0 ;  /* 0x20000019ff197230 */ /* 0x000fe20000004100 */
[----:B------:R-:W-:Y:S01]  /*2f60*/  SHF.R.U32.HI R19, RZ, 0x10, R15 ;  /* 0x00000010ff137819 */ /* 0x000fe2000001160f */
[----:B-1----:R-:W-:Y:S01]  /*2f70*/  HADD2.F32 R89, -RZ, R87.H0_H0 ;  /* 0x20000057ff597230 */ /* 0x002fe20000004100 */
[----:B------:R0:W-:Y:S01]  /*2f80*/  STL [R1+0x134], R93 ;  /* 0x0001345d01007387 */ /* 0x0001e20000100800 */
[----:B------:R-:W-:Y:S01]  /*2f90*/  SHF.R.U64 R87, R84, 0x10, R85 ;  /* 0x0000001054577819 */ /* 0x000fe20000001255 */
[----:B------:R-:W-:Y:S01]  /*2fa0*/  HADD2.F32 R84, -RZ, R84.H0_H0 ;  /* 0x20000054ff547230 */ /* 0x000fe20000004100 */
[----:B------:R-:W-:Y:S01]  /*2fb0*/  IMAD.MOV.U32 R18, RZ, RZ, R12 ;  /* 0x000000ffff127224 */ /* 0x000fe200078e000c */
[----:B------:R1:W-:Y:S01]  /*2fc0*/  STL [R1+0x114], R89 ;  /* 0x0001145901007387 */ /* 0x0003e20000100800 */
[----:B------:R-:W-:Y:S01]  /*2fd0*/  HADD2.F32 R24, -RZ, R24.H0_H0 ;  /* 0x20000018ff187230 */ /* 0x000fe20000004100 */
[----:B------:R-:W-:Y:S01]  /*2fe0*/  SHF.R.U64 R17, R12, 0x10, R13 ;  /* 0x000000100c117819 */ /* 0x000fe2000000120d */
[----:B------:R-:W-:Y:S01]  /*2ff0*/  HADD2.F32 R23, -RZ, R23.H0_H0 ;  /* 0x20000017ff177230 */ /* 0x000fe20000004100 */
[----:B------:R2:W-:Y:S01]  /*3000*/  STL [R1+0xfc], R84 ;  /* 0x0000fc5401007387 */ /* 0x0005e20000100800 */
[----:B------:R-:W-:Y:S01]  /*3010*/  HADD2.F32 R22, -RZ, R22.H0_H0 ;  /* 0x20000016ff167230 */ /* 0x000fe20000004100 */
[----:B0-----:R-:W-:Y:S01]  /*3020*/  SHF.R.U32.HI R93, RZ, 0x10, R75 ;  /* 0x00000010ff5d7819 */ /* 0x001fe2000001164b */
[----:B------:R-:W-:Y:S01]  /*3030*/  HADD2.F32 R21, -RZ, R21.H0_H0 ;  /* 0x20000015ff157230 */ /* 0x000fe20000004100 */
[----:B------:R-:W-:Y:S01]  /*3040*/  MOV R16, R13 ;  /* 0x0000000d00107202 */ /* 0x000fe20000000f00 */
[----:B------:R-:W-:Y:S01]  /*3050*/  HADD2.F32 R20, -RZ, R20.H0_H0 ;  /* 0x20000014ff147230 */ /* 0x000fe20000004100 */
[----:B-1----:R-:W-:Y:S01]  /*3060*/  SHF.R.U32.HI R89, RZ, 0x10, R85 ;  /* 0x00000010ff597819 */ /* 0x002fe20000011655 */
        /* <DEDUP_REMOVED lines=20> */
[----:B------:R-:W-:Y:S01]  /*31b0*/  SHF.R.U64 R83, R80, 0x10, R81 ;  /* 0x0000001050537819 */ /* 0x000fe20000001251 */
[----:B------:R0:W-:Y:S01]  /*31c0*/  STL [R1+0xf4], R89 ;  /* 0x0000f45901007387 */ /* 0x0001e20000100800 */
[----:B------:R-:W-:Y:S01]  /*31d0*/  HADD2.F32 R80, -RZ, R80.H0_H0 ;  /* 0x20000050ff507230 */ /* 0x000fe20000004100 */
[----:B------:R-:W-:Y:S01]  /*31e0*/  MOV R175, R117 ;  /* 0x0000007500af7202 */ /* 0x000fe20000000f00 */
[----:B------:R-:W-:Y:S01]  /*31f0*/  HADD2.F32 R12, -RZ, R12.H0_H0 ;  /* 0x2000000cff0c7230 */ /* 0x000fe20000004100 */
[----:B------:R1:W-:Y:S01]  /*3200*/  STL [R1+0xd4], R85 ;  /* 0x0000d45501007387 */ /* 0x0003e20000100800 */
[----:B------:R-:W-:Y:S01]  /*3210*/  SHF.R.U32.HI R117, RZ, 0x10, R117 ;  /* 0x00000010ff757819 */ /* 0x000fe20000011675 */
[----:B------:R-:W-:Y:S01]  /*3220*/  IMAD.MOV.U32 R177, RZ, RZ, R124 ;  /* 0x000000ffffb17224 */ /* 0x000fe200078e007c */
[----:B------:R-:W-:Y:S01]  /*3230*/  SHF.R.U64 R124, R124, 0x10, R125 ;  /* 0x000000107c7c7819 */ /* 0x000fe2000000127d */
[----:B------:R2:W-:Y:S01]  /*3240*/  STL [R1+0xbc], R80 ;  /* 0x0000bc5001007387 */ /* 0x0005e20000100800 */
[----:B------:R-:W-:Y:S01]  /*3250*/  MOV R179, R125 ;  /* 0x0000007d00b37202 */ /* 0x000fe20000000f00 */
[----:B------:R-:W-:Y:S01]  /*3260*/  IMAD.MOV.U32 R178, RZ, RZ, R132 ;  /* 0x000000ffffb27224 */ /* 0x000fe200078e0084 */
[----:B0-----:R-:W-:Y:S01]  /*3270*/  SHF.R.U32.HI R89, RZ, 0x10, R81 ;  /* 0x00000010ff597819 */ /* 0x001fe20000011651 */
[----:B------:R-:W-:Y:S01]  /*3280*/  IMAD.MOV.U32 R187, RZ, RZ, R152 ;  /* 0x000000ffffbb7224 */ /* 0x000fe200078e0098 */
[----:B------:R-:W-:Y:S01]  /*3290*/  SHF.R.U32.HI R125, RZ, 0x10, R125 ;  /* 0x00000010ff7d7819 */ /* 0x000fe2000001167d */
[----:B-1----:R-:W-:Y:S01]  /*32a0*/  HADD2.F32 R85, -RZ, R81.H0_H0 ;  /* 0x20000051ff557230 */ /* 0x002fe20000004100 */
[----:B------:R-:W-:Y:S01]  /*32b0*/  SHF.R.U64 R132, R132, 0x10, R133 ;  /* 0x0000001084847819 */ /* 0x000fe20000001285 */
[----:B------:R0:W-:Y:S01]  /*32c0*/  STL [R1+0x2d8], R89 ;  /* 0x0002d85901007387 */ /* 0x0001e20000100800 */
[----:B------:R-:W-:Y:S01]  /*32d0*/  HADD2.F32 R81, -RZ, R78.H0_H0 ;  /* 0x2000004eff517230 */ /* 0x000fe20000004100 */
[----:B--2---:R-:W-:Y:S01]  /*32e0*/  SHF.R.U64 R80, R78, 0x10, R79 ;  /* 0x000000104e507819 */ /* 0x004fe2000000124f */
[----:B------:R-:W-:Y:S01]  /*32f0*/  HADD2.F32 R78, -RZ, R79.H0_H0 ;  /* 0x2000004fff4e7230 */ /* 0x000fe20000004100 */
[----:B------:R1:W-:Y:S01]  /*3300*/  STL [R1+0x9c], R85 ;  /* 0x00009c5501007387 */ /* 0x0003e20000100800 */
[----:B------:R-:W-:Y:S01]  /*3310*/  MOV R180, R133 ;  /* 0x0000008500b47202 */ /* 0x000fe20000000f00 */
[----:B------:R-:W-:Y:S01]  /*3320*/  IMAD.MOV.U32 R191, RZ, RZ, R160 ;  /* 0x000000ffffbf7224 */ /* 0x000fe200078e00a0 */
[----:B------:R-:W-:Y:S01]  /*3330*/  SHF.R.U32.HI R133, RZ, 0x10, R133 ;  /* 0x00000010ff857819 */ /* 0x000fe20000011685 */
[----:B------:R2:W-:Y:S01]  /*3340*/  STL [R1+0xb4], R81 ;  /* 0x0000b45101007387 */ /* 0x0005e20000100800 */
[----:B------:R-:W-:Y:S01]  /*3350*/  MOV R188, R141 ;  /* 0x0000008d00bc7202 */ /* 0x000fe20000000f00 */
[----:B------:R-:W-:Y:S01]  /*3360*/  IMAD.MOV.U32 R193, RZ, RZ, R170 ;  /* 0x000000ffffc17224 */ /* 0x000fe200078e00aa */
[----:B0-----:R-:W-:Y:S01]  /*3370*/  SHF.R.U64 R89, R76, 0x10, R77 ;  /* 0x000000104c597819 */ /* 0x001fe2000000124d */
[----:B------:R-:W-:Y:S01]  /*3380*/  HADD2.F32 R76, -RZ, R76.H0_H0 ;  /* 0x2000004cff4c7230 */ /* 0x000fe20000004100 */
[----:B------:R0:W-:Y:S01]  /*3390*/  STL [R1+0x94], R78 ;  /* 0x0000944e01007387 */ /* 0x0001e20000100800 */
[----:B-1----:R-:W-:Y:S01]  /*33a0*/  SHF.R.U32.HI R85, RZ, 0x10, R79 ;  /* 0x00000010ff557819 */ /* 0x002fe2000001164f */
[----:B------:R-:W-:Y:S01]  /*33b0*/  IMAD.MOV.U32 R192, RZ, RZ, R126 ;  /* 0x000000ffffc07224 */ /* 0x000fe200078e007e */
[----:B------:R-:W-:Y:S01]  /*33c0*/  SHF.R.U32.HI R79, RZ, 0x10, R77 ;  /* 0x00000010ff4f7819 */ /* 0x000fe2000001164d */
[----:B------:R1:W-:Y:S01]  /*33d0*/  STL [R1+0x7c], R76 ;  /* 0x00007c4c01007387 */ /* 0x0003e20000100800 */
[----:B--2---:R-:W-:Y:S01]  /*33e0*/  IMAD.MOV.U32 R81, RZ, RZ, R206 ;  /* 0x000000ffff517224 */ /* 0x004fe200078e00ce */
[----:B------:R-:W-:Y:S01]  /*33f0*/  HADD2.F32 R206, -RZ, R215.H0_H0 ;  /* 0x200000d7ffce7230 */ /* 0x000fe20000004100 */
[----:B------:R-:W-:Y:S01]  /*3400*/  SHF.R.U32.HI R141, RZ, 0x10, R141 ;  /* 0x00000010ff8d7819 */ /* 0x000fe2000001168d */
[----:B------:R-:W-:Y:S01]  /*3410*/  STL [R1+0x2dc], R79 ;  /* 0x0002dc4f01007387 */ /* 0x000fe20000100800 */
[--C-:B------:R-:W-:Y:S01]  /*3420*/  SHF.R.U64 R152, R152, 0x10, R153.reuse ;  /* 0x0000001098987819 */ /* 0x100fe20000001299 */
[----:B0-----:R-:W-:Y:S01]  /*3430*/  HADD2.F32 R78, -RZ, R77.H0_H0 ;  /* 0x2000004dff4e7230 */ /* 0x001fe20000004100 */
[----:B------:R-:W-:Y:S01]  /*3440*/  MOV R189, R153 ;  /* 0x0000009900bd7202 */ /* 0x000fe20000000f00 */
[----:B------:R-:W-:Y:S01]  /*3450*/  HADD2.F32 R77, -RZ, R74.H0_H0 ;  /* 0x2000004aff4d7230 */ /* 0x000fe20000004100 */
[----:B------:R-:W-:Y:S01]  /*3460*/  SHF.R.U32.HI R153, RZ, 0x10, R153 ;  /* 0x00000010ff997819 */ /* 0x000fe20000011699 */
[----:B------:R-:W-:Y:S01]  /*3470*/  IMAD.MOV.U32 R196, RZ, RZ, R118 ;  /* 0x000000ffffc47224 */ /* 0x000fe200078e0076 */
[----:B-1----:R-:W-:Y:S01]  /*3480*/  SHF.R.U64 R76, R74, 0x10, R75 ;  /* 0x000000104a4c7819 */ /* 0x002fe2000000124b */
[----:B------:R-:W-:Y:S01]  /*3490*/  HADD2.F32 R74, -RZ, R75.H0_H0 ;  /* 0x2000004bff4a7230 */ /* 0x000fe20000004100 */
[----:B------:R-:W-:Y:S01]  /*34a0*/  STL [R1+0x5c], R78 ;  /* 0x00005c4e01007387 */ /* 0x000fe20000100800 */
[----:B------:R-:W-:Y:S01]  /*34b0*/  SHF.R.U32.HI R75, RZ, 0x10, R73 ;  /* 0x00000010ff4b7819 */ /* 0x000fe20000011649 */
[----:B------:R-:W-:Y:S01]  /*34c0*/  IMAD.MOV.U32 R197, RZ, RZ, R128 ;  /* 0x000000ffffc57224 */ /* 0x000fe200078e0080 */
[--C-:B------:R-:W-:Y:S01]  /*34d0*/  SHF.R.U64 R160, R160, 0x10, R161.reuse ;  /* 0x00000010a0a07819 */ /* 0x100fe200000012a1 */
[----:B------:R-:W-:Y:S01]  /*34e0*/  STL [R1+0x74], R77 ;  /* 0x0000744d01007387 */ /* 0x000fe20000100800 */
[----:B------:R-:W-:Y:S01]  /*34f0*/  MOV R194, R161 ;  /* 0x000000a100c27202 */ /* 0x000fe20000000f00 */
[----:B------:R-:W-:Y:S01]  /*3500*/  IMAD.MOV.U32 R244, RZ, RZ, R172 ;  /* 0x000000fffff47224 */ /* 0x000fe200078e00ac */
[----:B------:R-:W-:Y:S01]  /*3510*/  SHF.R.U32.HI R161, RZ, 0x10, R161 ;  /* 0x00000010ffa17819 */ /* 0x000fe200000116a1 */
[----:B------:R0:W-:Y:S01]  /*3520*/  STL [R1+0x54], R74 ;  /* 0x0000544a01007387 */ /* 0x0001e20000100800 */
[--C-:B------:R-:W-:Y:S01]  /*3530*/  SHF.R.U64 R170, R170, 0x10, R171.reuse ;  /* 0x00000010aaaa7819 */ /* 0x100fe200000012ab */
[----:B------:R-:W-:Y:S01]  /*3540*/  IMAD.MOV.U32 R226, RZ, RZ, R122 ;  /* 0x000000ffffe27224 */ /* 0x000fe200078e007a */
[----:B------:R-:W-:Y:S01]  /*3550*/  MOV R195, R171 ;  /* 0x000000ab00c37202 */ /* 0x000fe20000000f00 */
[----:B------:R1:W-:Y:S01]  /*3560*/  STL [R1+0x3c], R72 ;  /* 0x00003c4801007387 */ /* 0x0003e20000100800 */
[----:B------:R-:W-:-:S02]  /*3570*/  SHF.R.U32.HI R171, RZ, 0x10, R171 ;  /* 0x00000010ffab7819 */ /* 0x000fc400000116ab */
[----:B------:R-:W-:Y:S01]  /*3580*/  MOV R190, R127 ;  /* 0x0000007f00be7202 */ /* 0x000fe20000000f00 */
[----:B------:R-:W-:Y:S01]  /*3590*/  STL [R1+0x2e0], R75 ;  /* 0x0002e04b01007387 */ /* 0x000fe20000100800 */
[--C-:B------:R-:W-:Y:S01]  /*35a0*/  SHF.R.U64 R118, R118, 0x10, R119.reuse ;  /* 0x0000001076767819 */ /* 0x100fe20000001277 */
[----:B0-----:R-:W-:Y:S01]  /*35b0*/  HADD2.F32 R74, -RZ, R73.H0_H0 ;  /* 0x20000049ff4a7230 */ /* 0x001fe20000004100 */
[----:B------:R-:W-:Y:S01]  /*35c0*/  MOV R202, R119 ;  /* 0x0000007700ca7202 */ /* 0x000fe20000000f00 */
[----:B------:R-:W-:Y:S01]  /*35d0*/  HADD2.F32 R73, -RZ, R70.H0_H0 ;  /* 0x20000046ff497230 */ /* 0x000fe20000004100 */
[----:B------:R-:W-:Y:S02]  /*35e0*/  SHF.R.U32.HI R119, RZ, 0x10, R119 ;  /* 0x00000010ff777819 */ /* 0x000fe40000011677 */
[----:B-1----:R-:W-:Y:S01]  /*35f0*/  SHF.R.U64 R72, R70, 0x10, R71 ;  /* 0x0000001046487819 */ /* 0x002fe20000001247 */
[----:B------:R-:W-:Y:S01]  /*3600*/  HADD2.F32 R70, -RZ, R71.H0_H0 ;  /* 0x20000047ff467230 */ /* 0x000fe20000004100 */
[----:B------:R0:W-:Y:S01]  /*3610*/  STL [R1+0x1c], R74 ;  /* 0x00001c4a01007387 */ /* 0x0001e20000100800 */
[----:B------:R-:W-:Y:S01]  /*3620*/  SHF.R.U32.HI R71, RZ, 0x10, R233 ;  /* 0x00000010ff477819 */ /* 0x000fe200000116e9 */
[----:B------:R-:W-:Y:S01]  /*3630*/  IMAD.MOV.U32 R233, RZ, RZ, R156 ;  /* 0x000000ffffe97224 */ /* 0x000fe200078e009c */
[----:B------:R-:W-:Y:S01]  /*3640*/  SHF.R.U64 R248, R172, 0x10, R173 ;  /* 0x00000010acf87819 */ /* 0x000fe200000012ad */
[----:B------:R1:W-:Y:S01]  /*3650*/  STL [R1+0x34], R73 ;  /* 0x0000344901007387 */ /* 0x0003e20000100800 */
[----:B------:R-:W-:Y:S01]  /*3660*/  MOV R172, R135 ;  /* 0x0000008700ac7202 */ /* 0x000fe20000000f00 */
[----:B------:R-:W-:Y:S01]  /*3670*/  HADD2.F32 R156, -RZ, R165.H0_H0 ;  /* 0x200000a5ff9c7230 */ /* 0x000fe20000004100 */
[----:B------:R-:W-:Y:S01]  /*3680*/  SHF.R.U64 R77, R164, 0x10, R165 ;  /* 0x00000010a44d7819 */ /* 0x000fe200000012a5 */
[----:B------:R2:W-:Y:S01]  /*3690*/  STL [R1+0x14], R70 ;  /* 0x0000144601007387 */ /* 0x0005e20000100800 */
[----:B------:R-:W-:Y:S01]  /*36a0*/  SHF.R.U64 R79, R6, 0x10, R7 ;  /* 0x00000010064f7819 */ /* 0x000fe20000001207 */
[----:B------:R-:W-:Y:S01]  /*36b0*/  HADD2.F32 R164, -RZ, R164.H0_H0 ;  /* 0x200000a4ffa47230 */ /* 0x000fe20000004100 */
[----:B0-----:R-:W-:Y:S01]  /*36c0*/  SHF.R.U32.HI R74, RZ, 0x10, R215 ;  /* 0x00000010ff4a7819 */ /* 0x001fe200000116d7 */
[----:B------:R0:W-:Y:S01]  /*36d0*/  STL [R1+0x300], R250 ;  /* 0x000300fa01007387 */ /* 0x0001e20000100800 */
[----:B------:R-:W-:Y:S01]  /*36e0*/  SHF.R.U64 R75, R182, 0x10, R183 ;  /* 0x00000010b64b7819 */ /* 0x000fe200000012b7 */
[----:B------:R-:W-:Y:S01]  /*36f0*/  HADD2.F32 R182, -RZ, R182.H0_H0 ;  /* 0x200000b6ffb67230 */ /* 0x000fe20000004100 */
[----:B-1----:R-:W-:Y:S01]  /*3700*/  SHF.R.U64 R73, R216, 0x10, R217 ;  /* 0x00000010d8497819 */ /* 0x002fe200000012d9 */
[----:B------:R-:W-:Y:S01]  /*3710*/  HADD2.F32 R216, -RZ, R216.H0_H0 ;  /* 0x200000d8ffd87230 */ /* 0x000fe20000004100 */
[----:B------:R-:W-:-:S02]  /*3720*/  SHF.R.U32.HI R109, RZ, 0x10, R247 ;  /* 0x00000010ff6d7819 */ /* 0x000fc400000116f7 */
[----:B--2---:R-:W-:Y:S02]  /*3730*/  SHF.R.U32.HI R70, RZ, 0x10, R251 ;  /* 0x00000010ff467819 */ /* 0x004fe400000116fb */
[----:B------:R-:W-:Y:S02]  /*3740*/  SHF.R.U32.HI R251, RZ, 0x10, R231 ;  /* 0x00000010fffb7819 */ /* 0x000fe400000116e7 */
[----:B0-----:R-:W-:Y:S01]  /*3750*/  SHF.R.U32.HI R250, RZ, 0x10, R7 ;  /* 0x00000010fffa7819 */ /* 0x001fe20000011607 */
[----:B------:R0:W-:Y:S01]  /*3760*/  STL [R1+0x2e4], R70 ;  /* 0x0002e44601007387 */ /* 0x0001e20000100800 */
[----:B------:R-:W-:Y:S01]  /*3770*/  SHF.R.U64 R78, R148, 0x10, R149 ;  /* 0x00000010944e7819 */ /* 0x000fe20000001295 */
[----:B------:R-:W-:Y:S01]  /*3780*/  HADD2.F32 R148, -RZ, R148.H0_H0 ;  /* 0x20000094ff947230 */ /* 0x000fe20000004100 */
[----:B------:R-:W-:Y:S01]  /*3790*/  SHF.R.U64 R243, R138, 0x10, R139 ;  /* 0x000000108af37819 */ /* 0x000fe2000000128b */
[----:B------:R1:W-:Y:S01]  /*37a0*/  STL [R1+0x304], R240 ;  /* 0x000304f001007387 */ /* 0x0003e20000100800 */
[----:B------:R-:W-:-:S02]  /*37b0*/  MOV R239, R139 ;  /* 0x0000008b00ef7202 */ /* 0x000fc40000000f00 */
[----:B------:R-:W-:Y:S01]  /*37c0*/  SHF.R.U32.HI R235, RZ, 0x10, R139 ;  /* 0x00000010ffeb7819 */ /* 0x000fe2000001168b */
[----:B------:R-:W-:Y:S01]  /*37d0*/  IMAD.MOV.U32 R139, RZ, RZ, R114 ;  /* 0x000000ffff8b7224 */ /* 0x000fe200078e0072 */
[----:B------:R-:W-:Y:S01]  /*37e0*/  SHF.R.U64 R213, R114, 0x10, R115 ;  /* 0x0000001072d57819 */ /* 0x000fe20000001273 */
[----:B------:R-:W-:Y:S01]  /*37f0*/  IMAD.MOV.U32 R114, RZ, RZ, R130 ;  /* 0x000000ffff727224 */ /* 0x000fe200078e0082 */
[----:B0-----:R-:W-:Y:S01]  /*3800*/  SHF.R.U64 R70, R246, 0x10, R247 ;  /* 0x00000010f6467819 */ /* 0x001fe200000012f7 */
[----:B------:R-:W-:Y:S01]  /*3810*/  HADD2.F32 R246, -RZ, R246.H0_H0 ;  /* 0x200000f6fff67230 */ /* 0x000fe20000004100 */
[----:B------:R-:W-:Y:S01]  /*3820*/  MOV R247, R81 ;  /* 0x0000005100f77202 */ /* 0x000fe20000000f00 */
[----:B------:R-:W-:Y:S01]  /*3830*/  HADD2.F32 R243, -RZ, R243.H0_H0 ;  /* 0x200000f3fff37230 */ /* 0x000fe20000004100 */
[----:B-1----:R-:W-:Y:S01]  /*3840*/  SHF.R.U32.HI R240, RZ, 0x10, R5 ;  /* 0x00000010fff07819 */ /* 0x002fe20000011605 */
[----:B------:R-:W-:Y:S01]  /*3850*/  HADD2.F32 R239, -RZ, R239.H0_H0 ;  /* 0x200000efffef7230 */ /* 0x000fe20000004100 */
[----:B------:R0:W-:Y:S01]  /*3860*/  STL [R1+0x308], R246 ;  /* 0x000308f601007387 */ /* 0x0001e20000100800 */
[----:B------:R-:W-:Y:S01]  /*3870*/  SHF.R.U64 R81, R10, 0x10, R11 ;  /* 0x000000100a517819 */ /* 0x000fe2000000120b */
[----:B------:R-:W-:Y:S01]  /*3880*/  HADD2.F32 R235, -RZ, R235.H0_H0 ;  /* 0x200000ebffeb7230 */ /* 0x000fe20000004100 */
[----:B------:R-:W-:Y:S01]  /*3890*/  SHF.R.U64 R245, R128, 0x10, R129 ;  /* 0x0000001080f57819 */ /* 0x000fe20000001281 */
[----:B------:R1:W-:Y:S01]  /*38a0*/  STL [R1+0x30c], R238 ;  /* 0x00030cee01007387 */ /* 0x0003e20000100800 */
[----:B------:R-:W-:Y:S01]  /*38b0*/  MOV R209, R115 ;  /* 0x0000007300d17202 */ /* 0x000fe20000000f00 */
[----:B------:R-:W-:Y:S01]  /*38c0*/  IMAD.MOV.U32 R128, RZ, RZ, R138 ;  /* 0x000000ffff807224 */ /* 0x000fe200078e008a */
[----:B------:R-:W-:Y:S01]  /*38d0*/  SHF.R.U32.HI R205, RZ, 0x10, R115 ;  /* 0x00000010ffcd7819 */ /* 0x000fe20000011673 */
[----:B------:R2:W-:Y:S01]  /*38e0*/  STL [R1+0x310], R232 ;  /* 0x000310e801007387 */ /* 0x0005e20000100800 */
[----:B------:R-:W-:Y:S01]  /*38f0*/  SHF.R.U64 R211, R130, 0x10, R131 ;  /* 0x0000001082d37819 */ /* 0x000fe20000001283 */
[----:B------:R-:W-:Y:S01]  /*3900*/  IMAD.MOV.U32 R115, RZ, RZ, R144 ;  /* 0x000000ffff737224 */ /* 0x000fe200078e0090 */
[----:B0-----:R-:W-:Y:S01]  /*3910*/  SHF.R.U64 R246, R4, 0x10, R5 ;  /* 0x0000001004f67819 */ /* 0x001fe20000001205 */
[----:B------:R0:W-:Y:S01]  /*3920*/  STL [R1+0x314], R224 ;  /* 0x000314e001007387 */ /* 0x0001e20000100800 */
[----:B------:R-:W-:Y:S01]  /*3930*/  MOV R241, R129 ;  /* 0x0000008100f17202 */ /* 0x000fe20000000f00 */
[----:B------:R-:W-:Y:S01]  /*3940*/  IMAD.MOV.U32 R138, RZ, RZ, R168 ;  /* 0x000000ffff8a7224 */ /* 0x000fe200078e00a8 */
[----:B-1----:R-:W-:Y:S01]  /*3950*/  SHF.R.U32.HI R238, RZ, 0x10, R149 ;  /* 0x00000010ffee7819 */ /* 0x002fe20000011695 */
[----:B------:R1:W-:Y:S01]  /*3960*/  STL [R1+0x2e8], R71 ;  /* 0x0002e84701007387 */ /* 0x0003e20000100800 */
[----:B------:R-:W-:Y:S01]  /*3970*/  SHF.R.U32.HI R237, RZ, 0x10, R129 ;  /* 0x00000010ffed7819 */ /* 0x000fe20000011681 */
[----:B------:R-:W-:Y:S01]  /*3980*/  IMAD.MOV.U32 R129, RZ, RZ, R154 ;  /* 0x000000ffff817224 */ /* 0x000fe200078e009a */
[--C-:B--2---:R-:W-:Y:S01]  /*3990*/  SHF.R.U32.HI R232, RZ, 0x10, R151.reuse ;  /* 0x00000010ffe87819 */ /* 0x104fe20000011697 */
[----:B------:R-:W-:Y:S01]  /*39a0*/  HADD2.F32 R245, -RZ, R245.H0_H0 ;  /* 0x200000f5fff57230 */ /* 0x000fe20000004100 */
[----:B------:R-:W-:Y:S01]  /*39b0*/  MOV R207, R131 ;  /* 0x0000008300cf7202 */ /* 0x000fe20000000f00 */
[----:B------:R-:W-:Y:S01]  /*39c0*/  HADD2.F32 R241, -RZ, R241.H0_H0 ;  /* 0x200000f1fff17230 */ /* 0x000fe20000004100 */
[----:B0-----:R-:W-:Y:S01]  /*39d0*/  SHF.R.U64 R224, R150, 0x10, R151 ;  /* 0x0000001096e07819 */ /* 0x001fe20000001297 */
[----:B------:R-:W-:Y:S01]  /*39e0*/  HADD2.F32 R150, -RZ, R150.H0_H0 ;  /* 0x20000096ff967230 */ /* 0x000fe20000004100 */
[----:B------:R-:W-:Y:S01]  /*39f0*/  SHF.R.U32.HI R203, RZ, 0x10, R131 ;  /* 0x00000010ffcb7819 */ /* 0x000fe20000011683 */
[----:B------:R-:W-:Y:S01]  /*3a00*/  HADD2.F32 R237, -RZ, R237.H0_H0 ;  /* 0x200000edffed7230 */ /* 0x000fe20000004100 */
[----:B-1----:R-:W-:Y:S01]  /*3a10*/  SHF.R.U64 R71, R230, 0x10, R231 ;  /* 0x00000010e6477819 */ /* 0x002fe200000012e7 */
[----:B------:R-:W-:Y:S01]  /*3a20*/  HADD2.F32 R230, -RZ, R230.H0_H0 ;  /* 0x200000e6ffe67230 */ /* 0x000fe20000004100 */
[----:B------:R-:W-:Y:S01]  /*3a30*/  MOV R231, R172 ;  /* 0x000000ac00e77202 */ /* 0x000fe20000000f00 */
[----:B------:R-:W-:Y:S01]  /*3a40*/  HADD2.F32 R172, -RZ, R183.H0_H0 ;  /* 0x200000b7ffac7230 */ /* 0x000fe20000004100 */
[----:B------:R-:W-:Y:S01]  /*3a50*/  SHF.R.U64 R130, R144, 0x10, R145 ;  /* 0x0000001090827819 */ /* 0x000fe20000001291 */
[----:B------:R-:W-:Y:S01]  /*3a60*/  HADD2.F32 R213, -RZ, R213.H0_H0 ;  /* 0x200000d5ffd57230 */ /* 0x000fe20000004100 */
[----:B------:R0:W-:Y:S01]  /*3a70*/  STL [R1+0x318], R230 ;  /* 0x000318e601007387 */ /* 0x0001e20000100800 */
[----:B------:R-:W-:Y:S01]  /*3a80*/  SHF.R.U64 R229, R154, 0x10, R155 ;  /* 0x000000109ae57819 */ /* 0x000fe2000000129b */
[----:B------:R-:W-:Y:S01]  /*3a90*/  HADD2.F32 R209, -RZ, R209.H0_H0 ;  /* 0x200000d1ffd17230 */ /* 0x000fe20000004100 */
[----:B------:R-:W-:Y:S01]  /*3aa0*/  SHF.R.U64 R227, R168, 0x10, R169 ;  /* 0x00000010a8e37819 */ /* 0x000fe200000012a9 */
[----:B------:R1:W-:Y:S01]  /*3ab0*/  STL [R1+0x31c], R222 ;  /* 0x00031cde01007387 */ /* 0x0003e20000100800 */
[----:B------:R-:W-:Y:S01]  /*3ac0*/  MOV R144, R145 ;  /* 0x0000009100907202 */ /* 0x000fe20000000f00 */
[----:B------:R-:W-:Y:S01]  /*3ad0*/  HADD2.F32 R229, -RZ, R229.H0_H0 ;  /* 0x200000e5ffe57230 */ /* 0x000fe20000004100 */
[----:B------:R-:W-:Y:S01]  /*3ae0*/  SHF.R.U32.HI R131, RZ, 0x10, R145 ;  /* 0x00000010ff837819 */ /* 0x000fe20000011691 */
[----:B------:R2:W-:Y:S01]  /*3af0*/  STL [R1+0x320], R216 ;  /* 0x000320d801007387 */ /* 0x0005e20000100800 */
[----:B------:R-:W-:Y:S01]  /*3b00*/  IMAD.MOV.U32 R145, RZ, RZ, R162 ;  /* 0x000000ffff917224 */ /* 0x000fe200078e00a2 */
[----:B0-----:R-:W-:Y:S01]  /*3b10*/  SHF.R.U32.HI R230, RZ, 0x10, R165 ;  /* 0x00000010ffe67819 */ /* 0x001fe200000116a5 */
[----:B------:R-:W-:Y:S01]  /*3b20*/  HADD2.F32 R227, -RZ, R227.H0_H0 ;  /* 0x200000e3ffe37230 */ /* 0x000fe20000004100 */
[----:B------:R0:W-:Y:S01]  /*3b30*/  STL [R1+0x2c4], R73 ;  /* 0x0002c44901007387 */ /* 0x0001e20000100800 */
[----:B------:R-:W-:Y:S01]  /*3b40*/  MOV R165, R3 ;  /* 0x0000000300a57202 */ /* 0x000fe20000000f00 */
[----:B------:R-:W-:Y:S01]  /*3b50*/  HADD2.F32 R3, -RZ, R4.H0_H0 ;  /* 0x20000004ff037230 */ /* 0x000fe20000004100 */
[--C-:B-1----:R-:W-:Y:S01]  /*3b60*/  SHF.R.U32.HI R222, RZ, 0x10, R167.reuse ;  /* 0x00000010ffde7819 */ /* 0x102fe200000116a7 */
[----:B------:R1:W-:Y:S01]  /*3b70*/  STL [R1+0x324], R208 ;  /* 0x000324d001007387 */ /* 0x0003e20000100800 */
[----:B------:R-:W-:Y:S01]  /*3b80*/  HADD2.F32 R4, -RZ, R5.H0_H0 ;  /* 0x20000005ff047230 */ /* 0x000fe20000004100 */
[----:B--2---:R-:W-:Y:S01]  /*3b90*/  SHF.R.U64 R216, R166, 0x10, R167 ;  /* 0x00000010a6d87819 */ /* 0x004fe200000012a7 */
[----:B------:R-:W-:Y:S01]  /*3ba0*/  HADD2.F32 R5, -RZ, R6.H0_H0 ;  /* 0x20000006ff057230 */ /* 0x000fe20000004100 */
[----:B------:R-:W-:Y:S01]  /*3bb0*/  SHF.R.U64 R154, R162, 0x10, R163 ;  /* 0x00000010a29a7819 */ /* 0x000fe200000012a3 */
[----:B------:R-:W-:Y:S01]  /*3bc0*/  HADD2.F32 R6, -RZ, R7.H0_H0 ;  /* 0x20000007ff067230 */ /* 0x000fe20000004100 */
[----:B0-----:R-:W-:Y:S01]  /*3bd0*/  SHF.R.U32.HI R73, RZ, 0x10, R217 ;  /* 0x00000010ff497819 */ /* 0x001fe200000116d9 */
[----:B------:R-:W-:Y:S01]  /*3be0*/  IMAD.MOV.U32 R217, RZ, RZ, R192 ;  /* 0x000000ffffd97224 */ /* 0x000fe200078e00c0 */
[----:B------:R-:W-:Y:S01]  /*3bf0*/  HADD2.F32 R192, -RZ, R201.H0_H0 ;  /* 0x200000c9ffc07230 */ /* 0x000fe20000004100 */
[----:B------:R-:W-:Y:S01]  /*3c00*/  MOV R168, R163 ;  /* 0x000000a300a87202 */ /* 0x000fe20000000f00 */
[----:B------:R-:W-:Y:S01]  /*3c10*/  HADD2.F32 R7, -RZ, R8.H0_H0 ;  /* 0x20000008ff077230 */ /* 0x000fe20000004100 */
[----:B------:R0:W-:Y:S01]  /*3c20*/  STL [R1+0x2ec], R73 ;  /* 0x0002ec4901007387 */ /* 0x0001e20000100800 */
[----:B-1----:R-:W-:Y:S01]  /*3c30*/  SHF.R.U32.HI R208, RZ, 0x10, R183 ;  /* 0x00000010ffd07819 */ /* 0x002fe200000116b7 */
[----:B------:R-:W-:Y:S01]  /*3c40*/  IMAD.MOV.U32 R162, RZ, RZ, R120 ;  /* 0x000000ffffa27224 */ /* 0x000fe200078e0078 */
[----:B------:R-:W-:Y:S01]  /*3c50*/  MOV R183, R140 ;  /* 0x0000008c00b77202 */ /* 0x000fe20000000f00 */
[----:B------:R-:W-:Y:S01]  /*3c60*/  HADD2.F32 R140, -RZ, R149.H0_H0 ;  /* 0x20000095ff8c7230 */ /* 0x000fe20000004100 */
[----:B------:R-:W-:Y:S01]  /*3c70*/  MOV R149, R0 ;  /* 0x0000000000957202 */ /* 0x000fe20000000f00 */
[----:B------:R-:W-:Y:S01]  /*3c80*/  HADD2.F32 R166, -RZ, R166.H0_H0 ;  /* 0x200000a6ffa67230 */ /* 0x000fe20000004100 */
[----:B------:R-:W-:Y:S01]  /*3c90*/  SHF.R.U32.HI R0, RZ, 0x10, R11 ;  /* 0x00000010ff007819 */ /* 0x000fe2000001160b */
[----:B------:R-:W-:Y:S01]  /*3ca0*/  HADD2.F32 R205, -RZ, R205.H0_H0 ;  /* 0x200000cdffcd7230 */ /* 0x000fe20000004100 */
[----:B------:R-:W-:Y:S01]  /*3cb0*/  MOV R223, R169 ;  /* 0x000000a900df7202 */ /* 0x000fe20000000f00 */
[----:B------:R-:W-:Y:S01]  /*3cc0*/  HADD2.F32 R211, -RZ, R211.H0_H0 ;  /* 0x200000d3ffd37230 */ /* 0x000fe20000004100 */
[----:B0-----:R-:W-:Y:S01]  /*3cd0*/  SHF.R.U64 R73, R214, 0x10, R215 ;  /* 0x00000010d6497819 */ /* 0x001fe200000012d7 */
[----:B------:R-:W-:Y:S01]  /*3ce0*/  HADD2.F32 R214, -RZ, R214.H0_H0 ;  /* 0x200000d6ffd67230 */ /* 0x000fe20000004100 */
[----:B------:R-:W-:Y:S01]  /*3cf0*/  MOV R215, R142 ;  /* 0x0000008e00d77202 */ /* 0x000fe20000000f00 */
[----:B------:R-:W-:Y:S01]  /*3d00*/  HADD2.F32 R142, -RZ, R151.H0_H0 ;  /* 0x20000097ff8e7230 */ /* 0x000fe20000004100 */
[----:B------:R-:W-:Y:S01]  /*3d10*/  IMAD.MOV.U32 R151, RZ, RZ, R2 ;  /* 0x000000ffff977224 */ /* 0x000fe200078e0002 */
[----:B------:R-:W-:Y:S01]  /*3d20*/  SHF.R.U32.HI R2, RZ, 0x10, R9 ;  /* 0x00000010ff027819 */ /* 0x000fe20000011609 */
[----:B------:R0:W-:Y:S01]  /*3d30*/  STL [R1+0x328], R214 ;  /* 0x000328d601007387 */ /* 0x0001e20000100800 */
[----:B------:R-:W-:Y:S01]  /*3d40*/  SHF.R.U32.HI R219, RZ, 0x10, R169 ;  /* 0x00000010ffdb7819 */ /* 0x000fe200000116a9 */
[----:B------:R-:W-:Y:S01]  /*3d50*/  IMAD.MOV.U32 R169, RZ, RZ, R136 ;  /* 0x000000ffffa97224 */ /* 0x000fe200078e0088 */
[----:B------:R-:W-:Y:S01]  /*3d60*/  SHF.R.U64 R136, R136, 0x10, R137 ;  /* 0x0000001088887819 */ /* 0x000fe20000001289 */
[----:B------:R1:W-:Y:S01]  /*3d70*/  STL [R1+0x32c], R206 ;  /* 0x00032cce01007387 */ /* 0x0003e20000100800 */
[----:B------:R-:W-:Y:S01]  /*3d80*/  MOV R220, R159 ;  /* 0x0000009f00dc7202 */ /* 0x000fe20000000f00 */
[----:B------:R-:W-:Y:S01]  /*3d90*/  HADD2.F32 R223, -RZ, R223.H0_H0 ;  /* 0x200000dfffdf7230 */ /* 0x000fe20000004100 */
[----:B------:R-:W-:Y:S01]  /*3da0*/  SHF.R.U32.HI R218, RZ, 0x10, R159 ;  /* 0x00000010ffda7819 */ /* 0x000fe2000001169f */
[----:B------:R2:W-:Y:S01]  /*3db0*/  STL [R1+0x2c8], R74 ;  /* 0x0002c84a01007387 */ /* 0x0005e20000100800 */
[----:B------:R-:W-:Y:S01]  /*3dc0*/  MOV R159, R173 ;  /* 0x000000ad009f7202 */ /* 0x000fe20000000f00 */
[----:B------:R-:W-:Y:S01]  /*3dd0*/  HADD2.F32 R219, -RZ, R219.H0_H0 ;  /* 0x200000dbffdb7230 */ /* 0x000fe20000004100 */
[----:B0-----:R-:W-:Y:S01]  /*3de0*/  SHF.R.U32.HI R214, RZ, 0x10, R185 ;  /* 0x00000010ffd67819 */ /* 0x001fe200000116b9 */
[----:B------:R-:W-:Y:S01]  /*3df0*/  HADD2.F32 R207, -RZ, R207.H0_H0 ;  /* 0x200000cfffcf7230 */ /* 0x000fe20000004100 */
[----:B------:R-:W-:Y:S01]  /*3e00*/  SHF.R.U32.HI R249, RZ, 0x10, R173 ;  /* 0x00000010fff97819 */ /* 0x000fe200000116ad */
[----:B------:R-:W-:Y:S01]  /*3e10*/  HADD2.F32 R203, -RZ, R203.H0_H0 ;  /* 0x200000cbffcb7230 */ /* 0x000fe20000004100 */
[----:B-1----:R-:W-:Y:S01]  /*3e20*/  SHF.R.U64 R206, R184, 0x10, R185 ;  /* 0x00000010b8ce7819 */ /* 0x002fe200000012b9 */
[----:B------:R-:W-:Y:S01]  /*3e30*/  HADD2.F32 R184, -RZ, R184.H0_H0 ;  /* 0x200000b8ffb87230 */ /* 0x000fe20000004100 */
[----:B------:R-:W-:-:S02]  /*3e40*/  MOV R173, R157 ;  /* 0x0000009d00ad7202 */ /* 0x000fc40000000f00 */
[----:B--2---:R-:W-:Y:S01]  /*3e50*/  SHF.R.U64 R74, R200, 0x10, R201 ;  /* 0x00000010c84a7819 */ /* 0x004fe200000012c9 */
[----:B------:R-:W-:Y:S01]  /*3e60*/  HADD2.F32 R200, -RZ, R200.H0_H0 ;  /* 0x200000c8ffc87230 */ /* 0x000fe20000004100 */
[----:B------:R-:W-:Y:S02]  /*3e70*/  SHF.R.U32.HI R157, RZ, 0x10, R157 ;  /* 0x00000010ff9d7819 */ /* 0x000fe4000001169d */
[----:B------:R-:W-:Y:S02]  /*3e80*/  MOV R225, R155 ;  /* 0x0000009b00e17202 */ /* 0x000fe40000000f00 */
[----:B------:R0:W-:Y:S01]  /*3e90*/  STL [R1+0x330], R200 ;  /* 0x000330c801007387 */ /* 0x0001e20000100800 */
[----:B------:R-:W-:Y:S02]  /*3ea0*/  SHF.R.U32.HI R221, RZ, 0x10, R155 ;  /* 0x00000010ffdd7819 */ /* 0x000fe4000001169b */
[----:B------:R-:W-:Y:S01]  /*3eb0*/  SHF.R.U32.HI R155, RZ, 0x10, R163 ;  /* 0x00000010ff9b7819 */ /* 0x000fe200000116a3 */
[----:B------:R1:W-:Y:S01]  /*3ec0*/  STL [R1+0x2cc], R74 ;  /* 0x0002cc4a01007387 */ /* 0x0003e20000100800 */
[----:B------:R-:W-:Y:S01]  /*3ed0*/  MOV R163, R121 ;  /* 0x0000007900a37202 */ /* 0x000fe20000000f00 */
[----:B------:R-:W-:Y:S01]  /*3ee0*/  HADD2.F32 R225, -RZ, R225.H0_H0 ;  /* 0x200000e1ffe17230 */ /* 0x000fe20000004100 */
[----:B------:R-:W-:Y:S01]  /*3ef0*/  MOV R210, R137 ;  /* 0x0000008900d27202 */ /* 0x000fe20000000f00 */
[----:B------:R-:W-:Y:S01]  /*3f00*/  HADD2.F32 R221, -RZ, R221.H0_H0 ;  /* 0x200000ddffdd7230 */ /* 0x000fe20000004100 */
[----:B------:R-:W-:-:S02]  /*3f10*/  SHF.R.U64 R120, R120, 0x10, R121 ;  /* 0x0000001078787819 */ /* 0x000fc40000001279 */
[----:B0-----:R-:W-:Y:S02]  /*3f20*/  SHF.R.U32.HI R200, RZ, 0x10, R199 ;  /* 0x00000010ffc87819 */ /* 0x001fe400000116c7 */
[----:B------:R-:W-:Y:S02]  /*3f30*/  SHF.R.U32.HI R137, RZ, 0x10, R137 ;  /* 0x00000010ff897819 */ /* 0x000fe40000011689 */
[----:B-1----:R-:W-:Y:S01]  /*3f40*/  SHF.R.U32.HI R74, RZ, 0x10, R201 ;  /* 0x00000010ff4a7819 */ /* 0x002fe200000116c9 */
[----:B------:R-:W-:Y:S01]  /*3f50*/  IMAD.MOV.U32 R201, RZ, RZ, R190 ;  /* 0x000000ffffc97224 */ /* 0x000fe200078e00be */
[----:B------:R-:W-:Y:S01]  /*3f60*/  HADD2.F32 R190, -RZ, R199.H0_H0 ;  /* 0x200000c7ffbe7230 */ /* 0x000fe20000004100 */
[----:B------:R-:W-:Y:S02]  /*3f70*/  SHF.R.U64 R122, R122, 0x10, R123 ;  /* 0x000000107a7a7819 */ /* 0x000fe4000000127b */
[----:B------:R0:W-:Y:S01]  /*3f80*/  STL [R1+0x2f0], R74 ;  /* 0x0002f04a01007387 */ /* 0x0001e20000100800 */
[----:B------:R-:W-:-:S02]  /*3f90*/  MOV R234, R123 ;  /* 0x0000007b00ea7202 */ /* 0x000fc40000000f00 */
[----:B------:R-:W-:Y:S01]  /*3fa0*/  SHF.R.U64 R134, R134, 0x10, R135 ;  /* 0x0000001086867819 */ /* 0x000fe20000001287 */
[----:B------:R1:W-:Y:S01]  /*3fb0*/  STL [R1+0x2c0], R67 ;  /* 0x0002c04301007387 */ /* 0x0003e20000100800 */
[----:B------:R-:W-:Y:S02]  /*3fc0*/  SHF.R.U64 R126, R126, 0x10, R127 ;  /* 0x000000107e7e7819 */ /* 0x000fe4000000127f */
[----:B------:R-:W-:Y:S01]  /*3fd0*/  SHF.R.U32.HI R121, RZ, 0x10, R121 ;  /* 0x00000010ff797819 */ /* 0x000fe20000011679 */
[----:B------:R-:W-:Y:S01]  /*3fe0*/  STL [R1+0x2b0], R66 ;  /* 0x0002b04201007387 */ /* 0x000fe20000100800 */
[----:B------:R-:W-:Y:S02]  /*3ff0*/  SHF.R.U32.HI R123, RZ, 0x10, R123 ;  /* 0x00000010ff7b7819 */ /* 0x000fe4000001167b */
[----:B0-----:R-:W-:Y:S01]  /*4000*/  SHF.R.U64 R74, R198, 0x10, R199 ;  /* 0x00000010c64a7819 */ /* 0x001fe200000012c7 */
[----:B------:R0:W-:Y:S01]  /*4010*/  STL [R1+0x2a0], R65 ;  /* 0x0002a04101007387 */ /* 0x0001e20000100800 */
[----:B------:R-:W-:Y:S01]  /*4020*/  MOV R199, R176 ;  /* 0x000000b000c77202 */ /* 0x000fe20000000f00 */
[----:B------:R-:W-:Y:S01]  /*4030*/  HADD2.F32 R176, -RZ, R185.H0_H0 ;  /* 0x200000b9ffb07230 */ /* 0x000fe20000004100 */
[----:B------:R-:W-:Y:S01]  /*4040*/  IMAD.MOV.U32 R185, RZ, RZ, R158 ;  /* 0x000000ffffb97224 */ /* 0x000fe200078e009e */
[----:B------:R2:W-:Y:S01]  /*4050*/  STL [R1+0x290], R64 ;  /* 0x0002904001007387 */ /* 0x0005e20000100800 */
[----:B------:R-:W-:Y:S01]  /*4060*/  HADD2.F32 R158, -RZ, R167.H0_H0 ;  /* 0x200000a7ff9e7230 */ /* 0x000fe20000004100 */
[----:B------:R-:W-:Y:S01]  /*4070*/  IMAD.MOV.U32 R167, RZ, RZ, R36 ;  /* 0x000000ffffa77224 */ /* 0x000fe200078e0024 */
[----:B------:R-:W-:Y:S01]  /*4080*/  SHF.R.U64 R36, R8, 0x10, R9 ;  /* 0x0000001008247819 */ /* 0x000fe20000001209 */
[----:B------:R3:W-:Y:S01]  /*4090*/  STL [R1+0x2b8], R63 ;  /* 0x0002b83f01007387 */ /* 0x0007e20000100800 */
[----:B-1----:R-:W-:Y:S01]  /*40a0*/  IMAD.MOV.U32 R67, RZ, RZ, R185 ;  /* 0x000000ffff437224 */ /* 0x002fe200078e00b9 */
[----:B------:R-:W-:Y:S01]  /*40b0*/  HADD2.F32 R8, -RZ, R9.H0_H0 ;  /* 0x20000009ff087230 */ /* 0x000fe20000004100 */
[----:B0-----:R-:W-:Y:S01]  /*40c0*/  IMAD.MOV.U32 R65, RZ, RZ, R233 ;  /* 0x000000ffff417224 */ /* 0x001fe200078e00e9 */
[----:B------:R0:W-:Y:S01]  /*40d0*/  STL [R1+0x2a8], R62 ;  /* 0x0002a83e01007387 */ /* 0x0001e20000100800 */
[----:B------:R-:W-:Y:S01]  /*40e0*/  HADD2.F32 R9, -RZ, R10.H0_H0 ;  /* 0x2000000aff097230 */ /* 0x000fe20000004100 */
[----:B--2---:R-:W-:Y:S01]  /*40f0*/  MOV R64, R143 ;  /* 0x0000008f00407202 */ /* 0x004fe20000000f00 */
[----:B------:R-:W-:Y:S01]  /*4100*/  HADD2.F32 R10, -RZ, R11.H0_H0 ;  /* 0x2000000bff0a7230 */ /* 0x000fe20000004100 */
[----:B------:R1:W-:Y:S01]  /*4110*/  STL [R1+0x298], R61 ;  /* 0x0002983d01007387 */ /* 0x0003e20000100800 */
[----:B------:R-:W-:Y:S01]  /*4120*/  IMAD.MOV.U32 R11, RZ, RZ, R68 ;  /* 0x000000ffff0b7224 */ /* 0x000fe200078e0044 */
[----:B---3--:R-:W-:Y:S01]  /*4130*/  MOV R63, R149 ;  /* 0x00000095003f7202 */ /* 0x008fe20000000f00 */
[----:B------:R-:W-:Y:S01]  /*4140*/  IMAD.MOV.U32 R68, RZ, RZ, R151 ;  /* 0x000000ffff447224 */ /* 0x000fe200078e0097 */
[----:B------:R2:W-:Y:S01]  /*4150*/  STL [R1+0x288], R60 ;  /* 0x0002883c01007387 */ /* 0x0005e20000100800 */
[----:B------:R-:W-:Y:S01]  /*4160*/  MOV R66, R215 ;  /* 0x000000d700427202 */ /* 0x000fe20000000f00 */
[----:B------:R-:W-:Y:S01]  /*4170*/  HADD2.F32 R185, -RZ, R162.H0_H0 ;  /* 0x200000a2ffb97230 */ /* 0x000fe20000004100 */
[----:B0-----:R-:W-:Y:S01]  /*4180*/  MOV R62, R165 ;  /* 0x000000a5003e7202 */ /* 0x001fe20000000f00 */
[----:B------:R0:W-:Y:S01]  /*4190*/  STL [R1+0x280], R59 ;  /* 0x0002803b01007387 */ /* 0x0001e20000100800 */
[----:B------:R-:W-:Y:S01]  /*41a0*/  SHF.R.U32.HI R135, RZ, 0x10, R135 ;  /* 0x00000010ff877819 */ /* 0x000fe20000011687 */
[----:B-1----:R-:W-:Y:S01]  /*41b0*/  IMAD.MOV.U32 R61, RZ, RZ, R167 ;  /* 0x000000ffff3d7224 */ /* 0x002fe200078e00a7 */
[----:B------:R-:W-:Y:S01]  /*41c0*/  SHF.R.U32.HI R127, RZ, 0x10, R127 ;  /* 0x00000010ff7f7819 */ /* 0x000fe2000001167f */
[----:B------:R1:W-:Y:S01]  /*41d0*/  STL [R1+0x270], R58 ;  /* 0x0002703a01007387 */ /* 0x0003e20000100800 */
[----:B------:R-:W-:Y:S01]  /*41e0*/  HADD2.F32 R151, -RZ, R228.H0_H0 ;  /* 0x200000e4ff977230 */ /* 0x000fe20000004100 */
[----:B--2---:R-:W-:Y:S01]  /*41f0*/  MOV R60, R183 ;  /* 0x000000b7003c7202 */ /* 0x004fe20000000f00 */
[----:B------:R-:W-:Y:S01]  /*4200*/  HADD2.F32 R162, -RZ, R216.H0_H0 ;  /* 0x200000d8ffa27230 */ /* 0x000fe20000004100 */
[----:B------:R2:W-:Y:S01]  /*4210*/  STL [R1+0x260], R57 ;  /* 0x0002603901007387 */ /* 0x0005e20000100800 */
[----:B------:R-:W-:Y:S01]  /*4220*/  HADD2.F32 R183, -RZ, R169.H0_H0 ;  /* 0x200000a9ffb77230 */ /* 0x000fe20000004100 */
[----:B0-----:R-:W-:Y:S01]  /*4230*/  MOV R59, R199 ;  /* 0x000000c7003b7202 */ /* 0x001fe20000000f00 */
[----:B------:R-:W-:Y:S01]  /*4240*/  HADD2.F32 R199, -RZ, R145.H0_H0 ;  /* 0x20000091ffc77230 */ /* 0x000fe20000004100 */
[----:B------:R0:W-:Y:S01]  /*4250*/  STL [R1+0x250], R56 ;  /* 0x0002503801007387 */ /* 0x0001e20000100800 */
[----:B------:R-:W-:Y:S01]  /*4260*/  HADD2.F32 R169, -RZ, R137.H0_H0 ;  /* 0x20000089ffa97230 */ /* 0x000fe20000004100 */
[----:B-1----:R-:W-:Y:S01]  /*4270*/  IMAD.MOV.U32 R58, RZ, RZ, R201 ;  /* 0x000000ffff3a7224 */ /* 0x002fe200078e00c9 */
[----:B------:R-:W-:Y:S01]  /*4280*/  HADD2.F32 R167, -RZ, R204.H0_H0 ;  /* 0x200000ccffa77230 */ /* 0x000fe20000004100 */
[----:B------:R1:W-:Y:S01]  /*4290*/  STL [R1+0x278], R55 ;  /* 0x0002783701007387 */ /* 0x0003e20000100800 */
[----:B------:R-:W-:Y:S01]  /*42a0*/  HADD2.F32 R165, -RZ, R226.H0_H0 ;  /* 0x200000e2ffa57230 */ /* 0x000fe20000004100 */
[----:B--2---:R-:W-:Y:S01]  /*42b0*/  IMAD.MOV.U32 R57, RZ, RZ, R217 ;  /* 0x000000ffff397224 */ /* 0x004fe200078e00d9 */
[----:B------:R-:W-:Y:S01]  /*42c0*/  HADD2.F32 R217, -RZ, R139.H0_H0 ;  /* 0x2000008bffd97230 */ /* 0x000fe20000004100 */
[----:B------:R2:W-:Y:S01]  /*42d0*/  STL [R1+0x268], R54 ;  /* 0x0002683601007387 */ /* 0x0005e20000100800 */
[----:B------:R-:W-:Y:S01]  /*42e0*/  HADD2.F32 R143, -RZ, R242.H0_H0 ;  /* 0x200000f2ff8f7230 */ /* 0x000fe20000004100 */
[----:B0-----:R-:W-:Y:S01]  /*42f0*/  MOV R56, R231 ;  /* 0x000000e700387202 */ /* 0x001fe20000000f00 */
[----:B------:R-:W-:Y:S01]  /*4300*/  HADD2.F32 R231, -RZ, R138.H0_H0 ;  /* 0x2000008affe77230 */ /* 0x000fe20000004100 */
[----:B------:R0:W-:Y:S01]  /*4310*/  STL [R1+0x258], R53 ;  /* 0x0002583501007387 */ /* 0x0001e20000100800 */
[----:B------:R-:W-:Y:S01]  /*4320*/  HADD2.F32 R139, -RZ, R236.H0_H0 ;  /* 0x200000ecff8b7230 */ /* 0x000fe20000004100 */
[----:B-1----:R-:W-:Y:S01]  /*4330*/  MOV R55, R247 ;  /* 0x000000f700377202 */ /* 0x002fe20000000f00 */
        /* <DEDUP_REMOVED lines=9> */
[----:B------:R-:W-:Y:S01]  /*43d0*/  STL [R1+0x230], R50 ;  /* 0x0002303201007387 */ /* 0x000fe20000100800 */
[----:B------:R-:W-:Y:S01]  /*43e0*/  HADD2.F32 R247, -RZ, R128.H0_H0 ;  /* 0x20000080fff77230 */ /* 0x000fe20000004100 */
[----:B-1----:R-:W-:Y:S01]  /*43f0*/  IMAD.MOV.U32 R52, RZ, RZ, R147 ;  /* 0x000000ffff347224 */ /* 0x002fe200078e0093 */
[----:B------:R-:W-:Y:S01]  /*4400*/  HADD2.F32 R147, -RZ, R146.H0_H0 ;  /* 0x20000092ff937230 */ /* 0x000fe20000004100 */
[----:B------:R-:W-:Y:S01]  /*4410*/  STL [R1+0x220], R49 ;  /* 0x0002203101007387 */ /* 0x000fe20000100800 */
[----:B------:R-:W-:Y:S01]  /*4420*/  HADD2.F32 R233, -RZ, R129.H0_H0 ;  /* 0x20000081ffe97230 */ /* 0x000fe20000004100 */
[----:B--2---:R-:W-:Y:S01]  /*4430*/  IMAD.MOV.U32 R51, RZ, RZ, R159 ;  /* 0x000000ffff337224 */ /* 0x004fe200078e009f */
[----:B------:R-:W-:Y:S01]  /*4440*/  HADD2.F32 R146, -RZ, R224.H0_H0 ;  /* 0x200000e0ff927230 */ /* 0x000fe20000004100 */
[----:B------:R-:W-:Y:S01]  /*4450*/  STL [R1+0x210], R48 ;  /* 0x0002103001007387 */ /* 0x000fe20000100800 */
[----:B------:R-:W-:-:S02]  /*4460*/  HADD2.F32 R159, -RZ, R220.H0_H0 ;  /* 0x200000dcff9f7230 */ /* 0x000fc40000004100 */
[----:B------:R-:W-:Y:S01]  /*4470*/  HADD2.F32 R215, -RZ, R114.H0_H0 ;  /* 0x20000072ffd77230 */ /* 0x000fe20000004100 */
[----:B------:R-:W-:Y:S01]  /*4480*/  STL [R1+0x238], R47 ;  /* 0x0002382f01007387 */ /* 0x000fe20000100800 */
[----:B------:R-:W-:Y:S02]  /*4490*/  HADD2.F32 R201, -RZ, R115.H0_H0 ;  /* 0x20000073ffc97230 */ /* 0x000fe40000004100 */
[----:B------:R-:W-:Y:S01]  /*44a0*/  HADD2.F32 R145, -RZ, R248.H0_H0 ;  /* 0x200000f8ff917230 */ /* 0x000fe20000004100 */
[----:B------:R-:W-:Y:S01]  /*44b0*/  STL [R1+0x228], R46 ;  /* 0x0002282e01007387 */ /* 0x000fe20000100800 */
[----:B------:R-:W-:-:S03]  /*44c0*/  HADD2.F32 R137, -RZ, R249.H0_H0 ;  /* 0x200000f9ff897230 */ /* 0x000fc60000004100 */
[----:B------:R-:W-:Y:S04]  /*44d0*/  STL [R1+0x218], R45 ;  /* 0x0002182d01007387 */ /* 0x000fe80000100800 */
[----:B------:R-:W-:Y:S04]  /*44e0*/  STL [R1+0x208], R44 ;  /* 0x0002082c01007387 */ /* 0x000fe80000100800 */
[----:B------:R-:W-:Y:S04]  /*44f0*/  STL [R1+0x200], R43 ;  /* 0x0002002b01007387 */ /* 0x000fe80000100800 */
[----:B------:R-:W-:Y:S04]  /*4500*/  STL [R1+0x1f0], R42 ;  /* 0x0001f02a01007387 */ /* 0x000fe80000100800 */
[----:B------:R-:W-:Y:S04]  /*4510*/  STL [R1+0x1e0], R41 ;  /* 0x0001e02901007387 */ /* 0x000fe80000100800 */
[----:B------:R-:W-:Y:S04]  /*4520*/  STL [R1+0x1d0], R40 ;  /* 0x0001d02801007387 */ /* 0x000fe80000100800 */
[----:B------:R0:W-:Y:S04]  /*4530*/  STL [R1+0x1f8], R39 ;  /* 0x0001f82701007387 */ /* 0x0001e80000100800 */
[----:B------:R-:W-:Y:S04]  /*4540*/  STL [R1+0x1e8], R38 ;  /* 0x0001e82601007387 */ /* 0x000fe80000100800 */
[----:B------:R-:W-:Y:S01]  /*4550*/  STL [R1+0x1d8], R37 ;  /* 0x0001d82501007387 */ /* 0x000fe20000100800 */
[----:B------:R-:W-:-:S02]  /*4560*/  HADD2.F32 R244, -RZ, R105.H0_H0 ;  /* 0x20000069fff47230 */ /* 0x000fc40000004100 */
[----:B0-----:R-:W-:Y:S01]  /*4570*/  HADD2.F32 R39, -RZ, R252.H0_H0 ;  /* 0x200000fcff277230 */ /* 0x001fe20000004100 */
[----:B------:R-:W-:Y:S04]  /*4580*/  STL [R1+0x1c8], R35 ;  /* 0x0001c82301007387 */ /* 0x000fe80000100800 */
        /* <DEDUP_REMOVED lines=10> */
[----:B------:R0:W-:Y:S04]  /*4630*/  STL [R1+0x160], R24 ;  /* 0x0001601801007387 */ /* 0x0001e80000100800 */
[----:B------:R1:W-:Y:S04]  /*4640*/  STL [R1+0x150], R23 ;  /* 0x0001501701007387 */ /* 0x0003e80000100800 */
[----:B------:R-:W-:Y:S01]  /*4650*/  STL [R1+0x178], R22 ;  /* 0x0001781601007387 */ /* 0x000fe20000100800 */
[----:B0-----:R-:W-:-:S03]  /*4660*/  HADD2.F32 R24, -RZ, R67.H0_H0 ;  /* 0x20000043ff187230 */ /* 0x001fc60000004100 */
[----:B------:R0:W-:Y:S01]  /*4670*/  STL [R1+0x168], R21 ;  /* 0x0001681501007387 */ /* 0x0001e20000100800 */
[----:B------:R-:W-:Y:S02]  /*4680*/  HADD2.F32 R29, -RZ, R62.H0_H0 ;  /* 0x2000003eff1d7230 */ /* 0x000fe40000004100 */
[----:B------:R-:W-:Y:S01]  /*4690*/  HADD2.F32 R27, -RZ, R112.H0_H0 ;  /* 0x20000070ff1b7230 */ /* 0x000fe20000004100 */
[----:B------:R-:W-:Y:S01]  /*46a0*/  STL [R1+0x158], R20 ;  /* 0x0001581401007387 */ /* 0x000fe20000100800 */
[----:B------:R-:W-:Y:S02]  /*46b0*/  HADD2.F32 R28, -RZ, R68.H0_H0 ;  /* 0x20000044ff1c7230 */ /* 0x000fe40000004100 */
[----:B-1----:R-:W-:Y:S01]  /*46c0*/  HADD2.F32 R23, -RZ, R59.H0_H0 ;  /* 0x2000003bff177230 */ /* 0x002fe20000004100 */
[----:B------:R-:W-:Y:S01]  /*46d0*/  STL [R1+0x148], R19 ;  /* 0x0001481301007387 */ /* 0x000fe20000100800 */
[----:B------:R-:W-:Y:S02]  /*46e0*/  HADD2.F32 R25, -RZ, R60.H0_H0 ;  /* 0x2000003cff197230 */ /* 0x000fe40000004100 */
[----:B0-----:R-:W-:Y:S01]  /*46f0*/  HADD2.F32 R21, -RZ, R58.H0_H0 ;  /* 0x2000003aff157230 */ /* 0x001fe20000004100 */
[----:B------:R0:W-:Y:S01]  /*4700*/  STL [R1+0x140], R18 ;  /* 0x0001401201007387 */ /* 0x0001e20000100800 */
[----:B------:R-:W-:-:S02]  /*4710*/  HADD2.F32 R26, -RZ, R61.H0_H0 ;  /* 0x2000003dff1a7230 */ /* 0x000fc40000004100 */
[----:B------:R-:W-:Y:S01]  /*4720*/  HADD2.F32 R30, -RZ, R250.H0_H0 ;  /* 0x200000faff1e7230 */ /* 0x000fe20000004100 */
[----:B------:R1:W-:Y:S01]  /*4730*/  STL [R1+0x130], R17 ;  /* 0x0001301101007387 */ /* 0x0003e20000100800 */
[----:B------:R-:W-:Y:S02]  /*4740*/  HADD2.F32 R31, -RZ, R36.H0_H0 ;  /* 0x20000024ff1f7230 */ /* 0x000fe40000004100 */
[----:B------:R-:W-:Y:S01]  /*4750*/  HADD2.F32 R33, -RZ, R2.H0_H0 ;  /* 0x20000002ff217230 */ /* 0x000fe20000004100 */
[----:B------:R2:W-:Y:S01]  /*4760*/  STL [R1+0x120], R16 ;  /* 0x0001201001007387 */ /* 0x0005e20000100800 */
[----:B------:R-:W-:Y:S02]  /*4770*/  HADD2.F32 R34, -RZ, R0.H0_H0 ;  /* 0x20000000ff227230 */ /* 0x000fe40000004100 */
[----:B0-----:R-:W-:Y:S01]  /*4780*/  HADD2.F32 R18, -RZ, R135.H0_H0 ;  /* 0x20000087ff127230 */ /* 0x001fe20000004100 */
[----:B------:R0:W-:Y:S01]  /*4790*/  STL [R1+0x110], R15 ;  /* 0x0001100f01007387 */ /* 0x0001e20000100800 */
[----:B------:R-:W-:-:S02]  /*47a0*/  HADD2.F32 R19, -RZ, R57.H0_H0 ;  /* 0x20000039ff137230 */ /* 0x000fc40000004100 */
[----:B-1----:R-:W-:Y:S01]  /*47b0*/  HADD2.F32 R17, -RZ, R56.H0_H0 ;  /* 0x20000038ff117230 */ /* 0x002fe20000004100 */
[----:B------:R1:W-:Y:S01]  /*47c0*/  STL [R1+0x138], R14 ;  /* 0x0001380e01007387 */ /* 0x0003e20000100800 */
[----:B------:R-:W-:Y:S02]  /*47d0*/  HADD2.F32 R20, -RZ, R126.H0_H0 ;  /* 0x2000007eff147230 */ /* 0x000fe40000004100 */
[----:B--2---:R-:W-:Y:S02]  /*47e0*/  HADD2.F32 R16, -RZ, R134.H0_H0 ;  /* 0x20000086ff107230 */ /* 0x004fe40000004100 */
[----:B------:R-:W-:Y:S02]  /*47f0*/  HADD2.F32 R22, -RZ, R127.H0_H0 ;  /* 0x2000007fff167230 */ /* 0x000fe40000004100 */
[----:B0-----:R-:W-:Y:S02]  /*4800*/  HADD2.F32 R15, -RZ, R55.H0_H0 ;  /* 0x20000037ff0f7230 */ /* 0x001fe40000004100 */
[----:B-1----:R-:W-:-:S02]  /*4810*/  HADD2.F32 R14, -RZ, R13.H0_H0 ;  /* 0x2000000dff0e7230 */ /* 0x002fc40000004100 */
[----:B------:R-:W-:-:S03]  /*4820*/  HADD2.F32 R13, -RZ, R174.H0_H0 ;  /* 0x200000aeff0d7230 */ /* 0x000fc60000004100 */
[----:B------:R0:W-:Y:S04]  /*4830*/  STL [R1+0x128], R14 ;  /* 0x0001280e01007387 */ /* 0x0001e80000100800 */
[----:B------:R1:W-:Y:S04]  /*4840*/  STL [R1+0x118], R13 ;  /* 0x0001180d01007387 */ /* 0x0003e80000100800 */
[----:B------:R2:W-:Y:S01]  /*4850*/  STL [R1+0x108], R12 ;  /* 0x0001080c01007387 */ /* 0x0005e20000100800 */
[----:B0-----:R-:W-:Y:S02]  /*4860*/  HADD2.F32 R14, -RZ, R69.H0_H0 ;  /* 0x20000045ff0e7230 */ /* 0x001fe40000004100 */
[----:B-1----:R-:W-:-:S03]  /*4870*/  HADD2.F32 R13, -RZ, R116.H0_H0 ;  /* 0x20000074ff0d7230 */ /* 0x002fc60000004100 */
[----:B------:R0:W-:Y:S01]  /*4880*/  STL [R1+0x100], R14 ;  /* 0x0001000e01007387 */ /* 0x0001e20000100800 */
[----:B--2---:R-:W-:-:S03]  /*4890*/  HADD2.F32 R12, -RZ, R175.H0_H0 ;  /* 0x200000afff0c7230 */ /* 0x004fc60000004100 */
[----:B------:R1:W-:Y:S04]  /*48a0*/  STL [R1+0xf0], R13 ;  /* 0x0000f00d01007387 */ /* 0x0003e80000100800 */
[----:B------:R2:W-:Y:S01]  /*48b0*/  STL [R1+0xe0], R12 ;  /* 0x0000e00c01007387 */ /* 0x0005e20000100800 */
[----:B0-----:R-:W-:Y:S02]  /*48c0*/  HADD2.F32 R14, -RZ, R117.H0_H0 ;  /* 0x20000075ff0e7230 */ /* 0x001fe40000004100 */
[----:B-1----:R-:W-:-:S03]  /*48d0*/  HADD2.F32 R13, -RZ, R177.H0_H0 ;  /* 0x200000b1ff0d7230 */ /* 0x002fc60000004100 */
[----:B------:R0:W-:Y:S01]  /*48e0*/  STL [R1+0xd0], R14 ;  /* 0x0000d00e01007387 */ /* 0x0001e20000100800 */
[----:B------:R-:W-:Y:S02]  /*48f0*/  HADD2.F32 R177, -RZ, R163.H0_H0 ;  /* 0x200000a3ffb17230 */ /* 0x000fe40000004100 */
[----:B--2---:R-:W-:Y:S01]  /*4900*/  HADD2.F32 R12, -RZ, R124.H0_H0 ;  /* 0x2000007cff0c7230 */ /* 0x004fe20000004100 */
[----:B------:R1:W-:Y:S01]  /*4910*/  STL [R1+0xf8], R13 ;  /* 0x0000f80d01007387 */ /* 0x0003e20000100800 */
[----:B------:R-:W-:-:S03]  /*4920*/  HADD2.F32 R163, -RZ, R212.H0_H0 ;  /* 0x200000d4ffa37230 */ /* 0x000fc60000004100 */
[----:B------:R2:W-:Y:S01]  /*4930*/  STL [R1+0xe8], R12 ;  /* 0x0000e80c01007387 */ /* 0x0005e20000100800 */
[----:B0-----:R-:W-:Y:S02]  /*4940*/  HADD2.F32 R14, -RZ, R179.H0_H0 ;  /* 0x200000b3ff0e7230 */ /* 0x001fe40000004100 */
[----:B------:R-:W-:Y:S02]  /*4950*/  HADD2.F32 R179, -RZ, R136.H0_H0 ;  /* 0x20000088ffb37230 */ /* 0x000fe40000004100 */
[----:B-1----:R-:W-:Y:S01]  /*4960*/  HADD2.F32 R13, -RZ, R125.H0_H0 ;  /* 0x2000007dff0d7230 */ /* 0x002fe20000004100 */
[----:B------:R0:W-:Y:S01]  /*4970*/  STL [R1+0xd8], R14 ;  /* 0x0000d80e01007387 */ /* 0x0001e20000100800 */
[----:B--2---:R-:W-:-:S03]  /*4980*/  HADD2.F32 R12, -RZ, R178.H0_H0 ;  /* 0x200000b2ff0c7230 */ /* 0x004fc60000004100 */
        /* <DEDUP_REMOVED lines=9> */
[----:B------:R-:W-:Y:S02]  /*4a20*/  HADD2.F32 R180, -RZ, R206.H0_H0 ;  /* 0x200000ceffb47230 */ /* 0x000fe40000004100 */
[----:B-1----:R-:W-:Y:S01]  /*4a30*/  HADD2.F32 R13, -RZ, R186.H0_H0 ;  /* 0x200000baff0d7230 */ /* 0x002fe20000004100 */
[----:B------:R0:W-:Y:S01]  /*4a40*/  STL [R1+0xb8], R14 ;  /* 0x0000b80e01007387 */ /* 0x0001e20000100800 */
[----:B------:R-:W-:-:S02]  /*4a50*/  HADD2.F32 R136, -RZ, R238.H0_H0 ;  /* 0x200000eeff887230 */ /* 0x000fc40000004100 */
        /* <DEDUP_REMOVED lines=8> */
[----:B------:R-:W-:Y:S02]  /*4ae0*/  HADD2.F32 R187, -RZ, R155.H0_H0 ;  /* 0x2000009bffbb7230 */ /* 0x000fe40000004100 */
[----:B--2---:R-:W-:Y:S01]  /*4af0*/  HADD2.F32 R12, -RZ, R152.H0_H0 ;  /* 0x20000098ff0c7230 */ /* 0x004fe20000004100 */
[----:B------:R1:W-:Y:S01]  /*4b00*/  STL [R1+0x80], R13 ;  /* 0x0000800d01007387 */ /* 0x0003e20000100800 */
[----:B------:R-:W-:-:S02]  /*4b10*/  HADD2.F32 R155, -RZ, R218.H0_H0 ;  /* 0x200000daff9b7230 */ /* 0x000fc40000004100 */
[----:B------:R-:W-:Y:S01]  /*4b20*/  HADD2.F32 R141, -RZ, R51.H0_H0 ;  /* 0x20000033ff8d7230 */ /* 0x000fe20000004100 */
        /* <DEDUP_REMOVED lines=12> */
[----:B-1----:R-:W-:-:S03]  /*4bf0*/  HADD2.F32 R13, -RZ, R194.H0_H0 ;  /* 0x200000c2ff0d7230 */ /* 0x002fc60000004100 */
[----:B------:R0:W-:Y:S01]  /*4c00*/  STL [R1+0x68], R14 ;  /* 0x0000680e01007387 */ /* 0x0001e20000100800 */
[----:B--2---:R-:W-:-:S03]  /*4c10*/  HADD2.F32 R12, -RZ, R161.H0_H0 ;  /* 0x200000a1ff0c7230 */ /* 0x004fc60000004100 */
[----:B------:R1:W-:Y:S01]  /*4c20*/  STL [R1+0x58], R13 ;  /* 0x0000580d01007387 */ /* 0x0003e20000100800 */
[----:B------:R-:W-:Y:S02]  /*4c30*/  HADD2.F32 R168, -RZ, R208.H0_H0 ;  /* 0x200000d0ffa87230 */ /* 0x000fe40000004100 */
[----:B------:R-:W-:Y:S01]  /*4c40*/  HADD2.F32 R161, -RZ, R122.H0_H0 ;  /* 0x2000007affa17230 */ /* 0x000fe20000004100 */
[----:B------:R2:W-:Y:S01]  /*4c50*/  STL [R1+0x48], R12 ;  /* 0x0000480c01007387 */ /* 0x0005e20000100800 */
[----:B0-----:R-:W-:Y:S02]  /*4c60*/  HADD2.F32 R14, -RZ, R193.H0_H0 ;  /* 0x200000c1ff0e7230 */ /* 0x001fe40000004100 */
[----:B------:R-:W-:Y:S02]  /*4c70*/  HADD2.F32 R193, -RZ, R144.H0_H0 ;  /* 0x20000090ffc17230 */ /* 0x000fe40000004100 */
[----:B-1----:R-:W-:Y:S01]  /*4c80*/  HADD2.F32 R13, -RZ, R170.H0_H0 ;  /* 0x200000aaff0d7230 */ /* 0x002fe20000004100 */
[----:B------:R0:W-:Y:S01]  /*4c90*/  STL [R1+0x40], R14 ;  /* 0x0000400e01007387 */ /* 0x0001e20000100800 */
[----:B--2---:R-:W-:-:S03]  /*4ca0*/  HADD2.F32 R12, -RZ, R195.H0_H0 ;  /* 0x200000c3ff0c7230 */ /* 0x004fc60000004100 */
[----:B------:R1:W-:Y:S01]  /*4cb0*/  STL [R1+0x30], R13 ;  /* 0x0000300d01007387 */ /* 0x0003e20000100800 */
[----:B------:R-:W-:Y:S02]  /*4cc0*/  HADD2.F32 R170, -RZ, R214.H0_H0 ;  /* 0x200000d6ffaa7230 */ /* 0x000fe40000004100 */
[----:B------:R-:W-:Y:S01]  /*4cd0*/  HADD2.F32 R195, -RZ, R154.H0_H0 ;  /* 0x2000009affc37230 */ /* 0x000fe20000004100 */
        /* <DEDUP_REMOVED lines=10> */
[----:B-1----:R-:W-:-:S03]  /*4d80*/  HADD2.F32 R13, -RZ, R119.H0_H0 ;  /* 0x20000077ff0d7230 */ /* 0x002fc60000004100 */
[----:B------:R0:W-:Y:S01]  /*4d90*/  STL [R1+0x18], R14 ;  /* 0x0000180e01007387 */ /* 0x0001e20000100800 */
[----:B--2---:R-:W-:-:S03]  /*4da0*/  HADD2.F32 R12, -RZ, R197.H0_H0 ;  /* 0x200000c5ff0c7230 */ /* 0x004fc60000004100 */
[----:B------:R1:W-:Y:S01]  /*4db0*/  STL [R1+0x8], R13 ;  /* 0x0000080d01007387 */ /* 0x0003e20000100800 */
[----:B------:R-:W-:-:S03]  /*4dc0*/  HADD2.F32 R197, -RZ, R130.H0_H0 ;  /* 0x20000082ffc57230 */ /* 0x000fc60000004100 */
[----:B------:R2:W-:Y:S01]  /*4dd0*/  STL [R1], R12 ;  /* 0x0000000c01007387 */ /* 0x0005e20000100800 */
[----:B------:R-:W-:Y:S02]  /*4de0*/  HADD2.F32 R242, -RZ, R70.H0_H0 ;  /* 0x20000046fff27230 */ /* 0x000fe40000004100 */
[----:B0-----:R-:W-:Y:S01]  /*4df0*/  HADD2.F32 R14, -RZ, R54.H0_H0 ;  /* 0x20000036ff0e7230 */ /* 0x001fe20000004100 */
[----:B------:R-:W3:Y:S01]  /*4e00*/  LDL.LU R67, [R1+0x124] ;  /* 0x0001240001437983 */ /* 0x000ee20000300800 */
[----:B------:R-:W-:Y:S02]  /*4e10*/  HADD2.F32 R234, -RZ, R109.H0_H0 ;  /* 0x2000006dffea7230 */ /* 0x000fe40000004100 */
[----:B-1----:R-:W-:Y:S01]  /*4e20*/  HADD2.F32 R13, -RZ, R53.H0_H0 ;  /* 0x20000035ff0d7230 */ /* 0x002fe20000004100 */
[----:B------:R0:W-:Y:S01]  /*4e30*/  STL [R1+0x2ac], R29 ;  /* 0x0002ac1d01007387 */ /* 0x0001e20000100800 */
[----:B------:R-:W-:Y:S02]  /*4e40*/  HADD2.F32 R228, -RZ, R113.H0_H0 ;  /* 0x20000071ffe47230 */ /* 0x000fe40000004100 */
[----:B--2---:R-:W-:Y:S01]  /*4e50*/  HADD2.F32 R12, -RZ, R52.H0_H0 ;  /* 0x20000034ff0c7230 */ /* 0x004fe20000004100 */
[----:B------:R-:W2:Y:S04]  /*4e60*/  LDL.LU R68, [R1+0x2d0] ;  /* 0x0002d00001447983 */ /* 0x000ea80000300800 */
[----:B------:R1:W-:Y:S01]  /*4e70*/  STL [R1+0x2a4], R27 ;  /* 0x0002a41b01007387 */ /* 0x0003e20000100800 */
[----:B0-----:R-:W-:-:S03]  /*4e80*/  HADD2.F32 R29, -RZ, R111.H0_H0 ;  /* 0x2000006fff1d7230 */ /* 0x001fc60000004100 */
[----:B------:R0:W-:Y:S01]  /*4e90*/  STL [R1+0x28c], R28 ;  /* 0x00028c1c01007387 */ /* 0x0001e20000100800 */
[----:B-1----:R-:W-:Y:S02]  /*4ea0*/  HADD2.F32 R27, -RZ, R110.H0_H0 ;  /* 0x2000006eff1b7230 */ /* 0x002fe40000004100 */
[----:B0-----:R-:W-:-:S03]  /*4eb0*/  HADD2.F32 R28, -RZ, R108.H0_H0 ;  /* 0x2000006cff1c7230 */ /* 0x001fc60000004100 */
[----:B------:R0:W-:Y:S04]  /*4ec0*/  STL [R1+0x284], R27 ;  /* 0x0002841b01007387 */ /* 0x0001e80000100800 */
[----:B------:R1:W-:Y:S01]  /*4ed0*/  STL [R1+0x26c], R29 ;  /* 0x00026c1d01007387 */ /* 0x0003e20000100800 */
[----:B0-----:R-:W-:-:S03]  /*4ee0*/  HADD2.F32 R27, -RZ, R63.H0_H0 ;  /* 0x2000003fff1b7230 */ /* 0x001fc60000004100 */
[----:B------:R0:W-:Y:S01]  /*4ef0*/  STL [R1+0x264], R28 ;  /* 0x0002641c01007387 */ /* 0x0001e20000100800 */
[----:B-1----:R-:W-:-:S03]  /*4f00*/  HADD2.F32 R29, -RZ, R106.H0_H0 ;  /* 0x2000006aff1d7230 */ /* 0x002fc60000004100 */
[----:B------:R1:W-:Y:S04]  /*4f10*/  STL [R1+0x24c], R27 ;  /* 0x00024c1b01007387 */ /* 0x0003e80000100800 */
[----:B------:R4:W-:Y:S01]  /*4f20*/  STL [R1+0x244], R29 ;  /* 0x0002441d01007387 */ /* 0x0009e20000100800 */
[----:B0-----:R-:W-:-:S03]  /*4f30*/  HADD2.F32 R28, -RZ, R107.H0_H0 ;  /* 0x2000006bff1c7230 */ /* 0x001fc60000004100 */
[----:B------:R-:W2:Y:S01]  /*4f40*/  LDL.LU R58, [R1+0x2d4] ;  /* 0x0002d400013a7983 */ /* 0x000ea20000300800 */
[----:B-1----:R-:W-:Y:S02]  /*4f50*/  HADD2.F32 R27, -RZ, R104.H0_H0 ;  /* 0x20000068ff1b7230 */ /* 0x002fe40000004100 */
[----:B----4-:R-:W-:Y:S01]  /*4f60*/  HADD2.F32 R29, -RZ, R64.H0_H0 ;  /* 0x20000040ff1d7230 */ /* 0x010fe20000004100 */
[----:B------:R0:W-:Y:S04]  /*4f70*/  STL [R1+0x22c], R28 ;  /* 0x00022c1c01007387 */ /* 0x0001e80000100800 */
        /* <DEDUP_REMOVED lines=15> */
[----:B------:R4:W-:Y:S04]  /*5070*/  STL [R1+0x1ac], R29 ;  /* 0x0001ac1d01007387 */ /* 0x0009e80000100800 */
[----:B------:R-:W2:Y:S01]  /*5080*/  LDL.LU R61, [R1+0x2e0] ;  /* 0x0002e000013d7983 */ /* 0x000ea20000300800 */
[----:B0-----:R-:W-:-:S02]  /*5090*/  HADD2.F32 R28, -RZ, R96.H0_H0 ;  /* 0x20000060ff1c7230 */ /* 0x001fc40000004100 */
[----:B-1----:R-:W-:Y:S02]  /*50a0*/  HADD2.F32 R27, -RZ, R66.H0_H0 ;  /* 0x20000042ff1b7230 */ /* 0x002fe40000004100 */
[----:B----4-:R-:W-:Y:S01]  /*50b0*/  HADD2.F32 R29, -RZ, R94.H0_H0 ;  /* 0x2000005eff1d7230 */ /* 0x010fe20000004100 */
[----:B------:R0:W-:Y:S04]  /*50c0*/  STL [R1+0x1a4], R28 ;  /* 0x0001a41c01007387 */ /* 0x0001e80000100800 */
[----:B------:R1:W-:Y:S01]  /*50d0*/  STL [R1+0x18c], R27 ;  /* 0x00018c1b01007387 */ /* 0x0003e20000100800 */
[----:B0-----:R-:W-:-:S03]  /*50e0*/  HADD2.F32 R28, -RZ, R95.H0_H0 ;  /* 0x2000005fff1c7230 */ /* 0x001fc60000004100 */
[----:B------:R-:W-:Y:S01]  /*50f0*/  STL [R1+0x184], R29 ;  /* 0x0001841d01007387 */ /* 0x000fe20000100800 */
[----:B-1----:R-:W-:-:S03]  /*5100*/  HADD2.F32 R27, -RZ, R92.H0_H0 ;  /* 0x2000005cff1b7230 */ /* 0x002fc60000004100 */
[----:B------:R-:W4:Y:S04]  /*5110*/  LDL.LU R62, [R1+0x2e4] ;  /* 0x0002e400013e7983 */ /* 0x000f280000300800 */
[----:B------:R0:W-:Y:S04]  /*5120*/  STL [R1+0x16c], R28 ;  /* 0x00016c1c01007387 */ /* 0x0001e80000100800 */
[----:B------:R1:W-:Y:S01]  /*5130*/  STL [R1+0x164], R27 ;  /* 0x0001641b01007387 */ /* 0x0003e20000100800 */
[----:B0-----:R-:W-:Y:S02]  /*5140*/  HADD2.F32 R28, -RZ, R90.H0_H0 ;  /* 0x2000005aff1c7230 */ /* 0x001fe40000004100 */
[----:B-1----:R-:W-:-:S02]  /*5150*/  HADD2.F32 R27, -RZ, R91.H0_H0 ;  /* 0x2000005bff1b7230 */ /* 0x002fc40000004100 */
[----:B---3--:R-:W-:-:S05]  /*5160*/  HADD2.F32 R29, -RZ, R67.H0_H0 ;  /* 0x20000043ff1d7230 */ /* 0x008fca0000004100 */
[----:B------:R-:W-:Y:S04]  /*5170*/  STL [R1+0x14c], R29 ;  /* 0x00014c1d01007387 */ /* 0x000fe80000100800 */
[----:B------:R-:W3:Y:S04]  /*5180*/  LDL.LU R63, [R1+0x2e8] ;  /* 0x0002e800013f7983 */ /* 0x000ee80000300800 */
[----:B------:R0:W-:Y:S04]  /*5190*/  STL [R1+0x144], R28 ;  /* 0x0001441c01007387 */ /* 0x0001e80000100800 */
[----:B------:R2:W-:Y:S04]  /*51a0*/  STL [R1+0x12c], R27 ;  /* 0x00012c1b01007387 */ /* 0x0005e80000100800 */
[----:B------:R-:W3:Y:S01]  /*51b0*/  LDL.LU R64, [R1+0x2c4] ;  /* 0x0002c40001407983 */ /* 0x000ee20000300800 */
[----:B0-----:R-:W-:-:S02]  /*51c0*/  HADD2.F32 R28, -RZ, R88.H0_H0 ;  /* 0x20000058ff1c7230 */ /* 0x001fc40000004100 */
[----:B--2---:R-:W-:-:S03]  /*51d0*/  HADD2.F32 R27, -RZ, R68.H0_H0 ;  /* 0x20000044ff1b7230 */ /* 0x004fc60000004100 */
[----:B------:R0:W-:Y:S04]  /*51e0*/  STL [R1+0x124], R28 ;  /* 0x0001241c01007387 */ /* 0x0001e80000100800 */
[----:B------:R-:W2:Y:S04]  /*51f0*/  LDL.LU R65, [R1+0x2ec] ;  /* 0x0002ec0001417983 */ /* 0x000ea80000300800 */
[----:B------:R-:W2:Y:S01]  /*5200*/  LDL.LU R66, [R1+0x2c8] ;  /* 0x0002c80001427983 */ /* 0x000ea20000300800 */
[----:B0-----:R-:W-:-:S03]  /*5210*/  HADD2.F32 R28, -RZ, R86.H0_H0 ;  /* 0x20000056ff1c7230 */ /* 0x001fc60000004100 */
[----:B------:R0:W-:Y:S01]  /*5220*/  STL [R1+0x10c], R27 ;  /* 0x00010c1b01007387 */ /* 0x0001e20000100800 */
[----:B------:R-:W-:-:S03]  /*5230*/  HADD2.F32 R29, -RZ, R84.H0_H0 ;  /* 0x20000054ff1d7230 */ /* 0x000fc60000004100 */
[----:B------:R-:W2:Y:S04]  /*5240*/  LDL.LU R67, [R1+0x2cc] ;  /* 0x0002cc0001437983 */ /* 0x000ea80000300800 */
[----:B------:R-:W2:Y:S01]  /*5250*/  LDL.LU R68, [R1+0x2f0] ;  /* 0x0002f00001447983 */ /* 0x000ea20000300800 */
        /* <DEDUP_REMOVED lines=8> */
[----:B0-----:R-:W-:Y:S02]  /*52e0*/  HADD2.F32 R29, -RZ, R83.H0_H0 ;  /* 0x20000053ff1d7230 */ /* 0x001fe40000004100 */
[----:B-1----:R-:W-:-:S03]  /*52f0*/  HADD2.F32 R28, -RZ, R80.H0_H0 ;  /* 0x20000050ff1c7230 */ /* 0x002fc60000004100 */
[----:B------:R0:W-:Y:S01]  /*5300*/  STL [R1+0xac], R29 ;  /* 0x0000ac1d01007387 */ /* 0x0001e20000100800 */
[----:B------:R-:W-:-:S03]  /*5310*/  HADD2.F32 R27, -RZ, R59.H0_H0 ;  /* 0x2000003bff1b7230 */ /* 0x000fc60000004100 */
        /* <DEDUP_REMOVED lines=16> */
[----:B------:R-:W-:Y:S01]  /*5420*/  STL [R1+0x24], R29 ;  /* 0x0000241d01007387 */ /* 0x000fe20000100800 */
[----:B----4-:R-:W-:-:S03]  /*5430*/  HADD2.F32 R27, -RZ, R101.H0_H0 ;  /* 0x20000065ff1b7230 */ /* 0x010fc60000004100 */
[----:B------:R-:W-:Y:S04]  /*5440*/  STL [R1+0xc], R28 ;  /* 0x00000c1c01007387 */ /* 0x000fe80000100800 */
[----:B------:R0:W-:Y:S04]  /*5450*/  STL [R1+0x4], R27 ;  /* 0x0000041b01007387 */ /* 0x0001e80000100800 */
[----:B------:R1:W5:Y:S04]  /*5460*/  LDL.LU R200, [R1+0x330] ;  /* 0x0003300001c87983 */ /* 0x0003680000300800 */
[----:B------:R1:W5:Y:S04]  /*5470*/  LDL.LU R206, [R1+0x32c] ;  /* 0x00032c0001ce7983 */ /* 0x0003680000300800 */
[----:B------:R1:W5:Y:S04]  /*5480*/  LDL.LU R214, [R1+0x328] ;  /* 0x0003280001d67983 */ /* 0x0003680000300800 */
[----:B------:R1:W5:Y:S04]  /*5490*/  LDL.LU R208, [R1+0x324] ;  /* 0x0003240001d07983 */ /* 0x0003680000300800 */
[----:B------:R1:W5:Y:S04]  /*54a0*/  LDL.LU R216, [R1+0x320] ;  /* 0x0003200001d87983 */ /* 0x0003680000300800 */
[----:B------:R1:W5:Y:S01]  /*54b0*/  LDL.LU R222, [R1+0x31c] ;  /* 0x00031c0001de7983 */ /* 0x0003620000300800 */
[----:B0-----:R-:W-:-:S03]  /*54c0*/  HADD2.F32 R27, -RZ, R246.H0_H0 ;  /* 0x200000f6ff1b7230 */ /* 0x001fc60000004100 */
[----:B------:R1:W5:Y:S01]  /*54d0*/  LDL.LU R230, [R1+0x318] ;  /* 0x0003180001e67983 */ /* 0x0003620000300800 */
[----:B------:R-:W-:-:S03]  /*54e0*/  HADD2.F32 R29, -RZ, R240.H0_H0 ;  /* 0x200000f0ff1d7230 */ /* 0x000fc60000004100 */
[----:B------:R1:W5:Y:S04]  /*54f0*/  LDL.LU R224, [R1+0x314] ;  /* 0x0003140001e07983 */ /* 0x0003680000300800 */
[----:B------:R1:W5:Y:S04]  /*5500*/  LDL.LU R232, [R1+0x310] ;  /* 0x0003100001e87983 */ /* 0x0003680000300800 */
[----:B------:R1:W5:Y:S04]  /*5510*/  LDL.LU R238, [R1+0x30c] ;  /* 0x00030c0001ee7983 */ /* 0x0003680000300800 */
[----:B------:R1:W5:Y:S04]  /*5520*/  LDL.LU R246, [R1+0x308] ;  /* 0x0003080001f67983 */ /* 0x0003680000300800 */
[----:B------:R1:W5:Y:S04]  /*5530*/  LDL.LU R240, [R1+0x304] ;  /* 0x0003040001f07983 */ /* 0x0003680000300800 */
[----:B------:R1:W5:Y:S04]  /*5540*/  LDL.LU R250, [R1+0x300] ;  /* 0x0003000001fa7983 */ /* 0x0003680000300800 */
[----:B------:R1:W5:Y:S04]  /*5550*/  LDL.LU R36, [R1+0x2fc] ;  /* 0x0002fc0001247983 */ /* 0x0003680000300800 */
[----:B------:R1:W5:Y:S04]  /*5560*/  LDL.LU R2, [R1+0x2f8] ;  /* 0x0002f80001027983 */ /* 0x0003680000300800 */
[----:B------:R1:W5:Y:S01]  /*5570*/  LDL.LU R0, [R1+0x2f4] ;  /* 0x0002f40001007983 */ /* 0x0003620000300800 */
[----:B------:R-:W-:-:S02]  /*5580*/  HADD2.F32 R236, -RZ, R62.H0_H0 ;  /* 0x2000003effec7230 */ /* 0x000fc40000004100 */
[----:B------:R-:W-:Y:S02]  /*5590*/  HADD2.F32 R226, -RZ, R71.H0_H0 ;  /* 0x20000047ffe27230 */ /* 0x000fe40000004100 */
[----:B------:R-:W-:Y:S02]  /*55a0*/  HADD2.F32 R218, -RZ, R251.H0_H0 ;  /* 0x200000fbffda7230 */ /* 0x000fe40000004100 */
[----:B------:R-:W-:Y:S02]  /*55b0*/  HADD2.F32 R210, -RZ, R73.H0_H0 ;  /* 0x20000049ffd27230 */ /* 0x000fe40000004100 */
[----:B------:R-:W-:Y:S02]  /*55c0*/  HADD2.F32 R194, -RZ, R74.H0_H0 ;  /* 0x2000004affc27230 */ /* 0x000fe40000004100 */
[----:B------:R-:W-:Y:S02]  /*55d0*/  HADD2.F32 R178, -RZ, R75.H0_H0 ;  /* 0x2000004bffb27230 */ /* 0x000fe40000004100 */
[----:B------:R-:W-:-:S02]  /*55e0*/  HADD2.F32 R160, -RZ, R77.H0_H0 ;  /* 0x2000004dffa07230 */ /* 0x000fc40000004100 */
[----:B------:R-:W-:Y:S02]  /*55f0*/  HADD2.F32 R144, -RZ, R78.H0_H0 ;  /* 0x2000004eff907230 */ /* 0x000fe40000004100 */
[----:B------:R-:W-:Y:S02]  /*5600*/  HADD2.F32 R28, -RZ, R79.H0_H0 ;  /* 0x2000004fff1c7230 */ /* 0x000fe40000004100 */
[----:B------:R-:W-:Y:S02]  /*5610*/  HADD2.F32 R32, -RZ, R81.H0_H0 ;  /* 0x20000051ff207230 */ /* 0x000fe40000004100 */
[----:B---3--:R-:W-:Y:S02]  /*5620*/  HADD2.F32 R220, -RZ, R63.H0_H0 ;  /* 0x2000003fffdc7230 */ /* 0x008fe40000004100 */
[----:B------:R-:W-:Y:S02]  /*5630*/  HADD2.F32 R212, -RZ, R64.H0_H0 ;  /* 0x20000040ffd47230 */ /* 0x000fe40000004100 */
[----:B--2---:R-:W-:-:S02]  /*5640*/  HADD2.F32 R204, -RZ, R65.H0_H0 ;  /* 0x20000041ffcc7230 */ /* 0x004fc40000004100 */
[----:B------:R-:W-:Y:S02]  /*5650*/  HADD2.F32 R202, -RZ, R66.H0_H0 ;  /* 0x20000042ffca7230 */ /* 0x000fe40000004100 */
[----:B------:R-:W-:Y:S02]  /*5660*/  HADD2.F32 R196, -RZ, R67.H0_H0 ;  /* 0x20000043ffc47230 */ /* 0x000fe40000004100 */
[----:B-1----:R-:W-:Y:S02]  /*5670*/  HADD2.F32 R188, -RZ, R68.H0_H0 ;  /* 0x20000044ffbc7230 */ /* 0x002fe40000004100 */
.L_x_51787:
        /* <DEDUP_REMOVED lines=18> */
[----:B------:R0:W5:Y:S02]  /*57a0*/  @P2 LDG.E.128 R44, [R48.64] ;  /* 0x00000004302c2981 */ /* 0x000164000c1e1d00 */
[----:B0-----:R-:W-:-:S04]  /*57b0*/  IMAD.MOV.U32 R48, RZ, RZ, 0x10 ;  /* 0x00000010ff307424 */ /* 0x001fc800078e00ff */
[----:B------:R-:W-:-:S06]  /*57c0*/  IMAD.WIDE.U32 R48, R38, R48, c[0x0][0x170] ;  /* 0x00005c0026307625 */ /* 0x000fcc00078e0030 */
[----:B------:R-:W5:Y:S01]  /*57d0*/  LDG.E.128 R48, [R48.64] ;  /* 0x0000000430307981 */ /* 0x000f62000c1e1d00 */
[----:B------:R-:W-:-:S04]  /*57e0*/  ISETP.NE.U32.AND P3, PT, RZ, c[0x0][0x178], PT ;  /* 0x00005e00ff007a0c */ /* 0x000fc80003f65070 */
[----:B------:R-:W-:-:S13]  /*57f0*/  ISETP.NE.AND.EX P3, PT, RZ, c[0x0][0x17c], PT, P3 ;  /* 0x00005f00ff007a0c */ /* 0x000fda0003f65330 */
[----:B------:R-:W-:Y:S05]  /*5800*/  @P3 BRA `(.L_x_51386) ;  /* 0x0000007000003947 */ /* 0x000fea0003800000 */
[----:B------:R-:W-:-:S04]  /*5810*/  ISETP.NE.U32.AND P4, PT, RZ, c[0x0][0x180], PT ;  /* 0x00006000ff007a0c */ /* 0x000fc80003f85070 */
[----:B------:R-:W-:-:S13]  /*5820*/  ISETP.NE.AND.EX P4, PT, RZ, c[0x0][0x184], PT, P4 ;  /* 0x00006100ff007a0c */ /* 0x000fda0003f85340 */
[----:B------:R-:W-:Y:S05]  /*5830*/  @P4 BRA `(.L_x_51387) ;  /* 0x0000002000004947 */ /* 0x000fea0003800000 */
[----:B------:R-:W-:Y:S05]  /*5840*/  @P0 BRA `(.L_x_51388) ;  /* 0x0000005000000947 */ /* 0x000fea0003800000 */
[----:B------:R-:W-:Y:S05]  /*5850*/  BRA `(.L_x_51389) ;  /* 0x0000005000007947 */ /* 0x000fea0003800000 */
.L_x_51387:
[----:B-----5:R-:W-:Y:S01]  /*5860*/  FADD.FTZ R48, R44, R48 ;  /* 0x000000302c307221 */ /* 0x020fe20000010000 */
[----:B------:R-:W-:Y:S05]  /*5870*/  BRA `(.L_x_51388) ;  /* 0x0000002000007947 */ /* 0x000fea0003800000 */
.L_x_51386:
[----:B-----5:R-:W-:-:S04]  /*5880*/  FADD.FTZ R48, R40, R48 ;  /* 0x0000003028307221 */ /* 0x020fc80000010000 */
[----:B------:R-:W-:-:S05]  /*5890*/  @P2 FADD.FTZ R48, R44, R48 ;  /* 0x000000302c302221 */ /* 0x000fca0000010000 */
.L_x_51388:
[----:B-----5:R-:W-:Y:S02]  /*58a0*/  MOV R52, R48 ;  /* 0x0000003000347202 */ /* 0x020fe40000000f00 */
.L_x_51389:
[----:B------:R-:W-:Y:S05]  /*58b0*/  @P3 BRA `(.L_x_51390) ;  /* 0x0000007000003947 */ /* 0x000fea0003800000 */
[----:B------:R-:W-:-:S04]  /*58c0*/  ISETP.NE.U32.AND P4, PT, RZ, c[0x0][0x180], PT ;  /* 0x00006000ff007a0c */ /* 0x000fc80003f85070 */
[----:B------:R-:W-:-:S13]  /*58d0*/  ISETP.NE.AND.EX P4, PT, RZ, c[0x0][0x184], PT, P4 ;  /* 0x00006100ff007a0c */ /* 0x000fda0003f85340 */
[----:B------:R-:W-:Y:S05]  /*58e0*/  @P4 BRA `(.L_x_51391) ;  /* 0x0000002000004947 */ /* 0x000fea0003800000 */
[----:B------:R-:W-:Y:S05]  /*58f0*/  @P0 BRA `(.L_x_51392) ;  /* 0x0000005000000947 */ /* 0x000fea0003800000 */
[----:B------:R-:W-:Y:S05]  /*5900*/  BRA `(.L_x_51393) ;  /* 0x0000005000007947 */ /* 0x000fea0003800000 */
.L_x_51391:
[----:B-----5:R-:W-:Y:S01]  /*5910*/  FADD.FTZ R49, R45, R49 ;  /* 0x000000312d317221 */ /* 0x020fe20000010000 */
[----:B------:R-:W-:Y:S05]  /*5920*/  BRA `(.L_x_51392) ;  /* 0x0000002000007947 */ /* 0x000fea0003800000 */
.L_x_51390:
[----:B-----5:R-:W-:-:S04]  /*5930*/  FADD.FTZ R49, R41, R49 ;  /* 0x0000003129317221 */ /* 0x020fc80000010000 */
[----:B------:R-:W-:-:S04]  /*5940*/  @P2 FADD.FTZ R49, R45, R49 ;  /* 0x000000312d312221 */ /* 0x000fc80000010000 */
.L_x_51392:
[----:B-----5:R-:W-:-:S03]  /*5950*/  IMAD.MOV.U32 R53, RZ, RZ, R49 ;  /* 0x000000ffff357224 */ /* 0x020fc600078e0031 */
.L_x_51393:
[----:B------:R-:W-:Y:S05]  /*5960*/  @P3 BRA `(.L_x_51394) ;  /* 0x0000007000003947 */ /* 0x000fea0003800000 */
[----:B------:R-:W-:-:S04]  /*5970*/  ISETP.NE.U32.AND P4, PT, RZ, c[0x0][0x180], PT ;  /* 0x00006000ff007a0c */ /* 0x000fc80003f85070 */
[----:B------:R-:W-:-:S13]  /*5980*/  ISETP.NE.AND.EX P4, PT, RZ, c[0x0][0x184], PT, P4 ;  /* 0x00006100ff007a0c */ /* 0x000fda0003f85340 */
[----:B------:R-:W-:Y:S05]  /*5990*/  @P4 BRA `(.L_x_51395) ;  /* 0x0000002000004947 */ /* 0x000fea0003800000 */
[----:B------:R-:W-:Y:S05]  /*59a0*/  @P0 BRA `(.L_x_51396) ;  /* 0x0000005000000947 */ /* 0x000fea0003800000 */
[----:B------:R-:W-:Y:S05]  /*59b0*/  BRA `(.L_x_51397) ;  /* 0x0000005000007947 */ /* 0x000fea0003800000 */
.L_x_51395:
[----:B-----5:R-:W-:Y:S01]  /*59c0*/  FADD.FTZ R50, R46, R50 ;  /* 0x000000322e327221 */ /* 0x020fe20000010000 */
[----:B------:R-:W-:Y:S05]  /*59d0*/  BRA `(.L_x_51396) ;  /* 0x0000002000007947 */ /* 0x000fea0003800000 */
.L_x_51394:
[----:B-----5:R-:W-:-:S04]  /*59e0*/  FADD.FTZ R50, R42, R50 ;  /* 0x000000322a327221 */ /* 0x020fc80000010000 */
[----:B------:R-:W-:-:S05]  /*59f0*/  @P2 FADD.FTZ R50, R46, R50 ;  /* 0x000000322e322221 */ /* 0x000fca0000010000 */
.L_x_51396:
[----:B-----5:R-:W-:Y:S02]  /*5a00*/  MOV R54, R50 ;  /* 0x0000003200367202 */ /* 0x020fe40000000f00 */
.L_x_51397:
[----:B------:R-:W-:Y:S05]  /*5a10*/  @P3 BRA `(.L_x_51398) ;  /* 0x0000007000003947 */ /* 0x000fea0003800000 */
[----:B------:R-:W-:-:S04]  /*5a20*/  ISETP.NE.U32.AND P2, PT, RZ, c[0x0][0x180], PT ;  /* 0x00006000ff007a0c */ /* 0x000fc80003f45070 */
[----:B------:R-:W-:-:S13]  /*5a30*/  ISETP.NE.AND.EX P2, PT, RZ, c[0x0][0x184], PT, P2 ;  /* 0x00006100ff007a0c */ /* 0x000fda0003f45320 */
[----:B------:R-:W-:Y:S05]  /*5a40*/  @P2 BRA `(.L_x_51399) ;  /* 0x0000002000002947 */ /* 0x000fea0003800000 */
[----:B------:R-:W-:Y:S05]  /*5a50*/  @P0 BRA `(.L_x_51400) ;  /* 0x0000005000000947 */ /* 0x000fea0003800000 */
[----:B------:R-:W-:Y:S05]  /*5a60*/  BRA `(.L_x_51401) ;  /* 0x0000005000007947 */ /* 0x000fea0003800000 */
.L_x_51399:
[----:B-----5:R-:W-:Y:S01]  /*5a70*/  FADD.FTZ R51, R47, R51 ;  /* 0x000000332f337221 */ /* 0x020fe20000010000 */
[----:B------:R-:W-:Y:S05]  /*5a80*/  BRA `(.L_x_51400) ;  /* 0x0000002000007947 */ /* 0x000fea0003800000 */
.L_x_51398:
[----:B-----5:R-:W-:-:S04]  /*5a90*/  FADD.FTZ R51, R43, R51 ;  /* 0x000000332b337221 */ /* 0x020fc80000010000 */
[----:B------:R-:W-:-:S04]  /*5aa0*/  @P2 FADD.FTZ R51, R47, R51 ;  /* 0x000000332f332221 */ /* 0x000fc80000010000 */
.L_x_51400:
[----:B-----5:R-:W-:-:S03]  /*5ab0*/  IMAD.MOV.U32 R55, RZ, RZ, R51 ;  /* 0x000000ffff377224 */ /* 0x020fc600078e0033 */
.L_x_51401:
[C---:B------:R-:W-:Y:S02]  /*5ac0*/  @P0 LEA R132, P2, R38.reuse, c[0x0][0x188], 0x4 ;  /* 0x0000620026840a11 */ /* 0x040fe400078420ff */
[C---:B------:R-:W-:Y:S02]  /*5ad0*/  IADD3 R35, R38.reuse, 0x20, RZ ;  /* 0x0000002026237810 */ /* 0x040fe40007ffe0ff */
[----:B------:R-:W-:-:S05]  /*5ae0*/  @P0 LEA.HI.X R133, R38, c[0x0][0x18c], RZ, 0x4, P2 ;  /* 0x0000630026850a11 */ /* 0x000fca00010f24ff */
[----:B------:R0:W-:Y:S04]  /*5af0*/  @P0 STG.E.128 [R132.64], R52 ;  /* 0x0000003484000986 */ /* 0x0001e8000c101d04 */
.L_x_51385:
[----:B------:R-:W-:Y:S05]  /*5b00*/  BSYNC B0 ;  /* 0x0000000000007941 */ /* 0x000fea0003800000 */
.L_x_51384:
[----:B-----5:R-:W-:Y:S01]  /*5b10*/  ISETP.GE.U32.AND P2, PT, R0, 0x40, PT ;  /* 0x000000400000780c */ /* 0x020fe20003f46070 */
[----:B------:R-:W-:-:S12]  /*5b20*/  BSSY B0, `(.L_x_51402) ;  /* 0x0000041000007945 */ /* 0x000fd80003800000 */
        /* <DEDUP_REMOVED lines=22> */
.L_x_51405:
[----:B-----5:R-:W-:Y:S01]  /*5c90*/  FADD.FTZ R56, R44, R56 ;  /* 0x000000382c387221 */ /* 0x020fe20000010000 */
[----:B------:R-:W-:Y:S05]  /*5ca0*/  BRA `(.L_x_51406) ;  /* 0x0000002000007947 */ /* 0x000fea0003800000 */
.L_x_51404:
[----:B-----5:R-:W-:-:S04]  /*5cb0*/  FADD.FTZ R56, R40, R56 ;  /* 0x0000003828387221 */ /* 0x020fc80000010000 */
[----:B------:R-:W-:-:S04]  /*5cc0*/  @P2 FADD.FTZ R56, R44, R56 ;  /* 0x000000382c382221 */ /* 0x000fc80000010000 */
.L_x_51406:
[----:B0----5:R-:W-:-:S03]  /*5cd0*/  IMAD.MOV.U32 R52, RZ, RZ, R56 ;  /* 0x000000ffff347224 */ /* 0x021fc600078e0038 */
.L_x_51407:
[----:B------:R-:W-:Y:S05]  /*5ce0*/  @P3 BRA `(.L_x_51408) ;  /* 0x0000007000003947 */ /* 0x000fea0003800000 */
[----:B------:R-:W-:-:S04]  /*5cf0*/  ISETP.NE.U32.AND P4, PT, RZ, c[0x0][0x180], PT ;  /* 0x00006000ff007a0c */ /* 0x000fc80003f85070 */
[----:B------:R-:W-:-:S13]  /*5d00*/  ISETP.NE.AND.EX P4, PT, RZ, c[0x0][0x184], PT, P4 ;  /* 0x00006100ff007a0c */ /* 0x000fda0003f85340 */
[----:B------:R-:W-:Y:S05]  /*5d10*/  @P4 BRA `(.L_x_51409) ;  /* 0x0000002000004947 */ /* 0x000fea0003800000 */
[----:B------:R-:W-:Y:S05]  /*5d20*/  @P0 BRA `(.L_x_51410) ;  /* 0x0000005000000947 */ /* 0x000fea0003800000 */
[----:B------:R-:W-:Y:S05]  /*5d30*/  BRA `(.L_x_51411) ;  /* 0x0000005000007947 */ /* 0x000fea0003800000 */
.L_x_51409:
[----:B-----5:R-:W-:Y:S01]  /*5d40*/  FADD.FTZ R57, R45, R57 ;  /* 0x000000392d397221 */ /* 0x020fe20000010000 */
[----:B------:R-:W-:Y:S05]  /*5d50*/  BRA `(.L_x_51410) ;  /* 0x0000002000007947 */ /* 0x000fea0003800000 */
.L_x_51408:
[----:B-----5:R-:W-:-:S04]  /*5d60*/  FADD.FTZ R57, R41, R57 ;  /* 0x0000003929397221 */ /* 0x020fc80000010000 */
[----:B------:R-:W-:-:S05]  /*5d70*/  @P2 FADD.FTZ R57, R45, R57 ;  /* 0x000000392d392221 */ /* 0x000fca0000010000 */
.L_x_51410:
[----:B0----5:R-:W-:Y:S02]  /*5d80*/  MOV R53, R57 ;  /* 0x0000003900357202 */ /* 0x021fe40000000f00 */
.L_x_51411:
[----:B------:R-:W-:Y:S05]  /*5d90*/  @P3 BRA `(.L_x_51412) ;  /* 0x0000007000003947 */ /* 0x000fea0003800000 */
[----:B------:R-:W-:-:S04]  /*5da0*/  ISETP.NE.U32.AND P4, PT, RZ, c[0x0][0x180], PT ;  /* 0x00006000ff007a0c */ /* 0x000fc80003f85070 */
[----:B------:R-:W-:-:S13]  /*5db0*/  ISETP.NE.AND.EX P4, PT, RZ, c[0x0][0x184], PT, P4 ;  /* 0x00006100ff007a0c */ /* 0x000fda0003f85340 */
[----:B------:R-:W-:Y:S05]  /*5dc0*/  @P4 BRA `(.L_x_51413) ;  /* 0x0000002000004947 */ /* 0x000fea0003800000 */
[----:B------:R-:W-:Y:S05]  /*5dd0*/  @P0 BRA `(.L_x_51414) ;  /* 0x0000005000000947 */ /* 0x000fea0003800000 */
[----:B------:R-:W-:Y:S05]  /*5de0*/  BRA `(.L_x_51415) ;  /* 0x0000005000007947 */ /* 0x000fea0003800000 */
.L_x_51413:
[----:B-----5:R-:W-:Y:S01]  /*5df0*/  FADD.FTZ R58, R46, R58 ;  /* 0x0000003a2e3a7221 */ /* 0x020fe20000010000 */
[----:B------:R-:W-:Y:S05]  /*5e00*/  BRA `(.L_x_51414) ;  /* 0x0000002000007947 */ /* 0x000fea0003800000 */
.L_x_51412:
[----:B-----5:R-:W-:-:S04]  /*5e10*/  FADD.FTZ R58, R42, R58 ;  /* 0x0000003a2a3a7221 */ /* 0x020fc80000010000 */
[----:B------:R-:W-:-:S04]  /*5e20*/  @P2 FADD.FTZ R58, R46, R58 ;  /* 0x0000003a2e3a2221 */ /* 0x000fc80000010000 */
.L_x_51414:
[----:B0----5:R-:W-:-:S03]  /*5e30*/  IMAD.MOV.U32 R54, RZ, RZ, R58 ;  /* 0x000000ffff367224 */ /* 0x021fc600078e003a */
.L_x_51415:
[----:B------:R-:W-:Y:S05]  /*5e40*/  @P3 BRA `(.L_x_51416) ;  /* 0x0000007000003947 */ /* 0x000fea0003800000 */
[----:B------:R-:W-:-:S04]  /*5e50*/  ISETP.NE.U32.AND P2, PT, RZ, c[0x0][0x180], PT ;  /* 0x00006000ff007a0c */ /* 0x000fc80003f45070 */
[----:B------:R-:W-:-:S13]  /*5e60*/  ISETP.NE.AND.EX P2, PT, RZ, c[0x0][0x184], PT, P2 ;  /* 0x00006100ff007a0c */ /* 0x000fda0003f45320 */
[----:B------:R-:W-:Y:S05]  /*5e70*/  @P2 BRA `(.L_x_51417) ;  /* 0x0000002000002947 */ /* 0x000fea0003800000 */
[----:B------:R-:W-:Y:S05]  /*5e80*/  @P0 BRA `(.L_x_51418) ;  /* 0x0000005000000947 */ /* 0x000fea0003800000 */
[----:B------:R-:W-:Y:S05]  /*5e90*/  BRA `(.L_x_51419) ;  /* 0x0000005000007947 */ /* 0x000fea0003800000 */
.L_x_51417:
[----:B-----5:R-:W-:Y:S01]  /*5ea0*/  FADD.FTZ R59, R47, R59 ;  /* 0x0000003b2f3b7221 */ /* 0x020fe20000010000 */
[----:B------:R-:W-:Y:S05]  /*5eb0*/  BRA `(.L_x_51418) ;  /* 0x0000002000007947 */ /* 0x000fea0003800000 */
.L_x_51416:
[----:B-----5:R-:W-:-:S04]  /*5ec0*/  FADD.FTZ R59, R43, R59 ;  /* 0x0000003b2b3b7221 */ /* 0x020fc80000010000 */
[----:B------:R-:W-:-:S05]  /*5ed0*/  @P2 FADD.FTZ R59, R47, R59 ;  /* 0x0000003b2f3b2221 */ /* 0x000fca0000010000 */
.L_x_51418:
[----:B0----5:R-:W-:Y:S02]  /*5ee0*/  MOV R55, R59 ;  /* 0x0000003b00377202 */ /* 0x021fe40000000f00 */
.L_x_51419:
[----:B0-----:R-:W-:-:S04]  /*5ef0*/  @P0 LEA R132, P2, R35, c[0x0][0x188], 0x4 ;  /* 0x0000620023840a11 */ /* 0x001fc800078420ff */
[C---:B------:R-:W-:Y:S02]  /*5f00*/  @P0 LEA.HI.X R133, R35.reuse, c[0x0][0x18c], RZ, 0x4, P2 ;  /* 0x0000630023850a11 */ /* 0x040fe400010f24ff */
[----:B------:R-:W-:-:S03]  /*5f10*/  IADD3 R35, R35, 0x20, RZ ;  /* 0x0000002023237810 */ /* 0x000fc60007ffe0ff */
[----:B------:R0:W-:Y:S04]  /*5f20*/  @P0 STG.E.128 [R132.64], R52 ;  /* 0x0000003484000986 */ /* 0x0001e8000c101d04 */
.L_x_51403:
[----:B------:R-:W-:Y:S05]  /*5f30*/  BSYNC B0 ;  /* 0x0000000000007941 */ /* 0x000fea0003800000 */
.L_x_51402:
        /* <DEDUP_REMOVED lines=24> */
.L_x_51423:
[----:B-----5:R-:W-:Y:S01]  /*60c0*/  FADD.FTZ R60, R44, R60 ;  /* 0x0000003c2c3c7221 */ /* 0x020fe20000010000 */
[----:B------:R-:W-:Y:S05]  /*60d0*/  BRA `(.L_x_51424) ;  /* 0x0000002000007947 */ /* 0x000fea0003800000 */
.L_x_51422:
[----:B-----5:R-:W-:-:S04]  /*60e0*/  FADD.FTZ R60, R40, R60 ;  /* 0x0000003c283c7221 */ /* 0x020fc80000010000 */
[----:B------:R-:W-:-:S05]  /*60f0*/  @P2 FADD.FTZ R60, R44, R60 ;  /* 0x0000003c2c3c2221 */ /* 0x000fca0000010000 */
.L_x_51424:
[----:B0----5:R-:W-:Y:S02]  /*6100*/  MOV R52, R60 ;  /* 0x0000003c00347202 */ /* 0x021fe40000000f00 */
.L_x_51425:
[----:B------:R-:W-:Y:S05]  /*6110*/  @P3 BRA `(.L_x_51426) ;  /* 0x0000007000003947 */ /* 0x000fea0003800000 */
[----:B------:R-:W-:-:S04]  /*6120*/  ISETP.NE.U32.AND P4, PT, RZ, c[0x0][0x180], PT ;  /* 0x00006000ff007a0c */ /* 0x000fc80003f85070 */
[----:B------:R-:W-:-:S13]  /*6130*/  ISETP.NE.AND.EX P4, PT, RZ, c[0x0][0x184], PT, P4 ;  /* 0x00006100ff007a0c */ /* 0x000fda0003f85340 */
[----:B------:R-:W-:Y:S05]  /*6140*/  @P4 BRA `(.L_x_51427) ;  /* 0x0000002000004947 */ /* 0x000fea0003800000 */
[----:B------:R-:W-:Y:S05]  /*6150*/  @P0 BRA `(.L_x_51428) ;  /* 0x0000005000000947 */ /* 0x000fea0003800000 */
[----:B------:R-:W-:Y:S05]  /*6160*/  BRA `(.L_x_51429) ;  /* 0x0000005000007947 */ /* 0x000fea0003800000 */
.L_x_51427:
[----:B-----5:R-:W-:Y:S01]  /*6170*/  FADD.FTZ R61, R45, R61 ;  /* 0x0000003d2d3d7221 */ /* 0x020fe20000010000 */
[----:B------:R-:W-:Y:S05]  /*6180*/  BRA `(.L_x_51428) ;  /* 0x0000002000007947 */ /* 0x000fea0003800000 */
.L_x_51426:
[----:B-----5:R-:W-:-:S04]  /*6190*/  FADD.FTZ R61, R41, R61 ;  /* 0x0000003d293d7221 */ /* 0x020fc80000010000 */
[----:B------:R-:W-:-:S04]  /*61a0*/  @P2 FADD.FTZ R61, R45, R61 ;  /* 0x0000003d2d3d2221 */ /* 0x000fc80000010000 */
.L_x_51428:
[----:B0----5:R-:W-:-:S03]  /*61b0*/  IMAD.MOV.U32 R53, RZ, RZ, R61 ;  /* 0x000000ffff357224 */ /* 0x021fc600078e003d */
.L_x_51429:
[----:B------:R-:W-:Y:S05]  /*61c0*/  @P3 BRA `(.L_x_51430) ;  /* 0x0000007000003947 */ /* 0x000fea0003800000 */
[----:B------:R-:W-:-:S04]  /*61d0*/  ISETP.NE.U32.AND P4, PT, RZ, c[0x0][0x180], PT ;  /* 0x00006000ff007a0c */ /* 0x000fc80003f85070 */
[----:B------:R-:W-:-:S13]  /*61e0*/  ISETP.NE.AND.EX P4, PT, RZ, c[0x0][0x184], PT, P4 ;  /* 0x00006100ff007a0c */ /* 0x000fda0003f85340 */
[----:B------:R-:W-:Y:S05]  /*61f0*/  @P4 BRA `(.L_x_51431) ;  /* 0x0000002000004947 */ /* 0x000fea0003800000 */
[----:B------:R-:W-:Y:S05]  /*6200*/  @P0 BRA `(.L_x_51432) ;  /* 0x0000005000000947 */ /* 0x000fea0003800000 */
[----:B------:R-:W-:Y:S05]  /*6210*/  BRA `(.L_x_51433) ;  /* 0x0000005000007947 */ /* 0x000fea0003800000 */
.L_x_51431:
[----:B-----5:R-:W-:Y:S01]  /*6220*/  FADD.FTZ R62, R46, R62 ;  /* 0x0000003e2e3e7221 */ /* 0x020fe20000010000 */
[----:B------:R-:W-:Y:S05]  /*6230*/  BRA `(.L_x_51432) ;  /* 0x0000002000007947 */ /* 0x000fea0003800000 */
.L_x_51430:
[----:B-----5:R-:W-:-:S04]  /*6240*/  FADD.FTZ R62, R42, R62 ;  /* 0x0000003e2a3e7221 */ /* 0x020fc80000010000 */
[----:B------:R-:W-:-:S05]  /*6250*/  @P2 FADD.FTZ R62, R46, R62 ;  /* 0x0000003e2e3e2221 */ /* 0x000fca0000010000 */
.L_x_51432:
[----:B0----5:R-:W-:Y:S02]  /*6260*/  MOV R54, R62 ;  /* 0x0000003e00367202 */ /* 0x021fe40000000f00 */
.L_x_51433:
[----:B------:R-:W-:Y:S05]  /*6270*/  @P3 BRA `(.L_x_51434) ;  /* 0x0000007000003947 */ /* 0x000fea0003800000 */
[----:B------:R-:W-:-:S04]  /*6280*/  ISETP.NE.U32.AND P2, PT, RZ, c[0x0][0x180], PT ;  /* 0x00006000ff007a0c */ /* 0x000fc80003f45070 */
[----:B------:R-:W-:-:S13]  /*6290*/  ISETP.NE.AND.EX P2, PT, RZ, c[0x0][0x184], PT, P2 ;  /* 0x00006100ff007a0c */ /* 0x000fda0003f45320 */
[----:B------:R-:W-:Y:S05]  /*62a0*/  @P2 BRA `(.L_x_51435) ;  /* 0x0000002000002947 */ /* 0x000fea0003800000 */
[----:B------:R-:W-:Y:S05]  /*62b0*/  @P0 BRA `(.L_x_51436) ;  /* 0x0000005000000947 */ /* 0x000fea0003800000 */
[----:B------:R-:W-:Y:S05]  /*62c0*/  BRA `(.L_x_51437) ;  /* 0x0000005000007947 */ /* 0x000fea0003800000 */
.L_x_51435:
[----:B-----5:R-:W-:Y:S01]  /*62d0*/  FADD.FTZ R63, R47, R63 ;  /* 0x0000003f2f3f7221 */ /* 0x020fe20000010000 */
[----:B------:R-:W-:Y:S05]  /*62e0*/  BRA `(.L_x_51436) ;  /* 0x0000002000007947 */ /* 0x000fea0003800000 */
.L_x_51434:
[----:B-----5:R-:W-:-:S04]  /*62f0*/  FADD.FTZ R63, R43, R63 ;  /* 0x0000003f2b3f7221 */ /* 0x020fc80000010000 */
[----:B------:R-:W-:-:S04]  /*6300*/  @P2 FADD.FTZ R63, R47, R63 ;  /* 0x0000003f2f3f2221 */ /* 0x000fc80000010000 */
.L_x_51436:
[----:B0----5:R-:W-:-:S03]  /*6310*/  IMAD.MOV.U32 R55, RZ, RZ, R63 ;  /* 0x000000ffff377224 */ /* 0x021fc600078e003f */
.L_x_51437:
[----:B0-----:R-:W-:-:S04]  /*6320*/  @P0 LEA R132, P2, R35, c[0x0][0x188], 0x4 ;  /* 0x0000620023840a11 */ /* 0x001fc800078420ff */
[C---:B------:R-:W-:Y:S02]  /*6330*/  @P0 LEA.HI.X R133, R35.reuse, c[0x0][0x18c], RZ, 0x4, P2 ;  /* 0x0000630023850a11 */ /* 0x040fe400010f24ff */
[----:B------:R-:W-:-:S03]  /*6340*/  IADD3 R35, R35, 0x20, RZ ;  /* 0x0000002023237810 */ /* 0x000fc60007ffe0ff */
[----:B------:R0:W-:Y:S04]  /*6350*/  @P0 STG.E.128 [R132.64], R52 ;  /* 0x0000003484000986 */ /* 0x0001e8000c101d04 */
.L_x_51421:
[----:B------:R-:W-:Y:S05]  /*6360*/  BSYNC B0 ;  /* 0x0000000000007941 */ /* 0x000fea0003800000 */
.L_x_51420:
        /* <DEDUP_REMOVED lines=24> */
.L_x_51441:
[----:B-----5:R-:W-:Y:S01]  /*64f0*/  FADD.FTZ R64, R44, R64 ;  /* 0x000000402c407221 */ /* 0x020fe20000010000 */
[----:B------:R-:W-:Y:S05]  /*6500*/  BRA `(.L_x_51442) ;  /* 0x0000002000007947 */ /* 0x000fea0003800000 */
.L_x_51440:
[----:B-----5:R-:W-:-:S04]  /*6510*/  FADD.FTZ R64, R40, R64 ;  /* 0x0000004028407221 */ /* 0x020fc80000010000 */
[----:B------:R-:W-:-:S04]  /*6520*/  @P2 FADD.FTZ R64, R44, R64 ;  /* 0x000000402c402221 */ /* 0x000fc80000010000 */
.L_x_51442:
[----:B0----5:R-:W-:-:S03]  /*6530*/  IMAD.MOV.U32 R52, RZ, RZ, R64 ;  /* 0x000000ffff347224 */ /* 0x021fc600078e0040 */
.L_x_51443:
[----:B------:R-:W-:Y:S05]  /*6540*/  @P3 BRA `(.L_x_51444) ;  /* 0x0000007000003947 */ /* 0x000fea0003800000 */
[----:B------:R-:W-:-:S04]  /*6550*/  ISETP.NE.U32.AND P4, PT, RZ, c[0x0][0x180], PT ;  /* 0x00006000ff007a0c */ /* 0x000fc80003f85070 */
[----:B------:R-:W-:-:S13]  /*6560*/  ISETP.NE.AND.EX P4, PT, RZ, c[0x0][0x184], PT, P4 ;  /* 0x00006100ff007a0c */ /* 0x000fda0003f85340 */
[----:B------:R-:W-:Y:S05]  /*6570*/  @P4 BRA `(.L_x_51445) ;  /* 0x0000002000004947 */ /* 0x000fea0003800000 */
[----:B------:R-:W-:Y:S05]  /*6580*/  @P0 BRA `(.L_x_51446) ;  /* 0x0000005000000947 */ /* 0x000fea0003800000 */
[----:B------:R-:W-:Y:S05]  /*6590*/  BRA `(.L_x_51447) ;  /* 0x0000005000007947 */ /* 0x000fea0003800000 */
.L_x_51445:
[----:B-----5:R-:W-:Y:S01]  /*65a0*/  FADD.FTZ R65, R45, R65 ;  /* 0x000000412d417221 */ /* 0x020fe20000010000 */
[----:B------:R-:W-:Y:S05]  /*65b0*/  BRA `(.L_x_51446) ;  /* 0x0000002000007947 */ /* 0x000fea0003800000 */
.L_x_51444:
[----:B-----5:R-:W-:-:S04]  /*65c0*/  FADD.FTZ R65, R41, R65 ;  /* 0x0000004129417221 */ /* 0x020fc80000010000 */
[----:B------:R-:W-:-:S05]  /*65d0*/  @P2 FADD.FTZ R65, R45, R65 ;  /* 0x000000412d412221 */ /* 0x000fca0000010000 */
.L_x_51446:
[----:B0----5:R-:W-:Y:S02]  /*65e0*/  MOV R53, R65 ;  /* 0x0000004100357202 */ /* 0x021fe40000000f00 */
.L_x_51447:
[----:B------:R-:W-:Y:S05]  /*65f0*/  @P3 BRA `(.L_x_51448) ;  /* 0x0000007000003947 */ /* 0x000fea0003800000 */
[----:B------:R-:W-:-:S04]  /*6600*/  ISETP.NE.U32.AND P4, PT, RZ, c[0x0][0x180], PT ;  /* 0x00006000ff007a0c */ /* 0x000fc80003f85070 */
[----:B------:R-:W-:-:S13]  /*6610*/  ISETP.NE.AND.EX P4, PT, RZ, c[0x0][0x184], PT, P4 ;  /* 0x00006100ff007a0c */ /* 0x000fda0003f85340 */
[----:B------:R-:W-:Y:S05]  /*6620*/  @P4 BRA `(.L_x_51449) ;  /* 0x0000002000004947 */ /* 0x000fea0003800000 */
[----:B------:R-:W-:Y:S05]  /*6630*/  @P0 BRA `(.L_x_51450) ;  /* 0x0000005000000947 */ /* 0x000fea0003800000 */
[----:B------:R-:W-:Y:S05]  /*6640*/  BRA `(.L_x_51451) ;  /* 0x0000005000007947 */ /* 0x000fea0003800000 */
.L_x_51449:
[----:B-----5:R-:W-:Y:S01]  /*6650*/  FADD.FTZ R66, R46, R66 ;  /* 0x000000422e427221 */ /* 0x020fe20000010000 */
[----:B------:R-:W-:Y:S05]  /*6660*/  BRA `(.L_x_51450) ;  /* 0x0000002000007947 */ /* 0x000fea0003800000 */
.L_x_51448:
[----:B-----5:R-:W-:-:S04]  /*6670*/  FADD.FTZ R66, R42, R66 ;  /* 0x000000422a427221 */ /* 0x020fc80000010000 */
[----:B------:R-:W-:-:S04]  /*6680*/  @P2 FADD.FTZ R66, R46, R66 ;  /* 0x000000422e422221 */ /* 0x000fc80000010000 */
.L_x_51450:
[----:B0----5:R-:W-:-:S03]  /*6690*/  IMAD.MOV.U32 R54, RZ, RZ, R66 ;  /* 0x000000ffff367224 */ /* 0x021fc600078e0042 */
.L_x_51451:
[----:B------:R-:W-:Y:S05]  /*66a0*/  @P3 BRA `(.L_x_51452) ;  /* 0x0000007000003947 */ /* 0x000fea0003800000 */
[----:B------:R-:W-:-:S04]  /*66b0*/  ISETP.NE.U32.AND P2, PT, RZ, c[0x0][0x180], PT ;  /* 0x00006000ff007a0c */ /* 0x000fc80003f45070 */
[----:B------:R-:W-:-:S13]  /*66c0*/  ISETP.NE.AND.EX P2, PT, RZ, c[0x0][0x184], PT, P2 ;  /* 0x00006100ff007a0c */ /* 0x000fda0003f45320 */
[----:B------:R-:W-:Y:S05]  /*66d0*/  @P2 BRA `(.L_x_51453) ;  /* 0x0000002000002947 */ /* 0x000fea0003800000 */
[----:B------:R-:W-:Y:S05]  /*66e0*/  @P0 BRA `(.L_x_51454) ;  /* 0x0000005000000947 */ /* 0x000fea0003800000 */
[----:B------:R-:W-:Y:S05]  /*66f0*/  BRA `(.L_x_51455) ;  /* 0x0000005000007947 */ /* 0x000fea0003800000 */
.L_x_51453:
[----:B-----5:R-:W-:Y:S01]  /*6700*/  FADD.FTZ R67, R47, R67 ;  /* 0x000000432f437221 */ /* 0x020fe20000010000 */
[----:B------:R-:W-:Y:S05]  /*6710*/  BRA `(.L_x_51454) ;  /* 0x0000002000007947 */ /* 0x000fea0003800000 */
.L_x_51452:
[----:B-----5:R-:W-:-:S04]  /*6720*/  FADD.FTZ R67, R43, R67 ;  /* 0x000000432b437221 */ /* 0x020fc80000010000 */
[----:B------:R-:W-:-:S05]  /*6730*/  @P2 FADD.FTZ R67, R47, R67 ;  /* 0x000000432f432221 */ /* 0x000fca0000010000 */
.L_x_51454:
[----:B0----5:R-:W-:Y:S02]  /*6740*/  MOV R55, R67 ;  /* 0x0000004300377202 */ /* 0x021fe40000000f00 */
.L_x_51455:
[----:B0-----:R-:W-:-:S04]  /*6750*/  @P0 LEA R132, P2, R35, c[0x0][0x188], 0x4 ;  /* 0x0000620023840a11 */ /* 0x001fc800078420ff */
[C---:B------:R-:W-:Y:S02]  /*6760*/  @P0 LEA.HI.X R133, R35.reuse, c[0x0][0x18c], RZ, 0x4, P2 ;  /* 0x0000630023850a11 */ /* 0x040fe400010f24ff */
[----:B------:R-:W-:-:S03]  /*6770*/  IADD3 R35, R35, 0x20, RZ ;  /* 0x0000002023237810 */ /* 0x000fc60007ffe0ff */
[----:B------:R0:W-:Y:S04]  /*6780*/  @P0 STG.E.128 [R132.64], R52 ;  /* 0x0000003484000986 */ /* 0x0001e8000c101d04 */
.L_x_51439:
[----:B------:R-:W-:Y:S05]  /*6790*/  BSYNC B0 ;  /* 0x0000000000007941 */ /* 0x000fea0003800000 */
.L_x_51438:
        /* <DEDUP_REMOVED lines=24> */
.L_x_51459:
[----:B-----5:R-:W-:Y:S01]  /*6920*/  FADD.FTZ R68, R44, R68 ;  /* 0x000000442c447221 */ /* 0x020fe20000010000 */
[----:B------:R-:W-:Y:S05]  /*6930*/  BRA `(.L_x_51460) ;  /* 0x0000002000007947 */ /* 0x000fea0003800000 */
.L_x_51458:
[----:B-----5:R-:W-:-:S04]  /*6940*/  FADD.FTZ R68, R40, R68 ;  /* 0x0000004428447221 */ /* 0x020fc80000010000 */
[----:B------:R-:W-:-:S05]  /*6950*/  @P2 FADD.FTZ R68, R44, R68 ;  /* 0x000000442c442221 */ /* 0x000fca0000010000 */
.L_x_51460:
[----:B0----5:R-:W-:Y:S02]  /*6960*/  MOV R52, R68 ;  /* 0x0000004400347202 */ /* 0x021fe40000000f00 */
.L_x_51461:
[----:B------:R-:W-:Y:S05]  /*6970*/  @P3 BRA `(.L_x_51462) ;  /* 0x0000007000003947 */ /* 0x000fea0003800000 */
[----:B------:R-:W-:-:S04]  /*6980*/  ISETP.NE.U32.AND P4, PT, RZ, c[0x0][0x180], PT ;  /* 0x00006000ff007a0c */ /* 0x000fc80003f85070 */
[----:B------:R-:W-:-:S13]  /*6990*/  ISETP.NE.AND.EX P4, PT, RZ, c[0x0][0x184], PT, P4 ;  /* 0x00006100ff007a0c */ /* 0x000fda0003f85340 */
[----:B------:R-:W-:Y:S05]  /*69a0*/  @P4 BRA `(.L_x_51463) ;  /* 0x0000002000004947 */ /* 0x000fea0003800000 */
[----:B------:R-:W-:Y:S05]  /*69b0*/  @P0 BRA `(.L_x_51464) ;  /* 0x0000005000000947 */ /* 0x000fea0003800000 */
[----:B------:R-:W-:Y:S05]  /*69c0*/  BRA `(.L_x_51465) ;  /* 0x0000005000007947 */ /* 0x000fea0003800000 */
.L_x_51463:
[----:B-----5:R-:W-:Y:S01]  /*69d0*/  FADD.FTZ R69, R45, R69 ;  /* 0x000000452d457221 */ /* 0x020fe20000010000 */
[----:B------:R-:W-:Y:S05]  /*69e0*/  BRA `(.L_x_51464) ;  /* 0x0000002000007947 */ /* 0x000fea0003800000 */
.L_x_51462:
[----:B-----5:R-:W-:-:S04]  /*69f0*/  FADD.FTZ R69, R41, R69 ;  /* 0x0000004529457221 */ /* 0x020fc80000010000 */
[----:B------:R-:W-:-:S04]  /*6a00*/  @P2 FADD.FTZ R69, R45, R69 ;  /* 0x000000452d452221 */ /* 0x000fc80000010000 */
.L_x_51464:
[----:B0----5:R-:W-:-:S03]  /*6a10*/  IMAD.MOV.U32 R53, RZ, RZ, R69 ;  /* 0x000000ffff357224 */ /* 0x021fc600078e0045 */
.L_x_51465:
[----:B------:R-:W-:Y:S05]  /*6a20*/  @P3 BRA `(.L_x_51466) ;  /* 0x0000007000003947 */ /* 0x000fea0003800000 */
[----:B------:R-:W-:-:S04]  /*6a30*/  ISETP.NE.U32.AND P4, PT, RZ, c[0x0][0x180], PT ;  /* 0x00006000ff007a0c */ /* 0x000fc80003f85070 */
[----:B------:R-:W-:-:S13]  /*6a40*/  ISETP.NE.AND.EX P4, PT, RZ, c[0x0][0x184], PT, P4 ;  /* 0x00006100ff007a0c */ /* 0x000fda0003f85340 */
[----:B------:R-:W-:Y:S05]  /*6a50*/  @P4 BRA `(.L_x_51467) ;  /* 0x0000002000004947 */ /* 0x000fea0003800000 */
[----:B------:R-:W-:Y:S05]  /*6a60*/  @P0 BRA `(.L_x_51468) ;  /* 0x0000005000000947 */ /* 0x000fea0003800000 */
[----:B------:R-:W-:Y:S05]  /*6a70*/  BRA `(.L_x_51469) ;  /* 0x0000005000007947 */ /* 0x000fea0003800000 */
.L_x_51467:
[----:B-----5:R-:W-:Y:S01]  /*6a80*/  FADD.FTZ R70, R46, R70 ;  /* 0x000000462e467221 */ /* 0x020fe20000010000 */
[----:B------:R-:W-:Y:S05]  /*6a90*/  BRA `(.L_x_51468) ;  /* 0x0000002000007947 */ /* 0x000fea0003800000 */
.L_x_51466:
[----:B-----5:R-:W-:-:S04]  /*6aa0*/  FADD.FTZ R70, R42, R70 ;  /* 0x000000462a467221 */ /* 0x020fc80000010000 */
[----:B------:R-:W-:-:S05]  /*6ab0*/  @P2 FADD.FTZ R70, R46, R70 ;  /* 0x000000462e462221 */ /* 0x000fca0000010000 */
.L_x_51468:
[----:B0----5:R-:W-:Y:S02]  /*6ac0*/  MOV R54, R70 ;  /* 0x0000004600367202 */ /* 0x021fe40000000f00 */
.L_x_51469:
[----:B------:R-:W-:Y:S05]  /*6ad0*/  @P3 BRA `(.L_x_51470) ;  /* 0x0000007000003947 */ /* 0x000fea0003800000 */
[----:B------:R-:W-:-:S04]  /*6ae0*/  ISETP.NE.U32.AND P2, PT, RZ, c[0x0][0x180], PT ;  /* 0x00006000ff007a0c */ /* 0x000fc80003f45070 */
[----:B------:R-:W-:-:S13]  /*6af0*/  ISETP.NE.AND.EX P2, PT, RZ, c[0x0][0x184], PT, P2 ;  /* 0x00006100ff007a0c */ /* 0x000fda0003f45320 */
[----:B------:R-:W-:Y:S05]  /*6b00*/  @P2 BRA `(.L_x_51471) ;  /* 0x0000002000002947 */ /* 0x000fea0003800000 */
[----:B------:R-:W-:Y:S05]  /*6b10*/  @P0 BRA `(.L_x_51472) ;  /* 0x0000005000000947 */ /* 0x000fea0003800000 */
[----:B------:R-:W-:Y:S05]  /*6b20*/  BRA `(.L_x_51473) ;  /* 0x0000005000007947 */ /* 0x000fea0003800000 */
.L_x_51471:
[----:B-----5:R-:W-:Y:S01]  /*6b30*/  FADD.FTZ R71, R47, R71 ;  /* 0x000000472f477221 */ /* 0x020fe20000010000 */
[----:B------:R-:W-:Y:S05]  /*6b40*/  BRA `(.L_x_51472) ;  /* 0x0000002000007947 */ /* 0x000fea0003800000 */
.L_x_51470:
[----:B-----5:R-:W-:-:S04]  /*6b50*/  FADD.FTZ R71, R43, R71 ;  /* 0x000000472b477221 */ /* 0x020fc80000010000 */
[----:B------:R-:W-:-:S04]  /*6b60*/  @P2 FADD.FTZ R71, R47, R71 ;  /* 0x000000472f472221 */ /* 0x000fc80000010000 */
.L_x_51472:
[----:B0----5:R-:W-:-:S03]  /*6b70*/  IMAD.MOV.U32 R55, RZ, RZ, R71 ;  /* 0x000000ffff377224 */ /* 0x021fc600078e0047 */
.L_x_51473:
[----:B0-----:R-:W-:-:S04]  /*6b80*/  @P0 LEA R132, P2, R35, c[0x0][0x188], 0x4 ;  /* 0x0000620023840a11 */ /* 0x001fc800078420ff */
[C---:B------:R-:W-:Y:S02]  /*6b90*/  @P0 LEA.HI.X R133, R35.reuse, c[0x0][0x18c], RZ, 0x4, P2 ;  /* 0x0000630023850a11 */ /* 0x040fe400010f24ff */
[----:B------:R-:W-:-:S03]  /*6ba0*/  IADD3 R35, R35, 0x20, RZ ;  /* 0x0000002023237810 */ /* 0x000fc60007ffe0ff */
[----:B------:R0:W-:Y:S04]  /*6bb0*/  @P0 STG.E.128 [R132.64], R52 ;  /* 0x0000003484000986 */ /* 0x0001e8000c101d04 */
.L_x_51457:
[----:B------:R-:W-:Y:S05]  /*6bc0*/  BSYNC B0 ;  /* 0x0000000000007941 */ /* 0x000fea0003800000 */
.L_x_51456:
        /* <DEDUP_REMOVED lines=24> */
.L_x_51477:
[----:B-----5:R-:W-:Y:S01]  /*6d50*/  FADD.FTZ R72, R44, R72 ;  /* 0x000000482c487221 */ /* 0x020fe20000010000 */
[----:B------:R-:W-:Y:S05]  /*6d60*/  BRA `(.L_x_51478) ;  /* 0x0000002000007947 */ /* 0x000fea0003800000 */
.L_x_51476:
[----:B-----5:R-:W-:-:S04]  /*6d70*/  FADD.FTZ R72, R40, R72 ;  /* 0x0000004828487221 */ /* 0x020fc80000010000 */
[----:B------:R-:W-:-:S04]  /*6d80*/  @P2 FADD.FTZ R72, R44, R72 ;  /* 0x000000482c482221 */ /* 0x000fc80000010000 */
.L_x_51478:
[----:B0----5:R-:W-:-:S03]  /*6d90*/  IMAD.MOV.U32 R52, RZ, RZ, R72 ;  /* 0x000000ffff347224 */ /* 0x021fc600078e0048 */
.L_x_51479:
[----:B------:R-:W-:Y:S05]  /*6da0*/  @P3 BRA `(.L_x_51480) ;  /* 0x0000007000003947 */ /* 0x000fea0003800000 */
[----:B------:R-:W-:-:S04]  /*6db0*/  ISETP.NE.U32.AND P4, PT, RZ, c[0x0][0x180], PT ;  /* 0x00006000ff007a0c */ /* 0x000fc80003f85070 */
[----:B------:R-:W-:-:S13]  /*6dc0*/  ISETP.NE.AND.EX P4, PT, RZ, c[0x0][0x184], PT, P4 ;  /* 0x00006100ff007a0c */ /* 0x000fda0003f85340 */
[----:B------:R-:W-:Y:S05]  /*6dd0*/  @P4 BRA `(.L_x_51481) ;  /* 0x0000002000004947 */ /* 0x000fea0003800000 */
[----:B------:R-:W-:Y:S05]  /*6de0*/  @P0 BRA `(.L_x_51482) ;  /* 0x0000005000000947 */ /* 0x000fea0003800000 */
[----:B------:R-:W-:Y:S05]  /*6df0*/  BRA `(.L_x_51483) ;  /* 0x0000005000007947 */ /* 0x000fea0003800000 */
.L_x_51481:
[----:B-----5:R-:W-:Y:S01]  /*6e00*/  FADD.FTZ R73, R45, R73 ;  /* 0x000000492d497221 */ /* 0x020fe20000010000 */
[----:B------:R-:W-:Y:S05]  /*6e10*/  BRA `(.L_x_51482) ;  /* 0x0000002000007947 */ /* 0x000fea0003800000 */
.L_x_51480:
[----:B-----5:R-:W-:-:S04]  /*6e20*/  FADD.FTZ R73, R41, R73 ;  /* 0x0000004929497221 */ /* 0x020fc80000010000 */
[----:B------:R-:W-:-:S05]  /*6e30*/  @P2 FADD.FTZ R73, R45, R73 ;  /* 0x000000492d492221 */ /* 0x000fca0000010000 */
.L_x_51482:
[----:B0----5:R-:W-:Y:S02]  /*6e40*/  MOV R53, R73 ;  /* 0x0000004900357202 */ /* 0x021fe40000000f00 */
.L_x_51483:
[----:B------:R-:W-:Y:S05]  /*6e50*/  @P3 BRA `(.L_x_51484) ;  /* 0x0000007000003947 */ /* 0x000fea0003800000 */
[----:B------:R-:W-:-:S04]  /*6e60*/  ISETP.NE.U32.AND P4, PT, RZ, c[0x0][0x180], PT ;  /* 0x00006000ff007a0c */ /* 0x000fc80003f85070 */
[----:B------:R-:W-:-:S13]  /*6e70*/  ISETP.NE.AND.EX P4, PT, RZ, c[0x0][0x184], PT, P4 ;  /* 0x00006100ff007a0c */ /* 0x000fda0003f85340 */
[----:B------:R-:W-:Y:S05]  /*6e80*/  @P4 BRA `(.L_x_51485) ;  /* 0x0000002000004947 */ /* 0x000fea0003800000 */
[----:B------:R-:W-:Y:S05]  /*6e90*/  @P0 BRA `(.L_x_51486) ;  /* 0x0000005000000947 */ /* 0x000fea0003800000 */
[----:B------:R-:W-:Y:S05]  /*6ea0*/  BRA `(.L_x_51487) ;  /* 0x0000005000007947 */ /* 0x000fea0003800000 */
.L_x_51485:
[----:B-----5:R-:W-:Y:S01]  /*6eb0*/  FADD.FTZ R74, R46, R74 ;  /* 0x0000004a2e4a7221 */ /* 0x020fe20000010000 */
[----:B------:R-:W-:Y:S05]  /*6ec0*/  BRA `(.L_x_51486) ;  /* 0x0000002000007947 */ /* 0x000fea0003800000 */
.L_x_51484:
[----:B-----5:R-:W-:-:S04]  /*6ed0*/  FADD.FTZ R74, R42, R74 ;  /* 0x0000004a2a4a7221 */ /* 0x020fc80000010000 */
[----:B------:R-:W-:-:S04]  /*6ee0*/  @P2 FADD.FTZ R74, R46, R74 ;  /* 0x0000004a2e4a2221 */ /* 0x000fc80000010000 */
.L_x_51486:
[----:B0----5:R-:W-:-:S03]  /*6ef0*/  IMAD.MOV.U32 R54, RZ, RZ, R74 ;  /* 0x000000ffff367224 */ /* 0x021fc600078e004a */
.L_x_51487:
[----:B------:R-:W-:Y:S05]  /*6f00*/  @P3 BRA `(.L_x_51488) ;  /* 0x0000007000003947 */ /* 0x000fea0003800000 */
[----:B------:R-:W-:-:S04]  /*6f10*/  ISETP.NE.U32.AND P2, PT, RZ, c[0x0][0x180], PT ;  /* 0x00006000ff007a0c */ /* 0x000fc80003f45070 */
[----:B------:R-:W-:-:S13]  /*6f20*/  ISETP.NE.AND.EX P2, PT, RZ, c[0x0][0x184], PT, P2 ;  /* 0x00006100ff007a0c */ /* 0x000fda0003f45320 */
[----:B------:R-:W-:Y:S05]  /*6f30*/  @P2 BRA `(.L_x_51489) ;  /* 0x0000002000002947 */ /* 0x000fea0003800000 */
[----:B------:R-:W-:Y:S05]  /*6f40*/  @P0 BRA `(.L_x_51490) ;  /* 0x0000005000000947 */ /* 0x000fea0003800000 */
[----:B------:R-:W-:Y:S05]  /*6f50*/  BRA `(.L_x_51491) ;  /* 0x0000005000007947 */ /* 0x000fea0003800000 */
.L_x_51489:
[----:B-----5:R-:W-:Y:S01]  /*6f60*/  FADD.FTZ R75, R47, R75 ;  /* 0x0000004b2f4b7221 */ /* 0x020fe20000010000 */
[----:B------:R-:W-:Y:S05]  /*6f70*/  BRA `(.L_x_51490) ;  /* 0x0000002000007947 */ /* 0x000fea0003800000 */
.L_x_51488:
[----:B-----5:R-:W-:-:S04]  /*6f80*/  FADD.FTZ R75, R43, R75 ;  /* 0x0000004b2b4b7221 */ /* 0x020fc80000010000 */
[----:B------:R-:W-:-:S05]  /*6f90*/  @P2 FADD.FTZ R75, R47, R75 ;  /* 0x0000004b2f4b2221 */ /* 0x000fca0000010000 */
.L_x_51490:
[----:B0----5:R-:W-:Y:S02]  /*6fa0*/  MOV R55, R75 ;  /* 0x0000004b00377202 */ /* 0x021fe40000000f00 */
.L_x_51491:
[----:B0-----:R-:W-:-:S04]  /*6fb0*/  @P0 LEA R132, P2, R35, c[0x0][0x188], 0x4 ;  /* 0x0000620023840a11 */ /* 0x001fc800078420ff */
[C---:B------:R-:W-:Y:S02]  /*6fc0*/  @P0 LEA.HI.X R133, R35.reuse, c[0x0][0x18c], RZ, 0x4, P2 ;  /* 0x0000630023850a11 */ /* 0x040fe400010f24ff */
[----:B------:R-:W-:-:S03]  /*6fd0*/  IADD3 R35, R35, 0x20, RZ ;  /* 0x0000002023237810 */ /* 0x000fc60007ffe0ff */
[----:B------:R0:W-:Y:S04]  /*6fe0*/  @P0 STG.E.128 [R132.64], R52 ;  /* 0x0000003484000986 */ /* 0x0001e8000c101d04 */
.L_x_51475:
[----:B------:R-:W-:Y:S05]  /*6ff0*/  BSYNC B0 ;  /* 0x0000000000007941 */ /* 0x000fea0003800000 */
.L_x_51474:
        /* <DEDUP_REMOVED lines=24> */
.L_x_51495:
[----:B-----5:R-:W-:Y:S01]  /*7180*/  FADD.FTZ R76, R44, R76 ;  /* 0x0000004c2c4c7221 */ /* 0x020fe20000010000 */
[----:B------:R-:W-:Y:S05]  /*7190*/  BRA `(.L_x_51496) ;  /* 0x0000002000007947 */ /* 0x000fea0003800000 */
.L_x_51494:
[----:B-----5:R-:W-:-:S04]  /*71a0*/  FADD.FTZ R76, R40, R76 ;  /* 0x0000004c284c7221 */ /* 0x020fc80000010000 */
[----:B------:R-:W-:-:S05]  /*71b0*/  @P2 FADD.FTZ R76, R44, R76 ;  /* 0x0000004c2c4c2221 */ /* 0x000fca0000010000 */
.L_x_51496:
[----:B0----5:R-:W-:Y:S02]  /*71c0*/  MOV R52, R76 ;  /* 0x0000004c00347202 */ /* 0x021fe40000000f00 */
.L_x_51497:
[----:B------:R-:W-:Y:S05]  /*71d0*/  @P3 BRA `(.L_x_51498) ;  /* 0x0000007000003947 */ /* 0x000fea0003800000 */
[----:B------:R-:W-:-:S04]  /*71e0*/  ISETP.NE.U32.AND P4, PT, RZ, c[0x0][0x180], PT ;  /* 0x00006000ff007a0c */ /* 0x000fc80003f85070 */
[----:B------:R-:W-:-:S13]  /*71f0*/  ISETP.NE.AND.EX P4, PT, RZ, c[0x0][0x184], PT, P4 ;  /* 0x00006100ff007a0c */ /* 0x000fda0003f85340 */
[----:B------:R-:W-:Y:S05]  /*7200*/  @P4 BRA `(.L_x_51499) ;  /* 0x0000002000004947 */ /* 0x000fea0003800000 */
[----:B------:R-:W-:Y:S05]  /*7210*/  @P0 BRA `(.L_x_51500) ;  /* 0x0000005000000947 */ /* 0x000fea0003800000 */
[----:B------:R-:W-:Y:S05]  /*7220*/  BRA `(.L_x_51501) ;  /* 0x0000005000007947 */ /* 0x000fea0003800000 */
.L_x_51499:
[----:B-----5:R-:W-:Y:S01]  /*7230*/  FADD.FTZ R77, R45, R77 ;  /* 0x0000004d2d4d7221 */ /* 0x020fe20000010000 */
[----:B------:R-:W-:Y:S05]  /*7240*/  BRA `(.L_x_51500) ;  /* 0x0000002000007947 */ /* 0x000fea0003800000 */
.L_x_51498:
[----:B-----5:R-:W-:-:S04]  /*7250*/  FADD.FTZ R77, R41, R77 ;  /* 0x0000004d294d7221 */ /* 0x020fc80000010000 */
[----:B------:R-:W-:-:S04]  /*7260*/  @P2 FADD.FTZ R77, R45, R77 ;  /* 0x0000004d2d4d2221 */ /* 0x000fc80000010000 */
.L_x_51500:
[----:B0----5:R-:W-:-:S03]  /*7270*/  IMAD.MOV.U32 R53, RZ, RZ, R77 ;  /* 0x000000ffff357224 */ /* 0x021fc600078e004d */
.L_x_51501:
[----:B------:R-:W-:Y:S05]  /*7280*/  @P3 BRA `(.L_x_51502) ;  /* 0x0000007000003947 */ /* 0x000fea0003800000 */
[----:B------:R-:W-:-:S04]  /*7290*/  ISETP.NE.U32.AND P4, PT, RZ, c[0x0][0x180], PT ;  /* 0x00006000ff007a0c */ /* 0x000fc80003f85070 */
[----:B------:R-:W-:-:S13]  /*72a0*/  ISETP.NE.AND.EX P4, PT, RZ, c[0x0][0x184], PT, P4 ;  /* 0x00006100ff007a0c */ /* 0x000fda0003f85340 */
[----:B------:R-:W-:Y:S05]  /*72b0*/  @P4 BRA `(.L_x_51503) ;  /* 0x0000002000004947 */ /* 0x000fea0003800000 */
[----:B------:R-:W-:Y:S05]  /*72c0*/  @P0 BRA `(.L_x_51504) ;  /* 0x0000005000000947 */ /* 0x000fea0003800000 */
[----:B------:R-:W-:Y:S05]  /*72d0*/  BRA `(.L_x_51505) ;  /* 0x0000005000007947 */ /* 0x000fea0003800000 */
.L_x_51503:
[----:B-----5:R-:W-:Y:S01]  /*72e0*/  FADD.FTZ R78, R46, R78 ;  /* 0x0000004e2e4e7221 */ /* 0x020fe20000010000 */
[----:B------:R-:W-:Y:S05]  /*72f0*/  BRA `(.L_x_51504) ;  /* 0x0000002000007947 */ /* 0x000fea0003800000 */
.L_x_51502:
[----:B-----5:R-:W-:-:S04]  /*7300*/  FADD.FTZ R78, R42, R78 ;  /* 0x0000004e2a4e7221 */ /* 0x020fc80000010000 */
[----:B------:R-:W-:-:S05]  /*7310*/  @P2 FADD.FTZ R78, R46, R78 ;  /* 0x0000004e2e4e2221 */ /* 0x000fca0000010000 */
.L_x_51504:
[----:B0----5:R-:W-:Y:S02]  /*7320*/  MOV R54, R78 ;  /* 0x0000004e00367202 */ /* 0x021fe40000000f00 */
.L_x_51505:
[----:B------:R-:W-:Y:S05]  /*7330*/  @P3 BRA `(.L_x_51506) ;  /* 0x0000007000003947 */ /* 0x000fea0003800000 */
[----:B------:R-:W-:-:S04]  /*7340*/  ISETP.NE.U32.AND P2, PT, RZ, c[0x0][0x180], PT ;  /* 0x00006000ff007a0c */ /* 0x000fc80003f45070 */
[----:B------:R-:W-:-:S13]  /*7350*/  ISETP.NE.AND.EX P2, PT, RZ, c[0x0][0x184], PT, P2 ;  /* 0x00006100ff007a0c */ /* 0x000fda0003f45320 */
[----:B------:R-:W-:Y:S05]  /*7360*/  @P2 BRA `(.L_x_51507) ;  /* 0x0000002000002947 */ /* 0x000fea0003800000 */
[----:B------:R-:W-:Y:S05]  /*7370*/  @P0 BRA `(.L_x_51508) ;  /* 0x0000005000000947 */ /* 0x000fea0003800000 */
[----:B------:R-:W-:Y:S05]  /*7380*/  BRA `(.L_x_51509) ;  /* 0x0000005000007947 */ /* 0x000fea0003800000 */
.L_x_51507:
[----:B-----5:R-:W-:Y:S01]  /*7390*/  FADD.FTZ R79, R47, R79 ;  /* 0x0000004f2f4f7221 */ /* 0x020fe20000010000 */
[----:B------:R-:W-:Y:S05]  /*73a0*/  BRA `(.L_x_51508) ;  /* 0x0000002000007947 */ /* 0x000fea0003800000 */
.L_x_51506:
[----:B-----5:R-:W-:-:S04]  /*73b0*/  FADD.FTZ R79, R43, R79 ;  /* 0x0000004f2b4f7221 */ /* 0x020fc80000010000 */
[----:B------:R-:W-:-:S04]  /*73c0*/  @P2 FADD.FTZ R79, R47, R79 ;  /* 0x0000004f2f4f2221 */ /* 0x000fc80000010000 */
.L_x_51508:
[----:B0----5:R-:W-:-:S03]  /*73d0*/  IMAD.MOV.U32 R55, RZ, RZ, R79 ;  /* 0x000000ffff377224 */ /* 0x021fc600078e004f */
.L_x_51509:
[----:B0-----:R-:W-:-:S04]  /*73e0*/  @P0 LEA R132, P2, R35, c[0x0][0x188], 0x4 ;  /* 0x0000620023840a11 */ /* 0x001fc800078420ff */
[C---:B------:R-:W-:Y:S02]  /*73f0*/  @P0 LEA.HI.X R133, R35.reuse, c[0x0][0x18c], RZ, 0x4, P2 ;  /* 0x0000630023850a11 */ /* 0x040fe400010f24ff */
[----:B------:R-:W-:-:S03]  /*7400*/  IADD3 R35, R35, 0x20, RZ ;  /* 0x0000002023237810 */ /* 0x000fc60007ffe0ff */
[----:B------:R0:W-:Y:S04]  /*7410*/  @P0 STG.E.128 [R132.64], R52 ;  /* 0x0000003484000986 */ /* 0x0001e8000c101d04 */
.L_x_51493:
[----:B------:R-:W-:Y:S05]  /*7420*/  BSYNC B0 ;  /* 0x0000000000007941 */ /* 0x000fea0003800000 */
.L_x_51492:
        /* <DEDUP_REMOVED lines=24> */
.L_x_51513:
[----:B-----5:R-:W-:Y:S01]  /*75b0*/  FADD.FTZ R80, R44, R80 ;  /* 0x000000502c507221 */ /* 0x020fe20000010000 */
[----:B------:R-:W-:Y:S05]  /*75c0*/  BRA `(.L_x_51514) ;  /* 0x0000002000007947 */ /* 0x000fea0003800000 */
.L_x_51512:
[----:B-----5:R-:W-:-:S04]  /*75d0*/  FADD.FTZ R80, R40, R80 ;  /* 0x0000005028507221 */ /* 0x020fc80000010000 */
[----:B------:R-:W-:-:S04]  /*75e0*/  @P2 FADD.FTZ R80, R44, R80 ;  /* 0x000000502c502221 */ /* 0x000fc80000010000 */
.L_x_51514:
[----:B0----5:R-:W-:-:S03]  /*75f0*/  IMAD.MOV.U32 R52, RZ, RZ, R80 ;  /* 0x000000ffff347224 */ /* 0x021fc600078e0050 */
.L_x_51515:
[----:B------:R-:W-:Y:S05]  /*7600*/  @P3 BRA `(.L_x_51516) ;  /* 0x0000007000003947 */ /* 0x000fea0003800000 */
[----:B------:R-:W-:-:S04]  /*7610*/  ISETP.NE.U32.AND P4, PT, RZ, c[0x0][0x180], PT ;  /* 0x00006000ff007a0c */ /* 0x000fc80003f85070 */
[----:B------:R-:W-:-:S13]  /*7620*/  ISETP.NE.AND.EX P4, PT, RZ, c[0x0][0x184], PT, P4 ;  /* 0x00006100ff007a0c */ /* 0x000fda0003f85340 */
[----:B------:R-:W-:Y:S05]  /*7630*/  @P4 BRA `(.L_x_51517) ;  /* 0x0000002000004947 */ /* 0x000fea0003800000 */
[----:B------:R-:W-:Y:S05]  /*7640*/  @P0 BRA `(.L_x_51518) ;  /* 0x0000005000000947 */ /* 0x000fea0003800000 */
[----:B------:R-:W-:Y:S05]  /*7650*/  BRA `(.L_x_51519) ;  /* 0x0000005000007947 */ /* 0x000fea0003800000 */
.L_x_51517:
[----:B-----5:R-:W-:Y:S01]  /*7660*/  FADD.FTZ R81, R45, R81 ;  /* 0x000000512d517221 */ /* 0x020fe20000010000 */
[----:B------:R-:W-:Y:S05]  /*7670*/  BRA `(.L_x_51518) ;  /* 0x0000002000007947 */ /* 0x000fea0003800000 */
.L_x_51516:
[----:B-----5:R-:W-:-:S04]  /*7680*/  FADD.FTZ R81, R41, R81 ;  /* 0x0000005129517221 */ /* 0x020fc80000010000 */
[----:B------:R-:W-:-:S05]  /*7690*/  @P2 FADD.FTZ R81, R45, R81 ;  /* 0x000000512d512221 */ /* 0x000fca0000010000 */
.L_x_51518:
[----:B0----5:R-:W-:Y:S02]  /*76a0*/  MOV R53, R81 ;  /* 0x0000005100357202 */ /* 0x021fe40000000f00 */
.L_x_51519:
[----:B------:R-:W-:Y:S05]  /*76b0*/  @P3 BRA `(.L_x_51520) ;  /* 0x0000007000003947 */ /* 0x000fea0003800000 */
[----:B------:R-:W-:-:S04]  /*76c0*/  ISETP.NE.U32.AND P4, PT, RZ, c[0x0][0x180], PT ;  /* 0x00006000ff007a0c */ /* 0x000fc80003f85070 */
[----:B------:R-:W-:-:S13]  /*76d0*/  ISETP.NE.AND.EX P4, PT, RZ, c[0x0][0x184], PT, P4 ;  /* 0x00006100ff007a0c */ /* 0x000fda0003f85340 */
[----:B------:R-:W-:Y:S05]  /*76e0*/  @P4 BRA `(.L_x_51521) ;  /* 0x0000002000004947 */ /* 0x000fea0003800000 */
[----:B------:R-:W-:Y:S05]  /*76f0*/  @P0 BRA `(.L_x_51522) ;  /* 0x0000005000000947 */ /* 0x000fea0003800000 */
[----:B------:R-:W-:Y:S05]  /*7700*/  BRA `(.L_x_51523) ;  /* 0x0000005000007947 */ /* 0x000fea0003800000 */
.L_x_51521:
[----:B-----5:R-:W-:Y:S01]  /*7710*/  FADD.FTZ R82, R46, R82 ;  /* 0x000000522e527221 */ /* 0x020fe20000010000 */
[----:B------:R-:W-:Y:S05]  /*7720*/  BRA `(.L_x_51522) ;  /* 0x0000002000007947 */ /* 0x000fea0003800000 */
.L_x_51520:
[----:B-----5:R-:W-:-:S04]  /*7730*/  FADD.FTZ R82, R42, R82 ;  /* 0x000000522a527221 */ /* 0x020fc80000010000 */
[----:B------:R-:W-:-:S04]  /*7740*/  @P2 FADD.FTZ R82, R46, R82 ;  /* 0x000000522e522221 */ /* 0x000fc80000010000 */
.L_x_51522:
[----:B0----5:R-:W-:-:S03]  /*7750*/  IMAD.MOV.U32 R54, RZ, RZ, R82 ;  /* 0x000000ffff367224 */ /* 0x021fc600078e0052 */
.L_x_51523:
[----:B------:R-:W-:Y:S05]  /*7760*/  @P3 BRA `(.L_x_51524) ;  /* 0x0000007000003947 */ /* 0x000fea0003800000 */
[----:B------:R-:W-:-:S04]  /*7770*/  ISETP.NE.U32.AND P2, PT, RZ, c[0x0][0x180], PT ;  /* 0x00006000ff007a0c */ /* 0x000fc80003f45070 */
[----:B------:R-:W-:-:S13]  /*7780*/  ISETP.NE.AND.EX P2, PT, RZ, c[0x0][0x184], PT, P2 ;  /* 0x00006100ff007a0c */ /* 0x000fda0003f45320 */
[----:B------:R-:W-:Y:S05]  /*7790*/  @P2 BRA `(.L_x_51525) ;  /* 0x0000002000002947 */ /* 0x000fea0003800000 */
[----:B------:R-:W-:Y:S05]  /*77a0*/  @P0 BRA `(.L_x_51526) ;  /* 0x0000005000000947 */ /* 0x000fea0003800000 */
[----:B------:R-:W-:Y:S05]  /*77b0*/  BRA `(.L_x_51527) ;  /* 0x0000005000007947 */ /* 0x000fea0003800000 */
.L_x_51525:
[----:B-----5:R-:W-:Y:S01]  /*77c0*/  FADD.FTZ R83, R47, R83 ;  /* 0x000000532f537221 */ /* 0x020fe20000010000 */
[----:B------:R-:W-:Y:S05]  /*77d0*/  BRA `(.L_x_51526) ;  /* 0x0000002000007947 */ /* 0x000fea0003800000 */
.L_x_51524:
[----:B-----5:R-:W-:-:S04]  /*77e0*/  FADD.FTZ R83, R43, R83 ;  /* 0x000000532b537221 */ /* 0x020fc80000010000 */
[----:B------:R-:W-:-:S05]  /*77f0*/  @P2 FADD.FTZ R83, R47, R83 ;  /* 0x000000532f532221 */ /* 0x000fca0000010000 */
.L_x_51526:
[----:B0----5:R-:W-:Y:S02]  /*7800*/  MOV R55, R83 ;  /* 0x0000005300377202 */ /* 0x021fe40000000f00 */
.L_x_51527:
[----:B0-----:R-:W-:-:S04]  /*7810*/  @P0 LEA R132, P2, R35, c[0x0][0x188], 0x4 ;  /* 0x0000620023840a11 */ /* 0x001fc800078420ff */
[C---:B------:R-:W-:Y:S02]  /*7820*/  @P0 LEA.HI.X R133, R35.reuse, c[0x0][0x18c], RZ, 0x4, P2 ;  /* 0x0000630023850a11 */ /* 0x040fe400010f24ff */
[----:B------:R-:W-:-:S03]  /*7830*/  IADD3 R35, R35, 0x20, RZ ;  /* 0x0000002023237810 */ /* 0x000fc60007ffe0ff */
[----:B------:R0:W-:Y:S04]  /*7840*/  @P0 STG.E.128 [R132.64], R52 ;  /* 0x0000003484000986 */ /* 0x0001e8000c101d04 */
.L_x_51511:
[----:B------:R-:W-:Y:S05]  /*7850*/  BSYNC B0 ;  /* 0x0000000000007941 */ /* 0x000fea0003800000 */
.L_x_51510:
        /* <DEDUP_REMOVED lines=24> */
.L_x_51531:
[----:B-----5:R-:W-:Y:S01]  /*79e0*/  FADD.FTZ R84, R44, R84 ;  /* 0x000000542c547221 */ /* 0x020fe20000010000 */
[----:B------:R-:W-:Y:S05]  /*79f0*/  BRA `(.L_x_51532) ;  /* 0x0000002000007947 */ /* 0x000fea0003800000 */
.L_x_51530:
[----:B-----5:R-:W-:-:S04]  /*7a00*/  FADD.FTZ R84, R40, R84 ;  /* 0x0000005428547221 */ /* 0x020fc80000010000 */
[----:B------:R-:W-:-:S05]  /*7a10*/  @P2 FADD.FTZ R84, R44, R84 ;  /* 0x000000542c542221 */ /* 0x000fca0000010000 */
.L_x_51532:
[----:B0----5:R-:W-:Y:S02]  /*7a20*/  MOV R52, R84 ;  /* 0x0000005400347202 */ /* 0x021fe40000000f00 */
.L_x_51533:
[----:B------:R-:W-:Y:S05]  /*7a30*/  @P3 BRA `(.L_x_51534) ;  /* 0x0000007000003947 */ /* 0x000fea0003800000 */
[----:B------:R-:W-:-:S04]  /*7a40*/  ISETP.NE.U32.AND P4, PT, RZ, c[0x0][0x180], PT ;  /* 0x00006000ff007a0c */ /* 0x000fc80003f85070 */
[----:B------:R-:W-:-:S13]  /*7a50*/  ISETP.NE.AND.EX P4, PT, RZ, c[0x0][0x184], PT, P4 ;  /* 0x00006100ff007a0c */ /* 0x000fda0003f85340 */
[----:B------:R-:W-:Y:S05]  /*7a60*/  @P4 BRA `(.L_x_51535) ;  /* 0x0000002000004947 */ /* 0x000fea0003800000 */
[----:B------:R-:W-:Y:S05]  /*7a70*/  @P0 BRA `(.L_x_51536) ;  /* 0x0000005000000947 */ /* 0x000fea0003800000 */
[----:B------:R-:W-:Y:S05]  /*7a80*/  BRA `(.L_x_51537) ;  /* 0x0000005000007947 */ /* 0x000fea0003800000 */
.L_x_51535:
[----:B-----5:R-:W-:Y:S01]  /*7a90*/  FADD.FTZ R85, R45, R85 ;  /* 0x000000552d557221 */ /* 0x020fe20000010000 */
[----:B------:R-:W-:Y:S05]  /*7aa0*/  BRA `(.L_x_51536) ;  /* 0x0000002000007947 */ /* 0x000fea0003800000 */
.L_x_51534:
[----:B-----5:R-:W-:-:S04]  /*7ab0*/  FADD.FTZ R85, R41, R85 ;  /* 0x0000005529557221 */ /* 0x020fc80000010000 */
[----:B------:R-:W-:-:S04]  /*7ac0*/  @P2 FADD.FTZ R85, R45, R85 ;  /* 0x000000552d552221 */ /* 0x000fc80000010000 */
.L_x_51536:
[----:B0----5:R-:W-:-:S03]  /*7ad0*/  IMAD.MOV.U32 R53, RZ, RZ, R85 ;  /* 0x000000ffff357224 */ /* 0x021fc600078e0055 */
.L_x_51537:
[----:B------:R-:W-:Y:S05]  /*7ae0*/  @P3 BRA `(.L_x_51538) ;  /* 0x0000007000003947 */ /* 0x000fea0003800000 */
[----:B------:R-:W-:-:S04]  /*7af0*/  ISETP.NE.U32.AND P4, PT, RZ, c[0x0][0x180], PT ;  /* 0x00006000ff007a0c */ /* 0x000fc80003f85070 */
[----:B------:R-:W-:-:S13]  /*7b00*/  ISETP.NE.AND.EX P4, PT, RZ, c[0x0][0x184], PT, P4 ;  /* 0x00006100ff007a0c */ /* 0x000fda0003f85340 */
[----:B------:R-:W-:Y:S05]  /*7b10*/  @P4 BRA `(.L_x_51539) ;  /* 0x0000002000004947 */ /* 0x000fea0003800000 */
[----:B------:R-:W-:Y:S05]  /*7b20*/  @P0 BRA `(.L_x_51540) ;  /* 0x0000005000000947 */ /* 0x000fea0003800000 */
[----:B------:R-:W-:Y:S05]  /*7b30*/  BRA `(.L_x_51541) ;  /* 0x0000005000007947 */ /* 0x000fea0003800000 */
.L_x_51539:
[----:B-----5:R-:W-:Y:S01]  /*7b40*/  FADD.FTZ R86, R46, R86 ;  /* 0x000000562e567221 */ /* 0x020fe20000010000 */
[----:B------:R-:W-:Y:S05]  /*7b50*/  BRA `(.L_x_51540) ;  /* 0x0000002000007947 */ /* 0x000fea0003800000 */
.L_x_51538:
[----:B-----5:R-:W-:-:S04]  /*7b60*/  FADD.FTZ R86, R42, R86 ;  /* 0x000000562a567221 */ /* 0x020fc80000010000 */
[----:B------:R-:W-:-:S05]  /*7b70*/  @P2 FADD.FTZ R86, R46, R86 ;  /* 0x000000562e562221 */ /* 0x000fca0000010000 */
.L_x_51540:
[----:B0----5:R-:W-:Y:S02]  /*7b80*/  MOV R54, R86 ;  /* 0x0000005600367202 */ /* 0x021fe40000000f00 */
.L_x_51541:
[----:B------:R-:W-:Y:S05]  /*7b90*/  @P3 BRA `(.L_x_51542) ;  /* 0x0000007000003947 */ /* 0x000fea0003800000 */
[----:B------:R-:W-:-:S04]  /*7ba0*/  ISETP.NE.U32.AND P2, PT, RZ, c[0x0][0x180], PT ;  /* 0x00006000ff007a0c */ /* 0x000fc80003f45070 */
[----:B------:R-:W-:-:S13]  /*7bb0*/  ISETP.NE.AND.EX P2, PT, RZ, c[0x0][0x184], PT, P2 ;  /* 0x00006100ff007a0c */ /* 0x000fda0003f45320 */
[----:B------:R-:W-:Y:S05]  /*7bc0*/  @P2 BRA `(.L_x_51543) ;  /* 0x0000002000002947 */ /* 0x000fea0003800000 */
[----:B------:R-:W-:Y:S05]  /*7bd0*/  @P0 BRA `(.L_x_51544) ;  /* 0x0000005000000947 */ /* 0x000fea0003800000 */
[----:B------:R-:W-:Y:S05]  /*7be0*/  BRA `(.L_x_51545) ;  /* 0x0000005000007947 */ /* 0x000fea0003800000 */
.L_x_51543:
[----:B-----5:R-:W-:Y:S01]  /*7bf0*/  FADD.FTZ R87, R47, R87 ;  /* 0x000000572f577221 */ /* 0x020fe20000010000 */
[----:B------:R-:W-:Y:S05]  /*7c00*/  BRA `(.L_x_51544) ;  /* 0x0000002000007947 */ /* 0x000fea0003800000 */
.L_x_51542:
[----:B-----5:R-:W-:-:S04]  /*7c10*/  FADD.FTZ R87, R43, R87 ;  /* 0x000000572b577221 */ /* 0x020fc80000010000 */
[----:B------:R-:W-:-:S04]  /*7c20*/  @P2 FADD.FTZ R87, R47, R87 ;  /* 0x000000572f572221 */ /* 0x000fc80000010000 */
.L_x_51544:
[----:B0----5:R-:W-:-:S03]  /*7c30*/  IMAD.MOV.U32 R55, RZ, RZ, R87 ;  /* 0x000000ffff377224 */ /* 0x021fc600078e0057 */
.L_x_51545:
[----:B0-----:R-:W-:-:S04]  /*7c40*/  @P0 LEA R132, P2, R35, c[0x0][0x188], 0x4 ;  /* 0x0000620023840a11 */ /* 0x001fc800078420ff */
[C---:B------:R-:W-:Y:S02]  /*7c50*/  @P0 LEA.HI.X R133, R35.reuse, c[0x0][0x18c], RZ, 0x4, P2 ;  /* 0x0000630023850a11 */ /* 0x040fe400010f24ff */
[----:B------:R-:W-:-:S03]  /*7c60*/  IADD3 R35, R35, 0x20, RZ ;  /* 0x0000002023237810 */ /* 0x000fc60007ffe0ff */
[----:B------:R0:W-:Y:S04]  /*7c70*/  @P0 STG.E.128 [R132.64], R52 ;  /* 0x0000003484000986 */ /* 0x0001e8000c101d04 */
.L_x_51529:
[----:B------:R-:W-:Y:S05]  /*7c80*/  BSYNC B0 ;  /* 0x0000000000007941 */ /* 0x000fea0003800000 */
.L_x_51528:
        /* <DEDUP_REMOVED lines=24> */
.L_x_51549:
[----:B-----5:R-:W-:Y:S01]  /*7e10*/  FADD.FTZ R88, R44, R88 ;  /* 0x000000582c587221 */ /* 0x020fe20000010000 */
[----:B------:R-:W-:Y:S05]  /*7e20*/  BRA `(.L_x_51550) ;  /* 0x0000002000007947 */ /* 0x000fea0003800000 */
.L_x_51548:
[----:B-----5:R-:W-:-:S04]  /*7e30*/  FADD.FTZ R88, R40, R88 ;  /* 0x0000005828587221 */ /* 0x020fc80000010000 */
[----:B------:R-:W-:-:S04]  /*7e40*/  @P2 FADD.FTZ R88, R44, R88 ;  /* 0x000000582c582221 */ /* 0x000fc80000010000 */
.L_x_51550:
[----:B0----5:R-:W-:-:S03]  /*7e50*/  IMAD.MOV.U32 R52, RZ, RZ, R88 ;  /* 0x000000ffff347224 */ /* 0x021fc600078e0058 */
.L_x_51551:
[----:B------:R-:W-:Y:S05]  /*7e60*/  @P3 BRA `(.L_x_51552) ;  /* 0x0000007000003947 */ /* 0x000fea0003800000 */
[----:B------:R-:W-:-:S04]  /*7e70*/  ISETP.NE.U32.AND P4, PT, RZ, c[0x0][0x180], PT ;  /* 0x00006000ff007a0c */ /* 0x000fc80003f85070 */
[----:B------:R-:W-:-:S13]  /*7e80*/  ISETP.NE.AND.EX P4, PT, RZ, c[0x0][0x184], PT, P4 ;  /* 0x00006100ff007a0c */ /* 0x000fda0003f85340 */
[----:B------:R-:W-:Y:S05]  /*7e90*/  @P4 BRA `(.L_x_51553) ;  /* 0x0000002000004947 */ /* 0x000fea0003800000 */
[----:B------:R-:W-:Y:S05]  /*7ea0*/  @P0 BRA `(.L_x_51554) ;  /* 0x0000005000000947 */ /* 0x000fea0003800000 */
[----:B------:R-:W-:Y:S05]  /*7eb0*/  BRA `(.L_x_51555) ;  /* 0x0000005000007947 */ /* 0x000fea0003800000 */
.L_x_51553:
[----:B-----5:R-:W-:Y:S01]  /*7ec0*/  FADD.FTZ R89, R45, R89 ;  /* 0x000000592d597221 */ /* 0x020fe20000010000 */
[----:B------:R-:W-:Y:S05]  /*7ed0*/  BRA `(.L_x_51554) ;  /* 0x0000002000007947 */ /* 0x000fea0003800000 */
.L_x_51552:
[----:B-----5:R-:W-:-:S04]  /*7ee0*/  FADD.FTZ R89, R41, R89 ;  /* 0x0000005929597221 */ /* 0x020fc80000010000 */
[----:B------:R-:W-:-:S05]  /*7ef0*/  @P2 FADD.FTZ R89, R45, R89 ;  /* 0x000000592d592221 */ /* 0x000fca0000010000 */
.L_x_51554:
[----:B0----5:R-:W-:Y:S02]  /*7f00*/  MOV R53, R89 ;  /* 0x0000005900357202 */ /* 0x021fe40000000f00 */
.L_x_51555:
[----:B------:R-:W-:Y:S05]  /*7f10*/  @P3 BRA `(.L_x_51556) ;  /* 0x0000007000003947 */ /* 0x000fea0003800000 */
[----:B------:R-:W-:-:S04]  /*7f20*/  ISETP.NE.U32.AND P4, PT, RZ, c[0x0][0x180], PT ;  /* 0x00006000ff007a0c */ /* 0x000fc80003f85070 */
[----:B------:R-:W-:-:S13]  /*7f30*/  ISETP.NE.AND.EX P4, PT, RZ, c[0x0][0x184], PT, P4 ;  /* 0x00006100ff007a0c */ /* 0x000fda0003f85340 */
[----:B------:R-:W-:Y:S05]  /*7f40*/  @P4 BRA `(.L_x_51557) ;  /* 0x0000002000004947 */ /* 0x000fea0003800000 */
[----:B------:R-:W-:Y:S05]  /*7f50*/  @P0 BRA `(.L_x_51558) ;  /* 0x0000005000000947 */ /* 0x000fea0003800000 */
[----:B------:R-:W-:Y:S05]  /*7f60*/  BRA `(.L_x_51559) ;  /* 0x0000005000007947 */ /* 0x000fea0003800000 */
.L_x_51557:
[----:B-----5:R-:W-:Y:S01]  /*7f70*/  FADD.FTZ R90, R46, R90 ;  /* 0x0000005a2e5a7221 */ /* 0x020fe20000010000 */
[----:B------:R-:W-:Y:S05]  /*7f80*/  BRA `(.L_x_51558) ;  /* 0x0000002000007947 */ /* 0x000fea0003800000 */
.L_x_51556:
[----:B-----5:R-:W-:-:S04]  /*7f90*/  FADD.FTZ R90, R42, R90 ;  /* 0x0000005a2a5a7221 */ /* 0x020fc80000010000 */
[----:B------:R-:W-:-:S04]  /*7fa0*/  @P2 FADD.FTZ R90, R46, R90 ;  /* 0x0000005a2e5a2221 */ /* 0x000fc80000010000 */
.L_x_51558:
[----:B0----5:R-:W-:-:S03]  /*7fb0*/  IMAD.MOV.U32 R54, RZ, RZ, R90 ;  /* 0x000000ffff367224 */ /* 0x021fc600078e005a */
.L_x_51559:
[----:B------:R-:W-:Y:S05]  /*7fc0*/  @P3 BRA `(.L_x_51560) ;  /* 0x0000007000003947 */ /* 0x000fea0003800000 */
[----:B------:R-:W-:-:S04]  /*7fd0*/  ISETP.NE.U32.AND P2, PT, RZ, c[0x0][0x180], PT ;  /* 0x00006000ff007a0c */ /* 0x000fc80003f45070 */
[----:B------:R-:W-:-:S13]  /*7fe0*/  ISETP.NE.AND.EX P2, PT, RZ, c[0x0][0x184], PT, P2 ;  /* 0x00006100ff007a0c */ /* 0x000fda0003f45320 */
[----:B------:R-:W-:Y:S05]  /*7ff0*/  @P2 BRA `(.L_x_51561) ;  /* 0x0000002000002947 */ /* 0x000fea0003800000 */
[----:B------:R-:W-:Y:S05]  /*8000*/  @P0 BRA `(.L_x_51562) ;  /* 0x0000005000000947 */ /* 0x000fea0003800000 */
[----:B------:R-:W-:Y:S05]  /*8010*/  BRA `(.L_x_51563) ;  /* 0x0000005000007947 */ /* 0x000fea0003800000 */
.L_x_51561:
[----:B-----5:R-:W-:Y:S01]  /*8020*/  FADD.FTZ R91, R47, R91 ;  /* 0x0000005b2f5b7221 */ /* 0x020fe20000010000 */
[----:B------:R-:W-:Y:S05]  /*8030*/  BRA `(.L_x_51562) ;  /* 0x0000002000007947 */ /* 0x000fea0003800000 */
.L_x_51560:
[----:B-----5:R-:W-:-:S04]  /*8040*/  FADD.FTZ R91, R43, R91 ;  /* 0x0000005b2b5b7221 */ /* 0x020fc80000010000 */
[----:B------:R-:W-:-:S05]  /*8050*/  @P2 FADD.FTZ R91, R47, R91 ;  /* 0x0000005b2f5b2221 */ /* 0x000fca0000010000 */
.L_x_51562:
[----:B0----5:R-:W-:Y:S02]  /*8060*/  MOV R55, R91 ;  /* 0x0000005b00377202 */ /* 0x021fe40000000f00 */
.L_x_51563:
[----:B0-----:R-:W-:-:S04]  /*8070*/  @P0 LEA R132, P2, R35, c[0x0][0x188], 0x4 ;  /* 0x0000620023840a11 */ /* 0x001fc800078420ff */
[C---:B------:R-:W-:Y:S02]  /*8080*/  @P0 LEA.HI.X R133, R35.reuse, c[0x0][0x18c], RZ, 0x4, P2 ;  /* 0x0000630023850a11 */ /* 0x040fe400010f24ff */
[----:B------:R-:W-:-:S03]  /*8090*/  IADD3 R35, R35, 0x20, RZ ;  /* 0x0000002023237810 */ /* 0x000fc60007ffe0ff */
[----:B------:R0:W-:Y:S04]  /*80a0*/  @P0 STG.E.128 [R132.64], R52 ;  /* 0x0000003484000986 */ /* 0x0001e8000c101d04 */
.L_x_51547:
[----:B------:R-:W-:Y:S05]  /*80b0*/  BSYNC B0 ;  /* 0x0000000000007941 */ /* 0x000fea0003800000 */
.L_x_51546:
        /* <DEDUP_REMOVED lines=24> */
.L_x_51567:
[----:B-----5:R-:W-:Y:S01]  /*8240*/  FADD.FTZ R92, R44, R92 ;  /* 0x0000005c2c5c7221 */ /* 0x020fe20000010000 */
[----:B------:R-:W-:Y:S05]  /*8250*/  BRA `(.L_x_51568) ;  /* 0x0000002000007947 */ /* 0x000fea0003800000 */
.L_x_51566:
[----:B-----5:R-:W-:-:S04]  /*8260*/  FADD.FTZ R92, R40, R92 ;  /* 0x0000005c285c7221 */ /* 0x020fc80000010000 */
[----:B------:R-:W-:-:S05]  /*8270*/  @P2 FADD.FTZ R92, R44, R92 ;  /* 0x0000005c2c5c2221 */ /* 0x000fca0000010000 */
.L_x_51568:
[----:B0----5:R-:W-:Y:S02]  /*8280*/  MOV R52, R92 ;  /* 0x0000005c00347202 */ /* 0x021fe40000000f00 */
.L_x_51569:
[----:B------:R-:W-:Y:S05]  /*8290*/  @P3 BRA `(.L_x_51570) ;  /* 0x0000007000003947 */ /* 0x000fea0003800000 */
[----:B------:R-:W-:-:S04]  /*82a0*/  ISETP.NE.U32.AND P4, PT, RZ, c[0x0][0x180], PT ;  /* 0x00006000ff007a0c */ /* 0x000fc80003f85070 */
[----:B------:R-:W-:-:S13]  /*82b0*/  ISETP.NE.AND.EX P4, PT, RZ, c[0x0][0x184], PT, P4 ;  /* 0x00006100ff007a0c */ /* 0x000fda0003f85340 */
[----:B------:R-:W-:Y:S05]  /*82c0*/  @P4 BRA `(.L_x_51571) ;  /* 0x0000002000004947 */ /* 0x000fea0003800000 */
[----:B------:R-:W-:Y:S05]  /*82d0*/  @P0 BRA `(.L_x_51572) ;  /* 0x0000005000000947 */ /* 0x000fea0003800000 */
[----:B------:R-:W-:Y:S05]  /*82e0*/  BRA `(.L_x_51573) ;  /* 0x0000005000007947 */ /* 0x000fea0003800000 */
.L_x_51571:
[----:B-----5:R-:W-:Y:S01]  /*82f0*/  FADD.FTZ R93, R45, R93 ;  /* 0x0000005d2d5d7221 */ /* 0x020fe20000010000 */
[----:B------:R-:W-:Y:S05]  /*8300*/  BRA `(.L_x_51572) ;  /* 0x0000002000007947 */ /* 0x000fea0003800000 */
.L_x_51570:
[----:B-----5:R-:W-:-:S04]  /*8310*/  FADD.FTZ R93, R41, R93 ;  /* 0x0000005d295d7221 */ /* 0x020fc80000010000 */
[----:B------:R-:W-:-:S04]  /*8320*/  @P2 FADD.FTZ R93, R45, R93 ;  /* 0x0000005d2d5d2221 */ /* 0x000fc80000010000 */
.L_x_51572:
[----:B0----5:R-:W-:-:S03]  /*8330*/  IMAD.MOV.U32 R53, RZ, RZ, R93 ;  /* 0x000000ffff357224 */ /* 0x021fc600078e005d */
.L_x_51573:
[----:B------:R-:W-:Y:S05]  /*8340*/  @P3 BRA `(.L_x_51574) ;  /* 0x0000007000003947 */ /* 0x000fea0003800000 */
[----:B------:R-:W-:-:S04]  /*8350*/  ISETP.NE.U32.AND P4, PT, RZ, c[0x0][0x180], PT ;  /* 0x00006000ff007a0c */ /* 0x000fc80003f85070 */
[----:B------:R-:W-:-:S13]  /*8360*/  ISETP.NE.AND.EX P4, PT, RZ, c[0x0][0x184], PT, P4 ;  /* 0x00006100ff007a0c */ /* 0x000fda0003f85340 */
[----:B------:R-:W-:Y:S05]  /*8370*/  @P4 BRA `(.L_x_51575) ;  /* 0x0000002000004947 */ /* 0x000fea0003800000 */
[----:B------:R-:W-:Y:S05]  /*8380*/  @P0 BRA `(.L_x_51576) ;  /* 0x0000005000000947 */ /* 0x000fea0003800000 */
[----:B------:R-:W-:Y:S05]  /*8390*/  BRA `(.L_x_51577) ;  /* 0x0000005000007947 */ /* 0x000fea0003800000 */
.L_x_51575:
[----:B-----5:R-:W-:Y:S01]  /*83a0*/  FADD.FTZ R94, R46, R94 ;  /* 0x0000005e2e5e7221 */ /* 0x020fe20000010000 */
[----:B------:R-:W-:Y:S05]  /*83b0*/  BRA `(.L_x_51576) ;  /* 0x0000002000007947 */ /* 0x000fea0003800000 */
.L_x_51574:
[----:B-----5:R-:W-:-:S04]  /*83c0*/  FADD.FTZ R94, R42, R94 ;  /* 0x0000005e2a5e7221 */ /* 0x020fc80000010000 */
[----:B------:R-:W-:-:S05]  /*83d0*/  @P2 FADD.FTZ R94, R46, R94 ;  /* 0x0000005e2e5e2221 */ /* 0x000fca0000010000 */
.L_x_51576:
[----:B0----5:R-:W-:Y:S02]  /*83e0*/  MOV R54, R94 ;  /* 0x0000005e00367202 */ /* 0x021fe40000000f00 */
.L_x_51577:
[----:B------:R-:W-:Y:S05]  /*83f0*/  @P3 BRA `(.L_x_51578) ;  /* 0x0000007000003947 */ /* 0x000fea0003800000 */
[----:B------:R-:W-:-:S04]  /*8400*/  ISETP.NE.U32.AND P2, PT, RZ, c[0x0][0x180], PT ;  /* 0x00006000ff007a0c */ /* 0x000fc80003f45070 */
[----:B------:R-:W-:-:S13]  /*8410*/  ISETP.NE.AND.EX P2, PT, RZ, c[0x0][0x184], PT, P2 ;  /* 0x00006100ff007a0c */ /* 0x000fda0003f45320 */
[----:B------:R-:W-:Y:S05]  /*8420*/  @P2 BRA `(.L_x_51579) ;  /* 0x0000002000002947 */ /* 0x000fea0003800000 */
[----:B------:R-:W-:Y:S05]  /*8430*/  @P0 BRA `(.L_x_51580) ;  /* 0x0000005000000947 */ /* 0x000fea0003800000 */
[----:B------:R-:W-:Y:S05]  /*8440*/  BRA `(.L_x_51581) ;  /* 0x0000005000007947 */ /* 0x000fea0003800000 */
.L_x_51579:
[----:B-----5:R-:W-:Y:S01]  /*8450*/  FADD.FTZ R95, R47, R95 ;  /* 0x0000005f2f5f7221 */ /* 0x020fe20000010000 */
[----:B------:R-:W-:Y:S05]  /*8460*/  BRA `(.L_x_51580) ;  /* 0x0000002000007947 */ /* 0x000fea0003800000 */
.L_x_51578:
[----:B-----5:R-:W-:-:S04]  /*8470*/  FADD.FTZ R95, R43, R95 ;  /* 0x0000005f2b5f7221 */ /* 0x020fc80000010000 */
[----:B------:R-:W-:-:S04]  /*8480*/  @P2 FADD.FTZ R95, R47, R95 ;  /* 0x0000005f2f5f2221 */ /* 0x000fc80000010000 */
.L_x_51580:
[----:B0----5:R-:W-:-:S03]  /*8490*/  IMAD.MOV.U32 R55, RZ, RZ, R95 ;  /* 0x000000ffff377224 */ /* 0x021fc600078e005f */
.L_x_51581:
[----:B0-----:R-:W-:-:S04]  /*84a0*/  @P0 LEA R132, P2, R35, c[0x0][0x188], 0x4 ;  /* 0x0000620023840a11 */ /* 0x001fc800078420ff */
[C---:B------:R-:W-:Y:S02]  /*84b0*/  @P0 LEA.HI.X R133, R35.reuse, c[0x0][0x18c], RZ, 0x4, P2 ;  /* 0x0000630023850a11 */ /* 0x040fe400010f24ff */
[----:B------:R-:W-:-:S03]  /*84c0*/  IADD3 R35, R35, 0x20, RZ ;  /* 0x0000002023237810 */ /* 0x000fc60007ffe0ff */
[----:B------:R0:W-:Y:S04]  /*84d0*/  @P0 STG.E.128 [R132.64], R52 ;  /* 0x0000003484000986 */ /* 0x0001e8000c101d04 */
.L_x_51565:
[----:B------:R-:W-:Y:S05]  /*84e0*/  BSYNC B0 ;  /* 0x0000000000007941 */ /* 0x000fea0003800000 */
.L_x_51564:
        /* <DEDUP_REMOVED lines=24> */
.L_x_51585:
[----:B-----5:R-:W-:Y:S01]  /*8670*/  FADD.FTZ R96, R44, R96 ;  /* 0x000000602c607221 */ /* 0x020fe20000010000 */
[----:B------:R-:W-:Y:S05]  /*8680*/  BRA `(.L_x_51586) ;  /* 0x0000002000007947 */ /* 0x000fea0003800000 */
.L_x_51584:
[----:B-----5:R-:W-:-:S04]  /*8690*/  FADD.FTZ R96, R40, R96 ;  /* 0x0000006028607221 */ /* 0x020fc80000010000 */
[----:B------:R-:W-:-:S04]  /*86a0*/  @P2 FADD.FTZ R96, R44, R96 ;  /* 0x000000602c602221 */ /* 0x000fc80000010000 */
.L_x_51586:
[----:B0----5:R-:W-:-:S03]  /*86b0*/  IMAD.MOV.U32 R52, RZ, RZ, R96 ;  /* 0x000000ffff347224 */ /* 0x021fc600078e0060 */
.L_x_51587:
[----:B------:R-:W-:Y:S05]  /*86c0*/  @P3 BRA `(.L_x_51588) ;  /* 0x0000007000003947 */ /* 0x000fea0003800000 */
[----:B------:R-:W-:-:S04]  /*86d0*/  ISETP.NE.U32.AND P4, PT, RZ, c[0x0][0x180], PT ;  /* 0x00006000ff007a0c */ /* 0x000fc80003f85070 */
[----:B------:R-:W-:-:S13]  /*86e0*/  ISETP.NE.AND.EX P4, PT, RZ, c[0x0][0x184], PT, P4 ;  /* 0x00006100ff007a0c */ /* 0x000fda0003f85340 */
[----:B------:R-:W-:Y:S05]  /*86f0*/  @P4 BRA `(.L_x_51589) ;  /* 0x0000002000004947 */ /* 0x000fea0003800000 */
[----:B------:R-:W-:Y:S05]  /*8700*/  @P0 BRA `(.L_x_51590) ;  /* 0x0000005000000947 */ /* 0x000fea0003800000 */
[----:B------:R-:W-:Y:S05]  /*8710*/  BRA `(.L_x_51591) ;  /* 0x0000005000007947 */ /* 0x000fea0003800000 */
.L_x_51589:
[----:B-----5:R-:W-:Y:S01]  /*8720*/  FADD.FTZ R97, R45, R97 ;  /* 0x000000612d617221 */ /* 0x020fe20000010000 */
[----:B------:R-:W-:Y:S05]  /*8730*/  BRA `(.L_x_51590) ;  /* 0x0000002000007947 */ /* 0x000fea0003800000 */
.L_x_51588:
[----:B-----5:R-:W-:-:S04]  /*8740*/  FADD.FTZ R97, R41, R97 ;  /* 0x0000006129617221 */ /* 0x020fc80000010000 */
[----:B------:R-:W-:-:S05]  /*8750*/  @P2 FADD.FTZ R97, R45, R97 ;  /* 0x000000612d612221 */ /* 0x000fca0000010000 */
.L_x_51590:
[----:B0----5:R-:W-:Y:S02]  /*8760*/  MOV R53, R97 ;  /* 0x0000006100357202 */ /* 0x021fe40000000f00 */
.L_x_51591:
[----:B------:R-:W-:Y:S05]  /*8770*/  @P3 BRA `(.L_x_51592) ;  /* 0x0000007000003947 */ /* 0x000fea0003800000 */
[----:B------:R-:W-:-:S04]  /*8780*/  ISETP.NE.U32.AND P4, PT, RZ, c[0x0][0x180], PT ;  /* 0x00006000ff007a0c */ /* 0x000fc80003f85070 */
[----:B------:R-:W-:-:S13]  /*8790*/  ISETP.NE.AND.EX P4, PT, RZ, c[0x0][0x184], PT, P4 ;  /* 0x00006100ff007a0c */ /* 0x000fda0003f85340 */
[----:B------:R-:W-:Y:S05]  /*87a0*/  @P4 BRA `(.L_x_51593) ;  /* 0x0000002000004947 */ /* 0x000fea0003800000 */
[----:B------:R-:W-:Y:S05]  /*87b0*/  @P0 BRA `(.L_x_51594) ;  /* 0x0000005000000947 */ /* 0x000fea0003800000 */
[----:B------:R-:W-:Y:S05]  /*87c0*/  BRA `(.L_x_51595) ;  /* 0x0000005000007947 */ /* 0x000fea0003800000 */
.L_x_51593:
[----:B-----5:R-:W-:Y:S01]  /*87d0*/  FADD.FTZ R98, R46, R98 ;  /* 0x000000622e627221 */ /* 0x020fe20000010000 */
[----:B------:R-:W-:Y:S05]  /*87e0*/  BRA `(.L_x_51594) ;  /* 0x0000002000007947 */ /* 0x000fea0003800000 */
.L_x_51592:
[----:B-----5:R-:W-:-:S04]  /*87f0*/  FADD.FTZ R98, R42, R98 ;  /* 0x000000622a627221 */ /* 0x020fc80000010000 */
[----:B------:R-:W-:-:S04]  /*8800*/  @P2 FADD.FTZ R98, R46, R98 ;  /* 0x000000622e622221 */ /* 0x000fc80000010000 */
.L_x_51594:
[----:B0----5:R-:W-:-:S03]  /*8810*/  IMAD.MOV.U32 R54, RZ, RZ, R98 ;  /* 0x000000ffff367224 */ /* 0x021fc600078e0062 */
.L_x_51595:
[----:B------:R-:W-:Y:S05]  /*8820*/  @P3 BRA `(.L_x_51596) ;  /* 0x0000007000003947 */ /* 0x000fea0003800000 */
[----:B------:R-:W-:-:S04]  /*8830*/  ISETP.NE.U32.AND P2, PT, RZ, c[0x0][0x180], PT ;  /* 0x00006000ff007a0c */ /* 0x000fc80003f45070 */
[----:B------:R-:W-:-:S13]  /*8840*/  ISETP.NE.AND.EX P2, PT, RZ, c[0x0][0x184], PT, P2 ;  /* 0x00006100ff007a0c */ /* 0x000fda0003f45320 */
[----:B------:R-:W-:Y:S05]  /*8850*/  @P2 BRA `(.L_x_51597) ;  /* 0x0000002000002947 */ /* 0x000fea0003800000 */
[----:B------:R-:W-:Y:S05]  /*8860*/  @P0 BRA `(.L_x_51598) ;  /* 0x0000005000000947 */ /* 0x000fea0003800000 */
[----:B------:R-:W-:Y:S05]  /*8870*/  BRA `(.L_x_51599) ;  /* 0x0000005000007947 */ /* 0x000fea0003800000 */
.L_x_51597:
[----:B-----5:R-:W-:Y:S01]  /*8880*/  FADD.FTZ R99, R47, R99 ;  /* 0x000000632f637221 */ /* 0x020fe20000010000 */
[----:B------:R-:W-:Y:S05]  /*8890*/  BRA `(.L_x_51598) ;  /* 0x0000002000007947 */ /* 0x000fea0003800000 */
.L_x_51596:
[----:B-----5:R-:W-:-:S04]  /*88a0*/  FADD.FTZ R99, R43, R99 ;  /* 0x000000632b637221 */ /* 0x020fc80000010000 */
[----:B------:R-:W-:-:S05]  /*88b0*/  @P2 FADD.FTZ R99, R47, R99 ;  /* 0x000000632f632221 */ /* 0x000fca0000010000 */
.L_x_51598:
[----:B0----5:R-:W-:Y:S02]  /*88c0*/  MOV R55, R99 ;  /* 0x0000006300377202 */ /* 0x021fe40000000f00 */
.L_x_51599:
[----:B0-----:R-:W-:-:S04]  /*88d0*/  @P0 LEA R132, P2, R35, c[0x0][0x188], 0x4 ;  /* 0x0000620023840a11 */ /* 0x001fc800078420ff */
[C---:B------:R-:W-:Y:S02]  /*88e0*/  @P0 LEA.HI.X R133, R35.reuse, c[0x0][0x18c], RZ, 0x4, P2 ;  /* 0x0000630023850a11 */ /* 0x040fe400010f24ff */
[----:B------:R-:W-:-:S03]  /*88f0*/  IADD3 R35, R35, 0x20, RZ ;  /* 0x0000002023237810 */ /* 0x000fc60007ffe0ff */
[----:B------:R0:W-:Y:S04]  /*8900*/  @P0 STG.E.128 [R132.64], R52 ;  /* 0x0000003484000986 */ /* 0x0001e8000c101d04 */
.L_x_51583:
[----:B------:R-:W-:Y:S05]  /*8910*/  BSYNC B0 ;  /* 0x0000000000007941 */ /* 0x000fea0003800000 */
.L_x_51582:
        /* <DEDUP_REMOVED lines=24> */
.L_x_51603:
[----:B-----5:R-:W-:Y:S01]  /*8aa0*/  FADD.FTZ R100, R44, R100 ;  /* 0x000000642c647221 */ /* 0x020fe20000010000 */
[----:B------:R-:W-:Y:S05]  /*8ab0*/  BRA `(.L_x_51604) ;  /* 0x0000002000007947 */ /* 0x000fea0003800000 */
.L_x_51602:
[----:B-----5:R-:W-:-:S04]  /*8ac0*/  FADD.FTZ R100, R40, R100 ;  /* 0x0000006428647221 */ /* 0x020fc80000010000 */
[----:B------:R-:W-:-:S05]  /*8ad0*/  @P2 FADD.FTZ R100, R44, R100 ;  /* 0x000000642c642221 */ /* 0x000fca0000010000 */
.L_x_51604:
[----:B0----5:R-:W-:Y:S02]  /*8ae0*/  MOV R52, R100 ;  /* 0x0000006400347202 */ /* 0x021fe40000000f00 */
.L_x_51605:
[----:B------:R-:W-:Y:S05]  /*8af0*/  @P3 BRA `(.L_x_51606) ;  /* 0x0000007000003947 */ /* 0x000fea0003800000 */
[----:B------:R-:W-:-:S04]  /*8b00*/  ISETP.NE.U32.AND P4, PT, RZ, c[0x0][0x180], PT ;  /* 0x00006000ff007a0c */ /* 0x000fc80003f85070 */
[----:B------:R-:W-:-:S13]  /*8b10*/  ISETP.NE.AND.EX P4, PT, RZ, c[0x0][0x184], PT, P4 ;  /* 0x00006100ff007a0c */ /* 0x000fda0003f85340 */
[----:B------:R-:W-:Y:S05]  /*8b20*/  @P4 BRA `(.L_x_51607) ;  /* 0x0000002000004947 */ /* 0x000fea0003800000 */
[----:B------:R-:W-:Y:S05]  /*8b30*/  @P0 BRA `(.L_x_51608) ;  /* 0x0000005000000947 */ /* 0x000fea0003800000 */
[----:B------:R-:W-:Y:S05]  /*8b40*/  BRA `(.L_x_51609) ;  /* 0x0000005000007947 */ /* 0x000fea0003800000 */
.L_x_51607:
[----:B-----5:R-:W-:Y:S01]  /*8b50*/  FADD.FTZ R101, R45, R101 ;  /* 0x000000652d657221 */ /* 0x020fe20000010000 */
[----:B------:R-:W-:Y:S05]  /*8b60*/  BRA `(.L_x_51608) ;  /* 0x0000002000007947 */ /* 0x000fea0003800000 */
.L_x_51606:
[----:B-----5:R-:W-:-:S04]  /*8b70*/  FADD.FTZ R101, R41, R101 ;  /* 0x0000006529657221 */ /* 0x020fc80000010000 */
[----:B------:R-:W-:-:S04]  /*8b80*/  @P2 FADD.FTZ R101, R45, R101 ;  /* 0x000000652d652221 */ /* 0x000fc80000010000 */
.L_x_51608:
[----:B0----5:R-:W-:-:S03]  /*8b90*/  IMAD.MOV.U32 R53, RZ, RZ, R101 ;  /* 0x000000ffff357224 */ /* 0x021fc600078e0065 */
.L_x_51609:
[----:B------:R-:W-:Y:S05]  /*8ba0*/  @P3 BRA `(.L_x_51610) ;  /* 0x0000007000003947 */ /* 0x000fea0003800000 */
[----:B------:R-:W-:-:S04]  /*8bb0*/  ISETP.NE.U32.AND P4, PT, RZ, c[0x0][0x180], PT ;  /* 0x00006000ff007a0c */ /* 0x000fc80003f85070 */
[----:B------:R-:W-:-:S13]  /*8bc0*/  ISETP.NE.AND.EX P4, PT, RZ, c[0x0][0x184], PT, P4 ;  /* 0x00006100ff007a0c */ /* 0x000fda0003f85340 */
[----:B------:R-:W-:Y:S05]  /*8bd0*/  @P4 BRA `(.L_x_51611) ;  /* 0x0000002000004947 */ /* 0x000fea0003800000 */
[----:B------:R-:W-:Y:S05]  /*8be0*/  @P0 BRA `(.L_x_51612) ;  /* 0x0000005000000947 */ /* 0x000fea0003800000 */
[----:B------:R-:W-:Y:S05]  /*8bf0*/  BRA `(.L_x_51613) ;  /* 0x0000005000007947 */ /* 0x000fea0003800000 */
.L_x_51611:
[----:B-----5:R-:W-:Y:S01]  /*8c00*/  FADD.FTZ R102, R46, R102 ;  /* 0x000000662e667221 */ /* 0x020fe20000010000 */
[----:B------:R-:W-:Y:S05]  /*8c10*/  BRA `(.L_x_51612) ;  /* 0x0000002000007947 */ /* 0x000fea0003800000 */
.L_x_51610:
[----:B-----5:R-:W-:-:S04]  /*8c20*/  FADD.FTZ R102, R42, R102 ;  /* 0x000000662a667221 */ /* 0x020fc80000010000 */
[----:B------:R-:W-:-:S05]  /*8c30*/  @P2 FADD.FTZ R102, R46, R102 ;  /* 0x000000662e662221 */ /* 0x000fca0000010000 */
.L_x_51612:
[----:B0----5:R-:W-:Y:S02]  /*8c40*/  MOV R54, R102 ;  /* 0x0000006600367202 */ /* 0x021fe40000000f00 */
.L_x_51613:
[----:B------:R-:W-:Y:S05]  /*8c50*/  @P3 BRA `(.L_x_51614) ;  /* 0x0000007000003947 */ /* 0x000fea0003800000 */
[----:B------:R-:W-:-:S04]  /*8c60*/  ISETP.NE.U32.AND P2, PT, RZ, c[0x0][0x180], PT ;  /* 0x00006000ff007a0c */ /* 0x000fc80003f45070 */
[----:B------:R-:W-:-:S13]  /*8c70*/  ISETP.NE.AND.EX P2, PT, RZ, c[0x0][0x184], PT, P2 ;  /* 0x00006100ff007a0c */ /* 0x000fda0003f45320 */
[----:B------:R-:W-:Y:S05]  /*8c80*/  @P2 BRA `(.L_x_51615) ;  /* 0x0000002000002947 */ /* 0x000fea0003800000 */
[----:B------:R-:W-:Y:S05]  /*8c90*/  @P0 BRA `(.L_x_51616) ;  /* 0x0000005000000947 */ /* 0x000fea0003800000 */
[----:B------:R-:W-:Y:S05]  /*8ca0*/  BRA `(.L_x_51617) ;  /* 0x0000005000007947 */ /* 0x000fea0003800000 */
.L_x_51615:
[----:B-----5:R-:W-:Y:S01]  /*8cb0*/  FADD.FTZ R103, R47, R103 ;  /* 0x000000672f677221 */ /* 0x020fe20000010000 */
[----:B------:R-:W-:Y:S05]  /*8cc0*/  BRA `(.L_x_51616) ;  /* 0x0000002000007947 */ /* 0x000fea0003800000 */
.L_x_51614:
[----:B-----5:R-:W-:-:S04]  /*8cd0*/  FADD.FTZ R103, R43, R103 ;  /* 0x000000672b677221 */ /* 0x020fc80000010000 */
[----:B------:R-:W-:-:S04]  /*8ce0*/  @P2 FADD.FTZ R103, R47, R103 ;  /* 0x000000672f672221 */ /* 0x000fc80000010000 */
.L_x_51616:
[----:B0----5:R-:W-:-:S03]  /*8cf0*/  IMAD.MOV.U32 R55, RZ, RZ, R103 ;  /* 0x000000ffff377224 */ /* 0x021fc600078e0067 */
.L_x_51617:
[----:B0-----:R-:W-:-:S04]  /*8d00*/  @P0 LEA R132, P2, R35, c[0x0][0x188], 0x4 ;  /* 0x0000620023840a11 */ /* 0x001fc800078420ff */
[C---:B------:R-:W-:Y:S02]  /*8d10*/  @P0 LEA.HI.X R133, R35.reuse, c[0x0][0x18c], RZ, 0x4, P2 ;  /* 0x0000630023850a11 */ /* 0x040fe400010f24ff */
[----:B------:R-:W-:-:S03]  /*8d20*/  IADD3 R35, R35, 0x20, RZ ;  /* 0x0000002023237810 */ /* 0x000fc60007ffe0ff */
[----:B------:R0:W-:Y:S04]  /*8d30*/  @P0 STG.E.128 [R132.64], R52 ;  /* 0x0000003484000986 */ /* 0x0001e8000c101d04 */
.L_x_51601:
[----:B------:R-:W-:Y:S05]  /*8d40*/  BSYNC B0 ;  /* 0x0000000000007941 */ /* 0x000fea0003800000 */
.L_x_51600:
        /* <DEDUP_REMOVED lines=24> */
.L_x_51621:
[----:B-----5:R-:W-:Y:S01]  /*8ed0*/  FADD.FTZ R104, R44, R104 ;  /* 0x000000682c687221 */ /* 0x020fe20000010000 */
[----:B------:R-:W-:Y:S05]  /*8ee0*/  BRA `(.L_x_51622) ;  /* 0x0000002000007947 */ /* 0x000fea0003800000 */
.L_x_51620:
[----:B-----5:R-:W-:-:S04]  /*8ef0*/  FADD.FTZ R104, R40, R104 ;  /* 0x0000006828687221 */ /* 0x020fc80000010000 */
[----:B------:R-:W-:-:S04]  /*8f00*/  @P2 FADD.FTZ R104, R44, R104 ;  /* 0x000000682c682221 */ /* 0x000fc80000010000 */
.L_x_51622:
[----:B0----5:R-:W-:-:S03]  /*8f10*/  IMAD.MOV.U32 R52, RZ, RZ, R104 ;  /* 0x000000ffff347224 */ /* 0x021fc600078e0068 */
.L_x_51623:
[----:B------:R-:W-:Y:S05]  /*8f20*/  @P3 BRA `(.L_x_51624) ;  /* 0x0000007000003947 */ /* 0x000fea0003800000 */
[----:B------:R-:W-:-:S04]  /*8f30*/  ISETP.NE.U32.AND P4, PT, RZ, c[0x0][0x180], PT ;  /* 0x00006000ff007a0c */ /* 0x000fc80003f85070 */
[----:B------:R-:W-:-:S13]  /*8f40*/  ISETP.NE.AND.EX P4, PT, RZ, c[0x0][0x184], PT, P4 ;  /* 0x00006100ff007a0c */ /* 0x000fda0003f85340 */
[----:B------:R-:W-:Y:S05]  /*8f50*/  @P4 BRA `(.L_x_51625) ;  /* 0x0000002000004947 */ /* 0x000fea0003800000 */
[----:B------:R-:W-:Y:S05]  /*8f60*/  @P0 BRA `(.L_x_51626) ;  /* 0x0000005000000947 */ /* 0x000fea0003800000 */
[----:B------:R-:W-:Y:S05]  /*8f70*/  BRA `(.L_x_51627) ;  /* 0x0000005000007947 */ /* 0x000fea0003800000 */
.L_x_51625:
[----:B-----5:R-:W-:Y:S01]  /*8f80*/  FADD.FTZ R105, R45, R105 ;  /* 0x000000692d697221 */ /* 0x020fe20000010000 */
[----:B------:R-:W-:Y:S05]  /*8f90*/  BRA `(.L_x_51626) ;  /* 0x0000002000007947 */ /* 0x000fea0003800000 */
.L_x_51624:
[----:B-----5:R-:W-:-:S04]  /*8fa0*/  FADD.FTZ R105, R41, R105 ;  /* 0x0000006929697221 */ /* 0x020fc80000010000 */
[----:B------:R-:W-:-:S05]  /*8fb0*/  @P2 FADD.FTZ R105, R45, R105 ;  /* 0x000000692d692221 */ /* 0x000fca0000010000 */
.L_x_51626:
[----:B0----5:R-:W-:Y:S02]  /*8fc0*/  MOV R53, R105 ;  /* 0x0000006900357202 */ /* 0x021fe40000000f00 */
.L_x_51627:
[----:B------:R-:W-:Y:S05]  /*8fd0*/  @P3 BRA `(.L_x_51628) ;  /* 0x0000007000003947 */ /* 0x000fea0003800000 */
[----:B------:R-:W-:-:S04]  /*8fe0*/  ISETP.NE.U32.AND P4, PT, RZ, c[0x0][0x180], PT ;  /* 0x00006000ff007a0c */ /* 0x000fc80003f85070 */
[----:B------:R-:W-:-:S13]  /*8ff0*/  ISETP.NE.AND.EX P4, PT, RZ, c[0x0][0x184], PT, P4 ;  /* 0x00006100ff007a0c */ /* 0x000fda0003f85340 */
[----:B------:R-:W-:Y:S05]  /*9000*/  @P4 BRA `(.L_x_51629) ;  /* 0x0000002000004947 */ /* 0x000fea0003800000 */
[----:B------:R-:W-:Y:S05]  /*9010*/  @P0 BRA `(.L_x_51630) ;  /* 0x0000005000000947 */ /* 0x000fea0003800000 */
[----:B------:R-:W-:Y:S05]  /*9020*/  BRA `(.L_x_51631) ;  /* 0x0000005000007947 */ /* 0x000fea0003800000 */
.L_x_51629:
[----:B-----5:R-:W-:Y:S01]  /*9030*/  FADD.FTZ R106, R46, R106 ;  /* 0x0000006a2e6a7221 */ /* 0x020fe20000010000 */
[----:B------:R-:W-:Y:S05]  /*9040*/  BRA `(.L_x_51630) ;  /* 0x0000002000007947 */ /* 0x000fea0003800000 */
.L_x_51628:
[----:B-----5:R-:W-:-:S04]  /*9050*/  FADD.FTZ R106, R42, R106 ;  /* 0x0000006a2a6a7221 */ /* 0x020fc80000010000 */
[----:B------:R-:W-:-:S04]  /*9060*/  @P2 FADD.FTZ R106, R46, R106 ;  /* 0x0000006a2e6a2221 */ /* 0x000fc80000010000 */
.L_x_51630:
[----:B0----5:R-:W-:-:S03]  /*9070*/  IMAD.MOV.U32 R54, RZ, RZ, R106 ;  /* 0x000000ffff367224 */ /* 0x021fc600078e006a */
.L_x_51631:
[----:B------:R-:W-:Y:S05]  /*9080*/  @P3 BRA `(.L_x_51632) ;  /* 0x0000007000003947 */ /* 0x000fea0003800000 */
[----:B------:R-:W-:-:S04]  /*9090*/  ISETP.NE.U32.AND P2, PT, RZ, c[0x0][0x180], PT ;  /* 0x00006000ff007a0c */ /* 0x000fc80003f45070 */
[----:B------:R-:W-:-:S13]  /*90a0*/  ISETP.NE.AND.EX P2, PT, RZ, c[0x0][0x184], PT, P2 ;  /* 0x00006100ff007a0c */ /* 0x000fda0003f45320 */
[----:B------:R-:W-:Y:S05]  /*90b0*/  @P2 BRA `(.L_x_51633) ;  /* 0x0000002000002947 */ /* 0x000fea0003800000 */
[----:B------:R-:W-:Y:S05]  /*90c0*/  @P0 BRA `(.L_x_51634) ;  /* 0x0000005000000947 */ /* 0x000fea0003800000 */
[----:B------:R-:W-:Y:S05]  /*90d0*/  BRA `(.L_x_51635) ;  /* 0x0000005000007947 */ /* 0x000fea0003800000 */
.L_x_51633:
[----:B-----5:R-:W-:Y:S01]  /*90e0*/  FADD.FTZ R107, R47, R107 ;  /* 0x0000006b2f6b7221 */ /* 0x020fe20000010000 */
[----:B------:R-:W-:Y:S05]  /*90f0*/  BRA `(.L_x_51634) ;  /* 0x0000002000007947 */ /* 0x000fea0003800000 */
.L_x_51632:
[----:B-----5:R-:W-:-:S04]  /*9100*/  FADD.FTZ R107, R43, R107 ;  /* 0x0000006b2b6b7221 */ /* 0x020fc80000010000 */
[----:B------:R-:W-:-:S05]  /*9110*/  @P2 FADD.FTZ R107, R47, R107 ;  /* 0x0000006b2f6b2221 */ /* 0x000fca0000010000 */
.L_x_51634:
[----:B0----5:R-:W-:Y:S02]  /*9120*/  MOV R55, R107 ;  /* 0x0000006b00377202 */ /* 0x021fe40000000f00 */
.L_x_51635:
[----:B0-----:R-:W-:-:S04]  /*9130*/  @P0 LEA R132, P2, R35, c[0x0][0x188], 0x4 ;  /* 0x0000620023840a11 */ /* 0x001fc800078420ff */
[C---:B------:R-:W-:Y:S02]  /*9140*/  @P0 LEA.HI.X R133, R35.reuse, c[0x0][0x18c], RZ, 0x4, P2 ;  /* 0x0000630023850a11 */ /* 0x040fe400010f24ff */
[----:B------:R-:W-:-:S03]  /*9150*/  IADD3 R35, R35, 0x20, RZ ;  /* 0x0000002023237810 */ /* 0x000fc60007ffe0ff */
[----:B------:R0:W-:Y:S04]  /*9160*/  @P0 STG.E.128 [R132.64], R52 ;  /* 0x0000003484000986 */ /* 0x0001e8000c101d04 */
.L_x_51619:
[----:B------:R-:W-:Y:S05]  /*9170*/  BSYNC B0 ;  /* 0x0000000000007941 */ /* 0x000fea0003800000 */
.L_x_51618:
        /* <DEDUP_REMOVED lines=24> */
.L_x_51639:
[----:B-----5:R-:W-:Y:S01]  /*9300*/  FADD.FTZ R108, R44, R108 ;  /* 0x0000006c2c6c7221 */ /* 0x020fe20000010000 */
[----:B------:R-:W-:Y:S05]  /*9310*/  BRA `(.L_x_51640) ;  /* 0x0000002000007947 */ /* 0x000fea0003800000 */
.L_x_51638:
[----:B-----5:R-:W-:-:S04]  /*9320*/  FADD.FTZ R108, R40, R108 ;  /* 0x0000006c286c7221 */ /* 0x020fc80000010000 */
[----:B------:R-:W-:-:S05]  /*9330*/  @P2 FADD.FTZ R108, R44, R108 ;  /* 0x0000006c2c6c2221 */ /* 0x000fca0000010000 */
.L_x_51640:
[----:B0----5:R-:W-:Y:S02]  /*9340*/  MOV R52, R108 ;  /* 0x0000006c00347202 */ /* 0x021fe40000000f00 */
.L_x_51641:
[----:B------:R-:W-:Y:S05]  /*9350*/  @P3 BRA `(.L_x_51642) ;  /* 0x0000007000003947 */ /* 0x000fea0003800000 */
[----:B------:R-:W-:-:S04]  /*9360*/  ISETP.NE.U32.AND P4, PT, RZ, c[0x0][0x180], PT ;  /* 0x00006000ff007a0c */ /* 0x000fc80003f85070 */
[----:B------:R-:W-:-:S13]  /*9370*/  ISETP.NE.AND.EX P4, PT, RZ, c[0x0][0x184], PT, P4 ;  /* 0x00006100ff007a0c */ /* 0x000fda0003f85340 */
[----:B------:R-:W-:Y:S05]  /*9380*/  @P4 BRA `(.L_x_51643) ;  /* 0x0000002000004947 */ /* 0x000fea0003800000 */
[----:B------:R-:W-:Y:S05]  /*9390*/  @P0 BRA `(.L_x_51644) ;  /* 0x0000005000000947 */ /* 0x000fea0003800000 */
[----:B------:R-:W-:Y:S05]  /*93a0*/  BRA `(.L_x_51645) ;  /* 0x0000005000007947 */ /* 0x000fea0003800000 */
.L_x_51643:
[----:B-----5:R-:W-:Y:S01]  /*93b0*/  FADD.FTZ R109, R45, R109 ;  /* 0x0000006d2d6d7221 */ /* 0x020fe20000010000 */
[----:B------:R-:W-:Y:S05]  /*93c0*/  BRA `(.L_x_51644) ;  /* 0x0000002000007947 */ /* 0x000fea0003800000 */
.L_x_51642:
[----:B-----5:R-:W-:-:S04]  /*93d0*/  FADD.FTZ R109, R41, R109 ;  /* 0x0000006d296d7221 */ /* 0x020fc80000010000 */
[----:B------:R-:W-:-:S04]  /*93e0*/  @P2 FADD.FTZ R109, R45, R109 ;  /* 0x0000006d2d6d2221 */ /* 0x000fc80000010000 */
.L_x_51644:
[----:B0----5:R-:W-:-:S03]  /*93f0*/  IMAD.MOV.U32 R53, RZ, RZ, R109 ;  /* 0x000000ffff357224 */ /* 0x021fc600078e006d */
.L_x_51645:
[----:B------:R-:W-:Y:S05]  /*9400*/  @P3 BRA `(.L_x_51646) ;  /* 0x0000007000003947 */ /* 0x000fea0003800000 */
[----:B------:R-:W-:-:S04]  /*9410*/  ISETP.NE.U32.AND P4, PT, RZ, c[0x0][0x180], PT ;  /* 0x00006000ff007a0c */ /* 0x000fc80003f85070 */
[----:B------:R-:W-:-:S13]  /*9420*/  ISETP.NE.AND.EX P4, PT, RZ, c[0x0][0x184], PT, P4 ;  /* 0x00006100ff007a0c */ /* 0x000fda0003f85340 */
[----:B------:R-:W-:Y:S05]  /*9430*/  @P4 BRA `(.L_x_51647) ;  /* 0x0000002000004947 */ /* 0x000fea0003800000 */
[----:B------:R-:W-:Y:S05]  /*9440*/  @P0 BRA `(.L_x_51648) ;  /* 0x0000005000000947 */ /* 0x000fea0003800000 */
[----:B------:R-:W-:Y:S05]  /*9450*/  BRA `(.L_x_51649) ;  /* 0x0000005000007947 */ /* 0x000fea0003800000 */
.L_x_51647:
[----:B-----5:R-:W-:Y:S01]  /*9460*/  FADD.FTZ R110, R46, R110 ;  /* 0x0000006e2e6e7221 */ /* 0x020fe20000010000 */
[----:B------:R-:W-:Y:S05]  /*9470*/  BRA `(.L_x_51648) ;  /* 0x0000002000007947 */ /* 0x000fea0003800000 */
.L_x_51646:
[----:B-----5:R-:W-:-:S04]  /*9480*/  FADD.FTZ R110, R42, R110 ;  /* 0x0000006e2a6e7221 */ /* 0x020fc80000010000 */
[----:B------:R-:W-:-:S05]  /*9490*/  @P2 FADD.FTZ R110, R46, R110 ;  /* 0x0000006e2e6e2221 */ /* 0x000fca0000010000 */
.L_x_51648:
[----:B0----5:R-:W-:Y:S02]  /*94a0*/  MOV R54, R110 ;  /* 0x0000006e00367202 */ /* 0x021fe40000000f00 */
.L_x_51649:
[----:B------:R-:W-:Y:S05]  /*94b0*/  @P3 BRA `(.L_x_51650) ;  /* 0x0000007000003947 */ /* 0x000fea0003800000 */
[----:B------:R-:W-:-:S04]  /*94c0*/  ISETP.NE.U32.AND P2, PT, RZ, c[0x0][0x180], PT ;  /* 0x00006000ff007a0c */ /* 0x000fc80003f45070 */
[----:B------:R-:W-:-:S13]  /*94d0*/  ISETP.NE.AND.EX P2, PT, RZ, c[0x0][0x184], PT, P2 ;  /* 0x00006100ff007a0c */ /* 0x000fda0003f45320 */
[----:B------:R-:W-:Y:S05]  /*94e0*/  @P2 BRA `(.L_x_51651) ;  /* 0x0000002000002947 */ /* 0x000fea0003800000 */
[----:B------:R-:W-:Y:S05]  /*94f0*/  @P0 BRA `(.L_x_51652) ;  /* 0x0000005000000947 */ /* 0x000fea0003800000 */
[----:B------:R-:W-:Y:S05]  /*9500*/  BRA `(.L_x_51653) ;  /* 0x0000005000007947 */ /* 0x000fea0003800000 */
.L_x_51651:
[----:B-----5:R-:W-:Y:S01]  /*9510*/  FADD.FTZ R111, R47, R111 ;  /* 0x0000006f2f6f7221 */ /* 0x020fe20000010000 */
[----:B------:R-:W-:Y:S05]  /*9520*/  BRA `(.L_x_51652) ;  /* 0x0000002000007947 */ /* 0x000fea0003800000 */
.L_x_51650:
[----:B-----5:R-:W-:-:S04]  /*9530*/  FADD.FTZ R111, R43, R111 ;  /* 0x0000006f2b6f7221 */ /* 0x020fc80000010000 */
[----:B------:R-:W-:-:S04]  /*9540*/  @P2 FADD.FTZ R111, R47, R111 ;  /* 0x0000006f2f6f2221 */ /* 0x000fc80000010000 */
.L_x_51652:
[----:B0----5:R-:W-:-:S03]  /*9550*/  IMAD.MOV.U32 R55, RZ, RZ, R111 ;  /* 0x000000ffff377224 */ /* 0x021fc600078e006f */
.L_x_51653:
[----:B0-----:R-:W-:-:S04]  /*9560*/  @P0 LEA R132, P2, R35, c[0x0][0x188], 0x4 ;  /* 0x0000620023840a11 */ /* 0x001fc800078420ff */
[C---:B------:R-:W-:Y:S02]  /*9570*/  @P0 LEA.HI.X R133, R35.reuse, c[0x0][0x18c], RZ, 0x4, P2 ;  /* 0x0000630023850a11 */ /* 0x040fe400010f24ff */
[----:B------:R-:W-:-:S03]  /*9580*/  IADD3 R35, R35, 0x20, RZ ;  /* 0x0000002023237810 */ /* 0x000fc60007ffe0ff */
[----:B------:R0:W-:Y:S04]  /*9590*/  @P0 STG.E.128 [R132.64], R52 ;  /* 0x0000003484000986 */ /* 0x0001e8000c101d04 */
.L_x_51637:
[----:B------:R-:W-:Y:S05]  /*95a0*/  BSYNC B0 ;  /* 0x0000000000007941 */ /* 0x000fea0003800000 */
.L_x_51636:
        /* <DEDUP_REMOVED lines=24> */
.L_x_51657:
[----:B-----5:R-:W-:Y:S01]  /*9730*/  FADD.FTZ R112, R44, R112 ;  /* 0x000000702c707221 */ /* 0x020fe20000010000 */
[----:B------:R-:W-:Y:S05]  /*9740*/  BRA `(.L_x_51658) ;  /* 0x0000002000007947 */ /* 0x000fea0003800000 */
.L_x_51656:
[----:B-----5:R-:W-:-:S04]  /*9750*/  FADD.FTZ R112, R40, R112 ;  /* 0x0000007028707221 */ /* 0x020fc80000010000 */
[----:B------:R-:W-:-:S04]  /*9760*/  @P2 FADD.FTZ R112, R44, R112 ;  /* 0x000000702c702221 */ /* 0x000fc80000010000 */
.L_x_51658:
[----:B0----5:R-:W-:-:S03]  /*9770*/  IMAD.MOV.U32 R52, RZ, RZ, R112 ;  /* 0x000000ffff347224 */ /* 0x021fc600078e0070 */
.L_x_51659:
[----:B------:R-:W-:Y:S05]  /*9780*/  @P3 BRA `(.L_x_51660) ;  /* 0x0000007000003947 */ /* 0x000fea0003800000 */
[----:B------:R-:W-:-:S04]  /*9790*/  ISETP.NE.U32.AND P4, PT, RZ, c[0x0][0x180], PT ;  /* 0x00006000ff007a0c */ /* 0x000fc80003f85070 */
[----:B------:R-:W-:-:S13]  /*97a0*/  ISETP.NE.AND.EX P4, PT, RZ, c[0x0][0x184], PT, P4 ;  /* 0x00006100ff007a0c */ /* 0x000fda0003f85340 */
[----:B------:R-:W-:Y:S05]  /*97b0*/  @P4 BRA `(.L_x_51661) ;  /* 0x0000002000004947 */ /* 0x000fea0003800000 */
[----:B------:R-:W-:Y:S05]  /*97c0*/  @P0 BRA `(.L_x_51662) ;  /* 0x0000005000000947 */ /* 0x000fea0003800000 */
[----:B------:R-:W-:Y:S05]  /*97d0*/  BRA `(.L_x_51663) ;  /* 0x0000005000007947 */ /* 0x000fea0003800000 */
.L_x_51661:
[----:B-----5:R-:W-:Y:S01]  /*97e0*/  FADD.FTZ R113, R45, R113 ;  /* 0x000000712d717221 */ /* 0x020fe20000010000 */
[----:B------:R-:W-:Y:S05]  /*97f0*/  BRA `(.L_x_51662) ;  /* 0x0000002000007947 */ /* 0x000fea0003800000 */
.L_x_51660:
[----:B-----5:R-:W-:-:S04]  /*9800*/  FADD.FTZ R113, R41, R113 ;  /* 0x0000007129717221 */ /* 0x020fc80000010000 */
[----:B------:R-:W-:-:S05]  /*9810*/  @P2 FADD.FTZ R113, R45, R113 ;  /* 0x000000712d712221 */ /* 0x000fca0000010000 */
.L_x_51662:
[----:B0----5:R-:W-:Y:S02]  /*9820*/  MOV R53, R113 ;  /* 0x0000007100357202 */ /* 0x021fe40000000f00 */
.L_x_51663:
[----:B------:R-:W-:Y:S05]  /*9830*/  @P3 BRA `(.L_x_51664) ;  /* 0x0000007000003947 */ /* 0x000fea0003800000 */
[----:B------:R-:W-:-:S04]  /*9840*/  ISETP.NE.U32.AND P4, PT, RZ, c[0x0][0x180], PT ;  /* 0x00006000ff007a0c */ /* 0x000fc80003f85070 */
[----:B------:R-:W-:-:S13]  /*9850*/  ISETP.NE.AND.EX P4, PT, RZ, c[0x0][0x184], PT, P4 ;  /* 0x00006100ff007a0c */ /* 0x000fda0003f85340 */
[----:B------:R-:W-:Y:S05]  /*9860*/  @P4 BRA `(.L_x_51665) ;  /* 0x0000002000004947 */ /* 0x000fea0003800000 */
[----:B------:R-:W-:Y:S05]  /*9870*/  @P0 BRA `(.L_x_51666) ;  /* 0x0000005000000947 */ /* 0x000fea0003800000 */
[----:B------:R-:W-:Y:S05]  /*9880*/  BRA `(.L_x_51667) ;  /* 0x0000005000007947 */ /* 0x000fea0003800000 */
.L_x_51665:
[----:B-----5:R-:W-:Y:S01]  /*9890*/  FADD.FTZ R114, R46, R114 ;  /* 0x000000722e727221 */ /* 0x020fe20000010000 */
[----:B------:R-:W-:Y:S05]  /*98a0*/  BRA `(.L_x_51666) ;  /* 0x0000002000007947 */ /* 0x000fea0003800000 */
.L_x_51664:
[----:B-----5:R-:W-:-:S04]  /*98b0*/  FADD.FTZ R114, R42, R114 ;  /* 0x000000722a727221 */ /* 0x020fc80000010000 */
[----:B------:R-:W-:-:S04]  /*98c0*/  @P2 FADD.FTZ R114, R46, R114 ;  /* 0x000000722e722221 */ /* 0x000fc80000010000 */
.L_x_51666:
[----:B0----5:R-:W-:-:S03]  /*98d0*/  IMAD.MOV.U32 R54, RZ, RZ, R114 ;  /* 0x000000ffff367224 */ /* 0x021fc600078e0072 */
.L_x_51667:
[----:B------:R-:W-:Y:S05]  /*98e0*/  @P3 BRA `(.L_x_51668) ;  /* 0x0000007000003947 */ /* 0x000fea0003800000 */
[----:B------:R-:W-:-:S04]  /*98f0*/  ISETP.NE.U32.AND P2, PT, RZ, c[0x0][0x180], PT ;  /* 0x00006000ff007a0c */ /* 0x000fc80003f45070 */
[----:B------:R-:W-:-:S13]  /*9900*/  ISETP.NE.AND.EX P2, PT, RZ, c[0x0][0x184], PT, P2 ;  /* 0x00006100ff007a0c */ /* 0x000fda0003f45320 */
[----:B------:R-:W-:Y:S05]  /*9910*/  @P2 BRA `(.L_x_51669) ;  /* 0x0000002000002947 */ /* 0x000fea0003800000 */
[----:B------:R-:W-:Y:S05]  /*9920*/  @P0 BRA `(.L_x_51670) ;  /* 0x0000005000000947 */ /* 0x000fea0003800000 */
[----:B------:R-:W-:Y:S05]  /*9930*/  BRA `(.L_x_51671) ;  /* 0x0000005000007947 */ /* 0x000fea0003800000 */
.L_x_51669:
[----:B-----5:R-:W-:Y:S01]  /*9940*/  FADD.FTZ R115, R47, R115 ;  /* 0x000000732f737221 */ /* 0x020fe20000010000 */
[----:B------:R-:W-:Y:S05]  /*9950*/  BRA `(.L_x_51670) ;  /* 0x0000002000007947 */ /* 0x000fea0003800000 */
.L_x_51668:
[----:B-----5:R-:W-:-:S04]  /*9960*/  FADD.FTZ R115, R43, R115 ;  /* 0x000000732b737221 */ /* 0x020fc80000010000 */
[----:B------:R-:W-:-:S05]  /*9970*/  @P2 FADD.FTZ R115, R47, R115 ;  /* 0x000000732f732221 */ /* 0x000fca0000010000 */
.L_x_51670:
[----:B0----5:R-:W-:Y:S02]  /*9980*/  MOV R55, R115 ;  /* 0x0000007300377202 */ /* 0x021fe40000000f00 */
.L_x_51671:
[----:B0-----:R-:W-:-:S04]  /*9990*/  @P0 LEA R132, P2, R35, c[0x0][0x188], 0x4 ;  /* 0x0000620023840a11 */ /* 0x001fc800078420ff */
[C---:B------:R-:W-:Y:S02]  /*99a0*/  @P0 LEA.HI.X R133, R35.reuse, c[0x0][0x18c], RZ, 0x4, P2 ;  /* 0x0000630023850a11 */ /* 0x040fe400010f24ff */
[----:B------:R-:W-:-:S03]  /*99b0*/  IADD3 R35, R35, 0x20, RZ ;  /* 0x0000002023237810 */ /* 0x000fc60007ffe0ff */
[----:B------:R0:W-:Y:S04]  /*99c0*/  @P0 STG.E.128 [R132.64], R52 ;  /* 0x0000003484000986 */ /* 0x0001e8000c101d04 */
.L_x_51655:
[----:B------:R-:W-:Y:S05]  /*99d0*/  BSYNC B0 ;  /* 0x0000000000007941 */ /* 0x000fea0003800000 */
.L_x_51654:
        /* <DEDUP_REMOVED lines=24> */
.L_x_51675:
[----:B-----5:R-:W-:Y:S01]  /*9b60*/  FADD.FTZ R116, R44, R116 ;  /* 0x000000742c747221 */ /* 0x020fe20000010000 */
[----:B------:R-:W-:Y:S05]  /*9b70*/  BRA `(.L_x_51676) ;  /* 0x0000002000007947 */ /* 0x000fea0003800000 */
.L_x_51674:
[----:B-----5:R-:W-:-:S04]  /*9b80*/  FADD.FTZ R116, R40, R116 ;  /* 0x0000007428747221 */ /* 0x020fc80000010000 */
[----:B------:R-:W-:-:S05]  /*9b90*/  @P2 FADD.FTZ R116, R44, R116 ;  /* 0x000000742c742221 */ /* 0x000fca0000010000 */
.L_x_51676:
[----:B0----5:R-:W-:Y:S02]  /*9ba0*/  MOV R52, R116 ;  /* 0x0000007400347202 */ /* 0x021fe40000000f00 */
.L_x_51677:
[----:B------:R-:W-:Y:S05]  /*9bb0*/  @P3 BRA `(.L_x_51678) ;  /* 0x0000007000003947 */ /* 0x000fea0003800000 */
[----:B------:R-:W-:-:S04]  /*9bc0*/  ISETP.NE.U32.AND P4, PT, RZ, c[0x0][0x180], PT ;  /* 0x00006000ff007a0c */ /* 0x000fc80003f85070 */
[----:B------:R-:W-:-:S13]  /*9bd0*/  ISETP.NE.AND.EX P4, PT, RZ, c[0x0][0x184], PT, P4 ;  /* 0x00006100ff007a0c */ /* 0x000fda0003f85340 */
[----:B------:R-:W-:Y:S05]  /*9be0*/  @P4 BRA `(.L_x_51679) ;  /* 0x0000002000004947 */ /* 0x000fea0003800000 */
[----:B------:R-:W-:Y:S05]  /*9bf0*/  @P0 BRA `(.L_x_51680) ;  /* 0x0000005000000947 */ /* 0x000fea0003800000 */
[----:B------:R-:W-:Y:S05]  /*9c00*/  BRA `(.L_x_51681) ;  /* 0x0000005000007947 */ /* 0x000fea0003800000 */
.L_x_51679:
[----:B-----5:R-:W-:Y:S01]  /*9c10*/  FADD.FTZ R117, R45, R117 ;  /* 0x000000752d757221 */ /* 0x020fe20000010000 */
[----:B------:R-:W-:Y:S05]  /*9c20*/  BRA `(.L_x_51680) ;  /* 0x0000002000007947 */ /* 0x000fea0003800000 */
.L_x_51678:
[----:B-----5:R-:W-:-:S04]  /*9c30*/  FADD.FTZ R117, R41, R117 ;  /* 0x0000007529757221 */ /* 0x020fc80000010000 */
[----:B------:R-:W-:-:S04]  /*9c40*/  @P2 FADD.FTZ R117, R45, R117 ;  /* 0x000000752d752221 */ /* 0x000fc80000010000 */
.L_x_51680:
[----:B0----5:R-:W-:-:S03]  /*9c50*/  IMAD.MOV.U32 R53, RZ, RZ, R117 ;  /* 0x000000ffff357224 */ /* 0x021fc600078e0075 */
.L_x_51681:
[----:B------:R-:W-:Y:S05]  /*9c60*/  @P3 BRA `(.L_x_51682) ;  /* 0x0000007000003947 */ /* 0x000fea0003800000 */
[----:B------:R-:W-:-:S04]  /*9c70*/  ISETP.NE.U32.AND P4, PT, RZ, c[0x0][0x180], PT ;  /* 0x00006000ff007a0c */ /* 0x000fc80003f85070 */
[----:B------:R-:W-:-:S13]  /*9c80*/  ISETP.NE.AND.EX P4, PT, RZ, c[0x0][0x184], PT, P4 ;  /* 0x00006100ff007a0c */ /* 0x000fda0003f85340 */
[----:B------:R-:W-:Y:S05]  /*9c90*/  @P4 BRA `(.L_x_51683) ;  /* 0x0000002000004947 */ /* 0x000fea0003800000 */
[----:B------:R-:W-:Y:S05]  /*9ca0*/  @P0 BRA `(.L_x_51684) ;  /* 0x0000005000000947 */ /* 0x000fea0003800000 */
[----:B------:R-:W-:Y:S05]  /*9cb0*/  BRA `(.L_x_51685) ;  /* 0x0000005000007947 */ /* 0x000fea0003800000 */
.L_x_51683:
[----:B-----5:R-:W-:Y:S01]  /*9cc0*/  FADD.FTZ R118, R46, R118 ;  /* 0x000000762e767221 */ /* 0x020fe20000010000 */
[----:B------:R-:W-:Y:S05]  /*9cd0*/  BRA `(.L_x_51684) ;  /* 0x0000002000007947 */ /* 0x000fea0003800000 */
.L_x_51682:
[----:B-----5:R-:W-:-:S04]  /*9ce0*/  FADD.FTZ R118, R42, R118 ;  /* 0x000000762a767221 */ /* 0x020fc80000010000 */
[----:B------:R-:W-:-:S05]  /*9cf0*/  @P2 FADD.FTZ R118, R46, R118 ;  /* 0x000000762e762221 */ /* 0x000fca0000010000 */
.L_x_51684:
[----:B0----5:R-:W-:Y:S02]  /*9d00*/  MOV R54, R118 ;  /* 0x0000007600367202 */ /* 0x021fe40000000f00 */
.L_x_51685:
[----:B------:R-:W-:Y:S05]  /*9d10*/  @P3 BRA `(.L_x_51686) ;  /* 0x0000007000003947 */ /* 0x000fea0003800000 */
[----:B------:R-:W-:-:S04]  /*9d20*/  ISETP.NE.U32.AND P2, PT, RZ, c[0x0][0x180], PT ;  /* 0x00006000ff007a0c */ /* 0x000fc80003f45070 */
[----:B------:R-:W-:-:S13]  /*9d30*/  ISETP.NE.AND.EX P2, PT, RZ, c[0x0][0x184], PT, P2 ;  /* 0x00006100ff007a0c */ /* 0x000fda0003f45320 */
[----:B------:R-:W-:Y:S05]  /*9d40*/  @P2 BRA `(.L_x_51687) ;  /* 0x0000002000002947 */ /* 0x000fea0003800000 */
[----:B------:R-:W-:Y:S05]  /*9d50*/  @P0 BRA `(.L_x_51688) ;  /* 0x0000005000000947 */ /* 0x000fea0003800000 */
[----:B------:R-:W-:Y:S05]  /*9d60*/  BRA `(.L_x_51689) ;  /* 0x0000005000007947 */ /* 0x000fea0003800000 */
.L_x_51687:
[----:B-----5:R-:W-:Y:S01]  /*9d70*/  FADD.FTZ R119, R47, R119 ;  /* 0x000000772f777221 */ /* 0x020fe20000010000 */
[----:B------:R-:W-:Y:S05]  /*9d80*/  BRA `(.L_x_51688) ;  /* 0x0000002000007947 */ /* 0x000fea0003800000 */
.L_x_51686:
[----:B-----5:R-:W-:-:S04]  /*9d90*/  FADD.FTZ R119, R43, R119 ;  /* 0x000000772b777221 */ /* 0x020fc80000010000 */
[----:B------:R-:W-:-:S04]  /*9da0*/  @P2 FADD.FTZ R119, R47, R119 ;  /* 0x000000772f772221 */ /* 0x000fc80000010000 */
.L_x_51688:
[----:B0----5:R-:W-:-:S03]  /*9db0*/  IMAD.MOV.U32 R55, RZ, RZ, R119 ;  /* 0x000000ffff377224 */ /* 0x021fc600078e0077 */
.L_x_51689:
[----:B0-----:R-:W-:-:S04]  /*9dc0*/  @P0 LEA R132, P2, R35, c[0x0][0x188], 0x4 ;  /* 0x0000620023840a11 */ /* 0x001fc800078420ff */
[C---:B------:R-:W-:Y:S02]  /*9dd0*/  @P0 LEA.HI.X R133, R35.reuse, c[0x0][0x18c], RZ, 0x4, P2 ;  /* 0x0000630023850a11 */ /* 0x040fe400010f24ff */
[----:B------:R-:W-:-:S03]  /*9de0*/  IADD3 R35, R35, 0x20, RZ ;  /* 0x0000002023237810 */ /* 0x000fc60007ffe0ff */
[----:B------:R0:W-:Y:S04]  /*9df0*/  @P0 STG.E.128 [R132.64], R52 ;  /* 0x0000003484000986 */ /* 0x0001e8000c101d04 */
.L_x_51673:
[----:B------:R-:W-:Y:S05]  /*9e00*/  BSYNC B0 ;  /* 0x0000000000007941 */ /* 0x000fea0003800000 */
.L_x_51672:
        /* <DEDUP_REMOVED lines=24> */
.L_x_51693:
[----:B-----5:R-:W-:Y:S01]  /*9f90*/  FADD.FTZ R120, R44, R120 ;  /* 0x000000782c787221 */ /* 0x020fe20000010000 */
[----:B------:R-:W-:Y:S05]  /*9fa0*/  BRA `(.L_x_51694) ;  /* 0x0000002000007947 */ /* 0x000fea0003800000 */
.L_x_51692:
[----:B-----5:R-:W-:-:S04]  /*9fb0*/  FADD.FTZ R120, R40, R120 ;  /* 0x0000007828787221 */ /* 0x020fc80000010000 */
[----:B------:R-:W-:-:S04]  /*9fc0*/  @P2 FADD.FTZ R120, R44, R120 ;  /* 0x000000782c782221 */ /* 0x000fc80000010000 */
.L_x_51694:
[----:B0----5:R-:W-:-:S03]  /*9fd0*/  IMAD.MOV.U32 R52, RZ, RZ, R120 ;  /* 0x000000ffff347224 */ /* 0x021fc600078e0078 */
.L_x_51695:
[----:B------:R-:W-:Y:S05]  /*9fe0*/  @P3 BRA `(.L_x_51696) ;  /* 0x0000007000003947 */ /* 0x000fea0003800000 */
[----:B------:R-:W-:-:S04]  /*9ff0*/  ISETP.NE.U32.AND P4, PT, RZ, c[0x0][0x180], PT ;  /* 0x00006000ff007a0c */ /* 0x000fc80003f85070 */
[----:B------:R-:W-:-:S13]  /*a000*/  ISETP.NE.AND.EX P4, PT, RZ, c[0x0][0x184], PT, P4 ;  /* 0x00006100ff007a0c */ /* 0x000fda0003f85340 */
[----:B------:R-:W-:Y:S05]  /*a010*/  @P4 BRA `(.L_x_51697) ;  /* 0x0000002000004947 */ /* 0x000fea0003800000 */
[----:B------:R-:W-:Y:S05]  /*a020*/  @P0 BRA `(.L_x_51698) ;  /* 0x0000005000000947 */ /* 0x000fea0003800000 */
[----:B------:R-:W-:Y:S05]  /*a030*/  BRA `(.L_x_51699) ;  /* 0x0000005000007947 */ /* 0x000fea0003800000 */
.L_x_51697:
[----:B-----5:R-:W-:Y:S01]  /*a040*/  FADD.FTZ R121, R45, R121 ;  /* 0x000000792d797221 */ /* 0x020fe20000010000 */
[----:B------:R-:W-:Y:S05]  /*a050*/  BRA `(.L_x_51698) ;  /* 0x0000002000007947 */ /* 0x000fea0003800000 */
.L_x_51696:
[----:B-----5:R-:W-:-:S04]  /*a060*/  FADD.FTZ R121, R41, R121 ;  /* 0x0000007929797221 */ /* 0x020fc80000010000 */
[----:B------:R-:W-:-:S05]  /*a070*/  @P2 FADD.FTZ R121, R45, R121 ;  /* 0x000000792d792221 */ /* 0x000fca0000010000 */
.L_x_51698:
[----:B0----5:R-:W-:Y:S02]  /*a080*/  MOV R53, R121 ;  /* 0x0000007900357202 */ /* 0x021fe40000000f00 */
.L_x_51699:
[----:B------:R-:W-:Y:S05]  /*a090*/  @P3 BRA `(.L_x_51700) ;  /* 0x0000007000003947 */ /* 0x000fea0003800000 */
[----:B------:R-:W-:-:S04]  /*a0a0*/  ISETP.NE.U32.AND P4, PT, RZ, c[0x0][0x180], PT ;  /* 0x00006000ff007a0c */ /* 0x000fc80003f85070 */
[----:B------:R-:W-:-:S13]  /*a0b0*/  ISETP.NE.AND.EX P4, PT, RZ, c[0x0][0x184], PT, P4 ;  /* 0x00006100ff007a0c */ /* 0x000fda0003f85340 */
[----:B------:R-:W-:Y:S05]  /*a0c0*/  @P4 BRA `(.L_x_51701) ;  /* 0x0000002000004947 */ /* 0x000fea0003800000 */
[----:B------:R-:W-:Y:S05]  /*a0d0*/  @P0 BRA `(.L_x_51702) ;  /* 0x0000005000000947 */ /* 0x000fea0003800000 */
[----:B------:R-:W-:Y:S05]  /*a0e0*/  BRA `(.L_x_51703) ;  /* 0x0000005000007947 */ /* 0x000fea0003800000 */
.L_x_51701:
[----:B-----5:R-:W-:Y:S01]  /*a0f0*/  FADD.FTZ R122, R46, R122 ;  /* 0x0000007a2e7a7221 */ /* 0x020fe20000010000 */
[----:B------:R-:W-:Y:S05]  /*a100*/  BRA `(.L_x_51702) ;  /* 0x0000002000007947 */ /* 0x000fea0003800000 */
.L_x_51700:
[----:B-----5:R-:W-:-:S04]  /*a110*/  FADD.FTZ R122, R42, R122 ;  /* 0x0000007a2a7a7221 */ /* 0x020fc80000010000 */
[----:B------:R-:W-:-:S04]  /*a120*/  @P2 FADD.FTZ R122, R46, R122 ;  /* 0x0000007a2e7a2221 */ /* 0x000fc80000010000 */
.L_x_51702:
[----:B0----5:R-:W-:-:S03]  /*a130*/  IMAD.MOV.U32 R54, RZ, RZ, R122 ;  /* 0x000000ffff367224 */ /* 0x021fc600078e007a */
.L_x_51703:
[----:B------:R-:W-:Y:S05]  /*a140*/  @P3 BRA `(.L_x_51704) ;  /* 0x0000007000003947 */ /* 0x000fea0003800000 */
[----:B------:R-:W-:-:S04]  /*a150*/  ISETP.NE.U32.AND P2, PT, RZ, c[0x0][0x180], PT ;  /* 0x00006000ff007a0c */ /* 0x000fc80003f45070 */
[----:B------:R-:W-:-:S13]  /*a160*/  ISETP.NE.AND.EX P2, PT, RZ, c[0x0][0x184], PT, P2 ;  /* 0x00006100ff007a0c */ /* 0x000fda0003f45320 */
[----:B------:R-:W-:Y:S05]  /*a170*/  @P2 BRA `(.L_x_51705) ;  /* 0x0000002000002947 */ /* 0x000fea0003800000 */
[----:B------:R-:W-:Y:S05]  /*a180*/  @P0 BRA `(.L_x_51706) ;  /* 0x0000005000000947 */ /* 0x000fea0003800000 */
[----:B------:R-:W-:Y:S05]  /*a190*/  BRA `(.L_x_51707) ;  /* 0x0000005000007947 */ /* 0x000fea0003800000 */
.L_x_51705:
[----:B-----5:R-:W-:Y:S01]  /*a1a0*/  FADD.FTZ R123, R47, R123 ;  /* 0x0000007b2f7b7221 */ /* 0x020fe20000010000 */
[----:B------:R-:W-:Y:S05]  /*a1b0*/  BRA `(.L_x_51706) ;  /* 0x0000002000007947 */ /* 0x000fea0003800000 */
.L_x_51704:
[----:B-----5:R-:W-:-:S04]  /*a1c0*/  FADD.FTZ R123, R43, R123 ;  /* 0x0000007b2b7b7221 */ /* 0x020fc80000010000 */
[----:B------:R-:W-:-:S05]  /*a1d0*/  @P2 FADD.FTZ R123, R47, R123 ;  /* 0x0000007b2f7b2221 */ /* 0x000fca0000010000 */
.L_x_51706:
[----:B0----5:R-:W-:Y:S02]  /*a1e0*/  MOV R55, R123 ;  /* 0x0000007b00377202 */ /* 0x021fe40000000f00 */
.L_x_51707:
[----:B0-----:R-:W-:-:S04]  /*a1f0*/  @P0 LEA R132, P2, R35, c[0x0][0x188], 0x4 ;  /* 0x0000620023840a11 */ /* 0x001fc800078420ff */
[C---:B------:R-:W-:Y:S02]  /*a200*/  @P0 LEA.HI.X R133, R35.reuse, c[0x0][0x18c], RZ, 0x4, P2 ;  /* 0x0000630023850a11 */ /* 0x040fe400010f24ff */
[----:B------:R-:W-:-:S03]  /*a210*/  IADD3 R35, R35, 0x20, RZ ;  /* 0x0000002023237810 */ /* 0x000fc60007ffe0ff */
[----:B------:R0:W-:Y:S04]  /*a220*/  @P0 STG.E.128 [R132.64], R52 ;  /* 0x0000003484000986 */ /* 0x0001e8000c101d04 */
.L_x_51691:
[----:B------:R-:W-:Y:S05]  /*a230*/  BSYNC B0 ;  /* 0x0000000000007941 */ /* 0x000fea0003800000 */
.L_x_51690:
        /* <DEDUP_REMOVED lines=24> */
.L_x_51711:
[----:B-----5:R-:W-:Y:S01]  /*a3c0*/  FADD.FTZ R124, R44, R124 ;  /* 0x0000007c2c7c7221 */ /* 0x020fe20000010000 */
[----:B------:R-:W-:Y:S05]  /*a3d0*/  BRA `(.L_x_51712) ;  /* 0x0000002000007947 */ /* 0x000fea0003800000 */
.L_x_51710:
[----:B-----5:R-:W-:-:S04]  /*a3e0*/  FADD.FTZ R124, R40, R124 ;  /* 0x0000007c287c7221 */ /* 0x020fc80000010000 */
[----:B------:R-:W-:-:S05]  /*a3f0*/  @P2 FADD.FTZ R124, R44, R124 ;  /* 0x0000007c2c7c2221 */ /* 0x000fca0000010000 */
.L_x_51712:
[----:B0----5:R-:W-:Y:S02]  /*a400*/  MOV R52, R124 ;  /* 0x0000007c00347202 */ /* 0x021fe40000000f00 */
.L_x_51713:
[----:B------:R-:W-:Y:S05]  /*a410*/  @P3 BRA `(.L_x_51714) ;  /* 0x0000007000003947 */ /* 0x000fea0003800000 */
[----:B------:R-:W-:-:S04]  /*a420*/  ISETP.NE.U32.AND P4, PT, RZ, c[0x0][0x180], PT ;  /* 0x00006000ff007a0c */ /* 0x000fc80003f85070 */
[----:B------:R-:W-:-:S13]  /*a430*/  ISETP.NE.AND.EX P4, PT, RZ, c[0x0][0x184], PT, P4 ;  /* 0x00006100ff007a0c */ /* 0x000fda0003f85340 */
[----:B------:R-:W-:Y:S05]  /*a440*/  @P4 BRA `(.L_x_51715) ;  /* 0x0000002000004947 */ /* 0x000fea0003800000 */
[----:B------:R-:W-:Y:S05]  /*a450*/  @P0 BRA `(.L_x_51716) ;  /* 0x0000005000000947 */ /* 0x000fea0003800000 */
[----:B------:R-:W-:Y:S05]  /*a460*/  BRA `(.L_x_51717) ;  /* 0x0000005000007947 */ /* 0x000fea0003800000 */
.L_x_51715:
[----:B-----5:R-:W-:Y:S01]  /*a470*/  FADD.FTZ R125, R45, R125 ;  /* 0x0000007d2d7d7221 */ /* 0x020fe20000010000 */
[----:B------:R-:W-:Y:S05]  /*a480*/  BRA `(.L_x_51716) ;  /* 0x0000002000007947 */ /* 0x000fea0003800000 */
.L_x_51714:
[----:B-----5:R-:W-:-:S04]  /*a490*/  FADD.FTZ R125, R41, R125 ;  /* 0x0000007d297d7221 */ /* 0x020fc80000010000 */
[----:B------:R-:W-:-:S04]  /*a4a0*/  @P2 FADD.FTZ R125, R45, R125 ;  /* 0x0000007d2d7d2221 */ /* 0x000fc80000010000 */
.L_x_51716:
[----:B0----5:R-:W-:-:S03]  /*a4b0*/  IMAD.MOV.U32 R53, RZ, RZ, R125 ;  /* 0x000000ffff357224 */ /* 0x021fc600078e007d */
.L_x_51717:
[----:B------:R-:W-:Y:S05]  /*a4c0*/  @P3 BRA `(.L_x_51718) ;  /* 0x0000007000003947 */ /* 0x000fea0003800000 */
[----:B------:R-:W-:-:S04]  /*a4d0*/  ISETP.NE.U32.AND P4, PT, RZ, c[0x0][0x180], PT ;  /* 0x00006000ff007a0c */ /* 0x000fc80003f85070 */
[----:B------:R-:W-:-:S13]  /*a4e0*/  ISETP.NE.AND.EX P4, PT, RZ, c[0x0][0x184], PT, P4 ;  /* 0x00006100ff007a0c */ /* 0x000fda0003f85340 */
[----:B------:R-:W-:Y:S05]  /*a4f0*/  @P4 BRA `(.L_x_51719) ;  /* 0x0000002000004947 */ /* 0x000fea0003800000 */
[----:B------:R-:W-:Y:S05]  /*a500*/  @P0 BRA `(.L_x_51720) ;  /* 0x0000005000000947 */ /* 0x000fea0003800000 */
[----:B------:R-:W-:Y:S05]  /*a510*/  BRA `(.L_x_51721) ;  /* 0x0000005000007947 */ /* 0x000fea0003800000 */
.L_x_51719:
[----:B-----5:R-:W-:Y:S01]  /*a520*/  FADD.FTZ R126, R46, R126 ;  /* 0x0000007e2e7e7221 */ /* 0x020fe20000010000 */
[----:B------:R-:W-:Y:S05]  /*a530*/  BRA `(.L_x_51720) ;  /* 0x0000002000007947 */ /* 0x000fea0003800000 */
.L_x_51718:
[----:B-----5:R-:W-:-:S04]  /*a540*/  FADD.FTZ R126, R42, R126 ;  /* 0x0000007e2a7e7221 */ /* 0x020fc80000010000 */
[----:B------:R-:W-:-:S05]  /*a550*/  @P2 FADD.FTZ R126, R46, R126 ;  /* 0x0000007e2e7e2221 */ /* 0x000fca0000010000 */
.L_x_51720:
[----:B0----5:R-:W-:Y:S02]  /*a560*/  MOV R54, R126 ;  /* 0x0000007e00367202 */ /* 0x021fe40000000f00 */
.L_x_51721:
[----:B------:R-:W-:Y:S05]  /*a570*/  @P3 BRA `(.L_x_51722) ;  /* 0x0000007000003947 */ /* 0x000fea0003800000 */
[----:B------:R-:W-:-:S04]  /*a580*/  ISETP.NE.U32.AND P2, PT, RZ, c[0x0][0x180], PT ;  /* 0x00006000ff007a0c */ /* 0x000fc80003f45070 */
[----:B------:R-:W-:-:S13]  /*a590*/  ISETP.NE.AND.EX P2, PT, RZ, c[0x0][0x184], PT, P2 ;  /* 0x00006100ff007a0c */ /* 0x000fda0003f45320 */
[----:B------:R-:W-:Y:S05]  /*a5a0*/  @P2 BRA `(.L_x_51723) ;  /* 0x0000002000002947 */ /* 0x000fea0003800000 */
[----:B------:R-:W-:Y:S05]  /*a5b0*/  @P0 BRA `(.L_x_51724) ;  /* 0x0000005000000947 */ /* 0x000fea0003800000 */
[----:B------:R-:W-:Y:S05]  /*a5c0*/  BRA `(.L_x_51725) ;  /* 0x0000005000007947 */ /* 0x000fea0003800000 */
.L_x_51723:
[----:B-----5:R-:W-:Y:S01]  /*a5d0*/  FADD.FTZ R127, R47, R127 ;  /* 0x0000007f2f7f7221 */ /* 0x020fe20000010000 */
[----:B------:R-:W-:Y:S05]  /*a5e0*/  BRA `(.L_x_51724) ;  /* 0x0000002000007947 */ /* 0x000fea0003800000 */
.L_x_51722:
[----:B-----5:R-:W-:-:S04]  /*a5f0*/  FADD.FTZ R127, R43, R127 ;  /* 0x0000007f2b7f7221 */ /* 0x020fc80000010000 */
[----:B------:R-:W-:-:S04]  /*a600*/  @P2 FADD.FTZ R127, R47, R127 ;  /* 0x0000007f2f7f2221 */ /* 0x000fc80000010000 */
.L_x_51724:
[----:B0----5:R-:W-:-:S03]  /*a610*/  IMAD.MOV.U32 R55, RZ, RZ, R127 ;  /* 0x000000ffff377224 */ /* 0x021fc600078e007f */
.L_x_51725:
[----:B0-----:R-:W-:-:S04]  /*a620*/  @P0 LEA R132, P2, R35, c[0x0][0x188], 0x4 ;  /* 0x0000620023840a11 */ /* 0x001fc800078420ff */
[C---:B------:R-:W-:Y:S02]  /*a630*/  @P0 LEA.HI.X R133, R35.reuse, c[0x0][0x18c], RZ, 0x4, P2 ;  /* 0x0000630023850a11 */ /* 0x040fe400010f24ff */
[----:B------:R-:W-:-:S03]  /*a640*/  IADD3 R35, R35, 0x20, RZ ;  /* 0x0000002023237810 */ /* 0x000fc60007ffe0ff */
[----:B------:R0:W-:Y:S04]  /*a650*/  @P0 STG.E.128 [R132.64], R52 ;  /* 0x0000003484000986 */ /* 0x0001e8000c101d04 */
.L_x_51709:
[----:B------:R-:W-:Y:S05]  /*a660*/  BSYNC B0 ;  /* 0x0000000000007941 */ /* 0x000fea0003800000 */
.L_x_51708:
        /* <DEDUP_REMOVED lines=24> */
.L_x_51729:
[----:B-----5:R-:W-:Y:S01]  /*a7f0*/  FADD.FTZ R128, R44, R128 ;  /* 0x000000802c807221 */ /* 0x020fe20000010000 */
[----:B------:R-:W-:Y:S05]  /*a800*/  BRA `(.L_x_51730) ;  /* 0x0000002000007947 */ /* 0x000fea0003800000 */
.L_x_51728:
[----:B-----5:R-:W-:-:S04]  /*a810*/  FADD.FTZ R128, R40, R128 ;  /* 0x0000008028807221 */ /* 0x020fc80000010000 */
[----:B------:R-:W-:-:S04]  /*a820*/  @P2 FADD.FTZ R128, R44, R128 ;  /* 0x000000802c802221 */ /* 0x000fc80000010000 */
.L_x_51730:
[----:B0----5:R-:W-:-:S03]  /*a830*/  IMAD.MOV.U32 R52, RZ, RZ, R128 ;  /* 0x000000ffff347224 */ /* 0x021fc600078e0080 */
.L_x_51731:
[----:B------:R-:W-:Y:S05]  /*a840*/  @P3 BRA `(.L_x_51732) ;  /* 0x0000007000003947 */ /* 0x000fea0003800000 */
[----:B------:R-:W-:-:S04]  /*a850*/  ISETP.NE.U32.AND P4, PT, RZ, c[0x0][0x180], PT ;  /* 0x00006000ff007a0c */ /* 0x000fc80003f85070 */
[----:B------:R-:W-:-:S13]  /*a860*/  ISETP.NE.AND.EX P4, PT, RZ, c[0x0][0x184], PT, P4 ;  /* 0x00006100ff007a0c */ /* 0x000fda0003f85340 */
[----:B------:R-:W-:Y:S05]  /*a870*/  @P4 BRA `(.L_x_51733) ;  /* 0x0000002000004947 */ /* 0x000fea0003800000 */
[----:B------:R-:W-:Y:S05]  /*a880*/  @P0 BRA `(.L_x_51734) ;  /* 0x0000005000000947 */ /* 0x000fea0003800000 */
[----:B------:R-:W-:Y:S05]  /*a890*/  BRA `(.L_x_51735) ;  /* 0x0000005000007947 */ /* 0x000fea0003800000 */
.L_x_51733:
[----:B-----5:R-:W-:Y:S01]  /*a8a0*/  FADD.FTZ R129, R45, R129 ;  /* 0x000000812d817221 */ /* 0x020fe20000010000 */
[----:B------:R-:W-:Y:S05]  /*a8b0*/  BRA `(.L_x_51734) ;  /* 0x0000002000007947 */ /* 0x000fea0003800000 */
.L_x_51732:
[----:B-----5:R-:W-:-:S04]  /*a8c0*/  FADD.FTZ R129, R41, R129 ;  /* 0x0000008129817221 */ /* 0x020fc80000010000 */
[----:B------:R-:W-:-:S05]  /*a8d0*/  @P2 FADD.FTZ R129, R45, R129 ;  /* 0x000000812d812221 */ /* 0x000fca0000010000 */
.L_x_51734:
[----:B0----5:R-:W-:Y:S02]  /*a8e0*/  MOV R53, R129 ;  /* 0x0000008100357202 */ /* 0x021fe40000000f00 */
.L_x_51735:
[----:B------:R-:W-:Y:S05]  /*a8f0*/  @P3 BRA `(.L_x_51736) ;  /* 0x0000007000003947 */ /* 0x000fea0003800000 */
[----:B------:R-:W-:-:S04]  /*a900*/  ISETP.NE.U32.AND P4, PT, RZ, c[0x0][0x180], PT ;  /* 0x00006000ff007a0c */ /* 0x000fc80003f85070 */
[----:B------:R-:W-:-:S13]  /*a910*/  ISETP.NE.AND.EX P4, PT, RZ, c[0x0][0x184], PT, P4 ;  /* 0x00006100ff007a0c */ /* 0x000fda0003f85340 */
[----:B------:R-:W-:Y:S05]  /*a920*/  @P4 BRA `(.L_x_51737) ;  /* 0x0000002000004947 */ /* 0x000fea0003800000 */
[----:B------:R-:W-:Y:S05]  /*a930*/  @P0 BRA `(.L_x_51738) ;  /* 0x0000005000000947 */ /* 0x000fea0003800000 */
[----:B------:R-:W-:Y:S05]  /*a940*/  BRA `(.L_x_51739) ;  /* 0x0000005000007947 */ /* 0x000fea0003800000 */
.L_x_51737:
[----:B-----5:R-:W-:Y:S01]  /*a950*/  FADD.FTZ R130, R46, R130 ;  /* 0x000000822e827221 */ /* 0x020fe20000010000 */
[----:B------:R-:W-:Y:S05]  /*a960*/  BRA `(.L_x_51738) ;  /* 0x0000002000007947 */ /* 0x000fea0003800000 */
.L_x_51736:
[----:B-----5:R-:W-:-:S04]  /*a970*/  FADD.FTZ R130, R42, R130 ;  /* 0x000000822a827221 */ /* 0x020fc80000010000 */
[----:B------:R-:W-:-:S04]  /*a980*/  @P2 FADD.FTZ R130, R46, R130 ;  /* 0x000000822e822221 */ /* 0x000fc80000010000 */
.L_x_51738:
[----:B0----5:R-:W-:-:S03]  /*a990*/  IMAD.MOV.U32 R54, RZ, RZ, R130 ;  /* 0x000000ffff367224 */ /* 0x021fc600078e0082 */
.L_x_51739:
[----:B------:R-:W-:Y:S05]  /*a9a0*/  @P3 BRA `(.L_x_51740) ;  /* 0x0000007000003947 */ /* 0x000fea0003800000 */
[----:B------:R-:W-:-:S04]  /*a9b0*/  ISETP.NE.U32.AND P2, PT, RZ, c[0x0][0x180], PT ;  /* 0x00006000ff007a0c */ /* 0x000fc80003f45070 */
[----:B------:R-:W-:-:S13]  /*a9c0*/  ISETP.NE.AND.EX P2, PT, RZ, c[0x0][0x184], PT, P2 ;  /* 0x00006100ff007a0c */ /* 0x000fda0003f45320 */
[----:B------:R-:W-:Y:S05]  /*a9d0*/  @P2 BRA `(.L_x_51741) ;  /* 0x0000002000002947 */ /* 0x000fea0003800000 */
[----:B------:R-:W-:Y:S05]  /*a9e0*/  @P0 BRA `(.L_x_51742) ;  /* 0x0000005000000947 */ /* 0x000fea0003800000 */
[----:B------:R-:W-:Y:S05]  /*a9f0*/  BRA `(.L_x_51743) ;  /* 0x0000005000007947 */ /* 0x000fea0003800000 */
.L_x_51741:
[----:B-----5:R-:W-:Y:S01]  /*aa00*/  FADD.FTZ R131, R47, R131 ;  /* 0x000000832f837221 */ /* 0x020fe20000010000 */
[----:B------:R-:W-:Y:S05]  /*aa10*/  BRA `(.L_x_51742) ;  /* 0x0000002000007947 */ /* 0x000fea0003800000 */
.L_x_51740:
[----:B-----5:R-:W-:-:S04]  /*aa20*/  FADD.FTZ R131, R43, R131 ;  /* 0x000000832b837221 */ /* 0x020fc80000010000 */
[----:B------:R-:W-:-:S05]  /*aa30*/  @P2 FADD.FTZ R131, R47, R131 ;  /* 0x000000832f832221 */ /* 0x000fca0000010000 */
.L_x_51742:
[----:B0----5:R-:W-:Y:S02]  /*aa40*/  MOV R55, R131 ;  /* 0x0000008300377202 */ /* 0x021fe40000000f00 */
.L_x_51743:
[----:B0-----:R-:W-:-:S04]  /*aa50*/  @P0 LEA R132, P2, R35, c[0x0][0x188], 0x4 ;  /* 0x0000620023840a11 */ /* 0x001fc800078420ff */
[----:B------:R-:W-:-:S05]  /*aa60*/  @P0 LEA.HI.X R133, R35, c[0x0][0x18c], RZ, 0x4, P2 ;  /* 0x0000630023850a11 */ /* 0x000fca00010f24ff */
[----:B------:R0:W-:Y:S04]  /*aa70*/  @P0 STG.E.128 [R132.64], R52 ;  /* 0x0000003484000986 */ /* 0x0001e8000c101d04 */
.L_x_51727:
[----:B------:R-:W-:Y:S05]  /*aa80*/  BSYNC B0 ;  /* 0x0000000000007941 */ /* 0x000fea0003800000 */
.L_x_51726:
[----:B------:R-:W-:Y:S01]  /*aa90*/  FADD.FTZ R35, RZ, R48 ;  /* 0x00000030ff237221 */ /* 0x000fe20000010000 */
        /* <DEDUP_REMOVED lines=9> */
[----:B------:R-:W-:-:S03]  /*ab30*/  @P2 LOP3.LUT R2, R2, 0x4000, RZ, 0xfc, !PT ;  /* 0x0000400002022812 */ /* 0x000fc600078efcff */
[----:B------:R-:W-:Y:S02]  /*ab40*/  FSEL R37, R35, RZ, P1 ;  /* 0x000000ff23257208 */ /* 0x000fe40000800000 */
[----:B------:R-:W-:-:S03]  /*ab50*/  LOP3.LUT R2, R2, 0xffffdfff, RZ, 0xc0, !PT ;  /* 0xffffdfff02027812 */ /* 0x000fc600078ec0ff */
[----:B-----5:R-:W-:-:S04]  /*ab60*/  FADD.FTZ R35, R56, R37 ;  /* 0x0000002538237221 */ /* 0x020fc80000010000 */
        /* <DEDUP_REMOVED lines=8> */
[----:B------:R-:W-:Y:S01]  /*abf0*/  @P2 FADD.FTZ R37, R63, R35 ;  /* 0x000000233f252221 */ /* 0x000fe20000010000 */
[----:B------:R-:W-:Y:S02]  /*ac00*/  ISETP.GT.U32.AND P2, PT, R0, 0x7f, PT ;  /* 0x0000007f0000780c */ /* 0x000fe40003f44070 */
[----:B------:R-:W-:Y:S01]  /*ac10*/  LOP3.LUT R2, R2, 0xffffefff, RZ, 0xc0, !PT ;  /* 0xffffefff02027812 */ /* 0x000fe200078ec0ff */
        /* <DEDUP_REMOVED lines=89> */
[----:B------:R-:W-:-:S03]  /*b1b0*/  ISETP.GT.U32.AND P2, PT, R0, 0x21f, PT ;  /* 0x0000021f0000780c */ /* 0x000fc60003f44070 */
[----:B------:R-:W-:-:S04]  /*b1c0*/  FADD.FTZ R35, R116, R37 ;  /* 0x0000002574237221 */ /* 0x000fc80000010000 */
[----:B------:R-:W-:-:S04]  /*b1d0*/  FADD.FTZ R35, R117, R35 ;  /* 0x0000002375237221 */ /* 0x000fc80000010000 */
[----:B------:R-:W-:-:S04]  /*b1e0*/  FADD.FTZ R35, R118, R35 ;  /* 0x0000002376237221 */ /* 0x000fc80000010000 */
[----:B------:R-:W-:-:S04]  /*b1f0*/  @P2 FADD.FTZ R37, R119, R35 ;  /* 0x0000002377252221 */ /* 0x000fc80000010000 */
        /* <DEDUP_REMOVED lines=11> */
[----:B------:R-:W-:Y:S01]  /*b2b0*/  @P5 FADD.FTZ R37, R131, R35 ;  /* 0x0000002383255221 */ /* 0x000fe20000010000 */
[----:B------:R-:W-:Y:S05]  /*b2c0*/  BRA.DIV ~URZ, `(.L_x_51744) ;  /* 0x000041327f007947 */ /* 0x000fea000b800000 */
[----:B------:R1:W2:Y:S02]  /*b2d0*/  SHFL.BFLY PT, R35, R37, 0x1, 0x1f ;  /* 0x0c201f0025237f89 */ /* 0x0002a400000e0000 */
.L_x_51788:
        /* <DEDUP_REMOVED lines=199> */
.L_x_51789:
[----:B01----:R-:W-:Y:S01]  /*bf50*/  FADD.FTZ R134, R35, R134 ;  /* 0x0000008623867221 */ /* 0x003fe20000010000 */
[----:B------:R-:W-:Y:S01]  /*bf60*/  MOV R35, c[0x0][0x1e0] ;  /* 0x0000780000237a02 */ /* 0x000fe20000000f00 */
[----:B------:R-:W-:Y:S01]  /*bf70*/  ULDC.U8 UR6, c[0x0][0x1f0] ;  /* 0x00007c0000067ab9 */ /* 0x000fe20000000000 */
[----:B------:R-:W-:Y:S01]  /*bf80*/  @!P6 IMAD.MOV.U32 R132, RZ, RZ, 0x4 ;  /* 0x00000004ff84e424 */ /* 0x000fe200078e00ff */
[----:B------:R-:W-:Y:S01]  /*bf90*/  ISETP.NE.AND P2, PT, RZ, UR6, PT ;  /* 0x00000006ff007c0c */ /* 0x000fe2000bf45270 */
        /* <DEDUP_REMOVED lines=12> */
[----:B------:R1:W-:Y:S04]  /*c060*/  STL [R1+0x300], R4 ;  /* 0x0003000401007387 */ /* 0x0003e80000100800 */
[----:B------:R-:W2:Y:S04]  /*c070*/  LDL R135, [R1+0x290] ;  /* 0x0002900001877983 */ /* 0x000ea80000100800 */
[----:B-1----:R-:W2:Y:S04]  /*c080*/  LDL R4, [R1+0x28c] ;  /* 0x00028c0001047983 */ /* 0x002ea80000100800 */
[----:B------:R1:W-:Y:S04]  /*c090*/  STL [R1+0x2fc], R3 ;  /* 0x0002fc0301007387 */ /* 0x0003e80000100800 */
[----:B------:R-:W3:Y:S04]  /*c0a0*/  LDL R134, [R1+0x2a0] ;  /* 0x0002a00001867983 */ /* 0x000ee80000100800 */
[----:B-1----:R-:W3:Y:S04]  /*c0b0*/  LDL R3, [R1+0x29c] ;  /* 0x00029c0001037983 */ /* 0x002ee80000100800 */
[----:B------:R1:W-:Y:S04]  /*c0c0*/  STL [R1+0x2f8], R2 ;  /* 0x0002f80201007387 */ /* 0x0003e80000100800 */
[----:B0-----:R-:W4:Y:S04]  /*c0d0*/  LDL R132, [R1+0x2bc] ;  /* 0x0002bc0001847983 */ /* 0x001f280000100800 */
[----:B------:R-:W4:Y:S04]  /*c0e0*/  LDL R175, [R1+0x2c0] ;  /* 0x0002c00001af7983 */ /* 0x000f280000100800 */
[----:B-1----:R-:W4:Y:S04]  /*c0f0*/  LDL R2, [R1+0x2ac] ;  /* 0x0002ac0001027983 */ /* 0x002f280000100800 */
[----:B------:R-:W4:Y:S01]  /*c100*/  LDL R133, [R1+0x2b0] ;  /* 0x0002b00001857983 */ /* 0x000f220000100800 */
[----:B------:R-:W-:Y:S01]  /*c110*/  FSEL R249, R37, RZ, !P2 ;  /* 0x000000ff25f97208 */ /* 0x000fe20005000000 */
[----:B------:R-:W-:-:S04]  /*c120*/  HFMA2.MMA R174, -RZ, RZ, 0, 9.5367431640625e-07 ;  /* 0x00000010ffae7435 */ /* 0x000fc800000001ff */
[--C-:B------:R-:W-:Y:S02]  /*c130*/  FADD.FTZ R248, R48, -R249.reuse ;  /* 0x800000f930f87221 */ /* 0x100fe40000010000 */
[--C-:B------:R-:W-:Y:S02]  /*c140*/  FADD.FTZ R252, R51, -R249.reuse ;  /* 0x800000f933fc7221 */ /* 0x100fe40000010000 */
[--C-:B------:R-:W-:Y:S02]  /*c150*/  FADD.FTZ R251, R50, -R249.reuse ;  /* 0x800000f932fb7221 */ /* 0x100fe40000010000 */
[----:B------:R-:W-:Y:S02]  /*c160*/  FADD.FTZ R249, R49, -R249 ;  /* 0x800000f931f97221 */ /* 0x000fe40000010000 */
[C---:B------:R-:W-:Y:S02]  /*c170*/  FMUL.FTZ R248, R35.reuse, R248 ;  /* 0x000000f823f87220 */ /* 0x040fe40000410000 */
[----:B------:R-:W-:-:S02]  /*c180*/  FMUL.FTZ R252, R35, R252 ;  /* 0x000000fc23fc7220 */ /* 0x000fc40000410000 */
[C---:B------:R-:W-:Y:S02]  /*c190*/  FMUL.FTZ R251, R35.reuse, R251 ;  /* 0x000000fb23fb7220 */ /* 0x040fe40000410000 */
[----:B------:R-:W-:Y:S01]  /*c1a0*/  FMUL.FTZ R249, R35, R249 ;  /* 0x000000f923f97220 */ /* 0x000fe20000410000 */
[----:B------:R0:W-:Y:S04]  /*c1b0*/  STL [R1+0x2f4], R0 ;  /* 0x0002f40001007387 */ /* 0x0001e80000100800 */
[----:B0-----:R-:W4:Y:S01]  /*c1c0*/  LDL R0, [R1+0x294] ;  /* 0x0002940001007983 */ /* 0x001f220000100800 */
[----:B--2---:R-:W-:-:S03]  /*c1d0*/  FFMA.FTZ R135, R135, R252, R4 ;  /* 0x000000fc87877223 */ /* 0x004fc60000010004 */
[----:B------:R0:W5:Y:S01]  /*c1e0*/  LDL.LU R4, [R1+0x300] ;  /* 0x0003000001047983 */ /* 0x0001620000300800 */
[----:B---3--:R-:W-:-:S03]  /*c1f0*/  FFMA.FTZ R134, R134, R251, R3 ;  /* 0x000000fb86867223 */ /* 0x008fc60000010003 */
[----:B------:R0:W5:Y:S01]  /*c200*/  LDL.LU R3, [R1+0x2fc] ;  /* 0x0002fc0001037983 */ /* 0x0001620000300800 */
[----:B----4-:R-:W-:Y:S02]  /*c210*/  FFMA.FTZ R132, R175, R248, R132 ;  /* 0x000000f8af847223 */ /* 0x010fe40000010084 */
[----:B------:R-:W-:-:S04]  /*c220*/  IMAD.WIDE.U32 R174, R38, R174, c[0x0][0x208] ;  /* 0x0000820026ae7625 */ /* 0x000fc800078e00ae */
[----:B------:R-:W-:Y:S02]  /*c230*/  FFMA.FTZ R133, R133, R249, R2 ;  /* 0x000000f985857223 */ /* 0x000fe40000010002 */
[----:B------:R0:W5:Y:S04]  /*c240*/  LDL.LU R2, [R1+0x2f8] ;  /* 0x0002f80001027983 */ /* 0x0001680000300800 */
[----:B------:R1:W-:Y:S04]  /*c250*/  STG.E.128 [R174.64], R132 ;  /* 0x00000084ae007986 */ /* 0x0003e8000c101d04 */
[----:B-1----:R-:W2:Y:S04]  /*c260*/  LDL R135, [R1+0x284] ;  /* 0x0002840001877983 */ /* 0x002ea80000100800 */
[----:B------:R-:W2:Y:S04]  /*c270*/  LDL R175, [R1+0x288] ;  /* 0x0002880001af7983 */ /* 0x000ea80000100800 */
[----:B------:R-:W3:Y:S04]  /*c280*/  LDL R134, [R1+0x298] ;  /* 0x0002980001867983 */ /* 0x000ee80000100800 */
[----:B------:R-:W4:Y:S04]  /*c290*/  LDL R132, [R1+0x2b4] ;  /* 0x0002b40001847983 */ /* 0x000f280000100800 */
[----:B------:R-:W4:Y:S04]  /*c2a0*/  LDL R174, [R1+0x2b8] ;  /* 0x0002b80001ae7983 */ /* 0x000f280000100800 */
[----:B------:R-:W4:Y:S01]  /*c2b0*/  LDL R133, [R1+0x2a8] ;  /* 0x0002a80001857983 */ /* 0x000f220000100800 */
[----:B--2---:R-:W-:-:S03]  /*c2c0*/  FFMA.FTZ R135, R175, R252, R135 ;  /* 0x000000fcaf877223 */ /* 0x004fc60000010087 */
[----:B------:R-:W2:Y:S01]  /*c2d0*/  LDL R252, [R1+0x2a4] ;  /* 0x0002a40001fc7983 */ /* 0x000ea20000100800 */
[----:B---3--:R-:W-:-:S03]  /*c2e0*/  FFMA.FTZ R134, R134, R251, R0 ;  /* 0x000000fb86867223 */ /* 0x008fc60000010000 */
[----:B------:R0:W5:Y:S01]  /*c2f0*/  LDL.LU R0, [R1+0x2f4] ;  /* 0x0002f40001007983 */ /* 0x0001620000300800 */
[----:B------:R-:W-:Y:S02]  /*c300*/  IMAD.MOV.U32 R175, RZ, RZ, 0x10 ;  /* 0x00000010ffaf7424 */ /* 0x000fe400078e00ff */
[----:B----4-:R-:W-:Y:S02]  /*c310*/  FFMA.FTZ R132, R174, R248, R132 ;  /* 0x000000f8ae847223 */ /* 0x010fe40000010084 */
[C---:B------:R-:W-:Y:S01]  /*c320*/  IMAD.WIDE.U32 R174, R38.reuse, R175, c[0x0][0x210] ;  /* 0x0000840026ae7625 */ /* 0x040fe200078e00af */
[----:B------:R-:W-:-:S03]  /*c330*/  IADD3 R38, R38, 0x20, RZ ;  /* 0x0000002026267810 */ /* 0x000fc60007ffe0ff */
[----:B--2---:R-:W-:-:S05]  /*c340*/  FFMA.FTZ R133, R133, R249, R252 ;  /* 0x000000f985857223 */ /* 0x004fca00000100fc */
[----:B------:R0:W-:Y:S02]  /*c350*/  STG.E.128 [R174.64], R132 ;  /* 0x00000084ae007986 */ /* 0x0001e4000c101d04 */
.L_x_51747:
[----:B------:R-:W-:Y:S05]  /*c360*/  BSYNC B0 ;  /* 0x0000000000007941 */ /* 0x000fea0003800000 */
.L_x_51746:
[----:B-----5:R-:W-:Y:S01]  /*c370*/  ISETP.GE.U32.AND P3, PT, R0, 0x40, PT ;  /* 0x000000400000780c */ /* 0x020fe20003f66070 */
[----:B------:R-:W-:-:S12]  /*c380*/  BSSY B0, `(.L_x_51748) ;  /* 0x0000032000007945 */ /* 0x000fd80003800000 */
[----:B------:R-:W-:Y:S05]  /*c390*/  @!P3 BRA `(.L_x_51749) ;  /* 0x000003000000b947 */ /* 0x000fea0003800000 */
[----:B------:R1:W-:Y:S04]  /*c3a0*/  STL [R1+0x300], R4 ;  /* 0x0003000401007387 */ /* 0x0003e80000100800 */
[----:B0-----:R-:W2:Y:S04]  /*c3b0*/  LDL R135, [R1+0x250] ;  /* 0x0002500001877983 */ /* 0x001ea80000100800 */
[----:B-1----:R-:W2:Y:S04]  /*c3c0*/  LDL R4, [R1+0x24c] ;  /* 0x00024c0001047983 */ /* 0x002ea80000100800 */
[----:B------:R0:W-:Y:S04]  /*c3d0*/  STL [R1+0x2fc], R3 ;  /* 0x0002fc0301007387 */ /* 0x0001e80000100800 */
[----:B------:R-:W3:Y:S04]  /*c3e0*/  LDL R134, [R1+0x260] ;  /* 0x0002600001867983 */ /* 0x000ee80000100800 */
[----:B0-----:R-:W3:Y:S04]  /*c3f0*/  LDL R3, [R1+0x25c] ;  /* 0x00025c0001037983 */ /* 0x001ee80000100800 */
[----:B------:R0:W-:Y:S04]  /*c400*/  STL [R1+0x2f8], R2 ;  /* 0x0002f80201007387 */ /* 0x0001e80000100800 */
[----:B------:R-:W4:Y:S04]  /*c410*/  LDL R175, [R1+0x27c] ;  /* 0x00027c0001af7983 */ /* 0x000f280000100800 */
[----:B------:R-:W4:Y:S04]  /*c420*/  LDL R132, [R1+0x280] ;  /* 0x0002800001847983 */ /* 0x000f280000100800 */
[----:B0-----:R-:W4:Y:S04]  /*c430*/  LDL R2, [R1+0x26c] ;  /* 0x00026c0001027983 */ /* 0x001f280000100800 */
[----:B------:R-:W4:Y:S01]  /*c440*/  LDL R133, [R1+0x270] ;  /* 0x0002700001857983 */ /* 0x000f220000100800 */
[----:B------:R-:W-:-:S05]  /*c450*/  FSEL R249, R37, RZ, !P2 ;  /* 0x000000ff25f97208 */ /* 0x000fca0005000000 */
[--C-:B------:R-:W-:Y:S02]  /*c460*/  FADD.FTZ R248, R56, -R249.reuse ;  /* 0x800000f938f87221 */ /* 0x100fe40000010000 */
[--C-:B------:R-:W-:Y:S02]  /*c470*/  FADD.FTZ R252, R59, -R249.reuse ;  /* 0x800000f93bfc7221 */ /* 0x100fe40000010000 */
[--C-:B------:R-:W-:Y:S02]  /*c480*/  FADD.FTZ R251, R58, -R249.reuse ;  /* 0x800000f93afb7221 */ /* 0x100fe40000010000 */
[----:B------:R-:W-:Y:S01]  /*c490*/  FADD.FTZ R249, R57, -R249 ;  /* 0x800000f939f97221 */ /* 0x000fe20000010000 */
[----:B------:R-:W-:Y:S01]  /*c4a0*/  MOV R174, 0x10 ;  /* 0x0000001000ae7802 */ /* 0x000fe20000000f00 */
        /* <DEDUP_REMOVED lines=31> */
.L_x_51749:
[----:B------:R-:W-:Y:S05]  /*c6a0*/  BSYNC B0 ;  /* 0x0000000000007941 */ /* 0x000fea0003800000 */
.L_x_51748:
        /* <DEDUP_REMOVED lines=51> */
.L_x_51751:
[----:B------:R-:W-:Y:S05]  /*c9e0*/  BSYNC B0 ;  /* 0x0000000000007941 */ /* 0x000fea0003800000 */
.L_x_51750:
        /* <DEDUP_REMOVED lines=51> */
.L_x_51753:
[----:B------:R-:W-:Y:S05]  /*cd20*/  BSYNC B0 ;  /* 0x0000000000007941 */ /* 0x000fea0003800000 */
.L_x_51752:
        /* <DEDUP_REMOVED lines=51> */
.L_x_51755:
[----:B------:R-:W-:Y:S05]  /*d060*/  BSYNC B0 ;  /* 0x0000000000007941 */ /* 0x000fea0003800000 */
.L_x_51754:
        /* <DEDUP_REMOVED lines=51> */
.L_x_51757:
[----:B------:R-:W-:Y:S05]  /*d3a0*/  BSYNC B0 ;  /* 0x0000000000007941 */ /* 0x000fea0003800000 */
.L_x_51756:
        /* <DEDUP_REMOVED lines=51> */
.L_x_51759:
[----:B------:R-:W-:Y:S05]  /*d6e0*/  BSYNC B0 ;  /* 0x0000000000007941 */ /* 0x000fea0003800000 */
.L_x_51758:
        /* <DEDUP_REMOVED lines=51> */
.L_x_51761:
[----:B------:R-:W-:Y:S05]  /*da20*/  BSYNC B0 ;  /* 0x0000000000007941 */ /* 0x000fea0003800000 */
.L_x_51760:
        /* <DEDUP_REMOVED lines=51> */
.L_x_51763:
[----:B------:R-:W-:Y:S05]  /*dd60*/  BSYNC B0 ;  /* 0x0000000000007941 */ /* 0x000fea0003800000 */
.L_x_51762:
        /* <DEDUP_REMOVED lines=51> */
.L_x_51765:
[----:B------:R-:W-:Y:S05]  /*e0a0*/  BSYNC B0 ;  /* 0x0000000000007941 */ /* 0x000fea0003800000 */
.L_x_51764:
        /* <DEDUP_REMOVED lines=51> */
.L_x_51767:
[----:B------:R-:W-:Y:S05]  /*e3e0*/  BSYNC B0 ;  /* 0x0000000000007941 */ /* 0x000fea0003800000 */
.L_x_51766:
[----:B-----5:R-:W-:Y:S01]  /*e3f0*/  ISETP.GE.U32.AND P3, PT, R0, 0x180, PT ;  /* 0x000001800000780c */ /* 0x020fe20003f66070 */
[----:B------:R-:W-:-:S12]  /*e400*/  BSSY B0, `(.L_x_51768) ;  /* 0x000001b000007945 */ /* 0x000fd80003800000 */
[----:B------:R-:W-:Y:S05]  /*e410*/  @!P3 BRA `(.L_x_51769) ;  /* 0x000001900000b947 */ /* 0x000fea0003800000 */
[----:B0-----:R-:W2:Y:S01]  /*e420*/  LDL R132, [R1] ;  /* 0x0000000001847983 */ /* 0x001ea20000100800 */
[----:B------:R-:W-:Y:S02]  /*e430*/  FSEL R249, R37, RZ, !P2 ;  /* 0x000000ff25f97208 */ /* 0x000fe40005000000 */
[----:B------:R-:W-:-:S03]  /*e440*/  MOV R174, 0x10 ;  /* 0x0000001000ae7802 */ /* 0x000fc60000000f00 */
[--C-:B------:R-:W-:Y:S02]  /*e450*/  FADD.FTZ R248, R96, -R249.reuse ;  /* 0x800000f960f87221 */ /* 0x100fe40000010000 */
[--C-:B------:R-:W-:Y:S02]  /*e460*/  FADD.FTZ R252, R99, -R249.reuse ;  /* 0x800000f963fc7221 */ /* 0x100fe40000010000 */
[--C-:B------:R-:W-:Y:S02]  /*e470*/  FADD.FTZ R251, R98, -R249.reuse ;  /* 0x800000f962fb7221 */ /* 0x100fe40000010000 */
[----:B------:R-:W-:Y:S02]  /*e480*/  FADD.FTZ R249, R97, -R249 ;  /* 0x800000f961f97221 */ /* 0x000fe40000010000 */
[C---:B------:R-:W-:Y:S02]  /*e490*/  FMUL.FTZ R248, R35.reuse, R248 ;  /* 0x000000f823f87220 */ /* 0x040fe40000410000 */
[----:B------:R-:W-:-:S02]  /*e4a0*/  FMUL.FTZ R252, R35, R252 ;  /* 0x000000fc23fc7220 */ /* 0x000fc40000410000 */
[C---:B------:R-:W-:Y:S02]  /*e4b0*/  FMUL.FTZ R251, R35.reuse, R251 ;  /* 0x000000fb23fb7220 */ /* 0x040fe40000410000 */
[----:B------:R-:W-:Y:S02]  /*e4c0*/  FMUL.FTZ R249, R35, R249 ;  /* 0x000000f923f97220 */ /* 0x000fe40000410000 */
[----:B------:R-:W-:Y:S02]  /*e4d0*/  FFMA.FTZ R135, R237, R252, R236 ;  /* 0x000000fced877223 */ /* 0x000fe400000100ec */
[----:B------:R-:W-:Y:S02]  /*e4e0*/  FFMA.FTZ R134, R241, R251, R240 ;  /* 0x000000fbf1867223 */ /* 0x000fe400000100f0 */
[----:B------:R-:W-:Y:S02]  /*e4f0*/  FFMA.FTZ R133, R245, R249, R244 ;  /* 0x000000f9f5857223 */ /* 0x000fe400000100f4 */
[----:B------:R-:W-:-:S04]  /*e500*/  IMAD.WIDE.U32 R174, R38, R174, c[0x0][0x208] ;  /* 0x0000820026ae7625 */ /* 0x000fc800078e00ae */
[----:B--2---:R-:W-:-:S05]  /*e510*/  FFMA.FTZ R132, R132, R248, R250 ;  /* 0x000000f884847223 */ /* 0x004fca00000100fa */
[----:B------:R0:W-:Y:S02]  /*e520*/  STG.E.128 [R174.64], R132 ;  /* 0x00000084ae007986 */ /* 0x0001e4000c101d04 */
[----:B0-----:R-:W-:Y:S02]  /*e530*/  IMAD.MOV.U32 R175, RZ, RZ, 0x10 ;  /* 0x00000010ffaf7424 */ /* 0x001fe400078e00ff */
[----:B------:R-:W-:Y:S02]  /*e540*/  FFMA.FTZ R135, R235, R252, R234 ;  /* 0x000000fceb877223 */ /* 0x000fe400000100ea */
[----:B------:R-:W-:Y:S02]  /*e550*/  FFMA.FTZ R134, R239, R251, R238 ;  /* 0x000000fbef867223 */ /* 0x000fe400000100ee */
[----:B------:R-:W-:Y:S02]  /*e560*/  FFMA.FTZ R133, R243, R249, R242 ;  /* 0x000000f9f3857223 */ /* 0x000fe400000100f2 */
[----:B------:R-:W-:-:S02]  /*e570*/  FFMA.FTZ R132, R247, R248, R246 ;  /* 0x000000f8f7847223 */ /* 0x000fc400000100f6 */
[C---:B------:R-:W-:Y:S01]  /*e580*/  IMAD.WIDE.U32 R174, R38.reuse, R175, c[0x0][0x210] ;  /* 0x0000840026ae7625 */ /* 0x040fe200078e00af */
[----:B------:R-:W-:-:S04]  /*e590*/  IADD3 R38, R38, 0x20, RZ ;  /* 0x0000002026267810 */ /* 0x000fc80007ffe0ff */
[----:B------:R0:W-:Y:S03]  /*e5a0*/  STG.E.128 [R174.64], R132 ;  /* 0x00000084ae007986 */ /* 0x0001e6000c101d04 */
.L_x_51769:
[----:B------:R-:W-:Y:S05]  /*e5b0*/  BSYNC B0 ;  /* 0x0000000000007941 */ /* 0x000fea0003800000 */
.L_x_51768:
[----:B------:R-:W-:Y:S01]  /*e5c0*/  ISETP.GE.U32.AND P3, PT, R0, 0x1a0, PT ;  /* 0x000001a00000780c */ /* 0x000fe20003f66070 */
[----:B------:R-:W-:-:S12]  /*e5d0*/  BSSY B0, `(.L_x_51770) ;  /* 0x000001a000007945 */ /* 0x000fd80003800000 */
[----:B------:R-:W-:Y:S05]  /*e5e0*/  @!P3 BRA `(.L_x_51771) ;  /* 0x000001800000b947 */ /* 0x000fea0003800000 */
[----:B------:R-:W-:Y:S01]  /*e5f0*/  FSEL R249, R37, RZ, !P2 ;  /* 0x000000ff25f97208 */ /* 0x000fe20005000000 */
[----:B0-----:R-:W-:-:S04]  /*e600*/  HFMA2.MMA R174, -RZ, RZ, 0, 9.5367431640625e-07 ;  /* 0x00000010ffae7435 */ /* 0x001fc800000001ff */
        /* <DEDUP_REMOVED lines=12> */
[----:B------:R-:W-:-:S05]  /*e6d0*/  IMAD.WIDE.U32 R174, R38, R174, c[0x0][0x208] ;  /* 0x0000820026ae7625 */ /* 0x000fca00078e00ae */
        /* <DEDUP_REMOVED lines=9> */
.L_x_51771:
[----:B------:R-:W-:Y:S05]  /*e770*/  BSYNC B0 ;  /* 0x0000000000007941 */ /* 0x000fea0003800000 */
.L_x_51770:
[----:B------:R-:W-:Y:S01]  /*e780*/  ISETP.GE.U32.AND P3, PT, R0, 0x1c0, PT ;  /* 0x000001c00000780c */ /* 0x000fe20003f66070 */
[----:B------:R-:W-:-:S12]  /*e790*/  BSSY B0, `(.L_x_51772) ;  /* 0x000001a000007945 */ /* 0x000fd80003800000 */
[----:B------:R-:W-:Y:S05]  /*e7a0*/  @!P3 BRA `(.L_x_51773) ;  /* 0x000001800000b947 */ /* 0x000fea0003800000 */
[----:B------:R-:W-:Y:S02]  /*e7b0*/  FSEL R249, R37, RZ, !P2 ;  /* 0x000000ff25f97208 */ /* 0x000fe40005000000 */
[----:B0-----:R-:W-:-:S03]  /*e7c0*/  MOV R174, 0x10 ;  /* 0x0000001000ae7802 */ /* 0x001fc60000000f00 */
        /* <DEDUP_REMOVED lines=22> */
.L_x_51773:
[----:B------:R-:W-:Y:S05]  /*e930*/  BSYNC B0 ;  /* 0x0000000000007941 */ /* 0x000fea0003800000 */
.L_x_51772:
        /* <DEDUP_REMOVED lines=27> */
.L_x_51775:
[----:B------:R-:W-:Y:S05]  /*eaf0*/  BSYNC B0 ;  /* 0x0000000000007941 */ /* 0x000fea0003800000 */
.L_x_51774:
        /* <DEDUP_REMOVED lines=27> */
.L_x_51777:
[----:B------:R-:W-:Y:S05]  /*ecb0*/  BSYNC B0 ;  /* 0x0000000000007941 */ /* 0x000fea0003800000 */
.L_x_51776:
        /* <DEDUP_REMOVED lines=27> */
.L_x_51779:
[----:B------:R-:W-:Y:S05]  /*ee70*/  BSYNC B0 ;  /* 0x0000000000007941 */ /* 0x000fea0003800000 */
.L_x_51778:
        /* <DEDUP_REMOVED lines=27> */
.L_x_51781:
[----:B------:R-:W-:Y:S05]  /*f030*/  BSYNC B0 ;  /* 0x0000000000007941 */ /* 0x000fea0003800000 */
.L_x_51780:
        /* <DEDUP_REMOVED lines=27> */
.L_x_51783:
[----:B------:R-:W-:Y:S05]  /*f1f0*/  BSYNC B0 ;  /* 0x0000000000007941 */ /* 0x000fea0003800000 */
.L_x_51782:
        /* <DEDUP_REMOVED lines=19> */
[----:B0-----:R-:W-:-:S04]  /*f330*/  IMAD.WIDE.U32 R174, R38, R251, c[0x0][0x210] ;  /* 0x0000840026ae7625 */ /* 0x001fc800078e00fb */
[----:B------:R-:W-:Y:S02]  /*f340*/  FFMA.FTZ R135, R26, R249, R34 ;  /* 0x000000f91a877223 */ /* 0x000fe40000010022 */
[----:B------:R-:W-:Y:S02]  /*f350*/  FFMA.FTZ R134, R25, R248, R10 ;  /* 0x000000f819867223 */ /* 0x000fe4000001000a */
[----:B------:R-:W-:Y:S02]  /*f360*/  FFMA.FTZ R133, R24, R35, R32 ;  /* 0x0000002318857223 */ /* 0x000fe40000010020 */
[----:B------:R-:W-:-:S05]  /*f370*/  FFMA.FTZ R132, R23, R37, R9 ;  /* 0x0000002517847223 */ /* 0x000fca0000010009 */
[----:B------:R0:W-:Y:S02]  /*f380*/  STG.E.128 [R174.64], R132 ;  /* 0x00000084ae007986 */ /* 0x0001e4000c101d04 */
.L_x_51785:
[----:B------:R-:W-:Y:S05]  /*f390*/  BSYNC B0 ;  /* 0x0000000000007941 */ /* 0x000fea0003800000 */
.L_x_51784:
[----:B0-----:R-:W-:-:S04]  /*f3a0*/  IMAD.MOV.U32 R35, RZ, RZ, 0x4 ;  /* 0x00000004ff237424 */ /* 0x001fc800078e00ff */
[----:B------:R-:W-:-:S05]  /*f3b0*/  IMAD R11, R35, c[0x0][0x160], R11 ;  /* 0x00005800230b7a24 */ /* 0x000fca00078e020b */
[----:B------:R-:W-:-:S13]  /*f3c0*/  ISETP.GE.AND P2, PT, R11, c[0x0][0x164], PT ;  /* 0x000059000b007a0c */ /* 0x000fda0003f46270 */
[----:B------:R-:W-:Y:S01]  /*f3d0*/  @P2 CALL.REL.NOINC `(.L_x_51786) ;  /* 0x0000001000002944 */ /* 0x000fe20003c00000 */
[----:B------:R-:W-:Y:S05]  /*f3e0*/  BRA `(.L_x_51787) ;  /* 0xffff629000007947 */ /* 0x000fea000383ffff */
.L_x_51786:
[----:B------:R-:W-:Y:S05]  /*f3f0*/  EXIT ;  /* 0x000000000000794d */ /* 0x000fea0003800000 */
.L_x_51744:
[----:B------:R-:W-:Y:S01]  /*f400*/  HFMA2.MMA R174, -RZ, RZ, 0, 1.847743988037109375e-06 ;  /* 0x0000001fffae7435 */ /* 0x000fe200000001ff */
[----:B------:R-:W-:Y:S01]  /*f410*/  MOV R134, R37 ;  /* 0x0000002500867202 */ /* 0x000fe20000000f00 */
[----:B------:R-:W-:Y:S01]  /*f420*/  IMAD.MOV.U32 R35, RZ, RZ, 0x1 ;  /* 0x00000001ff237424 */ /* 0x000fe200078e00ff */
[----:B0-----:R-:W-:Y:S01]  /*f430*/  MOV R132, 0xf460 ;  /* 0x0000f46000847802 */ /* 0x001fe20000000f00 */
[----:B------:R-:W-:Y:S02]  /*f440*/  IMAD.MOV.U32 R133, RZ, RZ, -0x1 ;  /* 0xffffffffff857424 */ /* 0x000fe400078e00ff */
[----:B------:R-:W-:Y:S05]  /*f450*/  CALL.REL.NOINC `($__internal_64_$__cuda_sm70_shflsync_bfly_p) ;  /* 0x00000ef000007944 */ /* 0x000fea0003c00000 */
[----:B-1----:R-:W-:Y:S05]  /*f460*/  BRA `(.L_x_51788) ;  /* 0xffffbe7000007947 */ /* 0x002fea000383ffff */
.L_x_51745:
[----:B------:R-:W-:Y:S01]  /*f470*/  HFMA2.MMA R174, -RZ, RZ, 0, 1.847743988037109375e-06 ;  /* 0x0000001fffae7435 */ /* 0x000fe200000001ff */
[----:B------:R-:W-:Y:S01]  /*f480*/  MOV R134, R37 ;  /* 0x0000002500867202 */ /* 0x000fe20000000f00 */
[----:B------:R-:W-:Y:S01]  /*f490*/  IMAD.MOV.U32 R35, RZ, RZ, 0x2 ;  /* 0x00000002ff237424 */ /* 0x000fe200078e00ff */
[----:B0-----:R-:W-:Y:S01]  /*f4a0*/  MOV R132, 0xf4d0 ;  /* 0x0000f4d000847802 */ /* 0x001fe20000000f00 */
[----:B------:R-:W-:Y:S02]  /*f4b0*/  IMAD.MOV.U32 R133, RZ, RZ, -0x1 ;  /* 0xffffffffff857424 */ /* 0x000fe400078e00ff */
[----:B------:R-:W-:Y:S05]  /*f4c0*/  CALL.REL.NOINC `($__internal_64_$__cuda_sm70_shflsync_bfly_p) ;  /* 0x00000e8000007944 */ /* 0x000fea0003c00000 */
[----:B-1----:R-:W-:Y:S01]  /*f4d0*/  FADD.FTZ R37, R37, R35 ;  /* 0x0000002325257221 */ /* 0x002fe20000010000 */
[----:B------:R-:W-:Y:S01]  /*f4e0*/  MOV R35, 0x4 ;  /* 0x0000000400237802 */ /* 0x000fe20000000f00 */
[----:B------:R-:W-:Y:S01]  /*f4f0*/  IMAD.MOV.U32 R174, RZ, RZ, 0x1f ;  /* 0x0000001fffae7424 */ /* 0x000fe200078e00ff */
[----:B------:R-:W-:Y:S01]  /*f500*/  MOV R133, 0xffffffff ;  /* 0xffffffff00857802 */ /* 0x000fe20000000f00 */
[----:B------:R-:W-:Y:S01]  /*f510*/  IMAD.MOV.U32 R134, RZ, RZ, R37 ;  /* 0x000000ffff867224 */ /* 0x000fe200078e0025 */
[----:B------:R-:W-:-:S02]  /*f520*/  MOV R132, 0xf540 ;  /* 0x0000f54000847802 */ /* 0x000fc40000000f00 */
[----:B------:R-:W-:Y:S05]  /*f530*/  CALL.REL.NOINC `($__internal_64_$__cuda_sm70_shflsync_bfly_p) ;  /* 0x00000e1000007944 */ /* 0x000fea0003c00000 */
[----:B-1----:R-:W-:Y:S01]  /*f540*/  FADD.FTZ R37, R37, R35 ;  /* 0x0000002325257221 */ /* 0x002fe20000010000 */
[----:B------:R-:W-:Y:S01]  /*f550*/  HFMA2.MMA R35, -RZ, RZ, 0, 4.76837158203125e-07 ;  /* 0x00000008ff237435 */ /* 0x000fe200000001ff */
[----:B------:R-:W-:Y:S01]  /*f560*/  IMAD.MOV.U32 R174, RZ, RZ, 0x1f ;  /* 0x0000001fffae7424 */ /* 0x000fe200078e00ff */
[----:B------:R-:W-:Y:S01]  /*f570*/  MOV R133, 0xffffffff ;  /* 0xffffffff00857802 */ /* 0x000fe20000000f00 */
[----:B------:R-:W-:Y:S01]  /*f580*/  IMAD.MOV.U32 R134, RZ, RZ, R37 ;  /* 0x000000ffff867224 */ /* 0x000fe200078e0025 */
[----:B------:R-:W-:-:S02]  /*f590*/  MOV R132, 0xf5b0 ;  /* 0x0000f5b000847802 */ /* 0x000fc40000000f00 */
[----:B------:R-:W-:Y:S05]  /*f5a0*/  CALL.REL.NOINC `($__internal_64_$__cuda_sm70_shflsync_bfly_p) ;  /* 0x00000da000007944 */ /* 0x000fea0003c00000 */
[----:B-1----:R-:W-:Y:S01]  /*f5b0*/  FADD.FTZ R37, R37, R35 ;  /* 0x0000002325257221 */ /* 0x002fe20000010000 */
[----:B------:R-:W-:Y:S01]  /*f5c0*/  HFMA2.MMA R35, -RZ, RZ, 0, 9.5367431640625e-07 ;  /* 0x00000010ff237435 */ /* 0x000fe200000001ff */
[----:B------:R-:W-:Y:S01]  /*f5d0*/  IMAD.MOV.U32 R174, RZ, RZ, 0x1f ;  /* 0x0000001fffae7424 */ /* 0x000fe200078e00ff */
[----:B------:R-:W-:Y:S01]  /*f5e0*/  MOV R133, 0xffffffff ;  /* 0xffffffff00857802 */ /* 0x000fe20000000f00 */
[----:B------:R-:W-:Y:S01]  /*f5f0*/  IMAD.MOV.U32 R134, RZ, RZ, R37 ;  /* 0x000000ffff867224 */ /* 0x000fe200078e0025 */
[----:B------:R-:W-:-:S02]  /*f600*/  MOV R132, 0xf620 ;  /* 0x0000f62000847802 */ /* 0x000fc40000000f00 */
[----:B------:R-:W-:Y:S05]  /*f610*/  CALL.REL.NOINC `($__internal_64_$__cuda_sm70_shflsync_bfly_p) ;  /* 0x00000d3000007944 */ /* 0x000fea0003c00000 */
[----:B-1----:R-:W-:Y:S01]  /*f620*/  FADD.FTZ R37, R37, R35 ;  /* 0x0000002325257221 */ /* 0x002fe20000010000 */
[----:B------:R-:W-:Y:S01]  /*f630*/  LOP3.LUT R36, R36, 0xfffffffb, RZ, 0xc0, !PT ;  /* 0xfffffffb24247812 */ /* 0x000fe200078ec0ff */
[----:B------:R-:W-:Y:S01]  /*f640*/  IMAD.MOV.U32 R174, RZ, RZ, 0x1f ;  /* 0x0000001fffae7424 */ /* 0x000fe200078e00ff */
[----:B------:R-:W-:Y:S01]  /*f650*/  MOV R133, 0xffffffff ;  /* 0xffffffff00857802 */ /* 0x000fe20000000f00 */
[----:B------:R-:W-:Y:S01]  /*f660*/  FMUL.FTZ R37, R37, c[0x0][0x1e0] ;  /* 0x0000780025257a20 */ /* 0x000fe20000410000 */
[----:B------:R-:W-:-:S02]  /*f670*/  @P0 LOP3.LUT R36, R36, 0x4, RZ, 0xfc, !PT ;  /* 0x0000000424240812 */ /* 0x000fc400078efcff */
[----:B------:R-:W-:Y:S01]  /*f680*/  ISETP.GT.U32.AND P0, PT, R0, 0x3f, PT ;  /* 0x0000003f0000780c */ /* 0x000fe20003f04070 */
[--C-:B------:R-:W-:Y:S02]  /*f690*/  FADD.FTZ R35, R48, -R37.reuse ;  /* 0x8000002530237221 */ /* 0x100fe40000010000 */
[----:B------:R-:W-:Y:S02]  /*f6a0*/  FADD.FTZ R132, R49, -R37 ;  /* 0x8000002531847221 */ /* 0x000fe40000010000 */
[----:B------:R-:W-:-:S04]  /*f6b0*/  FFMA.FTZ R35, R35, R35, RZ ;  /* 0x0000002323237223 */ /* 0x000fc800000100ff */
        /* <DEDUP_REMOVED lines=173> */
[----:B------:R-:W-:Y:S01]  /*10190*/  HFMA2.MMA R35, -RZ, RZ, 0, 5.9604644775390625e-08 ;  /* 0x00000001ff237435 */ /* 0x000fe200000001ff */
[----:B------:R-:W-:-:S05]  /*101a0*/  MOV R132, 0x101c0 ;  /* 0x000101c000847802 */ /* 0x000fca0000000f00 */
[----:B------:R-:W-:Y:S05]  /*101b0*/  CALL.REL.NOINC `($__internal_64_$__cuda_sm70_shflsync_bfly_p) ;  /* 0x0000019000007944 */ /* 0x000fea0003c00000 */
[----:B------:R-:W-:Y:S01]  /*101c0*/  HFMA2.MMA R174, -RZ, RZ, 0, 1.847743988037109375e-06 ;  /* 0x0000001fffae7435 */ /* 0x000fe200000001ff */
[----:B-1----:R-:W-:Y:S01]  /*101d0*/  FADD.FTZ R134, R134, R35 ;  /* 0x0000002386867221 */ /* 0x002fe20000010000 */
[----:B------:R-:W-:Y:S01]  /*101e0*/  MOV R132, 0x10220 ;  /* 0x0001022000847802 */ /* 0x000fe20000000f00 */
[----:B------:R-:W-:Y:S02]  /*101f0*/  IMAD.MOV.U32 R35, RZ, RZ, 0x2 ;  /* 0x00000002ff237424 */ /* 0x000fe400078e00ff */
[----:B------:R-:W-:Y:S02]  /*10200*/  IMAD.MOV.U32 R133, RZ, RZ, -0x1 ;  /* 0xffffffffff857424 */ /* 0x000fe400078e00ff */
[----:B------:R-:W-:Y:S05]  /*10210*/  CALL.REL.NOINC `($__internal_64_$__cuda_sm70_shflsync_bfly_p) ;  /* 0x0000013000007944 */ /* 0x000fea0003c00000 */
[----:B-1----:R-:W-:Y:S01]  /*10220*/  FADD.FTZ R134, R134, R35 ;  /* 0x0000002386867221 */ /* 0x002fe20000010000 */
[----:B------:R-:W-:Y:S01]  /*10230*/  MOV R35, 0x4 ;  /* 0x0000000400237802 */ /* 0x000fe20000000f00 */
[----:B------:R-:W-:Y:S01]  /*10240*/  IMAD.MOV.U32 R174, RZ, RZ, 0x1f ;  /* 0x0000001fffae7424 */ /* 0x000fe200078e00ff */
[----:B------:R-:W-:-:S02]  /*10250*/  MOV R133, 0xffffffff ;  /* 0xffffffff00857802 */ /* 0x000fc40000000f00 */
[----:B------:R-:W-:Y:S02]  /*10260*/  MOV R132, 0x10280 ;  /* 0x0001028000847802 */ /* 0x000fe40000000f00 */
        /* <DEDUP_REMOVED lines=10> */
[----:B------:R-:W-:Y:S02]  /*10310*/  MOV R133, 0xffffffff ;  /* 0xffffffff00857802 */ /* 0x000fe40000000f00 */
[----:B------:R-:W-:-:S02]  /*10320*/  MOV R132, 0x10340 ;  /* 0x0001034000847802 */ /* 0x000fc40000000f00 */
[----:B------:R-:W-:Y:S05]  /*10330*/  CALL.REL.NOINC `($__internal_64_$__cuda_sm70_shflsync_bfly_p) ;  /* 0x0000001000007944 */ /* 0x000fea0003c00000 */
[----:B-1----:R-:W-:Y:S05]  /*10340*/  BRA `(.L_x_51789) ;  /* 0xffffbc0000007947 */ /* 0x002fea000383ffff */
        .weak           $__internal_64_$__cuda_sm70_shflsync_bfly_p
        .type           $__internal_64_$__cuda_sm70_shflsync_bfly_p,@function
        .size           $__internal_64_$__cuda_sm70_shflsync_bfly_p,(.L_x_65444 - $__internal_64_$__cuda_sm70_shflsync_bfly_p)
$__internal_64_$__cuda_sm70_shflsync_bfly_p:
[----:B------:R-:W-:Y:S04]  /*10350*/  WARPSYNC R133 ;  /* 0x0000008500007348 */ /* 0x000fe80003800000 */
[----:B------:R0:W1:Y:S02]  /*10360*/  SHFL.BFLY PT, R35, R134, R35, R174 ;  /* 0x0c00002386237389 */ /* 0x00006400000e00ae */
[----:B0-----:R-:W-:-:S04]  /*10370*/  IMAD.MOV.U32 R133, RZ, RZ, 0x0 ;  /* 0x00000000ff857424 */ /* 0x001fc800078e00ff */
[----:B------:R-:W-:Y:S05]  /*10380*/  RET.REL.NODEC R132 `(_ZN10layer_norm31ln_parallel_residual_fwd_kernelINS_13Kernel_traitsI6__halfffffjLj2560ELj1ELj4ELj1ELj16ENS_18Kernel_traits_baseILj2560ES2_ffffjLj128EEEEELb0ELb0ELb0EEEvNS_9FwdParamsE) ;  /* 0xfffefc7084007950 */ /* 0x000fea0003c3ffff */
.L_x_51790:
        /* <DEDUP_REMOVED lines=15> */
.L_x_65444:


//--------------------- .text._ZN10layer_norm31ln_parallel_residual_fwd_kernelINS_13Kernel_traitsI6__halfffffjLj2560ELj1ELj4ELj1ELj16ENS_18Kernel_traits_baseILj2560ES2_ffffjLj128EEEEELb0ELb0ELb1EEEvNS_9FwdParamsE --------------------------
	.section	.text._ZN10layer_norm31ln_parallel_residual_fwd_kernelINS_13Kernel_traitsI6__halfffffjLj2560ELj1ELj4ELj1ELj16ENS_18Kernel_traits_baseILj2560ES2_ffffjLj128EEEEELb0ELb0ELb1EEEvNS_9FwdParamsE,"ax",@progbits
	.sectioninfo	@"SHI_REGISTERS=168"
	.align	128
        .global         _ZN10layer_norm31ln_parallel_residual_fwd_kernelINS_13Kernel_traitsI6__halfffffjLj2560ELj1ELj4ELj1ELj16ENS_18Kernel_traits_baseILj2560ES2_ffffjLj128EEEEELb0ELb0ELb1EEEvNS_9FwdParamsE
        .type           _ZN10layer_norm31ln_parallel_residual_fwd_kernelINS_13Kernel_traitsI6__halfffffjLj2560ELj1ELj4ELj1ELj16ENS_18Kernel_traits_baseILj2560ES2_ffffjLj128EEEEELb0ELb0ELb1EEEvNS_9FwdParamsE,@function
        .size           _ZN10layer_norm31ln_parallel_residual_fwd_kernelINS_13Kernel_traitsI6__halfffffjLj2560ELj1ELj4ELj1ELj16ENS_18Kernel_traits_baseILj2560ES2_ffffjLj128EEEEELb0ELb0ELb1EEEvNS_9FwdParamsE,(.L_x_65445 - _ZN10layer_norm31ln_parallel_residual_fwd_kernelINS_13Kernel_traitsI6__halfffffjLj2560ELj1ELj4ELj1ELj16ENS_18Kernel_traits_baseILj2560ES2_ffffjLj128EEEEELb0ELb0ELb1EEEvNS_9FwdParamsE)
        .other          _ZN10layer_norm31ln_parallel_residual_fwd_kernelINS_13Kernel_traitsI6__halfffffjLj2560ELj1ELj4ELj1ELj16ENS_18Kernel_traits_baseILj2560ES2_ffffjLj128EEEEELb0ELb0ELb1EEEvNS_9FwdParamsE,@"STO_CUDA_ENTRY STV_DEFAULT"
_ZN10layer_norm31ln_parallel_residual_fwd_kernelINS_13Kernel_traitsI6__halfffffjLj2560ELj1ELj4ELj1ELj16ENS_18Kernel_traits_baseILj2560ES2_ffffjLj128EEEEELb0ELb0ELb1EEEvNS_9FwdParamsE:
.text._ZN10layer_norm31ln_parallel_residual_fwd_kernelINS_13Kernel_traitsI6__halfffffjLj2560ELj1ELj4ELj1ELj16ENS_18Kernel_traits_baseILj2560ES2_ffffjLj128EEEEELb0ELb0ELb1EEEvNS_9FwdParamsE:
[----:B------:R-:W-:Y:S02]  /*0000*/  MOV R1, c[0x0][0x28] ;  /* 0x00000a0000017a02 */ /* 0x000fe40000000f00 */
[----:B------:R-:W0:Y:S01]  /*0010*/  S2R R0, SR_TID.X ;  /* 0x0000000000007919 */ /* 0x000e220000002100 */
[----:B------:R-:W-:Y:S01]  /*0020*/  ISETP.NE.U32.AND P1, PT, RZ, c[0x0][0x218], PT ;  /* 0x00008600ff007a0c */ /* 0x000fe20003f25070 */
[----:B------:R-:W-:Y:S01]  /*0030*/  ULDC.64 UR4, c[0x0][0x118] ;  /* 0x0000460000047ab9 */ /* 0x000fe20000000a00 */
[----:B------:R-:W-:Y:S02]  /*0040*/  ISETP.NE.U32.AND P2, PT, RZ, c[0x0][0x220], PT ;  /* 0x00008800ff007a0c */ /* 0x000fe40003f45070 */
[----:B------:R-:W-:Y:S02]  /*0050*/  ISETP.NE.AND.EX P1, PT, RZ, c[0x0][0x21c], PT, P1 ;  /* 0x00008700ff007a0c */ /* 0x000fe40003f25310 */
[----:B------:R-:W-:Y:S02]  /*0060*/  ISETP.NE.AND.EX P2, PT, RZ, c[0x0][0x224], PT, P2 ;  /* 0x00008900ff007a0c */ /* 0x000fe40003f45320 */
[----:B------:R-:W-:Y:S02]  /*0070*/  IADD3 R1, R1, -0x498, RZ ;  /* 0xfffffb6801017810 */ /* 0x000fe40007ffe0ff */
[----:B0-----:R-:W-:-:S07]  /*0080*/  LOP3.LUT R4, R0, 0x1f, RZ, 0xc0, !PT ;  /* 0x0000001f00047812 */ /* 0x001fce00078ec0ff */
[C---:B------:R-:W-:Y:S02]  /*0090*/  @P1 LEA R80, P0, R4.reuse, c[0x0][0x218], 0x3 ;  /* 0x0000860004501a11 */ /* 0x040fe400078018ff */
[----:B------:R-:W-:Y:S02]  /*00a0*/  SHF.L.U32 R82, R4, 0x3, RZ ;  /* 0x0000000304527819 */ /* 0x000fe400000006ff */
[----:B------:R-:W-:Y:S02]  /*00b0*/  @P1 IADD3.X R81, RZ, c[0x0][0x21c], RZ, P0, !PT ;  /* 0x00008700ff511a10 */ /* 0x000fe400007fe4ff */
[----:B------:R-:W-:Y:S02]  /*00c0*/  @P2 IADD3 R68, P0, R82, c[0x0][0x220], RZ ;  /* 0x0000880052442a10 */ /* 0x000fe40007f1e0ff */
[----:B------:R-:W-:Y:S02]  /*00d0*/  LOP3.LUT R51, R4, 0x20, RZ, 0xfc, !PT ;  /* 0x0000002004337812 */ /* 0x000fe400078efcff */
[----:B------:R-:W-:Y:S01]  /*00e0*/  @P2 IADD3.X R69, RZ, c[0x0][0x224], RZ, P0, !PT ;  /* 0x00008900ff452a10 */ /* 0x000fe200007fe4ff */
[----:B------:R-:W0:Y:S01]  /*00f0*/  S2R R3, SR_CTAID.X ;  /* 0x0000000000037919 */ /* 0x000e220000002500 */
[----:B------:R-:W-:-:S02]  /*0100*/  @P1 LEA R64, P0, R51, c[0x0][0x218], 0x3 ;  /* 0x0000860033401a11 */ /* 0x000fc400078018ff */
[C---:B------:R-:W-:Y:S01]  /*0110*/  SHF.L.U32 R78, R51.reuse, 0x3, RZ ;  /* 0x00000003334e7819 */ /* 0x040fe200000006ff */
[----:B------:R-:W5:Y:S01]  /*0120*/  @P1 LDG.E.64 R80, [R80.64] ;  /* 0x0000000450501981 */ /* 0x000f62000c1e1b00 */
[----:B------:R-:W-:Y:S02]  /*0130*/  LOP3.LUT R76, R4, 0x40, RZ, 0xfc, !PT ;  /* 0x00000040044c7812 */ /* 0x000fe400078efcff */
[----:B------:R-:W-:Y:S01]  /*0140*/  @P1 LEA.HI.X R65, R51, c[0x0][0x21c], RZ, 0x3, P0 ;  /* 0x0000870033411a11 */ /* 0x000fe200000f1cff */
[----:B------:R-:W5:Y:S01]  /*0150*/  @P2 LDG.E.64 R68, [R68.64] ;  /* 0x0000000444442981 */ /* 0x000f62000c1e1b00 */
[----:B------:R-:W-:Y:S02]  /*0160*/  SHF.R.U32.HI R47, RZ, 0x1d, R51 ;  /* 0x0000001dff2f7819 */ /* 0x000fe40000011633 */
[----:B------:R-:W-:Y:S02]  /*0170*/  @P2 IADD3 R60, P0, R78, c[0x0][0x220], RZ ;  /* 0x000088004e3c2a10 */ /* 0x000fe40007f1e0ff */
[----:B------:R-:W-:Y:S01]  /*0180*/  SHF.L.U32 R74, R76, 0x3, RZ ;  /* 0x000000034c4a7819 */ /* 0x000fe200000006ff */
[----:B------:R-:W5:Y:S01]  /*0190*/  @P1 LDG.E.64 R64, [R64.64] ;  /* 0x0000000440401981 */ /* 0x000f62000c1e1b00 */
[----:B------:R-:W-:-:S02]  /*01a0*/  LOP3.LUT R72, R4, 0x60, RZ, 0xfc, !PT ;  /* 0x0000006004487812 */ /* 0x000fc400078efcff */
[----:B------:R-:W-:Y:S02]  /*01b0*/  @P2 IADD3.X R61, R47, c[0x0][0x224], RZ, P0, !PT ;  /* 0x000089002f3d2a10 */ /* 0x000fe400007fe4ff */
[----:B------:R-:W-:Y:S02]  /*01c0*/  SHF.R.U32.HI R43, RZ, 0x1d, R76 ;  /* 0x0000001dff2b7819 */ /* 0x000fe4000001164c */
[----:B------:R-:W-:Y:S02]  /*01d0*/  @P2 IADD3 R52, P0, R74, c[0x0][0x220], RZ ;  /* 0x000088004a342a10 */ /* 0x000fe40007f1e0ff */
[----:B------:R-:W-:Y:S01]  /*01e0*/  SHF.L.U32 R70, R72, 0x3, RZ ;  /* 0x0000000348467819 */ /* 0x000fe200000006ff */
[----:B------:R-:W5:Y:S01]  /*01f0*/  @P2 LDG.E.64 R60, [R60.64] ;  /* 0x000000043c3c2981 */ /* 0x000f62000c1e1b00 */
[----:B------:R-:W-:Y:S02]  /*0200*/  LOP3.LUT R55, R4, 0x80, RZ, 0xfc, !PT ;  /* 0x0000008004377812 */ /* 0x000fe400078efcff */
[----:B------:R-:W-:-:S02]  /*0210*/  @P2 IADD3.X R53, R43, c[0x0][0x224], RZ, P0, !PT ;  /* 0x000089002b352a10 */ /* 0x000fc400007fe4ff */
[----:B------:R-:W-:Y:S02]  /*0220*/  SHF.R.U32.HI R39, RZ, 0x1d, R72 ;  /* 0x0000001dff277819 */ /* 0x000fe40000011648 */
[----:B------:R-:W-:Y:S02]  /*0230*/  @P2 IADD3 R44, P0, R70, c[0x0][0x220], RZ ;  /* 0x00008800462c2a10 */ /* 0x000fe40007f1e0ff */
[----:B------:R-:W-:Y:S01]  /*0240*/  SHF.L.U32 R66, R55, 0x3, RZ ;  /* 0x0000000337427819 */ /* 0x000fe200000006ff */
[----:B------:R-:W5:Y:S01]  /*0250*/  @P2 LDG.E.64 R52, [R52.64] ;  /* 0x0000000434342981 */ /* 0x000f62000c1e1b00 */
[----:B------:R-:W-:Y:S02]  /*0260*/  @P2 IADD3.X R45, R39, c[0x0][0x224], RZ, P0, !PT ;  /* 0x00008900272d2a10 */ /* 0x000fe400007fe4ff */
[----:B------:R-:W-:Y:S02]  /*0270*/  SHF.R.U32.HI R37, RZ, 0x1d, R55 ;  /* 0x0000001dff257819 */ /* 0x000fe40000011637 */
[----:B------:R-:W-:-:S02]  /*0280*/  @P2 IADD3 R32, P0, R66, c[0x0][0x220], RZ ;  /* 0x0000880042202a10 */ /* 0x000fc40007f1e0ff */
[----:B------:R-:W-:Y:S01]  /*0290*/  LOP3.LUT R59, R4, 0xa0, RZ, 0xfc, !PT ;  /* 0x000000a0043b7812 */ /* 0x000fe200078efcff */
[----:B------:R-:W5:Y:S01]  /*02a0*/  @P2 LDG.E.64 R44, [R44.64] ;  /* 0x000000042c2c2981 */ /* 0x000f62000c1e1b00 */
[----:B------:R-:W-:Y:S02]  /*02b0*/  @P2 IADD3.X R33, R37, c[0x0][0x224], RZ, P0, !PT ;  /* 0x0000890025212a10 */ /* 0x000fe400007fe4ff */
[C---:B------:R-:W-:Y:S02]  /*02c0*/  @P1 LEA R28, P0, R59.reuse, c[0x0][0x218], 0x3 ;  /* 0x000086003b1c1a11 */ /* 0x040fe400078018ff */
[C---:B------:R-:W-:Y:S02]  /*02d0*/  SHF.L.U32 R62, R59.reuse, 0x3, RZ ;  /* 0x000000033b3e7819 */ /* 0x040fe400000006ff */
[----:B------:R-:W-:Y:S01]  /*02e0*/  @P1 LEA.HI.X R29, R59, c[0x0][0x21c], RZ, 0x3, P0 ;  /* 0x000087003b1d1a11 */ /* 0x000fe200000f1cff */
[----:B------:R-:W5:Y:S01]  /*02f0*/  @P2 LDG.E.64 R32, [R32.64] ;  /* 0x0000000420202981 */ /* 0x000f62000c1e1b00 */
[----:B------:R-:W-:-:S02]  /*0300*/  SHF.R.U32.HI R36, RZ, 0x1d, R59 ;  /* 0x0000001dff247819 */ /* 0x000fc4000001163b */
[----:B------:R-:W-:Y:S02]  /*0310*/  @P2 IADD3 R20, P0, R62, c[0x0][0x220], RZ ;  /* 0x000088003e142a10 */ /* 0x000fe40007f1e0ff */
[----:B------:R-:W-:Y:S01]  /*0320*/  LOP3.LUT R125, R4, 0xc0, RZ, 0xfc, !PT ;  /* 0x000000c0047d7812 */ /* 0x000fe200078efcff */
[----:B------:R-:W5:Y:S01]  /*0330*/  @P1 LDG.E.64 R28, [R28.64] ;  /* 0x000000041c1c1981 */ /* 0x000f62000c1e1b00 */
[----:B------:R-:W-:Y:S02]  /*0340*/  @P2 IADD3.X R21, R36, c[0x0][0x224], RZ, P0, !PT ;  /* 0x0000890024152a10 */ /* 0x000fe400007fe4ff */
[----:B------:R-:W-:Y:S02]  /*0350*/  @P1 LEA R16, P0, R125, c[0x0][0x218], 0x3 ;  /* 0x000086007d101a11 */ /* 0x000fe400078018ff */
[----:B------:R-:W-:Y:S02]  /*0360*/  MOV R2, c[0x0][0x180] ;  /* 0x0000600000027a02 */ /* 0x000fe40000000f00 */
[C---:B------:R-:W-:Y:S01]  /*0370*/  LOP3.LUT R128, R4.reuse, 0xe0, RZ, 0xfc, !PT ;  /* 0x000000e004807812 */ /* 0x040fe200078efcff */
[----:B------:R-:W5:Y:S01]  /*0380*/  @P2 LDG.E.64 R20, [R20.64] ;  /* 0x0000000414142981 */ /* 0x000f62000c1e1b00 */
[----:B------:R-:W-:-:S02]  /*0390*/  LOP3.LUT R129, R4, 0x100, RZ, 0xfc, !PT ;  /* 0x0000010004817812 */ /* 0x000fc400078efcff */
[----:B------:R-:W-:Y:S02]  /*03a0*/  @P1 LEA.HI.X R17, R125, c[0x0][0x21c], RZ, 0x3, P0 ;  /* 0x000087007d111a11 */ /* 0x000fe400000f1cff */
[----:B------:R-:W-:Y:S02]  /*03b0*/  LOP3.LUT P0, RZ, R2, c[0x0][0x178], RZ, 0xfc, !PT ;  /* 0x00005e0002ff7a12 */ /* 0x000fe4000780fcff */
[----:B------:R-:W-:Y:S02]  /*03c0*/  MOV R2, c[0x0][0x184] ;  /* 0x0000610000027a02 */ /* 0x000fe40000000f00 */
[----:B------:R-:W-:Y:S01]  /*03d0*/  @P1 LEA R8, P5, R128, c[0x0][0x218], 0x3 ;  /* 0x0000860080081a11 */ /* 0x000fe200078a18ff */
[----:B------:R-:W5:Y:S01]  /*03e0*/  @P1 LDG.E.64 R16, [R16.64] ;  /* 0x0000000410101981 */ /* 0x000f62000c1e1b00 */
[----:B------:R-:W-:Y:S02]  /*03f0*/  @P1 LEA R116, P4, R129, c[0x0][0x218], 0x3 ;  /* 0x0000860081741a11 */ /* 0x000fe400078818ff */
[----:B------:R-:W-:-:S02]  /*0400*/  LOP3.LUT R146, R4, 0x260, RZ, 0xfc, !PT ;  /* 0x0000026004927812 */ /* 0x000fc400078efcff */
[----:B------:R-:W-:Y:S02]  /*0410*/  SHF.L.U32 R54, R128, 0x3, RZ ;  /* 0x0000000380367819 */ /* 0x000fe400000006ff */
[----:B------:R-:W-:Y:S02]  /*0420*/  SHF.L.U32 R50, R129, 0x3, RZ ;  /* 0x0000000381327819 */ /* 0x000fe400000006ff */
[----:B------:R-:W-:Y:S02]  /*0430*/  LOP3.LUT R132, R4, 0x120, RZ, 0xfc, !PT ;  /* 0x0000012004847812 */ /* 0x000fe400078efcff */
[----:B------:R-:W-:Y:S02]  /*0440*/  SHF.R.U32.HI R124, RZ, 0x5, R0 ;  /* 0x00000005ff7c7819 */ /* 0x000fe40000011600 */
[----:B------:R-:W-:Y:S02]  /*0450*/  LOP3.LUT P0, RZ, R2, c[0x0][0x17c], RZ, 0xfc, P0 ;  /* 0x00005f0002ff7a12 */ /* 0x000fe4000000fcff */
[----:B------:R-:W-:-:S02]  /*0460*/  @P1 LEA.HI.X R9, R128, c[0x0][0x21c], RZ, 0x3, P5 ;  /* 0x0000870080091a11 */ /* 0x000fc400028f1cff */
[----:B------:R-:W-:Y:S02]  /*0470*/  @P1 LEA.HI.X R117, R129, c[0x0][0x21c], RZ, 0x3, P4 ;  /* 0x0000870081751a11 */ /* 0x000fe400020f1cff */
[----:B------:R-:W-:Y:S02]  /*0480*/  @P1 LEA R2, P6, R146, c[0x0][0x218], 0x3 ;  /* 0x0000860092021a11 */ /* 0x000fe400078c18ff */
[----:B------:R-:W-:Y:S01]  /*0490*/  SHF.R.U32.HI R31, RZ, 0x1d, R128 ;  /* 0x0000001dff1f7819 */ /* 0x000fe20000011680 */
[----:B------:R-:W5:Y:S01]  /*04a0*/  @P1 LDG.E.64 R8, [R8.64] ;  /* 0x0000000408081981 */ /* 0x000f62000c1e1b00 */
[----:B------:R-:W-:Y:S02]  /*04b0*/  SHF.R.U32.HI R27, RZ, 0x1d, R129 ;  /* 0x0000001dff1b7819 */ /* 0x000fe40000011681 */
[----:B------:R-:W-:Y:S01]  /*04c0*/  @P2 IADD3 R118, P5, R54, c[0x0][0x220], RZ ;  /* 0x0000880036762a10 */ /* 0x000fe20007fbe0ff */
[----:B------:R-:W5:Y:S01]  /*04d0*/  @P1 LDG.E.64 R116, [R116.64] ;  /* 0x0000000474741981 */ /* 0x000f62000c1e1b00 */
[----:B------:R-:W-:-:S02]  /*04e0*/  @P2 IADD3 R114, P4, R50, c[0x0][0x220], RZ ;  /* 0x0000880032722a10 */ /* 0x000fc40007f9e0ff */
[----:B------:R-:W-:Y:S02]  /*04f0*/  LOP3.LUT R133, R4, 0x140, RZ, 0xfc, !PT ;  /* 0x0000014004857812 */ /* 0x000fe400078efcff */
[----:B------:R-:W-:Y:S02]  /*0500*/  SHF.L.U32 R11, R146, 0x3, RZ ;  /* 0x00000003920b7819 */ /* 0x000fe400000006ff */
[----:B------:R-:W-:Y:S02]  /*0510*/  SHF.L.U32 R46, R132, 0x3, RZ ;  /* 0x00000003842e7819 */ /* 0x000fe400000006ff */
[----:B0-----:R-:W-:Y:S02]  /*0520*/  LEA R124, R3, R124, 0x2 ;  /* 0x0000007c037c7211 */ /* 0x001fe400078e10ff */
[C---:B------:R-:W-:Y:S02]  /*0530*/  LOP3.LUT R136, R4.reuse, 0x160, RZ, 0xfc, !PT ;  /* 0x0000016004887812 */ /* 0x040fe400078efcff */
[----:B------:R-:W-:-:S02]  /*0540*/  LOP3.LUT R137, R4, 0x180, RZ, 0xfc, !PT ;  /* 0x0000018004897812 */ /* 0x000fc400078efcff */
[C---:B------:R-:W-:Y:S02]  /*0550*/  LOP3.LUT R138, R4.reuse, 0x1a0, RZ, 0xfc, !PT ;  /* 0x000001a0048a7812 */ /* 0x040fe400078efcff */
[C---:B------:R-:W-:Y:S02]  /*0560*/  LOP3.LUT R139, R4.reuse, 0x1c0, RZ, 0xfc, !PT ;  /* 0x000001c0048b7812 */ /* 0x040fe400078efcff */
[C---:B------:R-:W-:Y:S02]  /*0570*/  LOP3.LUT R140, R4.reuse, 0x1e0, RZ, 0xfc, !PT ;  /* 0x000001e0048c7812 */ /* 0x040fe400078efcff */
[C---:B------:R-:W-:Y:S02]  /*0580*/  LOP3.LUT R141, R4.reuse, 0x200, RZ, 0xfc, !PT ;  /* 0x00000200048d7812 */ /* 0x040fe400078efcff */
[C---:B------:R-:W-:Y:S02]  /*0590*/  LOP3.LUT R142, R4.reuse, 0x220, RZ, 0xfc, !PT ;  /* 0x00000220048e7812 */ /* 0x040fe400078efcff */
[----:B------:R-:W-:-:S02]  /*05a0*/  LOP3.LUT R143, R4, 0x240, RZ, 0xfc, !PT ;  /* 0x00000240048f7812 */ /* 0x000fc400078efcff */
[----:B------:R-:W-:Y:S02]  /*05b0*/  @P1 LEA.HI.X R3, R146, c[0x0][0x21c], RZ, 0x3, P6 ;  /* 0x0000870092031a11 */ /* 0x000fe400030f1cff */
[----:B------:R-:W-:Y:S02]  /*05c0*/  @P2 IADD3.X R119, R31, c[0x0][0x224], RZ, P5, !PT ;  /* 0x000089001f772a10 */ /* 0x000fe40002ffe4ff */
[----:B------:R-:W-:Y:S02]  /*05d0*/  @P2 IADD3.X R115, R27, c[0x0][0x224], RZ, P4, !PT ;  /* 0x000089001b732a10 */ /* 0x000fe400027fe4ff */
[----:B------:R-:W-:Y:S01]  /*05e0*/  SHF.R.U32.HI R121, RZ, 0x1d, R146 ;  /* 0x0000001dff797819 */ /* 0x000fe20000011692 */
[----:B------:R-:W5:Y:S01]  /*05f0*/  @P1 LDG.E.64 R2, [R2.64] ;  /* 0x0000000402021981 */ /* 0x000f62000c1e1b00 */
[----:B------:R-:W-:Y:S02]  /*0600*/  @P2 IADD3 R4, P6, R11, c[0x0][0x220], RZ ;  /* 0x000088000b042a10 */ /* 0x000fe40007fde0ff */
[----:B------:R-:W-:Y:S01]  /*0610*/  SHF.R.U32.HI R25, RZ, 0x1d, R132 ;  /* 0x0000001dff197819 */ /* 0x000fe20000011684 */
[----:B------:R-:W5:Y:S01]  /*0620*/  @P2 LDG.E.64 R118, [R118.64] ;  /* 0x0000000476762981 */ /* 0x000f62000c1e1b00 */
[----:B------:R-:W-:-:S02]  /*0630*/  @P1 LEA R108, P5, R133, c[0x0][0x218], 0x3 ;  /* 0x00008600856c1a11 */ /* 0x000fc400078a18ff */
[----:B------:R-:W-:Y:S01]  /*0640*/  @P2 IADD3 R110, P4, R46, c[0x0][0x220], RZ ;  /* 0x000088002e6e2a10 */ /* 0x000fe20007f9e0ff */
[----:B------:R-:W5:Y:S01]  /*0650*/  @P2 LDG.E.64 R114, [R114.64] ;  /* 0x0000000472722981 */ /* 0x000f62000c1e1b00 */
[----:B------:R-:W-:Y:S02]  /*0660*/  SHF.L.U32 R42, R133, 0x3, RZ ;  /* 0x00000003852a7819 */ /* 0x000fe400000006ff */
[----:B------:R-:W-:Y:S02]  /*0670*/  @P2 IADD3.X R5, R121, c[0x0][0x224], RZ, P6, !PT ;  /* 0x0000890079052a10 */ /* 0x000fe400037fe4ff */
[----:B------:R-:W-:Y:S02]  /*0680*/  @P2 IADD3.X R111, R25, c[0x0][0x224], RZ, P4, !PT ;  /* 0x00008900196f2a10 */ /* 0x000fe400027fe4ff */
[----:B------:R-:W-:Y:S02]  /*0690*/  @P1 LEA.HI.X R109, R133, c[0x0][0x21c], RZ, 0x3, P5 ;  /* 0x00008700856d1a11 */ /* 0x000fe400028f1cff */
[----:B------:R-:W-:Y:S01]  /*06a0*/  @P1 LEA R112, P6, R132, c[0x0][0x218], 0x3 ;  /* 0x0000860084701a11 */ /* 0x000fe200078c18ff */
[----:B------:R-:W5:Y:S01]  /*06b0*/  @P2 LDG.E.64 R4, [R4.64] ;  /* 0x0000000404042981 */ /* 0x000f62000c1e1b00 */
[----:B------:R-:W-:-:S02]  /*06c0*/  SHF.R.U32.HI R24, RZ, 0x1d, R133 ;  /* 0x0000001dff187819 */ /* 0x000fc40000011685 */
[C---:B------:R-:W-:Y:S01]  /*06d0*/  @P1 LEA R100, P4, R137.reuse, c[0x0][0x218], 0x3 ;  /* 0x0000860089641a11 */ /* 0x040fe200078818ff */
[----:B------:R-:W5:Y:S01]  /*06e0*/  @P2 LDG.E.64 R110, [R110.64] ;  /* 0x000000046e6e2981 */ /* 0x000f62000c1e1b00 */
[----:B------:R-:W-:Y:S02]  /*06f0*/  @P2 IADD3 R106, P5, R42, c[0x0][0x220], RZ ;  /* 0x000088002a6a2a10 */ /* 0x000fe40007fbe0ff */
[C---:B------:R-:W-:Y:S01]  /*0700*/  SHF.L.U32 R34, R137.reuse, 0x3, RZ ;  /* 0x0000000389227819 */ /* 0x040fe200000006ff */
[----:B------:R-:W5:Y:S01]  /*0710*/  @P1 LDG.E.64 R108, [R108.64] ;  /* 0x000000046c6c1981 */ /* 0x000f62000c1e1b00 */
[----:B------:R-:W-:Y:S02]  /*0720*/  @P1 LEA.HI.X R113, R132, c[0x0][0x21c], RZ, 0x3, P6 ;  /* 0x0000870084711a11 */ /* 0x000fe400030f1cff */
[----:B------:R-:W-:Y:S02]  /*0730*/  @P2 IADD3.X R107, R24, c[0x0][0x224], RZ, P5, !PT ;  /* 0x00008900186b2a10 */ /* 0x000fe40002ffe4ff */
[----:B------:R-:W-:-:S02]  /*0740*/  @P1 LEA.HI.X R101, R137, c[0x0][0x21c], RZ, 0x3, P4 ;  /* 0x0000870089651a11 */ /* 0x000fc400020f1cff */
[----:B------:R-:W-:Y:S01]  /*0750*/  @P1 LEA R104, P6, R136, c[0x0][0x218], 0x3 ;  /* 0x0000860088681a11 */ /* 0x000fe200078c18ff */
[----:B------:R-:W5:Y:S01]  /*0760*/  @P1 LDG.E.64 R112, [R112.64] ;  /* 0x0000000470701981 */ /* 0x000f62000c1e1b00 */
[----:B------:R-:W-:Y:S02]  /*0770*/  SHF.R.U32.HI R19, RZ, 0x1d, R137 ;  /* 0x0000001dff137819 */ /* 0x000fe40000011689 */
[----:B------:R-:W-:Y:S01]  /*0780*/  @P1 LEA R96, P5, R138, c[0x0][0x218], 0x3 ;  /* 0x000086008a601a11 */ /* 0x000fe200078a18ff */
[----:B------:R-:W5:Y:S01]  /*0790*/  @P2 LDG.E.64 R106, [R106.64] ;  /* 0x000000046a6a2981 */ /* 0x000f62000c1e1b00 */
[----:B------:R-:W-:Y:S02]  /*07a0*/  @P2 IADD3 R98, P4, R34, c[0x0][0x220], RZ ;  /* 0x0000880022622a10 */ /* 0x000fe40007f9e0ff */
[----:B------:R-:W-:Y:S01]  /*07b0*/  SHF.L.U32 R38, R136, 0x3, RZ ;  /* 0x0000000388267819 */ /* 0x000fe200000006ff */
[----:B------:R-:W5:Y:S01]  /*07c0*/  @P1 LDG.E.64 R100, [R100.64] ;  /* 0x0000000464641981 */ /* 0x000f62000c1e1b00 */
[----:B------:R-:W-:-:S02]  /*07d0*/  SHF.L.U32 R30, R138, 0x3, RZ ;  /* 0x000000038a1e7819 */ /* 0x000fc400000006ff */
[----:B------:R-:W-:Y:S02]  /*07e0*/  @P1 LEA.HI.X R105, R136, c[0x0][0x21c], RZ, 0x3, P6 ;  /* 0x0000870088691a11 */ /* 0x000fe400030f1cff */
[----:B------:R-:W-:Y:S02]  /*07f0*/  @P2 IADD3.X R99, R19, c[0x0][0x224], RZ, P4, !PT ;  /* 0x0000890013632a10 */ /* 0x000fe400027fe4ff */
[----:B------:R-:W-:Y:S02]  /*0800*/  @P1 LEA.HI.X R97, R138, c[0x0][0x21c], RZ, 0x3, P5 ;  /* 0x000087008a611a11 */ /* 0x000fe400028f1cff */
[----:B------:R-:W-:Y:S01]  /*0810*/  @P1 LEA R56, P3, R76, c[0x0][0x218], 0x3 ;  /* 0x000086004c381a11 */ /* 0x000fe200078618ff */
[----:B------:R-:W5:Y:S01]  /*0820*/  @P1 LDG.E.64 R104, [R104.64] ;  /* 0x0000000468681981 */ /* 0x000f62000c1e1b00 */
[----:B------:R-:W-:Y:S02]  /*0830*/  SHF.R.U32.HI R23, RZ, 0x1d, R136 ;  /* 0x0000001dff177819 */ /* 0x000fe40000011688 */
[----:B------:R-:W-:Y:S01]  /*0840*/  @P2 IADD3 R102, P6, R38, c[0x0][0x220], RZ ;  /* 0x0000880026662a10 */ /* 0x000fe20007fde0ff */
[----:B------:R-:W5:Y:S01]  /*0850*/  @P2 LDG.E.64 R98, [R98.64] ;  /* 0x0000000462622981 */ /* 0x000f62000c1e1b00 */
[----:B------:R-:W-:-:S02]  /*0860*/  SHF.R.U32.HI R15, RZ, 0x1d, R138 ;  /* 0x0000001dff0f7819 */ /* 0x000fc4000001168a */
[----:B------:R-:W-:Y:S01]  /*0870*/  @P1 LEA R152, P4, R140, c[0x0][0x218], 0x3 ;  /* 0x000086008c981a11 */ /* 0x000fe200078818ff */
[----:B------:R-:W5:Y:S01]  /*0880*/  @P1 LDG.E.64 R96, [R96.64] ;  /* 0x0000000460601981 */ /* 0x000f62000c1e1b00 */
[----:B------:R-:W-:Y:S02]  /*0890*/  @P2 IADD3 R94, P5, R30, c[0x0][0x220], RZ ;  /* 0x000088001e5e2a10 */ /* 0x000fe40007fbe0ff */
[----:B------:R-:W-:Y:S02]  /*08a0*/  SHF.L.U32 R26, R139, 0x3, RZ ;  /* 0x000000038b1a7819 */ /* 0x000fe400000006ff */
[----:B------:R-:W-:Y:S02]  /*08b0*/  SHF.L.U32 R22, R140, 0x3, RZ ;  /* 0x000000038c167819 */ /* 0x000fe400000006ff */
[----:B------:R-:W-:Y:S02]  /*08c0*/  @P1 LEA.HI.X R57, R76, c[0x0][0x21c], RZ, 0x3, P3 ;  /* 0x000087004c391a11 */ /* 0x000fe400018f1cff */
[----:B------:R-:W-:-:S02]  /*08d0*/  @P2 IADD3.X R103, R23, c[0x0][0x224], RZ, P6, !PT ;  /* 0x0000890017672a10 */ /* 0x000fc400037fe4ff */
[----:B------:R-:W-:Y:S02]  /*08e0*/  @P2 IADD3.X R95, R15, c[0x0][0x224], RZ, P5, !PT ;  /* 0x000089000f5f2a10 */ /* 0x000fe40002ffe4ff */
[----:B------:R-:W-:Y:S01]  /*08f0*/  @P1 LEA.HI.X R153, R140, c[0x0][0x21c], RZ, 0x3, P4 ;  /* 0x000087008c991a11 */ /* 0x000fe200020f1cff */
[----:B------:R-:W5:Y:S01]  /*0900*/  @P1 LDG.E.64 R56, [R56.64] ;  /* 0x0000000438381981 */ /* 0x000f62000c1e1b00 */
[----:B------:R-:W-:Y:S02]  /*0910*/  @P1 LEA R48, P3, R72, c[0x0][0x218], 0x3 ;  /* 0x0000860048301a11 */ /* 0x000fe400078618ff */
[----:B------:R-:W-:Y:S01]  /*0920*/  @P1 LEA R92, P6, R139, c[0x0][0x218], 0x3 ;  /* 0x000086008b5c1a11 */ /* 0x000fe200078c18ff */
[----:B------:R-:W5:Y:S01]  /*0930*/  @P2 LDG.E.64 R102, [R102.64] ;  /* 0x0000000466662981 */ /* 0x000f62000c1e1b00 */
[----:B------:R-:W-:Y:S02]  /*0940*/  SHF.R.U32.HI R13, RZ, 0x1d, R139 ;  /* 0x0000001dff0d7819 */ /* 0x000fe4000001168b */
[----:B------:R-:W-:Y:S01]  /*0950*/  SHF.R.U32.HI R12, RZ, 0x1d, R140 ;  /* 0x0000001dff0c7819 */ /* 0x000fe2000001168c */
[----:B------:R-:W5:Y:S01]  /*0960*/  @P2 LDG.E.64 R94, [R94.64] ;  /* 0x000000045e5e2981 */ /* 0x000f62000c1e1b00 */
[----:B------:R-:W-:-:S02]  /*0970*/  @P2 IADD3 R164, P5, R26, c[0x0][0x220], RZ ;  /* 0x000088001aa42a10 */ /* 0x000fc40007fbe0ff */
[----:B------:R-:W-:Y:S01]  /*0980*/  @P2 IADD3 R90, P4, R22, c[0x0][0x220], RZ ;  /* 0x00008800165a2a10 */ /* 0x000fe20007f9e0ff */
[----:B------:R-:W5:Y:S01]  /*0990*/  @P1 LDG.E.64 R152, [R152.64] ;  /* 0x0000000498981981 */ /* 0x000f62000c1e1b00 */
[----:B------:R-:W-:Y:S02]  /*09a0*/  @P1 LEA.HI.X R49, R72, c[0x0][0x21c], RZ, 0x3, P3 ;  /* 0x0000870048311a11 */ /* 0x000fe400018f1cff */
[----:B------:R-:W-:Y:S02]  /*09b0*/  @P1 LEA.HI.X R93, R139, c[0x0][0x21c], RZ, 0x3, P6 ;  /* 0x000087008b5d1a11 */ /* 0x000fe400030f1cff */
[----:B------:R-:W-:Y:S02]  /*09c0*/  @P2 IADD3.X R165, R13, c[0x0][0x224], RZ, P5, !PT ;  /* 0x000089000da52a10 */ /* 0x000fe40002ffe4ff */
[----:B------:R-:W-:Y:S01]  /*09d0*/  @P2 IADD3.X R91, R12, c[0x0][0x224], RZ, P4, !PT ;  /* 0x000089000c5b2a10 */ /* 0x000fe200027fe4ff */
[----:B------:R-:W5:Y:S01]  /*09e0*/  @P1 LDG.E.64 R48, [R48.64] ;  /* 0x0000000430301981 */ /* 0x000f62000c1e1b00 */
[----:B------:R-:W-:-:S02]  /*09f0*/  @P1 LEA R40, P3, R55, c[0x0][0x218], 0x3 ;  /* 0x0000860037281a11 */ /* 0x000fc400078618ff */
[----:B------:R-:W-:Y:S01]  /*0a00*/  @P1 LEA R144, P6, R141, c[0x0][0x218], 0x3 ;  /* 0x000086008d901a11 */ /* 0x000fe200078c18ff */
[----:B------:R-:W5:Y:S01]  /*0a10*/  @P1 LDG.E.64 R92, [R92.64] ;  /* 0x000000045c5c1981 */ /* 0x000f62000c1e1b00 */
[C---:B------:R-:W-:Y:S02]  /*0a20*/  @P1 LEA R86, P5, R142.reuse, c[0x0][0x218], 0x3 ;  /* 0x000086008e561a11 */ /* 0x040fe400078a18ff */
[----:B------:R-:W-:Y:S01]  /*0a30*/  @P1 LEA R130, P4, R143, c[0x0][0x218], 0x3 ;  /* 0x000086008f821a11 */ /* 0x000fe200078818ff */
[----:B------:R-:W5:Y:S01]  /*0a40*/  @P2 LDG.E.64 R164, [R164.64] ;  /* 0x00000004a4a42981 */ /* 0x000f62000c1e1b00 */
[----:B------:R-:W-:Y:S02]  /*0a50*/  SHF.L.U32 R58, R125, 0x3, RZ ;  /* 0x000000037d3a7819 */ /* 0x000fe400000006ff */
[----:B------:R-:W-:Y:S01]  /*0a60*/  SHF.L.U32 R18, R141, 0x3, RZ ;  /* 0x000000038d127819 */ /* 0x000fe200000006ff */
[----:B------:R-:W5:Y:S01]  /*0a70*/  @P2 LDG.E.64 R90, [R90.64] ;  /* 0x000000045a5a2981 */ /* 0x000f62000c1e1b00 */
[----:B------:R-:W-:-:S02]  /*0a80*/  SHF.L.U32 R14, R142, 0x3, RZ ;  /* 0x000000038e0e7819 */ /* 0x000fc400000006ff */
[----:B------:R-:W-:Y:S02]  /*0a90*/  SHF.L.U32 R10, R143, 0x3, RZ ;  /* 0x000000038f0a7819 */ /* 0x000fe400000006ff */
[----:B------:R-:W-:Y:S02]  /*0aa0*/  @P1 LEA.HI.X R41, R55, c[0x0][0x21c], RZ, 0x3, P3 ;  /* 0x0000870037291a11 */ /* 0x000fe400018f1cff */
[----:B------:R-:W-:Y:S02]  /*0ab0*/  @P1 LEA.HI.X R145, R141, c[0x0][0x21c], RZ, 0x3, P6 ;  /* 0x000087008d911a11 */ /* 0x000fe400030f1cff */
[----:B------:R-:W-:Y:S02]  /*0ac0*/  @P1 LEA.HI.X R87, R142, c[0x0][0x21c], RZ, 0x3, P5 ;  /* 0x000087008e571a11 */ /* 0x000fe400028f1cff */
[----:B------:R-:W-:Y:S01]  /*0ad0*/  @P1 LEA.HI.X R131, R143, c[0x0][0x21c], RZ, 0x3, P4 ;  /* 0x000087008f831a11 */ /* 0x000fe200020f1cff */
[----:B------:R-:W5:Y:S01]  /*0ae0*/  @P1 LDG.E.64 R40, [R40.64] ;  /* 0x0000000428281981 */ /* 0x000f62000c1e1b00 */
[----:B------:R-:W-:-:S02]  /*0af0*/  SHF.R.U32.HI R35, RZ, 0x1d, R125 ;  /* 0x0000001dff237819 */ /* 0x000fc4000001167d */
[----:B------:R-:W-:Y:S01]  /*0b00*/  @P2 IADD3 R6, P3, R58, c[0x0][0x220], RZ ;  /* 0x000088003a062a10 */ /* 0x000fe20007f7e0ff */
[----:B------:R-:W5:Y:S01]  /*0b10*/  @P1 LDG.E.64 R144, [R144.64] ;  /* 0x0000000490901981 */ /* 0x000f62000c1e1b00 */
[----:B------:R-:W-:Y:S02]  /*0b20*/  SHF.R.U32.HI R120, RZ, 0x1d, R141 ;  /* 0x0000001dff787819 */ /* 0x000fe4000001168d */
[----:B------:R-:W-:Y:S01]  /*0b30*/  SHF.R.U32.HI R122, RZ, 0x1d, R142 ;  /* 0x0000001dff7a7819 */ /* 0x000fe2000001168e */
[----:B------:R-:W5:Y:S01]  /*0b40*/  @P1 LDG.E.64 R86, [R86.64] ;  /* 0x0000000456561981 */ /* 0x000f62000c1e1b00 */
[----:B------:R-:W-:Y:S02]  /*0b50*/  SHF.R.U32.HI R123, RZ, 0x1d, R143 ;  /* 0x0000001dff7b7819 */ /* 0x000fe4000001168f */
[----:B------:R-:W-:Y:S01]  /*0b60*/  @P2 IADD3 R88, P6, R18, c[0x0][0x220], RZ ;  /* 0x0000880012582a10 */ /* 0x000fe20007fde0ff */
[----:B------:R-:W5:Y:S01]  /*0b70*/  @P1 LDG.E.64 R130, [R130.64] ;  /* 0x0000000482821981 */ /* 0x000f62000c1e1b00 */
[----:B------:R-:W-:-:S02]  /*0b80*/  @P2 IADD3 R134, P5, R14, c[0x0][0x220], RZ ;  /* 0x000088000e862a10 */ /* 0x000fc40007fbe0ff */
[----:B------:R-:W-:Y:S02]  /*0b90*/  @P2 IADD3 R126, P4, R10, c[0x0][0x220], RZ ;  /* 0x000088000a7e2a10 */ /* 0x000fe40007f9e0ff */
[----:B------:R-:W-:Y:S02]  /*0ba0*/  @P2 IADD3.X R7, R35, c[0x0][0x224], RZ, P3, !PT ;  /* 0x0000890023072a10 */ /* 0x000fe40001ffe4ff */
[----:B------:R-:W-:Y:S02]  /*0bb0*/  @P2 IADD3.X R89, R120, c[0x0][0x224], RZ, P6, !PT ;  /* 0x0000890078592a10 */ /* 0x000fe400037fe4ff */
[----:B------:R-:W-:Y:S02]  /*0bc0*/  @P2 IADD3.X R135, R122, c[0x0][0x224], RZ, P5, !PT ;  /* 0x000089007a872a10 */ /* 0x000fe40002ffe4ff */
[----:B------:R-:W-:Y:S01]  /*0bd0*/  @P2 IADD3.X R127, R123, c[0x0][0x224], RZ, P4, !PT ;  /* 0x000089007b7f2a10 */ /* 0x000fe200027fe4ff */
[----:B------:R-:W5:Y:S04]  /*0be0*/  @P2 LDG.E.64 R6, [R6.64] ;  /* 0x0000000406062981 */ /* 0x000f68000c1e1b00 */
[----:B------:R-:W5:Y:S04]  /*0bf0*/  @P2 LDG.E.64 R88, [R88.64] ;  /* 0x0000000458582981 */ /* 0x000f68000c1e1b00 */
[----:B------:R-:W5:Y:S04]  /*0c00*/  @P2 LDG.E.64 R134, [R134.64] ;  /* 0x0000000486862981 */ /* 0x000f68000c1e1b00 */
[----:B------:R-:W5:Y:S01]  /*0c10*/  @P2 LDG.E.64 R126, [R126.64] ;  /* 0x000000047e7e2981 */ /* 0x000f62000c1e1b00 */
[----:B------:R-:W-:Y:S01]  /*0c20*/  ISETP.GE.AND P3, PT, R124, c[0x0][0x164], PT ;  /* 0x000059007c007a0c */ /* 0x000fe20003f66270 */
[----:B------:R-:W-:Y:S01]  /*0c30*/  @!P1 CS2R R80, SRZ ;  /* 0x0000000000509805 */ /* 0x000fe2000001ff00 */
[----:B------:R-:W-:-:S11]  /*0c40*/  @!P2 CS2R R68, SRZ ;  /* 0x000000000044a805 */ /* 0x000fd6000001ff00 */
[----:B------:R-:W-:Y:S05]  /*0c50*/  @P3 EXIT ;  /* 0x000000000000394d */ /* 0x000fea0003800000 */
[----:B-----5:R-:W-:Y:S01]  /*0c60*/  HADD2.F32 R71, -RZ, R80.H0_H0 ;  /* 0x20000050ff477230 */ /* 0x020fe20000004100 */
[----:B------:R-:W-:Y:S01]  /*0c70*/  SHF.R.U32.HI R67, RZ, 0x10, R81 ;  /* 0x00000010ff437819 */ /* 0x000fe20000011651 */
[----:B------:R-:W-:Y:S01]  /*0c80*/  HADD2.F32 R63, -RZ, R81.H0_H0 ;  /* 0x20000051ff3f7230 */ /* 0x000fe20000004100 */
[----:B------:R-:W-:Y:S01]  /*0c90*/  @!P1 CS2R R64, SRZ ;  /* 0x0000000000409805 */ /* 0x000fe2000001ff00 */
[----:B------:R-:W-:Y:S01]  /*0ca0*/  @!P2 CS2R R60, SRZ ;  /* 0x00000000003ca805 */ /* 0x000fe2000001ff00 */
[----:B------:R-:W-:Y:S01]  /*0cb0*/  STL [R1+0x450], R71 ;  /* 0x0004504701007387 */ /* 0x000fe20000100800 */
[----:B------:R-:W-:Y:S01]  /*0cc0*/  @!P1 CS2R R56, SRZ ;  /* 0x0000000000389805 */ /* 0x000fe2000001ff00 */
[----:B------:R-:W-:Y:S01]  /*0cd0*/  @!P2 CS2R R52, SRZ ;  /* 0x000000000034a805 */ /* 0x000fe2000001ff00 */
[----:B------:R-:W-:Y:S01]  /*0ce0*/  @!P1 CS2R R48, SRZ ;  /* 0x0000000000309805 */ /* 0x000fe2000001ff00 */
[----:B------:R0:W-:Y:S01]  /*0cf0*/  STL [R1+0xa8], R67 ;  /* 0x0000a84301007387 */ /* 0x0001e20000100800 */
[----:B------:R-:W-:Y:S01]  /*0d00*/  SHF.L.U32 R0, R0, 0x3, RZ ;  /* 0x0000000300007819 */ /* 0x000fe200000006ff */
[----:B------:R-:W-:Y:S01]  /*0d10*/  @!P2 CS2R R44, SRZ ;  /* 0x00000000002ca805 */ /* 0x000fe2000001ff00 */
[----:B------:R-:W-:Y:S01]  /*0d20*/  IADD3 R82, P4, R82, c[0x0][0x1b8], RZ ;  /* 0x00006e0052527a10 */ /* 0x000fe20007f9e0ff */
[----:B------:R1:W-:Y:S01]  /*0d30*/  STL [R1+0x448], R63 ;  /* 0x0004483f01007387 */ /* 0x0003e20000100800 */
[----:B------:R-:W-:Y:S01]  /*0d40*/  LOP3.LUT R84, R0, 0xf8, RZ, 0xc0, !PT ;  /* 0x000000f800547812 */ /* 0x000fe200078ec0ff */
[----:B------:R-:W-:Y:S01]  /*0d50*/  @!P1 CS2R R40, SRZ ;  /* 0x0000000000289805 */ /* 0x000fe2000001ff00 */
[----:B------:R-:W-:Y:S01]  /*0d60*/  IADD3.X R83, RZ, c[0x0][0x1bc], RZ, P4, !PT ;  /* 0x00006f00ff537a10 */ /* 0x000fe200027fe4ff */
[----:B------:R-:W-:Y:S01]  /*0d70*/  HADD2.F32 R0, -RZ, R44.H0_H0 ;  /* 0x2000002cff007230 */ /* 0x000fe20000004100 */
[----:B------:R-:W-:-:S02]  /*0d80*/  IADD3 R84, P3, R84, c[0x0][0x1b0], RZ ;  /* 0x00006c0054547a10 */ /* 0x000fc40007f7e0ff */
[--C-:B0-----:R-:W-:Y:S02]  /*0d90*/  SHF.R.U32.HI R67, RZ, 0x10, R69.reuse ;  /* 0x00000010ff437819 */ /* 0x101fe40000011645 */
[----:B------:R-:W-:Y:S01]  /*0da0*/  IADD3.X R85, RZ, c[0x0][0x1b4], RZ, P3, !PT ;  /* 0x00006d00ff557a10 */ /* 0x000fe20001ffe4ff */
[----:B------:R-:W2:Y:S01]  /*0db0*/  LDG.E.64 R82, [R82.64] ;  /* 0x0000000452527981 */ /* 0x000ea2000c1e1b00 */
[----:B-1----:R-:W-:Y:S01]  /*0dc0*/  SHF.R.U64 R63, R68, 0x10, R69 ;  /* 0x00000010443f7819 */ /* 0x002fe20000001245 */
[----:B------:R-:W-:Y:S01]  /*0dd0*/  HADD2.F32 R68, -RZ, R68.H0_H0 ;  /* 0x20000044ff447230 */ /* 0x000fe20000004100 */
[----:B------:R-:W-:Y:S02]  /*0de0*/  SHF.R.U64 R147, R80, 0x10, R81 ;  /* 0x0000001050937819 */ /* 0x000fe40000001251 */
[----:B------:R-:W3:Y:S01]  /*0df0*/  LDG.E.64 R84, [R84.64] ;  /* 0x0000000454547981 */ /* 0x000ee2000c1e1b00 */
[----:B------:R-:W-:-:S03]  /*0e00*/  IADD3 R78, P3, R78, c[0x0][0x1b8], RZ ;  /* 0x00006e004e4e7a10 */ /* 0x000fc60007f7e0ff */
[----:B------:R0:W-:Y:S04]  /*0e10*/  STL [R1+0x48], R63 ;  /* 0x0000483f01007387 */ /* 0x0001e80000100800 */
[----:B------:R-:W-:Y:S04]  /*0e20*/  STL [R1+0x44c], R68 ;  /* 0x00044c4401007387 */ /* 0x000fe80000100800 */
[----:B------:R1:W-:Y:S01]  /*0e30*/  STL [R1+0x74], R67 ;  /* 0x0000744301007387 */ /* 0x0003e20000100800 */
[----:B0-----:R-:W-:-:S05]  /*0e40*/  HADD2.F32 R63, -RZ, R69.H0_H0 ;  /* 0x20000045ff3f7230 */ /* 0x001fca0000004100 */
[----:B------:R0:W-:Y:S01]  /*0e50*/  STL [R1+0x444], R63 ;  /* 0x0004443f01007387 */ /* 0x0001e20000100800 */
[----:B-1----:R-:W-:Y:S01]  /*0e60*/  HADD2.F32 R67, -RZ, R64.H0_H0 ;  /* 0x20000040ff437230 */ /* 0x002fe20000004100 */
[--C-:B0-----:R-:W-:Y:S02]  /*0e70*/  SHF.R.U64 R63, R64, 0x10, R65.reuse ;  /* 0x00000010403f7819 */ /* 0x101fe40000001241 */
[----:B------:R-:W-:-:S03]  /*0e80*/  SHF.R.U32.HI R64, RZ, 0x10, R65 ;  /* 0x00000010ff407819 */ /* 0x000fc60000011641 */
[----:B------:R0:W-:Y:S04]  /*0e90*/  STL [R1+0x78], R63 ;  /* 0x0000783f01007387 */ /* 0x0001e80000100800 */
[----:B------:R-:W-:Y:S04]  /*0ea0*/  STL [R1+0x440], R67 ;  /* 0x0004404301007387 */ /* 0x000fe80000100800 */
[----:B------:R1:W-:Y:S01]  /*0eb0*/  STL [R1+0xac], R64 ;  /* 0x0000ac4001007387 */ /* 0x0003e20000100800 */
[----:B0-----:R-:W-:Y:S01]  /*0ec0*/  HADD2.F32 R63, -RZ, R65.H0_H0 ;  /* 0x20000041ff3f7230 */ /* 0x001fe20000004100 */
[----:B------:R-:W-:-:S04]  /*0ed0*/  SHF.R.U64 R65, R60, 0x10, R61 ;  /* 0x000000103c417819 */ /* 0x000fc8000000123d */
[----:B------:R0:W-:Y:S01]  /*0ee0*/  STL [R1+0x438], R63 ;  /* 0x0004383f01007387 */ /* 0x0001e20000100800 */
[----:B-1----:R-:W-:-:S03]  /*0ef0*/  HADD2.F32 R64, -RZ, R60.H0_H0 ;  /* 0x2000003cff407230 */ /* 0x002fc60000004100 */
[----:B------:R-:W-:Y:S01]  /*0f00*/  STL [R1+0x54], R65 ;  /* 0x0000544101007387 */ /* 0x000fe20000100800 */
[----:B------:R-:W-:-:S03]  /*0f10*/  HADD2.F32 R60, -RZ, R61.H0_H0 ;  /* 0x2000003dff3c7230 */ /* 0x000fc60000004100 */
[----:B------:R-:W-:Y:S01]  /*0f20*/  STL [R1+0x43c], R64 ;  /* 0x00043c4001007387 */ /* 0x000fe20000100800 */
[----:B0-----:R-:W-:Y:S01]  /*0f30*/  SHF.R.U32.HI R63, RZ, 0x10, R61 ;  /* 0x00000010ff3f7819 */ /* 0x001fe2000001163d */
[----:B------:R-:W-:-:S04]  /*0f40*/  HADD2.F32 R61, -RZ, R56.H0_H0 ;  /* 0x20000038ff3d7230 */ /* 0x000fc80000004100 */
[----:B------:R0:W-:Y:S04]  /*0f50*/  STL [R1+0x84], R63 ;  /* 0x0000843f01007387 */ /* 0x0001e80000100800 */
[----:B------:R1:W-:Y:S01]  /*0f60*/  STL [R1+0x434], R60 ;  /* 0x0004343c01007387 */ /* 0x0003e20000100800 */
[--C-:B0-----:R-:W-:Y:S01]  /*0f70*/  SHF.R.U64 R63, R56, 0x10, R57.reuse ;  /* 0x00000010383f7819 */ /* 0x101fe20000001239 */
[----:B------:R-:W-:Y:S01]  /*0f80*/  HADD2.F32 R56, -RZ, R57.H0_H0 ;  /* 0x20000039ff387230 */ /* 0x000fe20000004100 */
[----:B-1----:R-:W-:-:S03]  /*0f90*/  SHF.R.U32.HI R60, RZ, 0x10, R57 ;  /* 0x00000010ff3c7819 */ /* 0x002fc60000011639 */
[----:B------:R-:W-:Y:S01]  /*0fa0*/  STL [R1+0x88], R63 ;  /* 0x0000883f01007387 */ /* 0x000fe20000100800 */
[----:B------:R-:W-:-:S03]  /*0fb0*/  HADD2.F32 R57, -RZ, R52.H0_H0 ;  /* 0x20000034ff397230 */ /* 0x000fc60000004100 */
[----:B------:R-:W-:Y:S04]  /*0fc0*/  STL [R1+0x430], R61 ;  /* 0x0004303d01007387 */ /* 0x000fe80000100800 */
        /* <DEDUP_REMOVED lines=14> */
[----:B------:R-:W-:Y:S01]  /*10b0*/  SHF.R.U64 R49, R44, 0x10, R45 ;  /* 0x000000102c317819 */ /* 0x000fe2000000122d */
[----:B------:R-:W-:Y:S02]  /*10c0*/  HADD2.F32 R44, -RZ, R45.H0_H0 ;  /* 0x2000002dff2c7230 */ /* 0x000fe40000004100 */
[----:B------:R-:W-:Y:S04]  /*10d0*/  STL [R1+0x420], R53 ;  /* 0x0004203501007387 */ /* 0x000fe80000100800 */
[----:B------:R-:W-:Y:S04]  /*10e0*/  STL [R1+0xb4], R52 ;  /* 0x0000b43401007387 */ /* 0x000fe80000100800 */
[----:B------:R0:W-:Y:S04]  /*10f0*/  STL [R1+0x418], R48 ;  /* 0x0004183001007387 */ /* 0x0001e80000100800 */
[----:B------:R-:W-:Y:S04]  /*1100*/  STL [R1+0x64], R49 ;  /* 0x0000643101007387 */ /* 0x000fe80000100800 */
[----:B------:R1:W-:Y:S01]  /*1110*/  STL [R1+0x41c], R0 ;  /* 0x00041c0001007387 */ /* 0x0003e20000100800 */
[----:B------:R-:W-:-:S02]  /*1120*/  IADD3.X R79, R47, c[0x0][0x1bc], RZ, P3, !PT ;  /* 0x00006f002f4f7a10 */ /* 0x000fc40001ffe4ff */
[----:B------:R-:W-:Y:S02]  /*1130*/  IADD3 R66, P4, R66, c[0x0][0x1b8], RZ ;  /* 0x00006e0042427a10 */ /* 0x000fe40007f9e0ff */
[----:B0-----:R-:W-:Y:S01]  /*1140*/  SHF.R.U32.HI R48, RZ, 0x10, R45 ;  /* 0x00000010ff307819 */ /* 0x001fe2000001162d */
[----:B------:R-:W-:Y:S01]  /*1150*/  @!P2 CS2R R32, SRZ ;  /* 0x000000000020a805 */ /* 0x000fe2000001ff00 */
[----:B------:R-:W4:Y:S01]  /*1160*/  LDG.E.64 R78, [R78.64] ;  /* 0x000000044e4e7981 */ /* 0x000f22000c1e1b00 */
[----:B-1----:R-:W-:Y:S01]  /*1170*/  HFMA2.MMA R0, -RZ, RZ, 0, 4.76837158203125e-07 ;  /* 0x00000008ff007435 */ /* 0x002fe200000001ff */
[----:B------:R-:W-:Y:S02]  /*1180*/  IADD3 R74, P3, R74, c[0x0][0x1b8], RZ ;  /* 0x00006e004a4a7a10 */ /* 0x000fe40007f7e0ff */
[----:B------:R0:W-:Y:S01]  /*1190*/  STL [R1+0xa0], R48 ;  /* 0x0000a03001007387 */ /* 0x0001e20000100800 */
[----:B------:R-:W-:Y:S01]  /*11a0*/  IADD3.X R67, R37, c[0x0][0x1bc], RZ, P4, !PT ;  /* 0x00006f0025437a10 */ /* 0x000fe200027fe4ff */
[----:B------:R-:W-:-:S05]  /*11b0*/  HADD2.F32 R45, -RZ, R40.H0_H0 ;  /* 0x20000028ff2d7230 */ /* 0x000fca0000004100 */
[----:B------:R-:W-:-:S04]  /*11c0*/  IMAD.WIDE.U32 R80, R51, R0, c[0x0][0x1b0] ;  /* 0x00006c0033507625 */ /* 0x000fc800078e0000 */
[-C--:B------:R-:W-:Y:S01]  /*11d0*/  IMAD.WIDE.U32 R76, R76, R0.reuse, c[0x0][0x1b0] ;  /* 0x00006c004c4c7625 */ /* 0x080fe200078e0000 */
[----:B------:R-:W-:Y:S01]  /*11e0*/  IADD3.X R75, R43, c[0x0][0x1bc], RZ, P3, !PT ;  /* 0x00006f002b4b7a10 */ /* 0x000fe20001ffe4ff */
[----:B------:R-:W2:Y:S01]  /*11f0*/  LDG.E.64 R80, [R80.64] ;  /* 0x0000000450507981 */ /* 0x000ea2000c1e1b00 */
[----:B0-----:R-:W-:Y:S01]  /*1200*/  SHF.R.U64 R48, R40, 0x10, R41 ;  /* 0x0000001028307819 */ /* 0x001fe20000001229 */
[-C--:B------:R-:W-:Y:S02]  /*1210*/  IMAD.WIDE.U32 R72, R72, R0.reuse, c[0x0][0x1b0] ;  /* 0x00006c0048487625 */ /* 0x080fe400078e0000 */
[----:B------:R-:W2:Y:S01]  /*1220*/  LDG.E.64 R76, [R76.64] ;  /* 0x000000044c4c7981 */ /* 0x000ea2000c1e1b00 */
[----:B------:R-:W-:Y:S01]  /*1230*/  IADD3 R70, P3, R70, c[0x0][0x1b8], RZ ;  /* 0x00006e0046467a10 */ /* 0x000fe20007f7e0ff */
[----:B------:R-:W-:-:S04]  /*1240*/  IMAD.WIDE.U32 R68, R55, R0, c[0x0][0x1b0] ;  /* 0x00006c0037447625 */ /* 0x000fc800078e0000 */
[----:B------:R-:W-:Y:S01]  /*1250*/  IMAD.WIDE.U32 R64, R59, R0, c[0x0][0x1b0] ;  /* 0x00006c003b407625 */ /* 0x000fe200078e0000 */
[----:B------:R-:W2:Y:S01]  /*1260*/  LDG.E.64 R74, [R74.64] ;  /* 0x000000044a4a7981 */ /* 0x000ea2000c1e1b00 */
[----:B------:R-:W-:Y:S01]  /*1270*/  IADD3.X R71, R39, c[0x0][0x1bc], RZ, P3, !PT ;  /* 0x00006f0027477a10 */ /* 0x000fe20001ffe4ff */
[----:B------:R-:W-:Y:S02]  /*1280*/  HADD2.F32 R40, -RZ, R41.H0_H0 ;  /* 0x20000029ff287230 */ /* 0x000fe40000004100 */
[----:B------:R-:W2:Y:S04]  /*1290*/  LDG.E.64 R72, [R72.64] ;  /* 0x0000000448487981 */ /* 0x000ea8000c1e1b00 */
[----:B------:R-:W2:Y:S04]  /*12a0*/  LDG.E.64 R70, [R70.64] ;  /* 0x0000000446467981 */ /* 0x000ea8000c1e1b00 */
[----:B------:R-:W2:Y:S01]  /*12b0*/  LDG.E.64 R68, [R68.64] ;  /* 0x0000000444447981 */ /* 0x000ea2000c1e1b00 */
[----:B------:R-:W-:-:S03]  /*12c0*/  IADD3 R62, P3, R62, c[0x0][0x1b8], RZ ;  /* 0x00006e003e3e7a10 */ /* 0x000fc60007f7e0ff */
[----:B------:R-:W2:Y:S01]  /*12d0*/  LDG.E.64 R66, [R66.64] ;  /* 0x0000000442427981 */ /* 0x000ea2000c1e1b00 */
[----:B------:R-:W-:-:S03]  /*12e0*/  IADD3.X R63, R36, c[0x0][0x1bc], RZ, P3, !PT ;  /* 0x00006f00243f7a10 */ /* 0x000fc60001ffe4ff */
[----:B------:R-:W2:Y:S01]  /*12f0*/  LDG.E.64 R64, [R64.64] ;  /* 0x0000000440407981 */ /* 0x000ea2000c1e1b00 */
[----:B------:R-:W-:-:S03]  /*1300*/  IMAD.WIDE.U32 R60, R125, R0, c[0x0][0x1b0] ;  /* 0x00006c007d3c7625 */ /* 0x000fc600078e0000 */
[----:B------:R-:W2:Y:S01]  /*1310*/  LDG.E.64 R62, [R62.64] ;  /* 0x000000043e3e7981 */ /* 0x000ea2000c1e1b00 */
[----:B------:R-:W-:-:S03]  /*1320*/  IADD3 R58, P3, R58, c[0x0][0x1b8], RZ ;  /* 0x00006e003a3a7a10 */ /* 0x000fc60007f7e0ff */
[----:B------:R-:W2:Y:S01]  /*1330*/  LDG.E.64 R60, [R60.64] ;  /* 0x000000043c3c7981 */ /* 0x000ea2000c1e1b00 */
[----:B------:R-:W-:Y:S01]  /*1340*/  IADD3.X R59, R35, c[0x0][0x1bc], RZ, P3, !PT ;  /* 0x00006f00233b7a10 */ /* 0x000fe20001ffe4ff */
[----:B------:R-:W-:Y:S01]  /*1350*/  IMAD.WIDE.U32 R56, R128, R0, c[0x0][0x1b0] ;  /* 0x00006c0080387625 */ /* 0x000fe200078e0000 */
[----:B------:R-:W-:Y:S01]  /*1360*/  IADD3 R54, P4, R54, c[0x0][0x1b8], RZ ;  /* 0x00006e0036367a10 */ /* 0x000fe20007f9e0ff */
[----:B------:R0:W-:Y:S04]  /*1370*/  STL [R1+0x414], R44 ;  /* 0x0004142c01007387 */ /* 0x0001e80000100800 */
[----:B------:R-:W2:Y:S01]  /*1380*/  LDG.E.64 R58, [R58.64] ;  /* 0x000000043a3a7981 */ /* 0x000ea2000c1e1b00 */
[----:B------:R-:W-:-:S03]  /*1390*/  IADD3.X R55, R31, c[0x0][0x1bc], RZ, P4, !PT ;  /* 0x00006f001f377a10 */ /* 0x000fc600027fe4ff */
[----:B------:R-:W2:Y:S01]  /*13a0*/  LDG.E.64 R56, [R56.64] ;  /* 0x0000000438387981 */ /* 0x000ea2000c1e1b00 */
[----:B------:R-:W-:Y:S01]  /*13b0*/  IMAD.WIDE.U32 R52, R129, R0, c[0x0][0x1b0] ;  /* 0x00006c0081347625 */ /* 0x000fe200078e0000 */
[----:B------:R-:W-:Y:S02]  /*13c0*/  IADD3 R50, P3, R50, c[0x0][0x1b8], RZ ;  /* 0x00006e0032327a10 */ /* 0x000fe40007f7e0ff */
[----:B------:R-:W2:Y:S01]  /*13d0*/  LDG.E.64 R54, [R54.64] ;  /* 0x0000000436367981 */ /* 0x000ea2000c1e1b00 */
[----:B0-----:R-:W-:Y:S02]  /*13e0*/  SHF.R.U32.HI R44, RZ, 0x10, R41 ;  /* 0x00000010ff2c7819 */ /* 0x001fe40000011629 */
[----:B------:R-:W-:Y:S01]  /*13f0*/  IADD3.X R51, R27, c[0x0][0x1bc], RZ, P3, !PT ;  /* 0x00006f001b337a10 */ /* 0x000fe20001ffe4ff */
[----:B------:R-:W2:Y:S04]  /*1400*/  LDG.E.64 R52, [R52.64] ;  /* 0x0000000434347981 */ /* 0x000ea8000c1e1b00 */
[----:B------:R0:W-:Y:S01]  /*1410*/  STL [R1+0xa4], R48 ;  /* 0x0000a43001007387 */ /* 0x0001e20000100800 */
[----:B------:R-:W-:-:S03]  /*1420*/  IADD3 R46, P3, R46, c[0x0][0x1b8], RZ ;  /* 0x00006e002e2e7a10 */ /* 0x000fc60007f7e0ff */
[----:B------:R-:W2:Y:S01]  /*1430*/  LDG.E.64 R50, [R50.64] ;  /* 0x0000000432327981 */ /* 0x000ea2000c1e1b00 */
[----:B------:R-:W-:Y:S01]  /*1440*/  SHF.R.U64 R41, R32, 0x10, R33 ;  /* 0x0000001020297819 */ /* 0x000fe20000001221 */
[-C--:B0-----:R-:W-:Y:S01]  /*1450*/  IMAD.WIDE.U32 R48, R132, R0.reuse, c[0x0][0x1b0] ;  /* 0x00006c0084307625 */ /* 0x081fe200078e0000 */
[----:B------:R-:W-:Y:S01]  /*1460*/  HADD2.F32 R32, -RZ, R32.H0_H0 ;  /* 0x20000020ff207230 */ /* 0x000fe20000004100 */
[----:B------:R-:W-:Y:S01]  /*1470*/  STL [R1+0x410], R45 ;  /* 0x0004102d01007387 */ /* 0x000fe20000100800 */
[----:B------:R-:W-:Y:S01]  /*1480*/  @!P1 CS2R R28, SRZ ;  /* 0x00000000001c9805 */ /* 0x000fe2000001ff00 */
[----:B------:R-:W-:Y:S02]  /*1490*/  IADD3.X R47, R25, c[0x0][0x1bc], RZ, P3, !PT ;  /* 0x00006f00192f7a10 */ /* 0x000fe40001ffe4ff */
[----:B------:R-:W2:Y:S04]  /*14a0*/  LDG.E.64 R48, [R48.64] ;  /* 0x0000000430307981 */ /* 0x000ea8000c1e1b00 */
[----:B------:R0:W-:Y:S04]  /*14b0*/  STL [R1+0xb8], R44 ;  /* 0x0000b82c01007387 */ /* 0x0001e80000100800 */
[----:B------:R1:W-:Y:S04]  /*14c0*/  STL [R1+0x408], R40 ;  /* 0x0004082801007387 */ /* 0x0003e80000100800 */
[----:B------:R-:W-:Y:S01]  /*14d0*/  STL [R1+0x38], R41 ;  /* 0x0000382901007387 */ /* 0x000fe20000100800 */
[----:B0-----:R-:W-:-:S03]  /*14e0*/  IMAD.WIDE.U32 R44, R133, R0, c[0x0][0x1b0] ;  /* 0x00006c00852c7625 */ /* 0x001fc600078e0000 */
[----:B------:R0:W-:Y:S01]  /*14f0*/  STL [R1+0x40c], R32 ;  /* 0x00040c2001007387 */ /* 0x0001e20000100800 */
[----:B-1----:R-:W-:-:S03]  /*1500*/  SHF.R.U32.HI R40, RZ, 0x10, R33 ;  /* 0x00000010ff287819 */ /* 0x002fc60000011621 */
[----:B------:R-:W2:Y:S01]  /*1510*/  LDG.E.64 R46, [R46.64] ;  /* 0x000000042e2e7981 */ /* 0x000ea2000c1e1b00 */
[----:B------:R-:W-:Y:S01]  /*1520*/  @!P2 CS2R R20, SRZ ;  /* 0x000000000014a805 */ /* 0x000fe2000001ff00 */
[----:B------:R-:W-:Y:S02]  /*1530*/  IADD3 R42, P4, R42, c[0x0][0x1b8], RZ ;  /* 0x00006e002a2a7a10 */ /* 0x000fe40007f9e0ff */
[----:B------:R-:W2:Y:S01]  /*1540*/  LDG.E.64 R44, [R44.64] ;  /* 0x000000042c2c7981 */ /* 0x000ea2000c1e1b00 */
[----:B0-----:R-:W-:Y:S01]  /*1550*/  HADD2.F32 R32, -RZ, R33.H0_H0 ;  /* 0x20000021ff207230 */ /* 0x001fe20000004100 */
[----:B------:R-:W-:Y:S01]  /*1560*/  SHF.R.U64 R33, R28, 0x10, R29 ;  /* 0x000000101c217819 */ /* 0x000fe2000000121d */
[----:B------:R-:W-:Y:S01]  /*1570*/  HADD2.F32 R28, -RZ, R28.H0_H0 ;  /* 0x2000001cff1c7230 */ /* 0x000fe20000004100 */
[----:B------:R-:W-:Y:S01]  /*1580*/  STL [R1+0x44], R40 ;  /* 0x0000442801007387 */ /* 0x000fe20000100800 */
[----:B------:R-:W-:-:S03]  /*1590*/  IADD3.X R43, R24, c[0x0][0x1bc], RZ, P4, !PT ;  /* 0x00006f00182b7a10 */ /* 0x000fc600027fe4ff */
[----:B------:R0:W-:Y:S04]  /*15a0*/  STL [R1+0x404], R32 ;  /* 0x0004042001007387 */ /* 0x0001e80000100800 */
[----:B------:R-:W-:Y:S04]  /*15b0*/  STL [R1+0x28], R33 ;  /* 0x0000282101007387 */ /* 0x000fe80000100800 */
[----:B------:R1:W-:Y:S01]  /*15c0*/  STL [R1+0x400], R28 ;  /* 0x0004001c01007387 */ /* 0x0003e20000100800 */
[----:B0-----:R-:W-:Y:S01]  /*15d0*/  SHF.R.U32.HI R32, RZ, 0x10, R29 ;  /* 0x00000010ff207819 */ /* 0x001fe2000001161d */
[----:B------:R-:W-:Y:S01]  /*15e0*/  @!P1 CS2R R16, SRZ ;  /* 0x0000000000109805 */ /* 0x000fe2000001ff00 */
[----:B------:R-:W-:Y:S01]  /*15f0*/  IADD3 R38, P3, R38, c[0x0][0x1b8], RZ ;  /* 0x00006e0026267a10 */ /* 0x000fe20007f7e0ff */
[----:B------:R-:W-:Y:S01]  /*1600*/  IMAD.WIDE.U32 R40, R136, R0, c[0x0][0x1b0] ;  /* 0x00006c0088287625 */ /* 0x000fe200078e0000 */
[----:B------:R-:W2:Y:S01]  /*1610*/  LDG.E.64 R42, [R42.64] ;  /* 0x000000042a2a7981 */ /* 0x000ea2000c1e1b00 */
[----:B-1----:R-:W-:Y:S01]  /*1620*/  HADD2.F32 R28, -RZ, R29.H0_H0 ;  /* 0x2000001dff1c7230 */ /* 0x002fe20000004100 */
[----:B------:R-:W-:Y:S01]  /*1630*/  SHF.R.U64 R29, R20, 0x10, R21 ;  /* 0x00000010141d7819 */ /* 0x000fe20000001215 */
[----:B------:R-:W-:Y:S01]  /*1640*/  HADD2.F32 R20, -RZ, R20.H0_H0 ;  /* 0x20000014ff147230 */ /* 0x000fe20000004100 */
[----:B------:R-:W-:Y:S01]  /*1650*/  STL [R1+0x34], R32 ;  /* 0x0000342001007387 */ /* 0x000fe20000100800 */
[----:B------:R-:W-:-:S03]  /*1660*/  IADD3.X R39, R23, c[0x0][0x1bc], RZ, P3, !PT ;  /* 0x00006f0017277a10 */ /* 0x000fc60001ffe4ff */
[----:B------:R0:W-:Y:S01]  /*1670*/  STL [R1+0x3f8], R28 ;  /* 0x0003f81c01007387 */ /* 0x0001e20000100800 */
[----:B------:R-:W-:-:S03]  /*1680*/  IADD3 R34, P3, R34, c[0x0][0x1b8], RZ ;  /* 0x00006e0022227a10 */ /* 0x000fc60007f7e0ff */
[----:B------:R-:W-:Y:S04]  /*1690*/  STL [R1+0x18], R29 ;  /* 0x0000181d01007387 */ /* 0x000fe80000100800 */
[----:B------:R1:W-:Y:S01]  /*16a0*/  STL [R1+0x3fc], R20 ;  /* 0x0003fc1401007387 */ /* 0x0003e20000100800 */
[----:B0-----:R-:W-:Y:S01]  /*16b0*/  SHF.R.U32.HI R28, RZ, 0x10, R21 ;  /* 0x00000010ff1c7819 */ /* 0x001fe20000011615 */
[----:B------:R-:W-:Y:S02]  /*16c0*/  @!P2 CS2R R6, SRZ ;  /* 0x000000000006a805 */ /* 0x000fe4000001ff00 */
[----:B------:R-:W2:Y:S01]  /*16d0*/  LDG.E.64 R40, [R40.64] ;  /* 0x0000000428287981 */ /* 0x000ea2000c1e1b00 */
[----:B------:R-:W-:Y:S01]  /*16e0*/  IADD3.X R35, R19, c[0x0][0x1bc], RZ, P3, !PT ;  /* 0x00006f0013237a10 */ /* 0x000fe20001ffe4ff */
[----:B------:R-:W-:Y:S01]  /*16f0*/  IMAD.WIDE.U32 R36, R137, R0, c[0x0][0x1b0] ;  /* 0x00006c0089247625 */ /* 0x000fe200078e0000 */
[----:B------:R-:W-:Y:S01]  /*1700*/  IADD3 R30, P4, R30, c[0x0][0x1b8], RZ ;  /* 0x00006e001e1e7a10 */ /* 0x000fe20007f9e0ff */
[----:B------:R-:W2:Y:S01]  /*1710*/  LDG.E.64 R38, [R38.64] ;  /* 0x0000000426267981 */ /* 0x000ea2000c1e1b00 */
[----:B-1----:R-:W-:Y:S01]  /*1720*/  HADD2.F32 R20, -RZ, R21.H0_H0 ;  /* 0x20000015ff147230 */ /* 0x002fe20000004100 */
[----:B------:R-:W-:Y:S01]  /*1730*/  SHF.R.U64 R21, R16, 0x10, R17 ;  /* 0x0000001010157819 */ /* 0x000fe20000001211 */
[----:B------:R-:W-:Y:S01]  /*1740*/  HADD2.F32 R16, -RZ, R16.H0_H0 ;  /* 0x20000010ff107230 */ /* 0x000fe20000004100 */
[----:B------:R-:W-:Y:S01]  /*1750*/  STL [R1+0x24], R28 ;  /* 0x0000241c01007387 */ /* 0x000fe20000100800 */
[----:B------:R-:W-:-:S03]  /*1760*/  IADD3 R26, P3, R26, c[0x0][0x1b8], RZ ;  /* 0x00006e001a1a7a10 */ /* 0x000fc60007f7e0ff */
[----:B------:R0:W-:Y:S01]  /*1770*/  STL [R1+0x3f4], R20 ;  /* 0x0003f41401007387 */ /* 0x0001e20000100800 */
[----:B------:R-:W-:-:S03]  /*1780*/  SHF.R.U64 R163, R6, 0x10, R7 ;  /* 0x0000001006a37819 */ /* 0x000fc60000001207 */
[----:B------:R-:W-:Y:S01]  /*1790*/  STL [R1+0x8], R21 ;  /* 0x0000081501007387 */ /* 0x000fe20000100800 */
[----:B------:R-:W-:-:S03]  /*17a0*/  IADD3.X R27, R13, c[0x0][0x1bc], RZ, P3, !PT ;  /* 0x00006f000d1b7a10 */ /* 0x000fc60001ffe4ff */
[----:B------:R1:W-:Y:S01]  /*17b0*/  STL [R1+0x3f0], R16 ;  /* 0x0003f01001007387 */ /* 0x0003e20000100800 */
[----:B0-----:R-:W-:Y:S01]  /*17c0*/  SHF.R.U32.HI R20, RZ, 0x10, R17 ;  /* 0x00000010ff147819 */ /* 0x001fe20000011611 */
[----:B------:R-:W-:Y:S01]  /*17d0*/  HADD2.F32 R6, -RZ, R6.H0_H0 ;  /* 0x20000006ff067230 */ /* 0x000fe20000004100 */
[----:B------:R-:W-:Y:S01]  /*17e0*/  IADD3 R22, P3, R22, c[0x0][0x1b8], RZ ;  /* 0x00006e0016167a10 */ /* 0x000fe20007f7e0ff */
[----:B------:R-:W-:Y:S01]  /*17f0*/  @!P1 CS2R R8, SRZ ;  /* 0x0000000000089805 */ /* 0x000fe2000001ff00 */
[----:B------:R-:W-:Y:S01]  /*1800*/  IADD3.X R31, R15, c[0x0][0x1bc], RZ, P4, !PT ;  /* 0x00006f000f1f7a10 */ /* 0x000fe200027fe4ff */
[----:B------:R-:W2:Y:S01]  /*1810*/  LDG.E.64 R36, [R36.64] ;  /* 0x0000000424247981 */ /* 0x000ea2000c1e1b00 */
[----:B-1----:R-:W-:-:S03]  /*1820*/  HADD2.F32 R16, -RZ, R17.H0_H0 ;  /* 0x20000011ff107230 */ /* 0x002fc60000004100 */
[----:B------:R-:W-:Y:S01]  /*1830*/  STL [R1+0x14], R20 ;  /* 0x0000141401007387 */ /* 0x000fe20000100800 */
[----:B------:R-:W-:-:S03]  /*1840*/  IADD3.X R23, R12, c[0x0][0x1bc], RZ, P3, !PT ;  /* 0x00006f000c177a10 */ /* 0x000fc60001ffe4ff */
[----:B------:R-:W-:Y:S01]  /*1850*/  STL [R1+0x3e8], R16 ;  /* 0x0003e81001007387 */ /* 0x000fe20000100800 */
[----:B------:R-:W-:Y:S02]  /*1860*/  SHF.R.U32.HI R15, RZ, 0x10, R7 ;  /* 0x00000010ff0f7819 */ /* 0x000fe40000011607 */
[----:B------:R-:W-:Y:S01]  /*1870*/  IADD3 R18, P3, R18, c[0x0][0x1b8], RZ ;  /* 0x00006e0012127a10 */ /* 0x000fe20007f7e0ff */
[----:B------:R-:W-:Y:S01]  /*1880*/  STL [R1+0x454], R163 ;  /* 0x000454a301007387 */ /* 0x000fe20000100800 */
[----:B------:R-:W-:-:S03]  /*1890*/  SHF.R.U64 R162, R8, 0x10, R9 ;  /* 0x0000001008a27819 */ /* 0x000fc60000001209 */
[----:B------:R0:W-:Y:S01]  /*18a0*/  STL [R1+0x3ec], R6 ;  /* 0x0003ec0601007387 */ /* 0x0001e20000100800 */
[----:B------:R-:W-:Y:S01]  /*18b0*/  HADD2.F32 R8, -RZ, R8.H0_H0 ;  /* 0x20000008ff087230 */ /* 0x000fe20000004100 */
[----:B------:R-:W-:Y:S01]  /*18c0*/  IADD3.X R19, R120, c[0x0][0x1bc], RZ, P3, !PT ;  /* 0x00006f0078137a10 */ /* 0x000fe20001ffe4ff */
[----:B------:R-:W-:Y:S01]  /*18d0*/  HADD2.F32 R120, -RZ, R9.H0_H0 ;  /* 0x20000009ff787230 */ /* 0x000fe20000004100 */
[----:B------:R-:W-:Y:S01]  /*18e0*/  SHF.R.U32.HI R161, RZ, 0x10, R9 ;  /* 0x00000010ffa17819 */ /* 0x000fe20000011609 */
[----:B------:R-:W-:Y:S01]  /*18f0*/  STL [R1+0x4], R15 ;  /* 0x0000040f01007387 */ /* 0x000fe20000100800 */
[----:B------:R-:W-:Y:S01]  /*1900*/  @!P2 CS2R R118, SRZ ;  /* 0x000000000076a805 */ /* 0x000fe2000001ff00 */
[-C--:B------:R-:W-:Y:S02]  /*1910*/  IMAD.WIDE.U32 R32, R138, R0.reuse, c[0x0][0x1b0] ;  /* 0x00006c008a207625 */ /* 0x080fe400078e0000 */
[----:B------:R-:W2:Y:S01]  /*1920*/  LDG.E.64 R34, [R34.64] ;  /* 0x0000000422227981 */ /* 0x000ea2000c1e1b00 */
[----:B0-----:R-:W-:Y:S01]  /*1930*/  HADD2.F32 R6, -RZ, R7.H0_H0 ;  /* 0x20000007ff067230 */ /* 0x001fe20000004100 */
[-C--:B------:R-:W-:Y:S01]  /*1940*/  IMAD.WIDE.U32 R28, R139, R0.reuse, c[0x0][0x1b0] ;  /* 0x00006c008b1c7625 */ /* 0x080fe200078e0000 */
[----:B------:R-:W-:Y:S01]  /*1950*/  SHF.R.U32.HI R160, RZ, 0x10, R119 ;  /* 0x00000010ffa07819 */ /* 0x000fe20000011677 */
[----:B------:R-:W2:Y:S04]  /*1960*/  LDG.E.64 R32, [R32.64] ;  /* 0x0000000420207981 */ /* 0x000ea8000c1e1b00 */
[----:B------:R-:W-:Y:S04]  /*1970*/  STL [R1+0x3e4], R6 ;  /* 0x0003e40601007387 */ /* 0x000fe80000100800 */
[----:B------:R-:W-:Y:S04]  /*1980*/  STL [R1+0x458], R162 ;  /* 0x000458a201007387 */ /* 0x000fe80000100800 */
[----:B------:R0:W-:Y:S01]  /*1990*/  STL [R1+0x3e0], R8 ;  /* 0x0003e00801007387 */ /* 0x0001e20000100800 */
[----:B------:R-:W-:-:S03]  /*19a0*/  IMAD.WIDE.U32 R24, R140, R0, c[0x0][0x1b0] ;  /* 0x00006c008c187625 */ /* 0x000fc600078e0000 */
[----:B------:R-:W-:Y:S01]  /*19b0*/  STL [R1+0x45c], R161 ;  /* 0x00045ca101007387 */ /* 0x000fe20000100800 */
[----:B------:R-:W-:-:S03]  /*19c0*/  IMAD.WIDE.U32 R20, R141, R0, c[0x0][0x1b0] ;  /* 0x00006c008d147625 */ /* 0x000fc600078e0000 */
[----:B------:R1:W-:Y:S01]  /*19d0*/  STL [R1+0x3d8], R120 ;  /* 0x0003d87801007387 */ /* 0x0003e20000100800 */
[-C--:B------:R-:W-:Y:S01]  /*19e0*/  IMAD.WIDE.U32 R16, R142, R0.reuse, c[0x0][0x1b0] ;  /* 0x00006c008e107625 */ /* 0x080fe200078e0000 */
[----:B------:R-:W-:Y:S02]  /*19f0*/  @!P1 CS2R R116, SRZ ;  /* 0x0000000000749805 */ /* 0x000fe4000001ff00 */
[----:B------:R-:W2:Y:S01]  /*1a00*/  LDG.E.64 R30, [R30.64] ;  /* 0x000000041e1e7981 */ /* 0x000ea2000c1e1b00 */
[----:B------:R-:W-:-:S03]  /*1a10*/  IMAD.WIDE.U32 R12, R143, R0, c[0x0][0x1b0] ;  /* 0x00006c008f0c7625 */ /* 0x000fc600078e0000 */
[----:B------:R-:W2:Y:S01]  /*1a20*/  LDG.E.64 R28, [R28.64] ;  /* 0x000000041c1c7981 */ /* 0x000ea2000c1e1b00 */
[----:B0-----:R-:W-:Y:S01]  /*1a30*/  IMAD.WIDE.U32 R8, R146, R0, c[0x0][0x1b0] ;  /* 0x00006c0092087625 */ /* 0x001fe200078e0000 */
[----:B-1----:R-:W-:Y:S01]  /*1a40*/  SHF.R.U64 R120, R118, 0x10, R119 ;  /* 0x0000001076787819 */ /* 0x002fe20000001277 */
[----:B------:R-:W-:Y:S01]  /*1a50*/  HADD2.F32 R0, -RZ, R118.H0_H0 ;  /* 0x20000076ff007230 */ /* 0x000fe20000004100 */
[----:B------:R-:W-:Y:S01]  /*1a60*/  @!P2 CS2R R114, SRZ ;  /* 0x000000000072a805 */ /* 0x000fe2000001ff00 */
[----:B------:R-:W2:Y:S04]  /*1a70*/  LDG.E.64 R26, [R26.64] ;  /* 0x000000041a1a7981 */ /* 0x000ea8000c1e1b00 */
[----:B------:R-:W-:Y:S04]  /*1a80*/  STL [R1+0x460], R120 ;  /* 0x0004607801007387 */ /* 0x000fe80000100800 */
[----:B------:R-:W-:Y:S04]  /*1a90*/  STL [R1+0x464], R160 ;  /* 0x000464a001007387 */ /* 0x000fe80000100800 */
[----:B------:R0:W-:Y:S01]  /*1aa0*/  STL [R1+0x3dc], R0 ;  /* 0x0003dc0001007387 */ /* 0x0001e20000100800 */
[----:B------:R-:W-:-:S03]  /*1ab0*/  SHF.R.U64 R118, R116, 0x10, R117 ;  /* 0x0000001074767819 */ /* 0x000fc60000001275 */
[----:B------:R-:W2:Y:S01]  /*1ac0*/  LDG.E.64 R24, [R24.64] ;  /* 0x0000000418187981 */ /* 0x000ea2000c1e1b00 */
[----:B------:R-:W-:-:S03]  /*1ad0*/  @!P1 CS2R R112, SRZ ;  /* 0x0000000000709805 */ /* 0x000fc6000001ff00 */
[----:B------:R-:W2:Y:S01]  /*1ae0*/  LDG.E.64 R22, [R22.64] ;  /* 0x0000000416167981 */ /* 0x000ea2000c1e1b00 */
[----:B0-----:R-:W-:Y:S01]  /*1af0*/  HADD2.F32 R0, -RZ, R119.H0_H0 ;  /* 0x20000077ff007230 */ /* 0x001fe20000004100 */
[----:B------:R-:W-:Y:S02]  /*1b00*/  SHF.R.U32.HI R119, RZ, 0x10, R117 ;  /* 0x00000010ff777819 */ /* 0x000fe40000011675 */
[----:B------:R-:W2:Y:S04]  /*1b10*/  LDG.E.64 R20, [R20.64] ;  /* 0x0000000414147981 */ /* 0x000ea8000c1e1b00 */
[----:B------:R0:W-:Y:S04]  /*1b20*/  STL [R1+0x3d4], R0 ;  /* 0x0003d40001007387 */ /* 0x0001e80000100800 */
[----:B------:R-:W-:Y:S01]  /*1b30*/  STL [R1+0x468], R118 ;  /* 0x0004687601007387 */ /* 0x000fe20000100800 */
[----:B------:R-:W-:-:S03]  /*1b40*/  @!P2 CS2R R110, SRZ ;  /* 0x00000000006ea805 */ /* 0x000fc6000001ff00 */
[----:B------:R-:W2:Y:S01]  /*1b50*/  LDG.E.64 R18, [R18.64] ;  /* 0x0000000412127981 */ /* 0x000ea2000c1e1b00 */
[----:B0-----:R-:W-:-:S03]  /*1b60*/  HADD2.F32 R0, -RZ, R116.H0_H0 ;  /* 0x20000074ff007230 */ /* 0x001fc60000004100 */
[----:B------:R-:W-:Y:S04]  /*1b70*/  STL [R1+0x46c], R119 ;  /* 0x00046c7701007387 */ /* 0x000fe80000100800 */
[----:B------:R0:W-:Y:S01]  /*1b80*/  STL [R1+0x3d0], R0 ;  /* 0x0003d00001007387 */ /* 0x0001e20000100800 */
[----:B------:R-:W-:Y:S02]  /*1b90*/  SHF.R.U64 R116, R114, 0x10, R115 ;  /* 0x0000001072747819 */ /* 0x000fe40000001273 */
[----:B------:R-:W-:Y:S01]  /*1ba0*/  IADD3 R14, P4, R14, c[0x0][0x1b8], RZ ;  /* 0x00006e000e0e7a10 */ /* 0x000fe20007f9e0ff */
[----:B------:R-:W4:Y:S01]  /*1bb0*/  LDG.E.64 R16, [R16.64] ;  /* 0x0000000410107981 */ /* 0x000f22000c1e1b00 */
[----:B------:R-:W-:Y:S01]  /*1bc0*/  @!P1 CS2R R108, SRZ ;  /* 0x00000000006c9805 */ /* 0x000fe2000001ff00 */
[----:B------:R-:W-:-:S02]  /*1bd0*/  IADD3 R6, P5, R11, c[0x0][0x1b8], RZ ;  /* 0x00006e000b067a10 */ /* 0x000fc40007fbe0ff */
[----:B------:R-:W-:Y:S01]  /*1be0*/  IADD3 R10, P3, R10, c[0x0][0x1b8], RZ ;  /* 0x00006e000a0a7a10 */ /* 0x000fe20007f7e0ff */
[----:B------:R-:W4:Y:S01]  /*1bf0*/  LDG.E.64 R12, [R12.64] ;  /* 0x000000040c0c7981 */ /* 0x000f22000c1e1b00 */
[----:B0-----:R-:W-:Y:S01]  /*1c00*/  HADD2.F32 R0, -RZ, R117.H0_H0 ;  /* 0x20000075ff007230 */ /* 0x001fe20000004100 */
[----:B------:R-:W-:Y:S02]  /*1c10*/  @!P2 CS2R R106, SRZ ;  /* 0x00000000006aa805 */ /* 0x000fe4000001ff00 */
[----:B------:R-:W4:Y:S04]  /*1c20*/  LDG.E.64 R8, [R8.64] ;  /* 0x0000000408087981 */ /* 0x000f28000c1e1b00 */
[----:B------:R0:W-:Y:S04]  /*1c30*/  STL [R1+0x3c8], R0 ;  /* 0x0003c80001007387 */ /* 0x0001e80000100800 */
[----:B------:R-:W-:Y:S01]  /*1c40*/  STL [R1+0x470], R116 ;  /* 0x0004707401007387 */ /* 0x000fe20000100800 */
[----:B0-----:R-:W-:Y:S01]  /*1c50*/  HADD2.F32 R0, -RZ, R114.H0_H0 ;  /* 0x20000072ff007230 */ /* 0x001fe20000004100 */
[----:B------:R-:W-:-:S05]  /*1c60*/  SHF.R.U32.HI R114, RZ, 0x10, R115 ;  /* 0x00000010ff727819 */ /* 0x000fca0000011673 */
[----:B------:R-:W-:Y:S04]  /*1c70*/  STL [R1+0x474], R114 ;  /* 0x0004747201007387 */ /* 0x000fe80000100800 */
[----:B------:R0:W-:Y:S01]  /*1c80*/  STL [R1+0x3cc], R0 ;  /* 0x0003cc0001007387 */ /* 0x0001e20000100800 */
[--C-:B------:R-:W-:Y:S01]  /*1c90*/  SHF.R.U32.HI R117, RZ, 0x10, R113.reuse ;  /* 0x00000010ff757819 */ /* 0x100fe20000011671 */
[----:B0-----:R-:W-:Y:S01]  /*1ca0*/  HADD2.F32 R0, -RZ, R115.H0_H0 ;  /* 0x20000073ff007230 */ /* 0x001fe20000004100 */
[----:B------:R-:W-:-:S04]  /*1cb0*/  SHF.R.U64 R115, R112, 0x10, R113 ;  /* 0x0000001070737819 */ /* 0x000fc80000001271 */
[----:B------:R0:W-:Y:S04]  /*1cc0*/  STL [R1+0x3c4], R0 ;  /* 0x0003c40001007387 */ /* 0x0001e80000100800 */
[----:B------:R-:W-:Y:S01]  /*1cd0*/  STL [R1+0x478], R115 ;  /* 0x0004787301007387 */ /* 0x000fe20000100800 */
[----:B0-----:R-:W-:-:S03]  /*1ce0*/  HADD2.F32 R0, -RZ, R112.H0_H0 ;  /* 0x20000070ff007230 */ /* 0x001fc60000004100 */
[----:B------:R-:W-:Y:S04]  /*1cf0*/  STL [R1+0x47c], R117 ;  /* 0x00047c7501007387 */ /* 0x000fe80000100800 */
[----:B------:R0:W-:Y:S01]  /*1d00*/  STL [R1+0x3c0], R0 ;  /* 0x0003c00001007387 */ /* 0x0001e20000100800 */
[----:B------:R-:W-:Y:S01]  /*1d10*/  SHF.R.U64 R112, R110, 0x10, R111 ;  /* 0x000000106e707819 */ /* 0x000fe2000000126f */
[----:B0-----:R-:W-:-:S05]  /*1d20*/  HADD2.F32 R0, -RZ, R113.H0_H0 ;  /* 0x20000071ff007230 */ /* 0x001fca0000004100 */
[----:B------:R0:W-:Y:S01]  /*1d30*/  STL [R1+0x3b8], R0 ;  /* 0x0003b80001007387 */ /* 0x0001e20000100800 */
[----:B------:R-:W-:-:S03]  /*1d40*/  IADD3.X R15, R122, c[0x0][0x1bc], RZ, P4, !PT ;  /* 0x00006f007a0f7a10 */ /* 0x000fc600027fe4ff */
[----:B------:R-:W-:Y:S01]  /*1d50*/  STL [R1+0x480], R112 ;  /* 0x0004807001007387 */ /* 0x000fe20000100800 */
[----:B------:R-:W-:-:S03]  /*1d60*/  IADD3.X R7, R121, c[0x0][0x1bc], RZ, P5, !PT ;  /* 0x00006f0079077a10 */ /* 0x000fc60002ffe4ff */
[----:B------:R-:W4:Y:S01]  /*1d70*/  LDG.E.64 R14, [R14.64] ;  /* 0x000000040e0e7981 */ /* 0x000f22000c1e1b00 */
[----:B0-----:R-:W-:Y:S01]  /*1d80*/  HADD2.F32 R0, -RZ, R110.H0_H0 ;  /* 0x2000006eff007230 */ /* 0x001fe20000004100 */
[----:B------:R-:W-:Y:S01]  /*1d90*/  SHF.R.U32.HI R110, RZ, 0x10, R111 ;  /* 0x00000010ff6e7819 */ /* 0x000fe2000001166f */
[----:B------:R-:W-:Y:S01]  /*1da0*/  @!P1 CS2R R104, SRZ ;  /* 0x0000000000689805 */ /* 0x000fe2000001ff00 */
[----:B------:R-:W-:Y:S01]  /*1db0*/  IADD3.X R11, R123, c[0x0][0x1bc], RZ, P3, !PT ;  /* 0x00006f007b0b7a10 */ /* 0x000fe20001ffe4ff */
[----:B------:R-:W-:Y:S01]  /*1dc0*/  @!P2 CS2R R102, SRZ ;  /* 0x000000000066a805 */ /* 0x000fe2000001ff00 */
[--C-:B------:R-:W-:Y:S01]  /*1dd0*/  SHF.R.U32.HI R121, RZ, 0x10, R109.reuse ;  /* 0x00000010ff797819 */ /* 0x100fe2000001166d */
[----:B------:R-:W-:Y:S04]  /*1de0*/  STL [R1+0x484], R110 ;  /* 0x0004846e01007387 */ /* 0x000fe80000100800 */
[----:B------:R0:W-:Y:S04]  /*1df0*/  STL [R1+0x3bc], R0 ;  /* 0x0003bc0001007387 */ /* 0x0001e80000100800 */
[----:B------:R-:W4:Y:S01]  /*1e00*/  LDG.E.64 R10, [R10.64] ;  /* 0x000000040a0a7981 */ /* 0x000f22000c1e1b00 */
[----:B------:R-:W-:Y:S01]  /*1e10*/  @!P1 CS2R R100, SRZ ;  /* 0x0000000000649805 */ /* 0x000fe2000001ff00 */
[----:B------:R-:W-:Y:S01]  /*1e20*/  @!P2 CS2R R98, SRZ ;  /* 0x000000000062a805 */ /* 0x000fe2000001ff00 */
[----:B------:R-:W-:Y:S01]  /*1e30*/  @!P1 CS2R R96, SRZ ;  /* 0x0000000000609805 */ /* 0x000fe2000001ff00 */
[----:B------:R-:W-:Y:S01]  /*1e40*/  @!P2 CS2R R94, SRZ ;  /* 0x00000000005ea805 */ /* 0x000fe2000001ff00 */
[----:B------:R-:W-:Y:S01]  /*1e50*/  @!P1 CS2R R92, SRZ ;  /* 0x00000000005c9805 */ /* 0x000fe2000001ff00 */
[----:B0-----:R-:W-:Y:S01]  /*1e60*/  HADD2.F32 R0, -RZ, R111.H0_H0 ;  /* 0x2000006fff007230 */ /* 0x001fe20000004100 */
[----:B------:R-:W-:Y:S01]  /*1e70*/  SHF.R.U64 R111, R108, 0x10, R109 ;  /* 0x000000106c6f7819 */ /* 0x000fe2000000126d */
[----:B------:R-:W-:Y:S01]  /*1e80*/  @!P1 CS2R R86, SRZ ;  /* 0x0000000000569805 */ /* 0x000fe2000001ff00 */
[----:B------:R-:W-:Y:S01]  /*1e90*/  @!P2 CS2R R164, SRZ ;  /* 0x0000000000a4a805 */ /* 0x000fe2000001ff00 */
[----:B------:R-:W-:Y:S01]  /*1ea0*/  @!P2 CS2R R90, SRZ ;  /* 0x00000000005aa805 */ /* 0x000fe2000001ff00 */
[----:B------:R0:W-:Y:S04]  /*1eb0*/  STL [R1+0x9c], R0 ;  /* 0x00009c0001007387 */ /* 0x0001e80000100800 */
[----:B------:R-:W-:Y:S01]  /*1ec0*/  STL [R1+0x488], R111 ;  /* 0x0004886f01007387 */ /* 0x000fe20000100800 */
[----:B------:R-:W-:-:S03]  /*1ed0*/  @!P2 CS2R R88, SRZ ;  /* 0x000000000058a805 */ /* 0x000fc6000001ff00 */
[----:B------:R-:W4:Y:S01]  /*1ee0*/  LDG.E.64 R6, [R6.64] ;  /* 0x0000000406067981 */ /* 0x000f22000c1e1b00 */
[----:B0-----:R-:W-:-:S03]  /*1ef0*/  HADD2.F32 R0, -RZ, R108.H0_H0 ;  /* 0x2000006cff007230 */ /* 0x001fc60000004100 */
[----:B------:R-:W-:Y:S04]  /*1f00*/  STL [R1+0x48c], R121 ;  /* 0x00048c7901007387 */ /* 0x000fe80000100800 */
[----:B------:R0:W-:Y:S01]  /*1f10*/  STL [R1+0x90], R0 ;  /* 0x0000900001007387 */ /* 0x0001e20000100800 */
[----:B------:R-:W-:Y:S01]  /*1f20*/  SHF.R.U64 R108, R106, 0x10, R107 ;  /* 0x000000106a6c7819 */ /* 0x000fe2000000126b */
[----:B0-----:R-:W-:-:S05]  /*1f30*/  HADD2.F32 R0, -RZ, R109.H0_H0 ;  /* 0x2000006dff007230 */ /* 0x001fca0000004100 */
[----:B------:R0:W-:Y:S04]  /*1f40*/  STL [R1+0x80], R0 ;  /* 0x0000800001007387 */ /* 0x0001e80000100800 */
[----:B------:R-:W-:Y:S01]  /*1f50*/  STL [R1+0x490], R108 ;  /* 0x0004906c01007387 */ /* 0x000fe20000100800 */
[----:B0-----:R-:W-:Y:S01]  /*1f60*/  HADD2.F32 R0, -RZ, R106.H0_H0 ;  /* 0x2000006aff007230 */ /* 0x001fe20000004100 */
[----:B------:R-:W-:-:S05]  /*1f70*/  SHF.R.U32.HI R106, RZ, 0x10, R107 ;  /* 0x00000010ff6a7819 */ /* 0x000fca000001166b */
[----:B------:R-:W-:Y:S04]  /*1f80*/  STL [R1+0x494], R106 ;  /* 0x0004946a01007387 */ /* 0x000fe80000100800 */
[----:B------:R0:W-:Y:S02]  /*1f90*/  STL [R1+0x8c], R0 ;  /* 0x00008c0001007387 */ /* 0x0001e40000100800 */
[----:B0-----:R-:W-:Y:S01]  /*1fa0*/  HADD2.F32 R0, -RZ, R107.H0_H0 ;  /* 0x2000006bff007230 */ /* 0x001fe20000004100 */
[----:B------:R-:W-:Y:S01]  /*1fb0*/  SHF.R.U64 R107, R104, 0x10, R105 ;  /* 0x00000010686b7819 */ /* 0x000fe20000001269 */
[----:B------:R-:W-:-:S03]  /*1fc0*/  HADD2.F32 R104, -RZ, R104.H0_H0 ;  /* 0x20000068ff687230 */ /* 0x000fc60000004100 */
[----:B------:R0:W-:Y:S01]  /*1fd0*/  STL [R1+0x7c], R0 ;  /* 0x00007c0001007387 */ /* 0x0001e20000100800 */
[----:B------:R-:W-:-:S03]  /*1fe0*/  SHF.R.U32.HI R125, RZ, 0x10, R105 ;  /* 0x00000010ff7d7819 */ /* 0x000fc60000011669 */
[----:B------:R1:W-:Y:S01]  /*1ff0*/  STL [R1+0x70], R104 ;  /* 0x0000706801007387 */ /* 0x0003e20000100800 */
[----:B0-----:R-:W-:Y:S02]  /*2000*/  HADD2.F32 R0, -RZ, R105.H0_H0 ;  /* 0x20000069ff007230 */ /* 0x001fe40000004100 */
[----:B------:R-:W-:-:S03]  /*2010*/  HADD2.F32 R105, -RZ, R102.H0_H0 ;  /* 0x20000066ff697230 */ /* 0x000fc60000004100 */
[----:B------:R0:W-:Y:S01]  /*2020*/  STL [R1+0x60], R0 ;  /* 0x0000600001007387 */ /* 0x0001e20000100800 */
[--C-:B-1----:R-:W-:Y:S02]  /*2030*/  SHF.R.U64 R104, R102, 0x10, R103.reuse ;  /* 0x0000001066687819 */ /* 0x102fe40000001267 */
[----:B------:R-:W-:Y:S01]  /*2040*/  SHF.R.U32.HI R102, RZ, 0x10, R103 ;  /* 0x00000010ff667819 */ /* 0x000fe20000011667 */
[----:B------:R-:W-:Y:S01]  /*2050*/  STL [R1+0x6c], R105 ;  /* 0x00006c6901007387 */ /* 0x000fe20000100800 */
        /* <DEDUP_REMOVED lines=28> */
[--C-:B------:R-:W-:Y:S01]  /*2220*/  SHF.R.U64 R138, R86, 0x10, R87.reuse ;  /* 0x00000010568a7819 */ /* 0x100fe20000001257 */
[----:B------:R-:W-:Y:S01]  /*2230*/  HADD2.F32 R136, -RZ, R87.H0_H0 ;  /* 0x20000057ff887230 */ /* 0x000fe20000004100 */
[----:B------:R-:W-:Y:S01]  /*2240*/  SHF.R.U32.HI R133, RZ, 0x10, R87 ;  /* 0x00000010ff857819 */ /* 0x000fe20000011657 */
[----:B------:R-:W-:Y:S01]  /*2250*/  STL [R1+0x10], R92 ;  /* 0x0000105c01007387 */ /* 0x000fe20000100800 */
[----:B0-----:R-:W-:Y:S01]  /*2260*/  HADD2.F32 R0, -RZ, R93.H0_H0 ;  /* 0x2000005dff007230 */ /* 0x001fe20000004100 */
[----:B---3--:R-:W-:Y:S01]  /*2270*/  SHF.R.U64 R87, R84, 0x10, R85 ;  /* 0x0000001054577819 */ /* 0x008fe20000001255 */
[----:B------:R-:W-:Y:S01]  /*2280*/  HADD2.F32 R156, -RZ, R90.H0_H0 ;  /* 0x2000005aff9c7230 */ /* 0x000fe20000004100 */
[----:B------:R-:W-:Y:S02]  /*2290*/  SHF.R.U64 R154, R90, 0x10, R91 ;  /* 0x000000105a9a7819 */ /* 0x000fe4000000125b */
[----:B------:R0:W-:Y:S01]  /*22a0*/  STL [R1], R0 ;  /* 0x0000000001007387 */ /* 0x0001e20000100800 */
[----:B------:R-:W-:Y:S01]  /*22b0*/  SHF.R.U64 R146, R88, 0x10, R89 ;  /* 0x0000001058927819 */ /* 0x000fe20000001259 */
[----:B------:R-:W-:Y:S01]  /*22c0*/  HADD2.F32 R148, -RZ, R88.H0_H0 ;  /* 0x20000058ff947230 */ /* 0x000fe20000004100 */
[----:B------:R-:W-:Y:S01]  /*22d0*/  SHF.R.U32.HI R88, RZ, 0x10, R85 ;  /* 0x00000010ff587819 */ /* 0x000fe20000011655 */
[----:B------:R-:W-:-:S02]  /*22e0*/  HADD2.F32 R84, -RZ, R84.H0_H0 ;  /* 0x20000054ff547230 */ /* 0x000fc40000004100 */
[----:B------:R-:W-:Y:S02]  /*22f0*/  HADD2.F32 R90, -RZ, R85.H0_H0 ;  /* 0x20000055ff5a7230 */ /* 0x000fe40000004100 */
[----:B0-----:R-:W-:Y:S02]  /*2300*/  HADD2.F32 R0, -RZ, R164.H0_H0 ;  /* 0x200000a4ff007230 */ /* 0x001fe40000004100 */
[----:B--2---:R-:W-:-:S03]  /*2310*/  HADD2.F32 R85, -RZ, R82.H0_H0 ;  /* 0x20000052ff557230 */ /* 0x004fc60000004100 */
[----:B------:R-:W-:Y:S04]  /*2320*/  STL [R1+0xc], R0 ;  /* 0x00000c0001007387 */ /* 0x000fe80000100800 */
[----:B------:R0:W-:Y:S04]  /*2330*/  STL [R1+0x3b4], R84 ;  /* 0x0003b45401007387 */ /* 0x0001e80000100800 */
[----:B------:R-:W-:Y:S04]  /*2340*/  STL [R1+0x3ac], R90 ;  /* 0x0003ac5a01007387 */ /* 0x000fe80000100800 */
[----:B------:R1:W-:Y:S01]  /*2350*/  STL [R1+0x3b0], R85 ;  /* 0x0003b05501007387 */ /* 0x0003e20000100800 */
[----:B0-----:R-:W-:-:S02]  /*2360*/  SHF.R.U64 R84, R82, 0x10, R83 ;  /* 0x0000001052547819 */ /* 0x001fc40000001253 */
[----:B------:R-:W-:Y:S01]  /*2370*/  SHF.R.U32.HI R82, RZ, 0x10, R83 ;  /* 0x00000010ff527819 */ /* 0x000fe20000011653 */
[----:B-1----:R-:W-:Y:S01]  /*2380*/  HADD2.F32 R85, -RZ, R83.H0_H0 ;  /* 0x20000053ff557230 */ /* 0x002fe20000004100 */
[----:B------:R-:W-:Y:S01]  /*2390*/  SHF.R.U64 R83, R80, 0x10, R81 ;  /* 0x0000001050537819 */ /* 0x000fe20000001251 */
[----:B------:R-:W-:-:S03]  /*23a0*/  HADD2.F32 R80, -RZ, R80.H0_H0 ;  /* 0x20000050ff507230 */ /* 0x000fc60000004100 */
[----:B------:R0:W-:Y:S01]  /*23b0*/  STL [R1+0x3a8], R85 ;  /* 0x0003a85501007387 */ /* 0x0001e20000100800 */
[----:B----4-:R-:W-:-:S03]  /*23c0*/  HADD2.F32 R90, -RZ, R78.H0_H0 ;  /* 0x2000004eff5a7230 */ /* 0x010fc60000004100 */
[----:B------:R1:W-:Y:S01]  /*23d0*/  STL [R1+0x3a4], R80 ;  /* 0x0003a45001007387 */ /* 0x0003e20000100800 */
[----:B0-----:R-:W-:Y:S01]  /*23e0*/  SHF.R.U32.HI R85, RZ, 0x10, R81 ;  /* 0x00000010ff557819 */ /* 0x001fe20000011651 */
[----:B------:R-:W-:-:S05]  /*23f0*/  HADD2.F32 R81, -RZ, R81.H0_H0 ;  /* 0x20000051ff517230 */ /* 0x000fca0000004100 */
[----:B------:R0:W-:Y:S01]  /*2400*/  STL [R1+0x39c], R81 ;  /* 0x00039c5101007387 */ /* 0x0001e20000100800 */
[--C-:B-1----:R-:W-:Y:S02]  /*2410*/  SHF.R.U64 R80, R78, 0x10, R79.reuse ;  /* 0x000000104e507819 */ /* 0x102fe4000000124f */
[----:B------:R-:W-:Y:S01]  /*2420*/  SHF.R.U32.HI R78, RZ, 0x10, R79 ;  /* 0x00000010ff4e7819 */ /* 0x000fe2000001164f */
[----:B------:R1:W-:Y:S01]  /*2430*/  STL [R1+0x3a0], R90 ;  /* 0x0003a05a01007387 */ /* 0x0003e20000100800 */
[----:B0-----:R-:W-:Y:S01]  /*2440*/  HADD2.F32 R81, -RZ, R79.H0_H0 ;  /* 0x2000004fff517230 */ /* 0x001fe20000004100 */
[----:B------:R-:W-:Y:S01]  /*2450*/  SHF.R.U64 R79, R76, 0x10, R77 ;  /* 0x000000104c4f7819 */ /* 0x000fe2000000124d */
[----:B------:R-:W-:-:S03]  /*2460*/  HADD2.F32 R76, -RZ, R76.H0_H0 ;  /* 0x2000004cff4c7230 */ /* 0x000fc60000004100 */
[----:B------:R0:W-:Y:S01]  /*2470*/  STL [R1+0x398], R81 ;  /* 0x0003985101007387 */ /* 0x0001e20000100800 */
[----:B-1----:R-:W-:-:S03]  /*2480*/  HADD2.F32 R90, -RZ, R74.H0_H0 ;  /* 0x2000004aff5a7230 */ /* 0x002fc60000004100 */
        /* <DEDUP_REMOVED lines=152> */
[--C-:B------:R-:W-:Y:S01]  /*2e10*/  SHF.R.U64 R27, R24, 0x10, R25.reuse ;  /* 0x00000010181b7819 */ /* 0x100fe20000001219 */
[----:B------:R-:W-:Y:S02]  /*2e20*/  HADD2.F32 R24, -RZ, R24.H0_H0 ;  /* 0x20000018ff187230 */ /* 0x000fe40000004100 */
[----:B-1----:R-:W-:Y:S01]  /*2e30*/  HADD2.F32 R90, -RZ, R25.H0_H0 ;  /* 0x20000019ff5a7230 */ /* 0x002fe20000004100 */
[----:B------:R0:W-:Y:S04]  /*2e40*/  STL [R1+0x1e0], R29 ;  /* 0x0001e01d01007387 */ /* 0x0001e80000100800 */
[----:B------:R1:W-:Y:S01]  /*2e50*/  STL [R1+0x1d4], R24 ;  /* 0x0001d41801007387 */ /* 0x0003e20000100800 */
[----:B0-----:R-:W-:Y:S01]  /*2e60*/  SHF.R.U32.HI R29, RZ, 0x10, R25 ;  /* 0x00000010ff1d7819 */ /* 0x001fe20000011619 */
[----:B------:R-:W-:-:S02]  /*2e70*/  HADD2.F32 R25, -RZ, R22.H0_H0 ;  /* 0x20000016ff197230 */ /* 0x000fc40000004100 */
[----:B------:R-:W-:Y:S04]  /*2e80*/  STL [R1+0x1c4], R90 ;  /* 0x0001c45a01007387 */ /* 0x000fe80000100800 */
[----:B------:R0:W-:Y:S01]  /*2e90*/  STL [R1+0x1d0], R25 ;  /* 0x0001d01901007387 */ /* 0x0001e20000100800 */
[--C-:B-1----:R-:W-:Y:S02]  /*2ea0*/  SHF.R.U64 R24, R22, 0x10, R23.reuse ;  /* 0x0000001016187819 */ /* 0x102fe40000001217 */
[----:B------:R-:W-:Y:S01]  /*2eb0*/  SHF.R.U32.HI R22, RZ, 0x10, R23 ;  /* 0x00000010ff167819 */ /* 0x000fe20000011617 */
[----:B0-----:R-:W-:Y:S01]  /*2ec0*/  HADD2.F32 R25, -RZ, R23.H0_H0 ;  /* 0x20000017ff197230 */ /* 0x001fe20000004100 */
[----:B------:R-:W-:Y:S01]  /*2ed0*/  SHF.R.U64 R23, R20, 0x10, R21 ;  /* 0x0000001014177819 */ /* 0x000fe20000001215 */
[----:B------:R-:W-:-:S03]  /*2ee0*/  HADD2.F32 R20, -RZ, R20.H0_H0 ;  /* 0x20000014ff147230 */ /* 0x000fc60000004100 */
[----:B------:R0:W-:Y:S01]  /*2ef0*/  STL [R1+0x1c0], R25 ;  /* 0x0001c01901007387 */ /* 0x0001e20000100800 */
[----:B------:R-:W-:-:S03]  /*2f00*/  HADD2.F32 R90, -RZ, R18.H0_H0 ;  /* 0x20000012ff5a7230 */ /* 0x000fc60000004100 */
        /* <DEDUP_REMOVED lines=21> */
[----:B-1----:R-:W-:-:S03]  /*3060*/  HADD2.F32 R90, -RZ, R12.H0_H0 ;  /* 0x2000000cff5a7230 */ /* 0x002fc60000004100 */
[----:B------:R0:W-:Y:S01]  /*3070*/  STL [R1+0x180], R17 ;  /* 0x0001801101007387 */ /* 0x0001e20000100800 */
[----:B------:R-:W-:-:S03]  /*3080*/  HADD2.F32 R12, -RZ, R13.H0_H0 ;  /* 0x2000000dff0c7230 */ /* 0x000fc60000004100 */
[----:B------:R1:W-:Y:S01]  /*3090*/  STL [R1+0x174], R90 ;  /* 0x0001745a01007387 */ /* 0x0003e20000100800 */
[----:B0-----:R-:W-:Y:S02]  /*30a0*/  SHF.R.U32.HI R17, RZ, 0x10, R13 ;  /* 0x00000010ff117819 */ /* 0x001fe4000001160d */
[--C-:B------:R-:W-:Y:S01]  /*30b0*/  SHF.R.U64 R13, R10, 0x10, R11.reuse ;  /* 0x000000100a0d7819 */ /* 0x100fe2000000120b */
[----:B------:R-:W-:Y:S01]  /*30c0*/  HADD2.F32 R10, -RZ, R10.H0_H0 ;  /* 0x2000000aff0a7230 */ /* 0x000fe20000004100 */
[----:B------:R-:W-:Y:S01]  /*30d0*/  STL [R1+0x164], R12 ;  /* 0x0001640c01007387 */ /* 0x000fe20000100800 */
[----:B-1----:R-:W-:Y:S01]  /*30e0*/  SHF.R.U32.HI R90, RZ, 0x10, R11 ;  /* 0x00000010ff5a7819 */ /* 0x002fe2000001160b */
[----:B------:R-:W-:Y:S01]  /*30f0*/  HADD2.F32 R11, -RZ, R11.H0_H0 ;  /* 0x2000000bff0b7230 */ /* 0x000fe20000004100 */
[----:B------:R-:W-:Y:S01]  /*3100*/  SHF.R.U32.HI R159, RZ, 0x10, R93 ;  /* 0x00000010ff9f7819 */ /* 0x000fe2000001165d */
[----:B------:R0:W-:Y:S01]  /*3110*/  STL [R1+0x170], R10 ;  /* 0x0001700a01007387 */ /* 0x0001e20000100800 */
[----:B------:R-:W-:-:S03]  /*3120*/  SHF.R.U64 R93, R8, 0x10, R9 ;  /* 0x00000010085d7819 */ /* 0x000fc60000001209 */
[----:B------:R-:W-:Y:S01]  /*3130*/  STL [R1+0x160], R11 ;  /* 0x0001600b01007387 */ /* 0x000fe20000100800 */
[----:B0-----:R-:W-:Y:S02]  /*3140*/  HADD2.F32 R10, -RZ, R8.H0_H0 ;  /* 0x20000008ff0a7230 */ /* 0x001fe40000004100 */
[----:B------:R-:W-:-:S03]  /*3150*/  HADD2.F32 R8, -RZ, R9.H0_H0 ;  /* 0x20000009ff087230 */ /* 0x000fc60000004100 */
[----:B------:R-:W-:Y:S04]  /*3160*/  STL [R1+0x154], R10 ;  /* 0x0001540a01007387 */ /* 0x000fe80000100800 */
[----:B------:R-:W2:Y:S04]  /*3170*/  LDL.LU R108, [R1+0x48] ;  /* 0x00004800016c7983 */ /* 0x000ea80000300800 */
[----:B------:R0:W-:Y:S04]  /*3180*/  STL [R1+0x144], R8 ;  /* 0x0001440801007387 */ /* 0x0001e80000100800 */
[----:B------:R-:W3:Y:S04]  /*3190*/  LDL.LU R121, [R1+0xa8] ;  /* 0x0000a80001797983 */ /* 0x000ee80000300800 */
[----:B------:R-:W4:Y:S04]  /*31a0*/  LDL.LU R111, [R1+0x74] ;  /* 0x00007400016f7983 */ /* 0x000f280000300800 */
[----:B------:R-:W4:Y:S04]  /*31b0*/  LDL.LU R110, [R1+0x78] ;  /* 0x00007800016e7983 */ /* 0x000f280000300800 */
[----:B------:R-:W4:Y:S04]  /*31c0*/  LDL.LU R112, [R1+0x54] ;  /* 0x0000540001707983 */ /* 0x000f280000300800 */
[----:B------:R-:W4:Y:S04]  /*31d0*/  LDL.LU R117, [R1+0xac] ;  /* 0x0000ac0001757983 */ /* 0x000f280000300800 */
[----:B------:R-:W4:Y:S04]  /*31e0*/  LDL.LU R115, [R1+0x84] ;  /* 0x0000840001737983 */ /* 0x000f280000300800 */
[----:B------:R-:W4:Y:S04]  /*31f0*/  LDL.LU R114, [R1+0x88] ;  /* 0x0000880001727983 */ /* 0x000f280000300800 */
[----:B------:R-:W4:Y:S04]  /*3200*/  LDL.LU R116, [R1+0x58] ;  /* 0x0000580001747983 */ /* 0x000f280000300800 */
[----:B------:R-:W4:Y:S04]  /*3210*/  LDL.LU R119, [R1+0xb0] ;  /* 0x0000b00001777983 */ /* 0x000f280000300800 */
[----:B------:R-:W4:Y:S01]  /*3220*/  LDL.LU R118, [R1+0x94] ;  /* 0x0000940001767983 */ /* 0x000f220000300800 */
[----:B------:R-:W-:-:S03]  /*3230*/  MOV R163, R147 ;  /* 0x0000009300a37202 */ /* 0x000fc60000000f00 */
[----:B------:R-:W4:Y:S04]  /*3240*/  LDL.LU R160, [R1+0x98] ;  /* 0x0000980001a07983 */ /* 0x000f280000300800 */
[----:B------:R-:W4:Y:S01]  /*3250*/  LDL.LU R120, [R1+0x64] ;  /* 0x0000640001787983 */ /* 0x000f220000300800 */
[----:B------:R-:W-:-:S03]  /*3260*/  MOV R106, R163 ;  /* 0x000000a3006a7202 */ /* 0x000fc60000000f00 */
[----:B------:R-:W4:Y:S04]  /*3270*/  LDL.LU R161, [R1+0xb4] ;  /* 0x0000b40001a17983 */ /* 0x000f280000300800 */
[----:B------:R-:W4:Y:S04]  /*3280*/  LDL.LU R162, [R1+0xa0] ;  /* 0x0000a00001a27983 */ /* 0x000f280000300800 */
[----:B------:R-:W4:Y:S01]  /*3290*/  LDL.LU R163, [R1+0xa4] ;  /* 0x0000a40001a37983 */ /* 0x000f220000300800 */
[----:B------:R-:W-:Y:S01]  /*32a0*/  @!P1 CS2R R144, SRZ ;  /* 0x0000000000909805 */ /* 0x000fe2000001ff00 */
[----:B------:R-:W-:Y:S01]  /*32b0*/  @!P1 CS2R R130, SRZ ;  /* 0x0000000000829805 */ /* 0x000fe2000001ff00 */
[----:B------:R-:W-:Y:S01]  /*32c0*/  @!P2 CS2R R134, SRZ ;  /* 0x000000000086a805 */ /* 0x000fe2000001ff00 */
[----:B------:R-:W-:-:S02]  /*32d0*/  SHF.R.U32.HI R105, RZ, 0x10, R9 ;  /* 0x00000010ff697819 */ /* 0x000fc40000011609 */
[----:B------:R-:W4:Y:S01]  /*32e0*/  LDL.LU R9, [R1+0x44] ;  /* 0x0000440001097983 */ /* 0x000f220000300800 */
[----:B------:R-:W-:Y:S01]  /*32f0*/  SHF.R.U64 R147, R144, 0x10, R145 ;  /* 0x0000001090937819 */ /* 0x000fe20000001291 */
[----:B------:R-:W-:Y:S01]  /*3300*/  HADD2.F32 R149, -RZ, R144.H0_H0 ;  /* 0x20000090ff957230 */ /* 0x000fe20000004100 */
[----:B------:R-:W-:Y:S01]  /*3310*/  SHF.R.U64 R101, R6, 0x10, R7 ;  /* 0x0000001006657819 */ /* 0x000fe20000001207 */
[----:B0-----:R-:W4:Y:S01]  /*3320*/  LDL.LU R8, [R1+0x28] ;  /* 0x0000280001087983 */ /* 0x001f220000300800 */
[----:B------:R-:W-:Y:S01]  /*3330*/  SHF.R.U32.HI R142, RZ, 0x10, R89 ;  /* 0x00000010ff8e7819 */ /* 0x000fe20000011659 */
[----:B------:R-:W-:Y:S02]  /*3340*/  HADD2.F32 R144, -RZ, R89.H0_H0 ;  /* 0x20000059ff907230 */ /* 0x000fe40000004100 */
[----:B------:R-:W4:Y:S01]  /*3350*/  LDL.LU R11, [R1+0x18] ;  /* 0x00001800010b7983 */ /* 0x000f220000300800 */
[----:B------:R-:W-:Y:S01]  /*3360*/  HADD2.F32 R6, -RZ, R6.H0_H0 ;  /* 0x20000006ff067230 */ /* 0x000fe20000004100 */
[--C-:B------:R-:W-:Y:S01]  /*3370*/  SHF.R.U64 R89, R130, 0x10, R131.reuse ;  /* 0x0000001082597819 */ /* 0x100fe20000001283 */
[----:B------:R-:W-:Y:S01]  /*3380*/  HADD2.F32 R122, -RZ, R131.H0_H0 ;  /* 0x20000083ff7a7230 */ /* 0x000fe20000004100 */
[----:B------:R-:W4:Y:S01]  /*3390*/  LDL.LU R10, [R1+0x34] ;  /* 0x00003400010a7983 */ /* 0x000f220000300800 */
[----:B------:R-:W-:Y:S01]  /*33a0*/  SHF.R.U32.HI R139, RZ, 0x10, R131 ;  /* 0x00000010ff8b7819 */ /* 0x000fe20000011683 */
[----:B------:R-:W-:Y:S01]  /*33b0*/  HADD2.F32 R140, -RZ, R134.H0_H0 ;  /* 0x20000086ff8c7230 */ /* 0x000fe20000004100 */
[----:B------:R-:W-:Y:S01]  /*33c0*/  SHF.R.U64 R137, R134, 0x10, R135 ;  /* 0x0000001086897819 */ /* 0x000fe20000001287 */
[----:B------:R-:W4:Y:S01]  /*33d0*/  LDL.LU R12, [R1+0x24] ;  /* 0x00002400010c7983 */ /* 0x000f220000300800 */
[----:B------:R-:W-:-:S03]  /*33e0*/  SHF.R.U64 R92, R164, 0x10, R165 ;  /* 0x00000010a45c7819 */ /* 0x000fc600000012a5 */
[----:B------:R-:W4:Y:S04]  /*33f0*/  LDL.LU R131, [R1+0x8] ;  /* 0x0000080001837983 */ /* 0x000f280000300800 */
[----:B------:R-:W4:Y:S04]  /*3400*/  LDL.LU R134, [R1+0x14] ;  /* 0x0000140001867983 */ /* 0x000f280000300800 */
[----:B------:R-:W4:Y:S04]  /*3410*/  LDL.LU R164, [R1+0x4] ;  /* 0x0000040001a47983 */ /* 0x000f280000300800 */
[----:B------:R0:W-:Y:S01]  /*3420*/  STL [R1+0x150], R6 ;  /* 0x0001500601007387 */ /* 0x0001e20000100800 */
[----:B------:R-:W-:Y:S01]  /*3430*/  SHF.R.U32.HI R109, RZ, 0x10, R7 ;  /* 0x00000010ff6d7819 */ /* 0x000fe20000011607 */
[----:B------:R-:W-:-:S02]  /*3440*/  HADD2.F32 R106, -RZ, R106.H0_H0 ;  /* 0x2000006aff6a7230 */ /* 0x000fc40000004100 */
[----:B0-----:R-:W-:Y:S02]  /*3450*/  HADD2.F32 R6, -RZ, R7.H0_H0 ;  /* 0x20000007ff067230 */ /* 0x001fe40000004100 */
[----:B------:R-:W4:Y:S04]  /*3460*/  LDL.LU R7, [R1+0xb8] ;  /* 0x0000b80001077983 */ /* 0x000f280000300800 */
[----:B------:R0:W-:Y:S02]  /*3470*/  STL [R1+0x140], R6 ;  /* 0x0001400601007387 */ /* 0x0001e40000100800 */
[----:B0-----:R-:W-:Y:S02]  /*3480*/  MOV R6, R124 ;  /* 0x0000007c00067202 */ /* 0x001fe40000000f00 */
[----:B------:R-:W4:Y:S04]  /*3490*/  LDL.LU R124, [R1+0x38] ;  /* 0x00003800017c7983 */ /* 0x000f280000300800 */
[----:B------:R0:W-:Y:S04]  /*34a0*/  STL [R1+0x134], R106 ;  /* 0x0001346a01007387 */ /* 0x0001e80000100800 */
[----:B0-----:R-:W4:Y:S01]  /*34b0*/  LDL.LU R106, [R1+0x494] ;  /* 0x00049400016a7983 */ /* 0x001f220000300800 */
[----:B--2---:R-:W-:-:S05]  /*34c0*/  HADD2.F32 R108, -RZ, R108.H0_H0 ;  /* 0x2000006cff6c7230 */ /* 0x004fca0000004100 */
[----:B------:R0:W-:Y:S01]  /*34d0*/  STL [R1+0x130], R108 ;  /* 0x0001306c01007387 */ /* 0x0001e20000100800 */
[----:B---3--:R-:W-:Y:S02]  /*34e0*/  HADD2.F32 R121, -RZ, R121.H0_H0 ;  /* 0x20000079ff797230 */ /* 0x008fe40000004100 */
[----:B----4-:R-:W-:Y:S01]  /*34f0*/  HADD2.F32 R111, -RZ, R111.H0_H0 ;  /* 0x2000006fff6f7230 */ /* 0x010fe20000004100 */
[----:B0-----:R-:W2:Y:S01]  /*3500*/  LDL.LU R108, [R1+0x490] ;  /* 0x00049000016c7983 */ /* 0x001ea20000300800 */
[----:B------:R-:W-:-:S03]  /*3510*/  HADD2.F32 R110, -RZ, R110.H0_H0 ;  /* 0x2000006eff6e7230 */ /* 0x000fc60000004100 */
[----:B------:R0:W-:Y:S01]  /*3520*/  STL [R1+0x12c], R121 ;  /* 0x00012c7901007387 */ /* 0x0001e20000100800 */
[----:B------:R-:W-:Y:S02]  /*3530*/  HADD2.F32 R112, -RZ, R112.H0_H0 ;  /* 0x20000070ff707230 */ /* 0x000fe40000004100 */
[----:B------:R-:W-:Y:S01]  /*3540*/  HADD2.F32 R117, -RZ, R117.H0_H0 ;  /* 0x20000075ff757230 */ /* 0x000fe20000004100 */
[----:B0-----:R-:W3:Y:S01]  /*3550*/  LDL.LU R121, [R1+0x48c] ;  /* 0x00048c0001797983 */ /* 0x001ee20000300800 */
[----:B------:R-:W-:-:S03]  /*3560*/  HADD2.F32 R115, -RZ, R115.H0_H0 ;  /* 0x20000073ff737230 */ /* 0x000fc60000004100 */
[----:B------:R0:W-:Y:S01]  /*3570*/  STL [R1+0x128], R111 ;  /* 0x0001286f01007387 */ /* 0x0001e20000100800 */
[----:B------:R-:W-:Y:S02]  /*3580*/  HADD2.F32 R114, -RZ, R114.H0_H0 ;  /* 0x20000072ff727230 */ /* 0x000fe40000004100 */
[----:B------:R-:W-:Y:S01]  /*3590*/  HADD2.F32 R116, -RZ, R116.H0_H0 ;  /* 0x20000074ff747230 */ /* 0x000fe20000004100 */
[----:B0-----:R-:W4:Y:S04]  /*35a0*/  LDL.LU R111, [R1+0x488] ;  /* 0x00048800016f7983 */ /* 0x001f280000300800 */
[----:B------:R0:W-:Y:S01]  /*35b0*/  STL [R1+0x124], R110 ;  /* 0x0001246e01007387 */ /* 0x0001e20000100800 */
[----:B------:R-:W-:-:S03]  /*35c0*/  HADD2.F32 R119, -RZ, R119.H0_H0 ;  /* 0x20000077ff777230 */ /* 0x000fc60000004100 */
[----:B0-----:R-:W2:Y:S04]  /*35d0*/  LDL.LU R110, [R1+0x484] ;  /* 0x00048400016e7983 */ /* 0x001ea80000300800 */
        /* <DEDUP_REMOVED lines=18> */
[----:B------:R0:W-:Y:S04]  /*3700*/  STL [R1+0x108], R118 ;  /* 0x0001087601007387 */ /* 0x0001e80000100800 */
        /* <DEDUP_REMOVED lines=10> */
[----:B0-----:R-:W2:Y:S01]  /*37b0*/  LDL.LU R163, [R1+0x454] ;  /* 0x0004540001a37983 */ /* 0x001ea20000300800 */
[----:B------:R-:W-:-:S02]  /*37c0*/  HADD2.F32 R124, -RZ, R124.H0_H0 ;  /* 0x2000007cff7c7230 */ /* 0x000fc40000004100 */
[----:B------:R-:W-:Y:S02]  /*37d0*/  HADD2.F32 R7, -RZ, R7.H0_H0 ;  /* 0x20000007ff077230 */ /* 0x000fe40000004100 */
[----:B------:R-:W-:Y:S01]  /*37e0*/  HADD2.F32 R9, -RZ, R9.H0_H0 ;  /* 0x20000009ff097230 */ /* 0x000fe20000004100 */
[----:B------:R-:W-:Y:S01]  /*37f0*/  STL [R1+0xf0], R124 ;  /* 0x0000f07c01007387 */ /* 0x000fe20000100800 */
[----:B------:R-:W-:-:S03]  /*3800*/  HADD2.F32 R8, -RZ, R8.H0_H0 ;  /* 0x20000008ff087230 */ /* 0x000fc60000004100 */
[----:B------:R0:W-:Y:S04]  /*3810*/  STL [R1+0xec], R7 ;  /* 0x0000ec0701007387 */ /* 0x0001e80000100800 */
[----:B------:R1:W-:Y:S01]  /*3820*/  STL [R1+0xe8], R9 ;  /* 0x0000e80901007387 */ /* 0x0003e20000100800 */
[----:B0-----:R-:W-:-:S03]  /*3830*/  HADD2.F32 R7, -RZ, R11.H0_H0 ;  /* 0x2000000bff077230 */ /* 0x001fc60000004100 */
[----:B------:R0:W-:Y:S01]  /*3840*/  STL [R1+0xe4], R8 ;  /* 0x0000e40801007387 */ /* 0x0001e20000100800 */
[----:B-1----:R-:W-:-:S03]  /*3850*/  HADD2.F32 R9, -RZ, R10.H0_H0 ;  /* 0x2000000aff097230 */ /* 0x002fc60000004100 */
[----:B------:R1:W-:Y:S01]  /*3860*/  STL [R1+0xe0], R7 ;  /* 0x0000e00701007387 */ /* 0x0003e20000100800 */
[----:B0-----:R-:W-:-:S03]  /*3870*/  HADD2.F32 R8, -RZ, R12.H0_H0 ;  /* 0x2000000cff087230 */ /* 0x001fc60000004100 */
[----:B------:R-:W-:Y:S01]  /*3880*/  STL [R1+0xdc], R9 ;  /* 0x0000dc0901007387 */ /* 0x000fe20000100800 */
[----:B-1----:R-:W-:-:S03]  /*3890*/  HADD2.F32 R7, -RZ, R131.H0_H0 ;  /* 0x20000083ff077230 */ /* 0x002fc60000004100 */
[----:B------:R0:W-:Y:S04]  /*38a0*/  STL [R1+0xd8], R8 ;  /* 0x0000d80801007387 */ /* 0x0001e80000100800 */
[----:B------:R1:W-:Y:S01]  /*38b0*/  STL [R1+0xd4], R7 ;  /* 0x0000d40701007387 */ /* 0x0003e20000100800 */
[----:B0-----:R-:W-:Y:S02]  /*38c0*/  HADD2.F32 R8, -RZ, R134.H0_H0 ;  /* 0x20000086ff087230 */ /* 0x001fe40000004100 */
[----:B-1----:R-:W-:Y:S01]  /*38d0*/  HADD2.F32 R7, -RZ, R164.H0_H0 ;  /* 0x200000a4ff077230 */ /* 0x002fe20000004100 */
[----:B------:R-:W-:Y:S01]  /*38e0*/  @!P2 CS2R R4, SRZ ;  /* 0x000000000004a805 */ /* 0x000fe2000001ff00 */
[----:B------:R-:W-:Y:S02]  /*38f0*/  HADD2.F32 R141, -RZ, R86.H0_H0 ;  /* 0x20000056ff8d7230 */ /* 0x000fe40000004100 */
[----:B------:R-:W-:-:S03]  /*3900*/  HADD2.F32 R124, -RZ, R89.H0_H0 ;  /* 0x20000059ff7c7230 */ /* 0x000fc60000004100 */
[----:B------:R-:W-:Y:S01]  /*3910*/  SHF.R.U64 R86, R4, 0x10, R5 ;  /* 0x0000001004567819 */ /* 0x000fe20000001205 */
        /* <DEDUP_REMOVED lines=24> */
[----:B--2---:R-:W-:-:S05]  /*3aa0*/  HADD2.F32 R9, -RZ, R163.H0_H0 ;  /* 0x200000a3ff097230 */ /* 0x004fca0000004100 */
        /* <DEDUP_REMOVED lines=27> */
[----:B----4-:R-:W-:Y:S02]  /*3c60*/  HADD2.F32 R9, -RZ, R111.H0_H0 ;  /* 0x2000006fff097230 */ /* 0x010fe40000004100 */
[----:B0-----:R-:W-:-:S03]  /*3c70*/  HADD2.F32 R8, -RZ, R108.H0_H0 ;  /* 0x2000006cff087230 */ /* 0x001fc60000004100 */
[----:B------:R0:W-:Y:S01]  /*3c80*/  STL [R1+0x88], R9 ;  /* 0x0000880901007387 */ /* 0x0001e20000100800 */
[----:B---3--:R-:W-:-:S03]  /*3c90*/  HADD2.F32 R7, -RZ, R121.H0_H0 ;  /* 0x20000079ff077230 */ /* 0x008fc60000004100 */
        /* <DEDUP_REMOVED lines=28> */
[----:B------:R-:W-:Y:S01]  /*3e60*/  STL [R1+0x14], R9 ;  /* 0x0000140901007387 */ /* 0x000fe20000100800 */
[----:B--2---:R-:W-:-:S03]  /*3e70*/  HADD2.F32 R7, -RZ, R92.H0_H0 ;  /* 0x2000005cff077230 */ /* 0x004fc60000004100 */
[----:B------:R-:W-:Y:S04]  /*3e80*/  STL [R1+0x8], R8 ;  /* 0x0000080801007387 */ /* 0x000fe80000100800 */
[----:B------:R-:W-:Y:S04]  /*3e90*/  STL [R1+0x4], R7 ;  /* 0x0000040701007387 */ /* 0x000fe80000100800 */
[----:B------:R-:W-:Y:S04]  /*3ea0*/  STL [R1+0x318], R89 ;  /* 0x0003185901007387 */ /* 0x000fe80000100800 */
[----:B------:R-:W-:Y:S04]  /*3eb0*/  STL [R1+0x310], R87 ;  /* 0x0003105701007387 */ /* 0x000fe80000100800 */
[----:B------:R-:W-:Y:S04]  /*3ec0*/  STL [R1+0x314], R86 ;  /* 0x0003145601007387 */ /* 0x000fe80000100800 */
[----:B------:R0:W-:Y:S04]  /*3ed0*/  STL [R1+0x30c], R82 ;  /* 0x00030c5201007387 */ /* 0x0001e80000100800 */
[----:B------:R-:W-:Y:S01]  /*3ee0*/  STL [R1+0x308], R84 ;  /* 0x0003085401007387 */ /* 0x000fe20000100800 */
[----:B0-----:R-:W-:-:S03]  /*3ef0*/  HADD2.F32 R82, -RZ, R80.H0_H0 ;  /* 0x20000050ff527230 */ /* 0x001fc60000004100 */
[----:B------:R-:W-:Y:S01]  /*3f00*/  STL [R1+0x300], R83 ;  /* 0x0003005301007387 */ /* 0x000fe20000100800 */
[----:B------:R-:W-:Y:S02]  /*3f10*/  HADD2.F32 R80, -RZ, R79.H0_H0 ;  /* 0x2000004fff507230 */ /* 0x000fe40000004100 */
[----:B------:R-:W-:Y:S01]  /*3f20*/  HADD2.F32 R79, -RZ, R81.H0_H0 ;  /* 0x20000051ff4f7230 */ /* 0x000fe20000004100 */
        /* <DEDUP_REMOVED lines=108> */
[----:B0-----:R-:W-:-:S02]  /*45f0*/  HADD2.F32 R18, -RZ, R16.H0_H0 ;  /* 0x20000010ff127230 */ /* 0x001fc40000004100 */
[----:B------:R-:W-:Y:S02]  /*4600*/  HADD2.F32 R16, -RZ, R14.H0_H0 ;  /* 0x2000000eff107230 */ /* 0x000fe40000004100 */
[----:B------:R-:W-:Y:S01]  /*4610*/  HADD2.F32 R14, -RZ, R17.H0_H0 ;  /* 0x20000011ff0e7230 */ /* 0x000fe20000004100 */
[----:B------:R-:W-:Y:S04]  /*4620*/  STL [R1+0x17c], R19 ;  /* 0x00017c1301007387 */ /* 0x000fe80000100800 */
[----:B------:R-:W-:Y:S04]  /*4630*/  STL [R1+0x188], R18 ;  /* 0x0001881201007387 */ /* 0x000fe80000100800 */
[----:B------:R-:W-:Y:S04]  /*4640*/  STL [R1+0x178], R16 ;  /* 0x0001781001007387 */ /* 0x000fe80000100800 */
[----:B------:R0:W-:Y:S04]  /*4650*/  STL [R1+0x15c], R14 ;  /* 0x00015c0e01007387 */ /* 0x0001e80000100800 */
[----:B------:R1:W-:Y:S01]  /*4660*/  STL [R1+0x16c], R15 ;  /* 0x00016c0f01007387 */ /* 0x0003e20000100800 */
[----:B0-----:R-:W-:-:S02]  /*4670*/  HADD2.F32 R14, -RZ, R90.H0_H0 ;  /* 0x2000005aff0e7230 */ /* 0x001fc40000004100 */
[----:B-1----:R-:W-:Y:S02]  /*4680*/  HADD2.F32 R15, -RZ, R13.H0_H0 ;  /* 0x2000000dff0f7230 */ /* 0x002fe40000004100 */
[----:B------:R-:W-:-:S03]  /*4690*/  HADD2.F32 R13, -RZ, R93.H0_H0 ;  /* 0x2000005dff0d7230 */ /* 0x000fc60000004100 */
[----:B------:R0:W-:Y:S04]  /*46a0*/  STL [R1+0x168], R15 ;  /* 0x0001680f01007387 */ /* 0x0001e80000100800 */
[----:B------:R1:W-:Y:S04]  /*46b0*/  STL [R1+0x158], R14 ;  /* 0x0001580e01007387 */ /* 0x0003e80000100800 */
[----:B------:R2:W-:Y:S01]  /*46c0*/  STL [R1+0x14c], R13 ;  /* 0x00014c0d01007387 */ /* 0x0005e20000100800 */
[----:B0-----:R-:W-:Y:S02]  /*46d0*/  HADD2.F32 R15, -RZ, R105.H0_H0 ;  /* 0x20000069ff0f7230 */ /* 0x001fe40000004100 */
[----:B-1----:R-:W-:-:S02]  /*46e0*/  HADD2.F32 R14, -RZ, R101.H0_H0 ;  /* 0x20000065ff0e7230 */ /* 0x002fc40000004100 */
[----:B--2---:R-:W-:Y:S01]  /*46f0*/  HADD2.F32 R13, -RZ, R109.H0_H0 ;  /* 0x2000006dff0d7230 */ /* 0x004fe20000004100 */
[----:B------:R0:W-:Y:S04]  /*4700*/  STL [R1+0x13c], R15 ;  /* 0x00013c0f01007387 */ /* 0x0001e80000100800 */
[----:B------:R0:W-:Y:S04]  /*4710*/  STL [R1+0x138], R13 ;  /* 0x0001380d01007387 */ /* 0x0001e80000100800 */
[----:B------:R0:W-:Y:S01]  /*4720*/  STL [R1+0x148], R14 ;  /* 0x0001480e01007387 */ /* 0x0001e20000100800 */
[----:B------:R-:W-:Y:S01]  /*4730*/  @!P1 CS2R R152, SRZ ;  /* 0x0000000000989805 */ /* 0x000fe2000001ff00 */
[----:B------:R-:W-:Y:S01]  /*4740*/  @!P2 CS2R R126, SRZ ;  /* 0x00000000007ea805 */ /* 0x000fe2000001ff00 */
[----:B------:R-:W-:Y:S01]  /*4750*/  @!P1 CS2R R2, SRZ ;  /* 0x0000000000029805 */ /* 0x000fe2000001ff00 */
[----:B------:R-:W-:-:S03]  /*4760*/  SHF.R.U32.HI R150, RZ, 0x10, R91 ;  /* 0x00000010ff967819 */ /* 0x000fc6000001165b */
[----:B------:R-:W-:Y:S01]  /*4770*/  SHF.R.U64 R155, R152, 0x10, R153 ;  /* 0x00000010989b7819 */ /* 0x000fe20000001299 */
[----:B------:R-:W-:Y:S01]  /*4780*/  HADD2.F32 R157, -RZ, R152.H0_H0 ;  /* 0x20000098ff9d7230 */ /* 0x000fe20000004100 */
[--C-:B------:R-:W-:Y:S01]  /*4790*/  SHF.R.U64 R123, R126, 0x10, R127.reuse ;  /* 0x000000107e7b7819 */ /* 0x100fe2000000127f */
[----:B------:R-:W-:Y:S01]  /*47a0*/  HADD2.F32 R152, -RZ, R91.H0_H0 ;  /* 0x2000005bff987230 */ /* 0x000fe20000004100 */
[----:B------:R-:W-:Y:S01]  /*47b0*/  SHF.R.U32.HI R91, RZ, 0x10, R127 ;  /* 0x00000010ff5b7819 */ /* 0x000fe2000001167f */
[----:B------:R-:W-:Y:S01]  /*47c0*/  HADD2.F32 R0, -RZ, R127.H0_H0 ;  /* 0x2000007fff007230 */ /* 0x000fe20000004100 */
[----:B------:R-:W-:Y:S02]  /*47d0*/  SHF.R.U32.HI R158, RZ, 0x10, R165 ;  /* 0x00000010ff9e7819 */ /* 0x000fe400000116a5 */
[----:B------:R-:W-:Y:S02]  /*47e0*/  SHF.R.U32.HI R151, RZ, 0x10, R153 ;  /* 0x00000010ff977819 */ /* 0x000fe40000011699 */
[----:B------:R-:W-:-:S02]  /*47f0*/  SHF.R.U32.HI R143, RZ, 0x10, R145 ;  /* 0x00000010ff8f7819 */ /* 0x000fc40000011691 */
[----:B------:R-:W-:Y:S02]  /*4800*/  SHF.R.U32.HI R132, RZ, 0x10, R135 ;  /* 0x00000010ff847819 */ /* 0x000fe40000011687 */
[--C-:B------:R-:W-:Y:S02]  /*4810*/  SHF.R.U64 R97, R2, 0x10, R3.reuse ;  /* 0x0000001002617819 */ /* 0x100fe40000001203 */
[----:B------:R-:W-:Y:S02]  /*4820*/  SHF.R.U32.HI R127, RZ, 0x10, R3 ;  /* 0x00000010ff7f7819 */ /* 0x000fe40000011603 */
[----:B------:R-:W-:Y:S01]  /*4830*/  SHF.R.U32.HI R113, RZ, 0x10, R5 ;  /* 0x00000010ff717819 */ /* 0x000fe20000011605 */
        /* <DEDUP_REMOVED lines=29> */
[----:B0-----:R-:W-:Y:S02]  /*4a10*/  HADD2.F32 R12, -RZ, R113.H0_H0 ;  /* 0x20000071ff0c7230 */ /* 0x001fe40000004100 */
.L_x_52114:
[----:B------:R-:W0:Y:S01]  /*4a20*/  S2R R128, SR_TID.X ;  /* 0x0000000000807919 */ /* 0x000e220000002100 */
[----:B------:R-:W-:Y:S01]  /*4a30*/  ISETP.NE.U32.AND P1, PT, RZ, c[0x0][0x178], PT ;  /* 0x00005e00ff007a0c */ /* 0x000fe20003f25070 */
[----:B------:R-:W-:Y:S01]  /*4a40*/  IMAD R13, R6, c[0x0][0x168], RZ ;  /* 0x00005a00060d7a24 */ /* 0x000fe200078e02ff */
[----:B------:R-:W-:Y:S02]  /*4a50*/  ISETP.NE.U32.AND P2, PT, RZ, c[0x0][0x180], PT ;  /* 0x00006000ff007a0c */ /* 0x000fe40003f45070 */
[----:B------:R-:W-:Y:S02]  /*4a60*/  ISETP.NE.AND.EX P1, PT, RZ, c[0x0][0x17c], PT, P1 ;  /* 0x00005f00ff007a0c */ /* 0x000fe40003f25310 */
[----:B------:R-:W-:-:S02]  /*4a70*/  SHF.R.S32.HI R14, RZ, 0x1f, R13 ;  /* 0x0000001fff0e7819 */ /* 0x000fc4000001140d */
[----:B------:R-:W-:Y:S02]  /*4a80*/  ISETP.NE.AND.EX P2, PT, RZ, c[0x0][0x184], PT, P2 ;  /* 0x00006100ff007a0c */ /* 0x000fe40003f45320 */
[----:B------:R-:W-:Y:S02]  /*4a90*/  LEA.HI R14, R14, R13, RZ, 0x2 ;  /* 0x0000000d0e0e7211 */ /* 0x000fe400078f10ff */
[----:B0-----:R-:W-:-:S04]  /*4aa0*/  LOP3.LUT R128, R128, 0x1f, RZ, 0xc0, !PT ;  /* 0x0000001f80807812 */ /* 0x001fc800078ec0ff */
[----:B------:R-:W-:-:S04]  /*4ab0*/  LEA.HI.SX32 R139, R14, R128, 0x1e ;  /* 0x000000800e8b7211 */ /* 0x000fc800078ff2ff */
[----:B------:R-:W-:-:S04]  /*4ac0*/  @P1 LEA R14, P3, R139, c[0x0][0x178], 0x4 ;  /* 0x00005e008b0e1a11 */ /* 0x000fc800078620ff */
[----:B------:R-:W-:Y:S02]  /*4ad0*/  @P1 LEA.HI.X R15, R139, c[0x0][0x17c], RZ, 0x4, P3 ;  /* 0x00005f008b0f1a11 */ /* 0x000fe400018f24ff */
[----:B------:R-:W-:-:S03]  /*4ae0*/  MOV R120, 0x10 ;  /* 0x0000001000787802 */ /* 0x000fc60000000f00 */
[----:B------:R0:W5:Y:S02]  /*4af0*/  @P1 LDG.E.128 R20, [R14.64] ;  /* 0x000000040e141981 */ /* 0x000164000c1e1d00 */
[----:B------:R-:W-:-:S06]  /*4b00*/  IMAD.WIDE.U32 R108, R139, R120, c[0x0][0x170] ;  /* 0x00005c008b6c7625 */ /* 0x000fcc00078e0078 */
[----:B------:R-:W5:Y:S01]  /*4b10*/  LDG.E.128 R108, [R108.64] ;  /* 0x000000046c6c7981 */ /* 0x000f62000c1e1d00 */
[----:B0-----:R-:W-:-:S04]  /*4b20*/  @P2 LEA R14, P3, R139, c[0x0][0x180], 0x4 ;  /* 0x000060008b0e2a11 */ /* 0x001fc800078620ff */
[----:B------:R-:W-:-:S05]  /*4b30*/  @P2 LEA.HI.X R15, R139, c[0x0][0x184], RZ, 0x4, P3 ;  /* 0x000061008b0f2a11 */ /* 0x000fca00018f24ff */
[----:B------:R0:W5:Y:S01]  /*4b40*/  @P2 LDG.E.128 R24, [R14.64] ;  /* 0x000000040e182981 */ /* 0x000162000c1e1d00 */
[----:B------:R-:W-:-:S04]  /*4b50*/  ISETP.NE.U32.AND P3, PT, RZ, c[0x0][0x178], PT ;  /* 0x00005e00ff007a0c */ /* 0x000fc80003f65070 */
[----:B------:R-:W-:-:S13]  /*4b60*/  ISETP.NE.AND.EX P3, PT, RZ, c[0x0][0x17c], PT, P3 ;  /* 0x00005f00ff007a0c */ /* 0x000fda0003f65330 */
[----:B------:R-:W-:Y:S05]  /*4b70*/  @P3 BRA `(.L_x_51791) ;  /* 0x0000007000003947 */ /* 0x000fea0003800000 */
[----:B0-----:R-:W-:-:S04]  /*4b80*/  ISETP.NE.U32.AND P4, PT, RZ, c[0x0][0x180], PT ;  /* 0x00006000ff007a0c */ /* 0x001fc80003f85070 */
[----:B------:R-:W-:-:S13]  /*4b90*/  ISETP.NE.AND.EX P4, PT, RZ, c[0x0][0x184], PT, P4 ;  /* 0x00006100ff007a0c */ /* 0x000fda0003f85340 */
[----:B------:R-:W-:Y:S05]  /*4ba0*/  @P4 BRA `(.L_x_51792) ;  /* 0x0000002000004947 */ /* 0x000fea0003800000 */
[----:B------:R-:W-:Y:S05]  /*4bb0*/  @P0 BRA `(.L_x_51793) ;  /* 0x0000005000000947 */ /* 0x000fea0003800000 */
[----:B------:R-:W-:Y:S05]  /*4bc0*/  BRA `(.L_x_51794) ;  /* 0x0000005000007947 */ /* 0x000fea0003800000 */
.L_x_51792:
[----:B-----5:R-:W-:Y:S01]  /*4bd0*/  FADD.FTZ R108, R24, R108 ;  /* 0x0000006c186c7221 */ /* 0x020fe20000010000 */
[----:B------:R-:W-:Y:S05]  /*4be0*/  BRA `(.L_x_51793) ;  /* 0x0000002000007947 */ /* 0x000fea0003800000 */
.L_x_51791:
[----:B0----5:R-:W-:-:S04]  /*4bf0*/  FADD.FTZ R108, R20, R108 ;  /* 0x0000006c146c7221 */ /* 0x021fc80000010000 */
[----:B------:R-:W-:-:S05]  /*4c00*/  @P2 FADD.FTZ R108, R24, R108 ;  /* 0x0000006c186c2221 */ /* 0x000fca0000010000 */
.L_x_51793:
[----:B-----5:R-:W-:Y:S02]  /*4c10*/  MOV R28, R108 ;  /* 0x0000006c001c7202 */ /* 0x020fe40000000f00 */
.L_x_51794:
[----:B------:R-:W-:Y:S05]  /*4c20*/  @P3 BRA `(.L_x_51795) ;  /* 0x0000007000003947 */ /* 0x000fea0003800000 */
[----:B------:R-:W-:-:S04]  /*4c30*/  ISETP.NE.U32.AND P4, PT, RZ, c[0x0][0x180], PT ;  /* 0x00006000ff007a0c */ /* 0x000fc80003f85070 */
[----:B------:R-:W-:-:S13]  /*4c40*/  ISETP.NE.AND.EX P4, PT, RZ, c[0x0][0x184], PT, P4 ;  /* 0x00006100ff007a0c */ /* 0x000fda0003f85340 */
[----:B------:R-:W-:Y:S05]  /*4c50*/  @P4 BRA `(.L_x_51796) ;  /* 0x0000002000004947 */ /* 0x000fea0003800000 */
[----:B------:R-:W-:Y:S05]  /*4c60*/  @P0 BRA `(.L_x_51797) ;  /* 0x0000005000000947 */ /* 0x000fea0003800000 */
[----:B------:R-:W-:Y:S05]  /*4c70*/  BRA `(.L_x_51798) ;  /* 0x0000005000007947 */ /* 0x000fea0003800000 */
.L_x_51796:
[----:B-----5:R-:W-:Y:S01]  /*4c80*/  FADD.FTZ R109, R25, R109 ;  /* 0x0000006d196d7221 */ /* 0x020fe20000010000 */
[----:B------:R-:W-:Y:S05]  /*4c90*/  BRA `(.L_x_51797) ;  /* 0x0000002000007947 */ /* 0x000fea0003800000 */
.L_x_51795:
[----:B-----5:R-:W-:-:S04]  /*4ca0*/  FADD.FTZ R109, R21, R109 ;  /* 0x0000006d156d7221 */ /* 0x020fc80000010000 */
[----:B------:R-:W-:-:S05]  /*4cb0*/  @P2 FADD.FTZ R109, R25, R109 ;  /* 0x0000006d196d2221 */ /* 0x000fca0000010000 */
.L_x_51797:
[----:B-----5:R-:W-:Y:S02]  /*4cc0*/  MOV R29, R109 ;  /* 0x0000006d001d7202 */ /* 0x020fe40000000f00 */
.L_x_51798:
[----:B------:R-:W-:Y:S05]  /*4cd0*/  @P3 BRA `(.L_x_51799) ;  /* 0x0000007000003947 */ /* 0x000fea0003800000 */
[----:B------:R-:W-:-:S04]  /*4ce0*/  ISETP.NE.U32.AND P4, PT, RZ, c[0x0][0x180], PT ;  /* 0x00006000ff007a0c */ /* 0x000fc80003f85070 */
[----:B------:R-:W-:-:S13]  /*4cf0*/  ISETP.NE.AND.EX P4, PT, RZ, c[0x0][0x184], PT, P4 ;  /* 0x00006100ff007a0c */ /* 0x000fda0003f85340 */
[----:B------:R-:W-:Y:S05]  /*4d00*/  @P4 BRA `(.L_x_51800) ;  /* 0x0000002000004947 */ /* 0x000fea0003800000 */
[----:B------:R-:W-:Y:S05]  /*4d10*/  @P0 BRA `(.L_x_51801) ;  /* 0x0000005000000947 */ /* 0x000fea0003800000 */
[----:B------:R-:W-:Y:S05]  /*4d20*/  BRA `(.L_x_51802) ;  /* 0x0000005000007947 */ /* 0x000fea0003800000 */
.L_x_51800:
[----:B-----5:R-:W-:Y:S01]  /*4d30*/  FADD.FTZ R110, R26, R110 ;  /* 0x0000006e1a6e7221 */ /* 0x020fe20000010000 */
[----:B------:R-:W-:Y:S05]  /*4d40*/  BRA `(.L_x_51801) ;  /* 0x0000002000007947 */ /* 0x000fea0003800000 */
.L_x_51799:
[----:B-----5:R-:W-:-:S04]  /*4d50*/  FADD.FTZ R110, R22, R110 ;  /* 0x0000006e166e7221 */ /* 0x020fc80000010000 */
[----:B------:R-:W-:-:S05]  /*4d60*/  @P2 FADD.FTZ R110, R26, R110 ;  /* 0x0000006e1a6e2221 */ /* 0x000fca0000010000 */
.L_x_51801:
[----:B-----5:R-:W-:Y:S02]  /*4d70*/  MOV R30, R110 ;  /* 0x0000006e001e7202 */ /* 0x020fe40000000f00 */
.L_x_51802:
[----:B------:R-:W-:Y:S05]  /*4d80*/  @P3 BRA `(.L_x_51803) ;  /* 0x0000007000003947 */ /* 0x000fea0003800000 */
[----:B------:R-:W-:-:S04]  /*4d90*/  ISETP.NE.U32.AND P4, PT, RZ, c[0x0][0x180], PT ;  /* 0x00006000ff007a0c */ /* 0x000fc80003f85070 */
[----:B------:R-:W-:-:S13]  /*4da0*/  ISETP.NE.AND.EX P4, PT, RZ, c[0x0][0x184], PT, P4 ;  /* 0x00006100ff007a0c */ /* 0x000fda0003f85340 */
[----:B------:R-:W-:Y:S05]  /*4db0*/  @P4 BRA `(.L_x_51804) ;  /* 0x0000002000004947 */ /* 0x000fea0003800000 */
[----:B------:R-:W-:Y:S05]  /*4dc0*/  @P0 BRA `(.L_x_51805) ;  /* 0x0000005000000947 */ /* 0x000fea0003800000 */
[----:B------:R-:W-:Y:S05]  /*4dd0*/  BRA `(.L_x_51806) ;  /* 0x0000005000007947 */ /* 0x000fea0003800000 */
.L_x_51804:
[----:B-----5:R-:W-:Y:S01]  /*4de0*/  FADD.FTZ R111, R27, R111 ;  /* 0x0000006f1b6f7221 */ /* 0x020fe20000010000 */
[----:B------:R-:W-:Y:S05]  /*4df0*/  BRA `(.L_x_51805) ;  /* 0x0000002000007947 */ /* 0x000fea0003800000 */
.L_x_51803:
[----:B-----5:R-:W-:-:S04]  /*4e00*/  FADD.FTZ R111, R23, R111 ;  /* 0x0000006f176f7221 */ /* 0x020fc80000010000 */
[----:B------:R-:W-:-:S05]  /*4e10*/  @P2 FADD.FTZ R111, R27, R111 ;  /* 0x0000006f1b6f2221 */ /* 0x000fca0000010000 */
.L_x_51805:
[----:B-----5:R-:W-:Y:S02]  /*4e20*/  MOV R31, R111 ;  /* 0x0000006f001f7202 */ /* 0x020fe40000000f00 */
.L_x_51806:
[C---:B------:R-:W-:Y:S02]  /*4e30*/  @P0 LEA R14, P4, R139.reuse, c[0x0][0x188], 0x4 ;  /* 0x000062008b0e0a11 */ /* 0x040fe400078820ff */
[C---:B------:R-:W-:Y:S02]  /*4e40*/  IADD3 R133, R139.reuse, 0x20, RZ ;  /* 0x000000208b857810 */ /* 0x040fe40007ffe0ff */
[----:B------:R-:W-:-:S05]  /*4e50*/  @P0 LEA.HI.X R15, R139, c[0x0][0x18c], RZ, 0x4, P4 ;  /* 0x000063008b0f0a11 */ /* 0x000fca00020f24ff */
[----:B------:R0:W-:Y:S01]  /*4e60*/  @P0 STG.E.128 [R14.64], R28 ;  /* 0x0000001c0e000986 */ /* 0x0001e2000c101d04 */
[----:B------:R-:W-:-:S06]  /*4e70*/  IMAD.WIDE.U32 R104, R133, R120, c[0x0][0x170] ;  /* 0x00005c0085687625 */ /* 0x000fcc00078e0078 */
[----:B------:R-:W5:Y:S01]  /*4e80*/  LDG.E.128 R104, [R104.64] ;  /* 0x0000000468687981 */ /* 0x000f62000c1e1d00 */
[----:B0-----:R-:W-:-:S05]  /*4e90*/  @P1 IMAD.WIDE.U32 R14, R133, R120, c[0x0][0x178] ;  /* 0x00005e00850e1625 */ /* 0x001fca00078e0078 */
[----:B-----5:R0:W5:Y:S02]  /*4ea0*/  @P1 LDG.E.128 R20, [R14.64] ;  /* 0x000000040e141981 */ /* 0x020164000c1e1d00 */
[----:B0-----:R-:W-:-:S05]  /*4eb0*/  @P2 IMAD.WIDE.U32 R14, R133, R120, c[0x0][0x180] ;  /* 0x00006000850e2625 */ /* 0x001fca00078e0078 */
[----:B------:R0:W5:Y:S01]  /*4ec0*/  @P2 LDG.E.128 R24, [R14.64] ;  /* 0x000000040e182981 */ /* 0x000162000c1e1d00 */
[----:B------:R-:W-:Y:S05]  /*4ed0*/  @P3 BRA `(.L_x_51807) ;  /* 0x0000007000003947 */ /* 0x000fea0003800000 */
[----:B------:R-:W-:-:S04]  /*4ee0*/  ISETP.NE.U32.AND P4, PT, RZ, c[0x0][0x180], PT ;  /* 0x00006000ff007a0c */ /* 0x000fc80003f85070 */
[----:B------:R-:W-:-:S13]  /*4ef0*/  ISETP.NE.AND.EX P4, PT, RZ, c[0x0][0x184], PT, P4 ;  /* 0x00006100ff007a0c */ /* 0x000fda0003f85340 */
[----:B------:R-:W-:Y:S05]  /*4f00*/  @P4 BRA `(.L_x_51808) ;  /* 0x0000002000004947 */ /* 0x000fea0003800000 */
[----:B------:R-:W-:Y:S05]  /*4f10*/  @P0 BRA `(.L_x_51809) ;  /* 0x0000005000000947 */ /* 0x000fea0003800000 */
[----:B------:R-:W-:Y:S05]  /*4f20*/  BRA `(.L_x_51810) ;  /* 0x0000005000007947 */ /* 0x000fea0003800000 */
.L_x_51808:
[----:B-----5:R-:W-:Y:S01]  /*4f30*/  FADD.FTZ R104, R24, R104 ;  /* 0x0000006818687221 */ /* 0x020fe20000010000 */
[----:B------:R-:W-:Y:S05]  /*4f40*/  BRA `(.L_x_51809) ;  /* 0x0000002000007947 */ /* 0x000fea0003800000 */
.L_x_51807:
[----:B-----5:R-:W-:-:S04]  /*4f50*/  FADD.FTZ R104, R20, R104 ;  /* 0x0000006814687221 */ /* 0x020fc80000010000 */
[----:B------:R-:W-:-:S05]  /*4f60*/  @P2 FADD.FTZ R104, R24, R104 ;  /* 0x0000006818682221 */ /* 0x000fca0000010000 */
.L_x_51809:
[----:B------:R-:W-:Y:S02]  /*4f70*/  MOV R28, R104 ;  /* 0x00000068001c7202 */ /* 0x000fe40000000f00 */
.L_x_51810:
[----:B------:R-:W-:Y:S05]  /*4f80*/  @P3 BRA `(.L_x_51811) ;  /* 0x0000007000003947 */ /* 0x000fea0003800000 */
[----:B------:R-:W-:-:S04]  /*4f90*/  ISETP.NE.U32.AND P4, PT, RZ, c[0x0][0x180], PT ;  /* 0x00006000ff007a0c */ /* 0x000fc80003f85070 */
[----:B------:R-:W-:-:S13]  /*4fa0*/  ISETP.NE.AND.EX P4, PT, RZ, c[0x0][0x184], PT, P4 ;  /* 0x00006100ff007a0c */ /* 0x000fda0003f85340 */
[----:B------:R-:W-:Y:S05]  /*4fb0*/  @P4 BRA `(.L_x_51812) ;  /* 0x0000002000004947 */ /* 0x000fea0003800000 */
[----:B------:R-:W-:Y:S05]  /*4fc0*/  @P0 BRA `(.L_x_51813) ;  /* 0x0000005000000947 */ /* 0x000fea0003800000 */
[----:B------:R-:W-:Y:S05]  /*4fd0*/  BRA `(.L_x_51814) ;  /* 0x0000005000007947 */ /* 0x000fea0003800000 */
.L_x_51812:
[----:B-----5:R-:W-:Y:S01]  /*4fe0*/  FADD.FTZ R105, R25, R105 ;  /* 0x0000006919697221 */ /* 0x020fe20000010000 */
[----:B------:R-:W-:Y:S05]  /*4ff0*/  BRA `(.L_x_51813) ;  /* 0x0000002000007947 */ /* 0x000fea0003800000 */
.L_x_51811:
[----:B-----5:R-:W-:-:S04]  /*5000*/  FADD.FTZ R105, R21, R105 ;  /* 0x0000006915697221 */ /* 0x020fc80000010000 */
[----:B------:R-:W-:-:S05]  /*5010*/  @P2 FADD.FTZ R105, R25, R105 ;  /* 0x0000006919692221 */ /* 0x000fca0000010000 */
.L_x_51813:
[----:B------:R-:W-:Y:S02]  /*5020*/  MOV R29, R105 ;  /* 0x00000069001d7202 */ /* 0x000fe40000000f00 */
.L_x_51814:
[----:B------:R-:W-:Y:S05]  /*5030*/  @P3 BRA `(.L_x_51815) ;  /* 0x0000007000003947 */ /* 0x000fea0003800000 */
[----:B------:R-:W-:-:S04]  /*5040*/  ISETP.NE.U32.AND P4, PT, RZ, c[0x0][0x180], PT ;  /* 0x00006000ff007a0c */ /* 0x000fc80003f85070 */
[----:B------:R-:W-:-:S13]  /*5050*/  ISETP.NE.AND.EX P4, PT, RZ, c[0x0][0x184], PT, P4 ;  /* 0x00006100ff007a0c */ /* 0x000fda0003f85340 */
[----:B------:R-:W-:Y:S05]  /*5060*/  @P4 BRA `(.L_x_51816) ;  /* 0x0000002000004947 */ /* 0x000fea0003800000 */
[----:B------:R-:W-:Y:S05]  /*5070*/  @P0 BRA `(.L_x_51817) ;  /* 0x0000005000000947 */ /* 0x000fea0003800000 */
[----:B------:R-:W-:Y:S05]  /*5080*/  BRA `(.L_x_51818) ;  /* 0x0000005000007947 */ /* 0x000fea0003800000 */
.L_x_51816:
[----:B-----5:R-:W-:Y:S01]  /*5090*/  FADD.FTZ R106, R26, R106 ;  /* 0x0000006a1a6a7221 */ /* 0x020fe20000010000 */
[----:B------:R-:W-:Y:S05]  /*50a0*/  BRA `(.L_x_51817) ;  /* 0x0000002000007947 */ /* 0x000fea0003800000 */
.L_x_51815:
[----:B-----5:R-:W-:-:S04]  /*50b0*/  FADD.FTZ R106, R22, R106 ;  /* 0x0000006a166a7221 */ /* 0x020fc80000010000 */
[----:B------:R-:W-:-:S05]  /*50c0*/  @P2 FADD.FTZ R106, R26, R106 ;  /* 0x0000006a1a6a2221 */ /* 0x000fca0000010000 */
.L_x_51817:
[----:B------:R-:W-:Y:S02]  /*50d0*/  MOV R30, R106 ;  /* 0x0000006a001e7202 */ /* 0x000fe40000000f00 */
.L_x_51818:
[----:B------:R-:W-:Y:S05]  /*50e0*/  @P3 BRA `(.L_x_51819) ;  /* 0x0000007000003947 */ /* 0x000fea0003800000 */
[----:B------:R-:W-:-:S04]  /*50f0*/  ISETP.NE.U32.AND P4, PT, RZ, c[0x0][0x180], PT ;  /* 0x00006000ff007a0c */ /* 0x000fc80003f85070 */
[----:B------:R-:W-:-:S13]  /*5100*/  ISETP.NE.AND.EX P4, PT, RZ, c[0x0][0x184], PT, P4 ;  /* 0x00006100ff007a0c */ /* 0x000fda0003f85340 */
[----:B------:R-:W-:Y:S05]  /*5110*/  @P4 BRA `(.L_x_51820) ;  /* 0x0000002000004947 */ /* 0x000fea0003800000 */
[----:B------:R-:W-:Y:S05]  /*5120*/  @P0 BRA `(.L_x_51821) ;  /* 0x0000005000000947 */ /* 0x000fea0003800000 */
[----:B------:R-:W-:Y:S05]  /*5130*/  BRA `(.L_x_51822) ;  /* 0x0000005000007947 */ /* 0x000fea0003800000 */
.L_x_51820:
[----:B-----5:R-:W-:Y:S01]  /*5140*/  FADD.FTZ R107, R27, R107 ;  /* 0x0000006b1b6b7221 */ /* 0x020fe20000010000 */
[----:B------:R-:W-:Y:S05]  /*5150*/  BRA `(.L_x_51821) ;  /* 0x0000002000007947 */ /* 0x000fea0003800000 */
.L_x_51819:
[----:B-----5:R-:W-:-:S04]  /*5160*/  FADD.FTZ R107, R23, R107 ;  /* 0x0000006b176b7221 */ /* 0x020fc80000010000 */
[----:B------:R-:W-:-:S05]  /*5170*/  @P2 FADD.FTZ R107, R27, R107 ;  /* 0x0000006b1b6b2221 */ /* 0x000fca0000010000 */
.L_x_51821:
[----:B------:R-:W-:Y:S02]  /*5180*/  MOV R31, R107 ;  /* 0x0000006b001f7202 */ /* 0x000fe40000000f00 */
.L_x_51822:
[----:B0-----:R-:W-:Y:S01]  /*5190*/  @P0 IMAD.WIDE.U32 R14, R133, R120, c[0x0][0x188] ;  /* 0x00006200850e0625 */ /* 0x001fe200078e0078 */
[----:B------:R-:W-:-:S04]  /*51a0*/  IADD3 R131, R139, 0x40, RZ ;  /* 0x000000408b837810 */ /* 0x000fc80007ffe0ff */
        /* <DEDUP_REMOVED lines=13> */
.L_x_51824:
[----:B-----5:R-:W-:Y:S01]  /*5280*/  FADD.FTZ R100, R24, R100 ;  /* 0x0000006418647221 */ /* 0x020fe20000010000 */
[----:B------:R-:W-:Y:S05]  /*5290*/  BRA `(.L_x_51825) ;  /* 0x0000002000007947 */ /* 0x000fea0003800000 */
.L_x_51823:
[----:B-----5:R-:W-:-:S04]  /*52a0*/  FADD.FTZ R100, R20, R100 ;  /* 0x0000006414647221 */ /* 0x020fc80000010000 */
[----:B------:R-:W-:-:S05]  /*52b0*/  @P2 FADD.FTZ R100, R24, R100 ;  /* 0x0000006418642221 */ /* 0x000fca0000010000 */
.L_x_51825:
[----:B------:R-:W-:Y:S02]  /*52c0*/  MOV R28, R100 ;  /* 0x00000064001c7202 */ /* 0x000fe40000000f00 */
.L_x_51826:
[----:B------:R-:W-:Y:S05]  /*52d0*/  @P3 BRA `(.L_x_51827) ;  /* 0x0000007000003947 */ /* 0x000fea0003800000 */
[----:B------:R-:W-:-:S04]  /*52e0*/  ISETP.NE.U32.AND P4, PT, RZ, c[0x0][0x180], PT ;  /* 0x00006000ff007a0c */ /* 0x000fc80003f85070 */
[----:B------:R-:W-:-:S13]  /*52f0*/  ISETP.NE.AND.EX P4, PT, RZ, c[0x0][0x184], PT, P4 ;  /* 0x00006100ff007a0c */ /* 0x000fda0003f85340 */
[----:B------:R-:W-:Y:S05]  /*5300*/  @P4 BRA `(.L_x_51828) ;  /* 0x0000002000004947 */ /* 0x000fea0003800000 */
[----:B------:R-:W-:Y:S05]  /*5310*/  @P0 BRA `(.L_x_51829) ;  /* 0x0000005000000947 */ /* 0x000fea0003800000 */
[----:B------:R-:W-:Y:S05]  /*5320*/  BRA `(.L_x_51830) ;  /* 0x0000005000007947 */ /* 0x000fea0003800000 */
.L_x_51828:
[----:B-----5:R-:W-:Y:S01]  /*5330*/  FADD.FTZ R101, R25, R101 ;  /* 0x0000006519657221 */ /* 0x020fe20000010000 */
[----:B------:R-:W-:Y:S05]  /*5340*/  BRA `(.L_x_51829) ;  /* 0x0000002000007947 */ /* 0x000fea0003800000 */
.L_x_51827:
[----:B-----5:R-:W-:-:S04]  /*5350*/  FADD.FTZ R101, R21, R101 ;  /* 0x0000006515657221 */ /* 0x020fc80000010000 */
[----:B------:R-:W-:-:S05]  /*5360*/  @P2 FADD.FTZ R101, R25, R101 ;  /* 0x0000006519652221 */ /* 0x000fca0000010000 */
.L_x_51829:
[----:B------:R-:W-:Y:S02]  /*5370*/  MOV R29, R101 ;  /* 0x00000065001d7202 */ /* 0x000fe40000000f00 */
.L_x_51830:
[----:B------:R-:W-:Y:S05]  /*5380*/  @P3 BRA `(.L_x_51831) ;  /* 0x0000007000003947 */ /* 0x000fea0003800000 */
[----:B------:R-:W-:-:S04]  /*5390*/  ISETP.NE.U32.AND P4, PT, RZ, c[0x0][0x180], PT ;  /* 0x00006000ff007a0c */ /* 0x000fc80003f85070 */
[----:B------:R-:W-:-:S13]  /*53a0*/  ISETP.NE.AND.EX P4, PT, RZ, c[0x0][0x184], PT, P4 ;  /* 0x00006100ff007a0c */ /* 0x000fda0003f85340 */
[----:B------:R-:W-:Y:S05]  /*53b0*/  @P4 BRA `(.L_x_51832) ;  /* 0x0000002000004947 */ /* 0x000fea0003800000 */
[----:B------:R-:W-:Y:S05]  /*53c0*/  @P0 BRA `(.L_x_51833) ;  /* 0x0000005000000947 */ /* 0x000fea0003800000 */
[----:B------:R-:W-:Y:S05]  /*53d0*/  BRA `(.L_x_51834) ;  /* 0x0000005000007947 */ /* 0x000fea0003800000 */
.L_x_51832:
[----:B-----5:R-:W-:Y:S01]  /*53e0*/  FADD.FTZ R102, R26, R102 ;  /* 0x000000661a667221 */ /* 0x020fe20000010000 */
[----:B------:R-:W-:Y:S05]  /*53f0*/  BRA `(.L_x_51833) ;  /* 0x0000002000007947 */ /* 0x000fea0003800000 */
.L_x_51831:
[----:B-----5:R-:W-:-:S04]  /*5400*/  FADD.FTZ R102, R22, R102 ;  /* 0x0000006616667221 */ /* 0x020fc80000010000 */
[----:B------:R-:W-:-:S05]  /*5410*/  @P2 FADD.FTZ R102, R26, R102 ;  /* 0x000000661a662221 */ /* 0x000fca0000010000 */
.L_x_51833:
[----:B------:R-:W-:Y:S02]  /*5420*/  MOV R30, R102 ;  /* 0x00000066001e7202 */ /* 0x000fe40000000f00 */
.L_x_51834:
[----:B------:R-:W-:Y:S05]  /*5430*/  @P3 BRA `(.L_x_51835) ;  /* 0x0000007000003947 */ /* 0x000fea0003800000 */
[----:B------:R-:W-:-:S04]  /*5440*/  ISETP.NE.U32.AND P4, PT, RZ, c[0x0][0x180], PT ;  /* 0x00006000ff007a0c */ /* 0x000fc80003f85070 */
[----:B------:R-:W-:-:S13]  /*5450*/  ISETP.NE.AND.EX P4, PT, RZ, c[0x0][0x184], PT, P4 ;  /* 0x00006100ff007a0c */ /* 0x000fda0003f85340 */
[----:B------:R-:W-:Y:S05]  /*5460*/  @P4 BRA `(.L_x_51836) ;  /* 0x0000002000004947 */ /* 0x000fea0003800000 */
[----:B------:R-:W-:Y:S05]  /*5470*/  @P0 BRA `(.L_x_51837) ;  /* 0x0000005000000947 */ /* 0x000fea0003800000 */
[----:B------:R-:W-:Y:S05]  /*5480*/  BRA `(.L_x_51838) ;  /* 0x0000005000007947 */ /* 0x000fea0003800000 */
.L_x_51836:
[----:B-----5:R-:W-:Y:S01]  /*5490*/  FADD.FTZ R103, R27, R103 ;  /* 0x000000671b677221 */ /* 0x020fe20000010000 */
[----:B------:R-:W-:Y:S05]  /*54a0*/  BRA `(.L_x_51837) ;  /* 0x0000002000007947 */ /* 0x000fea0003800000 */
.L_x_51835:
[----:B-----5:R-:W-:-:S04]  /*54b0*/  FADD.FTZ R103, R23, R103 ;  /* 0x0000006717677221 */ /* 0x020fc80000010000 */
[----:B------:R-:W-:-:S05]  /*54c0*/  @P2 FADD.FTZ R103, R27, R103 ;  /* 0x000000671b672221 */ /* 0x000fca0000010000 */
.L_x_51837:
[----:B------:R-:W-:Y:S02]  /*54d0*/  MOV R31, R103 ;  /* 0x00000067001f7202 */ /* 0x000fe40000000f00 */
.L_x_51838:
        /* <DEDUP_REMOVED lines=15> */
.L_x_51840:
[----:B-----5:R-:W-:Y:S01]  /*55d0*/  FADD.FTZ R96, R24, R96 ;  /* 0x0000006018607221 */ /* 0x020fe20000010000 */
[----:B------:R-:W-:Y:S05]  /*55e0*/  BRA `(.L_x_51841) ;  /* 0x0000002000007947 */ /* 0x000fea0003800000 */
.L_x_51839:
[----:B-----5:R-:W-:-:S04]  /*55f0*/  FADD.FTZ R96, R20, R96 ;  /* 0x0000006014607221 */ /* 0x020fc80000010000 */
[----:B------:R-:W-:-:S05]  /*5600*/  @P2 FADD.FTZ R96, R24, R96 ;  /* 0x0000006018602221 */ /* 0x000fca0000010000 */
.L_x_51841:
[----:B------:R-:W-:Y:S02]  /*5610*/  MOV R28, R96 ;  /* 0x00000060001c7202 */ /* 0x000fe40000000f00 */
.L_x_51842:
[----:B------:R-:W-:Y:S05]  /*5620*/  @P3 BRA `(.L_x_51843) ;  /* 0x0000007000003947 */ /* 0x000fea0003800000 */
[----:B------:R-:W-:-:S04]  /*5630*/  ISETP.NE.U32.AND P4, PT, RZ, c[0x0][0x180], PT ;  /* 0x00006000ff007a0c */ /* 0x000fc80003f85070 */
[----:B------:R-:W-:-:S13]  /*5640*/  ISETP.NE.AND.EX P4, PT, RZ, c[0x0][0x184], PT, P4 ;  /* 0x00006100ff007a0c */ /* 0x000fda0003f85340 */
[----:B------:R-:W-:Y:S05]  /*5650*/  @P4 BRA `(.L_x_51844) ;  /* 0x0000002000004947 */ /* 0x000fea0003800000 */
[----:B------:R-:W-:Y:S05]  /*5660*/  @P0 BRA `(.L_x_51845) ;  /* 0x0000005000000947 */ /* 0x000fea0003800000 */
[----:B------:R-:W-:Y:S05]  /*5670*/  BRA `(.L_x_51846) ;  /* 0x0000005000007947 */ /* 0x000fea0003800000 */
.L_x_51844:
[----:B-----5:R-:W-:Y:S01]  /*5680*/  FADD.FTZ R97, R25, R97 ;  /* 0x0000006119617221 */ /* 0x020fe20000010000 */
[----:B------:R-:W-:Y:S05]  /*5690*/  BRA `(.L_x_51845) ;  /* 0x0000002000007947 */ /* 0x000fea0003800000 */
.L_x_51843:
[----:B-----5:R-:W-:-:S04]  /*56a0*/  FADD.FTZ R97, R21, R97 ;  /* 0x0000006115617221 */ /* 0x020fc80000010000 */
[----:B------:R-:W-:-:S05]  /*56b0*/  @P2 FADD.FTZ R97, R25, R97 ;  /* 0x0000006119612221 */ /* 0x000fca0000010000 */
.L_x_51845:
[----:B------:R-:W-:Y:S02]  /*56c0*/  MOV R29, R97 ;  /* 0x00000061001d7202 */ /* 0x000fe40000000f00 */
.L_x_51846:
[----:B------:R-:W-:Y:S05]  /*56d0*/  @P3 BRA `(.L_x_51847) ;  /* 0x0000007000003947 */ /* 0x000fea0003800000 */
[----:B------:R-:W-:-:S04]  /*56e0*/  ISETP.NE.U32.AND P4, PT, RZ, c[0x0][0x180], PT ;  /* 0x00006000ff007a0c */ /* 0x000fc80003f85070 */
[----:B------:R-:W-:-:S13]  /*56f0*/  ISETP.NE.AND.EX P4, PT, RZ, c[0x0][0x184], PT, P4 ;  /* 0x00006100ff007a0c */ /* 0x000fda0003f85340 */
[----:B------:R-:W-:Y:S05]  /*5700*/  @P4 BRA `(.L_x_51848) ;  /* 0x0000002000004947 */ /* 0x000fea0003800000 */
[----:B------:R-:W-:Y:S05]  /*5710*/  @P0 BRA `(.L_x_51849) ;  /* 0x0000005000000947 */ /* 0x000fea0003800000 */
[----:B------:R-:W-:Y:S05]  /*5720*/  BRA `(.L_x_51850) ;  /* 0x0000005000007947 */ /* 0x000fea0003800000 */
.L_x_51848:
[----:B-----5:R-:W-:Y:S01]  /*5730*/  FADD.FTZ R98, R26, R98 ;  /* 0x000000621a627221 */ /* 0x020fe20000010000 */
[----:B------:R-:W-:Y:S05]  /*5740*/  BRA `(.L_x_51849) ;  /* 0x0000002000007947 */ /* 0x000fea0003800000 */
.L_x_51847:
[----:B-----5:R-:W-:-:S04]  /*5750*/  FADD.FTZ R98, R22, R98 ;  /* 0x0000006216627221 */ /* 0x020fc80000010000 */
[----:B------:R-:W-:-:S05]  /*5760*/  @P2 FADD.FTZ R98, R26, R98 ;  /* 0x000000621a622221 */ /* 0x000fca0000010000 */
.L_x_51849:
[----:B------:R-:W-:Y:S02]  /*5770*/  MOV R30, R98 ;  /* 0x00000062001e7202 */ /* 0x000fe40000000f00 */
.L_x_51850:
[----:B------:R-:W-:Y:S05]  /*5780*/  @P3 BRA `(.L_x_51851) ;  /* 0x0000007000003947 */ /* 0x000fea0003800000 */
[----:B------:R-:W-:-:S04]  /*5790*/  ISETP.NE.U32.AND P4, PT, RZ, c[0x0][0x180], PT ;  /* 0x00006000ff007a0c */ /* 0x000fc80003f85070 */
[----:B------:R-:W-:-:S13]  /*57a0*/  ISETP.NE.AND.EX P4, PT, RZ, c[0x0][0x184], PT, P4 ;  /* 0x00006100ff007a0c */ /* 0x000fda0003f85340 */
[----:B------:R-:W-:Y:S05]  /*57b0*/  @P4 BRA `(.L_x_51852) ;  /* 0x0000002000004947 */ /* 0x000fea0003800000 */
[----:B------:R-:W-:Y:S05]  /*57c0*/  @P0 BRA `(.L_x_51853) ;  /* 0x0000005000000947 */ /* 0x000fea0003800000 */
[----:B------:R-:W-:Y:S05]  /*57d0*/  BRA `(.L_x_51854) ;  /* 0x0000005000007947 */ /* 0x000fea0003800000 */
.L_x_51852:
[----:B-----5:R-:W-:Y:S01]  /*57e0*/  FADD.FTZ R99, R27, R99 ;  /* 0x000000631b637221 */ /* 0x020fe20000010000 */
[----:B------:R-:W-:Y:S05]  /*57f0*/  BRA `(.L_x_51853) ;  /* 0x0000002000007947 */ /* 0x000fea0003800000 */
.L_x_51851:
[----:B-----5:R-:W-:-:S04]  /*5800*/  FADD.FTZ R99, R23, R99 ;  /* 0x0000006317637221 */ /* 0x020fc80000010000 */
[----:B------:R-:W-:-:S05]  /*5810*/  @P2 FADD.FTZ R99, R27, R99 ;  /* 0x000000631b632221 */ /* 0x000fca0000010000 */
.L_x_51853:
[----:B------:R-:W-:Y:S02]  /*5820*/  MOV R31, R99 ;  /* 0x00000063001f7202 */ /* 0x000fe40000000f00 */
.L_x_51854:
        /* <DEDUP_REMOVED lines=15> */
.L_x_51856:
[----:B-----5:R-:W-:Y:S01]  /*5920*/  FADD.FTZ R92, R24, R92 ;  /* 0x0000005c185c7221 */ /* 0x020fe20000010000 */
[----:B------:R-:W-:Y:S05]  /*5930*/  BRA `(.L_x_51857) ;  /* 0x0000002000007947 */ /* 0x000fea0003800000 */
.L_x_51855:
[----:B-----5:R-:W-:-:S04]  /*5940*/  FADD.FTZ R92, R20, R92 ;  /* 0x0000005c145c7221 */ /* 0x020fc80000010000 */
[----:B------:R-:W-:-:S05]  /*5950*/  @P2 FADD.FTZ R92, R24, R92 ;  /* 0x0000005c185c2221 */ /* 0x000fca0000010000 */
.L_x_51857:
[----:B------:R-:W-:Y:S02]  /*5960*/  MOV R28, R92 ;  /* 0x0000005c001c7202 */ /* 0x000fe40000000f00 */
.L_x_51858:
[----:B------:R-:W-:Y:S05]  /*5970*/  @P3 BRA `(.L_x_51859) ;  /* 0x0000007000003947 */ /* 0x000fea0003800000 */
[----:B------:R-:W-:-:S04]  /*5980*/  ISETP.NE.U32.AND P4, PT, RZ, c[0x0][0x180], PT ;  /* 0x00006000ff007a0c */ /* 0x000fc80003f85070 */
[----:B------:R-:W-:-:S13]  /*5990*/  ISETP.NE.AND.EX P4, PT, RZ, c[0x0][0x184], PT, P4 ;  /* 0x00006100ff007a0c */ /* 0x000fda0003f85340 */
[----:B------:R-:W-:Y:S05]  /*59a0*/  @P4 BRA `(.L_x_51860) ;  /* 0x0000002000004947 */ /* 0x000fea0003800000 */
[----:B------:R-:W-:Y:S05]  /*59b0*/  @P0 BRA `(.L_x_51861) ;  /* 0x0000005000000947 */ /* 0x000fea0003800000 */
[----:B------:R-:W-:Y:S05]  /*59c0*/  BRA `(.L_x_51862) ;  /* 0x0000005000007947 */ /* 0x000fea0003800000 */
.L_x_51860:
[----:B-----5:R-:W-:Y:S01]  /*59d0*/  FADD.FTZ R93, R25, R93 ;  /* 0x0000005d195d7221 */ /* 0x020fe20000010000 */
[----:B------:R-:W-:Y:S05]  /*59e0*/  BRA `(.L_x_51861) ;  /* 0x0000002000007947 */ /* 0x000fea0003800000 */
.L_x_51859:
[----:B-----5:R-:W-:-:S04]  /*59f0*/  FADD.FTZ R93, R21, R93 ;  /* 0x0000005d155d7221 */ /* 0x020fc80000010000 */
[----:B------:R-:W-:-:S05]  /*5a00*/  @P2 FADD.FTZ R93, R25, R93 ;  /* 0x0000005d195d2221 */ /* 0x000fca0000010000 */
.L_x_51861:
[----:B------:R-:W-:Y:S02]  /*5a10*/  MOV R29, R93 ;  /* 0x0000005d001d7202 */ /* 0x000fe40000000f00 */
.L_x_51862:
[----:B------:R-:W-:Y:S05]  /*5a20*/  @P3 BRA `(.L_x_51863) ;  /* 0x0000007000003947 */ /* 0x000fea0003800000 */
[----:B------:R-:W-:-:S04]  /*5a30*/  ISETP.NE.U32.AND P4, PT, RZ, c[0x0][0x180], PT ;  /* 0x00006000ff007a0c */ /* 0x000fc80003f85070 */
[----:B------:R-:W-:-:S13]  /*5a40*/  ISETP.NE.AND.EX P4, PT, RZ, c[0x0][0x184], PT, P4 ;  /* 0x00006100ff007a0c */ /* 0x000fda0003f85340 */
[----:B------:R-:W-:Y:S05]  /*5a50*/  @P4 BRA `(.L_x_51864) ;  /* 0x0000002000004947 */ /* 0x000fea0003800000 */
[----:B------:R-:W-:Y:S05]  /*5a60*/  @P0 BRA `(.L_x_51865) ;  /* 0x0000005000000947 */ /* 0x000fea0003800000 */
[----:B------:R-:W-:Y:S05]  /*5a70*/  BRA `(.L_x_51866) ;  /* 0x0000005000007947 */ /* 0x000fea0003800000 */
.L_x_51864:
[----:B-----5:R-:W-:Y:S01]  /*5a80*/  FADD.FTZ R94, R26, R94 ;  /* 0x0000005e1a5e7221 */ /* 0x020fe20000010000 */
[----:B------:R-:W-:Y:S05]  /*5a90*/  BRA `(.L_x_51865) ;  /* 0x0000002000007947 */ /* 0x000fea0003800000 */
.L_x_51863:
[----:B-----5:R-:W-:-:S04]  /*5aa0*/  FADD.FTZ R94, R22, R94 ;  /* 0x0000005e165e7221 */ /* 0x020fc80000010000 */
[----:B------:R-:W-:-:S05]  /*5ab0*/  @P2 FADD.FTZ R94, R26, R94 ;  /* 0x0000005e1a5e2221 */ /* 0x000fca0000010000 */
.L_x_51865:
[----:B------:R-:W-:Y:S02]  /*5ac0*/  MOV R30, R94 ;  /* 0x0000005e001e7202 */ /* 0x000fe40000000f00 */
.L_x_51866:
[----:B------:R-:W-:Y:S05]  /*5ad0*/  @P3 BRA `(.L_x_51867) ;  /* 0x0000007000003947 */ /* 0x000fea0003800000 */
[----:B------:R-:W-:-:S04]  /*5ae0*/  ISETP.NE.U32.AND P4, PT, RZ, c[0x0][0x180], PT ;  /* 0x00006000ff007a0c */ /* 0x000fc80003f85070 */
[----:B------:R-:W-:-:S13]  /*5af0*/  ISETP.NE.AND.EX P4, PT, RZ, c[0x0][0x184], PT, P4 ;  /* 0x00006100ff007a0c */ /* 0x000fda0003f85340 */
[----:B------:R-:W-:Y:S05]  /*5b00*/  @P4 BRA `(.L_x_51868) ;  /* 0x0000002000004947 */ /* 0x000fea0003800000 */
[----:B------:R-:W-:Y:S05]  /*5b10*/  @P0 BRA `(.L_x_51869) ;  /* 0x0000005000000947 */ /* 0x000fea0003800000 */
[----:B------:R-:W-:Y:S05]  /*5b20*/  BRA `(.L_x_51870) ;  /* 0x0000005000007947 */ /* 0x000fea0003800000 */
.L_x_51868:
[----:B-----5:R-:W-:Y:S01]  /*5b30*/  FADD.FTZ R95, R27, R95 ;  /* 0x0000005f1b5f7221 */ /* 0x020fe20000010000 */
[----:B------:R-:W-:Y:S05]  /*5b40*/  BRA `(.L_x_51869) ;  /* 0x0000002000007947 */ /* 0x000fea0003800000 */
.L_x_51867:
[----:B-----5:R-:W-:-:S04]  /*5b50*/  FADD.FTZ R95, R23, R95 ;  /* 0x0000005f175f7221 */ /* 0x020fc80000010000 */
[----:B------:R-:W-:-:S05]  /*5b60*/  @P2 FADD.FTZ R95, R27, R95 ;  /* 0x0000005f1b5f2221 */ /* 0x000fca0000010000 */
.L_x_51869:
[----:B------:R-:W-:Y:S02]  /*5b70*/  MOV R31, R95 ;  /* 0x0000005f001f7202 */ /* 0x000fe40000000f00 */
.L_x_51870:
        /* <DEDUP_REMOVED lines=15> */
.L_x_51872:
[----:B-----5:R-:W-:Y:S01]  /*5c70*/  FADD.FTZ R88, R24, R88 ;  /* 0x0000005818587221 */ /* 0x020fe20000010000 */
[----:B------:R-:W-:Y:S05]  /*5c80*/  BRA `(.L_x_51873) ;  /* 0x0000002000007947 */ /* 0x000fea0003800000 */
.L_x_51871:
[----:B-----5:R-:W-:-:S04]  /*5c90*/  FADD.FTZ R88, R20, R88 ;  /* 0x0000005814587221 */ /* 0x020fc80000010000 */
[----:B------:R-:W-:-:S05]  /*5ca0*/  @P2 FADD.FTZ R88, R24, R88 ;  /* 0x0000005818582221 */ /* 0x000fca0000010000 */
.L_x_51873:
[----:B------:R-:W-:Y:S02]  /*5cb0*/  MOV R28, R88 ;  /* 0x00000058001c7202 */ /* 0x000fe40000000f00 */
.L_x_51874:
[----:B------:R-:W-:Y:S05]  /*5cc0*/  @P3 BRA `(.L_x_51875) ;  /* 0x0000007000003947 */ /* 0x000fea0003800000 */
[----:B------:R-:W-:-:S04]  /*5cd0*/  ISETP.NE.U32.AND P4, PT, RZ, c[0x0][0x180], PT ;  /* 0x00006000ff007a0c */ /* 0x000fc80003f85070 */
[----:B------:R-:W-:-:S13]  /*5ce0*/  ISETP.NE.AND.EX P4, PT, RZ, c[0x0][0x184], PT, P4 ;  /* 0x00006100ff007a0c */ /* 0x000fda0003f85340 */
[----:B------:R-:W-:Y:S05]  /*5cf0*/  @P4 BRA `(.L_x_51876) ;  /* 0x0000002000004947 */ /* 0x000fea0003800000 */
[----:B------:R-:W-:Y:S05]  /*5d00*/  @P0 BRA `(.L_x_51877) ;  /* 0x0000005000000947 */ /* 0x000fea0003800000 */
[----:B------:R-:W-:Y:S05]  /*5d10*/  BRA `(.L_x_51878) ;  /* 0x0000005000007947 */ /* 0x000fea0003800000 */
.L_x_51876:
[----:B-----5:R-:W-:Y:S01]  /*5d20*/  FADD.FTZ R89, R25, R89 ;  /* 0x0000005919597221 */ /* 0x020fe20000010000 */
[----:B------:R-:W-:Y:S05]  /*5d30*/  BRA `(.L_x_51877) ;  /* 0x0000002000007947 */ /* 0x000fea0003800000 */
.L_x_51875:
[----:B-----5:R-:W-:-:S04]  /*5d40*/  FADD.FTZ R89, R21, R89 ;  /* 0x0000005915597221 */ /* 0x020fc80000010000 */
[----:B------:R-:W-:-:S05]  /*5d50*/  @P2 FADD.FTZ R89, R25, R89 ;  /* 0x0000005919592221 */ /* 0x000fca0000010000 */
.L_x_51877:
[----:B------:R-:W-:Y:S02]  /*5d60*/  MOV R29, R89 ;  /* 0x00000059001d7202 */ /* 0x000fe40000000f00 */
.L_x_51878:
[----:B------:R-:W-:Y:S05]  /*5d70*/  @P3 BRA `(.L_x_51879) ;  /* 0x0000007000003947 */ /* 0x000fea0003800000 */
[----:B------:R-:W-:-:S04]  /*5d80*/  ISETP.NE.U32.AND P4, PT, RZ, c[0x0][0x180], PT ;  /* 0x00006000ff007a0c */ /* 0x000fc80003f85070 */
[----:B------:R-:W-:-:S13]  /*5d90*/  ISETP.NE.AND.EX P4, PT, RZ, c[0x0][0x184], PT, P4 ;  /* 0x00006100ff007a0c */ /* 0x000fda0003f85340 */
[----:B------:R-:W-:Y:S05]  /*5da0*/  @P4 BRA `(.L_x_51880) ;  /* 0x0000002000004947 */ /* 0x000fea0003800000 */
[----:B------:R-:W-:Y:S05]  /*5db0*/  @P0 BRA `(.L_x_51881) ;  /* 0x0000005000000947 */ /* 0x000fea0003800000 */
[----:B------:R-:W-:Y:S05]  /*5dc0*/  BRA `(.L_x_51882) ;  /* 0x0000005000007947 */ /* 0x000fea0003800000 */
.L_x_51880:
[----:B-----5:R-:W-:Y:S01]  /*5dd0*/  FADD.FTZ R90, R26, R90 ;  /* 0x0000005a1a5a7221 */ /* 0x020fe20000010000 */
[----:B------:R-:W-:Y:S05]  /*5de0*/  BRA `(.L_x_51881) ;  /* 0x0000002000007947 */ /* 0x000fea0003800000 */
.L_x_51879:
[----:B-----5:R-:W-:-:S04]  /*5df0*/  FADD.FTZ R90, R22, R90 ;  /* 0x0000005a165a7221 */ /* 0x020fc80000010000 */
[----:B------:R-:W-:-:S05]  /*5e00*/  @P2 FADD.FTZ R90, R26, R90 ;  /* 0x0000005a1a5a2221 */ /* 0x000fca0000010000 */
.L_x_51881:
[----:B------:R-:W-:Y:S02]  /*5e10*/  MOV R30, R90 ;  /* 0x0000005a001e7202 */ /* 0x000fe40000000f00 */
.L_x_51882:
[----:B------:R-:W-:Y:S05]  /*5e20*/  @P3 BRA `(.L_x_51883) ;  /* 0x0000007000003947 */ /* 0x000fea0003800000 */
[----:B------:R-:W-:-:S04]  /*5e30*/  ISETP.NE.U32.AND P4, PT, RZ, c[0x0][0x180], PT ;  /* 0x00006000ff007a0c */ /* 0x000fc80003f85070 */
[----:B------:R-:W-:-:S13]  /*5e40*/  ISETP.NE.AND.EX P4, PT, RZ, c[0x0][0x184], PT, P4 ;  /* 0x00006100ff007a0c */ /* 0x000fda0003f85340 */
[----:B------:R-:W-:Y:S05]  /*5e50*/  @P4 BRA `(.L_x_51884) ;  /* 0x0000002000004947 */ /* 0x000fea0003800000 */
[----:B------:R-:W-:Y:S05]  /*5e60*/  @P0 BRA `(.L_x_51885) ;  /* 0x0000005000000947 */ /* 0x000fea0003800000 */
[----:B------:R-:W-:Y:S05]  /*5e70*/  BRA `(.L_x_51886) ;  /* 0x0000005000007947 */ /* 0x000fea0003800000 */
.L_x_51884:
[----:B-----5:R-:W-:Y:S01]  /*5e80*/  FADD.FTZ R91, R27, R91 ;  /* 0x0000005b1b5b7221 */ /* 0x020fe20000010000 */
[----:B------:R-:W-:Y:S05]  /*5e90*/  BRA `(.L_x_51885) ;  /* 0x0000002000007947 */ /* 0x000fea0003800000 */
.L_x_51883:
[----:B-----5:R-:W-:-:S04]  /*5ea0*/  FADD.FTZ R91, R23, R91 ;  /* 0x0000005b175b7221 */ /* 0x020fc80000010000 */
[----:B------:R-:W-:-:S05]  /*5eb0*/  @P2 FADD.FTZ R91, R27, R91 ;  /* 0x0000005b1b5b2221 */ /* 0x000fca0000010000 */
.L_x_51885:
[----:B------:R-:W-:Y:S02]  /*5ec0*/  MOV R31, R91 ;  /* 0x0000005b001f7202 */ /* 0x000fe40000000f00 */
.L_x_51886:
[----:B0-----:R-:W-:-:S05]  /*5ed0*/  @P0 IMAD.WIDE.U32 R14, R13, R120, c[0x0][0x188] ;  /* 0x000062000d0e0625 */ /* 0x001fca00078e0078 */
[----:B------:R0:W-:Y:S02]  /*5ee0*/  @P0 STG.E.128 [R14.64], R28 ;  /* 0x0000001c0e000986 */ /* 0x0001e4000c101d04 */
[----:B0-----:R-:W-:-:S05]  /*5ef0*/  IADD3 R14, R139, 0xc0, RZ ;  /* 0x000000c08b0e7810 */ /* 0x001fca0007ffe0ff */
[----:B------:R-:W-:-:S04]  /*5f00*/  @P1 IMAD.WIDE.U32 R16, R14, R120, c[0x0][0x178] ;  /* 0x00005e000e101625 */ /* 0x000fc800078e0078 */
[CC--:B------:R-:W-:Y:S01]  /*5f10*/  IMAD.WIDE.U32 R84, R14.reuse, R120.reuse, c[0x0][0x170] ;  /* 0x00005c000e547625 */ /* 0x0c0fe200078e0078 */
[----:B-----5:R0:W5:Y:S05]  /*5f20*/  @P1 LDG.E.128 R20, [R16.64] ;  /* 0x0000000410141981 */ /* 0x02016a000c1e1d00 */
[----:B------:R-:W5:Y:S01]  /*5f30*/  LDG.E.128 R84, [R84.64] ;  /* 0x0000000454547981 */ /* 0x000f62000c1e1d00 */
        /* <DEDUP_REMOVED lines=8> */
.L_x_51888:
[----:B-----5:R-:W-:Y:S01]  /*5fc0*/  FADD.FTZ R84, R24, R84 ;  /* 0x0000005418547221 */ /* 0x020fe20000010000 */
[----:B------:R-:W-:Y:S05]  /*5fd0*/  BRA `(.L_x_51889) ;  /* 0x0000002000007947 */ /* 0x000fea0003800000 */
.L_x_51887:
[----:B-----5:R-:W-:-:S04]  /*5fe0*/  FADD.FTZ R84, R20, R84 ;  /* 0x0000005414547221 */ /* 0x020fc80000010000 */
[----:B------:R-:W-:-:S05]  /*5ff0*/  @P2 FADD.FTZ R84, R24, R84 ;  /* 0x0000005418542221 */ /* 0x000fca0000010000 */
.L_x_51889:
[----:B-----5:R-:W-:Y:S02]  /*6000*/  MOV R28, R84 ;  /* 0x00000054001c7202 */ /* 0x020fe40000000f00 */
.L_x_51890:
[----:B------:R-:W-:Y:S05]  /*6010*/  @P3 BRA `(.L_x_51891) ;  /* 0x0000007000003947 */ /* 0x000fea0003800000 */
[----:B------:R-:W-:-:S04]  /*6020*/  ISETP.NE.U32.AND P4, PT, RZ, c[0x0][0x180], PT ;  /* 0x00006000ff007a0c */ /* 0x000fc80003f85070 */
[----:B------:R-:W-:-:S13]  /*6030*/  ISETP.NE.AND.EX P4, PT, RZ, c[0x0][0x184], PT, P4 ;  /* 0x00006100ff007a0c */ /* 0x000fda0003f85340 */
[----:B------:R-:W-:Y:S05]  /*6040*/  @P4 BRA `(.L_x_51892) ;  /* 0x0000002000004947 */ /* 0x000fea0003800000 */
[----:B------:R-:W-:Y:S05]  /*6050*/  @P0 BRA `(.L_x_51893) ;  /* 0x0000005000000947 */ /* 0x000fea0003800000 */
[----:B------:R-:W-:Y:S05]  /*6060*/  BRA `(.L_x_51894) ;  /* 0x0000005000007947 */ /* 0x000fea0003800000 */
.L_x_51892:
[----:B-----5:R-:W-:Y:S01]  /*6070*/  FADD.FTZ R85, R25, R85 ;  /* 0x0000005519557221 */ /* 0x020fe20000010000 */
[----:B------:R-:W-:Y:S05]  /*6080*/  BRA `(.L_x_51893) ;  /* 0x0000002000007947 */ /* 0x000fea0003800000 */
.L_x_51891:
[----:B-----5:R-:W-:-:S04]  /*6090*/  FADD.FTZ R85, R21, R85 ;  /* 0x0000005515557221 */ /* 0x020fc80000010000 */
[----:B------:R-:W-:-:S05]  /*60a0*/  @P2 FADD.FTZ R85, R25, R85 ;  /* 0x0000005519552221 */ /* 0x000fca0000010000 */
.L_x_51893:
[----:B-----5:R-:W-:Y:S02]  /*60b0*/  MOV R29, R85 ;  /* 0x00000055001d7202 */ /* 0x020fe40000000f00 */
.L_x_51894:
[----:B------:R-:W-:Y:S05]  /*60c0*/  @P3 BRA `(.L_x_51895) ;  /* 0x0000007000003947 */ /* 0x000fea0003800000 */
[----:B------:R-:W-:-:S04]  /*60d0*/  ISETP.NE.U32.AND P4, PT, RZ, c[0x0][0x180], PT ;  /* 0x00006000ff007a0c */ /* 0x000fc80003f85070 */
[----:B------:R-:W-:-:S13]  /*60e0*/  ISETP.NE.AND.EX P4, PT, RZ, c[0x0][0x184], PT, P4 ;  /* 0x00006100ff007a0c */ /* 0x000fda0003f85340 */
[----:B------:R-:W-:Y:S05]  /*60f0*/  @P4 BRA `(.L_x_51896) ;  /* 0x0000002000004947 */ /* 0x000fea0003800000 */
[----:B------:R-:W-:Y:S05]  /*6100*/  @P0 BRA `(.L_x_51897) ;  /* 0x0000005000000947 */ /* 0x000fea0003800000 */
[----:B------:R-:W-:Y:S05]  /*6110*/  BRA `(.L_x_51898) ;  /* 0x0000005000007947 */ /* 0x000fea0003800000 */
.L_x_51896:
[----:B-----5:R-:W-:Y:S01]  /*6120*/  FADD.FTZ R86, R26, R86 ;  /* 0x000000561a567221 */ /* 0x020fe20000010000 */
[----:B------:R-:W-:Y:S05]  /*6130*/  BRA `(.L_x_51897) ;  /* 0x0000002000007947 */ /* 0x000fea0003800000 */
.L_x_51895:
[----:B-----5:R-:W-:-:S04]  /*6140*/  FADD.FTZ R86, R22, R86 ;  /* 0x0000005616567221 */ /* 0x020fc80000010000 */
[----:B------:R-:W-:-:S05]  /*6150*/  @P2 FADD.FTZ R86, R26, R86 ;  /* 0x000000561a562221 */ /* 0x000fca0000010000 */
.L_x_51897:
[----:B-----5:R-:W-:Y:S02]  /*6160*/  MOV R30, R86 ;  /* 0x00000056001e7202 */ /* 0x020fe40000000f00 */
.L_x_51898:
[----:B------:R-:W-:Y:S05]  /*6170*/  @P3 BRA `(.L_x_51899) ;  /* 0x0000007000003947 */ /* 0x000fea0003800000 */
[----:B------:R-:W-:-:S04]  /*6180*/  ISETP.NE.U32.AND P4, PT, RZ, c[0x0][0x180], PT ;  /* 0x00006000ff007a0c */ /* 0x000fc80003f85070 */
[----:B------:R-:W-:-:S13]  /*6190*/  ISETP.NE.AND.EX P4, PT, RZ, c[0x0][0x184], PT, P4 ;  /* 0x00006100ff007a0c */ /* 0x000fda0003f85340 */
[----:B------:R-:W-:Y:S05]  /*61a0*/  @P4 BRA `(.L_x_51900) ;  /* 0x0000002000004947 */ /* 0x000fea0003800000 */
[----:B------:R-:W-:Y:S05]  /*61b0*/  @P0 BRA `(.L_x_51901) ;  /* 0x0000005000000947 */ /* 0x000fea0003800000 */
[----:B------:R-:W-:Y:S05]  /*61c0*/  BRA `(.L_x_51902) ;  /* 0x0000005000007947 */ /* 0x000fea0003800000 */
.L_x_51900:
[----:B-----5:R-:W-:Y:S01]  /*61d0*/  FADD.FTZ R87, R27, R87 ;  /* 0x000000571b577221 */ /* 0x020fe20000010000 */
[----:B------:R-:W-:Y:S05]  /*61e0*/  BRA `(.L_x_51901) ;  /* 0x0000002000007947 */ /* 0x000fea0003800000 */
.L_x_51899:
[----:B-----5:R-:W-:-:S04]  /*61f0*/  FADD.FTZ R87, R23, R87 ;  /* 0x0000005717577221 */ /* 0x020fc80000010000 */
[----:B------:R-:W-:-:S05]  /*6200*/  @P2 FADD.FTZ R87, R27, R87 ;  /* 0x000000571b572221 */ /* 0x000fca0000010000 */
.L_x_51901:
[----:B-----5:R-:W-:Y:S02]  /*6210*/  MOV R31, R87 ;  /* 0x00000057001f7202 */ /* 0x020fe40000000f00 */
.L_x_51902:
        /* <DEDUP_REMOVED lines=15> */
.L_x_51904:
[----:B-----5:R-:W-:Y:S01]  /*6310*/  FADD.FTZ R32, R24, R32 ;  /* 0x0000002018207221 */ /* 0x020fe20000010000 */
[----:B------:R-:W-:Y:S05]  /*6320*/  BRA `(.L_x_51905) ;  /* 0x0000002000007947 */ /* 0x000fea0003800000 */
.L_x_51903:
[----:B-----5:R-:W-:-:S04]  /*6330*/  FADD.FTZ R32, R20, R32 ;  /* 0x0000002014207221 */ /* 0x020fc80000010000 */
[----:B------:R-:W-:-:S05]  /*6340*/  @P2 FADD.FTZ R32, R24, R32 ;  /* 0x0000002018202221 */ /* 0x000fca0000010000 */
.L_x_51905:
[----:B------:R-:W-:Y:S02]  /*6350*/  MOV R28, R32 ;  /* 0x00000020001c7202 */ /* 0x000fe40000000f00 */
.L_x_51906:
[----:B------:R-:W-:Y:S05]  /*6360*/  @P3 BRA `(.L_x_51907) ;  /* 0x0000007000003947 */ /* 0x000fea0003800000 */
[----:B------:R-:W-:-:S04]  /*6370*/  ISETP.NE.U32.AND P4, PT, RZ, c[0x0][0x180], PT ;  /* 0x00006000ff007a0c */ /* 0x000fc80003f85070 */
[----:B------:R-:W-:-:S13]  /*6380*/  ISETP.NE.AND.EX P4, PT, RZ, c[0x0][0x184], PT, P4 ;  /* 0x00006100ff007a0c */ /* 0x000fda0003f85340 */
[----:B------:R-:W-:Y:S05]  /*6390*/  @P4 BRA `(.L_x_51908) ;  /* 0x0000002000004947 */ /* 0x000fea0003800000 */
[----:B------:R-:W-:Y:S05]  /*63a0*/  @P0 BRA `(.L_x_51909) ;  /* 0x0000005000000947 */ /* 0x000fea0003800000 */
[----:B------:R-:W-:Y:S05]  /*63b0*/  BRA `(.L_x_51910) ;  /* 0x0000005000007947 */ /* 0x000fea0003800000 */
.L_x_51908:
[----:B-----5:R-:W-:Y:S01]  /*63c0*/  FADD.FTZ R33, R25, R33 ;  /* 0x0000002119217221 */ /* 0x020fe20000010000 */
[----:B------:R-:W-:Y:S05]  /*63d0*/  BRA `(.L_x_51909) ;  /* 0x0000002000007947 */ /* 0x000fea0003800000 */
.L_x_51907:
[----:B-----5:R-:W-:-:S04]  /*63e0*/  FADD.FTZ R33, R21, R33 ;  /* 0x0000002115217221 */ /* 0x020fc80000010000 */
[----:B------:R-:W-:-:S05]  /*63f0*/  @P2 FADD.FTZ R33, R25, R33 ;  /* 0x0000002119212221 */ /* 0x000fca0000010000 */
.L_x_51909:
[----:B------:R-:W-:Y:S02]  /*6400*/  MOV R29, R33 ;  /* 0x00000021001d7202 */ /* 0x000fe40000000f00 */
.L_x_51910:
[----:B------:R-:W-:Y:S05]  /*6410*/  @P3 BRA `(.L_x_51911) ;  /* 0x0000007000003947 */ /* 0x000fea0003800000 */
[----:B------:R-:W-:-:S04]  /*6420*/  ISETP.NE.U32.AND P4, PT, RZ, c[0x0][0x180], PT ;  /* 0x00006000ff007a0c */ /* 0x000fc80003f85070 */
[----:B------:R-:W-:-:S13]  /*6430*/  ISETP.NE.AND.EX P4, PT, RZ, c[0x0][0x184], PT, P4 ;  /* 0x00006100ff007a0c */ /* 0x000fda0003f85340 */
[----:B------:R-:W-:Y:S05]  /*6440*/  @P4 BRA `(.L_x_51912) ;  /* 0x0000002000004947 */ /* 0x000fea0003800000 */
[----:B------:R-:W-:Y:S05]  /*6450*/  @P0 BRA `(.L_x_51913) ;  /* 0x0000005000000947 */ /* 0x000fea0003800000 */
[----:B------:R-:W-:Y:S05]  /*6460*/  BRA `(.L_x_51914) ;  /* 0x0000005000007947 */ /* 0x000fea0003800000 */
.L_x_51912:
[----:B-----5:R-:W-:Y:S01]  /*6470*/  FADD.FTZ R34, R26, R34 ;  /* 0x000000221a227221 */ /* 0x020fe20000010000 */
[----:B------:R-:W-:Y:S05]  /*6480*/  BRA `(.L_x_51913) ;  /* 0x0000002000007947 */ /* 0x000fea0003800000 */
.L_x_51911:
[----:B-----5:R-:W-:-:S04]  /*6490*/  FADD.FTZ R34, R22, R34 ;  /* 0x0000002216227221 */ /* 0x020fc80000010000 */
[----:B------:R-:W-:-:S05]  /*64a0*/  @P2 FADD.FTZ R34, R26, R34 ;  /* 0x000000221a222221 */ /* 0x000fca0000010000 */
.L_x_51913:
[----:B------:R-:W-:Y:S02]  /*64b0*/  MOV R30, R34 ;  /* 0x00000022001e7202 */ /* 0x000fe40000000f00 */
.L_x_51914:
[----:B------:R-:W-:Y:S05]  /*64c0*/  @P3 BRA `(.L_x_51915) ;  /* 0x0000007000003947 */ /* 0x000fea0003800000 */
[----:B------:R-:W-:-:S04]  /*64d0*/  ISETP.NE.U32.AND P4, PT, RZ, c[0x0][0x180], PT ;  /* 0x00006000ff007a0c */ /* 0x000fc80003f85070 */
[----:B------:R-:W-:-:S13]  /*64e0*/  ISETP.NE.AND.EX P4, PT, RZ, c[0x0][0x184], PT, P4 ;  /* 0x00006100ff007a0c */ /* 0x000fda0003f85340 */
[----:B------:R-:W-:Y:S05]  /*64f0*/  @P4 BRA `(.L_x_51916) ;  /* 0x0000002000004947 */ /* 0x000fea0003800000 */
[----:B------:R-:W-:Y:S05]  /*6500*/  @P0 BRA `(.L_x_51917) ;  /* 0x0000005000000947 */ /* 0x000fea0003800000 */
[----:B------:R-:W-:Y:S05]  /*6510*/  BRA `(.L_x_51918) ;  /* 0x0000005000007947 */ /* 0x000fea0003800000 */
.L_x_51916:
[----:B-----5:R-:W-:Y:S01]  /*6520*/  FADD.FTZ R35, R27, R35 ;  /* 0x000000231b237221 */ /* 0x020fe20000010000 */
[----:B------:R-:W-:Y:S05]  /*6530*/  BRA `(.L_x_51917) ;  /* 0x0000002000007947 */ /* 0x000fea0003800000 */
.L_x_51915:
[----:B-----5:R-:W-:-:S04]  /*6540*/  FADD.FTZ R35, R23, R35 ;  /* 0x0000002317237221 */ /* 0x020fc80000010000 */
[----:B------:R-:W-:-:S05]  /*6550*/  @P2 FADD.FTZ R35, R27, R35 ;  /* 0x000000231b232221 */ /* 0x000fca0000010000 */
.L_x_51917:
[----:B------:R-:W-:Y:S02]  /*6560*/  MOV R31, R35 ;  /* 0x00000023001f7202 */ /* 0x000fe40000000f00 */
.L_x_51918:
        /* <DEDUP_REMOVED lines=15> */
.L_x_51920:
[----:B-----5:R-:W-:Y:S01]  /*6660*/  FADD.FTZ R64, R24, R64 ;  /* 0x0000004018407221 */ /* 0x020fe20000010000 */
[----:B------:R-:W-:Y:S05]  /*6670*/  BRA `(.L_x_51921) ;  /* 0x0000002000007947 */ /* 0x000fea0003800000 */
.L_x_51919:
[----:B-----5:R-:W-:-:S04]  /*6680*/  FADD.FTZ R64, R20, R64 ;  /* 0x0000004014407221 */ /* 0x020fc80000010000 */
[----:B------:R-:W-:-:S05]  /*6690*/  @P2 FADD.FTZ R64, R24, R64 ;  /* 0x0000004018402221 */ /* 0x000fca0000010000 */
.L_x_51921:
[----:B-----5:R-:W-:Y:S02]  /*66a0*/  MOV R28, R64 ;  /* 0x00000040001c7202 */ /* 0x020fe40000000f00 */
.L_x_51922:
[----:B------:R-:W-:Y:S05]  /*66b0*/  @P3 BRA `(.L_x_51923) ;  /* 0x0000007000003947 */ /* 0x000fea0003800000 */
[----:B------:R-:W-:-:S04]  /*66c0*/  ISETP.NE.U32.AND P4, PT, RZ, c[0x0][0x180], PT ;  /* 0x00006000ff007a0c */ /* 0x000fc80003f85070 */
[----:B------:R-:W-:-:S13]  /*66d0*/  ISETP.NE.AND.EX P4, PT, RZ, c[0x0][0x184], PT, P4 ;  /* 0x00006100ff007a0c */ /* 0x000fda0003f85340 */
[----:B------:R-:W-:Y:S05]  /*66e0*/  @P4 BRA `(.L_x_51924) ;  /* 0x0000002000004947 */ /* 0x000fea0003800000 */
[----:B------:R-:W-:Y:S05]  /*66f0*/  @P0 BRA `(.L_x_51925) ;  /* 0x0000005000000947 */ /* 0x000fea0003800000 */
[----:B------:R-:W-:Y:S05]  /*6700*/  BRA `(.L_x_51926) ;  /* 0x0000005000007947 */ /* 0x000fea0003800000 */
.L_x_51924:
[----:B-----5:R-:W-:Y:S01]  /*6710*/  FADD.FTZ R65, R25, R65 ;  /* 0x0000004119417221 */ /* 0x020fe20000010000 */
[----:B------:R-:W-:Y:S05]  /*6720*/  BRA `(.L_x_51925) ;  /* 0x0000002000007947 */ /* 0x000fea0003800000 */
.L_x_51923:
[----:B-----5:R-:W-:-:S04]  /*6730*/  FADD.FTZ R65, R21, R65 ;  /* 0x0000004115417221 */ /* 0x020fc80000010000 */
[----:B------:R-:W-:-:S05]  /*6740*/  @P2 FADD.FTZ R65, R25, R65 ;  /* 0x0000004119412221 */ /* 0x000fca0000010000 */
.L_x_51925:
[----:B-----5:R-:W-:Y:S02]  /*6750*/  MOV R29, R65 ;  /* 0x00000041001d7202 */ /* 0x020fe40000000f00 */
.L_x_51926:
[----:B------:R-:W-:Y:S05]  /*6760*/  @P3 BRA `(.L_x_51927) ;  /* 0x0000007000003947 */ /* 0x000fea0003800000 */
[----:B------:R-:W-:-:S04]  /*6770*/  ISETP.NE.U32.AND P4, PT, RZ, c[0x0][0x180], PT ;  /* 0x00006000ff007a0c */ /* 0x000fc80003f85070 */
[----:B------:R-:W-:-:S13]  /*6780*/  ISETP.NE.AND.EX P4, PT, RZ, c[0x0][0x184], PT, P4 ;  /* 0x00006100ff007a0c */ /* 0x000fda0003f85340 */
[----:B------:R-:W-:Y:S05]  /*6790*/  @P4 BRA `(.L_x_51928) ;  /* 0x0000002000004947 */ /* 0x000fea0003800000 */
[----:B------:R-:W-:Y:S05]  /*67a0*/  @P0 BRA `(.L_x_51929) ;  /* 0x0000005000000947 */ /* 0x000fea0003800000 */
[----:B------:R-:W-:Y:S05]  /*67b0*/  BRA `(.L_x_51930) ;  /* 0x0000005000007947 */ /* 0x000fea0003800000 */
.L_x_51928:
[----:B-----5:R-:W-:Y:S01]  /*67c0*/  FADD.FTZ R66, R26, R66 ;  /* 0x000000421a427221 */ /* 0x020fe20000010000 */
[----:B------:R-:W-:Y:S05]  /*67d0*/  BRA `(.L_x_51929) ;  /* 0x0000002000007947 */ /* 0x000fea0003800000 */
.L_x_51927:
[----:B-----5:R-:W-:-:S04]  /*67e0*/  FADD.FTZ R66, R22, R66 ;  /* 0x0000004216427221 */ /* 0x020fc80000010000 */
[----:B------:R-:W-:-:S05]  /*67f0*/  @P2 FADD.FTZ R66, R26, R66 ;  /* 0x000000421a422221 */ /* 0x000fca0000010000 */
.L_x_51929:
[----:B-----5:R-:W-:Y:S02]  /*6800*/  MOV R30, R66 ;  /* 0x00000042001e7202 */ /* 0x020fe40000000f00 */
.L_x_51930:
[----:B------:R-:W-:Y:S05]  /*6810*/  @P3 BRA `(.L_x_51931) ;  /* 0x0000007000003947 */ /* 0x000fea0003800000 */
[----:B------:R-:W-:-:S04]  /*6820*/  ISETP.NE.U32.AND P4, PT, RZ, c[0x0][0x180], PT ;  /* 0x00006000ff007a0c */ /* 0x000fc80003f85070 */
[----:B------:R-:W-:-:S13]  /*6830*/  ISETP.NE.AND.EX P4, PT, RZ, c[0x0][0x184], PT, P4 ;  /* 0x00006100ff007a0c */ /* 0x000fda0003f85340 */
[----:B------:R-:W-:Y:S05]  /*6840*/  @P4 BRA `(.L_x_51932) ;  /* 0x0000002000004947 */ /* 0x000fea0003800000 */
[----:B------:R-:W-:Y:S05]  /*6850*/  @P0 BRA `(.L_x_51933) ;  /* 0x0000005000000947 */ /* 0x000fea0003800000 */
[----:B------:R-:W-:Y:S05]  /*6860*/  BRA `(.L_x_51934) ;  /* 0x0000005000007947 */ /* 0x000fea0003800000 */
.L_x_51932:
[----:B-----5:R-:W-:Y:S01]  /*6870*/  FADD.FTZ R67, R27, R67 ;  /* 0x000000431b437221 */ /* 0x020fe20000010000 */
[----:B------:R-:W-:Y:S05]  /*6880*/  BRA `(.L_x_51933) ;  /* 0x0000002000007947 */ /* 0x000fea0003800000 */
.L_x_51931:
[----:B-----5:R-:W-:-:S04]  /*6890*/  FADD.FTZ R67, R23, R67 ;  /* 0x0000004317437221 */ /* 0x020fc80000010000 */
[----:B------:R-:W-:-:S05]  /*68a0*/  @P2 FADD.FTZ R67, R27, R67 ;  /* 0x000000431b432221 */ /* 0x000fca0000010000 */
.L_x_51933:
[----:B-----5:R-:W-:Y:S02]  /*68b0*/  MOV R31, R67 ;  /* 0x00000043001f7202 */ /* 0x020fe40000000f00 */
.L_x_51934:
        /* <DEDUP_REMOVED lines=15> */
.L_x_51936:
[----:B-----5:R-:W-:Y:S01]  /*69b0*/  FADD.FTZ R72, R24, R72 ;  /* 0x0000004818487221 */ /* 0x020fe20000010000 */
[----:B------:R-:W-:Y:S05]  /*69c0*/  BRA `(.L_x_51937) ;  /* 0x0000002000007947 */ /* 0x000fea0003800000 */
.L_x_51935:
[----:B-----5:R-:W-:-:S04]  /*69d0*/  FADD.FTZ R72, R20, R72 ;  /* 0x0000004814487221 */ /* 0x020fc80000010000 */
[----:B------:R-:W-:-:S05]  /*69e0*/  @P2 FADD.FTZ R72, R24, R72 ;  /* 0x0000004818482221 */ /* 0x000fca0000010000 */
.L_x_51937:
[----:B------:R-:W-:Y:S02]  /*69f0*/  MOV R28, R72 ;  /* 0x00000048001c7202 */ /* 0x000fe40000000f00 */
.L_x_51938:
[----:B------:R-:W-:Y:S05]  /*6a00*/  @P3 BRA `(.L_x_51939) ;  /* 0x0000007000003947 */ /* 0x000fea0003800000 */
[----:B------:R-:W-:-:S04]  /*6a10*/  ISETP.NE.U32.AND P4, PT, RZ, c[0x0][0x180], PT ;  /* 0x00006000ff007a0c */ /* 0x000fc80003f85070 */
[----:B------:R-:W-:-:S13]  /*6a20*/  ISETP.NE.AND.EX P4, PT, RZ, c[0x0][0x184], PT, P4 ;  /* 0x00006100ff007a0c */ /* 0x000fda0003f85340 */
[----:B------:R-:W-:Y:S05]  /*6a30*/  @P4 BRA `(.L_x_51940) ;  /* 0x0000002000004947 */ /* 0x000fea0003800000 */
[----:B------:R-:W-:Y:S05]  /*6a40*/  @P0 BRA `(.L_x_51941) ;  /* 0x0000005000000947 */ /* 0x000fea0003800000 */
[----:B------:R-:W-:Y:S05]  /*6a50*/  BRA `(.L_x_51942) ;  /* 0x0000005000007947 */ /* 0x000fea0003800000 */
.L_x_51940:
[----:B-----5:R-:W-:Y:S01]  /*6a60*/  FADD.FTZ R73, R25, R73 ;  /* 0x0000004919497221 */ /* 0x020fe20000010000 */
[----:B------:R-:W-:Y:S05]  /*6a70*/  BRA `(.L_x_51941) ;  /* 0x0000002000007947 */ /* 0x000fea0003800000 */
.L_x_51939:
[----:B-----5:R-:W-:-:S04]  /*6a80*/  FADD.FTZ R73, R21, R73 ;  /* 0x0000004915497221 */ /* 0x020fc80000010000 */
[----:B------:R-:W-:-:S05]  /*6a90*/  @P2 FADD.FTZ R73, R25, R73 ;  /* 0x0000004919492221 */ /* 0x000fca0000010000 */
.L_x_51941:
[----:B------:R-:W-:Y:S02]  /*6aa0*/  MOV R29, R73 ;  /* 0x00000049001d7202 */ /* 0x000fe40000000f00 */
.L_x_51942:
[----:B------:R-:W-:Y:S05]  /*6ab0*/  @P3 BRA `(.L_x_51943) ;  /* 0x0000007000003947 */ /* 0x000fea0003800000 */
[----:B------:R-:W-:-:S04]  /*6ac0*/  ISETP.NE.U32.AND P4, PT, RZ, c[0x0][0x180], PT ;  /* 0x00006000ff007a0c */ /* 0x000fc80003f85070 */
[----:B------:R-:W-:-:S13]  /*6ad0*/  ISETP.NE.AND.EX P4, PT, RZ, c[0x0][0x184], PT, P4 ;  /* 0x00006100ff007a0c */ /* 0x000fda0003f85340 */
[----:B------:R-:W-:Y:S05]  /*6ae0*/  @P4 BRA `(.L_x_51944) ;  /* 0x0000002000004947 */ /* 0x000fea0003800000 */
[----:B------:R-:W-:Y:S05]  /*6af0*/  @P0 BRA `(.L_x_51945) ;  /* 0x0000005000000947 */ /* 0x000fea0003800000 */
[----:B------:R-:W-:Y:S05]  /*6b00*/  BRA `(.L_x_51946) ;  /* 0x0000005000007947 */ /* 0x000fea0003800000 */
.L_x_51944:
[----:B-----5:R-:W-:Y:S01]  /*6b10*/  FADD.FTZ R74, R26, R74 ;  /* 0x0000004a1a4a7221 */ /* 0x020fe20000010000 */
[----:B------:R-:W-:Y:S05]  /*6b20*/  BRA `(.L_x_51945) ;  /* 0x0000002000007947 */ /* 0x000fea0003800000 */
.L_x_51943:
[----:B-----5:R-:W-:-:S04]  /*6b30*/  FADD.FTZ R74, R22, R74 ;  /* 0x0000004a164a7221 */ /* 0x020fc80000010000 */
[----:B------:R-:W-:-:S05]  /*6b40*/  @P2 FADD.FTZ R74, R26, R74 ;  /* 0x0000004a1a4a2221 */ /* 0x000fca0000010000 */
.L_x_51945:
[----:B------:R-:W-:Y:S02]  /*6b50*/  MOV R30, R74 ;  /* 0x0000004a001e7202 */ /* 0x000fe40000000f00 */
.L_x_51946:
[----:B------:R-:W-:Y:S05]  /*6b60*/  @P3 BRA `(.L_x_51947) ;  /* 0x0000007000003947 */ /* 0x000fea0003800000 */
[----:B------:R-:W-:-:S04]  /*6b70*/  ISETP.NE.U32.AND P4, PT, RZ, c[0x0][0x180], PT ;  /* 0x00006000ff007a0c */ /* 0x000fc80003f85070 */
[----:B------:R-:W-:-:S13]  /*6b80*/  ISETP.NE.AND.EX P4, PT, RZ, c[0x0][0x184], PT, P4 ;  /* 0x00006100ff007a0c */ /* 0x000fda0003f85340 */
[----:B------:R-:W-:Y:S05]  /*6b90*/  @P4 BRA `(.L_x_51948) ;  /* 0x0000002000004947 */ /* 0x000fea0003800000 */
[----:B------:R-:W-:Y:S05]  /*6ba0*/  @P0 BRA `(.L_x_51949) ;  /* 0x0000005000000947 */ /* 0x000fea0003800000 */
[----:B------:R-:W-:Y:S05]  /*6bb0*/  BRA `(.L_x_51950) ;  /* 0x0000005000007947 */ /* 0x000fea0003800000 */
.L_x_51948:
[----:B-----5:R-:W-:Y:S01]  /*6bc0*/  FADD.FTZ R75, R27, R75 ;  /* 0x0000004b1b4b7221 */ /* 0x020fe20000010000 */
[----:B------:R-:W-:Y:S05]  /*6bd0*/  BRA `(.L_x_51949) ;  /* 0x0000002000007947 */ /* 0x000fea0003800000 */
.L_x_51947:
[----:B-----5:R-:W-:-:S04]  /*6be0*/  FADD.FTZ R75, R23, R75 ;  /* 0x0000004b174b7221 */ /* 0x020fc80000010000 */
[----:B------:R-:W-:-:S05]  /*6bf0*/  @P2 FADD.FTZ R75, R27, R75 ;  /* 0x0000004b1b4b2221 */ /* 0x000fca0000010000 */
.L_x_51949:
[----:B------:R-:W-:Y:S02]  /*6c00*/  MOV R31, R75 ;  /* 0x0000004b001f7202 */ /* 0x000fe40000000f00 */
.L_x_51950:
        /* <DEDUP_REMOVED lines=15> */
.L_x_51952:
[----:B-----5:R-:W-:Y:S01]  /*6d00*/  FADD.FTZ R68, R24, R68 ;  /* 0x0000004418447221 */ /* 0x020fe20000010000 */
[----:B------:R-:W-:Y:S05]  /*6d10*/  BRA `(.L_x_51953) ;  /* 0x0000002000007947 */ /* 0x000fea0003800000 */
.L_x_51951:
[----:B-----5:R-:W-:-:S04]  /*6d20*/  FADD.FTZ R68, R20, R68 ;  /* 0x0000004414447221 */ /* 0x020fc80000010000 */
[----:B------:R-:W-:-:S05]  /*6d30*/  @P2 FADD.FTZ R68, R24, R68 ;  /* 0x0000004418442221 */ /* 0x000fca0000010000 */
.L_x_51953:
[----:B-----5:R-:W-:Y:S02]  /*6d40*/  MOV R28, R68 ;  /* 0x00000044001c7202 */ /* 0x020fe40000000f00 */
.L_x_51954:
[----:B------:R-:W-:Y:S05]  /*6d50*/  @P3 BRA `(.L_x_51955) ;  /* 0x0000007000003947 */ /* 0x000fea0003800000 */
[----:B------:R-:W-:-:S04]  /*6d60*/  ISETP.NE.U32.AND P4, PT, RZ, c[0x0][0x180], PT ;  /* 0x00006000ff007a0c */ /* 0x000fc80003f85070 */
[----:B------:R-:W-:-:S13]  /*6d70*/  ISETP.NE.AND.EX P4, PT, RZ, c[0x0][0x184], PT, P4 ;  /* 0x00006100ff007a0c */ /* 0x000fda0003f85340 */
[----:B------:R-:W-:Y:S05]  /*6d80*/  @P4 BRA `(.L_x_51956) ;  /* 0x0000002000004947 */ /* 0x000fea0003800000 */
[----:B------:R-:W-:Y:S05]  /*6d90*/  @P0 BRA `(.L_x_51957) ;  /* 0x0000005000000947 */ /* 0x000fea0003800000 */
[----:B------:R-:W-:Y:S05]  /*6da0*/  BRA `(.L_x_51958) ;  /* 0x0000005000007947 */ /* 0x000fea0003800000 */
.L_x_51956:
[----:B-----5:R-:W-:Y:S01]  /*6db0*/  FADD.FTZ R69, R25, R69 ;  /* 0x0000004519457221 */ /* 0x020fe20000010000 */
[----:B------:R-:W-:Y:S05]  /*6dc0*/  BRA `(.L_x_51957) ;  /* 0x0000002000007947 */ /* 0x000fea0003800000 */
.L_x_51955:
[----:B-----5:R-:W-:-:S04]  /*6dd0*/  FADD.FTZ R69, R21, R69 ;  /* 0x0000004515457221 */ /* 0x020fc80000010000 */
[----:B------:R-:W-:-:S05]  /*6de0*/  @P2 FADD.FTZ R69, R25, R69 ;  /* 0x0000004519452221 */ /* 0x000fca0000010000 */
.L_x_51957:
[----:B-----5:R-:W-:Y:S02]  /*6df0*/  MOV R29, R69 ;  /* 0x00000045001d7202 */ /* 0x020fe40000000f00 */
.L_x_51958:
[----:B------:R-:W-:Y:S05]  /*6e00*/  @P3 BRA `(.L_x_51959) ;  /* 0x0000007000003947 */ /* 0x000fea0003800000 */
[----:B------:R-:W-:-:S04]  /*6e10*/  ISETP.NE.U32.AND P4, PT, RZ, c[0x0][0x180], PT ;  /* 0x00006000ff007a0c */ /* 0x000fc80003f85070 */
[----:B------:R-:W-:-:S13]  /*6e20*/  ISETP.NE.AND.EX P4, PT, RZ, c[0x0][0x184], PT, P4 ;  /* 0x00006100ff007a0c */ /* 0x000fda0003f85340 */
[----:B------:R-:W-:Y:S05]  /*6e30*/  @P4 BRA `(.L_x_51960) ;  /* 0x0000002000004947 */ /* 0x000fea0003800000 */
[----:B------:R-:W-:Y:S05]  /*6e40*/  @P0 BRA `(.L_x_51961) ;  /* 0x0000005000000947 */ /* 0x000fea0003800000 */
[----:B------:R-:W-:Y:S05]  /*6e50*/  BRA `(.L_x_51962) ;  /* 0x0000005000007947 */ /* 0x000fea0003800000 */
.L_x_51960:
[----:B-----5:R-:W-:Y:S01]  /*6e60*/  FADD.FTZ R70, R26, R70 ;  /* 0x000000461a467221 */ /* 0x020fe20000010000 */
[----:B------:R-:W-:Y:S05]  /*6e70*/  BRA `(.L_x_51961) ;  /* 0x0000002000007947 */ /* 0x000fea0003800000 */
.L_x_51959:
[----:B-----5:R-:W-:-:S04]  /*6e80*/  FADD.FTZ R70, R22, R70 ;  /* 0x0000004616467221 */ /* 0x020fc80000010000 */
[----:B------:R-:W-:-:S05]  /*6e90*/  @P2 FADD.FTZ R70, R26, R70 ;  /* 0x000000461a462221 */ /* 0x000fca0000010000 */
.L_x_51961:
[----:B-----5:R-:W-:Y:S02]  /*6ea0*/  MOV R30, R70 ;  /* 0x00000046001e7202 */ /* 0x020fe40000000f00 */
.L_x_51962:
[----:B------:R-:W-:Y:S05]  /*6eb0*/  @P3 BRA `(.L_x_51963) ;  /* 0x0000007000003947 */ /* 0x000fea0003800000 */
[----:B------:R-:W-:-:S04]  /*6ec0*/  ISETP.NE.U32.AND P4, PT, RZ, c[0x0][0x180], PT ;  /* 0x00006000ff007a0c */ /* 0x000fc80003f85070 */
[----:B------:R-:W-:-:S13]  /*6ed0*/  ISETP.NE.AND.EX P4, PT, RZ, c[0x0][0x184], PT, P4 ;  /* 0x00006100ff007a0c */ /* 0x000fda0003f85340 */
[----:B------:R-:W-:Y:S05]  /*6ee0*/  @P4 BRA `(.L_x_51964) ;  /* 0x0000002000004947 */ /* 0x000fea0003800000 */
[----:B------:R-:W-:Y:S05]  /*6ef0*/  @P0 BRA `(.L_x_51965) ;  /* 0x0000005000000947 */ /* 0x000fea0003800000 */
[----:B------:R-:W-:Y:S05]  /*6f00*/  BRA `(.L_x_51966) ;  /* 0x0000005000007947 */ /* 0x000fea0003800000 */
.L_x_51964:
[----:B-----5:R-:W-:Y:S01]  /*6f10*/  FADD.FTZ R71, R27, R71 ;  /* 0x000000471b477221 */ /* 0x020fe20000010000 */
[----:B------:R-:W-:Y:S05]  /*6f20*/  BRA `(.L_x_51965) ;  /* 0x0000002000007947 */ /* 0x000fea0003800000 */
.L_x_51963:
[----:B-----5:R-:W-:-:S04]  /*6f30*/  FADD.FTZ R71, R23, R71 ;  /* 0x0000004717477221 */ /* 0x020fc80000010000 */
[----:B------:R-:W-:-:S05]  /*6f40*/  @P2 FADD.FTZ R71, R27, R71 ;  /* 0x000000471b472221 */ /* 0x000fca0000010000 */
.L_x_51965:
[----:B-----5:R-:W-:Y:S02]  /*6f50*/  MOV R31, R71 ;  /* 0x00000047001f7202 */ /* 0x020fe40000000f00 */
.L_x_51966:
        /* <DEDUP_REMOVED lines=15> */
.L_x_51968:
[----:B-----5:R-:W-:Y:S01]  /*7050*/  FADD.FTZ R56, R24, R56 ;  /* 0x0000003818387221 */ /* 0x020fe20000010000 */
[----:B------:R-:W-:Y:S05]  /*7060*/  BRA `(.L_x_51969) ;  /* 0x0000002000007947 */ /* 0x000fea0003800000 */
.L_x_51967:
[----:B-----5:R-:W-:-:S04]  /*7070*/  FADD.FTZ R56, R20, R56 ;  /* 0x0000003814387221 */ /* 0x020fc80000010000 */
[----:B------:R-:W-:-:S05]  /*7080*/  @P2 FADD.FTZ R56, R24, R56 ;  /* 0x0000003818382221 */ /* 0x000fca0000010000 */
.L_x_51969:
[----:B------:R-:W-:Y:S02]  /*7090*/  MOV R28, R56 ;  /* 0x00000038001c7202 */ /* 0x000fe40000000f00 */
.L_x_51970:
[----:B------:R-:W-:Y:S05]  /*70a0*/  @P3 BRA `(.L_x_51971) ;  /* 0x0000007000003947 */ /* 0x000fea0003800000 */
[----:B------:R-:W-:-:S04]  /*70b0*/  ISETP.NE.U32.AND P4, PT, RZ, c[0x0][0x180], PT ;  /* 0x00006000ff007a0c */ /* 0x000fc80003f85070 */
[----:B------:R-:W-:-:S13]  /*70c0*/  ISETP.NE.AND.EX P4, PT, RZ, c[0x0][0x184], PT, P4 ;  /* 0x00006100ff007a0c */ /* 0x000fda0003f85340 */
[----:B------:R-:W-:Y:S05]  /*70d0*/  @P4 BRA `(.L_x_51972) ;  /* 0x0000002000004947 */ /* 0x000fea0003800000 */
[----:B------:R-:W-:Y:S05]  /*70e0*/  @P0 BRA `(.L_x_51973) ;  /* 0x0000005000000947 */ /* 0x000fea0003800000 */
[----:B------:R-:W-:Y:S05]  /*70f0*/  BRA `(.L_x_51974) ;  /* 0x0000005000007947 */ /* 0x000fea0003800000 */
.L_x_51972:
[----:B-----5:R-:W-:Y:S01]  /*7100*/  FADD.FTZ R57, R25, R57 ;  /* 0x0000003919397221 */ /* 0x020fe20000010000 */
[----:B------:R-:W-:Y:S05]  /*7110*/  BRA `(.L_x_51973) ;  /* 0x0000002000007947 */ /* 0x000fea0003800000 */
.L_x_51971:
[----:B-----5:R-:W-:-:S04]  /*7120*/  FADD.FTZ R57, R21, R57 ;  /* 0x0000003915397221 */ /* 0x020fc80000010000 */
[----:B------:R-:W-:-:S05]  /*7130*/  @P2 FADD.FTZ R57, R25, R57 ;  /* 0x0000003919392221 */ /* 0x000fca0000010000 */
.L_x_51973:
[----:B------:R-:W-:Y:S02]  /*7140*/  MOV R29, R57 ;  /* 0x00000039001d7202 */ /* 0x000fe40000000f00 */
.L_x_51974:
[----:B------:R-:W-:Y:S05]  /*7150*/  @P3 BRA `(.L_x_51975) ;  /* 0x0000007000003947 */ /* 0x000fea0003800000 */
[----:B------:R-:W-:-:S04]  /*7160*/  ISETP.NE.U32.AND P4, PT, RZ, c[0x0][0x180], PT ;  /* 0x00006000ff007a0c */ /* 0x000fc80003f85070 */
[----:B------:R-:W-:-:S13]  /*7170*/  ISETP.NE.AND.EX P4, PT, RZ, c[0x0][0x184], PT, P4 ;  /* 0x00006100ff007a0c */ /* 0x000fda0003f85340 */
[----:B------:R-:W-:Y:S05]  /*7180*/  @P4 BRA `(.L_x_51976) ;  /* 0x0000002000004947 */ /* 0x000fea0003800000 */
[----:B------:R-:W-:Y:S05]  /*7190*/  @P0 BRA `(.L_x_51977) ;  /* 0x0000005000000947 */ /* 0x000fea0003800000 */
[----:B------:R-:W-:Y:S05]  /*71a0*/  BRA `(.L_x_51978) ;  /* 0x0000005000007947 */ /* 0x000fea0003800000 */
.L_x_51976:
[----:B-----5:R-:W-:Y:S01]  /*71b0*/  FADD.FTZ R58, R26, R58 ;  /* 0x0000003a1a3a7221 */ /* 0x020fe20000010000 */
[----:B------:R-:W-:Y:S05]  /*71c0*/  BRA `(.L_x_51977) ;  /* 0x0000002000007947 */ /* 0x000fea0003800000 */
.L_x_51975:
[----:B-----5:R-:W-:-:S04]  /*71d0*/  FADD.FTZ R58, R22, R58 ;  /* 0x0000003a163a7221 */ /* 0x020fc80000010000 */
[----:B------:R-:W-:-:S05]  /*71e0*/  @P2 FADD.FTZ R58, R26, R58 ;  /* 0x0000003a1a3a2221 */ /* 0x000fca0000010000 */
.L_x_51977:
[----:B------:R-:W-:Y:S02]  /*71f0*/  MOV R30, R58 ;  /* 0x0000003a001e7202 */ /* 0x000fe40000000f00 */
.L_x_51978:
[----:B------:R-:W-:Y:S05]  /*7200*/  @P3 BRA `(.L_x_51979) ;  /* 0x0000007000003947 */ /* 0x000fea0003800000 */
[----:B------:R-:W-:-:S04]  /*7210*/  ISETP.NE.U32.AND P4, PT, RZ, c[0x0][0x180], PT ;  /* 0x00006000ff007a0c */ /* 0x000fc80003f85070 */
[----:B------:R-:W-:-:S13]  /*7220*/  ISETP.NE.AND.EX P4, PT, RZ, c[0x0][0x184], PT, P4 ;  /* 0x00006100ff007a0c */ /* 0x000fda0003f85340 */
[----:B------:R-:W-:Y:S05]  /*7230*/  @P4 BRA `(.L_x_51980) ;  /* 0x0000002000004947 */ /* 0x000fea0003800000 */
[----:B------:R-:W-:Y:S05]  /*7240*/  @P0 BRA `(.L_x_51981) ;  /* 0x0000005000000947 */ /* 0x000fea0003800000 */
[----:B------:R-:W-:Y:S05]  /*7250*/  BRA `(.L_x_51982) ;  /* 0x0000005000007947 */ /* 0x000fea0003800000 */
.L_x_51980:
[----:B-----5:R-:W-:Y:S01]  /*7260*/  FADD.FTZ R59, R27, R59 ;  /* 0x0000003b1b3b7221 */ /* 0x020fe20000010000 */
[----:B------:R-:W-:Y:S05]  /*7270*/  BRA `(.L_x_51981) ;  /* 0x0000002000007947 */ /* 0x000fea0003800000 */
.L_x_51979:
[----:B-----5:R-:W-:-:S04]  /*7280*/  FADD.FTZ R59, R23, R59 ;  /* 0x0000003b173b7221 */ /* 0x020fc80000010000 */
[----:B------:R-:W-:-:S05]  /*7290*/  @P2 FADD.FTZ R59, R27, R59 ;  /* 0x0000003b1b3b2221 */ /* 0x000fca0000010000 */
.L_x_51981:
[----:B------:R-:W-:Y:S02]  /*72a0*/  MOV R31, R59 ;  /* 0x0000003b001f7202 */ /* 0x000fe40000000f00 */
.L_x_51982:
        /* <DEDUP_REMOVED lines=15> */
.L_x_51984:
[----:B-----5:R-:W-:Y:S01]  /*73a0*/  FADD.FTZ R60, R24, R60 ;  /* 0x0000003c183c7221 */ /* 0x020fe20000010000 */
[----:B------:R-:W-:Y:S05]  /*73b0*/  BRA `(.L_x_51985) ;  /* 0x0000002000007947 */ /* 0x000fea0003800000 */
.L_x_51983:
[----:B-----5:R-:W-:-:S04]  /*73c0*/  FADD.FTZ R60, R20, R60 ;  /* 0x0000003c143c7221 */ /* 0x020fc80000010000 */
[----:B------:R-:W-:-:S05]  /*73d0*/  @P2 FADD.FTZ R60, R24, R60 ;  /* 0x0000003c183c2221 */ /* 0x000fca0000010000 */
.L_x_51985:
[----:B------:R-:W-:Y:S02]  /*73e0*/  MOV R28, R60 ;  /* 0x0000003c001c7202 */ /* 0x000fe40000000f00 */
.L_x_51986:
[----:B------:R-:W-:Y:S05]  /*73f0*/  @P3 BRA `(.L_x_51987) ;  /* 0x0000007000003947 */ /* 0x000fea0003800000 */
[----:B------:R-:W-:-:S04]  /*7400*/  ISETP.NE.U32.AND P4, PT, RZ, c[0x0][0x180], PT ;  /* 0x00006000ff007a0c */ /* 0x000fc80003f85070 */
[----:B------:R-:W-:-:S13]  /*7410*/  ISETP.NE.AND.EX P4, PT, RZ, c[0x0][0x184], PT, P4 ;  /* 0x00006100ff007a0c */ /* 0x000fda0003f85340 */
[----:B------:R-:W-:Y:S05]  /*7420*/  @P4 BRA `(.L_x_51988) ;  /* 0x0000002000004947 */ /* 0x000fea0003800000 */
[----:B------:R-:W-:Y:S05]  /*7430*/  @P0 BRA `(.L_x_51989) ;  /* 0x0000005000000947 */ /* 0x000fea0003800000 */
[----:B------:R-:W-:Y:S05]  /*7440*/  BRA `(.L_x_51990) ;  /* 0x0000005000007947 */ /* 0x000fea0003800000 */
.L_x_51988:
[----:B-----5:R-:W-:Y:S01]  /*7450*/  FADD.FTZ R61, R25, R61 ;  /* 0x0000003d193d7221 */ /* 0x020fe20000010000 */
[----:B------:R-:W-:Y:S05]  /*7460*/  BRA `(.L_x_51989) ;  /* 0x0000002000007947 */ /* 0x000fea0003800000 */
.L_x_51987:
[----:B-----5:R-:W-:-:S04]  /*7470*/  FADD.FTZ R61, R21, R61 ;  /* 0x0000003d153d7221 */ /* 0x020fc80000010000 */
[----:B------:R-:W-:-:S05]  /*7480*/  @P2 FADD.FTZ R61, R25, R61 ;  /* 0x0000003d193d2221 */ /* 0x000fca0000010000 */
.L_x_51989:
[----:B------:R-:W-:Y:S02]  /*7490*/  MOV R29, R61 ;  /* 0x0000003d001d7202 */ /* 0x000fe40000000f00 */
.L_x_51990:
[----:B------:R-:W-:Y:S05]  /*74a0*/  @P3 BRA `(.L_x_51991) ;  /* 0x0000007000003947 */ /* 0x000fea0003800000 */
[----:B------:R-:W-:-:S04]  /*74b0*/  ISETP.NE.U32.AND P4, PT, RZ, c[0x0][0x180], PT ;  /* 0x00006000ff007a0c */ /* 0x000fc80003f85070 */
[----:B------:R-:W-:-:S13]  /*74c0*/  ISETP.NE.AND.EX P4, PT, RZ, c[0x0][0x184], PT, P4 ;  /* 0x00006100ff007a0c */ /* 0x000fda0003f85340 */
[----:B------:R-:W-:Y:S05]  /*74d0*/  @P4 BRA `(.L_x_51992) ;  /* 0x0000002000004947 */ /* 0x000fea0003800000 */
[----:B------:R-:W-:Y:S05]  /*74e0*/  @P0 BRA `(.L_x_51993) ;  /* 0x0000005000000947 */ /* 0x000fea0003800000 */
[----:B------:R-:W-:Y:S05]  /*74f0*/  BRA `(.L_x_51994) ;  /* 0x0000005000007947 */ /* 0x000fea0003800000 */
.L_x_51992:
[----:B-----5:R-:W-:Y:S01]  /*7500*/  FADD.FTZ R62, R26, R62 ;  /* 0x0000003e1a3e7221 */ /* 0x020fe20000010000 */
[----:B------:R-:W-:Y:S05]  /*7510*/  BRA `(.L_x_51993) ;  /* 0x0000002000007947 */ /* 0x000fea0003800000 */
.L_x_51991:
[----:B-----5:R-:W-:-:S04]  /*7520*/  FADD.FTZ R62, R22, R62 ;  /* 0x0000003e163e7221 */ /* 0x020fc80000010000 */
[----:B------:R-:W-:-:S05]  /*7530*/  @P2 FADD.FTZ R62, R26, R62 ;  /* 0x0000003e1a3e2221 */ /* 0x000fca0000010000 */
.L_x_51993:
[----:B------:R-:W-:Y:S02]  /*7540*/  MOV R30, R62 ;  /* 0x0000003e001e7202 */ /* 0x000fe40000000f00 */
.L_x_51994:
[----:B------:R-:W-:Y:S05]  /*7550*/  @P3 BRA `(.L_x_51995) ;  /* 0x0000007000003947 */ /* 0x000fea0003800000 */
[----:B------:R-:W-:-:S04]  /*7560*/  ISETP.NE.U32.AND P4, PT, RZ, c[0x0][0x180], PT ;  /* 0x00006000ff007a0c */ /* 0x000fc80003f85070 */
[----:B------:R-:W-:-:S13]  /*7570*/  ISETP.NE.AND.EX P4, PT, RZ, c[0x0][0x184], PT, P4 ;  /* 0x00006100ff007a0c */ /* 0x000fda0003f85340 */
[----:B------:R-:W-:Y:S05]  /*7580*/  @P4 BRA `(.L_x_51996) ;  /* 0x0000002000004947 */ /* 0x000fea0003800000 */
[----:B------:R-:W-:Y:S05]  /*7590*/  @P0 BRA `(.L_x_51997) ;  /* 0x0000005000000947 */ /* 0x000fea0003800000 */
[----:B------:R-:W-:Y:S05]  /*75a0*/  BRA `(.L_x_51998) ;  /* 0x0000005000007947 */ /* 0x000fea0003800000 */
.L_x_51996:
[----:B-----5:R-:W-:Y:S01]  /*75b0*/  FADD.FTZ R63, R27, R63 ;  /* 0x0000003f1b3f7221 */ /* 0x020fe20000010000 */
[----:B------:R-:W-:Y:S05]  /*75c0*/  BRA `(.L_x_51997) ;  /* 0x0000002000007947 */ /* 0x000fea0003800000 */
.L_x_51995:
[----:B-----5:R-:W-:-:S04]  /*75d0*/  FADD.FTZ R63, R23, R63 ;  /* 0x0000003f173f7221 */ /* 0x020fc80000010000 */
[----:B------:R-:W-:-:S05]  /*75e0*/  @P2 FADD.FTZ R63, R27, R63 ;  /* 0x0000003f1b3f2221 */ /* 0x000fca0000010000 */
.L_x_51997:
[----:B------:R-:W-:Y:S02]  /*75f0*/  MOV R31, R63 ;  /* 0x0000003f001f7202 */ /* 0x000fe40000000f00 */
.L_x_51998:
        /* <DEDUP_REMOVED lines=15> */
.L_x_52000:
[----:B-----5:R-:W-:Y:S01]  /*76f0*/  FADD.FTZ R44, R24, R44 ;  /* 0x0000002c182c7221 */ /* 0x020fe20000010000 */
[----:B------:R-:W-:Y:S05]  /*7700*/  BRA `(.L_x_52001) ;  /* 0x0000002000007947 */ /* 0x000fea0003800000 */
.L_x_51999:
[----:B-----5:R-:W-:-:S04]  /*7710*/  FADD.FTZ R44, R20, R44 ;  /* 0x0000002c142c7221 */ /* 0x020fc80000010000 */
[----:B------:R-:W-:-:S05]  /*7720*/  @P2 FADD.FTZ R44, R24, R44 ;  /* 0x0000002c182c2221 */ /* 0x000fca0000010000 */
.L_x_52001:
[----:B------:R-:W-:Y:S02]  /*7730*/  MOV R28, R44 ;  /* 0x0000002c001c7202 */ /* 0x000fe40000000f00 */
.L_x_52002:
[----:B------:R-:W-:Y:S05]  /*7740*/  @P3 BRA `(.L_x_52003) ;  /* 0x0000007000003947 */ /* 0x000fea0003800000 */
[----:B------:R-:W-:-:S04]  /*7750*/  ISETP.NE.U32.AND P4, PT, RZ, c[0x0][0x180], PT ;  /* 0x00006000ff007a0c */ /* 0x000fc80003f85070 */
[----:B------:R-:W-:-:S13]  /*7760*/  ISETP.NE.AND.EX P4, PT, RZ, c[0x0][0x184], PT, P4 ;  /* 0x00006100ff007a0c */ /* 0x000fda0003f85340 */
[----:B------:R-:W-:Y:S05]  /*7770*/  @P4 BRA `(.L_x_52004) ;  /* 0x0000002000004947 */ /* 0x000fea0003800000 */
[----:B------:R-:W-:Y:S05]  /*7780*/  @P0 BRA `(.L_x_52005) ;  /* 0x0000005000000947 */ /* 0x000fea0003800000 */
[----:B------:R-:W-:Y:S05]  /*7790*/  BRA `(.L_x_52006) ;  /* 0x0000005000007947 */ /* 0x000fea0003800000 */
.L_x_52004:
[----:B-----5:R-:W-:Y:S01]  /*77a0*/  FADD.FTZ R45, R25, R45 ;  /* 0x0000002d192d7221 */ /* 0x020fe20000010000 */
[----:B------:R-:W-:Y:S05]  /*77b0*/  BRA `(.L_x_52005) ;  /* 0x0000002000007947 */ /* 0x000fea0003800000 */
.L_x_52003:
[----:B-----5:R-:W-:-:S04]  /*77c0*/  FADD.FTZ R45, R21, R45 ;  /* 0x0000002d152d7221 */ /* 0x020fc80000010000 */
[----:B------:R-:W-:-:S05]  /*77d0*/  @P2 FADD.FTZ R45, R25, R45 ;  /* 0x0000002d192d2221 */ /* 0x000fca0000010000 */
.L_x_52005:
[----:B------:R-:W-:Y:S02]  /*77e0*/  MOV R29, R45 ;  /* 0x0000002d001d7202 */ /* 0x000fe40000000f00 */
.L_x_52006:
[----:B------:R-:W-:Y:S05]  /*77f0*/  @P3 BRA `(.L_x_52007) ;  /* 0x0000007000003947 */ /* 0x000fea0003800000 */
[----:B------:R-:W-:-:S04]  /*7800*/  ISETP.NE.U32.AND P4, PT, RZ, c[0x0][0x180], PT ;  /* 0x00006000ff007a0c */ /* 0x000fc80003f85070 */
[----:B------:R-:W-:-:S13]  /*7810*/  ISETP.NE.AND.EX P4, PT, RZ, c[0x0][0x184], PT, P4 ;  /* 0x00006100ff007a0c */ /* 0x000fda0003f85340 */
[----:B------:R-:W-:Y:S05]  /*7820*/  @P4 BRA `(.L_x_52008) ;  /* 0x0000002000004947 */ /* 0x000fea0003800000 */
[----:B------:R-:W-:Y:S05]  /*7830*/  @P0 BRA `(.L_x_52009) ;  /* 0x0000005000000947 */ /* 0x000fea0003800000 */
[----:B------:R-:W-:Y:S05]  /*7840*/  BRA `(.L_x_52010) ;  /* 0x0000005000007947 */ /* 0x000fea0003800000 */
.L_x_52008:
[----:B-----5:R-:W-:Y:S01]  /*7850*/  FADD.FTZ R46, R26, R46 ;  /* 0x0000002e1a2e7221 */ /* 0x020fe20000010000 */
[----:B------:R-:W-:Y:S05]  /*7860*/  BRA `(.L_x_52009) ;  /* 0x0000002000007947 */ /* 0x000fea0003800000 */
.L_x_52007:
[----:B-----5:R-:W-:-:S04]  /*7870*/  FADD.FTZ R46, R22, R46 ;  /* 0x0000002e162e7221 */ /* 0x020fc80000010000 */
[----:B------:R-:W-:-:S05]  /*7880*/  @P2 FADD.FTZ R46, R26, R46 ;  /* 0x0000002e1a2e2221 */ /* 0x000fca0000010000 */
.L_x_52009:
[----:B------:R-:W-:Y:S02]  /*7890*/  MOV R30, R46 ;  /* 0x0000002e001e7202 */ /* 0x000fe40000000f00 */
.L_x_52010:
[----:B------:R-:W-:Y:S05]  /*78a0*/  @P3 BRA `(.L_x_52011) ;  /* 0x0000007000003947 */ /* 0x000fea0003800000 */
[----:B------:R-:W-:-:S04]  /*78b0*/  ISETP.NE.U32.AND P4, PT, RZ, c[0x0][0x180], PT ;  /* 0x00006000ff007a0c */ /* 0x000fc80003f85070 */
[----:B------:R-:W-:-:S13]  /*78c0*/  ISETP.NE.AND.EX P4, PT, RZ, c[0x0][0x184], PT, P4 ;  /* 0x00006100ff007a0c */ /* 0x000fda0003f85340 */
[----:B------:R-:W-:Y:S05]  /*78d0*/  @P4 BRA `(.L_x_52012) ;  /* 0x0000002000004947 */ /* 0x000fea0003800000 */
[----:B------:R-:W-:Y:S05]  /*78e0*/  @P0 BRA `(.L_x_52013) ;  /* 0x0000005000000947 */ /* 0x000fea0003800000 */
[----:B------:R-:W-:Y:S05]  /*78f0*/  BRA `(.L_x_52014) ;  /* 0x0000005000007947 */ /* 0x000fea0003800000 */
.L_x_52012:
[----:B-----5:R-:W-:Y:S01]  /*7900*/  FADD.FTZ R47, R27, R47 ;  /* 0x0000002f1b2f7221 */ /* 0x020fe20000010000 */
[----:B------:R-:W-:Y:S05]  /*7910*/  BRA `(.L_x_52013) ;  /* 0x0000002000007947 */ /* 0x000fea0003800000 */
.L_x_52011:
[----:B-----5:R-:W-:-:S04]  /*7920*/  FADD.FTZ R47, R23, R47 ;  /* 0x0000002f172f7221 */ /* 0x020fc80000010000 */
[----:B------:R-:W-:-:S05]  /*7930*/  @P2 FADD.FTZ R47, R27, R47 ;  /* 0x0000002f1b2f2221 */ /* 0x000fca0000010000 */
.L_x_52013:
[----:B------:R-:W-:Y:S02]  /*7940*/  MOV R31, R47 ;  /* 0x0000002f001f7202 */ /* 0x000fe40000000f00 */
.L_x_52014:
        /* <DEDUP_REMOVED lines=15> */
.L_x_52016:
[----:B-----5:R-:W-:Y:S01]  /*7a40*/  FADD.FTZ R52, R24, R52 ;  /* 0x0000003418347221 */ /* 0x020fe20000010000 */
[----:B------:R-:W-:Y:S05]  /*7a50*/  BRA `(.L_x_52017) ;  /* 0x0000002000007947 */ /* 0x000fea0003800000 */
.L_x_52015:
[----:B-----5:R-:W-:-:S04]  /*7a60*/  FADD.FTZ R52, R20, R52 ;  /* 0x0000003414347221 */ /* 0x020fc80000010000 */
[----:B------:R-:W-:-:S05]  /*7a70*/  @P2 FADD.FTZ R52, R24, R52 ;  /* 0x0000003418342221 */ /* 0x000fca0000010000 */
.L_x_52017:
[----:B------:R-:W-:Y:S02]  /*7a80*/  MOV R28, R52 ;  /* 0x00000034001c7202 */ /* 0x000fe40000000f00 */
.L_x_52018:
[----:B------:R-:W-:Y:S05]  /*7a90*/  @P3 BRA `(.L_x_52019) ;  /* 0x0000007000003947 */ /* 0x000fea0003800000 */
[----:B------:R-:W-:-:S04]  /*7aa0*/  ISETP.NE.U32.AND P4, PT, RZ, c[0x0][0x180], PT ;  /* 0x00006000ff007a0c */ /* 0x000fc80003f85070 */
[----:B------:R-:W-:-:S13]  /*7ab0*/  ISETP.NE.AND.EX P4, PT, RZ, c[0x0][0x184], PT, P4 ;  /* 0x00006100ff007a0c */ /* 0x000fda0003f85340 */
[----:B------:R-:W-:Y:S05]  /*7ac0*/  @P4 BRA `(.L_x_52020) ;  /* 0x0000002000004947 */ /* 0x000fea0003800000 */
[----:B------:R-:W-:Y:S05]  /*7ad0*/  @P0 BRA `(.L_x_52021) ;  /* 0x0000005000000947 */ /* 0x000fea0003800000 */
[----:B------:R-:W-:Y:S05]  /*7ae0*/  BRA `(.L_x_52022) ;  /* 0x0000005000007947 */ /* 0x000fea0003800000 */
.L_x_52020:
[----:B-----5:R-:W-:Y:S01]  /*7af0*/  FADD.FTZ R53, R25, R53 ;  /* 0x0000003519357221 */ /* 0x020fe20000010000 */
[----:B------:R-:W-:Y:S05]  /*7b00*/  BRA `(.L_x_52021) ;  /* 0x0000002000007947 */ /* 0x000fea0003800000 */
.L_x_52019:
[----:B-----5:R-:W-:-:S04]  /*7b10*/  FADD.FTZ R53, R21, R53 ;  /* 0x0000003515357221 */ /* 0x020fc80000010000 */
[----:B------:R-:W-:-:S05]  /*7b20*/  @P2 FADD.FTZ R53, R25, R53 ;  /* 0x0000003519352221 */ /* 0x000fca0000010000 */
.L_x_52021:
[----:B------:R-:W-:Y:S02]  /*7b30*/  MOV R29, R53 ;  /* 0x00000035001d7202 */ /* 0x000fe40000000f00 */
.L_x_52022:
[----:B------:R-:W-:Y:S05]  /*7b40*/  @P3 BRA `(.L_x_52023) ;  /* 0x0000007000003947 */ /* 0x000fea0003800000 */
[----:B------:R-:W-:-:S04]  /*7b50*/  ISETP.NE.U32.AND P4, PT, RZ, c[0x0][0x180], PT ;  /* 0x00006000ff007a0c */ /* 0x000fc80003f85070 */
[----:B------:R-:W-:-:S13]  /*7b60*/  ISETP.NE.AND.EX P4, PT, RZ, c[0x0][0x184], PT, P4 ;  /* 0x00006100ff007a0c */ /* 0x000fda0003f85340 */
[----:B------:R-:W-:Y:S05]  /*7b70*/  @P4 BRA `(.L_x_52024) ;  /* 0x0000002000004947 */ /* 0x000fea0003800000 */
[----:B------:R-:W-:Y:S05]  /*7b80*/  @P0 BRA `(.L_x_52025) ;  /* 0x0000005000000947 */ /* 0x000fea0003800000 */
[----:B------:R-:W-:Y:S05]  /*7b90*/  BRA `(.L_x_52026) ;  /* 0x0000005000007947 */ /* 0x000fea0003800000 */
.L_x_52024:
[----:B-----5:R-:W-:Y:S01]  /*7ba0*/  FADD.FTZ R54, R26, R54 ;  /* 0x000000361a367221 */ /* 0x020fe20000010000 */
[----:B------:R-:W-:Y:S05]  /*7bb0*/  BRA `(.L_x_52025) ;  /* 0x0000002000007947 */ /* 0x000fea0003800000 */
.L_x_52023:
[----:B-----5:R-:W-:-:S04]  /*7bc0*/  FADD.FTZ R54, R22, R54 ;  /* 0x0000003616367221 */ /* 0x020fc80000010000 */
[----:B------:R-:W-:-:S05]  /*7bd0*/  @P2 FADD.FTZ R54, R26, R54 ;  /* 0x000000361a362221 */ /* 0x000fca0000010000 */
.L_x_52025:
[----:B------:R-:W-:Y:S02]  /*7be0*/  MOV R30, R54 ;  /* 0x00000036001e7202 */ /* 0x000fe40000000f00 */
.L_x_52026:
[----:B------:R-:W-:Y:S05]  /*7bf0*/  @P3 BRA `(.L_x_52027) ;  /* 0x0000007000003947 */ /* 0x000fea0003800000 */
[----:B------:R-:W-:-:S04]  /*7c00*/  ISETP.NE.U32.AND P4, PT, RZ, c[0x0][0x180], PT ;  /* 0x00006000ff007a0c */ /* 0x000fc80003f85070 */
[----:B------:R-:W-:-:S13]  /*7c10*/  ISETP.NE.AND.EX P4, PT, RZ, c[0x0][0x184], PT, P4 ;  /* 0x00006100ff007a0c */ /* 0x000fda0003f85340 */
[----:B------:R-:W-:Y:S05]  /*7c20*/  @P4 BRA `(.L_x_52028) ;  /* 0x0000002000004947 */ /* 0x000fea0003800000 */
[----:B------:R-:W-:Y:S05]  /*7c30*/  @P0 BRA `(.L_x_52029) ;  /* 0x0000005000000947 */ /* 0x000fea0003800000 */
[----:B------:R-:W-:Y:S05]  /*7c40*/  BRA `(.L_x_52030) ;  /* 0x0000005000007947 */ /* 0x000fea0003800000 */
.L_x_52028:
[----:B-----5:R-:W-:Y:S01]  /*7c50*/  FADD.FTZ R55, R27, R55 ;  /* 0x000000371b377221 */ /* 0x020fe20000010000 */
[----:B------:R-:W-:Y:S05]  /*7c60*/  BRA `(.L_x_52029) ;  /* 0x0000002000007947 */ /* 0x000fea0003800000 */
.L_x_52027:
[----:B-----5:R-:W-:-:S04]  /*7c70*/  FADD.FTZ R55, R23, R55 ;  /* 0x0000003717377221 */ /* 0x020fc80000010000 */
[----:B------:R-:W-:-:S05]  /*7c80*/  @P2 FADD.FTZ R55, R27, R55 ;  /* 0x000000371b372221 */ /* 0x000fca0000010000 */
.L_x_52029:
[----:B------:R-:W-:Y:S02]  /*7c90*/  MOV R31, R55 ;  /* 0x00000037001f7202 */ /* 0x000fe40000000f00 */
.L_x_52030:
        /* <DEDUP_REMOVED lines=15> */
.L_x_52032:
[----:B-----5:R-:W-:Y:S01]  /*7d90*/  FADD.FTZ R48, R24, R48 ;  /* 0x0000003018307221 */ /* 0x020fe20000010000 */
[----:B------:R-:W-:Y:S05]  /*7da0*/  BRA `(.L_x_52033) ;  /* 0x0000002000007947 */ /* 0x000fea0003800000 */
.L_x_52031:
[----:B-----5:R-:W-:-:S04]  /*7db0*/  FADD.FTZ R48, R20, R48 ;  /* 0x0000003014307221 */ /* 0x020fc80000010000 */
[----:B------:R-:W-:-:S05]  /*7dc0*/  @P2 FADD.FTZ R48, R24, R48 ;  /* 0x0000003018302221 */ /* 0x000fca0000010000 */
.L_x_52033:
[----:B------:R-:W-:Y:S02]  /*7dd0*/  MOV R28, R48 ;  /* 0x00000030001c7202 */ /* 0x000fe40000000f00 */
.L_x_52034:
[----:B------:R-:W-:Y:S05]  /*7de0*/  @P3 BRA `(.L_x_52035) ;  /* 0x0000007000003947 */ /* 0x000fea0003800000 */
[----:B------:R-:W-:-:S04]  /*7df0*/  ISETP.NE.U32.AND P4, PT, RZ, c[0x0][0x180], PT ;  /* 0x00006000ff007a0c */ /* 0x000fc80003f85070 */
[----:B------:R-:W-:-:S13]  /*7e00*/  ISETP.NE.AND.EX P4, PT, RZ, c[0x0][0x184], PT, P4 ;  /* 0x00006100ff007a0c */ /* 0x000fda0003f85340 */
[----:B------:R-:W-:Y:S05]  /*7e10*/  @P4 BRA `(.L_x_52036) ;  /* 0x0000002000004947 */ /* 0x000fea0003800000 */
[----:B------:R-:W-:Y:S05]  /*7e20*/  @P0 BRA `(.L_x_52037) ;  /* 0x0000005000000947 */ /* 0x000fea0003800000 */
[----:B------:R-:W-:Y:S05]  /*7e30*/  BRA `(.L_x_52038) ;  /* 0x0000005000007947 */ /* 0x000fea0003800000 */
.L_x_52036:
[----:B-----5:R-:W-:Y:S01]  /*7e40*/  FADD.FTZ R49, R25, R49 ;  /* 0x0000003119317221 */ /* 0x020fe20000010000 */
[----:B------:R-:W-:Y:S05]  /*7e50*/  BRA `(.L_x_52037) ;  /* 0x0000002000007947 */ /* 0x000fea0003800000 */
.L_x_52035:
[----:B-----5:R-:W-:-:S04]  /*7e60*/  FADD.FTZ R49, R21, R49 ;  /* 0x0000003115317221 */ /* 0x020fc80000010000 */
[----:B------:R-:W-:-:S05]  /*7e70*/  @P2 FADD.FTZ R49, R25, R49 ;  /* 0x0000003119312221 */ /* 0x000fca0000010000 */
.L_x_52037:
[----:B------:R-:W-:Y:S02]  /*7e80*/  MOV R29, R49 ;  /* 0x00000031001d7202 */ /* 0x000fe40000000f00 */
.L_x_52038:
[----:B------:R-:W-:Y:S05]  /*7e90*/  @P3 BRA `(.L_x_52039) ;  /* 0x0000007000003947 */ /* 0x000fea0003800000 */
[----:B------:R-:W-:-:S04]  /*7ea0*/  ISETP.NE.U32.AND P4, PT, RZ, c[0x0][0x180], PT ;  /* 0x00006000ff007a0c */ /* 0x000fc80003f85070 */
[----:B------:R-:W-:-:S13]  /*7eb0*/  ISETP.NE.AND.EX P4, PT, RZ, c[0x0][0x184], PT, P4 ;  /* 0x00006100ff007a0c */ /* 0x000fda0003f85340 */
[----:B------:R-:W-:Y:S05]  /*7ec0*/  @P4 BRA `(.L_x_52040) ;  /* 0x0000002000004947 */ /* 0x000fea0003800000 */
[----:B------:R-:W-:Y:S05]  /*7ed0*/  @P0 BRA `(.L_x_52041) ;  /* 0x0000005000000947 */ /* 0x000fea0003800000 */
[----:B------:R-:W-:Y:S05]  /*7ee0*/  BRA `(.L_x_52042) ;  /* 0x0000005000007947 */ /* 0x000fea0003800000 */
.L_x_52040:
[----:B-----5:R-:W-:Y:S01]  /*7ef0*/  FADD.FTZ R50, R26, R50 ;  /* 0x000000321a327221 */ /* 0x020fe20000010000 */
[----:B------:R-:W-:Y:S05]  /*7f00*/  BRA `(.L_x_52041) ;  /* 0x0000002000007947 */ /* 0x000fea0003800000 */
.L_x_52039:
[----:B-----5:R-:W-:-:S04]  /*7f10*/  FADD.FTZ R50, R22, R50 ;  /* 0x0000003216327221 */ /* 0x020fc80000010000 */
[----:B------:R-:W-:-:S05]  /*7f20*/  @P2 FADD.FTZ R50, R26, R50 ;  /* 0x000000321a322221 */ /* 0x000fca0000010000 */
.L_x_52041:
[----:B------:R-:W-:Y:S02]  /*7f30*/  MOV R30, R50 ;  /* 0x00000032001e7202 */ /* 0x000fe40000000f00 */
.L_x_52042:
[----:B------:R-:W-:Y:S05]  /*7f40*/  @P3 BRA `(.L_x_52043) ;  /* 0x0000007000003947 */ /* 0x000fea0003800000 */
[----:B------:R-:W-:-:S04]  /*7f50*/  ISETP.NE.U32.AND P4, PT, RZ, c[0x0][0x180], PT ;  /* 0x00006000ff007a0c */ /* 0x000fc80003f85070 */
[----:B------:R-:W-:-:S13]  /*7f60*/  ISETP.NE.AND.EX P4, PT, RZ, c[0x0][0x184], PT, P4 ;  /* 0x00006100ff007a0c */ /* 0x000fda0003f85340 */
[----:B------:R-:W-:Y:S05]  /*7f70*/  @P4 BRA `(.L_x_52044) ;  /* 0x0000002000004947 */ /* 0x000fea0003800000 */
[----:B------:R-:W-:Y:S05]  /*7f80*/  @P0 BRA `(.L_x_52045) ;  /* 0x0000005000000947 */ /* 0x000fea0003800000 */
[----:B------:R-:W-:Y:S05]  /*7f90*/  BRA `(.L_x_52046) ;  /* 0x0000005000007947 */ /* 0x000fea0003800000 */
.L_x_52044:
[----:B-----5:R-:W-:Y:S01]  /*7fa0*/  FADD.FTZ R51, R27, R51 ;  /* 0x000000331b337221 */ /* 0x020fe20000010000 */
[----:B------:R-:W-:Y:S05]  /*7fb0*/  BRA `(.L_x_52045) ;  /* 0x0000002000007947 */ /* 0x000fea0003800000 */
.L_x_52043:
[----:B-----5:R-:W-:-:S04]  /*7fc0*/  FADD.FTZ R51, R23, R51 ;  /* 0x0000003317337221 */ /* 0x020fc80000010000 */
[----:B------:R-:W-:-:S05]  /*7fd0*/  @P2 FADD.FTZ R51, R27, R51 ;  /* 0x000000331b332221 */ /* 0x000fca0000010000 */
.L_x_52045:
[----:B------:R-:W-:Y:S02]  /*7fe0*/  MOV R31, R51 ;  /* 0x00000033001f7202 */ /* 0x000fe40000000f00 */
.L_x_52046:
[----:B0-----:R-:W-:Y:S01]  /*7ff0*/  @P0 IMAD.WIDE.U32 R36, R115, R120, c[0x0][0x188] ;  /* 0x0000620073240625 */ /* 0x001fe200078e0078 */
[----:B------:R-:W-:-:S04]  /*8000*/  IADD3 R116, R139, 0x200, RZ ;  /* 0x000002008b747810 */ /* 0x000fc80007ffe0ff */
[----:B------:R0:W-:Y:S02]  /*8010*/  @P0 STG.E.128 [R36.64], R28 ;  /* 0x0000001c24000986 */ /* 0x0001e4000c101d04 */
[----:B0-----:R-:W-:-:S05]  /*8020*/  @P1 IMAD.WIDE.U32 R36, R116, R120, c[0x0][0x178] ;  /* 0x00005e0074241625 */ /* 0x001fca00078e0078 */
[----:B-----5:R0:W5:Y:S02]  /*8030*/  @P1 LDG.E.128 R20, [R36.64] ;  /* 0x0000000424141981 */ /* 0x020164000c1e1d00 */
[----:B0-----:R-:W-:-:S05]  /*8040*/  @P2 IMAD.WIDE.U32 R36, R116, R120, c[0x0][0x180] ;  /* 0x0000600074242625 */ /* 0x001fca00078e0078 */
[----:B------:R0:W5:Y:S02]  /*8050*/  @P2 LDG.E.128 R24, [R36.64] ;  /* 0x0000000424182981 */ /* 0x000164000c1e1d00 */
[----:B0-----:R-:W-:-:S06]  /*8060*/  IMAD.WIDE.U32 R36, R116, R120, c[0x0][0x170] ;  /* 0x00005c0074247625 */ /* 0x001fcc00078e0078 */
[----:B------:R-:W5:Y:S01]  /*8070*/  LDG.E.128 R36, [R36.64] ;  /* 0x0000000424247981 */ /* 0x000f62000c1e1d00 */
[----:B------:R-:W-:Y:S05]  /*8080*/  @P3 BRA `(.L_x_52047) ;  /* 0x0000007000003947 */ /* 0x000fea0003800000 */
[----:B------:R-:W-:-:S04]  /*8090*/  ISETP.NE.U32.AND P4, PT, RZ, c[0x0][0x180], PT ;  /* 0x00006000ff007a0c */ /* 0x000fc80003f85070 */
[----:B------:R-:W-:-:S13]  /*80a0*/  ISETP.NE.AND.EX P4, PT, RZ, c[0x0][0x184], PT, P4 ;  /* 0x00006100ff007a0c */ /* 0x000fda0003f85340 */
[----:B------:R-:W-:Y:S05]  /*80b0*/  @P4 BRA `(.L_x_52048) ;  /* 0x0000002000004947 */ /* 0x000fea0003800000 */
[----:B------:R-:W-:Y:S05]  /*80c0*/  @P0 BRA `(.L_x_52049) ;  /* 0x0000005000000947 */ /* 0x000fea0003800000 */
[----:B------:R-:W-:Y:S05]  /*80d0*/  BRA `(.L_x_52050) ;  /* 0x0000005000007947 */ /* 0x000fea0003800000 */
.L_x_52048:
[----:B-----5:R-:W-:Y:S01]  /*80e0*/  FADD.FTZ R36, R24, R36 ;  /* 0x0000002418247221 */ /* 0x020fe20000010000 */
[----:B------:R-:W-:Y:S05]  /*80f0*/  BRA `(.L_x_52049) ;  /* 0x0000002000007947 */ /* 0x000fea0003800000 */
.L_x_52047:
[----:B-----5:R-:W-:-:S04]  /*8100*/  FADD.FTZ R36, R20, R36 ;  /* 0x0000002414247221 */ /* 0x020fc80000010000 */
[----:B------:R-:W-:-:S05]  /*8110*/  @P2 FADD.FTZ R36, R24, R36 ;  /* 0x0000002418242221 */ /* 0x000fca0000010000 */
.L_x_52049:
[----:B-----5:R-:W-:Y:S02]  /*8120*/  MOV R28, R36 ;  /* 0x00000024001c7202 */ /* 0x020fe40000000f00 */
.L_x_52050:
[----:B------:R-:W-:Y:S05]  /*8130*/  @P3 BRA `(.L_x_52051) ;  /* 0x0000007000003947 */ /* 0x000fea0003800000 */
[----:B------:R-:W-:-:S04]  /*8140*/  ISETP.NE.U32.AND P4, PT, RZ, c[0x0][0x180], PT ;  /* 0x00006000ff007a0c */ /* 0x000fc80003f85070 */
[----:B------:R-:W-:-:S13]  /*8150*/  ISETP.NE.AND.EX P4, PT, RZ, c[0x0][0x184], PT, P4 ;  /* 0x00006100ff007a0c */ /* 0x000fda0003f85340 */
[----:B------:R-:W-:Y:S05]  /*8160*/  @P4 BRA `(.L_x_52052) ;  /* 0x0000002000004947 */ /* 0x000fea0003800000 */
[----:B------:R-:W-:Y:S05]  /*8170*/  @P0 BRA `(.L_x_52053) ;  /* 0x0000005000000947 */ /* 0x000fea0003800000 */
[----:B------:R-:W-:Y:S05]  /*8180*/  BRA `(.L_x_52054) ;  /* 0x0000005000007947 */ /* 0x000fea0003800000 */
.L_x_52052:
[----:B-----5:R-:W-:Y:S01]  /*8190*/  FADD.FTZ R37, R25, R37 ;  /* 0x0000002519257221 */ /* 0x020fe20000010000 */
[----:B------:R-:W-:Y:S05]  /*81a0*/  BRA `(.L_x_52053) ;  /* 0x0000002000007947 */ /* 0x000fea0003800000 */
.L_x_52051:
[----:B-----5:R-:W-:-:S04]  /*81b0*/  FADD.FTZ R37, R21, R37 ;  /* 0x0000002515257221 */ /* 0x020fc80000010000 */
[----:B------:R-:W-:-:S05]  /*81c0*/  @P2 FADD.FTZ R37, R25, R37 ;  /* 0x0000002519252221 */ /* 0x000fca0000010000 */
.L_x_52053:
[----:B-----5:R-:W-:Y:S02]  /*81d0*/  MOV R29, R37 ;  /* 0x00000025001d7202 */ /* 0x020fe40000000f00 */
.L_x_52054:
[----:B------:R-:W-:Y:S05]  /*81e0*/  @P3 BRA `(.L_x_52055) ;  /* 0x0000007000003947 */ /* 0x000fea0003800000 */
[----:B------:R-:W-:-:S04]  /*81f0*/  ISETP.NE.U32.AND P4, PT, RZ, c[0x0][0x180], PT ;  /* 0x00006000ff007a0c */ /* 0x000fc80003f85070 */
[----:B------:R-:W-:-:S13]  /*8200*/  ISETP.NE.AND.EX P4, PT, RZ, c[0x0][0x184], PT, P4 ;  /* 0x00006100ff007a0c */ /* 0x000fda0003f85340 */
[----:B------:R-:W-:Y:S05]  /*8210*/  @P4 BRA `(.L_x_52056) ;  /* 0x0000002000004947 */ /* 0x000fea0003800000 */
[----:B------:R-:W-:Y:S05]  /*8220*/  @P0 BRA `(.L_x_52057) ;  /* 0x0000005000000947 */ /* 0x000fea0003800000 */
[----:B------:R-:W-:Y:S05]  /*8230*/  BRA `(.L_x_52058) ;  /* 0x0000005000007947 */ /* 0x000fea0003800000 */
.L_x_52056:
[----:B-----5:R-:W-:Y:S01]  /*8240*/  FADD.FTZ R38, R26, R38 ;  /* 0x000000261a267221 */ /* 0x020fe20000010000 */
[----:B------:R-:W-:Y:S05]  /*8250*/  BRA `(.L_x_52057) ;  /* 0x0000002000007947 */ /* 0x000fea0003800000 */
.L_x_52055:
[----:B-----5:R-:W-:-:S04]  /*8260*/  FADD.FTZ R38, R22, R38 ;  /* 0x0000002616267221 */ /* 0x020fc80000010000 */
[----:B------:R-:W-:-:S05]  /*8270*/  @P2 FADD.FTZ R38, R26, R38 ;  /* 0x000000261a262221 */ /* 0x000fca0000010000 */
.L_x_52057:
[----:B-----5:R-:W-:Y:S02]  /*8280*/  MOV R30, R38 ;  /* 0x00000026001e7202 */ /* 0x020fe40000000f00 */
.L_x_52058:
[----:B------:R-:W-:Y:S05]  /*8290*/  @P3 BRA `(.L_x_52059) ;  /* 0x0000007000003947 */ /* 0x000fea0003800000 */
[----:B------:R-:W-:-:S04]  /*82a0*/  ISETP.NE.U32.AND P4, PT, RZ, c[0x0][0x180], PT ;  /* 0x00006000ff007a0c */ /* 0x000fc80003f85070 */
[----:B------:R-:W-:-:S13]  /*82b0*/  ISETP.NE.AND.EX P4, PT, RZ, c[0x0][0x184], PT, P4 ;  /* 0x00006100ff007a0c */ /* 0x000fda0003f85340 */
[----:B------:R-:W-:Y:S05]  /*82c0*/  @P4 BRA `(.L_x_52060) ;  /* 0x0000002000004947 */ /* 0x000fea0003800000 */
[----:B------:R-:W-:Y:S05]  /*82d0*/  @P0 BRA `(.L_x_52061) ;  /* 0x0000005000000947 */ /* 0x000fea0003800000 */
[----:B------:R-:W-:Y:S05]  /*82e0*/  BRA `(.L_x_52062) ;  /* 0x0000005000007947 */ /* 0x000fea0003800000 */
.L_x_52060:
[----:B-----5:R-:W-:Y:S01]  /*82f0*/  FADD.FTZ R39, R27, R39 ;  /* 0x000000271b277221 */ /* 0x020fe20000010000 */
[----:B------:R-:W-:Y:S05]  /*8300*/  BRA `(.L_x_52061) ;  /* 0x0000002000007947 */ /* 0x000fea0003800000 */
.L_x_52059:
[----:B-----5:R-:W-:-:S04]  /*8310*/  FADD.FTZ R39, R23, R39 ;  /* 0x0000002717277221 */ /* 0x020fc80000010000 */
[----:B------:R-:W-:-:S05]  /*8320*/  @P2 FADD.FTZ R39, R27, R39 ;  /* 0x000000271b272221 */ /* 0x000fca0000010000 */
.L_x_52061:
[----:B-----5:R-:W-:Y:S02]  /*8330*/  MOV R31, R39 ;  /* 0x00000027001f7202 */ /* 0x020fe40000000f00 */
.L_x_52062:
        /* <DEDUP_REMOVED lines=15> */
.L_x_52064:
[----:B-----5:R-:W-:Y:S01]  /*8430*/  FADD.FTZ R40, R24, R40 ;  /* 0x0000002818287221 */ /* 0x020fe20000010000 */
[----:B------:R-:W-:Y:S05]  /*8440*/  BRA `(.L_x_52065) ;  /* 0x0000002000007947 */ /* 0x000fea0003800000 */
.L_x_52063:
[----:B-----5:R-:W-:-:S04]  /*8450*/  FADD.FTZ R40, R20, R40 ;  /* 0x0000002814287221 */ /* 0x020fc80000010000 */
[----:B------:R-:W-:-:S05]  /*8460*/  @P2 FADD.FTZ R40, R24, R40 ;  /* 0x0000002818282221 */ /* 0x000fca0000010000 */
.L_x_52065:
[----:B-----5:R-:W-:Y:S02]  /*8470*/  MOV R28, R40 ;  /* 0x00000028001c7202 */ /* 0x020fe40000000f00 */
.L_x_52066:
[----:B------:R-:W-:Y:S05]  /*8480*/  @P3 BRA `(.L_x_52067) ;  /* 0x0000007000003947 */ /* 0x000fea0003800000 */
[----:B------:R-:W-:-:S04]  /*8490*/  ISETP.NE.U32.AND P4, PT, RZ, c[0x0][0x180], PT ;  /* 0x00006000ff007a0c */ /* 0x000fc80003f85070 */
[----:B------:R-:W-:-:S13]  /*84a0*/  ISETP.NE.AND.EX P4, PT, RZ, c[0x0][0x184], PT, P4 ;  /* 0x00006100ff007a0c */ /* 0x000fda0003f85340 */
[----:B------:R-:W-:Y:S05]  /*84b0*/  @P4 BRA `(.L_x_52068) ;  /* 0x0000002000004947 */ /* 0x000fea0003800000 */
[----:B------:R-:W-:Y:S05]  /*84c0*/  @P0 BRA `(.L_x_52069) ;  /* 0x0000005000000947 */ /* 0x000fea0003800000 */
[----:B------:R-:W-:Y:S05]  /*84d0*/  BRA `(.L_x_52070) ;  /* 0x0000005000007947 */ /* 0x000fea0003800000 */
.L_x_52068:
[----:B-----5:R-:W-:Y:S01]  /*84e0*/  FADD.FTZ R41, R25, R41 ;  /* 0x0000002919297221 */ /* 0x020fe20000010000 */
[----:B------:R-:W-:Y:S05]  /*84f0*/  BRA `(.L_x_52069) ;  /* 0x0000002000007947 */ /* 0x000fea0003800000 */
.L_x_52067:
[----:B-----5:R-:W-:-:S04]  /*8500*/  FADD.FTZ R41, R21, R41 ;  /* 0x0000002915297221 */ /* 0x020fc80000010000 */
[----:B------:R-:W-:-:S05]  /*8510*/  @P2 FADD.FTZ R41, R25, R41 ;  /* 0x0000002919292221 */ /* 0x000fca0000010000 */
.L_x_52069:
[----:B-----5:R-:W-:Y:S02]  /*8520*/  MOV R29, R41 ;  /* 0x00000029001d7202 */ /* 0x020fe40000000f00 */
.L_x_52070:
[----:B------:R-:W-:Y:S05]  /*8530*/  @P3 BRA `(.L_x_52071) ;  /* 0x0000007000003947 */ /* 0x000fea0003800000 */
[----:B------:R-:W-:-:S04]  /*8540*/  ISETP.NE.U32.AND P4, PT, RZ, c[0x0][0x180], PT ;  /* 0x00006000ff007a0c */ /* 0x000fc80003f85070 */
[----:B------:R-:W-:-:S13]  /*8550*/  ISETP.NE.AND.EX P4, PT, RZ, c[0x0][0x184], PT, P4 ;  /* 0x00006100ff007a0c */ /* 0x000fda0003f85340 */
[----:B------:R-:W-:Y:S05]  /*8560*/  @P4 BRA `(.L_x_52072) ;  /* 0x0000002000004947 */ /* 0x000fea0003800000 */
[----:B------:R-:W-:Y:S05]  /*8570*/  @P0 BRA `(.L_x_52073) ;  /* 0x0000005000000947 */ /* 0x000fea0003800000 */
[----:B------:R-:W-:Y:S05]  /*8580*/  BRA `(.L_x_52074) ;  /* 0x0000005000007947 */ /* 0x000fea0003800000 */
.L_x_52072:
[----:B-----5:R-:W-:Y:S01]  /*8590*/  FADD.FTZ R42, R26, R42 ;  /* 0x0000002a1a2a7221 */ /* 0x020fe20000010000 */
[----:B------:R-:W-:Y:S05]  /*85a0*/  BRA `(.L_x_52073) ;  /* 0x0000002000007947 */ /* 0x000fea0003800000 */
.L_x_52071:
[----:B-----5:R-:W-:-:S04]  /*85b0*/  FADD.FTZ R42, R22, R42 ;  /* 0x0000002a162a7221 */ /* 0x020fc80000010000 */
[----:B------:R-:W-:-:S05]  /*85c0*/  @P2 FADD.FTZ R42, R26, R42 ;  /* 0x0000002a1a2a2221 */ /* 0x000fca0000010000 */
.L_x_52073:
[----:B-----5:R-:W-:Y:S02]  /*85d0*/  MOV R30, R42 ;  /* 0x0000002a001e7202 */ /* 0x020fe40000000f00 */
.L_x_52074:
[----:B------:R-:W-:Y:S05]  /*85e0*/  @P3 BRA `(.L_x_52075) ;  /* 0x0000007000003947 */ /* 0x000fea0003800000 */
[----:B------:R-:W-:-:S04]  /*85f0*/  ISETP.NE.U32.AND P4, PT, RZ, c[0x0][0x180], PT ;  /* 0x00006000ff007a0c */ /* 0x000fc80003f85070 */
[----:B------:R-:W-:-:S13]  /*8600*/  ISETP.NE.AND.EX P4, PT, RZ, c[0x0][0x184], PT, P4 ;  /* 0x00006100ff007a0c */ /* 0x000fda0003f85340 */
[----:B------:R-:W-:Y:S05]  /*8610*/  @P4 BRA `(.L_x_52076) ;  /* 0x0000002000004947 */ /* 0x000fea0003800000 */
[----:B------:R-:W-:Y:S05]  /*8620*/  @P0 BRA `(.L_x_52077) ;  /* 0x0000005000000947 */ /* 0x000fea0003800000 */
[----:B------:R-:W-:Y:S05]  /*8630*/  BRA `(.L_x_52078) ;  /* 0x0000005000007947 */ /* 0x000fea0003800000 */
.L_x_52076:
[----:B-----5:R-:W-:Y:S01]  /*8640*/  FADD.FTZ R43, R27, R43 ;  /* 0x0000002b1b2b7221 */ /* 0x020fe20000010000 */
[----:B------:R-:W-:Y:S05]  /*8650*/  BRA `(.L_x_52077) ;  /* 0x0000002000007947 */ /* 0x000fea0003800000 */
.L_x_52075:
[----:B-----5:R-:W-:-:S04]  /*8660*/  FADD.FTZ R43, R23, R43 ;  /* 0x0000002b172b7221 */ /* 0x020fc80000010000 */
[----:B------:R-:W-:-:S05]  /*8670*/  @P2 FADD.FTZ R43, R27, R43 ;  /* 0x0000002b1b2b2221 */ /* 0x000fca0000010000 */
.L_x_52077:
[----:B-----5:R-:W-:Y:S02]  /*8680*/  MOV R31, R43 ;  /* 0x0000002b001f7202 */ /* 0x020fe40000000f00 */
.L_x_52078:
[----:B------:R-:W-:Y:S01]  /*8690*/  @P0 IMAD.WIDE.U32 R76, R117, R120, c[0x0][0x188] ;  /* 0x00006200754c0625 */ /* 0x000fe200078e0078 */
        /* <DEDUP_REMOVED lines=14> */
.L_x_52080:
[----:B-----5:R-:W-:Y:S01]  /*8780*/  FADD.FTZ R80, R24, R80 ;  /* 0x0000005018507221 */ /* 0x020fe20000010000 */
[----:B------:R-:W-:Y:S05]  /*8790*/  BRA `(.L_x_52081) ;  /* 0x0000002000007947 */ /* 0x000fea0003800000 */
.L_x_52079:
[----:B-----5:R-:W-:-:S04]  /*87a0*/  FADD.FTZ R80, R20, R80 ;  /* 0x0000005014507221 */ /* 0x020fc80000010000 */
[----:B------:R-:W-:-:S05]  /*87b0*/  @P2 FADD.FTZ R80, R24, R80 ;  /* 0x0000005018502221 */ /* 0x000fca0000010000 */
.L_x_52081:
[----:B------:R-:W-:Y:S02]  /*87c0*/  MOV R28, R80 ;  /* 0x00000050001c7202 */ /* 0x000fe40000000f00 */
.L_x_52082:
[----:B------:R-:W-:Y:S05]  /*87d0*/  @P3 BRA `(.L_x_52083) ;  /* 0x0000007000003947 */ /* 0x000fea0003800000 */
[----:B------:R-:W-:-:S04]  /*87e0*/  ISETP.NE.U32.AND P4, PT, RZ, c[0x0][0x180], PT ;  /* 0x00006000ff007a0c */ /* 0x000fc80003f85070 */
[----:B------:R-:W-:-:S13]  /*87f0*/  ISETP.NE.AND.EX P4, PT, RZ, c[0x0][0x184], PT, P4 ;  /* 0x00006100ff007a0c */ /* 0x000fda0003f85340 */
[----:B------:R-:W-:Y:S05]  /*8800*/  @P4 BRA `(.L_x_52084) ;  /* 0x0000002000004947 */ /* 0x000fea0003800000 */
[----:B------:R-:W-:Y:S05]  /*8810*/  @P0 BRA `(.L_x_52085) ;  /* 0x0000005000000947 */ /* 0x000fea0003800000 */
[----:B------:R-:W-:Y:S05]  /*8820*/  BRA `(.L_x_52086) ;  /* 0x0000005000007947 */ /* 0x000fea0003800000 */
.L_x_52084:
[----:B-----5:R-:W-:Y:S01]  /*8830*/  FADD.FTZ R81, R25, R81 ;  /* 0x0000005119517221 */ /* 0x020fe20000010000 */
[----:B------:R-:W-:Y:S05]  /*8840*/  BRA `(.L_x_52085) ;  /* 0x0000002000007947 */ /* 0x000fea0003800000 */
.L_x_52083:
[----:B-----5:R-:W-:-:S04]  /*8850*/  FADD.FTZ R81, R21, R81 ;  /* 0x0000005115517221 */ /* 0x020fc80000010000 */
[----:B------:R-:W-:-:S05]  /*8860*/  @P2 FADD.FTZ R81, R25, R81 ;  /* 0x0000005119512221 */ /* 0x000fca0000010000 */
.L_x_52085:
[----:B------:R-:W-:Y:S02]  /*8870*/  MOV R29, R81 ;  /* 0x00000051001d7202 */ /* 0x000fe40000000f00 */
.L_x_52086:
[----:B------:R-:W-:Y:S05]  /*8880*/  @P3 BRA `(.L_x_52087) ;  /* 0x0000007000003947 */ /* 0x000fea0003800000 */
[----:B------:R-:W-:-:S04]  /*8890*/  ISETP.NE.U32.AND P4, PT, RZ, c[0x0][0x180], PT ;  /* 0x00006000ff007a0c */ /* 0x000fc80003f85070 */
[----:B------:R-:W-:-:S13]  /*88a0*/  ISETP.NE.AND.EX P4, PT, RZ, c[0x0][0x184], PT, P4 ;  /* 0x00006100ff007a0c */ /* 0x000fda0003f85340 */
[----:B------:R-:W-:Y:S05]  /*88b0*/  @P4 BRA `(.L_x_52088) ;  /* 0x0000002000004947 */ /* 0x000fea0003800000 */
[----:B------:R-:W-:Y:S05]  /*88c0*/  @P0 BRA `(.L_x_52089) ;  /* 0x0000005000000947 */ /* 0x000fea0003800000 */
[----:B------:R-:W-:Y:S05]  /*88d0*/  BRA `(.L_x_52090) ;  /* 0x0000005000007947 */ /* 0x000fea0003800000 */
.L_x_52088:
[----:B-----5:R-:W-:Y:S01]  /*88e0*/  FADD.FTZ R82, R26, R82 ;  /* 0x000000521a527221 */ /* 0x020fe20000010000 */
[----:B------:R-:W-:Y:S05]  /*88f0*/  BRA `(.L_x_52089) ;  /* 0x0000002000007947 */ /* 0x000fea0003800000 */
.L_x_52087:
[----:B-----5:R-:W-:-:S04]  /*8900*/  FADD.FTZ R82, R22, R82 ;  /* 0x0000005216527221 */ /* 0x020fc80000010000 */
[----:B------:R-:W-:-:S05]  /*8910*/  @P2 FADD.FTZ R82, R26, R82 ;  /* 0x000000521a522221 */ /* 0x000fca0000010000 */
.L_x_52089:
[----:B------:R-:W-:Y:S02]  /*8920*/  MOV R30, R82 ;  /* 0x00000052001e7202 */ /* 0x000fe40000000f00 */
.L_x_52090:
[----:B------:R-:W-:Y:S05]  /*8930*/  @P3 BRA `(.L_x_52091) ;  /* 0x0000007000003947 */ /* 0x000fea0003800000 */
[----:B------:R-:W-:-:S04]  /*8940*/  ISETP.NE.U32.AND P4, PT, RZ, c[0x0][0x180], PT ;  /* 0x00006000ff007a0c */ /* 0x000fc80003f85070 */
[----:B------:R-:W-:-:S13]  /*8950*/  ISETP.NE.AND.EX P4, PT, RZ, c[0x0][0x184], PT, P4 ;  /* 0x00006100ff007a0c */ /* 0x000fda0003f85340 */
[----:B------:R-:W-:Y:S05]  /*8960*/  @P4 BRA `(.L_x_52092) ;  /* 0x0000002000004947 */ /* 0x000fea0003800000 */
[----:B------:R-:W-:Y:S05]  /*8970*/  @P0 BRA `(.L_x_52093) ;  /* 0x0000005000000947 */ /* 0x000fea0003800000 */
[----:B------:R-:W-:Y:S05]  /*8980*/  BRA `(.L_x_52094) ;  /* 0x0000005000007947 */ /* 0x000fea0003800000 */
.L_x_52092:
[----:B-----5:R-:W-:Y:S01]  /*8990*/  FADD.FTZ R83, R27, R83 ;  /* 0x000000531b537221 */ /* 0x020fe20000010000 */
[----:B------:R-:W-:Y:S05]  /*89a0*/  BRA `(.L_x_52093) ;  /* 0x0000002000007947 */ /* 0x000fea0003800000 */
.L_x_52091:
[----:B-----5:R-:W-:-:S04]  /*89b0*/  FADD.FTZ R83, R23, R83 ;  /* 0x0000005317537221 */ /* 0x020fc80000010000 */
[----:B------:R-:W-:-:S05]  /*89c0*/  @P2 FADD.FTZ R83, R27, R83 ;  /* 0x000000531b532221 */ /* 0x000fca0000010000 */
.L_x_52093:
[----:B------:R-:W-:Y:S02]  /*89d0*/  MOV R31, R83 ;  /* 0x00000053001f7202 */ /* 0x000fe40000000f00 */
.L_x_52094:
        /* <DEDUP_REMOVED lines=15> */
.L_x_52096:
[----:B-----5:R-:W-:Y:S01]  /*8ad0*/  FADD.FTZ R76, R24, R76 ;  /* 0x0000004c184c7221 */ /* 0x020fe20000010000 */
[----:B------:R-:W-:Y:S05]  /*8ae0*/  BRA `(.L_x_52097) ;  /* 0x0000002000007947 */ /* 0x000fea0003800000 */
.L_x_52095:
[----:B-----5:R-:W-:-:S04]  /*8af0*/  FADD.FTZ R76, R20, R76 ;  /* 0x0000004c144c7221 */ /* 0x020fc80000010000 */
[----:B------:R-:W-:-:S05]  /*8b00*/  @P2 FADD.FTZ R76, R24, R76 ;  /* 0x0000004c184c2221 */ /* 0x000fca0000010000 */
.L_x_52097:
[----:B-----5:R-:W-:Y:S02]  /*8b10*/  MOV R28, R76 ;  /* 0x0000004c001c7202 */ /* 0x020fe40000000f00 */
.L_x_52098:
[----:B------:R-:W-:Y:S05]  /*8b20*/  @P3 BRA `(.L_x_52099) ;  /* 0x0000007000003947 */ /* 0x000fea0003800000 */
[----:B------:R-:W-:-:S04]  /*8b30*/  ISETP.NE.U32.AND P1, PT, RZ, c[0x0][0x180], PT ;  /* 0x00006000ff007a0c */ /* 0x000fc80003f25070 */
[----:B------:R-:W-:-:S13]  /*8b40*/  ISETP.NE.AND.EX P1, PT, RZ, c[0x0][0x184], PT, P1 ;  /* 0x00006100ff007a0c */ /* 0x000fda0003f25310 */
[----:B------:R-:W-:Y:S05]  /*8b50*/  @P1 BRA `(.L_x_52100) ;  /* 0x0000002000001947 */ /* 0x000fea0003800000 */
[----:B------:R-:W-:Y:S05]  /*8b60*/  @P0 BRA `(.L_x_52101) ;  /* 0x0000005000000947 */ /* 0x000fea0003800000 */
[----:B------:R-:W-:Y:S05]  /*8b70*/  BRA `(.L_x_52102) ;  /* 0x0000005000007947 */ /* 0x000fea0003800000 */
.L_x_52100:
[----:B-----5:R-:W-:Y:S01]  /*8b80*/  FADD.FTZ R77, R25, R77 ;  /* 0x0000004d194d7221 */ /* 0x020fe20000010000 */
[----:B------:R-:W-:Y:S05]  /*8b90*/  BRA `(.L_x_52101) ;  /* 0x0000002000007947 */ /* 0x000fea0003800000 */
.L_x_52099:
[----:B-----5:R-:W-:-:S04]  /*8ba0*/  FADD.FTZ R77, R21, R77 ;  /* 0x0000004d154d7221 */ /* 0x020fc80000010000 */
[----:B------:R-:W-:-:S05]  /*8bb0*/  @P2 FADD.FTZ R77, R25, R77 ;  /* 0x0000004d194d2221 */ /* 0x000fca0000010000 */
.L_x_52101:
[----:B-----5:R-:W-:Y:S02]  /*8bc0*/  MOV R29, R77 ;  /* 0x0000004d001d7202 */ /* 0x020fe40000000f00 */
.L_x_52102:
[----:B------:R-:W-:Y:S05]  /*8bd0*/  @P3 BRA `(.L_x_52103) ;  /* 0x0000007000003947 */ /* 0x000fea0003800000 */
[----:B------:R-:W-:-:S04]  /*8be0*/  ISETP.NE.U32.AND P1, PT, RZ, c[0x0][0x180], PT ;  /* 0x00006000ff007a0c */ /* 0x000fc80003f25070 */
[----:B------:R-:W-:-:S13]  /*8bf0*/  ISETP.NE.AND.EX P1, PT, RZ, c[0x0][0x184], PT, P1 ;  /* 0x00006100ff007a0c */ /* 0x000fda0003f25310 */
[----:B------:R-:W-:Y:S05]  /*8c00*/  @P1 BRA `(.L_x_52104) ;  /* 0x0000002000001947 */ /* 0x000fea0003800000 */
[----:B------:R-:W-:Y:S05]  /*8c10*/  @P0 BRA `(.L_x_52105) ;  /* 0x0000005000000947 */ /* 0x000fea0003800000 */
[----:B------:R-:W-:Y:S05]  /*8c20*/  BRA `(.L_x_52106) ;  /* 0x0000005000007947 */ /* 0x000fea0003800000 */
.L_x_52104:
[----:B-----5:R-:W-:Y:S01]  /*8c30*/  FADD.FTZ R78, R26, R78 ;  /* 0x0000004e1a4e7221 */ /* 0x020fe20000010000 */
[----:B------:R-:W-:Y:S05]  /*8c40*/  BRA `(.L_x_52105) ;  /* 0x0000002000007947 */ /* 0x000fea0003800000 */
.L_x_52103:
[----:B-----5:R-:W-:-:S04]  /*8c50*/  FADD.FTZ R78, R22, R78 ;  /* 0x0000004e164e7221 */ /* 0x020fc80000010000 */
[----:B------:R-:W-:-:S05]  /*8c60*/  @P2 FADD.FTZ R78, R26, R78 ;  /* 0x0000004e1a4e2221 */ /* 0x000fca0000010000 */
.L_x_52105:
[----:B-----5:R-:W-:Y:S02]  /*8c70*/  MOV R30, R78 ;  /* 0x0000004e001e7202 */ /* 0x020fe40000000f00 */
.L_x_52106:
[----:B------:R-:W-:Y:S05]  /*8c80*/  @P3 BRA `(.L_x_52107) ;  /* 0x0000007000003947 */ /* 0x000fea0003800000 */
[----:B------:R-:W-:-:S04]  /*8c90*/  ISETP.NE.U32.AND P1, PT, RZ, c[0x0][0x180], PT ;  /* 0x00006000ff007a0c */ /* 0x000fc80003f25070 */
[----:B------:R-:W-:-:S13]  /*8ca0*/  ISETP.NE.AND.EX P1, PT, RZ, c[0x0][0x184], PT, P1 ;  /* 0x00006100ff007a0c */ /* 0x000fda0003f25310 */
[----:B------:R-:W-:Y:S05]  /*8cb0*/  @P1 BRA `(.L_x_52108) ;  /* 0x0000002000001947 */ /* 0x000fea0003800000 */
[----:B------:R-:W-:Y:S05]  /*8cc0*/  @P0 BRA `(.L_x_52109) ;  /* 0x0000005000000947 */ /* 0x000fea0003800000 */
[----:B------:R-:W-:Y:S05]  /*8cd0*/  BRA `(.L_x_52110) ;  /* 0x0000005000007947 */ /* 0x000fea0003800000 */
.L_x_52108:
[----:B-----5:R-:W-:Y:S01]  /*8ce0*/  FADD.FTZ R79, R27, R79 ;  /* 0x0000004f1b4f7221 */ /* 0x020fe20000010000 */
[----:B------:R-:W-:Y:S05]  /*8cf0*/  BRA `(.L_x_52109) ;  /* 0x0000002000007947 */ /* 0x000fea0003800000 */
.L_x_52107:
[----:B-----5:R-:W-:-:S04]  /*8d00*/  FADD.FTZ R79, R23, R79 ;  /* 0x0000004f174f7221 */ /* 0x020fc80000010000 */
[----:B------:R-:W-:-:S05]  /*8d10*/  @P2 FADD.FTZ R79, R27, R79 ;  /* 0x0000004f1b4f2221 */ /* 0x000fca0000010000 */
.L_x_52109:
[----:B-----5:R-:W-:Y:S02]  /*8d20*/  MOV R31, R79 ;  /* 0x0000004f001f7202 */ /* 0x020fe40000000f00 */
.L_x_52110:
        /* <DEDUP_REMOVED lines=79> */
[----:B-----5:R-:W-:-:S04]  /*9220*/  FADD.FTZ R120, R120, R76 ;  /* 0x0000004c78787221 */ /* 0x020fc80000010000 */
[----:B------:R-:W-:-:S04]  /*9230*/  FADD.FTZ R120, R120, R77 ;  /* 0x0000004d78787221 */ /* 0x000fc80000010000 */
[----:B------:R-:W-:-:S04]  /*9240*/  FADD.FTZ R120, R120, R78 ;  /* 0x0000004e78787221 */ /* 0x000fc80000010000 */
[----:B------:R-:W-:Y:S01]  /*9250*/  FADD.FTZ R129, R120, R79 ;  /* 0x0000004f78817221 */ /* 0x000fe20000010000 */
[----:B------:R-:W-:Y:S05]  /*9260*/  BRA.DIV ~URZ, `(.L_x_52111) ;  /* 0x000038027f007947 */ /* 0x000fea000b800000 */
[----:B------:R0:W1:Y:S02]  /*9270*/  SHFL.BFLY PT, R128, R129, 0x1, 0x1f ;  /* 0x0c201f0081807f89 */ /* 0x00006400000e0000 */
.L_x_52115:
        /* <DEDUP_REMOVED lines=180> */
.L_x_52116:
[----:B------:R-:W-:Y:S01]  /*9dc0*/  ULDC.U8 UR6, c[0x0][0x1f0] ;  /* 0x00007c0000067ab9 */ /* 0x000fe20000000000 */
[----:B-1----:R-:W-:Y:S01]  /*9dd0*/  FADD.FTZ R121, R128, R129 ;  /* 0x0000008180797221 */ /* 0x002fe20000010000 */
[----:B------:R-:W-:Y:S01]  /*9de0*/  ISETP.NE.AND P1, PT, RZ, UR6, PT ;  /* 0x00000006ff007c0c */ /* 0x000fe2000bf25270 */
[----:B------:R-:W-:Y:S01]  /*9df0*/  FMUL.FTZ R120, R161, R161 ;  /* 0x000000a1a1787220 */ /* 0x000fe20000410000 */
[----:B------:R-:W-:Y:S01]  /*9e00*/  MOV R128, c[0x0][0x1e0] ;  /* 0x0000780000807a02 */ /* 0x000fe20000000f00 */
[----:B------:R-:W-:Y:S01]  /*9e10*/  HFMA2.MMA R160, -RZ, RZ, 0, 2.384185791015625e-07 ;  /* 0x00000004ffa07435 */ /* 0x000fe200000001ff */
[----:B------:R-:W-:Y:S02]  /*9e20*/  STL [R1+0x468], R25 ;  /* 0x0004681901007387 */ /* 0x000fe40000100800 */
[----:B------:R-:W-:Y:S01]  /*9e30*/  FSEL R120, R120, RZ, P1 ;  /* 0x000000ff78787208 */ /* 0x000fe20000800000 */
[----:B------:R-:W-:Y:S01]  /*9e40*/  FFMA.FTZ R121, R121, R128, c[0x0][0x228] ;  /* 0x00008a0079797623 */ /* 0x000fe20000010080 */
[----:B------:R-:W-:Y:S03]  /*9e50*/  STL [R1+0x464], R24 ;  /* 0x0004641801007387 */ /* 0x000fe60000100800 */
[----:B------:R-:W-:Y:S01]  /*9e60*/  FADD.FTZ R120, R121, R120 ;  /* 0x0000007879787221 */ /* 0x000fe20000010000 */
[----:B------:R-:W-:Y:S01]  /*9e70*/  FSEL R121, R161, RZ, !P1 ;  /* 0x000000ffa1797208 */ /* 0x000fe20004800000 */
[----:B0-----:R-:W-:Y:S01]  /*9e80*/  @!P2 IMAD.WIDE R128, R6, R160, c[0x0][0x1a0] ;  /* 0x000068000680a625 */ /* 0x001fe200078e02a0 */
[----:B------:R-:W-:Y:S03]  /*9e90*/  STL [R1+0x460], R23 ;  /* 0x0004601701007387 */ /* 0x000fe60000100800 */
[----:B------:R-:W0:Y:S01]  /*9ea0*/  MUFU.RSQ R120, R120 ;  /* 0x0000007800787308 */ /* 0x000e220000001400 */
[----:B------:R-:W-:Y:S01]  /*9eb0*/  FADD.FTZ R108, -R121, R108 ;  /* 0x0000006c796c7221 */ /* 0x000fe20000010100 */
[----:B------:R-:W-:Y:S01]  /*9ec0*/  STL [R1+0x45c], R22 ;  /* 0x00045c1601007387 */ /* 0x000fe20000100800 */
[----:B------:R-:W-:Y:S01]  /*9ed0*/  SHF.L.U32 R164, R139, 0x4, RZ ;  /* 0x000000048ba47819 */ /* 0x000fe200000006ff */
[----:B------:R-:W-:Y:S01]  /*9ee0*/  FADD.FTZ R163, -R121, R111 ;  /* 0x0000006f79a37221 */ /* 0x000fe20000010100 */
[----:B------:R-:W-:Y:S01]  /*9ef0*/  SHF.R.U32.HI R162, RZ, 0x1c, R139 ;  /* 0x0000001cffa27819 */ /* 0x000fe2000001168b */
[----:B------:R1:W-:Y:S04]  /*9f00*/  @!P2 STG.E [R128.64], R161 ;  /* 0x000000a18000a986 */ /* 0x0003e8000c101904 */
[----:B------:R2:W-:Y:S04]  /*9f10*/  STL [R1+0x458], R21 ;  /* 0x0004581501007387 */ /* 0x0005e80000100800 */
[----:B------:R3:W-:Y:S01]  /*9f20*/  STL [R1+0x454], R20 ;  /* 0x0004541401007387 */ /* 0x0007e20000100800 */
[----:B0-----:R-:W-:-:S02]  /*9f30*/  FMUL.FTZ R139, R120, R108 ;  /* 0x0000006c788b7220 */ /* 0x001fc40000410000 */
[----:B-1----:R-:W-:Y:S01]  /*9f40*/  @!P2 IMAD.WIDE R128, R6, R160, c[0x0][0x1a8] ;  /* 0x00006a000680a625 */ /* 0x002fe200078e02a0 */
[----:B------:R-:W4:Y:S03]  /*9f50*/  LDL R25, [R1+0x12c] ;  /* 0x00012c0001197983 */ /* 0x000f260000100800 */
[C---:B------:R-:W-:Y:S01]  /*9f60*/  FADD.FTZ R160, -R121.reuse, R109 ;  /* 0x0000006d79a07221 */ /* 0x040fe20000010100 */
[----:B------:R-:W4:Y:S01]  /*9f70*/  LDL R24, [R1+0x448] ;  /* 0x0004480001187983 */ /* 0x000f220000100800 */
[----:B------:R-:W-:-:S03]  /*9f80*/  FADD.FTZ R161, -R121, R110 ;  /* 0x0000006e79a17221 */ /* 0x000fc60000010100 */
[----:B------:R-:W4:Y:S04]  /*9f90*/  LDL R23, [R1+0x134] ;  /* 0x0001340001177983 */ /* 0x000f280000100800 */
[----:B------:R-:W4:Y:S04]  /*9fa0*/  LDL R22, [R1+0x450] ;  /* 0x0004500001167983 */ /* 0x000f280000100800 */
[----:B------:R-:W4:Y:S04]  /*9fb0*/  LDL R109, [R1+0x318] ;  /* 0x00031800016d7983 */ /* 0x000f280000100800 */
[----:B------:R-:W4:Y:S04]  /*9fc0*/  LDL R110, [R1+0x3ac] ;  /* 0x0003ac00016e7983 */ /* 0x000f280000100800 */
[----:B------:R-:W4:Y:S04]  /*9fd0*/  LDL R111, [R1+0x310] ;  /* 0x00031000016f7983 */ /* 0x000f280000100800 */
[----:B------:R-:W4:Y:S01]  /*9fe0*/  LDL R108, [R1+0x3b4] ;  /* 0x0003b400016c7983 */ /* 0x000f220000100800 */
[----:B------:R-:W-:-:S02]  /*9ff0*/  FMUL.FTZ R163, R120, R163 ;  /* 0x000000a378a37220 */ /* 0x000fc40000410000 */
[C---:B------:R-:W-:Y:S01]  /*a000*/  FMUL.FTZ R161, R120.reuse, R161 ;  /* 0x000000a178a17220 */ /* 0x040fe20000410000 */
[----:B------:R0:W-:Y:S01]  /*a010*/  @!P2 STG.E [R128.64], R120 ;  /* 0x000000788000a986 */ /* 0x0001e2000c101904 */
[----:B------:R-:W-:-:S03]  /*a020*/  FMUL.FTZ R160, R120, R160 ;  /* 0x000000a078a07220 */ /* 0x000fc60000410000 */
[----:B--2---:R-:W2:Y:S04]  /*a030*/  LDL R21, [R1+0x128] ;  /* 0x0001280001157983 */ /* 0x004ea80000100800 */
[----:B---3--:R-:W3:Y:S01]  /*a040*/  LDL R20, [R1+0x3b0] ;  /* 0x0003b00001147983 */ /* 0x008ee20000100800 */
[----:B0-----:R-:W-:-:S04]  /*a050*/  IADD3 R128, P1, R164, c[0x0][0x208], RZ ;  /* 0x00008200a4807a10 */ /* 0x001fc80007f3e0ff */
[----:B------:R-:W-:Y:S01]  /*a060*/  IADD3.X R129, R162, c[0x0][0x20c], RZ, P1, !PT ;  /* 0x00008300a2817a10 */ /* 0x000fe20000ffe4ff */
[----:B----4-:R-:W-:Y:S02]  /*a070*/  FFMA.FTZ R109, R109, R160, R23 ;  /* 0x000000a06d6d7223 */ /* 0x010fe40000010017 */
[----:B------:R-:W-:Y:S02]  /*a080*/  FFMA.FTZ R110, R110, R161, R24 ;  /* 0x000000a16e6e7223 */ /* 0x000fe40000010018 */
[----:B------:R-:W-:Y:S02]  /*a090*/  FFMA.FTZ R111, R111, R163, R25 ;  /* 0x000000a36f6f7223 */ /* 0x000fe40000010019 */
[----:B------:R0:W5:Y:S01]  /*a0a0*/  LDL.LU R25, [R1+0x468] ;  /* 0x0004680001197983 */ /* 0x0001620000300800 */
[----:B------:R-:W-:-:S03]  /*a0b0*/  FFMA.FTZ R108, R108, R139, R22 ;  /* 0x0000008b6c6c7223 */ /* 0x000fc60000010016 */
[----:B------:R0:W5:Y:S04]  /*a0c0*/  LDL.LU R24, [R1+0x464] ;  /* 0x0004640001187983 */ /* 0x0001680000300800 */
[----:B------:R1:W-:Y:S04]  /*a0d0*/  STG.E.128 [R128.64], R108 ;  /* 0x0000006c80007986 */ /* 0x0003e8000c101d04 */
[----:B------:R0:W5:Y:S04]  /*a0e0*/  LDL.LU R23, [R1+0x460] ;  /* 0x0004600001177983 */ /* 0x0001680000300800 */
[----:B------:R0:W5:Y:S01]  /*a0f0*/  LDL.LU R22, [R1+0x45c] ;  /* 0x00045c0001167983 */ /* 0x0001620000300800 */
[----:B-1----:R-:W-:-:S03]  /*a100*/  IADD3 R128, P1, R164, c[0x0][0x210], RZ ;  /* 0x00008400a4807a10 */ /* 0x002fc60007f3e0ff */
[----:B------:R-:W2:Y:S01]  /*a110*/  LDL R111, [R1+0x30c] ;  /* 0x00030c00016f7983 */ /* 0x000ea20000100800 */
[----:B------:R-:W-:-:S03]  /*a120*/  IADD3.X R129, R162, c[0x0][0x214], RZ, P1, !PT ;  /* 0x00008500a2817a10 */ /* 0x000fc60000ffe4ff */
[----:B------:R-:W4:Y:S04]  /*a130*/  LDL R110, [R1+0x3a8] ;  /* 0x0003a800016e7983 */ /* 0x000f280000100800 */
[----:B------:R-:W3:Y:S04]  /*a140*/  LDL R109, [R1+0x314] ;  /* 0x00031400016d7983 */ /* 0x000ee80000100800 */
[----:B------:R-:W3:Y:S04]  /*a150*/  LDL R108, [R1+0x44c] ;  /* 0x00044c00016c7983 */ /* 0x000ee80000100800 */
[----:B------:R-:W4:Y:S04]  /*a160*/  LDL R164, [R1+0x130] ;  /* 0x0001300001a47983 */ /* 0x000f280000100800 */
[----:B------:R-:W4:Y:S01]  /*a170*/  LDL R162, [R1+0x444] ;  /* 0x0004440001a27983 */ /* 0x000f220000100800 */
[----:B--2---:R-:W-:-:S03]  /*a180*/  FFMA.FTZ R111, R111, R163, R21 ;  /* 0x000000a36f6f7223 */ /* 0x004fc60000010015 */
[----:B------:R0:W5:Y:S04]  /*a190*/  LDL.LU R21, [R1+0x458] ;  /* 0x0004580001157983 */ /* 0x0001680000300800 */
[----:B------:R-:W2:Y:S01]  /*a1a0*/  LDL R163, [R1+0x120] ;  /* 0x0001200001a37983 */ /* 0x000ea20000100800 */
[----:B---3--:R-:W-:Y:S02]  /*a1b0*/  FFMA.FTZ R108, R20, R139, R108 ;  /* 0x0000008b146c7223 */ /* 0x008fe4000001006c */
[----:B----4-:R-:W-:Y:S01]  /*a1c0*/  FFMA.FTZ R109, R109, R160, R164 ;  /* 0x000000a06d6d7223 */ /* 0x010fe200000100a4 */
[----:B------:R-:W3:Y:S01]  /*a1d0*/  LDL R20, [R1+0x11c] ;  /* 0x00011c0001147983 */ /* 0x000ee20000100800 */
[----:B------:R-:W-:-:S03]  /*a1e0*/  FFMA.FTZ R110, R110, R161, R162 ;  /* 0x000000a16e6e7223 */ /* 0x000fc600000100a2 */
[----:B------:R-:W4:Y:S04]  /*a1f0*/  LDL R164, [R1+0x398] ;  /* 0x0003980001a47983 */ /* 0x000f280000100800 */
[----:B------:R1:W-:Y:S01]  /*a200*/  STG.E.128 [R128.64], R108 ;  /* 0x0000006c80007986 */ /* 0x0003e2000c101d04 */
[----:B------:R-:W-:-:S03]  /*a210*/  FADD.FTZ R139, -R121, R107 ;  /* 0x0000006b798b7221 */ /* 0x000fc60000010100 */
[----:B------:R-:W3:Y:S04]  /*a220*/  LDL R107, [R1+0x300] ;  /* 0x00030000016b7983 */ /* 0x000ee80000100800 */
[----:B------:R-:W2:Y:S04]  /*a230*/  LDL R162, [R1+0x304] ;  /* 0x0003040001a27983 */ /* 0x000ea80000100800 */
[----:B------:R-:W2:Y:S04]  /*a240*/  LDL R161, [R1+0x43c] ;  /* 0x00043c0001a17983 */ /* 0x000ea80000100800 */
[----:B------:R-:W2:Y:S01]  /*a250*/  LDL R160, [R1+0x3a0] ;  /* 0x0003a00001a07983 */ /* 0x000ea20000100800 */
[----:B-1----:R-:W-:-:S03]  /*a260*/  FADD.FTZ R129, -R121, R106 ;  /* 0x0000006a79817221 */ /* 0x002fc60000010100 */
[----:B------:R-:W2:Y:S01]  /*a270*/  LDL R110, [R1+0x438] ;  /* 0x00043800016e7983 */ /* 0x000ea20000100800 */
[----:B------:R-:W-:-:S03]  /*a280*/  FADD.FTZ R111, -R121, R104 ;  /* 0x00000068796f7221 */ /* 0x000fc60000010100 */
[----:B------:R-:W2:Y:S01]  /*a290*/  LDL R106, [R1+0x39c] ;  /* 0x00039c00016a7983 */ /* 0x000ea20000100800 */
[----:B------:R-:W-:-:S03]  /*a2a0*/  FADD.FTZ R128, -R121, R105 ;  /* 0x0000006979807221 */ /* 0x000fc60000010100 */
[----:B------:R-:W4:Y:S04]  /*a2b0*/  LDL R104, [R1+0x308] ;  /* 0x0003080001687983 */ /* 0x000f280000100800 */
[----:B------:R-:W4:Y:S04]  /*a2c0*/  LDL R105, [R1+0x124] ;  /* 0x0001240001697983 */ /* 0x000f280000100800 */
[----:B------:R-:W4:Y:S04]  /*a2d0*/  LDL R108, [R1+0x440] ;  /* 0x00044000016c7983 */ /* 0x000f280000100800 */
[----:B------:R-:W4:Y:S01]  /*a2e0*/  LDL R109, [R1+0x3a4] ;  /* 0x0003a400016d7983 */ /* 0x000f220000100800 */
[----:B------:R-:W-:-:S02]  /*a2f0*/  FMUL.FTZ R129, R120, R129 ;  /* 0x0000008178817220 */ /* 0x000fc40000410000 */
[C---:B------:R-:W-:Y:S02]  /*a300*/  FMUL.FTZ R128, R120.reuse, R128 ;  /* 0x0000008078807220 */ /* 0x040fe40000410000 */
[C---:B------:R-:W-:Y:S02]  /*a310*/  FMUL.FTZ R111, R120.reuse, R111 ;  /* 0x0000006f786f7220 */ /* 0x040fe40000410000 */
[----:B------:R-:W-:-:S04]  /*a320*/  FMUL.FTZ R139, R120, R139 ;  /* 0x0000008b788b7220 */ /* 0x000fc80000410000 */
[----:B---3--:R-:W-:Y:S02]  /*a330*/  FFMA.FTZ R107, R107, R139, R20 ;  /* 0x0000008b6b6b7223 */ /* 0x008fe40000010014 */
[----:B------:R0:W5:Y:S01]  /*a340*/  LDL.LU R20, [R1+0x454] ;  /* 0x0004540001147983 */ /* 0x0001620000300800 */
[----:B--2---:R-:W-:Y:S01]  /*a350*/  FFMA.FTZ R106, R106, R129, R110 ;  /* 0x000000816a6a7223 */ /* 0x004fe2000001006e */
[----:B------:R-:W-:Y:S01]  /*a360*/  MOV R110, 0x10 ;  /* 0x00000010006e7802 */ /* 0x000fe20000000f00 */
[----:B----4-:R-:W-:Y:S02]  /*a370*/  FFMA.FTZ R105, R104, R128, R105 ;  /* 0x0000008068697223 */ /* 0x010fe40000010069 */
[----:B------:R-:W-:Y:S02]  /*a380*/  FFMA.FTZ R104, R109, R111, R108 ;  /* 0x0000006f6d687223 */ /* 0x000fe4000001006c */
[----:B------:R-:W-:-:S05]  /*a390*/  IMAD.WIDE.U32 R108, R133, R110, c[0x0][0x208] ;  /* 0x00008200856c7625 */ /* 0x000fca00078e006e */
[----:B------:R1:W-:Y:S04]  /*a3a0*/  STG.E.128 [R108.64], R104 ;  /* 0x000000686c007986 */ /* 0x0003e8000c101d04 */
[----:B-1----:R-:W2:Y:S04]  /*a3b0*/  LDL R107, [R1+0x118] ;  /* 0x00011800016b7983 */ /* 0x002ea80000100800 */
[----:B------:R-:W2:Y:S04]  /*a3c0*/  LDL R108, [R1+0x2fc] ;  /* 0x0002fc00016c7983 */ /* 0x000ea80000100800 */
[----:B------:R-:W3:Y:S01]  /*a3d0*/  LDL R109, [R1+0x434] ;  /* 0x00043400016d7983 */ /* 0x000ee20000100800 */
[----:B------:R-:W-:-:S02]  /*a3e0*/  FFMA.FTZ R105, R162, R128, R163 ;  /* 0x00000080a2697223 */ /* 0x000fc400000100a3 */
[----:B------:R-:W-:Y:S01]  /*a3f0*/  FFMA.FTZ R104, R160, R111, R161 ;  /* 0x0000006fa0687223 */ /* 0x000fe200000100a1 */
        /* <DEDUP_REMOVED lines=8> */
[----:B---3--:R-:W-:Y:S02]  /*a480*/  FFMA.FTZ R106, R164, R129, R109 ;  /* 0x00000081a46a7223 */ /* 0x008fe4000001006d */
[----:B------:R-:W-:Y:S01]  /*a490*/  IMAD.WIDE.U32 R108, R133, R110, c[0x0][0x210] ;  /* 0x00008400856c7625 */ /* 0x000fe200078e006e */
[----:B------:R-:W3:Y:S04]  /*a4a0*/  LDL R164, [R1+0x108] ;  /* 0x0001080001a47983 */ /* 0x000ee80000100800 */
[----:B------:R1:W-:Y:S04]  /*a4b0*/  STG.E.128 [R108.64], R104 ;  /* 0x000000686c007986 */ /* 0x0003e8000c101d04 */
[----:B------:R-:W4:Y:S04]  /*a4c0*/  LDL R133, [R1+0x430] ;  /* 0x0004300001857983 */ /* 0x000f280000100800 */
[----:B------:R-:W2:Y:S01]  /*a4d0*/  LDL R129, [R1+0x42c] ;  /* 0x00042c0001817983 */ /* 0x000ea20000100800 */
[----:B-1----:R-:W-:-:S03]  /*a4e0*/  FADD.FTZ R108, -R121, R102 ;  /* 0x00000066796c7221 */ /* 0x002fc60000010100 */
[----:B------:R-:W2:Y:S01]  /*a4f0*/  LDL R104, [R1+0x114] ;  /* 0x0001140001687983 */ /* 0x000ea20000100800 */
[C---:B------:R-:W-:Y:S02]  /*a500*/  FADD.FTZ R107, -R121.reuse, R101 ;  /* 0x00000065796b7221 */ /* 0x040fe40000010100 */
[C---:B------:R-:W-:Y:S01]  /*a510*/  FADD.FTZ R109, -R121.reuse, R103 ;  /* 0x00000067796d7221 */ /* 0x040fe20000010100 */
[----:B------:R-:W2:Y:S01]  /*a520*/  LDL R102, [R1+0x38c] ;  /* 0x00038c0001667983 */ /* 0x000ea20000100800 */
[----:B------:R-:W-:-:S03]  /*a530*/  FADD.FTZ R106, -R121, R100 ;  /* 0x00000064796a7221 */ /* 0x000fc60000010100 */
[----:B------:R-:W2:Y:S04]  /*a540*/  LDL R101, [R1+0x428] ;  /* 0x0004280001657983 */ /* 0x000ea80000100800 */
[----:B------:R-:W3:Y:S04]  /*a550*/  LDL R105, [R1+0x2f8] ;  /* 0x0002f80001697983 */ /* 0x000ee80000100800 */
[----:B------:R-:W4:Y:S04]  /*a560*/  LDL R103, [R1+0x2f0] ;  /* 0x0002f00001677983 */ /* 0x000f280000100800 */
[----:B------:R-:W4:Y:S01]  /*a570*/  LDL R100, [R1+0x10c] ;  /* 0x00010c0001647983 */ /* 0x000f220000100800 */
[----:B------:R-:W-:-:S02]  /*a580*/  FMUL.FTZ R108, R120, R108 ;  /* 0x0000006c786c7220 */ /* 0x000fc40000410000 */
[C---:B------:R-:W-:Y:S02]  /*a590*/  FMUL.FTZ R109, R120.reuse, R109 ;  /* 0x0000006d786d7220 */ /* 0x040fe40000410000 */
[C---:B------:R-:W-:Y:S02]  /*a5a0*/  FMUL.FTZ R107, R120.reuse, R107 ;  /* 0x0000006b786b7220 */ /* 0x040fe40000410000 */
[----:B------:R-:W-:Y:S02]  /*a5b0*/  FMUL.FTZ R106, R120, R106 ;  /* 0x0000006a786a7220 */ /* 0x000fe40000410000 */
[----:B--2---:R-:W-:Y:S02]  /*a5c0*/  FFMA.FTZ R102, R102, R108, R101 ;  /* 0x0000006c66667223 */ /* 0x004fe40000010065 */
[----:B---3--:R-:W-:Y:S02]  /*a5d0*/  FFMA.FTZ R101, R105, R107, R104 ;  /* 0x0000006b69657223 */ /* 0x008fe40000010068 */
[----:B------:R-:W-:-:S04]  /*a5e0*/  IMAD.WIDE.U32 R104, R131, R110, c[0x0][0x208] ;  /* 0x0000820083687625 */ /* 0x000fc800078e006e */
[-C--:B----4-:R-:W-:Y:S02]  /*a5f0*/  FFMA.FTZ R103, R103, R109.reuse, R100 ;  /* 0x0000006d67677223 */ /* 0x090fe40000010064 */
[----:B------:R-:W-:Y:S02]  /*a600*/  FFMA.FTZ R100, R111, R106, R133 ;  /* 0x0000006a6f647223 */ /* 0x000fe40000010085 */
[----:B------:R-:W2:Y:S04]  /*a610*/  LDL R111, [R1+0x378] ;  /* 0x00037800016f7983 */ /* 0x000ea80000100800 */
[----:B------:R1:W-:Y:S04]  /*a620*/  STG.E.128 [R104.64], R100 ;  /* 0x0000006468007986 */ /* 0x0003e8000c101d04 */
[----:B------:R-:W3:Y:S01]  /*a630*/  LDL R133, [R1+0x2dc] ;  /* 0x0002dc0001857983 */ /* 0x000ee20000100800 */
[----:B-1----:R-:W-:-:S02]  /*a640*/  FFMA.FTZ R103, R163, R109, R164 ;  /* 0x0000006da3677223 */ /* 0x002fc400000100a4 */
[----:B------:R-:W-:Y:S01]  /*a650*/  FFMA.FTZ R102, R161, R108, R162 ;  /* 0x0000006ca1667223 */ /* 0x000fe200000100a2 */
[----:B------:R-:W4:Y:S01]  /*a660*/  LDL R164, [R1+0x37c] ;  /* 0x00037c0001a47983 */ /* 0x000f220000100800 */
[----:B------:R-:W-:Y:S02]  /*a670*/  FFMA.FTZ R101, R139, R107, R160 ;  /* 0x0000006b8b657223 */ /* 0x000fe400000100a0 */
[----:B------:R-:W-:Y:S01]  /*a680*/  FFMA.FTZ R100, R128, R106, R129 ;  /* 0x0000006a80647223 */ /* 0x000fe20000010081 */
[----:B------:R-:W2:Y:S01]  /*a690*/  LDL R163, [R1+0x104] ;  /* 0x0001040001a37983 */ /* 0x000ea20000100800 */
[----:B------:R-:W-:-:S03]  /*a6a0*/  IMAD.WIDE.U32 R104, R131, R110, c[0x0][0x210] ;  /* 0x0000840083687625 */ /* 0x000fc600078e006e */
[----:B------:R-:W2:Y:S04]  /*a6b0*/  LDL R131, [R1+0x2e0] ;  /* 0x0002e00001837983 */ /* 0x000ea80000100800 */
[----:B------:R1:W-:Y:S04]  /*a6c0*/  STG.E.128 [R104.64], R100 ;  /* 0x0000006468007986 */ /* 0x0003e8000c101d04 */
[----:B------:R-:W4:Y:S04]  /*a6d0*/  LDL R106, [R1+0x418] ;  /* 0x00041800016a7983 */ /* 0x000f280000100800 */
[----:B------:R-:W2:Y:S04]  /*a6e0*/  LDL R162, [R1+0x2e8] ;  /* 0x0002e80001a27983 */ /* 0x000ea80000100800 */
[----:B------:R-:W3:Y:S04]  /*a6f0*/  LDL R161, [R1+0x420] ;  /* 0x0004200001a17983 */ /* 0x000ee80000100800 */
[----:B------:R-:W3:Y:S04]  /*a700*/  LDL R160, [R1+0x384] ;  /* 0x0003840001a07983 */ /* 0x000ee80000100800 */
[----:B-1----:R-:W3:Y:S04]  /*a710*/  LDL R101, [R1+0xfc] ;  /* 0x0000fc0001657983 */ /* 0x002ee80000100800 */
[----:B------:R-:W3:Y:S04]  /*a720*/  LDL R129, [R1+0x414] ;  /* 0x0004140001817983 */ /* 0x000ee80000100800 */
[----:B------:R-:W3:Y:S04]  /*a730*/  LDL R139, [R1+0xf8] ;  /* 0x0000f800018b7983 */ /* 0x000ee80000100800 */
[----:B------:R-:W3:Y:S04]  /*a740*/  LDL R128, [R1+0x100] ;  /* 0x0001000001807983 */ /* 0x000ee80000100800 */
[----:B------:R-:W3:Y:S04]  /*a750*/  LDL R109, [R1+0x2e4] ;  /* 0x0002e400016d7983 */ /* 0x000ee80000100800 */
[----:B------:R-:W3:Y:S04]  /*a760*/  LDL R108, [R1+0x41c] ;  /* 0x00041c00016c7983 */ /* 0x000ee80000100800 */
[----:B------:R-:W3:Y:S01]  /*a770*/  LDL R107, [R1+0x380] ;  /* 0x00038000016b7983 */ /* 0x000ee20000100800 */
        /* <DEDUP_REMOVED lines=8> */
[----:B----4-:R-:W-:Y:S02]  /*a800*/  FFMA.FTZ R98, R164, R104, R106 ;  /* 0x00000068a4627223 */ /* 0x010fe4000001006a */
[----:B------:R-:W4:Y:S01]  /*a810*/  LDL R106, [R1+0x2d0] ;  /* 0x0002d000016a7983 */ /* 0x000f220000100800 */
[----:B--2---:R-:W-:-:S03]  /*a820*/  FFMA.FTZ R97, R162, R103, R163 ;  /* 0x00000067a2617223 */ /* 0x004fc600000100a3 */
[----:B------:R-:W2:Y:S04]  /*a830*/  LDL R164, [R1+0x2bc] ;  /* 0x0002bc0001a47983 */ /* 0x000ea80000100800 */
[----:B------:R-:W2:Y:S01]  /*a840*/  LDL R163, [R1+0x3f4] ;  /* 0x0003f40001a37983 */ /* 0x000ea20000100800 */
[----:B---3--:R-:W-:-:S03]  /*a850*/  FFMA.FTZ R96, R160, R102, R161 ;  /* 0x00000066a0607223 */ /* 0x008fc600000100a1 */
[----:B------:R-:W2:Y:S01]  /*a860*/  LDL R162, [R1+0x358] ;  /* 0x0003580001a27983 */ /* 0x000ea20000100800 */
[----:B------:R-:W-:Y:S02]  /*a870*/  FFMA.FTZ R99, R131, R105, R101 ;  /* 0x0000006983637223 */ /* 0x000fe40000010065 */
[----:B------:R-:W-:Y:S01]  /*a880*/  IMAD.WIDE.U32 R100, R127, R110, c[0x0][0x208] ;  /* 0x000082007f647625 */ /* 0x000fe200078e006e */
[----:B------:R-:W3:Y:S04]  /*a890*/  LDL R131, [R1+0x368] ;  /* 0x0003680001837983 */ /* 0x000ee80000100800 */
[----:B------:R1:W-:Y:S04]  /*a8a0*/  STG.E.128 [R100.64], R96 ;  /* 0x0000006064007986 */ /* 0x0003e8000c101d04 */
[----:B------:R-:W2:Y:S04]  /*a8b0*/  LDL R161, [R1+0xe0] ;  /* 0x0000e00001a17983 */ /* 0x000ea80000100800 */
[----:B------:R-:W2:Y:S01]  /*a8c0*/  LDL R160, [R1+0x2c4] ;  /* 0x0002c40001a07983 */ /* 0x000ea20000100800 */
[----:B-1----:R-:W-:-:S03]  /*a8d0*/  FFMA.FTZ R98, R111, R104, R129 ;  /* 0x000000686f627223 */ /* 0x002fc60000010081 */
[----:B------:R-:W4:Y:S01]  /*a8e0*/  LDL R111, [R1+0xec] ;  /* 0x0000ec00016f7983 */ /* 0x000f220000100800 */
[----:B------:R-:W-:Y:S02]  /*a8f0*/  FFMA.FTZ R99, R133, R105, R139 ;  /* 0x0000006985637223 */ /* 0x000fe4000001008b */
[----:B------:R-:W-:Y:S01]  /*a900*/  FFMA.FTZ R97, R109, R103, R128 ;  /* 0x000000676d617223 */ /* 0x000fe20000010080 */
[----:B------:R-:W2:Y:S01]  /*a910*/  LDL R139, [R1+0x408] ;  /* 0x00040800018b7983 */ /* 0x000ea20000100800 */
[----:B------:R-:W-:-:S03]  /*a920*/  FFMA.FTZ R96, R107, R102, R108 ;  /* 0x000000666b607223 */ /* 0x000fc6000001006c */
[----:B------:R-:W2:Y:S04]  /*a930*/  LDL R129, [R1+0x36c] ;  /* 0x00036c0001817983 */ /* 0x000ea80000100800 */
[----:B------:R-:W3:Y:S04]  /*a940*/  LDL R109, [R1+0xf4] ;  /* 0x0000f400016d7983 */ /* 0x000ee80000100800 */
[----:B------:R-:W3:Y:S04]  /*a950*/  LDL R108, [R1+0x2d8] ;  /* 0x0002d800016c7983 */ /* 0x000ee80000100800 */
[----:B------:R-:W3:Y:S04]  /*a960*/  LDL R107, [R1+0x410] ;  /* 0x00041000016b7983 */ /* 0x000ee80000100800 */
[----:B------:R-:W3:Y:S04]  /*a970*/  LDL R105, [R1+0x374] ;  /* 0x0003740001697983 */ /* 0x000ee80000100800 */
[----:B------:R-:W3:Y:S04]  /*a980*/  LDL R104, [R1+0xe8] ;  /* 0x0000e80001687983 */ /* 0x000ee80000100800 */
[----:B------:R-:W3:Y:S01]  /*a990*/  LDL R103, [R1+0x2cc] ;  /* 0x0002cc0001677983 */ /* 0x000ee20000100800 */
[----:B------:R-:W-:-:S03]  /*a9a0*/  IMAD.WIDE.U32 R100, R127, R110, c[0x0][0x210] ;  /* 0x000084007f647625 */ /* 0x000fc600078e006e */
[----:B------:R-:W3:Y:S04]  /*a9b0*/  LDL R128, [R1+0xf0] ;  /* 0x0000f00001807983 */ /* 0x000ee80000100800 */
[----:B------:R1:W-:Y:S04]  /*a9c0*/  STG.E.128 [R100.64], R96 ;  /* 0x0000006064007986 */ /* 0x0003e8000c101d04 */
[----:B------:R-:W3:Y:S04]  /*a9d0*/  LDL R127, [R1+0x2d4] ;  /* 0x0002d400017f7983 */ /* 0x000ee80000100800 */
[----:B------:R-:W3:Y:S04]  /*a9e0*/  LDL R133, [R1+0x404] ;  /* 0x0004040001857983 */ /* 0x000ee80000100800 */
[----:B------:R-:W3:Y:S01]  /*a9f0*/  LDL R102, [R1+0x364] ;  /* 0x0003640001667983 */ /* 0x000ee20000100800 */
[----:B-1----:R-:W-:-:S02]  /*aa00*/  FADD.FTZ R101, -R121, R95 ;  /* 0x0000005f79657221 */ /* 0x002fc40000010100 */
[C---:B------:R-:W-:Y:S02]  /*aa10*/  FADD.FTZ R100, -R121.reuse, R94 ;  /* 0x0000005e79647221 */ /* 0x040fe40000010100 */
[C---:B------:R-:W-:Y:S02]  /*aa20*/  FADD.FTZ R99, -R121.reuse, R93 ;  /* 0x0000005d79637221 */ /* 0x040fe40000010100 */
[----:B------:R-:W-:Y:S02]  /*aa30*/  FADD.FTZ R98, -R121, R92 ;  /* 0x0000005c79627221 */ /* 0x000fe40000010100 */
[C---:B------:R-:W-:Y:S02]  /*aa40*/  FMUL.FTZ R101, R120.reuse, R101 ;  /* 0x0000006578657220 */ /* 0x040fe40000410000 */
[C---:B------:R-:W-:Y:S02]  /*aa50*/  FMUL.FTZ R100, R120.reuse, R100 ;  /* 0x0000006478647220 */ /* 0x040fe40000410000 */
[----:B------:R-:W-:-:S02]  /*aa60*/  FMUL.FTZ R99, R120, R99 ;  /* 0x0000006378637220 */ /* 0x000fc40000410000 */
[----:B------:R-:W-:Y:S02]  /*aa70*/  FMUL.FTZ R98, R120, R98 ;  /* 0x0000006278627220 */ /* 0x000fe40000410000 */
[----:B------:R-:W-:-:S04]  /*aa80*/  IMAD.WIDE.U32 R96, R125, R110, c[0x0][0x208] ;  /* 0x000082007d607625 */ /* 0x000fc800078e006e */
[----:B----4-:R-:W-:Y:S02]  /*aa90*/  FFMA.FTZ R95, R106, R101, R111 ;  /* 0x000000656a5f7223 */ /* 0x010fe4000001006f */
[----:B------:R-:W4:Y:S04]  /*aaa0*/  LDL R111, [R1+0x40c] ;  /* 0x00040c00016f7983 */ /* 0x000f280000100800 */
[----:B------:R-:W4:Y:S01]  /*aab0*/  LDL R106, [R1+0x370] ;  /* 0x00037000016a7983 */ /* 0x000f220000100800 */
[----:B--2---:R-:W-:-:S03]  /*aac0*/  FFMA.FTZ R94, R129, R100, R139 ;  /* 0x00000064815e7223 */ /* 0x004fc6000001008b */
[----:B------:R-:W2:Y:S04]  /*aad0*/  LDL R129, [R1+0xdc] ;  /* 0x0000dc0001817983 */ /* 0x000ea80000100800 */
[----:B------:R-:W2:Y:S01]  /*aae0*/  LDL R139, [R1+0x3fc] ;  /* 0x0003fc00018b7983 */ /* 0x000ea20000100800 */
[----:B---3--:R-:W-:-:S03]  /*aaf0*/  FFMA.FTZ R93, R108, R99, R109 ;  /* 0x000000636c5d7223 */ /* 0x008fc6000001006d */
[----:B------:R-:W2:Y:S04]  /*ab00*/  LDL R109, [R1+0x2c0] ;  /* 0x0002c000016d7983 */ /* 0x000ea80000100800 */
[----:B------:R-:W3:Y:S01]  /*ab10*/  LDL R108, [R1+0x3f8] ;  /* 0x0003f800016c7983 */ /* 0x000ee20000100800 */
[----:B------:R-:W-:-:S03]  /*ab20*/  FFMA.FTZ R92, R105, R98, R107 ;  /* 0x00000062695c7223 */ /* 0x000fc6000001006b */
[----:B------:R-:W3:Y:S04]  /*ab30*/  LDL R107, [R1+0x35c] ;  /* 0x00035c00016b7983 */ /* 0x000ee80000100800 */
[----:B------:R1:W-:Y:S04]  /*ab40*/  STG.E.128 [R96.64], R92 ;  /* 0x0000005c60007986 */ /* 0x0003e8000c101d04 */
[----:B------:R-:W3:Y:S01]  /*ab50*/  LDL R105, [R1+0xe4] ;  /* 0x0000e40001697983 */ /* 0x000ee20000100800 */
[----:B-1----:R-:W-:-:S03]  /*ab60*/  FFMA.FTZ R95, R103, R101, R104 ;  /* 0x00000065675f7223 */ /* 0x002fc60000010068 */
[----:B------:R-:W3:Y:S04]  /*ab70*/  LDL R104, [R1+0x2c8] ;  /* 0x0002c80001687983 */ /* 0x000ee80000100800 */
[----:B------:R-:W3:Y:S01]  /*ab80*/  LDL R103, [R1+0x400] ;  /* 0x0004000001677983 */ /* 0x000ee20000100800 */
[----:B------:R-:W-:Y:S02]  /*ab90*/  FFMA.FTZ R93, R127, R99, R128 ;  /* 0x000000637f5d7223 */ /* 0x000fe40000010080 */
[C---:B------:R-:W-:Y:S02]  /*aba0*/  FADD.FTZ R128, -R121.reuse, R91 ;  /* 0x0000005b79807221 */ /* 0x040fe40000010100 */
[----:B------:R-:W-:Y:S02]  /*abb0*/  FADD.FTZ R127, -R121, R90 ;  /* 0x0000005a797f7221 */ /* 0x000fe40000010100 */
[----:B------:R-:W-:-:S02]  /*abc0*/  FFMA.FTZ R94, R131, R100, R133 ;  /* 0x00000064835e7223 */ /* 0x000fc40000010085 */
[----:B------:R-:W-:Y:S01]  /*abd0*/  IMAD.WIDE.U32 R96, R125, R110, c[0x0][0x210] ;  /* 0x000084007d607625 */ /* 0x000fe200078e006e */
[----:B------:R-:W3:Y:S03]  /*abe0*/  LDL R133, [R1+0x360] ;  /* 0x0003600001857983 */ /* 0x000ee60000100800 */
[C---:B------:R-:W-:Y:S01]  /*abf0*/  FMUL.FTZ R128, R120.reuse, R128 ;  /* 0x0000008078807220 */ /* 0x040fe20000410000 */
[----:B------:R-:W3:Y:S01]  /*ac00*/  LDL R131, [R1+0xcc] ;  /* 0x0000cc0001837983 */ /* 0x000ee20000100800 */
[----:B------:R-:W-:Y:S02]  /*ac10*/  FMUL.FTZ R127, R120, R127 ;  /* 0x0000007f787f7220 */ /* 0x000fe40000410000 */
[C---:B------:R-:W-:Y:S02]  /*ac20*/  FADD.FTZ R100, -R121.reuse, R74 ;  /* 0x0000004a79647221 */ /* 0x040fe40000010100 */
[----:B------:R-:W-:-:S02]  /*ac30*/  FADD.FTZ R101, -R121, R75 ;  /* 0x0000004b79657221 */ /* 0x000fc40000010100 */
[C---:B------:R-:W-:Y:S02]  /*ac40*/  FADD.FTZ R74, -R121.reuse, R45 ;  /* 0x0000002d794a7221 */ /* 0x040fe40000010100 */
[C---:B------:R-:W-:Y:S01]  /*ac50*/  FADD.FTZ R75, -R121.reuse, R46 ;  /* 0x0000002e794b7221 */ /* 0x040fe20000010100 */
[----:B------:R-:W3:Y:S04]  /*ac60*/  LDL R45, [R1+0x2b8] ;  /* 0x0002b800012d7983 */ /* 0x000ee80000100800 */
[----:B------:R-:W3:Y:S01]  /*ac70*/  LDL R46, [R1+0xd4] ;  /* 0x0000d400012e7983 */ /* 0x000ee20000100800 */
[----:B----4-:R-:W-:Y:S02]  /*ac80*/  FFMA.FTZ R92, R106, R98, R111 ;  /* 0x000000626a5c7223 */ /* 0x010fe4000001006f */
[----:B------:R-:W-:-:S02]  /*ac90*/  FADD.FTZ R111, -R121, R89 ;  /* 0x00000059796f7221 */ /* 0x000fc40000010100 */
[----:B------:R-:W-:Y:S02]  /*aca0*/  FADD.FTZ R106, -R121, R88 ;  /* 0x00000058796a7221 */ /* 0x000fe40000010100 */
[C---:B------:R-:W-:Y:S02]  /*acb0*/  FMUL.FTZ R111, R120.reuse, R111 ;  /* 0x0000006f786f7220 */ /* 0x040fe40000410000 */
[----:B------:R-:W-:Y:S01]  /*acc0*/  FMUL.FTZ R106, R120, R106 ;  /* 0x0000006a786a7220 */ /* 0x000fe20000410000 */
[----:B------:R1:W-:Y:S01]  /*acd0*/  STG.E.128 [R96.64], R92 ;  /* 0x0000005c60007986 */ /* 0x0003e2000c101d04 */
[----:B--2---:R-:W-:-:S03]  /*ace0*/  FFMA.FTZ R91, R109, R128, R129 ;  /* 0x000000806d5b7223 */ /* 0x004fc60000010081 */
[----:B------:R-:W2:Y:S01]  /*acf0*/  LDL R129, [R1+0x2b0] ;  /* 0x0002b00001817983 */ /* 0x000ea20000100800 */
[----:B---3--:R-:W-:Y:S02]  /*ad00*/  FFMA.FTZ R90, R107, R127, R108 ;  /* 0x0000007f6b5a7223 */ /* 0x008fe4000001006c */
[----:B-1----:R-:W-:-:S04]  /*ad10*/  IMAD.WIDE.U32 R92, R13, R110, c[0x0][0x208] ;  /* 0x000082000d5c7625 */ /* 0x002fc800078e006e */
[C---:B------:R-:W-:Y:S02]  /*ad20*/  FADD.FTZ R97, -R121.reuse, R32 ;  /* 0x0000002079617221 */ /* 0x040fe40000010100 */
[----:B------:R-:W3:Y:S01]  /*ad30*/  LDL R32, [R1+0xd8] ;  /* 0x0000d80001207983 */ /* 0x000ee20000100800 */
[----:B------:R-:W-:Y:S02]  /*ad40*/  FADD.FTZ R108, -R121, R85 ;  /* 0x00000055796c7221 */ /* 0x000fe40000010100 */
[----:B------:R-:W-:Y:S02]  /*ad50*/  FFMA.FTZ R89, R104, R111, R105 ;  /* 0x0000006f68597223 */ /* 0x000fe40000010069 */
[----:B------:R-:W-:-:S05]  /*ad60*/  FFMA.FTZ R88, R102, R106, R103 ;  /* 0x0000006a66587223 */ /* 0x000fca0000010067 */
[----:B------:R1:W-:Y:S01]  /*ad70*/  STG.E.128 [R92.64], R88 ;  /* 0x000000585c007986 */ /* 0x0003e2000c101d04 */
[----:B------:R-:W-:-:S03]  /*ad80*/  FADD.FTZ R85, -R121, R47 ;  /* 0x0000002f79557221 */ /* 0x000fc60000010100 */
[----:B------:R-:W4:Y:S01]  /*ad90*/  LDL R47, [R1+0x34c] ;  /* 0x00034c00012f7983 */ /* 0x000f220000100800 */
[C---:B-1----:R-:W-:Y:S02]  /*ada0*/  FADD.FTZ R92, -R121.reuse, R59 ;  /* 0x0000003b795c7221 */ /* 0x042fe40000010100 */
[C---:B------:R-:W-:Y:S02]  /*adb0*/  FADD.FTZ R59, -R121.reuse, R62 ;  /* 0x0000003e793b7221 */ /* 0x040fe40000010100 */
[C---:B------:R-:W-:Y:S02]  /*adc0*/  FADD.FTZ R62, -R121.reuse, R37 ;  /* 0x00000025793e7221 */ /* 0x040fe40000010100 */
[C---:B------:R-:W-:Y:S02]  /*add0*/  FADD.FTZ R88, -R121.reuse, R65 ;  /* 0x0000004179587221 */ /* 0x040fe40000010100 */
[C---:B------:R-:W-:Y:S02]  /*ade0*/  FADD.FTZ R93, -R121.reuse, R73 ;  /* 0x00000049795d7221 */ /* 0x040fe40000010100 */
[----:B------:R-:W-:-:S02]  /*adf0*/  FADD.FTZ R37, -R121, R40 ;  /* 0x0000002879257221 */ /* 0x000fc40000010100 */
[C---:B------:R-:W-:Y:S02]  /*ae00*/  FADD.FTZ R73, -R121.reuse, R44 ;  /* 0x0000002c79497221 */ /* 0x040fe40000010100 */
[C---:B------:R-:W-:Y:S01]  /*ae10*/  FADD.FTZ R65, -R121.reuse, R48 ;  /* 0x0000003079417221 */ /* 0x040fe20000010100 */
[----:B------:R-:W4:Y:S01]  /*ae20*/  LDL R44, [R1+0x3f0] ;  /* 0x0003f000012c7983 */ /* 0x000f220000100800 */
[----:B------:R-:W-:-:S03]  /*ae30*/  FADD.FTZ R40, -R121, R41 ;  /* 0x0000002979287221 */ /* 0x000fc60000010100 */
[----:B------:R-:W4:Y:S04]  /*ae40*/  LDL R48, [R1+0x3e8] ;  /* 0x0003e80001307983 */ /* 0x000f280000100800 */
[----:B------:R-:W4:Y:S01]  /*ae50*/  LDL R41, [R1+0x354] ;  /* 0x0003540001297983 */ /* 0x000f220000100800 */
        /* <DEDUP_REMOVED lines=11> */
[----:B------:R-:W-:-:S04]  /*af10*/  IMAD.WIDE.U32 R38, R13, R110, c[0x0][0x210] ;  /* 0x000084000d267625 */ /* 0x000fc800078e006e */
[----:B------:R-:W-:Y:S02]  /*af20*/  FFMA.FTZ R34, R162, R127, R163 ;  /* 0x0000007fa2227223 */ /* 0x000fe400000100a3 */
[----:B------:R-:W-:Y:S01]  /*af30*/  FFMA.FTZ R33, R160, R111, R161 ;  /* 0x0000006fa0217223 */ /* 0x000fe200000100a1 */
[----:B------:R-:W4:Y:S01]  /*af40*/  LDL R163, [R1+0x3ec] ;  /* 0x0003ec0001a37983 */ /* 0x000f220000100800 */
[C---:B------:R-:W-:Y:S02]  /*af50*/  FMUL.FTZ R111, R120.reuse, R125 ;  /* 0x0000007d786f7220 */ /* 0x040fe40000410000 */
[C---:B------:R-:W-:Y:S01]  /*af60*/  FMUL.FTZ R109, R120.reuse, R109 ;  /* 0x0000006d786d7220 */ /* 0x040fe20000410000 */
[----:B------:R-:W4:Y:S01]  /*af70*/  LDL R162, [R1+0x350] ;  /* 0x0003500001a27983 */ /* 0x000f220000100800 */
[C---:B------:R-:W-:Y:S02]  /*af80*/  FMUL.FTZ R108, R120.reuse, R108 ;  /* 0x0000006c786c7220 */ /* 0x040fe40000410000 */
[----:B------:R-:W-:Y:S01]  /*af90*/  FMUL.FTZ R107, R120, R107 ;  /* 0x0000006b786b7220 */ /* 0x000fe20000410000 */
[----:B------:R-:W4:Y:S04]  /*afa0*/  LDL R161, [R1+0xbc] ;  /* 0x0000bc0001a17983 */ /* 0x000f280000100800 */
[----:B------:R-:W4:Y:S04]  /*afb0*/  LDL R160, [R1+0x2a0] ;  /* 0x0002a00001a07983 */ /* 0x000f280000100800 */
[----:B------:R-:W4:Y:S01]  /*afc0*/  LDL R127, [R1+0x344] ;  /* 0x00034400017f7983 */ /* 0x000f220000100800 */
[----:B---3--:R-:W-:-:S02]  /*afd0*/  FFMA.FTZ R35, R164, R128, R32 ;  /* 0x00000080a4237223 */ /* 0x008fc40000010020 */
[----:B------:R-:W-:Y:S01]  /*afe0*/  FFMA.FTZ R32, R133, R106, R139 ;  /* 0x0000006a85207223 */ /* 0x000fe2000001008b */
[----:B------:R-:W3:Y:S04]  /*aff0*/  LDL R164, [R1+0x2b4] ;  /* 0x0002b40001a47983 */ /* 0x000ee80000100800 */
[----:B------:R1:W-:Y:S04]  /*b000*/  STG.E.128 [R38.64], R32 ;  /* 0x0000002026007986 */ /* 0x0003e8000c101d04 */
[----:B------:R-:W3:Y:S04]  /*b010*/  LDL R133, [R1+0x3d8] ;  /* 0x0003d80001857983 */ /* 0x000ee80000100800 */
[----:B------:R-:W3:Y:S04]  /*b020*/  LDL R128, [R1+0x2a8] ;  /* 0x0002a80001807983 */ /* 0x000ee80000100800 */
[----:B------:R-:W3:Y:S01]  /*b030*/  LDL R139, [R1+0x3e0] ;  /* 0x0003e000018b7983 */ /* 0x000ee20000100800 */
[----:B-1----:R-:W-:-:S04]  /*b040*/  IMAD.WIDE.U32 R38, R14, R110, c[0x0][0x208] ;  /* 0x000082000e267625 */ /* 0x002fc800078e006e */
[----:B--2---:R-:W-:Y:S02]  /*b050*/  FFMA.FTZ R35, R129, R111, R131 ;  /* 0x0000006f81237223 */ /* 0x004fe40000010083 */
[----:B------:R-:W-:Y:S01]  /*b060*/  FFMA.FTZ R33, R45, R108, R46 ;  /* 0x0000006c2d217223 */ /* 0x000fe2000001002e */
[----:B------:R-:W2:Y:S04]  /*b070*/  LDL R131, [R1+0x33c] ;  /* 0x00033c0001837983 */ /* 0x000ea80000100800 */
[----:B------:R-:W2:Y:S01]  /*b080*/  LDL R129, [R1+0xc4] ;  /* 0x0000c40001817983 */ /* 0x000ea20000100800 */
[----:B----4-:R-:W-:Y:S02]  /*b090*/  FFMA.FTZ R34, R47, R109, R48 ;  /* 0x0000006d2f227223 */ /* 0x010fe40000010030 */
[----:B------:R-:W-:-:S05]  /*b0a0*/  FFMA.FTZ R32, R41, R107, R44 ;  /* 0x0000006b29207223 */ /* 0x000fca000001002c */
[----:B------:R1:W-:Y:S04]  /*b0b0*/  STG.E.128 [R38.64], R32 ;  /* 0x0000002026007986 */ /* 0x0003e8000c101d04 */
[----:B-1----:R-:W4:Y:S04]  /*b0c0*/  LDL R33, [R1+0xc8] ;  /* 0x0000c80001217983 */ /* 0x002f280000100800 */
[----:B------:R-:W4:Y:S04]  /*b0d0*/  LDL R35, [R1+0x2ac] ;  /* 0x0002ac0001237983 */ /* 0x000f280000100800 */
[----:B------:R-:W4:Y:S04]  /*b0e0*/  LDL R34, [R1+0x3e4] ;  /* 0x0003e40001227983 */ /* 0x000f280000100800 */
        /* <DEDUP_REMOVED lines=13> */
[----:B------:R-:W-:Y:S02]  /*b1c0*/  FADD.FTZ R13, -R121, R80 ;  /* 0x00000050790d7221 */ /* 0x000fe40000010100 */
[----:B------:R-:W-:-:S04]  /*b1d0*/  IMAD.WIDE.U32 R44, R14, R110, c[0x0][0x210] ;  /* 0x000084000e2c7625 */ /* 0x000fc800078e006e */
[C---:B------:R-:W-:Y:S02]  /*b1e0*/  FMUL.FTZ R80, R120.reuse, R58 ;  /* 0x0000003a78507220 */ /* 0x040fe40000410000 */
[C---:B------:R-:W-:Y:S02]  /*b1f0*/  FADD.FTZ R103, -R121.reuse, R66 ;  /* 0x0000004279677221 */ /* 0x040fe40000010100 */
[----:B------:R-:W-:Y:S02]  /*b200*/  FADD.FTZ R102, -R121, R68 ;  /* 0x0000004479667221 */ /* 0x000fe40000010100 */
[C---:B------:R-:W-:Y:S02]  /*b210*/  FMUL.FTZ R41, R120.reuse, R37 ;  /* 0x0000002578297220 */ /* 0x040fe40000410000 */
[C---:B------:R-:W-:Y:S02]  /*b220*/  FMUL.FTZ R14, R120.reuse, R36 ;  /* 0x00000024780e7220 */ /* 0x040fe40000410000 */
[----:B------:R-:W-:-:S02]  /*b230*/  FMUL.FTZ R58, R120, R43 ;  /* 0x0000002b783a7220 */ /* 0x000fc40000410000 */
[----:B------:R-:W-:Y:S02]  /*b240*/  FFMA.FTZ R32, R162, R107, R163 ;  /* 0x0000006ba2207223 */ /* 0x000fe400000100a3 */
[C---:B------:R-:W-:Y:S01]  /*b250*/  FADD.FTZ R105, -R121.reuse, R67 ;  /* 0x0000004379697221 */ /* 0x040fe20000010100 */
        /* <DEDUP_REMOVED lines=9> */
[----:B------:R-:W-:-:S04]  /*b2f0*/  IMAD.WIDE.U32 R46, R15, R110, c[0x0][0x208] ;  /* 0x000082000f2e7625 */ /* 0x000fc800078e006e */
[----:B------:R-:W-:Y:S02]  /*b300*/  FMUL.FTZ R43, R120, R125 ;  /* 0x0000007d782b7220 */ /* 0x000fe40000410000 */
        /* <DEDUP_REMOVED lines=21> */
[----:B------:R-:W-:Y:S01]  /*b460*/  FMUL.FTZ R55, R120, R101 ;  /* 0x0000006578377220 */ /* 0x000fe20000410000 */
[----:B------:R-:W4:Y:S01]  /*b470*/  LDL R100, [R1+0x328] ;  /* 0x0003280001647983 */ /* 0x000f220000100800 */
[----:B------:R-:W-:-:S03]  /*b480*/  IMAD.WIDE.U32 R82, R15, R110, c[0x0][0x210] ;  /* 0x000084000f527625 */ /* 0x000fc600078e006e */
[----:B------:R-:W4:Y:S04]  /*b490*/  LDL R101, [R1+0x3c4] ;  /* 0x0003c40001657983 */ /* 0x000f280000100800 */
[----:B------:R-:W4:Y:S01]  /*b4a0*/  LDL R15, [R1+0x298] ;  /* 0x00029800010f7983 */ /* 0x000f220000100800 */
[----:B---3--:R-:W-:-:S03]  /*b4b0*/  FFMA.FTZ R36, R127, R97, R139 ;  /* 0x000000617f247223 */ /* 0x008fc6000001008b */
[----:B------:R-:W3:Y:S01]  /*b4c0*/  LDL R127, [R1+0xc0] ;  /* 0x0000c000017f7983 */ /* 0x000ee20000100800 */
[----:B--2---:R-:W-:Y:S02]  /*b4d0*/  FFMA.FTZ R37, R128, R98, R129 ;  /* 0x0000006280257223 */ /* 0x004fe40000010081 */
[----:B----4-:R-:W-:Y:S01]  /*b4e0*/  FFMA.FTZ R35, R35, R111, R33 ;  /* 0x0000006f23237223 */ /* 0x010fe20000010021 */
[----:B------:R-:W2:Y:S04]  /*b4f0*/  LDL R129, [R1+0x3d4] ;  /* 0x0003d40001817983 */ /* 0x000ea80000100800 */
[----:B------:R-:W4:Y:S01]  /*b500*/  LDL R111, [R1+0x3dc] ;  /* 0x0003dc00016f7983 */ /* 0x000f220000100800 */
[----:B------:R-:W-:-:S03]  /*b510*/  FFMA.FTZ R34, R38, R109, R34 ;  /* 0x0000006d26227223 */ /* 0x000fc60000010022 */
[----:B------:R-:W2:Y:S01]  /*b520*/  LDL R128, [R1+0x338] ;  /* 0x0003380001807983 */ /* 0x000ea20000100800 */
[----:B------:R-:W-:Y:S02]  /*b530*/  FFMA.FTZ R38, R131, R99, R133 ;  /* 0x0000006383267223 */ /* 0x000fe40000010085 */
[----:B------:R-:W-:Y:S01]  /*b540*/  FFMA.FTZ R33, R164, R108, R39 ;  /* 0x0000006ca4217223 */ /* 0x000fe20000010027 */
[----:B------:R-:W4:Y:S01]  /*b550*/  LDL R109, [R1+0x340] ;  /* 0x00034000016d7983 */ /* 0x000f220000100800 */
[----:B------:R-:W-:-:S03]  /*b560*/  FFMA.FTZ R39, R160, R106, R161 ;  /* 0x0000006aa0277223 */ /* 0x000fc600000100a1 */
[----:B------:R-:W-:Y:S04]  /*b570*/  STG.E.128 [R44.64], R32 ;  /* 0x000000202c007986 */ /* 0x000fe8000c101d04 */
[----:B------:R1:W-:Y:S01]  /*b580*/  STG.E.128 [R46.64], R36 ;  /* 0x000000242e007986 */ /* 0x0003e2000c101d04 */
[C---:B------:R-:W-:Y:S02]  /*b590*/  FMUL.FTZ R51, R120.reuse, R105 ;  /* 0x0000006978337220 */ /* 0x040fe40000410000 */
[C---:B------:R-:W-:Y:S01]  /*b5a0*/  FMUL.FTZ R52, R120.reuse, R104 ;  /* 0x0000006878347220 */ /* 0x040fe20000410000 */
[----:B------:R-:W2:Y:S01]  /*b5b0*/  LDL R133, [R1+0xb8] ;  /* 0x0000b80001857983 */ /* 0x000ea20000100800 */
[----:B------:R-:W-:-:S03]  /*b5c0*/  FMUL.FTZ R49, R120, R88 ;  /* 0x0000005878317220 */ /* 0x000fc60000410000 */
[----:B------:R-:W2:Y:S04]  /*b5d0*/  LDL R131, [R1+0x29c] ;  /* 0x00029c0001837983 */ /* 0x000ea80000100800 */
[----:B------:R-:W2:Y:S04]  /*b5e0*/  LDL R108, [R1+0xac] ;  /* 0x0000ac00016c7983 */ /* 0x000ea80000100800 */
[----:B------:R-:W2:Y:S04]  /*b5f0*/  LDL R105, [R1+0xa8] ;  /* 0x0000a80001697983 */ /* 0x000ea80000100800 */
[----:B-1----:R-:W2:Y:S04]  /*b600*/  LDL R37, [R1+0xb4] ;  /* 0x0000b40001257983 */ /* 0x002ea80000100800 */
[----:B------:R-:W2:Y:S04]  /*b610*/  LDL R104, [R1+0x28c] ;  /* 0x00028c0001687983 */ /* 0x000ea80000100800 */
[----:B------:R-:W2:Y:S04]  /*b620*/  LDL R45, [R1+0x294] ;  /* 0x00029400012d7983 */ /* 0x000ea80000100800 */
[----:B------:R-:W2:Y:S01]  /*b630*/  LDL R36, [R1+0x334] ;  /* 0x0003340001247983 */ /* 0x000ea20000100800 */
[----:B------:R-:W-:-:S02]  /*b640*/  FMUL.FTZ R48, R120, R89 ;  /* 0x0000005978307220 */ /* 0x000fc40000410000 */
[----:B------:R-:W-:Y:S01]  /*b650*/  FMUL.FTZ R94, R120, R94 ;  /* 0x0000005e785e7220 */ /* 0x000fe20000410000 */
[----:B------:R-:W2:Y:S01]  /*b660*/  LDL R44, [R1+0x330] ;  /* 0x00033000012c7983 */ /* 0x000ea20000100800 */
[----:B------:R-:W-:-:S03]  /*b670*/  FFMA.FTZ R38, R102, R50, R103 ;  /* 0x0000003266267223 */ /* 0x000fc60000010067 */
[----:B------:R-:W2:Y:S04]  /*b680*/  LDL R103, [R1+0x3b8] ;  /* 0x0003b80001677983 */ /* 0x000ea80000100800 */
[----:B------:R-:W2:Y:S01]  /*b690*/  LDL R102, [R1+0x31c] ;  /* 0x00031c0001667983 */ /* 0x000ea20000100800 */
[----:B------:R-:W-:-:S03]  /*b6a0*/  FFMA.FTZ R46, R100, R50, R101 ;  /* 0x00000032642e7223 */ /* 0x000fc60000010065 */
[----:B------:R-:W2:Y:S01]  /*b6b0*/  LDL R101, [R1+0x9c] ;  /* 0x00009c0001657983 */ /* 0x000ea20000100800 */
[C---:B------:R-:W-:Y:S02]  /*b6c0*/  FMUL.FTZ R95, R120.reuse, R95 ;  /* 0x0000005f785f7220 */ /* 0x040fe40000410000 */
[----:B------:R-:W-:Y:S01]  /*b6d0*/  FMUL.FTZ R96, R120, R96 ;  /* 0x0000006078607220 */ /* 0x000fe20000410000 */
[----:B------:R-:W2:Y:S01]  /*b6e0*/  LDL R100, [R1+0xa4] ;  /* 0x0000a40001647983 */ /* 0x000ea20000100800 */
[----:B---3--:R-:W-:-:S03]  /*b6f0*/  FFMA.FTZ R33, R125, R98, R127 ;  /* 0x000000627d217223 */ /* 0x008fc6000001007f */
[----:B------:R-:W3:Y:S01]  /*b700*/  LDL R98, [R1+0xb0] ;  /* 0x0000b00001627983 */ /* 0x000ee20000100800 */
[----:B----4-:R-:W-:-:S03]  /*b710*/  FFMA.FTZ R32, R109, R97, R111 ;  /* 0x000000616d207223 */ /* 0x010fc6000001006f */
[----:B------:R-:W4:Y:S01]  /*b720*/  LDL R97, [R1+0x3d0] ;  /* 0x0003d00001617983 */ /* 0x000f220000100800 */
[C---:B------:R-:W-:Y:S02]  /*b730*/  FMUL.FTZ R81, R120.reuse, R86 ;  /* 0x0000005678517220 */ /* 0x040fe40000410000 */
[C---:B------:R-:W-:Y:S01]  /*b740*/  FMUL.FTZ R90, R120.reuse, R90 ;  /* 0x0000005a785a7220 */ /* 0x040fe20000410000 */
[----:B------:R-:W4:Y:S01]  /*b750*/  LDL R111, [R1+0x98] ;  /* 0x00009800016f7983 */ /* 0x000f220000100800 */
[C---:B------:R-:W-:Y:S02]  /*b760*/  FMUL.FTZ R91, R120.reuse, R91 ;  /* 0x0000005b785b7220 */ /* 0x040fe40000410000 */
[----:B------:R-:W-:Y:S01]  /*b770*/  FMUL.FTZ R92, R120, R92 ;  /* 0x0000005c785c7220 */ /* 0x000fe20000410000 */
[----:B------:R-:W4:Y:S01]  /*b780*/  LDL R109, [R1+0x94] ;  /* 0x00009400016d7983 */ /* 0x000f220000100800 */
[----:B--2---:R-:W-:-:S03]  /*b790*/  FFMA.FTZ R37, R15, R49, R37 ;  /* 0x000000310f257223 */ /* 0x004fc60000010025 */
[----:B------:R-:W2:Y:S01]  /*b7a0*/  LDL R15, [R1+0x280] ;  /* 0x00028000010f7983 */ /* 0x000ea20000100800 */
        /* <DEDUP_REMOVED lines=24> */
[----:B------:R-:W2:Y:S01]  /*b930*/  LDL R121, [R1+0x3cc] ;  /* 0x0003cc0001797983 */ /* 0x000ea20000100800 */
[----:B------:R-:W-:-:S02]  /*b940*/  FFMA.FTZ R34, R128, R99, R129 ;  /* 0x0000006380227223 */ /* 0x000fc40000010081 */
[-C--:B------:R-:W-:Y:S01]  /*b950*/  FFMA.FTZ R39, R107, R51.reuse, R108 ;  /* 0x000000336b277223 */ /* 0x080fe2000001006c */
[----:B------:R-:W2:Y:S01]  /*b960*/  LDL R99, [R1+0x288] ;  /* 0x0002880001637983 */ /* 0x000ea20000100800 */
[----:B------:R-:W-:-:S03]  /*b970*/  FFMA.FTZ R47, R104, R51, R105 ;  /* 0x00000033682f7223 */ /* 0x000fc60000010069 */
[----:B------:R-:W2:Y:S04]  /*b980*/  LDL R51, [R1+0x27c] ;  /* 0x00027c0001337983 */ /* 0x000ea80000100800 */
[----:B------:R-:W2:Y:S04]  /*b990*/  LDL R107, [R1+0x3c0] ;  /* 0x0003c000016b7983 */ /* 0x000ea80000100800 */
[----:B------:R-:W2:Y:S04]  /*b9a0*/  LDL R106, [R1+0x324] ;  /* 0x00032400016a7983 */ /* 0x000ea80000100800 */
[----:B------:R-:W2:Y:S04]  /*b9b0*/  LDL R108, [R1+0x278] ;  /* 0x00027800016c7983 */ /* 0x000ea80000100800 */
[----:B------:R-:W2:Y:S04]  /*b9c0*/  LDL R105, [R1+0x3bc] ;  /* 0x0003bc0001697983 */ /* 0x000ea80000100800 */
[----:B------:R-:W2:Y:S01]  /*b9d0*/  LDL R104, [R1+0x320] ;  /* 0x0003200001687983 */ /* 0x000ea20000100800 */
[----:B------:R-:W-:-:S02]  /*b9e0*/  FFMA.FTZ R50, R102, R54, R103 ;  /* 0x0000003666327223 */ /* 0x000fc40000010067 */
[----:B---3--:R-:W-:Y:S02]  /*b9f0*/  FFMA.FTZ R45, R45, R49, R98 ;  /* 0x000000312d2d7223 */ /* 0x008fe40000010062 */
[----:B----4-:R-:W-:Y:S01]  /*ba00*/  FFMA.FTZ R36, R36, R48, R97 ;  /* 0x0000003024247223 */ /* 0x010fe20000010061 */
[----:B------:R-:W3:Y:S04]  /*ba10*/  LDL R98, [R1+0xa0] ;  /* 0x0000a00001627983 */ /* 0x000ee80000100800 */
[----:B------:R-:W3:Y:S01]  /*ba20*/  LDL R97, [R1+0x284] ;  /* 0x0002840001617983 */ /* 0x000ee20000100800 */
[----:B------:R-:W-:-:S04]  /*ba30*/  IMAD.WIDE.U32 R84, R16, R110, c[0x0][0x208] ;  /* 0x0000820010547625 */ /* 0x000fc800078e006e */
[-C--:B------:R-:W-:Y:S01]  /*ba40*/  IMAD.WIDE.U32 R88, R16, R110.reuse, c[0x0][0x210] ;  /* 0x0000840010587625 */ /* 0x080fe200078e006e */
[----:B------:R1:W-:Y:S03]  /*ba50*/  STG.E.128 [R82.64], R32 ;  /* 0x0000002052007986 */ /* 0x0003e6000c101d04 */
[----:B------:R-:W-:Y:S01]  /*ba60*/  IMAD.WIDE.U32 R86, R17, R110, c[0x0][0x208] ;  /* 0x0000820011567625 */ /* 0x000fe200078e006e */
[----:B------:R-:W4:Y:S03]  /*ba70*/  LDL R102, [R1+0x25c] ;  /* 0x00025c0001667983 */ /* 0x000f260000100800 */
[----:B--2---:R-:W-:Y:S01]  /*ba80*/  FFMA.FTZ R54, R15, R54, R101 ;  /* 0x000000360f367223 */ /* 0x004fe20000010065 */
[----:B------:R-:W4:Y:S04]  /*ba90*/  LDL R103, [R1+0x78] ;  /* 0x0000780001677983 */ /* 0x000f280000100800 */
[----:B------:R-:W2:Y:S04]  /*baa0*/  LDL R101, [R1+0x74] ;  /* 0x0000740001657983 */ /* 0x000ea80000100800 */
[----:B------:R-:W2:Y:S01]  /*bab0*/  LDL R15, [R1+0x258] ;  /* 0x00025800010f7983 */ /* 0x000ea20000100800 */
[----:B------:R-:W-:-:S03]  /*bac0*/  IMAD.WIDE.U32 R16, R17, R110, c[0x0][0x210] ;  /* 0x0000840011107625 */ /* 0x000fc600078e006e */
[----:B------:R0:W-:Y:S04]  /*bad0*/  STG.E.128 [R84.64], R36 ;  /* 0x0000002454007986 */ /* 0x0001e8000c101d04 */
[----:B-1----:R-:W4:Y:S04]  /*bae0*/  LDL R32, [R1+0x270] ;  /* 0x0002700001207983 */ /* 0x002f280000100800 */
[----:B------:R-:W4:Y:S01]  /*baf0*/  LDL R33, [R1+0x268] ;  /* 0x0002680001217983 */ /* 0x000f220000100800 */
[----:B------:R-:W-:-:S03]  /*bb00*/  FFMA.FTZ R44, R44, R48, R121 ;  /* 0x000000302c2c7223 */ /* 0x000fc60000010079 */
[----:B0-----:R-:W4:Y:S01]  /*bb10*/  LDL R39, [R1+0x23c] ;  /* 0x00023c0001277983 */ /* 0x001f220000100800 */
[----:B------:R-:W-:Y:S02]  /*bb20*/  FFMA.FTZ R49, R99, R53, R100 ;  /* 0x0000003563317223 */ /* 0x000fe40000010064 */
[----:B------:R-:W-:Y:S01]  /*bb30*/  FFMA.FTZ R51, R51, R55, R111 ;  /* 0x0000003733337223 */ /* 0x000fe2000001006f */
[----:B------:R-:W-:Y:S04]  /*bb40*/  STG.E.128 [R88.64], R44 ;  /* 0x0000002c58007986 */ /* 0x000fe8000c101d04 */
[----:B------:R-:W4:Y:S01]  /*bb50*/  LDL R100, [R1+0x80] ;  /* 0x0000800001647983 */ /* 0x000f220000100800 */
[----:B------:R-:W-:-:S03]  /*bb60*/  FFMA.FTZ R48, R106, R52, R107 ;  /* 0x000000346a307223 */ /* 0x000fc6000001006b */
[----:B------:R-:W4:Y:S01]  /*bb70*/  LDL R99, [R1+0x264] ;  /* 0x0002640001637983 */ /* 0x000f220000100800 */
[----:B------:R-:W-:-:S03]  /*bb80*/  FFMA.FTZ R55, R108, R55, R109 ;  /* 0x000000376c377223 */ /* 0x000fc6000001006d */
[----:B------:R-:W-:Y:S01]  /*bb90*/  STG.E.128 [R86.64], R48 ;  /* 0x0000003056007986 */ /* 0x000fe2000c101d04 */
[----:B--2---:R-:W-:-:S03]  /*bba0*/  FFMA.FTZ R35, R15, R96, R101 ;  /* 0x000000600f237223 */ /* 0x004fc60000010065 */
[----:B------:R-:W2:Y:S01]  /*bbb0*/  LDL R106, [R1+0x90] ;  /* 0x00009000016a7983 */ /* 0x000ea20000100800 */
[----:B---3--:R-:W-:Y:S02]  /*bbc0*/  FFMA.FTZ R53, R97, R53, R98 ;  /* 0x0000003561357223 */ /* 0x008fe40000010062 */
[----:B------:R-:W-:Y:S01]  /*bbd0*/  FFMA.FTZ R52, R104, R52, R105 ;  /* 0x0000003468347223 */ /* 0x000fe20000010069 */
[----:B------:R-:W3:Y:S04]  /*bbe0*/  LDL R98, [R1+0x7c] ;  /* 0x00007c0001627983 */ /* 0x000ee80000100800 */
[----:B------:R-:W3:Y:S04]  /*bbf0*/  LDL R97, [R1+0x260] ;  /* 0x0002600001617983 */ /* 0x000ee80000100800 */
[----:B------:R0:W-:Y:S04]  /*bc00*/  STG.E.128 [R16.64], R52 ;  /* 0x0000003410007986 */ /* 0x0001e8000c101d04 */
[----:B------:R-:W2:Y:S01]  /*bc10*/  LDL R15, [R1+0x26c] ;  /* 0x00026c00010f7983 */ /* 0x000ea20000100800 */
[----:B------:R-:W-:-:S03]  /*bc20*/  IMAD.WIDE.U32 R82, R19, R110, c[0x0][0x208] ;  /* 0x0000820013527625 */ /* 0x000fc600078e006e */
[----:B------:R-:W2:Y:S01]  /*bc30*/  LDL R105, [R1+0x8c] ;  /* 0x00008c0001697983 */ /* 0x000ea20000100800 */
[----:B------:R-:W-:-:S03]  /*bc40*/  IMAD.WIDE.U32 R84, R19, R110, c[0x0][0x210] ;  /* 0x0000840013547625 */ /* 0x000fc600078e006e */
[----:B------:R-:W2:Y:S04]  /*bc50*/  LDL R104, [R1+0x58] ;  /* 0x0000580001687983 */ /* 0x000ea80000100800 */
[----:B------:R-:W2:Y:S04]  /*bc60*/  LDL R36, [R1+0x254] ;  /* 0x0002540001247983 */ /* 0x000ea80000100800 */
[----:B0-----:R-:W2:Y:S01]  /*bc70*/  LDL R17, [R1+0x88] ;  /* 0x0000880001117983 */ /* 0x001ea20000100800 */
[----:B------:R-:W-:-:S03]  /*bc80*/  IMAD.WIDE.U32 R52, R18, R110, c[0x0][0x208] ;  /* 0x0000820012347625 */ /* 0x000fc600078e006e */
[----:B------:R-:W2:Y:S01]  /*bc90*/  LDL R16, [R1+0x274] ;  /* 0x0002740001107983 */ /* 0x000ea20000100800 */
[----:B------:R-:W-:-:S03]  /*bca0*/  IMAD.WIDE.U32 R54, R18, R110, c[0x0][0x210] ;  /* 0x0000840012367625 */ /* 0x000fc600078e006e */
[----:B------:R-:W2:Y:S01]  /*bcb0*/  LDL R44, [R1+0x250] ;  /* 0x00025000012c7983 */ /* 0x000ea20000100800 */
[----:B----4-:R-:W-:-:S03]  /*bcc0*/  FFMA.FTZ R19, R102, R96, R103 ;  /* 0x0000006066137223 */ /* 0x010fc60000010067 */
[----:B------:R-:W4:Y:S04]  /*bcd0*/  LDL R103, [R1+0x54] ;  /* 0x0000540001677983 */ /* 0x000f280000100800 */
        /* <DEDUP_REMOVED lines=21> */
[----:B------:R-:W-:-:S03]  /*be30*/  IMAD.WIDE.U32 R86, R112, R110, c[0x0][0x208] ;  /* 0x0000820070567625 */ /* 0x000fc600078e006e */
[----:B------:R-:W3:Y:S01]  /*be40*/  LDL R95, [R1+0x20] ;  /* 0x00002000015f7983 */ /* 0x000ee20000100800 */
[----:B--2---:R-:W-:-:S03]  /*be50*/  FFMA.FTZ R17, R15, R94, R17 ;  /* 0x0000005e0f117223 */ /* 0x004fc60000010011 */
[----:B------:R-:W2:Y:S01]  /*be60*/  LDL R15, [R1+0x234] ;  /* 0x00023400010f7983 */ /* 0x000ea20000100800 */
[-C--:B------:R-:W-:Y:S02]  /*be70*/  FFMA.FTZ R32, R32, R93.reuse, R105 ;  /* 0x0000005d20207223 */ /* 0x080fe40000010069 */
[----:B------:R-:W-:Y:S01]  /*be80*/  FFMA.FTZ R16, R16, R93, R106 ;  /* 0x0000005d10107223 */ /* 0x000fe2000001006a */
[----:B------:R-:W2:Y:S01]  /*be90*/  LDL R105, [R1+0x3c] ;  /* 0x00003c0001697983 */ /* 0x000ea20000100800 */
[----:B------:R-:W-:-:S03]  /*bea0*/  FFMA.FTZ R39, R39, R92, R104 ;  /* 0x0000005c27277223 */ /* 0x000fc60000010068 */
[----:B------:R-:W2:Y:S04]  /*beb0*/  LDL R106, [R1+0x34] ;  /* 0x00003400016a7983 */ /* 0x000ea80000100800 */
[----:B------:R-:W2:Y:S01]  /*bec0*/  LDL R104, [R1+0x220] ;  /* 0x0002200001687983 */ /* 0x000ea20000100800 */
[----:B----4-:R-:W-:-:S03]  /*bed0*/  FFMA.FTZ R47, R47, R92, R103 ;  /* 0x0000005c2f2f7223 */ /* 0x010fc60000010067 */
        /* <DEDUP_REMOVED lines=9> */
[----:B------:R-:W4:Y:S01]  /*bf70*/  LDL R100, [R1+0x230] ;  /* 0x0002300001647983 */ /* 0x000f220000100800 */
[-C--:B---3--:R-:W-:Y:S02]  /*bf80*/  FFMA.FTZ R36, R36, R81.reuse, R98 ;  /* 0x0000005124247223 */ /* 0x088fe40000010062 */
[----:B------:R-:W-:Y:S02]  /*bf90*/  FFMA.FTZ R44, R44, R81, R97 ;  /* 0x000000512c2c7223 */ /* 0x000fe40000010061 */
[----:B--2---:R-:W-:Y:S01]  /*bfa0*/  FFMA.FTZ R48, R15, R77, R48 ;  /* 0x0000004d0f307223 */ /* 0x004fe20000010030 */
[----:B------:R-:W2:Y:S04]  /*bfb0*/  LDL R81, [R1+0x218] ;  /* 0x0002180001517983 */ /* 0x000ea80000100800 */
[----:B------:R-:W3:Y:S01]  /*bfc0*/  LDL R15, [R1+0x200] ;  /* 0x00020000010f7983 */ /* 0x000ee20000100800 */
[----:B------:R-:W-:-:S02]  /*bfd0*/  FFMA.FTZ R45, R45, R90, R99 ;  /* 0x0000005a2d2d7223 */ /* 0x000fc40000010063 */
[----:B------:R-:W-:Y:S01]  /*bfe0*/  FFMA.FTZ R50, R50, R79, R89 ;  /* 0x0000004f32327223 */ /* 0x000fe20000010059 */
[----:B------:R-:W3:Y:S01]  /*bff0*/  LDL R90, [R1+0x24] ;  /* 0x00002400015a7983 */ /* 0x000ee20000100800 */
[----:B------:R-:W-:-:S03]  /*c000*/  FFMA.FTZ R33, R33, R94, R107 ;  /* 0x0000005e21217223 */ /* 0x000fc6000001006b */
[----:B------:R-:W3:Y:S01]  /*c010*/  LDL R89, [R1+0x208] ;  /* 0x0002080001597983 */ /* 0x000ee20000100800 */
[----:B------:R-:W-:Y:S02]  /*c020*/  FFMA.FTZ R51, R51, R80, R96 ;  /* 0x0000005033337223 */ /* 0x000fe40000010060 */
[----:B------:R-:W-:Y:S01]  /*c030*/  FFMA.FTZ R49, R49, R78, R88 ;  /* 0x0000004e31317223 */ /* 0x000fe20000010058 */
[----:B------:R0:W-:Y:S04]  /*c040*/  STG.E.128 [R52.64], R16 ;  /* 0x0000001034007986 */ /* 0x0001e8000c101d04 */
[----:B------:R1:W-:Y:S04]  /*c050*/  STG.E.128 [R54.64], R32 ;  /* 0x0000002036007986 */ /* 0x0003e8000c101d04 */
[----:B------:R1:W-:Y:S04]  /*c060*/  STG.E.128 [R82.64], R36 ;  /* 0x0000002452007986 */ /* 0x0003e8000c101d04 */
[----:B------:R-:W3:Y:S04]  /*c070*/  LDL R88, [R1+0x214] ;  /* 0x0002140001587983 */ /* 0x000ee80000100800 */
[----:B------:R1:W-:Y:S01]  /*c080*/  STG.E.128 [R84.64], R44 ;  /* 0x0000002c54007986 */ /* 0x0003e2000c101d04 */
[----:B0-----:R-:W-:-:S02]  /*c090*/  FFMA.FTZ R18, R104, R79, R105 ;  /* 0x0000004f68127223 */ /* 0x001fc40000010069 */
[----:B----4-:R-:W-:Y:S01]  /*c0a0*/  FFMA.FTZ R17, R102, R78, R103 ;  /* 0x0000004e66117223 */ /* 0x010fe20000010067 */
[----:B------:R-:W4:Y:S01]  /*c0b0*/  LDL R79, [R1] ;  /* 0x00000000014f7983 */ /* 0x000f220000100800 */
[----:B------:R-:W-:-:S03]  /*c0c0*/  FFMA.FTZ R16, R100, R77, R101 ;  /* 0x0000004d64107223 */ /* 0x000fc60000010065 */
[----:B-1----:R-:W4:Y:S04]  /*c0d0*/  LDL R32, [R1+0x30] ;  /* 0x0000300001207983 */ /* 0x002f280000100800 */
[----:B------:R-:W4:Y:S04]  /*c0e0*/  LDL R36, [R1+0x210] ;  /* 0x0002100001247983 */ /* 0x000f280000100800 */
[----:B------:R0:W-:Y:S04]  /*c0f0*/  STG.E.128 [R86.64], R48 ;  /* 0x0000003056007986 */ /* 0x0001e8000c101d04 */
[----:B------:R-:W4:Y:S04]  /*c100*/  LDL R46, [R1+0x1e4] ;  /* 0x0001e400012e7983 */ /* 0x000f280000100800 */
[----:B------:R-:W4:Y:S04]  /*c110*/  LDL R78, [R1+0x8] ;  /* 0x00000800014e7983 */ /* 0x000f280000100800 */
        /* <DEDUP_REMOVED lines=13> */
[----:B------:R-:W3:Y:S01]  /*c1f0*/  LDL R15, [R1+0x1f4] ;  /* 0x0001f400010f7983 */ /* 0x000ee20000100800 */
[-C--:B------:R-:W-:Y:S02]  /*c200*/  FFMA.FTZ R33, R91, R74.reuse, R92 ;  /* 0x0000004a5b217223 */ /* 0x080fe4000001005c */
[----:B------:R-:W-:Y:S01]  /*c210*/  FFMA.FTZ R37, R89, R74, R90 ;  /* 0x0000004a59257223 */ /* 0x000fe2000001005a */
        /* <DEDUP_REMOVED lines=9> */
[----:B------:R-:W-:-:S03]  /*c2b0*/  IMAD.WIDE.U32 R52, R112, R110, c[0x0][0x210] ;  /* 0x0000840070347625 */ /* 0x000fc600078e006e */
        /* <DEDUP_REMOVED lines=14> */
[----:B------:R-:W-:-:S03]  /*c3a0*/  FFMA.FTZ R34, R94, R75, R95 ;  /* 0x0000004b5e227223 */ /* 0x000fc6000001005f */
        /* <DEDUP_REMOVED lines=8> */
[----:B------:R-:W-:-:S04]  /*c430*/  IMAD.WIDE.U32 R54, R113, R110, c[0x0][0x208] ;  /* 0x0000820071367625 */ /* 0x000fc800078e006e */
[-C--:B------:R-:W-:Y:S01]  /*c440*/  IMAD.WIDE.U32 R84, R113, R110.reuse, c[0x0][0x210] ;  /* 0x0000840071547625 */ /* 0x080fe200078e006e */
[----:B------:R-:W-:Y:S03]  /*c450*/  STG.E.128 [R52.64], R16 ;  /* 0x0000001034007986 */ /* 0x000fe6000c101d04 */
[C---:B------:R-:W-:Y:S01]  /*c460*/  IMAD.WIDE.U32 R82, R114.reuse, R110, c[0x0][0x208] ;  /* 0x0000820072527625 */ /* 0x040fe200078e006e */
[----:B------:R-:W-:Y:S03]  /*c470*/  STG.E.128 [R54.64], R32 ;  /* 0x0000002036007986 */ /* 0x000fe6000c101d04 */
[----:B------:R-:W-:Y:S02]  /*c480*/  FFMA.FTZ R47, R47, R72, R159 ;  /* 0x000000482f2f7223 */ /* 0x000fe4000001009f */
[----:B------:R-:W-:Y:S01]  /*c490*/  IMAD.WIDE.U32 R86, R114, R110, c[0x0][0x210] ;  /* 0x0000840072567625 */ /* 0x000fe200078e006e */
[----:B------:R0:W-:Y:S03]  /*c4a0*/  STG.E.128 [R84.64], R36 ;  /* 0x0000002454007986 */ /* 0x0001e6000c101d04 */
[----:B------:R-:W-:-:S02]  /*c4b0*/  FFMA.FTZ R51, R51, R72, R158 ;  /* 0x0000004833337223 */ /* 0x000fc4000001009e */
[----:B------:R-:W-:Y:S02]  /*c4c0*/  FFMA.FTZ R50, R50, R71, R165 ;  /* 0x0000004732327223 */ /* 0x000fe400000100a5 */
[----:B------:R-:W-:Y:S01]  /*c4d0*/  FFMA.FTZ R48, R48, R69, R74 ;  /* 0x0000004530307223 */ /* 0x000fe2000001004a */
[----:B------:R4:W-:Y:S04]  /*c4e0*/  STG.E.128 [R82.64], R44 ;  /* 0x0000002c52007986 */ /* 0x0009e8000c101d04 */
[----:B------:R1:W-:Y:S04]  /*c4f0*/  STG.E.128 [R86.64], R48 ;  /* 0x0000003056007986 */ /* 0x0003e8000c101d04 */
[----:B------:R-:W3:Y:S01]  /*c500*/  LDL R69, [R1+0x144] ;  /* 0x0001440001457983 */ /* 0x000ee20000100800 */
[----:B0-----:R-:W-:-:S03]  /*c510*/  FFMA.FTZ R38, R89, R63, R145 ;  /* 0x0000003f59267223 */ /* 0x001fc60000010091 */
[----:B------:R-:W3:Y:S04]  /*c520*/  LDL R89, [R1+0x178] ;  /* 0x0001780001597983 */ /* 0x000ee80000100800 */
[----:B------:R-:W3:Y:S01]  /*c530*/  LDL R85, [R1+0x15c] ;  /* 0x00015c0001557983 */ /* 0x000ee20000100800 */
[----:B----4-:R-:W-:-:S03]  /*c540*/  FFMA.FTZ R46, R88, R63, R144 ;  /* 0x0000003f582e7223 */ /* 0x010fc60000010090 */
[----:B------:R-:W4:Y:S01]  /*c550*/  LDL R88, [R1+0x180] ;  /* 0x0001800001587983 */ /* 0x000f220000100800 */
[----:B------:R-:W-:-:S03]  /*c560*/  FFMA.FTZ R45, R80, R62, R146 ;  /* 0x0000003e502d7223 */ /* 0x000fc60000010092 */
[----:B-1----:R-:W4:Y:S01]  /*c570*/  LDL R48, [R1+0x194] ;  /* 0x0001940001307983 */ /* 0x002f220000100800 */
[----:B------:R-:W-:-:S03]  /*c580*/  FFMA.FTZ R36, R79, R61, R149 ;  /* 0x0000003d4f247223 */ /* 0x000fc60000010095 */
[----:B------:R-:W4:Y:S01]  /*c590*/  LDL R87, [R1+0x188] ;  /* 0x0001880001577983 */ /* 0x000f220000100800 */
[----:B------:R-:W-:-:S03]  /*c5a0*/  FFMA.FTZ R44, R78, R61, R148 ;  /* 0x0000003d4e2c7223 */ /* 0x000fc60000010094 */
[----:B------:R-:W4:Y:S04]  /*c5b0*/  LDL R86, [R1+0x190] ;  /* 0x0001900001567983 */ /* 0x000f280000100800 */
[----:B------:R-:W4:Y:S01]  /*c5c0*/  LDL R83, [R1+0x164] ;  /* 0x0001640001537983 */ /* 0x000f220000100800 */
[----:B------:R-:W-:-:S03]  /*c5d0*/  FFMA.FTZ R18, R97, R67, R153 ;  /* 0x0000004361127223 */ /* 0x000fc60000010099 */
[----:B------:R-:W4:Y:S01]  /*c5e0*/  LDL R79, [R1+0x174] ;  /* 0x00017400014f7983 */ /* 0x000f220000100800 */
[----:B------:R-:W-:Y:S02]  /*c5f0*/  FFMA.FTZ R34, R96, R67, R152 ;  /* 0x0000004360227223 */ /* 0x000fe40000010098 */
[----:B------:R-:W-:Y:S01]  /*c600*/  FFMA.FTZ R51, R77, R42, R134 ;  /* 0x0000002a4d337223 */ /* 0x000fe20000010086 */
[----:B------:R-:W4:Y:S04]  /*c610*/  LDL R84, [R1+0x158] ;  /* 0x0001580001547983 */ /* 0x000f280000100800 */
[----:B------:R-:W4:Y:S01]  /*c620*/  LDL R82, [R1+0x160] ;  /* 0x0001600001527983 */ /* 0x000f220000100800 */
[----:B------:R-:W-:-:S03]  /*c630*/  FFMA.FTZ R19, R99, R68, R151 ;  /* 0x0000004463137223 */ /* 0x000fc60000010097 */
        /* <DEDUP_REMOVED lines=17> */
[----:B------:R-:W-:Y:S02]  /*c750*/  FFMA.FTZ R16, R93, R65, R157 ;  /* 0x000000415d107223 */ /* 0x000fe4000001009d */
[----:B------:R-:W-:-:S04]  /*c760*/  IMAD.WIDE.U32 R54, R115, R110, c[0x0][0x210] ;  /* 0x0000840073367625 */ /* 0x000fc800078e006e */
[----:B------:R-:W-:Y:S02]  /*c770*/  FFMA.FTZ R32, R92, R65, R156 ;  /* 0x000000415c207223 */ /* 0x000fe4000001009c */
[C---:B------:R-:W-:Y:S01]  /*c780*/  IMAD.WIDE.U32 R70, R116.reuse, R110, c[0x0][0x208] ;  /* 0x0000820074467625 */ /* 0x040fe200078e006e */
[----:B------:R0:W-:Y:S03]  /*c790*/  STG.E.128 [R52.64], R16 ;  /* 0x0000001034007986 */ /* 0x0001e6000c101d04 */
[----:B------:R-:W-:Y:S02]  /*c7a0*/  FFMA.FTZ R39, R91, R64, R143 ;  /* 0x000000405b277223 */ /* 0x000fe4000001008f */
[----:B------:R-:W-:Y:S01]  /*c7b0*/  IMAD.WIDE.U32 R72, R116, R110, c[0x0][0x210] ;  /* 0x0000840074487625 */ /* 0x000fe200078e006e */
[----:B------:R-:W-:-:S03]  /*c7c0*/  HFMA2.MMA R164, -RZ, RZ, 0, 2.384185791015625e-07 ;  /* 0x00000004ffa47435 */ /* 0x000fc600000001ff */
[----:B------:R-:W-:Y:S02]  /*c7d0*/  FFMA.FTZ R47, R90, R64, R142 ;  /* 0x000000405a2f7223 */ /* 0x000fe4000001008e */
[CC--:B------:R-:W-:Y:S01]  /*c7e0*/  IMAD.WIDE.U32 R74, R117.reuse, R110.reuse, c[0x0][0x208] ;  /* 0x00008200754a7625 */ /* 0x0c0fe200078e006e */
[----:B------:R1:W-:Y:S03]  /*c7f0*/  STG.E.128 [R54.64], R32 ;  /* 0x0000002036007986 */ /* 0x0003e6000c101d04 */
[-C--:B------:R-:W-:Y:S01]  /*c800*/  IMAD.WIDE.U32 R62, R118, R110.reuse, c[0x0][0x210] ;  /* 0x00008400763e7625 */ /* 0x080fe200078e006e */
[----:B------:R-:W-:Y:S03]  /*c810*/  STG.E.128 [R70.64], R36 ;  /* 0x0000002446007986 */ /* 0x000fe6000c101d04 */
[----:B0-----:R-:W-:Y:S01]  /*c820*/  IMAD.WIDE.U32 R52, R117, R110, c[0x0][0x210] ;  /* 0x0000840075347625 */ /* 0x001fe200078e006e */
[----:B------:R0:W-:Y:S03]  /*c830*/  STG.E.128 [R72.64], R44 ;  /* 0x0000002c48007986 */ /* 0x0001e6000c101d04 */
[----:B------:R-:W-:-:S02]  /*c840*/  FFMA.FTZ R19, R89, R42, R132 ;  /* 0x0000002a59137223 */ /* 0x000fc40000010084 */
[----:B------:R-:W-:-:S04]  /*c850*/  IMAD.WIDE.U32 R64, R119, R110, c[0x0][0x208] ;  /* 0x0000820077407625 */ /* 0x000fc800078e006e */
[----:B----4-:R-:W-:Y:S02]  /*c860*/  FFMA.FTZ R18, R88, R14, R135 ;  /* 0x0000000e58127223 */ /* 0x010fe40000010087 */
[----:B------:R-:W-:Y:S02]  /*c870*/  FFMA.FTZ R48, R48, R41, R141 ;  /* 0x0000002930307223 */ /* 0x000fe4000001008d */
[----:B-1----:R-:W-:-:S04]  /*c880*/  IMAD.WIDE.U32 R54, R118, R110, c[0x0][0x208] ;  /* 0x0000820076367625 */ /* 0x002fc800078e006e */
[----:B------:R-:W-:Y:S02]  /*c890*/  FFMA.FTZ R17, R87, R40, R137 ;  /* 0x0000002857117223 */ /* 0x000fe40000010089 */
[----:B------:R-:W-:Y:S02]  /*c8a0*/  FFMA.FTZ R16, R86, R41, R140 ;  /* 0x0000002956107223 */ /* 0x000fe4000001008c */
[----:B------:R-:W-:Y:S02]  /*c8b0*/  FFMA.FTZ R35, R85, R59, R7 ;  /* 0x0000003b55237223 */ /* 0x000fe40000010007 */
[----:B------:R-:W-:Y:S01]  /*c8c0*/  FFMA.FTZ R34, R83, R60, R122 ;  /* 0x0000003c53227223 */ /* 0x000fe2000001007a */
[----:B------:R1:W-:Y:S01]  /*c8d0*/  STG.E.128 [R74.64], R48 ;  /* 0x000000304a007986 */ /* 0x0003e2000c101d04 */
[----:B0-----:R-:W-:Y:S02]  /*c8e0*/  FFMA.FTZ R46, R69, R57, R3 ;  /* 0x00000039452e7223 */ /* 0x001fe40000010003 */
[----:B------:R-:W-:Y:S01]  /*c8f0*/  FFMA.FTZ R32, R79, R13, R130 ;  /* 0x0000000d4f207223 */ /* 0x000fe20000010082 */
[----:B------:R0:W-:Y:S01]  /*c900*/  STG.E.128 [R52.64], R16 ;  /* 0x0000001034007986 */ /* 0x0001e2000c101d04 */
[----:B------:R-:W-:-:S04]  /*c910*/  IMAD.WIDE.U32 R110, R119, R110, c[0x0][0x210] ;  /* 0x00008400776e7625 */ /* 0x000fc800078e006e */
[----:B------:R-:W-:Y:S02]  /*c920*/  FFMA.FTZ R39, R84, R59, R8 ;  /* 0x0000003b54277223 */ /* 0x000fe40000010008 */
[----:B------:R-:W-:Y:S02]  /*c930*/  FFMA.FTZ R38, R82, R60, R0 ;  /* 0x0000003c52267223 */ /* 0x000fe40000010000 */
[----:B------:R-:W-:Y:S02]  /*c940*/  FFMA.FTZ R37, R80, R58, R123 ;  /* 0x0000003a50257223 */ /* 0x000fe4000001007b */
[----:B------:R-:W-:Y:S02]  /*c950*/  FFMA.FTZ R36, R78, R13, R126 ;  /* 0x0000000d4e247223 */ /* 0x000fe4000001007e */
[----:B------:R-:W-:Y:S02]  /*c960*/  FFMA.FTZ R47, R77, R120, R11 ;  /* 0x000000784d2f7223 */ /* 0x000fe4000001000b */
[----:B------:R-:W-:-:S02]  /*c970*/  FFMA.FTZ R45, R67, R56, R9 ;  /* 0x00000038432d7223 */ /* 0x000fc40000010009 */
[----:B------:R-:W-:Y:S02]  /*c980*/  FFMA.FTZ R44, R61, R43, R2 ;  /* 0x0000002b3d2c7223 */ /* 0x000fe40000010002 */
[----:B-1----:R-:W-:Y:S02]  /*c990*/  FFMA.FTZ R51, R76, R120, R12 ;  /* 0x000000784c337223 */ /* 0x002fe4000001000c */
[----:B------:R-:W-:Y:S02]  /*c9a0*/  FFMA.FTZ R50, R68, R57, R5 ;  /* 0x0000003944327223 */ /* 0x000fe40000010005 */
[----:B------:R-:W-:Y:S02]  /*c9b0*/  FFMA.FTZ R49, R66, R56, R10 ;  /* 0x0000003842317223 */ /* 0x000fe4000001000a */
[----:B------:R-:W-:-:S05]  /*c9c0*/  IMAD R6, R164, c[0x0][0x160], R6 ;  /* 0x00005800a4067a24 */ /* 0x000fca00078e0206 */
[----:B------:R-:W-:Y:S01]  /*c9d0*/  ISETP.GE.AND P1, PT, R6, c[0x0][0x164], PT ;  /* 0x0000590006007a0c */ /* 0x000fe20003f26270 */
[----:B--2---:R-:W-:Y:S02]  /*c9e0*/  FFMA.FTZ R33, R81, R58, R124 ;  /* 0x0000003a51217223 */ /* 0x004fe4000001007c */
[----:B---3--:R-:W-:-:S03]  /*c9f0*/  FFMA.FTZ R48, R15, R43, R4 ;  /* 0x0000002b0f307223 */ /* 0x008fc60000010004 */
[----:B------:R0:W-:Y:S04]  /*ca00*/  STG.E.128 [R54.64], R32 ;  /* 0x0000002036007986 */ /* 0x0001e8000c101d04 */
[----:B------:R0:W-:Y:S04]  /*ca10*/  STG.E.128 [R62.64], R36 ;  /* 0x000000243e007986 */ /* 0x0001e8000c101d04 */
[----:B------:R0:W-:Y:S04]  /*ca20*/  STG.E.128 [R64.64], R44 ;  /* 0x0000002c40007986 */ /* 0x0001e8000c101d04 */
[----:B------:R0:W-:Y:S02]  /*ca30*/  STG.E.128 [R110.64], R48 ;  /* 0x000000306e007986 */ /* 0x0001e4000c101d04 */
[----:B0----5:R-:W-:Y:S01]  /*ca40*/  @P1 CALL.REL.NOINC `(.L_x_52113) ;  /* 0x0000001000001944 */ /* 0x021fe20003c00000 */
[----:B------:R-:W-:Y:S05]  /*ca50*/  BRA `(.L_x_52114) ;  /* 0xffff7fc000007947 */ /* 0x000fea000383ffff */
.L_x_52113:
[----:B------:R-:W-:Y:S05]  /*ca60*/  EXIT ;  /* 0x000000000000794d */ /* 0x000fea0003800000 */
.L_x_52111:
[----:B------:R-:W-:Y:S01]  /*ca70*/  HFMA2.MMA R160, -RZ, RZ, 0, 1.847743988037109375e-06 ;  /* 0x0000001fffa07435 */ /* 0x000fe200000001ff */
[----:B------:R-:W-:-:S02]  /*ca80*/  MOV R128, 0x1 ;  /* 0x0000000100807802 */ /* 0x000fc40000000f00 */
[----:B------:R-:W-:Y:S02]  /*ca90*/  MOV R121, 0xffffffff ;  /* 0xffffffff00797802 */ /* 0x000fe40000000f00 */
[----:B------:R-:W-:Y:S02]  /*caa0*/  MOV R120, 0xcac0 ;  /* 0x0000cac000787802 */ /* 0x000fe40000000f00 */
[----:B------:R-:W-:Y:S05]  /*cab0*/  CALL.REL.NOINC `($__internal_65_$__cuda_sm70_shflsync_bfly_p) ;  /* 0x00000d8000007944 */ /* 0x000fea0003c00000 */
[----:B-1----:R-:W-:Y:S05]  /*cac0*/  BRA `(.L_x_52115) ;  /* 0xffffc7b000007947 */ /* 0x002fea000383ffff */
.L_x_52112:
[----:B------:R-:W-:Y:S01]  /*cad0*/  HFMA2.MMA R128, -RZ, RZ, 0, 1.1920928955078125e-07 ;  /* 0x00000002ff807435 */ /* 0x000fe200000001ff */
[----:B------:R-:W-:Y:S02]  /*cae0*/  MOV R160, 0x1f ;  /* 0x0000001f00a07802 */ /* 0x000fe40000000f00 */
[----:B------:R-:W-:Y:S02]  /*caf0*/  MOV R121, 0xffffffff ;  /* 0xffffffff00797802 */ /* 0x000fe40000000f00 */
[----:B------:R-:W-:Y:S02]  /*cb00*/  MOV R120, 0xcb20 ;  /* 0x0000cb2000787802 */ /* 0x000fe40000000f00 */
[----:B------:R-:W-:Y:S05]  /*cb10*/  CALL.REL.NOINC `($__internal_65_$__cuda_sm70_shflsync_bfly_p) ;  /* 0x00000d2000007944 */ /* 0x000fea0003c00000 */
[----:B-1----:R-:W-:Y:S01]  /*cb20*/  FADD.FTZ R129, R129, R128 ;  /* 0x0000008081817221 */ /* 0x002fe20000010000 */
[----:B------:R-:W-:Y:S01]  /*cb30*/  HFMA2.MMA R128, -RZ, RZ, 0, 2.384185791015625e-07 ;  /* 0x00000004ff807435 */ /* 0x000fe200000001ff */
[----:B------:R-:W-:Y:S02]  /*cb40*/  MOV R160, 0x1f ;  /* 0x0000001f00a07802 */ /* 0x000fe40000000f00 */
[----:B------:R-:W-:-:S02]  /*cb50*/  MOV R121, 0xffffffff ;  /* 0xffffffff00797802 */ /* 0x000fc40000000f00 */
[----:B------:R-:W-:Y:S02]  /*cb60*/  MOV R120, 0xcb80 ;  /* 0x0000cb8000787802 */ /* 0x000fe40000000f00 */
[----:B------:R-:W-:Y:S05]  /*cb70*/  CALL.REL.NOINC `($__internal_65_$__cuda_sm70_shflsync_bfly_p) ;  /* 0x00000cc000007944 */ /* 0x000fea0003c00000 */
[----:B-1----:R-:W-:Y:S01]  /*cb80*/  FADD.FTZ R129, R129, R128 ;  /* 0x0000008081817221 */ /* 0x002fe20000010000 */
[----:B------:R-:W-:Y:S01]  /*cb90*/  HFMA2.MMA R128, -RZ, RZ, 0, 4.76837158203125e-07 ;  /* 0x00000008ff807435 */ /* 0x000fe200000001ff */
[----:B------:R-:W-:Y:S02]  /*cba0*/  MOV R160, 0x1f ;  /* 0x0000001f00a07802 */ /* 0x000fe40000000f00 */
[----:B------:R-:W-:Y:S02]  /*cbb0*/  MOV R121, 0xffffffff ;  /* 0xffffffff00797802 */ /* 0x000fe40000000f00 */
[----:B------:R-:W-:Y:S02]  /*cbc0*/  MOV R120, 0xcbe0 ;  /* 0x0000cbe000787802 */ /* 0x000fe40000000f00 */
[----:B------:R-:W-:Y:S05]  /*cbd0*/  CALL.REL.NOINC `($__internal_65_$__cuda_sm70_shflsync_bfly_p) ;  /* 0x00000c6000007944 */ /* 0x000fea0003c00000 */
[----:B-1----:R-:W-:Y:S01]  /*cbe0*/  FADD.FTZ R129, R129, R128 ;  /* 0x0000008081817221 */ /* 0x002fe20000010000 */
[----:B------:R-:W-:Y:S01]  /*cbf0*/  HFMA2.MMA R128, -RZ, RZ, 0, 9.5367431640625e-07 ;  /* 0x00000010ff807435 */ /* 0x000fe200000001ff */
[----:B------:R-:W-:Y:S02]  /*cc00*/  MOV R160, 0x1f ;  /* 0x0000001f00a07802 */ /* 0x000fe40000000f00 */
[----:B------:R-:W-:-:S02]  /*cc10*/  MOV R121, 0xffffffff ;  /* 0xffffffff00797802 */ /* 0x000fc40000000f00 */
[----:B------:R-:W-:Y:S02]  /*cc20*/  MOV R120, 0xcc40 ;  /* 0x0000cc4000787802 */ /* 0x000fe40000000f00 */
[----:B------:R-:W-:Y:S05]  /*cc30*/  CALL.REL.NOINC `($__internal_65_$__cuda_sm70_shflsync_bfly_p) ;  /* 0x00000c0000007944 */ /* 0x000fea0003c00000 */
        /* <DEDUP_REMOVED lines=166> */
[----:B------:R-:W-:Y:S05]  /*d6a0*/  CALL.REL.NOINC `($__internal_65_$__cuda_sm70_shflsync_bfly_p) ;  /* 0x0000019000007944 */ /* 0x000fea0003c00000 */
[----:B-1----:R-:W-:Y:S01]  /*d6b0*/  FADD.FTZ R129, R129, R128 ;  /* 0x0000008081817221 */ /* 0x002fe20000010000 */
        /* <DEDUP_REMOVED lines=23> */
[----:B-1----:R-:W-:Y:S05]  /*d830*/  BRA `(.L_x_52116) ;  /* 0xffffc58000007947 */ /* 0x002fea000383ffff */
        .weak           $__internal_65_$__cuda_sm70_shflsync_bfly_p
        .type           $__internal_65_$__cuda_sm70_shflsync_bfly_p,@function
        .size           $__internal_65_$__cuda_sm70_shflsync_bfly_p,(.L_x_65445 - $__internal_65_$__cuda_sm70_shflsync_bfly_p)
$__internal_65_$__cuda_sm70_shflsync_bfly_p:
[----:B------:R-:W-:Y:S04]  /*d840*/  WARPSYNC R121 ;  /* 0x0000007900007348 */ /* 0x000fe80003800000 */
[----:B------:R0:W1:Y:S02]  /*d850*/  SHFL.BFLY PT, R128, R129, R128, R160 ;  /* 0x0c00008081807389 */ /* 0x00006400000e00a0 */
[----:B0-----:R-:W-:-:S06]  /*d860*/  HFMA2.MMA R121, -RZ, RZ, 0, 0 ;  /* 0x00000000ff797435 */ /* 0x001fcc00000001ff */
[----:B------:R-:W-:Y:S05]  /*d870*/  RET.REL.NODEC R120 `(_ZN10layer_norm31ln_parallel_residual_fwd_kernelINS_13Kernel_traitsI6__halfffffjLj2560ELj1ELj4ELj1ELj16ENS_18Kernel_traits_baseILj2560ES2_ffffjLj128EEEEELb0ELb0ELb1EEEvNS_9FwdParamsE) ;  /* 0xffff278078007950 */ /* 0x000fea0003c3ffff */
.L_x_52117:
        /* <DEDUP_REMOVED lines=16> */
.L_x_65445:


//--------------------- .text._ZN10layer_norm31ln_parallel_residual_fwd_kernelINS_13Kernel_traitsI6__halfffffjLj2560ELj1ELj4ELj1ELj16ENS_18Kernel_traits_baseILj2560ES2_ffffjLj128EEEEELb0ELb1ELb0EEEvNS_9FwdParamsE --------------------------
	.section	.text._ZN10layer_norm31ln_parallel_residual_fwd_kernelINS_13Kernel_traitsI6__halfffffjLj2560ELj1ELj4ELj1ELj16ENS_18Kernel_traits_baseILj2560ES2_ffffjLj128EEEEELb0ELb1ELb0EEEvNS_9FwdParamsE,"ax",@progbits
	.sectioninfo	@"SHI_REGISTERS=255"
	.align	128
        .global         _ZN10layer_norm31ln_parallel_residual_fwd_kernelINS_13Kernel_traitsI6__halfffffjLj2560ELj1ELj4ELj1ELj16ENS_18Kernel_traits_baseILj2560ES2_ffffjLj128EEEEELb0ELb1ELb0EEEvNS_9FwdParamsE
        .type           _ZN10layer_norm31ln_parallel_residual_fwd_kernelINS_13Kernel_traitsI6__halfffffjLj2560ELj1ELj4ELj1ELj16ENS_18Kernel_traits_baseILj2560ES2_ffffjLj128EEEEELb0ELb1ELb0EEEvNS_9FwdParamsE,@function
        .size           _ZN10layer_norm31ln_parallel_residual_fwd_kernelINS_13Kernel_traitsI6__halfffffjLj2560ELj1ELj4ELj1ELj16ENS_18Kernel_traits_baseILj2560ES2_ffffjLj128EEEEELb0ELb1ELb0EEEvNS_9FwdParamsE,(.L_x_65446 - _ZN10layer_norm31ln_parallel_residual_fwd_kernelINS_13Kernel_traitsI6__halfffffjLj2560ELj1ELj4ELj1ELj16ENS_18Kernel_traits_baseILj2560ES2_ffffjLj128EEEEELb0ELb1ELb0EEEvNS_9FwdParamsE)
        .other          _ZN10layer_norm31ln_parallel_residual_fwd_kernelINS_13Kernel_traitsI6__halfffffjLj2560ELj1ELj4ELj1ELj16ENS_18Kernel_traits_baseILj2560ES2_ffffjLj128EEEEELb0ELb1ELb0EEEvNS_9FwdParamsE,@"STO_CUDA_ENTRY STV_DEFAULT"
_ZN10layer_norm31ln_parallel_residual_fwd_kernelINS_13Kernel_traitsI6__halfffffjLj2560ELj1ELj4ELj1ELj16ENS_18Kernel_traits_baseILj2560ES2_ffffjLj128EEEEELb0ELb1ELb0EEEvNS_9FwdParamsE:
.text._ZN10layer_norm31ln_parallel_residual_fwd_kernelINS_13Kernel_traitsI6__halfffffjLj2560ELj1ELj4ELj1ELj16ENS_18Kernel_traits_baseILj2560ES2_ffffjLj128EEEEELb0ELb1ELb0EEEvNS_9FwdParamsE:
        /* <DEDUP_REMOVED lines=8> */
[----:B------:R-:W-:Y:S02]  /*0080*/  LOP3.LUT R2, R2, 0x7fffffff, RZ, 0xc0, !PT ;  /* 0x7fffffff02027812 */ /* 0x000fe400078ec0ff */
[----:B------:R-:W-:Y:S02]  /*0090*/  LEA.HI R0, R0, c[0x0][0x168], RZ, 0x2 ;  /* 0x00005a0000007a11 */ /* 0x000fe400078f10ff */
[----:B------:R-:W-:-:S02]  /*00a0*/  IADD3 R1, R1, -0x50, RZ ;  /* 0xffffffb001017810 */ /* 0x000fc40007ffe0ff */
[----:B0-----:R-:W-:-:S04]  /*00b0*/  LOP3.LUT R3, R24, 0x1f, RZ, 0xc, !PT ;  /* 0x0000001f18037812 */ /* 0x001fc800078e0cff */
[----:B------:R-:W-:Y:S02]  /*00c0*/  LEA.HI.SX32 R0, R0, R3, 0x1e ;  /* 0x0000000300007211 */ /* 0x000fe400078ff2ff */
[----:B------:R-:W-:Y:S02]  /*00d0*/  LOP3.LUT R3, R24, 0x1f, RZ, 0xc0, !PT ;  /* 0x0000001f18037812 */ /* 0x000fe400078ec0ff */
[C---:B------:R-:W-:Y:S02]  /*00e0*/  ISETP.GE.U32.AND P6, PT, R0.reuse, 0x40, PT ;  /* 0x000000400000780c */ /* 0x040fe40003fc6070 */
[C---:B------:R-:W-:Y:S02]  /*00f0*/  ISETP.GE.U32.AND P4, PT, R0.reuse, 0x80, PT ;  /* 0x000000800000780c */ /* 0x040fe40003f86070 */
[C---:B------:R-:W-:Y:S02]  /*0100*/  LOP3.LUT P1, RZ, R0.reuse, 0xffffffe0, RZ, 0xc0, !PT ;  /* 0xffffffe000ff7812 */ /* 0x040fe4000782c0ff */
[----:B------:R-:W-:-:S02]  /*0110*/  ISETP.GE.U32.AND P5, PT, R0, 0x60, PT ;  /* 0x000000600000780c */ /* 0x000fc40003fa6070 */
[----:B------:R-:W-:-:S05]  /*0120*/  ISETP.GE.U32.AND P3, PT, R0, 0xa0, PT ;  /* 0x000000a00000780c */ /* 0x000fca0003f66070 */
[----:B------:R-:W-:Y:S02]  /*0130*/  @P6 LOP3.LUT R169, R169, 0x2, RZ, 0xfc, !PT ;  /* 0x00000002a9a96812 */ /* 0x000fe400078efcff */
[----:B------:R-:W-:Y:S02]  /*0140*/  @P4 LOP3.LUT R2, R2, 0x80000000, RZ, 0xfc, !PT ;  /* 0x8000000002024812 */ /* 0x000fe400078efcff */
[----:B------:R-:W-:Y:S02]  /*0150*/  LOP3.LUT R169, R169, 0xfffffffe, RZ, 0xc0, !PT ;  /* 0xfffffffea9a97812 */ /* 0x000fe400078ec0ff */
[----:B------:R-:W-:Y:S02]  /*0160*/  LOP3.LUT R2, R2, 0xbfffffff, RZ, 0xc0, !PT ;  /* 0xbfffffff02027812 */ /* 0x000fe400078ec0ff */
[----:B------:R-:W-:Y:S02]  /*0170*/  @P5 LOP3.LUT R169, R169, 0x1, RZ, 0xfc, !PT ;  /* 0x00000001a9a95812 */ /* 0x000fe400078efcff */
[----:B------:R-:W-:Y:S01]  /*0180*/  @P3 LOP3.LUT R2, R2, 0x40000000, RZ, 0xfc, !PT ;  /* 0x4000000002023812 */ /* 0x000fe200078efcff */
[----:B------:R-:W-:Y:S05]  /*0190*/  @!P1 BRA `(.L_x_52119) ;  /* 0x000000a000009947 */ /* 0x000fea0003800000 */
[----:B-1----:R-:W-:Y:S01]  /*01a0*/  ISETP.NE.U32.AND P0, PT, RZ, c[0x0][0x218], PT ;  /* 0x00008600ff007a0c */ /* 0x002fe20003f05070 */
[----:B------:R-:W-:-:S03]  /*01b0*/  HFMA2.MMA R4, -RZ, RZ, 0, 4.76837158203125e-07 ;  /* 0x00000008ff047435 */ /* 0x000fc600000001ff */
[----:B------:R-:W-:-:S13]  /*01c0*/  ISETP.NE.AND.EX P0, PT, RZ, c[0x0][0x21c], PT, P0 ;  /* 0x00008700ff007a0c */ /* 0x000fda0003f05300 */
[----:B------:R-:W-:-:S04]  /*01d0*/  @P0 LEA R6, P2, R3, c[0x0][0x218], 0x3 ;  /* 0x0000860003060a11 */ /* 0x000fc800078418ff */
[C---:B------:R-:W-:Y:S01]  /*01e0*/  @P0 LEA.HI.X R7, R3.reuse, c[0x0][0x21c], RZ, 0x3, P2 ;  /* 0x0000870003070a11 */ /* 0x040fe200010f1cff */
[----:B------:R-:W-:-:S04]  /*01f0*/  IMAD.WIDE.U32 R4, R3, R4, c[0x0][0x1b0] ;  /* 0x00006c0003047625 */ /* 0x000fc800078e0004 */
[----:B------:R0:W5:Y:S04]  /*0200*/  @P0 LDG.E.64 R22, [R6.64] ;  /* 0x0000000406160981 */ /* 0x000168000c1e1b00 */
[----:B------:R0:W5:Y:S01]  /*0210*/  LDG.E.64 R30, [R4.64] ;  /* 0x00000004041e7981 */ /* 0x000162000c1e1b00 */
[----:B------:R-:W-:Y:S01]  /*0220*/  LOP3.LUT R3, R3, 0x20, RZ, 0xfc, !PT ;  /* 0x0000002003037812 */ /* 0x000fe200078efcff */
[----:B------:R-:W-:Y:S02]  /*0230*/  @!P0 CS2R R22, SRZ ;  /* 0x0000000000168805 */ /* 0x000fe4000001ff00 */
.L_x_52119:
[----:B01----:R-:W-:Y:S05]  /*0240*/  BSYNC B0 ;  /* 0x0000000000007941 */ /* 0x003fea0003800000 */
.L_x_52118:
[----:B------:R-:W-:Y:S01]  /*0250*/  BSSY B0, `(.L_x_52120) ;  /* 0x000000c000007945 */ /* 0x000fe20003800000 */
[----:B------:R-:W-:Y:S05]  /*0260*/  @!P6 BRA `(.L_x_52121) ;  /* 0x000000a00000e947 */ /* 0x000fea0003800000 */
[----:B------:R-:W-:Y:S01]  /*0270*/  ISETP.NE.U32.AND P0, PT, RZ, c[0x0][0x218], PT ;  /* 0x00008600ff007a0c */ /* 0x000fe20003f05070 */
[----:B------:R-:W-:-:S03]  /*0280*/  IMAD.MOV.U32 R6, RZ, RZ, 0x8 ;  /* 0x00000008ff067424 */ /* 0x000fc600078e00ff */
[----:B------:R-:W-:Y:S01]  /*0290*/  ISETP.NE.AND.EX P0, PT, RZ, c[0x0][0x21c], PT, P0 ;  /* 0x00008700ff007a0c */ /* 0x000fe20003f05300 */
[----:B------:R-:W-:-:S05]  /*02a0*/  IMAD.WIDE.U32 R6, R3, R6, c[0x0][0x1b0] ;  /* 0x00006c0003067625 */ /* 0x000fca00078e0006 */
[----:B------:R0:W5:Y:S07]  /*02b0*/  LDG.E.64 R32, [R6.64] ;  /* 0x0000000406207981 */ /* 0x00016e000c1e1b00 */
[----:B------:R-:W-:-:S04]  /*02c0*/  @P0 LEA R4, P2, R3, c[0x0][0x218], 0x3 ;  /* 0x0000860003040a11 */ /* 0x000fc800078418ff */
[----:B------:R-:W-:-:S05]  /*02d0*/  @P0 LEA.HI.X R5, R3, c[0x0][0x21c], RZ, 0x3, P2 ;  /* 0x0000870003050a11 */ /* 0x000fca00010f1cff */
[----:B------:R0:W5:Y:S01]  /*02e0*/  @P0 LDG.E.64 R20, [R4.64] ;  /* 0x0000000404140981 */ /* 0x000162000c1e1b00 */
[----:B------:R-:W-:Y:S01]  /*02f0*/  IADD3 R3, R3, 0x20, RZ ;  /* 0x0000002003037810 */ /* 0x000fe20007ffe0ff */
[----:B------:R-:W-:Y:S02]  /*0300*/  @!P0 CS2R R20, SRZ ;  /* 0x0000000000148805 */ /* 0x000fe4000001ff00 */
.L_x_52121:
[----:B0-----:R-:W-:Y:S05]  /*0310*/  BSYNC B0 ;  /* 0x0000000000007941 */ /* 0x001fea0003800000 */
.L_x_52120:
[----:B------:R-:W-:Y:S01]  /*0320*/  BSSY B0, `(.L_x_52122) ;  /* 0x000000c000007945 */ /* 0x000fe20003800000 */
[----:B------:R-:W-:Y:S05]  /*0330*/  @!P5 BRA `(.L_x_52123) ;  /* 0x000000a00000d947 */ /* 0x000fea0003800000 */
[----:B------:R-:W-:Y:S02]  /*0340*/  ISETP.NE.U32.AND P0, PT, RZ, c[0x0][0x218], PT ;  /* 0x00008600ff007a0c */ /* 0x000fe40003f05070 */
[----:B------:R-:W-:Y:S02]  /*0350*/  MOV R6, 0x8 ;  /* 0x0000000800067802 */ /* 0x000fe40000000f00 */
[----:B------:R-:W-:-:S03]  /*0360*/  ISETP.NE.AND.EX P0, PT, RZ, c[0x0][0x21c], PT, P0 ;  /* 0x00008700ff007a0c */ /* 0x000fc60003f05300 */
[----:B------:R-:W-:-:S05]  /*0370*/  IMAD.WIDE.U32 R6, R3, R6, c[0x0][0x1b0] ;  /* 0x00006c0003067625 */ /* 0x000fca00078e0006 */
[----:B------:R0:W5:Y:S05]  /*0380*/  LDG.E.64 R34, [R6.64] ;  /* 0x0000000406227981 */ /* 0x00016a000c1e1b00 */
[----:B------:R-:W-:-:S04]  /*0390*/  @P0 LEA R4, P2, R3, c[0x0][0x218], 0x3 ;  /* 0x0000860003040a11 */ /* 0x000fc800078418ff */
[----:B------:R-:W-:-:S05]  /*03a0*/  @P0 LEA.HI.X R5, R3, c[0x0][0x21c], RZ, 0x3, P2 ;  /* 0x0000870003050a11 */ /* 0x000fca00010f1cff */
[----:B------:R0:W5:Y:S01]  /*03b0*/  @P0 LDG.E.64 R248, [R4.64] ;  /* 0x0000000404f80981 */ /* 0x000162000c1e1b00 */
[----:B------:R-:W-:Y:S01]  /*03c0*/  IADD3 R3, R3, 0x20, RZ ;  /* 0x0000002003037810 */ /* 0x000fe20007ffe0ff */
[----:B------:R-:W-:Y:S02]  /*03d0*/  @!P0 CS2R R248, SRZ ;  /* 0x0000000000f88805 */ /* 0x000fe4000001ff00 */
.L_x_52123:
[----:B0-----:R-:W-:Y:S05]  /*03e0*/  BSYNC B0 ;  /* 0x0000000000007941 */ /* 0x001fea0003800000 */
.L_x_52122:
[----:B------:R-:W-:Y:S01]  /*03f0*/  BSSY B0, `(.L_x_52124) ;  /* 0x000000c000007945 */ /* 0x000fe20003800000 */
[----:B------:R-:W-:Y:S05]  /*0400*/  @!P4 BRA `(.L_x_52125) ;  /* 0x000000a00000c947 */ /* 0x000fea0003800000 */
[----:B------:R-:W-:Y:S01]  /*0410*/  ISETP.NE.U32.AND P0, PT, RZ, c[0x0][0x218], PT ;  /* 0x00008600ff007a0c */ /* 0x000fe20003f05070 */
[----:B------:R-:W-:-:S03]  /*0420*/  HFMA2.MMA R6, -RZ, RZ, 0, 4.76837158203125e-07 ;  /* 0x00000008ff067435 */ /* 0x000fc600000001ff */
[----:B------:R-:W-:-:S13]  /*0430*/  ISETP.NE.AND.EX P0, PT, RZ, c[0x0][0x21c], PT, P0 ;  /* 0x00008700ff007a0c */ /* 0x000fda0003f05300 */
[----:B------:R-:W-:-:S04]  /*0440*/  @P0 LEA R4, P2, R3, c[0x0][0x218], 0x3 ;  /* 0x0000860003040a11 */ /* 0x000fc800078418ff */
[C---:B------:R-:W-:Y:S01]  /*0450*/  @P0 LEA.HI.X R5, R3.reuse, c[0x0][0x21c], RZ, 0x3, P2 ;  /* 0x0000870003050a11 */ /* 0x040fe200010f1cff */
[----:B------:R-:W-:-:S04]  /*0460*/  IMAD.WIDE.U32 R6, R3, R6, c[0x0][0x1b0] ;  /* 0x00006c0003067625 */ /* 0x000fc800078e0006 */
[----:B------:R0:W5:Y:S04]  /*0470*/  @P0 LDG.E.64 R240, [R4.64] ;  /* 0x0000000404f00981 */ /* 0x000168000c1e1b00 */
[----:B------:R0:W5:Y:S01]  /*0480*/  LDG.E.64 R36, [R6.64] ;  /* 0x0000000406247981 */ /* 0x000162000c1e1b00 */
[----:B------:R-:W-:Y:S01]  /*0490*/  IADD3 R3, R3, 0x20, RZ ;  /* 0x0000002003037810 */ /* 0x000fe20007ffe0ff */
[----:B------:R-:W-:Y:S02]  /*04a0*/  @!P0 CS2R R240, SRZ ;  /* 0x0000000000f08805 */ /* 0x000fe4000001ff00 */
.L_x_52125:
[----:B0-----:R-:W-:Y:S05]  /*04b0*/  BSYNC B0 ;  /* 0x0000000000007941 */ /* 0x001fea0003800000 */
.L_x_52124:
        /* <DEDUP_REMOVED lines=12> */
.L_x_52127:
[----:B0-----:R-:W-:Y:S05]  /*0580*/  BSYNC B0 ;  /* 0x0000000000007941 */ /* 0x001fea0003800000 */
.L_x_52126:
        /* <DEDUP_REMOVED lines=15> */
.L_x_52129:
[----:B0-----:R-:W-:Y:S05]  /*0680*/  BSYNC B0 ;  /* 0x0000000000007941 */ /* 0x001fea0003800000 */
.L_x_52128:
        /* <DEDUP_REMOVED lines=10> */
[----:B------:R-:W-:-:S12]  /*0730*/  HFMA2.MMA R6, -RZ, RZ, 0, 4.76837158203125e-07 ;  /* 0x00000008ff067435 */ /* 0x000fd800000001ff */
[----:B------:R-:W-:-:S04]  /*0740*/  @P0 LEA R4, P2, R3, c[0x0][0x218], 0x3 ;  /* 0x0000860003040a11 */ /* 0x000fc800078418ff */
[C---:B------:R-:W-:Y:S01]  /*0750*/  @P0 LEA.HI.X R5, R3.reuse, c[0x0][0x21c], RZ, 0x3, P2 ;  /* 0x0000870003050a11 */ /* 0x040fe200010f1cff */
[----:B------:R-:W-:-:S04]  /*0760*/  IMAD.WIDE.U32 R6, R3, R6, c[0x0][0x1b0] ;  /* 0x00006c0003067625 */ /* 0x000fc800078e0006 */
[----:B------:R0:W5:Y:S04]  /*0770*/  @P0 LDG.E.64 R216, [R4.64] ;  /* 0x0000000404d80981 */ /* 0x000168000c1e1b00 */
[----:B------:R0:W5:Y:S01]  /*0780*/  LDG.E.64 R44, [R6.64] ;  /* 0x00000004062c7981 */ /* 0x000162000c1e1b00 */
[----:B------:R-:W-:Y:S01]  /*0790*/  IADD3 R3, R3, 0x20, RZ ;  /* 0x0000002003037810 */ /* 0x000fe20007ffe0ff */
[----:B------:R-:W-:Y:S02]  /*07a0*/  @!P0 CS2R R216, SRZ ;  /* 0x0000000000d88805 */ /* 0x000fe4000001ff00 */
.L_x_52131:
[----:B0-----:R-:W-:Y:S05]  /*07b0*/  BSYNC B0 ;  /* 0x0000000000007941 */ /* 0x001fea0003800000 */
.L_x_52130:
        /* <DEDUP_REMOVED lines=8> */
[----:B------:R-:W-:-:S05]  /*0840*/  IMAD.WIDE.U32 R6, R3, R6, c[0x0][0x1b0] ;  /* 0x00006c0003067625 */ /* 0x000fca00078e0006 */
[----:B------:R0:W5:Y:S03]  /*0850*/  LDG.E.64 R46, [R6.64] ;  /* 0x00000004062e7981 */ /* 0x000166000c1e1b00 */
[----:B------:R-:W-:-:S04]  /*0860*/  @P0 LEA R4, P2, R3, c[0x0][0x218], 0x3 ;  /* 0x0000860003040a11 */ /* 0x000fc800078418ff */
[----:B------:R-:W-:-:S05]  /*0870*/  @P0 LEA.HI.X R5, R3, c[0x0][0x21c], RZ, 0x3, P2 ;  /* 0x0000870003050a11 */ /* 0x000fca00010f1cff */
[----:B------:R0:W5:Y:S01]  /*0880*/  @P0 LDG.E.64 R208, [R4.64] ;  /* 0x0000000404d00981 */ /* 0x000162000c1e1b00 */
[----:B------:R-:W-:Y:S01]  /*0890*/  IADD3 R3, R3, 0x20, RZ ;  /* 0x0000002003037810 */ /* 0x000fe20007ffe0ff */
[----:B------:R-:W-:Y:S02]  /*08a0*/  @!P0 CS2R R208, SRZ ;  /* 0x0000000000d08805 */ /* 0x000fe4000001ff00 */
.L_x_52133:
[----:B0-----:R-:W-:Y:S05]  /*08b0*/  BSYNC B0 ;  /* 0x0000000000007941 */ /* 0x001fea0003800000 */
.L_x_52132:
        /* <DEDUP_REMOVED lines=11> */
[----:B------:R0:W5:Y:S04]  /*0970*/  @P0 LDG.E.64 R200, [R4.64] ;  /* 0x0000000404c80981 */ /* 0x000168000c1e1b00 */
[----:B------:R0:W5:Y:S01]  /*0980*/  LDG.E.64 R48, [R6.64] ;  /* 0x0000000406307981 */ /* 0x000162000c1e1b00 */
[----:B------:R-:W-:Y:S01]  /*0990*/  IADD3 R3, R3, 0x20, RZ ;  /* 0x0000002003037810 */ /* 0x000fe20007ffe0ff */
[----:B------:R-:W-:Y:S02]  /*09a0*/  @!P0 CS2R R200, SRZ ;  /* 0x0000000000c88805 */ /* 0x000fe4000001ff00 */
.L_x_52135:
[----:B0-----:R-:W-:Y:S05]  /*09b0*/  BSYNC B0 ;  /* 0x0000000000007941 */ /* 0x001fea0003800000 */
.L_x_52134:
[----:B------:R-:W-:Y:S01]  /*09c0*/  ISETP.GE.U32.AND P0, PT, R0, 0x140, PT ;  /* 0x000001400000780c */ /* 0x000fe20003f06070 */
[----:B------:R-:W-:Y:S01]  /*09d0*/  BSSY B0, `(.L_x_52136) ;  /* 0x000000e000007945 */ /* 0x000fe20003800000 */
[----:B------:R-:W-:-:S11]  /*09e0*/  LOP3.LUT R2, R2, 0xfdffffff, RZ, 0xc0, !PT ;  /* 0xfdffffff02027812 */ /* 0x000fd600078ec0ff */
        /* <DEDUP_REMOVED lines=12> */
.L_x_52137:
[----:B0-----:R-:W-:Y:S05]  /*0ab0*/  BSYNC B0 ;  /* 0x0000000000007941 */ /* 0x001fea0003800000 */
.L_x_52136:
        /* <DEDUP_REMOVED lines=15> */
.L_x_52139:
[----:B0-----:R-:W-:Y:S05]  /*0bb0*/  BSYNC B0 ;  /* 0x0000000000007941 */ /* 0x001fea0003800000 */
.L_x_52138:
        /* <DEDUP_REMOVED lines=15> */
.L_x_52141:
[----:B0-----:R-:W-:Y:S05]  /*0cb0*/  BSYNC B0 ;  /* 0x0000000000007941 */ /* 0x001fea0003800000 */
.L_x_52140:
        /* <DEDUP_REMOVED lines=15> */
.L_x_52143:
[----:B0-----:R-:W-:Y:S05]  /*0db0*/  BSYNC B0 ;  /* 0x0000000000007941 */ /* 0x001fea0003800000 */
.L_x_52142:
        /* <DEDUP_REMOVED lines=15> */
.L_x_52145:
[----:B0-----:R-:W-:Y:S05]  /*0eb0*/  BSYNC B0 ;  /* 0x0000000000007941 */ /* 0x001fea0003800000 */
.L_x_52144:
        /* <DEDUP_REMOVED lines=15> */
.L_x_52147:
[----:B0-----:R-:W-:Y:S05]  /*0fb0*/  BSYNC B0 ;  /* 0x0000000000007941 */ /* 0x001fea0003800000 */
.L_x_52146:
        /* <DEDUP_REMOVED lines=15> */
.L_x_52149:
[----:B0-----:R-:W-:Y:S05]  /*10b0*/  BSYNC B0 ;  /* 0x0000000000007941 */ /* 0x001fea0003800000 */
.L_x_52148:
        /* <DEDUP_REMOVED lines=15> */
.L_x_52151:
[----:B0-----:R-:W-:Y:S05]  /*11b0*/  BSYNC B0 ;  /* 0x0000000000007941 */ /* 0x001fea0003800000 */
.L_x_52150:
        /* <DEDUP_REMOVED lines=15> */
.L_x_52153:
[----:B0-----:R-:W-:Y:S05]  /*12b0*/  BSYNC B0 ;  /* 0x0000000000007941 */ /* 0x001fea0003800000 */
.L_x_52152:
        /* <DEDUP_REMOVED lines=15> */
.L_x_52155:
[----:B0-----:R-:W-:Y:S05]  /*13b0*/  BSYNC B0 ;  /* 0x0000000000007941 */ /* 0x001fea0003800000 */
.L_x_52154:
        /* <DEDUP_REMOVED lines=13> */
[----:B------:R-:W-:-:S03]  /*1490*/  @!P0 CS2R R18, SRZ ;  /* 0x0000000000128805 */ /* 0x000fc6000001ff00 */
.L_x_52157:
[----:B0-----:R-:W-:Y:S05]  /*14a0*/  BSYNC B0 ;  /* 0x0000000000007941 */ /* 0x001fea0003800000 */
.L_x_52156:
[----:B------:R-:W-:Y:S02]  /*14b0*/  ISETP.GE.AND P2, PT, R24, c[0x0][0x164], PT ;  /* 0x0000590018007a0c */ /* 0x000fe40003f46270 */
[----:B------:R-:W-:Y:S02]  /*14c0*/  MOV R3, c[0x0][0x184] ;  /* 0x0000610000037a02 */ /* 0x000fe40000000f00 */
[----:B------:R-:W-:-:S04]  /*14d0*/  LOP3.LUT P0, RZ, R25, c[0x0][0x178], RZ, 0xfc, !PT ;  /* 0x00005e0019ff7a12 */ /* 0x000fc8000780fcff */
[----:B------:R-:W-:-:S05]  /*14e0*/  LOP3.LUT P0, RZ, R3, c[0x0][0x17c], RZ, 0xfc, P0 ;  /* 0x00005f0003ff7a12 */ /* 0x000fca000000fcff */
[----:B------:R-:W-:Y:S08]  /*14f0*/  @P2 EXIT ;  /* 0x000000000000294d */ /* 0x000ff00003800000 */
[----:B-----5:R-:W-:Y:S01]  /*1500*/  HADD2.F32 R3, -RZ, R22.H0_H0 ;  /* 0x20000016ff037230 */ /* 0x020fe20000004100 */
[----:B------:R-:W-:Y:S01]  /*1510*/  MOV R59, R30 ;  /* 0x0000001e003b7202 */ /* 0x000fe20000000f00 */
[----:B------:R-:W-:Y:S01]  /*1520*/  IMAD.MOV.U32 R72, RZ, RZ, R42 ;  /* 0x000000ffff487224 */ /* 0x000fe200078e002a */
[----:B------:R-:W-:Y:S01]  /*1530*/  MOV R70, R44 ;  /* 0x0000002c00467202 */ /* 0x000fe20000000f00 */
[----:B------:R-:W-:Y:S01]  /*1540*/  HADD2.F32 R252, -RZ, R21.H0_H0 ;  /* 0x20000015fffc7230 */ /* 0x000fe20000004100 */
[----:B------:R-:W-:Y:S01]  /*1550*/  SHF.R.U64 R215, R44, 0x10, R45 ;  /* 0x000000102cd77819 */ /* 0x000fe2000000122d */
[----:B------:R-:W-:Y:S01]  /*1560*/  IMAD.MOV.U32 R44, RZ, RZ, R40 ;  /* 0x000000ffff2c7224 */ /* 0x000fe200078e0028 */
[----:B------:R-:W-:Y:S01]  /*1570*/  SHF.R.U64 R148, R40, 0x10, R41 ;  /* 0x0000001028947819 */ /* 0x000fe20000001229 */
[----:B------:R0:W-:Y:S01]  /*1580*/  STL [R1+0x2c], R3 ;  /* 0x00002c0301007387 */ /* 0x0001e20000100800 */
[----:B------:R-:W-:Y:S01]  /*1590*/  SHF.R.U64 R40, R22, 0x10, R23 ;  /* 0x0000001016287819 */ /* 0x000fe20000001217 */
[----:B------:R-:W-:Y:S01]  /*15a0*/  HADD2.F32 R22, -RZ, R23.H0_H0 ;  /* 0x20000017ff167230 */ /* 0x000fe20000004100 */
[----:B------:R-:W-:Y:S01]  /*15b0*/  SHF.R.U64 R223, R42, 0x10, R43 ;  /* 0x000000102adf7819 */ /* 0x000fe2000000122b */
[----:B------:R-:W-:Y:S01]  /*15c0*/  IMAD.MOV.U32 R63, RZ, RZ, R32 ;  /* 0x000000ffff3f7224 */ /* 0x000fe200078e0020 */
[----:B------:R-:W-:Y:S01]  /*15d0*/  SHF.R.U64 R75, R30, 0x10, R31 ;  /* 0x000000101e4b7819 */ /* 0x000fe2000000121f */
[----:B------:R-:W-:Y:S01]  /*15e0*/  IMAD.MOV.U32 R69, RZ, RZ, R36 ;  /* 0x000000ffff457224 */ /* 0x000fe200078e0024 */
[--C-:B------:R-:W-:Y:S01]  /*15f0*/  SHF.R.U64 R42, R20, 0x10, R21.reuse ;  /* 0x00000010142a7819 */ /* 0x100fe20000001215 */
[----:B------:R1:W-:Y:S01]  /*1600*/  STL [R1+0x1c], R22 ;  /* 0x00001c1601007387 */ /* 0x0003e20000100800 */
[----:B------:R-:W-:Y:S01]  /*1610*/  SHF.R.U32.HI R250, RZ, 0x10, R21 ;  /* 0x00000010fffa7819 */ /* 0x000fe20000011615 */
[----:B0-----:R-:W-:Y:S01]  /*1620*/  HADD2.F32 R3, -RZ, R20.H0_H0 ;  /* 0x20000014ff037230 */ /* 0x001fe20000004100 */
[----:B------:R-:W-:Y:S01]  /*1630*/  MOV R61, R31 ;  /* 0x0000001f003d7202 */ /* 0x000fe20000000f00 */
[----:B------:R-:W-:Y:S01]  /*1640*/  HADD2.F32 R21, -RZ, R59.H0_H0 ;  /* 0x2000003bff157230 */ /* 0x000fe20000004100 */
[----:B------:R-:W-:Y:S01]  /*1650*/  SHF.R.U32.HI R73, RZ, 0x10, R31 ;  /* 0x00000010ff497819 */ /* 0x000fe2000001161f */
[----:B------:R-:W-:Y:S01]  /*1660*/  IMAD.MOV.U32 R68, RZ, RZ, R46 ;  /* 0x000000ffff447224 */ /* 0x000fe200078e002e */
[----:B------:R-:W-:Y:S01]  /*1670*/  MOV R149, R41 ;  /* 0x0000002900957202 */ /* 0x000fe20000000f00 */
[----:B------:R-:W-:Y:S01]  /*1680*/  STL [R1+0xc], R3 ;  /* 0x00000c0301007387 */ /* 0x000fe20000100800 */
[----:B------:R-:W-:Y:S01]  /*1690*/  SHF.R.U32.HI R150, RZ, 0x10, R41 ;  /* 0x00000010ff967819 */ /* 0x000fe20000011629 */
[----:B-1----:R-:W-:Y:S01]  /*16a0*/  HADD2.F32 R22, -RZ, R61.H0_H0 ;  /* 0x2000003dff167230 */ /* 0x002fe20000004100 */
[----:B------:R-:W-:Y:S01]  /*16b0*/  SHF.R.U32.HI R41, RZ, 0x10, R23 ;  /* 0x00000010ff297819 */ /* 0x000fe20000011617 */
[----:B------:R-:W-:Y:S01]  /*16c0*/  HADD2.F32 R23, -RZ, R75.H0_H0 ;  /* 0x2000004bff177230 */ /* 0x000fe20000004100 */
[----:B------:R0:W-:Y:S01]  /*16d0*/  STL [R1+0x30], R21 ;  /* 0x0000301501007387 */ /* 0x0001e20000100800 */
[----:B------:R-:W-:Y:S01]  /*16e0*/  SHF.R.U64 R71, R32, 0x10, R33 ;  /* 0x0000001020477819 */ /* 0x000fe20000001221 */
[----:B------:R-:W-:Y:S01]  /*16f0*/  IMAD.MOV.U32 R64, RZ, RZ, R50 ;  /* 0x000000ffff407224 */ /* 0x000fe200078e0032 */
[----:B------:R-:W-:Y:S01]  /*1700*/  MOV R65, R33 ;  /* 0x0000002100417202 */ /* 0x000fe20000000f00 */
[----:B------:R1:W-:Y:S01]  /*1710*/  STL [R1+0x28], R23 ;  /* 0x0000281701007387 */ /* 0x0003e20000100800 */
[----:B------:R-:W-:Y:S01]  /*1720*/  MOV R221, R43 ;  /* 0x0000002b00dd7202 */ /* 0x000fe20000000f00 */
[----:B------:R-:W-:Y:S01]  /*1730*/  HADD2.F32 R41, -RZ, R41.H0_H0 ;  /* 0x20000029ff297230 */ /* 0x000fe20000004100 */
[----:B------:R-:W-:Y:S01]  /*1740*/  SHF.R.U32.HI R219, RZ, 0x10, R43 ;  /* 0x00000010ffdb7819 */ /* 0x000fe2000001162b */
[----:B------:R2:W-:Y:S01]  /*1750*/  STL [R1+0x20], R22 ;  /* 0x0000201601007387 */ /* 0x0005e20000100800 */
[----:B------:R-:W-:Y:S01]  /*1760*/  HADD2.F32 R43, -RZ, R40.H0_H0 ;  /* 0x20000028ff2b7230 */ /* 0x000fe20000004100 */
[--C-:B------:R-:W-:Y:S01]  /*1770*/  SHF.R.U64 R247, R34, 0x10, R35.reuse ;  /* 0x0000001022f77819 */ /* 0x100fe20000001223 */
[----:B0-----:R-:W-:Y:S01]  /*1780*/  HADD2.F32 R21, -RZ, R73.H0_H0 ;  /* 0x20000049ff157230 */ /* 0x001fe20000004100 */
[----:B------:R-:W-:Y:S01]  /*1790*/  MOV R245, R35 ;  /* 0x0000002300f57202 */ /* 0x000fe20000000f00 */
[----:B------:R-:W-:Y:S01]  /*17a0*/  HADD2.F32 R40, -RZ, R42.H0_H0 ;  /* 0x2000002aff287230 */ /* 0x000fe20000004100 */
[----:B------:R-:W-:Y:S01]  /*17b0*/  SHF.R.U32.HI R243, RZ, 0x10, R35 ;  /* 0x00000010fff37819 */ /* 0x000fe20000011623 */
[----:B-1----:R-:W-:Y:S01]  /*17c0*/  HADD2.F32 R23, -RZ, R63.H0_H0 ;  /* 0x2000003fff177230 */ /* 0x002fe20000004100 */
[----:B------:R0:W-:Y:S01]  /*17d0*/  STL [R1+0x18], R21 ;  /* 0x0000181501007387 */ /* 0x0001e20000100800 */
[----:B------:R-:W-:Y:S01]  /*17e0*/  SHF.R.U64 R25, R56, 0x10, R57 ;  /* 0x0000001038197819 */ /* 0x000fe20000001239 */
[----:B--2---:R-:W-:Y:S01]  /*17f0*/  HADD2.F32 R22, -RZ, R71.H0_H0 ;  /* 0x20000047ff167230 */ /* 0x004fe20000004100 */
[----:B------:R-:W-:Y:S01]  /*1800*/  SHF.R.U32.HI R251, RZ, 0x10, R33 ;  /* 0x00000010fffb7819 */ /* 0x000fe20000011621 */
[----:B------:R-:W-:Y:S01]  /*1810*/  STL [R1+0x10], R23 ;  /* 0x0000101701007387 */ /* 0x000fe20000100800 */
[----:B------:R-:W-:Y:S01]  /*1820*/  MOV R67, R34 ;  /* 0x0000002200437202 */ /* 0x000fe20000000f00 */
[----:B------:R-:W-:Y:S01]  /*1830*/  IMAD.MOV.U32 R60, RZ, RZ, R54 ;  /* 0x000000ffff3c7224 */ /* 0x000fe200078e0036 */
[--C-:B------:R-:W-:Y:S01]  /*1840*/  SHF.R.U64 R239, R36, 0x10, R37.reuse ;  /* 0x0000001024ef7819 */ /* 0x100fe20000001225 */
[----:B------:R-:W-:Y:S01]  /*1850*/  STL [R1+0x8], R22 ;  /* 0x0000081601007387 */ /* 0x000fe20000100800 */
[----:B------:R-:W-:Y:S01]  /*1860*/  MOV R237, R37 ;  /* 0x0000002500ed7202 */ /* 0x000fe20000000f00 */
[----:B0-----:R-:W-:Y:S01]  /*1870*/  HADD2.F32 R21, -RZ, R65.H0_H0 ;  /* 0x20000041ff157230 */ /* 0x001fe20000004100 */
[----:B------:R-:W-:Y:S01]  /*1880*/  SHF.R.U32.HI R235, RZ, 0x10, R37 ;  /* 0x00000010ffeb7819 */ /* 0x000fe20000011625 */
[----:B------:R-:W-:Y:S01]  /*1890*/  HADD2.F32 R244, -RZ, R249.H0_H0 ;  /* 0x200000f9fff47230 */ /* 0x000fe20000004100 */
[----:B------:R-:W-:Y:S01]  /*18a0*/  MOV R74, R38 ;  /* 0x00000026004a7202 */ /* 0x000fe20000000f00 */
[----:B------:R-:W-:Y:S01]  /*18b0*/  HADD2.F32 R236, -RZ, R241.H0_H0 ;  /* 0x200000f1ffec7230 */ /* 0x000fe20000004100 */
[----:B------:R0:W-:Y:S01]  /*18c0*/  STL [R1], R21 ;  /* 0x0000001501007387 */ /* 0x0001e20000100800 */
[----:B------:R-:W-:Y:S01]  /*18d0*/  SHF.R.U64 R231, R38, 0x10, R39 ;  /* 0x0000001026e77819 */ /* 0x000fe20000001227 */
[----:B------:R-:W-:Y:S01]  /*18e0*/  HADD2.F32 R228, -RZ, R233.H0_H0 ;  /* 0x200000e9ffe47230 */ /* 0x000fe20000004100 */
[----:B------:R-:W-:Y:S01]  /*18f0*/  SHF.R.U64 R207, R46, 0x10, R47 ;  /* 0x000000102ecf7819 */ /* 0x000fe2000000122f */
[----:B------:R1:W-:Y:S01]  /*1900*/  STL [R1+0x24], R43 ;  /* 0x0000242b01007387 */ /* 0x0003e20000100800 */
[----:B------:R-:W-:Y:S01]  /*1910*/  MOV R66, R48 ;  /* 0x0000003000427202 */ /* 0x000fe20000000f00 */
[----:B------:R-:W-:Y:S01]  /*1920*/  HADD2.F32 R220, -RZ, R225.H0_H0 ;  /* 0x200000e1ffdc7230 */ /* 0x000fe20000004100 */
[----:B------:R-:W-:Y:S01]  /*1930*/  SHF.R.U64 R199, R48, 0x10, R49 ;  /* 0x0000001030c77819 */ /* 0x000fe20000001231 */
[----:B------:R1:W-:Y:S01]  /*1940*/  STL [R1+0x14], R41 ;  /* 0x0000142901007387 */ /* 0x0003e20000100800 */
[----:B------:R-:W-:Y:S01]  /*1950*/  SHF.R.U64 R191, R50, 0x10, R51 ;  /* 0x0000001032bf7819 */ /* 0x000fe20000001233 */
[----:B------:R-:W-:Y:S01]  /*1960*/  IMAD.MOV.U32 R48, RZ, RZ, R84 ;  /* 0x000000ffff307224 */ /* 0x000fe200078e0054 */
[----:B------:R-:W-:Y:S01]  /*1970*/  MOV R62, R52 ;  /* 0x00000034003e7202 */ /* 0x000fe20000000f00 */
[----:B------:R1:W-:Y:S01]  /*1980*/  STL [R1+0x4], R40 ;  /* 0x0000042801007387 */ /* 0x0003e20000100800 */
[----:B------:R-:W-:Y:S01]  /*1990*/  SHF.R.U64 R183, R52, 0x10, R53 ;  /* 0x0000001034b77819 */ /* 0x000fe20000001235 */
[----:B------:R-:W-:Y:S01]  /*19a0*/  IMAD.MOV.U32 R52, RZ, RZ, R80 ;  /* 0x000000ffff347224 */ /* 0x000fe200078e0050 */
[--C-:B------:R-:W-:Y:S01]  /*19b0*/  SHF.R.U64 R173, R54, 0x10, R55.reuse ;  /* 0x0000001036ad7819 */ /* 0x100fe20000001237 */
[----:B------:R-:W-:Y:S01]  /*19c0*/  HADD2.F32 R212, -RZ, R217.H0_H0 ;  /* 0x200000d9ffd47230 */ /* 0x000fe20000004100 */
[----:B------:R-:W-:Y:S01]  /*19d0*/  MOV R31, R55 ;  /* 0x00000037001f7202 */ /* 0x000fe20000000f00 */
[----:B------:R-:W-:Y:S01]  /*19e0*/  HADD2.F32 R204, -RZ, R209.H0_H0 ;  /* 0x200000d1ffcc7230 */ /* 0x000fe20000004100 */
[----:B------:R-:W-:Y:S01]  /*19f0*/  SHF.R.U32.HI R35, RZ, 0x10, R55 ;  /* 0x00000010ff237819 */ /* 0x000fe20000011637 */
[----:B------:R-:W-:Y:S01]  /*1a00*/  HADD2.F32 R196, -RZ, R201.H0_H0 ;  /* 0x200000c9ffc47230 */ /* 0x000fe20000004100 */
[----:B------:R-:W-:Y:S01]  /*1a10*/  MOV R58, R56 ;  /* 0x00000038003a7202 */ /* 0x000fe20000000f00 */
        /* <DEDUP_REMOVED lines=8> */
[----:B0-----:R-:W-:Y:S01]  /*1aa0*/  HADD2.F32 R21, -RZ, R31.H0_H0 ;  /* 0x2000001fff157230 */ /* 0x001fe20000004100 */
[----:B------:R-:W-:Y:S01]  /*1ab0*/  SHF.R.U32.HI R211, RZ, 0x10, R45 ;  /* 0x00000010ffd37819 */ /* 0x000fe2000001162d */
[----:B------:R-:W-:Y:S01]  /*1ac0*/  HADD2.F32 R22, -RZ, R35.H0_H0 ;  /* 0x20000023ff167230 */ /* 0x000fe20000004100 */
[----:B------:R-:W-:Y:S01]  /*1ad0*/  MOV R205, R47 ;  /* 0x0000002f00cd7202 */ /* 0x000fe20000000f00 */
[----:B------:R-:W-:Y:S01]  /*1ae0*/  HADD2.F32 R251, -RZ, R251.H0_H0 ;  /* 0x200000fbfffb7230 */ /* 0x000fe20000004100 */
        /* <DEDUP_REMOVED lines=14> */
[----:B------:R-:W-:Y:S01]  /*1bd0*/  SHF.R.U32.HI R26, RZ, 0x10, R57 ;  /* 0x00000010ff1a7819 */ /* 0x000fe20000011639 */
[----:B------:R-:W-:Y:S01]  /*1be0*/  HADD2.F32 R229, -RZ, R229.H0_H0 ;  /* 0x200000e5ffe57230 */ /* 0x000fe20000004100 */
[--C-:B------:R-:W-:Y:S01]  /*1bf0*/  SHF.R.U64 R28, R76, 0x10, R77.reuse ;  /* 0x000000104c1c7819 */ /* 0x100fe2000000124d */
[----:B------:R-:W-:Y:S01]  /*1c00*/  HADD2.F32 R227, -RZ, R227.H0_H0 ;  /* 0x200000e3ffe37230 */ /* 0x000fe20000004100 */
[----:B------:R-:W-:Y:S01]  /*1c10*/  MOV R29, R77 ;  /* 0x0000004d001d7202 */ /* 0x000fe20000000f00 */
[----:B------:R-:W-:Y:S01]  /*1c20*/  HADD2.F32 R223, -RZ, R223.H0_H0 ;  /* 0x200000dfffdf7230 */ /* 0x000fe20000004100 */
[----:B------:R-:W-:Y:S01]  /*1c30*/  SHF.R.U32.HI R30, RZ, 0x10, R77 ;  /* 0x00000010ff1e7819 */ /* 0x000fe2000001164d */
[----:B------:R-:W-:Y:S01]  /*1c40*/  HADD2.F32 R221, -RZ, R221.H0_H0 ;  /* 0x200000ddffdd7230 */ /* 0x000fe20000004100 */
[----:B------:R-:W-:Y:S01]  /*1c50*/  MOV R54, R78 ;  /* 0x0000004e00367202 */ /* 0x000fe20000000f00 */
[----:B------:R-:W-:Y:S01]  /*1c60*/  HADD2.F32 R219, -RZ, R219.H0_H0 ;  /* 0x200000dbffdb7230 */ /* 0x000fe20000004100 */
[--C-:B------:R-:W-:Y:S01]  /*1c70*/  SHF.R.U64 R32, R78, 0x10, R79.reuse ;  /* 0x000000104e207819 */ /* 0x100fe2000000124f */
[----:B------:R-:W-:Y:S01]  /*1c80*/  HADD2.F32 R215, -RZ, R215.H0_H0 ;  /* 0x200000d7ffd77230 */ /* 0x000fe20000004100 */
[----:B------:R-:W-:Y:S01]  /*1c90*/  MOV R33, R79 ;  /* 0x0000004f00217202 */ /* 0x000fe20000000f00 */
        /* <DEDUP_REMOVED lines=103> */
[----:B------:R-:W-:Y:S01]  /*2310*/  MOV R20, R24 ;  /* 0x0000001800147202 */ /* 0x000fe20000000f00 */
[----:B------:R-:W-:Y:S01]  /*2320*/  HADD2.F32 R24, -RZ, R25.H0_H0 ;  /* 0x20000019ff187230 */ /* 0x000fe20000004100 */
[----:B------:R-:W-:Y:S01]  /*2330*/  ULDC.U8 UR6, c[0x0][0x1f0] ;  /* 0x00007c0000067ab9 */ /* 0x000fe20000000000 */
        /* <DEDUP_REMOVED lines=66> */
[----:B-1----:R-:W-:-:S02]  /*2760*/  HADD2.F32 R168, -RZ, R168.H0_H0 ;  /* 0x200000a8ffa87230 */ /* 0x002fc40000004100 */
.L_x_52561:
        /* <DEDUP_REMOVED lines=30> */
.L_x_52161:
[----:B-----5:R-:W-:Y:S01]  /*2950*/  FADD.FTZ R48, R44, R48 ;  /* 0x000000302c307221 */ /* 0x020fe20000010000 */
[----:B------:R-:W-:Y:S05]  /*2960*/  BRA `(.L_x_52162) ;  /* 0x0000002000007947 */ /* 0x000fea0003800000 */
.L_x_52160:
[----:B-----5:R-:W-:-:S04]  /*2970*/  FADD.FTZ R48, R40, R48 ;  /* 0x0000003028307221 */ /* 0x020fc80000010000 */
[----:B------:R-:W-:-:S05]  /*2980*/  @P2 FADD.FTZ R48, R44, R48 ;  /* 0x000000302c302221 */ /* 0x000fca0000010000 */
.L_x_52162:
[----:B-----5:R-:W-:Y:S02]  /*2990*/  MOV R52, R48 ;  /* 0x0000003000347202 */ /* 0x020fe40000000f00 */
.L_x_52163:
[----:B------:R-:W-:Y:S05]  /*29a0*/  @P3 BRA `(.L_x_52164) ;  /* 0x0000007000003947 */ /* 0x000fea0003800000 */
[----:B------:R-:W-:-:S04]  /*29b0*/  ISETP.NE.U32.AND P4, PT, RZ, c[0x0][0x180], PT ;  /* 0x00006000ff007a0c */ /* 0x000fc80003f85070 */
[----:B------:R-:W-:-:S13]  /*29c0*/  ISETP.NE.AND.EX P4, PT, RZ, c[0x0][0x184], PT, P4 ;  /* 0x00006100ff007a0c */ /* 0x000fda0003f85340 */
[----:B------:R-:W-:Y:S05]  /*29d0*/  @P4 BRA `(.L_x_52165) ;  /* 0x0000002000004947 */ /* 0x000fea0003800000 */
[----:B------:R-:W-:Y:S05]  /*29e0*/  @P0 BRA `(.L_x_52166) ;  /* 0x0000005000000947 */ /* 0x000fea0003800000 */
[----:B------:R-:W-:Y:S05]  /*29f0*/  BRA `(.L_x_52167) ;  /* 0x0000005000007947 */ /* 0x000fea0003800000 */
.L_x_52165:
[----:B-----5:R-:W-:Y:S01]  /*2a00*/  FADD.FTZ R49, R45, R49 ;  /* 0x000000312d317221 */ /* 0x020fe20000010000 */
[----:B------:R-:W-:Y:S05]  /*2a10*/  BRA `(.L_x_52166) ;  /* 0x0000002000007947 */ /* 0x000fea0003800000 */
.L_x_52164:
[----:B-----5:R-:W-:-:S04]  /*2a20*/  FADD.FTZ R49, R41, R49 ;  /* 0x0000003129317221 */ /* 0x020fc80000010000 */
[----:B------:R-:W-:-:S05]  /*2a30*/  @P2 FADD.FTZ R49, R45, R49 ;  /* 0x000000312d312221 */ /* 0x000fca0000010000 */
.L_x_52166:
[----:B-----5:R-:W-:Y:S02]  /*2a40*/  MOV R53, R49 ;  /* 0x0000003100357202 */ /* 0x020fe40000000f00 */
.L_x_52167:
[----:B------:R-:W-:Y:S05]  /*2a50*/  @P3 BRA `(.L_x_52168) ;  /* 0x0000007000003947 */ /* 0x000fea0003800000 */
[----:B------:R-:W-:-:S04]  /*2a60*/  ISETP.NE.U32.AND P4, PT, RZ, c[0x0][0x180], PT ;  /* 0x00006000ff007a0c */ /* 0x000fc80003f85070 */
[----:B------:R-:W-:-:S13]  /*2a70*/  ISETP.NE.AND.EX P4, PT, RZ, c[0x0][0x184], PT, P4 ;  /* 0x00006100ff007a0c */ /* 0x000fda0003f85340 */
[----:B------:R-:W-:Y:S05]  /*2a80*/  @P4 BRA `(.L_x_52169) ;  /* 0x0000002000004947 */ /* 0x000fea0003800000 */
[----:B------:R-:W-:Y:S05]  /*2a90*/  @P0 BRA `(.L_x_52170) ;  /* 0x0000005000000947 */ /* 0x000fea0003800000 */
[----:B------:R-:W-:Y:S05]  /*2aa0*/  BRA `(.L_x_52171) ;  /* 0x0000005000007947 */ /* 0x000fea0003800000 */
.L_x_52169:
[----:B-----5:R-:W-:Y:S01]  /*2ab0*/  FADD.FTZ R50, R46, R50 ;  /* 0x000000322e327221 */ /* 0x020fe20000010000 */
[----:B------:R-:W-:Y:S05]  /*2ac0*/  BRA `(.L_x_52170) ;  /* 0x0000002000007947 */ /* 0x000fea0003800000 */
.L_x_52168:
[----:B-----5:R-:W-:-:S04]  /*2ad0*/  FADD.FTZ R50, R42, R50 ;  /* 0x000000322a327221 */ /* 0x020fc80000010000 */
[----:B------:R-:W-:-:S05]  /*2ae0*/  @P2 FADD.FTZ R50, R46, R50 ;  /* 0x000000322e322221 */ /* 0x000fca0000010000 */
.L_x_52170:
[----:B-----5:R-:W-:Y:S02]  /*2af0*/  MOV R54, R50 ;  /* 0x0000003200367202 */ /* 0x020fe40000000f00 */
.L_x_52171:
[----:B------:R-:W-:Y:S05]  /*2b00*/  @P3 BRA `(.L_x_52172) ;  /* 0x0000007000003947 */ /* 0x000fea0003800000 */
[----:B------:R-:W-:-:S04]  /*2b10*/  ISETP.NE.U32.AND P2, PT, RZ, c[0x0][0x180], PT ;  /* 0x00006000ff007a0c */ /* 0x000fc80003f45070 */
[----:B------:R-:W-:-:S13]  /*2b20*/  ISETP.NE.AND.EX P2, PT, RZ, c[0x0][0x184], PT, P2 ;  /* 0x00006100ff007a0c */ /* 0x000fda0003f45320 */
[----:B------:R-:W-:Y:S05]  /*2b30*/  @P2 BRA `(.L_x_52173) ;  /* 0x0000002000002947 */ /* 0x000fea0003800000 */
[----:B------:R-:W-:Y:S05]  /*2b40*/  @P0 BRA `(.L_x_52174) ;  /* 0x0000005000000947 */ /* 0x000fea0003800000 */
[----:B------:R-:W-:Y:S05]  /*2b50*/  BRA `(.L_x_52175) ;  /* 0x0000005000007947 */ /* 0x000fea0003800000 */
.L_x_52173:
[----:B-----5:R-:W-:Y:S01]  /*2b60*/  FADD.FTZ R51, R47, R51 ;  /* 0x000000332f337221 */ /* 0x020fe20000010000 */
[----:B------:R-:W-:Y:S05]  /*2b70*/  BRA `(.L_x_52174) ;  /* 0x0000002000007947 */ /* 0x000fea0003800000 */
.L_x_52172:
[----:B-----5:R-:W-:-:S04]  /*2b80*/  FADD.FTZ R51, R43, R51 ;  /* 0x000000332b337221 */ /* 0x020fc80000010000 */
[----:B------:R-:W-:-:S04]  /*2b90*/  @P2 FADD.FTZ R51, R47, R51 ;  /* 0x000000332f332221 */ /* 0x000fc80000010000 */
.L_x_52174:
[----:B-----5:R-:W-:-:S03]  /*2ba0*/  IMAD.MOV.U32 R55, RZ, RZ, R51 ;  /* 0x000000ffff377224 */ /* 0x020fc600078e0033 */
.L_x_52175:
[C---:B------:R-:W-:Y:S02]  /*2bb0*/  @P0 LEA R132, P2, R172.reuse, c[0x0][0x188], 0x4 ;  /* 0x00006200ac840a11 */ /* 0x040fe400078420ff */
[C---:B------:R-:W-:Y:S02]  /*2bc0*/  IADD3 R134, R172.reuse, 0x20, RZ ;  /* 0x00000020ac867810 */ /* 0x040fe40007ffe0ff */
[----:B------:R-:W-:-:S05]  /*2bd0*/  @P0 LEA.HI.X R133, R172, c[0x0][0x18c], RZ, 0x4, P2 ;  /* 0x00006300ac850a11 */ /* 0x000fca00010f24ff */
[----:B------:R0:W-:Y:S04]  /*2be0*/  @P0 STG.E.128 [R132.64], R52 ;  /* 0x0000003484000986 */ /* 0x0001e8000c101d04 */
.L_x_52159:
[----:B------:R-:W-:Y:S05]  /*2bf0*/  BSYNC B0 ;  /* 0x0000000000007941 */ /* 0x000fea0003800000 */
.L_x_52158:
        /* <DEDUP_REMOVED lines=24> */
.L_x_52179:
[----:B-----5:R-:W-:Y:S01]  /*2d80*/  FADD.FTZ R56, R44, R56 ;  /* 0x000000382c387221 */ /* 0x020fe20000010000 */
[----:B------:R-:W-:Y:S05]  /*2d90*/  BRA `(.L_x_52180) ;  /* 0x0000002000007947 */ /* 0x000fea0003800000 */
.L_x_52178:
[----:B-----5:R-:W-:-:S04]  /*2da0*/  FADD.FTZ R56, R40, R56 ;  /* 0x0000003828387221 */ /* 0x020fc80000010000 */
[----:B------:R-:W-:-:S05]  /*2db0*/  @P2 FADD.FTZ R56, R44, R56 ;  /* 0x000000382c382221 */ /* 0x000fca0000010000 */
.L_x_52180:
[----:B0----5:R-:W-:Y:S02]  /*2dc0*/  MOV R52, R56 ;  /* 0x0000003800347202 */ /* 0x021fe40000000f00 */
.L_x_52181:
[----:B------:R-:W-:Y:S05]  /*2dd0*/  @P3 BRA `(.L_x_52182) ;  /* 0x0000007000003947 */ /* 0x000fea0003800000 */
[----:B------:R-:W-:-:S04]  /*2de0*/  ISETP.NE.U32.AND P4, PT, RZ, c[0x0][0x180], PT ;  /* 0x00006000ff007a0c */ /* 0x000fc80003f85070 */
[----:B------:R-:W-:-:S13]  /*2df0*/  ISETP.NE.AND.EX P4, PT, RZ, c[0x0][0x184], PT, P4 ;  /* 0x00006100ff007a0c */ /* 0x000fda0003f85340 */
[----:B------:R-:W-:Y:S05]  /*2e00*/  @P4 BRA `(.L_x_52183) ;  /* 0x0000002000004947 */ /* 0x000fea0003800000 */
[----:B------:R-:W-:Y:S05]  /*2e10*/  @P0 BRA `(.L_x_52184) ;  /* 0x0000005000000947 */ /* 0x000fea0003800000 */
[----:B------:R-:W-:Y:S05]  /*2e20*/  BRA `(.L_x_52185) ;  /* 0x0000005000007947 */ /* 0x000fea0003800000 */
.L_x_52183:
[----:B-----5:R-:W-:Y:S01]  /*2e30*/  FADD.FTZ R57, R45, R57 ;  /* 0x000000392d397221 */ /* 0x020fe20000010000 */
[----:B------:R-:W-:Y:S05]  /*2e40*/  BRA `(.L_x_52184) ;  /* 0x0000002000007947 */ /* 0x000fea0003800000 */
.L_x_52182:
[----:B-----5:R-:W-:-:S04]  /*2e50*/  FADD.FTZ R57, R41, R57 ;  /* 0x0000003929397221 */ /* 0x020fc80000010000 */
[----:B------:R-:W-:-:S05]  /*2e60*/  @P2 FADD.FTZ R57, R45, R57 ;  /* 0x000000392d392221 */ /* 0x000fca0000010000 */
.L_x_52184:
[----:B0----5:R-:W-:Y:S02]  /*2e70*/  MOV R53, R57 ;  /* 0x0000003900357202 */ /* 0x021fe40000000f00 */
.L_x_52185:
[----:B------:R-:W-:Y:S05]  /*2e80*/  @P3 BRA `(.L_x_52186) ;  /* 0x0000007000003947 */ /* 0x000fea0003800000 */
[----:B------:R-:W-:-:S04]  /*2e90*/  ISETP.NE.U32.AND P4, PT, RZ, c[0x0][0x180], PT ;  /* 0x00006000ff007a0c */ /* 0x000fc80003f85070 */
[----:B------:R-:W-:-:S13]  /*2ea0*/  ISETP.NE.AND.EX P4, PT, RZ, c[0x0][0x184], PT, P4 ;  /* 0x00006100ff007a0c */ /* 0x000fda0003f85340 */
[----:B------:R-:W-:Y:S05]  /*2eb0*/  @P4 BRA `(.L_x_52187) ;  /* 0x0000002000004947 */ /* 0x000fea0003800000 */
[----:B------:R-:W-:Y:S05]  /*2ec0*/  @P0 BRA `(.L_x_52188) ;  /* 0x0000005000000947 */ /* 0x000fea0003800000 */
[----:B------:R-:W-:Y:S05]  /*2ed0*/  BRA `(.L_x_52189) ;  /* 0x0000005000007947 */ /* 0x000fea0003800000 */
.L_x_52187:
[----:B-----5:R-:W-:Y:S01]  /*2ee0*/  FADD.FTZ R58, R46, R58 ;  /* 0x0000003a2e3a7221 */ /* 0x020fe20000010000 */
[----:B------:R-:W-:Y:S05]  /*2ef0*/  BRA `(.L_x_52188) ;  /* 0x0000002000007947 */ /* 0x000fea0003800000 */
.L_x_52186:
[----:B-----5:R-:W-:-:S04]  /*2f00*/  FADD.FTZ R58, R42, R58 ;  /* 0x0000003a2a3a7221 */ /* 0x020fc80000010000 */
[----:B------:R-:W-:-:S04]  /*2f10*/  @P2 FADD.FTZ R58, R46, R58 ;  /* 0x0000003a2e3a2221 */ /* 0x000fc80000010000 */
.L_x_52188:
[----:B0----5:R-:W-:-:S03]  /*2f20*/  IMAD.MOV.U32 R54, RZ, RZ, R58 ;  /* 0x000000ffff367224 */ /* 0x021fc600078e003a */
.L_x_52189:
[----:B------:R-:W-:Y:S05]  /*2f30*/  @P3 BRA `(.L_x_52190) ;  /* 0x0000007000003947 */ /* 0x000fea0003800000 */
[----:B------:R-:W-:-:S04]  /*2f40*/  ISETP.NE.U32.AND P2, PT, RZ, c[0x0][0x180], PT ;  /* 0x00006000ff007a0c */ /* 0x000fc80003f45070 */
[----:B------:R-:W-:-:S13]  /*2f50*/  ISETP.NE.AND.EX P2, PT, RZ, c[0x0][0x184], PT, P2 ;  /* 0x00006100ff007a0c */ /* 0x000fda0003f45320 */
[----:B------:R-:W-:Y:S05]  /*2f60*/  @P2 BRA `(.L_x_52191) ;  /* 0x0000002000002947 */ /* 0x000fea0003800000 */
[----:B------:R-:W-:Y:S05]  /*2f70*/  @P0 BRA `(.L_x_52192) ;  /* 0x0000005000000947 */ /* 0x000fea0003800000 */
[----:B------:R-:W-:Y:S05]  /*2f80*/  BRA `(.L_x_52193) ;  /* 0x0000005000007947 */ /* 0x000fea0003800000 */
.L_x_52191:
[----:B-----5:R-:W-:Y:S01]  /*2f90*/  FADD.FTZ R59, R47, R59 ;  /* 0x0000003b2f3b7221 */ /* 0x020fe20000010000 */
[----:B------:R-:W-:Y:S05]  /*2fa0*/  BRA `(.L_x_52192) ;  /* 0x0000002000007947 */ /* 0x000fea0003800000 */
.L_x_52190:
[----:B-----5:R-:W-:-:S04]  /*2fb0*/  FADD.FTZ R59, R43, R59 ;  /* 0x0000003b2b3b7221 */ /* 0x020fc80000010000 */
[----:B------:R-:W-:-:S05]  /*2fc0*/  @P2 FADD.FTZ R59, R47, R59 ;  /* 0x0000003b2f3b2221 */ /* 0x000fca0000010000 */
.L_x_52192:
[----:B0----5:R-:W-:Y:S02]  /*2fd0*/  MOV R55, R59 ;  /* 0x0000003b00377202 */ /* 0x021fe40000000f00 */
.L_x_52193:
[----:B0-----:R-:W-:-:S04]  /*2fe0*/  @P0 LEA R132, P2, R134, c[0x0][0x188], 0x4 ;  /* 0x0000620086840a11 */ /* 0x001fc800078420ff */
[C---:B------:R-:W-:Y:S02]  /*2ff0*/  @P0 LEA.HI.X R133, R134.reuse, c[0x0][0x18c], RZ, 0x4, P2 ;  /* 0x0000630086850a11 */ /* 0x040fe400010f24ff */
[----:B------:R-:W-:-:S03]  /*3000*/  IADD3 R134, R134, 0x20, RZ ;  /* 0x0000002086867810 */ /* 0x000fc60007ffe0ff */
[----:B------:R0:W-:Y:S04]  /*3010*/  @P0 STG.E.128 [R132.64], R52 ;  /* 0x0000003484000986 */ /* 0x0001e8000c101d04 */
.L_x_52177:
[----:B------:R-:W-:Y:S05]  /*3020*/  BSYNC B0 ;  /* 0x0000000000007941 */ /* 0x000fea0003800000 */
.L_x_52176:
        /* <DEDUP_REMOVED lines=24> */
.L_x_52197:
[----:B-----5:R-:W-:Y:S01]  /*31b0*/  FADD.FTZ R60, R44, R60 ;  /* 0x0000003c2c3c7221 */ /* 0x020fe20000010000 */
[----:B------:R-:W-:Y:S05]  /*31c0*/  BRA `(.L_x_52198) ;  /* 0x0000002000007947 */ /* 0x000fea0003800000 */
.L_x_52196:
[----:B-----5:R-:W-:-:S04]  /*31d0*/  FADD.FTZ R60, R40, R60 ;  /* 0x0000003c283c7221 */ /* 0x020fc80000010000 */
[----:B------:R-:W-:-:S05]  /*31e0*/  @P2 FADD.FTZ R60, R44, R60 ;  /* 0x0000003c2c3c2221 */ /* 0x000fca0000010000 */
.L_x_52198:
[----:B0----5:R-:W-:Y:S02]  /*31f0*/  MOV R52, R60 ;  /* 0x0000003c00347202 */ /* 0x021fe40000000f00 */
.L_x_52199:
[----:B------:R-:W-:Y:S05]  /*3200*/  @P3 BRA `(.L_x_52200) ;  /* 0x0000007000003947 */ /* 0x000fea0003800000 */
[----:B------:R-:W-:-:S04]  /*3210*/  ISETP.NE.U32.AND P4, PT, RZ, c[0x0][0x180], PT ;  /* 0x00006000ff007a0c */ /* 0x000fc80003f85070 */
[----:B------:R-:W-:-:S13]  /*3220*/  ISETP.NE.AND.EX P4, PT, RZ, c[0x0][0x184], PT, P4 ;  /* 0x00006100ff007a0c */ /* 0x000fda0003f85340 */
[----:B------:R-:W-:Y:S05]  /*3230*/  @P4 BRA `(.L_x_52201) ;  /* 0x0000002000004947 */ /* 0x000fea0003800000 */
[----:B------:R-:W-:Y:S05]  /*3240*/  @P0 BRA `(.L_x_52202) ;  /* 0x0000005000000947 */ /* 0x000fea0003800000 */
[----:B------:R-:W-:Y:S05]  /*3250*/  BRA `(.L_x_52203) ;  /* 0x0000005000007947 */ /* 0x000fea0003800000 */
.L_x_52201:
[----:B-----5:R-:W-:Y:S01]  /*3260*/  FADD.FTZ R61, R45, R61 ;  /* 0x0000003d2d3d7221 */ /* 0x020fe20000010000 */
[----:B------:R-:W-:Y:S05]  /*3270*/  BRA `(.L_x_52202) ;  /* 0x0000002000007947 */ /* 0x000fea0003800000 */
.L_x_52200:
[----:B-----5:R-:W-:-:S04]  /*3280*/  FADD.FTZ R61, R41, R61 ;  /* 0x0000003d293d7221 */ /* 0x020fc80000010000 */
[----:B------:R-:W-:-:S04]  /*3290*/  @P2 FADD.FTZ R61, R45, R61 ;  /* 0x0000003d2d3d2221 */ /* 0x000fc80000010000 */
.L_x_52202:
[----:B0----5:R-:W-:-:S03]  /*32a0*/  IMAD.MOV.U32 R53, RZ, RZ, R61 ;  /* 0x000000ffff357224 */ /* 0x021fc600078e003d */
.L_x_52203:
[----:B------:R-:W-:Y:S05]  /*32b0*/  @P3 BRA `(.L_x_52204) ;  /* 0x0000007000003947 */ /* 0x000fea0003800000 */
[----:B------:R-:W-:-:S04]  /*32c0*/  ISETP.NE.U32.AND P4, PT, RZ, c[0x0][0x180], PT ;  /* 0x00006000ff007a0c */ /* 0x000fc80003f85070 */
[----:B------:R-:W-:-:S13]  /*32d0*/  ISETP.NE.AND.EX P4, PT, RZ, c[0x0][0x184], PT, P4 ;  /* 0x00006100ff007a0c */ /* 0x000fda0003f85340 */
[----:B------:R-:W-:Y:S05]  /*32e0*/  @P4 BRA `(.L_x_52205) ;  /* 0x0000002000004947 */ /* 0x000fea0003800000 */
[----:B------:R-:W-:Y:S05]  /*32f0*/  @P0 BRA `(.L_x_52206) ;  /* 0x0000005000000947 */ /* 0x000fea0003800000 */
[----:B------:R-:W-:Y:S05]  /*3300*/  BRA `(.L_x_52207) ;  /* 0x0000005000007947 */ /* 0x000fea0003800000 */
.L_x_52205:
[----:B-----5:R-:W-:Y:S01]  /*3310*/  FADD.FTZ R62, R46, R62 ;  /* 0x0000003e2e3e7221 */ /* 0x020fe20000010000 */
[----:B------:R-:W-:Y:S05]  /*3320*/  BRA `(.L_x_52206) ;  /* 0x0000002000007947 */ /* 0x000fea0003800000 */
.L_x_52204:
[----:B-----5:R-:W-:-:S04]  /*3330*/  FADD.FTZ R62, R42, R62 ;  /* 0x0000003e2a3e7221 */ /* 0x020fc80000010000 */
[----:B------:R-:W-:-:S05]  /*3340*/  @P2 FADD.FTZ R62, R46, R62 ;  /* 0x0000003e2e3e2221 */ /* 0x000fca0000010000 */
.L_x_52206:
[----:B0----5:R-:W-:Y:S02]  /*3350*/  MOV R54, R62 ;  /* 0x0000003e00367202 */ /* 0x021fe40000000f00 */
.L_x_52207:
[----:B------:R-:W-:Y:S05]  /*3360*/  @P3 BRA `(.L_x_52208) ;  /* 0x0000007000003947 */ /* 0x000fea0003800000 */
[----:B------:R-:W-:-:S04]  /*3370*/  ISETP.NE.U32.AND P2, PT, RZ, c[0x0][0x180], PT ;  /* 0x00006000ff007a0c */ /* 0x000fc80003f45070 */
[----:B------:R-:W-:-:S13]  /*3380*/  ISETP.NE.AND.EX P2, PT, RZ, c[0x0][0x184], PT, P2 ;  /* 0x00006100ff007a0c */ /* 0x000fda0003f45320 */
[----:B------:R-:W-:Y:S05]  /*3390*/  @P2 BRA `(.L_x_52209) ;  /* 0x0000002000002947 */ /* 0x000fea0003800000 */
[----:B------:R-:W-:Y:S05]  /*33a0*/  @P0 BRA `(.L_x_52210) ;  /* 0x0000005000000947 */ /* 0x000fea0003800000 */
[----:B------:R-:W-:Y:S05]  /*33b0*/  BRA `(.L_x_52211) ;  /* 0x0000005000007947 */ /* 0x000fea0003800000 */
.L_x_52209:
[----:B-----5:R-:W-:Y:S01]  /*33c0*/  FADD.FTZ R63, R47, R63 ;  /* 0x0000003f2f3f7221 */ /* 0x020fe20000010000 */
[----:B------:R-:W-:Y:S05]  /*33d0*/  BRA `(.L_x_52210) ;  /* 0x0000002000007947 */ /* 0x000fea0003800000 */
.L_x_52208:
[----:B-----5:R-:W-:-:S04]  /*33e0*/  FADD.FTZ R63, R43, R63 ;  /* 0x0000003f2b3f7221 */ /* 0x020fc80000010000 */
[----:B------:R-:W-:-:S05]  /*33f0*/  @P2 FADD.FTZ R63, R47, R63 ;  /* 0x0000003f2f3f2221 */ /* 0x000fca0000010000 */
.L_x_52210:
[----:B0----5:R-:W-:Y:S02]  /*3400*/  MOV R55, R63 ;  /* 0x0000003f00377202 */ /* 0x021fe40000000f00 */
.L_x_52211:
[----:B0-----:R-:W-:-:S04]  /*3410*/  @P0 LEA R132, P2, R134, c[0x0][0x188], 0x4 ;  /* 0x0000620086840a11 */ /* 0x001fc800078420ff */
[C---:B------:R-:W-:Y:S02]  /*3420*/  @P0 LEA.HI.X R133, R134.reuse, c[0x0][0x18c], RZ, 0x4, P2 ;  /* 0x0000630086850a11 */ /* 0x040fe400010f24ff */
[----:B------:R-:W-:-:S03]  /*3430*/  IADD3 R134, R134, 0x20, RZ ;  /* 0x0000002086867810 */ /* 0x000fc60007ffe0ff */
[----:B------:R0:W-:Y:S04]  /*3440*/  @P0 STG.E.128 [R132.64], R52 ;  /* 0x0000003484000986 */ /* 0x0001e8000c101d04 */
.L_x_52195:
[----:B------:R-:W-:Y:S05]  /*3450*/  BSYNC B0 ;  /* 0x0000000000007941 */ /* 0x000fea0003800000 */
.L_x_52194:
        /* <DEDUP_REMOVED lines=24> */
.L_x_52215:
[----:B-----5:R-:W-:Y:S01]  /*35e0*/  FADD.FTZ R64, R44, R64 ;  /* 0x000000402c407221 */ /* 0x020fe20000010000 */
[----:B------:R-:W-:Y:S05]  /*35f0*/  BRA `(.L_x_52216) ;  /* 0x0000002000007947 */ /* 0x000fea0003800000 */
.L_x_52214:
[----:B-----5:R-:W-:-:S04]  /*3600*/  FADD.FTZ R64, R40, R64 ;  /* 0x0000004028407221 */ /* 0x020fc80000010000 */
[----:B------:R-:W-:-:S04]  /*3610*/  @P2 FADD.FTZ R64, R44, R64 ;  /* 0x000000402c402221 */ /* 0x000fc80000010000 */
.L_x_52216:
[----:B0----5:R-:W-:-:S03]  /*3620*/  IMAD.MOV.U32 R52, RZ, RZ, R64 ;  /* 0x000000ffff347224 */ /* 0x021fc600078e0040 */
.L_x_52217:
[----:B------:R-:W-:Y:S05]  /*3630*/  @P3 BRA `(.L_x_52218) ;  /* 0x0000007000003947 */ /* 0x000fea0003800000 */
[----:B------:R-:W-:-:S04]  /*3640*/  ISETP.NE.U32.AND P4, PT, RZ, c[0x0][0x180], PT ;  /* 0x00006000ff007a0c */ /* 0x000fc80003f85070 */
[----:B------:R-:W-:-:S13]  /*3650*/  ISETP.NE.AND.EX P4, PT, RZ, c[0x0][0x184], PT, P4 ;  /* 0x00006100ff007a0c */ /* 0x000fda0003f85340 */
[----:B------:R-:W-:Y:S05]  /*3660*/  @P4 BRA `(.L_x_52219) ;  /* 0x0000002000004947 */ /* 0x000fea0003800000 */
[----:B------:R-:W-:Y:S05]  /*3670*/  @P0 BRA `(.L_x_52220) ;  /* 0x0000005000000947 */ /* 0x000fea0003800000 */
[----:B------:R-:W-:Y:S05]  /*3680*/  BRA `(.L_x_52221) ;  /* 0x0000005000007947 */ /* 0x000fea0003800000 */
.L_x_52219:
[----:B-----5:R-:W-:Y:S01]  /*3690*/  FADD.FTZ R65, R45, R65 ;  /* 0x000000412d417221 */ /* 0x020fe20000010000 */
[----:B------:R-:W-:Y:S05]  /*36a0*/  BRA `(.L_x_52220) ;  /* 0x0000002000007947 */ /* 0x000fea0003800000 */
.L_x_52218:
[----:B-----5:R-:W-:-:S04]  /*36b0*/  FADD.FTZ R65, R41, R65 ;  /* 0x0000004129417221 */ /* 0x020fc80000010000 */
[----:B------:R-:W-:-:S05]  /*36c0*/  @P2 FADD.FTZ R65, R45, R65 ;  /* 0x000000412d412221 */ /* 0x000fca0000010000 */
.L_x_52220:
[----:B0----5:R-:W-:Y:S02]  /*36d0*/  MOV R53, R65 ;  /* 0x0000004100357202 */ /* 0x021fe40000000f00 */
.L_x_52221:
[----:B------:R-:W-:Y:S05]  /*36e0*/  @P3 BRA `(.L_x_52222) ;  /* 0x0000007000003947 */ /* 0x000fea0003800000 */
[----:B------:R-:W-:-:S04]  /*36f0*/  ISETP.NE.U32.AND P4, PT, RZ, c[0x0][0x180], PT ;  /* 0x00006000ff007a0c */ /* 0x000fc80003f85070 */
[----:B------:R-:W-:-:S13]  /*3700*/  ISETP.NE.AND.EX P4, PT, RZ, c[0x0][0x184], PT, P4 ;  /* 0x00006100ff007a0c */ /* 0x000fda0003f85340 */
[----:B------:R-:W-:Y:S05]  /*3710*/  @P4 BRA `(.L_x_52223) ;  /* 0x0000002000004947 */ /* 0x000fea0003800000 */
[----:B------:R-:W-:Y:S05]  /*3720*/  @P0 BRA `(.L_x_52224) ;  /* 0x0000005000000947 */ /* 0x000fea0003800000 */
[----:B------:R-:W-:Y:S05]  /*3730*/  BRA `(.L_x_52225) ;  /* 0x0000005000007947 */ /* 0x000fea0003800000 */
.L_x_52223:
[----:B-----5:R-:W-:Y:S01]  /*3740*/  FADD.FTZ R66, R46, R66 ;  /* 0x000000422e427221 */ /* 0x020fe20000010000 */
[----:B------:R-:W-:Y:S05]  /*3750*/  BRA `(.L_x_52224) ;  /* 0x0000002000007947 */ /* 0x000fea0003800000 */
.L_x_52222:
[----:B-----5:R-:W-:-:S04]  /*3760*/  FADD.FTZ R66, R42, R66 ;  /* 0x000000422a427221 */ /* 0x020fc80000010000 */
[----:B------:R-:W-:-:S05]  /*3770*/  @P2 FADD.FTZ R66, R46, R66 ;  /* 0x000000422e422221 */ /* 0x000fca0000010000 */
.L_x_52224:
[----:B0----5:R-:W-:Y:S02]  /*3780*/  MOV R54, R66 ;  /* 0x0000004200367202 */ /* 0x021fe40000000f00 */
.L_x_52225:
[----:B------:R-:W-:Y:S05]  /*3790*/  @P3 BRA `(.L_x_52226) ;  /* 0x0000007000003947 */ /* 0x000fea0003800000 */
[----:B------:R-:W-:-:S04]  /*37a0*/  ISETP.NE.U32.AND P2, PT, RZ, c[0x0][0x180], PT ;  /* 0x00006000ff007a0c */ /* 0x000fc80003f45070 */
[----:B------:R-:W-:-:S13]  /*37b0*/  ISETP.NE.AND.EX P2, PT, RZ, c[0x0][0x184], PT, P2 ;  /* 0x00006100ff007a0c */ /* 0x000fda0003f45320 */
[----:B------:R-:W-:Y:S05]  /*37c0*/  @P2 BRA `(.L_x_52227) ;  /* 0x0000002000002947 */ /* 0x000fea0003800000 */
[----:B------:R-:W-:Y:S05]  /*37d0*/  @P0 BRA `(.L_x_52228) ;  /* 0x0000005000000947 */ /* 0x000fea0003800000 */
[----:B------:R-:W-:Y:S05]  /*37e0*/  BRA `(.L_x_52229) ;  /* 0x0000005000007947 */ /* 0x000fea0003800000 */
.L_x_52227:
[----:B-----5:R-:W-:Y:S01]  /*37f0*/  FADD.FTZ R67, R47, R67 ;  /* 0x000000432f437221 */ /* 0x020fe20000010000 */
[----:B------:R-:W-:Y:S05]  /*3800*/  BRA `(.L_x_52228) ;  /* 0x0000002000007947 */ /* 0x000fea0003800000 */
.L_x_52226:
[----:B-----5:R-:W-:-:S04]  /*3810*/  FADD.FTZ R67, R43, R67 ;  /* 0x000000432b437221 */ /* 0x020fc80000010000 */
[----:B------:R-:W-:-:S05]  /*3820*/  @P2 FADD.FTZ R67, R47, R67 ;  /* 0x000000432f432221 */ /* 0x000fca0000010000 */
.L_x_52228:
[----:B0----5:R-:W-:Y:S02]  /*3830*/  MOV R55, R67 ;  /* 0x0000004300377202 */ /* 0x021fe40000000f00 */
.L_x_52229:
[----:B0-----:R-:W-:-:S04]  /*3840*/  @P0 LEA R132, P2, R134, c[0x0][0x188], 0x4 ;  /* 0x0000620086840a11 */ /* 0x001fc800078420ff */
[C---:B------:R-:W-:Y:S02]  /*3850*/  @P0 LEA.HI.X R133, R134.reuse, c[0x0][0x18c], RZ, 0x4, P2 ;  /* 0x0000630086850a11 */ /* 0x040fe400010f24ff */
[----:B------:R-:W-:-:S03]  /*3860*/  IADD3 R134, R134, 0x20, RZ ;  /* 0x0000002086867810 */ /* 0x000fc60007ffe0ff */
[----:B------:R0:W-:Y:S04]  /*3870*/  @P0 STG.E.128 [R132.64], R52 ;  /* 0x0000003484000986 */ /* 0x0001e8000c101d04 */
.L_x_52213:
[----:B------:R-:W-:Y:S05]  /*3880*/  BSYNC B0 ;  /* 0x0000000000007941 */ /* 0x000fea0003800000 */
.L_x_52212:
        /* <DEDUP_REMOVED lines=24> */
.L_x_52233:
[----:B-----5:R-:W-:Y:S01]  /*3a10*/  FADD.FTZ R68, R44, R68 ;  /* 0x000000442c447221 */ /* 0x020fe20000010000 */
[----:B------:R-:W-:Y:S05]  /*3a20*/  BRA `(.L_x_52234) ;  /* 0x0000002000007947 */ /* 0x000fea0003800000 */
.L_x_52232:
[----:B-----5:R-:W-:-:S04]  /*3a30*/  FADD.FTZ R68, R40, R68 ;  /* 0x0000004428447221 */ /* 0x020fc80000010000 */
[----:B------:R-:W-:-:S05]  /*3a40*/  @P2 FADD.FTZ R68, R44, R68 ;  /* 0x000000442c442221 */ /* 0x000fca0000010000 */
.L_x_52234:
[----:B0----5:R-:W-:Y:S02]  /*3a50*/  MOV R52, R68 ;  /* 0x0000004400347202 */ /* 0x021fe40000000f00 */
.L_x_52235:
[----:B------:R-:W-:Y:S05]  /*3a60*/  @P3 BRA `(.L_x_52236) ;  /* 0x0000007000003947 */ /* 0x000fea0003800000 */
[----:B------:R-:W-:-:S04]  /*3a70*/  ISETP.NE.U32.AND P4, PT, RZ, c[0x0][0x180], PT ;  /* 0x00006000ff007a0c */ /* 0x000fc80003f85070 */
[----:B------:R-:W-:-:S13]  /*3a80*/  ISETP.NE.AND.EX P4, PT, RZ, c[0x0][0x184], PT, P4 ;  /* 0x00006100ff007a0c */ /* 0x000fda0003f85340 */
[----:B------:R-:W-:Y:S05]  /*3a90*/  @P4 BRA `(.L_x_52237) ;  /* 0x0000002000004947 */ /* 0x000fea0003800000 */
[----:B------:R-:W-:Y:S05]  /*3aa0*/  @P0 BRA `(.L_x_52238) ;  /* 0x0000005000000947 */ /* 0x000fea0003800000 */
[----:B------:R-:W-:Y:S05]  /*3ab0*/  BRA `(.L_x_52239) ;  /* 0x0000005000007947 */ /* 0x000fea0003800000 */
.L_x_52237:
[----:B-----5:R-:W-:Y:S01]  /*3ac0*/  FADD.FTZ R69, R45, R69 ;  /* 0x000000452d457221 */ /* 0x020fe20000010000 */
[----:B------:R-:W-:Y:S05]  /*3ad0*/  BRA `(.L_x_52238) ;  /* 0x0000002000007947 */ /* 0x000fea0003800000 */
.L_x_52236:
[----:B-----5:R-:W-:-:S04]  /*3ae0*/  FADD.FTZ R69, R41, R69 ;  /* 0x0000004529457221 */ /* 0x020fc80000010000 */
[----:B------:R-:W-:-:S05]  /*3af0*/  @P2 FADD.FTZ R69, R45, R69 ;  /* 0x000000452d452221 */ /* 0x000fca0000010000 */
.L_x_52238:
[----:B0----5:R-:W-:Y:S02]  /*3b00*/  MOV R53, R69 ;  /* 0x0000004500357202 */ /* 0x021fe40000000f00 */
.L_x_52239:
[----:B------:R-:W-:Y:S05]  /*3b10*/  @P3 BRA `(.L_x_52240) ;  /* 0x0000007000003947 */ /* 0x000fea0003800000 */
[----:B------:R-:W-:-:S04]  /*3b20*/  ISETP.NE.U32.AND P4, PT, RZ, c[0x0][0x180], PT ;  /* 0x00006000ff007a0c */ /* 0x000fc80003f85070 */
[----:B------:R-:W-:-:S13]  /*3b30*/  ISETP.NE.AND.EX P4, PT, RZ, c[0x0][0x184], PT, P4 ;  /* 0x00006100ff007a0c */ /* 0x000fda0003f85340 */
[----:B------:R-:W-:Y:S05]  /*3b40*/  @P4 BRA `(.L_x_52241) ;  /* 0x0000002000004947 */ /* 0x000fea0003800000 */
[----:B------:R-:W-:Y:S05]  /*3b50*/  @P0 BRA `(.L_x_52242) ;  /* 0x0000005000000947 */ /* 0x000fea0003800000 */
[----:B------:R-:W-:Y:S05]  /*3b60*/  BRA `(.L_x_52243) ;  /* 0x0000005000007947 */ /* 0x000fea0003800000 */
.L_x_52241:
[----:B-----5:R-:W-:Y:S01]  /*3b70*/  FADD.FTZ R70, R46, R70 ;  /* 0x000000462e467221 */ /* 0x020fe20000010000 */
[----:B------:R-:W-:Y:S05]  /*3b80*/  BRA `(.L_x_52242) ;  /* 0x0000002000007947 */ /* 0x000fea0003800000 */
.L_x_52240:
[----:B-----5:R-:W-:-:S04]  /*3b90*/  FADD.FTZ R70, R42, R70 ;  /* 0x000000462a467221 */ /* 0x020fc80000010000 */
[----:B------:R-:W-:-:S05]  /*3ba0*/  @P2 FADD.FTZ R70, R46, R70 ;  /* 0x000000462e462221 */ /* 0x000fca0000010000 */
.L_x_52242:
[----:B0----5:R-:W-:Y:S02]  /*3bb0*/  MOV R54, R70 ;  /* 0x0000004600367202 */ /* 0x021fe40000000f00 */
.L_x_52243:
[----:B------:R-:W-:Y:S05]  /*3bc0*/  @P3 BRA `(.L_x_52244) ;  /* 0x0000007000003947 */ /* 0x000fea0003800000 */
[----:B------:R-:W-:-:S04]  /*3bd0*/  ISETP.NE.U32.AND P2, PT, RZ, c[0x0][0x180], PT ;  /* 0x00006000ff007a0c */ /* 0x000fc80003f45070 */
[----:B------:R-:W-:-:S13]  /*3be0*/  ISETP.NE.AND.EX P2, PT, RZ, c[0x0][0x184], PT, P2 ;  /* 0x00006100ff007a0c */ /* 0x000fda0003f45320 */
[----:B------:R-:W-:Y:S05]  /*3bf0*/  @P2 BRA `(.L_x_52245) ;  /* 0x0000002000002947 */ /* 0x000fea0003800000 */
[----:B------:R-:W-:Y:S05]  /*3c00*/  @P0 BRA `(.L_x_52246) ;  /* 0x0000005000000947 */ /* 0x000fea0003800000 */
[----:B------:R-:W-:Y:S05]  /*3c10*/  BRA `(.L_x_52247) ;  /* 0x0000005000007947 */ /* 0x000fea0003800000 */
.L_x_52245:
[----:B-----5:R-:W-:Y:S01]  /*3c20*/  FADD.FTZ R71, R47, R71 ;  /* 0x000000472f477221 */ /* 0x020fe20000010000 */
[----:B------:R-:W-:Y:S05]  /*3c30*/  BRA `(.L_x_52246) ;  /* 0x0000002000007947 */ /* 0x000fea0003800000 */
.L_x_52244:
[----:B-----5:R-:W-:-:S04]  /*3c40*/  FADD.FTZ R71, R43, R71 ;  /* 0x000000472b477221 */ /* 0x020fc80000010000 */
[----:B------:R-:W-:-:S04]  /*3c50*/  @P2 FADD.FTZ R71, R47, R71 ;  /* 0x000000472f472221 */ /* 0x000fc80000010000 */
.L_x_52246:
[----:B0----5:R-:W-:-:S03]  /*3c60*/  IMAD.MOV.U32 R55, RZ, RZ, R71 ;  /* 0x000000ffff377224 */ /* 0x021fc600078e0047 */
.L_x_52247:
[----:B0-----:R-:W-:-:S04]  /*3c70*/  @P0 LEA R132, P2, R134, c[0x0][0x188], 0x4 ;  /* 0x0000620086840a11 */ /* 0x001fc800078420ff */
[C---:B------:R-:W-:Y:S02]  /*3c80*/  @P0 LEA.HI.X R133, R134.reuse, c[0x0][0x18c], RZ, 0x4, P2 ;  /* 0x0000630086850a11 */ /* 0x040fe400010f24ff */
[----:B------:R-:W-:-:S03]  /*3c90*/  IADD3 R134, R134, 0x20, RZ ;  /* 0x0000002086867810 */ /* 0x000fc60007ffe0ff */
[----:B------:R0:W-:Y:S04]  /*3ca0*/  @P0 STG.E.128 [R132.64], R52 ;  /* 0x0000003484000986 */ /* 0x0001e8000c101d04 */
.L_x_52231:
[----:B------:R-:W-:Y:S05]  /*3cb0*/  BSYNC B0 ;  /* 0x0000000000007941 */ /* 0x000fea0003800000 */
.L_x_52230:
        /* <DEDUP_REMOVED lines=24> */
.L_x_52251:
[----:B-----5:R-:W-:Y:S01]  /*3e40*/  FADD.FTZ R72, R44, R72 ;  /* 0x000000482c487221 */ /* 0x020fe20000010000 */
[----:B------:R-:W-:Y:S05]  /*3e50*/  BRA `(.L_x_52252) ;  /* 0x0000002000007947 */ /* 0x000fea0003800000 */
.L_x_52250:
[----:B-----5:R-:W-:-:S04]  /*3e60*/  FADD.FTZ R72, R40, R72 ;  /* 0x0000004828487221 */ /* 0x020fc80000010000 */
[----:B------:R-:W-:-:S05]  /*3e70*/  @P2 FADD.FTZ R72, R44, R72 ;  /* 0x000000482c482221 */ /* 0x000fca0000010000 */
.L_x_52252:
[----:B0----5:R-:W-:Y:S02]  /*3e80*/  MOV R52, R72 ;  /* 0x0000004800347202 */ /* 0x021fe40000000f00 */
.L_x_52253:
[----:B------:R-:W-:Y:S05]  /*3e90*/  @P3 BRA `(.L_x_52254) ;  /* 0x0000007000003947 */ /* 0x000fea0003800000 */
[----:B------:R-:W-:-:S04]  /*3ea0*/  ISETP.NE.U32.AND P4, PT, RZ, c[0x0][0x180], PT ;  /* 0x00006000ff007a0c */ /* 0x000fc80003f85070 */
[----:B------:R-:W-:-:S13]  /*3eb0*/  ISETP.NE.AND.EX P4, PT, RZ, c[0x0][0x184], PT, P4 ;  /* 0x00006100ff007a0c */ /* 0x000fda0003f85340 */
[----:B------:R-:W-:Y:S05]  /*3ec0*/  @P4 BRA `(.L_x_52255) ;  /* 0x0000002000004947 */ /* 0x000fea0003800000 */
[----:B------:R-:W-:Y:S05]  /*3ed0*/  @P0 BRA `(.L_x_52256) ;  /* 0x0000005000000947 */ /* 0x000fea0003800000 */
[----:B------:R-:W-:Y:S05]  /*3ee0*/  BRA `(.L_x_52257) ;  /* 0x0000005000007947 */ /* 0x000fea0003800000 */
.L_x_52255:
[----:B-----5:R-:W-:Y:S01]  /*3ef0*/  FADD.FTZ R73, R45, R73 ;  /* 0x000000492d497221 */ /* 0x020fe20000010000 */
[----:B------:R-:W-:Y:S05]  /*3f00*/  BRA `(.L_x_52256) ;  /* 0x0000002000007947 */ /* 0x000fea0003800000 */
.L_x_52254:
[----:B-----5:R-:W-:-:S04]  /*3f10*/  FADD.FTZ R73, R41, R73 ;  /* 0x0000004929497221 */ /* 0x020fc80000010000 */
[----:B------:R-:W-:-:S05]  /*3f20*/  @P2 FADD.FTZ R73, R45, R73 ;  /* 0x000000492d492221 */ /* 0x000fca0000010000 */
.L_x_52256:
[----:B0----5:R-:W-:Y:S02]  /*3f30*/  MOV R53, R73 ;  /* 0x0000004900357202 */ /* 0x021fe40000000f00 */
.L_x_52257:
[----:B------:R-:W-:Y:S05]  /*3f40*/  @P3 BRA `(.L_x_52258) ;  /* 0x0000007000003947 */ /* 0x000fea0003800000 */
[----:B------:R-:W-:-:S04]  /*3f50*/  ISETP.NE.U32.AND P4, PT, RZ, c[0x0][0x180], PT ;  /* 0x00006000ff007a0c */ /* 0x000fc80003f85070 */
[----:B------:R-:W-:-:S13]  /*3f60*/  ISETP.NE.AND.EX P4, PT, RZ, c[0x0][0x184], PT, P4 ;  /* 0x00006100ff007a0c */ /* 0x000fda0003f85340 */
[----:B------:R-:W-:Y:S05]  /*3f70*/  @P4 BRA `(.L_x_52259) ;  /* 0x0000002000004947 */ /* 0x000fea0003800000 */
[----:B------:R-:W-:Y:S05]  /*3f80*/  @P0 BRA `(.L_x_52260) ;  /* 0x0000005000000947 */ /* 0x000fea0003800000 */
[----:B------:R-:W-:Y:S05]  /*3f90*/  BRA `(.L_x_52261) ;  /* 0x0000005000007947 */ /* 0x000fea0003800000 */
.L_x_52259:
[----:B-----5:R-:W-:Y:S01]  /*3fa0*/  FADD.FTZ R74, R46, R74 ;  /* 0x0000004a2e4a7221 */ /* 0x020fe20000010000 */
[----:B------:R-:W-:Y:S05]  /*3fb0*/  BRA `(.L_x_52260) ;  /* 0x0000002000007947 */ /* 0x000fea0003800000 */
.L_x_52258:
[----:B-----5:R-:W-:-:S04]  /*3fc0*/  FADD.FTZ R74, R42, R74 ;  /* 0x0000004a2a4a7221 */ /* 0x020fc80000010000 */
[----:B------:R-:W-:-:S04]  /*3fd0*/  @P2 FADD.FTZ R74, R46, R74 ;  /* 0x0000004a2e4a2221 */ /* 0x000fc80000010000 */
.L_x_52260:
[----:B0----5:R-:W-:-:S03]  /*3fe0*/  IMAD.MOV.U32 R54, RZ, RZ, R74 ;  /* 0x000000ffff367224 */ /* 0x021fc600078e004a */
.L_x_52261:
[----:B------:R-:W-:Y:S05]  /*3ff0*/  @P3 BRA `(.L_x_52262) ;  /* 0x0000007000003947 */ /* 0x000fea0003800000 */
[----:B------:R-:W-:-:S04]  /*4000*/  ISETP.NE.U32.AND P2, PT, RZ, c[0x0][0x180], PT ;  /* 0x00006000ff007a0c */ /* 0x000fc80003f45070 */
[----:B------:R-:W-:-:S13]  /*4010*/  ISETP.NE.AND.EX P2, PT, RZ, c[0x0][0x184], PT, P2 ;  /* 0x00006100ff007a0c */ /* 0x000fda0003f45320 */
[----:B------:R-:W-:Y:S05]  /*4020*/  @P2 BRA `(.L_x_52263) ;  /* 0x0000002000002947 */ /* 0x000fea0003800000 */
[----:B------:R-:W-:Y:S05]  /*4030*/  @P0 BRA `(.L_x_52264) ;  /* 0x0000005000000947 */ /* 0x000fea0003800000 */
[----:B------:R-:W-:Y:S05]  /*4040*/  BRA `(.L_x_52265) ;  /* 0x0000005000007947 */ /* 0x000fea0003800000 */
.L_x_52263:
[----:B-----5:R-:W-:Y:S01]  /*4050*/  FADD.FTZ R75, R47, R75 ;  /* 0x0000004b2f4b7221 */ /* 0x020fe20000010000 */
[----:B------:R-:W-:Y:S05]  /*4060*/  BRA `(.L_x_52264) ;  /* 0x0000002000007947 */ /* 0x000fea0003800000 */
.L_x_52262:
[----:B-----5:R-:W-:-:S04]  /*4070*/  FADD.FTZ R75, R43, R75 ;  /* 0x0000004b2b4b7221 */ /* 0x020fc80000010000 */
[----:B------:R-:W-:-:S05]  /*4080*/  @P2 FADD.FTZ R75, R47, R75 ;  /* 0x0000004b2f4b2221 */ /* 0x000fca0000010000 */
.L_x_52264:
[----:B0----5:R-:W-:Y:S02]  /*4090*/  MOV R55, R75 ;  /* 0x0000004b00377202 */ /* 0x021fe40000000f00 */
.L_x_52265:
[----:B0-----:R-:W-:-:S04]  /*40a0*/  @P0 LEA R132, P2, R134, c[0x0][0x188], 0x4 ;  /* 0x0000620086840a11 */ /* 0x001fc800078420ff */
[C---:B------:R-:W-:Y:S02]  /*40b0*/  @P0 LEA.HI.X R133, R134.reuse, c[0x0][0x18c], RZ, 0x4, P2 ;  /* 0x0000630086850a11 */ /* 0x040fe400010f24ff */
[----:B------:R-:W-:-:S03]  /*40c0*/  IADD3 R134, R134, 0x20, RZ ;  /* 0x0000002086867810 */ /* 0x000fc60007ffe0ff */
[----:B------:R0:W-:Y:S04]  /*40d0*/  @P0 STG.E.128 [R132.64], R52 ;  /* 0x0000003484000986 */ /* 0x0001e8000c101d04 */
.L_x_52249:
[----:B------:R-:W-:Y:S05]  /*40e0*/  BSYNC B0 ;  /* 0x0000000000007941 */ /* 0x000fea0003800000 */
.L_x_52248:
        /* <DEDUP_REMOVED lines=24> */
.L_x_52269:
[----:B-----5:R-:W-:Y:S01]  /*4270*/  FADD.FTZ R76, R44, R76 ;  /* 0x0000004c2c4c7221 */ /* 0x020fe20000010000 */
[----:B------:R-:W-:Y:S05]  /*4280*/  BRA `(.L_x_52270) ;  /* 0x0000002000007947 */ /* 0x000fea0003800000 */
.L_x_52268:
[----:B-----5:R-:W-:-:S04]  /*4290*/  FADD.FTZ R76, R40, R76 ;  /* 0x0000004c284c7221 */ /* 0x020fc80000010000 */
[----:B------:R-:W-:-:S05]  /*42a0*/  @P2 FADD.FTZ R76, R44, R76 ;  /* 0x0000004c2c4c2221 */ /* 0x000fca0000010000 */
.L_x_52270:
[----:B0----5:R-:W-:Y:S02]  /*42b0*/  MOV R52, R76 ;  /* 0x0000004c00347202 */ /* 0x021fe40000000f00 */
.L_x_52271:
[----:B------:R-:W-:Y:S05]  /*42c0*/  @P3 BRA `(.L_x_52272) ;  /* 0x0000007000003947 */ /* 0x000fea0003800000 */
[----:B------:R-:W-:-:S04]  /*42d0*/  ISETP.NE.U32.AND P4, PT, RZ, c[0x0][0x180], PT ;  /* 0x00006000ff007a0c */ /* 0x000fc80003f85070 */
[----:B------:R-:W-:-:S13]  /*42e0*/  ISETP.NE.AND.EX P4, PT, RZ, c[0x0][0x184], PT, P4 ;  /* 0x00006100ff007a0c */ /* 0x000fda0003f85340 */
[----:B------:R-:W-:Y:S05]  /*42f0*/  @P4 BRA `(.L_x_52273) ;  /* 0x0000002000004947 */ /* 0x000fea0003800000 */
[----:B------:R-:W-:Y:S05]  /*4300*/  @P0 BRA `(.L_x_52274) ;  /* 0x0000005000000947 */ /* 0x000fea0003800000 */
[----:B------:R-:W-:Y:S05]  /*4310*/  BRA `(.L_x_52275) ;  /* 0x0000005000007947 */ /* 0x000fea0003800000 */
.L_x_52273:
[----:B-----5:R-:W-:Y:S01]  /*4320*/  FADD.FTZ R77, R45, R77 ;  /* 0x0000004d2d4d7221 */ /* 0x020fe20000010000 */
[----:B------:R-:W-:Y:S05]  /*4330*/  BRA `(.L_x_52274) ;  /* 0x0000002000007947 */ /* 0x000fea0003800000 */
.L_x_52272:
[----:B-----5:R-:W-:-:S04]  /*4340*/  FADD.FTZ R77, R41, R77 ;  /* 0x0000004d294d7221 */ /* 0x020fc80000010000 */
[----:B------:R-:W-:-:S04]  /*4350*/  @P2 FADD.FTZ R77, R45, R77 ;  /* 0x0000004d2d4d2221 */ /* 0x000fc80000010000 */
.L_x_52274:
[----:B0----5:R-:W-:-:S03]  /*4360*/  IMAD.MOV.U32 R53, RZ, RZ, R77 ;  /* 0x000000ffff357224 */ /* 0x021fc600078e004d */
.L_x_52275:
[----:B------:R-:W-:Y:S05]  /*4370*/  @P3 BRA `(.L_x_52276) ;  /* 0x0000007000003947 */ /* 0x000fea0003800000 */
[----:B------:R-:W-:-:S04]  /*4380*/  ISETP.NE.U32.AND P4, PT, RZ, c[0x0][0x180], PT ;  /* 0x00006000ff007a0c */ /* 0x000fc80003f85070 */
[----:B------:R-:W-:-:S13]  /*4390*/  ISETP.NE.AND.EX P4, PT, RZ, c[0x0][0x184], PT, P4 ;  /* 0x00006100ff007a0c */ /* 0x000fda0003f85340 */
[----:B------:R-:W-:Y:S05]  /*43a0*/  @P4 BRA `(.L_x_52277) ;  /* 0x0000002000004947 */ /* 0x000fea0003800000 */
[----:B------:R-:W-:Y:S05]  /*43b0*/  @P0 BRA `(.L_x_52278) ;  /* 0x0000005000000947 */ /* 0x000fea0003800000 */
[----:B------:R-:W-:Y:S05]  /*43c0*/  BRA `(.L_x_52279) ;  /* 0x0000005000007947 */ /* 0x000fea0003800000 */
.L_x_52277:
[----:B-----5:R-:W-:Y:S01]  /*43d0*/  FADD.FTZ R78, R46, R78 ;  /* 0x0000004e2e4e7221 */ /* 0x020fe20000010000 */
[----:B------:R-:W-:Y:S05]  /*43e0*/  BRA `(.L_x_52278) ;  /* 0x0000002000007947 */ /* 0x000fea0003800000 */
.L_x_52276:
[----:B-----5:R-:W-:-:S04]  /*43f0*/  FADD.FTZ R78, R42, R78 ;  /* 0x0000004e2a4e7221 */ /* 0x020fc80000010000 */
[----:B------:R-:W-:-:S05]  /*4400*/  @P2 FADD.FTZ R78, R46, R78 ;  /* 0x0000004e2e4e2221 */ /* 0x000fca0000010000 */
.L_x_52278:
[----:B0----5:R-:W-:Y:S02]  /*4410*/  MOV R54, R78 ;  /* 0x0000004e00367202 */ /* 0x021fe40000000f00 */
.L_x_52279:
[----:B------:R-:W-:Y:S05]  /*4420*/  @P3 BRA `(.L_x_52280) ;  /* 0x0000007000003947 */ /* 0x000fea0003800000 */
[----:B------:R-:W-:-:S04]  /*4430*/  ISETP.NE.U32.AND P2, PT, RZ, c[0x0][0x180], PT ;  /* 0x00006000ff007a0c */ /* 0x000fc80003f45070 */
[----:B------:R-:W-:-:S13]  /*4440*/  ISETP.NE.AND.EX P2, PT, RZ, c[0x0][0x184], PT, P2 ;  /* 0x00006100ff007a0c */ /* 0x000fda0003f45320 */
[----:B------:R-:W-:Y:S05]  /*4450*/  @P2 BRA `(.L_x_52281) ;  /* 0x0000002000002947 */ /* 0x000fea0003800000 */
[----:B------:R-:W-:Y:S05]  /*4460*/  @P0 BRA `(.L_x_52282) ;  /* 0x0000005000000947 */ /* 0x000fea0003800000 */
[----:B------:R-:W-:Y:S05]  /*4470*/  BRA `(.L_x_52283) ;  /* 0x0000005000007947 */ /* 0x000fea0003800000 */
.L_x_52281:
[----:B-----5:R-:W-:Y:S01]  /*4480*/  FADD.FTZ R79, R47, R79 ;  /* 0x0000004f2f4f7221 */ /* 0x020fe20000010000 */
[----:B------:R-:W-:Y:S05]  /*4490*/  BRA `(.L_x_52282) ;  /* 0x0000002000007947 */ /* 0x000fea0003800000 */
.L_x_52280:
[----:B-----5:R-:W-:-:S04]  /*44a0*/  FADD.FTZ R79, R43, R79 ;  /* 0x0000004f2b4f7221 */ /* 0x020fc80000010000 */
[----:B------:R-:W-:-:S05]  /*44b0*/  @P2 FADD.FTZ R79, R47, R79 ;  /* 0x0000004f2f4f2221 */ /* 0x000fca0000010000 */
.L_x_52282:
[----:B0----5:R-:W-:Y:S02]  /*44c0*/  MOV R55, R79 ;  /* 0x0000004f00377202 */ /* 0x021fe40000000f00 */
.L_x_52283:
[----:B0-----:R-:W-:-:S04]  /*44d0*/  @P0 LEA R132, P2, R134, c[0x0][0x188], 0x4 ;  /* 0x0000620086840a11 */ /* 0x001fc800078420ff */
[C---:B------:R-:W-:Y:S02]  /*44e0*/  @P0 LEA.HI.X R133, R134.reuse, c[0x0][0x18c], RZ, 0x4, P2 ;  /* 0x0000630086850a11 */ /* 0x040fe400010f24ff */
[----:B------:R-:W-:-:S03]  /*44f0*/  IADD3 R134, R134, 0x20, RZ ;  /* 0x0000002086867810 */ /* 0x000fc60007ffe0ff */
[----:B------:R0:W-:Y:S04]  /*4500*/  @P0 STG.E.128 [R132.64], R52 ;  /* 0x0000003484000986 */ /* 0x0001e8000c101d04 */
.L_x_52267:
[----:B------:R-:W-:Y:S05]  /*4510*/  BSYNC B0 ;  /* 0x0000000000007941 */ /* 0x000fea0003800000 */
.L_x_52266:
        /* <DEDUP_REMOVED lines=24> */
.L_x_52287:
[----:B-----5:R-:W-:Y:S01]  /*46a0*/  FADD.FTZ R80, R44, R80 ;  /* 0x000000502c507221 */ /* 0x020fe20000010000 */
[----:B------:R-:W-:Y:S05]  /*46b0*/  BRA `(.L_x_52288) ;  /* 0x0000002000007947 */ /* 0x000fea0003800000 */
.L_x_52286:
[----:B-----5:R-:W-:-:S04]  /*46c0*/  FADD.FTZ R80, R40, R80 ;  /* 0x0000005028507221 */ /* 0x020fc80000010000 */
[----:B------:R-:W-:-:S04]  /*46d0*/  @P2 FADD.FTZ R80, R44, R80 ;  /* 0x000000502c502221 */ /* 0x000fc80000010000 */
.L_x_52288:
[----:B0----5:R-:W-:-:S03]  /*46e0*/  IMAD.MOV.U32 R52, RZ, RZ, R80 ;  /* 0x000000ffff347224 */ /* 0x021fc600078e0050 */
.L_x_52289:
[----:B------:R-:W-:Y:S05]  /*46f0*/  @P3 BRA `(.L_x_52290) ;  /* 0x0000007000003947 */ /* 0x000fea0003800000 */
[----:B------:R-:W-:-:S04]  /*4700*/  ISETP.NE.U32.AND P4, PT, RZ, c[0x0][0x180], PT ;  /* 0x00006000ff007a0c */ /* 0x000fc80003f85070 */
[----:B------:R-:W-:-:S13]  /*4710*/  ISETP.NE.AND.EX P4, PT, RZ, c[0x0][0x184], PT, P4 ;  /* 0x00006100ff007a0c */ /* 0x000fda0003f85340 */
[----:B------:R-:W-:Y:S05]  /*4720*/  @P4 BRA `(.L_x_52291) ;  /* 0x0000002000004947 */ /* 0x000fea0003800000 */
[----:B------:R-:W-:Y:S05]  /*4730*/  @P0 BRA `(.L_x_52292) ;  /* 0x0000005000000947 */ /* 0x000fea0003800000 */
[----:B------:R-:W-:Y:S05]  /*4740*/  BRA `(.L_x_52293) ;  /* 0x0000005000007947 */ /* 0x000fea0003800000 */
.L_x_52291:
[----:B-----5:R-:W-:Y:S01]  /*4750*/  FADD.FTZ R81, R45, R81 ;  /* 0x000000512d517221 */ /* 0x020fe20000010000 */
[----:B------:R-:W-:Y:S05]  /*4760*/  BRA `(.L_x_52292) ;  /* 0x0000002000007947 */ /* 0x000fea0003800000 */
.L_x_52290:
[----:B-----5:R-:W-:-:S04]  /*4770*/  FADD.FTZ R81, R41, R81 ;  /* 0x0000005129517221 */ /* 0x020fc80000010000 */
[----:B------:R-:W-:-:S05]  /*4780*/  @P2 FADD.FTZ R81, R45, R81 ;  /* 0x000000512d512221 */ /* 0x000fca0000010000 */
.L_x_52292:
[----:B0----5:R-:W-:Y:S02]  /*4790*/  MOV R53, R81 ;  /* 0x0000005100357202 */ /* 0x021fe40000000f00 */
.L_x_52293:
[----:B------:R-:W-:Y:S05]  /*47a0*/  @P3 BRA `(.L_x_52294) ;  /* 0x0000007000003947 */ /* 0x000fea0003800000 */
[----:B------:R-:W-:-:S04]  /*47b0*/  ISETP.NE.U32.AND P4, PT, RZ, c[0x0][0x180], PT ;  /* 0x00006000ff007a0c */ /* 0x000fc80003f85070 */
[----:B------:R-:W-:-:S13]  /*47c0*/  ISETP.NE.AND.EX P4, PT, RZ, c[0x0][0x184], PT, P4 ;  /* 0x00006100ff007a0c */ /* 0x000fda0003f85340 */
[----:B------:R-:W-:Y:S05]  /*47d0*/  @P4 BRA `(.L_x_52295) ;  /* 0x0000002000004947 */ /* 0x000fea0003800000 */
[----:B------:R-:W-:Y:S05]  /*47e0*/  @P0 BRA `(.L_x_52296) ;  /* 0x0000005000000947 */ /* 0x000fea0003800000 */
[----:B------:R-:W-:Y:S05]  /*47f0*/  BRA `(.L_x_52297) ;  /* 0x0000005000007947 */ /* 0x000fea0003800000 */
.L_x_52295:
[----:B-----5:R-:W-:Y:S01]  /*4800*/  FADD.FTZ R82, R46, R82 ;  /* 0x000000522e527221 */ /* 0x020fe20000010000 */
[----:B------:R-:W-:Y:S05]  /*4810*/  BRA `(.L_x_52296) ;  /* 0x0000002000007947 */ /* 0x000fea0003800000 */
.L_x_52294:
[----:B-----5:R-:W-:-:S04]  /*4820*/  FADD.FTZ R82, R42, R82 ;  /* 0x000000522a527221 */ /* 0x020fc80000010000 */
[----:B------:R-:W-:-:S05]  /*4830*/  @P2 FADD.FTZ R82, R46, R82 ;  /* 0x000000522e522221 */ /* 0x000fca0000010000 */
.L_x_52296:
[----:B0----5:R-:W-:Y:S02]  /*4840*/  MOV R54, R82 ;  /* 0x0000005200367202 */ /* 0x021fe40000000f00 */
.L_x_52297:
[----:B------:R-:W-:Y:S05]  /*4850*/  @P3 BRA `(.L_x_52298) ;  /* 0x0000007000003947 */ /* 0x000fea0003800000 */
[----:B------:R-:W-:-:S04]  /*4860*/  ISETP.NE.U32.AND P2, PT, RZ, c[0x0][0x180], PT ;  /* 0x00006000ff007a0c */ /* 0x000fc80003f45070 */
[----:B------:R-:W-:-:S13]  /*4870*/  ISETP.NE.AND.EX P2, PT, RZ, c[0x0][0x184], PT, P2 ;  /* 0x00006100ff007a0c */ /* 0x000fda0003f45320 */
[----:B------:R-:W-:Y:S05]  /*4880*/  @P2 BRA `(.L_x_52299) ;  /* 0x0000002000002947 */ /* 0x000fea0003800000 */
[----:B------:R-:W-:Y:S05]  /*4890*/  @P0 BRA `(.L_x_52300) ;  /* 0x0000005000000947 */ /* 0x000fea0003800000 */
[----:B------:R-:W-:Y:S05]  /*48a0*/  BRA `(.L_x_52301) ;  /* 0x0000005000007947 */ /* 0x000fea0003800000 */
.L_x_52299:
[----:B-----5:R-:W-:Y:S01]  /*48b0*/  FADD.FTZ R83, R47, R83 ;  /* 0x000000532f537221 */ /* 0x020fe20000010000 */
[----:B------:R-:W-:Y:S05]  /*48c0*/  BRA `(.L_x_52300) ;  /* 0x0000002000007947 */ /* 0x000fea0003800000 */
.L_x_52298:
[----:B-----5:R-:W-:-:S04]  /*48d0*/  FADD.FTZ R83, R43, R83 ;  /* 0x000000532b537221 */ /* 0x020fc80000010000 */
[----:B------:R-:W-:-:S05]  /*48e0*/  @P2 FADD.FTZ R83, R47, R83 ;  /* 0x000000532f532221 */ /* 0x000fca0000010000 */
.L_x_52300:
[----:B0----5:R-:W-:Y:S02]  /*48f0*/  MOV R55, R83 ;  /* 0x0000005300377202 */ /* 0x021fe40000000f00 */
.L_x_52301:
[----:B0-----:R-:W-:-:S04]  /*4900*/  @P0 LEA R132, P2, R134, c[0x0][0x188], 0x4 ;  /* 0x0000620086840a11 */ /* 0x001fc800078420ff */
[C---:B------:R-:W-:Y:S02]  /*4910*/  @P0 LEA.HI.X R133, R134.reuse, c[0x0][0x18c], RZ, 0x4, P2 ;  /* 0x0000630086850a11 */ /* 0x040fe400010f24ff */
[----:B------:R-:W-:-:S03]  /*4920*/  IADD3 R134, R134, 0x20, RZ ;  /* 0x0000002086867810 */ /* 0x000fc60007ffe0ff */
[----:B------:R0:W-:Y:S04]  /*4930*/  @P0 STG.E.128 [R132.64], R52 ;  /* 0x0000003484000986 */ /* 0x0001e8000c101d04 */
.L_x_52285:
[----:B------:R-:W-:Y:S05]  /*4940*/  BSYNC B0 ;  /* 0x0000000000007941 */ /* 0x000fea0003800000 */
.L_x_52284:
        /* <DEDUP_REMOVED lines=24> */
.L_x_52305:
[----:B-----5:R-:W-:Y:S01]  /*4ad0*/  FADD.FTZ R84, R44, R84 ;  /* 0x000000542c547221 */ /* 0x020fe20000010000 */
[----:B------:R-:W-:Y:S05]  /*4ae0*/  BRA `(.L_x_52306) ;  /* 0x0000002000007947 */ /* 0x000fea0003800000 */
.L_x_52304:
[----:B-----5:R-:W-:-:S04]  /*4af0*/  FADD.FTZ R84, R40, R84 ;  /* 0x0000005428547221 */ /* 0x020fc80000010000 */
[----:B------:R-:W-:-:S05]  /*4b00*/  @P2 FADD.FTZ R84, R44, R84 ;  /* 0x000000542c542221 */ /* 0x000fca0000010000 */
.L_x_52306:
[----:B0----5:R-:W-:Y:S02]  /*4b10*/  MOV R52, R84 ;  /* 0x0000005400347202 */ /* 0x021fe40000000f00 */
.L_x_52307:
[----:B------:R-:W-:Y:S05]  /*4b20*/  @P3 BRA `(.L_x_52308) ;  /* 0x0000007000003947 */ /* 0x000fea0003800000 */
[----:B------:R-:W-:-:S04]  /*4b30*/  ISETP.NE.U32.AND P4, PT, RZ, c[0x0][0x180], PT ;  /* 0x00006000ff007a0c */ /* 0x000fc80003f85070 */
[----:B------:R-:W-:-:S13]  /*4b40*/  ISETP.NE.AND.EX P4, PT, RZ, c[0x0][0x184], PT, P4 ;  /* 0x00006100ff007a0c */ /* 0x000fda0003f85340 */
[----:B------:R-:W-:Y:S05]  /*4b50*/  @P4 BRA `(.L_x_52309) ;  /* 0x0000002000004947 */ /* 0x000fea0003800000 */
[----:B------:R-:W-:Y:S05]  /*4b60*/  @P0 BRA `(.L_x_52310) ;  /* 0x0000005000000947 */ /* 0x000fea0003800000 */
[----:B------:R-:W-:Y:S05]  /*4b70*/  BRA `(.L_x_52311) ;  /* 0x0000005000007947 */ /* 0x000fea0003800000 */
.L_x_52309:
[----:B-----5:R-:W-:Y:S01]  /*4b80*/  FADD.FTZ R85, R45, R85 ;  /* 0x000000552d557221 */ /* 0x020fe20000010000 */
[----:B------:R-:W-:Y:S05]  /*4b90*/  BRA `(.L_x_52310) ;  /* 0x0000002000007947 */ /* 0x000fea0003800000 */
.L_x_52308:
[----:B-----5:R-:W-:-:S04]  /*4ba0*/  FADD.FTZ R85, R41, R85 ;  /* 0x0000005529557221 */ /* 0x020fc80000010000 */
[----:B------:R-:W-:-:S05]  /*4bb0*/  @P2 FADD.FTZ R85, R45, R85 ;  /* 0x000000552d552221 */ /* 0x000fca0000010000 */
.L_x_52310:
[----:B0----5:R-:W-:Y:S02]  /*4bc0*/  MOV R53, R85 ;  /* 0x0000005500357202 */ /* 0x021fe40000000f00 */
.L_x_52311:
[----:B------:R-:W-:Y:S05]  /*4bd0*/  @P3 BRA `(.L_x_52312) ;  /* 0x0000007000003947 */ /* 0x000fea0003800000 */
[----:B------:R-:W-:-:S04]  /*4be0*/  ISETP.NE.U32.AND P4, PT, RZ, c[0x0][0x180], PT ;  /* 0x00006000ff007a0c */ /* 0x000fc80003f85070 */
[----:B------:R-:W-:-:S13]  /*4bf0*/  ISETP.NE.AND.EX P4, PT, RZ, c[0x0][0x184], PT, P4 ;  /* 0x00006100ff007a0c */ /* 0x000fda0003f85340 */
[----:B------:R-:W-:Y:S05]  /*4c00*/  @P4 BRA `(.L_x_52313) ;  /* 0x0000002000004947 */ /* 0x000fea0003800000 */
[----:B------:R-:W-:Y:S05]  /*4c10*/  @P0 BRA `(.L_x_52314) ;  /* 0x0000005000000947 */ /* 0x000fea0003800000 */
[----:B------:R-:W-:Y:S05]  /*4c20*/  BRA `(.L_x_52315) ;  /* 0x0000005000007947 */ /* 0x000fea0003800000 */
.L_x_52313:
[----:B-----5:R-:W-:Y:S01]  /*4c30*/  FADD.FTZ R86, R46, R86 ;  /* 0x000000562e567221 */ /* 0x020fe20000010000 */
[----:B------:R-:W-:Y:S05]  /*4c40*/  BRA `(.L_x_52314) ;  /* 0x0000002000007947 */ /* 0x000fea0003800000 */
.L_x_52312:
[----:B-----5:R-:W-:-:S04]  /*4c50*/  FADD.FTZ R86, R42, R86 ;  /* 0x000000562a567221 */ /* 0x020fc80000010000 */
[----:B------:R-:W-:-:S05]  /*4c60*/  @P2 FADD.FTZ R86, R46, R86 ;  /* 0x000000562e562221 */ /* 0x000fca0000010000 */
.L_x_52314:
[----:B0----5:R-:W-:Y:S02]  /*4c70*/  MOV R54, R86 ;  /* 0x0000005600367202 */ /* 0x021fe40000000f00 */
.L_x_52315:
[----:B------:R-:W-:Y:S05]  /*4c80*/  @P3 BRA `(.L_x_52316) ;  /* 0x0000007000003947 */ /* 0x000fea0003800000 */
[----:B------:R-:W-:-:S04]  /*4c90*/  ISETP.NE.U32.AND P2, PT, RZ, c[0x0][0x180], PT ;  /* 0x00006000ff007a0c */ /* 0x000fc80003f45070 */
[----:B------:R-:W-:-:S13]  /*4ca0*/  ISETP.NE.AND.EX P2, PT, RZ, c[0x0][0x184], PT, P2 ;  /* 0x00006100ff007a0c */ /* 0x000fda0003f45320 */
[----:B------:R-:W-:Y:S05]  /*4cb0*/  @P2 BRA `(.L_x_52317) ;  /* 0x0000002000002947 */ /* 0x000fea0003800000 */
[----:B------:R-:W-:Y:S05]  /*4cc0*/  @P0 BRA `(.L_x_52318) ;  /* 0x0000005000000947 */ /* 0x000fea0003800000 */
[----:B------:R-:W-:Y:S05]  /*4cd0*/  BRA `(.L_x_52319) ;  /* 0x0000005000007947 */ /* 0x000fea0003800000 */
.L_x_52317:
[----:B-----5:R-:W-:Y:S01]  /*4ce0*/  FADD.FTZ R87, R47, R87 ;  /* 0x000000572f577221 */ /* 0x020fe20000010000 */
[----:B------:R-:W-:Y:S05]  /*4cf0*/  BRA `(.L_x_52318) ;  /* 0x0000002000007947 */ /* 0x000fea0003800000 */
.L_x_52316:
[----:B-----5:R-:W-:-:S04]  /*4d00*/  FADD.FTZ R87, R43, R87 ;  /* 0x000000572b577221 */ /* 0x020fc80000010000 */
[----:B------:R-:W-:-:S04]  /*4d10*/  @P2 FADD.FTZ R87, R47, R87 ;  /* 0x000000572f572221 */ /* 0x000fc80000010000 */
.L_x_52318:
[----:B0----5:R-:W-:-:S03]  /*4d20*/  IMAD.MOV.U32 R55, RZ, RZ, R87 ;  /* 0x000000ffff377224 */ /* 0x021fc600078e0057 */
.L_x_52319:
[----:B0-----:R-:W-:-:S04]  /*4d30*/  @P0 LEA R132, P2, R134, c[0x0][0x188], 0x4 ;  /* 0x0000620086840a11 */ /* 0x001fc800078420ff */
[C---:B------:R-:W-:Y:S02]  /*4d40*/  @P0 LEA.HI.X R133, R134.reuse, c[0x0][0x18c], RZ, 0x4, P2 ;  /* 0x0000630086850a11 */ /* 0x040fe400010f24ff */
[----:B------:R-:W-:-:S03]  /*4d50*/  IADD3 R134, R134, 0x20, RZ ;  /* 0x0000002086867810 */ /* 0x000fc60007ffe0ff */
[----:B------:R0:W-:Y:S04]  /*4d60*/  @P0 STG.E.128 [R132.64], R52 ;  /* 0x0000003484000986 */ /* 0x0001e8000c101d04 */
.L_x_52303:
[----:B------:R-:W-:Y:S05]  /*4d70*/  BSYNC B0 ;  /* 0x0000000000007941 */ /* 0x000fea0003800000 */
.L_x_52302:
        /* <DEDUP_REMOVED lines=24> */
.L_x_52323:
[----:B-----5:R-:W-:Y:S01]  /*4f00*/  FADD.FTZ R88, R44, R88 ;  /* 0x000000582c587221 */ /* 0x020fe20000010000 */
[----:B------:R-:W-:Y:S05]  /*4f10*/  BRA `(.L_x_52324) ;  /* 0x0000002000007947 */ /* 0x000fea0003800000 */
.L_x_52322:
[----:B-----5:R-:W-:-:S04]  /*4f20*/  FADD.FTZ R88, R40, R88 ;  /* 0x0000005828587221 */ /* 0x020fc80000010000 */
[----:B------:R-:W-:-:S05]  /*4f30*/  @P2 FADD.FTZ R88, R44, R88 ;  /* 0x000000582c582221 */ /* 0x000fca0000010000 */
.L_x_52324:
[----:B0----5:R-:W-:Y:S02]  /*4f40*/  MOV R52, R88 ;  /* 0x0000005800347202 */ /* 0x021fe40000000f00 */
.L_x_52325:
[----:B------:R-:W-:Y:S05]  /*4f50*/  @P3 BRA `(.L_x_52326) ;  /* 0x0000007000003947 */ /* 0x000fea0003800000 */
[----:B------:R-:W-:-:S04]  /*4f60*/  ISETP.NE.U32.AND P4, PT, RZ, c[0x0][0x180], PT ;  /* 0x00006000ff007a0c */ /* 0x000fc80003f85070 */
[----:B------:R-:W-:-:S13]  /*4f70*/  ISETP.NE.AND.EX P4, PT, RZ, c[0x0][0x184], PT, P4 ;  /* 0x00006100ff007a0c */ /* 0x000fda0003f85340 */
[----:B------:R-:W-:Y:S05]  /*4f80*/  @P4 BRA `(.L_x_52327) ;  /* 0x0000002000004947 */ /* 0x000fea0003800000 */
[----:B------:R-:W-:Y:S05]  /*4f90*/  @P0 BRA `(.L_x_52328) ;  /* 0x0000005000000947 */ /* 0x000fea0003800000 */
[----:B------:R-:W-:Y:S05]  /*4fa0*/  BRA `(.L_x_52329) ;  /* 0x0000005000007947 */ /* 0x000fea0003800000 */
.L_x_52327:
[----:B-----5:R-:W-:Y:S01]  /*4fb0*/  FADD.FTZ R89, R45, R89 ;  /* 0x000000592d597221 */ /* 0x020fe20000010000 */
[----:B------:R-:W-:Y:S05]  /*4fc0*/  BRA `(.L_x_52328) ;  /* 0x0000002000007947 */ /* 0x000fea0003800000 */
.L_x_52326:
[----:B-----5:R-:W-:-:S04]  /*4fd0*/  FADD.FTZ R89, R41, R89 ;  /* 0x0000005929597221 */ /* 0x020fc80000010000 */
[----:B------:R-:W-:-:S05]  /*4fe0*/  @P2 FADD.FTZ R89, R45, R89 ;  /* 0x000000592d592221 */ /* 0x000fca0000010000 */
.L_x_52328:
[----:B0----5:R-:W-:Y:S02]  /*4ff0*/  MOV R53, R89 ;  /* 0x0000005900357202 */ /* 0x021fe40000000f00 */
.L_x_52329:
[----:B------:R-:W-:Y:S05]  /*5000*/  @P3 BRA `(.L_x_52330) ;  /* 0x0000007000003947 */ /* 0x000fea0003800000 */
[----:B------:R-:W-:-:S04]  /*5010*/  ISETP.NE.U32.AND P4, PT, RZ, c[0x0][0x180], PT ;  /* 0x00006000ff007a0c */ /* 0x000fc80003f85070 */
[----:B------:R-:W-:-:S13]  /*5020*/  ISETP.NE.AND.EX P4, PT, RZ, c[0x0][0x184], PT, P4 ;  /* 0x00006100ff007a0c */ /* 0x000fda0003f85340 */
[----:B------:R-:W-:Y:S05]  /*5030*/  @P4 BRA `(.L_x_52331) ;  /* 0x0000002000004947 */ /* 0x000fea0003800000 */
[----:B------:R-:W-:Y:S05]  /*5040*/  @P0 BRA `(.L_x_52332) ;  /* 0x0000005000000947 */ /* 0x000fea0003800000 */
[----:B------:R-:W-:Y:S05]  /*5050*/  BRA `(.L_x_52333) ;  /* 0x0000005000007947 */ /* 0x000fea0003800000 */
.L_x_52331:
[----:B-----5:R-:W-:Y:S01]  /*5060*/  FADD.FTZ R90, R46, R90 ;  /* 0x0000005a2e5a7221 */ /* 0x020fe20000010000 */
[----:B------:R-:W-:Y:S05]  /*5070*/  BRA `(.L_x_52332) ;  /* 0x0000002000007947 */ /* 0x000fea0003800000 */
.L_x_52330:
[----:B-----5:R-:W-:-:S04]  /*5080*/  FADD.FTZ R90, R42, R90 ;  /* 0x0000005a2a5a7221 */ /* 0x020fc80000010000 */
[----:B------:R-:W-:-:S04]  /*5090*/  @P2 FADD.FTZ R90, R46, R90 ;  /* 0x0000005a2e5a2221 */ /* 0x000fc80000010000 */
.L_x_52332:
[----:B0----5:R-:W-:-:S03]  /*50a0*/  IMAD.MOV.U32 R54, RZ, RZ, R90 ;  /* 0x000000ffff367224 */ /* 0x021fc600078e005a */
.L_x_52333:
[----:B------:R-:W-:Y:S05]  /*50b0*/  @P3 BRA `(.L_x_52334) ;  /* 0x0000007000003947 */ /* 0x000fea0003800000 */
[----:B------:R-:W-:-:S04]  /*50c0*/  ISETP.NE.U32.AND P2, PT, RZ, c[0x0][0x180], PT ;  /* 0x00006000ff007a0c */ /* 0x000fc80003f45070 */
[----:B------:R-:W-:-:S13]  /*50d0*/  ISETP.NE.AND.EX P2, PT, RZ, c[0x0][0x184], PT, P2 ;  /* 0x00006100ff007a0c */ /* 0x000fda0003f45320 */
[----:B------:R-:W-:Y:S05]  /*50e0*/  @P2 BRA `(.L_x_52335) ;  /* 0x0000002000002947 */ /* 0x000fea0003800000 */
[----:B------:R-:W-:Y:S05]  /*50f0*/  @P0 BRA `(.L_x_52336) ;  /* 0x0000005000000947 */ /* 0x000fea0003800000 */
[----:B------:R-:W-:Y:S05]  /*5100*/  BRA `(.L_x_52337) ;  /* 0x0000005000007947 */ /* 0x000fea0003800000 */
.L_x_52335:
[----:B-----5:R-:W-:Y:S01]  /*5110*/  FADD.FTZ R91, R47, R91 ;  /* 0x0000005b2f5b7221 */ /* 0x020fe20000010000 */
[----:B------:R-:W-:Y:S05]  /*5120*/  BRA `(.L_x_52336) ;  /* 0x0000002000007947 */ /* 0x000fea0003800000 */
.L_x_52334:
[----:B-----5:R-:W-:-:S04]  /*5130*/  FADD.FTZ R91, R43, R91 ;  /* 0x0000005b2b5b7221 */ /* 0x020fc80000010000 */
[----:B------:R-:W-:-:S05]  /*5140*/  @P2 FADD.FTZ R91, R47, R91 ;  /* 0x0000005b2f5b2221 */ /* 0x000fca0000010000 */
.L_x_52336:
[----:B0----5:R-:W-:Y:S02]  /*5150*/  MOV R55, R91 ;  /* 0x0000005b00377202 */ /* 0x021fe40000000f00 */
.L_x_52337:
[----:B0-----:R-:W-:-:S04]  /*5160*/  @P0 LEA R132, P2, R134, c[0x0][0x188], 0x4 ;  /* 0x0000620086840a11 */ /* 0x001fc800078420ff */
[C---:B------:R-:W-:Y:S02]  /*5170*/  @P0 LEA.HI.X R133, R134.reuse, c[0x0][0x18c], RZ, 0x4, P2 ;  /* 0x0000630086850a11 */ /* 0x040fe400010f24ff */
[----:B------:R-:W-:-:S03]  /*5180*/  IADD3 R134, R134, 0x20, RZ ;  /* 0x0000002086867810 */ /* 0x000fc60007ffe0ff */
[----:B------:R0:W-:Y:S04]  /*5190*/  @P0 STG.E.128 [R132.64], R52 ;  /* 0x0000003484000986 */ /* 0x0001e8000c101d04 */
.L_x_52321:
[----:B------:R-:W-:Y:S05]  /*51a0*/  BSYNC B0 ;  /* 0x0000000000007941 */ /* 0x000fea0003800000 */
.L_x_52320:
        /* <DEDUP_REMOVED lines=24> */
.L_x_52341:
[----:B-----5:R-:W-:Y:S01]  /*5330*/  FADD.FTZ R92, R44, R92 ;  /* 0x0000005c2c5c7221 */ /* 0x020fe20000010000 */
[----:B------:R-:W-:Y:S05]  /*5340*/  BRA `(.L_x_52342) ;  /* 0x0000002000007947 */ /* 0x000fea0003800000 */
.L_x_52340:
[----:B-----5:R-:W-:-:S04]  /*5350*/  FADD.FTZ R92, R40, R92 ;  /* 0x0000005c285c7221 */ /* 0x020fc80000010000 */
[----:B------:R-:W-:-:S05]  /*5360*/  @P2 FADD.FTZ R92, R44, R92 ;  /* 0x0000005c2c5c2221 */ /* 0x000fca0000010000 */
.L_x_52342:
[----:B0----5:R-:W-:Y:S02]  /*5370*/  MOV R52, R92 ;  /* 0x0000005c00347202 */ /* 0x021fe40000000f00 */
.L_x_52343:
[----:B------:R-:W-:Y:S05]  /*5380*/  @P3 BRA `(.L_x_52344) ;  /* 0x0000007000003947 */ /* 0x000fea0003800000 */
[----:B------:R-:W-:-:S04]  /*5390*/  ISETP.NE.U32.AND P4, PT, RZ, c[0x0][0x180], PT ;  /* 0x00006000ff007a0c */ /* 0x000fc80003f85070 */
[----:B------:R-:W-:-:S13]  /*53a0*/  ISETP.NE.AND.EX P4, PT, RZ, c[0x0][0x184], PT, P4 ;  /* 0x00006100ff007a0c */ /* 0x000fda0003f85340 */
[----:B------:R-:W-:Y:S05]  /*53b0*/  @P4 BRA `(.L_x_52345) ;  /* 0x0000002000004947 */ /* 0x000fea0003800000 */
[----:B------:R-:W-:Y:S05]  /*53c0*/  @P0 BRA `(.L_x_52346) ;  /* 0x0000005000000947 */ /* 0x000fea0003800000 */
[----:B------:R-:W-:Y:S05]  /*53d0*/  BRA `(.L_x_52347) ;  /* 0x0000005000007947 */ /* 0x000fea0003800000 */
.L_x_52345:
[----:B-----5:R-:W-:Y:S01]  /*53e0*/  FADD.FTZ R93, R45, R93 ;  /* 0x0000005d2d5d7221 */ /* 0x020fe20000010000 */
[----:B------:R-:W-:Y:S05]  /*53f0*/  BRA `(.L_x_52346) ;  /* 0x0000002000007947 */ /* 0x000fea0003800000 */
.L_x_52344:
[----:B-----5:R-:W-:-:S04]  /*5400*/  FADD.FTZ R93, R41, R93 ;  /* 0x0000005d295d7221 */ /* 0x020fc80000010000 */
[----:B------:R-:W-:-:S04]  /*5410*/  @P2 FADD.FTZ R93, R45, R93 ;  /* 0x0000005d2d5d2221 */ /* 0x000fc80000010000 */
.L_x_52346:
[----:B0----5:R-:W-:-:S03]  /*5420*/  IMAD.MOV.U32 R53, RZ, RZ, R93 ;  /* 0x000000ffff357224 */ /* 0x021fc600078e005d */
.L_x_52347:
[----:B------:R-:W-:Y:S05]  /*5430*/  @P3 BRA `(.L_x_52348) ;  /* 0x0000007000003947 */ /* 0x000fea0003800000 */
[----:B------:R-:W-:-:S04]  /*5440*/  ISETP.NE.U32.AND P4, PT, RZ, c[0x0][0x180], PT ;  /* 0x00006000ff007a0c */ /* 0x000fc80003f85070 */
[----:B------:R-:W-:-:S13]  /*5450*/  ISETP.NE.AND.EX P4, PT, RZ, c[0x0][0x184], PT, P4 ;  /* 0x00006100ff007a0c */ /* 0x000fda0003f85340 */
[----:B------:R-:W-:Y:S05]  /*5460*/  @P4 BRA `(.L_x_52349) ;  /* 0x0000002000004947 */ /* 0x000fea0003800000 */
[----:B------:R-:W-:Y:S05]  /*5470*/  @P0 BRA `(.L_x_52350) ;  /* 0x0000005000000947 */ /* 0x000fea0003800000 */
[----:B------:R-:W-:Y:S05]  /*5480*/  BRA `(.L_x_52351) ;  /* 0x0000005000007947 */ /* 0x000fea0003800000 */
.L_x_52349:
[----:B-----5:R-:W-:Y:S01]  /*5490*/  FADD.FTZ R94, R46, R94 ;  /* 0x0000005e2e5e7221 */ /* 0x020fe20000010000 */
[----:B------:R-:W-:Y:S05]  /*54a0*/  BRA `(.L_x_52350) ;  /* 0x0000002000007947 */ /* 0x000fea0003800000 */
.L_x_52348:
[----:B-----5:R-:W-:-:S04]  /*54b0*/  FADD.FTZ R94, R42, R94 ;  /* 0x0000005e2a5e7221 */ /* 0x020fc80000010000 */
[----:B------:R-:W-:-:S05]  /*54c0*/  @P2 FADD.FTZ R94, R46, R94 ;  /* 0x0000005e2e5e2221 */ /* 0x000fca0000010000 */
.L_x_52350:
[----:B0----5:R-:W-:Y:S02]  /*54d0*/  MOV R54, R94 ;  /* 0x0000005e00367202 */ /* 0x021fe40000000f00 */
.L_x_52351:
[----:B------:R-:W-:Y:S05]  /*54e0*/  @P3 BRA `(.L_x_52352) ;  /* 0x0000007000003947 */ /* 0x000fea0003800000 */
[----:B------:R-:W-:-:S04]  /*54f0*/  ISETP.NE.U32.AND P2, PT, RZ, c[0x0][0x180], PT ;  /* 0x00006000ff007a0c */ /* 0x000fc80003f45070 */
[----:B------:R-:W-:-:S13]  /*5500*/  ISETP.NE.AND.EX P2, PT, RZ, c[0x0][0x184], PT, P2 ;  /* 0x00006100ff007a0c */ /* 0x000fda0003f45320 */
[----:B------:R-:W-:Y:S05]  /*5510*/  @P2 BRA `(.L_x_52353) ;  /* 0x0000002000002947 */ /* 0x000fea0003800000 */
[----:B------:R-:W-:Y:S05]  /*5520*/  @P0 BRA `(.L_x_52354) ;  /* 0x0000005000000947 */ /* 0x000fea0003800000 */
[----:B------:R-:W-:Y:S05]  /*5530*/  BRA `(.L_x_52355) ;  /* 0x0000005000007947 */ /* 0x000fea0003800000 */
.L_x_52353:
[----:B-----5:R-:W-:Y:S01]  /*5540*/  FADD.FTZ R95, R47, R95 ;  /* 0x0000005f2f5f7221 */ /* 0x020fe20000010000 */
[----:B------:R-:W-:Y:S05]  /*5550*/  BRA `(.L_x_52354) ;  /* 0x0000002000007947 */ /* 0x000fea0003800000 */
.L_x_52352:
[----:B-----5:R-:W-:-:S04]  /*5560*/  FADD.FTZ R95, R43, R95 ;  /* 0x0000005f2b5f7221 */ /* 0x020fc80000010000 */
[----:B------:R-:W-:-:S05]  /*5570*/  @P2 FADD.FTZ R95, R47, R95 ;  /* 0x0000005f2f5f2221 */ /* 0x000fca0000010000 */
.L_x_52354:
[----:B0----5:R-:W-:Y:S02]  /*5580*/  MOV R55, R95 ;  /* 0x0000005f00377202 */ /* 0x021fe40000000f00 */
.L_x_52355:
[----:B0-----:R-:W-:-:S04]  /*5590*/  @P0 LEA R132, P2, R134, c[0x0][0x188], 0x4 ;  /* 0x0000620086840a11 */ /* 0x001fc800078420ff */
[C---:B------:R-:W-:Y:S02]  /*55a0*/  @P0 LEA.HI.X R133, R134.reuse, c[0x0][0x18c], RZ, 0x4, P2 ;  /* 0x0000630086850a11 */ /* 0x040fe400010f24ff */
[----:B------:R-:W-:-:S03]  /*55b0*/  IADD3 R134, R134, 0x20, RZ ;  /* 0x0000002086867810 */ /* 0x000fc60007ffe0ff */
[----:B------:R0:W-:Y:S04]  /*55c0*/  @P0 STG.E.128 [R132.64], R52 ;  /* 0x0000003484000986 */ /* 0x0001e8000c101d04 */
.L_x_52339:
[----:B------:R-:W-:Y:S05]  /*55d0*/  BSYNC B0 ;  /* 0x0000000000007941 */ /* 0x000fea0003800000 */
.L_x_52338:
        /* <DEDUP_REMOVED lines=24> */
.L_x_52359:
[----:B-----5:R-:W-:Y:S01]  /*5760*/  FADD.FTZ R96, R44, R96 ;  /* 0x000000602c607221 */ /* 0x020fe20000010000 */
[----:B------:R-:W-:Y:S05]  /*5770*/  BRA `(.L_x_52360) ;  /* 0x0000002000007947 */ /* 0x000fea0003800000 */
.L_x_52358:
[----:B-----5:R-:W-:-:S04]  /*5780*/  FADD.FTZ R96, R40, R96 ;  /* 0x0000006028607221 */ /* 0x020fc80000010000 */
[----:B------:R-:W-:-:S04]  /*5790*/  @P2 FADD.FTZ R96, R44, R96 ;  /* 0x000000602c602221 */ /* 0x000fc80000010000 */
.L_x_52360:
[----:B0----5:R-:W-:-:S03]  /*57a0*/  IMAD.MOV.U32 R52, RZ, RZ, R96 ;  /* 0x000000ffff347224 */ /* 0x021fc600078e0060 */
.L_x_52361:
[----:B------:R-:W-:Y:S05]  /*57b0*/  @P3 BRA `(.L_x_52362) ;  /* 0x0000007000003947 */ /* 0x000fea0003800000 */
[----:B------:R-:W-:-:S04]  /*57c0*/  ISETP.NE.U32.AND P4, PT, RZ, c[0x0][0x180], PT ;  /* 0x00006000ff007a0c */ /* 0x000fc80003f85070 */
[----:B------:R-:W-:-:S13]  /*57d0*/  ISETP.NE.AND.EX P4, PT, RZ, c[0x0][0x184], PT, P4 ;  /* 0x00006100ff007a0c */ /* 0x000fda0003f85340 */
[----:B------:R-:W-:Y:S05]  /*57e0*/  @P4 BRA `(.L_x_52363) ;  /* 0x0000002000004947 */ /* 0x000fea0003800000 */
[----:B------:R-:W-:Y:S05]  /*57f0*/  @P0 BRA `(.L_x_52364) ;  /* 0x0000005000000947 */ /* 0x000fea0003800000 */
[----:B------:R-:W-:Y:S05]  /*5800*/  BRA `(.L_x_52365) ;  /* 0x0000005000007947 */ /* 0x000fea0003800000 */
.L_x_52363:
[----:B-----5:R-:W-:Y:S01]  /*5810*/  FADD.FTZ R97, R45, R97 ;  /* 0x000000612d617221 */ /* 0x020fe20000010000 */
[----:B------:R-:W-:Y:S05]  /*5820*/  BRA `(.L_x_52364) ;  /* 0x0000002000007947 */ /* 0x000fea0003800000 */
.L_x_52362:
[----:B-----5:R-:W-:-:S04]  /*5830*/  FADD.FTZ R97, R41, R97 ;  /* 0x0000006129617221 */ /* 0x020fc80000010000 */
[----:B------:R-:W-:-:S05]  /*5840*/  @P2 FADD.FTZ R97, R45, R97 ;  /* 0x000000612d612221 */ /* 0x000fca0000010000 */
.L_x_52364:
[----:B0----5:R-:W-:Y:S02]  /*5850*/  MOV R53, R97 ;  /* 0x0000006100357202 */ /* 0x021fe40000000f00 */
.L_x_52365:
[----:B------:R-:W-:Y:S05]  /*5860*/  @P3 BRA `(.L_x_52366) ;  /* 0x0000007000003947 */ /* 0x000fea0003800000 */
[----:B------:R-:W-:-:S04]  /*5870*/  ISETP.NE.U32.AND P4, PT, RZ, c[0x0][0x180], PT ;  /* 0x00006000ff007a0c */ /* 0x000fc80003f85070 */
[----:B------:R-:W-:-:S13]  /*5880*/  ISETP.NE.AND.EX P4, PT, RZ, c[0x0][0x184], PT, P4 ;  /* 0x00006100ff007a0c */ /* 0x000fda0003f85340 */
[----:B------:R-:W-:Y:S05]  /*5890*/  @P4 BRA `(.L_x_52367) ;  /* 0x0000002000004947 */ /* 0x000fea0003800000 */
[----:B------:R-:W-:Y:S05]  /*58a0*/  @P0 BRA `(.L_x_52368) ;  /* 0x0000005000000947 */ /* 0x000fea0003800000 */
[----:B------:R-:W-:Y:S05]  /*58b0*/  BRA `(.L_x_52369) ;  /* 0x0000005000007947 */ /* 0x000fea0003800000 */
.L_x_52367:
[----:B-----5:R-:W-:Y:S01]  /*58c0*/  FADD.FTZ R98, R46, R98 ;  /* 0x000000622e627221 */ /* 0x020fe20000010000 */
[----:B------:R-:W-:Y:S05]  /*58d0*/  BRA `(.L_x_52368) ;  /* 0x0000002000007947 */ /* 0x000fea0003800000 */
.L_x_52366:
[----:B-----5:R-:W-:-:S04]  /*58e0*/  FADD.FTZ R98, R42, R98 ;  /* 0x000000622a627221 */ /* 0x020fc80000010000 */
[----:B------:R-:W-:-:S05]  /*58f0*/  @P2 FADD.FTZ R98, R46, R98 ;  /* 0x000000622e622221 */ /* 0x000fca0000010000 */
.L_x_52368:
[----:B0----5:R-:W-:Y:S02]  /*5900*/  MOV R54, R98 ;  /* 0x0000006200367202 */ /* 0x021fe40000000f00 */
.L_x_52369:
[----:B------:R-:W-:Y:S05]  /*5910*/  @P3 BRA `(.L_x_52370) ;  /* 0x0000007000003947 */ /* 0x000fea0003800000 */
[----:B------:R-:W-:-:S04]  /*5920*/  ISETP.NE.U32.AND P2, PT, RZ, c[0x0][0x180], PT ;  /* 0x00006000ff007a0c */ /* 0x000fc80003f45070 */
[----:B------:R-:W-:-:S13]  /*5930*/  ISETP.NE.AND.EX P2, PT, RZ, c[0x0][0x184], PT, P2 ;  /* 0x00006100ff007a0c */ /* 0x000fda0003f45320 */
[----:B------:R-:W-:Y:S05]  /*5940*/  @P2 BRA `(.L_x_52371) ;  /* 0x0000002000002947 */ /* 0x000fea0003800000 */
[----:B------:R-:W-:Y:S05]  /*5950*/  @P0 BRA `(.L_x_52372) ;  /* 0x0000005000000947 */ /* 0x000fea0003800000 */
[----:B------:R-:W-:Y:S05]  /*5960*/  BRA `(.L_x_52373) ;  /* 0x0000005000007947 */ /* 0x000fea0003800000 */
.L_x_52371:
[----:B-----5:R-:W-:Y:S01]  /*5970*/  FADD.FTZ R99, R47, R99 ;  /* 0x000000632f637221 */ /* 0x020fe20000010000 */
[----:B------:R-:W-:Y:S05]  /*5980*/  BRA `(.L_x_52372) ;  /* 0x0000002000007947 */ /* 0x000fea0003800000 */
.L_x_52370:
[----:B-----5:R-:W-:-:S04]  /*5990*/  FADD.FTZ R99, R43, R99 ;  /* 0x000000632b637221 */ /* 0x020fc80000010000 */
[----:B------:R-:W-:-:S05]  /*59a0*/  @P2 FADD.FTZ R99, R47, R99 ;  /* 0x000000632f632221 */ /* 0x000fca0000010000 */
.L_x_52372:
[----:B0----5:R-:W-:Y:S02]  /*59b0*/  MOV R55, R99 ;  /* 0x0000006300377202 */ /* 0x021fe40000000f00 */
.L_x_52373:
[----:B0-----:R-:W-:-:S04]  /*59c0*/  @P0 LEA R132, P2, R134, c[0x0][0x188], 0x4 ;  /* 0x0000620086840a11 */ /* 0x001fc800078420ff */
[C---:B------:R-:W-:Y:S02]  /*59d0*/  @P0 LEA.HI.X R133, R134.reuse, c[0x0][0x18c], RZ, 0x4, P2 ;  /* 0x0000630086850a11 */ /* 0x040fe400010f24ff */
[----:B------:R-:W-:-:S03]  /*59e0*/  IADD3 R134, R134, 0x20, RZ ;  /* 0x0000002086867810 */ /* 0x000fc60007ffe0ff */
[----:B------:R0:W-:Y:S04]  /*59f0*/  @P0 STG.E.128 [R132.64], R52 ;  /* 0x0000003484000986 */ /* 0x0001e8000c101d04 */
.L_x_52357:
[----:B------:R-:W-:Y:S05]  /*5a00*/  BSYNC B0 ;  /* 0x0000000000007941 */ /* 0x000fea0003800000 */
.L_x_52356:
        /* <DEDUP_REMOVED lines=24> */
.L_x_52377:
[----:B-----5:R-:W-:Y:S01]  /*5b90*/  FADD.FTZ R100, R44, R100 ;  /* 0x000000642c647221 */ /* 0x020fe20000010000 */
[----:B------:R-:W-:Y:S05]  /*5ba0*/  BRA `(.L_x_52378) ;  /* 0x0000002000007947 */ /* 0x000fea0003800000 */
.L_x_52376:
[----:B-----5:R-:W-:-:S04]  /*5bb0*/  FADD.FTZ R100, R40, R100 ;  /* 0x0000006428647221 */ /* 0x020fc80000010000 */
[----:B------:R-:W-:-:S05]  /*5bc0*/  @P2 FADD.FTZ R100, R44, R100 ;  /* 0x000000642c642221 */ /* 0x000fca0000010000 */
.L_x_52378:
[----:B0----5:R-:W-:Y:S02]  /*5bd0*/  MOV R52, R100 ;  /* 0x0000006400347202 */ /* 0x021fe40000000f00 */
.L_x_52379:
[----:B------:R-:W-:Y:S05]  /*5be0*/  @P3 BRA `(.L_x_52380) ;  /* 0x0000007000003947 */ /* 0x000fea0003800000 */
[----:B------:R-:W-:-:S04]  /*5bf0*/  ISETP.NE.U32.AND P4, PT, RZ, c[0x0][0x180], PT ;  /* 0x00006000ff007a0c */ /* 0x000fc80003f85070 */
[----:B------:R-:W-:-:S13]  /*5c00*/  ISETP.NE.AND.EX P4, PT, RZ, c[0x0][0x184], PT, P4 ;  /* 0x00006100ff007a0c */ /* 0x000fda0003f85340 */
[----:B------:R-:W-:Y:S05]  /*5c10*/  @P4 BRA `(.L_x_52381) ;  /* 0x0000002000004947 */ /* 0x000fea0003800000 */
[----:B------:R-:W-:Y:S05]  /*5c20*/  @P0 BRA `(.L_x_52382) ;  /* 0x0000005000000947 */ /* 0x000fea0003800000 */
[----:B------:R-:W-:Y:S05]  /*5c30*/  BRA `(.L_x_52383) ;  /* 0x0000005000007947 */ /* 0x000fea0003800000 */
.L_x_52381:
[----:B-----5:R-:W-:Y:S01]  /*5c40*/  FADD.FTZ R101, R45, R101 ;  /* 0x000000652d657221 */ /* 0x020fe20000010000 */
[----:B------:R-:W-:Y:S05]  /*5c50*/  BRA `(.L_x_52382) ;  /* 0x0000002000007947 */ /* 0x000fea0003800000 */
.L_x_52380:
[----:B-----5:R-:W-:-:S04]  /*5c60*/  FADD.FTZ R101, R41, R101 ;  /* 0x0000006529657221 */ /* 0x020fc80000010000 */
[----:B------:R-:W-:-:S05]  /*5c70*/  @P2 FADD.FTZ R101, R45, R101 ;  /* 0x000000652d652221 */ /* 0x000fca0000010000 */
.L_x_52382:
[----:B0----5:R-:W-:Y:S02]  /*5c80*/  MOV R53, R101 ;  /* 0x0000006500357202 */ /* 0x021fe40000000f00 */
.L_x_52383:
[----:B------:R-:W-:Y:S05]  /*5c90*/  @P3 BRA `(.L_x_52384) ;  /* 0x0000007000003947 */ /* 0x000fea0003800000 */
[----:B------:R-:W-:-:S04]  /*5ca0*/  ISETP.NE.U32.AND P4, PT, RZ, c[0x0][0x180], PT ;  /* 0x00006000ff007a0c */ /* 0x000fc80003f85070 */
[----:B------:R-:W-:-:S13]  /*5cb0*/  ISETP.NE.AND.EX P4, PT, RZ, c[0x0][0x184], PT, P4 ;  /* 0x00006100ff007a0c */ /* 0x000fda0003f85340 */
[----:B------:R-:W-:Y:S05]  /*5cc0*/  @P4 BRA `(.L_x_52385) ;  /* 0x0000002000004947 */ /* 0x000fea0003800000 */
[----:B------:R-:W-:Y:S05]  /*5cd0*/  @P0 BRA `(.L_x_52386) ;  /* 0x0000005000000947 */ /* 0x000fea0003800000 */
[----:B------:R-:W-:Y:S05]  /*5ce0*/  BRA `(.L_x_52387) ;  /* 0x0000005000007947 */ /* 0x000fea0003800000 */
.L_x_52385:
[----:B-----5:R-:W-:Y:S01]  /*5cf0*/  FADD.FTZ R102, R46, R102 ;  /* 0x000000662e667221 */ /* 0x020fe20000010000 */
[----:B------:R-:W-:Y:S05]  /*5d00*/  BRA `(.L_x_52386) ;  /* 0x0000002000007947 */ /* 0x000fea0003800000 */
.L_x_52384:
[----:B-----5:R-:W-:-:S04]  /*5d10*/  FADD.FTZ R102, R42, R102 ;  /* 0x000000662a667221 */ /* 0x020fc80000010000 */
[----:B------:R-:W-:-:S05]  /*5d20*/  @P2 FADD.FTZ R102, R46, R102 ;  /* 0x000000662e662221 */ /* 0x000fca0000010000 */
.L_x_52386:
[----:B0----5:R-:W-:Y:S02]  /*5d30*/  MOV R54, R102 ;  /* 0x0000006600367202 */ /* 0x021fe40000000f00 */
.L_x_52387:
[----:B------:R-:W-:Y:S05]  /*5d40*/  @P3 BRA `(.L_x_52388) ;  /* 0x0000007000003947 */ /* 0x000fea0003800000 */
[----:B------:R-:W-:-:S04]  /*5d50*/  ISETP.NE.U32.AND P2, PT, RZ, c[0x0][0x180], PT ;  /* 0x00006000ff007a0c */ /* 0x000fc80003f45070 */
[----:B------:R-:W-:-:S13]  /*5d60*/  ISETP.NE.AND.EX P2, PT, RZ, c[0x0][0x184], PT, P2 ;  /* 0x00006100ff007a0c */ /* 0x000fda0003f45320 */
[----:B------:R-:W-:Y:S05]  /*5d70*/  @P2 BRA `(.L_x_52389) ;  /* 0x0000002000002947 */ /* 0x000fea0003800000 */
[----:B------:R-:W-:Y:S05]  /*5d80*/  @P0 BRA `(.L_x_52390) ;  /* 0x0000005000000947 */ /* 0x000fea0003800000 */
[----:B------:R-:W-:Y:S05]  /*5d90*/  BRA `(.L_x_52391) ;  /* 0x0000005000007947 */ /* 0x000fea0003800000 */
.L_x_52389:
[----:B-----5:R-:W-:Y:S01]  /*5da0*/  FADD.FTZ R103, R47, R103 ;  /* 0x000000672f677221 */ /* 0x020fe20000010000 */
[----:B------:R-:W-:Y:S05]  /*5db0*/  BRA `(.L_x_52390) ;  /* 0x0000002000007947 */ /* 0x000fea0003800000 */
.L_x_52388:
[----:B-----5:R-:W-:-:S04]  /*5dc0*/  FADD.FTZ R103, R43, R103 ;  /* 0x000000672b677221 */ /* 0x020fc80000010000 */
[----:B------:R-:W-:-:S04]  /*5dd0*/  @P2 FADD.FTZ R103, R47, R103 ;  /* 0x000000672f672221 */ /* 0x000fc80000010000 */
.L_x_52390:
[----:B0----5:R-:W-:-:S03]  /*5de0*/  IMAD.MOV.U32 R55, RZ, RZ, R103 ;  /* 0x000000ffff377224 */ /* 0x021fc600078e0067 */
.L_x_52391:
[----:B0-----:R-:W-:-:S04]  /*5df0*/  @P0 LEA R132, P2, R134, c[0x0][0x188], 0x4 ;  /* 0x0000620086840a11 */ /* 0x001fc800078420ff */
[C---:B------:R-:W-:Y:S02]  /*5e00*/  @P0 LEA.HI.X R133, R134.reuse, c[0x0][0x18c], RZ, 0x4, P2 ;  /* 0x0000630086850a11 */ /* 0x040fe400010f24ff */
[----:B------:R-:W-:-:S03]  /*5e10*/  IADD3 R134, R134, 0x20, RZ ;  /* 0x0000002086867810 */ /* 0x000fc60007ffe0ff */
[----:B------:R0:W-:Y:S04]  /*5e20*/  @P0 STG.E.128 [R132.64], R52 ;  /* 0x0000003484000986 */ /* 0x0001e8000c101d04 */
.L_x_52375:
[----:B------:R-:W-:Y:S05]  /*5e30*/  BSYNC B0 ;  /* 0x0000000000007941 */ /* 0x000fea0003800000 */
.L_x_52374:
        /* <DEDUP_REMOVED lines=24> */
.L_x_52395:
[----:B-----5:R-:W-:Y:S01]  /*5fc0*/  FADD.FTZ R104, R44, R104 ;  /* 0x000000682c687221 */ /* 0x020fe20000010000 */
[----:B------:R-:W-:Y:S05]  /*5fd0*/  BRA `(.L_x_52396) ;  /* 0x0000002000007947 */ /* 0x000fea0003800000 */
.L_x_52394:
[----:B-----5:R-:W-:-:S04]  /*5fe0*/  FADD.FTZ R104, R40, R104 ;  /* 0x0000006828687221 */ /* 0x020fc80000010000 */
[----:B------:R-:W-:-:S05]  /*5ff0*/  @P2 FADD.FTZ R104, R44, R104 ;  /* 0x000000682c682221 */ /* 0x000fca0000010000 */
.L_x_52396:
[----:B0----5:R-:W-:Y:S02]  /*6000*/  MOV R52, R104 ;  /* 0x0000006800347202 */ /* 0x021fe40000000f00 */
.L_x_52397:
[----:B------:R-:W-:Y:S05]  /*6010*/  @P3 BRA `(.L_x_52398) ;  /* 0x0000007000003947 */ /* 0x000fea0003800000 */
[----:B------:R-:W-:-:S04]  /*6020*/  ISETP.NE.U32.AND P4, PT, RZ, c[0x0][0x180], PT ;  /* 0x00006000ff007a0c */ /* 0x000fc80003f85070 */
[----:B------:R-:W-:-:S13]  /*6030*/  ISETP.NE.AND.EX P4, PT, RZ, c[0x0][0x184], PT, P4 ;  /* 0x00006100ff007a0c */ /* 0x000fda0003f85340 */
[----:B------:R-:W-:Y:S05]  /*6040*/  @P4 BRA `(.L_x_52399) ;  /* 0x0000002000004947 */ /* 0x000fea0003800000 */
[----:B------:R-:W-:Y:S05]  /*6050*/  @P0 BRA `(.L_x_52400) ;  /* 0x0000005000000947 */ /* 0x000fea0003800000 */
[----:B------:R-:W-:Y:S05]  /*6060*/  BRA `(.L_x_52401) ;  /* 0x0000005000007947 */ /* 0x000fea0003800000 */
.L_x_52399:
[----:B-----5:R-:W-:Y:S01]  /*6070*/  FADD.FTZ R105, R45, R105 ;  /* 0x000000692d697221 */ /* 0x020fe20000010000 */
[----:B------:R-:W-:Y:S05]  /*6080*/  BRA `(.L_x_52400) ;  /* 0x0000002000007947 */ /* 0x000fea0003800000 */
.L_x_52398:
[----:B-----5:R-:W-:-:S04]  /*6090*/  FADD.FTZ R105, R41, R105 ;  /* 0x0000006929697221 */ /* 0x020fc80000010000 */
[----:B------:R-:W-:-:S05]  /*60a0*/  @P2 FADD.FTZ R105, R45, R105 ;  /* 0x000000692d692221 */ /* 0x000fca0000010000 */
.L_x_52400:
[----:B0----5:R-:W-:Y:S02]  /*60b0*/  MOV R53, R105 ;  /* 0x0000006900357202 */ /* 0x021fe40000000f00 */
.L_x_52401:
[----:B------:R-:W-:Y:S05]  /*60c0*/  @P3 BRA `(.L_x_52402) ;  /* 0x0000007000003947 */ /* 0x000fea0003800000 */
[----:B------:R-:W-:-:S04]  /*60d0*/  ISETP.NE.U32.AND P4, PT, RZ, c[0x0][0x180], PT ;  /* 0x00006000ff007a0c */ /* 0x000fc80003f85070 */
[----:B------:R-:W-:-:S13]  /*60e0*/  ISETP.NE.AND.EX P4, PT, RZ, c[0x0][0x184], PT, P4 ;  /* 0x00006100ff007a0c */ /* 0x000fda0003f85340 */
[----:B------:R-:W-:Y:S05]  /*60f0*/  @P4 BRA `(.L_x_52403) ;  /* 0x0000002000004947 */ /* 0x000fea0003800000 */
[----:B------:R-:W-:Y:S05]  /*6100*/  @P0 BRA `(.L_x_52404) ;  /* 0x0000005000000947 */ /* 0x000fea0003800000 */
[----:B------:R-:W-:Y:S05]  /*6110*/  BRA `(.L_x_52405) ;  /* 0x0000005000007947 */ /* 0x000fea0003800000 */
.L_x_52403:
[----:B-----5:R-:W-:Y:S01]  /*6120*/  FADD.FTZ R106, R46, R106 ;  /* 0x0000006a2e6a7221 */ /* 0x020fe20000010000 */
[----:B------:R-:W-:Y:S05]  /*6130*/  BRA `(.L_x_52404) ;  /* 0x0000002000007947 */ /* 0x000fea0003800000 */
.L_x_52402:
[----:B-----5:R-:W-:-:S04]  /*6140*/  FADD.FTZ R106, R42, R106 ;  /* 0x0000006a2a6a7221 */ /* 0x020fc80000010000 */
[----:B------:R-:W-:-:S04]  /*6150*/  @P2 FADD.FTZ R106, R46, R106 ;  /* 0x0000006a2e6a2221 */ /* 0x000fc80000010000 */
.L_x_52404:
[----:B0----5:R-:W-:-:S03]  /*6160*/  IMAD.MOV.U32 R54, RZ, RZ, R106 ;  /* 0x000000ffff367224 */ /* 0x021fc600078e006a */
.L_x_52405:
[----:B------:R-:W-:Y:S05]  /*6170*/  @P3 BRA `(.L_x_52406) ;  /* 0x0000007000003947 */ /* 0x000fea0003800000 */
[----:B------:R-:W-:-:S04]  /*6180*/  ISETP.NE.U32.AND P2, PT, RZ, c[0x0][0x180], PT ;  /* 0x00006000ff007a0c */ /* 0x000fc80003f45070 */
[----:B------:R-:W-:-:S13]  /*6190*/  ISETP.NE.AND.EX P2, PT, RZ, c[0x0][0x184], PT, P2 ;  /* 0x00006100ff007a0c */ /* 0x000fda0003f45320 */
[----:B------:R-:W-:Y:S05]  /*61a0*/  @P2 BRA `(.L_x_52407) ;  /* 0x0000002000002947 */ /* 0x000fea0003800000 */
[----:B------:R-:W-:Y:S05]  /*61b0*/  @P0 BRA `(.L_x_52408) ;  /* 0x0000005000000947 */ /* 0x000fea0003800000 */
[----:B------:R-:W-:Y:S05]  /*61c0*/  BRA `(.L_x_52409) ;  /* 0x0000005000007947 */ /* 0x000fea0003800000 */
.L_x_52407:
[----:B-----5:R-:W-:Y:S01]  /*61d0*/  FADD.FTZ R107, R47, R107 ;  /* 0x0000006b2f6b7221 */ /* 0x020fe20000010000 */
[----:B------:R-:W-:Y:S05]  /*61e0*/  BRA `(.L_x_52408) ;  /* 0x0000002000007947 */ /* 0x000fea0003800000 */
.L_x_52406:
[----:B-----5:R-:W-:-:S04]  /*61f0*/  FADD.FTZ R107, R43, R107 ;  /* 0x0000006b2b6b7221 */ /* 0x020fc80000010000 */
[----:B------:R-:W-:-:S05]  /*6200*/  @P2 FADD.FTZ R107, R47, R107 ;  /* 0x0000006b2f6b2221 */ /* 0x000fca0000010000 */
.L_x_52408:
[----:B0----5:R-:W-:Y:S02]  /*6210*/  MOV R55, R107 ;  /* 0x0000006b00377202 */ /* 0x021fe40000000f00 */
.L_x_52409:
[----:B0-----:R-:W-:-:S04]  /*6220*/  @P0 LEA R132, P2, R134, c[0x0][0x188], 0x4 ;  /* 0x0000620086840a11 */ /* 0x001fc800078420ff */
[C---:B------:R-:W-:Y:S02]  /*6230*/  @P0 LEA.HI.X R133, R134.reuse, c[0x0][0x18c], RZ, 0x4, P2 ;  /* 0x0000630086850a11 */ /* 0x040fe400010f24ff */
[----:B------:R-:W-:-:S03]  /*6240*/  IADD3 R134, R134, 0x20, RZ ;  /* 0x0000002086867810 */ /* 0x000fc60007ffe0ff */
[----:B------:R0:W-:Y:S04]  /*6250*/  @P0 STG.E.128 [R132.64], R52 ;  /* 0x0000003484000986 */ /* 0x0001e8000c101d04 */
.L_x_52393:
[----:B------:R-:W-:Y:S05]  /*6260*/  BSYNC B0 ;  /* 0x0000000000007941 */ /* 0x000fea0003800000 */
.L_x_52392:
        /* <DEDUP_REMOVED lines=24> */
.L_x_52413:
[----:B-----5:R-:W-:Y:S01]  /*63f0*/  FADD.FTZ R108, R44, R108 ;  /* 0x0000006c2c6c7221 */ /* 0x020fe20000010000 */
[----:B------:R-:W-:Y:S05]  /*6400*/  BRA `(.L_x_52414) ;  /* 0x0000002000007947 */ /* 0x000fea0003800000 */
.L_x_52412:
[----:B-----5:R-:W-:-:S04]  /*6410*/  FADD.FTZ R108, R40, R108 ;  /* 0x0000006c286c7221 */ /* 0x020fc80000010000 */
[----:B------:R-:W-:-:S05]  /*6420*/  @P2 FADD.FTZ R108, R44, R108 ;  /* 0x0000006c2c6c2221 */ /* 0x000fca0000010000 */
.L_x_52414:
[----:B0----5:R-:W-:Y:S02]  /*6430*/  MOV R52, R108 ;  /* 0x0000006c00347202 */ /* 0x021fe40000000f00 */
.L_x_52415:
[----:B------:R-:W-:Y:S05]  /*6440*/  @P3 BRA `(.L_x_52416) ;  /* 0x0000007000003947 */ /* 0x000fea0003800000 */
[----:B------:R-:W-:-:S04]  /*6450*/  ISETP.NE.U32.AND P4, PT, RZ, c[0x0][0x180], PT ;  /* 0x00006000ff007a0c */ /* 0x000fc80003f85070 */
[----:B------:R-:W-:-:S13]  /*6460*/  ISETP.NE.AND.EX P4, PT, RZ, c[0x0][0x184], PT, P4 ;  /* 0x00006100ff007a0c */ /* 0x000fda0003f85340 */
[----:B------:R-:W-:Y:S05]  /*6470*/  @P4 BRA `(.L_x_52417) ;  /* 0x0000002000004947 */ /* 0x000fea0003800000 */
[----:B------:R-:W-:Y:S05]  /*6480*/  @P0 BRA `(.L_x_52418) ;  /* 0x0000005000000947 */ /* 0x000fea0003800000 */
[----:B------:R-:W-:Y:S05]  /*6490*/  BRA `(.L_x_52419) ;  /* 0x0000005000007947 */ /* 0x000fea0003800000 */
.L_x_52417:
[----:B-----5:R-:W-:Y:S01]  /*64a0*/  FADD.FTZ R109, R45, R109 ;  /* 0x0000006d2d6d7221 */ /* 0x020fe20000010000 */
[----:B------:R-:W-:Y:S05]  /*64b0*/  BRA `(.L_x_52418) ;  /* 0x0000002000007947 */ /* 0x000fea0003800000 */
.L_x_52416:
[----:B-----5:R-:W-:-:S04]  /*64c0*/  FADD.FTZ R109, R41, R109 ;  /* 0x0000006d296d7221 */ /* 0x020fc80000010000 */
[----:B------:R-:W-:-:S04]  /*64d0*/  @P2 FADD.FTZ R109, R45, R109 ;  /* 0x0000006d2d6d2221 */ /* 0x000fc80000010000 */
.L_x_52418:
[----:B0----5:R-:W-:-:S03]  /*64e0*/  IMAD.MOV.U32 R53, RZ, RZ, R109 ;  /* 0x000000ffff357224 */ /* 0x021fc600078e006d */
.L_x_52419:
[----:B------:R-:W-:Y:S05]  /*64f0*/  @P3 BRA `(.L_x_52420) ;  /* 0x0000007000003947 */ /* 0x000fea0003800000 */
[----:B------:R-:W-:-:S04]  /*6500*/  ISETP.NE.U32.AND P4, PT, RZ, c[0x0][0x180], PT ;  /* 0x00006000ff007a0c */ /* 0x000fc80003f85070 */
[----:B------:R-:W-:-:S13]  /*6510*/  ISETP.NE.AND.EX P4, PT, RZ, c[0x0][0x184], PT, P4 ;  /* 0x00006100ff007a0c */ /* 0x000fda0003f85340 */
[----:B------:R-:W-:Y:S05]  /*6520*/  @P4 BRA `(.L_x_52421) ;  /* 0x0000002000004947 */ /* 0x000fea0003800000 */
[----:B------:R-:W-:Y:S05]  /*6530*/  @P0 BRA `(.L_x_52422) ;  /* 0x0000005000000947 */ /* 0x000fea0003800000 */
[----:B------:R-:W-:Y:S05]  /*6540*/  BRA `(.L_x_52423) ;  /* 0x0000005000007947 */ /* 0x000fea0003800000 */
.L_x_52421:
[----:B-----5:R-:W-:Y:S01]  /*6550*/  FADD.FTZ R110, R46, R110 ;  /* 0x0000006e2e6e7221 */ /* 0x020fe20000010000 */
[----:B------:R-:W-:Y:S05]  /*6560*/  BRA `(.L_x_52422) ;  /* 0x0000002000007947 */ /* 0x000fea0003800000 */
.L_x_52420:
[----:B-----5:R-:W-:-:S04]  /*6570*/  FADD.FTZ R110, R42, R110 ;  /* 0x0000006e2a6e7221 */ /* 0x020fc80000010000 */
[----:B------:R-:W-:-:S05]  /*6580*/  @P2 FADD.FTZ R110, R46, R110 ;  /* 0x0000006e2e6e2221 */ /* 0x000fca0000010000 */
.L_x_52422:
[----:B0----5:R-:W-:Y:S02]  /*6590*/  MOV R54, R110 ;  /* 0x0000006e00367202 */ /* 0x021fe40000000f00 */
.L_x_52423:
[----:B------:R-:W-:Y:S05]  /*65a0*/  @P3 BRA `(.L_x_52424) ;  /* 0x0000007000003947 */ /* 0x000fea0003800000 */
[----:B------:R-:W-:-:S04]  /*65b0*/  ISETP.NE.U32.AND P2, PT, RZ, c[0x0][0x180], PT ;  /* 0x00006000ff007a0c */ /* 0x000fc80003f45070 */
[----:B------:R-:W-:-:S13]  /*65c0*/  ISETP.NE.AND.EX P2, PT, RZ, c[0x0][0x184], PT, P2 ;  /* 0x00006100ff007a0c */ /* 0x000fda0003f45320 */
[----:B------:R-:W-:Y:S05]  /*65d0*/  @P2 BRA `(.L_x_52425) ;  /* 0x0000002000002947 */ /* 0x000fea0003800000 */
[----:B------:R-:W-:Y:S05]  /*65e0*/  @P0 BRA `(.L_x_52426) ;  /* 0x0000005000000947 */ /* 0x000fea0003800000 */
[----:B------:R-:W-:Y:S05]  /*65f0*/  BRA `(.L_x_52427) ;  /* 0x0000005000007947 */ /* 0x000fea0003800000 */
.L_x_52425:
[----:B-----5:R-:W-:Y:S01]  /*6600*/  FADD.FTZ R111, R47, R111 ;  /* 0x0000006f2f6f7221 */ /* 0x020fe20000010000 */
[----:B------:R-:W-:Y:S05]  /*6610*/  BRA `(.L_x_52426) ;  /* 0x0000002000007947 */ /* 0x000fea0003800000 */
.L_x_52424:
[----:B-----5:R-:W-:-:S04]  /*6620*/  FADD.FTZ R111, R43, R111 ;  /* 0x0000006f2b6f7221 */ /* 0x020fc80000010000 */
[----:B------:R-:W-:-:S05]  /*6630*/  @P2 FADD.FTZ R111, R47, R111 ;  /* 0x0000006f2f6f2221 */ /* 0x000fca0000010000 */
.L_x_52426:
[----:B0----5:R-:W-:Y:S02]  /*6640*/  MOV R55, R111 ;  /* 0x0000006f00377202 */ /* 0x021fe40000000f00 */
.L_x_52427:
[----:B0-----:R-:W-:-:S04]  /*6650*/  @P0 LEA R132, P2, R134, c[0x0][0x188], 0x4 ;  /* 0x0000620086840a11 */ /* 0x001fc800078420ff */
[C---:B------:R-:W-:Y:S02]  /*6660*/  @P0 LEA.HI.X R133, R134.reuse, c[0x0][0x18c], RZ, 0x4, P2 ;  /* 0x0000630086850a11 */ /* 0x040fe400010f24ff */
[----:B------:R-:W-:-:S03]  /*6670*/  IADD3 R134, R134, 0x20, RZ ;  /* 0x0000002086867810 */ /* 0x000fc60007ffe0ff */
[----:B------:R0:W-:Y:S04]  /*6680*/  @P0 STG.E.128 [R132.64], R52 ;  /* 0x0000003484000986 */ /* 0x0001e8000c101d04 */
.L_x_52411:
[----:B------:R-:W-:Y:S05]  /*6690*/  BSYNC B0 ;  /* 0x0000000000007941 */ /* 0x000fea0003800000 */
.L_x_52410:
        /* <DEDUP_REMOVED lines=24> */
.L_x_52431:
[----:B-----5:R-:W-:Y:S01]  /*6820*/  FADD.FTZ R112, R44, R112 ;  /* 0x000000702c707221 */ /* 0x020fe20000010000 */
[----:B------:R-:W-:Y:S05]  /*6830*/  BRA `(.L_x_52432) ;  /* 0x0000002000007947 */ /* 0x000fea0003800000 */
.L_x_52430:
[----:B-----5:R-:W-:-:S04]  /*6840*/  FADD.FTZ R112, R40, R112 ;  /* 0x0000007028707221 */ /* 0x020fc80000010000 */
[----:B------:R-:W-:-:S04]  /*6850*/  @P2 FADD.FTZ R112, R44, R112 ;  /* 0x000000702c702221 */ /* 0x000fc80000010000 */
.L_x_52432:
[----:B0----5:R-:W-:-:S03]  /*6860*/  IMAD.MOV.U32 R52, RZ, RZ, R112 ;  /* 0x000000ffff347224 */ /* 0x021fc600078e0070 */
.L_x_52433:
[----:B------:R-:W-:Y:S05]  /*6870*/  @P3 BRA `(.L_x_52434) ;  /* 0x0000007000003947 */ /* 0x000fea0003800000 */
[----:B------:R-:W-:-:S04]  /*6880*/  ISETP.NE.U32.AND P4, PT, RZ, c[0x0][0x180], PT ;  /* 0x00006000ff007a0c */ /* 0x000fc80003f85070 */
[----:B------:R-:W-:-:S13]  /*6890*/  ISETP.NE.AND.EX P4, PT, RZ, c[0x0][0x184], PT, P4 ;  /* 0x00006100ff007a0c */ /* 0x000fda0003f85340 */
[----:B------:R-:W-:Y:S05]  /*68a0*/  @P4 BRA `(.L_x_52435) ;  /* 0x0000002000004947 */ /* 0x000fea0003800000 */
[----:B------:R-:W-:Y:S05]  /*68b0*/  @P0 BRA `(.L_x_52436) ;  /* 0x0000005000000947 */ /* 0x000fea0003800000 */
[----:B------:R-:W-:Y:S05]  /*68c0*/  BRA `(.L_x_52437) ;  /* 0x0000005000007947 */ /* 0x000fea0003800000 */
.L_x_52435:
[----:B-----5:R-:W-:Y:S01]  /*68d0*/  FADD.FTZ R113, R45, R113 ;  /* 0x000000712d717221 */ /* 0x020fe20000010000 */
[----:B------:R-:W-:Y:S05]  /*68e0*/  BRA `(.L_x_52436) ;  /* 0x0000002000007947 */ /* 0x000fea0003800000 */
.L_x_52434:
[----:B-----5:R-:W-:-:S04]  /*68f0*/  FADD.FTZ R113, R41, R113 ;  /* 0x0000007129717221 */ /* 0x020fc80000010000 */
[----:B------:R-:W-:-:S05]  /*6900*/  @P2 FADD.FTZ R113, R45, R113 ;  /* 0x000000712d712221 */ /* 0x000fca0000010000 */
.L_x_52436:
[----:B0----5:R-:W-:Y:S02]  /*6910*/  MOV R53, R113 ;  /* 0x0000007100357202 */ /* 0x021fe40000000f00 */
.L_x_52437:
[----:B------:R-:W-:Y:S05]  /*6920*/  @P3 BRA `(.L_x_52438) ;  /* 0x0000007000003947 */ /* 0x000fea0003800000 */
[----:B------:R-:W-:-:S04]  /*6930*/  ISETP.NE.U32.AND P4, PT, RZ, c[0x0][0x180], PT ;  /* 0x00006000ff007a0c */ /* 0x000fc80003f85070 */
[----:B------:R-:W-:-:S13]  /*6940*/  ISETP.NE.AND.EX P4, PT, RZ, c[0x0][0x184], PT, P4 ;  /* 0x00006100ff007a0c */ /* 0x000fda0003f85340 */
[----:B------:R-:W-:Y:S05]  /*6950*/  @P4 BRA `(.L_x_52439) ;  /* 0x0000002000004947 */ /* 0x000fea0003800000 */
[----:B------:R-:W-:Y:S05]  /*6960*/  @P0 BRA `(.L_x_52440) ;  /* 0x0000005000000947 */ /* 0x000fea0003800000 */
[----:B------:R-:W-:Y:S05]  /*6970*/  BRA `(.L_x_52441) ;  /* 0x0000005000007947 */ /* 0x000fea0003800000 */
.L_x_52439:
[----:B-----5:R-:W-:Y:S01]  /*6980*/  FADD.FTZ R114, R46, R114 ;  /* 0x000000722e727221 */ /* 0x020fe20000010000 */
[----:B------:R-:W-:Y:S05]  /*6990*/  BRA `(.L_x_52440) ;  /* 0x0000002000007947 */ /* 0x000fea0003800000 */
.L_x_52438:
[----:B-----5:R-:W-:-:S04]  /*69a0*/  FADD.FTZ R114, R42, R114 ;  /* 0x000000722a727221 */ /* 0x020fc80000010000 */
[----:B------:R-:W-:-:S05]  /*69b0*/  @P2 FADD.FTZ R114, R46, R114 ;  /* 0x000000722e722221 */ /* 0x000fca0000010000 */
.L_x_52440:
[----:B0----5:R-:W-:Y:S02]  /*69c0*/  MOV R54, R114 ;  /* 0x0000007200367202 */ /* 0x021fe40000000f00 */
.L_x_52441:
[----:B------:R-:W-:Y:S05]  /*69d0*/  @P3 BRA `(.L_x_52442) ;  /* 0x0000007000003947 */ /* 0x000fea0003800000 */
[----:B------:R-:W-:-:S04]  /*69e0*/  ISETP.NE.U32.AND P2, PT, RZ, c[0x0][0x180], PT ;  /* 0x00006000ff007a0c */ /* 0x000fc80003f45070 */
[----:B------:R-:W-:-:S13]  /*69f0*/  ISETP.NE.AND.EX P2, PT, RZ, c[0x0][0x184], PT, P2 ;  /* 0x00006100ff007a0c */ /* 0x000fda0003f45320 */
[----:B------:R-:W-:Y:S05]  /*6a00*/  @P2 BRA `(.L_x_52443) ;  /* 0x0000002000002947 */ /* 0x000fea0003800000 */
[----:B------:R-:W-:Y:S05]  /*6a10*/  @P0 BRA `(.L_x_52444) ;  /* 0x0000005000000947 */ /* 0x000fea0003800000 */
[----:B------:R-:W-:Y:S05]  /*6a20*/  BRA `(.L_x_52445) ;  /* 0x0000005000007947 */ /* 0x000fea0003800000 */
.L_x_52443:
[----:B-----5:R-:W-:Y:S01]  /*6a30*/  FADD.FTZ R115, R47, R115 ;  /* 0x000000732f737221 */ /* 0x020fe20000010000 */
[----:B------:R-:W-:Y:S05]  /*6a40*/  BRA `(.L_x_52444) ;  /* 0x0000002000007947 */ /* 0x000fea0003800000 */
.L_x_52442:
[----:B-----5:R-:W-:-:S04]  /*6a50*/  FADD.FTZ R115, R43, R115 ;  /* 0x000000732b737221 */ /* 0x020fc80000010000 */
[----:B------:R-:W-:-:S05]  /*6a60*/  @P2 FADD.FTZ R115, R47, R115 ;  /* 0x000000732f732221 */ /* 0x000fca0000010000 */
.L_x_52444:
[----:B0----5:R-:W-:Y:S02]  /*6a70*/  MOV R55, R115 ;  /* 0x0000007300377202 */ /* 0x021fe40000000f00 */
.L_x_52445:
[----:B0-----:R-:W-:-:S04]  /*6a80*/  @P0 LEA R132, P2, R134, c[0x0][0x188], 0x4 ;  /* 0x0000620086840a11 */ /* 0x001fc800078420ff */
[C---:B------:R-:W-:Y:S02]  /*6a90*/  @P0 LEA.HI.X R133, R134.reuse, c[0x0][0x18c], RZ, 0x4, P2 ;  /* 0x0000630086850a11 */ /* 0x040fe400010f24ff */
[----:B------:R-:W-:-:S03]  /*6aa0*/  IADD3 R134, R134, 0x20, RZ ;  /* 0x0000002086867810 */ /* 0x000fc60007ffe0ff */
[----:B------:R0:W-:Y:S04]  /*6ab0*/  @P0 STG.E.128 [R132.64], R52 ;  /* 0x0000003484000986 */ /* 0x0001e8000c101d04 */
.L_x_52429:
[----:B------:R-:W-:Y:S05]  /*6ac0*/  BSYNC B0 ;  /* 0x0000000000007941 */ /* 0x000fea0003800000 */
.L_x_52428:
        /* <DEDUP_REMOVED lines=24> */
.L_x_52449:
[----:B-----5:R-:W-:Y:S01]  /*6c50*/  FADD.FTZ R116, R44, R116 ;  /* 0x000000742c747221 */ /* 0x020fe20000010000 */
[----:B------:R-:W-:Y:S05]  /*6c60*/  BRA `(.L_x_52450) ;  /* 0x0000002000007947 */ /* 0x000fea0003800000 */
.L_x_52448:
[----:B-----5:R-:W-:-:S04]  /*6c70*/  FADD.FTZ R116, R40, R116 ;  /* 0x0000007428747221 */ /* 0x020fc80000010000 */
[----:B------:R-:W-:-:S05]  /*6c80*/  @P2 FADD.FTZ R116, R44, R116 ;  /* 0x000000742c742221 */ /* 0x000fca0000010000 */
.L_x_52450:
[----:B0----5:R-:W-:Y:S02]  /*6c90*/  MOV R52, R116 ;  /* 0x0000007400347202 */ /* 0x021fe40000000f00 */
.L_x_52451:
[----:B------:R-:W-:Y:S05]  /*6ca0*/  @P3 BRA `(.L_x_52452) ;  /* 0x0000007000003947 */ /* 0x000fea0003800000 */
[----:B------:R-:W-:-:S04]  /*6cb0*/  ISETP.NE.U32.AND P4, PT, RZ, c[0x0][0x180], PT ;  /* 0x00006000ff007a0c */ /* 0x000fc80003f85070 */
[----:B------:R-:W-:-:S13]  /*6cc0*/  ISETP.NE.AND.EX P4, PT, RZ, c[0x0][0x184], PT, P4 ;  /* 0x00006100ff007a0c */ /* 0x000fda0003f85340 */
[----:B------:R-:W-:Y:S05]  /*6cd0*/  @P4 BRA `(.L_x_52453) ;  /* 0x0000002000004947 */ /* 0x000fea0003800000 */
[----:B------:R-:W-:Y:S05]  /*6ce0*/  @P0 BRA `(.L_x_52454) ;  /* 0x0000005000000947 */ /* 0x000fea0003800000 */
[----:B------:R-:W-:Y:S05]  /*6cf0*/  BRA `(.L_x_52455) ;  /* 0x0000005000007947 */ /* 0x000fea0003800000 */
.L_x_52453:
[----:B-----5:R-:W-:Y:S01]  /*6d00*/  FADD.FTZ R117, R45, R117 ;  /* 0x000000752d757221 */ /* 0x020fe20000010000 */
[----:B------:R-:W-:Y:S05]  /*6d10*/  BRA `(.L_x_52454) ;  /* 0x0000002000007947 */ /* 0x000fea0003800000 */
.L_x_52452:
[----:B-----5:R-:W-:-:S04]  /*6d20*/  FADD.FTZ R117, R41, R117 ;  /* 0x0000007529757221 */ /* 0x020fc80000010000 */
[----:B------:R-:W-:-:S05]  /*6d30*/  @P2 FADD.FTZ R117, R45, R117 ;  /* 0x000000752d752221 */ /* 0x000fca0000010000 */
.L_x_52454:
[----:B0----5:R-:W-:Y:S02]  /*6d40*/  MOV R53, R117 ;  /* 0x0000007500357202 */ /* 0x021fe40000000f00 */
.L_x_52455:
[----:B------:R-:W-:Y:S05]  /*6d50*/  @P3 BRA `(.L_x_52456) ;  /* 0x0000007000003947 */ /* 0x000fea0003800000 */
[----:B------:R-:W-:-:S04]  /*6d60*/  ISETP.NE.U32.AND P4, PT, RZ, c[0x0][0x180], PT ;  /* 0x00006000ff007a0c */ /* 0x000fc80003f85070 */
[----:B------:R-:W-:-:S13]  /*6d70*/  ISETP.NE.AND.EX P4, PT, RZ, c[0x0][0x184], PT, P4 ;  /* 0x00006100ff007a0c */ /* 0x000fda0003f85340 */
[----:B------:R-:W-:Y:S05]  /*6d80*/  @P4 BRA `(.L_x_52457) ;  /* 0x0000002000004947 */ /* 0x000fea0003800000 */
[----:B------:R-:W-:Y:S05]  /*6d90*/  @P0 BRA `(.L_x_52458) ;  /* 0x0000005000000947 */ /* 0x000fea0003800000 */
[----:B------:R-:W-:Y:S05]  /*6da0*/  BRA `(.L_x_52459) ;  /* 0x0000005000007947 */ /* 0x000fea0003800000 */
.L_x_52457:
[----:B-----5:R-:W-:Y:S01]  /*6db0*/  FADD.FTZ R118, R46, R118 ;  /* 0x000000762e767221 */ /* 0x020fe20000010000 */
[----:B------:R-:W-:Y:S05]  /*6dc0*/  BRA `(.L_x_52458) ;  /* 0x0000002000007947 */ /* 0x000fea0003800000 */
.L_x_52456:
[----:B-----5:R-:W-:-:S04]  /*6dd0*/  FADD.FTZ R118, R42, R118 ;  /* 0x000000762a767221 */ /* 0x020fc80000010000 */
[----:B------:R-:W-:-:S05]  /*6de0*/  @P2 FADD.FTZ R118, R46, R118 ;  /* 0x000000762e762221 */ /* 0x000fca0000010000 */
.L_x_52458:
[----:B0----5:R-:W-:Y:S02]  /*6df0*/  MOV R54, R118 ;  /* 0x0000007600367202 */ /* 0x021fe40000000f00 */
.L_x_52459:
[----:B------:R-:W-:Y:S05]  /*6e00*/  @P3 BRA `(.L_x_52460) ;  /* 0x0000007000003947 */ /* 0x000fea0003800000 */
[----:B------:R-:W-:-:S04]  /*6e10*/  ISETP.NE.U32.AND P2, PT, RZ, c[0x0][0x180], PT ;  /* 0x00006000ff007a0c */ /* 0x000fc80003f45070 */
[----:B------:R-:W-:-:S13]  /*6e20*/  ISETP.NE.AND.EX P2, PT, RZ, c[0x0][0x184], PT, P2 ;  /* 0x00006100ff007a0c */ /* 0x000fda0003f45320 */
[----:B------:R-:W-:Y:S05]  /*6e30*/  @P2 BRA `(.L_x_52461) ;  /* 0x0000002000002947 */ /* 0x000fea0003800000 */
[----:B------:R-:W-:Y:S05]  /*6e40*/  @P0 BRA `(.L_x_52462) ;  /* 0x0000005000000947 */ /* 0x000fea0003800000 */
[----:B------:R-:W-:Y:S05]  /*6e50*/  BRA `(.L_x_52463) ;  /* 0x0000005000007947 */ /* 0x000fea0003800000 */
.L_x_52461:
[----:B-----5:R-:W-:Y:S01]  /*6e60*/  FADD.FTZ R119, R47, R119 ;  /* 0x000000772f777221 */ /* 0x020fe20000010000 */
[----:B------:R-:W-:Y:S05]  /*6e70*/  BRA `(.L_x_52462) ;  /* 0x0000002000007947 */ /* 0x000fea0003800000 */
.L_x_52460:
[----:B-----5:R-:W-:-:S04]  /*6e80*/  FADD.FTZ R119, R43, R119 ;  /* 0x000000772b777221 */ /* 0x020fc80000010000 */
[----:B------:R-:W-:-:S04]  /*6e90*/  @P2 FADD.FTZ R119, R47, R119 ;  /* 0x000000772f772221 */ /* 0x000fc80000010000 */
.L_x_52462:
[----:B0----5:R-:W-:-:S03]  /*6ea0*/  IMAD.MOV.U32 R55, RZ, RZ, R119 ;  /* 0x000000ffff377224 */ /* 0x021fc600078e0077 */
.L_x_52463:
[----:B0-----:R-:W-:-:S04]  /*6eb0*/  @P0 LEA R132, P2, R134, c[0x0][0x188], 0x4 ;  /* 0x0000620086840a11 */ /* 0x001fc800078420ff */
[C---:B------:R-:W-:Y:S02]  /*6ec0*/  @P0 LEA.HI.X R133, R134.reuse, c[0x0][0x18c], RZ, 0x4, P2 ;  /* 0x0000630086850a11 */ /* 0x040fe400010f24ff */
[----:B------:R-:W-:-:S03]  /*6ed0*/  IADD3 R134, R134, 0x20, RZ ;  /* 0x0000002086867810 */ /* 0x000fc60007ffe0ff */
[----:B------:R0:W-:Y:S04]  /*6ee0*/  @P0 STG.E.128 [R132.64], R52 ;  /* 0x0000003484000986 */ /* 0x0001e8000c101d04 */
.L_x_52447:
[----:B------:R-:W-:Y:S05]  /*6ef0*/  BSYNC B0 ;  /* 0x0000000000007941 */ /* 0x000fea0003800000 */
.L_x_52446:
        /* <DEDUP_REMOVED lines=24> */
.L_x_52467:
[----:B-----5:R-:W-:Y:S01]  /*7080*/  FADD.FTZ R120, R44, R120 ;  /* 0x000000782c787221 */ /* 0x020fe20000010000 */
[----:B------:R-:W-:Y:S05]  /*7090*/  BRA `(.L_x_52468) ;  /* 0x0000002000007947 */ /* 0x000fea0003800000 */
.L_x_52466:
[----:B-----5:R-:W-:-:S04]  /*70a0*/  FADD.FTZ R120, R40, R120 ;  /* 0x0000007828787221 */ /* 0x020fc80000010000 */
[----:B------:R-:W-:-:S05]  /*70b0*/  @P2 FADD.FTZ R120, R44, R120 ;  /* 0x000000782c782221 */ /* 0x000fca0000010000 */
.L_x_52468:
[----:B0----5:R-:W-:Y:S02]  /*70c0*/  MOV R52, R120 ;  /* 0x0000007800347202 */ /* 0x021fe40000000f00 */
.L_x_52469:
[----:B------:R-:W-:Y:S05]  /*70d0*/  @P3 BRA `(.L_x_52470) ;  /* 0x0000007000003947 */ /* 0x000fea0003800000 */
[----:B------:R-:W-:-:S04]  /*70e0*/  ISETP.NE.U32.AND P4, PT, RZ, c[0x0][0x180], PT ;  /* 0x00006000ff007a0c */ /* 0x000fc80003f85070 */
[----:B------:R-:W-:-:S13]  /*70f0*/  ISETP.NE.AND.EX P4, PT, RZ, c[0x0][0x184], PT, P4 ;  /* 0x00006100ff007a0c */ /* 0x000fda0003f85340 */
[----:B------:R-:W-:Y:S05]  /*7100*/  @P4 BRA `(.L_x_52471) ;  /* 0x0000002000004947 */ /* 0x000fea0003800000 */
[----:B------:R-:W-:Y:S05]  /*7110*/  @P0 BRA `(.L_x_52472) ;  /* 0x0000005000000947 */ /* 0x000fea0003800000 */
[----:B------:R-:W-:Y:S05]  /*7120*/  BRA `(.L_x_52473) ;  /* 0x0000005000007947 */ /* 0x000fea0003800000 */
.L_x_52471:
[----:B-----5:R-:W-:Y:S01]  /*7130*/  FADD.FTZ R121, R45, R121 ;  /* 0x000000792d797221 */ /* 0x020fe20000010000 */
[----:B------:R-:W-:Y:S05]  /*7140*/  BRA `(.L_x_52472) ;  /* 0x0000002000007947 */ /* 0x000fea0003800000 */
.L_x_52470:
[----:B-----5:R-:W-:-:S04]  /*7150*/  FADD.FTZ R121, R41, R121 ;  /* 0x0000007929797221 */ /* 0x020fc80000010000 */
[----:B------:R-:W-:-:S05]  /*7160*/  @P2 FADD.FTZ R121, R45, R121 ;  /* 0x000000792d792221 */ /* 0x000fca0000010000 */
.L_x_52472:
[----:B0----5:R-:W-:Y:S02]  /*7170*/  MOV R53, R121 ;  /* 0x0000007900357202 */ /* 0x021fe40000000f00 */
.L_x_52473:
[----:B------:R-:W-:Y:S05]  /*7180*/  @P3 BRA `(.L_x_52474) ;  /* 0x0000007000003947 */ /* 0x000fea0003800000 */
[----:B------:R-:W-:-:S04]  /*7190*/  ISETP.NE.U32.AND P4, PT, RZ, c[0x0][0x180], PT ;  /* 0x00006000ff007a0c */ /* 0x000fc80003f85070 */
[----:B------:R-:W-:-:S13]  /*71a0*/  ISETP.NE.AND.EX P4, PT, RZ, c[0x0][0x184], PT, P4 ;  /* 0x00006100ff007a0c */ /* 0x000fda0003f85340 */
[----:B------:R-:W-:Y:S05]  /*71b0*/  @P4 BRA `(.L_x_52475) ;  /* 0x0000002000004947 */ /* 0x000fea0003800000 */
[----:B------:R-:W-:Y:S05]  /*71c0*/  @P0 BRA `(.L_x_52476) ;  /* 0x0000005000000947 */ /* 0x000fea0003800000 */
[----:B------:R-:W-:Y:S05]  /*71d0*/  BRA `(.L_x_52477) ;  /* 0x0000005000007947 */ /* 0x000fea0003800000 */
.L_x_52475:
[----:B-----5:R-:W-:Y:S01]  /*71e0*/  FADD.FTZ R122, R46, R122 ;  /* 0x0000007a2e7a7221 */ /* 0x020fe20000010000 */
[----:B------:R-:W-:Y:S05]  /*71f0*/  BRA `(.L_x_52476) ;  /* 0x0000002000007947 */ /* 0x000fea0003800000 */
.L_x_52474:
[----:B-----5:R-:W-:-:S04]  /*7200*/  FADD.FTZ R122, R42, R122 ;  /* 0x0000007a2a7a7221 */ /* 0x020fc80000010000 */
[----:B------:R-:W-:-:S04]  /*7210*/  @P2 FADD.FTZ R122, R46, R122 ;  /* 0x0000007a2e7a2221 */ /* 0x000fc80000010000 */
.L_x_52476:
[----:B0----5:R-:W-:-:S03]  /*7220*/  IMAD.MOV.U32 R54, RZ, RZ, R122 ;  /* 0x000000ffff367224 */ /* 0x021fc600078e007a */
.L_x_52477:
[----:B------:R-:W-:Y:S05]  /*7230*/  @P3 BRA `(.L_x_52478) ;  /* 0x0000007000003947 */ /* 0x000fea0003800000 */
[----:B------:R-:W-:-:S04]  /*7240*/  ISETP.NE.U32.AND P2, PT, RZ, c[0x0][0x180], PT ;  /* 0x00006000ff007a0c */ /* 0x000fc80003f45070 */
[----:B------:R-:W-:-:S13]  /*7250*/  ISETP.NE.AND.EX P2, PT, RZ, c[0x0][0x184], PT, P2 ;  /* 0x00006100ff007a0c */ /* 0x000fda0003f45320 */
[----:B------:R-:W-:Y:S05]  /*7260*/  @P2 BRA `(.L_x_52479) ;  /* 0x0000002000002947 */ /* 0x000fea0003800000 */
[----:B------:R-:W-:Y:S05]  /*7270*/  @P0 BRA `(.L_x_52480) ;  /* 0x0000005000000947 */ /* 0x000fea0003800000 */
[----:B------:R-:W-:Y:S05]  /*7280*/  BRA `(.L_x_52481) ;  /* 0x0000005000007947 */ /* 0x000fea0003800000 */
.L_x_52479:
[----:B-----5:R-:W-:Y:S01]  /*7290*/  FADD.FTZ R123, R47, R123 ;  /* 0x0000007b2f7b7221 */ /* 0x020fe20000010000 */
[----:B------:R-:W-:Y:S05]  /*72a0*/  BRA `(.L_x_52480) ;  /* 0x0000002000007947 */ /* 0x000fea0003800000 */
.L_x_52478:
[----:B-----5:R-:W-:-:S04]  /*72b0*/  FADD.FTZ R123, R43, R123 ;  /* 0x0000007b2b7b7221 */ /* 0x020fc80000010000 */
[----:B------:R-:W-:-:S05]  /*72c0*/  @P2 FADD.FTZ R123, R47, R123 ;  /* 0x0000007b2f7b2221 */ /* 0x000fca0000010000 */
.L_x_52480:
[----:B0----5:R-:W-:Y:S02]  /*72d0*/  MOV R55, R123 ;  /* 0x0000007b00377202 */ /* 0x021fe40000000f00 */
.L_x_52481:
[----:B0-----:R-:W-:-:S04]  /*72e0*/  @P0 LEA R132, P2, R134, c[0x0][0x188], 0x4 ;  /* 0x0000620086840a11 */ /* 0x001fc800078420ff */
[C---:B------:R-:W-:Y:S02]  /*72f0*/  @P0 LEA.HI.X R133, R134.reuse, c[0x0][0x18c], RZ, 0x4, P2 ;  /* 0x0000630086850a11 */ /* 0x040fe400010f24ff */
[----:B------:R-:W-:-:S03]  /*7300*/  IADD3 R134, R134, 0x20, RZ ;  /* 0x0000002086867810 */ /* 0x000fc60007ffe0ff */
[----:B------:R0:W-:Y:S04]  /*7310*/  @P0 STG.E.128 [R132.64], R52 ;  /* 0x0000003484000986 */ /* 0x0001e8000c101d04 */
.L_x_52465:
[----:B------:R-:W-:Y:S05]  /*7320*/  BSYNC B0 ;  /* 0x0000000000007941 */ /* 0x000fea0003800000 */
.L_x_52464:
        /* <DEDUP_REMOVED lines=24> */
.L_x_52485:
[----:B-----5:R-:W-:Y:S01]  /*74b0*/  FADD.FTZ R124, R44, R124 ;  /* 0x0000007c2c7c7221 */ /* 0x020fe20000010000 */
[----:B------:R-:W-:Y:S05]  /*74c0*/  BRA `(.L_x_52486) ;  /* 0x0000002000007947 */ /* 0x000fea0003800000 */
.L_x_52484:
[----:B-----5:R-:W-:-:S04]  /*74d0*/  FADD.FTZ R124, R40, R124 ;  /* 0x0000007c287c7221 */ /* 0x020fc80000010000 */
[----:B------:R-:W-:-:S05]  /*74e0*/  @P2 FADD.FTZ R124, R44, R124 ;  /* 0x0000007c2c7c2221 */ /* 0x000fca0000010000 */
.L_x_52486:
[----:B0----5:R-:W-:Y:S02]  /*74f0*/  MOV R52, R124 ;  /* 0x0000007c00347202 */ /* 0x021fe40000000f00 */
.L_x_52487:
[----:B------:R-:W-:Y:S05]  /*7500*/  @P3 BRA `(.L_x_52488) ;  /* 0x0000007000003947 */ /* 0x000fea0003800000 */
[----:B------:R-:W-:-:S04]  /*7510*/  ISETP.NE.U32.AND P4, PT, RZ, c[0x0][0x180], PT ;  /* 0x00006000ff007a0c */ /* 0x000fc80003f85070 */
[----:B------:R-:W-:-:S13]  /*7520*/  ISETP.NE.AND.EX P4, PT, RZ, c[0x0][0x184], PT, P4 ;  /* 0x00006100ff007a0c */ /* 0x000fda0003f85340 */
[----:B------:R-:W-:Y:S05]  /*7530*/  @P4 BRA `(.L_x_52489) ;  /* 0x0000002000004947 */ /* 0x000fea0003800000 */
[----:B------:R-:W-:Y:S05]  /*7540*/  @P0 BRA `(.L_x_52490) ;  /* 0x0000005000000947 */ /* 0x000fea0003800000 */
[----:B------:R-:W-:Y:S05]  /*7550*/  BRA `(.L_x_52491) ;  /* 0x0000005000007947 */ /* 0x000fea0003800000 */
.L_x_52489:
[----:B-----5:R-:W-:Y:S01]  /*7560*/  FADD.FTZ R125, R45, R125 ;  /* 0x0000007d2d7d7221 */ /* 0x020fe20000010000 */
[----:B------:R-:W-:Y:S05]  /*7570*/  BRA `(.L_x_52490) ;  /* 0x0000002000007947 */ /* 0x000fea0003800000 */
.L_x_52488:
[----:B-----5:R-:W-:-:S04]  /*7580*/  FADD.FTZ R125, R41, R125 ;  /* 0x0000007d297d7221 */ /* 0x020fc80000010000 */
[----:B------:R-:W-:-:S04]  /*7590*/  @P2 FADD.FTZ R125, R45, R125 ;  /* 0x0000007d2d7d2221 */ /* 0x000fc80000010000 */
.L_x_52490:
[----:B0----5:R-:W-:-:S03]  /*75a0*/  IMAD.MOV.U32 R53, RZ, RZ, R125 ;  /* 0x000000ffff357224 */ /* 0x021fc600078e007d */
.L_x_52491:
[----:B------:R-:W-:Y:S05]  /*75b0*/  @P3 BRA `(.L_x_52492) ;  /* 0x0000007000003947 */ /* 0x000fea0003800000 */
[----:B------:R-:W-:-:S04]  /*75c0*/  ISETP.NE.U32.AND P4, PT, RZ, c[0x0][0x180], PT ;  /* 0x00006000ff007a0c */ /* 0x000fc80003f85070 */
[----:B------:R-:W-:-:S13]  /*75d0*/  ISETP.NE.AND.EX P4, PT, RZ, c[0x0][0x184], PT, P4 ;  /* 0x00006100ff007a0c */ /* 0x000fda0003f85340 */
[----:B------:R-:W-:Y:S05]  /*75e0*/  @P4 BRA `(.L_x_52493) ;  /* 0x0000002000004947 */ /* 0x000fea0003800000 */
[----:B------:R-:W-:Y:S05]  /*75f0*/  @P0 BRA `(.L_x_52494) ;  /* 0x0000005000000947 */ /* 0x000fea0003800000 */
[----:B------:R-:W-:Y:S05]  /*7600*/  BRA `(.L_x_52495) ;  /* 0x0000005000007947 */ /* 0x000fea0003800000 */
.L_x_52493:
[----:B-----5:R-:W-:Y:S01]  /*7610*/  FADD.FTZ R126, R46, R126 ;  /* 0x0000007e2e7e7221 */ /* 0x020fe20000010000 */
[----:B------:R-:W-:Y:S05]  /*7620*/  BRA `(.L_x_52494) ;  /* 0x0000002000007947 */ /* 0x000fea0003800000 */
.L_x_52492:
[----:B-----5:R-:W-:-:S04]  /*7630*/  FADD.FTZ R126, R42, R126 ;  /* 0x0000007e2a7e7221 */ /* 0x020fc80000010000 */
[----:B------:R-:W-:-:S05]  /*7640*/  @P2 FADD.FTZ R126, R46, R126 ;  /* 0x0000007e2e7e2221 */ /* 0x000fca0000010000 */
.L_x_52494:
[----:B0----5:R-:W-:Y:S02]  /*7650*/  MOV R54, R126 ;  /* 0x0000007e00367202 */ /* 0x021fe40000000f00 */
.L_x_52495:
[----:B------:R-:W-:Y:S05]  /*7660*/  @P3 BRA `(.L_x_52496) ;  /* 0x0000007000003947 */ /* 0x000fea0003800000 */
[----:B------:R-:W-:-:S04]  /*7670*/  ISETP.NE.U32.AND P2, PT, RZ, c[0x0][0x180], PT ;  /* 0x00006000ff007a0c */ /* 0x000fc80003f45070 */
[----:B------:R-:W-:-:S13]  /*7680*/  ISETP.NE.AND.EX P2, PT, RZ, c[0x0][0x184], PT, P2 ;  /* 0x00006100ff007a0c */ /* 0x000fda0003f45320 */
[----:B------:R-:W-:Y:S05]  /*7690*/  @P2 BRA `(.L_x_52497) ;  /* 0x0000002000002947 */ /* 0x000fea0003800000 */
[----:B------:R-:W-:Y:S05]  /*76a0*/  @P0 BRA `(.L_x_52498) ;  /* 0x0000005000000947 */ /* 0x000fea0003800000 */
[----:B------:R-:W-:Y:S05]  /*76b0*/  BRA `(.L_x_52499) ;  /* 0x0000005000007947 */ /* 0x000fea0003800000 */
.L_x_52497:
[----:B-----5:R-:W-:Y:S01]  /*76c0*/  FADD.FTZ R127, R47, R127 ;  /* 0x0000007f2f7f7221 */ /* 0x020fe20000010000 */
[----:B------:R-:W-:Y:S05]  /*76d0*/  BRA `(.L_x_52498) ;  /* 0x0000002000007947 */ /* 0x000fea0003800000 */
.L_x_52496:
[----:B-----5:R-:W-:-:S04]  /*76e0*/  FADD.FTZ R127, R43, R127 ;  /* 0x0000007f2b7f7221 */ /* 0x020fc80000010000 */
[----:B------:R-:W-:-:S05]  /*76f0*/  @P2 FADD.FTZ R127, R47, R127 ;  /* 0x0000007f2f7f2221 */ /* 0x000fca0000010000 */
.L_x_52498:
[----:B0----5:R-:W-:Y:S02]  /*7700*/  MOV R55, R127 ;  /* 0x0000007f00377202 */ /* 0x021fe40000000f00 */
.L_x_52499:
[----:B0-----:R-:W-:-:S04]  /*7710*/  @P0 LEA R132, P2, R134, c[0x0][0x188], 0x4 ;  /* 0x0000620086840a11 */ /* 0x001fc800078420ff */
[C---:B------:R-:W-:Y:S02]  /*7720*/  @P0 LEA.HI.X R133, R134.reuse, c[0x0][0x18c], RZ, 0x4, P2 ;  /* 0x0000630086850a11 */ /* 0x040fe400010f24ff */
[----:B------:R-:W-:-:S03]  /*7730*/  IADD3 R134, R134, 0x20, RZ ;  /* 0x0000002086867810 */ /* 0x000fc60007ffe0ff */
[----:B------:R0:W-:Y:S04]  /*7740*/  @P0 STG.E.128 [R132.64], R52 ;  /* 0x0000003484000986 */ /* 0x0001e8000c101d04 */
.L_x_52483:
[----:B------:R-:W-:Y:S05]  /*7750*/  BSYNC B0 ;  /* 0x0000000000007941 */ /* 0x000fea0003800000 */
.L_x_52482:
        /* <DEDUP_REMOVED lines=24> */
.L_x_52503:
[----:B-----5:R-:W-:Y:S01]  /*78e0*/  FADD.FTZ R128, R44, R128 ;  /* 0x000000802c807221 */ /* 0x020fe20000010000 */
[----:B------:R-:W-:Y:S05]  /*78f0*/  BRA `(.L_x_52504) ;  /* 0x0000002000007947 */ /* 0x000fea0003800000 */
.L_x_52502:
[----:B-----5:R-:W-:-:S04]  /*7900*/  FADD.FTZ R128, R40, R128 ;  /* 0x0000008028807221 */ /* 0x020fc80000010000 */
[----:B------:R-:W-:-:S04]  /*7910*/  @P2 FADD.FTZ R128, R44, R128 ;  /* 0x000000802c802221 */ /* 0x000fc80000010000 */
.L_x_52504:
[----:B0----5:R-:W-:-:S03]  /*7920*/  IMAD.MOV.U32 R52, RZ, RZ, R128 ;  /* 0x000000ffff347224 */ /* 0x021fc600078e0080 */
.L_x_52505:
[----:B------:R-:W-:Y:S05]  /*7930*/  @P3 BRA `(.L_x_52506) ;  /* 0x0000007000003947 */ /* 0x000fea0003800000 */
[----:B------:R-:W-:-:S04]  /*7940*/  ISETP.NE.U32.AND P4, PT, RZ, c[0x0][0x180], PT ;  /* 0x00006000ff007a0c */ /* 0x000fc80003f85070 */
[----:B------:R-:W-:-:S13]  /*7950*/  ISETP.NE.AND.EX P4, PT, RZ, c[0x0][0x184], PT, P4 ;  /* 0x00006100ff007a0c */ /* 0x000fda0003f85340 */
[----:B------:R-:W-:Y:S05]  /*7960*/  @P4 BRA `(.L_x_52507) ;  /* 0x0000002000004947 */ /* 0x000fea0003800000 */
[----:B------:R-:W-:Y:S05]  /*7970*/  @P0 BRA `(.L_x_52508) ;  /* 0x0000005000000947 */ /* 0x000fea0003800000 */
[----:B------:R-:W-:Y:S05]  /*7980*/  BRA `(.L_x_52509) ;  /* 0x0000005000007947 */ /* 0x000fea0003800000 */
.L_x_52507:
[----:B-----5:R-:W-:Y:S01]  /*7990*/  FADD.FTZ R129, R45, R129 ;  /* 0x000000812d817221 */ /* 0x020fe20000010000 */
[----:B------:R-:W-:Y:S05]  /*79a0*/  BRA `(.L_x_52508) ;  /* 0x0000002000007947 */ /* 0x000fea0003800000 */
.L_x_52506:
[----:B-----5:R-:W-:-:S04]  /*79b0*/  FADD.FTZ R129, R41, R129 ;  /* 0x0000008129817221 */ /* 0x020fc80000010000 */
[----:B------:R-:W-:-:S05]  /*79c0*/  @P2 FADD.FTZ R129, R45, R129 ;  /* 0x000000812d812221 */ /* 0x000fca0000010000 */
.L_x_52508:
[----:B0----5:R-:W-:Y:S02]  /*79d0*/  MOV R53, R129 ;  /* 0x0000008100357202 */ /* 0x021fe40000000f00 */
.L_x_52509:
[----:B------:R-:W-:Y:S05]  /*79e0*/  @P3 BRA `(.L_x_52510) ;  /* 0x0000007000003947 */ /* 0x000fea0003800000 */
[----:B------:R-:W-:-:S04]  /*79f0*/  ISETP.NE.U32.AND P4, PT, RZ, c[0x0][0x180], PT ;  /* 0x00006000ff007a0c */ /* 0x000fc80003f85070 */
[----:B------:R-:W-:-:S13]  /*7a00*/  ISETP.NE.AND.EX P4, PT, RZ, c[0x0][0x184], PT, P4 ;  /* 0x00006100ff007a0c */ /* 0x000fda0003f85340 */
[----:B------:R-:W-:Y:S05]  /*7a10*/  @P4 BRA `(.L_x_52511) ;  /* 0x0000002000004947 */ /* 0x000fea0003800000 */
[----:B------:R-:W-:Y:S05]  /*7a20*/  @P0 BRA `(.L_x_52512) ;  /* 0x0000005000000947 */ /* 0x000fea0003800000 */
[----:B------:R-:W-:Y:S05]  /*7a30*/  BRA `(.L_x_52513) ;  /* 0x0000005000007947 */ /* 0x000fea0003800000 */
.L_x_52511:
[----:B-----5:R-:W-:Y:S01]  /*7a40*/  FADD.FTZ R130, R46, R130 ;  /* 0x000000822e827221 */ /* 0x020fe20000010000 */
[----:B------:R-:W-:Y:S05]  /*7a50*/  BRA `(.L_x_52512) ;  /* 0x0000002000007947 */ /* 0x000fea0003800000 */
.L_x_52510:
[----:B-----5:R-:W-:-:S04]  /*7a60*/  FADD.FTZ R130, R42, R130 ;  /* 0x000000822a827221 */ /* 0x020fc80000010000 */
[----:B------:R-:W-:-:S05]  /*7a70*/  @P2 FADD.FTZ R130, R46, R130 ;  /* 0x000000822e822221 */ /* 0x000fca0000010000 */
.L_x_52512:
[----:B0----5:R-:W-:Y:S02]  /*7a80*/  MOV R54, R130 ;  /* 0x0000008200367202 */ /* 0x021fe40000000f00 */
.L_x_52513:
[----:B------:R-:W-:Y:S05]  /*7a90*/  @P3 BRA `(.L_x_52514) ;  /* 0x0000007000003947 */ /* 0x000fea0003800000 */
[----:B------:R-:W-:-:S04]  /*7aa0*/  ISETP.NE.U32.AND P2, PT, RZ, c[0x0][0x180], PT ;  /* 0x00006000ff007a0c */ /* 0x000fc80003f45070 */
[----:B------:R-:W-:-:S13]  /*7ab0*/  ISETP.NE.AND.EX P2, PT, RZ, c[0x0][0x184], PT, P2 ;  /* 0x00006100ff007a0c */ /* 0x000fda0003f45320 */
[----:B------:R-:W-:Y:S05]  /*7ac0*/  @P2 BRA `(.L_x_52515) ;  /* 0x0000002000002947 */ /* 0x000fea0003800000 */
[----:B------:R-:W-:Y:S05]  /*7ad0*/  @P0 BRA `(.L_x_52516) ;  /* 0x0000005000000947 */ /* 0x000fea0003800000 */
[----:B------:R-:W-:Y:S05]  /*7ae0*/  BRA `(.L_x_52517) ;  /* 0x0000005000007947 */ /* 0x000fea0003800000 */
.L_x_52515:
[----:B-----5:R-:W-:Y:S01]  /*7af0*/  FADD.FTZ R131, R47, R131 ;  /* 0x000000832f837221 */ /* 0x020fe20000010000 */
[----:B------:R-:W-:Y:S05]  /*7b00*/  BRA `(.L_x_52516) ;  /* 0x0000002000007947 */ /* 0x000fea0003800000 */
.L_x_52514:
[----:B-----5:R-:W-:-:S04]  /*7b10*/  FADD.FTZ R131, R43, R131 ;  /* 0x000000832b837221 */ /* 0x020fc80000010000 */
[----:B------:R-:W-:-:S05]  /*7b20*/  @P2 FADD.FTZ R131, R47, R131 ;  /* 0x000000832f832221 */ /* 0x000fca0000010000 */
.L_x_52516:
[----:B0----5:R-:W-:Y:S02]  /*7b30*/  MOV R55, R131 ;  /* 0x0000008300377202 */ /* 0x021fe40000000f00 */
.L_x_52517:
[----:B0-----:R-:W-:-:S04]  /*7b40*/  @P0 LEA R132, P2, R134, c[0x0][0x188], 0x4 ;  /* 0x0000620086840a11 */ /* 0x001fc800078420ff */
[----:B------:R-:W-:-:S05]  /*7b50*/  @P0 LEA.HI.X R133, R134, c[0x0][0x18c], RZ, 0x4, P2 ;  /* 0x0000630086850a11 */ /* 0x000fca00010f24ff */
[----:B------:R0:W-:Y:S04]  /*7b60*/  @P0 STG.E.128 [R132.64], R52 ;  /* 0x0000003484000986 */ /* 0x0001e8000c101d04 */
.L_x_52501:
[----:B------:R-:W-:Y:S05]  /*7b70*/  BSYNC B0 ;  /* 0x0000000000007941 */ /* 0x000fea0003800000 */
.L_x_52500:
[----:B0----5:R-:W-:Y:S01]  /*7b80*/  FADD.FTZ R132, RZ, R48 ;  /* 0x00000030ff847221 */ /* 0x021fe20000010000 */
        /* <DEDUP_REMOVED lines=131> */
[----:B------:R0:W1:Y:S02]  /*83c0*/  SHFL.BFLY PT, R134, R135, 0x1, 0x1f ;  /* 0x0c201f0087867f89 */ /* 0x00006400000e0000 */
.L_x_52562:
        /* <DEDUP_REMOVED lines=199> */
.L_x_52563:
        /* <DEDUP_REMOVED lines=19> */
[----:B-1----:R-:W2:Y:S04]  /*9170*/  LDL R5, [R1+0x30] ;  /* 0x0000300001057983 */ /* 0x002ea80000100800 */
[----:B------:R1:W-:Y:S04]  /*9180*/  STL [R1+0x40], R4 ;  /* 0x0000400401007387 */ /* 0x0003e80000100800 */
[----:B-1----:R-:W3:Y:S04]  /*9190*/  LDL R4, [R1+0x24] ;  /* 0x0000240001047983 */ /* 0x002ee80000100800 */
[----:B------:R1:W-:Y:S04]  /*91a0*/  STL [R1+0x3c], R3 ;  /* 0x00003c0301007387 */ /* 0x0003e80000100800 */
[----:B-1----:R-:W3:Y:S04]  /*91b0*/  LDL R3, [R1+0x28] ;  /* 0x0000280001037983 */ /* 0x002ee80000100800 */
[----:B------:R1:W-:Y:S04]  /*91c0*/  STL [R1+0x38], R2 ;  /* 0x0000380201007387 */ /* 0x0003e80000100800 */
[----:B-1----:R-:W4:Y:S04]  /*91d0*/  LDL R2, [R1+0x14] ;  /* 0x0000140001027983 */ /* 0x002f280000100800 */
[----:B------:R1:W-:Y:S04]  /*91e0*/  STL [R1+0x34], R0 ;  /* 0x0000340001007387 */ /* 0x0003e80000100800 */
[----:B------:R-:W4:Y:S04]  /*91f0*/  LDL R174, [R1+0x1c] ;  /* 0x00001c0001ae7983 */ /* 0x000f280000100800 */
[----:B------:R-:W4:Y:S04]  /*9200*/  LDL R175, [R1+0x20] ;  /* 0x0000200001af7983 */ /* 0x000f280000100800 */
[----:B-1----:R-:W4:Y:S01]  /*9210*/  LDL R0, [R1+0x18] ;  /* 0x0000180001007983 */ /* 0x002f220000100800 */
[----:B------:R-:W-:-:S05]  /*9220*/  FSEL R135, R171, RZ, !P2 ;  /* 0x000000ffab877208 */ /* 0x000fca0005000000 */
[--C-:B0-----:R-:W-:Y:S02]  /*9230*/  FADD.FTZ R132, R48, -R135.reuse ;  /* 0x8000008730847221 */ /* 0x101fe40000010000 */
[--C-:B------:R-:W-:Y:S02]  /*9240*/  FADD.FTZ R133, R49, -R135.reuse ;  /* 0x8000008731857221 */ /* 0x100fe40000010000 */
[--C-:B------:R-:W-:Y:S02]  /*9250*/  FADD.FTZ R134, R50, -R135.reuse ;  /* 0x8000008732867221 */ /* 0x100fe40000010000 */
[----:B------:R-:W-:Y:S02]  /*9260*/  FADD.FTZ R135, R51, -R135 ;  /* 0x8000008733877221 */ /* 0x000fe40000010000 */
[C---:B------:R-:W-:Y:S02]  /*9270*/  FMUL.FTZ R132, R170.reuse, R132 ;  /* 0x00000084aa847220 */ /* 0x040fe40000410000 */
[----:B------:R-:W-:-:S02]  /*9280*/  FMUL.FTZ R133, R170, R133 ;  /* 0x00000085aa857220 */ /* 0x000fc40000410000 */
[----:B------:R-:W-:Y:S02]  /*9290*/  FMUL.FTZ R135, R170, R135 ;  /* 0x00000087aa877220 */ /* 0x000fe40000410000 */
[----:B--2---:R-:W-:Y:S02]  /*92a0*/  FFMA.FTZ R132, R5, R132, R6 ;  /* 0x0000008405847223 */ /* 0x004fe40000010006 */
[----:B------:R0:W5:Y:S04]  /*92b0*/  LDL.LU R6, [R1+0x48] ;  /* 0x0000480001067983 */ /* 0x0001680000300800 */
[----:B------:R0:W5:Y:S01]  /*92c0*/  LDL.LU R5, [R1+0x44] ;  /* 0x0000440001057983 */ /* 0x0001620000300800 */
[----:B---3--:R-:W-:-:S03]  /*92d0*/  FFMA.FTZ R133, R3, R133, R4 ;  /* 0x0000008503857223 */ /* 0x008fc60000010004 */
[----:B------:R0:W5:Y:S04]  /*92e0*/  LDL.LU R4, [R1+0x40] ;  /* 0x0000400001047983 */ /* 0x0001680000300800 */
[----:B------:R0:W5:Y:S01]  /*92f0*/  LDL.LU R3, [R1+0x3c] ;  /* 0x00003c0001037983 */ /* 0x0001620000300800 */
[----:B----4-:R-:W-:-:S03]  /*9300*/  FFMA.FTZ R135, R0, R135, R2 ;  /* 0x0000008700877223 */ /* 0x010fc60000010002 */
[----:B------:R0:W5:Y:S04]  /*9310*/  LDL.LU R2, [R1+0x38] ;  /* 0x0000380001027983 */ /* 0x0001680000300800 */
[----:B------:R0:W5:Y:S01]  /*9320*/  LDL.LU R0, [R1+0x34] ;  /* 0x0000340001007983 */ /* 0x0001620000300800 */
[----:B------:R-:W-:-:S04]  /*9330*/  FMUL.FTZ R134, R170, R134 ;  /* 0x00000086aa867220 */ /* 0x000fc80000410000 */
[----:B------:R-:W-:Y:S01]  /*9340*/  FFMA.FTZ R134, R175, R134, R174 ;  /* 0x00000086af867223 */ /* 0x000fe200000100ae */
[----:B------:R-:W-:-:S10]  /*9350*/  HFMA2.MMA R174, -RZ, RZ, 0, 9.5367431640625e-07 ;  /* 0x00000010ffae7435 */ /* 0x000fd400000001ff */
[----:B------:R-:W-:-:S05]  /*9360*/  IMAD.WIDE.U32 R174, R172, R174, c[0x0][0x208] ;  /* 0x00008200acae7625 */ /* 0x000fca00078e00ae */
[----:B------:R0:W-:Y:S01]  /*9370*/  STG.E.128 [R174.64], R132 ;  /* 0x00000084ae007986 */ /* 0x0001e2000c101d04 */
[----:B------:R-:W-:-:S03]  /*9380*/  IADD3 R172, R172, 0x20, RZ ;  /* 0x00000020acac7810 */ /* 0x000fc60007ffe0ff */
.L_x_52521:
[----:B------:R-:W-:Y:S05]  /*9390*/  BSYNC B0 ;  /* 0x0000000000007941 */ /* 0x000fea0003800000 */
.L_x_52520:
[----:B-----5:R-:W-:Y:S01]  /*93a0*/  ISETP.GE.U32.AND P3, PT, R0, 0x40, PT ;  /* 0x000000400000780c */ /* 0x020fe20003f66070 */
        /* <DEDUP_REMOVED lines=8> */
[----:B------:R-:W4:Y:S04]  /*9430*/  LDL R175, [R1] ;  /* 0x0000000001af7983 */ /* 0x000f280000100800 */
[----:B-1----:R-:W3:Y:S01]  /*9440*/  LDL R0, [R1+0x4] ;  /* 0x0000040001007983 */ /* 0x002ee20000100800 */
[----:B------:R-:W-:-:S05]  /*9450*/  FSEL R135, R171, RZ, !P2 ;  /* 0x000000ffab877208 */ /* 0x000fca0005000000 */
[--C-:B------:R-:W-:Y:S02]  /*9460*/  FADD.FTZ R132, R56, -R135.reuse ;  /* 0x8000008738847221 */ /* 0x100fe40000010000 */
[--C-:B------:R-:W-:Y:S02]  /*9470*/  FADD.FTZ R133, R57, -R135.reuse ;  /* 0x8000008739857221 */ /* 0x100fe40000010000 */
[C---:B------:R-:W-:Y:S02]  /*9480*/  FMUL.FTZ R132, R170.reuse, R132 ;  /* 0x00000084aa847220 */ /* 0x040fe40000410000 */
[----:B------:R-:W-:Y:S02]  /*9490*/  FMUL.FTZ R133, R170, R133 ;  /* 0x00000085aa857220 */ /* 0x000fe40000410000 */
[--C-:B------:R-:W-:Y:S02]  /*94a0*/  FADD.FTZ R134, R58, -R135.reuse ;  /* 0x800000873a867221 */ /* 0x100fe40000010000 */
[----:B------:R-:W-:-:S02]  /*94b0*/  FADD.FTZ R135, R59, -R135 ;  /* 0x800000873b877221 */ /* 0x000fc40000010000 */
[----:B--2---:R-:W-:Y:S02]  /*94c0*/  FFMA.FTZ R132, R2, R132, R3 ;  /* 0x0000008402847223 */ /* 0x004fe40000010003 */
[----:B------:R0:W5:Y:S04]  /*94d0*/  LDL.LU R3, [R1+0x3c] ;  /* 0x00003c0001037983 */ /* 0x0001680000300800 */
[----:B------:R0:W5:Y:S01]  /*94e0*/  LDL.LU R2, [R1+0x38] ;  /* 0x0000380001027983 */ /* 0x0001620000300800 */
[----:B---3--:R-:W-:-:S03]  /*94f0*/  FFMA.FTZ R133, R174, R133, R0 ;  /* 0x00000085ae857223 */ /* 0x008fc60000010000 */
[----:B------:R0:W5:Y:S01]  /*9500*/  LDL.LU R0, [R1+0x34] ;  /* 0x0000340001007983 */ /* 0x0001620000300800 */
[C---:B------:R-:W-:Y:S01]  /*9510*/  FMUL.FTZ R134, R170.reuse, R134 ;  /* 0x00000086aa867220 */ /* 0x040fe20000410000 */
[----:B------:R-:W-:Y:S01]  /*9520*/  MOV R174, 0x10 ;  /* 0x0000001000ae7802 */ /* 0x000fe20000000f00 */
[----:B------:R-:W-:Y:S02]  /*9530*/  FMUL.FTZ R135, R170, R135 ;  /* 0x00000087aa877220 */ /* 0x000fe40000410000 */
[----:B----4-:R-:W-:Y:S02]  /*9540*/  FFMA.FTZ R134, R175, R134, R252 ;  /* 0x00000086af867223 */ /* 0x010fe400000100fc */
[----:B------:R-:W-:Y:S02]  /*9550*/  FFMA.FTZ R135, R251, R135, R250 ;  /* 0x00000087fb877223 */ /* 0x000fe400000100fa */
[----:B------:R-:W-:-:S05]  /*9560*/  IMAD.WIDE.U32 R174, R172, R174, c[0x0][0x208] ;  /* 0x00008200acae7625 */ /* 0x000fca00078e00ae */
[----:B------:R0:W-:Y:S01]  /*9570*/  STG.E.128 [R174.64], R132 ;  /* 0x00000084ae007986 */ /* 0x0001e2000c101d04 */
[----:B------:R-:W-:-:S03]  /*9580*/  IADD3 R172, R172, 0x20, RZ ;  /* 0x00000020acac7810 */ /* 0x000fc60007ffe0ff */
.L_x_52523:
[----:B------:R-:W-:Y:S05]  /*9590*/  BSYNC B0 ;  /* 0x0000000000007941 */ /* 0x000fea0003800000 */
.L_x_52522:
[----:B-----5:R-:W-:Y:S01]  /*95a0*/  ISETP.GE.U32.AND P3, PT, R0, 0x60, PT ;  /* 0x000000600000780c */ /* 0x020fe20003f66070 */
[----:B------:R-:W-:-:S12]  /*95b0*/  BSSY B0, `(.L_x_52524) ;  /* 0x0000013000007945 */ /* 0x000fd80003800000 */
[----:B------:R-:W-:Y:S05]  /*95c0*/  @!P3 BRA `(.L_x_52525) ;  /* 0x000001100000b947 */ /* 0x000fea0003800000 */
[----:B0-----:R-:W-:Y:S01]  /*95d0*/  FSEL R135, R171, RZ, !P2 ;  /* 0x000000ffab877208 */ /* 0x001fe20005000000 */
[----:B------:R-:W-:-:S04]  /*95e0*/  IMAD.MOV.U32 R174, RZ, RZ, 0x10 ;  /* 0x00000010ffae7424 */ /* 0x000fc800078e00ff */
        /* <DEDUP_REMOVED lines=12> */
[C---:B------:R-:W-:Y:S01]  /*96b0*/  IMAD.WIDE.U32 R174, R172.reuse, R174, c[0x0][0x208] ;  /* 0x00008200acae7625 */ /* 0x040fe200078e00ae */
[----:B------:R-:W-:-:S04]  /*96c0*/  IADD3 R172, R172, 0x20, RZ ;  /* 0x00000020acac7810 */ /* 0x000fc80007ffe0ff */
[----:B------:R0:W-:Y:S03]  /*96d0*/  STG.E.128 [R174.64], R132 ;  /* 0x00000084ae007986 */ /* 0x0001e6000c101d04 */
.L_x_52525:
[----:B------:R-:W-:Y:S05]  /*96e0*/  BSYNC B0 ;  /* 0x0000000000007941 */ /* 0x000fea0003800000 */
.L_x_52524:
[----:B------:R-:W-:Y:S01]  /*96f0*/  ISETP.GE.U32.AND P3, PT, R0, 0x80, PT ;  /* 0x000000800000780c */ /* 0x000fe20003f66070 */
[----:B------:R-:W-:-:S12]  /*9700*/  BSSY B0, `(.L_x_52526) ;  /* 0x0000013000007945 */ /* 0x000fd80003800000 */
[----:B------:R-:W-:Y:S05]  /*9710*/  @!P3 BRA `(.L_x_52527) ;  /* 0x000001100000b947 */ /* 0x000fea0003800000 */
[----:B0-----:R-:W-:Y:S01]  /*9720*/  FSEL R135, R171, RZ, !P2 ;  /* 0x000000ffab877208 */ /* 0x001fe20005000000 */
        /* <DEDUP_REMOVED lines=16> */
.L_x_52527:
[----:B------:R-:W-:Y:S05]  /*9830*/  BSYNC B0 ;  /* 0x0000000000007941 */ /* 0x000fea0003800000 */
.L_x_52526:
        /* <DEDUP_REMOVED lines=20> */
.L_x_52529:
[----:B------:R-:W-:Y:S05]  /*9980*/  BSYNC B0 ;  /* 0x0000000000007941 */ /* 0x000fea0003800000 */
.L_x_52528:
        /* <DEDUP_REMOVED lines=20> */
.L_x_52531:
[----:B------:R-:W-:Y:S05]  /*9ad0*/  BSYNC B0 ;  /* 0x0000000000007941 */ /* 0x000fea0003800000 */
.L_x_52530:
        /* <DEDUP_REMOVED lines=20> */
.L_x_52533:
[----:B------:R-:W-:Y:S05]  /*9c20*/  BSYNC B0 ;  /* 0x0000000000007941 */ /* 0x000fea0003800000 */
.L_x_52532:
        /* <DEDUP_REMOVED lines=20> */
.L_x_52535:
[----:B------:R-:W-:Y:S05]  /*9d70*/  BSYNC B0 ;  /* 0x0000000000007941 */ /* 0x000fea0003800000 */
.L_x_52534:
        /* <DEDUP_REMOVED lines=20> */
.L_x_52537:
[----:B------:R-:W-:Y:S05]  /*9ec0*/  BSYNC B0 ;  /* 0x0000000000007941 */ /* 0x000fea0003800000 */
.L_x_52536:
        /* <DEDUP_REMOVED lines=20> */
.L_x_52539:
[----:B------:R-:W-:Y:S05]  /*a010*/  BSYNC B0 ;  /* 0x0000000000007941 */ /* 0x000fea0003800000 */
.L_x_52538:
        /* <DEDUP_REMOVED lines=20> */
.L_x_52541:
[----:B------:R-:W-:Y:S05]  /*a160*/  BSYNC B0 ;  /* 0x0000000000007941 */ /* 0x000fea0003800000 */
.L_x_52540:
        /* <DEDUP_REMOVED lines=20> */
.L_x_52543:
[----:B------:R-:W-:Y:S05]  /*a2b0*/  BSYNC B0 ;  /* 0x0000000000007941 */ /* 0x000fea0003800000 */
.L_x_52542:
        /* <DEDUP_REMOVED lines=20> */
.L_x_52545:
[----:B------:R-:W-:Y:S05]  /*a400*/  BSYNC B0 ;  /* 0x0000000000007941 */ /* 0x000fea0003800000 */
.L_x_52544:
        /* <DEDUP_REMOVED lines=20> */
.L_x_52547:
[----:B------:R-:W-:Y:S05]  /*a550*/  BSYNC B0 ;  /* 0x0000000000007941 */ /* 0x000fea0003800000 */
.L_x_52546:
        /* <DEDUP_REMOVED lines=20> */
.L_x_52549:
[----:B------:R-:W-:Y:S05]  /*a6a0*/  BSYNC B0 ;  /* 0x0000000000007941 */ /* 0x000fea0003800000 */
.L_x_52548:
        /* <DEDUP_REMOVED lines=20> */
.L_x_52551:
[----:B------:R-:W-:Y:S05]  /*a7f0*/  BSYNC B0 ;  /* 0x0000000000007941 */ /* 0x000fea0003800000 */
.L_x_52550:
        /* <DEDUP_REMOVED lines=20> */
.L_x_52553:
[----:B------:R-:W-:Y:S05]  /*a940*/  BSYNC B0 ;  /* 0x0000000000007941 */ /* 0x000fea0003800000 */
.L_x_52552:
        /* <DEDUP_REMOVED lines=20> */
.L_x_52555:
[----:B------:R-:W-:Y:S05]  /*aa90*/  BSYNC B0 ;  /* 0x0000000000007941 */ /* 0x000fea0003800000 */
.L_x_52554:
        /* <DEDUP_REMOVED lines=20> */
.L_x_52557:
[----:B------:R-:W-:Y:S05]  /*abe0*/  BSYNC B0 ;  /* 0x0000000000007941 */ /* 0x000fea0003800000 */
.L_x_52556:
[----:B------:R-:W-:Y:S01]  /*abf0*/  ISETP.GE.U32.AND P3, PT, R0, 0x280, PT ;  /* 0x000002800000780c */ /* 0x000fe20003f66070 */
[----:B------:R-:W-:-:S12]  /*ac00*/  BSSY B0, `(.L_x_52558) ;  /* 0x0000012000007945 */ /* 0x000fd80003800000 */
[----:B------:R-:W-:Y:S05]  /*ac10*/  @!P3 BRA `(.L_x_52559) ;  /* 0x000001000000b947 */ /* 0x000fea0003800000 */
[----:B0-----:R-:W-:-:S05]  /*ac20*/  FSEL R135, R171, RZ, !P2 ;  /* 0x000000ffab877208 */ /* 0x001fca0005000000 */
        /* <DEDUP_REMOVED lines=8> */
[----:B------:R-:W-:Y:S01]  /*acb0*/  MOV R170, 0x10 ;  /* 0x0000001000aa7802 */ /* 0x000fe20000000f00 */
[----:B------:R-:W-:Y:S02]  /*acc0*/  FFMA.FTZ R132, R147, R132, R18 ;  /* 0x0000008493847223 */ /* 0x000fe40000010012 */
[----:B------:R-:W-:Y:S02]  /*acd0*/  FFMA.FTZ R133, R148, R133, R167 ;  /* 0x0000008594857223 */ /* 0x000fe400000100a7 */
[----:B------:R-:W-:-:S04]  /*ace0*/  IMAD.WIDE.U32 R170, R172, R170, c[0x0][0x208] ;  /* 0x00008200acaa7625 */ /* 0x000fc800078e00aa */
[----:B------:R-:W-:Y:S02]  /*acf0*/  FFMA.FTZ R135, R150, R135, R168 ;  /* 0x0000008796877223 */ /* 0x000fe400000100a8 */
[----:B------:R-:W-:-:S05]  /*ad00*/  FFMA.FTZ R134, R149, R134, R19 ;  /* 0x0000008695867223 */ /* 0x000fca0000010013 */
[----:B------:R0:W-:Y:S02]  /*ad10*/  STG.E.128 [R170.64], R132 ;  /* 0x00000084aa007986 */ /* 0x0001e4000c101d04 */
.L_x_52559:
[----:B------:R-:W-:Y:S05]  /*ad20*/  BSYNC B0 ;  /* 0x0000000000007941 */ /* 0x000fea0003800000 */
.L_x_52558:
[----:B0-----:R-:W-:-:S10]  /*ad30*/  HFMA2.MMA R132, -RZ, RZ, 0, 2.384185791015625e-07 ;  /* 0x00000004ff847435 */ /* 0x001fd400000001ff */
[----:B------:R-:W-:-:S05]  /*ad40*/  IMAD R20, R132, c[0x0][0x160], R20 ;  /* 0x0000580084147a24 */ /* 0x000fca00078e0214 */
[----:B------:R-:W-:-:S13]  /*ad50*/  ISETP.GE.AND P2, PT, R20, c[0x0][0x164], PT ;  /* 0x0000590014007a0c */ /* 0x000fda0003f46270 */
[----:B------:R-:W-:Y:S01]  /*ad60*/  @P2 CALL.REL.NOINC `(.L_x_52560) ;  /* 0x0000001000002944 */ /* 0x000fe20003c00000 */
[----:B------:R-:W-:Y:S05]  /*ad70*/  BRA `(.L_x_52561) ;  /* 0xffff79f000007947 */ /* 0x000fea000383ffff */
.L_x_52560:
[----:B------:R-:W-:Y:S05]  /*ad80*/  EXIT ;  /* 0x000000000000794d */ /* 0x000fea0003800000 */
.L_x_52518:
[----:B------:R-:W-:Y:S01]  /*ad90*/  MOV R134, 0x1 ;  /* 0x0000000100867802 */ /* 0x000fe20000000f00 */
[----:B------:R-:W-:Y:S01]  /*ada0*/  IMAD.MOV.U32 R170, RZ, RZ, 0x1f ;  /* 0x0000001fffaa7424 */ /* 0x000fe200078e00ff */
[----:B------:R-:W-:Y:S02]  /*adb0*/  MOV R133, 0xffffffff ;  /* 0xffffffff00857802 */ /* 0x000fe40000000f00 */
[----:B------:R-:W-:Y:S02]  /*adc0*/  MOV R132, 0xade0 ;  /* 0x0000ade000847802 */ /* 0x000fe40000000f00 */
[----:B------:R-:W-:Y:S05]  /*add0*/  CALL.REL.NOINC `($__internal_66_$__cuda_sm70_shflsync_bfly_p) ;  /* 0x00000eb000007944 */ /* 0x000fea0003c00000 */
[----:B-1----:R-:W-:Y:S05]  /*ade0*/  BRA `(.L_x_52562) ;  /* 0xffffd5e000007947 */ /* 0x002fea000383ffff */
.L_x_52519:
[----:B------:R-:W-:Y:S01]  /*adf0*/  HFMA2.MMA R134, -RZ, RZ, 0, 1.1920928955078125e-07 ;  /* 0x00000002ff867435 */ /* 0x000fe200000001ff */
[----:B------:R-:W-:Y:S02]  /*ae00*/  MOV R170, 0x1f ;  /* 0x0000001f00aa7802 */ /* 0x000fe40000000f00 */
[----:B------:R-:W-:Y:S02]  /*ae10*/  MOV R133, 0xffffffff ;  /* 0xffffffff00857802 */ /* 0x000fe40000000f00 */
[----:B------:R-:W-:Y:S02]  /*ae20*/  MOV R132, 0xae40 ;  /* 0x0000ae4000847802 */ /* 0x000fe40000000f00 */
[----:B------:R-:W-:Y:S05]  /*ae30*/  CALL.REL.NOINC `($__internal_66_$__cuda_sm70_shflsync_bfly_p) ;  /* 0x00000e5000007944 */ /* 0x000fea0003c00000 */
[----:B------:R-:W-:Y:S01]  /*ae40*/  HFMA2.MMA R170, -RZ, RZ, 0, 1.847743988037109375e-06 ;  /* 0x0000001fffaa7435 */ /* 0x000fe200000001ff */
[----:B-1----:R-:W-:Y:S01]  /*ae50*/  FADD.FTZ R135, R135, R134 ;  /* 0x0000008687877221 */ /* 0x002fe20000010000 */
[----:B------:R-:W-:Y:S01]  /*ae60*/  MOV R133, 0xffffffff ;  /* 0xffffffff00857802 */ /* 0x000fe20000000f00 */
[----:B------:R-:W-:Y:S01]  /*ae70*/  IMAD.MOV.U32 R134, RZ, RZ, 0x4 ;  /* 0x00000004ff867424 */ /* 0x000fe200078e00ff */
[----:B------:R-:W-:-:S02]  /*ae80*/  MOV R132, 0xaea0 ;  /* 0x0000aea000847802 */ /* 0x000fc40000000f00 */
[----:B------:R-:W-:Y:S05]  /*ae90*/  CALL.REL.NOINC `($__internal_66_$__cuda_sm70_shflsync_bfly_p) ;  /* 0x00000df000007944 */ /* 0x000fea0003c00000 */
[----:B-1----:R-:W-:Y:S01]  /*aea0*/  FADD.FTZ R135, R135, R134 ;  /* 0x0000008687877221 */ /* 0x002fe20000010000 */
[----:B------:R-:W-:Y:S01]  /*aeb0*/  HFMA2.MMA R134, -RZ, RZ, 0, 4.76837158203125e-07 ;  /* 0x00000008ff867435 */ /* 0x000fe200000001ff */
[----:B------:R-:W-:Y:S01]  /*aec0*/  MOV R170, 0x1f ;  /* 0x0000001f00aa7802 */ /* 0x000fe20000000f00 */
[----:B------:R-:W-:Y:S01]  /*aed0*/  IMAD.MOV.U32 R133, RZ, RZ, -0x1 ;  /* 0xffffffffff857424 */ /* 0x000fe200078e00ff */
[----:B------:R-:W-:-:S03]  /*aee0*/  MOV R132, 0xaf00 ;  /* 0x0000af0000847802 */ /* 0x000fc60000000f00 */
[----:B------:R-:W-:Y:S05]  /*aef0*/  CALL.REL.NOINC `($__internal_66_$__cuda_sm70_shflsync_bfly_p) ;  /* 0x00000d9000007944 */ /* 0x000fea0003c00000 */
[----:B-1----:R-:W-:Y:S01]  /*af00*/  FADD.FTZ R135, R135, R134 ;  /* 0x0000008687877221 */ /* 0x002fe20000010000 */
[----:B------:R-:W-:Y:S01]  /*af10*/  HFMA2.MMA R134, -RZ, RZ, 0, 9.5367431640625e-07 ;  /* 0x00000010ff867435 */ /* 0x000fe200000001ff */
[----:B------:R-:W-:-:S02]  /*af20*/  MOV R170, 0x1f ;  /* 0x0000001f00aa7802 */ /* 0x000fc40000000f00 */
[----:B------:R-:W-:Y:S02]  /*af30*/  MOV R133, 0xffffffff ;  /* 0xffffffff00857802 */ /* 0x000fe40000000f00 */
[----:B------:R-:W-:Y:S02]  /*af40*/  MOV R132, 0xaf60 ;  /* 0x0000af6000847802 */ /* 0x000fe40000000f00 */
[----:B------:R-:W-:Y:S05]  /*af50*/  CALL.REL.NOINC `($__internal_66_$__cuda_sm70_shflsync_bfly_p) ;  /* 0x00000d3000007944 */ /* 0x000fea0003c00000 */
[----:B-1----:R-:W-:Y:S01]  /*af60*/  FADD.FTZ R134, R135, R134 ;  /* 0x0000008687867221 */ /* 0x002fe20000010000 */
[----:B------:R-:W-:Y:S01]  /*af70*/  LOP3.LUT R169, R169, 0xfffffffb, RZ, 0xc0, !PT ;  /* 0xfffffffba9a97812 */ /* 0x000fe200078ec0ff */
[----:B------:R-:W-:Y:S02]  /*af80*/  IMAD.MOV.U32 R170, RZ, RZ, 0x1f ;  /* 0x0000001fffaa7424 */ /* 0x000fe400078e00ff */
        /* <DEDUP_REMOVED lines=180> */
[----:B------:R-:W-:Y:S02]  /*bad0*/  MOV R133, 0xffffffff ;  /* 0xffffffff00857802 */ /* 0x000fe40000000f00 */
[----:B------:R-:W-:Y:S02]  /*bae0*/  MOV R132, 0xbb00 ;  /* 0x0000bb0000847802 */ /* 0x000fe40000000f00 */
[----:B------:R-:W-:Y:S05]  /*baf0*/  CALL.REL.NOINC `($__internal_66_$__cuda_sm70_shflsync_bfly_p) ;  /* 0x0000019000007944 */ /* 0x000fea0003c00000 */
[----:B-1----:R-:W-:Y:S01]  /*bb00*/  FADD.FTZ R135, R135, R134 ;  /* 0x0000008687877221 */ /* 0x002fe20000010000 */
        /* <DEDUP_REMOVED lines=23> */
[----:B-1----:R-:W-:Y:S05]  /*bc80*/  BRA `(.L_x_52563) ;  /* 0xffffd3b000007947 */ /* 0x002fea000383ffff */
        .weak           $__internal_66_$__cuda_sm70_shflsync_bfly_p
        .type           $__internal_66_$__cuda_sm70_shflsync_bfly_p,@function
        .size           $__internal_66_$__cuda_sm70_shflsync_bfly_p,(.L_x_65446 - $__internal_66_$__cuda_sm70_shflsync_bfly_p)
$__internal_66_$__cuda_sm70_shflsync_bfly_p:
[----:B------:R-:W-:Y:S04]  /*bc90*/  WARPSYNC R133 ;  /* 0x0000008500007348 */ /* 0x000fe80003800000 */
[----:B------:R0:W1:Y:S02]  /*bca0*/  SHFL.BFLY PT, R134, R135, R134, R170 ;  /* 0x0c00008687867389 */ /* 0x00006400000e00aa */
[----:B0-----:R-:W-:-:S06]  /*bcb0*/  HFMA2.MMA R133, -RZ, RZ, 0, 0 ;  /* 0x00000000ff857435 */ /* 0x001fcc00000001ff */
[----:B------:R-:W-:Y:S05]  /*bcc0*/  RET.REL.NODEC R132 `(_ZN10layer_norm31ln_parallel_residual_fwd_kernelINS_13Kernel_traitsI6__halfffffjLj2560ELj1ELj4ELj1ELj16ENS_18Kernel_traits_baseILj2560ES2_ffffjLj128EEEEELb0ELb1ELb0EEEvNS_9FwdParamsE) ;  /* 0xffff433084007950 */ /* 0x000fea0003c3ffff */
.L_x_52564:
        /* <DEDUP_REMOVED lines=11> */
.L_x_65446:


//--------------------- .text._ZN10layer_norm31ln_parallel_residual_fwd_kernelINS_13Kernel_traitsI6__halfffffjLj2560ELj1ELj4ELj1ELj16ENS_18Kernel_traits_baseILj2560ES2_ffffjLj128EEEEELb0ELb1ELb1EEEvNS_9FwdParamsE --------------------------
	.section	.text._ZN10layer_norm31ln_parallel_residual_fwd_kernelINS_13Kernel_traitsI6__halfffffjLj2560ELj1ELj4ELj1ELj16ENS_18Kernel_traits_baseILj2560ES2_ffffjLj128EEEEELb0ELb1ELb1EEEvNS_9FwdParamsE,"ax",@progbits
	.sectioninfo	@"SHI_REGISTERS=255"
	.align	128
        .global         _ZN10layer_norm31ln_parallel_residual_fwd_kernelINS_13Kernel_traitsI6__halfffffjLj2560ELj1ELj4ELj1ELj16ENS_18Kernel_traits_baseILj2560ES2_ffffjLj128EEEEELb0ELb1ELb1EEEvNS_9FwdParamsE
        .type           _ZN10layer_norm31ln_parallel_residual_fwd_kernelINS_13Kernel_traitsI6__halfffffjLj2560ELj1ELj4ELj1ELj16ENS_18Kernel_traits_baseILj2560ES2_ffffjLj128EEEEELb0ELb1ELb1EEEvNS_9FwdParamsE,@function
        .size           _ZN10layer_norm31ln_parallel_residual_fwd_kernelINS_13Kernel_traitsI6__halfffffjLj2560ELj1ELj4ELj1ELj16ENS_18Kernel_traits_baseILj2560ES2_ffffjLj128EEEEELb0ELb1ELb1EEEvNS_9FwdParamsE,(.L_x_65447 - _ZN10layer_norm31ln_parallel_residual_fwd_kernelINS_13Kernel_traitsI6__halfffffjLj2560ELj1ELj4ELj1ELj16ENS_18Kernel_traits_baseILj2560ES2_ffffjLj128EEEEELb0ELb1ELb1EEEvNS_9FwdParamsE)
        .other          _ZN10layer_norm31ln_parallel_residual_fwd_kernelINS_13Kernel_traitsI6__halfffffjLj2560ELj1ELj4ELj1ELj16ENS_18Kernel_traits_baseILj2560ES2_ffffjLj128EEEEELb0ELb1ELb1EEEvNS_9FwdParamsE,@"STO_CUDA_ENTRY STV_DEFAULT"
_ZN10layer_norm31ln_parallel_residual_fwd_kernelINS_13Kernel_traitsI6__halfffffjLj2560ELj1ELj4ELj1ELj16ENS_18Kernel_traits_baseILj2560ES2_ffffjLj128EEEEELb0ELb1ELb1EEEvNS_9FwdParamsE:
.text._ZN10layer_norm31ln_parallel_residual_fwd_kernelINS_13Kernel_traitsI6__halfffffjLj2560ELj1ELj4ELj1ELj16ENS_18Kernel_traits_baseILj2560ES2_ffffjLj128EEEEELb0ELb1ELb1EEEvNS_9FwdParamsE:
[----:B------:R-:W-:Y:S02]  /*0000*/  MOV R1, c[0x0][0x28] ;  /* 0x00000a0000017a02 */ /* 0x000fe40000000f00 */
[----:B------:R-:W0:Y:S01]  /*0010*/  S2R R52, SR_TID.X ;  /* 0x0000000000347919 */ /* 0x000e220000002100 */
[----:B------:R-:W-:Y:S01]  /*0020*/  ISETP.NE.U32.AND P1, PT, RZ, c[0x0][0x218], PT ;  /* 0x00008600ff007a0c */ /* 0x000fe20003f25070 */
[----:B------:R-:W-:Y:S01]  /*0030*/  ULDC.64 UR4, c[0x0][0x118] ;  /* 0x0000460000047ab9 */ /* 0x000fe20000000a00 */
[----:B------:R-:W-:Y:S02]  /*0040*/  IADD3 R1, R1, -0x78, RZ ;  /* 0xffffff8801017810 */ /* 0x000fe40007ffe0ff */
[----:B------:R-:W-:Y:S02]  /*0050*/  ISETP.NE.AND.EX P1, PT, RZ, c[0x0][0x21c], PT, P1 ;  /* 0x00008700ff007a0c */ /* 0x000fe40003f25310 */
[----:B0-----:R-:W-:-:S11]  /*0060*/  LOP3.LUT R34, R52, 0x1f, RZ, 0xc0, !PT ;  /* 0x0000001f34227812 */ /* 0x001fd600078ec0ff */
[C---:B------:R-:W-:Y:S02]  /*0070*/  @P1 LEA R2, P0, R34.reuse, c[0x0][0x218], 0x3 ;  /* 0x0000860022021a11 */ /* 0x040fe400078018ff */
[C---:B------:R-:W-:Y:S02]  /*0080*/  LOP3.LUT R40, R34.reuse, 0x20, RZ, 0xfc, !PT ;  /* 0x0000002022287812 */ /* 0x040fe400078efcff */
[----:B------:R-:W-:Y:S02]  /*0090*/  LOP3.LUT R42, R34, 0x40, RZ, 0xfc, !PT ;  /* 0x00000040222a7812 */ /* 0x000fe400078efcff */
[----:B------:R-:W-:Y:S02]  /*00a0*/  @P1 IADD3.X R3, RZ, c[0x0][0x21c], RZ, P0, !PT ;  /* 0x00008700ff031a10 */ /* 0x000fe400007fe4ff */
[----:B------:R-:W-:Y:S02]  /*00b0*/  @P1 LEA R4, P2, R40, c[0x0][0x218], 0x3 ;  /* 0x0000860028041a11 */ /* 0x000fe400078418ff */
[----:B------:R-:W-:Y:S01]  /*00c0*/  @P1 LEA R6, P0, R42, c[0x0][0x218], 0x3 ;  /* 0x000086002a061a11 */ /* 0x000fe200078018ff */
[----:B------:R0:W5:Y:S01]  /*00d0*/  @P1 LDG.E.64 R192, [R2.64] ;  /* 0x0000000402c01981 */ /* 0x000162000c1e1b00 */
[----:B------:R-:W-:-:S02]  /*00e0*/  LOP3.LUT R44, R34, 0x60, RZ, 0xfc, !PT ;  /* 0x00000060222c7812 */ /* 0x000fc400078efcff */
[----:B------:R-:W-:Y:S02]  /*00f0*/  LOP3.LUT R46, R34, 0x80, RZ, 0xfc, !PT ;  /* 0x00000080222e7812 */ /* 0x000fe400078efcff */
[----:B------:R-:W-:Y:S02]  /*0100*/  @P1 LEA.HI.X R5, R40, c[0x0][0x21c], RZ, 0x3, P2 ;  /* 0x0000870028051a11 */ /* 0x000fe400010f1cff */
[----:B------:R-:W-:Y:S02]  /*0110*/  @P1 LEA.HI.X R7, R42, c[0x0][0x21c], RZ, 0x3, P0 ;  /* 0x000087002a071a11 */ /* 0x000fe400000f1cff */
[----:B------:R-:W-:Y:S01]  /*0120*/  @P1 LEA R10, P2, R44, c[0x0][0x218], 0x3 ;  /* 0x000086002c0a1a11 */ /* 0x000fe200078418ff */
[----:B------:R1:W5:Y:S01]  /*0130*/  @P1 LDG.E.64 R60, [R4.64] ;  /* 0x00000004043c1981 */ /* 0x000362000c1e1b00 */
[----:B------:R-:W-:Y:S02]  /*0140*/  @P1 LEA R12, P0, R46, c[0x0][0x218], 0x3 ;  /* 0x000086002e0c1a11 */ /* 0x000fe400078018ff */
[C---:B------:R-:W-:Y:S01]  /*0150*/  LOP3.LUT R48, R34.reuse, 0xa0, RZ, 0xfc, !PT ;  /* 0x000000a022307812 */ /* 0x040fe200078efcff */
[----:B------:R-:W5:Y:S01]  /*0160*/  @P1 LDG.E.64 R6, [R6.64] ;  /* 0x0000000406061981 */ /* 0x000f62000c1e1b00 */
[----:B------:R-:W-:-:S02]  /*0170*/  LOP3.LUT R50, R34, 0xc0, RZ, 0xfc, !PT ;  /* 0x000000c022327812 */ /* 0x000fc400078efcff */
[----:B------:R-:W-:Y:S02]  /*0180*/  @P1 LEA.HI.X R11, R44, c[0x0][0x21c], RZ, 0x3, P2 ;  /* 0x000087002c0b1a11 */ /* 0x000fe400010f1cff */
[----:B------:R-:W-:Y:S02]  /*0190*/  @P1 LEA.HI.X R13, R46, c[0x0][0x21c], RZ, 0x3, P0 ;  /* 0x000087002e0d1a11 */ /* 0x000fe400000f1cff */
[----:B------:R-:W-:Y:S01]  /*01a0*/  @P1 LEA R8, P2, R48, c[0x0][0x218], 0x3 ;  /* 0x0000860030081a11 */ /* 0x000fe200078418ff */
[----:B------:R2:W5:Y:S01]  /*01b0*/  @P1 LDG.E.64 R58, [R10.64] ;  /* 0x000000040a3a1981 */ /* 0x000562000c1e1b00 */
[----:B0-----:R-:W-:Y:S02]  /*01c0*/  @P1 LEA R2, P0, R50, c[0x0][0x218], 0x3 ;  /* 0x0000860032021a11 */ /* 0x001fe400078018ff */
[C---:B------:R-:W-:Y:S01]  /*01d0*/  LOP3.LUT R246, R34.reuse, 0xe0, RZ, 0xfc, !PT ;  /* 0x000000e022f67812 */ /* 0x040fe200078efcff */
[----:B------:R0:W5:Y:S01]  /*01e0*/  @P1 LDG.E.64 R54, [R12.64] ;  /* 0x000000040c361981 */ /* 0x000162000c1e1b00 */
[----:B------:R-:W-:-:S02]  /*01f0*/  LOP3.LUT R242, R34, 0x100, RZ, 0xfc, !PT ;  /* 0x0000010022f27812 */ /* 0x000fc400078efcff */
[----:B------:R-:W-:Y:S02]  /*0200*/  @P1 LEA.HI.X R9, R48, c[0x0][0x21c], RZ, 0x3, P2 ;  /* 0x0000870030091a11 */ /* 0x000fe400010f1cff */
[----:B------:R-:W-:Y:S02]  /*0210*/  @P1 LEA.HI.X R3, R50, c[0x0][0x21c], RZ, 0x3, P0 ;  /* 0x0000870032031a11 */ /* 0x000fe400000f1cff */
[----:B-1----:R-:W-:Y:S02]  /*0220*/  @P1 LEA R4, P2, R246, c[0x0][0x218], 0x3 ;  /* 0x00008600f6041a11 */ /* 0x002fe400078418ff */
[----:B------:R-:W-:Y:S01]  /*0230*/  @P1 LEA R14, P0, R242, c[0x0][0x218], 0x3 ;  /* 0x00008600f20e1a11 */ /* 0x000fe200078018ff */
[----:B------:R-:W5:Y:S01]  /*0240*/  @P1 LDG.E.64 R8, [R8.64] ;  /* 0x0000000408081981 */ /* 0x000f62000c1e1b00 */
[C---:B------:R-:W-:Y:S02]  /*0250*/  LOP3.LUT R238, R34.reuse, 0x120, RZ, 0xfc, !PT ;  /* 0x0000012022ee7812 */ /* 0x040fe400078efcff */
[----:B------:R-:W-:Y:S01]  /*0260*/  LOP3.LUT R234, R34, 0x140, RZ, 0xfc, !PT ;  /* 0x0000014022ea7812 */ /* 0x000fe200078efcff */
[----:B--2---:R1:W5:Y:S01]  /*0270*/  @P1 LDG.E.64 R10, [R2.64] ;  /* 0x00000004020a1981 */ /* 0x004362000c1e1b00 */
[----:B------:R-:W-:-:S02]  /*0280*/  @P1 LEA.HI.X R5, R246, c[0x0][0x21c], RZ, 0x3, P2 ;  /* 0x00008700f6051a11 */ /* 0x000fc400010f1cff */
[----:B------:R-:W-:Y:S02]  /*0290*/  @P1 LEA.HI.X R15, R242, c[0x0][0x21c], RZ, 0x3, P0 ;  /* 0x00008700f20f1a11 */ /* 0x000fe400000f1cff */
[----:B------:R-:W-:Y:S01]  /*02a0*/  @P1 LEA R16, P2, R238, c[0x0][0x218], 0x3 ;  /* 0x00008600ee101a11 */ /* 0x000fe200078418ff */
[----:B0-----:R0:W5:Y:S01]  /*02b0*/  @P1 LDG.E.64 R12, [R4.64] ;  /* 0x00000004040c1981 */ /* 0x001162000c1e1b00 */
[----:B------:R-:W-:Y:S02]  /*02c0*/  @P1 LEA R18, P0, R234, c[0x0][0x218], 0x3 ;  /* 0x00008600ea121a11 */ /* 0x000fe400078018ff */
[C---:B------:R-:W-:Y:S01]  /*02d0*/  LOP3.LUT R230, R34.reuse, 0x160, RZ, 0xfc, !PT ;  /* 0x0000016022e67812 */ /* 0x040fe200078efcff */
[----:B------:R-:W5:Y:S01]  /*02e0*/  @P1 LDG.E.64 R14, [R14.64] ;  /* 0x000000040e0e1981 */ /* 0x000f62000c1e1b00 */
[----:B------:R-:W-:Y:S02]  /*02f0*/  LOP3.LUT R226, R34, 0x180, RZ, 0xfc, !PT ;  /* 0x0000018022e27812 */ /* 0x000fe400078efcff */
[----:B------:R-:W-:-:S02]  /*0300*/  @P1 LEA.HI.X R17, R238, c[0x0][0x21c], RZ, 0x3, P2 ;  /* 0x00008700ee111a11 */ /* 0x000fc400010f1cff */
[----:B------:R-:W-:Y:S02]  /*0310*/  @P1 LEA.HI.X R19, R234, c[0x0][0x21c], RZ, 0x3, P0 ;  /* 0x00008700ea131a11 */ /* 0x000fe400000f1cff */
[----:B------:R-:W-:Y:S02]  /*0320*/  @P1 LEA R20, P2, R230, c[0x0][0x218], 0x3 ;  /* 0x00008600e6141a11 */ /* 0x000fe400078418ff */
[----:B------:R-:W-:Y:S01]  /*0330*/  @P1 LEA R22, P0, R226, c[0x0][0x218], 0x3 ;  /* 0x00008600e2161a11 */ /* 0x000fe200078018ff */
[----:B------:R-:W5:Y:S01]  /*0340*/  @P1 LDG.E.64 R16, [R16.64] ;  /* 0x0000000410101981 */ /* 0x000f62000c1e1b00 */
[C---:B------:R-:W-:Y:S02]  /*0350*/  LOP3.LUT R222, R34.reuse, 0x1a0, RZ, 0xfc, !PT ;  /* 0x000001a022de7812 */ /* 0x040fe400078efcff */
[----:B------:R-:W-:Y:S01]  /*0360*/  LOP3.LUT R218, R34, 0x1c0, RZ, 0xfc, !PT ;  /* 0x000001c022da7812 */ /* 0x000fe200078efcff */
[----:B------:R-:W5:Y:S01]  /*0370*/  @P1 LDG.E.64 R18, [R18.64] ;  /* 0x0000000412121981 */ /* 0x000f62000c1e1b00 */
        /* <DEDUP_REMOVED lines=14> */
[C---:B------:R-:W-:Y:S01]  /*0460*/  LOP3.LUT R200, R34.reuse, 0x240, RZ, 0xfc, !PT ;  /* 0x0000024022c87812 */ /* 0x040fe200078efcff */
[----:B------:R-:W5:Y:S01]  /*0470*/  @P1 LDG.E.64 R26, [R26.64] ;  /* 0x000000041a1a1981 */ /* 0x000f62000c1e1b00 */
[----:B------:R-:W-:-:S02]  /*0480*/  LOP3.LUT R196, R34, 0x260, RZ, 0xfc, !PT ;  /* 0x0000026022c47812 */ /* 0x000fc400078efcff */
[----:B------:R-:W-:Y:S02]  /*0490*/  @P1 LEA.HI.X R29, R214, c[0x0][0x21c], RZ, 0x3, P2 ;  /* 0x00008700d61d1a11 */ /* 0x000fe400010f1cff */
[----:B------:R-:W-:Y:S02]  /*04a0*/  @P1 LEA.HI.X R31, R208, c[0x0][0x21c], RZ, 0x3, P0 ;  /* 0x00008700d01f1a11 */ /* 0x000fe400000f1cff */
[----:B------:R-:W-:Y:S02]  /*04b0*/  @P1 LEA R32, P2, R204, c[0x0][0x218], 0x3 ;  /* 0x00008600cc201a11 */ /* 0x000fe400078418ff */
[----:B------:R-:W-:Y:S01]  /*04c0*/  @P1 LEA R34, P0, R200, c[0x0][0x218], 0x3 ;  /* 0x00008600c8221a11 */ /* 0x000fe200078018ff */
[----:B------:R-:W5:Y:S01]  /*04d0*/  @P1 LDG.E.64 R28, [R28.64] ;  /* 0x000000041c1c1981 */ /* 0x000f62000c1e1b00 */
[----:B------:R-:W-:Y:S02]  /*04e0*/  @P1 LEA R36, P3, R196, c[0x0][0x218], 0x3 ;  /* 0x00008600c4241a11 */ /* 0x000fe400078618ff */
[----:B------:R-:W-:Y:S01]  /*04f0*/  @P1 LEA.HI.X R33, R204, c[0x0][0x21c], RZ, 0x3, P2 ;  /* 0x00008700cc211a11 */ /* 0x000fe200010f1cff */
[----:B------:R-:W5:Y:S01]  /*0500*/  @P1 LDG.E.64 R30, [R30.64] ;  /* 0x000000041e1e1981 */ /* 0x000f62000c1e1b00 */
[----:B------:R-:W-:-:S02]  /*0510*/  @P1 LEA.HI.X R35, R200, c[0x0][0x21c], RZ, 0x3, P0 ;  /* 0x00008700c8231a11 */ /* 0x000fc400000f1cff */
[----:B------:R-:W-:Y:S02]  /*0520*/  @P1 LEA.HI.X R37, R196, c[0x0][0x21c], RZ, 0x3, P3 ;  /* 0x00008700c4251a11 */ /* 0x000fe400018f1cff */
[----:B------:R-:W5:Y:S04]  /*0530*/  @P1 LDG.E.64 R32, [R32.64] ;  /* 0x0000000420201981 */ /* 0x000f68000c1e1b00 */
[----:B------:R-:W5:Y:S04]  /*0540*/  @P1 LDG.E.64 R34, [R34.64] ;  /* 0x0000000422221981 */ /* 0x000f68000c1e1b00 */
[----:B------:R-:W5:Y:S04]  /*0550*/  @P1 LDG.E.64 R36, [R36.64] ;  /* 0x0000000424241981 */ /* 0x000f68000c1e1b00 */
[----:B-1----:R-:W1:Y:S01]  /*0560*/  S2R R3, SR_CTAID.X ;  /* 0x0000000000037919 */ /* 0x002e620000002500 */
[----:B------:R-:W-:-:S02]  /*0570*/  SHF.L.U32 R0, R52, 0x3, RZ ;  /* 0x0000000334007819 */ /* 0x000fc400000006ff */
[----:B------:R-:W-:Y:S01]  /*0580*/  SHF.R.U32.HI R52, RZ, 0x5, R52 ;  /* 0x00000005ff347819 */ /* 0x000fe20000011634 */
[----:B------:R-:W-:Y:S01]  /*0590*/  HFMA2.MMA R197, -RZ, RZ, 0, 4.76837158203125e-07 ;  /* 0x00000008ffc57435 */ /* 0x000fe200000001ff */
[----:B------:R-:W-:-:S04]  /*05a0*/  LOP3.LUT R0, R0, 0xf8, RZ, 0xc0, !PT ;  /* 0x000000f800007812 */ /* 0x000fc800078ec0ff */
[----:B------:R-:W-:Y:S02]  /*05b0*/  IADD3 R38, P2, R0, c[0x0][0x1b0], RZ ;  /* 0x00006c0000267a10 */ /* 0x000fe40007f5e0ff */
[----:B-1----:R-:W-:-:S04]  /*05c0*/  LEA R52, R3, R52, 0x2 ;  /* 0x0000003403347211 */ /* 0x002fc800078e10ff */
[----:B------:R-:W-:Y:S01]  /*05d0*/  ISETP.GE.AND P0, PT, R52, c[0x0][0x164], PT ;  /* 0x0000590034007a0c */ /* 0x000fe20003f06270 */
[----:B------:R-:W-:Y:S01]  /*05e0*/  IMAD.WIDE.U32 R40, R40, R197, c[0x0][0x1b0] ;  /* 0x00006c0028287625 */ /* 0x000fe200078e00c5 */
[----:B------:R-:W-:-:S11]  /*05f0*/  IADD3.X R39, RZ, c[0x0][0x1b4], RZ, P2, !PT ;  /* 0x00006d00ff277a10 */ /* 0x000fd600017fe4ff */
[----:B------:R-:W-:Y:S05]  /*0600*/  @P0 EXIT ;  /* 0x000000000000094d */ /* 0x000fea0003800000 */
[----:B0-----:R-:W2:Y:S01]  /*0610*/  LDG.E.64 R38, [R38.64] ;  /* 0x0000000426267981 */ /* 0x001ea2000c1e1b00 */
[----:B------:R-:W-:-:S03]  /*0620*/  IMAD.WIDE.U32 R42, R42, R197, c[0x0][0x1b0] ;  /* 0x00006c002a2a7625 */ /* 0x000fc600078e00c5 */
[----:B------:R-:W3:Y:S01]  /*0630*/  LDG.E.64 R40, [R40.64] ;  /* 0x0000000428287981 */ /* 0x000ee2000c1e1b00 */
[----:B------:R-:W-:-:S03]  /*0640*/  IMAD.WIDE.U32 R44, R44, R197, c[0x0][0x1b0] ;  /* 0x00006c002c2c7625 */ /* 0x000fc600078e00c5 */
[----:B------:R-:W4:Y:S01]  /*0650*/  LDG.E.64 R42, [R42.64] ;  /* 0x000000042a2a7981 */ /* 0x000f22000c1e1b00 */
        /* <DEDUP_REMOVED lines=31> */
[----:B------:R-:W4:Y:S04]  /*0850*/  LDG.E.64 R200, [R200.64] ;  /* 0x00000004c8c87981 */ /* 0x000f28000c1e1b00 */
[----:B------:R-:W4:Y:S01]  /*0860*/  LDG.E.64 R196, [R196.64] ;  /* 0x00000004c4c47981 */ /* 0x000f22000c1e1b00 */
[----:B------:R-:W-:Y:S01]  /*0870*/  MOV R0, c[0x0][0x180] ;  /* 0x0000600000007a02 */ /* 0x000fe20000000f00 */
[----:B-----5:R-:W-:Y:S01]  /*0880*/  @!P1 CS2R R60, SRZ ;  /* 0x00000000003c9805 */ /* 0x020fe2000001ff00 */
[----:B------:R-:W-:Y:S01]  /*0890*/  @!P1 CS2R R6, SRZ ;  /* 0x0000000000069805 */ /* 0x000fe2000001ff00 */
[----:B------:R-:W-:Y:S01]  /*08a0*/  @!P1 CS2R R54, SRZ ;  /* 0x0000000000369805 */ /* 0x000fe2000001ff00 */
[----:B------:R-:W-:Y:S01]  /*08b0*/  LOP3.LUT P0, RZ, R0, c[0x0][0x178], RZ, 0xfc, !PT ;  /* 0x00005e0000ff7a12 */ /* 0x000fe2000780fcff */
[----:B------:R-:W-:Y:S01]  /*08c0*/  @!P1 CS2R R58, SRZ ;  /* 0x00000000003a9805 */ /* 0x000fe2000001ff00 */
[----:B------:R-:W-:Y:S01]  /*08d0*/  MOV R0, c[0x0][0x184] ;  /* 0x0000610000007a02 */ /* 0x000fe20000000f00 */
[----:B------:R-:W-:Y:S01]  /*08e0*/  HADD2.F32 R190, -RZ, R60.H0_H0 ;  /* 0x2000003cffbe7230 */ /* 0x000fe20000004100 */
[--C-:B------:R-:W-:Y:S01]  /*08f0*/  SHF.R.U64 R187, R60, 0x10, R61.reuse ;  /* 0x000000103cbb7819 */ /* 0x100fe2000000123d */
[----:B------:R-:W-:Y:S01]  /*0900*/  HADD2.F32 R2, -RZ, R6.H0_H0 ;  /* 0x20000006ff027230 */ /* 0x000fe20000004100 */
[----:B------:R-:W-:Y:S01]  /*0910*/  LOP3.LUT P0, RZ, R0, c[0x0][0x17c], RZ, 0xfc, P0 ;  /* 0x00005f0000ff7a12 */ /* 0x000fe2000000fcff */
[----:B------:R-:W-:Y:S01]  /*0920*/  HADD2.F32 R0, -RZ, R61.H0_H0 ;  /* 0x2000003dff007230 */ /* 0x000fe20000004100 */
[----:B------:R-:W-:Y:S01]  /*0930*/  SHF.R.U32.HI R57, RZ, 0x10, R61 ;  /* 0x00000010ff397819 */ /* 0x000fe2000001163d */
[----:B------:R-:W-:Y:S01]  /*0940*/  HADD2.F32 R5, -RZ, R59.H0_H0 ;  /* 0x2000003bff057230 */ /* 0x000fe20000004100 */
[----:B------:R-:W-:Y:S01]  /*0950*/  SHF.R.U64 R132, R6, 0x10, R7 ;  /* 0x0000001006847819 */ /* 0x000fe20000001207 */
[----:B------:R-:W-:Y:S01]  /*0960*/  HADD2.F32 R6, -RZ, R54.H0_H0 ;  /* 0x20000036ff067230 */ /* 0x000fe20000004100 */
[----:B------:R-:W-:Y:S01]  /*0970*/  SHF.R.U64 R136, R54, 0x10, R55 ;  /* 0x0000001036887819 */ /* 0x000fe20000001237 */
[----:B------:R-:W-:Y:S01]  /*0980*/  HADD2.F32 R4, -RZ, R58.H0_H0 ;  /* 0x2000003aff047230 */ /* 0x000fe20000004100 */
[--C-:B------:R-:W-:Y:S01]  /*0990*/  SHF.R.U64 R134, R58, 0x10, R59.reuse ;  /* 0x000000103a867819 */ /* 0x100fe2000000123b */
[----:B------:R-:W-:Y:S01]  /*09a0*/  HADD2.F32 R3, -RZ, R7.H0_H0 ;  /* 0x20000007ff037230 */ /* 0x000fe20000004100 */
[----:B------:R-:W-:Y:S01]  /*09b0*/  SHF.R.U32.HI R135, RZ, 0x10, R59 ;  /* 0x00000010ff877819 */ /* 0x000fe2000001163b */
[----:B------:R-:W-:Y:S01]  /*09c0*/  @!P1 CS2R R192, SRZ ;  /* 0x0000000000c09805 */ /* 0x000fe2000001ff00 */
[----:B------:R-:W-:Y:S01]  /*09d0*/  SHF.R.U32.HI R133, RZ, 0x10, R7 ;  /* 0x00000010ff857819 */ /* 0x000fe20000011607 */
[----:B------:R-:W-:Y:S01]  /*09e0*/  HADD2.F32 R7, -RZ, R55.H0_H0 ;  /* 0x20000037ff077230 */ /* 0x000fe20000004100 */
[----:B------:R-:W-:Y:S01]  /*09f0*/  SHF.R.U32.HI R137, RZ, 0x10, R55 ;  /* 0x00000010ff897819 */ /* 0x000fe20000011637 */
        /* <DEDUP_REMOVED lines=118> */
[----:B------:R-:W-:Y:S01]  /*1160*/  HADD2.F32 R167, -RZ, R167.H0_H0 ;  /* 0x200000a7ffa77230 */ /* 0x000fe20000004100 */
[--C-:B--2---:R-:W-:Y:S01]  /*1170*/  SHF.R.U64 R61, R38, 0x10, R39.reuse ;  /* 0x00000010263d7819 */ /* 0x104fe20000001227 */
[----:B------:R-:W-:Y:S01]  /*1180*/  HADD2.F32 R38, -RZ, R38.H0_H0 ;  /* 0x20000026ff267230 */ /* 0x000fe20000004100 */
[----:B------:R-:W-:Y:S01]  /*1190*/  SHF.R.U32.HI R60, RZ, 0x10, R39 ;  /* 0x00000010ff3c7819 */ /* 0x000fe20000011627 */
[----:B------:R-:W-:Y:S01]  /*11a0*/  HADD2.F32 R39, -RZ, R39.H0_H0 ;  /* 0x20000027ff277230 */ /* 0x000fe20000004100 */
[--C-:B---3--:R-:W-:Y:S02]  /*11b0*/  SHF.R.U64 R59, R40, 0x10, R41.reuse ;  /* 0x00000010283b7819 */ /* 0x108fe40000001229 */
[----:B------:R0:W-:Y:S01]  /*11c0*/  STL [R1+0x64], R38 ;  /* 0x0000642601007387 */ /* 0x0001e20000100800 */
[----:B------:R-:W-:-:S02]  /*11d0*/  SHF.R.U32.HI R58, RZ, 0x10, R41 ;  /* 0x00000010ff3a7819 */ /* 0x000fc40000011629 */
[--C-:B----4-:R-:W-:Y:S01]  /*11e0*/  SHF.R.U64 R56, R42, 0x10, R43.reuse ;  /* 0x000000102a387819 */ /* 0x110fe2000000122b */
[----:B------:R1:W-:Y:S01]  /*11f0*/  STL [R1+0x5c], R39 ;  /* 0x00005c2701007387 */ /* 0x0003e20000100800 */
[----:B------:R-:W-:Y:S02]  /*1200*/  SHF.R.U32.HI R55, RZ, 0x10, R43 ;  /* 0x00000010ff377819 */ /* 0x000fe4000001162b */
[--C-:B------:R-:W-:Y:S02]  /*1210*/  SHF.R.U64 R54, R44, 0x10, R45.reuse ;  /* 0x000000102c367819 */ /* 0x100fe4000000122d */
[----:B------:R-:W-:Y:S01]  /*1220*/  SHF.R.U32.HI R53, RZ, 0x10, R45 ;  /* 0x00000010ff357819 */ /* 0x000fe2000001162d */
[----:B0-----:R-:W-:Y:S02]  /*1230*/  HADD2.F32 R38, -RZ, R40.H0_H0 ;  /* 0x20000028ff267230 */ /* 0x001fe40000004100 */
[----:B-1----:R-:W-:-:S03]  /*1240*/  HADD2.F32 R39, -RZ, R41.H0_H0 ;  /* 0x20000029ff277230 */ /* 0x002fc60000004100 */
[----:B------:R0:W-:Y:S01]  /*1250*/  STL [R1+0x54], R38 ;  /* 0x0000542601007387 */ /* 0x0001e20000100800 */
[----:B------:R-:W-:Y:S02]  /*1260*/  SHF.R.U32.HI R41, RZ, 0x10, R49 ;  /* 0x00000010ff297819 */ /* 0x000fe40000011631 */
[--C-:B------:R-:W-:Y:S01]  /*1270*/  SHF.R.U64 R40, R50, 0x10, R51.reuse ;  /* 0x0000001032287819 */ /* 0x100fe20000001233 */
[----:B------:R1:W-:Y:S01]  /*1280*/  STL [R1+0x4c], R39 ;  /* 0x00004c2701007387 */ /* 0x0003e20000100800 */
[----:B------:R-:W-:Y:S01]  /*1290*/  SHF.R.U32.HI R251, RZ, 0x10, R51 ;  /* 0x00000010fffb7819 */ /* 0x000fe20000011633 */
[----:B------:R-:W-:Y:S01]  /*12a0*/  HADD2.F32 R41, -RZ, R41.H0_H0 ;  /* 0x20000029ff297230 */ /* 0x000fe20000004100 */
[----:B------:R-:W-:Y:S01]  /*12b0*/  SHF.R.U64 R248, R246, 0x10, R247 ;  /* 0x00000010f6f87819 */ /* 0x000fe200000012f7 */
[----:B------:R-:W-:Y:S02]  /*12c0*/  HADD2.F32 R40, -RZ, R40.H0_H0 ;  /* 0x20000028ff287230 */ /* 0x000fe40000004100 */
[----:B0-----:R-:W-:Y:S01]  /*12d0*/  HADD2.F32 R38, -RZ, R42.H0_H0 ;  /* 0x2000002aff267230 */ /* 0x001fe20000004100 */
[----:B------:R-:W-:Y:S01]  /*12e0*/  SHF.R.U64 R42, R48, 0x10, R49 ;  /* 0x00000010302a7819 */ /* 0x000fe20000001231 */
[----:B------:R-:W-:Y:S01]  /*12f0*/  HADD2.F32 R250, -RZ, R246.H0_H0 ;  /* 0x200000f6fffa7230 */ /* 0x000fe20000004100 */
[----:B------:R-:W-:Y:S01]  /*1300*/  SHF.R.U64 R244, R242, 0x10, R243 ;  /* 0x00000010f2f47819 */ /* 0x000fe200000012f3 */
[----:B-1----:R-:W-:Y:S01]  /*1310*/  HADD2.F32 R39, -RZ, R43.H0_H0 ;  /* 0x2000002bff277230 */ /* 0x002fe20000004100 */
[----:B------:R0:W-:Y:S01]  /*1320*/  STL [R1+0x44], R38 ;  /* 0x0000442601007387 */ /* 0x0001e20000100800 */
[----:B------:R-:W-:Y:S01]  /*1330*/  SHF.R.U32.HI R43, RZ, 0x10, R47 ;  /* 0x00000010ff2b7819 */ /* 0x000fe2000001162f */
[----:B------:R-:W-:Y:S01]  /*1340*/  HADD2.F32 R42, -RZ, R42.H0_H0 ;  /* 0x2000002aff2a7230 */ /* 0x000fe20000004100 */
[----:B------:R-:W-:Y:S01]  /*1350*/  SHF.R.U64 R240, R238, 0x10, R239 ;  /* 0x00000010eef07819 */ /* 0x000fe200000012ef */
[----:B------:R1:W-:Y:S01]  /*1360*/  STL [R1+0x3c], R39 ;  /* 0x00003c2701007387 */ /* 0x0003e20000100800 */
[----:B------:R-:W-:Y:S01]  /*1370*/  HADD2.F32 R245, -RZ, R242.H0_H0 ;  /* 0x200000f2fff57230 */ /* 0x000fe20000004100 */
[----:B------:R-:W-:Y:S01]  /*1380*/  SHF.R.U64 R236, R234, 0x10, R235 ;  /* 0x00000010eaec7819 */ /* 0x000fe200000012eb */
[----:B------:R-:W-:Y:S01]  /*1390*/  HADD2.F32 R43, -RZ, R43.H0_H0 ;  /* 0x2000002bff2b7230 */ /* 0x000fe20000004100 */
[----:B------:R-:W-:Y:S01]  /*13a0*/  SHF.R.U64 R232, R230, 0x10, R231 ;  /* 0x00000010e6e87819 */ /* 0x000fe200000012e7 */
[----:B------:R-:W-:Y:S01]  /*13b0*/  HADD2.F32 R241, -RZ, R238.H0_H0 ;  /* 0x200000eefff17230 */ /* 0x000fe20000004100 */
[----:B------:R-:W-:Y:S01]  /*13c0*/  SHF.R.U32.HI R246, RZ, 0x10, R247 ;  /* 0x00000010fff67819 */ /* 0x000fe200000116f7 */
[----:B0-----:R-:W-:Y:S01]  /*13d0*/  HADD2.F32 R38, -RZ, R44.H0_H0 ;  /* 0x2000002cff267230 */ /* 0x001fe20000004100 */
[----:B------:R-:W-:Y:S01]  /*13e0*/  SHF.R.U64 R44, R46, 0x10, R47 ;  /* 0x000000102e2c7819 */ /* 0x000fe2000000122f */
[----:B------:R-:W-:Y:S01]  /*13f0*/  HADD2.F32 R237, -RZ, R234.H0_H0 ;  /* 0x200000eaffed7230 */ /* 0x000fe20000004100 */
[----:B------:R-:W-:Y:S01]  /*1400*/  SHF.R.U64 R228, R226, 0x10, R227 ;  /* 0x00000010e2e47819 */ /* 0x000fe200000012e3 */
[----:B-1----:R-:W-:Y:S01]  /*1410*/  HADD2.F32 R39, -RZ, R45.H0_H0 ;  /* 0x2000002dff277230 */ /* 0x002fe20000004100 */
[----:B------:R0:W-:Y:S01]  /*1420*/  STL [R1+0x34], R38 ;  /* 0x0000342601007387 */ /* 0x0001e20000100800 */
[----:B------:R-:W-:Y:S01]  /*1430*/  HADD2.F32 R45, -RZ, R60.H0_H0 ;  /* 0x2000003cff2d7230 */ /* 0x000fe20000004100 */
[----:B------:R-:W-:Y:S01]  /*1440*/  SHF.R.U64 R224, R222, 0x10, R223 ;  /* 0x00000010dee07819 */ /* 0x000fe200000012df */
[----:B------:R-:W-:Y:S01]  /*1450*/  HADD2.F32 R44, -RZ, R44.H0_H0 ;  /* 0x2000002cff2c7230 */ /* 0x000fe20000004100 */
        /* <DEDUP_REMOVED lines=24> */
[----:B------:R-:W-:Y:S01]  /*15e0*/  SHF.R.U32.HI R230, RZ, 0x10, R231 ;  /* 0x00000010ffe67819 */ /* 0x000fe200000116e7 */
[----:B------:R-:W-:Y:S01]  /*15f0*/  HADD2.F32 R203, -RZ, R200.H0_H0 ;  /* 0x200000c8ffcb7230 */ /* 0x000fe20000004100 */
[----:B------:R-:W-:Y:S01]  /*1600*/  SHF.R.U32.HI R226, RZ, 0x10, R227 ;  /* 0x00000010ffe27819 */ /* 0x000fe200000116e3 */
[----:B-1----:R-:W-:Y:S01]  /*1610*/  HADD2.F32 R39, -RZ, R49.H0_H0 ;  /* 0x20000031ff277230 */ /* 0x002fe20000004100 */
[----:B------:R0:W-:Y:S01]  /*1620*/  STL [R1+0x14], R38 ;  /* 0x0000142601007387 */ /* 0x0001e20000100800 */
[----:B------:R-:W-:Y:S01]  /*1630*/  HADD2.F32 R199, -RZ, R196.H0_H0 ;  /* 0x200000c4ffc77230 */ /* 0x000fe20000004100 */
[----:B------:R-:W-:Y:S01]  /*1640*/  SHF.R.U32.HI R222, RZ, 0x10, R223 ;  /* 0x00000010ffde7819 */ /* 0x000fe200000116df */
[----:B------:R-:W-:Y:S01]  /*1650*/  HADD2.F32 R252, -RZ, R51.H0_H0 ;  /* 0x20000033fffc7230 */ /* 0x000fe20000004100 */
[----:B------:R-:W-:Y:S01]  /*1660*/  STL [R1+0xc], R39 ;  /* 0x00000c2701007387 */ /* 0x000fe20000100800 */
[----:B------:R-:W-:Y:S01]  /*1670*/  SHF.R.U32.HI R218, RZ, 0x10, R219 ;  /* 0x00000010ffda7819 */ /* 0x000fe200000116db */
[----:B------:R-:W-:Y:S01]  /*1680*/  HADD2.F32 R247, -RZ, R247.H0_H0 ;  /* 0x200000f7fff77230 */ /* 0x000fe20000004100 */
[----:B------:R-:W-:Y:S01]  /*1690*/  SHF.R.U32.HI R214, RZ, 0x10, R215 ;  /* 0x00000010ffd67819 */ /* 0x000fe200000116d7 */
[----:B------:R-:W-:Y:S01]  /*16a0*/  HADD2.F32 R243, -RZ, R243.H0_H0 ;  /* 0x200000f3fff37230 */ /* 0x000fe20000004100 */
[----:B------:R-:W-:Y:S01]  /*16b0*/  SHF.R.U32.HI R208, RZ, 0x10, R209 ;  /* 0x00000010ffd07819 */ /* 0x000fe200000116d1 */
[----:B0-----:R-:W-:Y:S01]  /*16c0*/  HADD2.F32 R38, -RZ, R50.H0_H0 ;  /* 0x20000032ff267230 */ /* 0x001fe20000004100 */
[----:B------:R-:W-:Y:S01]  /*16d0*/  SHF.R.U32.HI R204, RZ, 0x10, R205 ;  /* 0x00000010ffcc7819 */ /* 0x000fe200000116cd */
[----:B------:R-:W-:Y:S01]  /*16e0*/  HADD2.F32 R239, -RZ, R239.H0_H0 ;  /* 0x200000efffef7230 */ /* 0x000fe20000004100 */
[----:B------:R-:W-:Y:S01]  /*16f0*/  SHF.R.U32.HI R200, RZ, 0x10, R201 ;  /* 0x00000010ffc87819 */ /* 0x000fe200000116c9 */
[----:B------:R-:W-:Y:S01]  /*1700*/  HADD2.F32 R235, -RZ, R235.H0_H0 ;  /* 0x200000ebffeb7230 */ /* 0x000fe20000004100 */
[----:B------:R0:W-:Y:S01]  /*1710*/  STL [R1+0x4], R38 ;  /* 0x0000042601007387 */ /* 0x0001e20000100800 */
[----:B------:R-:W-:Y:S01]  /*1720*/  SHF.R.U32.HI R196, RZ, 0x10, R197 ;  /* 0x00000010ffc47819 */ /* 0x000fe200000116c5 */
[----:B------:R-:W-:-:S02]  /*1730*/  HADD2.F32 R231, -RZ, R231.H0_H0 ;  /* 0x200000e7ffe77230 */ /* 0x000fc40000004100 */
[----:B------:R1:W-:Y:S01]  /*1740*/  STL [R1+0x60], R46 ;  /* 0x0000602e01007387 */ /* 0x0003e20000100800 */
[----:B------:R-:W-:Y:S02]  /*1750*/  HADD2.F32 R227, -RZ, R227.H0_H0 ;  /* 0x200000e3ffe37230 */ /* 0x000fe40000004100 */
[----:B------:R-:W-:Y:S01]  /*1760*/  HADD2.F32 R223, -RZ, R223.H0_H0 ;  /* 0x200000dfffdf7230 */ /* 0x000fe20000004100 */
[----:B------:R2:W-:Y:S01]  /*1770*/  STL [R1+0x58], R45 ;  /* 0x0000582d01007387 */ /* 0x0005e20000100800 */
[----:B------:R-:W-:Y:S01]  /*1780*/  HADD2.F32 R219, -RZ, R219.H0_H0 ;  /* 0x200000dbffdb7230 */ /* 0x000fe20000004100 */
[----:B0-----:R-:W-:Y:S01]  /*1790*/  MOV R38, R52 ;  /* 0x0000003400267202 */ /* 0x001fe20000000f00 */
[----:B------:R-:W-:Y:S01]  /*17a0*/  HADD2.F32 R215, -RZ, R215.H0_H0 ;  /* 0x200000d7ffd77230 */ /* 0x000fe20000004100 */
[----:B------:R0:W-:Y:S01]  /*17b0*/  STL [R1+0x50], R47 ;  /* 0x0000502f01007387 */ /* 0x0001e20000100800 */
[----:B------:R-:W-:Y:S02]  /*17c0*/  HADD2.F32 R209, -RZ, R209.H0_H0 ;  /* 0x200000d1ffd17230 */ /* 0x000fe40000004100 */
[----:B-1----:R-:W-:-:S02]  /*17d0*/  HADD2.F32 R46, -RZ, R58.H0_H0 ;  /* 0x2000003aff2e7230 */ /* 0x002fc40000004100 */
[----:B------:R-:W-:Y:S02]  /*17e0*/  HADD2.F32 R205, -RZ, R205.H0_H0 ;  /* 0x200000cdffcd7230 */ /* 0x000fe40000004100 */
[----:B--2---:R-:W-:Y:S01]  /*17f0*/  HADD2.F32 R45, -RZ, R56.H0_H0 ;  /* 0x20000038ff2d7230 */ /* 0x004fe20000004100 */
[----:B------:R1:W-:Y:S01]  /*1800*/  STL [R1+0x48], R46 ;  /* 0x0000482e01007387 */ /* 0x0003e20000100800 */
[----:B------:R-:W-:Y:S02]  /*1810*/  HADD2.F32 R201, -RZ, R201.H0_H0 ;  /* 0x200000c9ffc97230 */ /* 0x000fe40000004100 */
[----:B0-----:R-:W-:Y:S01]  /*1820*/  HADD2.F32 R47, -RZ, R55.H0_H0 ;  /* 0x20000037ff2f7230 */ /* 0x001fe20000004100 */
[----:B------:R0:W-:Y:S01]  /*1830*/  STL [R1+0x40], R45 ;  /* 0x0000402d01007387 */ /* 0x0001e20000100800 */
[----:B------:R-:W-:Y:S02]  /*1840*/  HADD2.F32 R197, -RZ, R197.H0_H0 ;  /* 0x200000c5ffc57230 */ /* 0x000fe40000004100 */
[----:B------:R-:W-:Y:S01]  /*1850*/  HADD2.F32 R39, -RZ, R57.H0_H0 ;  /* 0x20000039ff277230 */ /* 0x000fe20000004100 */
[----:B------:R2:W-:Y:S01]  /*1860*/  STL [R1+0x38], R47 ;  /* 0x0000382f01007387 */ /* 0x0005e20000100800 */
[----:B------:R-:W-:-:S02]  /*1870*/  HADD2.F32 R251, -RZ, R251.H0_H0 ;  /* 0x200000fbfffb7230 */ /* 0x000fc40000004100 */
[----:B-1----:R-:W-:Y:S02]  /*1880*/  HADD2.F32 R46, -RZ, R54.H0_H0 ;  /* 0x20000036ff2e7230 */ /* 0x002fe40000004100 */
[----:B------:R-:W-:Y:S02]  /*1890*/  HADD2.F32 R248, -RZ, R248.H0_H0 ;  /* 0x200000f8fff87230 */ /* 0x000fe40000004100 */
[----:B0-----:R-:W-:Y:S01]  /*18a0*/  HADD2.F32 R45, -RZ, R53.H0_H0 ;  /* 0x20000035ff2d7230 */ /* 0x001fe20000004100 */
[----:B------:R2:W-:Y:S01]  /*18b0*/  STL [R1+0x30], R46 ;  /* 0x0000302e01007387 */ /* 0x0005e20000100800 */
[----:B------:R-:W-:Y:S02]  /*18c0*/  HADD2.F32 R246, -RZ, R246.H0_H0 ;  /* 0x200000f6fff67230 */ /* 0x000fe40000004100 */
[----:B------:R-:W-:Y:S01]  /*18d0*/  HADD2.F32 R244, -RZ, R244.H0_H0 ;  /* 0x200000f4fff47230 */ /* 0x000fe20000004100 */
        /* <DEDUP_REMOVED lines=15> */
[----:B------:R2:W-:Y:S01]  /*19d0*/  STL [R1], R40 ;  /* 0x0000002801007387 */ /* 0x0005e20000100800 */
        /* <DEDUP_REMOVED lines=12> */
[----:B--2---:R-:W-:Y:S02]  /*1aa0*/  HADD2.F32 R196, -RZ, R196.H0_H0 ;  /* 0x200000c4ffc47230 */ /* 0x004fe40000004100 */
.L_x_52888:
[----:B------:R-:W0:Y:S01]  /*1ab0*/  S2R R212, SR_TID.X ;  /* 0x0000000000d47919 */ /* 0x000e220000002100 */
[----:B------:R-:W-:Y:S01]  /*1ac0*/  ISETP.NE.U32.AND P1, PT, RZ, c[0x0][0x178], PT ;  /* 0x00005e00ff007a0c */ /* 0x000fe20003f25070 */
[----:B------:R-:W-:Y:S01]  /*1ad0*/  IMAD R52, R38, c[0x0][0x168], RZ ;  /* 0x00005a0026347a24 */ /* 0x000fe200078e02ff */
[----:B------:R-:W-:Y:S02]  /*1ae0*/  ISETP.NE.U32.AND P2, PT, RZ, c[0x0][0x180], PT ;  /* 0x00006000ff007a0c */ /* 0x000fe40003f45070 */
[----:B------:R-:W-:-:S02]  /*1af0*/  ISETP.NE.AND.EX P1, PT, RZ, c[0x0][0x17c], PT, P1 ;  /* 0x00005f00ff007a0c */ /* 0x000fc40003f25310 */
[----:B------:R-:W-:Y:S02]  /*1b00*/  ISETP.NE.AND.EX P2, PT, RZ, c[0x0][0x184], PT, P2 ;  /* 0x00006100ff007a0c */ /* 0x000fe40003f45320 */
[----:B------:R-:W-:Y:S02]  /*1b10*/  SHF.R.S32.HI R53, RZ, 0x1f, R52 ;  /* 0x0000001fff357819 */ /* 0x000fe40000011434 */
[----:B------:R-:W-:Y:S02]  /*1b20*/  MOV R170, 0x10 ;  /* 0x0000001000aa7802 */ /* 0x000fe40000000f00 */
        /* <DEDUP_REMOVED lines=8> */
[----:B------:R-:W5:Y:S04]  /*1bb0*/  LDG.E.128 R128, [R128.64] ;  /* 0x0000000480807981 */ /* 0x000f68000c1e1d00 */
[----:B------:R0:W5:Y:S04]  /*1bc0*/  @P1 LDG.E.128 R40, [R52.64] ;  /* 0x0000000434281981 */ /* 0x000168000c1e1d00 */
        /* <DEDUP_REMOVED lines=9> */
.L_x_52566:
[----:B-----5:R-:W-:Y:S01]  /*1c60*/  FADD.FTZ R128, R44, R128 ;  /* 0x000000802c807221 */ /* 0x020fe20000010000 */
[----:B------:R-:W-:Y:S05]  /*1c70*/  BRA `(.L_x_52567) ;  /* 0x0000002000007947 */ /* 0x000fea0003800000 */
.L_x_52565:
[----:B0----5:R-:W-:-:S04]  /*1c80*/  FADD.FTZ R128, R40, R128 ;  /* 0x0000008028807221 */ /* 0x021fc80000010000 */
[----:B------:R-:W-:-:S05]  /*1c90*/  @P2 FADD.FTZ R128, R44, R128 ;  /* 0x000000802c802221 */ /* 0x000fca0000010000 */
.L_x_52567:
[----:B-----5:R-:W-:Y:S02]  /*1ca0*/  MOV R48, R128 ;  /* 0x0000008000307202 */ /* 0x020fe40000000f00 */
.L_x_52568:
[----:B------:R-:W-:Y:S05]  /*1cb0*/  @P3 BRA `(.L_x_52569) ;  /* 0x0000007000003947 */ /* 0x000fea0003800000 */
[----:B------:R-:W-:-:S04]  /*1cc0*/  ISETP.NE.U32.AND P4, PT, RZ, c[0x0][0x180], PT ;  /* 0x00006000ff007a0c */ /* 0x000fc80003f85070 */
[----:B------:R-:W-:-:S13]  /*1cd0*/  ISETP.NE.AND.EX P4, PT, RZ, c[0x0][0x184], PT, P4 ;  /* 0x00006100ff007a0c */ /* 0x000fda0003f85340 */
[----:B------:R-:W-:Y:S05]  /*1ce0*/  @P4 BRA `(.L_x_52570) ;  /* 0x0000002000004947 */ /* 0x000fea0003800000 */
[----:B------:R-:W-:Y:S05]  /*1cf0*/  @P0 BRA `(.L_x_52571) ;  /* 0x0000005000000947 */ /* 0x000fea0003800000 */
[----:B------:R-:W-:Y:S05]  /*1d00*/  BRA `(.L_x_52572) ;  /* 0x0000005000007947 */ /* 0x000fea0003800000 */
.L_x_52570:
[----:B-----5:R-:W-:Y:S01]  /*1d10*/  FADD.FTZ R129, R45, R129 ;  /* 0x000000812d817221 */ /* 0x020fe20000010000 */
[----:B------:R-:W-:Y:S05]  /*1d20*/  BRA `(.L_x_52571) ;  /* 0x0000002000007947 */ /* 0x000fea0003800000 */
.L_x_52569:
[----:B-----5:R-:W-:-:S04]  /*1d30*/  FADD.FTZ R129, R41, R129 ;  /* 0x0000008129817221 */ /* 0x020fc80000010000 */
[----:B------:R-:W-:-:S05]  /*1d40*/  @P2 FADD.FTZ R129, R45, R129 ;  /* 0x000000812d812221 */ /* 0x000fca0000010000 */
.L_x_52571:
[----:B-----5:R-:W-:Y:S02]  /*1d50*/  MOV R49, R129 ;  /* 0x0000008100317202 */ /* 0x020fe40000000f00 */
.L_x_52572:
[----:B------:R-:W-:Y:S05]  /*1d60*/  @P3 BRA `(.L_x_52573) ;  /* 0x0000007000003947 */ /* 0x000fea0003800000 */
[----:B------:R-:W-:-:S04]  /*1d70*/  ISETP.NE.U32.AND P4, PT, RZ, c[0x0][0x180], PT ;  /* 0x00006000ff007a0c */ /* 0x000fc80003f85070 */
[----:B------:R-:W-:-:S13]  /*1d80*/  ISETP.NE.AND.EX P4, PT, RZ, c[0x0][0x184], PT, P4 ;  /* 0x00006100ff007a0c */ /* 0x000fda0003f85340 */
[----:B------:R-:W-:Y:S05]  /*1d90*/  @P4 BRA `(.L_x_52574) ;  /* 0x0000002000004947 */ /* 0x000fea0003800000 */
[----:B------:R-:W-:Y:S05]  /*1da0*/  @P0 BRA `(.L_x_52575) ;  /* 0x0000005000000947 */ /* 0x000fea0003800000 */
[----:B------:R-:W-:Y:S05]  /*1db0*/  BRA `(.L_x_52576) ;  /* 0x0000005000007947 */ /* 0x000fea0003800000 */
.L_x_52574:
[----:B-----5:R-:W-:Y:S01]  /*1dc0*/  FADD.FTZ R130, R46, R130 ;  /* 0x000000822e827221 */ /* 0x020fe20000010000 */
[----:B------:R-:W-:Y:S05]  /*1dd0*/  BRA `(.L_x_52575) ;  /* 0x0000002000007947 */ /* 0x000fea0003800000 */
.L_x_52573:
[----:B-----5:R-:W-:-:S04]  /*1de0*/  FADD.FTZ R130, R42, R130 ;  /* 0x000000822a827221 */ /* 0x020fc80000010000 */
[----:B------:R-:W-:-:S05]  /*1df0*/  @P2 FADD.FTZ R130, R46, R130 ;  /* 0x000000822e822221 */ /* 0x000fca0000010000 */
.L_x_52575:
[----:B-----5:R-:W-:Y:S02]  /*1e00*/  MOV R50, R130 ;  /* 0x0000008200327202 */ /* 0x020fe40000000f00 */
.L_x_52576:
[----:B------:R-:W-:Y:S05]  /*1e10*/  @P3 BRA `(.L_x_52577) ;  /* 0x0000007000003947 */ /* 0x000fea0003800000 */
[----:B------:R-:W-:-:S04]  /*1e20*/  ISETP.NE.U32.AND P4, PT, RZ, c[0x0][0x180], PT ;  /* 0x00006000ff007a0c */ /* 0x000fc80003f85070 */
[----:B------:R-:W-:-:S13]  /*1e30*/  ISETP.NE.AND.EX P4, PT, RZ, c[0x0][0x184], PT, P4 ;  /* 0x00006100ff007a0c */ /* 0x000fda0003f85340 */
[----:B------:R-:W-:Y:S05]  /*1e40*/  @P4 BRA `(.L_x_52578) ;  /* 0x0000002000004947 */ /* 0x000fea0003800000 */
[----:B------:R-:W-:Y:S05]  /*1e50*/  @P0 BRA `(.L_x_52579) ;  /* 0x0000005000000947 */ /* 0x000fea0003800000 */
[----:B------:R-:W-:Y:S05]  /*1e60*/  BRA `(.L_x_52580) ;  /* 0x0000005000007947 */ /* 0x000fea0003800000 */
.L_x_52578:
[----:B-----5:R-:W-:Y:S01]  /*1e70*/  FADD.FTZ R131, R47, R131 ;  /* 0x000000832f837221 */ /* 0x020fe20000010000 */
[----:B------:R-:W-:Y:S05]  /*1e80*/  BRA `(.L_x_52579) ;  /* 0x0000002000007947 */ /* 0x000fea0003800000 */
.L_x_52577:
[----:B-----5:R-:W-:-:S04]  /*1e90*/  FADD.FTZ R131, R43, R131 ;  /* 0x000000832b837221 */ /* 0x020fc80000010000 */
[----:B------:R-:W-:-:S05]  /*1ea0*/  @P2 FADD.FTZ R131, R47, R131 ;  /* 0x000000832f832221 */ /* 0x000fca0000010000 */
.L_x_52579:
[----:B-----5:R-:W-:Y:S02]  /*1eb0*/  MOV R51, R131 ;  /* 0x0000008300337202 */ /* 0x020fe40000000f00 */
.L_x_52580:
[C---:B------:R-:W-:Y:S02]  /*1ec0*/  IADD3 R189, R192.reuse, 0x20, RZ ;  /* 0x00000020c0bd7810 */ /* 0x040fe40007ffe0ff */
[----:B------:R-:W-:-:S03]  /*1ed0*/  @P0 LEA R52, P4, R192, c[0x0][0x188], 0x4 ;  /* 0x00006200c0340a11 */ /* 0x000fc600078820ff */
[----:B------:R-:W-:Y:S01]  /*1ee0*/  IMAD.WIDE.U32 R124, R189, R170, c[0x0][0x170] ;  /* 0x00005c00bd7c7625 */ /* 0x000fe200078e00aa */
[----:B------:R-:W-:-:S03]  /*1ef0*/  @P0 LEA.HI.X R53, R192, c[0x0][0x18c], RZ, 0x4, P4 ;  /* 0x00006300c0350a11 */ /* 0x000fc600020f24ff */
[CC--:B------:R-:W-:Y:S02]  /*1f00*/  @P1 IMAD.WIDE.U32 R54, R189.reuse, R170.reuse, c[0x0][0x178] ;  /* 0x00005e00bd361625 */ /* 0x0c0fe400078e00aa */
[----:B------:R0:W-:Y:S02]  /*1f10*/  @P0 STG.E.128 [R52.64], R48 ;  /* 0x0000003034000986 */ /* 0x0001e4000c101d04 */
[----:B------:R-:W-:Y:S02]  /*1f20*/  @P2 IMAD.WIDE.U32 R56, R189, R170, c[0x0][0x180] ;  /* 0x00006000bd382625 */ /* 0x000fe400078e00aa */
[----:B-----5:R0:W5:Y:S04]  /*1f30*/  @P1 LDG.E.128 R40, [R54.64] ;  /* 0x0000000436281981 */ /* 0x020168000c1e1d00 */
[----:B------:R0:W5:Y:S04]  /*1f40*/  @P2 LDG.E.128 R44, [R56.64] ;  /* 0x00000004382c2981 */ /* 0x000168000c1e1d00 */
[----:B------:R-:W5:Y:S01]  /*1f50*/  LDG.E.128 R124, [R124.64] ;  /* 0x000000047c7c7981 */ /* 0x000f62000c1e1d00 */
[----:B------:R-:W-:Y:S05]  /*1f60*/  @P3 BRA `(.L_x_52581) ;  /* 0x0000007000003947 */ /* 0x000fea0003800000 */
[----:B------:R-:W-:-:S04]  /*1f70*/  ISETP.NE.U32.AND P4, PT, RZ, c[0x0][0x180], PT ;  /* 0x00006000ff007a0c */ /* 0x000fc80003f85070 */
[----:B------:R-:W-:-:S13]  /*1f80*/  ISETP.NE.AND.EX P4, PT, RZ, c[0x0][0x184], PT, P4 ;  /* 0x00006100ff007a0c */ /* 0x000fda0003f85340 */
[----:B------:R-:W-:Y:S05]  /*1f90*/  @P4 BRA `(.L_x_52582) ;  /* 0x0000002000004947 */ /* 0x000fea0003800000 */
[----:B------:R-:W-:Y:S05]  /*1fa0*/  @P0 BRA `(.L_x_52583) ;  /* 0x0000005000000947 */ /* 0x000fea0003800000 */
[----:B------:R-:W-:Y:S05]  /*1fb0*/  BRA `(.L_x_52584) ;  /* 0x0000005000007947 */ /* 0x000fea0003800000 */
.L_x_52582:
[----:B-----5:R-:W-:Y:S01]  /*1fc0*/  FADD.FTZ R124, R44, R124 ;  /* 0x0000007c2c7c7221 */ /* 0x020fe20000010000 */
[----:B------:R-:W-:Y:S05]  /*1fd0*/  BRA `(.L_x_52583) ;  /* 0x0000002000007947 */ /* 0x000fea0003800000 */
.L_x_52581:
[----:B-----5:R-:W-:-:S04]  /*1fe0*/  FADD.FTZ R124, R40, R124 ;  /* 0x0000007c287c7221 */ /* 0x020fc80000010000 */
[----:B------:R-:W-:-:S05]  /*1ff0*/  @P2 FADD.FTZ R124, R44, R124 ;  /* 0x0000007c2c7c2221 */ /* 0x000fca0000010000 */
.L_x_52583:
[----:B0----5:R-:W-:Y:S02]  /*2000*/  MOV R48, R124 ;  /* 0x0000007c00307202 */ /* 0x021fe40000000f00 */
.L_x_52584:
[----:B------:R-:W-:Y:S05]  /*2010*/  @P3 BRA `(.L_x_52585) ;  /* 0x0000007000003947 */ /* 0x000fea0003800000 */
[----:B------:R-:W-:-:S04]  /*2020*/  ISETP.NE.U32.AND P4, PT, RZ, c[0x0][0x180], PT ;  /* 0x00006000ff007a0c */ /* 0x000fc80003f85070 */
[----:B------:R-:W-:-:S13]  /*2030*/  ISETP.NE.AND.EX P4, PT, RZ, c[0x0][0x184], PT, P4 ;  /* 0x00006100ff007a0c */ /* 0x000fda0003f85340 */
[----:B------:R-:W-:Y:S05]  /*2040*/  @P4 BRA `(.L_x_52586) ;  /* 0x0000002000004947 */ /* 0x000fea0003800000 */
[----:B------:R-:W-:Y:S05]  /*2050*/  @P0 BRA `(.L_x_52587) ;  /* 0x0000005000000947 */ /* 0x000fea0003800000 */
[----:B------:R-:W-:Y:S05]  /*2060*/  BRA `(.L_x_52588) ;  /* 0x0000005000007947 */ /* 0x000fea0003800000 */
.L_x_52586:
[----:B-----5:R-:W-:Y:S01]  /*2070*/  FADD.FTZ R125, R45, R125 ;  /* 0x0000007d2d7d7221 */ /* 0x020fe20000010000 */
[----:B------:R-:W-:Y:S05]  /*2080*/  BRA `(.L_x_52587) ;  /* 0x0000002000007947 */ /* 0x000fea0003800000 */
.L_x_52585:
[----:B-----5:R-:W-:-:S04]  /*2090*/  FADD.FTZ R125, R41, R125 ;  /* 0x0000007d297d7221 */ /* 0x020fc80000010000 */
[----:B------:R-:W-:-:S05]  /*20a0*/  @P2 FADD.FTZ R125, R45, R125 ;  /* 0x0000007d2d7d2221 */ /* 0x000fca0000010000 */
.L_x_52587:
[----:B0----5:R-:W-:Y:S02]  /*20b0*/  MOV R49, R125 ;  /* 0x0000007d00317202 */ /* 0x021fe40000000f00 */
.L_x_52588:
[----:B------:R-:W-:Y:S05]  /*20c0*/  @P3 BRA `(.L_x_52589) ;  /* 0x0000007000003947 */ /* 0x000fea0003800000 */
[----:B------:R-:W-:-:S04]  /*20d0*/  ISETP.NE.U32.AND P4, PT, RZ, c[0x0][0x180], PT ;  /* 0x00006000ff007a0c */ /* 0x000fc80003f85070 */
[----:B------:R-:W-:-:S13]  /*20e0*/  ISETP.NE.AND.EX P4, PT, RZ, c[0x0][0x184], PT, P4 ;  /* 0x00006100ff007a0c */ /* 0x000fda0003f85340 */
[----:B------:R-:W-:Y:S05]  /*20f0*/  @P4 BRA `(.L_x_52590) ;  /* 0x0000002000004947 */ /* 0x000fea0003800000 */
[----:B------:R-:W-:Y:S05]  /*2100*/  @P0 BRA `(.L_x_52591) ;  /* 0x0000005000000947 */ /* 0x000fea0003800000 */
[----:B------:R-:W-:Y:S05]  /*2110*/  BRA `(.L_x_52592) ;  /* 0x0000005000007947 */ /* 0x000fea0003800000 */
.L_x_52590:
[----:B-----5:R-:W-:Y:S01]  /*2120*/  FADD.FTZ R126, R46, R126 ;  /* 0x0000007e2e7e7221 */ /* 0x020fe20000010000 */
[----:B------:R-:W-:Y:S05]  /*2130*/  BRA `(.L_x_52591) ;  /* 0x0000002000007947 */ /* 0x000fea0003800000 */
.L_x_52589:
[----:B-----5:R-:W-:-:S04]  /*2140*/  FADD.FTZ R126, R42, R126 ;  /* 0x0000007e2a7e7221 */ /* 0x020fc80000010000 */
[----:B------:R-:W-:-:S05]  /*2150*/  @P2 FADD.FTZ R126, R46, R126 ;  /* 0x0000007e2e7e2221 */ /* 0x000fca0000010000 */
.L_x_52591:
[----:B0----5:R-:W-:Y:S02]  /*2160*/  MOV R50, R126 ;  /* 0x0000007e00327202 */ /* 0x021fe40000000f00 */
.L_x_52592:
[----:B------:R-:W-:Y:S05]  /*2170*/  @P3 BRA `(.L_x_52593) ;  /* 0x0000007000003947 */ /* 0x000fea0003800000 */
[----:B------:R-:W-:-:S04]  /*2180*/  ISETP.NE.U32.AND P4, PT, RZ, c[0x0][0x180], PT ;  /* 0x00006000ff007a0c */ /* 0x000fc80003f85070 */
[----:B------:R-:W-:-:S13]  /*2190*/  ISETP.NE.AND.EX P4, PT, RZ, c[0x0][0x184], PT, P4 ;  /* 0x00006100ff007a0c */ /* 0x000fda0003f85340 */
[----:B------:R-:W-:Y:S05]  /*21a0*/  @P4 BRA `(.L_x_52594) ;  /* 0x0000002000004947 */ /* 0x000fea0003800000 */
[----:B------:R-:W-:Y:S05]  /*21b0*/  @P0 BRA `(.L_x_52595) ;  /* 0x0000005000000947 */ /* 0x000fea0003800000 */
[----:B------:R-:W-:Y:S05]  /*21c0*/  BRA `(.L_x_52596) ;  /* 0x0000005000007947 */ /* 0x000fea0003800000 */
.L_x_52594:
[----:B-----5:R-:W-:Y:S01]  /*21d0*/  FADD.FTZ R127, R47, R127 ;  /* 0x0000007f2f7f7221 */ /* 0x020fe20000010000 */
[----:B------:R-:W-:Y:S05]  /*21e0*/  BRA `(.L_x_52595) ;  /* 0x0000002000007947 */ /* 0x000fea0003800000 */
.L_x_52593:
[----:B-----5:R-:W-:-:S04]  /*21f0*/  FADD.FTZ R127, R43, R127 ;  /* 0x0000007f2b7f7221 */ /* 0x020fc80000010000 */
[----:B------:R-:W-:-:S05]  /*2200*/  @P2 FADD.FTZ R127, R47, R127 ;  /* 0x0000007f2f7f2221 */ /* 0x000fca0000010000 */
.L_x_52595:
[----:B0----5:R-:W-:Y:S02]  /*2210*/  MOV R51, R127 ;  /* 0x0000007f00337202 */ /* 0x021fe40000000f00 */
.L_x_52596:
[----:B------:R-:W-:Y:S01]  /*2220*/  IADD3 R188, R192, 0x40, RZ ;  /* 0x00000040c0bc7810 */ /* 0x000fe20007ffe0ff */
[----:B0-----:R-:W-:-:S04]  /*2230*/  @P0 IMAD.WIDE.U32 R52, R189, R170, c[0x0][0x188] ;  /* 0x00006200bd340625 */ /* 0x001fc800078e00aa */
[CC--:B------:R-:W-:Y:S01]  /*2240*/  IMAD.WIDE.U32 R120, R188.reuse, R170.reuse, c[0x0][0x170] ;  /* 0x00005c00bc787625 */ /* 0x0c0fe200078e00aa */
[----:B------:R0:W-:Y:S03]  /*2250*/  @P0 STG.E.128 [R52.64], R48 ;  /* 0x0000003034000986 */ /* 0x0001e6000c101d04 */
[CC--:B------:R-:W-:Y:S02]  /*2260*/  @P1 IMAD.WIDE.U32 R54, R188.reuse, R170.reuse, c[0x0][0x178] ;  /* 0x00005e00bc361625 */ /* 0x0c0fe400078e00aa */
[----:B------:R-:W5:Y:S02]  /*2270*/  LDG.E.128 R120, [R120.64] ;  /* 0x0000000478787981 */ /* 0x000f64000c1e1d00 */
[----:B------:R-:W-:Y:S02]  /*2280*/  @P2 IMAD.WIDE.U32 R56, R188, R170, c[0x0][0x180] ;  /* 0x00006000bc382625 */ /* 0x000fe400078e00aa */
[----:B-----5:R0:W5:Y:S04]  /*2290*/  @P1 LDG.E.128 R40, [R54.64] ;  /* 0x0000000436281981 */ /* 0x020168000c1e1d00 */
[----:B------:R0:W5:Y:S01]  /*22a0*/  @P2 LDG.E.128 R44, [R56.64] ;  /* 0x00000004382c2981 */ /* 0x000162000c1e1d00 */
[----:B------:R-:W-:Y:S05]  /*22b0*/  @P3 BRA `(.L_x_52597) ;  /* 0x0000007000003947 */ /* 0x000fea0003800000 */
[----:B------:R-:W-:-:S04]  /*22c0*/  ISETP.NE.U32.AND P4, PT, RZ, c[0x0][0x180], PT ;  /* 0x00006000ff007a0c */ /* 0x000fc80003f85070 */
[----:B------:R-:W-:-:S13]  /*22d0*/  ISETP.NE.AND.EX P4, PT, RZ, c[0x0][0x184], PT, P4 ;  /* 0x00006100ff007a0c */ /* 0x000fda0003f85340 */
[----:B------:R-:W-:Y:S05]  /*22e0*/  @P4 BRA `(.L_x_52598) ;  /* 0x0000002000004947 */ /* 0x000fea0003800000 */
[----:B------:R-:W-:Y:S05]  /*22f0*/  @P0 BRA `(.L_x_52599) ;  /* 0x0000005000000947 */ /* 0x000fea0003800000 */
[----:B------:R-:W-:Y:S05]  /*2300*/  BRA `(.L_x_52600) ;  /* 0x0000005000007947 */ /* 0x000fea0003800000 */
.L_x_52598:
[----:B-----5:R-:W-:Y:S01]  /*2310*/  FADD.FTZ R120, R44, R120 ;  /* 0x000000782c787221 */ /* 0x020fe20000010000 */
[----:B------:R-:W-:Y:S05]  /*2320*/  BRA `(.L_x_52599) ;  /* 0x0000002000007947 */ /* 0x000fea0003800000 */
.L_x_52597:
[----:B-----5:R-:W-:-:S04]  /*2330*/  FADD.FTZ R120, R40, R120 ;  /* 0x0000007828787221 */ /* 0x020fc80000010000 */
[----:B------:R-:W-:-:S05]  /*2340*/  @P2 FADD.FTZ R120, R44, R120 ;  /* 0x000000782c782221 */ /* 0x000fca0000010000 */
.L_x_52599:
[----:B0-----:R-:W-:Y:S02]  /*2350*/  MOV R48, R120 ;  /* 0x0000007800307202 */ /* 0x001fe40000000f00 */
.L_x_52600:
[----:B------:R-:W-:Y:S05]  /*2360*/  @P3 BRA `(.L_x_52601) ;  /* 0x0000007000003947 */ /* 0x000fea0003800000 */
[----:B------:R-:W-:-:S04]  /*2370*/  ISETP.NE.U32.AND P4, PT, RZ, c[0x0][0x180], PT ;  /* 0x00006000ff007a0c */ /* 0x000fc80003f85070 */
[----:B------:R-:W-:-:S13]  /*2380*/  ISETP.NE.AND.EX P4, PT, RZ, c[0x0][0x184], PT, P4 ;  /* 0x00006100ff007a0c */ /* 0x000fda0003f85340 */
[----:B------:R-:W-:Y:S05]  /*2390*/  @P4 BRA `(.L_x_52602) ;  /* 0x0000002000004947 */ /* 0x000fea0003800000 */
[----:B------:R-:W-:Y:S05]  /*23a0*/  @P0 BRA `(.L_x_52603) ;  /* 0x0000005000000947 */ /* 0x000fea0003800000 */
[----:B------:R-:W-:Y:S05]  /*23b0*/  BRA `(.L_x_52604) ;  /* 0x0000005000007947 */ /* 0x000fea0003800000 */
.L_x_52602:
[----:B-----5:R-:W-:Y:S01]  /*23c0*/  FADD.FTZ R121, R45, R121 ;  /* 0x000000792d797221 */ /* 0x020fe20000010000 */
[----:B------:R-:W-:Y:S05]  /*23d0*/  BRA `(.L_x_52603) ;  /* 0x0000002000007947 */ /* 0x000fea0003800000 */
.L_x_52601:
[----:B-----5:R-:W-:-:S04]  /*23e0*/  FADD.FTZ R121, R41, R121 ;  /* 0x0000007929797221 */ /* 0x020fc80000010000 */
[----:B------:R-:W-:-:S05]  /*23f0*/  @P2 FADD.FTZ R121, R45, R121 ;  /* 0x000000792d792221 */ /* 0x000fca0000010000 */
.L_x_52603:
[----:B0-----:R-:W-:Y:S02]  /*2400*/  MOV R49, R121 ;  /* 0x0000007900317202 */ /* 0x001fe40000000f00 */
.L_x_52604:
[----:B------:R-:W-:Y:S05]  /*2410*/  @P3 BRA `(.L_x_52605) ;  /* 0x0000007000003947 */ /* 0x000fea0003800000 */
[----:B------:R-:W-:-:S04]  /*2420*/  ISETP.NE.U32.AND P4, PT, RZ, c[0x0][0x180], PT ;  /* 0x00006000ff007a0c */ /* 0x000fc80003f85070 */
[----:B------:R-:W-:-:S13]  /*2430*/  ISETP.NE.AND.EX P4, PT, RZ, c[0x0][0x184], PT, P4 ;  /* 0x00006100ff007a0c */ /* 0x000fda0003f85340 */
[----:B------:R-:W-:Y:S05]  /*2440*/  @P4 BRA `(.L_x_52606) ;  /* 0x0000002000004947 */ /* 0x000fea0003800000 */
[----:B------:R-:W-:Y:S05]  /*2450*/  @P0 BRA `(.L_x_52607) ;  /* 0x0000005000000947 */ /* 0x000fea0003800000 */
[----:B------:R-:W-:Y:S05]  /*2460*/  BRA `(.L_x_52608) ;  /* 0x0000005000007947 */ /* 0x000fea0003800000 */
.L_x_52606:
[----:B-----5:R-:W-:Y:S01]  /*2470*/  FADD.FTZ R122, R46, R122 ;  /* 0x0000007a2e7a7221 */ /* 0x020fe20000010000 */
[----:B------:R-:W-:Y:S05]  /*2480*/  BRA `(.L_x_52607) ;  /* 0x0000002000007947 */ /* 0x000fea0003800000 */
.L_x_52605:
[----:B-----5:R-:W-:-:S04]  /*2490*/  FADD.FTZ R122, R42, R122 ;  /* 0x0000007a2a7a7221 */ /* 0x020fc80000010000 */
[----:B------:R-:W-:-:S05]  /*24a0*/  @P2 FADD.FTZ R122, R46, R122 ;  /* 0x0000007a2e7a2221 */ /* 0x000fca0000010000 */
.L_x_52607:
[----:B0-----:R-:W-:Y:S02]  /*24b0*/  MOV R50, R122 ;  /* 0x0000007a00327202 */ /* 0x001fe40000000f00 */
.L_x_52608:
[----:B------:R-:W-:Y:S05]  /*24c0*/  @P3 BRA `(.L_x_52609) ;  /* 0x0000007000003947 */ /* 0x000fea0003800000 */
[----:B------:R-:W-:-:S04]  /*24d0*/  ISETP.NE.U32.AND P4, PT, RZ, c[0x0][0x180], PT ;  /* 0x00006000ff007a0c */ /* 0x000fc80003f85070 */
[----:B------:R-:W-:-:S13]  /*24e0*/  ISETP.NE.AND.EX P4, PT, RZ, c[0x0][0x184], PT, P4 ;  /* 0x00006100ff007a0c */ /* 0x000fda0003f85340 */
[----:B------:R-:W-:Y:S05]  /*24f0*/  @P4 BRA `(.L_x_52610) ;  /* 0x0000002000004947 */ /* 0x000fea0003800000 */
[----:B------:R-:W-:Y:S05]  /*2500*/  @P0 BRA `(.L_x_52611) ;  /* 0x0000005000000947 */ /* 0x000fea0003800000 */
[----:B------:R-:W-:Y:S05]  /*2510*/  BRA `(.L_x_52612) ;  /* 0x0000005000007947 */ /* 0x000fea0003800000 */
.L_x_52610:
[----:B-----5:R-:W-:Y:S01]  /*2520*/  FADD.FTZ R123, R47, R123 ;  /* 0x0000007b2f7b7221 */ /* 0x020fe20000010000 */
[----:B------:R-:W-:Y:S05]  /*2530*/  BRA `(.L_x_52611) ;  /* 0x0000002000007947 */ /* 0x000fea0003800000 */
.L_x_52609:
[----:B-----5:R-:W-:-:S04]  /*2540*/  FADD.FTZ R123, R43, R123 ;  /* 0x0000007b2b7b7221 */ /* 0x020fc80000010000 */
[----:B------:R-:W-:-:S05]  /*2550*/  @P2 FADD.FTZ R123, R47, R123 ;  /* 0x0000007b2f7b2221 */ /* 0x000fca0000010000 */
.L_x_52611:
[----:B0-----:R-:W-:Y:S02]  /*2560*/  MOV R51, R123 ;  /* 0x0000007b00337202 */ /* 0x001fe40000000f00 */
.L_x_52612:
        /* <DEDUP_REMOVED lines=15> */
.L_x_52614:
[----:B-----5:R-:W-:Y:S01]  /*2660*/  FADD.FTZ R116, R44, R116 ;  /* 0x000000742c747221 */ /* 0x020fe20000010000 */
[----:B------:R-:W-:Y:S05]  /*2670*/  BRA `(.L_x_52615) ;  /* 0x0000002000007947 */ /* 0x000fea0003800000 */
.L_x_52613:
[----:B-----5:R-:W-:-:S04]  /*2680*/  FADD.FTZ R116, R40, R116 ;  /* 0x0000007428747221 */ /* 0x020fc80000010000 */
[----:B------:R-:W-:-:S05]  /*2690*/  @P2 FADD.FTZ R116, R44, R116 ;  /* 0x000000742c742221 */ /* 0x000fca0000010000 */
.L_x_52615:
[----:B0-----:R-:W-:Y:S02]  /*26a0*/  MOV R48, R116 ;  /* 0x0000007400307202 */ /* 0x001fe40000000f00 */
.L_x_52616:
[----:B------:R-:W-:Y:S05]  /*26b0*/  @P3 BRA `(.L_x_52617) ;  /* 0x0000007000003947 */ /* 0x000fea0003800000 */
[----:B------:R-:W-:-:S04]  /*26c0*/  ISETP.NE.U32.AND P4, PT, RZ, c[0x0][0x180], PT ;  /* 0x00006000ff007a0c */ /* 0x000fc80003f85070 */
[----:B------:R-:W-:-:S13]  /*26d0*/  ISETP.NE.AND.EX P4, PT, RZ, c[0x0][0x184], PT, P4 ;  /* 0x00006100ff007a0c */ /* 0x000fda0003f85340 */
[----:B------:R-:W-:Y:S05]  /*26e0*/  @P4 BRA `(.L_x_52618) ;  /* 0x0000002000004947 */ /* 0x000fea0003800000 */
[----:B------:R-:W-:Y:S05]  /*26f0*/  @P0 BRA `(.L_x_52619) ;  /* 0x0000005000000947 */ /* 0x000fea0003800000 */
[----:B------:R-:W-:Y:S05]  /*2700*/  BRA `(.L_x_52620) ;  /* 0x0000005000007947 */ /* 0x000fea0003800000 */
.L_x_52618:
[----:B-----5:R-:W-:Y:S01]  /*2710*/  FADD.FTZ R117, R45, R117 ;  /* 0x000000752d757221 */ /* 0x020fe20000010000 */
[----:B------:R-:W-:Y:S05]  /*2720*/  BRA `(.L_x_52619) ;  /* 0x0000002000007947 */ /* 0x000fea0003800000 */
.L_x_52617:
[----:B-----5:R-:W-:-:S04]  /*2730*/  FADD.FTZ R117, R41, R117 ;  /* 0x0000007529757221 */ /* 0x020fc80000010000 */
[----:B------:R-:W-:-:S05]  /*2740*/  @P2 FADD.FTZ R117, R45, R117 ;  /* 0x000000752d752221 */ /* 0x000fca0000010000 */
.L_x_52619:
[----:B0-----:R-:W-:Y:S02]  /*2750*/  MOV R49, R117 ;  /* 0x0000007500317202 */ /* 0x001fe40000000f00 */
.L_x_52620:
[----:B------:R-:W-:Y:S05]  /*2760*/  @P3 BRA `(.L_x_52621) ;  /* 0x0000007000003947 */ /* 0x000fea0003800000 */
[----:B------:R-:W-:-:S04]  /*2770*/  ISETP.NE.U32.AND P4, PT, RZ, c[0x0][0x180], PT ;  /* 0x00006000ff007a0c */ /* 0x000fc80003f85070 */
[----:B------:R-:W-:-:S13]  /*2780*/  ISETP.NE.AND.EX P4, PT, RZ, c[0x0][0x184], PT, P4 ;  /* 0x00006100ff007a0c */ /* 0x000fda0003f85340 */
[----:B------:R-:W-:Y:S05]  /*2790*/  @P4 BRA `(.L_x_52622) ;  /* 0x0000002000004947 */ /* 0x000fea0003800000 */
[----:B------:R-:W-:Y:S05]  /*27a0*/  @P0 BRA `(.L_x_52623) ;  /* 0x0000005000000947 */ /* 0x000fea0003800000 */
[----:B------:R-:W-:Y:S05]  /*27b0*/  BRA `(.L_x_52624) ;  /* 0x0000005000007947 */ /* 0x000fea0003800000 */
.L_x_52622:
[----:B-----5:R-:W-:Y:S01]  /*27c0*/  FADD.FTZ R118, R46, R118 ;  /* 0x000000762e767221 */ /* 0x020fe20000010000 */
[----:B------:R-:W-:Y:S05]  /*27d0*/  BRA `(.L_x_52623) ;  /* 0x0000002000007947 */ /* 0x000fea0003800000 */
.L_x_52621:
[----:B-----5:R-:W-:-:S04]  /*27e0*/  FADD.FTZ R118, R42, R118 ;  /* 0x000000762a767221 */ /* 0x020fc80000010000 */
[----:B------:R-:W-:-:S05]  /*27f0*/  @P2 FADD.FTZ R118, R46, R118 ;  /* 0x000000762e762221 */ /* 0x000fca0000010000 */
.L_x_52623:
[----:B0-----:R-:W-:Y:S02]  /*2800*/  MOV R50, R118 ;  /* 0x0000007600327202 */ /* 0x001fe40000000f00 */
.L_x_52624:
[----:B------:R-:W-:Y:S05]  /*2810*/  @P3 BRA `(.L_x_52625) ;  /* 0x0000007000003947 */ /* 0x000fea0003800000 */
[----:B------:R-:W-:-:S04]  /*2820*/  ISETP.NE.U32.AND P4, PT, RZ, c[0x0][0x180], PT ;  /* 0x00006000ff007a0c */ /* 0x000fc80003f85070 */
[----:B------:R-:W-:-:S13]  /*2830*/  ISETP.NE.AND.EX P4, PT, RZ, c[0x0][0x184], PT, P4 ;  /* 0x00006100ff007a0c */ /* 0x000fda0003f85340 */
[----:B------:R-:W-:Y:S05]  /*2840*/  @P4 BRA `(.L_x_52626) ;  /* 0x0000002000004947 */ /* 0x000fea0003800000 */
[----:B------:R-:W-:Y:S05]  /*2850*/  @P0 BRA `(.L_x_52627) ;  /* 0x0000005000000947 */ /* 0x000fea0003800000 */
[----:B------:R-:W-:Y:S05]  /*2860*/  BRA `(.L_x_52628) ;  /* 0x0000005000007947 */ /* 0x000fea0003800000 */
.L_x_52626:
[----:B-----5:R-:W-:Y:S01]  /*2870*/  FADD.FTZ R119, R47, R119 ;  /* 0x000000772f777221 */ /* 0x020fe20000010000 */
[----:B------:R-:W-:Y:S05]  /*2880*/  BRA `(.L_x_52627) ;  /* 0x0000002000007947 */ /* 0x000fea0003800000 */
.L_x_52625:
[----:B-----5:R-:W-:-:S04]  /*2890*/  FADD.FTZ R119, R43, R119 ;  /* 0x000000772b777221 */ /* 0x020fc80000010000 */
[----:B------:R-:W-:-:S05]  /*28a0*/  @P2 FADD.FTZ R119, R47, R119 ;  /* 0x000000772f772221 */ /* 0x000fca0000010000 */
.L_x_52627:
[----:B0-----:R-:W-:Y:S02]  /*28b0*/  MOV R51, R119 ;  /* 0x0000007700337202 */ /* 0x001fe40000000f00 */
.L_x_52628:
        /* <DEDUP_REMOVED lines=15> */
.L_x_52630:
[----:B-----5:R-:W-:Y:S01]  /*29b0*/  FADD.FTZ R112, R44, R112 ;  /* 0x000000702c707221 */ /* 0x020fe20000010000 */
[----:B------:R-:W-:Y:S05]  /*29c0*/  BRA `(.L_x_52631) ;  /* 0x0000002000007947 */ /* 0x000fea0003800000 */
.L_x_52629:
[----:B-----5:R-:W-:-:S04]  /*29d0*/  FADD.FTZ R112, R40, R112 ;  /* 0x0000007028707221 */ /* 0x020fc80000010000 */
[----:B------:R-:W-:-:S05]  /*29e0*/  @P2 FADD.FTZ R112, R44, R112 ;  /* 0x000000702c702221 */ /* 0x000fca0000010000 */
.L_x_52631:
[----:B0-----:R-:W-:Y:S02]  /*29f0*/  MOV R48, R112 ;  /* 0x0000007000307202 */ /* 0x001fe40000000f00 */
.L_x_52632:
[----:B------:R-:W-:Y:S05]  /*2a00*/  @P3 BRA `(.L_x_52633) ;  /* 0x0000007000003947 */ /* 0x000fea0003800000 */
[----:B------:R-:W-:-:S04]  /*2a10*/  ISETP.NE.U32.AND P4, PT, RZ, c[0x0][0x180], PT ;  /* 0x00006000ff007a0c */ /* 0x000fc80003f85070 */
[----:B------:R-:W-:-:S13]  /*2a20*/  ISETP.NE.AND.EX P4, PT, RZ, c[0x0][0x184], PT, P4 ;  /* 0x00006100ff007a0c */ /* 0x000fda0003f85340 */
[----:B------:R-:W-:Y:S05]  /*2a30*/  @P4 BRA `(.L_x_52634) ;  /* 0x0000002000004947 */ /* 0x000fea0003800000 */
[----:B------:R-:W-:Y:S05]  /*2a40*/  @P0 BRA `(.L_x_52635) ;  /* 0x0000005000000947 */ /* 0x000fea0003800000 */
[----:B------:R-:W-:Y:S05]  /*2a50*/  BRA `(.L_x_52636) ;  /* 0x0000005000007947 */ /* 0x000fea0003800000 */
.L_x_52634:
[----:B-----5:R-:W-:Y:S01]  /*2a60*/  FADD.FTZ R113, R45, R113 ;  /* 0x000000712d717221 */ /* 0x020fe20000010000 */
[----:B------:R-:W-:Y:S05]  /*2a70*/  BRA `(.L_x_52635) ;  /* 0x0000002000007947 */ /* 0x000fea0003800000 */
.L_x_52633:
[----:B-----5:R-:W-:-:S04]  /*2a80*/  FADD.FTZ R113, R41, R113 ;  /* 0x0000007129717221 */ /* 0x020fc80000010000 */
[----:B------:R-:W-:-:S05]  /*2a90*/  @P2 FADD.FTZ R113, R45, R113 ;  /* 0x000000712d712221 */ /* 0x000fca0000010000 */
.L_x_52635:
[----:B0-----:R-:W-:Y:S02]  /*2aa0*/  MOV R49, R113 ;  /* 0x0000007100317202 */ /* 0x001fe40000000f00 */
.L_x_52636:
[----:B------:R-:W-:Y:S05]  /*2ab0*/  @P3 BRA `(.L_x_52637) ;  /* 0x0000007000003947 */ /* 0x000fea0003800000 */
[----:B------:R-:W-:-:S04]  /*2ac0*/  ISETP.NE.U32.AND P4, PT, RZ, c[0x0][0x180], PT ;  /* 0x00006000ff007a0c */ /* 0x000fc80003f85070 */
[----:B------:R-:W-:-:S13]  /*2ad0*/  ISETP.NE.AND.EX P4, PT, RZ, c[0x0][0x184], PT, P4 ;  /* 0x00006100ff007a0c */ /* 0x000fda0003f85340 */
[----:B------:R-:W-:Y:S05]  /*2ae0*/  @P4 BRA `(.L_x_52638) ;  /* 0x0000002000004947 */ /* 0x000fea0003800000 */
[----:B------:R-:W-:Y:S05]  /*2af0*/  @P0 BRA `(.L_x_52639) ;  /* 0x0000005000000947 */ /* 0x000fea0003800000 */
[----:B------:R-:W-:Y:S05]  /*2b00*/  BRA `(.L_x_52640) ;  /* 0x0000005000007947 */ /* 0x000fea0003800000 */
.L_x_52638:
[----:B-----5:R-:W-:Y:S01]  /*2b10*/  FADD.FTZ R114, R46, R114 ;  /* 0x000000722e727221 */ /* 0x020fe20000010000 */
[----:B------:R-:W-:Y:S05]  /*2b20*/  BRA `(.L_x_52639) ;  /* 0x0000002000007947 */ /* 0x000fea0003800000 */
.L_x_52637:
[----:B-----5:R-:W-:-:S04]  /*2b30*/  FADD.FTZ R114, R42, R114 ;  /* 0x000000722a727221 */ /* 0x020fc80000010000 */
[----:B------:R-:W-:-:S05]  /*2b40*/  @P2 FADD.FTZ R114, R46, R114 ;  /* 0x000000722e722221 */ /* 0x000fca0000010000 */
.L_x_52639:
[----:B0-----:R-:W-:Y:S02]  /*2b50*/  MOV R50, R114 ;  /* 0x0000007200327202 */ /* 0x001fe40000000f00 */
.L_x_52640:
[----:B------:R-:W-:Y:S05]  /*2b60*/  @P3 BRA `(.L_x_52641) ;  /* 0x0000007000003947 */ /* 0x000fea0003800000 */
[----:B------:R-:W-:-:S04]  /*2b70*/  ISETP.NE.U32.AND P4, PT, RZ, c[0x0][0x180], PT ;  /* 0x00006000ff007a0c */ /* 0x000fc80003f85070 */
[----:B------:R-:W-:-:S13]  /*2b80*/  ISETP.NE.AND.EX P4, PT, RZ, c[0x0][0x184], PT, P4 ;  /* 0x00006100ff007a0c */ /* 0x000fda0003f85340 */
[----:B------:R-:W-:Y:S05]  /*2b90*/  @P4 BRA `(.L_x_52642) ;  /* 0x0000002000004947 */ /* 0x000fea0003800000 */
[----:B------:R-:W-:Y:S05]  /*2ba0*/  @P0 BRA `(.L_x_52643) ;  /* 0x0000005000000947 */ /* 0x000fea0003800000 */
[----:B------:R-:W-:Y:S05]  /*2bb0*/  BRA `(.L_x_52644) ;  /* 0x0000005000007947 */ /* 0x000fea0003800000 */
.L_x_52642:
[----:B-----5:R-:W-:Y:S01]  /*2bc0*/  FADD.FTZ R115, R47, R115 ;  /* 0x000000732f737221 */ /* 0x020fe20000010000 */
[----:B------:R-:W-:Y:S05]  /*2bd0*/  BRA `(.L_x_52643) ;  /* 0x0000002000007947 */ /* 0x000fea0003800000 */
.L_x_52641:
[----:B-----5:R-:W-:-:S04]  /*2be0*/  FADD.FTZ R115, R43, R115 ;  /* 0x000000732b737221 */ /* 0x020fc80000010000 */
[----:B------:R-:W-:-:S05]  /*2bf0*/  @P2 FADD.FTZ R115, R47, R115 ;  /* 0x000000732f732221 */ /* 0x000fca0000010000 */
.L_x_52643:
[----:B0-----:R-:W-:Y:S02]  /*2c00*/  MOV R51, R115 ;  /* 0x0000007300337202 */ /* 0x001fe40000000f00 */
.L_x_52644:
        /* <DEDUP_REMOVED lines=15> */
.L_x_52646:
[----:B-----5:R-:W-:Y:S01]  /*2d00*/  FADD.FTZ R108, R44, R108 ;  /* 0x0000006c2c6c7221 */ /* 0x020fe20000010000 */
[----:B------:R-:W-:Y:S05]  /*2d10*/  BRA `(.L_x_52647) ;  /* 0x0000002000007947 */ /* 0x000fea0003800000 */
.L_x_52645:
[----:B-----5:R-:W-:-:S04]  /*2d20*/  FADD.FTZ R108, R40, R108 ;  /* 0x0000006c286c7221 */ /* 0x020fc80000010000 */
[----:B------:R-:W-:-:S05]  /*2d30*/  @P2 FADD.FTZ R108, R44, R108 ;  /* 0x0000006c2c6c2221 */ /* 0x000fca0000010000 */
.L_x_52647:
[----:B0-----:R-:W-:Y:S02]  /*2d40*/  MOV R48, R108 ;  /* 0x0000006c00307202 */ /* 0x001fe40000000f00 */
.L_x_52648:
[----:B------:R-:W-:Y:S05]  /*2d50*/  @P3 BRA `(.L_x_52649) ;  /* 0x0000007000003947 */ /* 0x000fea0003800000 */
[----:B------:R-:W-:-:S04]  /*2d60*/  ISETP.NE.U32.AND P4, PT, RZ, c[0x0][0x180], PT ;  /* 0x00006000ff007a0c */ /* 0x000fc80003f85070 */
[----:B------:R-:W-:-:S13]  /*2d70*/  ISETP.NE.AND.EX P4, PT, RZ, c[0x0][0x184], PT, P4 ;  /* 0x00006100ff007a0c */ /* 0x000fda0003f85340 */
[----:B------:R-:W-:Y:S05]  /*2d80*/  @P4 BRA `(.L_x_52650) ;  /* 0x0000002000004947 */ /* 0x000fea0003800000 */
[----:B------:R-:W-:Y:S05]  /*2d90*/  @P0 BRA `(.L_x_52651) ;  /* 0x0000005000000947 */ /* 0x000fea0003800000 */
[----:B------:R-:W-:Y:S05]  /*2da0*/  BRA `(.L_x_52652) ;  /* 0x0000005000007947 */ /* 0x000fea0003800000 */
.L_x_52650:
[----:B-----5:R-:W-:Y:S01]  /*2db0*/  FADD.FTZ R109, R45, R109 ;  /* 0x0000006d2d6d7221 */ /* 0x020fe20000010000 */
[----:B------:R-:W-:Y:S05]  /*2dc0*/  BRA `(.L_x_52651) ;  /* 0x0000002000007947 */ /* 0x000fea0003800000 */
.L_x_52649:
[----:B-----5:R-:W-:-:S04]  /*2dd0*/  FADD.FTZ R109, R41, R109 ;  /* 0x0000006d296d7221 */ /* 0x020fc80000010000 */
[----:B------:R-:W-:-:S05]  /*2de0*/  @P2 FADD.FTZ R109, R45, R109 ;  /* 0x0000006d2d6d2221 */ /* 0x000fca0000010000 */
.L_x_52651:
[----:B0-----:R-:W-:Y:S02]  /*2df0*/  MOV R49, R109 ;  /* 0x0000006d00317202 */ /* 0x001fe40000000f00 */
.L_x_52652:
[----:B------:R-:W-:Y:S05]  /*2e00*/  @P3 BRA `(.L_x_52653) ;  /* 0x0000007000003947 */ /* 0x000fea0003800000 */
[----:B------:R-:W-:-:S04]  /*2e10*/  ISETP.NE.U32.AND P4, PT, RZ, c[0x0][0x180], PT ;  /* 0x00006000ff007a0c */ /* 0x000fc80003f85070 */
[----:B------:R-:W-:-:S13]  /*2e20*/  ISETP.NE.AND.EX P4, PT, RZ, c[0x0][0x184], PT, P4 ;  /* 0x00006100ff007a0c */ /* 0x000fda0003f85340 */
[----:B------:R-:W-:Y:S05]  /*2e30*/  @P4 BRA `(.L_x_52654) ;  /* 0x0000002000004947 */ /* 0x000fea0003800000 */
[----:B------:R-:W-:Y:S05]  /*2e40*/  @P0 BRA `(.L_x_52655) ;  /* 0x0000005000000947 */ /* 0x000fea0003800000 */
[----:B------:R-:W-:Y:S05]  /*2e50*/  BRA `(.L_x_52656) ;  /* 0x0000005000007947 */ /* 0x000fea0003800000 */
.L_x_52654:
[----:B-----5:R-:W-:Y:S01]  /*2e60*/  FADD.FTZ R110, R46, R110 ;  /* 0x0000006e2e6e7221 */ /* 0x020fe20000010000 */
[----:B------:R-:W-:Y:S05]  /*2e70*/  BRA `(.L_x_52655) ;  /* 0x0000002000007947 */ /* 0x000fea0003800000 */
.L_x_52653:
[----:B-----5:R-:W-:-:S04]  /*2e80*/  FADD.FTZ R110, R42, R110 ;  /* 0x0000006e2a6e7221 */ /* 0x020fc80000010000 */
[----:B------:R-:W-:-:S05]  /*2e90*/  @P2 FADD.FTZ R110, R46, R110 ;  /* 0x0000006e2e6e2221 */ /* 0x000fca0000010000 */
.L_x_52655:
[----:B0-----:R-:W-:Y:S02]  /*2ea0*/  MOV R50, R110 ;  /* 0x0000006e00327202 */ /* 0x001fe40000000f00 */
.L_x_52656:
[----:B------:R-:W-:Y:S05]  /*2eb0*/  @P3 BRA `(.L_x_52657) ;  /* 0x0000007000003947 */ /* 0x000fea0003800000 */
[----:B------:R-:W-:-:S04]  /*2ec0*/  ISETP.NE.U32.AND P4, PT, RZ, c[0x0][0x180], PT ;  /* 0x00006000ff007a0c */ /* 0x000fc80003f85070 */
[----:B------:R-:W-:-:S13]  /*2ed0*/  ISETP.NE.AND.EX P4, PT, RZ, c[0x0][0x184], PT, P4 ;  /* 0x00006100ff007a0c */ /* 0x000fda0003f85340 */
[----:B------:R-:W-:Y:S05]  /*2ee0*/  @P4 BRA `(.L_x_52658) ;  /* 0x0000002000004947 */ /* 0x000fea0003800000 */
[----:B------:R-:W-:Y:S05]  /*2ef0*/  @P0 BRA `(.L_x_52659) ;  /* 0x0000005000000947 */ /* 0x000fea0003800000 */
[----:B------:R-:W-:Y:S05]  /*2f00*/  BRA `(.L_x_52660) ;  /* 0x0000005000007947 */ /* 0x000fea0003800000 */
.L_x_52658:
[----:B-----5:R-:W-:Y:S01]  /*2f10*/  FADD.FTZ R111, R47, R111 ;  /* 0x0000006f2f6f7221 */ /* 0x020fe20000010000 */
[----:B------:R-:W-:Y:S05]  /*2f20*/  BRA `(.L_x_52659) ;  /* 0x0000002000007947 */ /* 0x000fea0003800000 */
.L_x_52657:
[----:B-----5:R-:W-:-:S04]  /*2f30*/  FADD.FTZ R111, R43, R111 ;  /* 0x0000006f2b6f7221 */ /* 0x020fc80000010000 */
[----:B------:R-:W-:-:S05]  /*2f40*/  @P2 FADD.FTZ R111, R47, R111 ;  /* 0x0000006f2f6f2221 */ /* 0x000fca0000010000 */
.L_x_52659:
[----:B0-----:R-:W-:Y:S02]  /*2f50*/  MOV R51, R111 ;  /* 0x0000006f00337202 */ /* 0x001fe40000000f00 */
.L_x_52660:
        /* <DEDUP_REMOVED lines=15> */
.L_x_52662:
[----:B-----5:R-:W-:Y:S01]  /*3050*/  FADD.FTZ R104, R44, R104 ;  /* 0x000000682c687221 */ /* 0x020fe20000010000 */
[----:B------:R-:W-:Y:S05]  /*3060*/  BRA `(.L_x_52663) ;  /* 0x0000002000007947 */ /* 0x000fea0003800000 */
.L_x_52661:
[----:B-----5:R-:W-:-:S04]  /*3070*/  FADD.FTZ R104, R40, R104 ;  /* 0x0000006828687221 */ /* 0x020fc80000010000 */
[----:B------:R-:W-:-:S05]  /*3080*/  @P2 FADD.FTZ R104, R44, R104 ;  /* 0x000000682c682221 */ /* 0x000fca0000010000 */
.L_x_52663:
[----:B0-----:R-:W-:Y:S02]  /*3090*/  MOV R48, R104 ;  /* 0x0000006800307202 */ /* 0x001fe40000000f00 */
.L_x_52664:
[----:B------:R-:W-:Y:S05]  /*30a0*/  @P3 BRA `(.L_x_52665) ;  /* 0x0000007000003947 */ /* 0x000fea0003800000 */
[----:B------:R-:W-:-:S04]  /*30b0*/  ISETP.NE.U32.AND P4, PT, RZ, c[0x0][0x180], PT ;  /* 0x00006000ff007a0c */ /* 0x000fc80003f85070 */
[----:B------:R-:W-:-:S13]  /*30c0*/  ISETP.NE.AND.EX P4, PT, RZ, c[0x0][0x184], PT, P4 ;  /* 0x00006100ff007a0c */ /* 0x000fda0003f85340 */
[----:B------:R-:W-:Y:S05]  /*30d0*/  @P4 BRA `(.L_x_52666) ;  /* 0x0000002000004947 */ /* 0x000fea0003800000 */
[----:B------:R-:W-:Y:S05]  /*30e0*/  @P0 BRA `(.L_x_52667) ;  /* 0x0000005000000947 */ /* 0x000fea0003800000 */
[----:B------:R-:W-:Y:S05]  /*30f0*/  BRA `(.L_x_52668) ;  /* 0x0000005000007947 */ /* 0x000fea0003800000 */
.L_x_52666:
[----:B-----5:R-:W-:Y:S01]  /*3100*/  FADD.FTZ R105, R45, R105 ;  /* 0x000000692d697221 */ /* 0x020fe20000010000 */
[----:B------:R-:W-:Y:S05]  /*3110*/  BRA `(.L_x_52667) ;  /* 0x0000002000007947 */ /* 0x000fea0003800000 */
.L_x_52665:
[----:B-----5:R-:W-:-:S04]  /*3120*/  FADD.FTZ R105, R41, R105 ;  /* 0x0000006929697221 */ /* 0x020fc80000010000 */
[----:B------:R-:W-:-:S05]  /*3130*/  @P2 FADD.FTZ R105, R45, R105 ;  /* 0x000000692d692221 */ /* 0x000fca0000010000 */
.L_x_52667:
[----:B0-----:R-:W-:Y:S02]  /*3140*/  MOV R49, R105 ;  /* 0x0000006900317202 */ /* 0x001fe40000000f00 */
.L_x_52668:
[----:B------:R-:W-:Y:S05]  /*3150*/  @P3 BRA `(.L_x_52669) ;  /* 0x0000007000003947 */ /* 0x000fea0003800000 */
[----:B------:R-:W-:-:S04]  /*3160*/  ISETP.NE.U32.AND P4, PT, RZ, c[0x0][0x180], PT ;  /* 0x00006000ff007a0c */ /* 0x000fc80003f85070 */
[----:B------:R-:W-:-:S13]  /*3170*/  ISETP.NE.AND.EX P4, PT, RZ, c[0x0][0x184], PT, P4 ;  /* 0x00006100ff007a0c */ /* 0x000fda0003f85340 */
[----:B------:R-:W-:Y:S05]  /*3180*/  @P4 BRA `(.L_x_52670) ;  /* 0x0000002000004947 */ /* 0x000fea0003800000 */
[----:B------:R-:W-:Y:S05]  /*3190*/  @P0 BRA `(.L_x_52671) ;  /* 0x0000005000000947 */ /* 0x000fea0003800000 */
[----:B------:R-:W-:Y:S05]  /*31a0*/  BRA `(.L_x_52672) ;  /* 0x0000005000007947 */ /* 0x000fea0003800000 */
.L_x_52670:
[----:B-----5:R-:W-:Y:S01]  /*31b0*/  FADD.FTZ R106, R46, R106 ;  /* 0x0000006a2e6a7221 */ /* 0x020fe20000010000 */
[----:B------:R-:W-:Y:S05]  /*31c0*/  BRA `(.L_x_52671) ;  /* 0x0000002000007947 */ /* 0x000fea0003800000 */
.L_x_52669:
[----:B-----5:R-:W-:-:S04]  /*31d0*/  FADD.FTZ R106, R42, R106 ;  /* 0x0000006a2a6a7221 */ /* 0x020fc80000010000 */
[----:B------:R-:W-:-:S05]  /*31e0*/  @P2 FADD.FTZ R106, R46, R106 ;  /* 0x0000006a2e6a2221 */ /* 0x000fca0000010000 */
.L_x_52671:
[----:B0-----:R-:W-:Y:S02]  /*31f0*/  MOV R50, R106 ;  /* 0x0000006a00327202 */ /* 0x001fe40000000f00 */
.L_x_52672:
[----:B------:R-:W-:Y:S05]  /*3200*/  @P3 BRA `(.L_x_52673) ;  /* 0x0000007000003947 */ /* 0x000fea0003800000 */
[----:B------:R-:W-:-:S04]  /*3210*/  ISETP.NE.U32.AND P4, PT, RZ, c[0x0][0x180], PT ;  /* 0x00006000ff007a0c */ /* 0x000fc80003f85070 */
[----:B------:R-:W-:-:S13]  /*3220*/  ISETP.NE.AND.EX P4, PT, RZ, c[0x0][0x184], PT, P4 ;  /* 0x00006100ff007a0c */ /* 0x000fda0003f85340 */
[----:B------:R-:W-:Y:S05]  /*3230*/  @P4 BRA `(.L_x_52674) ;  /* 0x0000002000004947 */ /* 0x000fea0003800000 */
[----:B------:R-:W-:Y:S05]  /*3240*/  @P0 BRA `(.L_x_52675) ;  /* 0x0000005000000947 */ /* 0x000fea0003800000 */
[----:B------:R-:W-:Y:S05]  /*3250*/  BRA `(.L_x_52676) ;  /* 0x0000005000007947 */ /* 0x000fea0003800000 */
.L_x_52674:
[----:B-----5:R-:W-:Y:S01]  /*3260*/  FADD.FTZ R107, R47, R107 ;  /* 0x0000006b2f6b7221 */ /* 0x020fe20000010000 */
[----:B------:R-:W-:Y:S05]  /*3270*/  BRA `(.L_x_52675) ;  /* 0x0000002000007947 */ /* 0x000fea0003800000 */
.L_x_52673:
[----:B-----5:R-:W-:-:S04]  /*3280*/  FADD.FTZ R107, R43, R107 ;  /* 0x0000006b2b6b7221 */ /* 0x020fc80000010000 */
[----:B------:R-:W-:-:S05]  /*3290*/  @P2 FADD.FTZ R107, R47, R107 ;  /* 0x0000006b2f6b2221 */ /* 0x000fca0000010000 */
.L_x_52675:
[----:B0-----:R-:W-:Y:S02]  /*32a0*/  MOV R51, R107 ;  /* 0x0000006b00337202 */ /* 0x001fe40000000f00 */
.L_x_52676:
        /* <DEDUP_REMOVED lines=15> */
.L_x_52678:
[----:B-----5:R-:W-:Y:S01]  /*33a0*/  FADD.FTZ R100, R44, R100 ;  /* 0x000000642c647221 */ /* 0x020fe20000010000 */
[----:B------:R-:W-:Y:S05]  /*33b0*/  BRA `(.L_x_52679) ;  /* 0x0000002000007947 */ /* 0x000fea0003800000 */
.L_x_52677:
[----:B-----5:R-:W-:-:S04]  /*33c0*/  FADD.FTZ R100, R40, R100 ;  /* 0x0000006428647221 */ /* 0x020fc80000010000 */
[----:B------:R-:W-:-:S05]  /*33d0*/  @P2 FADD.FTZ R100, R44, R100 ;  /* 0x000000642c642221 */ /* 0x000fca0000010000 */
.L_x_52679:
[----:B0-----:R-:W-:Y:S02]  /*33e0*/  MOV R48, R100 ;  /* 0x0000006400307202 */ /* 0x001fe40000000f00 */
.L_x_52680:
[----:B------:R-:W-:Y:S05]  /*33f0*/  @P3 BRA `(.L_x_52681) ;  /* 0x0000007000003947 */ /* 0x000fea0003800000 */
[----:B------:R-:W-:-:S04]  /*3400*/  ISETP.NE.U32.AND P4, PT, RZ, c[0x0][0x180], PT ;  /* 0x00006000ff007a0c */ /* 0x000fc80003f85070 */
[----:B------:R-:W-:-:S13]  /*3410*/  ISETP.NE.AND.EX P4, PT, RZ, c[0x0][0x184], PT, P4 ;  /* 0x00006100ff007a0c */ /* 0x000fda0003f85340 */
[----:B------:R-:W-:Y:S05]  /*3420*/  @P4 BRA `(.L_x_52682) ;  /* 0x0000002000004947 */ /* 0x000fea0003800000 */
[----:B------:R-:W-:Y:S05]  /*3430*/  @P0 BRA `(.L_x_52683) ;  /* 0x0000005000000947 */ /* 0x000fea0003800000 */
[----:B------:R-:W-:Y:S05]  /*3440*/  BRA `(.L_x_52684) ;  /* 0x0000005000007947 */ /* 0x000fea0003800000 */
.L_x_52682:
[----:B-----5:R-:W-:Y:S01]  /*3450*/  FADD.FTZ R101, R45, R101 ;  /* 0x000000652d657221 */ /* 0x020fe20000010000 */
[----:B------:R-:W-:Y:S05]  /*3460*/  BRA `(.L_x_52683) ;  /* 0x0000002000007947 */ /* 0x000fea0003800000 */
.L_x_52681:
[----:B-----5:R-:W-:-:S04]  /*3470*/  FADD.FTZ R101, R41, R101 ;  /* 0x0000006529657221 */ /* 0x020fc80000010000 */
[----:B------:R-:W-:-:S05]  /*3480*/  @P2 FADD.FTZ R101, R45, R101 ;  /* 0x000000652d652221 */ /* 0x000fca0000010000 */
.L_x_52683:
[----:B0-----:R-:W-:Y:S02]  /*3490*/  MOV R49, R101 ;  /* 0x0000006500317202 */ /* 0x001fe40000000f00 */
.L_x_52684:
[----:B------:R-:W-:Y:S05]  /*34a0*/  @P3 BRA `(.L_x_52685) ;  /* 0x0000007000003947 */ /* 0x000fea0003800000 */
[----:B------:R-:W-:-:S04]  /*34b0*/  ISETP.NE.U32.AND P4, PT, RZ, c[0x0][0x180], PT ;  /* 0x00006000ff007a0c */ /* 0x000fc80003f85070 */
[----:B------:R-:W-:-:S13]  /*34c0*/  ISETP.NE.AND.EX P4, PT, RZ, c[0x0][0x184], PT, P4 ;  /* 0x00006100ff007a0c */ /* 0x000fda0003f85340 */
[----:B------:R-:W-:Y:S05]  /*34d0*/  @P4 BRA `(.L_x_52686) ;  /* 0x0000002000004947 */ /* 0x000fea0003800000 */
[----:B------:R-:W-:Y:S05]  /*34e0*/  @P0 BRA `(.L_x_52687) ;  /* 0x0000005000000947 */ /* 0x000fea0003800000 */
[----:B------:R-:W-:Y:S05]  /*34f0*/  BRA `(.L_x_52688) ;  /* 0x0000005000007947 */ /* 0x000fea0003800000 */
.L_x_52686:
[----:B-----5:R-:W-:Y:S01]  /*3500*/  FADD.FTZ R102, R46, R102 ;  /* 0x000000662e667221 */ /* 0x020fe20000010000 */
[----:B------:R-:W-:Y:S05]  /*3510*/  BRA `(.L_x_52687) ;  /* 0x0000002000007947 */ /* 0x000fea0003800000 */
.L_x_52685:
[----:B-----5:R-:W-:-:S04]  /*3520*/  FADD.FTZ R102, R42, R102 ;  /* 0x000000662a667221 */ /* 0x020fc80000010000 */
[----:B------:R-:W-:-:S05]  /*3530*/  @P2 FADD.FTZ R102, R46, R102 ;  /* 0x000000662e662221 */ /* 0x000fca0000010000 */
.L_x_52687:
[----:B0-----:R-:W-:Y:S02]  /*3540*/  MOV R50, R102 ;  /* 0x0000006600327202 */ /* 0x001fe40000000f00 */
.L_x_52688:
[----:B------:R-:W-:Y:S05]  /*3550*/  @P3 BRA `(.L_x_52689) ;  /* 0x0000007000003947 */ /* 0x000fea0003800000 */
[----:B------:R-:W-:-:S04]  /*3560*/  ISETP.NE.U32.AND P4, PT, RZ, c[0x0][0x180], PT ;  /* 0x00006000ff007a0c */ /* 0x000fc80003f85070 */
[----:B------:R-:W-:-:S13]  /*3570*/  ISETP.NE.AND.EX P4, PT, RZ, c[0x0][0x184], PT, P4 ;  /* 0x00006100ff007a0c */ /* 0x000fda0003f85340 */
[----:B------:R-:W-:Y:S05]  /*3580*/  @P4 BRA `(.L_x_52690) ;  /* 0x0000002000004947 */ /* 0x000fea0003800000 */
[----:B------:R-:W-:Y:S05]  /*3590*/  @P0 BRA `(.L_x_52691) ;  /* 0x0000005000000947 */ /* 0x000fea0003800000 */
[----:B------:R-:W-:Y:S05]  /*35a0*/  BRA `(.L_x_52692) ;  /* 0x0000005000007947 */ /* 0x000fea0003800000 */
.L_x_52690:
[----:B-----5:R-:W-:Y:S01]  /*35b0*/  FADD.FTZ R103, R47, R103 ;  /* 0x000000672f677221 */ /* 0x020fe20000010000 */
[----:B------:R-:W-:Y:S05]  /*35c0*/  BRA `(.L_x_52691) ;  /* 0x0000002000007947 */ /* 0x000fea0003800000 */
.L_x_52689:
[----:B-----5:R-:W-:-:S04]  /*35d0*/  FADD.FTZ R103, R43, R103 ;  /* 0x000000672b677221 */ /* 0x020fc80000010000 */
[----:B------:R-:W-:-:S05]  /*35e0*/  @P2 FADD.FTZ R103, R47, R103 ;  /* 0x000000672f672221 */ /* 0x000fca0000010000 */
.L_x_52691:
[----:B0-----:R-:W-:Y:S02]  /*35f0*/  MOV R51, R103 ;  /* 0x0000006700337202 */ /* 0x001fe40000000f00 */
.L_x_52692:
        /* <DEDUP_REMOVED lines=15> */
.L_x_52694:
[----:B-----5:R-:W-:Y:S01]  /*36f0*/  FADD.FTZ R96, R44, R96 ;  /* 0x000000602c607221 */ /* 0x020fe20000010000 */
[----:B------:R-:W-:Y:S05]  /*3700*/  BRA `(.L_x_52695) ;  /* 0x0000002000007947 */ /* 0x000fea0003800000 */
.L_x_52693:
[----:B-----5:R-:W-:-:S04]  /*3710*/  FADD.FTZ R96, R40, R96 ;  /* 0x0000006028607221 */ /* 0x020fc80000010000 */
[----:B------:R-:W-:-:S05]  /*3720*/  @P2 FADD.FTZ R96, R44, R96 ;  /* 0x000000602c602221 */ /* 0x000fca0000010000 */
.L_x_52695:
[----:B0-----:R-:W-:Y:S02]  /*3730*/  MOV R48, R96 ;  /* 0x0000006000307202 */ /* 0x001fe40000000f00 */
.L_x_52696:
[----:B------:R-:W-:Y:S05]  /*3740*/  @P3 BRA `(.L_x_52697) ;  /* 0x0000007000003947 */ /* 0x000fea0003800000 */
[----:B------:R-:W-:-:S04]  /*3750*/  ISETP.NE.U32.AND P4, PT, RZ, c[0x0][0x180], PT ;  /* 0x00006000ff007a0c */ /* 0x000fc80003f85070 */
[----:B------:R-:W-:-:S13]  /*3760*/  ISETP.NE.AND.EX P4, PT, RZ, c[0x0][0x184], PT, P4 ;  /* 0x00006100ff007a0c */ /* 0x000fda0003f85340 */
[----:B------:R-:W-:Y:S05]  /*3770*/  @P4 BRA `(.L_x_52698) ;  /* 0x0000002000004947 */ /* 0x000fea0003800000 */
[----:B------:R-:W-:Y:S05]  /*3780*/  @P0 BRA `(.L_x_52699) ;  /* 0x0000005000000947 */ /* 0x000fea0003800000 */
[----:B------:R-:W-:Y:S05]  /*3790*/  BRA `(.L_x_52700) ;  /* 0x0000005000007947 */ /* 0x000fea0003800000 */
.L_x_52698:
[----:B-----5:R-:W-:Y:S01]  /*37a0*/  FADD.FTZ R97, R45, R97 ;  /* 0x000000612d617221 */ /* 0x020fe20000010000 */
[----:B------:R-:W-:Y:S05]  /*37b0*/  BRA `(.L_x_52699) ;  /* 0x0000002000007947 */ /* 0x000fea0003800000 */
.L_x_52697:
[----:B-----5:R-:W-:-:S04]  /*37c0*/  FADD.FTZ R97, R41, R97 ;  /* 0x0000006129617221 */ /* 0x020fc80000010000 */
[----:B------:R-:W-:-:S05]  /*37d0*/  @P2 FADD.FTZ R97, R45, R97 ;  /* 0x000000612d612221 */ /* 0x000fca0000010000 */
.L_x_52699:
[----:B0-----:R-:W-:Y:S02]  /*37e0*/  MOV R49, R97 ;  /* 0x0000006100317202 */ /* 0x001fe40000000f00 */
.L_x_52700:
[----:B------:R-:W-:Y:S05]  /*37f0*/  @P3 BRA `(.L_x_52701) ;  /* 0x0000007000003947 */ /* 0x000fea0003800000 */
[----:B------:R-:W-:-:S04]  /*3800*/  ISETP.NE.U32.AND P4, PT, RZ, c[0x0][0x180], PT ;  /* 0x00006000ff007a0c */ /* 0x000fc80003f85070 */
[----:B------:R-:W-:-:S13]  /*3810*/  ISETP.NE.AND.EX P4, PT, RZ, c[0x0][0x184], PT, P4 ;  /* 0x00006100ff007a0c */ /* 0x000fda0003f85340 */
[----:B------:R-:W-:Y:S05]  /*3820*/  @P4 BRA `(.L_x_52702) ;  /* 0x0000002000004947 */ /* 0x000fea0003800000 */
[----:B------:R-:W-:Y:S05]  /*3830*/  @P0 BRA `(.L_x_52703) ;  /* 0x0000005000000947 */ /* 0x000fea0003800000 */
[----:B------:R-:W-:Y:S05]  /*3840*/  BRA `(.L_x_52704) ;  /* 0x0000005000007947 */ /* 0x000fea0003800000 */
.L_x_52702:
[----:B-----5:R-:W-:Y:S01]  /*3850*/  FADD.FTZ R98, R46, R98 ;  /* 0x000000622e627221 */ /* 0x020fe20000010000 */
[----:B------:R-:W-:Y:S05]  /*3860*/  BRA `(.L_x_52703) ;  /* 0x0000002000007947 */ /* 0x000fea0003800000 */
.L_x_52701:
[----:B-----5:R-:W-:-:S04]  /*3870*/  FADD.FTZ R98, R42, R98 ;  /* 0x000000622a627221 */ /* 0x020fc80000010000 */
[----:B------:R-:W-:-:S05]  /*3880*/  @P2 FADD.FTZ R98, R46, R98 ;  /* 0x000000622e622221 */ /* 0x000fca0000010000 */
.L_x_52703:
[----:B0-----:R-:W-:Y:S02]  /*3890*/  MOV R50, R98 ;  /* 0x0000006200327202 */ /* 0x001fe40000000f00 */
.L_x_52704:
[----:B------:R-:W-:Y:S05]  /*38a0*/  @P3 BRA `(.L_x_52705) ;  /* 0x0000007000003947 */ /* 0x000fea0003800000 */
[----:B------:R-:W-:-:S04]  /*38b0*/  ISETP.NE.U32.AND P4, PT, RZ, c[0x0][0x180], PT ;  /* 0x00006000ff007a0c */ /* 0x000fc80003f85070 */
[----:B------:R-:W-:-:S13]  /*38c0*/  ISETP.NE.AND.EX P4, PT, RZ, c[0x0][0x184], PT, P4 ;  /* 0x00006100ff007a0c */ /* 0x000fda0003f85340 */
[----:B------:R-:W-:Y:S05]  /*38d0*/  @P4 BRA `(.L_x_52706) ;  /* 0x0000002000004947 */ /* 0x000fea0003800000 */
[----:B------:R-:W-:Y:S05]  /*38e0*/  @P0 BRA `(.L_x_52707) ;  /* 0x0000005000000947 */ /* 0x000fea0003800000 */
[----:B------:R-:W-:Y:S05]  /*38f0*/  BRA `(.L_x_52708) ;  /* 0x0000005000007947 */ /* 0x000fea0003800000 */
.L_x_52706:
[----:B-----5:R-:W-:Y:S01]  /*3900*/  FADD.FTZ R99, R47, R99 ;  /* 0x000000632f637221 */ /* 0x020fe20000010000 */
[----:B------:R-:W-:Y:S05]  /*3910*/  BRA `(.L_x_52707) ;  /* 0x0000002000007947 */ /* 0x000fea0003800000 */
.L_x_52705:
[----:B-----5:R-:W-:-:S04]  /*3920*/  FADD.FTZ R99, R43, R99 ;  /* 0x000000632b637221 */ /* 0x020fc80000010000 */
[----:B------:R-:W-:-:S05]  /*3930*/  @P2 FADD.FTZ R99, R47, R99 ;  /* 0x000000632f632221 */ /* 0x000fca0000010000 */
.L_x_52707:
[----:B0-----:R-:W-:Y:S02]  /*3940*/  MOV R51, R99 ;  /* 0x0000006300337202 */ /* 0x001fe40000000f00 */
.L_x_52708:
        /* <DEDUP_REMOVED lines=15> */
.L_x_52710:
[----:B-----5:R-:W-:Y:S01]  /*3a40*/  FADD.FTZ R92, R44, R92 ;  /* 0x0000005c2c5c7221 */ /* 0x020fe20000010000 */
[----:B------:R-:W-:Y:S05]  /*3a50*/  BRA `(.L_x_52711) ;  /* 0x0000002000007947 */ /* 0x000fea0003800000 */
.L_x_52709:
[----:B-----5:R-:W-:-:S04]  /*3a60*/  FADD.FTZ R92, R40, R92 ;  /* 0x0000005c285c7221 */ /* 0x020fc80000010000 */
[----:B------:R-:W-:-:S05]  /*3a70*/  @P2 FADD.FTZ R92, R44, R92 ;  /* 0x0000005c2c5c2221 */ /* 0x000fca0000010000 */
.L_x_52711:
[----:B0-----:R-:W-:Y:S02]  /*3a80*/  MOV R48, R92 ;  /* 0x0000005c00307202 */ /* 0x001fe40000000f00 */
.L_x_52712:
[----:B------:R-:W-:Y:S05]  /*3a90*/  @P3 BRA `(.L_x_52713) ;  /* 0x0000007000003947 */ /* 0x000fea0003800000 */
[----:B------:R-:W-:-:S04]  /*3aa0*/  ISETP.NE.U32.AND P4, PT, RZ, c[0x0][0x180], PT ;  /* 0x00006000ff007a0c */ /* 0x000fc80003f85070 */
[----:B------:R-:W-:-:S13]  /*3ab0*/  ISETP.NE.AND.EX P4, PT, RZ, c[0x0][0x184], PT, P4 ;  /* 0x00006100ff007a0c */ /* 0x000fda0003f85340 */
[----:B------:R-:W-:Y:S05]  /*3ac0*/  @P4 BRA `(.L_x_52714) ;  /* 0x0000002000004947 */ /* 0x000fea0003800000 */
[----:B------:R-:W-:Y:S05]  /*3ad0*/  @P0 BRA `(.L_x_52715) ;  /* 0x0000005000000947 */ /* 0x000fea0003800000 */
[----:B------:R-:W-:Y:S05]  /*3ae0*/  BRA `(.L_x_52716) ;  /* 0x0000005000007947 */ /* 0x000fea0003800000 */
.L_x_52714:
[----:B-----5:R-:W-:Y:S01]  /*3af0*/  FADD.FTZ R93, R45, R93 ;  /* 0x0000005d2d5d7221 */ /* 0x020fe20000010000 */
[----:B------:R-:W-:Y:S05]  /*3b00*/  BRA `(.L_x_52715) ;  /* 0x0000002000007947 */ /* 0x000fea0003800000 */
.L_x_52713:
[----:B-----5:R-:W-:-:S04]  /*3b10*/  FADD.FTZ R93, R41, R93 ;  /* 0x0000005d295d7221 */ /* 0x020fc80000010000 */
[----:B------:R-:W-:-:S05]  /*3b20*/  @P2 FADD.FTZ R93, R45, R93 ;  /* 0x0000005d2d5d2221 */ /* 0x000fca0000010000 */
.L_x_52715:
[----:B0-----:R-:W-:Y:S02]  /*3b30*/  MOV R49, R93 ;  /* 0x0000005d00317202 */ /* 0x001fe40000000f00 */
.L_x_52716:
[----:B------:R-:W-:Y:S05]  /*3b40*/  @P3 BRA `(.L_x_52717) ;  /* 0x0000007000003947 */ /* 0x000fea0003800000 */
[----:B------:R-:W-:-:S04]  /*3b50*/  ISETP.NE.U32.AND P4, PT, RZ, c[0x0][0x180], PT ;  /* 0x00006000ff007a0c */ /* 0x000fc80003f85070 */
[----:B------:R-:W-:-:S13]  /*3b60*/  ISETP.NE.AND.EX P4, PT, RZ, c[0x0][0x184], PT, P4 ;  /* 0x00006100ff007a0c */ /* 0x000fda0003f85340 */
[----:B------:R-:W-:Y:S05]  /*3b70*/  @P4 BRA `(.L_x_52718) ;  /* 0x0000002000004947 */ /* 0x000fea0003800000 */
[----:B------:R-:W-:Y:S05]  /*3b80*/  @P0 BRA `(.L_x_52719) ;  /* 0x0000005000000947 */ /* 0x000fea0003800000 */
[----:B------:R-:W-:Y:S05]  /*3b90*/  BRA `(.L_x_52720) ;  /* 0x0000005000007947 */ /* 0x000fea0003800000 */
.L_x_52718:
[----:B-----5:R-:W-:Y:S01]  /*3ba0*/  FADD.FTZ R94, R46, R94 ;  /* 0x0000005e2e5e7221 */ /* 0x020fe20000010000 */
[----:B------:R-:W-:Y:S05]  /*3bb0*/  BRA `(.L_x_52719) ;  /* 0x0000002000007947 */ /* 0x000fea0003800000 */
.L_x_52717:
[----:B-----5:R-:W-:-:S04]  /*3bc0*/  FADD.FTZ R94, R42, R94 ;  /* 0x0000005e2a5e7221 */ /* 0x020fc80000010000 */
[----:B------:R-:W-:-:S05]  /*3bd0*/  @P2 FADD.FTZ R94, R46, R94 ;  /* 0x0000005e2e5e2221 */ /* 0x000fca0000010000 */
.L_x_52719:
[----:B0-----:R-:W-:Y:S02]  /*3be0*/  MOV R50, R94 ;  /* 0x0000005e00327202 */ /* 0x001fe40000000f00 */
.L_x_52720:
[----:B------:R-:W-:Y:S05]  /*3bf0*/  @P3 BRA `(.L_x_52721) ;  /* 0x0000007000003947 */ /* 0x000fea0003800000 */
[----:B------:R-:W-:-:S04]  /*3c00*/  ISETP.NE.U32.AND P4, PT, RZ, c[0x0][0x180], PT ;  /* 0x00006000ff007a0c */ /* 0x000fc80003f85070 */
[----:B------:R-:W-:-:S13]  /*3c10*/  ISETP.NE.AND.EX P4, PT, RZ, c[0x0][0x184], PT, P4 ;  /* 0x00006100ff007a0c */ /* 0x000fda0003f85340 */
[----:B------:R-:W-:Y:S05]  /*3c20*/  @P4 BRA `(.L_x_52722) ;  /* 0x0000002000004947 */ /* 0x000fea0003800000 */
[----:B------:R-:W-:Y:S05]  /*3c30*/  @P0 BRA `(.L_x_52723) ;  /* 0x0000005000000947 */ /* 0x000fea0003800000 */
[----:B------:R-:W-:Y:S05]  /*3c40*/  BRA `(.L_x_52724) ;  /* 0x0000005000007947 */ /* 0x000fea0003800000 */
.L_x_52722:
[----:B-----5:R-:W-:Y:S01]  /*3c50*/  FADD.FTZ R95, R47, R95 ;  /* 0x0000005f2f5f7221 */ /* 0x020fe20000010000 */
[----:B------:R-:W-:Y:S05]  /*3c60*/  BRA `(.L_x_52723) ;  /* 0x0000002000007947 */ /* 0x000fea0003800000 */
.L_x_52721:
[----:B-----5:R-:W-:-:S04]  /*3c70*/  FADD.FTZ R95, R43, R95 ;  /* 0x0000005f2b5f7221 */ /* 0x020fc80000010000 */
[----:B------:R-:W-:-:S05]  /*3c80*/  @P2 FADD.FTZ R95, R47, R95 ;  /* 0x0000005f2f5f2221 */ /* 0x000fca0000010000 */
.L_x_52723:
[----:B0-----:R-:W-:Y:S02]  /*3c90*/  MOV R51, R95 ;  /* 0x0000005f00337202 */ /* 0x001fe40000000f00 */
.L_x_52724:
        /* <DEDUP_REMOVED lines=15> */
.L_x_52726:
[----:B-----5:R-:W-:Y:S01]  /*3d90*/  FADD.FTZ R88, R44, R88 ;  /* 0x000000582c587221 */ /* 0x020fe20000010000 */
[----:B------:R-:W-:Y:S05]  /*3da0*/  BRA `(.L_x_52727) ;  /* 0x0000002000007947 */ /* 0x000fea0003800000 */
.L_x_52725:
[----:B-----5:R-:W-:-:S04]  /*3db0*/  FADD.FTZ R88, R40, R88 ;  /* 0x0000005828587221 */ /* 0x020fc80000010000 */
[----:B------:R-:W-:-:S05]  /*3dc0*/  @P2 FADD.FTZ R88, R44, R88 ;  /* 0x000000582c582221 */ /* 0x000fca0000010000 */
.L_x_52727:
[----:B0-----:R-:W-:Y:S02]  /*3dd0*/  MOV R48, R88 ;  /* 0x0000005800307202 */ /* 0x001fe40000000f00 */
.L_x_52728:
[----:B------:R-:W-:Y:S05]  /*3de0*/  @P3 BRA `(.L_x_52729) ;  /* 0x0000007000003947 */ /* 0x000fea0003800000 */
[----:B------:R-:W-:-:S04]  /*3df0*/  ISETP.NE.U32.AND P4, PT, RZ, c[0x0][0x180], PT ;  /* 0x00006000ff007a0c */ /* 0x000fc80003f85070 */
[----:B------:R-:W-:-:S13]  /*3e00*/  ISETP.NE.AND.EX P4, PT, RZ, c[0x0][0x184], PT, P4 ;  /* 0x00006100ff007a0c */ /* 0x000fda0003f85340 */
[----:B------:R-:W-:Y:S05]  /*3e10*/  @P4 BRA `(.L_x_52730) ;  /* 0x0000002000004947 */ /* 0x000fea0003800000 */
[----:B------:R-:W-:Y:S05]  /*3e20*/  @P0 BRA `(.L_x_52731) ;  /* 0x0000005000000947 */ /* 0x000fea0003800000 */
[----:B------:R-:W-:Y:S05]  /*3e30*/  BRA `(.L_x_52732) ;  /* 0x0000005000007947 */ /* 0x000fea0003800000 */
.L_x_52730:
[----:B-----5:R-:W-:Y:S01]  /*3e40*/  FADD.FTZ R89, R45, R89 ;  /* 0x000000592d597221 */ /* 0x020fe20000010000 */
[----:B------:R-:W-:Y:S05]  /*3e50*/  BRA `(.L_x_52731) ;  /* 0x0000002000007947 */ /* 0x000fea0003800000 */
.L_x_52729:
[----:B-----5:R-:W-:-:S04]  /*3e60*/  FADD.FTZ R89, R41, R89 ;  /* 0x0000005929597221 */ /* 0x020fc80000010000 */
[----:B------:R-:W-:-:S05]  /*3e70*/  @P2 FADD.FTZ R89, R45, R89 ;  /* 0x000000592d592221 */ /* 0x000fca0000010000 */
.L_x_52731:
[----:B0-----:R-:W-:Y:S02]  /*3e80*/  MOV R49, R89 ;  /* 0x0000005900317202 */ /* 0x001fe40000000f00 */
.L_x_52732:
[----:B------:R-:W-:Y:S05]  /*3e90*/  @P3 BRA `(.L_x_52733) ;  /* 0x0000007000003947 */ /* 0x000fea0003800000 */
[----:B------:R-:W-:-:S04]  /*3ea0*/  ISETP.NE.U32.AND P4, PT, RZ, c[0x0][0x180], PT ;  /* 0x00006000ff007a0c */ /* 0x000fc80003f85070 */
[----:B------:R-:W-:-:S13]  /*3eb0*/  ISETP.NE.AND.EX P4, PT, RZ, c[0x0][0x184], PT, P4 ;  /* 0x00006100ff007a0c */ /* 0x000fda0003f85340 */
[----:B------:R-:W-:Y:S05]  /*3ec0*/  @P4 BRA `(.L_x_52734) ;  /* 0x0000002000004947 */ /* 0x000fea0003800000 */
[----:B------:R-:W-:Y:S05]  /*3ed0*/  @P0 BRA `(.L_x_52735) ;  /* 0x0000005000000947 */ /* 0x000fea0003800000 */
[----:B------:R-:W-:Y:S05]  /*3ee0*/  BRA `(.L_x_52736) ;  /* 0x0000005000007947 */ /* 0x000fea0003800000 */
.L_x_52734:
[----:B-----5:R-:W-:Y:S01]  /*3ef0*/  FADD.FTZ R90, R46, R90 ;  /* 0x0000005a2e5a7221 */ /* 0x020fe20000010000 */
[----:B------:R-:W-:Y:S05]  /*3f00*/  BRA `(.L_x_52735) ;  /* 0x0000002000007947 */ /* 0x000fea0003800000 */
.L_x_52733:
[----:B-----5:R-:W-:-:S04]  /*3f10*/  FADD.FTZ R90, R42, R90 ;  /* 0x0000005a2a5a7221 */ /* 0x020fc80000010000 */
[----:B------:R-:W-:-:S05]  /*3f20*/  @P2 FADD.FTZ R90, R46, R90 ;  /* 0x0000005a2e5a2221 */ /* 0x000fca0000010000 */
.L_x_52735:
[----:B0-----:R-:W-:Y:S02]  /*3f30*/  MOV R50, R90 ;  /* 0x0000005a00327202 */ /* 0x001fe40000000f00 */
.L_x_52736:
[----:B------:R-:W-:Y:S05]  /*3f40*/  @P3 BRA `(.L_x_52737) ;  /* 0x0000007000003947 */ /* 0x000fea0003800000 */
[----:B------:R-:W-:-:S04]  /*3f50*/  ISETP.NE.U32.AND P4, PT, RZ, c[0x0][0x180], PT ;  /* 0x00006000ff007a0c */ /* 0x000fc80003f85070 */
[----:B------:R-:W-:-:S13]  /*3f60*/  ISETP.NE.AND.EX P4, PT, RZ, c[0x0][0x184], PT, P4 ;  /* 0x00006100ff007a0c */ /* 0x000fda0003f85340 */
[----:B------:R-:W-:Y:S05]  /*3f70*/  @P4 BRA `(.L_x_52738) ;  /* 0x0000002000004947 */ /* 0x000fea0003800000 */
[----:B------:R-:W-:Y:S05]  /*3f80*/  @P0 BRA `(.L_x_52739) ;  /* 0x0000005000000947 */ /* 0x000fea0003800000 */
[----:B------:R-:W-:Y:S05]  /*3f90*/  BRA `(.L_x_52740) ;  /* 0x0000005000007947 */ /* 0x000fea0003800000 */
.L_x_52738:
[----:B-----5:R-:W-:Y:S01]  /*3fa0*/  FADD.FTZ R91, R47, R91 ;  /* 0x0000005b2f5b7221 */ /* 0x020fe20000010000 */
[----:B------:R-:W-:Y:S05]  /*3fb0*/  BRA `(.L_x_52739) ;  /* 0x0000002000007947 */ /* 0x000fea0003800000 */
.L_x_52737:
[----:B-----5:R-:W-:-:S04]  /*3fc0*/  FADD.FTZ R91, R43, R91 ;  /* 0x0000005b2b5b7221 */ /* 0x020fc80000010000 */
[----:B------:R-:W-:-:S05]  /*3fd0*/  @P2 FADD.FTZ R91, R47, R91 ;  /* 0x0000005b2f5b2221 */ /* 0x000fca0000010000 */
.L_x_52739:
[----:B0-----:R-:W-:Y:S02]  /*3fe0*/  MOV R51, R91 ;  /* 0x0000005b00337202 */ /* 0x001fe40000000f00 */
.L_x_52740:
[----:B------:R-:W-:Y:S01]  /*3ff0*/  IADD3 R176, R192, 0x160, RZ ;  /* 0x00000160c0b07810 */ /* 0x000fe20007ffe0ff */
[----:B0-----:R-:W-:-:S04]  /*4000*/  @P0 IMAD.WIDE.U32 R52, R175, R170, c[0x0][0x188] ;  /* 0x00006200af340625 */ /* 0x001fc800078e00aa */
[CC--:B------:R-:W-:Y:S01]  /*4010*/  IMAD.WIDE.U32 R84, R176.reuse, R170.reuse, c[0x0][0x170] ;  /* 0x00005c00b0547625 */ /* 0x0c0fe200078e00aa */
[----:B------:R0:W-:Y:S03]  /*4020*/  @P0 STG.E.128 [R52.64], R48 ;  /* 0x0000003034000986 */ /* 0x0001e6000c101d04 */
[CC--:B------:R-:W-:Y:S02]  /*4030*/  @P1 IMAD.WIDE.U32 R54, R176.reuse, R170.reuse, c[0x0][0x178] ;  /* 0x00005e00b0361625 */ /* 0x0c0fe400078e00aa */
[----:B------:R-:W5:Y:S04]  /*4040*/  LDG.E.128 R84, [R84.64] ;  /* 0x0000000454547981 */ /* 0x000f68000c1e1d00 */
[----:B-----5:R1:W5:Y:S01]  /*4050*/  @P1 LDG.E.128 R40, [R54.64] ;  /* 0x0000000436281981 */ /* 0x020362000c1e1d00 */
        /* <DEDUP_REMOVED lines=8> */
.L_x_52742:
[----:B-----5:R-:W-:Y:S01]  /*40e0*/  FADD.FTZ R84, R44, R84 ;  /* 0x000000542c547221 */ /* 0x020fe20000010000 */
[----:B------:R-:W-:Y:S05]  /*40f0*/  BRA `(.L_x_52743) ;  /* 0x0000002000007947 */ /* 0x000fea0003800000 */
.L_x_52741:
[----:B-----5:R-:W-:-:S04]  /*4100*/  FADD.FTZ R84, R40, R84 ;  /* 0x0000005428547221 */ /* 0x020fc80000010000 */
[----:B------:R-:W-:-:S05]  /*4110*/  @P2 FADD.FTZ R84, R44, R84 ;  /* 0x000000542c542221 */ /* 0x000fca0000010000 */
.L_x_52743:
[----:B------:R-:W-:Y:S02]  /*4120*/  MOV R48, R84 ;  /* 0x0000005400307202 */ /* 0x000fe40000000f00 */
.L_x_52744:
[----:B------:R-:W-:Y:S05]  /*4130*/  @P3 BRA `(.L_x_52745) ;  /* 0x0000007000003947 */ /* 0x000fea0003800000 */
[----:B------:R-:W-:-:S04]  /*4140*/  ISETP.NE.U32.AND P4, PT, RZ, c[0x0][0x180], PT ;  /* 0x00006000ff007a0c */ /* 0x000fc80003f85070 */
[----:B------:R-:W-:-:S13]  /*4150*/  ISETP.NE.AND.EX P4, PT, RZ, c[0x0][0x184], PT, P4 ;  /* 0x00006100ff007a0c */ /* 0x000fda0003f85340 */
[----:B------:R-:W-:Y:S05]  /*4160*/  @P4 BRA `(.L_x_52746) ;  /* 0x0000002000004947 */ /* 0x000fea0003800000 */
[----:B------:R-:W-:Y:S05]  /*4170*/  @P0 BRA `(.L_x_52747) ;  /* 0x0000005000000947 */ /* 0x000fea0003800000 */
[----:B------:R-:W-:Y:S05]  /*4180*/  BRA `(.L_x_52748) ;  /* 0x0000005000007947 */ /* 0x000fea0003800000 */
.L_x_52746:
[----:B-----5:R-:W-:Y:S01]  /*4190*/  FADD.FTZ R85, R45, R85 ;  /* 0x000000552d557221 */ /* 0x020fe20000010000 */
[----:B------:R-:W-:Y:S05]  /*41a0*/  BRA `(.L_x_52747) ;  /* 0x0000002000007947 */ /* 0x000fea0003800000 */
.L_x_52745:
[----:B-----5:R-:W-:-:S04]  /*41b0*/  FADD.FTZ R85, R41, R85 ;  /* 0x0000005529557221 */ /* 0x020fc80000010000 */
[----:B------:R-:W-:-:S05]  /*41c0*/  @P2 FADD.FTZ R85, R45, R85 ;  /* 0x000000552d552221 */ /* 0x000fca0000010000 */
.L_x_52747:
[----:B------:R-:W-:Y:S02]  /*41d0*/  MOV R49, R85 ;  /* 0x0000005500317202 */ /* 0x000fe40000000f00 */
.L_x_52748:
[----:B------:R-:W-:Y:S05]  /*41e0*/  @P3 BRA `(.L_x_52749) ;  /* 0x0000007000003947 */ /* 0x000fea0003800000 */
[----:B------:R-:W-:-:S04]  /*41f0*/  ISETP.NE.U32.AND P4, PT, RZ, c[0x0][0x180], PT ;  /* 0x00006000ff007a0c */ /* 0x000fc80003f85070 */
[----:B------:R-:W-:-:S13]  /*4200*/  ISETP.NE.AND.EX P4, PT, RZ, c[0x0][0x184], PT, P4 ;  /* 0x00006100ff007a0c */ /* 0x000fda0003f85340 */
[----:B------:R-:W-:Y:S05]  /*4210*/  @P4 BRA `(.L_x_52750) ;  /* 0x0000002000004947 */ /* 0x000fea0003800000 */
[----:B------:R-:W-:Y:S05]  /*4220*/  @P0 BRA `(.L_x_52751) ;  /* 0x0000005000000947 */ /* 0x000fea0003800000 */
[----:B------:R-:W-:Y:S05]  /*4230*/  BRA `(.L_x_52752) ;  /* 0x0000005000007947 */ /* 0x000fea0003800000 */
.L_x_52750:
[----:B-----5:R-:W-:Y:S01]  /*4240*/  FADD.FTZ R86, R46, R86 ;  /* 0x000000562e567221 */ /* 0x020fe20000010000 */
[----:B------:R-:W-:Y:S05]  /*4250*/  BRA `(.L_x_52751) ;  /* 0x0000002000007947 */ /* 0x000fea0003800000 */
.L_x_52749:
[----:B-----5:R-:W-:-:S04]  /*4260*/  FADD.FTZ R86, R42, R86 ;  /* 0x000000562a567221 */ /* 0x020fc80000010000 */
[----:B------:R-:W-:-:S05]  /*4270*/  @P2 FADD.FTZ R86, R46, R86 ;  /* 0x000000562e562221 */ /* 0x000fca0000010000 */
.L_x_52751:
[----:B------:R-:W-:Y:S02]  /*4280*/  MOV R50, R86 ;  /* 0x0000005600327202 */ /* 0x000fe40000000f00 */
.L_x_52752:
[----:B------:R-:W-:Y:S05]  /*4290*/  @P3 BRA `(.L_x_52753) ;  /* 0x0000007000003947 */ /* 0x000fea0003800000 */
[----:B------:R-:W-:-:S04]  /*42a0*/  ISETP.NE.U32.AND P4, PT, RZ, c[0x0][0x180], PT ;  /* 0x00006000ff007a0c */ /* 0x000fc80003f85070 */
[----:B------:R-:W-:-:S13]  /*42b0*/  ISETP.NE.AND.EX P4, PT, RZ, c[0x0][0x184], PT, P4 ;  /* 0x00006100ff007a0c */ /* 0x000fda0003f85340 */
[----:B------:R-:W-:Y:S05]  /*42c0*/  @P4 BRA `(.L_x_52754) ;  /* 0x0000002000004947 */ /* 0x000fea0003800000 */
[----:B------:R-:W-:Y:S05]  /*42d0*/  @P0 BRA `(.L_x_52755) ;  /* 0x0000005000000947 */ /* 0x000fea0003800000 */
[----:B------:R-:W-:Y:S05]  /*42e0*/  BRA `(.L_x_52756) ;  /* 0x0000005000007947 */ /* 0x000fea0003800000 */
.L_x_52754:
[----:B-----5:R-:W-:Y:S01]  /*42f0*/  FADD.FTZ R87, R47, R87 ;  /* 0x000000572f577221 */ /* 0x020fe20000010000 */
[----:B------:R-:W-:Y:S05]  /*4300*/  BRA `(.L_x_52755) ;  /* 0x0000002000007947 */ /* 0x000fea0003800000 */
.L_x_52753:
[----:B-----5:R-:W-:-:S04]  /*4310*/  FADD.FTZ R87, R43, R87 ;  /* 0x000000572b577221 */ /* 0x020fc80000010000 */
[----:B------:R-:W-:-:S05]  /*4320*/  @P2 FADD.FTZ R87, R47, R87 ;  /* 0x000000572f572221 */ /* 0x000fca0000010000 */
.L_x_52755:
[----:B------:R-:W-:Y:S02]  /*4330*/  MOV R51, R87 ;  /* 0x0000005700337202 */ /* 0x000fe40000000f00 */
.L_x_52756:
[----:B-1----:R-:W-:Y:S01]  /*4340*/  @P0 IMAD.WIDE.U32 R52, R176, R170, c[0x0][0x188] ;  /* 0x00006200b0340625 */ /* 0x002fe200078e00aa */
        /* <DEDUP_REMOVED lines=14> */
.L_x_52758:
[----:B-----5:R-:W-:Y:S01]  /*4430*/  FADD.FTZ R80, R44, R80 ;  /* 0x000000502c507221 */ /* 0x020fe20000010000 */
[----:B------:R-:W-:Y:S05]  /*4440*/  BRA `(.L_x_52759) ;  /* 0x0000002000007947 */ /* 0x000fea0003800000 */
.L_x_52757:
[----:B-----5:R-:W-:-:S04]  /*4450*/  FADD.FTZ R80, R40, R80 ;  /* 0x0000005028507221 */ /* 0x020fc80000010000 */
[----:B------:R-:W-:-:S05]  /*4460*/  @P2 FADD.FTZ R80, R44, R80 ;  /* 0x000000502c502221 */ /* 0x000fca0000010000 */
.L_x_52759:
[----:B------:R-:W-:Y:S02]  /*4470*/  MOV R48, R80 ;  /* 0x0000005000307202 */ /* 0x000fe40000000f00 */
.L_x_52760:
[----:B------:R-:W-:Y:S05]  /*4480*/  @P3 BRA `(.L_x_52761) ;  /* 0x0000007000003947 */ /* 0x000fea0003800000 */
[----:B------:R-:W-:-:S04]  /*4490*/  ISETP.NE.U32.AND P4, PT, RZ, c[0x0][0x180], PT ;  /* 0x00006000ff007a0c */ /* 0x000fc80003f85070 */
[----:B------:R-:W-:-:S13]  /*44a0*/  ISETP.NE.AND.EX P4, PT, RZ, c[0x0][0x184], PT, P4 ;  /* 0x00006100ff007a0c */ /* 0x000fda0003f85340 */
[----:B------:R-:W-:Y:S05]  /*44b0*/  @P4 BRA `(.L_x_52762) ;  /* 0x0000002000004947 */ /* 0x000fea0003800000 */
[----:B------:R-:W-:Y:S05]  /*44c0*/  @P0 BRA `(.L_x_52763) ;  /* 0x0000005000000947 */ /* 0x000fea0003800000 */
[----:B------:R-:W-:Y:S05]  /*44d0*/  BRA `(.L_x_52764) ;  /* 0x0000005000007947 */ /* 0x000fea0003800000 */
.L_x_52762:
[----:B-----5:R-:W-:Y:S01]  /*44e0*/  FADD.FTZ R81, R45, R81 ;  /* 0x000000512d517221 */ /* 0x020fe20000010000 */
[----:B------:R-:W-:Y:S05]  /*44f0*/  BRA `(.L_x_52763) ;  /* 0x0000002000007947 */ /* 0x000fea0003800000 */
.L_x_52761:
[----:B-----5:R-:W-:-:S04]  /*4500*/  FADD.FTZ R81, R41, R81 ;  /* 0x0000005129517221 */ /* 0x020fc80000010000 */
[----:B------:R-:W-:-:S05]  /*4510*/  @P2 FADD.FTZ R81, R45, R81 ;  /* 0x000000512d512221 */ /* 0x000fca0000010000 */
.L_x_52763:
[----:B------:R-:W-:Y:S02]  /*4520*/  MOV R49, R81 ;  /* 0x0000005100317202 */ /* 0x000fe40000000f00 */
.L_x_52764:
[----:B------:R-:W-:Y:S05]  /*4530*/  @P3 BRA `(.L_x_52765) ;  /* 0x0000007000003947 */ /* 0x000fea0003800000 */
[----:B------:R-:W-:-:S04]  /*4540*/  ISETP.NE.U32.AND P4, PT, RZ, c[0x0][0x180], PT ;  /* 0x00006000ff007a0c */ /* 0x000fc80003f85070 */
[----:B------:R-:W-:-:S13]  /*4550*/  ISETP.NE.AND.EX P4, PT, RZ, c[0x0][0x184], PT, P4 ;  /* 0x00006100ff007a0c */ /* 0x000fda0003f85340 */
[----:B------:R-:W-:Y:S05]  /*4560*/  @P4 BRA `(.L_x_52766) ;  /* 0x0000002000004947 */ /* 0x000fea0003800000 */
[----:B------:R-:W-:Y:S05]  /*4570*/  @P0 BRA `(.L_x_52767) ;  /* 0x0000005000000947 */ /* 0x000fea0003800000 */
[----:B------:R-:W-:Y:S05]  /*4580*/  BRA `(.L_x_52768) ;  /* 0x0000005000007947 */ /* 0x000fea0003800000 */
.L_x_52766:
[----:B-----5:R-:W-:Y:S01]  /*4590*/  FADD.FTZ R82, R46, R82 ;  /* 0x000000522e527221 */ /* 0x020fe20000010000 */
[----:B------:R-:W-:Y:S05]  /*45a0*/  BRA `(.L_x_52767) ;  /* 0x0000002000007947 */ /* 0x000fea0003800000 */
.L_x_52765:
[----:B-----5:R-:W-:-:S04]  /*45b0*/  FADD.FTZ R82, R42, R82 ;  /* 0x000000522a527221 */ /* 0x020fc80000010000 */
[----:B------:R-:W-:-:S05]  /*45c0*/  @P2 FADD.FTZ R82, R46, R82 ;  /* 0x000000522e522221 */ /* 0x000fca0000010000 */
.L_x_52767:
[----:B------:R-:W-:Y:S02]  /*45d0*/  MOV R50, R82 ;  /* 0x0000005200327202 */ /* 0x000fe40000000f00 */
.L_x_52768:
[----:B------:R-:W-:Y:S05]  /*45e0*/  @P3 BRA `(.L_x_52769) ;  /* 0x0000007000003947 */ /* 0x000fea0003800000 */
[----:B------:R-:W-:-:S04]  /*45f0*/  ISETP.NE.U32.AND P4, PT, RZ, c[0x0][0x180], PT ;  /* 0x00006000ff007a0c */ /* 0x000fc80003f85070 */
[----:B------:R-:W-:-:S13]  /*4600*/  ISETP.NE.AND.EX P4, PT, RZ, c[0x0][0x184], PT, P4 ;  /* 0x00006100ff007a0c */ /* 0x000fda0003f85340 */
[----:B------:R-:W-:Y:S05]  /*4610*/  @P4 BRA `(.L_x_52770) ;  /* 0x0000002000004947 */ /* 0x000fea0003800000 */
[----:B------:R-:W-:Y:S05]  /*4620*/  @P0 BRA `(.L_x_52771) ;  /* 0x0000005000000947 */ /* 0x000fea0003800000 */
[----:B------:R-:W-:Y:S05]  /*4630*/  BRA `(.L_x_52772) ;  /* 0x0000005000007947 */ /* 0x000fea0003800000 */
.L_x_52770:
[----:B-----5:R-:W-:Y:S01]  /*4640*/  FADD.FTZ R83, R47, R83 ;  /* 0x000000532f537221 */ /* 0x020fe20000010000 */
[----:B------:R-:W-:Y:S05]  /*4650*/  BRA `(.L_x_52771) ;  /* 0x0000002000007947 */ /* 0x000fea0003800000 */
.L_x_52769:
[----:B-----5:R-:W-:-:S04]  /*4660*/  FADD.FTZ R83, R43, R83 ;  /* 0x000000532b537221 */ /* 0x020fc80000010000 */
[----:B------:R-:W-:-:S05]  /*4670*/  @P2 FADD.FTZ R83, R47, R83 ;  /* 0x000000532f532221 */ /* 0x000fca0000010000 */
.L_x_52771:
[----:B------:R-:W-:Y:S02]  /*4680*/  MOV R51, R83 ;  /* 0x0000005300337202 */ /* 0x000fe40000000f00 */
.L_x_52772:
        /* <DEDUP_REMOVED lines=15> */
.L_x_52774:
[----:B-----5:R-:W-:Y:S01]  /*4780*/  FADD.FTZ R76, R44, R76 ;  /* 0x0000004c2c4c7221 */ /* 0x020fe20000010000 */
[----:B------:R-:W-:Y:S05]  /*4790*/  BRA `(.L_x_52775) ;  /* 0x0000002000007947 */ /* 0x000fea0003800000 */
.L_x_52773:
[----:B-----5:R-:W-:-:S04]  /*47a0*/  FADD.FTZ R76, R40, R76 ;  /* 0x0000004c284c7221 */ /* 0x020fc80000010000 */
[----:B------:R-:W-:-:S05]  /*47b0*/  @P2 FADD.FTZ R76, R44, R76 ;  /* 0x0000004c2c4c2221 */ /* 0x000fca0000010000 */
.L_x_52775:
[----:B------:R-:W-:Y:S02]  /*47c0*/  MOV R48, R76 ;  /* 0x0000004c00307202 */ /* 0x000fe40000000f00 */
.L_x_52776:
[----:B------:R-:W-:Y:S05]  /*47d0*/  @P3 BRA `(.L_x_52777) ;  /* 0x0000007000003947 */ /* 0x000fea0003800000 */
[----:B------:R-:W-:-:S04]  /*47e0*/  ISETP.NE.U32.AND P4, PT, RZ, c[0x0][0x180], PT ;  /* 0x00006000ff007a0c */ /* 0x000fc80003f85070 */
[----:B------:R-:W-:-:S13]  /*47f0*/  ISETP.NE.AND.EX P4, PT, RZ, c[0x0][0x184], PT, P4 ;  /* 0x00006100ff007a0c */ /* 0x000fda0003f85340 */
[----:B------:R-:W-:Y:S05]  /*4800*/  @P4 BRA `(.L_x_52778) ;  /* 0x0000002000004947 */ /* 0x000fea0003800000 */
[----:B------:R-:W-:Y:S05]  /*4810*/  @P0 BRA `(.L_x_52779) ;  /* 0x0000005000000947 */ /* 0x000fea0003800000 */
[----:B------:R-:W-:Y:S05]  /*4820*/  BRA `(.L_x_52780) ;  /* 0x0000005000007947 */ /* 0x000fea0003800000 */
.L_x_52778:
[----:B-----5:R-:W-:Y:S01]  /*4830*/  FADD.FTZ R77, R45, R77 ;  /* 0x0000004d2d4d7221 */ /* 0x020fe20000010000 */
[----:B------:R-:W-:Y:S05]  /*4840*/  BRA `(.L_x_52779) ;  /* 0x0000002000007947 */ /* 0x000fea0003800000 */
.L_x_52777:
[----:B-----5:R-:W-:-:S04]  /*4850*/  FADD.FTZ R77, R41, R77 ;  /* 0x0000004d294d7221 */ /* 0x020fc80000010000 */
[----:B------:R-:W-:-:S05]  /*4860*/  @P2 FADD.FTZ R77, R45, R77 ;  /* 0x0000004d2d4d2221 */ /* 0x000fca0000010000 */
.L_x_52779:
[----:B------:R-:W-:Y:S02]  /*4870*/  MOV R49, R77 ;  /* 0x0000004d00317202 */ /* 0x000fe40000000f00 */
.L_x_52780:
[----:B------:R-:W-:Y:S05]  /*4880*/  @P3 BRA `(.L_x_52781) ;  /* 0x0000007000003947 */ /* 0x000fea0003800000 */
[----:B------:R-:W-:-:S04]  /*4890*/  ISETP.NE.U32.AND P4, PT, RZ, c[0x0][0x180], PT ;  /* 0x00006000ff007a0c */ /* 0x000fc80003f85070 */
[----:B------:R-:W-:-:S13]  /*48a0*/  ISETP.NE.AND.EX P4, PT, RZ, c[0x0][0x184], PT, P4 ;  /* 0x00006100ff007a0c */ /* 0x000fda0003f85340 */
[----:B------:R-:W-:Y:S05]  /*48b0*/  @P4 BRA `(.L_x_52782) ;  /* 0x0000002000004947 */ /* 0x000fea0003800000 */
[----:B------:R-:W-:Y:S05]  /*48c0*/  @P0 BRA `(.L_x_52783) ;  /* 0x0000005000000947 */ /* 0x000fea0003800000 */
[----:B------:R-:W-:Y:S05]  /*48d0*/  BRA `(.L_x_52784) ;  /* 0x0000005000007947 */ /* 0x000fea0003800000 */
.L_x_52782:
[----:B-----5:R-:W-:Y:S01]  /*48e0*/  FADD.FTZ R78, R46, R78 ;  /* 0x0000004e2e4e7221 */ /* 0x020fe20000010000 */
[----:B------:R-:W-:Y:S05]  /*48f0*/  BRA `(.L_x_52783) ;  /* 0x0000002000007947 */ /* 0x000fea0003800000 */
.L_x_52781:
[----:B-----5:R-:W-:-:S04]  /*4900*/  FADD.FTZ R78, R42, R78 ;  /* 0x0000004e2a4e7221 */ /* 0x020fc80000010000 */
[----:B------:R-:W-:-:S05]  /*4910*/  @P2 FADD.FTZ R78, R46, R78 ;  /* 0x0000004e2e4e2221 */ /* 0x000fca0000010000 */
.L_x_52783:
[----:B------:R-:W-:Y:S02]  /*4920*/  MOV R50, R78 ;  /* 0x0000004e00327202 */ /* 0x000fe40000000f00 */
.L_x_52784:
[----:B------:R-:W-:Y:S05]  /*4930*/  @P3 BRA `(.L_x_52785) ;  /* 0x0000007000003947 */ /* 0x000fea0003800000 */
[----:B------:R-:W-:-:S04]  /*4940*/  ISETP.NE.U32.AND P4, PT, RZ, c[0x0][0x180], PT ;  /* 0x00006000ff007a0c */ /* 0x000fc80003f85070 */
[----:B------:R-:W-:-:S13]  /*4950*/  ISETP.NE.AND.EX P4, PT, RZ, c[0x0][0x184], PT, P4 ;  /* 0x00006100ff007a0c */ /* 0x000fda0003f85340 */
[----:B------:R-:W-:Y:S05]  /*4960*/  @P4 BRA `(.L_x_52786) ;  /* 0x0000002000004947 */ /* 0x000fea0003800000 */
[----:B------:R-:W-:Y:S05]  /*4970*/  @P0 BRA `(.L_x_52787) ;  /* 0x0000005000000947 */ /* 0x000fea0003800000 */
[----:B------:R-:W-:Y:S05]  /*4980*/  BRA `(.L_x_52788) ;  /* 0x0000005000007947 */ /* 0x000fea0003800000 */
.L_x_52786:
[----:B-----5:R-:W-:Y:S01]  /*4990*/  FADD.FTZ R79, R47, R79 ;  /* 0x0000004f2f4f7221 */ /* 0x020fe20000010000 */
[----:B------:R-:W-:Y:S05]  /*49a0*/  BRA `(.L_x_52787) ;  /* 0x0000002000007947 */ /* 0x000fea0003800000 */
.L_x_52785:
[----:B-----5:R-:W-:-:S04]  /*49b0*/  FADD.FTZ R79, R43, R79 ;  /* 0x0000004f2b4f7221 */ /* 0x020fc80000010000 */
[----:B------:R-:W-:-:S05]  /*49c0*/  @P2 FADD.FTZ R79, R47, R79 ;  /* 0x0000004f2f4f2221 */ /* 0x000fca0000010000 */
.L_x_52787:
[----:B------:R-:W-:Y:S02]  /*49d0*/  MOV R51, R79 ;  /* 0x0000004f00337202 */ /* 0x000fe40000000f00 */
.L_x_52788:
        /* <DEDUP_REMOVED lines=15> */
.L_x_52790:
[----:B-----5:R-:W-:Y:S01]  /*4ad0*/  FADD.FTZ R72, R44, R72 ;  /* 0x000000482c487221 */ /* 0x020fe20000010000 */
[----:B------:R-:W-:Y:S05]  /*4ae0*/  BRA `(.L_x_52791) ;  /* 0x0000002000007947 */ /* 0x000fea0003800000 */
.L_x_52789:
[----:B-----5:R-:W-:-:S04]  /*4af0*/  FADD.FTZ R72, R40, R72 ;  /* 0x0000004828487221 */ /* 0x020fc80000010000 */
[----:B------:R-:W-:-:S05]  /*4b00*/  @P2 FADD.FTZ R72, R44, R72 ;  /* 0x000000482c482221 */ /* 0x000fca0000010000 */
.L_x_52791:
[----:B------:R-:W-:Y:S02]  /*4b10*/  MOV R48, R72 ;  /* 0x0000004800307202 */ /* 0x000fe40000000f00 */
.L_x_52792:
[----:B------:R-:W-:Y:S05]  /*4b20*/  @P3 BRA `(.L_x_52793) ;  /* 0x0000007000003947 */ /* 0x000fea0003800000 */
[----:B------:R-:W-:-:S04]  /*4b30*/  ISETP.NE.U32.AND P4, PT, RZ, c[0x0][0x180], PT ;  /* 0x00006000ff007a0c */ /* 0x000fc80003f85070 */
[----:B------:R-:W-:-:S13]  /*4b40*/  ISETP.NE.AND.EX P4, PT, RZ, c[0x0][0x184], PT, P4 ;  /* 0x00006100ff007a0c */ /* 0x000fda0003f85340 */
[----:B------:R-:W-:Y:S05]  /*4b50*/  @P4 BRA `(.L_x_52794) ;  /* 0x0000002000004947 */ /* 0x000fea0003800000 */
[----:B------:R-:W-:Y:S05]  /*4b60*/  @P0 BRA `(.L_x_52795) ;  /* 0x0000005000000947 */ /* 0x000fea0003800000 */
[----:B------:R-:W-:Y:S05]  /*4b70*/  BRA `(.L_x_52796) ;  /* 0x0000005000007947 */ /* 0x000fea0003800000 */
.L_x_52794:
[----:B-----5:R-:W-:Y:S01]  /*4b80*/  FADD.FTZ R73, R45, R73 ;  /* 0x000000492d497221 */ /* 0x020fe20000010000 */
[----:B------:R-:W-:Y:S05]  /*4b90*/  BRA `(.L_x_52795) ;  /* 0x0000002000007947 */ /* 0x000fea0003800000 */
.L_x_52793:
[----:B-----5:R-:W-:-:S04]  /*4ba0*/  FADD.FTZ R73, R41, R73 ;  /* 0x0000004929497221 */ /* 0x020fc80000010000 */
[----:B------:R-:W-:-:S05]  /*4bb0*/  @P2 FADD.FTZ R73, R45, R73 ;  /* 0x000000492d492221 */ /* 0x000fca0000010000 */
.L_x_52795:
[----:B------:R-:W-:Y:S02]  /*4bc0*/  MOV R49, R73 ;  /* 0x0000004900317202 */ /* 0x000fe40000000f00 */
.L_x_52796:
[----:B------:R-:W-:Y:S05]  /*4bd0*/  @P3 BRA `(.L_x_52797) ;  /* 0x0000007000003947 */ /* 0x000fea0003800000 */
[----:B------:R-:W-:-:S04]  /*4be0*/  ISETP.NE.U32.AND P4, PT, RZ, c[0x0][0x180], PT ;  /* 0x00006000ff007a0c */ /* 0x000fc80003f85070 */
[----:B------:R-:W-:-:S13]  /*4bf0*/  ISETP.NE.AND.EX P4, PT, RZ, c[0x0][0x184], PT, P4 ;  /* 0x00006100ff007a0c */ /* 0x000fda0003f85340 */
[----:B------:R-:W-:Y:S05]  /*4c00*/  @P4 BRA `(.L_x_52798) ;  /* 0x0000002000004947 */ /* 0x000fea0003800000 */
[----:B------:R-:W-:Y:S05]  /*4c10*/  @P0 BRA `(.L_x_52799) ;  /* 0x0000005000000947 */ /* 0x000fea0003800000 */
[----:B------:R-:W-:Y:S05]  /*4c20*/  BRA `(.L_x_52800) ;  /* 0x0000005000007947 */ /* 0x000fea0003800000 */
.L_x_52798:
[----:B-----5:R-:W-:Y:S01]  /*4c30*/  FADD.FTZ R74, R46, R74 ;  /* 0x0000004a2e4a7221 */ /* 0x020fe20000010000 */
[----:B------:R-:W-:Y:S05]  /*4c40*/  BRA `(.L_x_52799) ;  /* 0x0000002000007947 */ /* 0x000fea0003800000 */
.L_x_52797:
[----:B-----5:R-:W-:-:S04]  /*4c50*/  FADD.FTZ R74, R42, R74 ;  /* 0x0000004a2a4a7221 */ /* 0x020fc80000010000 */
[----:B------:R-:W-:-:S05]  /*4c60*/  @P2 FADD.FTZ R74, R46, R74 ;  /* 0x0000004a2e4a2221 */ /* 0x000fca0000010000 */
.L_x_52799:
[----:B------:R-:W-:Y:S02]  /*4c70*/  MOV R50, R74 ;  /* 0x0000004a00327202 */ /* 0x000fe40000000f00 */
.L_x_52800:
[----:B------:R-:W-:Y:S05]  /*4c80*/  @P3 BRA `(.L_x_52801) ;  /* 0x0000007000003947 */ /* 0x000fea0003800000 */
[----:B------:R-:W-:-:S04]  /*4c90*/  ISETP.NE.U32.AND P4, PT, RZ, c[0x0][0x180], PT ;  /* 0x00006000ff007a0c */ /* 0x000fc80003f85070 */
[----:B------:R-:W-:-:S13]  /*4ca0*/  ISETP.NE.AND.EX P4, PT, RZ, c[0x0][0x184], PT, P4 ;  /* 0x00006100ff007a0c */ /* 0x000fda0003f85340 */
[----:B------:R-:W-:Y:S05]  /*4cb0*/  @P4 BRA `(.L_x_52802) ;  /* 0x0000002000004947 */ /* 0x000fea0003800000 */
[----:B------:R-:W-:Y:S05]  /*4cc0*/  @P0 BRA `(.L_x_52803) ;  /* 0x0000005000000947 */ /* 0x000fea0003800000 */
[----:B------:R-:W-:Y:S05]  /*4cd0*/  BRA `(.L_x_52804) ;  /* 0x0000005000007947 */ /* 0x000fea0003800000 */
.L_x_52802:
[----:B-----5:R-:W-:Y:S01]  /*4ce0*/  FADD.FTZ R75, R47, R75 ;  /* 0x0000004b2f4b7221 */ /* 0x020fe20000010000 */
[----:B------:R-:W-:Y:S05]  /*4cf0*/  BRA `(.L_x_52803) ;  /* 0x0000002000007947 */ /* 0x000fea0003800000 */
.L_x_52801:
[----:B-----5:R-:W-:-:S04]  /*4d00*/  FADD.FTZ R75, R43, R75 ;  /* 0x0000004b2b4b7221 */ /* 0x020fc80000010000 */
[----:B------:R-:W-:-:S05]  /*4d10*/  @P2 FADD.FTZ R75, R47, R75 ;  /* 0x0000004b2f4b2221 */ /* 0x000fca0000010000 */
.L_x_52803:
[----:B------:R-:W-:Y:S02]  /*4d20*/  MOV R51, R75 ;  /* 0x0000004b00337202 */ /* 0x000fe40000000f00 */
.L_x_52804:
        /* <DEDUP_REMOVED lines=15> */
.L_x_52806:
[----:B-----5:R-:W-:Y:S01]  /*4e20*/  FADD.FTZ R68, R44, R68 ;  /* 0x000000442c447221 */ /* 0x020fe20000010000 */
[----:B------:R-:W-:Y:S05]  /*4e30*/  BRA `(.L_x_52807) ;  /* 0x0000002000007947 */ /* 0x000fea0003800000 */
.L_x_52805:
[----:B-----5:R-:W-:-:S04]  /*4e40*/  FADD.FTZ R68, R40, R68 ;  /* 0x0000004428447221 */ /* 0x020fc80000010000 */
[----:B------:R-:W-:-:S05]  /*4e50*/  @P2 FADD.FTZ R68, R44, R68 ;  /* 0x000000442c442221 */ /* 0x000fca0000010000 */
.L_x_52807:
[----:B------:R-:W-:Y:S02]  /*4e60*/  MOV R48, R68 ;  /* 0x0000004400307202 */ /* 0x000fe40000000f00 */
.L_x_52808:
[----:B------:R-:W-:Y:S05]  /*4e70*/  @P3 BRA `(.L_x_52809) ;  /* 0x0000007000003947 */ /* 0x000fea0003800000 */
[----:B------:R-:W-:-:S04]  /*4e80*/  ISETP.NE.U32.AND P4, PT, RZ, c[0x0][0x180], PT ;  /* 0x00006000ff007a0c */ /* 0x000fc80003f85070 */
[----:B------:R-:W-:-:S13]  /*4e90*/  ISETP.NE.AND.EX P4, PT, RZ, c[0x0][0x184], PT, P4 ;  /* 0x00006100ff007a0c */ /* 0x000fda0003f85340 */
[----:B------:R-:W-:Y:S05]  /*4ea0*/  @P4 BRA `(.L_x_52810) ;  /* 0x0000002000004947 */ /* 0x000fea0003800000 */
[----:B------:R-:W-:Y:S05]  /*4eb0*/  @P0 BRA `(.L_x_52811) ;  /* 0x0000005000000947 */ /* 0x000fea0003800000 */
[----:B------:R-:W-:Y:S05]  /*4ec0*/  BRA `(.L_x_52812) ;  /* 0x0000005000007947 */ /* 0x000fea0003800000 */
.L_x_52810:
[----:B-----5:R-:W-:Y:S01]  /*4ed0*/  FADD.FTZ R69, R45, R69 ;  /* 0x000000452d457221 */ /* 0x020fe20000010000 */
[----:B------:R-:W-:Y:S05]  /*4ee0*/  BRA `(.L_x_52811) ;  /* 0x0000002000007947 */ /* 0x000fea0003800000 */
.L_x_52809:
[----:B-----5:R-:W-:-:S04]  /*4ef0*/  FADD.FTZ R69, R41, R69 ;  /* 0x0000004529457221 */ /* 0x020fc80000010000 */
[----:B------:R-:W-:-:S05]  /*4f00*/  @P2 FADD.FTZ R69, R45, R69 ;  /* 0x000000452d452221 */ /* 0x000fca0000010000 */
.L_x_52811:
[----:B------:R-:W-:Y:S02]  /*4f10*/  MOV R49, R69 ;  /* 0x0000004500317202 */ /* 0x000fe40000000f00 */
.L_x_52812:
[----:B------:R-:W-:Y:S05]  /*4f20*/  @P3 BRA `(.L_x_52813) ;  /* 0x0000007000003947 */ /* 0x000fea0003800000 */
[----:B------:R-:W-:-:S04]  /*4f30*/  ISETP.NE.U32.AND P4, PT, RZ, c[0x0][0x180], PT ;  /* 0x00006000ff007a0c */ /* 0x000fc80003f85070 */
[----:B------:R-:W-:-:S13]  /*4f40*/  ISETP.NE.AND.EX P4, PT, RZ, c[0x0][0x184], PT, P4 ;  /* 0x00006100ff007a0c */ /* 0x000fda0003f85340 */
[----:B------:R-:W-:Y:S05]  /*4f50*/  @P4 BRA `(.L_x_52814) ;  /* 0x0000002000004947 */ /* 0x000fea0003800000 */
[----:B------:R-:W-:Y:S05]  /*4f60*/  @P0 BRA `(.L_x_52815) ;  /* 0x0000005000000947 */ /* 0x000fea0003800000 */
[----:B------:R-:W-:Y:S05]  /*4f70*/  BRA `(.L_x_52816) ;  /* 0x0000005000007947 */ /* 0x000fea0003800000 */
.L_x_52814:
[----:B-----5:R-:W-:Y:S01]  /*4f80*/  FADD.FTZ R70, R46, R70 ;  /* 0x000000462e467221 */ /* 0x020fe20000010000 */
[----:B------:R-:W-:Y:S05]  /*4f90*/  BRA `(.L_x_52815) ;  /* 0x0000002000007947 */ /* 0x000fea0003800000 */
.L_x_52813:
[----:B-----5:R-:W-:-:S04]  /*4fa0*/  FADD.FTZ R70, R42, R70 ;  /* 0x000000462a467221 */ /* 0x020fc80000010000 */
[----:B------:R-:W-:-:S05]  /*4fb0*/  @P2 FADD.FTZ R70, R46, R70 ;  /* 0x000000462e462221 */ /* 0x000fca0000010000 */
.L_x_52815:
[----:B------:R-:W-:Y:S02]  /*4fc0*/  MOV R50, R70 ;  /* 0x0000004600327202 */ /* 0x000fe40000000f00 */
.L_x_52816:
[----:B------:R-:W-:Y:S05]  /*4fd0*/  @P3 BRA `(.L_x_52817) ;  /* 0x0000007000003947 */ /* 0x000fea0003800000 */
[----:B------:R-:W-:-:S04]  /*4fe0*/  ISETP.NE.U32.AND P4, PT, RZ, c[0x0][0x180], PT ;  /* 0x00006000ff007a0c */ /* 0x000fc80003f85070 */
[----:B------:R-:W-:-:S13]  /*4ff0*/  ISETP.NE.AND.EX P4, PT, RZ, c[0x0][0x184], PT, P4 ;  /* 0x00006100ff007a0c */ /* 0x000fda0003f85340 */
[----:B------:R-:W-:Y:S05]  /*5000*/  @P4 BRA `(.L_x_52818) ;  /* 0x0000002000004947 */ /* 0x000fea0003800000 */
[----:B------:R-:W-:Y:S05]  /*5010*/  @P0 BRA `(.L_x_52819) ;  /* 0x0000005000000947 */ /* 0x000fea0003800000 */
[----:B------:R-:W-:Y:S05]  /*5020*/  BRA `(.L_x_52820) ;  /* 0x0000005000007947 */ /* 0x000fea0003800000 */
.L_x_52818:
[----:B-----5:R-:W-:Y:S01]  /*5030*/  FADD.FTZ R71, R47, R71 ;  /* 0x000000472f477221 */ /* 0x020fe20000010000 */
[----:B------:R-:W-:Y:S05]  /*5040*/  BRA `(.L_x_52819) ;  /* 0x0000002000007947 */ /* 0x000fea0003800000 */
.L_x_52817:
[----:B-----5:R-:W-:-:S04]  /*5050*/  FADD.FTZ R71, R43, R71 ;  /* 0x000000472b477221 */ /* 0x020fc80000010000 */
[----:B------:R-:W-:-:S05]  /*5060*/  @P2 FADD.FTZ R71, R47, R71 ;  /* 0x000000472f472221 */ /* 0x000fca0000010000 */
.L_x_52819:
[----:B------:R-:W-:Y:S02]  /*5070*/  MOV R51, R71 ;  /* 0x0000004700337202 */ /* 0x000fe40000000f00 */
.L_x_52820:
        /* <DEDUP_REMOVED lines=15> */
.L_x_52822:
[----:B-----5:R-:W-:Y:S01]  /*5170*/  FADD.FTZ R64, R44, R64 ;  /* 0x000000402c407221 */ /* 0x020fe20000010000 */
[----:B------:R-:W-:Y:S05]  /*5180*/  BRA `(.L_x_52823) ;  /* 0x0000002000007947 */ /* 0x000fea0003800000 */
.L_x_52821:
[----:B-----5:R-:W-:-:S04]  /*5190*/  FADD.FTZ R64, R40, R64 ;  /* 0x0000004028407221 */ /* 0x020fc80000010000 */
[----:B------:R-:W-:-:S05]  /*51a0*/  @P2 FADD.FTZ R64, R44, R64 ;  /* 0x000000402c402221 */ /* 0x000fca0000010000 */
.L_x_52823:
[----:B------:R-:W-:Y:S02]  /*51b0*/  MOV R48, R64 ;  /* 0x0000004000307202 */ /* 0x000fe40000000f00 */
.L_x_52824:
[----:B------:R-:W-:Y:S05]  /*51c0*/  @P3 BRA `(.L_x_52825) ;  /* 0x0000007000003947 */ /* 0x000fea0003800000 */
[----:B------:R-:W-:-:S04]  /*51d0*/  ISETP.NE.U32.AND P4, PT, RZ, c[0x0][0x180], PT ;  /* 0x00006000ff007a0c */ /* 0x000fc80003f85070 */
[----:B------:R-:W-:-:S13]  /*51e0*/  ISETP.NE.AND.EX P4, PT, RZ, c[0x0][0x184], PT, P4 ;  /* 0x00006100ff007a0c */ /* 0x000fda0003f85340 */
[----:B------:R-:W-:Y:S05]  /*51f0*/  @P4 BRA `(.L_x_52826) ;  /* 0x0000002000004947 */ /* 0x000fea0003800000 */
[----:B------:R-:W-:Y:S05]  /*5200*/  @P0 BRA `(.L_x_52827) ;  /* 0x0000005000000947 */ /* 0x000fea0003800000 */
[----:B------:R-:W-:Y:S05]  /*5210*/  BRA `(.L_x_52828) ;  /* 0x0000005000007947 */ /* 0x000fea0003800000 */
.L_x_52826:
[----:B-----5:R-:W-:Y:S01]  /*5220*/  FADD.FTZ R65, R45, R65 ;  /* 0x000000412d417221 */ /* 0x020fe20000010000 */
[----:B------:R-:W-:Y:S05]  /*5230*/  BRA `(.L_x_52827) ;  /* 0x0000002000007947 */ /* 0x000fea0003800000 */
.L_x_52825:
[----:B-----5:R-:W-:-:S04]  /*5240*/  FADD.FTZ R65, R41, R65 ;  /* 0x0000004129417221 */ /* 0x020fc80000010000 */
[----:B------:R-:W-:-:S05]  /*5250*/  @P2 FADD.FTZ R65, R45, R65 ;  /* 0x000000412d412221 */ /* 0x000fca0000010000 */
.L_x_52827:
[----:B------:R-:W-:Y:S02]  /*5260*/  MOV R49, R65 ;  /* 0x0000004100317202 */ /* 0x000fe40000000f00 */
.L_x_52828:
[----:B------:R-:W-:Y:S05]  /*5270*/  @P3 BRA `(.L_x_52829) ;  /* 0x0000007000003947 */ /* 0x000fea0003800000 */
[----:B------:R-:W-:-:S04]  /*5280*/  ISETP.NE.U32.AND P4, PT, RZ, c[0x0][0x180], PT ;  /* 0x00006000ff007a0c */ /* 0x000fc80003f85070 */
[----:B------:R-:W-:-:S13]  /*5290*/  ISETP.NE.AND.EX P4, PT, RZ, c[0x0][0x184], PT, P4 ;  /* 0x00006100ff007a0c */ /* 0x000fda0003f85340 */
[----:B------:R-:W-:Y:S05]  /*52a0*/  @P4 BRA `(.L_x_52830) ;  /* 0x0000002000004947 */ /* 0x000fea0003800000 */
[----:B------:R-:W-:Y:S05]  /*52b0*/  @P0 BRA `(.L_x_52831) ;  /* 0x0000005000000947 */ /* 0x000fea0003800000 */
[----:B------:R-:W-:Y:S05]  /*52c0*/  BRA `(.L_x_52832) ;  /* 0x0000005000007947 */ /* 0x000fea0003800000 */
.L_x_52830:
[----:B-----5:R-:W-:Y:S01]  /*52d0*/  FADD.FTZ R66, R46, R66 ;  /* 0x000000422e427221 */ /* 0x020fe20000010000 */
[----:B------:R-:W-:Y:S05]  /*52e0*/  BRA `(.L_x_52831) ;  /* 0x0000002000007947 */ /* 0x000fea0003800000 */
.L_x_52829:
[----:B-----5:R-:W-:-:S04]  /*52f0*/  FADD.FTZ R66, R42, R66 ;  /* 0x000000422a427221 */ /* 0x020fc80000010000 */
[----:B------:R-:W-:-:S05]  /*5300*/  @P2 FADD.FTZ R66, R46, R66 ;  /* 0x000000422e422221 */ /* 0x000fca0000010000 */
.L_x_52831:
[----:B------:R-:W-:Y:S02]  /*5310*/  MOV R50, R66 ;  /* 0x0000004200327202 */ /* 0x000fe40000000f00 */
.L_x_52832:
[----:B------:R-:W-:Y:S05]  /*5320*/  @P3 BRA `(.L_x_52833) ;  /* 0x0000007000003947 */ /* 0x000fea0003800000 */
[----:B------:R-:W-:-:S04]  /*5330*/  ISETP.NE.U32.AND P4, PT, RZ, c[0x0][0x180], PT ;  /* 0x00006000ff007a0c */ /* 0x000fc80003f85070 */
[----:B------:R-:W-:-:S13]  /*5340*/  ISETP.NE.AND.EX P4, PT, RZ, c[0x0][0x184], PT, P4 ;  /* 0x00006100ff007a0c */ /* 0x000fda0003f85340 */
[----:B------:R-:W-:Y:S05]  /*5350*/  @P4 BRA `(.L_x_52834) ;  /* 0x0000002000004947 */ /* 0x000fea0003800000 */
[----:B------:R-:W-:Y:S05]  /*5360*/  @P0 BRA `(.L_x_52835) ;  /* 0x0000005000000947 */ /* 0x000fea0003800000 */
[----:B------:R-:W-:Y:S05]  /*5370*/  BRA `(.L_x_52836) ;  /* 0x0000005000007947 */ /* 0x000fea0003800000 */
.L_x_52834:
[----:B-----5:R-:W-:Y:S01]  /*5380*/  FADD.FTZ R67, R47, R67 ;  /* 0x000000432f437221 */ /* 0x020fe20000010000 */
[----:B------:R-:W-:Y:S05]  /*5390*/  BRA `(.L_x_52835) ;  /* 0x0000002000007947 */ /* 0x000fea0003800000 */
.L_x_52833:
[----:B-----5:R-:W-:-:S04]  /*53a0*/  FADD.FTZ R67, R43, R67 ;  /* 0x000000432b437221 */ /* 0x020fc80000010000 */
[----:B------:R-:W-:-:S05]  /*53b0*/  @P2 FADD.FTZ R67, R47, R67 ;  /* 0x000000432f432221 */ /* 0x000fca0000010000 */
.L_x_52835:
[----:B------:R-:W-:Y:S02]  /*53c0*/  MOV R51, R67 ;  /* 0x0000004300337202 */ /* 0x000fe40000000f00 */
.L_x_52836:
        /* <DEDUP_REMOVED lines=15> */
.L_x_52838:
[----:B-----5:R-:W-:Y:S01]  /*54c0*/  FADD.FTZ R60, R44, R60 ;  /* 0x0000003c2c3c7221 */ /* 0x020fe20000010000 */
[----:B------:R-:W-:Y:S05]  /*54d0*/  BRA `(.L_x_52839) ;  /* 0x0000002000007947 */ /* 0x000fea0003800000 */
.L_x_52837:
[----:B-----5:R-:W-:-:S04]  /*54e0*/  FADD.FTZ R60, R40, R60 ;  /* 0x0000003c283c7221 */ /* 0x020fc80000010000 */
[----:B------:R-:W-:-:S05]  /*54f0*/  @P2 FADD.FTZ R60, R44, R60 ;  /* 0x0000003c2c3c2221 */ /* 0x000fca0000010000 */
.L_x_52839:
[----:B------:R-:W-:Y:S02]  /*5500*/  MOV R48, R60 ;  /* 0x0000003c00307202 */ /* 0x000fe40000000f00 */
.L_x_52840:
[----:B------:R-:W-:Y:S05]  /*5510*/  @P3 BRA `(.L_x_52841) ;  /* 0x0000007000003947 */ /* 0x000fea0003800000 */
[----:B------:R-:W-:-:S04]  /*5520*/  ISETP.NE.U32.AND P4, PT, RZ, c[0x0][0x180], PT ;  /* 0x00006000ff007a0c */ /* 0x000fc80003f85070 */
[----:B------:R-:W-:-:S13]  /*5530*/  ISETP.NE.AND.EX P4, PT, RZ, c[0x0][0x184], PT, P4 ;  /* 0x00006100ff007a0c */ /* 0x000fda0003f85340 */
[----:B------:R-:W-:Y:S05]  /*5540*/  @P4 BRA `(.L_x_52842) ;  /* 0x0000002000004947 */ /* 0x000fea0003800000 */
[----:B------:R-:W-:Y:S05]  /*5550*/  @P0 BRA `(.L_x_52843) ;  /* 0x0000005000000947 */ /* 0x000fea0003800000 */
[----:B------:R-:W-:Y:S05]  /*5560*/  BRA `(.L_x_52844) ;  /* 0x0000005000007947 */ /* 0x000fea0003800000 */
.L_x_52842:
[----:B-----5:R-:W-:Y:S01]  /*5570*/  FADD.FTZ R61, R45, R61 ;  /* 0x0000003d2d3d7221 */ /* 0x020fe20000010000 */
[----:B------:R-:W-:Y:S05]  /*5580*/  BRA `(.L_x_52843) ;  /* 0x0000002000007947 */ /* 0x000fea0003800000 */
.L_x_52841:
[----:B-----5:R-:W-:-:S04]  /*5590*/  FADD.FTZ R61, R41, R61 ;  /* 0x0000003d293d7221 */ /* 0x020fc80000010000 */
[----:B------:R-:W-:-:S05]  /*55a0*/  @P2 FADD.FTZ R61, R45, R61 ;  /* 0x0000003d2d3d2221 */ /* 0x000fca0000010000 */
.L_x_52843:
[----:B------:R-:W-:Y:S02]  /*55b0*/  MOV R49, R61 ;  /* 0x0000003d00317202 */ /* 0x000fe40000000f00 */
.L_x_52844:
[----:B------:R-:W-:Y:S05]  /*55c0*/  @P3 BRA `(.L_x_52845) ;  /* 0x0000007000003947 */ /* 0x000fea0003800000 */
[----:B------:R-:W-:-:S04]  /*55d0*/  ISETP.NE.U32.AND P4, PT, RZ, c[0x0][0x180], PT ;  /* 0x00006000ff007a0c */ /* 0x000fc80003f85070 */
[----:B------:R-:W-:-:S13]  /*55e0*/  ISETP.NE.AND.EX P4, PT, RZ, c[0x0][0x184], PT, P4 ;  /* 0x00006100ff007a0c */ /* 0x000fda0003f85340 */
[----:B------:R-:W-:Y:S05]  /*55f0*/  @P4 BRA `(.L_x_52846) ;  /* 0x0000002000004947 */ /* 0x000fea0003800000 */
[----:B------:R-:W-:Y:S05]  /*5600*/  @P0 BRA `(.L_x_52847) ;  /* 0x0000005000000947 */ /* 0x000fea0003800000 */
[----:B------:R-:W-:Y:S05]  /*5610*/  BRA `(.L_x_52848) ;  /* 0x0000005000007947 */ /* 0x000fea0003800000 */
.L_x_52846:
[----:B-----5:R-:W-:Y:S01]  /*5620*/  FADD.FTZ R62, R46, R62 ;  /* 0x0000003e2e3e7221 */ /* 0x020fe20000010000 */
[----:B------:R-:W-:Y:S05]  /*5630*/  BRA `(.L_x_52847) ;  /* 0x0000002000007947 */ /* 0x000fea0003800000 */
.L_x_52845:
[----:B-----5:R-:W-:-:S04]  /*5640*/  FADD.FTZ R62, R42, R62 ;  /* 0x0000003e2a3e7221 */ /* 0x020fc80000010000 */
[----:B------:R-:W-:-:S05]  /*5650*/  @P2 FADD.FTZ R62, R46, R62 ;  /* 0x0000003e2e3e2221 */ /* 0x000fca0000010000 */
.L_x_52847:
[----:B------:R-:W-:Y:S02]  /*5660*/  MOV R50, R62 ;  /* 0x0000003e00327202 */ /* 0x000fe40000000f00 */
.L_x_52848:
[----:B------:R-:W-:Y:S05]  /*5670*/  @P3 BRA `(.L_x_52849) ;  /* 0x0000007000003947 */ /* 0x000fea0003800000 */
[----:B------:R-:W-:-:S04]  /*5680*/  ISETP.NE.U32.AND P4, PT, RZ, c[0x0][0x180], PT ;  /* 0x00006000ff007a0c */ /* 0x000fc80003f85070 */
[----:B------:R-:W-:-:S13]  /*5690*/  ISETP.NE.AND.EX P4, PT, RZ, c[0x0][0x184], PT, P4 ;  /* 0x00006100ff007a0c */ /* 0x000fda0003f85340 */
[----:B------:R-:W-:Y:S05]  /*56a0*/  @P4 BRA `(.L_x_52850) ;  /* 0x0000002000004947 */ /* 0x000fea0003800000 */
[----:B------:R-:W-:Y:S05]  /*56b0*/  @P0 BRA `(.L_x_52851) ;  /* 0x0000005000000947 */ /* 0x000fea0003800000 */
[----:B------:R-:W-:Y:S05]  /*56c0*/  BRA `(.L_x_52852) ;  /* 0x0000005000007947 */ /* 0x000fea0003800000 */
.L_x_52850:
[----:B-----5:R-:W-:Y:S01]  /*56d0*/  FADD.FTZ R63, R47, R63 ;  /* 0x0000003f2f3f7221 */ /* 0x020fe20000010000 */
[----:B------:R-:W-:Y:S05]  /*56e0*/  BRA `(.L_x_52851) ;  /* 0x0000002000007947 */ /* 0x000fea0003800000 */
.L_x_52849:
[----:B-----5:R-:W-:-:S04]  /*56f0*/  FADD.FTZ R63, R43, R63 ;  /* 0x0000003f2b3f7221 */ /* 0x020fc80000010000 */
[----:B------:R-:W-:-:S05]  /*5700*/  @P2 FADD.FTZ R63, R47, R63 ;  /* 0x0000003f2f3f2221 */ /* 0x000fca0000010000 */
.L_x_52851:
[----:B------:R-:W-:Y:S02]  /*5710*/  MOV R51, R63 ;  /* 0x0000003f00337202 */ /* 0x000fe40000000f00 */
.L_x_52852:
        /* <DEDUP_REMOVED lines=15> */
.L_x_52854:
[----:B-----5:R-:W-:Y:S01]  /*5810*/  FADD.FTZ R56, R44, R56 ;  /* 0x000000382c387221 */ /* 0x020fe20000010000 */
[----:B------:R-:W-:Y:S05]  /*5820*/  BRA `(.L_x_52855) ;  /* 0x0000002000007947 */ /* 0x000fea0003800000 */
.L_x_52853:
[----:B-----5:R-:W-:-:S04]  /*5830*/  FADD.FTZ R56, R40, R56 ;  /* 0x0000003828387221 */ /* 0x020fc80000010000 */
[----:B------:R-:W-:-:S05]  /*5840*/  @P2 FADD.FTZ R56, R44, R56 ;  /* 0x000000382c382221 */ /* 0x000fca0000010000 */
.L_x_52855:
[----:B------:R-:W-:Y:S02]  /*5850*/  MOV R48, R56 ;  /* 0x0000003800307202 */ /* 0x000fe40000000f00 */
.L_x_52856:
[----:B------:R-:W-:Y:S05]  /*5860*/  @P3 BRA `(.L_x_52857) ;  /* 0x0000007000003947 */ /* 0x000fea0003800000 */
[----:B------:R-:W-:-:S04]  /*5870*/  ISETP.NE.U32.AND P4, PT, RZ, c[0x0][0x180], PT ;  /* 0x00006000ff007a0c */ /* 0x000fc80003f85070 */
[----:B------:R-:W-:-:S13]  /*5880*/  ISETP.NE.AND.EX P4, PT, RZ, c[0x0][0x184], PT, P4 ;  /* 0x00006100ff007a0c */ /* 0x000fda0003f85340 */
[----:B------:R-:W-:Y:S05]  /*5890*/  @P4 BRA `(.L_x_52858) ;  /* 0x0000002000004947 */ /* 0x000fea0003800000 */
[----:B------:R-:W-:Y:S05]  /*58a0*/  @P0 BRA `(.L_x_52859) ;  /* 0x0000005000000947 */ /* 0x000fea0003800000 */
[----:B------:R-:W-:Y:S05]  /*58b0*/  BRA `(.L_x_52860) ;  /* 0x0000005000007947 */ /* 0x000fea0003800000 */
.L_x_52858:
[----:B-----5:R-:W-:Y:S01]  /*58c0*/  FADD.FTZ R57, R45, R57 ;  /* 0x000000392d397221 */ /* 0x020fe20000010000 */
[----:B------:R-:W-:Y:S05]  /*58d0*/  BRA `(.L_x_52859) ;  /* 0x0000002000007947 */ /* 0x000fea0003800000 */
.L_x_52857:
[----:B-----5:R-:W-:-:S04]  /*58e0*/  FADD.FTZ R57, R41, R57 ;  /* 0x0000003929397221 */ /* 0x020fc80000010000 */
[----:B------:R-:W-:-:S05]  /*58f0*/  @P2 FADD.FTZ R57, R45, R57 ;  /* 0x000000392d392221 */ /* 0x000fca0000010000 */
.L_x_52859:
[----:B------:R-:W-:Y:S02]  /*5900*/  MOV R49, R57 ;  /* 0x0000003900317202 */ /* 0x000fe40000000f00 */
.L_x_52860:
[----:B------:R-:W-:Y:S05]  /*5910*/  @P3 BRA `(.L_x_52861) ;  /* 0x0000007000003947 */ /* 0x000fea0003800000 */
[----:B------:R-:W-:-:S04]  /*5920*/  ISETP.NE.U32.AND P4, PT, RZ, c[0x0][0x180], PT ;  /* 0x00006000ff007a0c */ /* 0x000fc80003f85070 */
[----:B------:R-:W-:-:S13]  /*5930*/  ISETP.NE.AND.EX P4, PT, RZ, c[0x0][0x184], PT, P4 ;  /* 0x00006100ff007a0c */ /* 0x000fda0003f85340 */
[----:B------:R-:W-:Y:S05]  /*5940*/  @P4 BRA `(.L_x_52862) ;  /* 0x0000002000004947 */ /* 0x000fea0003800000 */
[----:B------:R-:W-:Y:S05]  /*5950*/  @P0 BRA `(.L_x_52863) ;  /* 0x0000005000000947 */ /* 0x000fea0003800000 */
[----:B------:R-:W-:Y:S05]  /*5960*/  BRA `(.L_x_52864) ;  /* 0x0000005000007947 */ /* 0x000fea0003800000 */
.L_x_52862:
[----:B-----5:R-:W-:Y:S01]  /*5970*/  FADD.FTZ R58, R46, R58 ;  /* 0x0000003a2e3a7221 */ /* 0x020fe20000010000 */
[----:B------:R-:W-:Y:S05]  /*5980*/  BRA `(.L_x_52863) ;  /* 0x0000002000007947 */ /* 0x000fea0003800000 */
.L_x_52861:
[----:B-----5:R-:W-:-:S04]  /*5990*/  FADD.FTZ R58, R42, R58 ;  /* 0x0000003a2a3a7221 */ /* 0x020fc80000010000 */
[----:B------:R-:W-:-:S05]  /*59a0*/  @P2 FADD.FTZ R58, R46, R58 ;  /* 0x0000003a2e3a2221 */ /* 0x000fca0000010000 */
.L_x_52863:
[----:B------:R-:W-:Y:S02]  /*59b0*/  MOV R50, R58 ;  /* 0x0000003a00327202 */ /* 0x000fe40000000f00 */
.L_x_52864:
[----:B------:R-:W-:Y:S05]  /*59c0*/  @P3 BRA `(.L_x_52865) ;  /* 0x0000007000003947 */ /* 0x000fea0003800000 */
[----:B------:R-:W-:-:S04]  /*59d0*/  ISETP.NE.U32.AND P4, PT, RZ, c[0x0][0x180], PT ;  /* 0x00006000ff007a0c */ /* 0x000fc80003f85070 */
[----:B------:R-:W-:-:S13]  /*59e0*/  ISETP.NE.AND.EX P4, PT, RZ, c[0x0][0x184], PT, P4 ;  /* 0x00006100ff007a0c */ /* 0x000fda0003f85340 */
[----:B------:R-:W-:Y:S05]  /*59f0*/  @P4 BRA `(.L_x_52866) ;  /* 0x0000002000004947 */ /* 0x000fea0003800000 */
[----:B------:R-:W-:Y:S05]  /*5a00*/  @P0 BRA `(.L_x_52867) ;  /* 0x0000005000000947 */ /* 0x000fea0003800000 */
[----:B------:R-:W-:Y:S05]  /*5a10*/  BRA `(.L_x_52868) ;  /* 0x0000005000007947 */ /* 0x000fea0003800000 */
.L_x_52866:
[----:B-----5:R-:W-:Y:S01]  /*5a20*/  FADD.FTZ R59, R47, R59 ;  /* 0x0000003b2f3b7221 */ /* 0x020fe20000010000 */
[----:B------:R-:W-:Y:S05]  /*5a30*/  BRA `(.L_x_52867) ;  /* 0x0000002000007947 */ /* 0x000fea0003800000 */
.L_x_52865:
[----:B-----5:R-:W-:-:S04]  /*5a40*/  FADD.FTZ R59, R43, R59 ;  /* 0x0000003b2b3b7221 */ /* 0x020fc80000010000 */
[----:B------:R-:W-:-:S05]  /*5a50*/  @P2 FADD.FTZ R59, R47, R59 ;  /* 0x0000003b2f3b2221 */ /* 0x000fca0000010000 */
.L_x_52867:
[----:B------:R-:W-:Y:S02]  /*5a60*/  MOV R51, R59 ;  /* 0x0000003b00337202 */ /* 0x000fe40000000f00 */
.L_x_52868:
        /* <DEDUP_REMOVED lines=15> */
.L_x_52870:
[----:B-----5:R-:W-:Y:S01]  /*5b60*/  FADD.FTZ R52, R44, R52 ;  /* 0x000000342c347221 */ /* 0x020fe20000010000 */
[----:B------:R-:W-:Y:S05]  /*5b70*/  BRA `(.L_x_52871) ;  /* 0x0000002000007947 */ /* 0x000fea0003800000 */
.L_x_52869:
[----:B-----5:R-:W-:-:S04]  /*5b80*/  FADD.FTZ R52, R40, R52 ;  /* 0x0000003428347221 */ /* 0x020fc80000010000 */
[----:B------:R-:W-:-:S05]  /*5b90*/  @P2 FADD.FTZ R52, R44, R52 ;  /* 0x000000342c342221 */ /* 0x000fca0000010000 */
.L_x_52871:
[----:B-----5:R-:W-:Y:S02]  /*5ba0*/  MOV R48, R52 ;  /* 0x0000003400307202 */ /* 0x020fe40000000f00 */
.L_x_52872:
[----:B------:R-:W-:Y:S05]  /*5bb0*/  @P3 BRA `(.L_x_52873) ;  /* 0x0000007000003947 */ /* 0x000fea0003800000 */
[----:B------:R-:W-:-:S04]  /*5bc0*/  ISETP.NE.U32.AND P1, PT, RZ, c[0x0][0x180], PT ;  /* 0x00006000ff007a0c */ /* 0x000fc80003f25070 */
[----:B------:R-:W-:-:S13]  /*5bd0*/  ISETP.NE.AND.EX P1, PT, RZ, c[0x0][0x184], PT, P1 ;  /* 0x00006100ff007a0c */ /* 0x000fda0003f25310 */
[----:B------:R-:W-:Y:S05]  /*5be0*/  @P1 BRA `(.L_x_52874) ;  /* 0x0000002000001947 */ /* 0x000fea0003800000 */
[----:B------:R-:W-:Y:S05]  /*5bf0*/  @P0 BRA `(.L_x_52875) ;  /* 0x0000005000000947 */ /* 0x000fea0003800000 */
[----:B------:R-:W-:Y:S05]  /*5c00*/  BRA `(.L_x_52876) ;  /* 0x0000005000007947 */ /* 0x000fea0003800000 */
.L_x_52874:
[----:B-----5:R-:W-:Y:S01]  /*5c10*/  FADD.FTZ R53, R45, R53 ;  /* 0x000000352d357221 */ /* 0x020fe20000010000 */
[----:B------:R-:W-:Y:S05]  /*5c20*/  BRA `(.L_x_52875) ;  /* 0x0000002000007947 */ /* 0x000fea0003800000 */
.L_x_52873:
[----:B-----5:R-:W-:-:S04]  /*5c30*/  FADD.FTZ R53, R41, R53 ;  /* 0x0000003529357221 */ /* 0x020fc80000010000 */
[----:B------:R-:W-:-:S05]  /*5c40*/  @P2 FADD.FTZ R53, R45, R53 ;  /* 0x000000352d352221 */ /* 0x000fca0000010000 */
.L_x_52875:
[----:B-----5:R-:W-:Y:S02]  /*5c50*/  MOV R49, R53 ;  /* 0x0000003500317202 */ /* 0x020fe40000000f00 */
.L_x_52876:
[----:B------:R-:W-:Y:S05]  /*5c60*/  @P3 BRA `(.L_x_52877) ;  /* 0x0000007000003947 */ /* 0x000fea0003800000 */
[----:B------:R-:W-:-:S04]  /*5c70*/  ISETP.NE.U32.AND P1, PT, RZ, c[0x0][0x180], PT ;  /* 0x00006000ff007a0c */ /* 0x000fc80003f25070 */
[----:B------:R-:W-:-:S13]  /*5c80*/  ISETP.NE.AND.EX P1, PT, RZ, c[0x0][0x184], PT, P1 ;  /* 0x00006100ff007a0c */ /* 0x000fda0003f25310 */
[----:B------:R-:W-:Y:S05]  /*5c90*/  @P1 BRA `(.L_x_52878) ;  /* 0x0000002000001947 */ /* 0x000fea0003800000 */
[----:B------:R-:W-:Y:S05]  /*5ca0*/  @P0 BRA `(.L_x_52879) ;  /* 0x0000005000000947 */ /* 0x000fea0003800000 */
[----:B------:R-:W-:Y:S05]  /*5cb0*/  BRA `(.L_x_52880) ;  /* 0x0000005000007947 */ /* 0x000fea0003800000 */
.L_x_52878:
[----:B-----5:R-:W-:Y:S01]  /*5cc0*/  FADD.FTZ R54, R46, R54 ;  /* 0x000000362e367221 */ /* 0x020fe20000010000 */
[----:B------:R-:W-:Y:S05]  /*5cd0*/  BRA `(.L_x_52879) ;  /* 0x0000002000007947 */ /* 0x000fea0003800000 */
.L_x_52877:
[----:B-----5:R-:W-:-:S04]  /*5ce0*/  FADD.FTZ R54, R42, R54 ;  /* 0x000000362a367221 */ /* 0x020fc80000010000 */
[----:B------:R-:W-:-:S05]  /*5cf0*/  @P2 FADD.FTZ R54, R46, R54 ;  /* 0x000000362e362221 */ /* 0x000fca0000010000 */
.L_x_52879:
[----:B-----5:R-:W-:Y:S02]  /*5d00*/  MOV R50, R54 ;  /* 0x0000003600327202 */ /* 0x020fe40000000f00 */
.L_x_52880:
[----:B------:R-:W-:Y:S05]  /*5d10*/  @P3 BRA `(.L_x_52881) ;  /* 0x0000007000003947 */ /* 0x000fea0003800000 */
[----:B------:R-:W-:-:S04]  /*5d20*/  ISETP.NE.U32.AND P1, PT, RZ, c[0x0][0x180], PT ;  /* 0x00006000ff007a0c */ /* 0x000fc80003f25070 */
[----:B------:R-:W-:-:S13]  /*5d30*/  ISETP.NE.AND.EX P1, PT, RZ, c[0x0][0x184], PT, P1 ;  /* 0x00006100ff007a0c */ /* 0x000fda0003f25310 */
[----:B------:R-:W-:Y:S05]  /*5d40*/  @P1 BRA `(.L_x_52882) ;  /* 0x0000002000001947 */ /* 0x000fea0003800000 */
[----:B------:R-:W-:Y:S05]  /*5d50*/  @P0 BRA `(.L_x_52883) ;  /* 0x0000005000000947 */ /* 0x000fea0003800000 */
[----:B------:R-:W-:Y:S05]  /*5d60*/  BRA `(.L_x_52884) ;  /* 0x0000005000007947 */ /* 0x000fea0003800000 */
.L_x_52882:
[----:B-----5:R-:W-:Y:S01]  /*5d70*/  FADD.FTZ R55, R47, R55 ;  /* 0x000000372f377221 */ /* 0x020fe20000010000 */
[----:B------:R-:W-:Y:S05]  /*5d80*/  BRA `(.L_x_52883) ;  /* 0x0000002000007947 */ /* 0x000fea0003800000 */
.L_x_52881:
[----:B-----5:R-:W-:-:S04]  /*5d90*/  FADD.FTZ R55, R43, R55 ;  /* 0x000000372b377221 */ /* 0x020fc80000010000 */
[----:B------:R-:W-:-:S05]  /*5da0*/  @P2 FADD.FTZ R55, R47, R55 ;  /* 0x000000372f372221 */ /* 0x000fca0000010000 */
.L_x_52883:
[----:B-----5:R-:W-:Y:S02]  /*5db0*/  MOV R51, R55 ;  /* 0x0000003700337202 */ /* 0x020fe40000000f00 */
.L_x_52884:
        /* <DEDUP_REMOVED lines=85> */
.L_x_52889:
        /* <DEDUP_REMOVED lines=180> */
.L_x_52890:
[----:B------:R2:W-:Y:S01]  /*6e50*/  STL [R1+0x74], R43 ;  /* 0x0000742b01007387 */ /* 0x0005e20000100800 */
[----:B------:R-:W-:Y:S01]  /*6e60*/  HFMA2.MMA R170, -RZ, RZ, 0, 2.384185791015625e-07 ;  /* 0x00000004ffaa7435 */ /* 0x000fe200000001ff */
[----:B01----:R-:W-:Y:S02]  /*6e70*/  FADD.FTZ R213, R212, R213 ;  /* 0x000000d5d4d57221 */ /* 0x003fe40000010000 */
[----:B------:R0:W-:Y:S04]  /*6e80*/  STL [R1+0x70], R42 ;  /* 0x0000702a01007387 */ /* 0x0001e80000100800 */
[----:B------:R1:W-:Y:S03]  /*6e90*/  STL [R1+0x6c], R41 ;  /* 0x00006c2901007387 */ /* 0x0003e60000100800 */
[----:B------:R-:W-:Y:S01]  /*6ea0*/  @!P2 IMAD.WIDE R170, R38, R170, c[0x0][0x1a0] ;  /* 0x0000680026aaa625 */ /* 0x000fe200078e02aa */
[----:B------:R3:W-:Y:S04]  /*6eb0*/  STL [R1+0x68], R40 ;  /* 0x0000682801007387 */ /* 0x0007e80000100800 */
[----:B--2---:R-:W2:Y:S04]  /*6ec0*/  LDL R43, [R1+0x58] ;  /* 0x00005800012b7983 */ /* 0x004ea80000100800 */
[----:B0-----:R-:W4:Y:S04]  /*6ed0*/  LDL R42, [R1+0x5c] ;  /* 0x00005c00012a7983 */ /* 0x001f280000100800 */
[----:B-1----:R-:W4:Y:S04]  /*6ee0*/  LDL R41, [R1+0x60] ;  /* 0x0000600001297983 */ /* 0x002f280000100800 */
[----:B---3--:R-:W3:Y:S01]  /*6ef0*/  LDL R40, [R1+0x64] ;  /* 0x0000640001287983 */ /* 0x008ee20000100800 */
[----:B------:R-:W-:-:S03]  /*6f00*/  ISETP.NE.AND P1, PT, RZ, UR6, PT ;  /* 0x00000006ff007c0c */ /* 0x000fc6000bf25270 */
[----:B------:R0:W-:Y:S02]  /*6f10*/  @!P2 STG.E [R170.64], R249 ;  /* 0x000000f9aa00a986 */ /* 0x0001e4000c101904 */
[----:B0-----:R-:W-:-:S05]  /*6f20*/  MOV R170, c[0x0][0x1e0] ;  /* 0x0000780000aa7a02 */ /* 0x001fca0000000f00 */
[----:B------:R-:W-:Y:S02]  /*6f30*/  FFMA.FTZ R213, R213, R170, c[0x0][0x228] ;  /* 0x00008a00d5d57623 */ /* 0x000fe400000100aa */
[----:B------:R-:W-:-:S05]  /*6f40*/  FMUL.FTZ R170, R249, R249 ;  /* 0x000000f9f9aa7220 */ /* 0x000fca0000410000 */
[----:B------:R-:W-:-:S05]  /*6f50*/  FSEL R170, R170, RZ, P1 ;  /* 0x000000ffaaaa7208 */ /* 0x000fca0000800000 */
[----:B------:R-:W-:Y:S01]  /*6f60*/  FADD.FTZ R170, R213, R170 ;  /* 0x000000aad5aa7221 */ /* 0x000fe20000010000 */
[----:B------:R-:W-:Y:S01]  /*6f70*/  FSEL R213, R249, RZ, !P1 ;  /* 0x000000fff9d57208 */ /* 0x000fe20004800000 */
[----:B------:R-:W-:Y:S02]  /*6f80*/  HFMA2.MMA R249, -RZ, RZ, 0, 2.384185791015625e-07 ;  /* 0x00000004fff97435 */ /* 0x000fe400000001ff */
[----:B------:R0:W1:Y:S02]  /*6f90*/  MUFU.RSQ R212, R170 ;  /* 0x000000aa00d47308 */ /* 0x0000640000001400 */
[C---:B------:R-:W-:Y:S02]  /*6fa0*/  FADD.FTZ R128, -R213.reuse, R128 ;  /* 0x00000080d5807221 */ /* 0x040fe40000010100 */
[C---:B------:R-:W-:Y:S02]  /*6fb0*/  FADD.FTZ R131, -R213.reuse, R131 ;  /* 0x00000083d5837221 */ /* 0x040fe40000010100 */
[----:B------:R-:W-:-:S02]  /*6fc0*/  FADD.FTZ R130, -R213, R130 ;  /* 0x00000082d5827221 */ /* 0x000fc40000010100 */
[----:B------:R-:W-:Y:S02]  /*6fd0*/  FADD.FTZ R129, -R213, R129 ;  /* 0x00000081d5817221 */ /* 0x000fe40000010100 */
[----:B0-----:R-:W-:-:S05]  /*6fe0*/  @!P2 IMAD.WIDE R170, R38, R249, c[0x0][0x1a8] ;  /* 0x00006a0026aaa625 */ /* 0x001fca00078e02f9 */
[----:B-1----:R0:W-:Y:S01]  /*6ff0*/  @!P2 STG.E [R170.64], R212 ;  /* 0x000000d4aa00a986 */ /* 0x0021e2000c101904 */
[C---:B------:R-:W-:Y:S02]  /*7000*/  FMUL.FTZ R131, R212.reuse, R131 ;  /* 0x00000083d4837220 */ /* 0x040fe40000410000 */
[C---:B------:R-:W-:Y:S02]  /*7010*/  FMUL.FTZ R130, R212.reuse, R130 ;  /* 0x00000082d4827220 */ /* 0x040fe40000410000 */
[C---:B------:R-:W-:Y:S02]  /*7020*/  FMUL.FTZ R129, R212.reuse, R129 ;  /* 0x00000081d4817220 */ /* 0x040fe40000410000 */
[----:B------:R-:W-:Y:S01]  /*7030*/  FMUL.FTZ R128, R212, R128 ;  /* 0x00000080d4807220 */ /* 0x000fe20000410000 */
[----:B0-----:R-:W-:-:S04]  /*7040*/  LEA R170, P1, R192, c[0x0][0x208], 0x4 ;  /* 0x00008200c0aa7a11 */ /* 0x001fc800078220ff */
[----:B------:R-:W-:Y:S02]  /*7050*/  LEA.HI.X R171, R192, c[0x0][0x20c], RZ, 0x4, P1 ;  /* 0x00008300c0ab7a11 */ /* 0x000fe400008f24ff */
[----:B------:R-:W3:Y:S01]  /*7060*/  LDL R192, [R1+0x48] ;  /* 0x0000480001c07983 */ /* 0x000ee20000100800 */
[----:B--2---:R-:W-:-:S03]  /*7070*/  FFMA.FTZ R131, R43, R131, R191 ;  /* 0x000000832b837223 */ /* 0x004fc600000100bf */
[----:B------:R0:W5:Y:S01]  /*7080*/  LDL.LU R43, [R1+0x74] ;  /* 0x00007400012b7983 */ /* 0x0001620000300800 */
[----:B----4-:R-:W-:-:S03]  /*7090*/  FFMA.FTZ R130, R42, R130, R193 ;  /* 0x000000822a827223 */ /* 0x010fc600000100c1 */
[----:B------:R0:W5:Y:S01]  /*70a0*/  LDL.LU R42, [R1+0x70] ;  /* 0x00007000012a7983 */ /* 0x0001620000300800 */
[----:B------:R-:W-:-:S03]  /*70b0*/  FFMA.FTZ R129, R41, R129, R194 ;  /* 0x0000008129817223 */ /* 0x000fc600000100c2 */
[----:B------:R0:W5:Y:S01]  /*70c0*/  LDL.LU R41, [R1+0x6c] ;  /* 0x00006c0001297983 */ /* 0x0001620000300800 */
[----:B---3--:R-:W-:-:S03]  /*70d0*/  FFMA.FTZ R128, R40, R128, R195 ;  /* 0x0000008028807223 */ /* 0x008fc600000100c3 */
[----:B------:R0:W5:Y:S04]  /*70e0*/  LDL.LU R40, [R1+0x68] ;  /* 0x0000680001287983 */ /* 0x0001680000300800 */
[----:B------:R1:W-:Y:S04]  /*70f0*/  STG.E.128 [R170.64], R128 ;  /* 0x00000080aa007986 */ /* 0x0003e8000c101d04 */
[----:B-1----:R-:W2:Y:S04]  /*7100*/  LDL R131, [R1+0x4c] ;  /* 0x00004c0001837983 */ /* 0x002ea80000100800 */
[----:B------:R-:W3:Y:S04]  /*7110*/  LDL R170, [R1+0x50] ;  /* 0x0000500001aa7983 */ /* 0x000ee80000100800 */
[----:B------:R-:W4:Y:S01]  /*7120*/  LDL R171, [R1+0x54] ;  /* 0x0000540001ab7983 */ /* 0x000f220000100800 */
[----:B------:R-:W-:-:S02]  /*7130*/  FADD.FTZ R127, -R213, R127 ;  /* 0x0000007fd57f7221 */ /* 0x000fc40000010100 */
[C---:B------:R-:W-:Y:S01]  /*7140*/  FADD.FTZ R124, -R213.reuse, R124 ;  /* 0x0000007cd57c7221 */ /* 0x040fe20000010100 */
[----:B------:R-:W4:Y:S01]  /*7150*/  LDL R130, [R1+0x34] ;  /* 0x0000340001827983 */ /* 0x000f220000100800 */
[C---:B------:R-:W-:Y:S02]  /*7160*/  FMUL.FTZ R127, R212.reuse, R127 ;  /* 0x0000007fd47f7220 */ /* 0x040fe40000410000 */
[C---:B------:R-:W-:Y:S02]  /*7170*/  FADD.FTZ R125, -R213.reuse, R125 ;  /* 0x0000007dd57d7221 */ /* 0x040fe40000010100 */
[----:B------:R-:W-:Y:S02]  /*7180*/  FADD.FTZ R126, -R213, R126 ;  /* 0x0000007ed57e7221 */ /* 0x000fe40000010100 */
[C---:B------:R-:W-:Y:S02]  /*7190*/  FMUL.FTZ R124, R212.reuse, R124 ;  /* 0x0000007cd47c7220 */ /* 0x040fe40000410000 */
[----:B------:R-:W-:-:S02]  /*71a0*/  FMUL.FTZ R125, R212, R125 ;  /* 0x0000007dd47d7220 */ /* 0x000fc40000410000 */
[----:B------:R-:W-:Y:S02]  /*71b0*/  FMUL.FTZ R126, R212, R126 ;  /* 0x0000007ed47e7220 */ /* 0x000fe40000410000 */
[----:B------:R-:W-:Y:S01]  /*71c0*/  FFMA.FTZ R127, R192, R127, R39 ;  /* 0x0000007fc07f7223 */ /* 0x000fe20000010027 */
[----:B------:R-:W-:-:S05]  /*71d0*/  MOV R192, 0x10 ;  /* 0x0000001000c07802 */ /* 0x000fca0000000f00 */
[----:B------:R-:W-:Y:S02]  /*71e0*/  IMAD.WIDE.U32 R128, R189, R192, c[0x0][0x208] ;  /* 0x00008200bd807625 */ /* 0x000fe400078e00c0 */
[----:B------:R-:W4:Y:S02]  /*71f0*/  LDL R189, [R1+0x44] ;  /* 0x0000440001bd7983 */ /* 0x000f240000100800 */
[----:B--2---:R-:W-:Y:S02]  /*7200*/  FFMA.FTZ R126, R131, R126, R0 ;  /* 0x0000007e837e7223 */ /* 0x004fe40000010000 */
[----:B------:R-:W2:Y:S01]  /*7210*/  LDL R131, [R1+0x30] ;  /* 0x0000300001837983 */ /* 0x000ea20000100800 */
[----:B---3--:R-:W-:-:S03]  /*7220*/  FFMA.FTZ R125, R170, R125, R187 ;  /* 0x0000007daa7d7223 */ /* 0x008fc600000100bb */
[----:B------:R-:W3:Y:S01]  /*7230*/  LDL R170, [R1+0x2c] ;  /* 0x00002c0001aa7983 */ /* 0x000ee20000100800 */
[----:B----4-:R-:W-:-:S03]  /*7240*/  FFMA.FTZ R124, R171, R124, R190 ;  /* 0x0000007cab7c7223 */ /* 0x010fc600000100be */
[----:B------:R-:W4:Y:S04]  /*7250*/  LDL R171, [R1+0x28] ;  /* 0x0000280001ab7983 */ /* 0x000f280000100800 */
[----:B------:R1:W-:Y:S04]  /*7260*/  STG.E.128 [R128.64], R124 ;  /* 0x0000007c80007986 */ /* 0x0003e8000c101d04 */
[----:B-1----:R-:W4:Y:S04]  /*7270*/  LDL R127, [R1+0x38] ;  /* 0x00003800017f7983 */ /* 0x002f280000100800 */
[----:B------:R-:W4:Y:S04]  /*7280*/  LDL R128, [R1+0x3c] ;  /* 0x00003c0001807983 */ /* 0x000f280000100800 */
[----:B------:R-:W4:Y:S01]  /*7290*/  LDL R129, [R1+0x40] ;  /* 0x0000400001817983 */ /* 0x000f220000100800 */
        /* <DEDUP_REMOVED lines=12> */
[----:B------:R-:W-:-:S02]  /*7360*/  FFMA.FTZ R120, R189, R120, R2 ;  /* 0x00000078bd787223 */ /* 0x000fc40000010002 */
[----:B------:R-:W-:-:S04]  /*7370*/  IMAD.WIDE.U32 R124, R188, R192, c[0x0][0x208] ;  /* 0x00008200bc7c7625 */ /* 0x000fc800078e00c0 */
[C---:B------:R-:W-:Y:S02]  /*7380*/  FMUL.FTZ R119, R212.reuse, R119 ;  /* 0x00000077d4777220 */ /* 0x040fe40000410000 */
[C---:B------:R-:W-:Y:S02]  /*7390*/  FMUL.FTZ R118, R212.reuse, R118 ;  /* 0x00000076d4767220 */ /* 0x040fe40000410000 */
[C---:B------:R-:W-:Y:S02]  /*73a0*/  FMUL.FTZ R117, R212.reuse, R117 ;  /* 0x00000075d4757220 */ /* 0x040fe40000410000 */
[----:B------:R-:W-:-:S04]  /*73b0*/  FMUL.FTZ R116, R212, R116 ;  /* 0x00000074d4747220 */ /* 0x000fc80000410000 */
[----:B------:R-:W-:Y:S02]  /*73c0*/  FFMA.FTZ R116, R130, R116, R4 ;  /* 0x0000007482747223 */ /* 0x000fe40000010004 */
        /* <DEDUP_REMOVED lines=8> */
[C---:B------:R-:W-:Y:S02]  /*7450*/  FMUL.FTZ R58, R212.reuse, R106 ;  /* 0x0000006ad43a7220 */ /* 0x040fe40000410000 */
[----:B------:R-:W-:Y:S02]  /*7460*/  FMUL.FTZ R59, R212, R107 ;  /* 0x0000006bd43b7220 */ /* 0x000fe40000410000 */
[----:B------:R-:W-:-:S02]  /*7470*/  FADD.FTZ R98, -R213, R98 ;  /* 0x00000062d5627221 */ /* 0x000fc40000010100 */
[C---:B------:R-:W-:Y:S02]  /*7480*/  FADD.FTZ R99, -R213.reuse, R99 ;  /* 0x00000063d5637221 */ /* 0x040fe40000010100 */
[C---:B------:R-:W-:Y:S02]  /*7490*/  FMUL.FTZ R106, R212.reuse, R77 ;  /* 0x0000004dd46a7220 */ /* 0x040fe40000410000 */
[----:B------:R-:W-:Y:S01]  /*74a0*/  FMUL.FTZ R107, R212, R78 ;  /* 0x0000004ed46b7220 */ /* 0x000fe20000410000 */
[----:B------:R-:W4:Y:S01]  /*74b0*/  LDL R77, [R1+0x1c] ;  /* 0x00001c00014d7983 */ /* 0x000f220000100800 */
[C---:B------:R-:W-:Y:S02]  /*74c0*/  FADD.FTZ R96, -R213.reuse, R96 ;  /* 0x00000060d5607221 */ /* 0x040fe40000010100 */
[C---:B------:R-:W-:Y:S01]  /*74d0*/  FADD.FTZ R95, -R213.reuse, R95 ;  /* 0x0000005fd55f7221 */ /* 0x040fe20000010100 */
[----:B------:R-:W4:Y:S01]  /*74e0*/  LDL R78, [R1+0x18] ;  /* 0x00001800014e7983 */ /* 0x000f220000100800 */
[----:B------:R-:W-:-:S02]  /*74f0*/  FADD.FTZ R130, -R213, R61 ;  /* 0x0000003dd5827221 */ /* 0x000fc40000010100 */
[C---:B------:R-:W-:Y:S02]  /*7500*/  FADD.FTZ R93, -R213.reuse, R93 ;  /* 0x0000005dd55d7221 */ /* 0x040fe40000010100 */
[C---:B------:R-:W-:Y:S02]  /*7510*/  FADD.FTZ R94, -R213.reuse, R94 ;  /* 0x0000005ed55e7221 */ /* 0x040fe40000010100 */
[----:B------:R-:W-:Y:S02]  /*7520*/  FADD.FTZ R126, -R213, R65 ;  /* 0x00000041d57e7221 */ /* 0x000fe40000010100 */
[----:B--2---:R-:W-:Y:S02]  /*7530*/  FFMA.FTZ R117, R131, R117, R134 ;  /* 0x0000007583757223 */ /* 0x004fe40000010086 */
[----:B---3--:R-:W-:Y:S02]  /*7540*/  FFMA.FTZ R118, R170, R118, R5 ;  /* 0x00000076aa767223 */ /* 0x008fe40000010005 */
[----:B----4-:R-:W-:-:S02]  /*7550*/  FFMA.FTZ R119, R171, R119, R135 ;  /* 0x00000077ab777223 */ /* 0x010fc40000010087 */
[----:B------:R-:W-:Y:S02]  /*7560*/  FADD.FTZ R171, -R213, R56 ;  /* 0x00000038d5ab7221 */ /* 0x000fe40000010100 */
[----:B------:R-:W-:Y:S02]  /*7570*/  FFMA.FTZ R123, R127, R123, R133 ;  /* 0x0000007b7f7b7223 */ /* 0x000fe40000010085 */
[----:B------:R-:W-:Y:S02]  /*7580*/  FFMA.FTZ R122, R128, R122, R3 ;  /* 0x0000007a807a7223 */ /* 0x000fe40000010003 */
[----:B------:R-:W-:-:S05]  /*7590*/  FFMA.FTZ R121, R129, R121, R132 ;  /* 0x0000007981797223 */ /* 0x000fca0000010084 */
[----:B------:R1:W-:Y:S01]  /*75a0*/  STG.E.128 [R124.64], R120 ;  /* 0x000000787c007986 */ /* 0x0003e2000c101d04 */
[C---:B------:R-:W-:Y:S02]  /*75b0*/  FADD.FTZ R127, -R213.reuse, R66 ;  /* 0x00000042d57f7221 */ /* 0x040fe40000010100 */
[C---:B------:R-:W-:Y:S02]  /*75c0*/  FADD.FTZ R128, -R213.reuse, R67 ;  /* 0x00000043d5807221 */ /* 0x040fe40000010100 */
[----:B------:R-:W-:Y:S02]  /*75d0*/  FADD.FTZ R129, -R213, R60 ;  /* 0x0000003cd5817221 */ /* 0x000fe40000010100 */
[----:B-1----:R-:W-:-:S05]  /*75e0*/  IMAD.WIDE.U32 R120, R186, R192, c[0x0][0x208] ;  /* 0x00008200ba787625 */ /* 0x002fca00078e00c0 */
[----:B------:R1:W-:Y:S01]  /*75f0*/  STG.E.128 [R120.64], R116 ;  /* 0x0000007478007986 */ /* 0x0003e2000c101d04 */
[----:B------:R-:W-:Y:S02]  /*7600*/  FADD.FTZ R186, -R213, R57 ;  /* 0x00000039d5ba7221 */ /* 0x000fe40000010100 */
[----:B------:R-:W-:Y:S02]  /*7610*/  IMAD.WIDE.U32 R56, R185, R192, c[0x0][0x208] ;  /* 0x00008200b9387625 */ /* 0x000fe400078e00c0 */
[----:B------:R-:W2:Y:S02]  /*7620*/  LDL R185, [R1+0x24] ;  /* 0x0000240001b97983 */ /* 0x000ea40000100800 */
[----:B------:R-:W-:Y:S02]  /*7630*/  FADD.FTZ R125, -R213, R64 ;  /* 0x00000040d57d7221 */ /* 0x000fe40000010100 */
[C---:B------:R-:W-:Y:S02]  /*7640*/  FMUL.FTZ R66, R212.reuse, R98 ;  /* 0x00000062d4427220 */ /* 0x040fe40000410000 */
[----:B------:R-:W-:-:S02]  /*7650*/  FMUL.FTZ R67, R212, R99 ;  /* 0x00000063d4437220 */ /* 0x000fc40000410000 */
[C---:B-1----:R-:W-:Y:S02]  /*7660*/  FADD.FTZ R116, -R213.reuse, R87 ;  /* 0x00000057d5747221 */ /* 0x042fe40000010100 */
[C---:B------:R-:W-:Y:S02]  /*7670*/  FADD.FTZ R87, -R213.reuse, R83 ;  /* 0x00000053d5577221 */ /* 0x040fe40000010100 */
[C---:B------:R-:W-:Y:S02]  /*7680*/  FMUL.FTZ R83, R212.reuse, R105 ;  /* 0x00000069d4537220 */ /* 0x040fe40000410000 */
[C---:B------:R-:W-:Y:S02]  /*7690*/  FADD.FTZ R118, -R213.reuse, R89 ;  /* 0x00000059d5767221 */ /* 0x040fe40000010100 */
[----:B------:R-:W-:Y:S02]  /*76a0*/  FADD.FTZ R119, -R213, R90 ;  /* 0x0000005ad5777221 */ /* 0x000fe40000010100 */
[----:B------:R-:W-:-:S02]  /*76b0*/  FMUL.FTZ R105, R212, R76 ;  /* 0x0000004cd4697220 */ /* 0x000fc40000410000 */
[C---:B------:R-:W-:Y:S01]  /*76c0*/  FADD.FTZ R89, -R213.reuse, R69 ;  /* 0x00000045d5597221 */ /* 0x040fe20000010100 */
[----:B------:R-:W3:Y:S01]  /*76d0*/  LDL R76, [R1+0x20] ;  /* 0x00002000014c7983 */ /* 0x000ee20000100800 */
[C---:B------:R-:W-:Y:S02]  /*76e0*/  FADD.FTZ R90, -R213.reuse, R70 ;  /* 0x00000046d55a7221 */ /* 0x040fe40000010100 */
[C---:B------:R-:W-:Y:S02]  /*76f0*/  FADD.FTZ R120, -R213.reuse, R91 ;  /* 0x0000005bd5787221 */ /* 0x040fe40000010100 */
[----:B------:R-:W-:Y:S02]  /*7700*/  FADD.FTZ R91, -R213, R71 ;  /* 0x00000047d55b7221 */ /* 0x000fe40000010100 */
        /* <DEDUP_REMOVED lines=9> */
[----:B------:R-:W-:-:S02]  /*77a0*/  FMUL.FTZ R89, R212, R129 ;  /* 0x00000081d4597220 */ /* 0x000fc40000410000 */
[C---:B------:R-:W-:Y:S01]  /*77b0*/  FMUL.FTZ R90, R212.reuse, R130 ;  /* 0x00000082d45a7220 */ /* 0x040fe20000410000 */
[----:B------:R-:W4:Y:S01]  /*77c0*/  LDL R128, [R1+0x10] ;  /* 0x0000100001807983 */ /* 0x000f220000100800 */
[C---:B------:R-:W-:Y:S02]  /*77d0*/  FMUL.FTZ R93, R212.reuse, R125 ;  /* 0x0000007dd45d7220 */ /* 0x040fe40000410000 */
[----:B------:R-:W-:Y:S01]  /*77e0*/  FMUL.FTZ R94, R212, R126 ;  /* 0x0000007ed45e7220 */ /* 0x000fe20000410000 */
[----:B------:R-:W4:Y:S04]  /*77f0*/  LDL R129, [R1+0xc] ;  /* 0x00000c0001817983 */ /* 0x000f280000100800 */
[----:B------:R-:W4:Y:S04]  /*7800*/  LDL R130, [R1+0x8] ;  /* 0x0000080001827983 */ /* 0x000f280000100800 */
[----:B------:R-:W4:Y:S04]  /*7810*/  LDL R125, [R1+0x4] ;  /* 0x00000400017d7983 */ /* 0x000f280000100800 */
[----:B------:R-:W4:Y:S01]  /*7820*/  LDL R126, [R1] ;  /* 0x00000000017e7983 */ /* 0x000f220000100800 */
        /* <DEDUP_REMOVED lines=39> */
[----:B------:R-:W-:Y:S02]  /*7aa0*/  FFMA.FTZ R55, R78, R55, R137 ;  /* 0x000000374e377223 */ /* 0x000fe40000010089 */
        /* <DEDUP_REMOVED lines=15> */
[----:B------:R-:W-:-:S04]  /*7ba0*/  IMAD.WIDE.U32 R72, R180, R192, c[0x0][0x208] ;  /* 0x00008200b4487625 */ /* 0x000fc800078e00c0 */
[----:B------:R-:W-:-:S04]  /*7bb0*/  IMAD.WIDE.U32 R74, R181, R192, c[0x0][0x208] ;  /* 0x00008200b54a7625 */ /* 0x000fc800078e00c0 */
[----:B------:R-:W-:Y:S02]  /*7bc0*/  FFMA.FTZ R59, R251, R59, R141 ;  /* 0x0000003bfb3b7223 */ /* 0x000fe4000001008d */
[----:B------:R-:W-:Y:S02]  /*7bd0*/  FFMA.FTZ R58, R252, R58, R11 ;  /* 0x0000003afc3a7223 */ /* 0x000fe4000001000b */
[C---:B------:R-:W-:Y:S02]  /*7be0*/  FMUL.FTZ R117, R212.reuse, R117 ;  /* 0x00000075d4757220 */ /* 0x040fe40000410000 */
        /* <DEDUP_REMOVED lines=8> */
[----:B------:R-:W-:-:S02]  /*7c70*/  FMUL.FTZ R113, R212, R88 ;  /* 0x00000058d4717220 */ /* 0x000fc40000410000 */
[C---:B------:R-:W-:Y:S02]  /*7c80*/  FMUL.FTZ R114, R212.reuse, R85 ;  /* 0x00000055d4727220 */ /* 0x040fe40000410000 */
[C---:B------:R-:W-:Y:S02]  /*7c90*/  FMUL.FTZ R115, R212.reuse, R86 ;  /* 0x00000056d4737220 */ /* 0x040fe40000410000 */
[----:B------:R-:W-:Y:S02]  /*7ca0*/  FMUL.FTZ R116, R212, R116 ;  /* 0x00000074d4747220 */ /* 0x000fe40000410000 */
[----:B------:R-:W-:-:S04]  /*7cb0*/  IMAD.WIDE.U32 R78, R183, R192, c[0x0][0x208] ;  /* 0x00008200b74e7625 */ /* 0x000fc800078e00c0 */
[----:B------:R-:W-:Y:S02]  /*7cc0*/  FFMA.FTZ R67, R242, R67, R145 ;  /* 0x00000043f2437223 */ /* 0x000fe40000010091 */
[----:B------:R-:W-:Y:S02]  /*7cd0*/  FFMA.FTZ R66, R243, R66, R15 ;  /* 0x00000042f3427223 */ /* 0x000fe4000001000f */
[----:B------:R-:W-:Y:S02]  /*7ce0*/  FFMA.FTZ R65, R244, R65, R144 ;  /* 0x00000041f4417223 */ /* 0x000fe40000010090 */
[----:B------:R-:W-:Y:S02]  /*7cf0*/  FFMA.FTZ R64, R245, R64, R14 ;  /* 0x00000040f5407223 */ /* 0x000fe4000001000e */
        /* <DEDUP_REMOVED lines=20> */
[----:B------:R-:W-:Y:S02]  /*7e40*/  IMAD R38, R249, c[0x0][0x160], R38 ;  /* 0x00005800f9267a24 */ /* 0x000fe400078e0226 */
[----:B--2---:R-:W-:Y:S02]  /*7e50*/  FFMA.FTZ R52, R185, R52, R6 ;  /* 0x00000034b9347223 */ /* 0x004fe40000010006 */
[----:B------:R-:W-:-:S04]  /*7e60*/  IMAD.WIDE.U32 R184, R184, R192, c[0x0][0x208] ;  /* 0x00008200b8b87625 */ /* 0x000fc800078e00c0 */
[----:B---3--:R-:W-:Y:S02]  /*7e70*/  FFMA.FTZ R53, R76, R53, R136 ;  /* 0x000000354c357223 */ /* 0x008fe40000010088 */
[----:B------:R-:W-:-:S03]  /*7e80*/  IMAD.WIDE.U32 R76, R182, R192, c[0x0][0x208] ;  /* 0x00008200b64c7625 */ /* 0x000fc600078e00c0 */
[----:B------:R4:W-:Y:S02]  /*7e90*/  STG.E.128 [R56.64], R52 ;  /* 0x0000003438007986 */ /* 0x0009e4000c101d04 */
[----:B----4-:R-:W-:Y:S02]  /*7ea0*/  FFMA.FTZ R52, R127, R121, R8 ;  /* 0x000000797f347223 */ /* 0x010fe40000010008 */
[----:B------:R-:W-:Y:S02]  /*7eb0*/  FFMA.FTZ R53, R128, R122, R138 ;  /* 0x0000007a80357223 */ /* 0x000fe4000001008a */
[----:B------:R-:W-:Y:S02]  /*7ec0*/  FFMA.FTZ R54, R129, R123, R9 ;  /* 0x0000007b81367223 */ /* 0x000fe40000010009 */
[----:B------:R-:W-:Y:S02]  /*7ed0*/  FFMA.FTZ R55, R130, R124, R139 ;  /* 0x0000007c82377223 */ /* 0x000fe4000001008b */
[----:B------:R-:W-:-:S02]  /*7ee0*/  FFMA.FTZ R56, R125, R82, R10 ;  /* 0x000000527d387223 */ /* 0x000fc4000001000a */
[----:B------:R-:W-:Y:S01]  /*7ef0*/  FFMA.FTZ R57, R126, R83, R140 ;  /* 0x000000537e397223 */ /* 0x000fe2000001008c */
[----:B------:R1:W-:Y:S04]  /*7f00*/  STG.E.128 [R72.64], R52 ;  /* 0x0000003448007986 */ /* 0x0003e8000c101d04 */
[----:B------:R2:W-:Y:S01]  /*7f10*/  STG.E.128 [R74.64], R56 ;  /* 0x000000384a007986 */ /* 0x0005e2000c101d04 */
[----:B------:R-:W-:-:S03]  /*7f20*/  IMAD.WIDE.U32 R82, R179, R192, c[0x0][0x208] ;  /* 0x00008200b3527625 */ /* 0x000fc600078e00c0 */
[----:B------:R3:W-:Y:S04]  /*7f30*/  STG.E.128 [R76.64], R60 ;  /* 0x0000003c4c007986 */ /* 0x0007e8000c101d04 */
[----:B------:R4:W-:Y:S01]  /*7f40*/  STG.E.128 [R78.64], R64 ;  /* 0x000000404e007986 */ /* 0x0009e2000c101d04 */
[----:B-1----:R-:W-:-:S03]  /*7f50*/  IMAD.WIDE.U32 R72, R175, R192, c[0x0][0x208] ;  /* 0x00008200af487625 */ /* 0x002fc600078e00c0 */
[----:B------:R1:W-:Y:S01]  /*7f60*/  STG.E.128 [R184.64], R68 ;  /* 0x00000044b8007986 */ /* 0x0003e2000c101d04 */
[----:B------:R-:W-:Y:S02]  /*7f70*/  FFMA.FTZ R55, R234, R120, R149 ;  /* 0x00000078ea377223 */ /* 0x000fe40000010095 */
[----:B------:R-:W-:Y:S02]  /*7f80*/  FFMA.FTZ R54, R235, R119, R19 ;  /* 0x00000077eb367223 */ /* 0x000fe40000010013 */
[----:B------:R-:W-:Y:S02]  /*7f90*/  FFMA.FTZ R53, R236, R118, R148 ;  /* 0x00000076ec357223 */ /* 0x000fe40000010094 */
[----:B------:R-:W-:Y:S02]  /*7fa0*/  FFMA.FTZ R52, R237, R117, R18 ;  /* 0x00000075ed347223 */ /* 0x000fe40000010012 */
[----:B--2---:R-:W-:-:S04]  /*7fb0*/  IMAD.WIDE.U32 R74, R176, R192, c[0x0][0x208] ;  /* 0x00008200b04a7625 */ /* 0x004fc800078e00c0 */
[----:B------:R-:W-:Y:S02]  /*7fc0*/  FFMA.FTZ R59, R230, R116, R151 ;  /* 0x00000074e63b7223 */ /* 0x000fe40000010097 */
[----:B------:R-:W-:Y:S02]  /*7fd0*/  FFMA.FTZ R58, R231, R115, R21 ;  /* 0x00000073e73a7223 */ /* 0x000fe40000010015 */
[----:B------:R-:W-:Y:S02]  /*7fe0*/  FFMA.FTZ R57, R232, R114, R150 ;  /* 0x00000072e8397223 */ /* 0x000fe40000010096 */
[----:B------:R-:W-:Y:S02]  /*7ff0*/  FFMA.FTZ R56, R233, R113, R20 ;  /* 0x00000071e9387223 */ /* 0x000fe40000010014 */
[----:B---3--:R-:W-:Y:S01]  /*8000*/  IMAD.WIDE.U32 R76, R177, R192, c[0x0][0x208] ;  /* 0x00008200b14c7625 */ /* 0x008fe200078e00c0 */
[----:B------:R2:W-:Y:S03]  /*8010*/  STG.E.128 [R72.64], R52 ;  /* 0x0000003448007986 */ /* 0x0005e6000c101d04 */
[----:B------:R-:W-:-:S02]  /*8020*/  FFMA.FTZ R63, R226, R112, R153 ;  /* 0x00000070e23f7223 */ /* 0x000fc40000010099 */
[----:B------:R-:W-:Y:S02]  /*8030*/  FFMA.FTZ R62, R227, R111, R23 ;  /* 0x0000006fe33e7223 */ /* 0x000fe40000010017 */
[----:B------:R-:W-:Y:S02]  /*8040*/  FFMA.FTZ R61, R228, R110, R152 ;  /* 0x0000006ee43d7223 */ /* 0x000fe40000010098 */
[----:B------:R-:W-:Y:S02]  /*8050*/  FFMA.FTZ R60, R229, R109, R22 ;  /* 0x0000006de53c7223 */ /* 0x000fe40000010016 */
[----:B----4-:R-:W-:Y:S01]  /*8060*/  IMAD.WIDE.U32 R78, R178, R192, c[0x0][0x208] ;  /* 0x00008200b24e7625 */ /* 0x010fe200078e00c0 */
[----:B------:R3:W-:Y:S03]  /*8070*/  STG.E.128 [R74.64], R56 ;  /* 0x000000384a007986 */ /* 0x0007e6000c101d04 */
[----:B------:R-:W-:-:S02]  /*8080*/  FFMA.FTZ R67, R222, R108, R155 ;  /* 0x0000006cde437223 */ /* 0x000fc4000001009b */
[----:B------:R-:W-:Y:S02]  /*8090*/  FFMA.FTZ R66, R223, R107, R25 ;  /* 0x0000006bdf427223 */ /* 0x000fe40000010019 */
[----:B------:R-:W-:Y:S02]  /*80a0*/  FFMA.FTZ R65, R224, R106, R154 ;  /* 0x0000006ae0417223 */ /* 0x000fe4000001009a */
[----:B------:R-:W-:Y:S02]  /*80b0*/  FFMA.FTZ R64, R225, R105, R24 ;  /* 0x00000069e1407223 */ /* 0x000fe40000010018 */
[----:B-1----:R-:W-:Y:S02]  /*80c0*/  FFMA.FTZ R71, R218, R104, R157 ;  /* 0x00000068da477223 */ /* 0x002fe4000001009d */
[----:B------:R-:W-:Y:S02]  /*80d0*/  FFMA.FTZ R70, R219, R103, R27 ;  /* 0x00000067db467223 */ /* 0x000fe4000001001b */
[----:B------:R-:W-:-:S02]  /*80e0*/  FFMA.FTZ R69, R220, R102, R156 ;  /* 0x00000066dc457223 */ /* 0x000fc4000001009c */
[----:B------:R-:W-:Y:S01]  /*80f0*/  FFMA.FTZ R68, R221, R101, R26 ;  /* 0x00000065dd447223 */ /* 0x000fe2000001001a */
[----:B------:R1:W-:Y:S01]  /*8100*/  STG.E.128 [R76.64], R60 ;  /* 0x0000003c4c007986 */ /* 0x0003e2000c101d04 */
[----:B--2---:R-:W-:-:S04]  /*8110*/  IMAD.WIDE.U32 R72, R168, R192, c[0x0][0x208] ;  /* 0x00008200a8487625 */ /* 0x004fc800078e00c0 */
[----:B------:R-:W-:Y:S02]  /*8120*/  FFMA.FTZ R55, R214, R100, R159 ;  /* 0x00000064d6377223 */ /* 0x000fe4000001009f */
[----:B------:R-:W-:Y:S02]  /*8130*/  FFMA.FTZ R54, R215, R99, R29 ;  /* 0x00000063d7367223 */ /* 0x000fe4000001001d */
[----:B------:R-:W-:Y:S02]  /*8140*/  FFMA.FTZ R53, R216, R98, R158 ;  /* 0x00000062d8357223 */ /* 0x000fe4000001009e */
[----:B------:R-:W-:Y:S01]  /*8150*/  FFMA.FTZ R52, R217, R97, R28 ;  /* 0x00000061d9347223 */ /* 0x000fe2000001001c */
[----:B------:R2:W-:Y:S01]  /*8160*/  STG.E.128 [R78.64], R64 ;  /* 0x000000404e007986 */ /* 0x0005e2000c101d04 */
[----:B---3--:R-:W-:-:S04]  /*8170*/  IMAD.WIDE.U32 R74, R169, R192, c[0x0][0x208] ;  /* 0x00008200a94a7625 */ /* 0x008fc800078e00c0 */
[----:B------:R-:W-:Y:S02]  /*8180*/  FFMA.FTZ R59, R208, R96, R161 ;  /* 0x00000060d03b7223 */ /* 0x000fe400000100a1 */
[----:B------:R-:W-:Y:S02]  /*8190*/  FFMA.FTZ R58, R209, R95, R31 ;  /* 0x0000005fd13a7223 */ /* 0x000fe4000001001f */
[----:B------:R-:W-:Y:S02]  /*81a0*/  FFMA.FTZ R57, R210, R94, R160 ;  /* 0x0000005ed2397223 */ /* 0x000fe400000100a0 */
[----:B------:R-:W-:Y:S01]  /*81b0*/  FFMA.FTZ R56, R211, R93, R30 ;  /* 0x0000005dd3387223 */ /* 0x000fe2000001001e */
[----:B------:R3:W-:Y:S01]  /*81c0*/  STG.E.128 [R82.64], R68 ;  /* 0x0000004452007986 */ /* 0x0007e2000c101d04 */
[----:B-1----:R-:W-:-:S04]  /*81d0*/  IMAD.WIDE.U32 R76, R172, R192, c[0x0][0x208] ;  /* 0x00008200ac4c7625 */ /* 0x002fc800078e00c0 */
[----:B------:R-:W-:Y:S02]  /*81e0*/  FFMA.FTZ R63, R204, R92, R163 ;  /* 0x0000005ccc3f7223 */ /* 0x000fe400000100a3 */
[----:B------:R-:W-:Y:S02]  /*81f0*/  FFMA.FTZ R62, R205, R91, R33 ;  /* 0x0000005bcd3e7223 */ /* 0x000fe40000010021 */
[----:B------:R-:W-:Y:S02]  /*8200*/  FFMA.FTZ R61, R206, R90, R162 ;  /* 0x0000005ace3d7223 */ /* 0x000fe400000100a2 */
[----:B------:R-:W-:Y:S02]  /*8210*/  FFMA.FTZ R60, R207, R89, R32 ;  /* 0x00000059cf3c7223 */ /* 0x000fe40000010020 */
[----:B--2---:R-:W-:Y:S01]  /*8220*/  IMAD.WIDE.U32 R78, R173, R192, c[0x0][0x208] ;  /* 0x00008200ad4e7625 */ /* 0x004fe200078e00c0 */
[----:B------:R0:W-:Y:S03]  /*8230*/  STG.E.128 [R72.64], R52 ;  /* 0x0000003448007986 */ /* 0x0001e6000c101d04 */
[----:B------:R-:W-:-:S02]  /*8240*/  FFMA.FTZ R67, R200, R88, R165 ;  /* 0x00000058c8437223 */ /* 0x000fc400000100a5 */
[----:B------:R-:W-:Y:S02]  /*8250*/  FFMA.FTZ R66, R201, R87, R35 ;  /* 0x00000057c9427223 */ /* 0x000fe40000010023 */
[----:B------:R-:W-:Y:S02]  /*8260*/  FFMA.FTZ R65, R202, R86, R164 ;  /* 0x00000056ca417223 */ /* 0x000fe400000100a4 */
[----:B------:R-:W-:Y:S02]  /*8270*/  FFMA.FTZ R64, R203, R85, R34 ;  /* 0x00000055cb407223 */ /* 0x000fe40000010022 */
[----:B------:R-:W-:Y:S01]  /*8280*/  IMAD.WIDE.U32 R174, R174, R192, c[0x0][0x208] ;  /* 0x00008200aeae7625 */ /* 0x000fe200078e00c0 */
[----:B------:R0:W-:Y:S03]  /*8290*/  STG.E.128 [R74.64], R56 ;  /* 0x000000384a007986 */ /* 0x0001e6000c101d04 */
[----:B---3--:R-:W-:-:S02]  /*82a0*/  FFMA.FTZ R71, R196, R212, R167 ;  /* 0x000000d4c4477223 */ /* 0x008fc400000100a7 */
[----:B------:R-:W-:Y:S02]  /*82b0*/  FFMA.FTZ R70, R197, R84, R37 ;  /* 0x00000054c5467223 */ /* 0x000fe40000010025 */
[----:B------:R-:W-:Y:S02]  /*82c0*/  FFMA.FTZ R69, R198, R81, R166 ;  /* 0x00000051c6457223 */ /* 0x000fe400000100a6 */
[----:B------:R-:W-:Y:S01]  /*82d0*/  FFMA.FTZ R68, R199, R80, R36 ;  /* 0x00000050c7447223 */ /* 0x000fe20000010024 */
[----:B------:R0:W-:Y:S04]  /*82e0*/  STG.E.128 [R76.64], R60 ;  /* 0x0000003c4c007986 */ /* 0x0001e8000c101d04 */
[----:B------:R0:W-:Y:S04]  /*82f0*/  STG.E.128 [R78.64], R64 ;  /* 0x000000404e007986 */ /* 0x0001e8000c101d04 */
[----:B------:R0:W-:Y:S01]  /*8300*/  STG.E.128 [R174.64], R68 ;  /* 0x00000044ae007986 */ /* 0x0001e2000c101d04 */
[----:B------:R-:W-:-:S13]  /*8310*/  ISETP.GE.AND P1, PT, R38, c[0x0][0x164], PT ;  /* 0x0000590026007a0c */ /* 0x000fda0003f26270 */
[----:B0----5:R-:W-:Y:S01]  /*8320*/  @P1 CALL.REL.NOINC `(.L_x_52887) ;  /* 0x0000001000001944 */ /* 0x021fe20003c00000 */
[----:B------:R-:W-:Y:S05]  /*8330*/  BRA `(.L_x_52888) ;  /* 0xffff977000007947 */ /* 0x000fea000383ffff */
.L_x_52887:
[----:B------:R-:W-:Y:S05]  /*8340*/  EXIT ;  /* 0x000000000000794d */ /* 0x000fea0003800000 */
.L_x_52885:
[----:B------:R-:W-:Y:S01]  /*8350*/  HFMA2.MMA R212, -RZ, RZ, 0, 5.9604644775390625e-08 ;  /* 0x00000001ffd47435 */ /* 0x000fe200000001ff */
[----:B------:R-:W-:Y:S02]  /*8360*/  MOV R171, 0xffffffff ;  /* 0xffffffff00ab7802 */ /* 0x000fe40000000f00 */
[----:B------:R-:W-:-:S03]  /*8370*/  MOV R170, 0x8390 ;  /* 0x0000839000aa7802 */ /* 0x000fc60000000f00 */
[----:B------:R-:W-:Y:S05]  /*8380*/  CALL.REL.NOINC `($__internal_67_$__cuda_sm70_shflsync_bfly_p) ;  /* 0x00000cf000007944 */ /* 0x000fea0003c00000 */
[----:B01---5:R-:W-:Y:S05]  /*8390*/  BRA `(.L_x_52889) ;  /* 0xffffdf7000007947 */ /* 0x023fea000383ffff */
.L_x_52886:
[----:B------:R-:W-:Y:S01]  /*83a0*/  HFMA2.MMA R212, -RZ, RZ, 0, 1.1920928955078125e-07 ;  /* 0x00000002ffd47435 */ /* 0x000fe200000001ff */
[----:B------:R-:W-:Y:S02]  /*83b0*/  MOV R171, 0xffffffff ;  /* 0xffffffff00ab7802 */ /* 0x000fe40000000f00 */
[----:B------:R-:W-:-:S03]  /*83c0*/  MOV R170, 0x83e0 ;  /* 0x000083e000aa7802 */ /* 0x000fc60000000f00 */
[----:B------:R-:W-:Y:S05]  /*83d0*/  CALL.REL.NOINC `($__internal_67_$__cuda_sm70_shflsync_bfly_p) ;  /* 0x00000ca000007944 */ /* 0x000fea0003c00000 */
[----:B-1----:R-:W-:Y:S01]  /*83e0*/  FADD.FTZ R213, R213, R212 ;  /* 0x000000d4d5d57221 */ /* 0x002fe20000010000 */
[----:B------:R-:W-:Y:S01]  /*83f0*/  HFMA2.MMA R212, -RZ, RZ, 0, 2.384185791015625e-07 ;  /* 0x00000004ffd47435 */ /* 0x000fe200000001ff */
[----:B------:R-:W-:Y:S02]  /*8400*/  MOV R171, 0xffffffff ;  /* 0xffffffff00ab7802 */ /* 0x000fe40000000f00 */
[----:B------:R-:W-:-:S03]  /*8410*/  MOV R170, 0x8430 ;  /* 0x0000843000aa7802 */ /* 0x000fc60000000f00 */
[----:B0----5:R-:W-:Y:S05]  /*8420*/  CALL.REL.NOINC `($__internal_67_$__cuda_sm70_shflsync_bfly_p) ;  /* 0x00000c5000007944 */ /* 0x021fea0003c00000 */
[----:B-1----:R-:W-:Y:S01]  /*8430*/  FADD.FTZ R213, R213, R212 ;  /* 0x000000d4d5d57221 */ /* 0x002fe20000010000 */
[----:B------:R-:W-:Y:S01]  /*8440*/  HFMA2.MMA R212, -RZ, RZ, 0, 4.76837158203125e-07 ;  /* 0x00000008ffd47435 */ /* 0x000fe200000001ff */
[----:B------:R-:W-:-:S02]  /*8450*/  MOV R171, 0xffffffff ;  /* 0xffffffff00ab7802 */ /* 0x000fc40000000f00 */
[----:B------:R-:W-:-:S03]  /*8460*/  MOV R170, 0x8480 ;  /* 0x0000848000aa7802 */ /* 0x000fc60000000f00 */
[----:B0----5:R-:W-:Y:S05]  /*8470*/  CALL.REL.NOINC `($__internal_67_$__cuda_sm70_shflsync_bfly_p) ;  /* 0x00000c0000007944 */ /* 0x021fea0003c00000 */
[----:B-1----:R-:W-:Y:S01]  /*8480*/  FADD.FTZ R213, R213, R212 ;  /* 0x000000d4d5d57221 */ /* 0x002fe20000010000 */
[----:B------:R-:W-:Y:S01]  /*8490*/  HFMA2.MMA R212, -RZ, RZ, 0, 9.5367431640625e-07 ;  /* 0x00000010ffd47435 */ /* 0x000fe200000001ff */
[----:B------:R-:W-:Y:S02]  /*84a0*/  MOV R171, 0xffffffff ;  /* 0xffffffff00ab7802 */ /* 0x000fe40000000f00 */
[----:B------:R-:W-:-:S03]  /*84b0*/  MOV R170, 0x84d0 ;  /* 0x000084d000aa7802 */ /* 0x000fc60000000f00 */
[----:B0----5:R-:W-:Y:S05]  /*84c0*/  CALL.REL.NOINC `($__internal_67_$__cuda_sm70_shflsync_bfly_p) ;  /* 0x00000bb000007944 */ /* 0x021fea0003c00000 */
[----:B-1----:R-:W-:-:S04]  /*84d0*/  FADD.FTZ R212, R213, R212 ;  /* 0x000000d4d5d47221 */ /* 0x002fc80000010000 */
        /* <DEDUP_REMOVED lines=164> */
[----:B0----5:R-:W-:Y:S05]  /*8f20*/  CALL.REL.NOINC `($__internal_67_$__cuda_sm70_shflsync_bfly_p) ;  /* 0x0000015000007944 */ /* 0x021fea0003c00000 */
[----:B-1----:R-:W-:Y:S01]  /*8f30*/  FADD.FTZ R213, R213, R212 ;  /* 0x000000d4d5d57221 */ /* 0x002fe20000010000 */
[----:B------:R-:W-:Y:S01]  /*8f40*/  HFMA2.MMA R212, -RZ, RZ, 0, 1.1920928955078125e-07 ;  /* 0x00000002ffd47435 */ /* 0x000fe200000001ff */
[----:B------:R-:W-:Y:S02]  /*8f50*/  MOV R171, 0xffffffff ;  /* 0xffffffff00ab7802 */ /* 0x000fe40000000f00 */
[----:B------:R-:W-:-:S03]  /*8f60*/  MOV R170, 0x8f80 ;  /* 0x00008f8000aa7802 */ /* 0x000fc60000000f00 */
[----:B0----5:R-:W-:Y:S05]  /*8f70*/  CALL.REL.NOINC `($__internal_67_$__cuda_sm70_shflsync_bfly_p) ;  /* 0x0000010000007944 */ /* 0x021fea0003c00000 */
        /* <DEDUP_REMOVED lines=15> */
[----:B01---5:R-:W-:Y:S05]  /*9070*/  BRA `(.L_x_52890) ;  /* 0xffffddd000007947 */ /* 0x023fea000383ffff */
        .weak           $__internal_67_$__cuda_sm70_shflsync_bfly_p
        .type           $__internal_67_$__cuda_sm70_shflsync_bfly_p,@function
        .size           $__internal_67_$__cuda_sm70_shflsync_bfly_p,(.L_x_65447 - $__internal_67_$__cuda_sm70_shflsync_bfly_p)
$__internal_67_$__cuda_sm70_shflsync_bfly_p:
[----:B------:R0:W-:Y:S01]  /*9080*/  STL [R1+0x68], R0 ;  /* 0x0000680001007387 */ /* 0x0001e20000100800 */
[----:B------:R-:W-:Y:S04]  /*9090*/  WARPSYNC R171 ;  /* 0x000000ab00007348 */ /* 0x000fe80003800000 */
[----:B0-----:R-:W-:-:S07]  /*90a0*/  HFMA2.MMA R0, -RZ, RZ, 0, 1.847743988037109375e-06 ;  /* 0x0000001fff007435 */ /* 0x001fce00000001ff */
[----:B------:R0:W1:Y:S04]  /*90b0*/  SHFL.BFLY PT, R212, R213, R212, R0 ;  /* 0x0c0000d4d5d47389 */ /* 0x00006800000e0000 */
[----:B0-----:R0:W5:Y:S01]  /*90c0*/  LDL.LU R0, [R1+0x68] ;  /* 0x0000680001007983 */ /* 0x0011620000300800 */
[----:B------:R-:W-:-:S04]  /*90d0*/  MOV R171, 0x0 ;  /* 0x0000000000ab7802 */ /* 0x000fc80000000f00 */
[----:B------:R-:W-:Y:S05]  /*90e0*/  RET.REL.NODEC R170 `(_ZN10layer_norm31ln_parallel_residual_fwd_kernelINS_13Kernel_traitsI6__halfffffjLj2560ELj1ELj4ELj1ELj16ENS_18Kernel_traits_baseILj2560ES2_ffffjLj128EEEEELb0ELb1ELb1EEEvNS_9FwdParamsE) ;  /* 0xffff6f10aa007950 */ /* 0x000fea0003c3ffff */
.L_x_52891:
        /* <DEDUP_REMOVED lines=9> */
.L_x_65447:


//--------------------- .text._ZN10layer_norm31ln_parallel_residual_fwd_kernelINS_13Kernel_traitsI6__halfffffjLj2560ELj1ELj4ELj1ELj16ENS_18Kernel_traits_baseILj2560ES2_ffffjLj128EEEEELb1ELb0ELb0EEEvNS_9FwdParamsE --------------------------
	.section	.text._ZN10layer_norm31ln_parallel_residual_fwd_kernelINS_13Kernel_traitsI6__halfffffjLj2560ELj1ELj4ELj1ELj16ENS_18Kernel_traits_baseILj2560ES2_ffffjLj128EEEEELb1ELb0ELb0EEEvNS_9FwdParamsE,"ax",@progbits
	.sectioninfo	@"SHI_REGISTERS=255"
	.align	128
        .global         _ZN10layer_norm31ln_parallel_residual_fwd_kernelINS_13Kernel_traitsI6__halfffffjLj2560ELj1ELj4ELj1ELj16ENS_18Kernel_traits_baseILj2560ES2_ffffjLj128EEEEELb1ELb0ELb0EEEvNS_9FwdParamsE
        .type           _ZN10layer_norm31ln_parallel_residual_fwd_kernelINS_13Kernel_traitsI6__halfffffjLj2560ELj1ELj4ELj1ELj16ENS_18Kernel_traits_baseILj2560ES2_ffffjLj128EEEEELb1ELb0ELb0EEEvNS_9FwdParamsE,@function
        .size           _ZN10layer_norm31ln_parallel_residual_fwd_kernelINS_13Kernel_traitsI6__halfffffjLj2560ELj1ELj4ELj1ELj16ENS_18Kernel_traits_baseILj2560ES2_ffffjLj128EEEEELb1ELb0ELb0EEEvNS_9FwdParamsE,(.L_x_65448 - _ZN10layer_norm31ln_parallel_residual_fwd_kernelINS_13Kernel_traitsI6__halfffffjLj2560ELj1ELj4ELj1ELj16ENS_18Kernel_traits_baseILj2560ES2_ffffjLj128EEEEELb1ELb0ELb0EEEvNS_9FwdParamsE)
        .other          _ZN10layer_norm31ln_parallel_residual_fwd_kernelINS_13Kernel_traitsI6__halfffffjLj2560ELj1ELj4ELj1ELj16ENS_18Kernel_traits_baseILj2560ES2_ffffjLj128EEEEELb1ELb0ELb0EEEvNS_9FwdParamsE,@"STO_CUDA_ENTRY STV_DEFAULT"
_ZN10layer_norm31ln_parallel_residual_fwd_kernelINS_13Kernel_traitsI6__halfffffjLj2560ELj1ELj4ELj1ELj16ENS_18Kernel_traits_baseILj2560ES2_ffffjLj128EEEEELb1ELb0ELb0EEEvNS_9FwdParamsE:
.text._ZN10layer_norm31ln_parallel_residual_fwd_kernelINS_13Kernel_traitsI6__halfffffjLj2560ELj1ELj4ELj1ELj16ENS_18Kernel_traits_baseILj2560ES2_ffffjLj128EEEEELb1ELb0ELb0EEEvNS_9FwdParamsE:
        /* <DEDUP_REMOVED lines=14> */
[----:B------:R-:W-:Y:S01]  /*00e0*/  LOP3.LUT R5, R5, 0xffffdfff, RZ, 0xc0, !PT ;  /* 0xffffdfff05057812 */ /* 0x000fe200078ec0ff */
[----:B------:R-:W-:Y:S01]  /*00f0*/  BSSY B0, `(.L_x_52892) ;  /* 0x0000053000007945 */ /* 0x000fe20003800000 */
[----:B------:R-:W-:Y:S01]  /*0100*/  LOP3.LUT R37, R37, 0xfffffffe, RZ, 0xc0, !PT ;  /* 0xfffffffe25257812 */ /* 0x000fe200078ec0ff */
[----:B------:R-:W0:Y:S04]  /*0110*/  S2R R34, SR_TID.X ;  /* 0x0000000000227919 */ /* 0x000e280000002100 */
[----:B------:R-:W0:Y:S02]  /*0120*/  S2R R36, SR_CTAID.X ;  /* 0x0000000000247919 */ /* 0x000e240000002500 */
[----:B0-----:R-:W-:-:S04]  /*0130*/  IMAD R0, R36, c[0x0][0x0], R34 ;  /* 0x0000000024007a24 */ /* 0x001fc800078e0222 */
[----:B------:R-:W-:Y:S01]  /*0140*/  IMAD.WIDE.U32 R10, R0, -0x326172a9, RZ ;  /* 0xcd9e8d57000a7825 */ /* 0x000fe200078e00ff */
[----:B--2---:R-:W0:Y:S08]  /*0150*/  @P0 R2UR UR4, R6 ;  /* 0x00000000060403c2 */ /* 0x004e3000000e0000 */
[----:B------:R1:W2:Y:S01]  /*0160*/  @P0 R2UR UR5, R7 ;  /* 0x00000000070503c2 */ /* 0x0002a200000e0000 */
[----:B---3--:R-:W-:-:S05]  /*0170*/  @P0 IADD3 R176, P1, R2, c[0x0][0x240], RZ ;  /* 0x0000900002b00a10 */ /* 0x008fca0007f3e0ff */
[----:B------:R-:W-:-:S05]  /*0180*/  @P0 IMAD.X R177, RZ, RZ, R3, P1 ;  /* 0x000000ffffb10224 */ /* 0x000fca00008e0603 */
[--C-:B------:R-:W-:Y:S02]  /*0190*/  SHF.R.U32.HI R3, RZ, 0x2, R177.reuse ;  /* 0x00000002ff037819 */ /* 0x100fe400000116b1 */
[----:B------:R-:W-:Y:S02]  /*01a0*/  SHF.R.U64 R2, R176, 0x2, R177 ;  /* 0x00000002b0027819 */ /* 0x000fe400000012b1 */
[----:B0-----:R-:W-:Y:S01]  /*01b0*/  LOP3.LUT R4, R11, UR4, R3, 0x96, !PT ;  /* 0x000000040b047c12 */ /* 0x001fe2000f8e9603 */
[----:B------:R-:W-:Y:S02]  /*01c0*/  UIADD3 UR9, UR4, -0x61c88647, URZ ;  /* 0x9e3779b904097890 */ /* 0x000fe4000fffe03f */
[----:B------:R-:W-:Y:S01]  /*01d0*/  IMAD.WIDE.U32 R8, R2, -0x2daee0ad, RZ ;  /* 0xd2511f5302087825 */ /* 0x000fe200078e00ff */
[----:B------:R-:W-:Y:S02]  /*01e0*/  UIADD3 UR11, UR4, 0x3c6ef372, URZ ;  /* 0x3c6ef372040b7890 */ /* 0x000fe4000fffe03f */
[----:B------:R-:W-:Y:S01]  /*01f0*/  UIADD3 UR13, UR4, -0x255992d5, URZ ;  /* 0xdaa66d2b040d7890 */ /* 0x000fe2000fffe03f */
[----:B-1----:R-:W-:Y:S01]  /*0200*/  IMAD.WIDE.U32 R6, R4, -0x2daee0ad, RZ ;  /* 0xd2511f5304067825 */ /* 0x002fe200078e00ff */
[----:B------:R-:W-:Y:S01]  /*0210*/  UIADD3 UR15, UR4, 0x78dde6e4, URZ ;  /* 0x78dde6e4040f7890 */ /* 0x000fe2000fffe03f */
[----:B--2---:R-:W-:Y:S01]  /*0220*/  LOP3.LUT R12, R9, UR5, RZ, 0x3c, !PT ;  /* 0x00000005090c7c12 */ /* 0x004fe2000f8e3cff */
[----:B------:R-:W-:Y:S01]  /*0230*/  UIADD3 UR10, UR5, -0x4498517b, URZ ;  /* 0xbb67ae85050a7890 */ /* 0x000fe2000fffe03f */
[----:B------:R-:W-:Y:S01]  /*0240*/  IMAD.MOV.U32 R4, RZ, RZ, c[0x0][0x168] ;  /* 0x00005a00ff047624 */ /* 0x000fe200078e00ff */
[----:B------:R-:W-:-:S02]  /*0250*/  UIADD3 UR12, UR5, 0x76cf5d0a, URZ ;  /* 0x76cf5d0a050c7890 */ /* 0x000fc4000fffe03f */
[----:B------:R-:W-:Y:S01]  /*0260*/  IMAD.WIDE.U32 R12, R12, -0x326172a9, RZ ;  /* 0xcd9e8d570c0c7825 */ /* 0x000fe200078e00ff */
[----:B------:R-:W-:Y:S01]  /*0270*/  UIADD3 UR14, UR5, 0x32370b8f, URZ ;  /* 0x32370b8f050e7890 */ /* 0x000fe2000fffe03f */
[----:B------:R-:W-:Y:S01]  /*0280*/  LOP3.LUT R14, R7, UR10, R8, 0x96, !PT ;  /* 0x0000000a070e7c12 */ /* 0x000fe2000f8e9608 */
[----:B------:R-:W-:Y:S01]  /*0290*/  UIADD3 UR16, UR5, -0x126145ec, URZ ;  /* 0xed9eba1405107890 */ /* 0x000fe2000fffe03f */
[----:B------:R-:W-:Y:S01]  /*02a0*/  SHF.R.S32.HI R4, RZ, 0x1f, R4 ;  /* 0x0000001fff047819 */ /* 0x000fe20000011404 */
[----:B------:R-:W-:Y:S01]  /*02b0*/  UIADD3 UR17, UR4, 0x1715609d, URZ ;  /* 0x1715609d04117890 */ /* 0x000fe2000fffe03f */
[----:B------:R-:W-:Y:S01]  /*02c0*/  LOP3.LUT R8, R34, 0x1f, RZ, 0xc0, !PT ;  /* 0x0000001f22087812 */ /* 0x000fe200078ec0ff */
[----:B------:R-:W-:Y:S01]  /*02d0*/  IMAD.WIDE.U32 R14, R14, -0x326172a9, RZ ;  /* 0xcd9e8d570e0e7825 */ /* 0x000fe200078e00ff */
[----:B------:R-:W-:Y:S01]  /*02e0*/  LEA.HI R4, R4, c[0x0][0x168], RZ, 0x2 ;  /* 0x00005a0004047a11 */ /* 0x000fe200078f10ff */
[----:B------:R-:W-:Y:S01]  /*02f0*/  UIADD3 UR18, UR5, -0x56f99767, URZ ;  /* 0xa906689905127890 */ /* 0x000fe2000fffe03f */
[----:B------:R-:W-:Y:S01]  /*0300*/  LOP3.LUT R9, R8, 0x1f, RZ, 0x3c, !PT ;  /* 0x0000001f08097812 */ /* 0x000fe200078e3cff */
[----:B------:R-:W-:Y:S01]  /*0310*/  UIADD3 UR19, UR4, -0x4ab325aa, URZ ;  /* 0xb54cda5604137890 */ /* 0x000fe2000fffe03f */
[----:B------:R-:W-:Y:S01]  /*0320*/  LOP3.LUT R10, R13, UR9, R10, 0x96, !PT ;  /* 0x000000090d0a7c12 */ /* 0x000fe2000f8e960a */
[----:B------:R-:W-:Y:S01]  /*0330*/  UIADD3 UR20, UR5, 0x646e171e, URZ ;  /* 0x646e171e05147890 */ /* 0x000fe2000fffe03f */
[----:B------:R-:W-:Y:S01]  /*0340*/  LEA.HI.SX32 R4, R4, R9, 0x1e ;  /* 0x0000000904047211 */ /* 0x000fe200078ff2ff */
[----:B------:R-:W-:Y:S01]  /*0350*/  UIADD3 UR21, UR4, 0x5384540f, URZ ;  /* 0x5384540f04157890 */ /* 0x000fe2000fffe03f */
[----:B------:R-:W-:Y:S01]  /*0360*/  LOP3.LUT R7, R15, UR11, R12, 0x96, !PT ;  /* 0x0000000b0f077c12 */ /* 0x000fe2000f8e960c */
[----:B------:R-:W-:Y:S01]  /*0370*/  IMAD.WIDE.U32 R10, R10, -0x2daee0ad, RZ ;  /* 0xd2511f530a0a7825 */ /* 0x000fe200078e00ff */
[C---:B------:R-:W-:Y:S01]  /*0380*/  LOP3.LUT P2, RZ, R4.reuse, 0xffffffe0, RZ, 0xc0, !PT ;  /* 0xffffffe004ff7812 */ /* 0x040fe2000784c0ff */
[----:B------:R-:W-:Y:S01]  /*0390*/  UIADD3 UR22, UR5, 0x1fd5c5a3, URZ ;  /* 0x1fd5c5a305167890 */ /* 0x000fe2000fffe03f */
[----:B------:R-:W-:-:S02]  /*03a0*/  ISETP.GE.U32.AND P4, PT, R4, 0x60, PT ;  /* 0x000000600400780c */ /* 0x000fc40003f86070 */
[----:B------:R-:W-:Y:S01]  /*03b0*/  LOP3.LUT R12, R11, UR12, R6, 0x96, !PT ;  /* 0x0000000c0b0c7c12 */ /* 0x000fe2000f8e9606 */
[----:B------:R-:W-:Y:S01]  /*03c0*/  IMAD.WIDE.U32 R6, R7, -0x2daee0ad, RZ ;  /* 0xd2511f5307067825 */ /* 0x000fe200078e00ff */
[C---:B------:R-:W-:Y:S02]  /*03d0*/  ISETP.GE.U32.AND P5, PT, R4.reuse, 0x40, PT ;  /* 0x000000400400780c */ /* 0x040fe40003fa6070 */
[----:B------:R-:W-:Y:S01]  /*03e0*/  ISETP.GE.U32.AND P3, PT, R4, 0x80, PT ;  /* 0x000000800400780c */ /* 0x000fe20003f66070 */
[----:B------:R-:W-:Y:S01]  /*03f0*/  IMAD.WIDE.U32 R12, R12, -0x326172a9, RZ ;  /* 0xcd9e8d570c0c7825 */ /* 0x000fe200078e00ff */
[----:B------:R-:W-:-:S03]  /*0400*/  LOP3.LUT R28, R7, UR14, R10, 0x96, !PT ;  /* 0x0000000e071c7c12 */ /* 0x000fc6000f8e960a */
[----:B------:R-:W-:Y:S02]  /*0410*/  @P2 LOP3.LUT R5, R5, 0x2000, RZ, 0xfc, !PT ;  /* 0x0000200005052812 */ /* 0x000fe400078efcff */
[----:B------:R-:W-:Y:S01]  /*0420*/  LOP3.LUT R10, R13, UR13, R14, 0x96, !PT ;  /* 0x0000000d0d0a7c12 */ /* 0x000fe2000f8e960e */
[----:B------:R-:W-:Y:S01]  /*0430*/  IMAD.WIDE.U32 R28, R28, -0x326172a9, RZ ;  /* 0xcd9e8d571c1c7825 */ /* 0x000fe200078e00ff */
[----:B------:R-:W-:Y:S02]  /*0440*/  LOP3.LUT R5, R5, 0x7fffffff, RZ, 0xc0, !PT ;  /* 0x7fffffff05057812 */ /* 0x000fe400078ec0ff */
[----:B------:R-:W-:Y:S01]  /*0450*/  @P5 LOP3.LUT R37, R37, 0x1, RZ, 0xfc, !PT ;  /* 0x0000000125255812 */ /* 0x000fe200078efcff */
[----:B------:R-:W-:Y:S01]  /*0460*/  IMAD.WIDE.U32 R10, R10, -0x2daee0ad, RZ ;  /* 0xd2511f530a0a7825 */ /* 0x000fe200078e00ff */
[----:B------:R-:W-:Y:S02]  /*0470*/  @P4 LOP3.LUT R5, R5, 0x80000000, RZ, 0xfc, !PT ;  /* 0x8000000005054812 */ /* 0x000fe400078efcff */
[----:B------:R-:W-:-:S02]  /*0480*/  LOP3.LUT R9, R29, UR15, R12, 0x96, !PT ;  /* 0x0000000f1d097c12 */ /* 0x000fc4000f8e960c */
[----:B------:R-:W-:Y:S02]  /*0490*/  LOP3.LUT R5, R5, 0xbfffffff, RZ, 0xc0, !PT ;  /* 0xbfffffff05057812 */ /* 0x000fe400078ec0ff */
[----:B------:R-:W-:Y:S02]  /*04a0*/  LOP3.LUT R30, R11, UR16, R6, 0x96, !PT ;  /* 0x000000100b1e7c12 */ /* 0x000fe4000f8e9606 */
[----:B------:R-:W-:Y:S01]  /*04b0*/  @P3 LOP3.LUT R5, R5, 0x40000000, RZ, 0xfc, !PT ;  /* 0x4000000005053812 */ /* 0x000fe200078efcff */
[----:B------:R-:W-:Y:S05]  /*04c0*/  @!P2 BRA `(.L_x_52893) ;  /* 0x000001500000a947 */ /* 0x000fea0003800000 */
[----:B------:R-:W-:Y:S01]  /*04d0*/  ISETP.NE.U32.AND P0, PT, RZ, c[0x0][0x218], PT ;  /* 0x00008600ff007a0c */ /* 0x000fe20003f05070 */
[----:B------:R-:W-:Y:S01]  /*04e0*/  IMAD.SHL.U32 R14, R8, 0x8, RZ ;  /* 0x00000008080e7824 */ /* 0x000fe200078e00ff */
[----:B------:R-:W-:Y:S01]  /*04f0*/  ISETP.NE.U32.AND P1, PT, RZ, c[0x0][0x220], PT ;  /* 0x00008800ff007a0c */ /* 0x000fe20003f25070 */
[----:B------:R-:W-:Y:S01]  /*0500*/  IMAD.MOV.U32 R81, RZ, RZ, 0x8 ;  /* 0x00000008ff517424 */ /* 0x000fe200078e00ff */
[----:B------:R-:W-:Y:S02]  /*0510*/  ISETP.NE.AND.EX P0, PT, RZ, c[0x0][0x21c], PT, P0 ;  /* 0x00008700ff007a0c */ /* 0x000fe40003f05300 */
[----:B------:R-:W-:-:S02]  /*0520*/  ISETP.NE.AND.EX P1, PT, RZ, c[0x0][0x224], PT, P1 ;  /* 0x00008900ff007a0c */ /* 0x000fc40003f25310 */
[----:B------:R-:W-:-:S09]  /*0530*/  SHF.L.U64.HI R15, R8, 0x3, RZ ;  /* 0x00000003080f7819 */ /* 0x000fd200000102ff */
[----:B------:R-:W-:-:S04]  /*0540*/  @P0 LEA R6, P2, R8, c[0x0][0x218], 0x3 ;  /* 0x0000860008060a11 */ /* 0x000fc800078418ff */
[----:B------:R-:W-:Y:S02]  /*0550*/  @P0 LEA.HI.X R7, R8, c[0x0][0x21c], RZ, 0x3, P2 ;  /* 0x0000870008070a11 */ /* 0x000fe400010f1cff */
[----:B------:R-:W-:Y:S01]  /*0560*/  @P1 IADD3 R12, P2, R14, c[0x0][0x220], RZ ;  /* 0x000088000e0c1a10 */ /* 0x000fe20007f5e0ff */
[----:B------:R-:W-:Y:S02]  /*0570*/  IMAD.WIDE.U32 R80, R8, R81, c[0x0][0x1b0] ;  /* 0x00006c0008507625 */ /* 0x000fe400078e0051 */
[----:B------:R0:W5:Y:S01]  /*0580*/  @P0 LDG.E.64 R154, [R6.64] ;  /* 0x00000006069a0981 */ /* 0x000162000c1e1b00 */
[C---:B------:R-:W-:Y:S02]  /*0590*/  @P1 IADD3.X R13, R15.reuse, c[0x0][0x224], RZ, P2, !PT ;  /* 0x000089000f0d1a10 */ /* 0x040fe400017fe4ff */
        /* <DEDUP_REMOVED lines=8> */
.L_x_52893:
[----:B0-----:R-:W-:Y:S05]  /*0620*/  BSYNC B0 ;  /* 0x0000000000007941 */ /* 0x001fea0003800000 */
.L_x_52892:
[----:B------:R-:W-:Y:S01]  /*0630*/  BSSY B0, `(.L_x_52894) ;  /* 0x0000017000007945 */ /* 0x000fe20003800000 */
[----:B------:R-:W-:Y:S05]  /*0640*/  @!P5 BRA `(.L_x_52895) ;  /* 0x000001500000d947 */ /* 0x000fea0003800000 */
[----:B------:R-:W-:Y:S01]  /*0650*/  ISETP.NE.U32.AND P0, PT, RZ, c[0x0][0x218], PT ;  /* 0x00008600ff007a0c */ /* 0x000fe20003f05070 */
[----:B------:R-:W-:Y:S01]  /*0660*/  IMAD.SHL.U32 R18, R8, 0x8, RZ ;  /* 0x0000000808127824 */ /* 0x000fe200078e00ff */
[----:B------:R-:W-:Y:S01]  /*0670*/  ISETP.NE.U32.AND P1, PT, RZ, c[0x0][0x220], PT ;  /* 0x00008800ff007a0c */ /* 0x000fe20003f25070 */
[----:B------:R-:W-:Y:S01]  /*0680*/  IMAD.MOV.U32 R17, RZ, RZ, 0x8 ;  /* 0x00000008ff117424 */ /* 0x000fe200078e00ff */
[----:B------:R-:W-:-:S02]  /*0690*/  ISETP.NE.AND.EX P0, PT, RZ, c[0x0][0x21c], PT, P0 ;  /* 0x00008700ff007a0c */ /* 0x000fc40003f05300 */
[----:B------:R-:W-:Y:S02]  /*06a0*/  ISETP.NE.AND.EX P1, PT, RZ, c[0x0][0x224], PT, P1 ;  /* 0x00008900ff007a0c */ /* 0x000fe40003f25310 */
        /* <DEDUP_REMOVED lines=15> */
.L_x_52895:
[----:B0-----:R-:W-:Y:S05]  /*07a0*/  BSYNC B0 ;  /* 0x0000000000007941 */ /* 0x001fea0003800000 */
.L_x_52894:
        /* <DEDUP_REMOVED lines=23> */
.L_x_52897:
[----:B0-----:R-:W-:Y:S05]  /*0920*/  BSYNC B0 ;  /* 0x0000000000007941 */ /* 0x001fea0003800000 */
.L_x_52896:
[----:B------:R-:W-:Y:S01]  /*0930*/  BSSY B0, `(.L_x_52898) ;  /* 0x0000017000007945 */ /* 0x000fe20003800000 */
[----:B------:R-:W-:Y:S05]  /*0940*/  @!P3 BRA `(.L_x_52899) ;  /* 0x000001500000b947 */ /* 0x000fea0003800000 */
[----:B------:R-:W-:Y:S01]  /*0950*/  ISETP.NE.U32.AND P0, PT, RZ, c[0x0][0x218], PT ;  /* 0x00008600ff007a0c */ /* 0x000fe20003f05070 */
[----:B------:R-:W-:Y:S01]  /*0960*/  IMAD.SHL.U32 R26, R8, 0x8, RZ ;  /* 0x00000008081a7824 */ /* 0x000fe200078e00ff */
[----:B------:R-:W-:Y:S01]  /*0970*/  ISETP.NE.U32.AND P1, PT, RZ, c[0x0][0x220], PT ;  /* 0x00008800ff007a0c */ /* 0x000fe20003f25070 */
[----:B------:R-:W-:Y:S01]  /*0980*/  HFMA2.MMA R25, -RZ, RZ, 0, 4.76837158203125e-07 ;  /* 0x00000008ff197435 */ /* 0x000fe200000001ff */
        /* <DEDUP_REMOVED lines=17> */
.L_x_52899:
[----:B0-----:R-:W-:Y:S05]  /*0aa0*/  BSYNC B0 ;  /* 0x0000000000007941 */ /* 0x001fea0003800000 */
.L_x_52898:
        /* <DEDUP_REMOVED lines=12> */
[----:B------:R-:W-:Y:S01]  /*0b70*/  SHF.L.U64.HI R9, R8, 0x3, RZ ;  /* 0x0000000308097819 */ /* 0x000fe200000102ff */
[----:B------:R-:W-:Y:S01]  /*0b80*/  IMAD.MOV.U32 R29, RZ, RZ, 0x8 ;  /* 0x00000008ff1d7424 */ /* 0x000fe200078e00ff */
[----:B------:R-:W-:-:S13]  /*0b90*/  ISETP.NE.AND.EX P1, PT, RZ, c[0x0][0x21c], PT, P1 ;  /* 0x00008700ff007a0c */ /* 0x000fda0003f25310 */
        /* <DEDUP_REMOVED lines=16> */
.L_x_52901:
[----:B0-----:R-:W-:Y:S05]  /*0ca0*/  BSYNC B0 ;  /* 0x0000000000007941 */ /* 0x001fea0003800000 */
.L_x_52900:
        /* <DEDUP_REMOVED lines=33> */
.L_x_52903:
[----:B0-----:R-:W-:Y:S05]  /*0ec0*/  BSYNC B0 ;  /* 0x0000000000007941 */ /* 0x001fea0003800000 */
.L_x_52902:
        /* <DEDUP_REMOVED lines=32> */
.L_x_52905:
[----:B0-----:R-:W-:Y:S05]  /*10d0*/  BSYNC B0 ;  /* 0x0000000000007941 */ /* 0x001fea0003800000 */
.L_x_52904:
        /* <DEDUP_REMOVED lines=26> */
.L_x_52907:
[----:B0-----:R-:W-:Y:S05]  /*1280*/  BSYNC B0 ;  /* 0x0000000000007941 */ /* 0x001fea0003800000 */
.L_x_52906:
[----:B------:R-:W-:Y:S01]  /*1290*/  ISETP.GE.U32.AND P0, PT, R4, 0x120, PT ;  /* 0x000001200400780c */ /* 0x000fe20003f06070 */
[----:B------:R-:W-:Y:S01]  /*12a0*/  BSSY B0, `(.L_x_52908) ;  /* 0x000001a000007945 */ /* 0x000fe20003800000 */
[----:B------:R-:W-:Y:S01]  /*12b0*/  LOP3.LUT R5, R5, 0xfdffffff, RZ, 0xc0, !PT ;  /* 0xfdffffff05057812 */ /* 0x000fe200078ec0ff */
[----:B------:R-:W-:-:S10]  /*12c0*/  IMAD.HI.U32 R175, R185, -0x326172a9, RZ ;  /* 0xcd9e8d57b9af7827 */ /* 0x000fd400078e00ff */
        /* <DEDUP_REMOVED lines=23> */
.L_x_52909:
[----:B0-----:R-:W-:Y:S05]  /*1440*/  BSYNC B0 ;  /* 0x0000000000007941 */ /* 0x001fea0003800000 */
.L_x_52908:
        /* <DEDUP_REMOVED lines=27> */
.L_x_52911:
[----:B0-----:R-:W-:Y:S05]  /*1600*/  BSYNC B0 ;  /* 0x0000000000007941 */ /* 0x001fea0003800000 */
.L_x_52910:
        /* <DEDUP_REMOVED lines=26> */
.L_x_52913:
[----:B0-----:R-:W-:Y:S05]  /*17b0*/  BSYNC B0 ;  /* 0x0000000000007941 */ /* 0x001fea0003800000 */
.L_x_52912:
        /* <DEDUP_REMOVED lines=11> */
[----:B------:R-:W5:-:S12]  /*1870*/  LDG.E.64 R60, [R60.64] ;  /* 0x000000063c3c7981 */ /* 0x000f58000c1e1b00 */
[----:B------:R-:W-:-:S04]  /*1880*/  @P0 LEA R62, P1, R8, c[0x0][0x218], 0x3 ;  /* 0x00008600083e0a11 */ /* 0x000fc800078218ff */
[----:B------:R-:W-:Y:S02]  /*1890*/  @P0 LEA.HI.X R63, R8, c[0x0][0x21c], RZ, 0x3, P1 ;  /* 0x00008700083f0a11 */ /* 0x000fe400008f1cff */
[----:B------:R-:W-:Y:S02]  /*18a0*/  ISETP.NE.U32.AND P1, PT, RZ, c[0x0][0x220], PT ;  /* 0x00008800ff007a0c */ /* 0x000fe40003f25070 */
[----:B------:R-:W-:Y:S01]  /*18b0*/  MOV R59, 0x8 ;  /* 0x00000008003b7802 */ /* 0x000fe20000000f00 */
[----:B------:R0:W5:Y:S01]  /*18c0*/  @P0 LDG.E.64 R110, [R62.64] ;  /* 0x000000063e6e0981 */ /* 0x000162000c1e1b00 */
[----:B------:R-:W-:-:S03]  /*18d0*/  ISETP.NE.AND.EX P1, PT, RZ, c[0x0][0x224], PT, P1 ;  /* 0x00008900ff007a0c */ /* 0x000fc60003f25310 */
[----:B------:R-:W-:-:S06]  /*18e0*/  IMAD.WIDE.U32 R58, R8, R59, c[0x0][0x1b0] ;  /* 0x00006c00083a7625 */ /* 0x000fcc00078e003b */
[----:B------:R-:W5:Y:S04]  /*18f0*/  LDG.E.64 R58, [R58.64] ;  /* 0x000000063a3a7981 */ /* 0x000f68000c1e1b00 */
[----:B------:R-:W-:-:S04]  /*1900*/  @P1 IADD3 R64, P2, R64, c[0x0][0x220], RZ ;  /* 0x0000880040401a10 */ /* 0x000fc80007f5e0ff */
[----:B------:R-:W-:-:S05]  /*1910*/  @P1 IADD3.X R65, R9, c[0x0][0x224], RZ, P2, !PT ;  /* 0x0000890009411a10 */ /* 0x000fca00017fe4ff */
[----:B------:R0:W5:Y:S01]  /*1920*/  @P1 LDG.E.64 R108, [R64.64] ;  /* 0x00000006406c1981 */ /* 0x000162000c1e1b00 */
[----:B------:R-:W-:Y:S01]  /*1930*/  IADD3 R8, R8, 0x20, RZ ;  /* 0x0000002008087810 */ /* 0x000fe20007ffe0ff */
[----:B------:R-:W-:Y:S01]  /*1940*/  @!P0 CS2R R110, SRZ ;  /* 0x00000000006e8805 */ /* 0x000fe2000001ff00 */
[----:B------:R-:W-:Y:S02]  /*1950*/  @!P1 CS2R R108, SRZ ;  /* 0x00000000006c9805 */ /* 0x000fe4000001ff00 */
.L_x_52915:
[----:B0-----:R-:W-:Y:S05]  /*1960*/  BSYNC B0 ;  /* 0x0000000000007941 */ /* 0x001fea0003800000 */
.L_x_52914:
        /* <DEDUP_REMOVED lines=26> */
.L_x_52917:
[----:B0-----:R-:W-:Y:S05]  /*1b10*/  BSYNC B0 ;  /* 0x0000000000007941 */ /* 0x001fea0003800000 */
.L_x_52916:
        /* <DEDUP_REMOVED lines=26> */
.L_x_52919:
[----:B0-----:R-:W-:Y:S05]  /*1cc0*/  BSYNC B0 ;  /* 0x0000000000007941 */ /* 0x001fea0003800000 */
.L_x_52918:
        /* <DEDUP_REMOVED lines=26> */
.L_x_52921:
[----:B0-----:R-:W-:Y:S05]  /*1e70*/  BSYNC B0 ;  /* 0x0000000000007941 */ /* 0x001fea0003800000 */
.L_x_52920:
        /* <DEDUP_REMOVED lines=26> */
.L_x_52923:
[----:B0-----:R-:W-:Y:S05]  /*2020*/  BSYNC B0 ;  /* 0x0000000000007941 */ /* 0x001fea0003800000 */
.L_x_52922:
        /* <DEDUP_REMOVED lines=26> */
.L_x_52925:
[----:B0-----:R-:W-:Y:S05]  /*21d0*/  BSYNC B0 ;  /* 0x0000000000007941 */ /* 0x001fea0003800000 */
.L_x_52924:
        /* <DEDUP_REMOVED lines=26> */
.L_x_52927:
[----:B0-----:R-:W-:Y:S05]  /*2380*/  BSYNC B0 ;  /* 0x0000000000007941 */ /* 0x001fea0003800000 */
.L_x_52926:
        /* <DEDUP_REMOVED lines=26> */
.L_x_52929:
[----:B0-----:R-:W-:Y:S05]  /*2530*/  BSYNC B0 ;  /* 0x0000000000007941 */ /* 0x001fea0003800000 */
.L_x_52928:
        /* <DEDUP_REMOVED lines=10> */
[----:B------:R-:W-:-:S13]  /*25e0*/  ISETP.NE.AND.EX P0, PT, RZ, c[0x0][0x21c], PT, P0 ;  /* 0x00008700ff007a0c */ /* 0x000fda0003f05300 */
[----:B------:R-:W-:-:S04]  /*25f0*/  @P0 LEA R178, P1, R8, c[0x0][0x218], 0x3 ;  /* 0x0000860008b20a11 */ /* 0x000fc800078218ff */
[C---:B------:R-:W-:Y:S02]  /*2600*/  @P0 LEA.HI.X R179, R8.reuse, c[0x0][0x21c], RZ, 0x3, P1 ;  /* 0x0000870008b30a11 */ /* 0x040fe400008f1cff */
[----:B------:R-:W-:Y:S01]  /*2610*/  ISETP.NE.U32.AND P1, PT, RZ, c[0x0][0x220], PT ;  /* 0x00008800ff007a0c */ /* 0x000fe20003f25070 */
[----:B------:R-:W-:Y:S02]  /*2620*/  IMAD.MOV.U32 R165, RZ, RZ, 0x8 ;  /* 0x00000008ffa57424 */ /* 0x000fe400078e00ff */
[----:B------:R0:W5:Y:S01]  /*2630*/  @P0 LDG.E.64 R160, [R178.64] ;  /* 0x00000006b2a00981 */ /* 0x000162000c1e1b00 */
[----:B------:R-:W-:Y:S01]  /*2640*/  ISETP.NE.AND.EX P1, PT, RZ, c[0x0][0x224], PT, P1 ;  /* 0x00008900ff007a0c */ /* 0x000fe20003f25310 */
[----:B------:R-:W-:-:S06]  /*2650*/  IMAD.WIDE.U32 R164, R8, R165, c[0x0][0x1b0] ;  /* 0x00006c0008a47625 */ /* 0x000fcc00078e00a5 */
[----:B------:R-:W5:Y:S06]  /*2660*/  LDG.E.64 R164, [R164.64] ;  /* 0x00000006a4a47981 */ /* 0x000f6c000c1e1b00 */
[----:B------:R-:W-:-:S04]  /*2670*/  @P1 IADD3 R182, P2, R182, c[0x0][0x220], RZ ;  /* 0x00008800b6b61a10 */ /* 0x000fc80007f5e0ff */
[----:B------:R-:W-:Y:S02]  /*2680*/  @P1 IADD3.X R183, R9, c[0x0][0x224], RZ, P2, !PT ;  /* 0x0000890009b71a10 */ /* 0x000fe400017fe4ff */
[----:B------:R0:W5:Y:S04]  /*2690*/  LDG.E.64 R8, [R180.64] ;  /* 0x00000006b4087981 */ /* 0x000168000c1e1b00 */
[----:B------:R0:W5:Y:S01]  /*26a0*/  @P1 LDG.E.64 R162, [R182.64] ;  /* 0x00000006b6a21981 */ /* 0x000162000c1e1b00 */
[----:B------:R-:W-:Y:S01]  /*26b0*/  @!P0 CS2R R160, SRZ ;  /* 0x0000000000a08805 */ /* 0x000fe2000001ff00 */
[----:B------:R-:W-:Y:S02]  /*26c0*/  @!P1 CS2R R162, SRZ ;  /* 0x0000000000a29805 */ /* 0x000fe4000001ff00 */
.L_x_52931:
[----:B0-----:R-:W-:Y:S05]  /*26d0*/  BSYNC B0 ;  /* 0x0000000000007941 */ /* 0x001fea0003800000 */
.L_x_52930:
[----:B------:R-:W-:Y:S02]  /*26e0*/  ISETP.GE.AND P0, PT, R6, c[0x0][0x164], PT ;  /* 0x0000590006007a0c */ /* 0x000fe40003f06270 */
[----:B------:R-:W-:-:S02]  /*26f0*/  LOP3.LUT R12, R175, UR23, R12, 0x96, !PT ;  /* 0x00000017af0c7c12 */ /* 0x000fc4000f8e960c */
[----:B------:R-:W-:-:S09]  /*2700*/  LOP3.LUT R10, R177, UR24, R10, 0x96, !PT ;  /* 0x00000018b10a7c12 */ /* 0x000fd2000f8e960a */
[----:B------:R-:W-:Y:S05]  /*2710*/  @P0 EXIT ;  /* 0x000000000000094d */ /* 0x000fea0003800000 */
[----:B------:R0:W-:Y:S01]  /*2720*/  STL [R1+0x2fc], R3 ;  /* 0x0002fc0301007387 */ /* 0x0001e20000100800 */
[--C-:B-----5:R-:W-:Y:S01]  /*2730*/  SHF.R.U64 R186, R8, 0x10, R9.reuse ;  /* 0x0000001008ba7819 */ /* 0x120fe20000001209 */
[--C-:B------:R-:W-:Y:S01]  /*2740*/  IMAD.MOV.U32 R187, RZ, RZ, R9.reuse ;  /* 0x000000ffffbb7224 */ /* 0x100fe200078e0009 */
[----:B------:R-:W-:Y:S01]  /*2750*/  SHF.R.U32.HI R188, RZ, 0x10, R9 ;  /* 0x00000010ffbc7819 */ /* 0x000fe20000011609 */
[----:B------:R-:W-:Y:S01]  /*2760*/  STL [R1+0x2f8], R2 ;  /* 0x0002f80201007387 */ /* 0x000fe20000100800 */
[----:B------:R-:W-:Y:S01]  /*2770*/  IMAD R189, R7, -0x2daee0ad, RZ ;  /* 0xd2511f5307bd7824 */ /* 0x000fe200078e02ff */
[----:B------:R-:W-:Y:S01]  /*2780*/  MOV R196, R80 ;  /* 0x0000005000c47202 */ /* 0x000fe20000000f00 */
[----:B------:R-:W-:Y:S01]  /*2790*/  IMAD.HI.U32 R191, R12, -0x2daee0ad, RZ ;  /* 0xd2511f530cbf7827 */ /* 0x000fe200078e00ff */
[----:B------:R-:W-:Y:S01]  /*27a0*/  STL [R1+0x2f4], R0 ;  /* 0x0002f40001007387 */ /* 0x000fe20000100800 */
[--C-:B------:R-:W-:Y:S02]  /*27b0*/  SHF.R.U64 R11, R80, 0x10, R81.reuse ;  /* 0x00000010500b7819 */ /* 0x100fe40000001251 */
[----:B------:R-:W-:Y:S01]  /*27c0*/  IMAD R7, R185, -0x326172a9, RZ ;  /* 0xcd9e8d57b9077824 */ /* 0x000fe200078e02ff */
[----:B------:R-:W-:Y:S01]  /*27d0*/  STL [R1+0x8], R17 ;  /* 0x0000081101007387 */ /* 0x000fe20000100800 */
[----:B------:R-:W-:Y:S01]  /*27e0*/  IMAD.HI.U32 R190, R10, -0x326172a9, RZ ;  /* 0xcd9e8d570abe7827 */ /* 0x000fe200078e00ff */
[----:B------:R-:W-:-:S02]  /*27f0*/  SHF.R.U32.HI R13, RZ, 0x10, R81 ;  /* 0x00000010ff0d7819 */ /* 0x000fc40000011651 */
[----:B------:R-:W2:Y:S01]  /*2800*/  LDL.LU R9, [R1+0x8] ;  /* 0x0000080001097983 */ /* 0x000ea20000300800 */
[----:B------:R-:W-:Y:S01]  /*2810*/  IMAD.MOV.U32 R185, RZ, RZ, R8 ;  /* 0x000000ffffb97224 */ /* 0x000fe200078e0008 */
[----:B------:R-:W-:Y:S01]  /*2820*/  LOP3.LUT R8, R191, UR26, R189, 0x96, !PT ;  /* 0x0000001abf087c12 */ /* 0x000fe2000f8e96bd */
[----:B------:R-:W-:Y:S01]  /*2830*/  HADD2.F32 R191, -RZ, R154.H0_H0 ;  /* 0x2000009affbf7230 */ /* 0x000fe20000004100 */
[----:B------:R-:W-:Y:S01]  /*2840*/  LOP3.LUT R7, R190, UR25, R7, 0x96, !PT ;  /* 0x00000019be077c12 */ /* 0x000fe2000f8e9607 */
[----:B------:R-:W-:Y:S01]  /*2850*/  HADD2.F32 R190, -RZ, R155.H0_H0 ;  /* 0x2000009bffbe7230 */ /* 0x000fe20000004100 */
[----:B------:R-:W-:Y:S01]  /*2860*/  IMAD.MOV.U32 R194, RZ, RZ, R14 ;  /* 0x000000ffffc27224 */ /* 0x000fe200078e000e */
[----:B------:R-:W-:Y:S01]  /*2870*/  SHF.R.U64 R189, R154, 0x10, R155 ;  /* 0x000000109abd7819 */ /* 0x000fe2000000129b */
[----:B------:R1:W-:Y:S01]  /*2880*/  STL [R1+0x2f0], R191 ;  /* 0x0002f0bf01007387 */ /* 0x0003e20000100800 */
[--C-:B------:R-:W-:Y:S01]  /*2890*/  IMAD.MOV.U32 R192, RZ, RZ, R15.reuse ;  /* 0x000000ffffc07224 */ /* 0x100fe200078e000f */
[----:B------:R-:W-:Y:S01]  /*28a0*/  SHF.R.U64 R14, R14, 0x10, R15 ;  /* 0x000000100e0e7819 */ /* 0x000fe2000000120f */
[----:B------:R-:W-:Y:S01]  /*28b0*/  IMAD.MOV.U32 R193, RZ, RZ, R81 ;  /* 0x000000ffffc17224 */ /* 0x000fe200078e0051 */
[----:B------:R3:W-:Y:S01]  /*28c0*/  STL [R1+0x2ec], R190 ;  /* 0x0002ecbe01007387 */ /* 0x0007e20000100800 */
[----:B------:R-:W-:Y:S01]  /*28d0*/  SHF.R.U32.HI R154, RZ, 0x10, R155 ;  /* 0x00000010ff9a7819 */ /* 0x000fe2000001169b */
[----:B------:R-:W-:Y:S01]  /*28e0*/  IMAD.MOV.U32 R195, RZ, RZ, R16 ;  /* 0x000000ffffc37224 */ /* 0x000fe200078e0010 */
[----:B------:R-:W-:Y:S01]  /*28f0*/  SHF.R.U32.HI R15, RZ, 0x10, R15 ;  /* 0x00000010ff0f7819 */ /* 0x000fe2000001160f */
[----:B0-----:R-:W-:Y:S01]  /*2900*/  IMAD.MOV.U32 R3, RZ, RZ, R18 ;  /* 0x000000ffff037224 */ /* 0x001fe200078e0012 */
[----:B------:R-:W-:Y:S01]  /*2910*/  MOV R244, R30 ;  /* 0x0000001e00f47202 */ /* 0x000fe20000000f00 */
[----:B-1----:R-:W-:Y:S01]  /*2920*/  HADD2.F32 R191, -RZ, R153.H0_H0 ;  /* 0x20000099ffbf7230 */ /* 0x002fe20000004100 */
[----:B------:R-:W-:Y:S01]  /*2930*/  IMAD.MOV.U32 R2, RZ, RZ, R19 ;  /* 0x000000ffff027224 */ /* 0x000fe200078e0013 */
[----:B------:R-:W-:Y:S01]  /*2940*/  SHF.R.U64 R36, R38, 0x10, R39 ;  /* 0x0000001026247819 */ /* 0x000fe20000001227 */
[----:B------:R-:W-:Y:S01]  /*2950*/  IMAD.MOV.U32 R0, RZ, RZ, R20 ;  /* 0x000000ffff007224 */ /* 0x000fe200078e0014 */
[----:B---3--:R-:W-:Y:S01]  /*2960*/  HADD2.F32 R190, -RZ, R152.H0_H0 ;  /* 0x20000098ffbe7230 */ /* 0x008fe20000004100 */
[----:B------:R-:W-:Y:S01]  /*2970*/  SHF.R.U64 R155, R152, 0x10, R153 ;  /* 0x00000010989b7819 */ /* 0x000fe20000001299 */
[----:B------:R-:W-:Y:S01]  /*2980*/  IMAD.MOV.U32 R251, RZ, RZ, R21 ;  /* 0x000000fffffb7224 */ /* 0x000fe200078e0015 */
[----:B------:R-:W-:Y:S01]  /*2990*/  SHF.R.U64 R16, R16, 0x10, R17 ;  /* 0x0000001010107819 */ /* 0x000fe20000001211 */
[----:B------:R-:W-:Y:S01]  /*29a0*/  IMAD.MOV.U32 R252, RZ, RZ, R22 ;  /* 0x000000fffffc7224 */ /* 0x000fe200078e0016 */
[----:B------:R0:W-:Y:S01]  /*29b0*/  STL [R1+0x2e8], R190 ;  /* 0x0002e8be01007387 */ /* 0x0001e20000100800 */
[----:B------:R-:W-:Y:S01]  /*29c0*/  SHF.R.U32.HI R152, RZ, 0x10, R153 ;  /* 0x00000010ff987819 */ /* 0x000fe20000011699 */
[----:B------:R-:W-:Y:S01]  /*29d0*/  IMAD.MOV.U32 R250, RZ, RZ, R23 ;  /* 0x000000fffffa7224 */ /* 0x000fe200078e0017 */
[----:B------:R-:W-:Y:S01]  /*29e0*/  SHF.R.U32.HI R17, RZ, 0x10, R17 ;  /* 0x00000010ff117819 */ /* 0x000fe20000011611 */
[----:B------:R1:W-:Y:S01]  /*29f0*/  STL [R1+0x2e4], R191 ;  /* 0x0002e4bf01007387 */ /* 0x0003e20000100800 */
[----:B------:R-:W-:Y:S01]  /*2a00*/  SHF.R.U64 R18, R18, 0x10, R19 ;  /* 0x0000001012127819 */ /* 0x000fe20000001213 */
[----:B------:R-:W-:Y:S01]  /*2a10*/  IMAD.MOV.U32 R249, RZ, RZ, R24 ;  /* 0x000000fffff97224 */ /* 0x000fe200078e0018 */
[----:B------:R-:W-:Y:S01]  /*2a20*/  SHF.R.U64 R20, R20, 0x10, R21 ;  /* 0x0000001014147819 */ /* 0x000fe20000001215 */
[----:B------:R-:W-:Y:S01]  /*2a30*/  IMAD.MOV.U32 R247, RZ, RZ, R25 ;  /* 0x000000fffff77224 */ /* 0x000fe200078e0019 */
[----:B------:R-:W-:Y:S01]  /*2a40*/  SHF.R.U64 R22, R22, 0x10, R23 ;  /* 0x0000001016167819 */ /* 0x000fe20000001217 */
[----:B0-----:R-:W-:Y:S01]  /*2a50*/  HADD2.F32 R190, -RZ, R150.H0_H0 ;  /* 0x20000096ffbe7230 */ /* 0x001fe20000004100 */
[----:B------:R-:W-:Y:S01]  /*2a60*/  SHF.R.U64 R153, R150, 0x10, R151 ;  /* 0x0000001096997819 */ /* 0x000fe20000001297 */
[----:B------:R-:W-:Y:S01]  /*2a70*/  IMAD.MOV.U32 R248, RZ, RZ, R26 ;  /* 0x000000fffff87224 */ /* 0x000fe200078e001a */
[----:B------:R-:W-:Y:S01]  /*2a80*/  SHF.R.U32.HI R19, RZ, 0x10, R19 ;  /* 0x00000010ff137819 */ /* 0x000fe20000011613 */
[----:B-1----:R-:W-:Y:S01]  /*2a90*/  HADD2.F32 R191, -RZ, R151.H0_H0 ;  /* 0x20000097ffbf7230 */ /* 0x002fe20000004100 */
[----:B------:R0:W-:Y:S01]  /*2aa0*/  STL [R1+0x2e0], R190 ;  /* 0x0002e0be01007387 */ /* 0x0001e20000100800 */
[----:B------:R-:W-:Y:S01]  /*2ab0*/  SHF.R.U32.HI R150, RZ, 0x10, R151 ;  /* 0x00000010ff967819 */ /* 0x000fe20000011697 */
[----:B------:R-:W-:Y:S01]  /*2ac0*/  IMAD.MOV.U32 R246, RZ, RZ, R27 ;  /* 0x000000fffff67224 */ /* 0x000fe200078e001b */
[----:B------:R-:W-:Y:S01]  /*2ad0*/  SHF.R.U32.HI R21, RZ, 0x10, R21 ;  /* 0x00000010ff157819 */ /* 0x000fe20000011615 */
[----:B------:R1:W-:Y:S01]  /*2ae0*/  STL [R1+0x2dc], R191 ;  /* 0x0002dcbf01007387 */ /* 0x0003e20000100800 */
[----:B------:R-:W-:Y:S01]  /*2af0*/  SHF.R.U32.HI R23, RZ, 0x10, R23 ;  /* 0x00000010ff177819 */ /* 0x000fe20000011617 */
        /* <DEDUP_REMOVED lines=18> */
[----:B------:R-:W-:Y:S01]  /*2c20*/  MOV R226, R49 ;  /* 0x0000003100e27202 */ /* 0x000fe20000000f00 */
        /* <DEDUP_REMOVED lines=31> */
[----:B------:R-:W-:Y:S01]  /*2e20*/  IMAD.MOV.U32 R230, RZ, RZ, R45 ;  /* 0x000000ffffe67224 */ /* 0x000fe200078e002d */
[----:B------:R-:W-:Y:S01]  /*2e30*/  MOV R175, R173 ;  /* 0x000000ad00af7202 */ /* 0x000fe20000000f00 */
[----:B------:R-:W-:Y:S01]  /*2e40*/  IMAD.MOV.U32 R229, RZ, RZ, R46 ;  /* 0x000000ffffe57224 */ /* 0x000fe200078e002e */
[----:B-1----:R-:W-:Y:S01]  /*2e50*/  HADD2.F32 R191, -RZ, R143.H0_H0 ;  /* 0x2000008fffbf7230 */ /* 0x002fe20000004100 */
[----:B------:R0:W-:Y:S01]  /*2e60*/  STL [R1+0x2c0], R190 ;  /* 0x0002c0be01007387 */ /* 0x0001e20000100800 */
[----:B------:R-:W-:Y:S01]  /*2e70*/  SHF.R.U64 R145, R142, 0x10, R143 ;  /* 0x000000108e917819 */ /* 0x000fe2000000128f */
[----:B------:R-:W-:Y:S01]  /*2e80*/  IMAD.MOV.U32 R227, RZ, RZ, R47 ;  /* 0x000000ffffe37224 */ /* 0x000fe200078e002f */
[----:B------:R-:W-:Y:S01]  /*2e90*/  SHF.R.U32.HI R40, RZ, 0x10, R41 ;  /* 0x00000010ff287819 */ /* 0x000fe20000011629 */
[----:B------:R1:W-:Y:S01]  /*2ea0*/  STL [R1+0x2bc], R191 ;  /* 0x0002bcbf01007387 */ /* 0x0003e20000100800 */
[----:B------:R-:W-:-:S02]  /*2eb0*/  IMAD.MOV.U32 R228, RZ, RZ, R48 ;  /* 0x000000ffffe47224 */ /* 0x000fc400078e0030 */
[----:B------:R-:W-:Y:S02]  /*2ec0*/  IMAD.MOV.U32 R225, RZ, RZ, R50 ;  /* 0x000000ffffe17224 */ /* 0x000fe400078e0032 */
[----:B------:R-:W-:Y:S01]  /*2ed0*/  IMAD.MOV.U32 R223, RZ, RZ, R51 ;  /* 0x000000ffffdf7224 */ /* 0x000fe200078e0033 */
[----:B0-----:R-:W-:Y:S01]  /*2ee0*/  HADD2.F32 R190, -RZ, R140.H0_H0 ;  /* 0x2000008cffbe7230 */ /* 0x001fe20000004100 */
[----:B------:R-:W-:Y:S01]  /*2ef0*/  SHF.R.U32.HI R142, RZ, 0x10, R143 ;  /* 0x00000010ff8e7819 */ /* 0x000fe2000001168f */
[----:B------:R-:W-:Y:S01]  /*2f00*/  IMAD.MOV.U32 R224, RZ, RZ, R52 ;  /* 0x000000ffffe07224 */ /* 0x000fe200078e0034 */
[----:B------:R-:W-:Y:S01]  /*2f10*/  SHF.R.U64 R41, R42, 0x10, R43 ;  /* 0x000000102a297819 */ /* 0x000fe2000000122b */
        /* <DEDUP_REMOVED lines=13> */
[----:B------:R-:W-:Y:S01]  /*2ff0*/  IMAD.MOV.U32 R217, RZ, RZ, R58 ;  /* 0x000000ffffd97224 */ /* 0x000fe200078e003a */
[----:B------:R0:W-:Y:S01]  /*3000*/  STL [R1+0x2b0], R190 ;  /* 0x0002b0be01007387 */ /* 0x0001e20000100800 */
[----:B-1----:R-:W-:Y:S01]  /*3010*/  HADD2.F32 R191, -RZ, R136.H0_H0 ;  /* 0x20000088ffbf7230 */ /* 0x002fe20000004100 */
[----:B------:R-:W-:Y:S01]  /*3020*/  SHF.R.U64 R141, R138, 0x10, R139 ;  /* 0x000000108a8d7819 */ /* 0x000fe2000000128b */
[----:B------:R-:W-:Y:S01]  /*3030*/  IMAD.MOV.U32 R215, RZ, RZ, R59 ;  /* 0x000000ffffd77224 */ /* 0x000fe200078e003b */
[----:B------:R-:W-:Y:S01]  /*3040*/  SHF.R.U32.HI R44, RZ, 0x10, R45 ;  /* 0x00000010ff2c7819 */ /* 0x000fe2000001162d */
        /* <DEDUP_REMOVED lines=52> */
[----:B------:R-:W-:Y:S01]  /*3390*/  SHF.R.U64 R170, R170, 0x10, R171 ;  /* 0x00000010aaaa7819 */ /* 0x000fe200000012ab */
[----:B------:R-:W-:Y:S01]  /*33a0*/  IMAD.MOV.U32 R181, RZ, RZ, R166 ;  /* 0x000000ffffb57224 */ /* 0x000fe200078e00a6 */
[----:B------:R-:W-:Y:S01]  /*33b0*/  SHF.R.U64 R168, R168, 0x10, R169 ;  /* 0x00000010a8a87819 */ /* 0x000fe200000012a9 */
        /* <DEDUP_REMOVED lines=11> */
[----:B------:R-:W-:Y:S01]  /*3470*/  IMAD.MOV.U32 R174, RZ, RZ, R172 ;  /* 0x000000ffffae7224 */ /* 0x000fe200078e00ac */
[----:B------:R-:W-:Y:S01]  /*3480*/  SHF.R.U32.HI R171, RZ, 0x10, R171 ;  /* 0x00000010ffab7819 */ /* 0x000fe200000116ab */
[----:B------:R-:W-:Y:S01]  /*3490*/  IMAD.MOV.U32 R182, RZ, RZ, R167 ;  /* 0x000000ffffb67224 */ /* 0x000fe200078e00a7 */
[----:B------:R-:W-:Y:S01]  /*34a0*/  SHF.R.U32.HI R169, RZ, 0x10, R169 ;  /* 0x00000010ffa97819 */ /* 0x000fe200000116a9 */
[----:B------:R-:W-:Y:S01]  /*34b0*/  IMAD.MOV.U32 R184, RZ, RZ, R165 ;  /* 0x000000ffffb87224 */ /* 0x000fe200078e00a5 */
[----:B0-----:R-:W-:Y:S01]  /*34c0*/  HADD2.F32 R190, -RZ, R129.H0_H0 ;  /* 0x20000081ffbe7230 */ /* 0x001fe20000004100 */
[----:B------:R-:W-:Y:S01]  /*34d0*/  SHF.R.U32.HI R128, RZ, 0x10, R129 ;  /* 0x00000010ff807819 */ /* 0x000fe20000011681 */
[----:B------:R-:W-:Y:S01]  /*34e0*/  IMAD.MOV.U32 R82, RZ, RZ, R83 ;  /* 0x000000ffff527224 */ /* 0x000fe200078e0053 */
[----:B------:R-:W-:Y:S01]  /*34f0*/  SHF.R.U64 R55, R56, 0x10, R57 ;  /* 0x0000001038377819 */ /* 0x000fe20000001239 */
[----:B-1----:R-:W-:Y:S01]  /*3500*/  HADD2.F32 R191, -RZ, R126.H0_H0 ;  /* 0x2000007effbf7230 */ /* 0x002fe20000004100 */
[----:B------:R0:W-:Y:S01]  /*3510*/  STL [R1+0x284], R190 ;  /* 0x000284be01007387 */ /* 0x0001e20000100800 */
[----:B------:R-:W-:-:S02]  /*3520*/  SHF.R.U64 R129, R126, 0x10, R127 ;  /* 0x000000107e817819 */ /* 0x000fc4000000127f */
[----:B------:R-:W-:Y:S01]  /*3530*/  SHF.R.U32.HI R56, RZ, 0x10, R57 ;  /* 0x00000010ff387819 */ /* 0x000fe20000011639 */
[----:B------:R1:W-:Y:S01]  /*3540*/  STL [R1+0x280], R191 ;  /* 0x000280bf01007387 */ /* 0x0003e20000100800 */
[----:B------:R-:W-:Y:S02]  /*3550*/  SHF.R.U64 R166, R166, 0x10, R167 ;  /* 0x00000010a6a67819 */ /* 0x000fe400000012a7 */
[----:B------:R-:W-:Y:S02]  /*3560*/  SHF.R.U64 R164, R164, 0x10, R165 ;  /* 0x00000010a4a47819 */ /* 0x000fe400000012a5 */
[----:B------:R-:W-:Y:S01]  /*3570*/  SHF.R.U64 R172, R172, 0x10, R173 ;  /* 0x00000010acac7819 */ /* 0x000fe200000012ad */
[----:B0-----:R-:W-:Y:S01]  /*3580*/  HADD2.F32 R190, -RZ, R127.H0_H0 ;  /* 0x2000007fffbe7230 */ /* 0x001fe20000004100 */
[----:B------:R-:W-:Y:S02]  /*3590*/  SHF.R.U32.HI R126, RZ, 0x10, R127 ;  /* 0x00000010ff7e7819 */ /* 0x000fe4000001167f */
[----:B------:R-:W-:Y:S01]  /*35a0*/  SHF.R.U64 R57, R58, 0x10, R59 ;  /* 0x000000103a397819 */ /* 0x000fe2000000123b */
[----:B-1----:R-:W-:Y:S01]  /*35b0*/  HADD2.F32 R191, -RZ, R124.H0_H0 ;  /* 0x2000007cffbf7230 */ /* 0x002fe20000004100 */
[----:B------:R0:W-:Y:S01]  /*35c0*/  STL [R1+0x27c], R190 ;  /* 0x00027cbe01007387 */ /* 0x0001e20000100800 */
[----:B------:R-:W-:-:S02]  /*35d0*/  SHF.R.U64 R127, R124, 0x10, R125 ;  /* 0x000000107c7f7819 */ /* 0x000fc4000000127d */
[----:B------:R-:W-:Y:S01]  /*35e0*/  SHF.R.U32.HI R58, RZ, 0x10, R59 ;  /* 0x00000010ff3a7819 */ /* 0x000fe2000001163b */
[----:B------:R1:W-:Y:S01]  /*35f0*/  STL [R1+0x278], R191 ;  /* 0x000278bf01007387 */ /* 0x0003e20000100800 */
[----:B------:R-:W-:Y:S02]  /*3600*/  SHF.R.U32.HI R167, RZ, 0x10, R167 ;  /* 0x00000010ffa77819 */ /* 0x000fe400000116a7 */
[----:B------:R-:W-:Y:S02]  /*3610*/  SHF.R.U32.HI R165, RZ, 0x10, R165 ;  /* 0x00000010ffa57819 */ /* 0x000fe400000116a5 */
[----:B------:R-:W-:Y:S01]  /*3620*/  SHF.R.U32.HI R83, RZ, 0x10, R83 ;  /* 0x00000010ff537819 */ /* 0x000fe20000011653 */
[----:B0-----:R-:W-:Y:S01]  /*3630*/  HADD2.F32 R190, -RZ, R125.H0_H0 ;  /* 0x2000007dffbe7230 */ /* 0x001fe20000004100 */
[----:B------:R-:W-:Y:S02]  /*3640*/  SHF.R.U32.HI R124, RZ, 0x10, R125 ;  /* 0x00000010ff7c7819 */ /* 0x000fe4000001167d */
[----:B------:R-:W-:-:S02]  /*3650*/  SHF.R.U64 R59, R60, 0x10, R61 ;  /* 0x000000103c3b7819 */ /* 0x000fc4000000123d */
[----:B------:R0:W-:Y:S01]  /*3660*/  STL [R1+0x274], R190 ;  /* 0x000274be01007387 */ /* 0x0001e20000100800 */
[----:B-1----:R-:W-:Y:S01]  /*3670*/  HADD2.F32 R191, -RZ, R123.H0_H0 ;  /* 0x2000007bffbf7230 */ /* 0x002fe20000004100 */
[----:B------:R-:W-:Y:S02]  /*3680*/  SHF.R.U64 R125, R122, 0x10, R123 ;  /* 0x000000107a7d7819 */ /* 0x000fe4000000127b */
[----:B------:R-:W-:Y:S02]  /*3690*/  SHF.R.U32.HI R60, RZ, 0x10, R61 ;  /* 0x00000010ff3c7819 */ /* 0x000fe4000001163d */
[--C-:B------:R-:W-:Y:S02]  /*36a0*/  SHF.R.U64 R61, R62, 0x10, R63.reuse ;  /* 0x000000103e3d7819 */ /* 0x100fe4000000123f */
[----:B------:R-:W-:Y:S01]  /*36b0*/  SHF.R.U32.HI R62, RZ, 0x10, R63 ;  /* 0x00000010ff3e7819 */ /* 0x000fe2000001163f */
[----:B0-----:R-:W-:Y:S01]  /*36c0*/  HADD2.F32 R190, -RZ, R122.H0_H0 ;  /* 0x2000007affbe7230 */ /* 0x001fe20000004100 */
[----:B------:R-:W-:-:S02]  /*36d0*/  SHF.R.U64 R63, R64, 0x10, R65 ;  /* 0x00000010403f7819 */ /* 0x000fc40000001241 */
[----:B------:R-:W-:Y:S02]  /*36e0*/  SHF.R.U32.HI R122, RZ, 0x10, R123 ;  /* 0x00000010ff7a7819 */ /* 0x000fe4000001167b */
[----:B------:R0:W-:Y:S01]  /*36f0*/  STL [R1+0x270], R190 ;  /* 0x000270be01007387 */ /* 0x0001e20000100800 */
[----:B------:R-:W-:Y:S02]  /*3700*/  SHF.R.U32.HI R64, RZ, 0x10, R65 ;  /* 0x00000010ff407819 */ /* 0x000fe40000011641 */
[----:B------:R-:W-:Y:S01]  /*3710*/  SHF.R.U64 R123, R120, 0x10, R121 ;  /* 0x00000010787b7819 */ /* 0x000fe20000001279 */
[----:B------:R1:W-:Y:S01]  /*3720*/  STL [R1+0x26c], R191 ;  /* 0x00026cbf01007387 */ /* 0x0003e20000100800 */
[--C-:B------:R-:W-:Y:S02]  /*3730*/  SHF.R.U64 R65, R66, 0x10, R67.reuse ;  /* 0x0000001042417819 */ /* 0x100fe40000001243 */
[----:B------:R-:W-:Y:S02]  /*3740*/  SHF.R.U32.HI R66, RZ, 0x10, R67 ;  /* 0x00000010ff427819 */ /* 0x000fe40000011643 */
[--C-:B------:R-:W-:Y:S01]  /*3750*/  SHF.R.U64 R67, R68, 0x10, R69.reuse ;  /* 0x0000001044437819 */ /* 0x100fe20000001245 */
[----:B0-----:R-:W-:Y:S01]  /*3760*/  HADD2.F32 R190, -RZ, R120.H0_H0 ;  /* 0x20000078ffbe7230 */ /* 0x001fe20000004100 */
[----:B------:R-:W-:-:S02]  /*3770*/  SHF.R.U32.HI R68, RZ, 0x10, R69 ;  /* 0x00000010ff447819 */ /* 0x000fc40000011645 */
[----:B------:R-:W-:Y:S01]  /*3780*/  SHF.R.U32.HI R173, RZ, 0x10, R173 ;  /* 0x00000010ffad7819 */ /* 0x000fe200000116ad */
[----:B-1----:R-:W-:Y:S01]  /*3790*/  HADD2.F32 R191, -RZ, R121.H0_H0 ;  /* 0x20000079ffbf7230 */ /* 0x002fe20000004100 */
[----:B------:R0:W-:Y:S01]  /*37a0*/  STL [R1+0x268], R190 ;  /* 0x000268be01007387 */ /* 0x0001e20000100800 */
[----:B------:R-:W-:Y:S02]  /*37b0*/  SHF.R.U32.HI R120, RZ, 0x10, R121 ;  /* 0x00000010ff787819 */ /* 0x000fe40000011679 */
[----:B------:R-:W-:Y:S01]  /*37c0*/  SHF.R.U64 R69, R70, 0x10, R71 ;  /* 0x0000001046457819 */ /* 0x000fe20000001247 */
[----:B------:R1:W-:Y:S01]  /*37d0*/  STL [R1+0x264], R191 ;  /* 0x000264bf01007387 */ /* 0x0003e20000100800 */
[----:B0-----:R-:W-:Y:S01]  /*37e0*/  HADD2.F32 R190, -RZ, R118.H0_H0 ;  /* 0x20000076ffbe7230 */ /* 0x001fe20000004100 */
[----:B------:R-:W-:Y:S02]  /*37f0*/  SHF.R.U64 R121, R118, 0x10, R119 ;  /* 0x0000001076797819 */ /* 0x000fe40000001277 */
[----:B------:R-:W-:Y:S01]  /*3800*/  SHF.R.U32.HI R70, RZ, 0x10, R71 ;  /* 0x00000010ff467819 */ /* 0x000fe20000011647 */
[----:B-1----:R-:W-:Y:S01]  /*3810*/  HADD2.F32 R191, -RZ, R119.H0_H0 ;  /* 0x20000077ffbf7230 */ /* 0x002fe20000004100 */
[----:B------:R0:W-:Y:S01]  /*3820*/  STL [R1+0x260], R190 ;  /* 0x000260be01007387 */ /* 0x0001e20000100800 */
[----:B------:R-:W-:-:S02]  /*3830*/  SHF.R.U32.HI R118, RZ, 0x10, R119 ;  /* 0x00000010ff767819 */ /* 0x000fc40000011677 */
[----:B------:R-:W-:Y:S01]  /*3840*/  SHF.R.U64 R71, R72, 0x10, R73 ;  /* 0x0000001048477819 */ /* 0x000fe20000001249 */
[----:B------:R1:W-:Y:S01]  /*3850*/  STL [R1+0x25c], R191 ;  /* 0x00025cbf01007387 */ /* 0x0003e20000100800 */
[----:B0-----:R-:W-:Y:S01]  /*3860*/  HADD2.F32 R190, -RZ, R116.H0_H0 ;  /* 0x20000074ffbe7230 */ /* 0x001fe20000004100 */
[----:B------:R-:W-:Y:S02]  /*3870*/  SHF.R.U64 R119, R116, 0x10, R117 ;  /* 0x0000001074777819 */ /* 0x000fe40000001275 */
[----:B------:R-:W-:Y:S01]  /*3880*/  SHF.R.U32.HI R72, RZ, 0x10, R73 ;  /* 0x00000010ff487819 */ /* 0x000fe20000011649 */
[----:B-1----:R-:W-:Y:S01]  /*3890*/  HADD2.F32 R191, -RZ, R117.H0_H0 ;  /* 0x20000075ffbf7230 */ /* 0x002fe20000004100 */
[----:B------:R0:W-:Y:S01]  /*38a0*/  STL [R1+0x258], R190 ;  /* 0x000258be01007387 */ /* 0x0001e20000100800 */
[----:B------:R-:W-:Y:S02]  /*38b0*/  SHF.R.U32.HI R116, RZ, 0x10, R117 ;  /* 0x00000010ff747819 */ /* 0x000fe40000011675 */
[----:B------:R-:W-:Y:S01]  /*38c0*/  SHF.R.U64 R73, R74, 0x10, R75 ;  /* 0x000000104a497819 */ /* 0x000fe2000000124b */
[----:B------:R1:W-:Y:S01]  /*38d0*/  STL [R1+0x254], R191 ;  /* 0x000254bf01007387 */ /* 0x0003e20000100800 */
[----:B0-----:R-:W-:Y:S01]  /*38e0*/  HADD2.F32 R190, -RZ, R114.H0_H0 ;  /* 0x20000072ffbe7230 */ /* 0x001fe20000004100 */
[----:B------:R-:W-:-:S02]  /*38f0*/  SHF.R.U64 R117, R114, 0x10, R115 ;  /* 0x0000001072757819 */ /* 0x000fc40000001273 */
        /* <DEDUP_REMOVED lines=15> */
[----:B------:R-:W-:Y:S01]  /*39f0*/  SHF.R.U64 R113, R110, 0x10, R111 ;  /* 0x000000106e717819 */ /* 0x000fe2000000126f */
[----:B------:R-:W-:Y:S01]  /*3a00*/  IMAD.MOV.U32 R78, RZ, RZ, R79 ;  /* 0x000000ffff4e7224 */ /* 0x000fe200078e004f */
[----:B-1----:R-:W-:Y:S02]  /*3a10*/  HADD2.F32 R191, -RZ, R111.H0_H0 ;  /* 0x2000006fffbf7230 */ /* 0x002fe40000004100 */
[----:B------:R0:W-:Y:S01]  /*3a20*/  STL [R1+0x240], R190 ;  /* 0x000240be01007387 */ /* 0x0001e20000100800 */
[----:B------:R-:W-:Y:S02]  /*3a30*/  SHF.R.U32.HI R110, RZ, 0x10, R111 ;  /* 0x00000010ff6e7819 */ /* 0x000fe4000001166f */
[----:B------:R-:W-:Y:S01]  /*3a40*/  SHF.R.U32.HI R79, RZ, 0x10, R79 ;  /* 0x00000010ff4f7819 */ /* 0x000fe2000001164f */
[----:B------:R1:W-:Y:S01]  /*3a50*/  STL [R1+0x23c], R191 ;  /* 0x00023cbf01007387 */ /* 0x0003e20000100800 */
[----:B0-----:R-:W-:-:S02]  /*3a60*/  HADD2.F32 R190, -RZ, R108.H0_H0 ;  /* 0x2000006cffbe7230 */ /* 0x001fc40000004100 */
[----:B-1----:R-:W-:-:S03]  /*3a70*/  HADD2.F32 R191, -RZ, R109.H0_H0 ;  /* 0x2000006dffbf7230 */ /* 0x002fc60000004100 */
[----:B------:R0:W-:Y:S01]  /*3a80*/  STL [R1+0x238], R190 ;  /* 0x000238be01007387 */ /* 0x0001e20000100800 */
[----:B------:R-:W-:-:S03]  /*3a90*/  SHF.R.U64 R111, R108, 0x10, R109 ;  /* 0x000000106c6f7819 */ /* 0x000fc6000000126d */
[----:B------:R1:W-:Y:S01]  /*3aa0*/  STL [R1+0x234], R191 ;  /* 0x000234bf01007387 */ /* 0x0003e20000100800 */
[----:B0-----:R-:W-:Y:S01]  /*3ab0*/  HADD2.F32 R190, -RZ, R106.H0_H0 ;  /* 0x2000006affbe7230 */ /* 0x001fe20000004100 */
[----:B------:R-:W-:Y:S01]  /*3ac0*/  SHF.R.U32.HI R108, RZ, 0x10, R109 ;  /* 0x00000010ff6c7819 */ /* 0x000fe2000001166d */
[----:B-1----:R-:W-:-:S03]  /*3ad0*/  HADD2.F32 R191, -RZ, R107.H0_H0 ;  /* 0x2000006bffbf7230 */ /* 0x002fc60000004100 */
[----:B------:R0:W-:Y:S01]  /*3ae0*/  STL [R1+0x230], R190 ;  /* 0x000230be01007387 */ /* 0x0001e20000100800 */
[--C-:B------:R-:W-:Y:S02]  /*3af0*/  SHF.R.U64 R109, R106, 0x10, R107.reuse ;  /* 0x000000106a6d7819 */ /* 0x100fe4000000126b */
[----:B------:R-:W-:Y:S01]  /*3b00*/  SHF.R.U32.HI R106, RZ, 0x10, R107 ;  /* 0x00000010ff6a7819 */ /* 0x000fe2000001166b */
[----:B------:R1:W-:Y:S01]  /*3b10*/  STL [R1+0x22c], R191 ;  /* 0x00022cbf01007387 */ /* 0x0003e20000100800 */
[--C-:B------:R-:W-:Y:S01]  /*3b20*/  SHF.R.U64 R107, R104, 0x10, R105.reuse ;  /* 0x00000010686b7819 */ /* 0x100fe20000001269 */
[----:B0-----:R-:W-:Y:S01]  /*3b30*/  HADD2.F32 R190, -RZ, R104.H0_H0 ;  /* 0x20000068ffbe7230 */ /* 0x001fe20000004100 */
[----:B------:R-:W-:Y:S01]  /*3b40*/  SHF.R.U32.HI R104, RZ, 0x10, R105 ;  /* 0x00000010ff687819 */ /* 0x000fe20000011669 */
[----:B-1----:R-:W-:-:S03]  /*3b50*/  HADD2.F32 R191, -RZ, R105.H0_H0 ;  /* 0x20000069ffbf7230 */ /* 0x002fc60000004100 */
[----:B------:R0:W-:Y:S01]  /*3b60*/  STL [R1+0x228], R190 ;  /* 0x000228be01007387 */ /* 0x0001e20000100800 */
[----:B------:R-:W-:-:S03]  /*3b70*/  SHF.R.U64 R105, R102, 0x10, R103 ;  /* 0x0000001066697819 */ /* 0x000fc60000001267 */
[----:B------:R1:W-:Y:S01]  /*3b80*/  STL [R1+0x224], R191 ;  /* 0x000224bf01007387 */ /* 0x0003e20000100800 */
[----:B0-----:R-:W-:Y:S01]  /*3b90*/  HADD2.F32 R190, -RZ, R102.H0_H0 ;  /* 0x20000066ffbe7230 */ /* 0x001fe20000004100 */
[----:B------:R-:W-:Y:S01]  /*3ba0*/  SHF.R.U32.HI R102, RZ, 0x10, R103 ;  /* 0x00000010ff667819 */ /* 0x000fe20000011667 */
[----:B------:R-:W-:Y:S02]  /*3bb0*/  HADD2.F32 R103, -RZ, R103.H0_H0 ;  /* 0x20000067ff677230 */ /* 0x000fe40000004100 */
[----:B-1----:R-:W-:Y:S01]  /*3bc0*/  HADD2.F32 R191, -RZ, R100.H0_H0 ;  /* 0x20000064ffbf7230 */ /* 0x002fe20000004100 */
[----:B------:R-:W-:Y:S04]  /*3bd0*/  STL [R1+0x220], R190 ;  /* 0x000220be01007387 */ /* 0x000fe80000100800 */
[----:B------:R0:W-:Y:S04]  /*3be0*/  STL [R1+0x21c], R103 ;  /* 0x00021c6701007387 */ /* 0x0001e80000100800 */
[----:B------:R1:W-:Y:S01]  /*3bf0*/  STL [R1+0x218], R191 ;  /* 0x000218bf01007387 */ /* 0x0003e20000100800 */
[----:B0-----:R-:W-:Y:S01]  /*3c00*/  HADD2.F32 R103, -RZ, R101.H0_H0 ;  /* 0x20000065ff677230 */ /* 0x001fe20000004100 */
[----:B------:R-:W-:Y:S01]  /*3c10*/  SHF.R.U64 R190, R100, 0x10, R101 ;  /* 0x0000001064be7819 */ /* 0x000fe20000001265 */
[----:B-1----:R-:W-:-:S03]  /*3c20*/  HADD2.F32 R191, -RZ, R98.H0_H0 ;  /* 0x20000062ffbf7230 */ /* 0x002fc60000004100 */
[----:B------:R0:W-:Y:S01]  /*3c30*/  STL [R1+0x214], R103 ;  /* 0x0002146701007387 */ /* 0x0001e20000100800 */
[----:B------:R-:W-:Y:S02]  /*3c40*/  SHF.R.U32.HI R100, RZ, 0x10, R101 ;  /* 0x00000010ff647819 */ /* 0x000fe40000011665 */
[--C-:B------:R-:W-:Y:S01]  /*3c50*/  SHF.R.U64 R101, R98, 0x10, R99.reuse ;  /* 0x0000001062657819 */ /* 0x100fe20000001263 */
[----:B------:R1:W-:Y:S01]  /*3c60*/  STL [R1+0x210], R191 ;  /* 0x000210bf01007387 */ /* 0x0003e20000100800 */
[----:B------:R-:W-:Y:S01]  /*3c70*/  SHF.R.U32.HI R98, RZ, 0x10, R99 ;  /* 0x00000010ff627819 */ /* 0x000fe20000011663 */
[----:B0-----:R-:W-:Y:S02]  /*3c80*/  HADD2.F32 R103, -RZ, R99.H0_H0 ;  /* 0x20000063ff677230 */ /* 0x001fe40000004100 */
[----:B------:R-:W-:-:S03]  /*3c90*/  HADD2.F32 R99, -RZ, R96.H0_H0 ;  /* 0x20000060ff637230 */ /* 0x000fc60000004100 */
[----:B------:R0:W-:Y:S01]  /*3ca0*/  STL [R1+0x20c], R103 ;  /* 0x00020c6701007387 */ /* 0x0001e20000100800 */
[----:B-1----:R-:W-:-:S03]  /*3cb0*/  SHF.R.U64 R191, R96, 0x10, R97 ;  /* 0x0000001060bf7819 */ /* 0x002fc60000001261 */
        /* <DEDUP_REMOVED lines=8> */
[----:B0-----:R-:W-:Y:S01]  /*3d40*/  HADD2.F32 R103, -RZ, R95.H0_H0 ;  /* 0x2000005fff677230 */ /* 0x001fe20000004100 */
[----:B--2---:R-:W-:Y:S01]  /*3d50*/  IMAD.MOV.U32 R95, RZ, RZ, R9 ;  /* 0x000000ffff5f7224 */ /* 0x004fe200078e0009 */
[----:B------:R-:W-:-:S03]  /*3d60*/  HADD2.F32 R9, -RZ, R92.H0_H0 ;  /* 0x2000005cff097230 */ /* 0x000fc60000004100 */
[----:B------:R0:W-:Y:S01]  /*3d70*/  STL [R1+0x1fc], R103 ;  /* 0x0001fc6701007387 */ /* 0x0001e20000100800 */
[----:B-1----:R-:W-:Y:S01]  /*3d80*/  IMAD.MOV.U32 R99, RZ, RZ, R192 ;  /* 0x000000ffff637224 */ /* 0x002fe200078e00c0 */
[--C-:B------:R-:W-:Y:S02]  /*3d90*/  SHF.R.U64 R192, R92, 0x10, R93.reuse ;  /* 0x000000105cc07819 */ /* 0x100fe4000000125d */
[----:B------:R1:W-:Y:S01]  /*3da0*/  STL [R1+0x1f8], R9 ;  /* 0x0001f80901007387 */ /* 0x0003e20000100800 */
[----:B------:R-:W-:Y:S01]  /*3db0*/  SHF.R.U32.HI R92, RZ, 0x10, R93 ;  /* 0x00000010ff5c7819 */ /* 0x000fe2000001165d */
[----:B0-----:R-:W-:Y:S01]  /*3dc0*/  IMAD.MOV.U32 R103, RZ, RZ, R194 ;  /* 0x000000ffff677224 */ /* 0x001fe200078e00c2 */
[----:B------:R-:W-:Y:S01]  /*3dd0*/  HADD2.F32 R194, -RZ, R93.H0_H0 ;  /* 0x2000005dffc27230 */ /* 0x000fe20000004100 */
[----:B------:R-:W-:Y:S01]  /*3de0*/  SHF.R.U64 R93, R90, 0x10, R91 ;  /* 0x000000105a5d7819 */ /* 0x000fe2000000125b */
[----:B-1----:R-:W-:Y:S01]  /*3df0*/  IMAD.MOV.U32 R9, RZ, RZ, R193 ;  /* 0x000000ffff097224 */ /* 0x002fe200078e00c1 */
[----:B------:R-:W-:-:S02]  /*3e00*/  HADD2.F32 R193, -RZ, R90.H0_H0 ;  /* 0x2000005affc17230 */ /* 0x000fc40000004100 */
[----:B------:R0:W-:Y:S01]  /*3e10*/  STL [R1+0x1f4], R194 ;  /* 0x0001f4c201007387 */ /* 0x0001e20000100800 */
[----:B------:R-:W-:-:S03]  /*3e20*/  SHF.R.U32.HI R90, RZ, 0x10, R91 ;  /* 0x00000010ff5a7819 */ /* 0x000fc6000001165b */
[----:B------:R1:W-:Y:S01]  /*3e30*/  STL [R1+0x1f0], R193 ;  /* 0x0001f0c101007387 */ /* 0x0003e20000100800 */
[----:B0-----:R-:W-:Y:S02]  /*3e40*/  HADD2.F32 R194, -RZ, R91.H0_H0 ;  /* 0x2000005bffc27230 */ /* 0x001fe40000004100 */
[----:B------:R-:W-:Y:S01]  /*3e50*/  HADD2.F32 R91, -RZ, R88.H0_H0 ;  /* 0x20000058ff5b7230 */ /* 0x000fe20000004100 */
[--C-:B-1----:R-:W-:Y:S02]  /*3e60*/  SHF.R.U64 R193, R88, 0x10, R89.reuse ;  /* 0x0000001058c17819 */ /* 0x102fe40000001259 */
[----:B------:R0:W-:Y:S01]  /*3e70*/  STL [R1+0x1ec], R194 ;  /* 0x0001ecc201007387 */ /* 0x0001e20000100800 */
[----:B------:R-:W-:-:S03]  /*3e80*/  SHF.R.U32.HI R88, RZ, 0x10, R89 ;  /* 0x00000010ff587819 */ /* 0x000fc60000011659 */
[----:B------:R1:W-:Y:S01]  /*3e90*/  STL [R1+0x1e8], R91 ;  /* 0x0001e85b01007387 */ /* 0x0003e20000100800 */
[----:B0-----:R-:W-:Y:S01]  /*3ea0*/  HADD2.F32 R194, -RZ, R89.H0_H0 ;  /* 0x20000059ffc27230 */ /* 0x001fe20000004100 */
[--C-:B------:R-:W-:Y:S01]  /*3eb0*/  SHF.R.U64 R89, R86, 0x10, R87.reuse ;  /* 0x0000001056597819 */ /* 0x100fe20000001257 */
[----:B-1----:R-:W-:Y:S01]  /*3ec0*/  HADD2.F32 R91, -RZ, R86.H0_H0 ;  /* 0x20000056ff5b7230 */ /* 0x002fe20000004100 */
[----:B------:R-:W-:Y:S01]  /*3ed0*/  SHF.R.U32.HI R86, RZ, 0x10, R87 ;  /* 0x00000010ff567819 */ /* 0x000fe20000011657 */
[----:B------:R-:W-:Y:S01]  /*3ee0*/  HADD2.F32 R87, -RZ, R87.H0_H0 ;  /* 0x20000057ff577230 */ /* 0x000fe20000004100 */
[----:B------:R0:W-:Y:S04]  /*3ef0*/  STL [R1+0x1e4], R194 ;  /* 0x0001e4c201007387 */ /* 0x0001e80000100800 */
[----:B------:R1:W-:Y:S04]  /*3f00*/  STL [R1+0x1e0], R91 ;  /* 0x0001e05b01007387 */ /* 0x0003e80000100800 */
[----:B------:R2:W-:Y:S01]  /*3f10*/  STL [R1+0x1dc], R87 ;  /* 0x0001dc5701007387 */ /* 0x0005e20000100800 */
[----:B0-----:R-:W-:Y:S01]  /*3f20*/  SHF.R.U64 R194, R84, 0x10, R85 ;  /* 0x0000001054c27819 */ /* 0x001fe20000001255 */
[----:B-1----:R-:W-:-:S02]  /*3f30*/  HADD2.F32 R91, -RZ, R84.H0_H0 ;  /* 0x20000054ff5b7230 */ /* 0x002fc40000004100 */
[----:B------:R-:W-:Y:S01]  /*3f40*/  HADD2.F32 R84, -RZ, R85.H0_H0 ;  /* 0x20000055ff547230 */ /* 0x000fe20000004100 */
[----:B--2---:R-:W-:Y:S01]  /*3f50*/  SHF.R.U32.HI R87, RZ, 0x10, R85 ;  /* 0x00000010ff577819 */ /* 0x004fe20000011655 */
[----:B------:R-:W-:Y:S01]  /*3f60*/  HADD2.F32 R85, -RZ, R156.H0_H0 ;  /* 0x2000009cff557230 */ /* 0x000fe20000004100 */
[----:B------:R-:W-:Y:S04]  /*3f70*/  STL [R1+0x1d8], R91 ;  /* 0x0001d85b01007387 */ /* 0x000fe80000100800 */
[----:B------:R-:W-:Y:S04]  /*3f80*/  STL [R1+0x1d4], R84 ;  /* 0x0001d45401007387 */ /* 0x000fe80000100800 */
[----:B------:R0:W-:Y:S02]  /*3f90*/  STL [R1+0x1d0], R85 ;  /* 0x0001d05501007387 */ /* 0x0001e40000100800 */
[----:B0-----:R-:W-:-:S05]  /*3fa0*/  HADD2.F32 R85, -RZ, R157.H0_H0 ;  /* 0x2000009dff557230 */ /* 0x001fca0000004100 */
[----:B------:R0:W-:Y:S01]  /*3fb0*/  STL [R1+0x1cc], R85 ;  /* 0x0001cc5501007387 */ /* 0x0001e20000100800 */
[----:B------:R-:W-:Y:S01]  /*3fc0*/  SHF.R.U64 R91, R156, 0x10, R157 ;  /* 0x000000109c5b7819 */ /* 0x000fe2000000129d */
[----:B------:R-:W-:Y:S01]  /*3fd0*/  IMAD.MOV.U32 R156, RZ, RZ, R95 ;  /* 0x000000ffff9c7224 */ /* 0x000fe200078e005f */
[----:B------:R-:W-:Y:S01]  /*3fe0*/  SHF.R.U32.HI R84, RZ, 0x10, R157 ;  /* 0x00000010ff547819 */ /* 0x000fe2000001169d */
[----:B------:R-:W-:Y:S01]  /*3ff0*/  IMAD.MOV.U32 R157, RZ, RZ, R195 ;  /* 0x000000ffff9d7224 */ /* 0x000fe200078e00c3 */
[----:B0-----:R-:W-:Y:S01]  /*4000*/  HADD2.F32 R85, -RZ, R158.H0_H0 ;  /* 0x2000009eff557230 */ /* 0x001fe20000004100 */
[--C-:B------:R-:W-:Y:S02]  /*4010*/  SHF.R.U64 R195, R158, 0x10, R159.reuse ;  /* 0x000000109ec37819 */ /* 0x100fe4000000129f */
[----:B------:R-:W-:Y:S02]  /*4020*/  SHF.R.U32.HI R95, RZ, 0x10, R159 ;  /* 0x00000010ff5f7819 */ /* 0x000fe4000001169f */
[----:B------:R0:W-:Y:S01]  /*4030*/  STL [R1+0x1c8], R85 ;  /* 0x0001c85501007387 */ /* 0x0001e20000100800 */
[----:B------:R-:W-:-:S02]  /*4040*/  MOV R158, R99 ;  /* 0x00000063009e7202 */ /* 0x000fc40000000f00 */
[----:B------:R-:W-:Y:S01]  /*4050*/  SHF.R.U64 R99, R160, 0x10, R161 ;  /* 0x00000010a0637819 */ /* 0x000fe200000012a1 */
[----:B0-----:R-:W-:Y:S01]  /*4060*/  HADD2.F32 R85, -RZ, R159.H0_H0 ;  /* 0x2000009fff557230 */ /* 0x001fe20000004100 */
[----:B------:R-:W-:Y:S01]  /*4070*/  IMAD.MOV.U32 R159, RZ, RZ, R103 ;  /* 0x000000ffff9f7224 */ /* 0x000fe200078e0067 */
[----:B------:R-:W-:Y:S01]  /*4080*/  HADD2.F32 R103, -RZ, R160.H0_H0 ;  /* 0x200000a0ff677230 */ /* 0x000fe20000004100 */
[----:B------:R-:W-:Y:S01]  /*4090*/  IMAD.MOV.U32 R160, RZ, RZ, R9 ;  /* 0x000000ffffa07224 */ /* 0x000fe200078e0009 */
[----:B------:R-:W-:Y:S01]  /*40a0*/  HADD2.F32 R9, -RZ, R161.H0_H0 ;  /* 0x200000a1ff097230 */ /* 0x000fe20000004100 */
[----:B------:R0:W-:Y:S04]  /*40b0*/  STL [R1+0x1c4], R85 ;  /* 0x0001c45501007387 */ /* 0x0001e80000100800 */
[----:B------:R-:W-:Y:S04]  /*40c0*/  STL [R1+0x1c0], R103 ;  /* 0x0001c06701007387 */ /* 0x000fe80000100800 */
[----:B------:R1:W-:Y:S01]  /*40d0*/  STL [R1+0x1bc], R9 ;  /* 0x0001bc0901007387 */ /* 0x0003e20000100800 */
[----:B0-----:R-:W-:Y:S01]  /*40e0*/  SHF.R.U32.HI R85, RZ, 0x10, R161 ;  /* 0x00000010ff557819 */ /* 0x001fe200000116a1 */
[----:B------:R-:W-:Y:S01]  /*40f0*/  IMAD.MOV.U32 R161, RZ, RZ, R196 ;  /* 0x000000ffffa17224 */ /* 0x000fe200078e00c4 */
[----:B------:R-:W-:Y:S01]  /*4100*/  SHF.R.U64 R196, R162, 0x10, R163 ;  /* 0x00000010a2c47819 */ /* 0x000fe200000012a3 */
[----:B-1----:R-:W-:-:S02]  /*4110*/  HADD2.F32 R9, -RZ, R162.H0_H0 ;  /* 0x200000a2ff097230 */ /* 0x002fc40000004100 */
[----:B------:R-:W-:-:S03]  /*4120*/  HADD2.F32 R162, -RZ, R163.H0_H0 ;  /* 0x200000a3ffa27230 */ /* 0x000fc60000004100 */
[----:B------:R-:W-:Y:S04]  /*4130*/  STL [R1+0x1b8], R9 ;  /* 0x0001b80901007387 */ /* 0x000fe80000100800 */
[----:B------:R0:W-:Y:S02]  /*4140*/  STL [R1+0x1b4], R162 ;  /* 0x0001b4a201007387 */ /* 0x0001e40000100800 */
[----:B0-----:R-:W-:Y:S02]  /*4150*/  HADD2.F32 R162, -RZ, R161.H0_H0 ;  /* 0x200000a1ffa27230 */ /* 0x001fe40000004100 */
[----:B------:R-:W-:Y:S02]  /*4160*/  HADD2.F32 R161, -RZ, R11.H0_H0 ;  /* 0x2000000bffa17230 */ /* 0x000fe40000004100 */
[----:B------:R-:W-:Y:S01]  /*4170*/  HADD2.F32 R11, -RZ, R160.H0_H0 ;  /* 0x200000a0ff0b7230 */ /* 0x000fe20000004100 */
[----:B------:R-:W-:Y:S01]  /*4180*/  STL [R1+0x1b0], R162 ;  /* 0x0001b0a201007387 */ /* 0x000fe20000100800 */
[----:B------:R-:W-:-:S02]  /*4190*/  HADD2.F32 R160, -RZ, R13.H0_H0 ;  /* 0x2000000dffa07230 */ /* 0x000fc40000004100 */
[----:B------:R-:W-:Y:S01]  /*41a0*/  HADD2.F32 R13, -RZ, R159.H0_H0 ;  /* 0x2000009fff0d7230 */ /* 0x000fe20000004100 */
[----:B------:R-:W-:Y:S04]  /*41b0*/  STL [R1+0x1ac], R161 ;  /* 0x0001aca101007387 */ /* 0x000fe80000100800 */
[----:B------:R0:W-:Y:S04]  /*41c0*/  STL [R1+0x1a8], R11 ;  /* 0x0001a80b01007387 */ /* 0x0001e80000100800 */
[----:B------:R-:W-:Y:S01]  /*41d0*/  STL [R1+0x1a4], R160 ;  /* 0x0001a4a001007387 */ /* 0x000fe20000100800 */
[----:B0-----:R-:W-:-:S03]  /*41e0*/  HADD2.F32 R11, -RZ, R14.H0_H0 ;  /* 0x2000000eff0b7230 */ /* 0x001fc60000004100 */
[----:B------:R0:W-:Y:S01]  /*41f0*/  STL [R1+0x1a0], R13 ;  /* 0x0001a00d01007387 */ /* 0x0001e20000100800 */
[----:B------:R-:W-:-:S03]  /*4200*/  HADD2.F32 R14, -RZ, R158.H0_H0 ;  /* 0x2000009eff0e7230 */ /* 0x000fc60000004100 */
        /* <DEDUP_REMOVED lines=9> */
[----:B--2---:R-:W-:-:S03]  /*42a0*/  HADD2.F32 R11, -RZ, R17.H0_H0 ;  /* 0x20000011ff0b7230 */ /* 0x004fc60000004100 */
[----:B------:R1:W-:Y:S01]  /*42b0*/  STL [R1+0x188], R13 ;  /* 0x0001880d01007387 */ /* 0x0003e20000100800 */
[----:B0-----:R-:W-:-:S03]  /*42c0*/  HADD2.F32 R14, -RZ, R3.H0_H0 ;  /* 0x20000003ff0e7230 */ /* 0x001fc60000004100 */
[----:B------:R0:W5:Y:S04]  /*42d0*/  LDL.LU R3, [R1+0x2fc] ;  /* 0x0002fc0001037983 */ /* 0x0001680000300800 */
[----:B------:R2:W-:Y:S01]  /*42e0*/  STL [R1+0x184], R11 ;  /* 0x0001840b01007387 */ /* 0x0005e20000100800 */
[----:B-1----:R-:W-:-:S03]  /*42f0*/  HADD2.F32 R13, -RZ, R2.H0_H0 ;  /* 0x20000002ff0d7230 */ /* 0x002fc60000004100 */
[----:B------:R1:W-:Y:S04]  /*4300*/  STL [R1+0x180], R14 ;  /* 0x0001800e01007387 */ /* 0x0003e80000100800 */
[----:B------:R0:W5:Y:S01]  /*4310*/  LDL.LU R2, [R1+0x2f8] ;  /* 0x0002f80001027983 */ /* 0x0001620000300800 */
[----:B--2---:R-:W-:-:S05]  /*4320*/  HADD2.F32 R11, -RZ, R18.H0_H0 ;  /* 0x20000012ff0b7230 */ /* 0x004fca0000004100 */
[----:B------:R2:W-:Y:S01]  /*4330*/  STL [R1+0x17c], R11 ;  /* 0x00017c0b01007387 */ /* 0x0005e20000100800 */
[----:B-1----:R-:W-:-:S03]  /*4340*/  HADD2.F32 R14, -RZ, R0.H0_H0 ;  /* 0x20000000ff0e7230 */ /* 0x002fc60000004100 */
[----:B------:R1:W-:Y:S04]  /*4350*/  STL [R1+0x178], R13 ;  /* 0x0001780d01007387 */ /* 0x0003e80000100800 */
[----:B------:R0:W5:Y:S01]  /*4360*/  LDL.LU R0, [R1+0x2f4] ;  /* 0x0002f40001007983 */ /* 0x0001620000300800 */
[----:B--2---:R-:W-:Y:S02]  /*4370*/  HADD2.F32 R11, -RZ, R19.H0_H0 ;  /* 0x20000013ff0b7230 */ /* 0x004fe40000004100 */
[----:B-1----:R-:W-:-:S03]  /*4380*/  HADD2.F32 R13, -RZ, R20.H0_H0 ;  /* 0x20000014ff0d7230 */ /* 0x002fc60000004100 */
[----:B------:R1:W-:Y:S04]  /*4390*/  STL [R1+0x174], R11 ;  /* 0x0001740b01007387 */ /* 0x0003e80000100800 */
[----:B------:R2:W-:Y:S01]  /*43a0*/  STL [R1+0x170], R14 ;  /* 0x0001700e01007387 */ /* 0x0005e20000100800 */
[----:B-1----:R-:W-:-:S03]  /*43b0*/  HADD2.F32 R11, -RZ, R251.H0_H0 ;  /* 0x200000fbff0b7230 */ /* 0x002fc60000004100 */
[----:B------:R1:W-:Y:S01]  /*43c0*/  STL [R1+0x16c], R13 ;  /* 0x00016c0d01007387 */ /* 0x0003e20000100800 */
[----:B--2---:R-:W-:-:S03]  /*43d0*/  HADD2.F32 R14, -RZ, R21.H0_H0 ;  /* 0x20000015ff0e7230 */ /* 0x004fc60000004100 */
[----:B------:R2:W-:Y:S01]  /*43e0*/  STL [R1+0x168], R11 ;  /* 0x0001680b01007387 */ /* 0x0005e20000100800 */
[----:B-1----:R-:W-:-:S03]  /*43f0*/  HADD2.F32 R13, -RZ, R252.H0_H0 ;  /* 0x200000fcff0d7230 */ /* 0x002fc60000004100 */
[----:B------:R1:W-:Y:S01]  /*4400*/  STL [R1+0x164], R14 ;  /* 0x0001640e01007387 */ /* 0x0003e20000100800 */
[----:B--2---:R-:W-:-:S03]  /*4410*/  HADD2.F32 R11, -RZ, R22.H0_H0 ;  /* 0x20000016ff0b7230 */ /* 0x004fc60000004100 */
[----:B------:R2:W-:Y:S04]  /*4420*/  STL [R1+0x160], R13 ;  /* 0x0001600d01007387 */ /* 0x0005e80000100800 */
[----:B------:R3:W-:Y:S01]  /*4430*/  STL [R1+0x15c], R11 ;  /* 0x00015c0b01007387 */ /* 0x0007e20000100800 */
[----:B-1----:R-:W-:Y:S02]  /*4440*/  HADD2.F32 R14, -RZ, R250.H0_H0 ;  /* 0x200000faff0e7230 */ /* 0x002fe40000004100 */
[----:B--2---:R-:W-:-:S03]  /*4450*/  HADD2.F32 R13, -RZ, R23.H0_H0 ;  /* 0x20000017ff0d7230 */ /* 0x004fc60000004100 */
[----:B------:R1:W-:Y:S01]  /*4460*/  STL [R1+0x158], R14 ;  /* 0x0001580e01007387 */ /* 0x0003e20000100800 */
[----:B---3--:R-:W-:-:S03]  /*4470*/  HADD2.F32 R11, -RZ, R249.H0_H0 ;  /* 0x200000f9ff0b7230 */ /* 0x008fc60000004100 */
        /* <DEDUP_REMOVED lines=162> */
[----:B------:R2:W-:Y:S01]  /*4ea0*/  STL [R1+0x10], R13 ;  /* 0x0000100d01007387 */ /* 0x0005e20000100800 */
[----:B------:R-:W-:-:S03]  /*4eb0*/  SHF.R.U32.HI R103, RZ, 0x10, R163 ;  /* 0x00000010ff677819 */ /* 0x000fc600000116a3 */
[----:B------:R3:W-:Y:S01]  /*4ec0*/  STL [R1+0xc], R11 ;  /* 0x00000c0b01007387 */ /* 0x0007e20000100800 */
[----:B-1----:R-:W-:Y:S02]  /*4ed0*/  HADD2.F32 R14, -RZ, R207.H0_H0 ;  /* 0x200000cfff0e7230 */ /* 0x002fe40000004100 */
[----:B--2---:R-:W-:-:S03]  /*4ee0*/  HADD2.F32 R13, -RZ, R66.H0_H0 ;  /* 0x20000042ff0d7230 */ /* 0x004fc60000004100 */
[----:B------:R-:W-:Y:S01]  /*4ef0*/  STL [R1+0x8], R14 ;  /* 0x0000080e01007387 */ /* 0x000fe20000100800 */
[----:B---3--:R-:W-:Y:S01]  /*4f00*/  HADD2.F32 R11, -RZ, R208.H0_H0 ;  /* 0x200000d0ff0b7230 */ /* 0x008fe20000004100 */
[----:B------:R-:W-:Y:S01]  /*4f10*/  LOP3.LUT R9, R176, 0x3, RZ, 0xc0, !PT ;  /* 0x00000003b0097812 */ /* 0x000fe200078ec0ff */
[----:B------:R-:W-:Y:S01]  /*4f20*/  HADD2.F32 R249, -RZ, R205.H0_H0 ;  /* 0x200000cdfff97230 */ /* 0x000fe20000004100 */
[----:B------:R-:W-:Y:S01]  /*4f30*/  STL [R1+0x4], R13 ;  /* 0x0000040d01007387 */ /* 0x000fe20000100800 */
[----:B------:R-:W-:Y:S01]  /*4f40*/  HADD2.F32 R247, -RZ, R203.H0_H0 ;  /* 0x200000cbfff77230 */ /* 0x000fe20000004100 */
[----:B------:R-:W-:Y:S01]  /*4f50*/  BSSY B0, `(.L_x_52932) ;  /* 0x0003e1e000007945 */ /* 0x000fe20003800000 */
[----:B------:R-:W-:Y:S02]  /*4f60*/  HADD2.F32 R245, -RZ, R204.H0_H0 ;  /* 0x200000ccfff57230 */ /* 0x000fe40000004100 */
[----:B------:R-:W-:Y:S02]  /*4f70*/  HADD2.F32 R243, -RZ, R202.H0_H0 ;  /* 0x200000cafff37230 */ /* 0x000fe40000004100 */
[----:B------:R-:W-:Y:S01]  /*4f80*/  HADD2.F32 R241, -RZ, R201.H0_H0 ;  /* 0x200000c9fff17230 */ /* 0x000fe20000004100 */
[----:B------:R1:W-:Y:S01]  /*4f90*/  STL [R1], R11 ;  /* 0x0000000b01007387 */ /* 0x0003e20000100800 */
        /* <DEDUP_REMOVED lines=23> */
[----:B------:R-:W-:Y:S01]  /*5110*/  HADD2.F32 R201, -RZ, R189.H0_H0 ;  /* 0x200000bdffc97230 */ /* 0x000fe20000004100 */
[----:B------:R-:W-:Y:S01]  /*5120*/  IMAD R10, R10, -0x326172a9, RZ ;  /* 0xcd9e8d570a0a7824 */ /* 0x000fe200078e02ff */
[----:B------:R-:W-:Y:S01]  /*5130*/  HADD2.F32 R212, -RZ, R166.H0_H0 ;  /* 0x200000a6ffd47230 */ /* 0x000fe20000004100 */
[----:B------:R-:W-:Y:S01]  /*5140*/  IMAD R12, R12, -0x2daee0ad, RZ ;  /* 0xd2511f530c0c7824 */ /* 0x000fe200078e02ff */
[----:B------:R-:W-:Y:S01]  /*5150*/  HADD2.F32 R210, -RZ, R167.H0_H0 ;  /* 0x200000a7ffd27230 */ /* 0x000fe20000004100 */
[----:B------:R-:W-:Y:S01]  /*5160*/  IMAD.MOV.U32 R31, RZ, RZ, RZ ;  /* 0x000000ffff1f7224 */ /* 0x000fe200078e00ff */
        /* <DEDUP_REMOVED lines=81> */
[----:B-1----:R-:W-:Y:S02]  /*5680*/  HADD2.F32 R11, -RZ, R192.H0_H0 ;  /* 0x200000c0ff0b7230 */ /* 0x002fe40000004100 */
        /* <DEDUP_REMOVED lines=18> */
.L_x_54315:
        /* <DEDUP_REMOVED lines=37> */
.L_x_52936:
[----:B------:R-:W-:Y:S02]  /*5a00*/  IMAD.MOV.U32 R32, RZ, RZ, R10 ;  /* 0x000000ffff207224 */ /* 0x000fe400078e000a */
.L_x_52937:
[----:B------:R-:W-:Y:S05]  /*5a10*/  BSYNC B2 ;  /* 0x0000000000027941 */ /* 0x000fea0003800000 */
.L_x_52935:
[----:B------:R-:W-:Y:S01]  /*5a20*/  ISETP.NE.AND P1, PT, R38, 0x4, PT ;  /* 0x000000042600780c */ /* 0x000fe20003f25270 */
[----:B------:R-:W-:-:S12]  /*5a30*/  BSSY B2, `(.L_x_52938) ;  /* 0x000003c000027945 */ /* 0x000fd80003800000 */
[----:B------:R-:W-:Y:S05]  /*5a40*/  @P1 BRA `(.L_x_52939) ;  /* 0x000003a000001947 */ /* 0x000fea0003800000 */
[----:B-----5:R-:W-:Y:S01]  /*5a50*/  IADD3 R2, R2, 0x1, RZ ;  /* 0x0000000102027810 */ /* 0x020fe20007ffe0ff */
        /* <DEDUP_REMOVED lines=12> */
.L_x_52941:
[----:B------:R-:W-:Y:S05]  /*5b20*/  BSYNC B3 ;  /* 0x0000000000037941 */ /* 0x000fea0003800000 */
.L_x_52940:
        /* <DEDUP_REMOVED lines=44> */
.L_x_52939:
[----:B------:R-:W-:Y:S05]  /*5df0*/  BSYNC B2 ;  /* 0x0000000000027941 */ /* 0x000fea0003800000 */
.L_x_52938:
[----:B------:R0:W1:Y:S01]  /*5e00*/  I2F.U32 R9, R32 ;  /* 0x0000002000097306 */ /* 0x0000620000201000 */
[----:B------:R-:W-:Y:S01]  /*5e10*/  ISETP.NE.U32.AND P1, PT, RZ, c[0x0][0x178], PT ;  /* 0x00005e00ff007a0c */ /* 0x000fe20003f25070 */
[----:B-----5:R-:W-:-:S03]  /*5e20*/  FMUL.FTZ R48, R48, c[0x0][0x1e8] ;  /* 0x00007a0030307a20 */ /* 0x020fc60000410000 */
[----:B------:R-:W-:Y:S01]  /*5e30*/  ISETP.NE.AND.EX P1, PT, RZ, c[0x0][0x17c], PT, P1 ;  /* 0x00005f00ff007a0c */ /* 0x000fe20003f25310 */
[----:B0-----:R-:W-:-:S10]  /*5e40*/  HFMA2.MMA R32, -RZ, RZ, 0.1171875, 0 ;  /* 0x2f800000ff207435 */ /* 0x001fd400000001ff */
        /* <DEDUP_REMOVED lines=9> */
.L_x_52942:
        /* <DEDUP_REMOVED lines=12> */
.L_x_52945:
[----:B------:R-:W-:Y:S02]  /*5fa0*/  IMAD.MOV.U32 R33, RZ, RZ, R10 ;  /* 0x000000ffff217224 */ /* 0x000fe400078e000a */
.L_x_52946:
[----:B------:R-:W-:Y:S05]  /*5fb0*/  BSYNC B2 ;  /* 0x0000000000027941 */ /* 0x000fea0003800000 */
.L_x_52944:
        /* <DEDUP_REMOVED lines=16> */
.L_x_52950:
[----:B------:R-:W-:Y:S05]  /*60c0*/  BSYNC B3 ;  /* 0x0000000000037941 */ /* 0x000fea0003800000 */
.L_x_52949:
        /* <DEDUP_REMOVED lines=44> */
.L_x_52948:
[----:B------:R-:W-:Y:S05]  /*6390*/  BSYNC B2 ;  /* 0x0000000000027941 */ /* 0x000fea0003800000 */
.L_x_52947:
[----:B------:R-:W0:Y:S02]  /*63a0*/  I2F.U32 R9, R33 ;  /* 0x0000002100097306 */ /* 0x000e240000201000 */
[----:B0-----:R-:W-:-:S05]  /*63b0*/  FFMA.FTZ R9, R9, R32, 1.1641532182693481445e-10 ;  /* 0x2f00000009097423 */ /* 0x001fca0000010020 */
[----:B------:R-:W-:Y:S01]  /*63c0*/  FSETP.GTU.FTZ.AND P3, PT, R9, c[0x0][0x1e4], PT ;  /* 0x0000790009007a0b */ /* 0x000fe20003f7c000 */
[----:B------:R-:W-:-:S03]  /*63d0*/  FMUL.FTZ R9, R40, c[0x0][0x1e8] ;  /* 0x00007a0028097a20 */ /* 0x000fc60000410000 */
[----:B------:R-:W-:Y:S02]  /*63e0*/  SEL R33, RZ, 0x1, P3 ;  /* 0x00000001ff217807 */ /* 0x000fe40001800000 */
[----:B------:R-:W-:-:S05]  /*63f0*/  FSEL R9, R9, RZ, !P3 ;  /* 0x000000ff09097208 */ /* 0x000fca0005800000 */
[----:B------:R-:W-:-:S04]  /*6400*/  FADD.FTZ R48, R9, R48 ;  /* 0x0000003009307221 */ /* 0x000fc80000010000 */
[----:B------:R-:W-:Y:S02]  /*6410*/  @P0 FADD.FTZ R48, R44, R48 ;  /* 0x000000302c300221 */ /* 0x000fe40000010000 */
.L_x_52943:
        /* <DEDUP_REMOVED lines=12> */
.L_x_52952:
[----:B------:R-:W-:Y:S02]  /*64e0*/  IMAD.MOV.U32 R38, RZ, RZ, R10 ;  /* 0x000000ffff267224 */ /* 0x000fe400078e000a */
.L_x_52953:
[----:B------:R-:W-:Y:S05]  /*64f0*/  BSYNC B2 ;  /* 0x0000000000027941 */ /* 0x000fea0003800000 */
.L_x_52951:
        /* <DEDUP_REMOVED lines=16> */
.L_x_52957:
[----:B------:R-:W-:Y:S05]  /*6600*/  BSYNC B3 ;  /* 0x0000000000037941 */ /* 0x000fea0003800000 */
.L_x_52956:
        /* <DEDUP_REMOVED lines=44> */
.L_x_52955:
[----:B------:R-:W-:Y:S05]  /*68d0*/  BSYNC B2 ;  /* 0x0000000000027941 */ /* 0x000fea0003800000 */
.L_x_52954:
[----:B------:R-:W0:Y:S01]  /*68e0*/  I2F.U32 R38, R38 ;  /* 0x0000002600267306 */ /* 0x000e220000201000 */
        /* <DEDUP_REMOVED lines=10> */
.L_x_52958:
        /* <DEDUP_REMOVED lines=12> */
.L_x_52961:
[----:B------:R-:W-:Y:S02]  /*6a50*/  IMAD.MOV.U32 R34, RZ, RZ, R10 ;  /* 0x000000ffff227224 */ /* 0x000fe400078e000a */
.L_x_52962:
[----:B------:R-:W-:Y:S05]  /*6a60*/  BSYNC B2 ;  /* 0x0000000000027941 */ /* 0x000fea0003800000 */
.L_x_52960:
        /* <DEDUP_REMOVED lines=16> */
.L_x_52966:
[----:B------:R-:W-:Y:S05]  /*6b70*/  BSYNC B3 ;  /* 0x0000000000037941 */ /* 0x000fea0003800000 */
.L_x_52965:
        /* <DEDUP_REMOVED lines=44> */
.L_x_52964:
[----:B------:R-:W-:Y:S05]  /*6e40*/  BSYNC B2 ;  /* 0x0000000000027941 */ /* 0x000fea0003800000 */
.L_x_52963:
        /* <DEDUP_REMOVED lines=8> */
.L_x_52959:
        /* <DEDUP_REMOVED lines=12> */
.L_x_52968:
[----:B------:R-:W-:Y:S02]  /*6f90*/  IMAD.MOV.U32 R38, RZ, RZ, R10 ;  /* 0x000000ffff267224 */ /* 0x000fe400078e000a */
.L_x_52969:
[----:B------:R-:W-:Y:S05]  /*6fa0*/  BSYNC B2 ;  /* 0x0000000000027941 */ /* 0x000fea0003800000 */
.L_x_52967:
        /* <DEDUP_REMOVED lines=16> */
.L_x_52973:
[----:B------:R-:W-:Y:S05]  /*70b0*/  BSYNC B3 ;  /* 0x0000000000037941 */ /* 0x000fea0003800000 */
.L_x_52972:
        /* <DEDUP_REMOVED lines=44> */
.L_x_52971:
[----:B------:R-:W-:Y:S05]  /*7380*/  BSYNC B2 ;  /* 0x0000000000027941 */ /* 0x000fea0003800000 */
.L_x_52970:
        /* <DEDUP_REMOVED lines=11> */
.L_x_52974:
        /* <DEDUP_REMOVED lines=12> */
.L_x_52977:
[----:B------:R-:W-:Y:S02]  /*7500*/  IMAD.MOV.U32 R35, RZ, RZ, R10 ;  /* 0x000000ffff237224 */ /* 0x000fe400078e000a */
.L_x_52978:
[----:B------:R-:W-:Y:S05]  /*7510*/  BSYNC B2 ;  /* 0x0000000000027941 */ /* 0x000fea0003800000 */
.L_x_52976:
        /* <DEDUP_REMOVED lines=16> */
.L_x_52982:
[----:B------:R-:W-:Y:S05]  /*7620*/  BSYNC B3 ;  /* 0x0000000000037941 */ /* 0x000fea0003800000 */
.L_x_52981:
        /* <DEDUP_REMOVED lines=44> */
.L_x_52980:
[----:B------:R-:W-:Y:S05]  /*78f0*/  BSYNC B2 ;  /* 0x0000000000027941 */ /* 0x000fea0003800000 */
.L_x_52979:
        /* <DEDUP_REMOVED lines=8> */
.L_x_52975:
        /* <DEDUP_REMOVED lines=12> */
.L_x_52984:
[----:B------:R-:W-:Y:S02]  /*7a40*/  IMAD.MOV.U32 R38, RZ, RZ, R10 ;  /* 0x000000ffff267224 */ /* 0x000fe400078e000a */
.L_x_52985:
[----:B------:R-:W-:Y:S05]  /*7a50*/  BSYNC B2 ;  /* 0x0000000000027941 */ /* 0x000fea0003800000 */
.L_x_52983:
        /* <DEDUP_REMOVED lines=16> */
.L_x_52989:
[----:B------:R-:W-:Y:S05]  /*7b60*/  BSYNC B3 ;  /* 0x0000000000037941 */ /* 0x000fea0003800000 */
.L_x_52988:
        /* <DEDUP_REMOVED lines=44> */
.L_x_52987:
[----:B------:R-:W-:Y:S05]  /*7e30*/  BSYNC B2 ;  /* 0x0000000000027941 */ /* 0x000fea0003800000 */
.L_x_52986:
        /* <DEDUP_REMOVED lines=11> */
.L_x_52990:
        /* <DEDUP_REMOVED lines=12> */
.L_x_52993:
[----:B------:R-:W-:Y:S02]  /*7fb0*/  IMAD.MOV.U32 R36, RZ, RZ, R10 ;  /* 0x000000ffff247224 */ /* 0x000fe400078e000a */
.L_x_52994:
[----:B------:R-:W-:Y:S05]  /*7fc0*/  BSYNC B2 ;  /* 0x0000000000027941 */ /* 0x000fea0003800000 */
.L_x_52992:
        /* <DEDUP_REMOVED lines=16> */
.L_x_52998:
[----:B------:R-:W-:Y:S05]  /*80d0*/  BSYNC B3 ;  /* 0x0000000000037941 */ /* 0x000fea0003800000 */
.L_x_52997:
        /* <DEDUP_REMOVED lines=44> */
.L_x_52996:
[----:B------:R-:W-:Y:S05]  /*83a0*/  BSYNC B2 ;  /* 0x0000000000027941 */ /* 0x000fea0003800000 */
.L_x_52995:
[----:B------:R-:W0:Y:S02]  /*83b0*/  I2F.U32 R36, R36 ;  /* 0x0000002400247306 */ /* 0x000e240000201000 */
[----:B0-----:R-:W-:Y:S02]  /*83c0*/  FFMA.FTZ R36, R36, R32, 1.1641532182693481445e-10 ;  /* 0x2f00000024247423 */ /* 0x001fe40000010020 */
[----:B------:R-:W-:-:S03]  /*83d0*/  FMUL.FTZ R32, R43, c[0x0][0x1e8] ;  /* 0x00007a002b207a20 */ /* 0x000fc60000410000 */
[----:B------:R-:W-:-:S04]  /*83e0*/  FSETP.GTU.FTZ.AND P1, PT, R36, c[0x0][0x1e4], PT ;  /* 0x0000790024007a0b */ /* 0x000fc80003f3c000 */
[----:B------:R-:W-:Y:S02]  /*83f0*/  FSEL R32, R32, RZ, !P1 ;  /* 0x000000ff20207208 */ /* 0x000fe40004800000 */
[----:B------:R-:W-:-:S03]  /*8400*/  SEL R36, RZ, 0x1, P1 ;  /* 0x00000001ff247807 */ /* 0x000fc60000800000 */
[----:B------:R-:W-:-:S04]  /*8410*/  FADD.FTZ R51, R32, R51 ;  /* 0x0000003320337221 */ /* 0x000fc80000010000 */
[----:B------:R-:W-:Y:S02]  /*8420*/  @P0 FADD.FTZ R51, R47, R51 ;  /* 0x000000332f330221 */ /* 0x000fe40000010000 */
.L_x_52991:
[C---:B------:R-:W-:Y:S02]  /*8430*/  LEA R128, P0, R39.reuse, c[0x0][0x188], 0x4 ;  /* 0x0000620027807a11 */ /* 0x040fe400078020ff */
[----:B------:R-:W-:Y:S02]  /*8440*/  SEL R38, RZ, 0x1000000, P5 ;  /* 0x01000000ff267807 */ /* 0x000fe40002800000 */
[----:B------:R-:W-:Y:S02]  /*8450*/  LEA.HI.X R129, R39, c[0x0][0x18c], RZ, 0x4, P0 ;  /* 0x0000630027817a11 */ /* 0x000fe400000f24ff */
[----:B------:R-:W-:Y:S02]  /*8460*/  SEL R32, RZ, 0x10000, P4 ;  /* 0x00010000ff207807 */ /* 0x000fe40002000000 */
[----:B------:R-:W-:Y:S01]  /*8470*/  SEL R130, RZ, 0x1, P2 ;  /* 0x00000001ff827807 */ /* 0x000fe20001000000 */
[----:B------:R0:W-:Y:S01]  /*8480*/  STG.E.128 [R128.64], R48 ;  /* 0x0000003080007986 */ /* 0x0001e2000c101d06 */
[----:B------:R-:W-:-:S02]  /*8490*/  LOP3.LUT P1, RZ, R5, 0x1, RZ, 0xc0, !PT ;  /* 0x0000000105ff7812 */ /* 0x000fc4000782c0ff */
[----:B0-----:R-:W-:-:S04]  /*84a0*/  SEL R128, RZ, 0x100, P3 ;  /* 0x00000100ff807807 */ /* 0x001fc80001800000 */
[----:B------:R-:W-:Y:S01]  /*84b0*/  IADD3 R32, R128, R38, R32 ;  /* 0x0000002680207210 */ /* 0x000fe20007ffe020 */
[----:B------:R-:W-:-:S04]  /*84c0*/  IMAD.SHL.U32 R38, R39, 0x4, RZ ;  /* 0x0000000427267824 */ /* 0x000fc800078e00ff */
[----:B------:R-:W-:Y:S01]  /*84d0*/  IMAD.IADD R130, R32, 0x1, R130 ;  /* 0x0000000120827824 */ /* 0x000fe200078e0282 */
[----:B------:R-:W-:Y:S02]  /*84e0*/  SHF.L.U64.HI R32, R39, 0x2, RZ ;  /* 0x0000000227207819 */ /* 0x000fe400000102ff */
[----:B------:R-:W-:-:S04]  /*84f0*/  IADD3 R128, P0, R38, c[0x0][0x190], RZ ;  /* 0x0000640026807a10 */ /* 0x000fc80007f1e0ff */
[----:B------:R-:W-:-:S05]  /*8500*/  IADD3.X R129, R32, c[0x0][0x194], RZ, P0, !PT ;  /* 0x0000650020817a10 */ /* 0x000fca00007fe4ff */
[----:B------:R0:W-:Y:S01]  /*8510*/  STG.E [R128.64], R130 ;  /* 0x0000008280007986 */ /* 0x0001e2000c101906 */
[----:B------:R-:W-:Y:S05]  /*8520*/  @!P1 BRA `(.L_x_52999) ;  /* 0x000000b000009947 */ /* 0x000fea0003800000 */
[----:B0-----:R-:W-:Y:S02]  /*8530*/  IADD3 R128, P0, R38, c[0x0][0x198], RZ ;  /* 0x0000660026807a10 */ /* 0x001fe40007f1e0ff */
[----:B------:R-:W-:Y:S02]  /*8540*/  LOP3.LUT R38, R36, 0xffff, RZ, 0xc0, !PT ;  /* 0x0000ffff24267812 */ /* 0x000fe400078ec0ff */
[----:B------:R-:W-:Y:S01]  /*8550*/  IADD3.X R129, R32, c[0x0][0x19c], RZ, P0, !PT ;  /* 0x0000670020817a10 */ /* 0x000fe200007fe4ff */
[----:B------:R-:W-:-:S05]  /*8560*/  IMAD.U32 R32, R35, 0x10000, RZ ;  /* 0x0001000023207824 */ /* 0x000fca00078e00ff */
[----:B------:R-:W-:-:S05]  /*8570*/  LOP3.LUT R32, R32, 0xff0000, RZ, 0xc0, !PT ;  /* 0x00ff000020207812 */ /* 0x000fca00078ec0ff */
[----:B------:R-:W-:Y:S01]  /*8580*/  IMAD R32, R38, 0x1000000, R32 ;  /* 0x0100000026207824 */ /* 0x000fe200078e0220 */
[----:B------:R-:W-:-:S05]  /*8590*/  LOP3.LUT R38, R34, 0xff, RZ, 0xc0, !PT ;  /* 0x000000ff22267812 */ /* 0x000fca00078ec0ff */
[----:B------:R-:W-:Y:S01]  /*85a0*/  IMAD R32, R38, 0x100, R32 ;  /* 0x0000010026207824 */ /* 0x000fe200078e0220 */
[----:B------:R-:W-:-:S05]  /*85b0*/  LOP3.LUT R38, R33, 0xff, RZ, 0xc0, !PT ;  /* 0x000000ff21267812 */ /* 0x000fca00078ec0ff */
[----:B------:R-:W-:-:S05]  /*85c0*/  IMAD.IADD R32, R32, 0x1, R38 ;  /* 0x0000000120207824 */ /* 0x000fca00078e0226 */
[----:B------:R0:W-:Y:S02]  /*85d0*/  STG.E [R128.64], R32 ;  /* 0x0000002080007986 */ /* 0x0001e4000c101906 */
.L_x_52999:
[----:B0-----:R-:W-:Y:S02]  /*85e0*/  IADD3 R32, R39, 0x20, RZ ;  /* 0x0000002027207810 */ /* 0x001fe40007ffe0ff */
.L_x_52934:
[----:B------:R-:W-:Y:S05]  /*85f0*/  BSYNC B1 ;  /* 0x0000000000017941 */ /* 0x000fea0003800000 */
.L_x_52933:
        /* <DEDUP_REMOVED lines=13> */
[----:B0-----:R-:W-:-:S12]  /*86d0*/  HFMA2.MMA R52, -RZ, RZ, 0, 9.5367431640625e-07 ;  /* 0x00000010ff347435 */ /* 0x001fd800000001ff */
[----:B------:R-:W-:-:S04]  /*86e0*/  @P0 LEA R54, P1, R32, c[0x0][0x180], 0x4 ;  /* 0x0000600020360a11 */ /* 0x000fc800078220ff */
[C---:B------:R-:W-:Y:S01]  /*86f0*/  @P0 LEA.HI.X R55, R32.reuse, c[0x0][0x184], RZ, 0x4, P1 ;  /* 0x0000610020370a11 */ /* 0x040fe200008f24ff */
[----:B------:R-:W-:-:S04]  /*8700*/  IMAD.WIDE.U32 R52, R32, R52, c[0x0][0x170] ;  /* 0x00005c0020347625 */ /* 0x000fc800078e0034 */
        /* <DEDUP_REMOVED lines=13> */
.L_x_53003:
[----:B------:R-:W-:Y:S02]  /*87e0*/  IMAD.MOV.U32 R38, RZ, RZ, R10 ;  /* 0x000000ffff267224 */ /* 0x000fe400078e000a */
.L_x_53004:
[----:B------:R-:W-:Y:S05]  /*87f0*/  BSYNC B2 ;  /* 0x0000000000027941 */ /* 0x000fea0003800000 */
.L_x_53002:
        /* <DEDUP_REMOVED lines=16> */
.L_x_53008:
[----:B------:R-:W-:Y:S05]  /*8900*/  BSYNC B3 ;  /* 0x0000000000037941 */ /* 0x000fea0003800000 */
.L_x_53007:
        /* <DEDUP_REMOVED lines=44> */
.L_x_53006:
[----:B------:R-:W-:Y:S05]  /*8bd0*/  BSYNC B2 ;  /* 0x0000000000027941 */ /* 0x000fea0003800000 */
.L_x_53005:
[----:B------:R0:W1:Y:S01]  /*8be0*/  I2F.U32 R9, R38 ;  /* 0x0000002600097306 */ /* 0x0000620000201000 */
[----:B------:R-:W-:Y:S01]  /*8bf0*/  ISETP.NE.U32.AND P1, PT, RZ, c[0x0][0x178], PT ;  /* 0x00005e00ff007a0c */ /* 0x000fe20003f25070 */
[----:B-----5:R-:W-:-:S03]  /*8c00*/  FMUL.FTZ R52, R52, c[0x0][0x1e8] ;  /* 0x00007a0034347a20 */ /* 0x020fc60000410000 */
[----:B------:R-:W-:Y:S01]  /*8c10*/  ISETP.NE.AND.EX P1, PT, RZ, c[0x0][0x17c], PT, P1 ;  /* 0x00005f00ff007a0c */ /* 0x000fe20003f25310 */
[----:B0-----:R-:W-:-:S04]  /*8c20*/  IMAD.MOV.U32 R38, RZ, RZ, 0x2f800000 ;  /* 0x2f800000ff267424 */ /* 0x001fc800078e00ff */
        /* <DEDUP_REMOVED lines=9> */
.L_x_53009:
        /* <DEDUP_REMOVED lines=12> */
.L_x_53012:
[----:B------:R-:W-:Y:S02]  /*8d80*/  MOV R33, R10 ;  /* 0x0000000a00217202 */ /* 0x000fe40000000f00 */
.L_x_53013:
[----:B------:R-:W-:Y:S05]  /*8d90*/  BSYNC B2 ;  /* 0x0000000000027941 */ /* 0x000fea0003800000 */
.L_x_53011:
        /* <DEDUP_REMOVED lines=16> */
.L_x_53017:
[----:B------:R-:W-:Y:S05]  /*8ea0*/  BSYNC B3 ;  /* 0x0000000000037941 */ /* 0x000fea0003800000 */
.L_x_53016:
        /* <DEDUP_REMOVED lines=44> */
.L_x_53015:
[----:B------:R-:W-:Y:S05]  /*9170*/  BSYNC B2 ;  /* 0x0000000000027941 */ /* 0x000fea0003800000 */
.L_x_53014:
        /* <DEDUP_REMOVED lines=8> */
.L_x_53010:
        /* <DEDUP_REMOVED lines=12> */
.L_x_53019:
[----:B------:R-:W-:Y:S02]  /*92c0*/  IMAD.MOV.U32 R172, RZ, RZ, R10 ;  /* 0x000000ffffac7224 */ /* 0x000fe400078e000a */
.L_x_53020:
[----:B------:R-:W-:Y:S05]  /*92d0*/  BSYNC B2 ;  /* 0x0000000000027941 */ /* 0x000fea0003800000 */
.L_x_53018:
        /* <DEDUP_REMOVED lines=16> */
.L_x_53024:
[----:B------:R-:W-:Y:S05]  /*93e0*/  BSYNC B3 ;  /* 0x0000000000037941 */ /* 0x000fea0003800000 */
.L_x_53023:
        /* <DEDUP_REMOVED lines=44> */
.L_x_53022:
[----:B------:R-:W-:Y:S05]  /*96b0*/  BSYNC B2 ;  /* 0x0000000000027941 */ /* 0x000fea0003800000 */
.L_x_53021:
[----:B------:R-:W0:Y:S01]  /*96c0*/  I2F.U32 R128, R172 ;  /* 0x000000ac00807306 */ /* 0x000e220000201000 */
        /* <DEDUP_REMOVED lines=10> */
.L_x_53025:
        /* <DEDUP_REMOVED lines=12> */
.L_x_53028:
[----:B------:R-:W-:Y:S02]  /*9830*/  IMAD.MOV.U32 R34, RZ, RZ, R10 ;  /* 0x000000ffff227224 */ /* 0x000fe400078e000a */
.L_x_53029:
[----:B------:R-:W-:Y:S05]  /*9840*/  BSYNC B2 ;  /* 0x0000000000027941 */ /* 0x000fea0003800000 */
.L_x_53027:
        /* <DEDUP_REMOVED lines=16> */
.L_x_53033:
[----:B------:R-:W-:Y:S05]  /*9950*/  BSYNC B3 ;  /* 0x0000000000037941 */ /* 0x000fea0003800000 */
.L_x_53032:
        /* <DEDUP_REMOVED lines=44> */
.L_x_53031:
[----:B------:R-:W-:Y:S05]  /*9c20*/  BSYNC B2 ;  /* 0x0000000000027941 */ /* 0x000fea0003800000 */
.L_x_53030:
        /* <DEDUP_REMOVED lines=8> */
.L_x_53026:
        /* <DEDUP_REMOVED lines=12> */
.L_x_53035:
[----:B------:R-:W-:Y:S02]  /*9d70*/  IMAD.MOV.U32 R172, RZ, RZ, R10 ;  /* 0x000000ffffac7224 */ /* 0x000fe400078e000a */
.L_x_53036:
[----:B------:R-:W-:Y:S05]  /*9d80*/  BSYNC B2 ;  /* 0x0000000000027941 */ /* 0x000fea0003800000 */
.L_x_53034:
        /* <DEDUP_REMOVED lines=16> */
.L_x_53040:
[----:B------:R-:W-:Y:S05]  /*9e90*/  BSYNC B3 ;  /* 0x0000000000037941 */ /* 0x000fea0003800000 */
.L_x_53039:
        /* <DEDUP_REMOVED lines=44> */
.L_x_53038:
[----:B------:R-:W-:Y:S05]  /*a160*/  BSYNC B2 ;  /* 0x0000000000027941 */ /* 0x000fea0003800000 */
.L_x_53037:
        /* <DEDUP_REMOVED lines=11> */
.L_x_53041:
        /* <DEDUP_REMOVED lines=12> */
.L_x_53044:
[----:B------:R-:W-:Y:S02]  /*a2e0*/  IMAD.MOV.U32 R35, RZ, RZ, R10 ;  /* 0x000000ffff237224 */ /* 0x000fe400078e000a */
.L_x_53045:
[----:B------:R-:W-:Y:S05]  /*a2f0*/  BSYNC B2 ;  /* 0x0000000000027941 */ /* 0x000fea0003800000 */
.L_x_53043:
        /* <DEDUP_REMOVED lines=16> */
.L_x_53049:
[----:B------:R-:W-:Y:S05]  /*a400*/  BSYNC B3 ;  /* 0x0000000000037941 */ /* 0x000fea0003800000 */
.L_x_53048:
        /* <DEDUP_REMOVED lines=44> */
.L_x_53047:
[----:B------:R-:W-:Y:S05]  /*a6d0*/  BSYNC B2 ;  /* 0x0000000000027941 */ /* 0x000fea0003800000 */
.L_x_53046:
        /* <DEDUP_REMOVED lines=8> */
.L_x_53042:
        /* <DEDUP_REMOVED lines=12> */
.L_x_53051:
[----:B------:R-:W-:Y:S02]  /*a820*/  IMAD.MOV.U32 R172, RZ, RZ, R10 ;  /* 0x000000ffffac7224 */ /* 0x000fe400078e000a */
.L_x_53052:
[----:B------:R-:W-:Y:S05]  /*a830*/  BSYNC B2 ;  /* 0x0000000000027941 */ /* 0x000fea0003800000 */
.L_x_53050:
        /* <DEDUP_REMOVED lines=16> */
.L_x_53056:
[----:B------:R-:W-:Y:S05]  /*a940*/  BSYNC B3 ;  /* 0x0000000000037941 */ /* 0x000fea0003800000 */
.L_x_53055:
        /* <DEDUP_REMOVED lines=44> */
.L_x_53054:
[----:B------:R-:W-:Y:S05]  /*ac10*/  BSYNC B2 ;  /* 0x0000000000027941 */ /* 0x000fea0003800000 */
.L_x_53053:
        /* <DEDUP_REMOVED lines=11> */
.L_x_53057:
        /* <DEDUP_REMOVED lines=12> */
.L_x_53060:
[----:B------:R-:W-:Y:S02]  /*ad90*/  IMAD.MOV.U32 R36, RZ, RZ, R10 ;  /* 0x000000ffff247224 */ /* 0x000fe400078e000a */
.L_x_53061:
[----:B------:R-:W-:Y:S05]  /*ada0*/  BSYNC B2 ;  /* 0x0000000000027941 */ /* 0x000fea0003800000 */
.L_x_53059:
        /* <DEDUP_REMOVED lines=16> */
.L_x_53065:
[----:B------:R-:W-:Y:S05]  /*aeb0*/  BSYNC B3 ;  /* 0x0000000000037941 */ /* 0x000fea0003800000 */
.L_x_53064:
        /* <DEDUP_REMOVED lines=44> */
.L_x_53063:
[----:B------:R-:W-:Y:S05]  /*b180*/  BSYNC B2 ;  /* 0x0000000000027941 */ /* 0x000fea0003800000 */
.L_x_53062:
[----:B------:R-:W0:Y:S02]  /*b190*/  I2F.U32 R36, R36 ;  /* 0x0000002400247306 */ /* 0x000e240000201000 */
[----:B0-----:R-:W-:-:S05]  /*b1a0*/  FFMA.FTZ R36, R36, R38, 1.1641532182693481445e-10 ;  /* 0x2f00000024247423 */ /* 0x001fca0000010026 */
[----:B------:R-:W-:Y:S01]  /*b1b0*/  FSETP.GTU.FTZ.AND P1, PT, R36, c[0x0][0x1e4], PT ;  /* 0x0000790024007a0b */ /* 0x000fe20003f3c000 */
[----:B------:R-:W-:-:S05]  /*b1c0*/  FMUL.FTZ R36, R43, c[0x0][0x1e8] ;  /* 0x00007a002b247a20 */ /* 0x000fca0000410000 */
[----:B------:R-:W-:-:S05]  /*b1d0*/  FSEL R36, R36, RZ, !P1 ;  /* 0x000000ff24247208 */ /* 0x000fca0004800000 */
[----:B------:R-:W-:Y:S01]  /*b1e0*/  FADD.FTZ R55, R36, R55 ;  /* 0x0000003724377221 */ /* 0x000fe20000010000 */
[----:B------:R-:W-:-:S03]  /*b1f0*/  SEL R36, RZ, 0x1, P1 ;  /* 0x00000001ff247807 */ /* 0x000fc60000800000 */
[----:B------:R-:W-:Y:S02]  /*b200*/  @P0 FADD.FTZ R55, R47, R55 ;  /* 0x000000372f370221 */ /* 0x000fe40000010000 */
.L_x_53058:
        /* <DEDUP_REMOVED lines=27> */
.L_x_53066:
[----:B------:R-:W-:Y:S02]  /*b3c0*/  IADD3 R32, R32, 0x20, RZ ;  /* 0x0000002020207810 */ /* 0x000fe40007ffe0ff */
.L_x_53001:
[----:B------:R-:W-:Y:S05]  /*b3d0*/  BSYNC B1 ;  /* 0x0000000000017941 */ /* 0x000fea0003800000 */
.L_x_53000:
        /* <DEDUP_REMOVED lines=13> */
[----:B-1----:R-:W-:-:S12]  /*b4b0*/  IMAD.MOV.U32 R56, RZ, RZ, 0x10 ;  /* 0x00000010ff387424 */ /* 0x002fd800078e00ff */
[C---:B------:R-:W-:Y:S01]  /*b4c0*/  @P0 LEA R58, P1, R32.reuse, c[0x0][0x180], 0x4 ;  /* 0x00006000203a0a11 */ /* 0x040fe200078220ff */
[----:B------:R-:W-:-:S03]  /*b4d0*/  IMAD.WIDE.U32 R56, R32, R56, c[0x0][0x170] ;  /* 0x00005c0020387625 */ /* 0x000fc600078e0038 */
[----:B------:R-:W-:-:S05]  /*b4e0*/  @P0 LEA.HI.X R59, R32, c[0x0][0x184], RZ, 0x4, P1 ;  /* 0x00006100203b0a11 */ /* 0x000fca00008f24ff */
[----:B------:R1:W5:Y:S04]  /*b4f0*/  @P0 LDG.E.128 R44, [R58.64] ;  /* 0x000000063a2c0981 */ /* 0x000368000c1e1d00 */
[----:B-1----:R-:W5:Y:S01]  /*b500*/  LDG.E.128 R56, [R56.64] ;  /* 0x0000000638387981 */ /* 0x002f62000c1e1d00 */
[C---:B------:R-:W-:Y:S02]  /*b510*/  ISETP.NE.AND P1, PT, R9.reuse, 0x1, PT ;  /* 0x000000010900780c */ /* 0x040fe40003f25270 */
        /* <DEDUP_REMOVED lines=10> */
.L_x_53070:
[----:B------:R-:W-:Y:S02]  /*b5c0*/  IMAD.MOV.U32 R38, RZ, RZ, R10 ;  /* 0x000000ffff267224 */ /* 0x000fe400078e000a */
.L_x_53071:
[----:B------:R-:W-:Y:S05]  /*b5d0*/  BSYNC B2 ;  /* 0x0000000000027941 */ /* 0x000fea0003800000 */
.L_x_53069:
        /* <DEDUP_REMOVED lines=16> */
.L_x_53075:
[----:B------:R-:W-:Y:S05]  /*b6e0*/  BSYNC B3 ;  /* 0x0000000000037941 */ /* 0x000fea0003800000 */
.L_x_53074:
        /* <DEDUP_REMOVED lines=44> */
.L_x_53073:
[----:B------:R-:W-:Y:S05]  /*b9b0*/  BSYNC B2 ;  /* 0x0000000000027941 */ /* 0x000fea0003800000 */
.L_x_53072:
        /* <DEDUP_REMOVED lines=14> */
.L_x_53076:
        /* <DEDUP_REMOVED lines=12> */
.L_x_53079:
[----:B------:R-:W-:Y:S02]  /*bb60*/  IMAD.MOV.U32 R33, RZ, RZ, R10 ;  /* 0x000000ffff217224 */ /* 0x000fe400078e000a */
.L_x_53080:
[----:B------:R-:W-:Y:S05]  /*bb70*/  BSYNC B2 ;  /* 0x0000000000027941 */ /* 0x000fea0003800000 */
.L_x_53078:
        /* <DEDUP_REMOVED lines=16> */
.L_x_53084:
[----:B------:R-:W-:Y:S05]  /*bc80*/  BSYNC B3 ;  /* 0x0000000000037941 */ /* 0x000fea0003800000 */
.L_x_53083:
        /* <DEDUP_REMOVED lines=44> */
.L_x_53082:
[----:B------:R-:W-:Y:S05]  /*bf50*/  BSYNC B2 ;  /* 0x0000000000027941 */ /* 0x000fea0003800000 */
.L_x_53081:
        /* <DEDUP_REMOVED lines=8> */
.L_x_53077:
        /* <DEDUP_REMOVED lines=12> */
.L_x_53086:
[----:B------:R-:W-:Y:S02]  /*c0a0*/  IMAD.MOV.U32 R172, RZ, RZ, R10 ;  /* 0x000000ffffac7224 */ /* 0x000fe400078e000a */
.L_x_53087:
[----:B------:R-:W-:Y:S05]  /*c0b0*/  BSYNC B2 ;  /* 0x0000000000027941 */ /* 0x000fea0003800000 */
.L_x_53085:
        /* <DEDUP_REMOVED lines=16> */
.L_x_53091:
[----:B------:R-:W-:Y:S05]  /*c1c0*/  BSYNC B3 ;  /* 0x0000000000037941 */ /* 0x000fea0003800000 */
.L_x_53090:
        /* <DEDUP_REMOVED lines=44> */
.L_x_53089:
[----:B------:R-:W-:Y:S05]  /*c490*/  BSYNC B2 ;  /* 0x0000000000027941 */ /* 0x000fea0003800000 */
.L_x_53088:
        /* <DEDUP_REMOVED lines=11> */
.L_x_53092:
        /* <DEDUP_REMOVED lines=12> */
.L_x_53095:
[----:B------:R-:W-:Y:S02]  /*c610*/  IMAD.MOV.U32 R34, RZ, RZ, R10 ;  /* 0x000000ffff227224 */ /* 0x000fe400078e000a */
.L_x_53096:
[----:B------:R-:W-:Y:S05]  /*c620*/  BSYNC B2 ;  /* 0x0000000000027941 */ /* 0x000fea0003800000 */
.L_x_53094:
        /* <DEDUP_REMOVED lines=16> */
.L_x_53100:
[----:B------:R-:W-:Y:S05]  /*c730*/  BSYNC B3 ;  /* 0x0000000000037941 */ /* 0x000fea0003800000 */
.L_x_53099:
        /* <DEDUP_REMOVED lines=44> */
.L_x_53098:
[----:B------:R-:W-:Y:S05]  /*ca00*/  BSYNC B2 ;  /* 0x0000000000027941 */ /* 0x000fea0003800000 */
.L_x_53097:
        /* <DEDUP_REMOVED lines=8> */
.L_x_53093:
        /* <DEDUP_REMOVED lines=12> */
.L_x_53102:
[----:B------:R-:W-:Y:S02]  /*cb50*/  IMAD.MOV.U32 R172, RZ, RZ, R10 ;  /* 0x000000ffffac7224 */ /* 0x000fe400078e000a */
.L_x_53103:
[----:B------:R-:W-:Y:S05]  /*cb60*/  BSYNC B2 ;  /* 0x0000000000027941 */ /* 0x000fea0003800000 */
.L_x_53101:
        /* <DEDUP_REMOVED lines=16> */
.L_x_53107:
[----:B------:R-:W-:Y:S05]  /*cc70*/  BSYNC B3 ;  /* 0x0000000000037941 */ /* 0x000fea0003800000 */
.L_x_53106:
        /* <DEDUP_REMOVED lines=44> */
.L_x_53105:
[----:B------:R-:W-:Y:S05]  /*cf40*/  BSYNC B2 ;  /* 0x0000000000027941 */ /* 0x000fea0003800000 */
.L_x_53104:
        /* <DEDUP_REMOVED lines=11> */
.L_x_53108:
        /* <DEDUP_REMOVED lines=12> */
.L_x_53111:
[----:B------:R-:W-:Y:S02]  /*d0c0*/  IMAD.MOV.U32 R35, RZ, RZ, R10 ;  /* 0x000000ffff237224 */ /* 0x000fe400078e000a */
.L_x_53112:
[----:B------:R-:W-:Y:S05]  /*d0d0*/  BSYNC B2 ;  /* 0x0000000000027941 */ /* 0x000fea0003800000 */
.L_x_53110:
        /* <DEDUP_REMOVED lines=16> */
.L_x_53116:
[----:B------:R-:W-:Y:S05]  /*d1e0*/  BSYNC B3 ;  /* 0x0000000000037941 */ /* 0x000fea0003800000 */
.L_x_53115:
        /* <DEDUP_REMOVED lines=44> */
.L_x_53114:
[----:B------:R-:W-:Y:S05]  /*d4b0*/  BSYNC B2 ;  /* 0x0000000000027941 */ /* 0x000fea0003800000 */
.L_x_53113:
        /* <DEDUP_REMOVED lines=8> */
.L_x_53109:
        /* <DEDUP_REMOVED lines=12> */
.L_x_53118:
[----:B------:R-:W-:Y:S02]  /*d600*/  IMAD.MOV.U32 R172, RZ, RZ, R10 ;  /* 0x000000ffffac7224 */ /* 0x000fe400078e000a */
.L_x_53119:
[----:B------:R-:W-:Y:S05]  /*d610*/  BSYNC B2 ;  /* 0x0000000000027941 */ /* 0x000fea0003800000 */
.L_x_53117:
        /* <DEDUP_REMOVED lines=16> */
.L_x_53123:
[----:B------:R-:W-:Y:S05]  /*d720*/  BSYNC B3 ;  /* 0x0000000000037941 */ /* 0x000fea0003800000 */
.L_x_53122:
        /* <DEDUP_REMOVED lines=44> */
.L_x_53121:
[----:B------:R-:W-:Y:S05]  /*d9f0*/  BSYNC B2 ;  /* 0x0000000000027941 */ /* 0x000fea0003800000 */
.L_x_53120:
        /* <DEDUP_REMOVED lines=11> */
.L_x_53124:
        /* <DEDUP_REMOVED lines=12> */
.L_x_53127:
[----:B------:R-:W-:Y:S02]  /*db70*/  IMAD.MOV.U32 R36, RZ, RZ, R10 ;  /* 0x000000ffff247224 */ /* 0x000fe400078e000a */
.L_x_53128:
[----:B------:R-:W-:Y:S05]  /*db80*/  BSYNC B2 ;  /* 0x0000000000027941 */ /* 0x000fea0003800000 */
.L_x_53126:
        /* <DEDUP_REMOVED lines=16> */
.L_x_53132:
[----:B------:R-:W-:Y:S05]  /*dc90*/  BSYNC B3 ;  /* 0x0000000000037941 */ /* 0x000fea0003800000 */
.L_x_53131:
        /* <DEDUP_REMOVED lines=44> */
.L_x_53130:
[----:B------:R-:W-:Y:S05]  /*df60*/  BSYNC B2 ;  /* 0x0000000000027941 */ /* 0x000fea0003800000 */
.L_x_53129:
        /* <DEDUP_REMOVED lines=8> */
.L_x_53125:
        /* <DEDUP_REMOVED lines=8> */
[----:B------:R-:W-:Y:S02]  /*e070*/  IADD3 R38, R128, R130, R38 ;  /* 0x0000008280267210 */ /* 0x000fe40007ffe026 */
[----:B------:R-:W-:-:S03]  /*e080*/  SHF.L.U32 R130, R32, 0x2, RZ ;  /* 0x0000000220827819 */ /* 0x000fc600000006ff */
        /* <DEDUP_REMOVED lines=17> */
.L_x_53133:
[----:B------:R-:W-:Y:S02]  /*e1a0*/  IADD3 R32, R32, 0x20, RZ ;  /* 0x0000002020207810 */ /* 0x000fe40007ffe0ff */
.L_x_53068:
[----:B------:R-:W-:Y:S05]  /*e1b0*/  BSYNC B1 ;  /* 0x0000000000017941 */ /* 0x000fea0003800000 */
.L_x_53067:
        /* <DEDUP_REMOVED lines=30> */
.L_x_53137:
[----:B------:R-:W-:Y:S02]  /*e3a0*/  IMAD.MOV.U32 R38, RZ, RZ, R10 ;  /* 0x000000ffff267224 */ /* 0x000fe400078e000a */
.L_x_53138:
[----:B------:R-:W-:Y:S05]  /*e3b0*/  BSYNC B2 ;  /* 0x0000000000027941 */ /* 0x000fea0003800000 */
.L_x_53136:
        /* <DEDUP_REMOVED lines=16> */
.L_x_53142:
[----:B------:R-:W-:Y:S05]  /*e4c0*/  BSYNC B3 ;  /* 0x0000000000037941 */ /* 0x000fea0003800000 */
.L_x_53141:
        /* <DEDUP_REMOVED lines=44> */
.L_x_53140:
[----:B------:R-:W-:Y:S05]  /*e790*/  BSYNC B2 ;  /* 0x0000000000027941 */ /* 0x000fea0003800000 */
.L_x_53139:
        /* <DEDUP_REMOVED lines=14> */
.L_x_53143:
        /* <DEDUP_REMOVED lines=12> */
.L_x_53146:
[----:B------:R-:W-:Y:S02]  /*e940*/  IMAD.MOV.U32 R33, RZ, RZ, R10 ;  /* 0x000000ffff217224 */ /* 0x000fe400078e000a */
.L_x_53147:
[----:B------:R-:W-:Y:S05]  /*e950*/  BSYNC B2 ;  /* 0x0000000000027941 */ /* 0x000fea0003800000 */
.L_x_53145:
        /* <DEDUP_REMOVED lines=16> */
.L_x_53151:
[----:B------:R-:W-:Y:S05]  /*ea60*/  BSYNC B3 ;  /* 0x0000000000037941 */ /* 0x000fea0003800000 */
.L_x_53150:
        /* <DEDUP_REMOVED lines=44> */
.L_x_53149:
[----:B------:R-:W-:Y:S05]  /*ed30*/  BSYNC B2 ;  /* 0x0000000000027941 */ /* 0x000fea0003800000 */
.L_x_53148:
        /* <DEDUP_REMOVED lines=8> */
.L_x_53144:
        /* <DEDUP_REMOVED lines=12> */
.L_x_53153:
[----:B------:R-:W-:Y:S02]  /*ee80*/  IMAD.MOV.U32 R172, RZ, RZ, R10 ;  /* 0x000000ffffac7224 */ /* 0x000fe400078e000a */
.L_x_53154:
[----:B------:R-:W-:Y:S05]  /*ee90*/  BSYNC B2 ;  /* 0x0000000000027941 */ /* 0x000fea0003800000 */
.L_x_53152:
        /* <DEDUP_REMOVED lines=16> */
.L_x_53158:
[----:B------:R-:W-:Y:S05]  /*efa0*/  BSYNC B3 ;  /* 0x0000000000037941 */ /* 0x000fea0003800000 */
.L_x_53157:
        /* <DEDUP_REMOVED lines=44> */
.L_x_53156:
[----:B------:R-:W-:Y:S05]  /*f270*/  BSYNC B2 ;  /* 0x0000000000027941 */ /* 0x000fea0003800000 */
.L_x_53155:
        /* <DEDUP_REMOVED lines=11> */
.L_x_53159:
        /* <DEDUP_REMOVED lines=12> */
.L_x_53162:
[----:B------:R-:W-:Y:S02]  /*f3f0*/  IMAD.MOV.U32 R34, RZ, RZ, R10 ;  /* 0x000000ffff227224 */ /* 0x000fe400078e000a */
.L_x_53163:
[----:B------:R-:W-:Y:S05]  /*f400*/  BSYNC B2 ;  /* 0x0000000000027941 */ /* 0x000fea0003800000 */
.L_x_53161:
        /* <DEDUP_REMOVED lines=16> */
.L_x_53167:
[----:B------:R-:W-:Y:S05]  /*f510*/  BSYNC B3 ;  /* 0x0000000000037941 */ /* 0x000fea0003800000 */
.L_x_53166:
        /* <DEDUP_REMOVED lines=44> */
.L_x_53165:
[----:B------:R-:W-:Y:S05]  /*f7e0*/  BSYNC B2 ;  /* 0x0000000000027941 */ /* 0x000fea0003800000 */
.L_x_53164:
        /* <DEDUP_REMOVED lines=8> */
.L_x_53160:
        /* <DEDUP_REMOVED lines=12> */
.L_x_53169:
[----:B------:R-:W-:Y:S02]  /*f930*/  IMAD.MOV.U32 R172, RZ, RZ, R10 ;  /* 0x000000ffffac7224 */ /* 0x000fe400078e000a */
.L_x_53170:
[----:B------:R-:W-:Y:S05]  /*f940*/  BSYNC B2 ;  /* 0x0000000000027941 */ /* 0x000fea0003800000 */
.L_x_53168:
        /* <DEDUP_REMOVED lines=16> */
.L_x_53174:
[----:B------:R-:W-:Y:S05]  /*fa50*/  BSYNC B3 ;  /* 0x0000000000037941 */ /* 0x000fea0003800000 */
.L_x_53173:
        /* <DEDUP_REMOVED lines=44> */
.L_x_53172:
[----:B------:R-:W-:Y:S05]  /*fd20*/  BSYNC B2 ;  /* 0x0000000000027941 */ /* 0x000fea0003800000 */
.L_x_53171:
        /* <DEDUP_REMOVED lines=11> */
.L_x_53175:
        /* <DEDUP_REMOVED lines=12> */
.L_x_53178:
[----:B------:R-:W-:Y:S02]  /*fea0*/  IMAD.MOV.U32 R35, RZ, RZ, R10 ;  /* 0x000000ffff237224 */ /* 0x000fe400078e000a */
.L_x_53179:
[----:B------:R-:W-:Y:S05]  /*feb0*/  BSYNC B2 ;  /* 0x0000000000027941 */ /* 0x000fea0003800000 */
.L_x_53177:
        /* <DEDUP_REMOVED lines=16> */
.L_x_53183:
[----:B------:R-:W-:Y:S05]  /*ffc0*/  BSYNC B3 ;  /* 0x0000000000037941 */ /* 0x000fea0003800000 */
.L_x_53182:
        /* <DEDUP_REMOVED lines=44> */
.L_x_53181:
[----:B------:R-:W-:Y:S05]  /*10290*/  BSYNC B2 ;  /* 0x0000000000027941 */ /* 0x000fea0003800000 */
.L_x_53180:
        /* <DEDUP_REMOVED lines=8> */
.L_x_53176:
        /* <DEDUP_REMOVED lines=12> */
.L_x_53185:
[----:B------:R-:W-:Y:S02]  /*103e0*/  IMAD.MOV.U32 R172, RZ, RZ, R10 ;  /* 0x000000ffffac7224 */ /* 0x000fe400078e000a */
.L_x_53186:
[----:B------:R-:W-:Y:S05]  /*103f0*/  BSYNC B2 ;  /* 0x0000000000027941 */ /* 0x000fea0003800000 */
.L_x_53184:
        /* <DEDUP_REMOVED lines=16> */
.L_x_53190:
[----:B------:R-:W-:Y:S05]  /*10500*/  BSYNC B3 ;  /* 0x0000000000037941 */ /* 0x000fea0003800000 */
.L_x_53189:
        /* <DEDUP_REMOVED lines=44> */
.L_x_53188:
[----:B------:R-:W-:Y:S05]  /*107d0*/  BSYNC B2 ;  /* 0x0000000000027941 */ /* 0x000fea0003800000 */
.L_x_53187:
        /* <DEDUP_REMOVED lines=11> */
.L_x_53191:
        /* <DEDUP_REMOVED lines=12> */
.L_x_53194:
[----:B------:R-:W-:Y:S02]  /*10950*/  IMAD.MOV.U32 R36, RZ, RZ, R10 ;  /* 0x000000ffff247224 */ /* 0x000fe400078e000a */
.L_x_53195:
[----:B------:R-:W-:Y:S05]  /*10960*/  BSYNC B2 ;  /* 0x0000000000027941 */ /* 0x000fea0003800000 */
.L_x_53193:
        /* <DEDUP_REMOVED lines=16> */
.L_x_53199:
[----:B------:R-:W-:Y:S05]  /*10a70*/  BSYNC B3 ;  /* 0x0000000000037941 */ /* 0x000fea0003800000 */
.L_x_53198:
        /* <DEDUP_REMOVED lines=44> */
.L_x_53197:
[----:B------:R-:W-:Y:S05]  /*10d40*/  BSYNC B2 ;  /* 0x0000000000027941 */ /* 0x000fea0003800000 */
.L_x_53196:
        /* <DEDUP_REMOVED lines=8> */
.L_x_53192:
        /* <DEDUP_REMOVED lines=27> */
.L_x_53200:
[----:B------:R-:W-:Y:S02]  /*10f80*/  IADD3 R32, R32, 0x20, RZ ;  /* 0x0000002020207810 */ /* 0x000fe40007ffe0ff */
.L_x_53135:
[----:B------:R-:W-:Y:S05]  /*10f90*/  BSYNC B1 ;  /* 0x0000000000017941 */ /* 0x000fea0003800000 */
.L_x_53134:
        /* <DEDUP_REMOVED lines=30> */
.L_x_53204:
[----:B------:R-:W-:Y:S02]  /*11180*/  IMAD.MOV.U32 R38, RZ, RZ, R10 ;  /* 0x000000ffff267224 */ /* 0x000fe400078e000a */
.L_x_53205:
[----:B------:R-:W-:Y:S05]  /*11190*/  BSYNC B2 ;  /* 0x0000000000027941 */ /* 0x000fea0003800000 */
.L_x_53203:
        /* <DEDUP_REMOVED lines=16> */
.L_x_53209:
[----:B------:R-:W-:Y:S05]  /*112a0*/  BSYNC B3 ;  /* 0x0000000000037941 */ /* 0x000fea0003800000 */
.L_x_53208:
        /* <DEDUP_REMOVED lines=44> */
.L_x_53207:
[----:B------:R-:W-:Y:S05]  /*11570*/  BSYNC B2 ;  /* 0x0000000000027941 */ /* 0x000fea0003800000 */
.L_x_53206:
        /* <DEDUP_REMOVED lines=14> */
.L_x_53210:
        /* <DEDUP_REMOVED lines=12> */
.L_x_53213:
[----:B------:R-:W-:Y:S02]  /*11720*/  IMAD.MOV.U32 R33, RZ, RZ, R10 ;  /* 0x000000ffff217224 */ /* 0x000fe400078e000a */
.L_x_53214:
[----:B------:R-:W-:Y:S05]  /*11730*/  BSYNC B2 ;  /* 0x0000000000027941 */ /* 0x000fea0003800000 */
.L_x_53212:
        /* <DEDUP_REMOVED lines=16> */
.L_x_53218:
[----:B------:R-:W-:Y:S05]  /*11840*/  BSYNC B3 ;  /* 0x0000000000037941 */ /* 0x000fea0003800000 */
.L_x_53217:
        /* <DEDUP_REMOVED lines=44> */
.L_x_53216:
[----:B------:R-:W-:Y:S05]  /*11b10*/  BSYNC B2 ;  /* 0x0000000000027941 */ /* 0x000fea0003800000 */
.L_x_53215:
        /* <DEDUP_REMOVED lines=8> */
.L_x_53211:
        /* <DEDUP_REMOVED lines=12> */
.L_x_53220:
[----:B------:R-:W-:Y:S02]  /*11c60*/  IMAD.MOV.U32 R172, RZ, RZ, R10 ;  /* 0x000000ffffac7224 */ /* 0x000fe400078e000a */
.L_x_53221:
[----:B------:R-:W-:Y:S05]  /*11c70*/  BSYNC B2 ;  /* 0x0000000000027941 */ /* 0x000fea0003800000 */
.L_x_53219:
        /* <DEDUP_REMOVED lines=16> */
.L_x_53225:
[----:B------:R-:W-:Y:S05]  /*11d80*/  BSYNC B3 ;  /* 0x0000000000037941 */ /* 0x000fea0003800000 */
.L_x_53224:
        /* <DEDUP_REMOVED lines=44> */
.L_x_53223:
[----:B------:R-:W-:Y:S05]  /*12050*/  BSYNC B2 ;  /* 0x0000000000027941 */ /* 0x000fea0003800000 */
.L_x_53222:
        /* <DEDUP_REMOVED lines=11> */
.L_x_53226:
        /* <DEDUP_REMOVED lines=12> */
.L_x_53229:
[----:B------:R-:W-:Y:S02]  /*121d0*/  IMAD.MOV.U32 R34, RZ, RZ, R10 ;  /* 0x000000ffff227224 */ /* 0x000fe400078e000a */
.L_x_53230:
[----:B------:R-:W-:Y:S05]  /*121e0*/  BSYNC B2 ;  /* 0x0000000000027941 */ /* 0x000fea0003800000 */
.L_x_53228:
        /* <DEDUP_REMOVED lines=16> */
.L_x_53234:
[----:B------:R-:W-:Y:S05]  /*122f0*/  BSYNC B3 ;  /* 0x0000000000037941 */ /* 0x000fea0003800000 */
.L_x_53233:
        /* <DEDUP_REMOVED lines=44> */
.L_x_53232:
[----:B------:R-:W-:Y:S05]  /*125c0*/  BSYNC B2 ;  /* 0x0000000000027941 */ /* 0x000fea0003800000 */
.L_x_53231:
        /* <DEDUP_REMOVED lines=8> */
.L_x_53227:
        /* <DEDUP_REMOVED lines=12> */
.L_x_53236:
[----:B------:R-:W-:Y:S02]  /*12710*/  IMAD.MOV.U32 R172, RZ, RZ, R10 ;  /* 0x000000ffffac7224 */ /* 0x000fe400078e000a */
.L_x_53237:
[----:B------:R-:W-:Y:S05]  /*12720*/  BSYNC B2 ;  /* 0x0000000000027941 */ /* 0x000fea0003800000 */
.L_x_53235:
        /* <DEDUP_REMOVED lines=16> */
.L_x_53241:
[----:B------:R-:W-:Y:S05]  /*12830*/  BSYNC B3 ;  /* 0x0000000000037941 */ /* 0x000fea0003800000 */
.L_x_53240:
        /* <DEDUP_REMOVED lines=44> */
.L_x_53239:
[----:B------:R-:W-:Y:S05]  /*12b00*/  BSYNC B2 ;  /* 0x0000000000027941 */ /* 0x000fea0003800000 */
.L_x_53238:
        /* <DEDUP_REMOVED lines=11> */
.L_x_53242:
        /* <DEDUP_REMOVED lines=12> */
.L_x_53245:
[----:B------:R-:W-:Y:S02]  /*12c80*/  IMAD.MOV.U32 R35, RZ, RZ, R10 ;  /* 0x000000ffff237224 */ /* 0x000fe400078e000a */
.L_x_53246:
[----:B------:R-:W-:Y:S05]  /*12c90*/  BSYNC B2 ;  /* 0x0000000000027941 */ /* 0x000fea0003800000 */
.L_x_53244:
        /* <DEDUP_REMOVED lines=16> */
.L_x_53250:
[----:B------:R-:W-:Y:S05]  /*12da0*/  BSYNC B3 ;  /* 0x0000000000037941 */ /* 0x000fea0003800000 */
.L_x_53249:
        /* <DEDUP_REMOVED lines=44> */
.L_x_53248:
[----:B------:R-:W-:Y:S05]  /*13070*/  BSYNC B2 ;  /* 0x0000000000027941 */ /* 0x000fea0003800000 */
.L_x_53247:
        /* <DEDUP_REMOVED lines=8> */
.L_x_53243:
        /* <DEDUP_REMOVED lines=12> */
.L_x_53252:
[----:B------:R-:W-:Y:S02]  /*131c0*/  IMAD.MOV.U32 R172, RZ, RZ, R10 ;  /* 0x000000ffffac7224 */ /* 0x000fe400078e000a */
.L_x_53253:
[----:B------:R-:W-:Y:S05]  /*131d0*/  BSYNC B2 ;  /* 0x0000000000027941 */ /* 0x000fea0003800000 */
.L_x_53251:
        /* <DEDUP_REMOVED lines=16> */
.L_x_53257:
[----:B------:R-:W-:Y:S05]  /*132e0*/  BSYNC B3 ;  /* 0x0000000000037941 */ /* 0x000fea0003800000 */
.L_x_53256:
        /* <DEDUP_REMOVED lines=44> */
.L_x_53255:
[----:B------:R-:W-:Y:S05]  /*135b0*/  BSYNC B2 ;  /* 0x0000000000027941 */ /* 0x000fea0003800000 */
.L_x_53254:
        /* <DEDUP_REMOVED lines=11> */
.L_x_53258:
        /* <DEDUP_REMOVED lines=12> */
.L_x_53261:
[----:B------:R-:W-:Y:S02]  /*13730*/  IMAD.MOV.U32 R36, RZ, RZ, R10 ;  /* 0x000000ffff247224 */ /* 0x000fe400078e000a */
.L_x_53262:
[----:B------:R-:W-:Y:S05]  /*13740*/  BSYNC B2 ;  /* 0x0000000000027941 */ /* 0x000fea0003800000 */
.L_x_53260:
        /* <DEDUP_REMOVED lines=16> */
.L_x_53266:
[----:B------:R-:W-:Y:S05]  /*13850*/  BSYNC B3 ;  /* 0x0000000000037941 */ /* 0x000fea0003800000 */
.L_x_53265:
        /* <DEDUP_REMOVED lines=44> */
.L_x_53264:
[----:B------:R-:W-:Y:S05]  /*13b20*/  BSYNC B2 ;  /* 0x0000000000027941 */ /* 0x000fea0003800000 */
.L_x_53263:
        /* <DEDUP_REMOVED lines=8> */
.L_x_53259:
        /* <DEDUP_REMOVED lines=27> */
.L_x_53267:
[----:B------:R-:W-:Y:S02]  /*13d60*/  IADD3 R32, R32, 0x20, RZ ;  /* 0x0000002020207810 */ /* 0x000fe40007ffe0ff */
.L_x_53202:
[----:B------:R-:W-:Y:S05]  /*13d70*/  BSYNC B1 ;  /* 0x0000000000017941 */ /* 0x000fea0003800000 */
.L_x_53201:
        /* <DEDUP_REMOVED lines=30> */
.L_x_53271:
[----:B------:R-:W-:Y:S02]  /*13f60*/  IMAD.MOV.U32 R38, RZ, RZ, R10 ;  /* 0x000000ffff267224 */ /* 0x000fe400078e000a */
.L_x_53272:
[----:B------:R-:W-:Y:S05]  /*13f70*/  BSYNC B2 ;  /* 0x0000000000027941 */ /* 0x000fea0003800000 */
.L_x_53270:
        /* <DEDUP_REMOVED lines=16> */
.L_x_53276:
[----:B------:R-:W-:Y:S05]  /*14080*/  BSYNC B3 ;  /* 0x0000000000037941 */ /* 0x000fea0003800000 */
.L_x_53275:
        /* <DEDUP_REMOVED lines=44> */
.L_x_53274:
[----:B------:R-:W-:Y:S05]  /*14350*/  BSYNC B2 ;  /* 0x0000000000027941 */ /* 0x000fea0003800000 */
.L_x_53273:
        /* <DEDUP_REMOVED lines=14> */
.L_x_53277:
        /* <DEDUP_REMOVED lines=12> */
.L_x_53280:
[----:B------:R-:W-:Y:S02]  /*14500*/  IMAD.MOV.U32 R33, RZ, RZ, R10 ;  /* 0x000000ffff217224 */ /* 0x000fe400078e000a */
.L_x_53281:
[----:B------:R-:W-:Y:S05]  /*14510*/  BSYNC B2 ;  /* 0x0000000000027941 */ /* 0x000fea0003800000 */
.L_x_53279:
        /* <DEDUP_REMOVED lines=16> */
.L_x_53285:
[----:B------:R-:W-:Y:S05]  /*14620*/  BSYNC B3 ;  /* 0x0000000000037941 */ /* 0x000fea0003800000 */
.L_x_53284:
        /* <DEDUP_REMOVED lines=44> */
.L_x_53283:
[----:B------:R-:W-:Y:S05]  /*148f0*/  BSYNC B2 ;  /* 0x0000000000027941 */ /* 0x000fea0003800000 */
.L_x_53282:
        /* <DEDUP_REMOVED lines=8> */
.L_x_53278:
        /* <DEDUP_REMOVED lines=12> */
.L_x_53287:
[----:B------:R-:W-:Y:S02]  /*14a40*/  IMAD.MOV.U32 R172, RZ, RZ, R10 ;  /* 0x000000ffffac7224 */ /* 0x000fe400078e000a */
.L_x_53288:
[----:B------:R-:W-:Y:S05]  /*14a50*/  BSYNC B2 ;  /* 0x0000000000027941 */ /* 0x000fea0003800000 */
.L_x_53286:
        /* <DEDUP_REMOVED lines=16> */
.L_x_53292:
[----:B------:R-:W-:Y:S05]  /*14b60*/  BSYNC B3 ;  /* 0x0000000000037941 */ /* 0x000fea0003800000 */
.L_x_53291:
        /* <DEDUP_REMOVED lines=44> */
.L_x_53290:
[----:B------:R-:W-:Y:S05]  /*14e30*/  BSYNC B2 ;  /* 0x0000000000027941 */ /* 0x000fea0003800000 */
.L_x_53289:
        /* <DEDUP_REMOVED lines=11> */
.L_x_53293:
        /* <DEDUP_REMOVED lines=12> */
.L_x_53296:
[----:B------:R-:W-:Y:S02]  /*14fb0*/  IMAD.MOV.U32 R34, RZ, RZ, R10 ;  /* 0x000000ffff227224 */ /* 0x000fe400078e000a */
.L_x_53297:
[----:B------:R-:W-:Y:S05]  /*14fc0*/  BSYNC B2 ;  /* 0x0000000000027941 */ /* 0x000fea0003800000 */
.L_x_53295:
        /* <DEDUP_REMOVED lines=16> */
.L_x_53301:
[----:B------:R-:W-:Y:S05]  /*150d0*/  BSYNC B3 ;  /* 0x0000000000037941 */ /* 0x000fea0003800000 */
.L_x_53300:
        /* <DEDUP_REMOVED lines=44> */
.L_x_53299:
[----:B------:R-:W-:Y:S05]  /*153a0*/  BSYNC B2 ;  /* 0x0000000000027941 */ /* 0x000fea0003800000 */
.L_x_53298:
        /* <DEDUP_REMOVED lines=8> */
.L_x_53294:
        /* <DEDUP_REMOVED lines=12> */
.L_x_53303:
[----:B------:R-:W-:Y:S02]  /*154f0*/  IMAD.MOV.U32 R172, RZ, RZ, R10 ;  /* 0x000000ffffac7224 */ /* 0x000fe400078e000a */
.L_x_53304:
[----:B------:R-:W-:Y:S05]  /*15500*/  BSYNC B2 ;  /* 0x0000000000027941 */ /* 0x000fea0003800000 */
.L_x_53302:
        /* <DEDUP_REMOVED lines=16> */
.L_x_53308:
[----:B------:R-:W-:Y:S05]  /*15610*/  BSYNC B3 ;  /* 0x0000000000037941 */ /* 0x000fea0003800000 */
.L_x_53307:
        /* <DEDUP_REMOVED lines=44> */
.L_x_53306:
[----:B------:R-:W-:Y:S05]  /*158e0*/  BSYNC B2 ;  /* 0x0000000000027941 */ /* 0x000fea0003800000 */
.L_x_53305:
        /* <DEDUP_REMOVED lines=11> */
.L_x_53309:
        /* <DEDUP_REMOVED lines=12> */
.L_x_53312:
[----:B------:R-:W-:Y:S02]  /*15a60*/  IMAD.MOV.U32 R35, RZ, RZ, R10 ;  /* 0x000000ffff237224 */ /* 0x000fe400078e000a */
.L_x_53313:
[----:B------:R-:W-:Y:S05]  /*15a70*/  BSYNC B2 ;  /* 0x0000000000027941 */ /* 0x000fea0003800000 */
.L_x_53311:
        /* <DEDUP_REMOVED lines=16> */
.L_x_53317:
[----:B------:R-:W-:Y:S05]  /*15b80*/  BSYNC B3 ;  /* 0x0000000000037941 */ /* 0x000fea0003800000 */
.L_x_53316:
        /* <DEDUP_REMOVED lines=44> */
.L_x_53315:
[----:B------:R-:W-:Y:S05]  /*15e50*/  BSYNC B2 ;  /* 0x0000000000027941 */ /* 0x000fea0003800000 */
.L_x_53314:
        /* <DEDUP_REMOVED lines=8> */
.L_x_53310:
        /* <DEDUP_REMOVED lines=12> */
.L_x_53319:
[----:B------:R-:W-:Y:S02]  /*15fa0*/  IMAD.MOV.U32 R172, RZ, RZ, R10 ;  /* 0x000000ffffac7224 */ /* 0x000fe400078e000a */
.L_x_53320:
[----:B------:R-:W-:Y:S05]  /*15fb0*/  BSYNC B2 ;  /* 0x0000000000027941 */ /* 0x000fea0003800000 */
.L_x_53318:
        /* <DEDUP_REMOVED lines=16> */
.L_x_53324:
[----:B------:R-:W-:Y:S05]  /*160c0*/  BSYNC B3 ;  /* 0x0000000000037941 */ /* 0x000fea0003800000 */
.L_x_53323:
        /* <DEDUP_REMOVED lines=44> */
.L_x_53322:
[----:B------:R-:W-:Y:S05]  /*16390*/  BSYNC B2 ;  /* 0x0000000000027941 */ /* 0x000fea0003800000 */
.L_x_53321:
        /* <DEDUP_REMOVED lines=11> */
.L_x_53325:
        /* <DEDUP_REMOVED lines=12> */
.L_x_53328:
[----:B------:R-:W-:Y:S02]  /*16510*/  IMAD.MOV.U32 R36, RZ, RZ, R10 ;  /* 0x000000ffff247224 */ /* 0x000fe400078e000a */
.L_x_53329:
[----:B------:R-:W-:Y:S05]  /*16520*/  BSYNC B2 ;  /* 0x0000000000027941 */ /* 0x000fea0003800000 */
.L_x_53327:
        /* <DEDUP_REMOVED lines=16> */
.L_x_53333:
[----:B------:R-:W-:Y:S05]  /*16630*/  BSYNC B3 ;  /* 0x0000000000037941 */ /* 0x000fea0003800000 */
.L_x_53332:
        /* <DEDUP_REMOVED lines=44> */
.L_x_53331:
[----:B------:R-:W-:Y:S05]  /*16900*/  BSYNC B2 ;  /* 0x0000000000027941 */ /* 0x000fea0003800000 */
.L_x_53330:
        /* <DEDUP_REMOVED lines=8> */
.L_x_53326:
        /* <DEDUP_REMOVED lines=18> */
[----:B------:R-:W-:Y:S02]  /*16ab0*/  IADD3.X R129, R38, c[0x0][0x19c], RZ, P0, !PT ;  /* 0x0000670026817a10 */ /* 0x000fe400007fe4ff */
[----:B------:R-:W-:-:S04]  /*16ac0*/  SHF.L.U32 R38, R35, 0x10, RZ ;  /* 0x0000001023267819 */ /* 0x000fc800000006ff */
[----:B------:R-:W-:-:S05]  /*16ad0*/  LOP3.LUT R38, R38, 0xff0000, RZ, 0xc0, !PT ;  /* 0x00ff000026267812 */ /* 0x000fca00078ec0ff */
[----:B------:R-:W-:Y:S01]  /*16ae0*/  IMAD R38, R130, 0x1000000, R38 ;  /* 0x0100000082267824 */ /* 0x000fe200078e0226 */
[----:B------:R-:W-:-:S05]  /*16af0*/  LOP3.LUT R130, R34, 0xff, RZ, 0xc0, !PT ;  /* 0x000000ff22827812 */ /* 0x000fca00078ec0ff */
[----:B------:R-:W-:Y:S01]  /*16b00*/  IMAD R38, R130, 0x100, R38 ;  /* 0x0000010082267824 */ /* 0x000fe200078e0226 */
[----:B------:R-:W-:-:S05]  /*16b10*/  LOP3.LUT R130, R33, 0xff, RZ, 0xc0, !PT ;  /* 0x000000ff21827812 */ /* 0x000fca00078ec0ff */
[----:B------:R-:W-:-:S05]  /*16b20*/  IMAD.IADD R38, R38, 0x1, R130 ;  /* 0x0000000126267824 */ /* 0x000fca00078e0282 */
[----:B------:R0:W-:Y:S02]  /*16b30*/  STG.E [R128.64], R38 ;  /* 0x0000002680007986 */ /* 0x0001e4000c101906 */
.L_x_53334:
[----:B------:R-:W-:Y:S02]  /*16b40*/  IADD3 R32, R32, 0x20, RZ ;  /* 0x0000002020207810 */ /* 0x000fe40007ffe0ff */
.L_x_53269:
[----:B------:R-:W-:Y:S05]  /*16b50*/  BSYNC B1 ;  /* 0x0000000000017941 */ /* 0x000fea0003800000 */
.L_x_53268:
        /* <DEDUP_REMOVED lines=30> */
.L_x_53338:
[----:B------:R-:W-:Y:S02]  /*16d40*/  IMAD.MOV.U32 R38, RZ, RZ, R10 ;  /* 0x000000ffff267224 */ /* 0x000fe400078e000a */
.L_x_53339:
[----:B------:R-:W-:Y:S05]  /*16d50*/  BSYNC B2 ;  /* 0x0000000000027941 */ /* 0x000fea0003800000 */
.L_x_53337:
        /* <DEDUP_REMOVED lines=16> */
.L_x_53343:
[----:B------:R-:W-:Y:S05]  /*16e60*/  BSYNC B3 ;  /* 0x0000000000037941 */ /* 0x000fea0003800000 */
.L_x_53342:
        /* <DEDUP_REMOVED lines=44> */
.L_x_53341:
[----:B------:R-:W-:Y:S05]  /*17130*/  BSYNC B2 ;  /* 0x0000000000027941 */ /* 0x000fea0003800000 */
.L_x_53340:
        /* <DEDUP_REMOVED lines=14> */
.L_x_53344:
        /* <DEDUP_REMOVED lines=12> */
.L_x_53347:
[----:B------:R-:W-:Y:S02]  /*172e0*/  IMAD.MOV.U32 R33, RZ, RZ, R10 ;  /* 0x000000ffff217224 */ /* 0x000fe400078e000a */
.L_x_53348:
[----:B------:R-:W-:Y:S05]  /*172f0*/  BSYNC B2 ;  /* 0x0000000000027941 */ /* 0x000fea0003800000 */
.L_x_53346:
        /* <DEDUP_REMOVED lines=16> */
.L_x_53352:
[----:B------:R-:W-:Y:S05]  /*17400*/  BSYNC B3 ;  /* 0x0000000000037941 */ /* 0x000fea0003800000 */
.L_x_53351:
        /* <DEDUP_REMOVED lines=44> */
.L_x_53350:
[----:B------:R-:W-:Y:S05]  /*176d0*/  BSYNC B2 ;  /* 0x0000000000027941 */ /* 0x000fea0003800000 */
.L_x_53349:
        /* <DEDUP_REMOVED lines=8> */
.L_x_53345:
        /* <DEDUP_REMOVED lines=12> */
.L_x_53354:
[----:B------:R-:W-:Y:S02]  /*17820*/  IMAD.MOV.U32 R172, RZ, RZ, R10 ;  /* 0x000000ffffac7224 */ /* 0x000fe400078e000a */
.L_x_53355:
[----:B------:R-:W-:Y:S05]  /*17830*/  BSYNC B2 ;  /* 0x0000000000027941 */ /* 0x000fea0003800000 */
.L_x_53353:
        /* <DEDUP_REMOVED lines=16> */
.L_x_53359:
[----:B------:R-:W-:Y:S05]  /*17940*/  BSYNC B3 ;  /* 0x0000000000037941 */ /* 0x000fea0003800000 */
.L_x_53358:
        /* <DEDUP_REMOVED lines=44> */
.L_x_53357:
[----:B------:R-:W-:Y:S05]  /*17c10*/  BSYNC B2 ;  /* 0x0000000000027941 */ /* 0x000fea0003800000 */
.L_x_53356:
        /* <DEDUP_REMOVED lines=11> */
.L_x_53360:
        /* <DEDUP_REMOVED lines=12> */
.L_x_53363:
[----:B------:R-:W-:Y:S02]  /*17d90*/  IMAD.MOV.U32 R34, RZ, RZ, R10 ;  /* 0x000000ffff227224 */ /* 0x000fe400078e000a */
.L_x_53364:
[----:B------:R-:W-:Y:S05]  /*17da0*/  BSYNC B2 ;  /* 0x0000000000027941 */ /* 0x000fea0003800000 */
.L_x_53362:
        /* <DEDUP_REMOVED lines=16> */
.L_x_53368:
[----:B------:R-:W-:Y:S05]  /*17eb0*/  BSYNC B3 ;  /* 0x0000000000037941 */ /* 0x000fea0003800000 */
.L_x_53367:
        /* <DEDUP_REMOVED lines=44> */
.L_x_53366:
[----:B------:R-:W-:Y:S05]  /*18180*/  BSYNC B2 ;  /* 0x0000000000027941 */ /* 0x000fea0003800000 */
.L_x_53365:
        /* <DEDUP_REMOVED lines=8> */
.L_x_53361:
        /* <DEDUP_REMOVED lines=12> */
.L_x_53370:
[----:B------:R-:W-:Y:S02]  /*182d0*/  IMAD.MOV.U32 R172, RZ, RZ, R10 ;  /* 0x000000ffffac7224 */ /* 0x000fe400078e000a */
.L_x_53371:
[----:B------:R-:W-:Y:S05]  /*182e0*/  BSYNC B2 ;  /* 0x0000000000027941 */ /* 0x000fea0003800000 */
.L_x_53369:
        /* <DEDUP_REMOVED lines=16> */
.L_x_53375:
[----:B------:R-:W-:Y:S05]  /*183f0*/  BSYNC B3 ;  /* 0x0000000000037941 */ /* 0x000fea0003800000 */
.L_x_53374:
        /* <DEDUP_REMOVED lines=44> */
.L_x_53373:
[----:B------:R-:W-:Y:S05]  /*186c0*/  BSYNC B2 ;  /* 0x0000000000027941 */ /* 0x000fea0003800000 */
.L_x_53372:
        /* <DEDUP_REMOVED lines=11> */
.L_x_53376:
        /* <DEDUP_REMOVED lines=12> */
.L_x_53379:
[----:B------:R-:W-:Y:S02]  /*18840*/  IMAD.MOV.U32 R35, RZ, RZ, R10 ;  /* 0x000000ffff237224 */ /* 0x000fe400078e000a */
.L_x_53380:
[----:B------:R-:W-:Y:S05]  /*18850*/  BSYNC B2 ;  /* 0x0000000000027941 */ /* 0x000fea0003800000 */
.L_x_53378:
        /* <DEDUP_REMOVED lines=16> */
.L_x_53384:
[----:B------:R-:W-:Y:S05]  /*18960*/  BSYNC B3 ;  /* 0x0000000000037941 */ /* 0x000fea0003800000 */
.L_x_53383:
        /* <DEDUP_REMOVED lines=44> */
.L_x_53382:
[----:B------:R-:W-:Y:S05]  /*18c30*/  BSYNC B2 ;  /* 0x0000000000027941 */ /* 0x000fea0003800000 */
.L_x_53381:
        /* <DEDUP_REMOVED lines=8> */
.L_x_53377:
        /* <DEDUP_REMOVED lines=12> */
.L_x_53386:
[----:B------:R-:W-:Y:S02]  /*18d80*/  IMAD.MOV.U32 R172, RZ, RZ, R10 ;  /* 0x000000ffffac7224 */ /* 0x000fe400078e000a */
.L_x_53387:
[----:B------:R-:W-:Y:S05]  /*18d90*/  BSYNC B2 ;  /* 0x0000000000027941 */ /* 0x000fea0003800000 */
.L_x_53385:
        /* <DEDUP_REMOVED lines=16> */
.L_x_53391:
[----:B------:R-:W-:Y:S05]  /*18ea0*/  BSYNC B3 ;  /* 0x0000000000037941 */ /* 0x000fea0003800000 */
.L_x_53390:
        /* <DEDUP_REMOVED lines=44> */
.L_x_53389:
[----:B------:R-:W-:Y:S05]  /*19170*/  BSYNC B2 ;  /* 0x0000000000027941 */ /* 0x000fea0003800000 */
.L_x_53388:
        /* <DEDUP_REMOVED lines=11> */
.L_x_53392:
        /* <DEDUP_REMOVED lines=12> */
.L_x_53395:
[----:B------:R-:W-:Y:S02]  /*192f0*/  IMAD.MOV.U32 R36, RZ, RZ, R10 ;  /* 0x000000ffff247224 */ /* 0x000fe400078e000a */
.L_x_53396:
[----:B------:R-:W-:Y:S05]  /*19300*/  BSYNC B2 ;  /* 0x0000000000027941 */ /* 0x000fea0003800000 */
.L_x_53394:
        /* <DEDUP_REMOVED lines=16> */
.L_x_53400:
[----:B------:R-:W-:Y:S05]  /*19410*/  BSYNC B3 ;  /* 0x0000000000037941 */ /* 0x000fea0003800000 */
.L_x_53399:
        /* <DEDUP_REMOVED lines=44> */
.L_x_53398:
[----:B------:R-:W-:Y:S05]  /*196e0*/  BSYNC B2 ;  /* 0x0000000000027941 */ /* 0x000fea0003800000 */
.L_x_53397:
        /* <DEDUP_REMOVED lines=8> */
.L_x_53393:
        /* <DEDUP_REMOVED lines=27> */
.L_x_53401:
[----:B------:R-:W-:Y:S02]  /*19920*/  IADD3 R32, R32, 0x20, RZ ;  /* 0x0000002020207810 */ /* 0x000fe40007ffe0ff */
.L_x_53336:
[----:B------:R-:W-:Y:S05]  /*19930*/  BSYNC B1 ;  /* 0x0000000000017941 */ /* 0x000fea0003800000 */
.L_x_53335:
        /* <DEDUP_REMOVED lines=30> */
.L_x_53405:
[----:B------:R-:W-:Y:S02]  /*19b20*/  IMAD.MOV.U32 R38, RZ, RZ, R10 ;  /* 0x000000ffff267224 */ /* 0x000fe400078e000a */
.L_x_53406:
[----:B------:R-:W-:Y:S05]  /*19b30*/  BSYNC B2 ;  /* 0x0000000000027941 */ /* 0x000fea0003800000 */
.L_x_53404:
        /* <DEDUP_REMOVED lines=16> */
.L_x_53410:
[----:B------:R-:W-:Y:S05]  /*19c40*/  BSYNC B3 ;  /* 0x0000000000037941 */ /* 0x000fea0003800000 */
.L_x_53409:
        /* <DEDUP_REMOVED lines=44> */
.L_x_53408:
[----:B------:R-:W-:Y:S05]  /*19f10*/  BSYNC B2 ;  /* 0x0000000000027941 */ /* 0x000fea0003800000 */
.L_x_53407:
        /* <DEDUP_REMOVED lines=14> */
.L_x_53411:
        /* <DEDUP_REMOVED lines=12> */
.L_x_53414:
[----:B------:R-:W-:Y:S02]  /*1a0c0*/  IMAD.MOV.U32 R33, RZ, RZ, R10 ;  /* 0x000000ffff217224 */ /* 0x000fe400078e000a */
.L_x_53415:
[----:B------:R-:W-:Y:S05]  /*1a0d0*/  BSYNC B2 ;  /* 0x0000000000027941 */ /* 0x000fea0003800000 */
.L_x_53413:
        /* <DEDUP_REMOVED lines=16> */
.L_x_53419:
[----:B------:R-:W-:Y:S05]  /*1a1e0*/  BSYNC B3 ;  /* 0x0000000000037941 */ /* 0x000fea0003800000 */
.L_x_53418:
        /* <DEDUP_REMOVED lines=44> */
.L_x_53417:
[----:B------:R-:W-:Y:S05]  /*1a4b0*/  BSYNC B2 ;  /* 0x0000000000027941 */ /* 0x000fea0003800000 */
.L_x_53416:
        /* <DEDUP_REMOVED lines=8> */
.L_x_53412:
        /* <DEDUP_REMOVED lines=12> */
.L_x_53421:
[----:B------:R-:W-:Y:S02]  /*1a600*/  IMAD.MOV.U32 R172, RZ, RZ, R10 ;  /* 0x000000ffffac7224 */ /* 0x000fe400078e000a */
.L_x_53422:
[----:B------:R-:W-:Y:S05]  /*1a610*/  BSYNC B2 ;  /* 0x0000000000027941 */ /* 0x000fea0003800000 */
.L_x_53420:
        /* <DEDUP_REMOVED lines=16> */
.L_x_53426:
[----:B------:R-:W-:Y:S05]  /*1a720*/  BSYNC B3 ;  /* 0x0000000000037941 */ /* 0x000fea0003800000 */
.L_x_53425:
        /* <DEDUP_REMOVED lines=44> */
.L_x_53424:
[----:B------:R-:W-:Y:S05]  /*1a9f0*/  BSYNC B2 ;  /* 0x0000000000027941 */ /* 0x000fea0003800000 */
.L_x_53423:
        /* <DEDUP_REMOVED lines=11> */
.L_x_53427:
        /* <DEDUP_REMOVED lines=12> */
.L_x_53430:
[----:B------:R-:W-:Y:S02]  /*1ab70*/  IMAD.MOV.U32 R34, RZ, RZ, R10 ;  /* 0x000000ffff227224 */ /* 0x000fe400078e000a */
.L_x_53431:
[----:B------:R-:W-:Y:S05]  /*1ab80*/  BSYNC B2 ;  /* 0x0000000000027941 */ /* 0x000fea0003800000 */
.L_x_53429:
        /* <DEDUP_REMOVED lines=16> */
.L_x_53435:
[----:B------:R-:W-:Y:S05]  /*1ac90*/  BSYNC B3 ;  /* 0x0000000000037941 */ /* 0x000fea0003800000 */
.L_x_53434:
        /* <DEDUP_REMOVED lines=44> */
.L_x_53433:
[----:B------:R-:W-:Y:S05]  /*1af60*/  BSYNC B2 ;  /* 0x0000000000027941 */ /* 0x000fea0003800000 */
.L_x_53432:
        /* <DEDUP_REMOVED lines=8> */
.L_x_53428:
        /* <DEDUP_REMOVED lines=12> */
.L_x_53437:
[----:B------:R-:W-:Y:S02]  /*1b0b0*/  IMAD.MOV.U32 R172, RZ, RZ, R10 ;  /* 0x000000ffffac7224 */ /* 0x000fe400078e000a */
.L_x_53438:
[----:B------:R-:W-:Y:S05]  /*1b0c0*/  BSYNC B2 ;  /* 0x0000000000027941 */ /* 0x000fea0003800000 */
.L_x_53436:
        /* <DEDUP_REMOVED lines=16> */
.L_x_53442:
[----:B------:R-:W-:Y:S05]  /*1b1d0*/  BSYNC B3 ;  /* 0x0000000000037941 */ /* 0x000fea0003800000 */
.L_x_53441:
        /* <DEDUP_REMOVED lines=44> */
.L_x_53440:
[----:B------:R-:W-:Y:S05]  /*1b4a0*/  BSYNC B2 ;  /* 0x0000000000027941 */ /* 0x000fea0003800000 */
.L_x_53439:
        /* <DEDUP_REMOVED lines=11> */
.L_x_53443:
        /* <DEDUP_REMOVED lines=12> */
.L_x_53446:
[----:B------:R-:W-:Y:S02]  /*1b620*/  IMAD.MOV.U32 R35, RZ, RZ, R10 ;  /* 0x000000ffff237224 */ /* 0x000fe400078e000a */
.L_x_53447:
[----:B------:R-:W-:Y:S05]  /*1b630*/  BSYNC B2 ;  /* 0x0000000000027941 */ /* 0x000fea0003800000 */
.L_x_53445:
        /* <DEDUP_REMOVED lines=16> */
.L_x_53451:
[----:B------:R-:W-:Y:S05]  /*1b740*/  BSYNC B3 ;  /* 0x0000000000037941 */ /* 0x000fea0003800000 */
.L_x_53450:
        /* <DEDUP_REMOVED lines=44> */
.L_x_53449:
[----:B------:R-:W-:Y:S05]  /*1ba10*/  BSYNC B2 ;  /* 0x0000000000027941 */ /* 0x000fea0003800000 */
.L_x_53448:
        /* <DEDUP_REMOVED lines=8> */
.L_x_53444:
        /* <DEDUP_REMOVED lines=12> */
.L_x_53453:
[----:B------:R-:W-:Y:S02]  /*1bb60*/  IMAD.MOV.U32 R172, RZ, RZ, R10 ;  /* 0x000000ffffac7224 */ /* 0x000fe400078e000a */
.L_x_53454:
[----:B------:R-:W-:Y:S05]  /*1bb70*/  BSYNC B2 ;  /* 0x0000000000027941 */ /* 0x000fea0003800000 */
.L_x_53452:
        /* <DEDUP_REMOVED lines=16> */
.L_x_53458:
[----:B------:R-:W-:Y:S05]  /*1bc80*/  BSYNC B3 ;  /* 0x0000000000037941 */ /* 0x000fea0003800000 */
.L_x_53457:
        /* <DEDUP_REMOVED lines=44> */
.L_x_53456:
[----:B------:R-:W-:Y:S05]  /*1bf50*/  BSYNC B2 ;  /* 0x0000000000027941 */ /* 0x000fea0003800000 */
.L_x_53455:
        /* <DEDUP_REMOVED lines=11> */
.L_x_53459:
        /* <DEDUP_REMOVED lines=12> */
.L_x_53462:
[----:B------:R-:W-:Y:S02]  /*1c0d0*/  IMAD.MOV.U32 R36, RZ, RZ, R10 ;  /* 0x000000ffff247224 */ /* 0x000fe400078e000a */
.L_x_53463:
[----:B------:R-:W-:Y:S05]  /*1c0e0*/  BSYNC B2 ;  /* 0x0000000000027941 */ /* 0x000fea0003800000 */
.L_x_53461:
        /* <DEDUP_REMOVED lines=16> */
.L_x_53467:
[----:B------:R-:W-:Y:S05]  /*1c1f0*/  BSYNC B3 ;  /* 0x0000000000037941 */ /* 0x000fea0003800000 */
.L_x_53466:
        /* <DEDUP_REMOVED lines=44> */
.L_x_53465:
[----:B------:R-:W-:Y:S05]  /*1c4c0*/  BSYNC B2 ;  /* 0x0000000000027941 */ /* 0x000fea0003800000 */
.L_x_53464:
        /* <DEDUP_REMOVED lines=8> */
.L_x_53460:
        /* <DEDUP_REMOVED lines=27> */
.L_x_53468:
[----:B------:R-:W-:Y:S02]  /*1c700*/  IADD3 R32, R32, 0x20, RZ ;  /* 0x0000002020207810 */ /* 0x000fe40007ffe0ff */
.L_x_53403:
[----:B------:R-:W-:Y:S05]  /*1c710*/  BSYNC B1 ;  /* 0x0000000000017941 */ /* 0x000fea0003800000 */
.L_x_53402:
        /* <DEDUP_REMOVED lines=30> */
.L_x_53472:
[----:B------:R-:W-:Y:S02]  /*1c900*/  IMAD.MOV.U32 R38, RZ, RZ, R10 ;  /* 0x000000ffff267224 */ /* 0x000fe400078e000a */
.L_x_53473:
[----:B------:R-:W-:Y:S05]  /*1c910*/  BSYNC B2 ;  /* 0x0000000000027941 */ /* 0x000fea0003800000 */
.L_x_53471:
        /* <DEDUP_REMOVED lines=16> */
.L_x_53477:
[----:B------:R-:W-:Y:S05]  /*1ca20*/  BSYNC B3 ;  /* 0x0000000000037941 */ /* 0x000fea0003800000 */
.L_x_53476:
        /* <DEDUP_REMOVED lines=44> */
.L_x_53475:
[----:B------:R-:W-:Y:S05]  /*1ccf0*/  BSYNC B2 ;  /* 0x0000000000027941 */ /* 0x000fea0003800000 */
.L_x_53474:
        /* <DEDUP_REMOVED lines=14> */
.L_x_53478:
        /* <DEDUP_REMOVED lines=12> */
.L_x_53481:
[----:B------:R-:W-:Y:S02]  /*1cea0*/  IMAD.MOV.U32 R33, RZ, RZ, R10 ;  /* 0x000000ffff217224 */ /* 0x000fe400078e000a */
.L_x_53482:
[----:B------:R-:W-:Y:S05]  /*1ceb0*/  BSYNC B2 ;  /* 0x0000000000027941 */ /* 0x000fea0003800000 */
.L_x_53480:
        /* <DEDUP_REMOVED lines=16> */
.L_x_53486:
[----:B------:R-:W-:Y:S05]  /*1cfc0*/  BSYNC B3 ;  /* 0x0000000000037941 */ /* 0x000fea0003800000 */
.L_x_53485:
        /* <DEDUP_REMOVED lines=44> */
.L_x_53484:
[----:B------:R-:W-:Y:S05]  /*1d290*/  BSYNC B2 ;  /* 0x0000000000027941 */ /* 0x000fea0003800000 */
.L_x_53483:
        /* <DEDUP_REMOVED lines=8> */
.L_x_53479:
        /* <DEDUP_REMOVED lines=12> */
.L_x_53488:
[----:B------:R-:W-:Y:S02]  /*1d3e0*/  IMAD.MOV.U32 R172, RZ, RZ, R10 ;  /* 0x000000ffffac7224 */ /* 0x000fe400078e000a */
.L_x_53489:
[----:B------:R-:W-:Y:S05]  /*1d3f0*/  BSYNC B2 ;  /* 0x0000000000027941 */ /* 0x000fea0003800000 */
.L_x_53487:
        /* <DEDUP_REMOVED lines=16> */
.L_x_53493:
[----:B------:R-:W-:Y:S05]  /*1d500*/  BSYNC B3 ;  /* 0x0000000000037941 */ /* 0x000fea0003800000 */
.L_x_53492:
        /* <DEDUP_REMOVED lines=44> */
.L_x_53491:
[----:B------:R-:W-:Y:S05]  /*1d7d0*/  BSYNC B2 ;  /* 0x0000000000027941 */ /* 0x000fea0003800000 */
.L_x_53490:
        /* <DEDUP_REMOVED lines=11> */
.L_x_53494:
        /* <DEDUP_REMOVED lines=12> */
.L_x_53497:
[----:B------:R-:W-:Y:S02]  /*1d950*/  IMAD.MOV.U32 R34, RZ, RZ, R10 ;  /* 0x000000ffff227224 */ /* 0x000fe400078e000a */
.L_x_53498:
[----:B------:R-:W-:Y:S05]  /*1d960*/  BSYNC B2 ;  /* 0x0000000000027941 */ /* 0x000fea0003800000 */
.L_x_53496:
        /* <DEDUP_REMOVED lines=16> */
.L_x_53502:
[----:B------:R-:W-:Y:S05]  /*1da70*/  BSYNC B3 ;  /* 0x0000000000037941 */ /* 0x000fea0003800000 */
.L_x_53501:
        /* <DEDUP_REMOVED lines=44> */
.L_x_53500:
[----:B------:R-:W-:Y:S05]  /*1dd40*/  BSYNC B2 ;  /* 0x0000000000027941 */ /* 0x000fea0003800000 */
.L_x_53499:
        /* <DEDUP_REMOVED lines=8> */
.L_x_53495:
        /* <DEDUP_REMOVED lines=12> */
.L_x_53504:
[----:B------:R-:W-:Y:S02]  /*1de90*/  IMAD.MOV.U32 R172, RZ, RZ, R10 ;  /* 0x000000ffffac7224 */ /* 0x000fe400078e000a */
.L_x_53505:
[----:B------:R-:W-:Y:S05]  /*1dea0*/  BSYNC B2 ;  /* 0x0000000000027941 */ /* 0x000fea0003800000 */
.L_x_53503:
        /* <DEDUP_REMOVED lines=16> */
.L_x_53509:
[----:B------:R-:W-:Y:S05]  /*1dfb0*/  BSYNC B3 ;  /* 0x0000000000037941 */ /* 0x000fea0003800000 */
.L_x_53508:
        /* <DEDUP_REMOVED lines=44> */
.L_x_53507:
[----:B------:R-:W-:Y:S05]  /*1e280*/  BSYNC B2 ;  /* 0x0000000000027941 */ /* 0x000fea0003800000 */
.L_x_53506:
        /* <DEDUP_REMOVED lines=11> */
.L_x_53510:
        /* <DEDUP_REMOVED lines=12> */
.L_x_53513:
[----:B------:R-:W-:Y:S02]  /*1e400*/  IMAD.MOV.U32 R35, RZ, RZ, R10 ;  /* 0x000000ffff237224 */ /* 0x000fe400078e000a */
.L_x_53514:
[----:B------:R-:W-:Y:S05]  /*1e410*/  BSYNC B2 ;  /* 0x0000000000027941 */ /* 0x000fea0003800000 */
.L_x_53512:
        /* <DEDUP_REMOVED lines=16> */
.L_x_53518:
[----:B------:R-:W-:Y:S05]  /*1e520*/  BSYNC B3 ;  /* 0x0000000000037941 */ /* 0x000fea0003800000 */
.L_x_53517:
        /* <DEDUP_REMOVED lines=44> */
.L_x_53516:
[----:B------:R-:W-:Y:S05]  /*1e7f0*/  BSYNC B2 ;  /* 0x0000000000027941 */ /* 0x000fea0003800000 */
.L_x_53515:
        /* <DEDUP_REMOVED lines=8> */
.L_x_53511:
        /* <DEDUP_REMOVED lines=12> */
.L_x_53520:
[----:B------:R-:W-:Y:S02]  /*1e940*/  IMAD.MOV.U32 R172, RZ, RZ, R10 ;  /* 0x000000ffffac7224 */ /* 0x000fe400078e000a */
.L_x_53521:
[----:B------:R-:W-:Y:S05]  /*1e950*/  BSYNC B2 ;  /* 0x0000000000027941 */ /* 0x000fea0003800000 */
.L_x_53519:
        /* <DEDUP_REMOVED lines=16> */
.L_x_53525:
[----:B------:R-:W-:Y:S05]  /*1ea60*/  BSYNC B3 ;  /* 0x0000000000037941 */ /* 0x000fea0003800000 */
.L_x_53524:
        /* <DEDUP_REMOVED lines=44> */
.L_x_53523:
[----:B------:R-:W-:Y:S05]  /*1ed30*/  BSYNC B2 ;  /* 0x0000000000027941 */ /* 0x000fea0003800000 */
.L_x_53522:
        /* <DEDUP_REMOVED lines=11> */
.L_x_53526:
        /* <DEDUP_REMOVED lines=12> */
.L_x_53529:
[----:B------:R-:W-:Y:S02]  /*1eeb0*/  IMAD.MOV.U32 R36, RZ, RZ, R10 ;  /* 0x000000ffff247224 */ /* 0x000fe400078e000a */
.L_x_53530:
[----:B------:R-:W-:Y:S05]  /*1eec0*/  BSYNC B2 ;  /* 0x0000000000027941 */ /* 0x000fea0003800000 */
.L_x_53528:
        /* <DEDUP_REMOVED lines=16> */
.L_x_53534:
[----:B------:R-:W-:Y:S05]  /*1efd0*/  BSYNC B3 ;  /* 0x0000000000037941 */ /* 0x000fea0003800000 */
.L_x_53533:
        /* <DEDUP_REMOVED lines=44> */
.L_x_53532:
[----:B------:R-:W-:Y:S05]  /*1f2a0*/  BSYNC B2 ;  /* 0x0000000000027941 */ /* 0x000fea0003800000 */
.L_x_53531:
        /* <DEDUP_REMOVED lines=8> */
.L_x_53527:
        /* <DEDUP_REMOVED lines=20> */
[----:B------:R-:W-:-:S04]  /*1f470*/  LOP3.LUT R38, R38, 0xff0000, RZ, 0xc0, !PT ;  /* 0x00ff000026267812 */ /* 0x000fc800078ec0ff */
[----:B------:R-:W-:Y:S02]  /*1f480*/  LEA R38, R130, R38, 0x18 ;  /* 0x0000002682267211 */ /* 0x000fe400078ec0ff */
[----:B------:R-:W-:-:S05]  /*1f490*/  LOP3.LUT R130, R34, 0xff, RZ, 0xc0, !PT ;  /* 0x000000ff22827812 */ /* 0x000fca00078ec0ff */
[----:B------:R-:W-:Y:S01]  /*1f4a0*/  IMAD R38, R130, 0x100, R38 ;  /* 0x0000010082267824 */ /* 0x000fe200078e0226 */
[----:B------:R-:W-:-:S05]  /*1f4b0*/  LOP3.LUT R130, R33, 0xff, RZ, 0xc0, !PT ;  /* 0x000000ff21827812 */ /* 0x000fca00078ec0ff */
[----:B------:R-:W-:-:S05]  /*1f4c0*/  IMAD.IADD R38, R38, 0x1, R130 ;  /* 0x0000000126267824 */ /* 0x000fca00078e0282 */
[----:B------:R0:W-:Y:S02]  /*1f4d0*/  STG.E [R128.64], R38 ;  /* 0x0000002680007986 */ /* 0x0001e4000c101906 */
.L_x_53535:
[----:B------:R-:W-:Y:S02]  /*1f4e0*/  IADD3 R32, R32, 0x20, RZ ;  /* 0x0000002020207810 */ /* 0x000fe40007ffe0ff */
.L_x_53470:
[----:B------:R-:W-:Y:S05]  /*1f4f0*/  BSYNC B1 ;  /* 0x0000000000017941 */ /* 0x000fea0003800000 */
.L_x_53469:
        /* <DEDUP_REMOVED lines=30> */
.L_x_53539:
[----:B------:R-:W-:Y:S02]  /*1f6e0*/  IMAD.MOV.U32 R38, RZ, RZ, R10 ;  /* 0x000000ffff267224 */ /* 0x000fe400078e000a */
.L_x_53540:
[----:B------:R-:W-:Y:S05]  /*1f6f0*/  BSYNC B2 ;  /* 0x0000000000027941 */ /* 0x000fea0003800000 */
.L_x_53538:
        /* <DEDUP_REMOVED lines=16> */
.L_x_53544:
[----:B------:R-:W-:Y:S05]  /*1f800*/  BSYNC B3 ;  /* 0x0000000000037941 */ /* 0x000fea0003800000 */
.L_x_53543:
        /* <DEDUP_REMOVED lines=44> */
.L_x_53542:
[----:B------:R-:W-:Y:S05]  /*1fad0*/  BSYNC B2 ;  /* 0x0000000000027941 */ /* 0x000fea0003800000 */
.L_x_53541:
        /* <DEDUP_REMOVED lines=14> */
.L_x_53545:
        /* <DEDUP_REMOVED lines=12> */
.L_x_53548:
[----:B------:R-:W-:Y:S02]  /*1fc80*/  IMAD.MOV.U32 R33, RZ, RZ, R10 ;  /* 0x000000ffff217224 */ /* 0x000fe400078e000a */
.L_x_53549:
[----:B------:R-:W-:Y:S05]  /*1fc90*/  BSYNC B2 ;  /* 0x0000000000027941 */ /* 0x000fea0003800000 */
.L_x_53547:
        /* <DEDUP_REMOVED lines=16> */
.L_x_53553:
[----:B------:R-:W-:Y:S05]  /*1fda0*/  BSYNC B3 ;  /* 0x0000000000037941 */ /* 0x000fea0003800000 */
.L_x_53552:
        /* <DEDUP_REMOVED lines=44> */
.L_x_53551:
[----:B------:R-:W-:Y:S05]  /*20070*/  BSYNC B2 ;  /* 0x0000000000027941 */ /* 0x000fea0003800000 */
.L_x_53550:
        /* <DEDUP_REMOVED lines=8> */
.L_x_53546:
        /* <DEDUP_REMOVED lines=12> */
.L_x_53555:
[----:B------:R-:W-:Y:S02]  /*201c0*/  IMAD.MOV.U32 R172, RZ, RZ, R10 ;  /* 0x000000ffffac7224 */ /* 0x000fe400078e000a */
.L_x_53556:
[----:B------:R-:W-:Y:S05]  /*201d0*/  BSYNC B2 ;  /* 0x0000000000027941 */ /* 0x000fea0003800000 */
.L_x_53554:
        /* <DEDUP_REMOVED lines=16> */
.L_x_53560:
[----:B------:R-:W-:Y:S05]  /*202e0*/  BSYNC B3 ;  /* 0x0000000000037941 */ /* 0x000fea0003800000 */
.L_x_53559:
        /* <DEDUP_REMOVED lines=44> */
.L_x_53558:
[----:B------:R-:W-:Y:S05]  /*205b0*/  BSYNC B2 ;  /* 0x0000000000027941 */ /* 0x000fea0003800000 */
.L_x_53557:
        /* <DEDUP_REMOVED lines=11> */
.L_x_53561:
        /* <DEDUP_REMOVED lines=12> */
.L_x_53564:
[----:B------:R-:W-:Y:S02]  /*20730*/  IMAD.MOV.U32 R34, RZ, RZ, R10 ;  /* 0x000000ffff227224 */ /* 0x000fe400078e000a */
.L_x_53565:
[----:B------:R-:W-:Y:S05]  /*20740*/  BSYNC B2 ;  /* 0x0000000000027941 */ /* 0x000fea0003800000 */
.L_x_53563:
        /* <DEDUP_REMOVED lines=16> */
.L_x_53569:
[----:B------:R-:W-:Y:S05]  /*20850*/  BSYNC B3 ;  /* 0x0000000000037941 */ /* 0x000fea0003800000 */
.L_x_53568:
        /* <DEDUP_REMOVED lines=44> */
.L_x_53567:
[----:B------:R-:W-:Y:S05]  /*20b20*/  BSYNC B2 ;  /* 0x0000000000027941 */ /* 0x000fea0003800000 */
.L_x_53566:
        /* <DEDUP_REMOVED lines=8> */
.L_x_53562:
        /* <DEDUP_REMOVED lines=12> */
.L_x_53571:
[----:B------:R-:W-:Y:S02]  /*20c70*/  IMAD.MOV.U32 R172, RZ, RZ, R10 ;  /* 0x000000ffffac7224 */ /* 0x000fe400078e000a */
.L_x_53572:
[----:B------:R-:W-:Y:S05]  /*20c80*/  BSYNC B2 ;  /* 0x0000000000027941 */ /* 0x000fea0003800000 */
.L_x_53570:
        /* <DEDUP_REMOVED lines=16> */
.L_x_53576:
[----:B------:R-:W-:Y:S05]  /*20d90*/  BSYNC B3 ;  /* 0x0000000000037941 */ /* 0x000fea0003800000 */
.L_x_53575:
        /* <DEDUP_REMOVED lines=44> */
.L_x_53574:
[----:B------:R-:W-:Y:S05]  /*21060*/  BSYNC B2 ;  /* 0x0000000000027941 */ /* 0x000fea0003800000 */
.L_x_53573:
        /* <DEDUP_REMOVED lines=11> */
.L_x_53577:
        /* <DEDUP_REMOVED lines=12> */
.L_x_53580:
[----:B------:R-:W-:Y:S02]  /*211e0*/  IMAD.MOV.U32 R35, RZ, RZ, R10 ;  /* 0x000000ffff237224 */ /* 0x000fe400078e000a */
.L_x_53581:
[----:B------:R-:W-:Y:S05]  /*211f0*/  BSYNC B2 ;  /* 0x0000000000027941 */ /* 0x000fea0003800000 */
.L_x_53579:
        /* <DEDUP_REMOVED lines=16> */
.L_x_53585:
[----:B------:R-:W-:Y:S05]  /*21300*/  BSYNC B3 ;  /* 0x0000000000037941 */ /* 0x000fea0003800000 */
.L_x_53584:
        /* <DEDUP_REMOVED lines=44> */
.L_x_53583:
[----:B------:R-:W-:Y:S05]  /*215d0*/  BSYNC B2 ;  /* 0x0000000000027941 */ /* 0x000fea0003800000 */
.L_x_53582:
        /* <DEDUP_REMOVED lines=8> */
.L_x_53578:
        /* <DEDUP_REMOVED lines=12> */
.L_x_53587:
[----:B------:R-:W-:Y:S02]  /*21720*/  IMAD.MOV.U32 R172, RZ, RZ, R10 ;  /* 0x000000ffffac7224 */ /* 0x000fe400078e000a */
.L_x_53588:
[----:B------:R-:W-:Y:S05]  /*21730*/  BSYNC B2 ;  /* 0x0000000000027941 */ /* 0x000fea0003800000 */
.L_x_53586:
        /* <DEDUP_REMOVED lines=16> */
.L_x_53592:
[----:B------:R-:W-:Y:S05]  /*21840*/  BSYNC B3 ;  /* 0x0000000000037941 */ /* 0x000fea0003800000 */
.L_x_53591:
        /* <DEDUP_REMOVED lines=44> */
.L_x_53590:
[----:B------:R-:W-:Y:S05]  /*21b10*/  BSYNC B2 ;  /* 0x0000000000027941 */ /* 0x000fea0003800000 */
.L_x_53589:
        /* <DEDUP_REMOVED lines=11> */
.L_x_53593:
        /* <DEDUP_REMOVED lines=12> */
.L_x_53596:
[----:B------:R-:W-:Y:S02]  /*21c90*/  IMAD.MOV.U32 R36, RZ, RZ, R10 ;  /* 0x000000ffff247224 */ /* 0x000fe400078e000a */
.L_x_53597:
[----:B------:R-:W-:Y:S05]  /*21ca0*/  BSYNC B2 ;  /* 0x0000000000027941 */ /* 0x000fea0003800000 */
.L_x_53595:
        /* <DEDUP_REMOVED lines=16> */
.L_x_53601:
[----:B------:R-:W-:Y:S05]  /*21db0*/  BSYNC B3 ;  /* 0x0000000000037941 */ /* 0x000fea0003800000 */
.L_x_53600:
        /* <DEDUP_REMOVED lines=44> */
.L_x_53599:
[----:B------:R-:W-:Y:S05]  /*22080*/  BSYNC B2 ;  /* 0x0000000000027941 */ /* 0x000fea0003800000 */
.L_x_53598:
        /* <DEDUP_REMOVED lines=8> */
.L_x_53594:
        /* <DEDUP_REMOVED lines=27> */
.L_x_53602:
[----:B------:R-:W-:Y:S02]  /*222c0*/  IADD3 R32, R32, 0x20, RZ ;  /* 0x0000002020207810 */ /* 0x000fe40007ffe0ff */
.L_x_53537:
[----:B------:R-:W-:Y:S05]  /*222d0*/  BSYNC B1 ;  /* 0x0000000000017941 */ /* 0x000fea0003800000 */
.L_x_53536:
        /* <DEDUP_REMOVED lines=30> */
.L_x_53606:
[----:B------:R-:W-:Y:S02]  /*224c0*/  IMAD.MOV.U32 R38, RZ, RZ, R10 ;  /* 0x000000ffff267224 */ /* 0x000fe400078e000a */
.L_x_53607:
[----:B------:R-:W-:Y:S05]  /*224d0*/  BSYNC B2 ;  /* 0x0000000000027941 */ /* 0x000fea0003800000 */
.L_x_53605:
        /* <DEDUP_REMOVED lines=16> */
.L_x_53611:
[----:B------:R-:W-:Y:S05]  /*225e0*/  BSYNC B3 ;  /* 0x0000000000037941 */ /* 0x000fea0003800000 */
.L_x_53610:
        /* <DEDUP_REMOVED lines=44> */
.L_x_53609:
[----:B------:R-:W-:Y:S05]  /*228b0*/  BSYNC B2 ;  /* 0x0000000000027941 */ /* 0x000fea0003800000 */
.L_x_53608:
        /* <DEDUP_REMOVED lines=14> */
.L_x_53612:
        /* <DEDUP_REMOVED lines=12> */
.L_x_53615:
[----:B------:R-:W-:Y:S02]  /*22a60*/  IMAD.MOV.U32 R33, RZ, RZ, R10 ;  /* 0x000000ffff217224 */ /* 0x000fe400078e000a */
.L_x_53616:
[----:B------:R-:W-:Y:S05]  /*22a70*/  BSYNC B2 ;  /* 0x0000000000027941 */ /* 0x000fea0003800000 */
.L_x_53614:
        /* <DEDUP_REMOVED lines=16> */
.L_x_53620:
[----:B------:R-:W-:Y:S05]  /*22b80*/  BSYNC B3 ;  /* 0x0000000000037941 */ /* 0x000fea0003800000 */
.L_x_53619:
        /* <DEDUP_REMOVED lines=44> */
.L_x_53618:
[----:B------:R-:W-:Y:S05]  /*22e50*/  BSYNC B2 ;  /* 0x0000000000027941 */ /* 0x000fea0003800000 */
.L_x_53617:
        /* <DEDUP_REMOVED lines=8> */
.L_x_53613:
        /* <DEDUP_REMOVED lines=12> */
.L_x_53622:
[----:B------:R-:W-:Y:S02]  /*22fa0*/  IMAD.MOV.U32 R172, RZ, RZ, R10 ;  /* 0x000000ffffac7224 */ /* 0x000fe400078e000a */
.L_x_53623:
[----:B------:R-:W-:Y:S05]  /*22fb0*/  BSYNC B2 ;  /* 0x0000000000027941 */ /* 0x000fea0003800000 */
.L_x_53621:
        /* <DEDUP_REMOVED lines=16> */
.L_x_53627:
[----:B------:R-:W-:Y:S05]  /*230c0*/  BSYNC B3 ;  /* 0x0000000000037941 */ /* 0x000fea0003800000 */
.L_x_53626:
        /* <DEDUP_REMOVED lines=44> */
.L_x_53625:
[----:B------:R-:W-:Y:S05]  /*23390*/  BSYNC B2 ;  /* 0x0000000000027941 */ /* 0x000fea0003800000 */
.L_x_53624:
        /* <DEDUP_REMOVED lines=11> */
.L_x_53628:
        /* <DEDUP_REMOVED lines=12> */
.L_x_53631:
[----:B------:R-:W-:Y:S02]  /*23510*/  IMAD.MOV.U32 R34, RZ, RZ, R10 ;  /* 0x000000ffff227224 */ /* 0x000fe400078e000a */
.L_x_53632:
[----:B------:R-:W-:Y:S05]  /*23520*/  BSYNC B2 ;  /* 0x0000000000027941 */ /* 0x000fea0003800000 */
.L_x_53630:
        /* <DEDUP_REMOVED lines=16> */
.L_x_53636:
[----:B------:R-:W-:Y:S05]  /*23630*/  BSYNC B3 ;  /* 0x0000000000037941 */ /* 0x000fea0003800000 */
.L_x_53635:
        /* <DEDUP_REMOVED lines=44> */
.L_x_53634:
[----:B------:R-:W-:Y:S05]  /*23900*/  BSYNC B2 ;  /* 0x0000000000027941 */ /* 0x000fea0003800000 */
.L_x_53633:
        /* <DEDUP_REMOVED lines=8> */
.L_x_53629:
        /* <DEDUP_REMOVED lines=12> */
.L_x_53638:
[----:B------:R-:W-:Y:S02]  /*23a50*/  IMAD.MOV.U32 R172, RZ, RZ, R10 ;  /* 0x000000ffffac7224 */ /* 0x000fe400078e000a */
.L_x_53639:
[----:B------:R-:W-:Y:S05]  /*23a60*/  BSYNC B2 ;  /* 0x0000000000027941 */ /* 0x000fea0003800000 */
.L_x_53637:
        /* <DEDUP_REMOVED lines=16> */
.L_x_53643:
[----:B------:R-:W-:Y:S05]  /*23b70*/  BSYNC B3 ;  /* 0x0000000000037941 */ /* 0x000fea0003800000 */
.L_x_53642:
        /* <DEDUP_REMOVED lines=44> */
.L_x_53641:
[----:B------:R-:W-:Y:S05]  /*23e40*/  BSYNC B2 ;  /* 0x0000000000027941 */ /* 0x000fea0003800000 */
.L_x_53640:
        /* <DEDUP_REMOVED lines=11> */
.L_x_53644:
        /* <DEDUP_REMOVED lines=12> */
.L_x_53647:
[----:B------:R-:W-:Y:S02]  /*23fc0*/  IMAD.MOV.U32 R35, RZ, RZ, R10 ;  /* 0x000000ffff237224 */ /* 0x000fe400078e000a */
.L_x_53648:
[----:B------:R-:W-:Y:S05]  /*23fd0*/  BSYNC B2 ;  /* 0x0000000000027941 */ /* 0x000fea0003800000 */
.L_x_53646:
        /* <DEDUP_REMOVED lines=16> */
.L_x_53652:
[----:B------:R-:W-:Y:S05]  /*240e0*/  BSYNC B3 ;  /* 0x0000000000037941 */ /* 0x000fea0003800000 */
.L_x_53651:
        /* <DEDUP_REMOVED lines=44> */
.L_x_53650:
[----:B------:R-:W-:Y:S05]  /*243b0*/  BSYNC B2 ;  /* 0x0000000000027941 */ /* 0x000fea0003800000 */
.L_x_53649:
        /* <DEDUP_REMOVED lines=8> */
.L_x_53645:
        /* <DEDUP_REMOVED lines=12> */
.L_x_53654:
[----:B------:R-:W-:Y:S02]  /*24500*/  MOV R172, R10 ;  /* 0x0000000a00ac7202 */ /* 0x000fe40000000f00 */
.L_x_53655:
[----:B------:R-:W-:Y:S05]  /*24510*/  BSYNC B2 ;  /* 0x0000000000027941 */ /* 0x000fea0003800000 */
.L_x_53653:
        /* <DEDUP_REMOVED lines=16> */
.L_x_53659:
[----:B------:R-:W-:Y:S05]  /*24620*/  BSYNC B3 ;  /* 0x0000000000037941 */ /* 0x000fea0003800000 */
.L_x_53658:
        /* <DEDUP_REMOVED lines=44> */
.L_x_53657:
[----:B------:R-:W-:Y:S05]  /*248f0*/  BSYNC B2 ;  /* 0x0000000000027941 */ /* 0x000fea0003800000 */
.L_x_53656:
        /* <DEDUP_REMOVED lines=11> */
.L_x_53660:
        /* <DEDUP_REMOVED lines=12> */
.L_x_53663:
[----:B------:R-:W-:Y:S02]  /*24a70*/  IMAD.MOV.U32 R36, RZ, RZ, R10 ;  /* 0x000000ffff247224 */ /* 0x000fe400078e000a */
.L_x_53664:
[----:B------:R-:W-:Y:S05]  /*24a80*/  BSYNC B2 ;  /* 0x0000000000027941 */ /* 0x000fea0003800000 */
.L_x_53662:
        /* <DEDUP_REMOVED lines=16> */
.L_x_53668:
[----:B------:R-:W-:Y:S05]  /*24b90*/  BSYNC B3 ;  /* 0x0000000000037941 */ /* 0x000fea0003800000 */
.L_x_53667:
        /* <DEDUP_REMOVED lines=44> */
.L_x_53666:
[----:B------:R-:W-:Y:S05]  /*24e60*/  BSYNC B2 ;  /* 0x0000000000027941 */ /* 0x000fea0003800000 */
.L_x_53665:
        /* <DEDUP_REMOVED lines=8> */
.L_x_53661:
        /* <DEDUP_REMOVED lines=27> */
.L_x_53669:
[----:B------:R-:W-:Y:S02]  /*250a0*/  IADD3 R32, R32, 0x20, RZ ;  /* 0x0000002020207810 */ /* 0x000fe40007ffe0ff */
.L_x_53604:
[----:B------:R-:W-:Y:S05]  /*250b0*/  BSYNC B1 ;  /* 0x0000000000017941 */ /* 0x000fea0003800000 */
.L_x_53603:
        /* <DEDUP_REMOVED lines=30> */
.L_x_53673:
[----:B------:R-:W-:Y:S02]  /*252a0*/  IMAD.MOV.U32 R38, RZ, RZ, R10 ;  /* 0x000000ffff267224 */ /* 0x000fe400078e000a */
.L_x_53674:
[----:B------:R-:W-:Y:S05]  /*252b0*/  BSYNC B2 ;  /* 0x0000000000027941 */ /* 0x000fea0003800000 */
.L_x_53672:
        /* <DEDUP_REMOVED lines=16> */
.L_x_53678:
[----:B------:R-:W-:Y:S05]  /*253c0*/  BSYNC B3 ;  /* 0x0000000000037941 */ /* 0x000fea0003800000 */
.L_x_53677:
        /* <DEDUP_REMOVED lines=44> */
.L_x_53676:
[----:B------:R-:W-:Y:S05]  /*25690*/  BSYNC B2 ;  /* 0x0000000000027941 */ /* 0x000fea0003800000 */
.L_x_53675:
        /* <DEDUP_REMOVED lines=14> */
.L_x_53679:
        /* <DEDUP_REMOVED lines=12> */
.L_x_53682:
[----:B------:R-:W-:Y:S02]  /*25840*/  IMAD.MOV.U32 R33, RZ, RZ, R10 ;  /* 0x000000ffff217224 */ /* 0x000fe400078e000a */
.L_x_53683:
[----:B------:R-:W-:Y:S05]  /*25850*/  BSYNC B2 ;  /* 0x0000000000027941 */ /* 0x000fea0003800000 */
.L_x_53681:
        /* <DEDUP_REMOVED lines=16> */
.L_x_53687:
[----:B------:R-:W-:Y:S05]  /*25960*/  BSYNC B3 ;  /* 0x0000000000037941 */ /* 0x000fea0003800000 */
.L_x_53686:
        /* <DEDUP_REMOVED lines=44> */
.L_x_53685:
[----:B------:R-:W-:Y:S05]  /*25c30*/  BSYNC B2 ;  /* 0x0000000000027941 */ /* 0x000fea0003800000 */
.L_x_53684:
        /* <DEDUP_REMOVED lines=8> */
.L_x_53680:
        /* <DEDUP_REMOVED lines=12> */
.L_x_53689:
[----:B------:R-:W-:Y:S02]  /*25d80*/  IMAD.MOV.U32 R172, RZ, RZ, R10 ;  /* 0x000000ffffac7224 */ /* 0x000fe400078e000a */
.L_x_53690:
[----:B------:R-:W-:Y:S05]  /*25d90*/  BSYNC B2 ;  /* 0x0000000000027941 */ /* 0x000fea0003800000 */
.L_x_53688:
        /* <DEDUP_REMOVED lines=16> */
.L_x_53694:
[----:B------:R-:W-:Y:S05]  /*25ea0*/  BSYNC B3 ;  /* 0x0000000000037941 */ /* 0x000fea0003800000 */
.L_x_53693:
        /* <DEDUP_REMOVED lines=44> */
.L_x_53692:
[----:B------:R-:W-:Y:S05]  /*26170*/  BSYNC B2 ;  /* 0x0000000000027941 */ /* 0x000fea0003800000 */
.L_x_53691:
        /* <DEDUP_REMOVED lines=11> */
.L_x_53695:
        /* <DEDUP_REMOVED lines=12> */
.L_x_53698:
[----:B------:R-:W-:Y:S02]  /*262f0*/  IMAD.MOV.U32 R34, RZ, RZ, R10 ;  /* 0x000000ffff227224 */ /* 0x000fe400078e000a */
.L_x_53699:
[----:B------:R-:W-:Y:S05]  /*26300*/  BSYNC B2 ;  /* 0x0000000000027941 */ /* 0x000fea0003800000 */
.L_x_53697:
        /* <DEDUP_REMOVED lines=16> */
.L_x_53703:
[----:B------:R-:W-:Y:S05]  /*26410*/  BSYNC B3 ;  /* 0x0000000000037941 */ /* 0x000fea0003800000 */
.L_x_53702:
        /* <DEDUP_REMOVED lines=44> */
.L_x_53701:
[----:B------:R-:W-:Y:S05]  /*266e0*/  BSYNC B2 ;  /* 0x0000000000027941 */ /* 0x000fea0003800000 */
.L_x_53700:
        /* <DEDUP_REMOVED lines=8> */
.L_x_53696:
        /* <DEDUP_REMOVED lines=12> */
.L_x_53705:
[----:B------:R-:W-:Y:S02]  /*26830*/  IMAD.MOV.U32 R172, RZ, RZ, R10 ;  /* 0x000000ffffac7224 */ /* 0x000fe400078e000a */
.L_x_53706:
[----:B------:R-:W-:Y:S05]  /*26840*/  BSYNC B2 ;  /* 0x0000000000027941 */ /* 0x000fea0003800000 */
.L_x_53704:
        /* <DEDUP_REMOVED lines=16> */
.L_x_53710:
[----:B------:R-:W-:Y:S05]  /*26950*/  BSYNC B3 ;  /* 0x0000000000037941 */ /* 0x000fea0003800000 */
.L_x_53709:
        /* <DEDUP_REMOVED lines=44> */
.L_x_53708:
[----:B------:R-:W-:Y:S05]  /*26c20*/  BSYNC B2 ;  /* 0x0000000000027941 */ /* 0x000fea0003800000 */
.L_x_53707:
        /* <DEDUP_REMOVED lines=11> */
.L_x_53711:
        /* <DEDUP_REMOVED lines=12> */
.L_x_53714:
[----:B------:R-:W-:Y:S02]  /*26da0*/  IMAD.MOV.U32 R35, RZ, RZ, R10 ;  /* 0x000000ffff237224 */ /* 0x000fe400078e000a */
.L_x_53715:
[----:B------:R-:W-:Y:S05]  /*26db0*/  BSYNC B2 ;  /* 0x0000000000027941 */ /* 0x000fea0003800000 */
.L_x_53713:
        /* <DEDUP_REMOVED lines=16> */
.L_x_53719:
[----:B------:R-:W-:Y:S05]  /*26ec0*/  BSYNC B3 ;  /* 0x0000000000037941 */ /* 0x000fea0003800000 */
.L_x_53718:
        /* <DEDUP_REMOVED lines=44> */
.L_x_53717:
[----:B------:R-:W-:Y:S05]  /*27190*/  BSYNC B2 ;  /* 0x0000000000027941 */ /* 0x000fea0003800000 */
.L_x_53716:
        /* <DEDUP_REMOVED lines=8> */
.L_x_53712:
        /* <DEDUP_REMOVED lines=12> */
.L_x_53721:
[----:B------:R-:W-:Y:S02]  /*272e0*/  IMAD.MOV.U32 R172, RZ, RZ, R10 ;  /* 0x000000ffffac7224 */ /* 0x000fe400078e000a */
.L_x_53722:
[----:B------:R-:W-:Y:S05]  /*272f0*/  BSYNC B2 ;  /* 0x0000000000027941 */ /* 0x000fea0003800000 */
.L_x_53720:
        /* <DEDUP_REMOVED lines=16> */
.L_x_53726:
[----:B------:R-:W-:Y:S05]  /*27400*/  BSYNC B3 ;  /* 0x0000000000037941 */ /* 0x000fea0003800000 */
.L_x_53725:
        /* <DEDUP_REMOVED lines=44> */
.L_x_53724:
[----:B------:R-:W-:Y:S05]  /*276d0*/  BSYNC B2 ;  /* 0x0000000000027941 */ /* 0x000fea0003800000 */
.L_x_53723:
        /* <DEDUP_REMOVED lines=11> */
.L_x_53727:
        /* <DEDUP_REMOVED lines=12> */
.L_x_53730:
[----:B------:R-:W-:Y:S02]  /*27850*/  IMAD.MOV.U32 R36, RZ, RZ, R10 ;  /* 0x000000ffff247224 */ /* 0x000fe400078e000a */
.L_x_53731:
[----:B------:R-:W-:Y:S05]  /*27860*/  BSYNC B2 ;  /* 0x0000000000027941 */ /* 0x000fea0003800000 */
.L_x_53729:
        /* <DEDUP_REMOVED lines=16> */
.L_x_53735:
[----:B------:R-:W-:Y:S05]  /*27970*/  BSYNC B3 ;  /* 0x0000000000037941 */ /* 0x000fea0003800000 */
.L_x_53734:
        /* <DEDUP_REMOVED lines=44> */
.L_x_53733:
[----:B------:R-:W-:Y:S05]  /*27c40*/  BSYNC B2 ;  /* 0x0000000000027941 */ /* 0x000fea0003800000 */
.L_x_53732:
        /* <DEDUP_REMOVED lines=8> */
.L_x_53728:
        /* <DEDUP_REMOVED lines=22> */
[----:B------:R-:W-:-:S04]  /*27e30*/  LOP3.LUT R130, R34, 0xff, RZ, 0xc0, !PT ;  /* 0x000000ff22827812 */ /* 0x000fc800078ec0ff */
[----:B------:R-:W-:Y:S02]  /*27e40*/  LEA R38, R130, R38, 0x8 ;  /* 0x0000002682267211 */ /* 0x000fe400078e40ff */
[----:B------:R-:W-:-:S05]  /*27e50*/  LOP3.LUT R130, R33, 0xff, RZ, 0xc0, !PT ;  /* 0x000000ff21827812 */ /* 0x000fca00078ec0ff */
[----:B------:R-:W-:-:S05]  /*27e60*/  IMAD.IADD R38, R38, 0x1, R130 ;  /* 0x0000000126267824 */ /* 0x000fca00078e0282 */
[----:B------:R0:W-:Y:S02]  /*27e70*/  STG.E [R128.64], R38 ;  /* 0x0000002680007986 */ /* 0x0001e4000c101906 */
.L_x_53736:
[----:B------:R-:W-:Y:S02]  /*27e80*/  IADD3 R32, R32, 0x20, RZ ;  /* 0x0000002020207810 */ /* 0x000fe40007ffe0ff */
.L_x_53671:
[----:B------:R-:W-:Y:S05]  /*27e90*/  BSYNC B1 ;  /* 0x0000000000017941 */ /* 0x000fea0003800000 */
.L_x_53670:
        /* <DEDUP_REMOVED lines=30> */
.L_x_53740:
[----:B------:R-:W-:Y:S02]  /*28080*/  IMAD.MOV.U32 R38, RZ, RZ, R10 ;  /* 0x000000ffff267224 */ /* 0x000fe400078e000a */
.L_x_53741:
[----:B------:R-:W-:Y:S05]  /*28090*/  BSYNC B2 ;  /* 0x0000000000027941 */ /* 0x000fea0003800000 */
.L_x_53739:
        /* <DEDUP_REMOVED lines=16> */
.L_x_53745:
[----:B------:R-:W-:Y:S05]  /*281a0*/  BSYNC B3 ;  /* 0x0000000000037941 */ /* 0x000fea0003800000 */
.L_x_53744:
        /* <DEDUP_REMOVED lines=44> */
.L_x_53743:
[----:B------:R-:W-:Y:S05]  /*28470*/  BSYNC B2 ;  /* 0x0000000000027941 */ /* 0x000fea0003800000 */
.L_x_53742:
        /* <DEDUP_REMOVED lines=14> */
.L_x_53746:
        /* <DEDUP_REMOVED lines=12> */
.L_x_53749:
[----:B------:R-:W-:Y:S02]  /*28620*/  IMAD.MOV.U32 R33, RZ, RZ, R10 ;  /* 0x000000ffff217224 */ /* 0x000fe400078e000a */
.L_x_53750:
[----:B------:R-:W-:Y:S05]  /*28630*/  BSYNC B2 ;  /* 0x0000000000027941 */ /* 0x000fea0003800000 */
.L_x_53748:
        /* <DEDUP_REMOVED lines=16> */
.L_x_53754:
[----:B------:R-:W-:Y:S05]  /*28740*/  BSYNC B3 ;  /* 0x0000000000037941 */ /* 0x000fea0003800000 */
.L_x_53753:
        /* <DEDUP_REMOVED lines=44> */
.L_x_53752:
[----:B------:R-:W-:Y:S05]  /*28a10*/  BSYNC B2 ;  /* 0x0000000000027941 */ /* 0x000fea0003800000 */
.L_x_53751:
        /* <DEDUP_REMOVED lines=8> */
.L_x_53747:
        /* <DEDUP_REMOVED lines=12> */
.L_x_53756:
[----:B------:R-:W-:Y:S02]  /*28b60*/  IMAD.MOV.U32 R172, RZ, RZ, R10 ;  /* 0x000000ffffac7224 */ /* 0x000fe400078e000a */
.L_x_53757:
[----:B------:R-:W-:Y:S05]  /*28b70*/  BSYNC B2 ;  /* 0x0000000000027941 */ /* 0x000fea0003800000 */
.L_x_53755:
        /* <DEDUP_REMOVED lines=16> */
.L_x_53761:
[----:B------:R-:W-:Y:S05]  /*28c80*/  BSYNC B3 ;  /* 0x0000000000037941 */ /* 0x000fea0003800000 */
.L_x_53760:
        /* <DEDUP_REMOVED lines=44> */
.L_x_53759:
[----:B------:R-:W-:Y:S05]  /*28f50*/  BSYNC B2 ;  /* 0x0000000000027941 */ /* 0x000fea0003800000 */
.L_x_53758:
        /* <DEDUP_REMOVED lines=11> */
.L_x_53762:
        /* <DEDUP_REMOVED lines=12> */
.L_x_53765:
[----:B------:R-:W-:Y:S02]  /*290d0*/  IMAD.MOV.U32 R34, RZ, RZ, R10 ;  /* 0x000000ffff227224 */ /* 0x000fe400078e000a */
.L_x_53766:
[----:B------:R-:W-:Y:S05]  /*290e0*/  BSYNC B2 ;  /* 0x0000000000027941 */ /* 0x000fea0003800000 */
.L_x_53764:
        /* <DEDUP_REMOVED lines=16> */
.L_x_53770:
[----:B------:R-:W-:Y:S05]  /*291f0*/  BSYNC B3 ;  /* 0x0000000000037941 */ /* 0x000fea0003800000 */
.L_x_53769:
        /* <DEDUP_REMOVED lines=44> */
.L_x_53768:
[----:B------:R-:W-:Y:S05]  /*294c0*/  BSYNC B2 ;  /* 0x0000000000027941 */ /* 0x000fea0003800000 */
.L_x_53767:
        /* <DEDUP_REMOVED lines=8> */
.L_x_53763:
        /* <DEDUP_REMOVED lines=12> */
.L_x_53772:
[----:B------:R-:W-:Y:S02]  /*29610*/  MOV R172, R10 ;  /* 0x0000000a00ac7202 */ /* 0x000fe40000000f00 */
.L_x_53773:
[----:B------:R-:W-:Y:S05]  /*29620*/  BSYNC B2 ;  /* 0x0000000000027941 */ /* 0x000fea0003800000 */
.L_x_53771:
        /* <DEDUP_REMOVED lines=16> */
.L_x_53777:
[----:B------:R-:W-:Y:S05]  /*29730*/  BSYNC B3 ;  /* 0x0000000000037941 */ /* 0x000fea0003800000 */
.L_x_53776:
        /* <DEDUP_REMOVED lines=44> */
.L_x_53775:
[----:B------:R-:W-:Y:S05]  /*29a00*/  BSYNC B2 ;  /* 0x0000000000027941 */ /* 0x000fea0003800000 */
.L_x_53774:
        /* <DEDUP_REMOVED lines=11> */
.L_x_53778:
        /* <DEDUP_REMOVED lines=12> */
.L_x_53781:
[----:B------:R-:W-:Y:S02]  /*29b80*/  IMAD.MOV.U32 R35, RZ, RZ, R10 ;  /* 0x000000ffff237224 */ /* 0x000fe400078e000a */
.L_x_53782:
[----:B------:R-:W-:Y:S05]  /*29b90*/  BSYNC B2 ;  /* 0x0000000000027941 */ /* 0x000fea0003800000 */
.L_x_53780:
        /* <DEDUP_REMOVED lines=16> */
.L_x_53786:
[----:B------:R-:W-:Y:S05]  /*29ca0*/  BSYNC B3 ;  /* 0x0000000000037941 */ /* 0x000fea0003800000 */
.L_x_53785:
        /* <DEDUP_REMOVED lines=44> */
.L_x_53784:
[----:B------:R-:W-:Y:S05]  /*29f70*/  BSYNC B2 ;  /* 0x0000000000027941 */ /* 0x000fea0003800000 */
.L_x_53783:
        /* <DEDUP_REMOVED lines=8> */
.L_x_53779:
        /* <DEDUP_REMOVED lines=12> */
.L_x_53788:
[----:B------:R-:W-:Y:S02]  /*2a0c0*/  IMAD.MOV.U32 R172, RZ, RZ, R10 ;  /* 0x000000ffffac7224 */ /* 0x000fe400078e000a */
.L_x_53789:
[----:B------:R-:W-:Y:S05]  /*2a0d0*/  BSYNC B2 ;  /* 0x0000000000027941 */ /* 0x000fea0003800000 */
.L_x_53787:
        /* <DEDUP_REMOVED lines=16> */
.L_x_53793:
[----:B------:R-:W-:Y:S05]  /*2a1e0*/  BSYNC B3 ;  /* 0x0000000000037941 */ /* 0x000fea0003800000 */
.L_x_53792:
        /* <DEDUP_REMOVED lines=44> */
.L_x_53791:
[----:B------:R-:W-:Y:S05]  /*2a4b0*/  BSYNC B2 ;  /* 0x0000000000027941 */ /* 0x000fea0003800000 */
.L_x_53790:
        /* <DEDUP_REMOVED lines=11> */
.L_x_53794:
        /* <DEDUP_REMOVED lines=12> */
.L_x_53797:
[----:B------:R-:W-:Y:S02]  /*2a630*/  MOV R36, R10 ;  /* 0x0000000a00247202 */ /* 0x000fe40000000f00 */
.L_x_53798:
[----:B------:R-:W-:Y:S05]  /*2a640*/  BSYNC B2 ;  /* 0x0000000000027941 */ /* 0x000fea0003800000 */
.L_x_53796:
        /* <DEDUP_REMOVED lines=16> */
.L_x_53802:
[----:B------:R-:W-:Y:S05]  /*2a750*/  BSYNC B3 ;  /* 0x0000000000037941 */ /* 0x000fea0003800000 */
.L_x_53801:
        /* <DEDUP_REMOVED lines=44> */
.L_x_53800:
[----:B------:R-:W-:Y:S05]  /*2aa20*/  BSYNC B2 ;  /* 0x0000000000027941 */ /* 0x000fea0003800000 */
.L_x_53799:
        /* <DEDUP_REMOVED lines=8> */
.L_x_53795:
        /* <DEDUP_REMOVED lines=27> */
.L_x_53803:
[----:B------:R-:W-:Y:S02]  /*2ac60*/  IADD3 R32, R32, 0x20, RZ ;  /* 0x0000002020207810 */ /* 0x000fe40007ffe0ff */
.L_x_53738:
[----:B------:R-:W-:Y:S05]  /*2ac70*/  BSYNC B1 ;  /* 0x0000000000017941 */ /* 0x000fea0003800000 */
.L_x_53737:
        /* <DEDUP_REMOVED lines=30> */
.L_x_53807:
[----:B------:R-:W-:Y:S02]  /*2ae60*/  MOV R38, R10 ;  /* 0x0000000a00267202 */ /* 0x000fe40000000f00 */
.L_x_53808:
[----:B------:R-:W-:Y:S05]  /*2ae70*/  BSYNC B2 ;  /* 0x0000000000027941 */ /* 0x000fea0003800000 */
.L_x_53806:
        /* <DEDUP_REMOVED lines=16> */
.L_x_53812:
[----:B------:R-:W-:Y:S05]  /*2af80*/  BSYNC B3 ;  /* 0x0000000000037941 */ /* 0x000fea0003800000 */
.L_x_53811:
        /* <DEDUP_REMOVED lines=44> */
.L_x_53810:
[----:B------:R-:W-:Y:S05]  /*2b250*/  BSYNC B2 ;  /* 0x0000000000027941 */ /* 0x000fea0003800000 */
.L_x_53809:
        /* <DEDUP_REMOVED lines=14> */
.L_x_53813:
        /* <DEDUP_REMOVED lines=12> */
.L_x_53816:
[----:B------:R-:W-:Y:S02]  /*2b400*/  IMAD.MOV.U32 R33, RZ, RZ, R10 ;  /* 0x000000ffff217224 */ /* 0x000fe400078e000a */
.L_x_53817:
[----:B------:R-:W-:Y:S05]  /*2b410*/  BSYNC B2 ;  /* 0x0000000000027941 */ /* 0x000fea0003800000 */
.L_x_53815:
        /* <DEDUP_REMOVED lines=16> */
.L_x_53821:
[----:B------:R-:W-:Y:S05]  /*2b520*/  BSYNC B3 ;  /* 0x0000000000037941 */ /* 0x000fea0003800000 */
.L_x_53820:
        /* <DEDUP_REMOVED lines=44> */
.L_x_53819:
[----:B------:R-:W-:Y:S05]  /*2b7f0*/  BSYNC B2 ;  /* 0x0000000000027941 */ /* 0x000fea0003800000 */
.L_x_53818:
        /* <DEDUP_REMOVED lines=8> */
.L_x_53814:
        /* <DEDUP_REMOVED lines=12> */
.L_x_53823:
[----:B------:R-:W-:Y:S02]  /*2b940*/  IMAD.MOV.U32 R172, RZ, RZ, R10 ;  /* 0x000000ffffac7224 */ /* 0x000fe400078e000a */
.L_x_53824:
[----:B------:R-:W-:Y:S05]  /*2b950*/  BSYNC B2 ;  /* 0x0000000000027941 */ /* 0x000fea0003800000 */
.L_x_53822:
        /* <DEDUP_REMOVED lines=16> */
.L_x_53828:
[----:B------:R-:W-:Y:S05]  /*2ba60*/  BSYNC B3 ;  /* 0x0000000000037941 */ /* 0x000fea0003800000 */
.L_x_53827:
        /* <DEDUP_REMOVED lines=44> */
.L_x_53826:
[----:B------:R-:W-:Y:S05]  /*2bd30*/  BSYNC B2 ;  /* 0x0000000000027941 */ /* 0x000fea0003800000 */
.L_x_53825:
        /* <DEDUP_REMOVED lines=11> */
.L_x_53829:
        /* <DEDUP_REMOVED lines=12> */
.L_x_53832:
[----:B------:R-:W-:Y:S02]  /*2beb0*/  IMAD.MOV.U32 R34, RZ, RZ, R10 ;  /* 0x000000ffff227224 */ /* 0x000fe400078e000a */
.L_x_53833:
[----:B------:R-:W-:Y:S05]  /*2bec0*/  BSYNC B2 ;  /* 0x0000000000027941 */ /* 0x000fea0003800000 */
.L_x_53831:
        /* <DEDUP_REMOVED lines=16> */
.L_x_53837:
[----:B------:R-:W-:Y:S05]  /*2bfd0*/  BSYNC B3 ;  /* 0x0000000000037941 */ /* 0x000fea0003800000 */
.L_x_53836:
        /* <DEDUP_REMOVED lines=44> */
.L_x_53835:
[----:B------:R-:W-:Y:S05]  /*2c2a0*/  BSYNC B2 ;  /* 0x0000000000027941 */ /* 0x000fea0003800000 */
.L_x_53834:
        /* <DEDUP_REMOVED lines=8> */
.L_x_53830:
        /* <DEDUP_REMOVED lines=12> */
.L_x_53839:
[----:B------:R-:W-:Y:S02]  /*2c3f0*/  IMAD.MOV.U32 R172, RZ, RZ, R10 ;  /* 0x000000ffffac7224 */ /* 0x000fe400078e000a */
.L_x_53840:
[----:B------:R-:W-:Y:S05]  /*2c400*/  BSYNC B2 ;  /* 0x0000000000027941 */ /* 0x000fea0003800000 */
.L_x_53838:
        /* <DEDUP_REMOVED lines=16> */
.L_x_53844:
[----:B------:R-:W-:Y:S05]  /*2c510*/  BSYNC B3 ;  /* 0x0000000000037941 */ /* 0x000fea0003800000 */
.L_x_53843:
        /* <DEDUP_REMOVED lines=44> */
.L_x_53842:
[----:B------:R-:W-:Y:S05]  /*2c7e0*/  BSYNC B2 ;  /* 0x0000000000027941 */ /* 0x000fea0003800000 */
.L_x_53841:
        /* <DEDUP_REMOVED lines=11> */
.L_x_53845:
        /* <DEDUP_REMOVED lines=12> */
.L_x_53848:
[----:B------:R-:W-:Y:S02]  /*2c960*/  IMAD.MOV.U32 R35, RZ, RZ, R10 ;  /* 0x000000ffff237224 */ /* 0x000fe400078e000a */
.L_x_53849:
[----:B------:R-:W-:Y:S05]  /*2c970*/  BSYNC B2 ;  /* 0x0000000000027941 */ /* 0x000fea0003800000 */
.L_x_53847:
        /* <DEDUP_REMOVED lines=16> */
.L_x_53853:
[----:B------:R-:W-:Y:S05]  /*2ca80*/  BSYNC B3 ;  /* 0x0000000000037941 */ /* 0x000fea0003800000 */
.L_x_53852:
        /* <DEDUP_REMOVED lines=44> */
.L_x_53851:
[----:B------:R-:W-:Y:S05]  /*2cd50*/  BSYNC B2 ;  /* 0x0000000000027941 */ /* 0x000fea0003800000 */
.L_x_53850:
        /* <DEDUP_REMOVED lines=8> */
.L_x_53846:
        /* <DEDUP_REMOVED lines=12> */
.L_x_53855:
[----:B------:R-:W-:Y:S02]  /*2cea0*/  IMAD.MOV.U32 R172, RZ, RZ, R10 ;  /* 0x000000ffffac7224 */ /* 0x000fe400078e000a */
.L_x_53856:
[----:B------:R-:W-:Y:S05]  /*2ceb0*/  BSYNC B2 ;  /* 0x0000000000027941 */ /* 0x000fea0003800000 */
.L_x_53854:
        /* <DEDUP_REMOVED lines=16> */
.L_x_53860:
[----:B------:R-:W-:Y:S05]  /*2cfc0*/  BSYNC B3 ;  /* 0x0000000000037941 */ /* 0x000fea0003800000 */
.L_x_53859:
        /* <DEDUP_REMOVED lines=44> */
.L_x_53858:
[----:B------:R-:W-:Y:S05]  /*2d290*/  BSYNC B2 ;  /* 0x0000000000027941 */ /* 0x000fea0003800000 */
.L_x_53857:
        /* <DEDUP_REMOVED lines=11> */
.L_x_53861:
        /* <DEDUP_REMOVED lines=12> */
.L_x_53864:
[----:B------:R-:W-:Y:S02]  /*2d410*/  IMAD.MOV.U32 R36, RZ, RZ, R10 ;  /* 0x000000ffff247224 */ /* 0x000fe400078e000a */
.L_x_53865:
[----:B------:R-:W-:Y:S05]  /*2d420*/  BSYNC B2 ;  /* 0x0000000000027941 */ /* 0x000fea0003800000 */
.L_x_53863:
        /* <DEDUP_REMOVED lines=16> */
.L_x_53869:
[----:B------:R-:W-:Y:S05]  /*2d530*/  BSYNC B3 ;  /* 0x0000000000037941 */ /* 0x000fea0003800000 */
.L_x_53868:
        /* <DEDUP_REMOVED lines=44> */
.L_x_53867:
[----:B------:R-:W-:Y:S05]  /*2d800*/  BSYNC B2 ;  /* 0x0000000000027941 */ /* 0x000fea0003800000 */
.L_x_53866:
        /* <DEDUP_REMOVED lines=8> */
.L_x_53862:
        /* <DEDUP_REMOVED lines=27> */
.L_x_53870:
[----:B------:R-:W-:Y:S02]  /*2da40*/  IADD3 R32, R32, 0x20, RZ ;  /* 0x0000002020207810 */ /* 0x000fe40007ffe0ff */
.L_x_53805:
[----:B------:R-:W-:Y:S05]  /*2da50*/  BSYNC B1 ;  /* 0x0000000000017941 */ /* 0x000fea0003800000 */
.L_x_53804:
        /* <DEDUP_REMOVED lines=30> */
.L_x_53874:
[----:B------:R-:W-:Y:S02]  /*2dc40*/  IMAD.MOV.U32 R38, RZ, RZ, R10 ;  /* 0x000000ffff267224 */ /* 0x000fe400078e000a */
.L_x_53875:
[----:B------:R-:W-:Y:S05]  /*2dc50*/  BSYNC B2 ;  /* 0x0000000000027941 */ /* 0x000fea0003800000 */
.L_x_53873:
        /* <DEDUP_REMOVED lines=16> */
.L_x_53879:
[----:B------:R-:W-:Y:S05]  /*2dd60*/  BSYNC B3 ;  /* 0x0000000000037941 */ /* 0x000fea0003800000 */
.L_x_53878:
        /* <DEDUP_REMOVED lines=44> */
.L_x_53877:
[----:B------:R-:W-:Y:S05]  /*2e030*/  BSYNC B2 ;  /* 0x0000000000027941 */ /* 0x000fea0003800000 */
.L_x_53876:
        /* <DEDUP_REMOVED lines=14> */
.L_x_53880:
        /* <DEDUP_REMOVED lines=12> */
.L_x_53883:
[----:B------:R-:W-:Y:S02]  /*2e1e0*/  IMAD.MOV.U32 R33, RZ, RZ, R10 ;  /* 0x000000ffff217224 */ /* 0x000fe400078e000a */
.L_x_53884:
[----:B------:R-:W-:Y:S05]  /*2e1f0*/  BSYNC B2 ;  /* 0x0000000000027941 */ /* 0x000fea0003800000 */
.L_x_53882:
        /* <DEDUP_REMOVED lines=16> */
.L_x_53888:
[----:B------:R-:W-:Y:S05]  /*2e300*/  BSYNC B3 ;  /* 0x0000000000037941 */ /* 0x000fea0003800000 */
.L_x_53887:
        /* <DEDUP_REMOVED lines=44> */
.L_x_53886:
[----:B------:R-:W-:Y:S05]  /*2e5d0*/  BSYNC B2 ;  /* 0x0000000000027941 */ /* 0x000fea0003800000 */
.L_x_53885:
        /* <DEDUP_REMOVED lines=8> */
.L_x_53881:
        /* <DEDUP_REMOVED lines=12> */
.L_x_53890:
[----:B------:R-:W-:Y:S02]  /*2e720*/  MOV R172, R10 ;  /* 0x0000000a00ac7202 */ /* 0x000fe40000000f00 */
.L_x_53891:
[----:B------:R-:W-:Y:S05]  /*2e730*/  BSYNC B2 ;  /* 0x0000000000027941 */ /* 0x000fea0003800000 */
.L_x_53889:
        /* <DEDUP_REMOVED lines=16> */
.L_x_53895:
[----:B------:R-:W-:Y:S05]  /*2e840*/  BSYNC B3 ;  /* 0x0000000000037941 */ /* 0x000fea0003800000 */
.L_x_53894:
        /* <DEDUP_REMOVED lines=44> */
.L_x_53893:
[----:B------:R-:W-:Y:S05]  /*2eb10*/  BSYNC B2 ;  /* 0x0000000000027941 */ /* 0x000fea0003800000 */
.L_x_53892:
        /* <DEDUP_REMOVED lines=11> */
.L_x_53896:
        /* <DEDUP_REMOVED lines=12> */
.L_x_53899:
[----:B------:R-:W-:Y:S02]  /*2ec90*/  IMAD.MOV.U32 R34, RZ, RZ, R10 ;  /* 0x000000ffff227224 */ /* 0x000fe400078e000a */
.L_x_53900:
[----:B------:R-:W-:Y:S05]  /*2eca0*/  BSYNC B2 ;  /* 0x0000000000027941 */ /* 0x000fea0003800000 */
.L_x_53898:
        /* <DEDUP_REMOVED lines=16> */
.L_x_53904:
[----:B------:R-:W-:Y:S05]  /*2edb0*/  BSYNC B3 ;  /* 0x0000000000037941 */ /* 0x000fea0003800000 */
.L_x_53903:
        /* <DEDUP_REMOVED lines=44> */
.L_x_53902:
[----:B------:R-:W-:Y:S05]  /*2f080*/  BSYNC B2 ;  /* 0x0000000000027941 */ /* 0x000fea0003800000 */
.L_x_53901:
        /* <DEDUP_REMOVED lines=8> */
.L_x_53897:
        /* <DEDUP_REMOVED lines=12> */
.L_x_53906:
[----:B------:R-:W-:Y:S02]  /*2f1d0*/  IMAD.MOV.U32 R172, RZ, RZ, R10 ;  /* 0x000000ffffac7224 */ /* 0x000fe400078e000a */
.L_x_53907:
[----:B------:R-:W-:Y:S05]  /*2f1e0*/  BSYNC B2 ;  /* 0x0000000000027941 */ /* 0x000fea0003800000 */
.L_x_53905:
        /* <DEDUP_REMOVED lines=16> */
.L_x_53911:
[----:B------:R-:W-:Y:S05]  /*2f2f0*/  BSYNC B3 ;  /* 0x0000000000037941 */ /* 0x000fea0003800000 */
.L_x_53910:
        /* <DEDUP_REMOVED lines=44> */
.L_x_53909:
[----:B------:R-:W-:Y:S05]  /*2f5c0*/  BSYNC B2 ;  /* 0x0000000000027941 */ /* 0x000fea0003800000 */
.L_x_53908:
        /* <DEDUP_REMOVED lines=11> */
.L_x_53912:
        /* <DEDUP_REMOVED lines=12> */
.L_x_53915:
[----:B------:R-:W-:Y:S02]  /*2f740*/  MOV R35, R10 ;  /* 0x0000000a00237202 */ /* 0x000fe40000000f00 */
.L_x_53916:
[----:B------:R-:W-:Y:S05]  /*2f750*/  BSYNC B2 ;  /* 0x0000000000027941 */ /* 0x000fea0003800000 */
.L_x_53914:
        /* <DEDUP_REMOVED lines=16> */
.L_x_53920:
[----:B------:R-:W-:Y:S05]  /*2f860*/  BSYNC B3 ;  /* 0x0000000000037941 */ /* 0x000fea0003800000 */
.L_x_53919:
        /* <DEDUP_REMOVED lines=44> */
.L_x_53918:
[----:B------:R-:W-:Y:S05]  /*2fb30*/  BSYNC B2 ;  /* 0x0000000000027941 */ /* 0x000fea0003800000 */
.L_x_53917:
        /* <DEDUP_REMOVED lines=8> */
.L_x_53913:
        /* <DEDUP_REMOVED lines=12> */
.L_x_53922:
[----:B------:R-:W-:Y:S02]  /*2fc80*/  IMAD.MOV.U32 R172, RZ, RZ, R10 ;  /* 0x000000ffffac7224 */ /* 0x000fe400078e000a */
.L_x_53923:
[----:B------:R-:W-:Y:S05]  /*2fc90*/  BSYNC B2 ;  /* 0x0000000000027941 */ /* 0x000fea0003800000 */
.L_x_53921:
        /* <DEDUP_REMOVED lines=16> */
.L_x_53927:
[----:B------:R-:W-:Y:S05]  /*2fda0*/  BSYNC B3 ;  /* 0x0000000000037941 */ /* 0x000fea0003800000 */
.L_x_53926:
        /* <DEDUP_REMOVED lines=44> */
.L_x_53925:
[----:B------:R-:W-:Y:S05]  /*30070*/  BSYNC B2 ;  /* 0x0000000000027941 */ /* 0x000fea0003800000 */
.L_x_53924:
        /* <DEDUP_REMOVED lines=11> */
.L_x_53928:
        /* <DEDUP_REMOVED lines=12> */
.L_x_53931:
[----:B------:R-:W-:Y:S02]  /*301f0*/  IMAD.MOV.U32 R36, RZ, RZ, R10 ;  /* 0x000000ffff247224 */ /* 0x000fe400078e000a */
.L_x_53932:
[----:B------:R-:W-:Y:S05]  /*30200*/  BSYNC B2 ;  /* 0x0000000000027941 */ /* 0x000fea0003800000 */
.L_x_53930:
        /* <DEDUP_REMOVED lines=16> */
.L_x_53936:
[----:B------:R-:W-:Y:S05]  /*30310*/  BSYNC B3 ;  /* 0x0000000000037941 */ /* 0x000fea0003800000 */
.L_x_53935:
        /* <DEDUP_REMOVED lines=44> */
.L_x_53934:
[----:B------:R-:W-:Y:S05]  /*305e0*/  BSYNC B2 ;  /* 0x0000000000027941 */ /* 0x000fea0003800000 */
.L_x_53933:
        /* <DEDUP_REMOVED lines=8> */
.L_x_53929:
        /* <DEDUP_REMOVED lines=27> */
.L_x_53937:
[----:B------:R-:W-:Y:S02]  /*30820*/  IADD3 R32, R32, 0x20, RZ ;  /* 0x0000002020207810 */ /* 0x000fe40007ffe0ff */
.L_x_53872:
[----:B------:R-:W-:Y:S05]  /*30830*/  BSYNC B1 ;  /* 0x0000000000017941 */ /* 0x000fea0003800000 */
.L_x_53871:
        /* <DEDUP_REMOVED lines=30> */
.L_x_53941:
[----:B------:R-:W-:Y:S02]  /*30a20*/  IMAD.MOV.U32 R38, RZ, RZ, R10 ;  /* 0x000000ffff267224 */ /* 0x000fe400078e000a */
.L_x_53942:
[----:B------:R-:W-:Y:S05]  /*30a30*/  BSYNC B2 ;  /* 0x0000000000027941 */ /* 0x000fea0003800000 */
.L_x_53940:
        /* <DEDUP_REMOVED lines=16> */
.L_x_53946:
[----:B------:R-:W-:Y:S05]  /*30b40*/  BSYNC B3 ;  /* 0x0000000000037941 */ /* 0x000fea0003800000 */
.L_x_53945:
        /* <DEDUP_REMOVED lines=44> */
.L_x_53944:
[----:B------:R-:W-:Y:S05]  /*30e10*/  BSYNC B2 ;  /* 0x0000000000027941 */ /* 0x000fea0003800000 */
.L_x_53943:
        /* <DEDUP_REMOVED lines=14> */
.L_x_53947:
        /* <DEDUP_REMOVED lines=12> */
.L_x_53950:
[----:B------:R-:W-:Y:S02]  /*30fc0*/  IMAD.MOV.U32 R33, RZ, RZ, R10 ;  /* 0x000000ffff217224 */ /* 0x000fe400078e000a */
.L_x_53951:
[----:B------:R-:W-:Y:S05]  /*30fd0*/  BSYNC B2 ;  /* 0x0000000000027941 */ /* 0x000fea0003800000 */
.L_x_53949:
        /* <DEDUP_REMOVED lines=16> */
.L_x_53955:
[----:B------:R-:W-:Y:S05]  /*310e0*/  BSYNC B3 ;  /* 0x0000000000037941 */ /* 0x000fea0003800000 */
.L_x_53954:
        /* <DEDUP_REMOVED lines=44> */
.L_x_53953:
[----:B------:R-:W-:Y:S05]  /*313b0*/  BSYNC B2 ;  /* 0x0000000000027941 */ /* 0x000fea0003800000 */
.L_x_53952:
        /* <DEDUP_REMOVED lines=8> */
.L_x_53948:
        /* <DEDUP_REMOVED lines=12> */
.L_x_53957:
[----:B------:R-:W-:Y:S02]  /*31500*/  IMAD.MOV.U32 R172, RZ, RZ, R10 ;  /* 0x000000ffffac7224 */ /* 0x000fe400078e000a */
.L_x_53958:
[----:B------:R-:W-:Y:S05]  /*31510*/  BSYNC B2 ;  /* 0x0000000000027941 */ /* 0x000fea0003800000 */
.L_x_53956:
        /* <DEDUP_REMOVED lines=16> */
.L_x_53962:
[----:B------:R-:W-:Y:S05]  /*31620*/  BSYNC B3 ;  /* 0x0000000000037941 */ /* 0x000fea0003800000 */
.L_x_53961:
        /* <DEDUP_REMOVED lines=44> */
.L_x_53960:
[----:B------:R-:W-:Y:S05]  /*318f0*/  BSYNC B2 ;  /* 0x0000000000027941 */ /* 0x000fea0003800000 */
.L_x_53959:
        /* <DEDUP_REMOVED lines=11> */
.L_x_53963:
        /* <DEDUP_REMOVED lines=12> */
.L_x_53966:
[----:B------:R-:W-:Y:S02]  /*31a70*/  IMAD.MOV.U32 R34, RZ, RZ, R10 ;  /* 0x000000ffff227224 */ /* 0x000fe400078e000a */
.L_x_53967:
[----:B------:R-:W-:Y:S05]  /*31a80*/  BSYNC B2 ;  /* 0x0000000000027941 */ /* 0x000fea0003800000 */
.L_x_53965:
        /* <DEDUP_REMOVED lines=16> */
.L_x_53971:
[----:B------:R-:W-:Y:S05]  /*31b90*/  BSYNC B3 ;  /* 0x0000000000037941 */ /* 0x000fea0003800000 */
.L_x_53970:
        /* <DEDUP_REMOVED lines=44> */
.L_x_53969:
[----:B------:R-:W-:Y:S05]  /*31e60*/  BSYNC B2 ;  /* 0x0000000000027941 */ /* 0x000fea0003800000 */
.L_x_53968:
        /* <DEDUP_REMOVED lines=8> */
.L_x_53964:
        /* <DEDUP_REMOVED lines=12> */
.L_x_53973:
[----:B------:R-:W-:Y:S02]  /*31fb0*/  IMAD.MOV.U32 R172, RZ, RZ, R10 ;  /* 0x000000ffffac7224 */ /* 0x000fe400078e000a */
.L_x_53974:
[----:B------:R-:W-:Y:S05]  /*31fc0*/  BSYNC B2 ;  /* 0x0000000000027941 */ /* 0x000fea0003800000 */
.L_x_53972:
        /* <DEDUP_REMOVED lines=16> */
.L_x_53978:
[----:B------:R-:W-:Y:S05]  /*320d0*/  BSYNC B3 ;  /* 0x0000000000037941 */ /* 0x000fea0003800000 */
.L_x_53977:
        /* <DEDUP_REMOVED lines=44> */
.L_x_53976:
[----:B------:R-:W-:Y:S05]  /*323a0*/  BSYNC B2 ;  /* 0x0000000000027941 */ /* 0x000fea0003800000 */
.L_x_53975:
        /* <DEDUP_REMOVED lines=11> */
.L_x_53979:
        /* <DEDUP_REMOVED lines=12> */
.L_x_53982:
[----:B------:R-:W-:Y:S02]  /*32520*/  MOV R35, R10 ;  /* 0x0000000a00237202 */ /* 0x000fe40000000f00 */
.L_x_53983:
[----:B------:R-:W-:Y:S05]  /*32530*/  BSYNC B2 ;  /* 0x0000000000027941 */ /* 0x000fea0003800000 */
.L_x_53981:
        /* <DEDUP_REMOVED lines=16> */
.L_x_53987:
[----:B------:R-:W-:Y:S05]  /*32640*/  BSYNC B3 ;  /* 0x0000000000037941 */ /* 0x000fea0003800000 */
.L_x_53986:
        /* <DEDUP_REMOVED lines=44> */
.L_x_53985:
[----:B------:R-:W-:Y:S05]  /*32910*/  BSYNC B2 ;  /* 0x0000000000027941 */ /* 0x000fea0003800000 */
.L_x_53984:
        /* <DEDUP_REMOVED lines=8> */
.L_x_53980:
        /* <DEDUP_REMOVED lines=12> */
.L_x_53989:
[----:B------:R-:W-:Y:S02]  /*32a60*/  IMAD.MOV.U32 R172, RZ, RZ, R10 ;  /* 0x000000ffffac7224 */ /* 0x000fe400078e000a */
.L_x_53990:
[----:B------:R-:W-:Y:S05]  /*32a70*/  BSYNC B2 ;  /* 0x0000000000027941 */ /* 0x000fea0003800000 */
.L_x_53988:
        /* <DEDUP_REMOVED lines=16> */
.L_x_53994:
[----:B------:R-:W-:Y:S05]  /*32b80*/  BSYNC B3 ;  /* 0x0000000000037941 */ /* 0x000fea0003800000 */
.L_x_53993:
        /* <DEDUP_REMOVED lines=44> */
.L_x_53992:
[----:B------:R-:W-:Y:S05]  /*32e50*/  BSYNC B2 ;  /* 0x0000000000027941 */ /* 0x000fea0003800000 */
.L_x_53991:
        /* <DEDUP_REMOVED lines=11> */
.L_x_53995:
        /* <DEDUP_REMOVED lines=12> */
.L_x_53998:
[----:B------:R-:W-:Y:S02]  /*32fd0*/  IMAD.MOV.U32 R36, RZ, RZ, R10 ;  /* 0x000000ffff247224 */ /* 0x000fe400078e000a */
.L_x_53999:
[----:B------:R-:W-:Y:S05]  /*32fe0*/  BSYNC B2 ;  /* 0x0000000000027941 */ /* 0x000fea0003800000 */
.L_x_53997:
        /* <DEDUP_REMOVED lines=16> */
.L_x_54003:
[----:B------:R-:W-:Y:S05]  /*330f0*/  BSYNC B3 ;  /* 0x0000000000037941 */ /* 0x000fea0003800000 */
.L_x_54002:
        /* <DEDUP_REMOVED lines=44> */
.L_x_54001:
[----:B------:R-:W-:Y:S05]  /*333c0*/  BSYNC B2 ;  /* 0x0000000000027941 */ /* 0x000fea0003800000 */
.L_x_54000:
        /* <DEDUP_REMOVED lines=8> */
.L_x_53996:
        /* <DEDUP_REMOVED lines=27> */
.L_x_54004:
[----:B------:R-:W-:Y:S02]  /*33600*/  IADD3 R32, R32, 0x20, RZ ;  /* 0x0000002020207810 */ /* 0x000fe40007ffe0ff */
.L_x_53939:
[----:B------:R-:W-:Y:S05]  /*33610*/  BSYNC B1 ;  /* 0x0000000000017941 */ /* 0x000fea0003800000 */
.L_x_53938:
        /* <DEDUP_REMOVED lines=30> */
.L_x_54008:
[----:B------:R-:W-:Y:S02]  /*33800*/  IMAD.MOV.U32 R38, RZ, RZ, R10 ;  /* 0x000000ffff267224 */ /* 0x000fe400078e000a */
.L_x_54009:
[----:B------:R-:W-:Y:S05]  /*33810*/  BSYNC B2 ;  /* 0x0000000000027941 */ /* 0x000fea0003800000 */
.L_x_54007:
        /* <DEDUP_REMOVED lines=16> */
.L_x_54013:
[----:B------:R-:W-:Y:S05]  /*33920*/  BSYNC B3 ;  /* 0x0000000000037941 */ /* 0x000fea0003800000 */
.L_x_54012:
        /* <DEDUP_REMOVED lines=44> */
.L_x_54011:
[----:B------:R-:W-:Y:S05]  /*33bf0*/  BSYNC B2 ;  /* 0x0000000000027941 */ /* 0x000fea0003800000 */
.L_x_54010:
        /* <DEDUP_REMOVED lines=14> */
.L_x_54014:
        /* <DEDUP_REMOVED lines=12> */
.L_x_54017:
[----:B------:R-:W-:Y:S02]  /*33da0*/  IMAD.MOV.U32 R33, RZ, RZ, R10 ;  /* 0x000000ffff217224 */ /* 0x000fe400078e000a */
.L_x_54018:
[----:B------:R-:W-:Y:S05]  /*33db0*/  BSYNC B2 ;  /* 0x0000000000027941 */ /* 0x000fea0003800000 */
.L_x_54016:
        /* <DEDUP_REMOVED lines=16> */
.L_x_54022:
[----:B------:R-:W-:Y:S05]  /*33ec0*/  BSYNC B3 ;  /* 0x0000000000037941 */ /* 0x000fea0003800000 */
.L_x_54021:
        /* <DEDUP_REMOVED lines=44> */
.L_x_54020:
[----:B------:R-:W-:Y:S05]  /*34190*/  BSYNC B2 ;  /* 0x0000000000027941 */ /* 0x000fea0003800000 */
.L_x_54019:
        /* <DEDUP_REMOVED lines=8> */
.L_x_54015:
        /* <DEDUP_REMOVED lines=12> */
.L_x_54024:
[----:B------:R-:W-:Y:S02]  /*342e0*/  IMAD.MOV.U32 R172, RZ, RZ, R10 ;  /* 0x000000ffffac7224 */ /* 0x000fe400078e000a */
.L_x_54025:
[----:B------:R-:W-:Y:S05]  /*342f0*/  BSYNC B2 ;  /* 0x0000000000027941 */ /* 0x000fea0003800000 */
.L_x_54023:
        /* <DEDUP_REMOVED lines=16> */
.L_x_54029:
[----:B------:R-:W-:Y:S05]  /*34400*/  BSYNC B3 ;  /* 0x0000000000037941 */ /* 0x000fea0003800000 */
.L_x_54028:
        /* <DEDUP_REMOVED lines=44> */
.L_x_54027:
[----:B------:R-:W-:Y:S05]  /*346d0*/  BSYNC B2 ;  /* 0x0000000000027941 */ /* 0x000fea0003800000 */
.L_x_54026:
        /* <DEDUP_REMOVED lines=11> */
.L_x_54030:
        /* <DEDUP_REMOVED lines=12> */
.L_x_54033:
[----:B------:R-:W-:Y:S02]  /*34850*/  IMAD.MOV.U32 R34, RZ, RZ, R10 ;  /* 0x000000ffff227224 */ /* 0x000fe400078e000a */
.L_x_54034:
[----:B------:R-:W-:Y:S05]  /*34860*/  BSYNC B2 ;  /* 0x0000000000027941 */ /* 0x000fea0003800000 */
.L_x_54032:
        /* <DEDUP_REMOVED lines=16> */
.L_x_54038:
[----:B------:R-:W-:Y:S05]  /*34970*/  BSYNC B3 ;  /* 0x0000000000037941 */ /* 0x000fea0003800000 */
.L_x_54037:
        /* <DEDUP_REMOVED lines=44> */
.L_x_54036:
[----:B------:R-:W-:Y:S05]  /*34c40*/  BSYNC B2 ;  /* 0x0000000000027941 */ /* 0x000fea0003800000 */
.L_x_54035:
        /* <DEDUP_REMOVED lines=8> */
.L_x_54031:
        /* <DEDUP_REMOVED lines=12> */
.L_x_54040:
[----:B------:R-:W-:Y:S02]  /*34d90*/  IMAD.MOV.U32 R172, RZ, RZ, R10 ;  /* 0x000000ffffac7224 */ /* 0x000fe400078e000a */
.L_x_54041:
[----:B------:R-:W-:Y:S05]  /*34da0*/  BSYNC B2 ;  /* 0x0000000000027941 */ /* 0x000fea0003800000 */
.L_x_54039:
        /* <DEDUP_REMOVED lines=16> */
.L_x_54045:
[----:B------:R-:W-:Y:S05]  /*34eb0*/  BSYNC B3 ;  /* 0x0000000000037941 */ /* 0x000fea0003800000 */
.L_x_54044:
        /* <DEDUP_REMOVED lines=44> */
.L_x_54043:
[----:B------:R-:W-:Y:S05]  /*35180*/  BSYNC B2 ;  /* 0x0000000000027941 */ /* 0x000fea0003800000 */
.L_x_54042:
        /* <DEDUP_REMOVED lines=11> */
.L_x_54046:
        /* <DEDUP_REMOVED lines=12> */
.L_x_54049:
[----:B------:R-:W-:Y:S02]  /*35300*/  MOV R35, R10 ;  /* 0x0000000a00237202 */ /* 0x000fe40000000f00 */
.L_x_54050:
[----:B------:R-:W-:Y:S05]  /*35310*/  BSYNC B2 ;  /* 0x0000000000027941 */ /* 0x000fea0003800000 */
.L_x_54048:
        /* <DEDUP_REMOVED lines=16> */
.L_x_54054:
[----:B------:R-:W-:Y:S05]  /*35420*/  BSYNC B3 ;  /* 0x0000000000037941 */ /* 0x000fea0003800000 */
.L_x_54053:
        /* <DEDUP_REMOVED lines=44> */
.L_x_54052:
[----:B------:R-:W-:Y:S05]  /*356f0*/  BSYNC B2 ;  /* 0x0000000000027941 */ /* 0x000fea0003800000 */
.L_x_54051:
        /* <DEDUP_REMOVED lines=8> */
.L_x_54047:
        /* <DEDUP_REMOVED lines=12> */
.L_x_54056:
[----:B------:R-:W-:Y:S02]  /*35840*/  IMAD.MOV.U32 R172, RZ, RZ, R10 ;  /* 0x000000ffffac7224 */ /* 0x000fe400078e000a */
.L_x_54057:
[----:B------:R-:W-:Y:S05]  /*35850*/  BSYNC B2 ;  /* 0x0000000000027941 */ /* 0x000fea0003800000 */
.L_x_54055:
        /* <DEDUP_REMOVED lines=16> */
.L_x_54061:
[----:B------:R-:W-:Y:S05]  /*35960*/  BSYNC B3 ;  /* 0x0000000000037941 */ /* 0x000fea0003800000 */
.L_x_54060:
        /* <DEDUP_REMOVED lines=44> */
.L_x_54059:
[----:B------:R-:W-:Y:S05]  /*35c30*/  BSYNC B2 ;  /* 0x0000000000027941 */ /* 0x000fea0003800000 */
.L_x_54058:
        /* <DEDUP_REMOVED lines=11> */
.L_x_54062:
        /* <DEDUP_REMOVED lines=12> */
.L_x_54065:
[----:B------:R-:W-:Y:S02]  /*35db0*/  IMAD.MOV.U32 R36, RZ, RZ, R10 ;  /* 0x000000ffff247224 */ /* 0x000fe400078e000a */
.L_x_54066:
[----:B------:R-:W-:Y:S05]  /*35dc0*/  BSYNC B2 ;  /* 0x0000000000027941 */ /* 0x000fea0003800000 */
.L_x_54064:
        /* <DEDUP_REMOVED lines=16> */
.L_x_54070:
[----:B------:R-:W-:Y:S05]  /*35ed0*/  BSYNC B3 ;  /* 0x0000000000037941 */ /* 0x000fea0003800000 */
.L_x_54069:
        /* <DEDUP_REMOVED lines=44> */
.L_x_54068:
[----:B------:R-:W-:Y:S05]  /*361a0*/  BSYNC B2 ;  /* 0x0000000000027941 */ /* 0x000fea0003800000 */
.L_x_54067:
        /* <DEDUP_REMOVED lines=8> */
.L_x_54063:
        /* <DEDUP_REMOVED lines=27> */
.L_x_54071:
[----:B------:R-:W-:Y:S02]  /*363e0*/  IADD3 R32, R32, 0x20, RZ ;  /* 0x0000002020207810 */ /* 0x000fe40007ffe0ff */
.L_x_54006:
[----:B------:R-:W-:Y:S05]  /*363f0*/  BSYNC B1 ;  /* 0x0000000000017941 */ /* 0x000fea0003800000 */
.L_x_54005:
        /* <DEDUP_REMOVED lines=30> */
.L_x_54075:
[----:B------:R-:W-:Y:S02]  /*365e0*/  IMAD.MOV.U32 R38, RZ, RZ, R10 ;  /* 0x000000ffff267224 */ /* 0x000fe400078e000a */
.L_x_54076:
[----:B------:R-:W-:Y:S05]  /*365f0*/  BSYNC B2 ;  /* 0x0000000000027941 */ /* 0x000fea0003800000 */
.L_x_54074:
        /* <DEDUP_REMOVED lines=16> */
.L_x_54080:
[----:B------:R-:W-:Y:S05]  /*36700*/  BSYNC B3 ;  /* 0x0000000000037941 */ /* 0x000fea0003800000 */
.L_x_54079:
        /* <DEDUP_REMOVED lines=44> */
.L_x_54078:
[----:B------:R-:W-:Y:S05]  /*369d0*/  BSYNC B2 ;  /* 0x0000000000027941 */ /* 0x000fea0003800000 */
.L_x_54077:
        /* <DEDUP_REMOVED lines=14> */
.L_x_54081:
        /* <DEDUP_REMOVED lines=12> */
.L_x_54084:
[----:B------:R-:W-:Y:S02]  /*36b80*/  IMAD.MOV.U32 R33, RZ, RZ, R10 ;  /* 0x000000ffff217224 */ /* 0x000fe400078e000a */
.L_x_54085:
[----:B------:R-:W-:Y:S05]  /*36b90*/  BSYNC B2 ;  /* 0x0000000000027941 */ /* 0x000fea0003800000 */
.L_x_54083:
        /* <DEDUP_REMOVED lines=16> */
.L_x_54089:
[----:B------:R-:W-:Y:S05]  /*36ca0*/  BSYNC B3 ;  /* 0x0000000000037941 */ /* 0x000fea0003800000 */
.L_x_54088:
        /* <DEDUP_REMOVED lines=44> */
.L_x_54087:
[----:B------:R-:W-:Y:S05]  /*36f70*/  BSYNC B2 ;  /* 0x0000000000027941 */ /* 0x000fea0003800000 */
.L_x_54086:
        /* <DEDUP_REMOVED lines=8> */
.L_x_54082:
        /* <DEDUP_REMOVED lines=12> */
.L_x_54091:
[----:B------:R-:W-:Y:S02]  /*370c0*/  IMAD.MOV.U32 R172, RZ, RZ, R10 ;  /* 0x000000ffffac7224 */ /* 0x000fe400078e000a */
.L_x_54092:
[----:B------:R-:W-:Y:S05]  /*370d0*/  BSYNC B2 ;  /* 0x0000000000027941 */ /* 0x000fea0003800000 */
.L_x_54090:
        /* <DEDUP_REMOVED lines=16> */
.L_x_54096:
[----:B------:R-:W-:Y:S05]  /*371e0*/  BSYNC B3 ;  /* 0x0000000000037941 */ /* 0x000fea0003800000 */
.L_x_54095:
        /* <DEDUP_REMOVED lines=44> */
.L_x_54094:
[----:B------:R-:W-:Y:S05]  /*374b0*/  BSYNC B2 ;  /* 0x0000000000027941 */ /* 0x000fea0003800000 */
.L_x_54093:
        /* <DEDUP_REMOVED lines=11> */
.L_x_54097:
        /* <DEDUP_REMOVED lines=12> */
.L_x_54100:
[----:B------:R-:W-:Y:S02]  /*37630*/  IMAD.MOV.U32 R34, RZ, RZ, R10 ;  /* 0x000000ffff227224 */ /* 0x000fe400078e000a */
.L_x_54101:
[----:B------:R-:W-:Y:S05]  /*37640*/  BSYNC B2 ;  /* 0x0000000000027941 */ /* 0x000fea0003800000 */
.L_x_54099:
        /* <DEDUP_REMOVED lines=16> */
.L_x_54105:
[----:B------:R-:W-:Y:S05]  /*37750*/  BSYNC B3 ;  /* 0x0000000000037941 */ /* 0x000fea0003800000 */
.L_x_54104:
        /* <DEDUP_REMOVED lines=44> */
.L_x_54103:
[----:B------:R-:W-:Y:S05]  /*37a20*/  BSYNC B2 ;  /* 0x0000000000027941 */ /* 0x000fea0003800000 */
.L_x_54102:
        /* <DEDUP_REMOVED lines=8> */
.L_x_54098:
        /* <DEDUP_REMOVED lines=12> */
.L_x_54107:
[----:B------:R-:W-:Y:S02]  /*37b70*/  IMAD.MOV.U32 R172, RZ, RZ, R10 ;  /* 0x000000ffffac7224 */ /* 0x000fe400078e000a */
.L_x_54108:
[----:B------:R-:W-:Y:S05]  /*37b80*/  BSYNC B2 ;  /* 0x0000000000027941 */ /* 0x000fea0003800000 */
.L_x_54106:
        /* <DEDUP_REMOVED lines=16> */
.L_x_54112:
[----:B------:R-:W-:Y:S05]  /*37c90*/  BSYNC B3 ;  /* 0x0000000000037941 */ /* 0x000fea0003800000 */
.L_x_54111:
        /* <DEDUP_REMOVED lines=44> */
.L_x_54110:
[----:B------:R-:W-:Y:S05]  /*37f60*/  BSYNC B2 ;  /* 0x0000000000027941 */ /* 0x000fea0003800000 */
.L_x_54109:
        /* <DEDUP_REMOVED lines=11> */
.L_x_54113:
        /* <DEDUP_REMOVED lines=12> */
.L_x_54116:
[----:B------:R-:W-:Y:S02]  /*380e0*/  MOV R35, R10 ;  /* 0x0000000a00237202 */ /* 0x000fe40000000f00 */
.L_x_54117:
[----:B------:R-:W-:Y:S05]  /*380f0*/  BSYNC B2 ;  /* 0x0000000000027941 */ /* 0x000fea0003800000 */
.L_x_54115:
        /* <DEDUP_REMOVED lines=16> */
.L_x_54121:
[----:B------:R-:W-:Y:S05]  /*38200*/  BSYNC B3 ;  /* 0x0000000000037941 */ /* 0x000fea0003800000 */
.L_x_54120:
        /* <DEDUP_REMOVED lines=44> */
.L_x_54119:
[----:B------:R-:W-:Y:S05]  /*384d0*/  BSYNC B2 ;  /* 0x0000000000027941 */ /* 0x000fea0003800000 */
.L_x_54118:
        /* <DEDUP_REMOVED lines=8> */
.L_x_54114:
        /* <DEDUP_REMOVED lines=12> */
.L_x_54123:
[----:B------:R-:W-:Y:S02]  /*38620*/  IMAD.MOV.U32 R172, RZ, RZ, R10 ;  /* 0x000000ffffac7224 */ /* 0x000fe400078e000a */
.L_x_54124:
[----:B------:R-:W-:Y:S05]  /*38630*/  BSYNC B2 ;  /* 0x0000000000027941 */ /* 0x000fea0003800000 */
.L_x_54122:
        /* <DEDUP_REMOVED lines=16> */
.L_x_54128:
[----:B------:R-:W-:Y:S05]  /*38740*/  BSYNC B3 ;  /* 0x0000000000037941 */ /* 0x000fea0003800000 */
.L_x_54127:
        /* <DEDUP_REMOVED lines=44> */
.L_x_54126:
[----:B------:R-:W-:Y:S05]  /*38a10*/  BSYNC B2 ;  /* 0x0000000000027941 */ /* 0x000fea0003800000 */
.L_x_54125:
        /* <DEDUP_REMOVED lines=11> */
.L_x_54129:
        /* <DEDUP_REMOVED lines=12> */
.L_x_54132:
[----:B------:R-:W-:Y:S02]  /*38b90*/  IMAD.MOV.U32 R36, RZ, RZ, R10 ;  /* 0x000000ffff247224 */ /* 0x000fe400078e000a */
.L_x_54133:
[----:B------:R-:W-:Y:S05]  /*38ba0*/  BSYNC B2 ;  /* 0x0000000000027941 */ /* 0x000fea0003800000 */
.L_x_54131:
        /* <DEDUP_REMOVED lines=16> */
.L_x_54137:
[----:B------:R-:W-:Y:S05]  /*38cb0*/  BSYNC B3 ;  /* 0x0000000000037941 */ /* 0x000fea0003800000 */
.L_x_54136:
        /* <DEDUP_REMOVED lines=44> */
.L_x_54135:
[----:B------:R-:W-:Y:S05]  /*38f80*/  BSYNC B2 ;  /* 0x0000000000027941 */ /* 0x000fea0003800000 */
.L_x_54134:
        /* <DEDUP_REMOVED lines=8> */
.L_x_54130:
        /* <DEDUP_REMOVED lines=27> */
.L_x_54138:
[----:B------:R-:W-:Y:S02]  /*391c0*/  IADD3 R32, R32, 0x20, RZ ;  /* 0x0000002020207810 */ /* 0x000fe40007ffe0ff */
.L_x_54073:
[----:B------:R-:W-:Y:S05]  /*391d0*/  BSYNC B1 ;  /* 0x0000000000017941 */ /* 0x000fea0003800000 */
.L_x_54072:
        /* <DEDUP_REMOVED lines=30> */
.L_x_54142:
[----:B------:R-:W-:Y:S02]  /*393c0*/  IMAD.MOV.U32 R38, RZ, RZ, R10 ;  /* 0x000000ffff267224 */ /* 0x000fe400078e000a */
.L_x_54143:
[----:B------:R-:W-:Y:S05]  /*393d0*/  BSYNC B2 ;  /* 0x0000000000027941 */ /* 0x000fea0003800000 */
.L_x_54141:
        /* <DEDUP_REMOVED lines=16> */
.L_x_54147:
[----:B------:R-:W-:Y:S05]  /*394e0*/  BSYNC B3 ;  /* 0x0000000000037941 */ /* 0x000fea0003800000 */
.L_x_54146:
        /* <DEDUP_REMOVED lines=44> */
.L_x_54145:
[----:B------:R-:W-:Y:S05]  /*397b0*/  BSYNC B2 ;  /* 0x0000000000027941 */ /* 0x000fea0003800000 */
.L_x_54144:
        /* <DEDUP_REMOVED lines=14> */
.L_x_54148:
        /* <DEDUP_REMOVED lines=12> */
.L_x_54151:
[----:B------:R-:W-:Y:S02]  /*39960*/  IMAD.MOV.U32 R33, RZ, RZ, R10 ;  /* 0x000000ffff217224 */ /* 0x000fe400078e000a */
.L_x_54152:
[----:B------:R-:W-:Y:S05]  /*39970*/  BSYNC B2 ;  /* 0x0000000000027941 */ /* 0x000fea0003800000 */
.L_x_54150:
        /* <DEDUP_REMOVED lines=16> */
.L_x_54156:
[----:B------:R-:W-:Y:S05]  /*39a80*/  BSYNC B3 ;  /* 0x0000000000037941 */ /* 0x000fea0003800000 */
.L_x_54155:
        /* <DEDUP_REMOVED lines=44> */
.L_x_54154:
[----:B------:R-:W-:Y:S05]  /*39d50*/  BSYNC B2 ;  /* 0x0000000000027941 */ /* 0x000fea0003800000 */
.L_x_54153:
        /* <DEDUP_REMOVED lines=8> */
.L_x_54149:
        /* <DEDUP_REMOVED lines=12> */
.L_x_54158:
[----:B------:R-:W-:Y:S02]  /*39ea0*/  IMAD.MOV.U32 R172, RZ, RZ, R10 ;  /* 0x000000ffffac7224 */ /* 0x000fe400078e000a */
.L_x_54159:
[----:B------:R-:W-:Y:S05]  /*39eb0*/  BSYNC B2 ;  /* 0x0000000000027941 */ /* 0x000fea0003800000 */
.L_x_54157:
        /* <DEDUP_REMOVED lines=16> */
.L_x_54163:
[----:B------:R-:W-:Y:S05]  /*39fc0*/  BSYNC B3 ;  /* 0x0000000000037941 */ /* 0x000fea0003800000 */
.L_x_54162:
        /* <DEDUP_REMOVED lines=44> */
.L_x_54161:
[----:B------:R-:W-:Y:S05]  /*3a290*/  BSYNC B2 ;  /* 0x0000000000027941 */ /* 0x000fea0003800000 */
.L_x_54160:
        /* <DEDUP_REMOVED lines=11> */
.L_x_54164:
        /* <DEDUP_REMOVED lines=12> */
.L_x_54167:
[----:B------:R-:W-:Y:S02]  /*3a410*/  IMAD.MOV.U32 R34, RZ, RZ, R10 ;  /* 0x000000ffff227224 */ /* 0x000fe400078e000a */
.L_x_54168:
[----:B------:R-:W-:Y:S05]  /*3a420*/  BSYNC B2 ;  /* 0x0000000000027941 */ /* 0x000fea0003800000 */
.L_x_54166:
        /* <DEDUP_REMOVED lines=16> */
.L_x_54172:
[----:B------:R-:W-:Y:S05]  /*3a530*/  BSYNC B3 ;  /* 0x0000000000037941 */ /* 0x000fea0003800000 */
.L_x_54171:
        /* <DEDUP_REMOVED lines=44> */
.L_x_54170:
[----:B------:R-:W-:Y:S05]  /*3a800*/  BSYNC B2 ;  /* 0x0000000000027941 */ /* 0x000fea0003800000 */
.L_x_54169:
        /* <DEDUP_REMOVED lines=8> */
.L_x_54165:
        /* <DEDUP_REMOVED lines=12> */
.L_x_54174:
[----:B------:R-:W-:Y:S02]  /*3a950*/  IMAD.MOV.U32 R172, RZ, RZ, R10 ;  /* 0x000000ffffac7224 */ /* 0x000fe400078e000a */
.L_x_54175:
[----:B------:R-:W-:Y:S05]  /*3a960*/  BSYNC B2 ;  /* 0x0000000000027941 */ /* 0x000fea0003800000 */
.L_x_54173:
        /* <DEDUP_REMOVED lines=16> */
.L_x_54179:
[----:B------:R-:W-:Y:S05]  /*3aa70*/  BSYNC B3 ;  /* 0x0000000000037941 */ /* 0x000fea0003800000 */
.L_x_54178:
        /* <DEDUP_REMOVED lines=44> */
.L_x_54177:
[----:B------:R-:W-:Y:S05]  /*3ad40*/  BSYNC B2 ;  /* 0x0000000000027941 */ /* 0x000fea0003800000 */
.L_x_54176:
        /* <DEDUP_REMOVED lines=11> */
.L_x_54180:
        /* <DEDUP_REMOVED lines=12> */
.L_x_54183:
[----:B------:R-:W-:Y:S02]  /*3aec0*/  MOV R35, R10 ;  /* 0x0000000a00237202 */ /* 0x000fe40000000f00 */
.L_x_54184:
[----:B------:R-:W-:Y:S05]  /*3aed0*/  BSYNC B2 ;  /* 0x0000000000027941 */ /* 0x000fea0003800000 */
.L_x_54182:
        /* <DEDUP_REMOVED lines=16> */
.L_x_54188:
[----:B------:R-:W-:Y:S05]  /*3afe0*/  BSYNC B3 ;  /* 0x0000000000037941 */ /* 0x000fea0003800000 */
.L_x_54187:
        /* <DEDUP_REMOVED lines=44> */
.L_x_54186:
[----:B------:R-:W-:Y:S05]  /*3b2b0*/  BSYNC B2 ;  /* 0x0000000000027941 */ /* 0x000fea0003800000 */
.L_x_54185:
        /* <DEDUP_REMOVED lines=8> */
.L_x_54181:
        /* <DEDUP_REMOVED lines=12> */
.L_x_54190:
[----:B------:R-:W-:Y:S02]  /*3b400*/  IMAD.MOV.U32 R172, RZ, RZ, R10 ;  /* 0x000000ffffac7224 */ /* 0x000fe400078e000a */
.L_x_54191:
[----:B------:R-:W-:Y:S05]  /*3b410*/  BSYNC B2 ;  /* 0x0000000000027941 */ /* 0x000fea0003800000 */
.L_x_54189:
        /* <DEDUP_REMOVED lines=16> */
.L_x_54195:
[----:B------:R-:W-:Y:S05]  /*3b520*/  BSYNC B3 ;  /* 0x0000000000037941 */ /* 0x000fea0003800000 */
.L_x_54194:
        /* <DEDUP_REMOVED lines=44> */
.L_x_54193:
[----:B------:R-:W-:Y:S05]  /*3b7f0*/  BSYNC B2 ;  /* 0x0000000000027941 */ /* 0x000fea0003800000 */
.L_x_54192:
        /* <DEDUP_REMOVED lines=11> */
.L_x_54196:
        /* <DEDUP_REMOVED lines=12> */
.L_x_54199:
[----:B------:R-:W-:Y:S02]  /*3b970*/  IMAD.MOV.U32 R36, RZ, RZ, R10 ;  /* 0x000000ffff247224 */ /* 0x000fe400078e000a */
.L_x_54200:
[----:B------:R-:W-:Y:S05]  /*3b980*/  BSYNC B2 ;  /* 0x0000000000027941 */ /* 0x000fea0003800000 */
.L_x_54198:
        /* <DEDUP_REMOVED lines=16> */
.L_x_54204:
[----:B------:R-:W-:Y:S05]  /*3ba90*/  BSYNC B3 ;  /* 0x0000000000037941 */ /* 0x000fea0003800000 */
.L_x_54203:
        /* <DEDUP_REMOVED lines=44> */
.L_x_54202:
[----:B------:R-:W-:Y:S05]  /*3bd60*/  BSYNC B2 ;  /* 0x0000000000027941 */ /* 0x000fea0003800000 */
.L_x_54201:
        /* <DEDUP_REMOVED lines=8> */
.L_x_54197:
        /* <DEDUP_REMOVED lines=27> */
.L_x_54205:
[----:B------:R-:W-:Y:S02]  /*3bfa0*/  IADD3 R32, R32, 0x20, RZ ;  /* 0x0000002020207810 */ /* 0x000fe40007ffe0ff */
.L_x_54140:
[----:B------:R-:W-:Y:S05]  /*3bfb0*/  BSYNC B1 ;  /* 0x0000000000017941 */ /* 0x000fea0003800000 */
.L_x_54139:
        /* <DEDUP_REMOVED lines=30> */
.L_x_54209:
[----:B------:R-:W-:Y:S02]  /*3c1a0*/  IMAD.MOV.U32 R38, RZ, RZ, R10 ;  /* 0x000000ffff267224 */ /* 0x000fe400078e000a */
.L_x_54210:
[----:B------:R-:W-:Y:S05]  /*3c1b0*/  BSYNC B2 ;  /* 0x0000000000027941 */ /* 0x000fea0003800000 */
.L_x_54208:
        /* <DEDUP_REMOVED lines=16> */
.L_x_54214:
[----:B------:R-:W-:Y:S05]  /*3c2c0*/  BSYNC B3 ;  /* 0x0000000000037941 */ /* 0x000fea0003800000 */
.L_x_54213:
        /* <DEDUP_REMOVED lines=44> */
.L_x_54212:
[----:B------:R-:W-:Y:S05]  /*3c590*/  BSYNC B2 ;  /* 0x0000000000027941 */ /* 0x000fea0003800000 */
.L_x_54211:
        /* <DEDUP_REMOVED lines=14> */
.L_x_54215:
        /* <DEDUP_REMOVED lines=12> */
.L_x_54218:
[----:B------:R-:W-:Y:S02]  /*3c740*/  IMAD.MOV.U32 R33, RZ, RZ, R10 ;  /* 0x000000ffff217224 */ /* 0x000fe400078e000a */
.L_x_54219:
[----:B------:R-:W-:Y:S05]  /*3c750*/  BSYNC B2 ;  /* 0x0000000000027941 */ /* 0x000fea0003800000 */
.L_x_54217:
        /* <DEDUP_REMOVED lines=16> */
.L_x_54223:
[----:B------:R-:W-:Y:S05]  /*3c860*/  BSYNC B3 ;  /* 0x0000000000037941 */ /* 0x000fea0003800000 */
.L_x_54222:
        /* <DEDUP_REMOVED lines=44> */
.L_x_54221:
[----:B------:R-:W-:Y:S05]  /*3cb30*/  BSYNC B2 ;  /* 0x0000000000027941 */ /* 0x000fea0003800000 */
.L_x_54220:
        /* <DEDUP_REMOVED lines=8> */
.L_x_54216:
        /* <DEDUP_REMOVED lines=12> */
.L_x_54225:
[----:B------:R-:W-:Y:S02]  /*3cc80*/  IMAD.MOV.U32 R172, RZ, RZ, R10 ;  /* 0x000000ffffac7224 */ /* 0x000fe400078e000a */
.L_x_54226:
[----:B------:R-:W-:Y:S05]  /*3cc90*/  BSYNC B2 ;  /* 0x0000000000027941 */ /* 0x000fea0003800000 */
.L_x_54224:
        /* <DEDUP_REMOVED lines=16> */
.L_x_54230:
[----:B------:R-:W-:Y:S05]  /*3cda0*/  BSYNC B3 ;  /* 0x0000000000037941 */ /* 0x000fea0003800000 */
.L_x_54229:
        /* <DEDUP_REMOVED lines=44> */
.L_x_54228:
[----:B------:R-:W-:Y:S05]  /*3d070*/  BSYNC B2 ;  /* 0x0000000000027941 */ /* 0x000fea0003800000 */
.L_x_54227:
        /* <DEDUP_REMOVED lines=11> */
.L_x_54231:
        /* <DEDUP_REMOVED lines=12> */
.L_x_54234:
[----:B------:R-:W-:Y:S02]  /*3d1f0*/  IMAD.MOV.U32 R34, RZ, RZ, R10 ;  /* 0x000000ffff227224 */ /* 0x000fe400078e000a */
.L_x_54235:
[----:B------:R-:W-:Y:S05]  /*3d200*/  BSYNC B2 ;  /* 0x0000000000027941 */ /* 0x000fea0003800000 */
.L_x_54233:
        /* <DEDUP_REMOVED lines=16> */
.L_x_54239:
[----:B------:R-:W-:Y:S05]  /*3d310*/  BSYNC B3 ;  /* 0x0000000000037941 */ /* 0x000fea0003800000 */
.L_x_54238:
        /* <DEDUP_REMOVED lines=44> */
.L_x_54237:
[----:B------:R-:W-:Y:S05]  /*3d5e0*/  BSYNC B2 ;  /* 0x0000000000027941 */ /* 0x000fea0003800000 */
.L_x_54236:
        /* <DEDUP_REMOVED lines=8> */
.L_x_54232:
        /* <DEDUP_REMOVED lines=12> */
.L_x_54241:
[----:B------:R-:W-:Y:S02]  /*3d730*/  IMAD.MOV.U32 R172, RZ, RZ, R10 ;  /* 0x000000ffffac7224 */ /* 0x000fe400078e000a */
.L_x_54242:
[----:B------:R-:W-:Y:S05]  /*3d740*/  BSYNC B2 ;  /* 0x0000000000027941 */ /* 0x000fea0003800000 */
.L_x_54240:
        /* <DEDUP_REMOVED lines=16> */
.L_x_54246:
[----:B------:R-:W-:Y:S05]  /*3d850*/  BSYNC B3 ;  /* 0x0000000000037941 */ /* 0x000fea0003800000 */
.L_x_54245:
        /* <DEDUP_REMOVED lines=44> */
.L_x_54244:
[----:B------:R-:W-:Y:S05]  /*3db20*/  BSYNC B2 ;  /* 0x0000000000027941 */ /* 0x000fea0003800000 */
.L_x_54243:
        /* <DEDUP_REMOVED lines=11> */
.L_x_54247:
        /* <DEDUP_REMOVED lines=12> */
.L_x_54250:
[----:B------:R-:W-:Y:S02]  /*3dca0*/  MOV R35, R10 ;  /* 0x0000000a00237202 */ /* 0x000fe40000000f00 */
.L_x_54251:
[----:B------:R-:W-:Y:S05]  /*3dcb0*/  BSYNC B2 ;  /* 0x0000000000027941 */ /* 0x000fea0003800000 */
.L_x_54249:
        /* <DEDUP_REMOVED lines=16> */
.L_x_54255:
[----:B------:R-:W-:Y:S05]  /*3ddc0*/  BSYNC B3 ;  /* 0x0000000000037941 */ /* 0x000fea0003800000 */
.L_x_54254:
        /* <DEDUP_REMOVED lines=44> */
.L_x_54253:
[----:B------:R-:W-:Y:S05]  /*3e090*/  BSYNC B2 ;  /* 0x0000000000027941 */ /* 0x000fea0003800000 */
.L_x_54252:
        /* <DEDUP_REMOVED lines=8> */
.L_x_54248:
        /* <DEDUP_REMOVED lines=12> */
.L_x_54257:
[----:B------:R-:W-:Y:S02]  /*3e1e0*/  IMAD.MOV.U32 R172, RZ, RZ, R10 ;  /* 0x000000ffffac7224 */ /* 0x000fe400078e000a */
.L_x_54258:
[----:B------:R-:W-:Y:S05]  /*3e1f0*/  BSYNC B2 ;  /* 0x0000000000027941 */ /* 0x000fea0003800000 */
.L_x_54256:
        /* <DEDUP_REMOVED lines=16> */
.L_x_54262:
[----:B------:R-:W-:Y:S05]  /*3e300*/  BSYNC B3 ;  /* 0x0000000000037941 */ /* 0x000fea0003800000 */
.L_x_54261:
        /* <DEDUP_REMOVED lines=44> */
.L_x_54260:
[----:B------:R-:W-:Y:S05]  /*3e5d0*/  BSYNC B2 ;  /* 0x0000000000027941 */ /* 0x000fea0003800000 */
.L_x_54259:
        /* <DEDUP_REMOVED lines=11> */
.L_x_54263:
        /* <DEDUP_REMOVED lines=12> */
.L_x_54266:
[----:B------:R-:W-:Y:S02]  /*3e750*/  IMAD.MOV.U32 R36, RZ, RZ, R10 ;  /* 0x000000ffff247224 */ /* 0x000fe400078e000a */
.L_x_54267:
[----:B------:R-:W-:Y:S05]  /*3e760*/  BSYNC B2 ;  /* 0x0000000000027941 */ /* 0x000fea0003800000 */
.L_x_54265:
        /* <DEDUP_REMOVED lines=16> */
.L_x_54271:
[----:B------:R-:W-:Y:S05]  /*3e870*/  BSYNC B3 ;  /* 0x0000000000037941 */ /* 0x000fea0003800000 */
.L_x_54270:
        /* <DEDUP_REMOVED lines=44> */
.L_x_54269:
[----:B------:R-:W-:Y:S05]  /*3eb40*/  BSYNC B2 ;  /* 0x0000000000027941 */ /* 0x000fea0003800000 */
.L_x_54268:
        /* <DEDUP_REMOVED lines=8> */
.L_x_54264:
[C---:B------:R-:W-:Y:S02]  /*3ebd0*/  LEA R128, P0, R32.reuse, c[0x0][0x188], 0x4 ;  /* 0x0000620020807a11 */ /* 0x040fe400078020ff */
[----:B------:R-:W-:Y:S02]  /*3ebe0*/  SEL R38, RZ, 0x1000000, P5 ;  /* 0x01000000ff267807 */ /* 0x000fe40002800000 */
[----:B------:R-:W-:Y:S02]  /*3ebf0*/  LEA.HI.X R129, R32, c[0x0][0x18c], RZ, 0x4, P0 ;  /* 0x0000630020817a11 */ /* 0x000fe400000f24ff */
[----:B------:R-:W-:Y:S02]  /*3ec00*/  SEL R130, RZ, 0x1, P2 ;  /* 0x00000001ff827807 */ /* 0x000fe40001000000 */
[----:B------:R-:W-:Y:S01]  /*3ec10*/  LOP3.LUT P1, RZ, R5, 0x1, RZ, 0xc0, !PT ;  /* 0x0000000105ff7812 */ /* 0x000fe2000782c0ff */
[----:B------:R0:W-:Y:S02]  /*3ec20*/  STG.E.128 [R128.64], R124 ;  /* 0x0000007c80007986 */ /* 0x0001e4000c101d06 */
[----:B0-----:R-:W-:-:S02]  /*3ec30*/  SEL R128, RZ, 0x10000, P4 ;  /* 0x00010000ff807807 */ /* 0x001fc40002000000 */
[----:B------:R-:W-:-:S04]  /*3ec40*/  SEL R129, RZ, 0x100, P3 ;  /* 0x00000100ff817807 */ /* 0x000fc80001800000 */
[----:B------:R-:W-:-:S05]  /*3ec50*/  IADD3 R38, R129, R38, R128 ;  /* 0x0000002681267210 */ /* 0x000fca0007ffe080 */
[----:B------:R-:W-:Y:S02]  /*3ec60*/  IMAD.IADD R130, R38, 0x1, R130 ;  /* 0x0000000126827824 */ /* 0x000fe400078e0282 */
[----:B------:R-:W-:Y:S01]  /*3ec70*/  IMAD.SHL.U32 R38, R32, 0x4, RZ ;  /* 0x0000000420267824 */ /* 0x000fe200078e00ff */
[----:B------:R-:W-:-:S04]  /*3ec80*/  SHF.R.U32.HI R32, RZ, 0x1e, R32 ;  /* 0x0000001eff207819 */ /* 0x000fc80000011620 */
        /* <DEDUP_REMOVED lines=15> */
.L_x_54207:
[----:B------:R-:W-:Y:S05]  /*3ed80*/  BSYNC B1 ;  /* 0x0000000000017941 */ /* 0x000fea0003800000 */
.L_x_54206:
        /* <DEDUP_REMOVED lines=11> */
[----:B------:R-:W-:Y:S02]  /*3ee40*/  ISETP.NE.AND P6, PT, R173, RZ, PT ;  /* 0x000000ffad00720c */ /* 0x000fe40003fc5270 */
[----:B------:R-:W-:Y:S02]  /*3ee50*/  FSEL R38, R32, RZ, P0 ;  /* 0x000000ff20267208 */ /* 0x000fe40000000000 */
        /* <DEDUP_REMOVED lines=117> */
.L_x_54316:
[----:B01----:R-:W-:Y:S01]  /*3f5b0*/  FADD.FTZ R38, R38, R32 ;  /* 0x0000002026267221 */ /* 0x003fe20000010000 */
[----:B------:R-:W-:Y:S05]  /*3f5c0*/  BRA.DIV ~URZ, `(.L_x_54273) ;  /* 0x00003bf27f007947 */ /* 0x000fea000b800000 */
[----:B------:R-:W0:Y:S01]  /*3f5d0*/  SHFL.BFLY PT, R32, R38, 0x2, 0x1f ;  /* 0x0c401f0026207f89 */ /* 0x000e2200000e0000 */
[----:B------:R-:W-:-:S04]  /*3f5e0*/  LOP3.LUT R37, R37, 0xfffffff7, RZ, 0xc0, !PT ;  /* 0xfffffff725257812 */ /* 0x000fc800078ec0ff */
[----:B------:R-:W-:Y:S02]  /*3f5f0*/  @P4 LOP3.LUT R37, R37, 0x8, RZ, 0xfc, !PT ;  /* 0x0000000825254812 */ /* 0x000fe400078efcff */
[----:B------:R-:W-:Y:S02]  /*3f600*/  LOP3.LUT P4, RZ, R5, 0x1000, RZ, 0xc0, !PT ;  /* 0x0000100005ff7812 */ /* 0x000fe4000788c0ff */
[----:B------:R-:W-:-:S04]  /*3f610*/  LOP3.LUT R37, R37, 0xfffffffb, RZ, 0xc0, !PT ;  /* 0xfffffffb25257812 */ /* 0x000fc800078ec0ff */
[----:B------:R-:W-:Y:S02]  /*3f620*/  @P5 LOP3.LUT R37, R37, 0x4, RZ, 0xfc, !PT ;  /* 0x0000000425255812 */ /* 0x000fe400078efcff */
[----:B------:R-:W-:Y:S02]  /*3f630*/  LOP3.LUT P5, RZ, R5, 0x2000, RZ, 0xc0, !PT ;  /* 0x0000200005ff7812 */ /* 0x000fe400078ac0ff */
[----:B------:R-:W-:-:S04]  /*3f640*/  LOP3.LUT R37, R37, 0xfffffffd, RZ, 0xc0, !PT ;  /* 0xfffffffd25257812 */ /* 0x000fc800078ec0ff */
[----:B------:R-:W-:Y:S02]  /*3f650*/  @P6 LOP3.LUT R37, R37, 0x2, RZ, 0xfc, !PT ;  /* 0x0000000225256812 */ /* 0x000fe400078efcff */
        /* <DEDUP_REMOVED lines=193> */
.L_x_54317:
[----:B01----:R-:W-:Y:S01]  /*40270*/  FADD.FTZ R130, R32, R130 ;  /* 0x0000008220827221 */ /* 0x003fe20000010000 */
[----:B------:R-:W-:Y:S01]  /*40280*/  ULDC.U8 UR8, c[0x0][0x1f0] ;  /* 0x00007c0000087ab9 */ /* 0x000fe20000000000 */
[----:B------:R-:W-:Y:S01]  /*40290*/  IMAD.MOV.U32 R32, RZ, RZ, c[0x0][0x1e0] ;  /* 0x00007800ff207624 */ /* 0x000fe200078e00ff */
[----:B------:R-:W-:Y:S01]  /*402a0*/  ISETP.NE.AND P0, PT, RZ, UR8, PT ;  /* 0x00000008ff007c0c */ /* 0x000fe2000bf05270 */
[----:B------:R-:W-:Y:S01]  /*402b0*/  @!P6 IMAD.MOV.U32 R128, RZ, RZ, 0x4 ;  /* 0x00000004ff80e424 */ /* 0x000fe200078e00ff */
[----:B------:R-:W-:Y:S01]  /*402c0*/  LOP3.LUT P1, RZ, R5, 0x2000, RZ, 0xc0, !PT ;  /* 0x0000200005ff7812 */ /* 0x000fe2000782c0ff */
[----:B------:R-:W-:Y:S01]  /*402d0*/  FFMA.FTZ R130, R130, R32, c[0x0][0x228] ;  /* 0x00008a0082827623 */ /* 0x000fe20000010020 */
[----:B------:R-:W-:Y:S01]  /*402e0*/  BSSY B1, `(.L_x_54274) ;  /* 0x000002e000017945 */ /* 0x000fe20003800000 */
        /* <DEDUP_REMOVED lines=10> */
[----:B0-----:R-:W2:Y:S04]  /*40390*/  LDL R128, [R1+0x2ec] ;  /* 0x0002ec0001807983 */ /* 0x001ea80000100800 */
        /* <DEDUP_REMOVED lines=8> */
[--C-:B------:R-:W-:Y:S01]  /*40420*/  FADD.FTZ R191, R48, -R192.reuse ;  /* 0x800000c030bf7221 */ /* 0x100fe20000010000 */
[----:B------:R-:W4:Y:S01]  /*40430*/  LDL R195, [R1+0x1a0] ;  /* 0x0001a00001c37983 */ /* 0x000f220000100800 */
[--C-:B------:R-:W-:Y:S02]  /*40440*/  FADD.FTZ R194, R51, -R192.reuse ;  /* 0x800000c033c27221 */ /* 0x100fe40000010000 */
[----:B------:R-:W-:Y:S02]  /*40450*/  FADD.FTZ R192, R49, -R192 ;  /* 0x800000c031c07221 */ /* 0x000fe40000010000 */
[----:B------:R-:W-:-:S02]  /*40460*/  FMUL.FTZ R193, R32, R193 ;  /* 0x000000c120c17220 */ /* 0x000fc40000410000 */
[C---:B------:R-:W-:Y:S02]  /*40470*/  FMUL.FTZ R191, R32.reuse, R191 ;  /* 0x000000bf20bf7220 */ /* 0x040fe40000410000 */
[C---:B------:R-:W-:Y:S02]  /*40480*/  FMUL.FTZ R194, R32.reuse, R194 ;  /* 0x000000c220c27220 */ /* 0x040fe40000410000 */
[----:B------:R-:W-:Y:S02]  /*40490*/  FMUL.FTZ R192, R32, R192 ;  /* 0x000000c020c07220 */ /* 0x000fe40000410000 */
[----:B------:R-:W-:Y:S02]  /*404a0*/  IMAD.MOV.U32 R190, RZ, RZ, 0x10 ;  /* 0x00000010ffbe7424 */ /* 0x000fe400078e00ff */
[----:B--2---:R-:W-:Y:S02]  /*404b0*/  FFMA.FTZ R130, R130, R193, R128 ;  /* 0x000000c182827223 */ /* 0x004fe40000010080 */
[----:B---3--:R-:W-:-:S02]  /*404c0*/  FFMA.FTZ R128, R172, R191, R173 ;  /* 0x000000bfac807223 */ /* 0x008fc400000100ad */
[----:B------:R-:W-:-:S04]  /*404d0*/  IMAD.WIDE.U32 R172, R39, R190, c[0x0][0x208] ;  /* 0x0000820027ac7625 */ /* 0x000fc800078e00be */
[----:B----4-:R-:W-:Y:S02]  /*404e0*/  FFMA.FTZ R131, R131, R194, R199 ;  /* 0x000000c283837223 */ /* 0x010fe400000100c7 */
[----:B------:R-:W-:-:S05]  /*404f0*/  FFMA.FTZ R129, R129, R192, R201 ;  /* 0x000000c081817223 */ /* 0x000fca00000100c9 */
[----:B------:R0:W-:Y:S04]  /*40500*/  STG.E.128 [R172.64], R128 ;  /* 0x00000080ac007986 */ /* 0x0001e8000c101d06 */
[----:B0-----:R-:W2:Y:S04]  /*40510*/  LDL R130, [R1+0x2e4] ;  /* 0x0002e40001827983 */ /* 0x001ea80000100800 */
[----:B------:R-:W2:Y:S04]  /*40520*/  LDL R172, [R1+0x198] ;  /* 0x0001980001ac7983 */ /* 0x000ea80000100800 */
[----:B------:R-:W3:Y:S04]  /*40530*/  LDL R173, [R1+0x19c] ;  /* 0x00019c0001ad7983 */ /* 0x000ee80000100800 */
[----:B------:R-:W4:Y:S01]  /*40540*/  LDL R131, [R1+0x194] ;  /* 0x0001940001837983 */ /* 0x000f220000100800 */
[----:B------:R-:W-:-:S02]  /*40550*/  FFMA.FTZ R128, R195, R191, R196 ;  /* 0x000000bfc3807223 */ /* 0x000fc400000100c4 */
[----:B--2---:R-:W-:Y:S02]  /*40560*/  FFMA.FTZ R130, R172, R193, R130 ;  /* 0x000000c1ac827223 */ /* 0x004fe40000010082 */
[----:B---3--:R-:W-:Y:S02]  /*40570*/  FFMA.FTZ R129, R173, R192, R200 ;  /* 0x000000c0ad817223 */ /* 0x008fe400000100c8 */
[----:B------:R-:W-:-:S04]  /*40580*/  IMAD.WIDE.U32 R172, R39, R190, c[0x0][0x210] ;  /* 0x0000840027ac7625 */ /* 0x000fc800078e00be */
[----:B----4-:R-:W-:-:S05]  /*40590*/  FFMA.FTZ R131, R131, R194, R198 ;  /* 0x000000c283837223 */ /* 0x010fca00000100c6 */
[----:B------:R0:W-:Y:S01]  /*405a0*/  STG.E.128 [R172.64], R128 ;  /* 0x00000080ac007986 */ /* 0x0001e2000c101d06 */
[----:B------:R-:W-:-:S03]  /*405b0*/  IADD3 R39, R39, 0x20, RZ ;  /* 0x0000002027277810 */ /* 0x000fc60007ffe0ff */
.L_x_54275:
[----:B------:R-:W-:Y:S05]  /*405c0*/  BSYNC B1 ;  /* 0x0000000000017941 */ /* 0x000fea0003800000 */
.L_x_54274:
[----:B------:R-:W-:Y:S01]  /*405d0*/  LOP3.LUT P1, RZ, R37, 0x1, RZ, 0xc0, !PT ;  /* 0x0000000125ff7812 */ /* 0x000fe2000782c0ff */
[----:B------:R-:W-:-:S12]  /*405e0*/  BSSY B1, `(.L_x_54276) ;  /* 0x0000025000017945 */ /* 0x000fd80003800000 */
        /* <DEDUP_REMOVED lines=36> */
.L_x_54277:
[----:B------:R-:W-:Y:S05]  /*40830*/  BSYNC B1 ;  /* 0x0000000000017941 */ /* 0x000fea0003800000 */
.L_x_54276:
        /* <DEDUP_REMOVED lines=38> */
.L_x_54279:
[----:B------:R-:W-:Y:S05]  /*40aa0*/  BSYNC B1 ;  /* 0x0000000000017941 */ /* 0x000fea0003800000 */
.L_x_54278:
        /* <DEDUP_REMOVED lines=38> */
.L_x_54281:
[----:B------:R-:W-:Y:S05]  /*40d10*/  BSYNC B1 ;  /* 0x0000000000017941 */ /* 0x000fea0003800000 */
.L_x_54280:
        /* <DEDUP_REMOVED lines=38> */
.L_x_54283:
[----:B------:R-:W-:Y:S05]  /*40f80*/  BSYNC B1 ;  /* 0x0000000000017941 */ /* 0x000fea0003800000 */
.L_x_54282:
        /* <DEDUP_REMOVED lines=38> */
.L_x_54285:
[----:B------:R-:W-:Y:S05]  /*411f0*/  BSYNC B1 ;  /* 0x0000000000017941 */ /* 0x000fea0003800000 */
.L_x_54284:
        /* <DEDUP_REMOVED lines=38> */
.L_x_54287:
[----:B------:R-:W-:Y:S05]  /*41460*/  BSYNC B1 ;  /* 0x0000000000017941 */ /* 0x000fea0003800000 */
.L_x_54286:
        /* <DEDUP_REMOVED lines=38> */
.L_x_54289:
[----:B------:R-:W-:Y:S05]  /*416d0*/  BSYNC B1 ;  /* 0x0000000000017941 */ /* 0x000fea0003800000 */
.L_x_54288:
        /* <DEDUP_REMOVED lines=38> */
.L_x_54291:
[----:B------:R-:W-:Y:S05]  /*41940*/  BSYNC B1 ;  /* 0x0000000000017941 */ /* 0x000fea0003800000 */
.L_x_54290:
        /* <DEDUP_REMOVED lines=38> */
.L_x_54293:
[----:B------:R-:W-:Y:S05]  /*41bb0*/  BSYNC B1 ;  /* 0x0000000000017941 */ /* 0x000fea0003800000 */
.L_x_54292:
        /* <DEDUP_REMOVED lines=9> */
[----:B------:R-:W-:Y:S01]  /*41c50*/  FSEL R192, R38, RZ, !P0 ;  /* 0x000000ff26c07208 */ /* 0x000fe20004000000 */
[----:B------:R-:W-:-:S02]  /*41c60*/  HFMA2.MMA R190, -RZ, RZ, 0, 9.5367431640625e-07 ;  /* 0x00000010ffbe7435 */ /* 0x000fc400000001ff */
        /* <DEDUP_REMOVED lines=10> */
[----:B--2---:R-:W-:Y:S02]  /*41d10*/  FFMA.FTZ R130, R130, R193, R173 ;  /* 0x000000c182827223 */ /* 0x004fe400000100ad */
[----:B---3--:R-:W-:Y:S02]  /*41d20*/  FFMA.FTZ R128, R128, R191, R172 ;  /* 0x000000bf80807223 */ /* 0x008fe400000100ac */
        /* <DEDUP_REMOVED lines=15> */
.L_x_54295:
[----:B------:R-:W-:Y:S05]  /*41e20*/  BSYNC B1 ;  /* 0x0000000000017941 */ /* 0x000fea0003800000 */
.L_x_54294:
        /* <DEDUP_REMOVED lines=38> */
.L_x_54297:
[----:B------:R-:W-:Y:S05]  /*42090*/  BSYNC B1 ;  /* 0x0000000000017941 */ /* 0x000fea0003800000 */
.L_x_54296:
        /* <DEDUP_REMOVED lines=38> */
.L_x_54299:
[----:B------:R-:W-:Y:S05]  /*42300*/  BSYNC B1 ;  /* 0x0000000000017941 */ /* 0x000fea0003800000 */
.L_x_54298:
        /* <DEDUP_REMOVED lines=13> */
[----:B------:R-:W4:Y:S01]  /*423e0*/  LDL R195, [R1] ;  /* 0x0000000001c37983 */ /* 0x000f220000100800 */
        /* <DEDUP_REMOVED lines=13> */
[----:B0-----:R-:W2:Y:S01]  /*424c0*/  LDL R173, [R1+0x214] ;  /* 0x0002140001ad7983 */ /* 0x001ea20000100800 */
[----:B------:R-:W-:Y:S02]  /*424d0*/  FFMA.FTZ R131, R250, R194, R137 ;  /* 0x000000c2fa837223 */ /* 0x000fe40000010089 */
[----:B------:R-:W-:Y:S02]  /*424e0*/  FFMA.FTZ R129, R252, R192, R139 ;  /* 0x000000c0fc817223 */ /* 0x000fe4000001008b */
[----:B------:R-:W-:Y:S02]  /*424f0*/  FFMA.FTZ R128, R195, R191, R196 ;  /* 0x000000bfc3807223 */ /* 0x000fe400000100c4 */
[----:B--2---:R-:W-:-:S02]  /*42500*/  FFMA.FTZ R130, R251, R193, R173 ;  /* 0x000000c1fb827223 */ /* 0x004fc400000100ad */
[----:B------:R-:W-:-:S05]  /*42510*/  IMAD.WIDE.U32 R172, R39, R190, c[0x0][0x210] ;  /* 0x0000840027ac7625 */ /* 0x000fca00078e00be */
[----:B------:R0:W-:Y:S01]  /*42520*/  STG.E.128 [R172.64], R128 ;  /* 0x00000080ac007986 */ /* 0x0001e2000c101d06 */
[----:B------:R-:W-:-:S03]  /*42530*/  IADD3 R39, R39, 0x20, RZ ;  /* 0x0000002027277810 */ /* 0x000fc60007ffe0ff */
.L_x_54301:
[----:B------:R-:W-:Y:S05]  /*42540*/  BSYNC B1 ;  /* 0x0000000000017941 */ /* 0x000fea0003800000 */
.L_x_54300:
[----:B------:R-:W-:Y:S01]  /*42550*/  LOP3.LUT P1, RZ, R5, 0x80000, RZ, 0xc0, !PT ;  /* 0x0008000005ff7812 */ /* 0x000fe2000782c0ff */
[----:B------:R-:W-:-:S12]  /*42560*/  BSSY B1, `(.L_x_54302) ;  /* 0x000001d000017945 */ /* 0x000fd80003800000 */
[----:B------:R-:W-:Y:S05]  /*42570*/  @!P1 BRA `(.L_x_54303) ;  /* 0x000001b000009947 */ /* 0x000fea0003800000 */
[----:B0-----:R-:W2:Y:S04]  /*42580*/  LDL R129, [R1+0x20c] ;  /* 0x00020c0001817983 */ /* 0x001ea80000100800 */
[----:B------:R-:W3:Y:S04]  /*42590*/  LDL R128, [R1+0x210] ;  /* 0x0002100001807983 */ /* 0x000ee80000100800 */
[----:B------:R-:W4:Y:S04]  /*425a0*/  LDL R196, [R1+0x204] ;  /* 0x0002040001c47983 */ /* 0x000f280000100800 */
[----:B------:R-:W4:Y:S01]  /*425b0*/  LDL R195, [R1+0x208] ;  /* 0x0002080001c37983 */ /* 0x000f220000100800 */
[----:B------:R-:W-:Y:S01]  /*425c0*/  FSEL R192, R38, RZ, !P0 ;  /* 0x000000ff26c07208 */ /* 0x000fe20004000000 */
        /* <DEDUP_REMOVED lines=10> */
[----:B------:R-:W-:-:S04]  /*42670*/  IMAD.WIDE.U32 R172, R39, R190, c[0x0][0x208] ;  /* 0x0000820027ac7625 */ /* 0x000fc800078e00be */
[----:B--2---:R-:W-:Y:S02]  /*42680*/  FFMA.FTZ R130, R247, R193, R129 ;  /* 0x000000c1f7827223 */ /* 0x004fe40000010081 */
[----:B------:R-:W-:Y:S02]  /*42690*/  FFMA.FTZ R129, R248, R192, R136 ;  /* 0x000000c0f8817223 */ /* 0x000fe40000010088 */
[----:B---3--:R-:W-:-:S05]  /*426a0*/  FFMA.FTZ R128, R249, R191, R128 ;  /* 0x000000bff9807223 */ /* 0x008fca0000010080 */
[----:B------:R0:W-:Y:S02]  /*426b0*/  STG.E.128 [R172.64], R128 ;  /* 0x00000080ac007986 */ /* 0x0001e4000c101d06 */
[----:B0-----:R-:W-:Y:S02]  /*426c0*/  FFMA.FTZ R131, R242, R194, R133 ;  /* 0x000000c2f2837223 */ /* 0x001fe40000010085 */
[----:B----4-:R-:W-:Y:S02]  /*426d0*/  FFMA.FTZ R130, R243, R193, R196 ;  /* 0x000000c1f3827223 */ /* 0x010fe400000100c4 */
[----:B------:R-:W-:Y:S02]  /*426e0*/  FFMA.FTZ R129, R244, R192, R135 ;  /* 0x000000c0f4817223 */ /* 0x000fe40000010087 */
[----:B------:R-:W-:Y:S02]  /*426f0*/  FFMA.FTZ R128, R245, R191, R195 ;  /* 0x000000bff5807223 */ /* 0x000fe400000100c3 */
[C---:B------:R-:W-:Y:S01]  /*42700*/  IMAD.WIDE.U32 R172, R39.reuse, R190, c[0x0][0x210] ;  /* 0x0000840027ac7625 */ /* 0x040fe200078e00be */
[----:B------:R-:W-:-:S04]  /*42710*/  IADD3 R39, R39, 0x20, RZ ;  /* 0x0000002027277810 */ /* 0x000fc80007ffe0ff */
[----:B------:R0:W-:Y:S03]  /*42720*/  STG.E.128 [R172.64], R128 ;  /* 0x00000080ac007986 */ /* 0x0001e6000c101d06 */
.L_x_54303:
[----:B------:R-:W-:Y:S05]  /*42730*/  BSYNC B1 ;  /* 0x0000000000017941 */ /* 0x000fea0003800000 */
.L_x_54302:
        /* <DEDUP_REMOVED lines=30> */
.L_x_54305:
[----:B------:R-:W-:Y:S05]  /*42920*/  BSYNC B1 ;  /* 0x0000000000017941 */ /* 0x000fea0003800000 */
.L_x_54304:
        /* <DEDUP_REMOVED lines=30> */
.L_x_54307:
[----:B------:R-:W-:Y:S05]  /*42b10*/  BSYNC B1 ;  /* 0x0000000000017941 */ /* 0x000fea0003800000 */
.L_x_54306:
        /* <DEDUP_REMOVED lines=30> */
.L_x_54309:
[----:B------:R-:W-:Y:S05]  /*42d00*/  BSYNC B1 ;  /* 0x0000000000017941 */ /* 0x000fea0003800000 */
.L_x_54308:
        /* <DEDUP_REMOVED lines=30> */
.L_x_54311:
[----:B------:R-:W-:Y:S05]  /*42ef0*/  BSYNC B1 ;  /* 0x0000000000017941 */ /* 0x000fea0003800000 */
.L_x_54310:
[----:B------:R-:W-:Y:S01]  /*42f00*/  LOP3.LUT P1, RZ, R5, 0x4000, RZ, 0xc0, !PT ;  /* 0x0000400005ff7812 */ /* 0x000fe2000782c0ff */
[----:B------:R-:W-:-:S12]  /*42f10*/  BSSY B1, `(.L_x_54312) ;  /* 0x000001c000017945 */ /* 0x000fd80003800000 */
[----:B------:R-:W-:Y:S05]  /*42f20*/  @!P1 BRA `(.L_x_54313) ;  /* 0x000001a000009947 */ /* 0x000fea0003800000 */
[----:B0-----:R-:W2:Y:S04]  /*42f30*/  LDL R129, [R1+0x1bc] ;  /* 0x0001bc0001817983 */ /* 0x001ea80000100800 */
[----:B------:R-:W3:Y:S04]  /*42f40*/  LDL R128, [R1+0x1c0] ;  /* 0x0001c00001807983 */ /* 0x000ee80000100800 */
[----:B------:R-:W4:Y:S04]  /*42f50*/  LDL R194, [R1+0x1b4] ;  /* 0x0001b40001c27983 */ /* 0x000f280000100800 */
[----:B------:R-:W4:Y:S01]  /*42f60*/  LDL R193, [R1+0x1b8] ;  /* 0x0001b80001c17983 */ /* 0x000f220000100800 */
[----:B------:R-:W-:-:S05]  /*42f70*/  FSEL R38, R38, RZ, !P0 ;  /* 0x000000ff26267208 */ /* 0x000fca0004000000 */
        /* <DEDUP_REMOVED lines=8> */
[----:B------:R-:W-:Y:S02]  /*43000*/  IMAD.MOV.U32 R38, RZ, RZ, 0x10 ;  /* 0x00000010ff267424 */ /* 0x000fe400078e00ff */
[----:B------:R-:W-:Y:S02]  /*43010*/  FFMA.FTZ R131, R206, R192, R29 ;  /* 0x000000c0ce837223 */ /* 0x000fe4000001001d */
[----:B------:R-:W-:-:S04]  /*43020*/  IMAD.WIDE.U32 R172, R39, R38, c[0x0][0x208] ;  /* 0x0000820027ac7625 */ /* 0x000fc800078e0026 */
        /* <DEDUP_REMOVED lines=8> */
[----:B------:R-:W-:-:S05]  /*430b0*/  FFMA.FTZ R128, R205, R190, R193 ;  /* 0x000000becd807223 */ /* 0x000fca00000100c1 */
[----:B------:R0:W-:Y:S02]  /*430c0*/  STG.E.128 [R38.64], R128 ;  /* 0x0000008026007986 */ /* 0x0001e4000c101d06 */
.L_x_54313:
[----:B------:R-:W-:Y:S05]  /*430d0*/  BSYNC B1 ;  /* 0x0000000000017941 */ /* 0x000fea0003800000 */
.L_x_54312:
[----:B0-----:R-:W-:-:S04]  /*430e0*/  IMAD.MOV.U32 R32, RZ, RZ, 0x4 ;  /* 0x00000004ff207424 */ /* 0x001fc800078e00ff */
[----:B------:R-:W-:-:S05]  /*430f0*/  IMAD R6, R32, c[0x0][0x160], R6 ;  /* 0x0000580020067a24 */ /* 0x000fca00078e0206 */
[----:B------:R-:W-:-:S13]  /*43100*/  ISETP.GE.AND P0, PT, R6, c[0x0][0x164], PT ;  /* 0x0000590006007a0c */ /* 0x000fda0003f06270 */
[----:B-----5:R-:W-:Y:S01]  /*43110*/  @P0 CALL.REL.NOINC `(.L_x_54314) ;  /* 0x0000001000000944 */ /* 0x020fe20003c00000 */
[----:B------:R-:W-:Y:S05]  /*43120*/  BRA `(.L_x_54315) ;  /* 0xfffc268000007947 */ /* 0x000fea000383ffff */
.L_x_54314:
[----:B------:R-:W-:Y:S05]  /*43130*/  BSYNC B0 ;  /* 0x0000000000007941 */ /* 0x000fea0003800000 */
.L_x_52932:
[----:B------:R-:W-:Y:S05]  /*43140*/  EXIT ;  /* 0x000000000000794d */ /* 0x000fea0003800000 */
.L_x_54272:
[----:B------:R-:W-:Y:S01]  /*43150*/  IMAD.MOV.U32 R130, RZ, RZ, R38 ;  /* 0x000000ffff827224 */ /* 0x000fe200078e0026 */
[----:B------:R-:W-:Y:S01]  /*43160*/  MOV R128, 0x431b0 ;  /* 0x000431b000807802 */ /* 0x000fe20000000f00 */
[----:B------:R-:W-:Y:S02]  /*43170*/  IMAD.MOV.U32 R32, RZ, RZ, 0x1 ;  /* 0x00000001ff207424 */ /* 0x000fe400078e00ff */
[----:B------:R-:W-:Y:S02]  /*43180*/  IMAD.MOV.U32 R131, RZ, RZ, 0x1f ;  /* 0x0000001fff837424 */ /* 0x000fe400078e00ff */
[----:B------:R-:W-:Y:S02]  /*43190*/  IMAD.MOV.U32 R129, RZ, RZ, -0x1 ;  /* 0xffffffffff817424 */ /* 0x000fe400078e00ff */
[----:B-----5:R-:W-:Y:S05]  /*431a0*/  CALL.REL.NOINC `($__internal_68_$__cuda_sm70_shflsync_bfly_p) ;  /* 0x00000f4000007944 */ /* 0x020fea0003c00000 */
[----:B-1----:R-:W-:Y:S05]  /*431b0*/  BRA `(.L_x_54316) ;  /* 0xffffc3f000007947 */ /* 0x002fea000383ffff */
.L_x_54273:
[----:B------:R-:W-:Y:S01]  /*431c0*/  IMAD.MOV.U32 R130, RZ, RZ, R38 ;  /* 0x000000ffff827224 */ /* 0x000fe200078e0026 */
[----:B------:R-:W-:Y:S01]  /*431d0*/  MOV R32, 0x2 ;  /* 0x0000000200207802 */ /* 0x000fe20000000f00 */
[----:B------:R-:W-:Y:S01]  /*431e0*/  IMAD.MOV.U32 R131, RZ, RZ, 0x1f ;  /* 0x0000001fff837424 */ /* 0x000fe200078e00ff */
[----:B------:R-:W-:Y:S01]  /*431f0*/  MOV R128, 0x43220 ;  /* 0x0004322000807802 */ /* 0x000fe20000000f00 */
[----:B------:R-:W-:-:S02]  /*43200*/  IMAD.MOV.U32 R129, RZ, RZ, -0x1 ;  /* 0xffffffffff817424 */ /* 0x000fc400078e00ff */
[----:B-----5:R-:W-:Y:S05]  /*43210*/  CALL.REL.NOINC `($__internal_68_$__cuda_sm70_shflsync_bfly_p) ;  /* 0x00000ed000007944 */ /* 0x020fea0003c00000 */
[----:B-1----:R-:W-:Y:S01]  /*43220*/  FADD.FTZ R38, R38, R32 ;  /* 0x0000002026267221 */ /* 0x002fe20000010000 */
[----:B------:R-:W-:Y:S01]  /*43230*/  MOV R128, 0x43290 ;  /* 0x0004329000807802 */ /* 0x000fe20000000f00 */
[----:B------:R-:W-:-:S02]  /*43240*/  IMAD.MOV.U32 R32, RZ, RZ, 0x4 ;  /* 0x00000004ff207424 */ /* 0x000fc400078e00ff */
[----:B------:R-:W-:Y:S02]  /*43250*/  IMAD.MOV.U32 R131, RZ, RZ, 0x1f ;  /* 0x0000001fff837424 */ /* 0x000fe400078e00ff */
[----:B------:R-:W-:Y:S02]  /*43260*/  IMAD.MOV.U32 R129, RZ, RZ, -0x1 ;  /* 0xffffffffff817424 */ /* 0x000fe400078e00ff */
[----:B------:R-:W-:Y:S02]  /*43270*/  IMAD.MOV.U32 R130, RZ, RZ, R38 ;  /* 0x000000ffff827224 */ /* 0x000fe400078e0026 */
[----:B------:R-:W-:Y:S05]  /*43280*/  CALL.REL.NOINC `($__internal_68_$__cuda_sm70_shflsync_bfly_p) ;  /* 0x00000e6000007944 */ /* 0x000fea0003c00000 */
[----:B-1----:R-:W-:Y:S01]  /*43290*/  FADD.FTZ R38, R38, R32 ;  /* 0x0000002026267221 */ /* 0x002fe20000010000 */
[----:B------:R-:W-:Y:S01]  /*432a0*/  MOV R128, 0x43300 ;  /* 0x0004330000807802 */ /* 0x000fe20000000f00 */
[----:B------:R-:W-:Y:S02]  /*432b0*/  IMAD.MOV.U32 R32, RZ, RZ, 0x8 ;  /* 0x00000008ff207424 */ /* 0x000fe400078e00ff */
[----:B------:R-:W-:Y:S02]  /*432c0*/  IMAD.MOV.U32 R131, RZ, RZ, 0x1f ;  /* 0x0000001fff837424 */ /* 0x000fe400078e00ff */
[----:B------:R-:W-:-:S02]  /*432d0*/  IMAD.MOV.U32 R129, RZ, RZ, -0x1 ;  /* 0xffffffffff817424 */ /* 0x000fc400078e00ff */
[----:B------:R-:W-:Y:S02]  /*432e0*/  IMAD.MOV.U32 R130, RZ, RZ, R38 ;  /* 0x000000ffff827224 */ /* 0x000fe400078e0026 */
[----:B------:R-:W-:Y:S05]  /*432f0*/  CALL.REL.NOINC `($__internal_68_$__cuda_sm70_shflsync_bfly_p) ;  /* 0x00000df000007944 */ /* 0x000fea0003c00000 */
[----:B-1----:R-:W-:Y:S01]  /*43300*/  FADD.FTZ R38, R38, R32 ;  /* 0x0000002026267221 */ /* 0x002fe20000010000 */
[----:B------:R-:W-:Y:S01]  /*43310*/  MOV R128, 0x43370 ;  /* 0x0004337000807802 */ /* 0x000fe20000000f00 */
[----:B------:R-:W-:Y:S02]  /*43320*/  IMAD.MOV.U32 R32, RZ, RZ, 0x10 ;  /* 0x00000010ff207424 */ /* 0x000fe400078e00ff */
[----:B------:R-:W-:Y:S02]  /*43330*/  IMAD.MOV.U32 R131, RZ, RZ, 0x1f ;  /* 0x0000001fff837424 */ /* 0x000fe400078e00ff */
[----:B------:R-:W-:Y:S02]  /*43340*/  IMAD.MOV.U32 R129, RZ, RZ, -0x1 ;  /* 0xffffffffff817424 */ /* 0x000fe400078e00ff */
[----:B------:R-:W-:Y:S02]  /*43350*/  IMAD.MOV.U32 R130, RZ, RZ, R38 ;  /* 0x000000ffff827224 */ /* 0x000fe400078e0026 */
[----:B------:R-:W-:Y:S05]  /*43360*/  CALL.REL.NOINC `($__internal_68_$__cuda_sm70_shflsync_bfly_p) ;  /* 0x00000d8000007944 */ /* 0x000fea0003c00000 */
[----:B-1----:R-:W-:Y:S01]  /*43370*/  FADD.FTZ R38, R38, R32 ;  /* 0x0000002026267221 */ /* 0x002fe20000010000 */
[----:B------:R-:W-:Y:S01]  /*43380*/  LOP3.LUT R37, R37, 0xfffffff7, RZ, 0xc0, !PT ;  /* 0xfffffff725257812 */ /* 0x000fe200078ec0ff */
[----:B------:R-:W-:Y:S01]  /*43390*/  HFMA2.MMA R131, -RZ, RZ, 0, 1.847743988037109375e-06 ;  /* 0x0000001fff837435 */ /* 0x000fe200000001ff */
[----:B------:R-:W-:-:S02]  /*433a0*/  IMAD.MOV.U32 R129, RZ, RZ, -0x1 ;  /* 0xffffffffff817424 */ /* 0x000fc400078e00ff */
[----:B------:R-:W-:Y:S01]  /*433b0*/  FMUL.FTZ R38, R38, c[0x0][0x1e0] ;  /* 0x0000780026267a20 */ /* 0x000fe20000410000 */
[----:B------:R-:W-:Y:S02]  /*433c0*/  @P4 LOP3.LUT R37, R37, 0x8, RZ, 0xfc, !PT ;  /* 0x0000000825254812 */ /* 0x000fe400078efcff */
[----:B------:R-:W-:Y:S01]  /*433d0*/  LOP3.LUT P4, RZ, R5, 0x1000, RZ, 0xc0, !PT ;  /* 0x0000100005ff7812 */ /* 0x000fe2000788c0ff */
[--C-:B------:R-:W-:Y:S01]  /*433e0*/  FADD.FTZ R32, R48, -R38.reuse ;  /* 0x8000002630207221 */ /* 0x100fe20000010000 */
[----:B------:R-:W-:Y:S01]  /*433f0*/  LOP3.LUT R37, R37, 0xfffffffb, RZ, 0xc0, !PT ;  /* 0xfffffffb25257812 */ /* 0x000fe200078ec0ff */
[----:B------:R-:W-:Y:S02]  /*43400*/  FADD.FTZ R128, R49, -R38 ;  /* 0x8000002631807221 */ /* 0x000fe40000010000 */
[----:B------:R-:W-:Y:S01]  /*43410*/  FFMA.FTZ R32, R32, R32, RZ ;  /* 0x0000002020207223 */ /* 0x000fe200000100ff */
[----:B------:R-:W-:Y:S02]  /*43420*/  @P5 LOP3.LUT R37, R37, 0x4, RZ, 0xfc, !PT ;  /* 0x0000000425255812 */ /* 0x000fe400078efcff */
[----:B------:R-:W-:Y:S01]  /*43430*/  LOP3.LUT P5, RZ, R5, 0x2000, RZ, 0xc0, !PT ;  /* 0x0000200005ff7812 */ /* 0x000fe200078ac0ff */
[----:B------:R-:W-:Y:S01]  /*43440*/  FFMA.FTZ R32, R128, R128, R32 ;  /* 0x0000008080207223 */ /* 0x000fe20000010020 */
[----:B------:R-:W-:Y:S01]  /*43450*/  LOP3.LUT R37, R37, 0xfffffffd, RZ, 0xc0, !PT ;  /* 0xfffffffd25257812 */ /* 0x000fe200078ec0ff */
[----:B------:R-:W-:-:S03]  /*43460*/  FADD.FTZ R128, R50, -R38 ;  /* 0x8000002632807221 */ /* 0x000fc60000010000 */
[----:B------:R-:W-:Y:S01]  /*43470*/  @P6 LOP3.LUT R37, R37, 0x2, RZ, 0xfc, !PT ;  /* 0x0000000225256812 */ /* 0x000fe200078efcff */
[----:B------:R-:W-:Y:S01]  /*43480*/  FFMA.FTZ R32, R128, R128, R32 ;  /* 0x0000008080207223 */ /* 0x000fe20000010020 */
[----:B------:R-:W-:Y:S01]  /*43490*/  LOP3.LUT P6, RZ, R5, 0x1, RZ, 0xc0, !PT ;  /* 0x0000000105ff7812 */ /* 0x000fe200078cc0ff */
        /* <DEDUP_REMOVED lines=169> */
[----:B------:R-:W-:Y:S01]  /*43f30*/  MOV R128, 0x43f60 ;  /* 0x00043f6000807802 */ /* 0x000fe20000000f00 */
[----:B------:R-:W-:Y:S02]  /*43f40*/  IMAD.MOV.U32 R32, RZ, RZ, 0x1 ;  /* 0x00000001ff207424 */ /* 0x000fe400078e00ff */
[----:B------:R-:W-:Y:S05]  /*43f50*/  CALL.REL.NOINC `($__internal_68_$__cuda_sm70_shflsync_bfly_p) ;  /* 0x0000019000007944 */ /* 0x000fea0003c00000 */
[----:B-1----:R-:W-:Y:S01]  /*43f60*/  FADD.FTZ R130, R130, R32 ;  /* 0x0000002082827221 */ /* 0x002fe20000010000 */
[----:B------:R-:W-:Y:S01]  /*43f70*/  MOV R128, 0x43fc0 ;  /* 0x00043fc000807802 */ /* 0x000fe20000000f00 */
[----:B------:R-:W-:Y:S02]  /*43f80*/  IMAD.MOV.U32 R32, RZ, RZ, 0x2 ;  /* 0x00000002ff207424 */ /* 0x000fe400078e00ff */
[----:B------:R-:W-:Y:S02]  /*43f90*/  IMAD.MOV.U32 R131, RZ, RZ, 0x1f ;  /* 0x0000001fff837424 */ /* 0x000fe400078e00ff */
[----:B------:R-:W-:Y:S02]  /*43fa0*/  IMAD.MOV.U32 R129, RZ, RZ, -0x1 ;  /* 0xffffffffff817424 */ /* 0x000fe400078e00ff */
[----:B------:R-:W-:Y:S05]  /*43fb0*/  CALL.REL.NOINC `($__internal_68_$__cuda_sm70_shflsync_bfly_p) ;  /* 0x0000013000007944 */ /* 0x000fea0003c00000 */
[----:B-1----:R-:W-:Y:S01]  /*43fc0*/  FADD.FTZ R130, R130, R32 ;  /* 0x0000002082827221 */ /* 0x002fe20000010000 */
[----:B------:R-:W-:Y:S01]  /*43fd0*/  MOV R128, 0x44020 ;  /* 0x0004402000807802 */ /* 0x000fe20000000f00 */
[----:B------:R-:W-:-:S02]  /*43fe0*/  IMAD.MOV.U32 R32, RZ, RZ, 0x4 ;  /* 0x00000004ff207424 */ /* 0x000fc400078e00ff */
[----:B------:R-:W-:Y:S02]  /*43ff0*/  IMAD.MOV.U32 R131, RZ, RZ, 0x1f ;  /* 0x0000001fff837424 */ /* 0x000fe400078e00ff */
[----:B------:R-:W-:Y:S02]  /*44000*/  IMAD.MOV.U32 R129, RZ, RZ, -0x1 ;  /* 0xffffffffff817424 */ /* 0x000fe400078e00ff */
        /* <DEDUP_REMOVED lines=13> */
[----:B-1----:R-:W-:Y:S05]  /*440e0*/  BRA `(.L_x_54317) ;  /* 0xffffc18000007947 */ /* 0x002fea000383ffff */
        .weak           $__internal_68_$__cuda_sm70_shflsync_bfly_p
        .type           $__internal_68_$__cuda_sm70_shflsync_bfly_p,@function
        .size           $__internal_68_$__cuda_sm70_shflsync_bfly_p,(.L_x_65448 - $__internal_68_$__cuda_sm70_shflsync_bfly_p)
$__internal_68_$__cuda_sm70_shflsync_bfly_p:
[----:B------:R-:W-:Y:S04]  /*440f0*/  WARPSYNC R129 ;  /* 0x0000008100007348 */ /* 0x000fe80003800000 */
[----:B------:R0:W1:Y:S02]  /*44100*/  SHFL.BFLY PT, R32, R130, R32, R131 ;  /* 0x0c00002082207389 */ /* 0x00006400000e0083 */
[----:B0-----:R-:W-:-:S04]  /*44110*/  IMAD.MOV.U32 R129, RZ, RZ, 0x0 ;  /* 0x00000000ff817424 */ /* 0x001fc800078e00ff */
[----:B------:R-:W-:Y:S05]  /*44120*/  RET.REL.NODEC R128 `(_ZN10layer_norm31ln_parallel_residual_fwd_kernelINS_13Kernel_traitsI6__halfffffjLj2560ELj1ELj4ELj1ELj16ENS_18Kernel_traits_baseILj2560ES2_ffffjLj128EEEEELb1ELb0ELb0EEEvNS_9FwdParamsE) ;  /* 0xfffbbed080007950 */ /* 0x000fea0003c3ffff */
.L_x_54318:
        /* <DEDUP_REMOVED lines=13> */
.L_x_65448:


//--------------------- .text._ZN10layer_norm31ln_parallel_residual_fwd_kernelINS_13Kernel_traitsI6__halfffffjLj2560ELj1ELj4ELj1ELj16ENS_18Kernel_traits_baseILj2560ES2_ffffjLj128EEEEELb1ELb0ELb1EEEvNS_9FwdParamsE --------------------------
	.section	.text._ZN10layer_norm31ln_parallel_residual_fwd_kernelINS_13Kernel_traitsI6__halfffffjLj2560ELj1ELj4ELj1ELj16ENS_18Kernel_traits_baseILj2560ES2_ffffjLj128EEEEELb1ELb0ELb1EEEvNS_9FwdParamsE,"ax",@progbits
	.sectioninfo	@"SHI_REGISTERS=168"
	.align	128
        .global         _ZN10layer_norm31ln_parallel_residual_fwd_kernelINS_13Kernel_traitsI6__halfffffjLj2560ELj1ELj4ELj1ELj16ENS_18Kernel_traits_baseILj2560ES2_ffffjLj128EEEEELb1ELb0ELb1EEEvNS_9FwdParamsE
        .type           _ZN10layer_norm31ln_parallel_residual_fwd_kernelINS_13Kernel_traitsI6__halfffffjLj2560ELj1ELj4ELj1ELj16ENS_18Kernel_traits_baseILj2560ES2_ffffjLj128EEEEELb1ELb0ELb1EEEvNS_9FwdParamsE,@function
        .size           _ZN10layer_norm31ln_parallel_residual_fwd_kernelINS_13Kernel_traitsI6__halfffffjLj2560ELj1ELj4ELj1ELj16ENS_18Kernel_traits_baseILj2560ES2_ffffjLj128EEEEELb1ELb0ELb1EEEvNS_9FwdParamsE,(.L_x_65449 - _ZN10layer_norm31ln_parallel_residual_fwd_kernelINS_13Kernel_traitsI6__halfffffjLj2560ELj1ELj4ELj1ELj16ENS_18Kernel_traits_baseILj2560ES2_ffffjLj128EEEEELb1ELb0ELb1EEEvNS_9FwdParamsE)
        .other          _ZN10layer_norm31ln_parallel_residual_fwd_kernelINS_13Kernel_traitsI6__halfffffjLj2560ELj1ELj4ELj1ELj16ENS_18Kernel_traits_baseILj2560ES2_ffffjLj128EEEEELb1ELb0ELb1EEEvNS_9FwdParamsE,@"STO_CUDA_ENTRY STV_DEFAULT"
_ZN10layer_norm31ln_parallel_residual_fwd_kernelINS_13Kernel_traitsI6__halfffffjLj2560ELj1ELj4ELj1ELj16ENS_18Kernel_traits_baseILj2560ES2_ffffjLj128EEEEELb1ELb0ELb1EEEvNS_9FwdParamsE:
.text._ZN10layer_norm31ln_parallel_residual_fwd_kernelINS_13Kernel_traitsI6__halfffffjLj2560ELj1ELj4ELj1ELj16ENS_18Kernel_traits_baseILj2560ES2_ffffjLj128EEEEELb1ELb0ELb1EEEvNS_9FwdParamsE:
[----:B------:R-:W-:-:S04]  /*0000*/  IMAD.MOV.U32 R1, RZ, RZ, c[0x0][0x28] ;  /* 0x00000a00ff017624 */ /* 0x000fc800078e00ff */
[----:B------:R-:W-:Y:S01]  /*0010*/  ULDC.U8 UR4, c[0x0][0x244] ;  /* 0x0000910000047ab9 */ /* 0x000fe20000000000 */
[----:B------:R-:W-:Y:S01]  /*0020*/  IADD3 R1, R1, -0x498, RZ ;  /* 0xfffffb6801017810 */ /* 0x000fe20007ffe0ff */
[----:B------:R-:W-:Y:S01]  /*0030*/  ULDC.64 UR6, c[0x0][0x118] ;  /* 0x0000460000067ab9 */ /* 0x000fe20000000a00 */
[----:B------:R-:W-:Y:S01]  /*0040*/  ISETP.NE.AND P2, PT, RZ, UR4, PT ;  /* 0x00000004ff007c0c */ /* 0x000fe2000bf45270 */
[----:B------:R-:W-:Y:S02]  /*0050*/  ULDC.64 UR4, c[0x0][0x230] ;  /* 0x00008c0000047ab9 */ /* 0x000fe40000000a00 */
[----:B------:R-:W-:Y:S02]  /*0060*/  IMAD.U32 R2, RZ, RZ, UR4 ;  /* 0x00000004ff027e24 */ /* 0x000fe4000f8e00ff */
[----:B------:R-:W-:Y:S01]  /*0070*/  IMAD.U32 R3, RZ, RZ, UR5 ;  /* 0x00000005ff037e24 */ /* 0x000fe2000f8e00ff */
[----:B------:R-:W-:Y:S01]  /*0080*/  MOV R7, c[0x0][0x23c] ;  /* 0x00008f0000077a02 */ /* 0x000fe20000000f00 */
[----:B------:R-:W-:-:S06]  /*0090*/  IMAD.MOV.U32 R118, RZ, RZ, c[0x0][0x238] ;  /* 0x00008e00ff767624 */ /* 0x000fcc00078e00ff */
[----:B------:R-:W2:Y:S01]  /*00a0*/  @P2 LDG.E.64 R2, [R2.64] ;  /* 0x0000000602022981 */ /* 0x000ea2000c1e1b00 */
[----:B------:R-:W-:-:S05]  /*00b0*/  @P2 IMAD.MOV.U32 R119, RZ, RZ, R7 ;  /* 0x000000ffff772224 */ /* 0x000fca00078e0007 */
[----:B------:R-:W3:Y:S01]  /*00c0*/  @P2 LDG.E.64 R4, [R118.64] ;  /* 0x0000000676042981 */ /* 0x000ee2000c1e1b00 */
[----:B------:R-:W-:Y:S02]  /*00d0*/  ISETP.NE.U32.AND P0, PT, RZ, c[0x0][0x218], PT ;  /* 0x00008600ff007a0c */ /* 0x000fe40003f05070 */
[----:B------:R-:W-:Y:S01]  /*00e0*/  ISETP.NE.U32.AND P1, PT, RZ, c[0x0][0x220], PT ;  /* 0x00008800ff007a0c */ /* 0x000fe20003f25070 */
[----:B------:R-:W0:Y:S01]  /*00f0*/  S2R R123, SR_TID.X ;  /* 0x00000000007b7919 */ /* 0x000e220000002100 */
[----:B------:R-:W-:Y:S02]  /*0100*/  ISETP.NE.AND.EX P0, PT, RZ, c[0x0][0x21c], PT, P0 ;  /* 0x00008700ff007a0c */ /* 0x000fe40003f05300 */
[----:B------:R-:W-:Y:S01]  /*0110*/  ISETP.NE.AND.EX P1, PT, RZ, c[0x0][0x224], PT, P1 ;  /* 0x00008900ff007a0c */ /* 0x000fe20003f25310 */
[----:B------:R-:W1:Y:S01]  /*0120*/  S2R R16, SR_CTAID.X ;  /* 0x0000000000107919 */ /* 0x000e620000002500 */
[----:B0-----:R-:W-:-:S09]  /*0130*/  LOP3.LUT R149, R123, 0x1f, RZ, 0xc0, !PT ;  /* 0x0000001f7b957812 */ /* 0x001fd200078ec0ff */
[C---:B------:R-:W-:Y:S01]  /*0140*/  @P0 LEA R132, P3, R149.reuse, c[0x0][0x218], 0x3 ;  /* 0x0000860095840a11 */ /* 0x040fe200078618ff */
[----:B-1----:R-:W-:Y:S01]  /*0150*/  IMAD R148, R16, c[0x0][0x0], R123 ;  /* 0x0000000010947a24 */ /* 0x002fe200078e027b */
[C---:B------:R-:W-:Y:S01]  /*0160*/  LOP3.LUT R87, R149.reuse, 0x20, RZ, 0xfc, !PT ;  /* 0x0000002095577812 */ /* 0x040fe200078efcff */
[C---:B------:R-:W-:Y:S01]  /*0170*/  IMAD.SHL.U32 R93, R149.reuse, 0x8, RZ ;  /* 0x00000008955d7824 */ /* 0x040fe200078e00ff */
[----:B------:R-:W-:Y:S01]  /*0180*/  LOP3.LUT R81, R149, 0x40, RZ, 0xfc, !PT ;  /* 0x0000004095517812 */ /* 0x000fe200078efcff */
[----:B------:R-:W-:Y:S01]  /*0190*/  @P0 IMAD.X R133, RZ, RZ, c[0x0][0x21c], P3 ;  /* 0x00008700ff850624 */ /* 0x000fe200018e06ff */
[C---:B------:R-:W-:Y:S02]  /*01a0*/  @P0 LEA R14, P3, R87.reuse, c[0x0][0x218], 0x3 ;  /* 0x00008600570e0a11 */ /* 0x040fe400078618ff */
[----:B------:R-:W-:Y:S01]  /*01b0*/  SHF.L.U32 R85, R87, 0x3, RZ ;  /* 0x0000000357557819 */ /* 0x000fe200000006ff */
[----:B------:R-:W-:Y:S01]  /*01c0*/  IMAD.SHL.U32 R83, R81, 0x8, RZ ;  /* 0x0000000851537824 */ /* 0x000fe200078e00ff */
[----:B------:R-:W-:Y:S01]  /*01d0*/  LOP3.LUT R75, R149, 0x60, RZ, 0xfc, !PT ;  /* 0x00000060954b7812 */ /* 0x000fe200078efcff */
[----:B------:R-:W-:Y:S01]  /*01e0*/  @P0 IMAD.X R15, RZ, RZ, c[0x0][0x21c], P3 ;  /* 0x00008700ff0f0624 */ /* 0x000fe200018e06ff */
[----:B------:R-:W-:Y:S01]  /*01f0*/  @P1 IADD3 R72, P3, R85, c[0x0][0x220], RZ ;  /* 0x0000880055481a10 */ /* 0x000fe20007f7e0ff */
[----:B------:R-:W5:Y:S01]  /*0200*/  @P0 LDG.E.64 R132, [R132.64] ;  /* 0x0000000684840981 */ /* 0x000f62000c1e1b00 */
[----:B------:R-:W-:Y:S01]  /*0210*/  @P1 IADD3 R12, P4, R93, c[0x0][0x220], RZ ;  /* 0x000088005d0c1a10 */ /* 0x000fe20007f9e0ff */
[----:B------:R-:W-:-:S02]  /*0220*/  IMAD.SHL.U32 R74, R75, 0x8, RZ ;  /* 0x000000084b4a7824 */ /* 0x000fc400078e00ff */
[----:B------:R-:W-:Y:S01]  /*0230*/  @P1 IMAD.X R73, RZ, RZ, c[0x0][0x224], P3 ;  /* 0x00008900ff491624 */ /* 0x000fe200018e06ff */
[----:B------:R-:W-:Y:S01]  /*0240*/  @P1 IADD3 R68, P3, R83, c[0x0][0x220], RZ ;  /* 0x0000880053441a10 */ /* 0x000fe20007f7e0ff */
[----:B------:R-:W-:Y:S01]  /*0250*/  @P1 IMAD.X R13, RZ, RZ, c[0x0][0x224], P4 ;  /* 0x00008900ff0d1624 */ /* 0x000fe200020e06ff */
[----:B------:R-:W-:Y:S01]  /*0260*/  LOP3.LUT R79, R149, 0x80, RZ, 0xfc, !PT ;  /* 0x00000080954f7812 */ /* 0x000fe200078efcff */
[----:B------:R-:W5:Y:S01]  /*0270*/  @P0 LDG.E.64 R14, [R14.64] ;  /* 0x000000060e0e0981 */ /* 0x000f62000c1e1b00 */
[----:B------:R-:W-:Y:S02]  /*0280*/  @P1 IADD3.X R69, RZ, c[0x0][0x224], RZ, P3, !PT ;  /* 0x00008900ff451a10 */ /* 0x000fe40001ffe4ff */
[----:B------:R-:W-:Y:S01]  /*0290*/  @P1 IADD3 R66, P3, R74, c[0x0][0x220], RZ ;  /* 0x000088004a421a10 */ /* 0x000fe20007f7e0ff */
[----:B------:R-:W5:Y:S04]  /*02a0*/  @P1 LDG.E.64 R72, [R72.64] ;  /* 0x0000000648481981 */ /* 0x000f68000c1e1b00 */
[----:B------:R-:W-:Y:S01]  /*02b0*/  @P1 IMAD.X R67, RZ, RZ, c[0x0][0x224], P3 ;  /* 0x00008900ff431624 */ /* 0x000fe200018e06ff */
[----:B------:R-:W-:-:S02]  /*02c0*/  @P0 LEA R70, P4, R81, c[0x0][0x218], 0x3 ;  /* 0x0000860051460a11 */ /* 0x000fc400078818ff */
[C---:B------:R-:W-:Y:S02]  /*02d0*/  LOP3.LUT R145, R149.reuse, 0x260, RZ, 0xfc, !PT ;  /* 0x0000026095917812 */ /* 0x040fe400078efcff */
[----:B------:R-:W-:Y:S01]  /*02e0*/  LOP3.LUT R91, R149, 0xe0, RZ, 0xfc, !PT ;  /* 0x000000e0955b7812 */ /* 0x000fe200078efcff */
[----:B------:R-:W-:Y:S01]  /*02f0*/  @P0 IMAD.X R71, RZ, RZ, c[0x0][0x21c], P4 ;  /* 0x00008700ff470624 */ /* 0x000fe200020e06ff */
[----:B------:R-:W-:Y:S02]  /*0300*/  @P0 LEA R62, P4, R75, c[0x0][0x218], 0x3 ;  /* 0x000086004b3e0a11 */ /* 0x000fe400078818ff */
[C---:B------:R-:W-:Y:S02]  /*0310*/  LOP3.LUT R96, R149.reuse, 0x120, RZ, 0xfc, !PT ;  /* 0x0000012095607812 */ /* 0x040fe400078efcff */
[----:B------:R-:W-:Y:S01]  /*0320*/  LOP3.LUT R92, R149, 0x100, RZ, 0xfc, !PT ;  /* 0x00000100955c7812 */ /* 0x000fe200078efcff */
[----:B------:R-:W-:Y:S01]  /*0330*/  @P0 IMAD.X R63, RZ, RZ, c[0x0][0x21c], P4 ;  /* 0x00008700ff3f0624 */ /* 0x000fe200020e06ff */
[----:B------:R-:W-:-:S02]  /*0340*/  @P0 LEA R64, P4, R79, c[0x0][0x218], 0x3 ;  /* 0x000086004f400a11 */ /* 0x000fc400078818ff */
[----:B------:R-:W-:Y:S01]  /*0350*/  LOP3.LUT R103, R149, 0x140, RZ, 0xfc, !PT ;  /* 0x0000014095677812 */ /* 0x000fe200078efcff */
[----:B------:R-:W-:Y:S01]  /*0360*/  IMAD.SHL.U32 R78, R79, 0x8, RZ ;  /* 0x000000084f4e7824 */ /* 0x000fe200078e00ff */
[C---:B------:R-:W-:Y:S01]  /*0370*/  SHF.L.U32 R142, R145.reuse, 0x3, RZ ;  /* 0x00000003918e7819 */ /* 0x040fe200000006ff */
[----:B------:R-:W-:Y:S01]  /*0380*/  @P0 IMAD.X R65, RZ, RZ, c[0x0][0x21c], P4 ;  /* 0x00008700ff410624 */ /* 0x000fe200020e06ff */
[----:B------:R-:W-:Y:S01]  /*0390*/  @P0 LEA R34, P4, R145, c[0x0][0x218], 0x3 ;  /* 0x0000860091220a11 */ /* 0x000fe200078818ff */
[----:B------:R-:W-:Y:S01]  /*03a0*/  IMAD.SHL.U32 R98, R96, 0x8, RZ ;  /* 0x0000000860627824 */ /* 0x000fe200078e00ff */
[----:B------:R-:W-:Y:S01]  /*03b0*/  SHF.R.U32.HI R123, RZ, 0x5, R123 ;  /* 0x00000005ff7b7819 */ /* 0x000fe2000001167b */
[----:B------:R-:W-:Y:S01]  /*03c0*/  IMAD.SHL.U32 R90, R91, 0x8, RZ ;  /* 0x000000085b5a7824 */ /* 0x000fe200078e00ff */
[----:B------:R-:W-:Y:S01]  /*03d0*/  @P0 LEA R146, P5, R92, c[0x0][0x218], 0x3 ;  /* 0x000086005c920a11 */ /* 0x000fe200078a18ff */
[----:B------:R-:W-:Y:S01]  /*03e0*/  @P0 IMAD.X R35, RZ, RZ, c[0x0][0x21c], P4 ;  /* 0x00008700ff230624 */ /* 0x000fe200020e06ff */
[----:B------:R-:W-:-:S02]  /*03f0*/  @P0 LEA R20, P4, R96, c[0x0][0x218], 0x3 ;  /* 0x0000860060140a11 */ /* 0x000fc400078818ff */
[C---:B------:R-:W-:Y:S02]  /*0400*/  LOP3.LUT R115, R149.reuse, 0x1a0, RZ, 0xfc, !PT ;  /* 0x000001a095737812 */ /* 0x040fe400078efcff */
[C---:B------:R-:W-:Y:S01]  /*0410*/  LOP3.LUT R104, R149.reuse, 0x160, RZ, 0xfc, !PT ;  /* 0x0000016095687812 */ /* 0x040fe200078efcff */
[----:B------:R-:W-:Y:S01]  /*0420*/  IMAD.SHL.U32 R94, R92, 0x8, RZ ;  /* 0x000000085c5e7824 */ /* 0x000fe200078e00ff */
[----:B------:R-:W-:Y:S01]  /*0430*/  @P1 IADD3 R48, P6, R142, c[0x0][0x220], RZ ;  /* 0x000088008e301a10 */ /* 0x000fe20007fde0ff */
[----:B------:R-:W-:Y:S01]  /*0440*/  @P0 IMAD.X R21, RZ, RZ, c[0x0][0x21c], P4 ;  /* 0x00008700ff150624 */ /* 0x000fe200020e06ff */
[----:B------:R-:W-:Y:S01]  /*0450*/  @P1 IADD3 R22, P4, R98, c[0x0][0x220], RZ ;  /* 0x0000880062161a10 */ /* 0x000fe20007f9e0ff */
[----:B------:R-:W-:Y:S01]  /*0460*/  IMAD R123, R16, 0x4, R123 ;  /* 0x00000004107b7824 */ /* 0x000fe200078e027b */
[----:B------:R-:W-:Y:S01]  /*0470*/  LOP3.LUT R108, R149, 0x180, RZ, 0xfc, !PT ;  /* 0x00000180956c7812 */ /* 0x000fe200078efcff */
[----:B------:R-:W-:Y:S01]  /*0480*/  @P1 IMAD.X R49, RZ, RZ, c[0x0][0x224], P6 ;  /* 0x00008900ff311624 */ /* 0x000fe200030e06ff */
[----:B------:R-:W-:Y:S01]  /*0490*/  @P1 IADD3 R16, P6, R90, c[0x0][0x220], RZ ;  /* 0x000088005a101a10 */ /* 0x000fe20007fde0ff */
[----:B------:R-:W-:Y:S01]  /*04a0*/  @P0 IMAD.X R147, RZ, RZ, c[0x0][0x21c], P5 ;  /* 0x00008700ff930624 */ /* 0x000fe200028e06ff */
[C---:B------:R-:W-:Y:S01]  /*04b0*/  @P0 LEA R26, P5, R104.reuse, c[0x0][0x218], 0x3 ;  /* 0x00008600681a0a11 */ /* 0x040fe200078a18ff */
[----:B------:R-:W-:Y:S01]  /*04c0*/  IMAD.SHL.U32 R102, R103, 0x8, RZ ;  /* 0x0000000867667824 */ /* 0x000fe200078e00ff */
[----:B------:R-:W-:Y:S01]  /*04d0*/  LOP3.LUT R116, R149, 0x1c0, RZ, 0xfc, !PT ;  /* 0x000001c095747812 */ /* 0x000fe200078efcff */
[----:B------:R-:W-:Y:S01]  /*04e0*/  IMAD.SHL.U32 R114, R115, 0x8, RZ ;  /* 0x0000000873727824 */ /* 0x000fe200078e00ff */
[----:B------:R-:W-:Y:S01]  /*04f0*/  LOP3.LUT R80, R149, 0xa0, RZ, 0xfc, !PT ;  /* 0x000000a095507812 */ /* 0x000fe200078efcff */
[----:B------:R-:W5:Y:S01]  /*0500*/  @P1 LDG.E.64 R12, [R12.64] ;  /* 0x000000060c0c1981 */ /* 0x000f62000c1e1b00 */
[----:B------:R-:W-:Y:S01]  /*0510*/  SHF.L.U32 R106, R104, 0x3, RZ ;  /* 0x00000003686a7819 */ /* 0x000fe200000006ff */
[----:B------:R-:W-:-:S02]  /*0520*/  @P1 IMAD.X R23, RZ, RZ, c[0x0][0x224], P4 ;  /* 0x00008900ff171624 */ /* 0x000fc400020e06ff */
[----:B------:R-:W-:Y:S01]  /*0530*/  @P1 IMAD.X R17, RZ, RZ, c[0x0][0x224], P6 ;  /* 0x00008900ff111624 */ /* 0x000fe200030e06ff */
[----:B------:R-:W-:Y:S01]  /*0540*/  @P1 IADD3 R18, P6, R94, c[0x0][0x220], RZ ;  /* 0x000088005e121a10 */ /* 0x000fe20007fde0ff */
[----:B------:R-:W-:Y:S01]  /*0550*/  @P0 IMAD.X R27, RZ, RZ, c[0x0][0x21c], P5 ;  /* 0x00008700ff1b0624 */ /* 0x000fe200028e06ff */
[----:B------:R-:W-:Y:S01]  /*0560*/  @P1 IADD3 R28, P5, R106, c[0x0][0x220], RZ ;  /* 0x000088006a1c1a10 */ /* 0x000fe20007fbe0ff */
[----:B------:R-:W-:Y:S01]  /*0570*/  IMAD.SHL.U32 R110, R108, 0x8, RZ ;  /* 0x000000086c6e7824 */ /* 0x000fe200078e00ff */
[C---:B------:R-:W-:Y:S01]  /*0580*/  LOP3.LUT R84, R149.reuse, 0xc0, RZ, 0xfc, !PT ;  /* 0x000000c095547812 */ /* 0x040fe200078efcff */
[----:B------:R-:W-:Y:S01]  /*0590*/  IMAD.SHL.U32 R120, R116, 0x8, RZ ;  /* 0x0000000874787824 */ /* 0x000fe200078e00ff */
[----:B------:R-:W-:Y:S01]  /*05a0*/  LOP3.LUT R122, R149, 0x200, RZ, 0xfc, !PT ;  /* 0x00000200957a7812 */ /* 0x000fe200078efcff */
[----:B------:R-:W-:Y:S01]  /*05b0*/  IMAD.SHL.U32 R82, R80, 0x8, RZ ;  /* 0x0000000850527824 */ /* 0x000fe200078e00ff */
[----:B------:R-:W-:Y:S01]  /*05c0*/  @P1 IADD3.X R29, RZ, c[0x0][0x224], RZ, P5, !PT ;  /* 0x00008900ff1d1a10 */ /* 0x000fe20002ffe4ff */
[----:B------:R-:W-:Y:S01]  /*05d0*/  @P1 IMAD.X R19, RZ, RZ, c[0x0][0x224], P6 ;  /* 0x00008900ff131624 */ /* 0x000fe200030e06ff */
[----:B------:R-:W-:Y:S01]  /*05e0*/  @P1 IADD3 R32, P5, R110, c[0x0][0x220], RZ ;  /* 0x000088006e201a10 */ /* 0x000fe20007fbe0ff */
[----:B------:R-:W5:Y:S01]  /*05f0*/  @P0 LDG.E.64 R70, [R70.64] ;  /* 0x0000000646460981 */ /* 0x000f62000c1e1b00 */
[----:B------:R-:W-:-:S02]  /*0600*/  @P0 LEA R30, P6, R108, c[0x0][0x218], 0x3 ;  /* 0x000086006c1e0a11 */ /* 0x000fc400078c18ff */
[C---:B------:R-:W-:Y:S02]  /*0610*/  LOP3.LUT R131, R149.reuse, 0x220, RZ, 0xfc, !PT ;  /* 0x0000022095837812 */ /* 0x040fe400078efcff */
[C---:B------:R-:W-:Y:S02]  /*0620*/  LOP3.LUT R136, R149.reuse, 0x240, RZ, 0xfc, !PT ;  /* 0x0000024095887812 */ /* 0x040fe400078efcff */
[----:B------:R-:W-:Y:S01]  /*0630*/  LOP3.LUT R124, R149, 0x1e0, RZ, 0xfc, !PT ;  /* 0x000001e0957c7812 */ /* 0x000fe200078efcff */
[----:B------:R-:W-:Y:S01]  /*0640*/  @P1 IMAD.X R33, RZ, RZ, c[0x0][0x224], P5 ;  /* 0x00008900ff211624 */ /* 0x000fe200028e06ff */
[----:B------:R-:W-:Y:S01]  /*0650*/  @P0 LEA R42, P5, R122, c[0x0][0x218], 0x3 ;  /* 0x000086007a2a0a11 */ /* 0x000fe200078a18ff */
[----:B------:R-:W-:Y:S01]  /*0660*/  @P0 IMAD.X R31, RZ, RZ, c[0x0][0x21c], P6 ;  /* 0x00008700ff1f0624 */ /* 0x000fe200030e06ff */
[----:B------:R-:W-:Y:S01]  /*0670*/  @P0 LEA R40, P6, R124, c[0x0][0x218], 0x3 ;  /* 0x000086007c280a11 */ /* 0x000fe200078c18ff */
[----:B------:R-:W-:Y:S01]  /*0680*/  IMAD.SHL.U32 R86, R84, 0x8, RZ ;  /* 0x0000000854567824 */ /* 0x000fe200078e00ff */
[----:B------:R-:W-:Y:S01]  /*0690*/  SHF.L.U32 R130, R122, 0x3, RZ ;  /* 0x000000037a827819 */ /* 0x000fe200000006ff */
[----:B------:R-:W-:Y:S01]  /*06a0*/  IMAD.SHL.U32 R134, R131, 0x8, RZ ;  /* 0x0000000883867824 */ /* 0x000fe200078e00ff */
[----:B------:R-:W-:Y:S01]  /*06b0*/  SHF.L.U32 R138, R136, 0x3, RZ ;  /* 0x00000003888a7819 */ /* 0x000fe200000006ff */
[----:B------:R-:W-:Y:S01]  /*06c0*/  IMAD.SHL.U32 R126, R124, 0x8, RZ ;  /* 0x000000087c7e7824 */ /* 0x000fe200078e00ff */
[----:B------:R-:W5:Y:S01]  /*06d0*/  @P1 LDG.E.64 R68, [R68.64] ;  /* 0x0000000644441981 */ /* 0x000f62000c1e1b00 */
[----:B------:R-:W-:Y:S01]  /*06e0*/  @P0 IMAD.X R43, RZ, RZ, c[0x0][0x21c], P5 ;  /* 0x00008700ff2b0624 */ /* 0x000fe200028e06ff */
[----:B------:R-:W-:Y:S01]  /*06f0*/  @P1 IADD3 R56, P5, R130, c[0x0][0x220], RZ ;  /* 0x0000880082381a10 */ /* 0x000fe20007fbe0ff */
[----:B------:R-:W-:Y:S01]  /*0700*/  @P0 IMAD.X R41, RZ, RZ, c[0x0][0x21c], P6 ;  /* 0x00008700ff290624 */ /* 0x000fe200030e06ff */
[----:B------:R-:W-:Y:S01]  /*0710*/  @P1 IADD3 R54, P6, R126, c[0x0][0x220], RZ ;  /* 0x000088007e361a10 */ /* 0x000fe20007fde0ff */
[----:B------:R-:W5:Y:S02]  /*0720*/  @P0 LDG.E.64 R62, [R62.64] ;  /* 0x000000063e3e0981 */ /* 0x000f64000c1e1b00 */
[----:B------:R-:W-:Y:S01]  /*0730*/  @P1 IMAD.X R57, RZ, RZ, c[0x0][0x224], P5 ;  /* 0x00008900ff391624 */ /* 0x000fe200028e06ff */
[----:B------:R-:W-:Y:S01]  /*0740*/  @P1 IADD3.X R55, RZ, c[0x0][0x224], RZ, P6, !PT ;  /* 0x00008900ff371a10 */ /* 0x000fe200037fe4ff */
[----:B------:R-:W5:Y:S04]  /*0750*/  @P1 LDG.E.64 R66, [R66.64] ;  /* 0x0000000642421981 */ /* 0x000f68000c1e1b00 */
        /* <DEDUP_REMOVED lines=15> */
[----:B------:R-:W5:Y:S01]  /*0850*/  @P1 LDG.E.64 R56, [R56.64] ;  /* 0x0000000638381981 */ /* 0x000f62000c1e1b00 */
[----:B--2---:R0:W1:Y:S08]  /*0860*/  @P2 R2UR UR4, R2 ;  /* 0x00000000020423c2 */ /* 0x00407000000e0000 */
[----:B------:R0:W2:Y:S01]  /*0870*/  @P2 R2UR UR5, R3 ;  /* 0x00000000030523c2 */ /* 0x0000a200000e0000 */
[----:B---3--:R-:W-:-:S04]  /*0880*/  @P2 IADD3 R118, P3, R4, c[0x0][0x240], RZ ;  /* 0x0000900004762a10 */ /* 0x008fc80007f7e0ff */
[----:B------:R-:W-:Y:S01]  /*0890*/  @P2 IADD3.X R7, RZ, R5, RZ, P3, !PT ;  /* 0x00000005ff072210 */ /* 0x000fe20001ffe4ff */
[----:B------:R-:W-:-:S03]  /*08a0*/  IMAD.WIDE.U32 R4, R148, -0x326172a9, RZ ;  /* 0xcd9e8d5794047825 */ /* 0x000fc600078e00ff */
[--C-:B------:R-:W-:Y:S02]  /*08b0*/  SHF.R.U64 R119, R118, 0x2, R7.reuse ;  /* 0x0000000276777819 */ /* 0x100fe40000001207 */
[----:B------:R-:W-:-:S03]  /*08c0*/  SHF.R.U32.HI R6, RZ, 0x2, R7 ;  /* 0x00000002ff067819 */ /* 0x000fc60000011607 */
[----:B0-----:R-:W-:Y:S01]  /*08d0*/  IMAD.WIDE.U32 R2, R119, -0x2daee0ad, RZ ;  /* 0xd2511f5377027825 */ /* 0x001fe200078e00ff */
[----:B-1----:R-:W-:Y:S01]  /*08e0*/  LOP3.LUT R8, R5, UR4, R6, 0x96, !PT ;  /* 0x0000000405087c12 */ /* 0x002fe2000f8e9606 */
[----:B------:R-:W-:-:S04]  /*08f0*/  UIADD3 UR9, UR4, -0x61c88647, URZ ;  /* 0x9e3779b904097890 */ /* 0x000fc8000fffe03f */
[----:B------:R-:W-:Y:S01]  /*0900*/  IMAD.WIDE.U32 R8, R8, -0x2daee0ad, RZ ;  /* 0xd2511f5308087825 */ /* 0x000fe200078e00ff */
[----:B--2---:R-:W-:Y:S01]  /*0910*/  LOP3.LUT R10, R3, UR5, RZ, 0x3c, !PT ;  /* 0x00000005030a7c12 */ /* 0x004fe2000f8e3cff */
[----:B------:R-:W-:-:S04]  /*0920*/  UIADD3 UR10, UR5, -0x4498517b, URZ ;  /* 0xbb67ae85050a7890 */ /* 0x000fc8000fffe03f */
[----:B------:R-:W-:Y:S02]  /*0930*/  IMAD.WIDE.U32 R10, R10, -0x326172a9, RZ ;  /* 0xcd9e8d570a0a7825 */ /* 0x000fe400078e00ff */
[----:B------:R-:W-:Y:S01]  /*0940*/  LOP3.LUT R5, R9, UR10, R2, 0x96, !PT ;  /* 0x0000000a09057c12 */ /* 0x000fe2000f8e9602 */
[----:B------:R-:W-:Y:S02]  /*0950*/  UIADD3 UR11, UR4, 0x3c6ef372, URZ ;  /* 0x3c6ef372040b7890 */ /* 0x000fe4000fffe03f */
[----:B------:R-:W-:Y:S02]  /*0960*/  LOP3.LUT R2, R11, UR9, R4, 0x96, !PT ;  /* 0x000000090b027c12 */ /* 0x000fe4000f8e9604 */
        /* <DEDUP_REMOVED lines=16> */
[----:B------:R-:W-:-:S03]  /*0a70*/  UIADD3 UR18, UR5, -0x56f99767, URZ ;  /* 0xa906689905127890 */ /* 0x000fc6000fffe03f */
[----:B------:R-:W-:Y:S01]  /*0a80*/  LOP3.LUT R10, R3, UR16, R8, 0x96, !PT ;  /* 0x00000010030a7c12 */ /* 0x000fe2000f8e9608 */
[----:B------:R-:W-:Y:S01]  /*0a90*/  IMAD.WIDE.U32 R8, R9, -0x2daee0ad, RZ ;  /* 0xd2511f5309087825 */ /* 0x000fe200078e00ff */
[----:B------:R-:W-:-:S03]  /*0aa0*/  UIADD3 UR17, UR4, 0x1715609d, URZ ;  /* 0x1715609d04117890 */ /* 0x000fc6000fffe03f */
[----:B------:R-:W-:Y:S01]  /*0ab0*/  IMAD.WIDE.U32 R10, R10, -0x326172a9, RZ ;  /* 0xcd9e8d570a0a7825 */ /* 0x000fe200078e00ff */
[----:B------:R-:W-:Y:S01]  /*0ac0*/  LOP3.LUT R5, R9, UR18, R2, 0x96, !PT ;  /* 0x0000001209057c12 */ /* 0x000fe2000f8e9602 */
[----:B------:R-:W-:-:S03]  /*0ad0*/  UIADD3 UR19, UR4, -0x4ab325aa, URZ ;  /* 0xb54cda5604137890 */ /* 0x000fc6000fffe03f */
[----:B------:R-:W-:Y:S01]  /*0ae0*/  LOP3.LUT R2, R11, UR17, R4, 0x96, !PT ;  /* 0x000000110b027c12 */ /* 0x000fe2000f8e9604 */
[----:B------:R-:W-:Y:S01]  /*0af0*/  IMAD.WIDE.U32 R4, R5, -0x326172a9, RZ ;  /* 0xcd9e8d5705047825 */ /* 0x000fe200078e00ff */
[----:B------:R-:W-:Y:S01]  /*0b00*/  UIADD3 UR20, UR5, 0x646e171e, URZ ;  /* 0x646e171e05147890 */ /* 0x000fe2000fffe03f */
[----:B------:R-:W-:Y:S02]  /*0b10*/  @P0 LEA R140, P3, R91, c[0x0][0x218], 0x3 ;  /* 0x000086005b8c0a11 */ /* 0x000fe400078618ff */
[----:B------:R-:W-:Y:S01]  /*0b20*/  IMAD.WIDE.U32 R2, R2, -0x2daee0ad, RZ ;  /* 0xd2511f5302027825 */ /* 0x000fe200078e00ff */
[----:B------:R-:W-:Y:S01]  /*0b30*/  LOP3.LUT R9, R5, UR19, R10, 0x96, !PT ;  /* 0x0000001305097c12 */ /* 0x000fe2000f8e960a */
[----:B------:R-:W-:Y:S01]  /*0b40*/  UIADD3 UR22, UR5, 0x1fd5c5a3, URZ ;  /* 0x1fd5c5a305167890 */ /* 0x000fe2000fffe03f */
[----:B------:R-:W-:Y:S02]  /*0b50*/  @P0 IADD3.X R141, RZ, c[0x0][0x21c], RZ, P3, !PT ;  /* 0x00008700ff8d0a10 */ /* 0x000fe40001ffe4ff */
[----:B------:R-:W-:Y:S01]  /*0b60*/  LOP3.LUT R10, R3, UR20, R8, 0x96, !PT ;  /* 0x00000014030a7c12 */ /* 0x000fe2000f8e9608 */
[----:B------:R-:W-:Y:S01]  /*0b70*/  IMAD.WIDE.U32 R8, R9, -0x2daee0ad, RZ ;  /* 0xd2511f5309087825 */ /* 0x000fe200078e00ff */
[----:B------:R-:W-:Y:S01]  /*0b80*/  @P0 LEA R24, P3, R103, c[0x0][0x218], 0x3 ;  /* 0x0000860067180a11 */ /* 0x000fe200078618ff */
[----:B------:R-:W-:Y:S01]  /*0b90*/  UIADD3 UR21, UR4, 0x5384540f, URZ ;  /* 0x5384540f04157890 */ /* 0x000fe2000fffe03f */
[----:B------:R-:W-:Y:S01]  /*0ba0*/  @P1 IADD3 R76, P2, R78, c[0x0][0x220], RZ ;  /* 0x000088004e4c1a10 */ /* 0x000fe20007f5e0ff */
[----:B------:R-:W-:Y:S01]  /*0bb0*/  IMAD.WIDE.U32 R10, R10, -0x326172a9, RZ ;  /* 0xcd9e8d570a0a7825 */ /* 0x000fe200078e00ff */
[----:B------:R-:W-:Y:S01]  /*0bc0*/  @P0 IADD3.X R25, RZ, c[0x0][0x21c], RZ, P3, !PT ;  /* 0x00008700ff190a10 */ /* 0x000fe20001ffe4ff */
[----:B------:R-:W-:Y:S01]  /*0bd0*/  UIADD3 UR23, UR4, -0xe443238, URZ ;  /* 0xf1bbcdc804177890 */ /* 0x000fe2000fffe03f */
[----:B------:R-:W-:Y:S01]  /*0be0*/  LOP3.LUT R2, R9, UR22, R2, 0x96, !PT ;  /* 0x0000001609027c12 */ /* 0x000fe2000f8e9602 */
[----:B------:R-:W5:Y:S01]  /*0bf0*/  @P0 LDG.E.64 R140, [R140.64] ;  /* 0x000000068c8c0981 */ /* 0x000f62000c1e1b00 */
[----:B------:R-:W-:Y:S01]  /*0c00*/  @P0 LEA R36, P3, R115, c[0x0][0x218], 0x3 ;  /* 0x0000860073240a11 */ /* 0x000fe200078618ff */
[----:B------:R-:W-:Y:S01]  /*0c10*/  @P1 IMAD.X R77, RZ, RZ, c[0x0][0x224], P2 ;  /* 0x00008900ff4d1624 */ /* 0x000fe200010e06ff */
[----:B------:R-:W-:Y:S01]  /*0c20*/  LOP3.LUT R0, R11, UR21, R4, 0x96, !PT ;  /* 0x000000150b007c12 */ /* 0x000fe2000f8e9604 */
[----:B------:R-:W-:Y:S01]  /*0c30*/  IMAD.HI.U32 R5, R2, -0x326172a9, RZ ;  /* 0xcd9e8d5702057827 */ /* 0x000fe200078e00ff */
[----:B------:R-:W-:Y:S01]  /*0c40*/  @P1 IADD3 R4, P4, R102, c[0x0][0x220], RZ ;  /* 0x0000880066041a10 */ /* 0x000fe20007f9e0ff */
[----:B------:R-:W5:Y:S02]  /*0c50*/  @P0 LDG.E.64 R24, [R24.64] ;  /* 0x0000000618180981 */ /* 0x000f64000c1e1b00 */
[----:B------:R-:W-:Y:S01]  /*0c60*/  @P0 IMAD.X R37, RZ, RZ, c[0x0][0x21c], P3 ;  /* 0x00008700ff250624 */ /* 0x000fe200018e06ff */
[----:B------:R-:W-:Y:S01]  /*0c70*/  @P1 IADD3 R50, P3, R114, c[0x0][0x220], RZ ;  /* 0x0000880072321a10 */ /* 0x000fe20007f7e0ff */
[----:B------:R-:W5:Y:S01]  /*0c80*/  @P1 LDG.E.64 R76, [R76.64] ;  /* 0x000000064c4c1981 */ /* 0x000f62000c1e1b00 */
[----:B------:R-:W-:-:S02]  /*0c90*/  @P0 LEA R88, P2, R80, c[0x0][0x218], 0x3 ;  /* 0x0000860050580a11 */ /* 0x000fc400078418ff */
[----:B------:R-:W-:Y:S01]  /*0ca0*/  LOP3.LUT R10, R5, UR23, R10, 0x96, !PT ;  /* 0x00000017050a7c12 */ /* 0x000fe2000f8e960a */
[----:B------:R-:W-:Y:S01]  /*0cb0*/  @P1 IMAD.X R5, RZ, RZ, c[0x0][0x224], P4 ;  /* 0x00008900ff051624 */ /* 0x000fe200020e06ff */
[----:B------:R-:W-:Y:S01]  /*0cc0*/  @P0 LEA R38, P4, R116, c[0x0][0x218], 0x3 ;  /* 0x0000860074260a11 */ /* 0x000fe200078818ff */
[----:B------:R-:W-:Y:S01]  /*0cd0*/  @P1 IMAD.X R51, RZ, RZ, c[0x0][0x224], P3 ;  /* 0x00008900ff331624 */ /* 0x000fe200018e06ff */
[----:B------:R-:W-:Y:S01]  /*0ce0*/  @P1 IADD3 R52, P3, R120, c[0x0][0x220], RZ ;  /* 0x0000880078341a10 */ /* 0x000fe20007f7e0ff */
[----:B------:R-:W-:Y:S01]  /*0cf0*/  @P0 IMAD.X R89, RZ, RZ, c[0x0][0x21c], P2 ;  /* 0x00008700ff590624 */ /* 0x000fe200010e06ff */
[----:B------:R-:W-:Y:S01]  /*0d00*/  @P1 IADD3 R100, P2, R82, c[0x0][0x220], RZ ;  /* 0x0000880052641a10 */ /* 0x000fe20007f5e0ff */
[----:B------:R-:W-:Y:S01]  /*0d10*/  @P0 IMAD.X R39, RZ, RZ, c[0x0][0x21c], P4 ;  /* 0x00008700ff270624 */ /* 0x000fe200020e06ff */
[----:B------:R-:W-:Y:S01]  /*0d20*/  @P0 LEA R44, P4, R131, c[0x0][0x218], 0x3 ;  /* 0x00008600832c0a11 */ /* 0x000fe200078818ff */
[----:B------:R-:W-:Y:S01]  /*0d30*/  @P1 IMAD.X R53, RZ, RZ, c[0x0][0x224], P3 ;  /* 0x00008900ff351624 */ /* 0x000fe200018e06ff */
[----:B------:R-:W-:Y:S01]  /*0d40*/  @P1 IADD3.X R101, RZ, c[0x0][0x224], RZ, P2, !PT ;  /* 0x00008900ff651a10 */ /* 0x000fe200017fe4ff */
[----:B------:R-:W5:Y:S01]  /*0d50*/  @P0 LDG.E.64 R88, [R88.64] ;  /* 0x0000000658580981 */ /* 0x000f62000c1e1b00 */
[----:B------:R-:W-:-:S02]  /*0d60*/  @P0 LEA R112, P2, R84, c[0x0][0x218], 0x3 ;  /* 0x0000860054700a11 */ /* 0x000fc400078418ff */
[----:B------:R-:W-:Y:S01]  /*0d70*/  @P0 LEA R46, P3, R136, c[0x0][0x218], 0x3 ;  /* 0x00008600882e0a11 */ /* 0x000fe200078618ff */
[----:B------:R-:W-:Y:S01]  /*0d80*/  @P0 IMAD.X R45, RZ, RZ, c[0x0][0x21c], P4 ;  /* 0x00008700ff2d0624 */ /* 0x000fe200020e06ff */
[----:B------:R-:W-:Y:S01]  /*0d90*/  @P1 IADD3 R58, P4, R134, c[0x0][0x220], RZ ;  /* 0x00008800863a1a10 */ /* 0x000fe20007f9e0ff */
[----:B------:R-:W-:Y:S01]  /*0da0*/  @P0 IMAD.X R113, RZ, RZ, c[0x0][0x21c], P2 ;  /* 0x00008700ff710624 */ /* 0x000fe200010e06ff */
[----:B------:R-:W-:Y:S01]  /*0db0*/  @P1 IADD3 R128, P2, R86, c[0x0][0x220], RZ ;  /* 0x0000880056801a10 */ /* 0x000fe20007f5e0ff */
[----:B------:R-:W-:Y:S01]  /*0dc0*/  @P0 IMAD.X R47, RZ, RZ, c[0x0][0x21c], P3 ;  /* 0x00008700ff2f0624 */ /* 0x000fe200018e06ff */
[----:B------:R-:W-:Y:S01]  /*0dd0*/  @P1 IADD3 R60, P3, R138, c[0x0][0x220], RZ ;  /* 0x000088008a3c1a10 */ /* 0x000fe20007f7e0ff */
[----:B------:R-:W-:Y:S01]  /*0de0*/  @P1 IMAD.X R59, RZ, RZ, c[0x0][0x224], P4 ;  /* 0x00008900ff3b1624 */ /* 0x000fe200020e06ff */
[----:B------:R-:W5:Y:S01]  /*0df0*/  @P1 LDG.E.64 R100, [R100.64] ;  /* 0x0000000664641981 */ /* 0x000f62000c1e1b00 */
[----:B------:R-:W-:Y:S02]  /*0e00*/  @P1 IMAD.X R129, RZ, RZ, c[0x0][0x224], P2 ;  /* 0x00008900ff811624 */ /* 0x000fe400010e06ff */
[----:B------:R-:W-:Y:S01]  /*0e10*/  @P1 IMAD.X R61, RZ, RZ, c[0x0][0x224], P3 ;  /* 0x00008900ff3d1624 */ /* 0x000fe200018e06ff */
        /* <DEDUP_REMOVED lines=11> */
[----:B------:R-:W-:Y:S01]  /*0ed0*/  ISETP.GE.AND P2, PT, R123, c[0x0][0x164], PT ;  /* 0x000059007b007a0c */ /* 0x000fe20003f46270 */
[----:B------:R-:W-:Y:S01]  /*0ee0*/  UIADD3 UR24, UR5, -0x24c28bd8, URZ ;  /* 0xdb3d742805187890 */ /* 0x000fe2000fffe03f */
[----:B------:R-:W-:-:S05]  /*0ef0*/  IMAD.HI.U32 R3, R0, -0x2daee0ad, RZ ;  /* 0xd2511f5300037827 */ /* 0x000fca00078e00ff */
[----:B------:R-:W-:-:S06]  /*0f00*/  LOP3.LUT R8, R3, UR24, R8, 0x96, !PT ;  /* 0x0000001803087c12 */ /* 0x000fcc000f8e9608 */
[----:B------:R-:W-:Y:S05]  /*0f10*/  @P2 EXIT ;  /* 0x000000000000294d */ /* 0x000fea0003800000 */
[----:B------:R-:W-:Y:S01]  /*0f20*/  UIADD3 UR25, UR4, -0x700cb87f, URZ ;  /* 0x8ff3478104197890 */ /* 0x000fe2000fffe03f */
[----:B------:R-:W-:Y:S01]  /*0f30*/  IMAD R2, R2, -0x326172a9, RZ ;  /* 0xcd9e8d5702027824 */ /* 0x000fe200078e02ff */
[----:B------:R-:W-:Y:S01]  /*0f40*/  UIADD3 UR26, UR5, -0x695add53, URZ ;  /* 0x96a522ad051a7890 */ /* 0x000fe2000fffe03f */
[----:B------:R-:W-:Y:S01]  /*0f50*/  IMAD.HI.U32 R7, R8, -0x326172a9, RZ ;  /* 0xcd9e8d5708077827 */ /* 0x000fe200078e00ff */
[----:B-----5:R-:W-:Y:S01]  /*0f60*/  @!P0 CS2R R132, SRZ ;  /* 0x0000000000848805 */ /* 0x020fe2000001ff00 */
[----:B------:R-:W-:Y:S01]  /*0f70*/  STL [R1+0x488], R123 ;  /* 0x0004887b01007387 */ /* 0x000fe20000100800 */
[----:B------:R-:W-:Y:S01]  /*0f80*/  @!P1 CS2R R12, SRZ ;  /* 0x00000000000c9805 */ /* 0x000fe2000001ff00 */
[----:B------:R-:W-:Y:S01]  /*0f90*/  IMAD R0, R0, -0x2daee0ad, RZ ;  /* 0xd2511f5300007824 */ /* 0x000fe200078e02ff */
[----:B------:R-:W-:Y:S01]  /*0fa0*/  LOP3.LUT R2, R7, UR25, R2, 0x96, !PT ;  /* 0x0000001907027c12 */ /* 0x000fe2000f8e9602 */
[----:B------:R-:W-:Y:S01]  /*0fb0*/  IMAD.HI.U32 R3, R10, -0x2daee0ad, RZ ;  /* 0xd2511f530a037827 */ /* 0x000fe200078e00ff */
[----:B------:R-:W-:Y:S01]  /*0fc0*/  @!P0 CS2R R14, SRZ ;  /* 0x00000000000e8805 */ /* 0x000fe2000001ff00 */
[----:B------:R-:W-:Y:S01]  /*0fd0*/  @!P1 CS2R R72, SRZ ;  /* 0x0000000000489805 */ /* 0x000fe2000001ff00 */
[----:B------:R-:W-:Y:S01]  /*0fe0*/  @!P0 CS2R R70, SRZ ;  /* 0x0000000000468805 */ /* 0x000fe2000001ff00 */
[----:B------:R0:W-:Y:S01]  /*0ff0*/  STL [R1+0x48c], R2 ;  /* 0x00048c0201007387 */ /* 0x0001e20000100800 */
[----:B------:R-:W-:Y:S01]  /*1000*/  LOP3.LUT R3, R3, UR26, R0, 0x96, !PT ;  /* 0x0000001a03037c12 */ /* 0x000fe2000f8e9600 */
[----:B------:R-:W-:Y:S01]  /*1010*/  @!P1 CS2R R68, SRZ ;  /* 0x0000000000449805 */ /* 0x000fe2000001ff00 */
[----:B------:R-:W-:Y:S01]  /*1020*/  @!P0 CS2R R62, SRZ ;  /* 0x00000000003e8805 */ /* 0x000fe2000001ff00 */
[----:B------:R-:W-:Y:S01]  /*1030*/  @!P1 CS2R R66, SRZ ;  /* 0x0000000000429805 */ /* 0x000fe2000001ff00 */
[----:B------:R-:W-:Y:S01]  /*1040*/  @!P0 CS2R R64, SRZ ;  /* 0x0000000000408805 */ /* 0x000fe2000001ff00 */
[----:B------:R1:W-:Y:S01]  /*1050*/  STL [R1+0x490], R3 ;  /* 0x0004900301007387 */ /* 0x0003e20000100800 */
[----:B------:R-:W-:Y:S01]  /*1060*/  IMAD.MOV.U32 R144, RZ, RZ, 0x8 ;  /* 0x00000008ff907424 */ /* 0x000fe200078e00ff */
[----:B------:R-:W-:Y:S01]  /*1070*/  SHF.R.U64 R159, R68, 0x10, R69 ;  /* 0x00000010449f7819 */ /* 0x000fe20000001245 */
[----:B0-----:R-:W-:Y:S01]  /*1080*/  HADD2.F32 R2, -RZ, R133.H0_H0 ;  /* 0x20000085ff027230 */ /* 0x001fe20000004100 */
[----:B------:R-:W-:Y:S01]  /*1090*/  SHF.R.U64 R163, R62, 0x10, R63 ;  /* 0x000000103ea37819 */ /* 0x000fe2000000123f */
[----:B------:R-:W-:Y:S01]  /*10a0*/  HADD2.F32 R62, -RZ, R62.H0_H0 ;  /* 0x2000003eff3e7230 */ /* 0x000fe20000004100 */
[----:B------:R-:W-:-:S02]  /*10b0*/  SHF.R.U64 R164, R66, 0x10, R67 ;  /* 0x0000001042a47819 */ /* 0x000fc40000001243 */
[----:B------:R-:W-:Y:S01]  /*10c0*/  SHF.R.U32.HI R162, RZ, 0x10, R69 ;  /* 0x00000010ffa27819 */ /* 0x000fe20000011645 */
[----:B-1----:R-:W-:Y:S01]  /*10d0*/  HADD2.F32 R3, -RZ, R132.H0_H0 ;  /* 0x20000084ff037230 */ /* 0x002fe20000004100 */
[--C-:B------:R-:W-:Y:S01]  /*10e0*/  SHF.R.U64 R156, R70, 0x10, R71.reuse ;  /* 0x00000010469c7819 */ /* 0x100fe20000001247 */
[----:B------:R-:W-:Y:S01]  /*10f0*/  @!P1 CS2R R76, SRZ ;  /* 0x00000000004c9805 */ /* 0x000fe2000001ff00 */
[----:B------:R-:W-:Y:S02]  /*1100*/  SHF.R.U32.HI R161, RZ, 0x10, R71 ;  /* 0x00000010ffa17819 */ /* 0x000fe40000011647 */
[----:B------:R0:W-:Y:S01]  /*1110*/  STL [R1+0x484], R3 ;  /* 0x0004840301007387 */ /* 0x0001e20000100800 */
[--C-:B------:R-:W-:Y:S02]  /*1120*/  SHF.R.U64 R7, R12, 0x10, R13.reuse ;  /* 0x000000100c077819 */ /* 0x100fe4000000120d */
[----:B------:R-:W-:Y:S01]  /*1130*/  SHF.R.U32.HI R11, RZ, 0x10, R13 ;  /* 0x00000010ff0b7819 */ /* 0x000fe2000001160d */
[----:B------:R1:W-:Y:S01]  /*1140*/  STL [R1+0x480], R2 ;  /* 0x0004800201007387 */ /* 0x0003e20000100800 */
[----:B------:R-:W-:Y:S01]  /*1150*/  @!P0 CS2R R88, SRZ ;  /* 0x0000000000588805 */ /* 0x000fe2000001ff00 */
[----:B------:R-:W-:Y:S01]  /*1160*/  @!P1 CS2R R100, SRZ ;  /* 0x0000000000649805 */ /* 0x000fe2000001ff00 */
[----:B------:R-:W-:Y:S01]  /*1170*/  @!P0 CS2R R112, SRZ ;  /* 0x0000000000708805 */ /* 0x000fe2000001ff00 */
[----:B------:R-:W-:Y:S01]  /*1180*/  @!P1 CS2R R128, SRZ ;  /* 0x0000000000809805 */ /* 0x000fe2000001ff00 */
[----:B------:R-:W-:Y:S01]  /*1190*/  @!P0 CS2R R140, SRZ ;  /* 0x00000000008c8805 */ /* 0x000fe2000001ff00 */
[----:B0-----:R-:W-:Y:S01]  /*11a0*/  HADD2.F32 R3, -RZ, R12.H0_H0 ;  /* 0x2000000cff037230 */ /* 0x001fe20000004100 */
[----:B------:R-:W-:-:S02]  /*11b0*/  SHF.R.U64 R12, R14, 0x10, R15 ;  /* 0x000000100e0c7819 */ /* 0x000fc4000000120f */
[----:B------:R-:W-:Y:S01]  /*11c0*/  SHF.R.U64 R0, R132, 0x10, R133 ;  /* 0x0000001084007819 */ /* 0x000fe20000001285 */
[----:B-1----:R-:W-:Y:S01]  /*11d0*/  HADD2.F32 R2, -RZ, R13.H0_H0 ;  /* 0x2000000dff027230 */ /* 0x002fe20000004100 */
[----:B------:R0:W-:Y:S01]  /*11e0*/  STL [R1+0x47c], R3 ;  /* 0x00047c0301007387 */ /* 0x0001e20000100800 */
[----:B------:R-:W-:Y:S01]  /*11f0*/  SHF.R.U64 R13, R72, 0x10, R73 ;  /* 0x00000010480d7819 */ /* 0x000fe20000001249 */
[----:B------:R-:W-:Y:S01]  /*1200*/  @!P1 CS2R R16, SRZ ;  /* 0x0000000000109805 */ /* 0x000fe2000001ff00 */
[----:B------:R-:W-:Y:S01]  /*1210*/  @!P0 CS2R R146, SRZ ;  /* 0x0000000000928805 */ /* 0x000fe2000001ff00 */
[----:B------:R1:W-:Y:S01]  /*1220*/  STL [R1+0x478], R2 ;  /* 0x0004780201007387 */ /* 0x0003e20000100800 */
[----:B------:R-:W-:Y:S01]  /*1230*/  @!P1 CS2R R18, SRZ ;  /* 0x0000000000129805 */ /* 0x000fe2000001ff00 */
[----:B------:R-:W-:Y:S01]  /*1240*/  @!P0 CS2R R20, SRZ ;  /* 0x0000000000148805 */ /* 0x000fe2000001ff00 */
[----:B------:R-:W-:Y:S01]  /*1250*/  @!P1 CS2R R22, SRZ ;  /* 0x0000000000169805 */ /* 0x000fe2000001ff00 */
[----:B------:R-:W-:Y:S01]  /*1260*/  @!P0 CS2R R24, SRZ ;  /* 0x0000000000188805 */ /* 0x000fe2000001ff00 */
[----:B------:R-:W-:Y:S01]  /*1270*/  SHF.R.U32.HI R9, RZ, 0x10, R133 ;  /* 0x00000010ff097819 */ /* 0x000fe20000011685 */
[----:B0-----:R-:W-:Y:S01]  /*1280*/  HADD2.F32 R3, -RZ, R14.H0_H0 ;  /* 0x2000000eff037230 */ /* 0x001fe20000004100 */
[----:B------:R-:W-:Y:S01]  /*1290*/  SHF.R.U32.HI R14, RZ, 0x10, R15 ;  /* 0x00000010ff0e7819 */ /* 0x000fe2000001160f */
[----:B-1----:R-:W-:-:S03]  /*12a0*/  HADD2.F32 R2, -RZ, R15.H0_H0 ;  /* 0x2000000fff027230 */ /* 0x002fc60000004100 */
[----:B------:R0:W-:Y:S01]  /*12b0*/  STL [R1+0x474], R3 ;  /* 0x0004740301007387 */ /* 0x0001e20000100800 */
[----:B------:R-:W-:-:S03]  /*12c0*/  SHF.R.U32.HI R15, RZ, 0x10, R73 ;  /* 0x00000010ff0f7819 */ /* 0x000fc60000011649 */
[----:B------:R1:W-:Y:S01]  /*12d0*/  STL [R1+0x470], R2 ;  /* 0x0004700201007387 */ /* 0x0003e20000100800 */
[----:B0-----:R-:W-:Y:S02]  /*12e0*/  HADD2.F32 R3, -RZ, R72.H0_H0 ;  /* 0x20000048ff037230 */ /* 0x001fe40000004100 */
[----:B-1----:R-:W-:-:S03]  /*12f0*/  HADD2.F32 R2, -RZ, R73.H0_H0 ;  /* 0x20000049ff027230 */ /* 0x002fc60000004100 */
[----:B------:R0:W-:Y:S04]  /*1300*/  STL [R1+0x46c], R3 ;  /* 0x00046c0301007387 */ /* 0x0001e80000100800 */
[----:B------:R1:W-:Y:S01]  /*1310*/  STL [R1+0x468], R2 ;  /* 0x0004680201007387 */ /* 0x0003e20000100800 */
[----:B0-----:R-:W-:Y:S01]  /*1320*/  HADD2.F32 R3, -RZ, R70.H0_H0 ;  /* 0x20000046ff037230 */ /* 0x001fe20000004100 */
[----:B------:R-:W-:Y:S01]  /*1330*/  IADD3 R70, P3, R83, c[0x0][0x1b8], RZ ;  /* 0x00006e0053467a10 */ /* 0x000fe20007f7e0ff */
[----:B-1----:R-:W-:-:S03]  /*1340*/  HADD2.F32 R2, -RZ, R71.H0_H0 ;  /* 0x20000047ff027230 */ /* 0x002fc60000004100 */
[----:B------:R0:W-:Y:S04]  /*1350*/  STL [R1+0x464], R3 ;  /* 0x0004640301007387 */ /* 0x0001e80000100800 */
[----:B------:R1:W-:Y:S01]  /*1360*/  STL [R1+0x460], R2 ;  /* 0x0004600201007387 */ /* 0x0003e20000100800 */
[----:B0-----:R-:W-:Y:S02]  /*1370*/  HADD2.F32 R3, -RZ, R68.H0_H0 ;  /* 0x20000044ff037230 */ /* 0x001fe40000004100 */
[----:B-1----:R-:W-:-:S03]  /*1380*/  HADD2.F32 R2, -RZ, R69.H0_H0 ;  /* 0x20000045ff027230 */ /* 0x002fc60000004100 */
[----:B------:R0:W-:Y:S04]  /*1390*/  STL [R1+0x45c], R3 ;  /* 0x00045c0301007387 */ /* 0x0001e80000100800 */
[----:B------:R1:W-:Y:S04]  /*13a0*/  STL [R1+0x458], R2 ;  /* 0x0004580201007387 */ /* 0x0003e80000100800 */
[----:B------:R2:W-:Y:S01]  /*13b0*/  STL [R1+0x454], R62 ;  /* 0x0004543e01007387 */ /* 0x0005e20000100800 */
[----:B0-----:R-:W-:Y:S01]  /*13c0*/  SHF.R.U32.HI R3, RZ, 0x10, R63 ;  /* 0x00000010ff037819 */ /* 0x001fe2000001163f */
[----:B-1----:R-:W-:-:S04]  /*13d0*/  HADD2.F32 R2, -RZ, R63.H0_H0 ;  /* 0x2000003fff027230 */ /* 0x002fc80000004100 */
[----:B------:R0:W-:Y:S01]  /*13e0*/  STL [R1+0x4], R3 ;  /* 0x0000040301007387 */ /* 0x0001e20000100800 */
[----:B------:R-:W-:Y:S01]  /*13f0*/  HADD2.F32 R63, -RZ, R66.H0_H0 ;  /* 0x20000042ff3f7230 */ /* 0x000fe20000004100 */
[----:B--2---:R-:W-:Y:S02]  /*1400*/  IADD3 R62, P2, R93, c[0x0][0x1b8], RZ ;  /* 0x00006e005d3e7a10 */ /* 0x004fe40007f5e0ff */
[----:B------:R1:W-:Y:S04]  /*1410*/  STL [R1+0x450], R2 ;  /* 0x0004500201007387 */ /* 0x0003e80000100800 */
[----:B------:R2:W-:Y:S01]  /*1420*/  STL [R1+0x44c], R63 ;  /* 0x00044c3f01007387 */ /* 0x0005e20000100800 */
[----:B0-----:R-:W-:Y:S01]  /*1430*/  SHF.R.U32.HI R3, RZ, 0x10, R67 ;  /* 0x00000010ff037819 */ /* 0x001fe20000011643 */
[----:B-1----:R-:W-:-:S04]  /*1440*/  HADD2.F32 R2, -RZ, R67.H0_H0 ;  /* 0x20000043ff027230 */ /* 0x002fc80000004100 */
[----:B------:R0:W-:Y:S01]  /*1450*/  STL [R1+0xc], R3 ;  /* 0x00000c0301007387 */ /* 0x0001e20000100800 */
[----:B--2---:R-:W-:-:S03]  /*1460*/  IADD3.X R63, RZ, c[0x0][0x1bc], RZ, P2, !PT ;  /* 0x00006f00ff3f7a10 */ /* 0x004fc600017fe4ff */
[----:B------:R1:W-:Y:S01]  /*1470*/  STL [R1+0x448], R2 ;  /* 0x0004480201007387 */ /* 0x0003e20000100800 */
[----:B------:R-:W-:-:S03]  /*1480*/  IADD3 R66, P2, R85, c[0x0][0x1b8], RZ ;  /* 0x00006e0055427a10 */ /* 0x000fc60007f5e0ff */
[----:B------:R-:W2:Y:S01]  /*1490*/  LDG.E.64 R62, [R62.64] ;  /* 0x000000063e3e7981 */ /* 0x000ea2000c1e1b00 */
[--C-:B0-----:R-:W-:Y:S02]  /*14a0*/  SHF.R.U32.HI R3, RZ, 0x10, R65.reuse ;  /* 0x00000010ff037819 */ /* 0x101fe40000011641 */
[----:B-1----:R-:W-:Y:S01]  /*14b0*/  SHF.R.U64 R2, R64, 0x10, R65 ;  /* 0x0000001040027819 */ /* 0x002fe20000001241 */
[----:B------:R-:W-:-:S04]  /*14c0*/  HADD2.F32 R64, -RZ, R64.H0_H0 ;  /* 0x20000040ff407230 */ /* 0x000fc80000004100 */
[----:B------:R0:W-:Y:S04]  /*14d0*/  STL [R1+0x14], R2 ;  /* 0x0000140201007387 */ /* 0x0001e80000100800 */
[----:B------:R1:W-:Y:S01]  /*14e0*/  STL [R1+0x444], R64 ;  /* 0x0004444001007387 */ /* 0x0003e20000100800 */
[----:B------:R-:W-:Y:S02]  /*14f0*/  IMAD.X R67, RZ, RZ, c[0x0][0x1bc], P2 ;  /* 0x00006f00ff437624 */ /* 0x000fe400010e06ff */
[----:B------:R-:W-:Y:S01]  /*1500*/  IMAD.WIDE.U32 R68, R81, R144, c[0x0][0x1b0] ;  /* 0x00006c0051447625 */ /* 0x000fe200078e0090 */
[----:B------:R-:W-:Y:S01]  /*1510*/  STL [R1+0x24], R3 ;  /* 0x0000240301007387 */ /* 0x000fe20000100800 */
[----:B0-----:R-:W-:-:S03]  /*1520*/  HADD2.F32 R2, -RZ, R65.H0_H0 ;  /* 0x20000041ff027230 */ /* 0x001fc60000004100 */
[----:B------:R-:W3:Y:S01]  /*1530*/  LDG.E.64 R66, [R66.64] ;  /* 0x0000000642427981 */ /* 0x000ee2000c1e1b00 */
[----:B-1----:R-:W-:-:S03]  /*1540*/  IMAD.WIDE.U32 R64, R87, R144, c[0x0][0x1b0] ;  /* 0x00006c0057407625 */ /* 0x002fc600078e0090 */
[----:B------:R-:W4:Y:S04]  /*1550*/  LDG.E.64 R68, [R68.64] ;  /* 0x0000000644447981 */ /* 0x000f28000c1e1b00 */
[----:B------:R-:W2:Y:S01]  /*1560*/  LDG.E.64 R64, [R64.64] ;  /* 0x0000000640407981 */ /* 0x000ea2000c1e1b00 */
[----:B------:R-:W-:Y:S02]  /*1570*/  IMAD.X R71, RZ, RZ, c[0x0][0x1bc], P3 ;  /* 0x00006f00ff477624 */ /* 0x000fe400018e06ff */
[----:B------:R-:W-:Y:S01]  /*1580*/  IMAD.WIDE.U32 R72, R75, R144, c[0x0][0x1b0] ;  /* 0x00006c004b487625 */ /* 0x000fe200078e0090 */
[----:B------:R-:W-:Y:S01]  /*1590*/  SHF.R.U64 R75, R76, 0x10, R77 ;  /* 0x000000104c4b7819 */ /* 0x000fe2000000124d */
[----:B------:R0:W-:Y:S01]  /*15a0*/  STL [R1+0x440], R2 ;  /* 0x0004400201007387 */ /* 0x0001e20000100800 */
[----:B------:R-:W-:-:S03]  /*15b0*/  IADD3 R74, P2, R74, c[0x0][0x1b8], RZ ;  /* 0x00006e004a4a7a10 */ /* 0x000fc60007f5e0ff */
[----:B------:R-:W2:Y:S04]  /*15c0*/  LDG.E.64 R70, [R70.64] ;  /* 0x0000000646467981 */ /* 0x000ea8000c1e1b00 */
[----:B------:R1:W-:Y:S01]  /*15d0*/  STL [R1+0x18], R75 ;  /* 0x0000184b01007387 */ /* 0x0003e20000100800 */
[----:B0-----:R-:W-:-:S03]  /*15e0*/  HADD2.F32 R2, -RZ, R76.H0_H0 ;  /* 0x2000004cff027230 */ /* 0x001fc60000004100 */
[----:B------:R-:W2:Y:S01]  /*15f0*/  LDG.E.64 R72, [R72.64] ;  /* 0x0000000648487981 */ /* 0x000ea2000c1e1b00 */
[----:B------:R-:W-:Y:S01]  /*1600*/  SHF.R.U32.HI R3, RZ, 0x10, R77 ;  /* 0x00000010ff037819 */ /* 0x000fe2000001164d */
[----:B-1----:R-:W-:Y:S02]  /*1610*/  IMAD.X R75, RZ, RZ, c[0x0][0x1bc], P2 ;  /* 0x00006f00ff4b7624 */ /* 0x002fe400010e06ff */
[----:B------:R0:W-:Y:S01]  /*1620*/  STL [R1+0x43c], R2 ;  /* 0x00043c0201007387 */ /* 0x0001e20000100800 */
[----:B------:R-:W-:-:S03]  /*1630*/  IADD3 R78, P2, R78, c[0x0][0x1b8], RZ ;  /* 0x00006e004e4e7a10 */ /* 0x000fc60007f5e0ff */
[----:B------:R-:W2:Y:S01]  /*1640*/  LDG.E.64 R74, [R74.64] ;  /* 0x000000064a4a7981 */ /* 0x000ea2000c1e1b00 */
[----:B0-----:R-:W-:Y:S01]  /*1650*/  HADD2.F32 R2, -RZ, R77.H0_H0 ;  /* 0x2000004dff027230 */ /* 0x001fe20000004100 */
[----:B------:R-:W-:-:S04]  /*1660*/  IMAD.WIDE.U32 R76, R79, R144, c[0x0][0x1b0] ;  /* 0x00006c004f4c7625 */ /* 0x000fc800078e0090 */
[----:B------:R-:W-:Y:S02]  /*1670*/  IMAD.X R79, RZ, RZ, c[0x0][0x1bc], P2 ;  /* 0x00006f00ff4f7624 */ /* 0x000fe400010e06ff */
[----:B------:R-:W2:Y:S01]  /*1680*/  LDG.E.64 R76, [R76.64] ;  /* 0x000000064c4c7981 */ /* 0x000ea2000c1e1b00 */
[-C--:B------:R-:W-:Y:S01]  /*1690*/  IMAD.WIDE.U32 R80, R80, R144.reuse, c[0x0][0x1b0] ;  /* 0x00006c0050507625 */ /* 0x080fe200078e0090 */
[----:B------:R-:W-:Y:S02]  /*16a0*/  IADD3 R82, P3, R82, c[0x0][0x1b8], RZ ;  /* 0x00006e0052527a10 */ /* 0x000fe40007f7e0ff */
[----:B------:R-:W2:Y:S02]  /*16b0*/  LDG.E.64 R78, [R78.64] ;  /* 0x000000064e4e7981 */ /* 0x000ea4000c1e1b00 */
[----:B------:R-:W-:Y:S02]  /*16c0*/  IADD3.X R83, RZ, c[0x0][0x1bc], RZ, P3, !PT ;  /* 0x00006f00ff537a10 */ /* 0x000fe40001ffe4ff */
[----:B------:R-:W2:Y:S01]  /*16d0*/  LDG.E.64 R80, [R80.64] ;  /* 0x0000000650507981 */ /* 0x000ea2000c1e1b00 */
[----:B------:R-:W-:Y:S01]  /*16e0*/  IMAD.WIDE.U32 R84, R84, R144, c[0x0][0x1b0] ;  /* 0x00006c0054547625 */ /* 0x000fe200078e0090 */
[----:B------:R-:W-:-:S02]  /*16f0*/  SHF.R.U64 R87, R88, 0x10, R89 ;  /* 0x0000001058577819 */ /* 0x000fc40000001259 */
[----:B------:R-:W2:Y:S01]  /*1700*/  LDG.E.64 R82, [R82.64] ;  /* 0x0000000652527981 */ /* 0x000ea2000c1e1b00 */
[----:B------:R-:W-:-:S03]  /*1710*/  IADD3 R86, P2, R86, c[0x0][0x1b8], RZ ;  /* 0x00006e0056567a10 */ /* 0x000fc60007f5e0ff */
[----:B------:R-:W-:Y:S04]  /*1720*/  STL [R1+0x28], R3 ;  /* 0x0000280301007387 */ /* 0x000fe80000100800 */
[----:B------:R0:W-:Y:S04]  /*1730*/  STL [R1+0x438], R2 ;  /* 0x0004380201007387 */ /* 0x0001e80000100800 */
[----:B------:R1:W-:Y:S04]  /*1740*/  STL [R1+0x2c], R87 ;  /* 0x00002c5701007387 */ /* 0x0003e80000100800 */
[----:B------:R-:W2:Y:S01]  /*1750*/  LDG.E.64 R84, [R84.64] ;  /* 0x0000000654547981 */ /* 0x000ea2000c1e1b00 */
[----:B0-----:R-:W-:Y:S01]  /*1760*/  HADD2.F32 R2, -RZ, R88.H0_H0 ;  /* 0x20000058ff027230 */ /* 0x001fe20000004100 */
[----:B-1----:R-:W-:-:S04]  /*1770*/  IMAD.X R87, RZ, RZ, c[0x0][0x1bc], P2 ;  /* 0x00006f00ff577624 */ /* 0x002fc800010e06ff */
[----:B------:R0:W-:Y:S01]  /*1780*/  STL [R1+0x434], R2 ;  /* 0x0004340201007387 */ /* 0x0001e20000100800 */
[----:B------:R-:W-:Y:S02]  /*1790*/  SHF.R.U32.HI R3, RZ, 0x10, R89 ;  /* 0x00000010ff037819 */ /* 0x000fe40000011659 */
[----:B------:R-:W-:Y:S01]  /*17a0*/  IADD3 R90, P2, R90, c[0x0][0x1b8], RZ ;  /* 0x00006e005a5a7a10 */ /* 0x000fe20007f5e0ff */
[----:B------:R-:W2:Y:S01]  /*17b0*/  LDG.E.64 R86, [R86.64] ;  /* 0x0000000656567981 */ /* 0x000ea2000c1e1b00 */
[----:B0-----:R-:W-:Y:S01]  /*17c0*/  HADD2.F32 R2, -RZ, R89.H0_H0 ;  /* 0x20000059ff027230 */ /* 0x001fe20000004100 */
[----:B------:R-:W-:-:S04]  /*17d0*/  IMAD.WIDE.U32 R88, R91, R144, c[0x0][0x1b0] ;  /* 0x00006c005b587625 */ /* 0x000fc800078e0090 */
[----:B------:R-:W-:Y:S02]  /*17e0*/  IMAD.X R91, RZ, RZ, c[0x0][0x1bc], P2 ;  /* 0x00006f00ff5b7624 */ /* 0x000fe400010e06ff */
[----:B------:R-:W2:Y:S01]  /*17f0*/  LDG.E.64 R88, [R88.64] ;  /* 0x0000000658587981 */ /* 0x000ea2000c1e1b00 */
[-C--:B------:R-:W-:Y:S01]  /*1800*/  IMAD.WIDE.U32 R92, R92, R144.reuse, c[0x0][0x1b0] ;  /* 0x00006c005c5c7625 */ /* 0x080fe200078e0090 */
[----:B------:R-:W-:Y:S02]  /*1810*/  IADD3 R94, P3, R94, c[0x0][0x1b8], RZ ;  /* 0x00006e005e5e7a10 */ /* 0x000fe40007f7e0ff */
[----:B------:R-:W2:Y:S03]  /*1820*/  LDG.E.64 R90, [R90.64] ;  /* 0x000000065a5a7981 */ /* 0x000ea6000c1e1b00 */
[----:B------:R-:W-:Y:S01]  /*1830*/  IMAD.X R95, RZ, RZ, c[0x0][0x1bc], P3 ;  /* 0x00006f00ff5f7624 */ /* 0x000fe200018e06ff */
[----:B------:R-:W2:Y:S01]  /*1840*/  LDG.E.64 R92, [R92.64] ;  /* 0x000000065c5c7981 */ /* 0x000ea2000c1e1b00 */
[----:B------:R-:W-:Y:S01]  /*1850*/  IMAD.WIDE.U32 R96, R96, R144, c[0x0][0x1b0] ;  /* 0x00006c0060607625 */ /* 0x000fe200078e0090 */
[----:B------:R-:W-:-:S02]  /*1860*/  SHF.R.U64 R99, R100, 0x10, R101 ;  /* 0x0000001064637819 */ /* 0x000fc40000001265 */
[----:B------:R-:W-:Y:S01]  /*1870*/  IADD3 R98, P2, R98, c[0x0][0x1b8], RZ ;  /* 0x00006e0062627a10 */ /* 0x000fe20007f5e0ff */
[----:B------:R-:W2:Y:S04]  /*1880*/  LDG.E.64 R94, [R94.64] ;  /* 0x000000065e5e7981 */ /* 0x000ea8000c1e1b00 */
        /* <DEDUP_REMOVED lines=11> */
[----:B------:R-:W-:Y:S01]  /*1940*/  IMAD.WIDE.U32 R100, R103, R144, c[0x0][0x1b0] ;  /* 0x00006c0067647625 */ /* 0x000fe200078e0090 */
[----:B------:R-:W-:-:S05]  /*1950*/  IADD3.X R103, RZ, c[0x0][0x1bc], RZ, P2, !PT ;  /* 0x00006f00ff677a10 */ /* 0x000fca00017fe4ff */
[----:B------:R-:W2:Y:S01]  /*1960*/  LDG.E.64 R100, [R100.64] ;  /* 0x0000000664647981 */ /* 0x000ea2000c1e1b00 */
[----:B------:R-:W-:Y:S01]  /*1970*/  IMAD.WIDE.U32 R104, R104, R144, c[0x0][0x1b0] ;  /* 0x00006c0068687625 */ /* 0x000fe200078e0090 */
[----:B------:R-:W-:Y:S02]  /*1980*/  IADD3 R106, P3, R106, c[0x0][0x1b8], RZ ;  /* 0x00006e006a6a7a10 */ /* 0x000fe40007f7e0ff */
[----:B------:R-:W-:Y:S04]  /*1990*/  STL [R1+0x20], R3 ;  /* 0x0000200301007387 */ /* 0x000fe80000100800 */
[----:B------:R-:W2:Y:S04]  /*19a0*/  LDG.E.64 R102, [R102.64] ;  /* 0x0000000666667981 */ /* 0x000ea8000c1e1b00 */
[----:B------:R0:W-:Y:S01]  /*19b0*/  STL [R1+0x428], R2 ;  /* 0x0004280201007387 */ /* 0x0001e20000100800 */
[----:B------:R-:W-:-:S03]  /*19c0*/  IMAD.X R107, RZ, RZ, c[0x0][0x1bc], P3 ;  /* 0x00006f00ff6b7624 */ /* 0x000fc600018e06ff */
[----:B------:R-:W2:Y:S01]  /*19d0*/  LDG.E.64 R104, [R104.64] ;  /* 0x0000000668687981 */ /* 0x000ea2000c1e1b00 */
[----:B------:R-:W-:Y:S01]  /*19e0*/  IMAD.WIDE.U32 R108, R108, R144, c[0x0][0x1b0] ;  /* 0x00006c006c6c7625 */ /* 0x000fe200078e0090 */
[----:B------:R-:W-:Y:S02]  /*19f0*/  IADD3 R110, P2, R110, c[0x0][0x1b8], RZ ;  /* 0x00006e006e6e7a10 */ /* 0x000fe40007f5e0ff */
[----:B------:R-:W2:Y:S01]  /*1a00*/  LDG.E.64 R106, [R106.64] ;  /* 0x000000066a6a7981 */ /* 0x000ea2000c1e1b00 */
[----:B0-----:R-:W-:Y:S01]  /*1a10*/  HADD2.F32 R2, -RZ, R112.H0_H0 ;  /* 0x20000070ff027230 */ /* 0x001fe20000004100 */
[----:B------:R-:W-:Y:S01]  /*1a20*/  SHF.R.U32.HI R165, RZ, 0x10, R129 ;  /* 0x00000010ffa57819 */ /* 0x000fe20000011681 */
[----:B------:R-:W-:Y:S01]  /*1a30*/  HADD2.F32 R127, -RZ, R128.H0_H0 ;  /* 0x20000080ff7f7230 */ /* 0x000fe20000004100 */
[----:B------:R-:W2:Y:S04]  /*1a40*/  LDG.E.64 R108, [R108.64] ;  /* 0x000000066c6c7981 */ /* 0x000ea8000c1e1b00 */
[----:B------:R0:W-:Y:S01]  /*1a50*/  STL [R1+0x424], R2 ;  /* 0x0004240201007387 */ /* 0x0001e20000100800 */
[----:B------:R-:W-:-:S02]  /*1a60*/  HADD2.F32 R132, -RZ, R129.H0_H0 ;  /* 0x20000081ff847230 */ /* 0x000fc40000004100 */
[----:B0-----:R-:W-:-:S05]  /*1a70*/  HADD2.F32 R2, -RZ, R113.H0_H0 ;  /* 0x20000071ff027230 */ /* 0x001fca0000004100 */
[----:B------:R0:W-:Y:S01]  /*1a80*/  STL [R1+0x420], R2 ;  /* 0x0004200201007387 */ /* 0x0001e20000100800 */
[----:B------:R-:W-:-:S03]  /*1a90*/  IMAD.X R111, RZ, RZ, c[0x0][0x1bc], P2 ;  /* 0x00006f00ff6f7624 */ /* 0x000fc600010e06ff */
[----:B------:R-:W-:Y:S01]  /*1aa0*/  STL [R1+0x41c], R127 ;  /* 0x00041c7f01007387 */ /* 0x000fe20000100800 */
[----:B0-----:R-:W-:Y:S01]  /*1ab0*/  SHF.R.U64 R2, R128, 0x10, R129 ;  /* 0x0000001080027819 */ /* 0x001fe20000001281 */
[----:B------:R-:W-:Y:S01]  /*1ac0*/  IMAD.WIDE.U32 R128, R122, R144, c[0x0][0x1b0] ;  /* 0x00006c007a807625 */ /* 0x000fe200078e0090 */
[----:B------:R-:W-:Y:S01]  /*1ad0*/  HADD2.F32 R122, -RZ, R140.H0_H0 ;  /* 0x2000008cff7a7230 */ /* 0x000fe20000004100 */
[----:B------:R-:W-:Y:S01]  /*1ae0*/  STL [R1+0x418], R132 ;  /* 0x0004188401007387 */ /* 0x000fe20000100800 */
[----:B------:R-:W-:-:S03]  /*1af0*/  SHF.R.U64 R3, R112, 0x10, R113 ;  /* 0x0000001070037819 */ /* 0x000fc60000001271 */
[----:B------:R0:W-:Y:S01]  /*1b00*/  STL [R1+0x414], R122 ;  /* 0x0004147a01007387 */ /* 0x0001e20000100800 */
[----:B------:R-:W-:Y:S01]  /*1b10*/  SHF.R.U32.HI R123, RZ, 0x10, R113 ;  /* 0x00000010ff7b7819 */ /* 0x000fe20000011671 */
[-C--:B------:R-:W-:Y:S01]  /*1b20*/  IMAD.WIDE.U32 R112, R115, R144.reuse, c[0x0][0x1b0] ;  /* 0x00006c0073707625 */ /* 0x080fe200078e0090 */
[----:B------:R-:W-:Y:S01]  /*1b30*/  IADD3 R114, P2, R114, c[0x0][0x1b8], RZ ;  /* 0x00006e0072727a10 */ /* 0x000fe20007f5e0ff */
[----:B------:R-:W2:Y:S01]  /*1b40*/  LDG.E.64 R110, [R110.64] ;  /* 0x000000066e6e7981 */ /* 0x000ea2000c1e1b00 */
[--C-:B------:R-:W-:Y:S01]  /*1b50*/  SHF.R.U64 R157, R16, 0x10, R17.reuse ;  /* 0x00000010109d7819 */ /* 0x100fe20000001211 */
[-C--:B------:R-:W-:Y:S02]  /*1b60*/  IMAD.WIDE.U32 R116, R116, R144.reuse, c[0x0][0x1b0] ;  /* 0x00006c0074747625 */ /* 0x080fe400078e0090 */
[----:B------:R-:W2:Y:S01]  /*1b70*/  LDG.E.64 R112, [R112.64] ;  /* 0x0000000670707981 */ /* 0x000ea2000c1e1b00 */
[----:B0-----:R-:W-:Y:S01]  /*1b80*/  HADD2.F32 R122, -RZ, R141.H0_H0 ;  /* 0x2000008dff7a7230 */ /* 0x001fe20000004100 */
[----:B------:R-:W-:Y:S01]  /*1b90*/  IMAD.X R115, RZ, RZ, c[0x0][0x1bc], P2 ;  /* 0x00006f00ff737624 */ /* 0x000fe200010e06ff */
[----:B------:R-:W-:Y:S01]  /*1ba0*/  IADD3 R120, P3, R120, c[0x0][0x1b8], RZ ;  /* 0x00006e0078787a10 */ /* 0x000fe20007f7e0ff */
[----:B------:R-:W2:Y:S04]  /*1bb0*/  LDG.E.64 R116, [R116.64] ;  /* 0x0000000674747981 */ /* 0x000ea8000c1e1b00 */
[----:B------:R0:W-:Y:S04]  /*1bc0*/  STL [R1+0x410], R122 ;  /* 0x0004107a01007387 */ /* 0x0001e80000100800 */
[----:B------:R-:W2:Y:S01]  /*1bd0*/  LDG.E.64 R114, [R114.64] ;  /* 0x0000000672727981 */ /* 0x000ea2000c1e1b00 */
[----:B------:R-:W-:Y:S01]  /*1be0*/  IMAD.WIDE.U32 R124, R124, R144, c[0x0][0x1b0] ;  /* 0x00006c007c7c7625 */ /* 0x000fe200078e0090 */
[----:B------:R-:W-:Y:S01]  /*1bf0*/  @!P1 CS2R R4, SRZ ;  /* 0x0000000000049805 */ /* 0x000fe2000001ff00 */
[----:B------:R-:W-:Y:S01]  /*1c00*/  @!P0 CS2R R26, SRZ ;  /* 0x00000000001a8805 */ /* 0x000fe2000001ff00 */
[----:B------:R-:W2:Y:S01]  /*1c10*/  LDG.E.64 R128, [R128.64] ;  /* 0x0000000680807981 */ /* 0x000ea2000c1e1b00 */
[----:B0-----:R-:W-:Y:S01]  /*1c20*/  HADD2.F32 R122, -RZ, R16.H0_H0 ;  /* 0x20000010ff7a7230 */ /* 0x001fe20000004100 */
[----:B------:R-:W-:Y:S01]  /*1c30*/  SHF.R.U32.HI R16, RZ, 0x10, R17 ;  /* 0x00000010ff107819 */ /* 0x000fe20000011611 */
[----:B------:R-:W-:Y:S01]  /*1c40*/  HADD2.F32 R17, -RZ, R17.H0_H0 ;  /* 0x20000011ff117230 */ /* 0x000fe20000004100 */
[----:B------:R-:W-:Y:S01]  /*1c50*/  IMAD.X R121, RZ, RZ, c[0x0][0x1bc], P3 ;  /* 0x00006f00ff797624 */ /* 0x000fe200018e06ff */
[----:B------:R-:W-:Y:S01]  /*1c60*/  IADD3 R126, P2, R126, c[0x0][0x1b8], RZ ;  /* 0x00006e007e7e7a10 */ /* 0x000fe20007f5e0ff */
[----:B------:R0:W-:Y:S04]  /*1c70*/  STL [R1+0x40c], R122 ;  /* 0x00040c7a01007387 */ /* 0x0001e80000100800 */
[----:B------:R1:W-:Y:S04]  /*1c80*/  STL [R1+0x408], R17 ;  /* 0x0004081101007387 */ /* 0x0003e80000100800 */
[----:B------:R-:W2:Y:S01]  /*1c90*/  LDG.E.64 R120, [R120.64] ;  /* 0x0000000678787981 */ /* 0x000ea2000c1e1b00 */
[----:B0-----:R-:W-:-:S03]  /*1ca0*/  HADD2.F32 R122, -RZ, R146.H0_H0 ;  /* 0x20000092ff7a7230 */ /* 0x001fc60000004100 */
[----:B------:R-:W2:Y:S01]  /*1cb0*/  LDG.E.64 R124, [R124.64] ;  /* 0x000000067c7c7981 */ /* 0x000ea2000c1e1b00 */
[----:B-1----:R-:W-:-:S03]  /*1cc0*/  HADD2.F32 R17, -RZ, R147.H0_H0 ;  /* 0x20000093ff117230 */ /* 0x002fc60000004100 */
[----:B------:R0:W-:Y:S04]  /*1cd0*/  STL [R1+0x404], R122 ;  /* 0x0004047a01007387 */ /* 0x0001e80000100800 */
[----:B------:R1:W-:Y:S01]  /*1ce0*/  STL [R1+0x400], R17 ;  /* 0x0004001101007387 */ /* 0x0003e20000100800 */
[----:B0-----:R-:W-:Y:S01]  /*1cf0*/  HADD2.F32 R122, -RZ, R18.H0_H0 ;  /* 0x20000012ff7a7230 */ /* 0x001fe20000004100 */
[--C-:B-1----:R-:W-:Y:S02]  /*1d00*/  SHF.R.U64 R17, R18, 0x10, R19.reuse ;  /* 0x0000001012117819 */ /* 0x102fe40000001213 */
[----:B------:R-:W-:Y:S01]  /*1d10*/  SHF.R.U32.HI R18, RZ, 0x10, R19 ;  /* 0x00000010ff127819 */ /* 0x000fe20000011613 */
[----:B------:R-:W-:Y:S01]  /*1d20*/  HADD2.F32 R19, -RZ, R19.H0_H0 ;  /* 0x20000013ff137230 */ /* 0x000fe20000004100 */
[----:B------:R0:W-:Y:S04]  /*1d30*/  STL [R1+0x3fc], R122 ;  /* 0x0003fc7a01007387 */ /* 0x0001e80000100800 */
[----:B------:R1:W-:Y:S01]  /*1d40*/  STL [R1+0x3f8], R19 ;  /* 0x0003f81301007387 */ /* 0x0003e20000100800 */
[----:B------:R-:W-:Y:S01]  /*1d50*/  IADD3.X R127, RZ, c[0x0][0x1bc], RZ, P2, !PT ;  /* 0x00006f00ff7f7a10 */ /* 0x000fe200017fe4ff */
[----:B0-----:R-:W-:-:S05]  /*1d60*/  HADD2.F32 R122, -RZ, R20.H0_H0 ;  /* 0x20000014ff7a7230 */ /* 0x001fca0000004100 */
[----:B------:R-:W2:Y:S01]  /*1d70*/  LDG.E.64 R126, [R126.64] ;  /* 0x000000067e7e7981 */ /* 0x000ea2000c1e1b00 */
[----:B-1----:R-:W-:-:S03]  /*1d80*/  HADD2.F32 R19, -RZ, R21.H0_H0 ;  /* 0x20000015ff137230 */ /* 0x002fc60000004100 */
[----:B------:R0:W-:Y:S04]  /*1d90*/  STL [R1+0x3f4], R122 ;  /* 0x0003f47a01007387 */ /* 0x0001e80000100800 */
[----:B------:R1:W-:Y:S01]  /*1da0*/  STL [R1+0x3f0], R19 ;  /* 0x0003f01301007387 */ /* 0x0003e20000100800 */
[----:B------:R-:W-:Y:S01]  /*1db0*/  IADD3 R130, P2, R130, c[0x0][0x1b8], RZ ;  /* 0x00006e0082827a10 */ /* 0x000fe20007f5e0ff */
[----:B0-----:R-:W-:Y:S01]  /*1dc0*/  HADD2.F32 R122, -RZ, R22.H0_H0 ;  /* 0x20000016ff7a7230 */ /* 0x001fe20000004100 */
[----:B-1----:R-:W-:Y:S01]  /*1dd0*/  SHF.R.U64 R19, R22, 0x10, R23 ;  /* 0x0000001016137819 */ /* 0x002fe20000001217 */
[----:B------:R-:W-:-:S03]  /*1de0*/  HADD2.F32 R22, -RZ, R23.H0_H0 ;  /* 0x20000017ff167230 */ /* 0x000fc60000004100 */
[----:B------:R0:W-:Y:S01]  /*1df0*/  STL [R1+0x3ec], R122 ;  /* 0x0003ec7a01007387 */ /* 0x0001e20000100800 */
[----:B------:R-:W-:-:S03]  /*1e00*/  IMAD.WIDE.U32 R132, R131, R144, c[0x0][0x1b0] ;  /* 0x00006c0083847625 */ /* 0x000fc600078e0090 */
[----:B------:R1:W-:Y:S01]  /*1e10*/  STL [R1+0x3e8], R22 ;  /* 0x0003e81601007387 */ /* 0x0003e20000100800 */
[----:B------:R-:W-:Y:S01]  /*1e20*/  IMAD.X R131, RZ, RZ, c[0x0][0x1bc], P2 ;  /* 0x00006f00ff837624 */ /* 0x000fe200010e06ff */
[----:B------:R-:W-:Y:S01]  /*1e30*/  SHF.R.U64 R153, R20, 0x10, R21 ;  /* 0x0000001014997819 */ /* 0x000fe20000001215 */
[----:B0-----:R-:W-:Y:S01]  /*1e40*/  HADD2.F32 R122, -RZ, R24.H0_H0 ;  /* 0x20000018ff7a7230 */ /* 0x001fe20000004100 */
[----:B------:R-:W-:Y:S01]  /*1e50*/  @!P1 CS2R R28, SRZ ;  /* 0x00000000001c9805 */ /* 0x000fe2000001ff00 */
[----:B------:R-:W3:Y:S01]  /*1e60*/  LDG.E.64 R132, [R132.64] ;  /* 0x0000000684847981 */ /* 0x000ee2000c1e1b00 */
[----:B-1----:R-:W-:Y:S01]  /*1e70*/  SHF.R.U64 R22, R24, 0x10, R25 ;  /* 0x0000001018167819 */ /* 0x002fe20000001219 */
[----:B------:R-:W-:Y:S01]  /*1e80*/  HADD2.F32 R24, -RZ, R25.H0_H0 ;  /* 0x20000019ff187230 */ /* 0x000fe20000004100 */
[----:B------:R-:W-:Y:S01]  /*1e90*/  SHF.R.U32.HI R20, RZ, 0x10, R21 ;  /* 0x00000010ff147819 */ /* 0x000fe20000011615 */
[----:B------:R0:W-:Y:S01]  /*1ea0*/  STL [R1+0x3e4], R122 ;  /* 0x0003e47a01007387 */ /* 0x0001e20000100800 */
[----:B------:R-:W-:-:S02]  /*1eb0*/  SHF.R.U32.HI R21, RZ, 0x10, R23 ;  /* 0x00000010ff157819 */ /* 0x000fc40000011617 */
[----:B------:R-:W-:Y:S01]  /*1ec0*/  SHF.R.U32.HI R23, RZ, 0x10, R25 ;  /* 0x00000010ff177819 */ /* 0x000fe20000011619 */
[----:B------:R1:W-:Y:S01]  /*1ed0*/  STL [R1+0x3e0], R24 ;  /* 0x0003e01801007387 */ /* 0x0003e20000100800 */
[--C-:B------:R-:W-:Y:S02]  /*1ee0*/  SHF.R.U32.HI R25, RZ, 0x10, R5.reuse ;  /* 0x00000010ff197819 */ /* 0x100fe40000011605 */
[----:B------:R-:W-:Y:S01]  /*1ef0*/  IADD3 R134, P2, R134, c[0x0][0x1b8], RZ ;  /* 0x00006e0086867a10 */ /* 0x000fe20007f5e0ff */
[----:B------:R-:W3:Y:S01]  /*1f00*/  LDG.E.64 R130, [R130.64] ;  /* 0x0000000682827981 */ /* 0x000ee2000c1e1b00 */
[----:B0-----:R-:W-:Y:S01]  /*1f10*/  HADD2.F32 R122, -RZ, R4.H0_H0 ;  /* 0x20000004ff7a7230 */ /* 0x001fe20000004100 */
[----:B-1----:R-:W-:Y:S01]  /*1f20*/  SHF.R.U64 R24, R4, 0x10, R5 ;  /* 0x0000001004187819 */ /* 0x002fe20000001205 */
[----:B------:R-:W-:Y:S02]  /*1f30*/  HADD2.F32 R4, -RZ, R5.H0_H0 ;  /* 0x20000005ff047230 */ /* 0x000fe40000004100 */
[----:B------:R-:W-:Y:S01]  /*1f40*/  HADD2.F32 R5, -RZ, R26.H0_H0 ;  /* 0x2000001aff057230 */ /* 0x000fe20000004100 */
[----:B------:R-:W-:Y:S01]  /*1f50*/  STL [R1+0x3dc], R122 ;  /* 0x0003dc7a01007387 */ /* 0x000fe20000100800 */
[----:B------:R-:W-:Y:S01]  /*1f60*/  IMAD.X R135, RZ, RZ, c[0x0][0x1bc], P2 ;  /* 0x00006f00ff877624 */ /* 0x000fe200010e06ff */
[----:B------:R-:W-:-:S02]  /*1f70*/  @!P0 CS2R R30, SRZ ;  /* 0x00000000001e8805 */ /* 0x000fc4000001ff00 */
[----:B------:R0:W-:Y:S04]  /*1f80*/  STL [R1+0x3d8], R4 ;  /* 0x0003d80401007387 */ /* 0x0001e80000100800 */
[----:B------:R1:W-:Y:S01]  /*1f90*/  STL [R1+0x3d4], R5 ;  /* 0x0003d40501007387 */ /* 0x0003e20000100800 */
[----:B------:R-:W-:Y:S01]  /*1fa0*/  IMAD.WIDE.U32 R136, R136, R144, c[0x0][0x1b0] ;  /* 0x00006c0088887625 */ /* 0x000fe200078e0090 */
[----:B------:R-:W-:Y:S01]  /*1fb0*/  @!P1 CS2R R32, SRZ ;  /* 0x0000000000209805 */ /* 0x000fe2000001ff00 */
[----:B------:R-:W-:Y:S01]  /*1fc0*/  IADD3 R138, P3, R138, c[0x0][0x1b8], RZ ;  /* 0x00006e008a8a7a10 */ /* 0x000fe20007f7e0ff */
[----:B------:R-:W4:Y:S01]  /*1fd0*/  LDG.E.64 R134, [R134.64] ;  /* 0x0000000686867981 */ /* 0x000f22000c1e1b00 */
[----:B0-----:R-:W-:Y:S01]  /*1fe0*/  HADD2.F32 R4, -RZ, R27.H0_H0 ;  /* 0x2000001bff047230 */ /* 0x001fe20000004100 */
[----:B------:R-:W-:-:S02]  /*1ff0*/  @!P0 CS2R R36, SRZ ;  /* 0x0000000000248805 */ /* 0x000fc4000001ff00 */
[----:B------:R-:W4:Y:S01]  /*2000*/  LDG.E.64 R136, [R136.64] ;  /* 0x0000000688887981 */ /* 0x000f22000c1e1b00 */
[----:B-1----:R-:W-:-:S03]  /*2010*/  HADD2.F32 R5, -RZ, R28.H0_H0 ;  /* 0x2000001cff057230 */ /* 0x002fc60000004100 */
[----:B------:R0:W-:Y:S04]  /*2020*/  STL [R1+0x3d0], R4 ;  /* 0x0003d00401007387 */ /* 0x0001e80000100800 */
[----:B------:R1:W-:Y:S01]  /*2030*/  STL [R1+0x3cc], R5 ;  /* 0x0003cc0501007387 */ /* 0x0003e20000100800 */
[----:B0-----:R-:W-:Y:S02]  /*2040*/  HADD2.F32 R4, -RZ, R29.H0_H0 ;  /* 0x2000001dff047230 */ /* 0x001fe40000004100 */
[----:B-1----:R-:W-:-:S03]  /*2050*/  HADD2.F32 R5, -RZ, R30.H0_H0 ;  /* 0x2000001eff057230 */ /* 0x002fc60000004100 */
[----:B------:R0:W-:Y:S01]  /*2060*/  STL [R1+0x3c8], R4 ;  /* 0x0003c80401007387 */ /* 0x0001e20000100800 */
[----:B------:R-:W-:-:S03]  /*2070*/  IMAD.X R139, RZ, RZ, c[0x0][0x1bc], P3 ;  /* 0x00006f00ff8b7624 */ /* 0x000fc600018e06ff */
[----:B------:R1:W-:Y:S01]  /*2080*/  STL [R1+0x3c4], R5 ;  /* 0x0003c40501007387 */ /* 0x0003e20000100800 */
[--C-:B------:R-:W-:Y:S01]  /*2090*/  SHF.R.U64 R160, R140, 0x10, R141.reuse ;  /* 0x000000108ca07819 */ /* 0x100fe2000000128d */
[----:B------:R-:W-:Y:S01]  /*20a0*/  @!P1 CS2R R50, SRZ ;  /* 0x0000000000329805 */ /* 0x000fe2000001ff00 */
[----:B------:R-:W-:Y:S01]  /*20b0*/  SHF.R.U32.HI R158, RZ, 0x10, R141 ;  /* 0x00000010ff9e7819 */ /* 0x000fe2000001168d */
[----:B0-----:R-:W-:Y:S01]  /*20c0*/  HADD2.F32 R4, -RZ, R31.H0_H0 ;  /* 0x2000001fff047230 */ /* 0x001fe20000004100 */
[----:B------:R-:W4:Y:S01]  /*20d0*/  LDG.E.64 R138, [R138.64] ;  /* 0x000000068a8a7981 */ /* 0x000f22000c1e1b00 */
[----:B-1----:R-:W-:-:S03]  /*20e0*/  HADD2.F32 R5, -RZ, R32.H0_H0 ;  /* 0x20000020ff057230 */ /* 0x002fc60000004100 */
[----:B------:R0:W-:Y:S01]  /*20f0*/  STL [R1+0x3c0], R4 ;  /* 0x0003c00401007387 */ /* 0x0001e20000100800 */
[----:B------:R-:W-:Y:S01]  /*2100*/  IMAD.WIDE.U32 R140, R145, R144, c[0x0][0x1b0] ;  /* 0x00006c00918c7625 */ /* 0x000fe200078e0090 */
[----:B------:R-:W-:Y:S02]  /*2110*/  IADD3 R142, P4, R142, c[0x0][0x1b8], RZ ;  /* 0x00006e008e8e7a10 */ /* 0x000fe40007f9e0ff */
[----:B------:R1:W-:Y:S01]  /*2120*/  STL [R1+0x3bc], R5 ;  /* 0x0003bc0501007387 */ /* 0x0003e20000100800 */
[----:B0-----:R-:W-:-:S03]  /*2130*/  HADD2.F32 R4, -RZ, R33.H0_H0 ;  /* 0x20000021ff047230 */ /* 0x001fc60000004100 */
[----:B------:R-:W4:Y:S01]  /*2140*/  LDG.E.64 R140, [R140.64] ;  /* 0x000000068c8c7981 */ /* 0x000f22000c1e1b00 */
[----:B-1----:R-:W-:-:S03]  /*2150*/  HADD2.F32 R5, -RZ, R36.H0_H0 ;  /* 0x20000024ff057230 */ /* 0x002fc60000004100 */
[----:B------:R0:W-:Y:S01]  /*2160*/  STL [R1+0x3b8], R4 ;  /* 0x0003b80401007387 */ /* 0x0001e20000100800 */
[----:B------:R-:W-:Y:S01]  /*2170*/  IMAD.X R143, RZ, RZ, c[0x0][0x1bc], P4 ;  /* 0x00006f00ff8f7624 */ /* 0x000fe200020e06ff */
[----:B------:R-:W-:Y:S02]  /*2180*/  @!P0 CS2R R38, SRZ ;  /* 0x0000000000268805 */ /* 0x000fe4000001ff00 */
[----:B------:R1:W-:Y:S01]  /*2190*/  STL [R1+0x3b4], R5 ;  /* 0x0003b40501007387 */ /* 0x0003e20000100800 */
[----:B------:R-:W-:Y:S01]  /*21a0*/  IMAD.WIDE.U32 R144, R149, R144, c[0x0][0x1b0] ;  /* 0x00006c0095907625 */ /* 0x000fe200078e0090 */
[----:B------:R-:W-:Y:S02]  /*21b0*/  @!P1 CS2R R52, SRZ ;  /* 0x0000000000349805 */ /* 0x000fe4000001ff00 */
        /* <DEDUP_REMOVED lines=9> */
[----:B------:R0:W-:Y:S04]  /*2250*/  STL [R1+0x3a8], R4 ;  /* 0x0003a80401007387 */ /* 0x0001e80000100800 */
[----:B------:R1:W-:Y:S01]  /*2260*/  STL [R1+0x3a4], R5 ;  /* 0x0003a40501007387 */ /* 0x0003e20000100800 */
[----:B0-----:R-:W-:Y:S02]  /*2270*/  HADD2.F32 R4, -RZ, R39.H0_H0 ;  /* 0x20000027ff047230 */ /* 0x001fe40000004100 */
[----:B-1----:R-:W-:-:S03]  /*2280*/  HADD2.F32 R5, -RZ, R52.H0_H0 ;  /* 0x20000034ff057230 */ /* 0x002fc60000004100 */
[----:B------:R0:W-:Y:S01]  /*2290*/  STL [R1+0x3a0], R4 ;  /* 0x0003a00401007387 */ /* 0x0001e20000100800 */
[----:B------:R-:W-:-:S03]  /*22a0*/  @!P1 CS2R R54, SRZ ;  /* 0x0000000000369805 */ /* 0x000fc6000001ff00 */
        /* <DEDUP_REMOVED lines=50> */
[----:B--2---:R-:W-:-:S03]  /*25d0*/  HADD2.F32 R5, -RZ, R62.H0_H0 ;  /* 0x2000003eff057230 */ /* 0x004fc60000004100 */
[----:B------:R0:W-:Y:S04]  /*25e0*/  STL [R1+0x348], R4 ;  /* 0x0003480401007387 */ /* 0x0001e80000100800 */
[----:B------:R1:W-:Y:S01]  /*25f0*/  STL [R1+0x344], R5 ;  /* 0x0003440501007387 */ /* 0x0003e20000100800 */
[----:B0-----:R-:W-:Y:S02]  /*2600*/  HADD2.F32 R4, -RZ, R63.H0_H0 ;  /* 0x2000003fff047230 */ /* 0x001fe40000004100 */
[----:B-1----:R-:W-:-:S03]  /*2610*/  HADD2.F32 R5, -RZ, R64.H0_H0 ;  /* 0x20000040ff057230 */ /* 0x002fc60000004100 */
[----:B------:R0:W-:Y:S04]  /*2620*/  STL [R1+0x340], R4 ;  /* 0x0003400401007387 */ /* 0x0001e80000100800 */
[----:B------:R3:W-:Y:S01]  /*2630*/  STL [R1+0x33c], R5 ;  /* 0x00033c0501007387 */ /* 0x0007e20000100800 */
[----:B0-----:R-:W-:Y:S02]  /*2640*/  HADD2.F32 R4, -RZ, R65.H0_H0 ;  /* 0x20000041ff047230 */ /* 0x001fe40000004100 */
[----:B---3--:R-:W-:-:S03]  /*2650*/  HADD2.F32 R5, -RZ, R66.H0_H0 ;  /* 0x20000042ff057230 */ /* 0x008fc60000004100 */
[----:B------:R0:W-:Y:S04]  /*2660*/  STL [R1+0x338], R4 ;  /* 0x0003380401007387 */ /* 0x0001e80000100800 */
[----:B------:R4:W-:Y:S01]  /*2670*/  STL [R1+0x334], R5 ;  /* 0x0003340501007387 */ /* 0x0009e20000100800 */
[----:B0-----:R-:W-:Y:S02]  /*2680*/  HADD2.F32 R4, -RZ, R67.H0_H0 ;  /* 0x20000043ff047230 */ /* 0x001fe40000004100 */
[----:B----4-:R-:W-:-:S03]  /*2690*/  HADD2.F32 R5, -RZ, R68.H0_H0 ;  /* 0x20000044ff057230 */ /* 0x010fc60000004100 */
        /* <DEDUP_REMOVED lines=57> */
[----:B------:R-:W-:-:S03]  /*2a30*/  SHF.R.U64 R122, R26, 0x10, R27 ;  /* 0x000000101a7a7819 */ /* 0x000fc6000000121b */
[----:B------:R1:W-:Y:S01]  /*2a40*/  STL [R1+0x2bc], R5 ;  /* 0x0002bc0501007387 */ /* 0x0003e20000100800 */
[----:B------:R-:W-:Y:S01]  /*2a50*/  SHF.R.U32.HI R26, RZ, 0x10, R27 ;  /* 0x00000010ff1a7819 */ /* 0x000fe2000001161b */
[----:B0-----:R-:W-:Y:S02]  /*2a60*/  HADD2.F32 R4, -RZ, R97.H0_H0 ;  /* 0x20000061ff047230 */ /* 0x001fe40000004100 */
[----:B-1----:R-:W-:Y:S01]  /*2a70*/  HADD2.F32 R5, -RZ, R98.H0_H0 ;  /* 0x20000062ff057230 */ /* 0x002fe20000004100 */
[--C-:B------:R-:W-:Y:S02]  /*2a80*/  SHF.R.U64 R27, R28, 0x10, R29.reuse ;  /* 0x000000101c1b7819 */ /* 0x100fe4000000121d */
[----:B------:R0:W-:Y:S01]  /*2a90*/  STL [R1+0x2b8], R4 ;  /* 0x0002b80401007387 */ /* 0x0001e20000100800 */
[----:B------:R-:W-:Y:S02]  /*2aa0*/  SHF.R.U32.HI R28, RZ, 0x10, R29 ;  /* 0x00000010ff1c7819 */ /* 0x000fe4000001161d */
[--C-:B------:R-:W-:Y:S01]  /*2ab0*/  SHF.R.U64 R29, R30, 0x10, R31.reuse ;  /* 0x000000101e1d7819 */ /* 0x100fe2000000121f */
[----:B------:R1:W-:Y:S01]  /*2ac0*/  STL [R1+0x2b4], R5 ;  /* 0x0002b40501007387 */ /* 0x0003e20000100800 */
[----:B------:R-:W-:-:S02]  /*2ad0*/  SHF.R.U32.HI R30, RZ, 0x10, R31 ;  /* 0x00000010ff1e7819 */ /* 0x000fc4000001161f */
[--C-:B------:R-:W-:Y:S01]  /*2ae0*/  SHF.R.U64 R31, R32, 0x10, R33.reuse ;  /* 0x00000010201f7819 */ /* 0x100fe20000001221 */
[----:B0-----:R-:W-:Y:S01]  /*2af0*/  HADD2.F32 R4, -RZ, R99.H0_H0 ;  /* 0x20000063ff047230 */ /* 0x001fe20000004100 */
[----:B------:R-:W-:Y:S01]  /*2b00*/  SHF.R.U32.HI R32, RZ, 0x10, R33 ;  /* 0x00000010ff207819 */ /* 0x000fe20000011621 */
        /* <DEDUP_REMOVED lines=151> */
[----:B------:R-:W-:Y:S02]  /*3480*/  SHF.R.U64 R155, R146, 0x10, R147 ;  /* 0x00000010929b7819 */ /* 0x000fe40000001293 */
[----:B------:R-:W-:Y:S01]  /*3490*/  STL [R1+0x238], R4 ;  /* 0x0002380401007387 */ /* 0x000fe20000100800 */
[--C-:B------:R-:W-:Y:S01]  /*34a0*/  SHF.R.U64 R127, R128, 0x10, R129.reuse ;  /* 0x00000010807f7819 */ /* 0x100fe20000001281 */
[----:B------:R-:W-:Y:S01]  /*34b0*/  HADD2.F32 R146, -RZ, R135.H0_H0 ;  /* 0x20000087ff927230 */ /* 0x000fe20000004100 */
[----:B------:R-:W-:Y:S01]  /*34c0*/  SHF.R.U32.HI R128, RZ, 0x10, R129 ;  /* 0x00000010ff807819 */ /* 0x000fe20000011681 */
[----:B------:R0:W-:Y:S01]  /*34d0*/  STL [R1+0x234], R5 ;  /* 0x0002340501007387 */ /* 0x0001e20000100800 */
[----:B------:R-:W-:-:S02]  /*34e0*/  SHF.R.U64 R129, R130, 0x10, R131 ;  /* 0x0000001082817819 */ /* 0x000fc40000001283 */
[----:B------:R-:W-:Y:S02]  /*34f0*/  SHF.R.U32.HI R130, RZ, 0x10, R131 ;  /* 0x00000010ff827819 */ /* 0x000fe40000011683 */
[--C-:B------:R-:W-:Y:S01]  /*3500*/  SHF.R.U64 R131, R132, 0x10, R133.reuse ;  /* 0x0000001084837819 */ /* 0x100fe20000001285 */
[----:B------:R1:W-:Y:S01]  /*3510*/  STL [R1+0x230], R146 ;  /* 0x0002309201007387 */ /* 0x0003e20000100800 */
[----:B------:R-:W-:Y:S01]  /*3520*/  SHF.R.U32.HI R132, RZ, 0x10, R133 ;  /* 0x00000010ff847819 */ /* 0x000fe20000011685 */
[----:B0-----:R-:W-:Y:S01]  /*3530*/  HADD2.F32 R5, -RZ, R136.H0_H0 ;  /* 0x20000088ff057230 */ /* 0x001fe20000004100 */
[--C-:B------:R-:W-:Y:S02]  /*3540*/  SHF.R.U64 R133, R134, 0x10, R135.reuse ;  /* 0x0000001086857819 */ /* 0x100fe40000001287 */
[----:B------:R-:W-:Y:S02]  /*3550*/  SHF.R.U32.HI R134, RZ, 0x10, R135 ;  /* 0x00000010ff867819 */ /* 0x000fe40000011687 */
[----:B------:R0:W-:Y:S01]  /*3560*/  STL [R1+0x22c], R5 ;  /* 0x00022c0501007387 */ /* 0x0001e20000100800 */
[----:B-1----:R-:W-:Y:S01]  /*3570*/  HADD2.F32 R146, -RZ, R137.H0_H0 ;  /* 0x20000089ff927230 */ /* 0x002fe20000004100 */
[----:B------:R-:W-:-:S02]  /*3580*/  SHF.R.U64 R135, R136, 0x10, R137 ;  /* 0x0000001088877819 */ /* 0x000fc40000001289 */
[----:B------:R-:W-:Y:S02]  /*3590*/  SHF.R.U32.HI R136, RZ, 0x10, R137 ;  /* 0x00000010ff887819 */ /* 0x000fe40000011689 */
[----:B------:R-:W-:Y:S01]  /*35a0*/  SHF.R.U64 R137, R138, 0x10, R139 ;  /* 0x000000108a897819 */ /* 0x000fe2000000128b */
[----:B0-----:R-:W-:Y:S01]  /*35b0*/  HADD2.F32 R5, -RZ, R138.H0_H0 ;  /* 0x2000008aff057230 */ /* 0x001fe20000004100 */
[----:B------:R-:W-:Y:S01]  /*35c0*/  STL [R1+0x228], R146 ;  /* 0x0002289201007387 */ /* 0x000fe20000100800 */
[----:B------:R-:W-:-:S03]  /*35d0*/  HADD2.F32 R138, -RZ, R139.H0_H0 ;  /* 0x2000008bff8a7230 */ /* 0x000fc60000004100 */
        /* <DEDUP_REMOVED lines=9> */
[----:B------:R-:W-:Y:S02]  /*3670*/  SHF.R.U64 R151, R144, 0x10, R145 ;  /* 0x0000001090977819 */ /* 0x000fe40000001291 */
[--C-:B------:R-:W-:Y:S01]  /*3680*/  SHF.R.U64 R149, R142, 0x10, R143.reuse ;  /* 0x000000108e957819 */ /* 0x100fe2000000128f */
[----:B------:R-:W-:Y:S01]  /*3690*/  STL [R1+0x210], R138 ;  /* 0x0002108a01007387 */ /* 0x000fe20000100800 */
[----:B------:R-:W-:Y:S01]  /*36a0*/  SHF.R.U32.HI R150, RZ, 0x10, R143 ;  /* 0x00000010ff967819 */ /* 0x000fe2000001168f */
[----:B0-----:R-:W-:Y:S02]  /*36b0*/  HADD2.F32 R5, -RZ, R144.H0_H0 ;  /* 0x20000090ff057230 */ /* 0x001fe40000004100 */
[----:B------:R-:W2:Y:S01]  /*36c0*/  LDL.LU R144, [R1+0x18] ;  /* 0x0000180001907983 */ /* 0x000ea20000300800 */
[----:B------:R-:W-:Y:S02]  /*36d0*/  SHF.R.U32.HI R154, RZ, 0x10, R147 ;  /* 0x00000010ff9a7819 */ /* 0x000fe40000011693 */
[----:B------:R-:W-:Y:S01]  /*36e0*/  MOV R4, R148 ;  /* 0x0000009400047202 */ /* 0x000fe20000000f00 */
[----:B------:R-:W3:Y:S01]  /*36f0*/  LDL.LU R143, [R1+0x24] ;  /* 0x00002400018f7983 */ /* 0x000ee20000300800 */
[----:B------:R-:W-:-:S02]  /*3700*/  SHF.R.U64 R147, R140, 0x10, R141 ;  /* 0x000000108c937819 */ /* 0x000fc4000000128d */
[----:B------:R-:W-:Y:S01]  /*3710*/  SHF.R.U32.HI R148, RZ, 0x10, R141 ;  /* 0x00000010ff947819 */ /* 0x000fe2000001168d */
[----:B------:R0:W-:Y:S01]  /*3720*/  STL [R1+0x20c], R5 ;  /* 0x00020c0501007387 */ /* 0x0001e20000100800 */
[----:B------:R-:W-:-:S03]  /*3730*/  SHF.R.U32.HI R146, RZ, 0x10, R139 ;  /* 0x00000010ff927819 */ /* 0x000fc6000001168b */
[----:B------:R-:W4:Y:S01]  /*3740*/  LDL.LU R142, [R1+0x28] ;  /* 0x00002800018e7983 */ /* 0x000f220000300800 */
[----:B------:R-:W-:-:S03]  /*3750*/  SHF.R.U32.HI R152, RZ, 0x10, R145 ;  /* 0x00000010ff987819 */ /* 0x000fc60000011691 */
[----:B------:R-:W2:Y:S01]  /*3760*/  LDL.LU R141, [R1+0x2c] ;  /* 0x00002c00018d7983 */ /* 0x000ea20000300800 */
[----:B0-----:R-:W-:-:S03]  /*3770*/  HADD2.F32 R5, -RZ, R145.H0_H0 ;  /* 0x20000091ff057230 */ /* 0x001fc60000004100 */
[----:B------:R-:W2:Y:S01]  /*3780*/  LDL.LU R140, [R1+0x1c] ;  /* 0x00001c00018c7983 */ /* 0x000ea20000300800 */
[----:B------:R-:W-:-:S03]  /*3790*/  HADD2.F32 R0, -RZ, R0.H0_H0 ;  /* 0x20000000ff007230 */ /* 0x000fc60000004100 */
[----:B------:R-:W2:Y:S04]  /*37a0*/  LDL.LU R139, [R1+0x30] ;  /* 0x00003000018b7983 */ /* 0x000ea80000300800 */
[----:B------:R-:W2:Y:S04]  /*37b0*/  LDL.LU R138, [R1+0x20] ;  /* 0x00002000018a7983 */ /* 0x000ea80000300800 */
[----:B------:R-:W2:Y:S04]  /*37c0*/  LDL.LU R145, [R1+0x14] ;  /* 0x0000140001917983 */ /* 0x000ea80000300800 */
[----:B------:R0:W-:Y:S02]  /*37d0*/  STL [R1+0x208], R5 ;  /* 0x0002080501007387 */ /* 0x0001e40000100800 */
[----:B0-----:R-:W-:-:S02]  /*37e0*/  IMAD.MOV.U32 R5, RZ, RZ, R119 ;  /* 0x000000ffff057224 */ /* 0x001fc400078e0077 */
[----:B------:R-:W3:Y:S04]  /*37f0*/  LDL.LU R119, [R1+0xc] ;  /* 0x00000c0001777983 */ /* 0x000ee80000300800 */
[----:B------:R0:W-:Y:S04]  /*3800*/  STL [R1+0x204], R0 ;  /* 0x0002040001007387 */ /* 0x0001e80000100800 */
[----:B0-----:R-:W4:Y:S01]  /*3810*/  LDL.LU R0, [R1+0x4] ;  /* 0x0000040001007983 */ /* 0x001f220000300800 */
[----:B------:R-:W-:Y:S02]  /*3820*/  HADD2.F32 R7, -RZ, R7.H0_H0 ;  /* 0x20000007ff077230 */ /* 0x000fe40000004100 */
[----:B------:R-:W-:-:S03]  /*3830*/  HADD2.F32 R9, -RZ, R9.H0_H0 ;  /* 0x20000009ff097230 */ /* 0x000fc60000004100 */
[----:B------:R0:W-:Y:S04]  /*3840*/  STL [R1+0x200], R7 ;  /* 0x0002000701007387 */ /* 0x0001e80000100800 */
[----:B------:R1:W-:Y:S01]  /*3850*/  STL [R1+0x1fc], R9 ;  /* 0x0001fc0901007387 */ /* 0x0003e20000100800 */
[----:B0-----:R-:W-:Y:S02]  /*3860*/  HADD2.F32 R7, -RZ, R11.H0_H0 ;  /* 0x2000000bff077230 */ /* 0x001fe40000004100 */
[----:B-1----:R-:W-:-:S03]  /*3870*/  HADD2.F32 R9, -RZ, R12.H0_H0 ;  /* 0x2000000cff097230 */ /* 0x002fc60000004100 */
        /* <DEDUP_REMOVED lines=17> */
[----:B------:R-:W-:-:S03]  /*3990*/  HADD2.F32 R9, -RZ, R164.H0_H0 ;  /* 0x200000a4ff097230 */ /* 0x000fc60000004100 */
[----:B------:R-:W-:Y:S04]  /*39a0*/  STL [R1+0x1d4], R7 ;  /* 0x0001d40701007387 */ /* 0x000fe80000100800 */
[----:B------:R2:W-:Y:S02]  /*39b0*/  STL [R1+0x1d0], R9 ;  /* 0x0001d00901007387 */ /* 0x0005e40000100800 */
[----:B--2---:R-:W-:Y:S02]  /*39c0*/  HADD2.F32 R9, -RZ, R145.H0_H0 ;  /* 0x20000091ff097230 */ /* 0x004fe40000004100 */
[----:B---3--:R-:W-:Y:S02]  /*39d0*/  HADD2.F32 R7, -RZ, R119.H0_H0 ;  /* 0x20000077ff077230 */ /* 0x008fe40000004100 */
[----:B----4-:R-:W-:-:S05]  /*39e0*/  HADD2.F32 R0, -RZ, R0.H0_H0 ;  /* 0x20000000ff007230 */ /* 0x010fca0000004100 */
[----:B------:R0:W-:Y:S04]  /*39f0*/  STL [R1+0x1cc], R0 ;  /* 0x0001cc0001007387 */ /* 0x0001e80000100800 */
[----:B------:R1:W-:Y:S01]  /*3a00*/  STL [R1+0x1c8], R7 ;  /* 0x0001c80701007387 */ /* 0x0003e20000100800 */
[----:B0-----:R-:W-:-:S03]  /*3a10*/  HADD2.F32 R0, -RZ, R144.H0_H0 ;  /* 0x20000090ff007230 */ /* 0x001fc60000004100 */
[----:B------:R0:W-:Y:S01]  /*3a20*/  STL [R1+0x1c4], R9 ;  /* 0x0001c40901007387 */ /* 0x0001e20000100800 */
[----:B-1----:R-:W-:-:S03]  /*3a30*/  HADD2.F32 R7, -RZ, R143.H0_H0 ;  /* 0x2000008fff077230 */ /* 0x002fc60000004100 */
        /* <DEDUP_REMOVED lines=10> */
[----:B------:R-:W-:Y:S01]  /*3ae0*/  STL [R1+0x1ac], R9 ;  /* 0x0001ac0901007387 */ /* 0x000fe20000100800 */
[----:B0-----:R-:W-:-:S03]  /*3af0*/  HADD2.F32 R7, -RZ, R3.H0_H0 ;  /* 0x20000003ff077230 */ /* 0x001fc60000004100 */
[----:B------:R0:W5:Y:S04]  /*3b00*/  LDL.LU R3, [R1+0x490] ;  /* 0x0004900001037983 */ /* 0x0001680000300800 */
[----:B------:R1:W-:Y:S02]  /*3b10*/  STL [R1+0x1a8], R0 ;  /* 0x0001a80001007387 */ /* 0x0003e40000100800 */
[----:B-1----:R-:W-:Y:S02]  /*3b20*/  HADD2.F32 R0, -RZ, R2.H0_H0 ;  /* 0x20000002ff007230 */ /* 0x002fe40000004100 */
[----:B------:R0:W5:Y:S04]  /*3b30*/  LDL.LU R2, [R1+0x48c] ;  /* 0x00048c0001027983 */ /* 0x0001680000300800 */
[----:B------:R1:W-:Y:S01]  /*3b40*/  STL [R1+0x1a4], R7 ;  /* 0x0001a40701007387 */ /* 0x0003e20000100800 */
[----:B------:R-:W-:-:S02]  /*3b50*/  HADD2.F32 R9, -RZ, R160.H0_H0 ;  /* 0x200000a0ff097230 */ /* 0x000fc40000004100 */
[----:B-1----:R-:W-:Y:S02]  /*3b60*/  HADD2.F32 R7, -RZ, R123.H0_H0 ;  /* 0x2000007bff077230 */ /* 0x002fe40000004100 */
[----:B------:R0:W5:Y:S04]  /*3b70*/  LDL.LU R123, [R1+0x488] ;  /* 0x00048800017b7983 */ /* 0x0001680000300800 */
[----:B------:R1:W-:Y:S04]  /*3b80*/  STL [R1+0x1a0], R0 ;  /* 0x0001a00001007387 */ /* 0x0003e80000100800 */
[----:B------:R2:W-:Y:S01]  /*3b90*/  STL [R1+0x19c], R7 ;  /* 0x00019c0701007387 */ /* 0x0005e20000100800 */
[----:B-1----:R-:W-:-:S02]  /*3ba0*/  HADD2.F32 R0, -RZ, R165.H0_H0 ;  /* 0x200000a5ff007230 */ /* 0x002fc40000004100 */
[----:B--2---:R-:W-:-:S03]  /*3bb0*/  HADD2.F32 R7, -RZ, R157.H0_H0 ;  /* 0x2000009dff077230 */ /* 0x004fc60000004100 */
        /* <DEDUP_REMOVED lines=24> */
[----:B--2---:R-:W-:Y:S02]  /*3d40*/  HADD2.F32 R7, -RZ, R24.H0_H0 ;  /* 0x20000018ff077230 */ /* 0x004fe40000004100 */
[----:B---3--:R-:W-:Y:S01]  /*3d50*/  HADD2.F32 R0, -RZ, R23.H0_H0 ;  /* 0x20000017ff007230 */ /* 0x008fe20000004100 */
[----:B------:R1:W-:Y:S04]  /*3d60*/  STL [R1+0x164], R9 ;  /* 0x0001640901007387 */ /* 0x0003e80000100800 */
[----:B------:R2:W-:Y:S04]  /*3d70*/  STL [R1+0x15c], R0 ;  /* 0x00015c0001007387 */ /* 0x0005e80000100800 */
[----:B------:R3:W-:Y:S01]  /*3d80*/  STL [R1+0x160], R7 ;  /* 0x0001600701007387 */ /* 0x0007e20000100800 */
[----:B-1----:R-:W-:-:S02]  /*3d90*/  HADD2.F32 R9, -RZ, R25.H0_H0 ;  /* 0x20000019ff097230 */ /* 0x002fc40000004100 */
[----:B--2---:R-:W-:Y:S02]  /*3da0*/  HADD2.F32 R0, -RZ, R27.H0_H0 ;  /* 0x2000001bff007230 */ /* 0x004fe40000004100 */
[----:B---3--:R-:W-:Y:S01]  /*3db0*/  HADD2.F32 R7, -RZ, R122.H0_H0 ;  /* 0x2000007aff077230 */ /* 0x008fe20000004100 */
[----:B------:R1:W-:Y:S04]  /*3dc0*/  STL [R1+0x158], R9 ;  /* 0x0001580901007387 */ /* 0x0003e80000100800 */
[----:B------:R2:W-:Y:S04]  /*3dd0*/  STL [R1+0x154], R7 ;  /* 0x0001540701007387 */ /* 0x0005e80000100800 */
[----:B------:R3:W-:Y:S01]  /*3de0*/  STL [R1+0x150], R0 ;  /* 0x0001500001007387 */ /* 0x0007e20000100800 */
[----:B-1----:R-:W-:-:S02]  /*3df0*/  HADD2.F32 R9, -RZ, R26.H0_H0 ;  /* 0x2000001aff097230 */ /* 0x002fc40000004100 */
        /* <DEDUP_REMOVED lines=163> */
[----:B------:R-:W-:Y:S01]  /*4830*/  STL [R1+0x8], R9 ;  /* 0x0000080901007387 */ /* 0x000fe20000100800 */
[----:B---3--:R-:W-:-:S03]  /*4840*/  HADD2.F32 R0, -RZ, R110.H0_H0 ;  /* 0x2000006eff007230 */ /* 0x008fc60000004100 */
[----:B------:R1:W-:Y:S04]  /*4850*/  STL [R1+0x4], R7 ;  /* 0x0000040701007387 */ /* 0x0003e80000100800 */
[----:B------:R0:W-:Y:S01]  /*4860*/  STL [R1], R0 ;  /* 0x0000000001007387 */ /* 0x0001e20000100800 */
[----:B------:R-:W-:Y:S01]  /*4870*/  HADD2.F32 R139, -RZ, R134.H0_H0 ;  /* 0x20000086ff8b7230 */ /* 0x000fe20000004100 */
        /* <DEDUP_REMOVED lines=8> */
[----:B-1----:R-:W-:Y:S01]  /*4900*/  IMAD.MOV.U32 R7, RZ, RZ, RZ ;  /* 0x000000ffff077224 */ /* 0x002fe200078e00ff */
        /* <DEDUP_REMOVED lines=24> */
[----:B0-----:R-:W-:-:S02]  /*4a90*/  HADD2.F32 R146, -RZ, R152.H0_H0 ;  /* 0x20000098ff927230 */ /* 0x001fc40000004100 */
.L_x_55623:
[----:B------:R-:W0:Y:S01]  /*4aa0*/  S2R R148, SR_TID.X ;  /* 0x0000000000947919 */ /* 0x000e220000002100 */
[----:B-----5:R-:W-:Y:S01]  /*4ab0*/  IMAD R13, R123, c[0x0][0x168], RZ ;  /* 0x00005a007b0d7a24 */ /* 0x020fe200078e02ff */
[----:B------:R-:W-:-:S04]  /*4ac0*/  ISETP.NE.U32.AND P0, PT, RZ, c[0x0][0x178], PT ;  /* 0x00005e00ff007a0c */ /* 0x000fc80003f05070 */
[----:B------:R-:W-:Y:S01]  /*4ad0*/  SHF.R.S32.HI R14, RZ, 0x1f, R13 ;  /* 0x0000001fff0e7819 */ /* 0x000fe2000001140d */
[----:B------:R-:W-:Y:S01]  /*4ae0*/  IMAD.MOV.U32 R119, RZ, RZ, 0x10 ;  /* 0x00000010ff777424 */ /* 0x000fe200078e00ff */
[----:B------:R-:W-:Y:S02]  /*4af0*/  ISETP.NE.AND.EX P2, PT, RZ, c[0x0][0x17c], PT, P0 ;  /* 0x00005f00ff007a0c */ /* 0x000fe40003f45300 */
[----:B------:R-:W-:Y:S02]  /*4b00*/  LEA.HI R14, R14, R13, RZ, 0x2 ;  /* 0x0000000d0e0e7211 */ /* 0x000fe400078f10ff */
[----:B------:R-:W-:Y:S01]  /*4b10*/  ISETP.NE.U32.AND P0, PT, RZ, c[0x0][0x180], PT ;  /* 0x00006000ff007a0c */ /* 0x000fe20003f05070 */
[----:B------:R-:W-:Y:S01]  /*4b20*/  BSSY B1, `(.L_x_54320) ;  /* 0x0000019000017945 */ /* 0x000fe20003800000 */
[----:B------:R-:W-:Y:S02]  /*4b30*/  P2R R124, PR, RZ, 0x4 ;  /* 0x00000004ff7c7803 */ /* 0x000fe40000000000 */
[----:B------:R-:W-:-:S02]  /*4b40*/  ISETP.NE.AND.EX P0, PT, RZ, c[0x0][0x184], PT, P0 ;  /* 0x00006100ff007a0c */ /* 0x000fc40003f05300 */
[----:B0-----:R-:W-:-:S04]  /*4b50*/  LOP3.LUT R148, R148, 0x1f, RZ, 0xc0, !PT ;  /* 0x0000001f94947812 */ /* 0x001fc800078ec0ff */
[----:B------:R-:W-:-:S04]  /*4b60*/  LEA.HI.SX32 R117, R14, R148, 0x1e ;  /* 0x000000940e757211 */ /* 0x000fc800078ff2ff */
[C---:B------:R-:W-:Y:S01]  /*4b70*/  @P2 LEA R14, P1, R117.reuse, c[0x0][0x178], 0x4 ;  /* 0x00005e00750e2a11 */ /* 0x040fe200078220ff */
[----:B------:R-:W-:-:S03]  /*4b80*/  IMAD.WIDE.U32 R16, R117, R119, c[0x0][0x170] ;  /* 0x00005c0075107625 */ /* 0x000fc600078e0077 */
        /* <DEDUP_REMOVED lines=17> */
.L_x_54321:
[----:B------:R-:W-:Y:S02]  /*4ca0*/  IMAD.MOV.U32 R13, RZ, RZ, R8 ;  /* 0x000000ffff0d7224 */ /* 0x000fe400078e0008 */
.L_x_54322:
[----:B------:R-:W-:Y:S05]  /*4cb0*/  BSYNC B1 ;  /* 0x0000000000017941 */ /* 0x000fea0003800000 */
.L_x_54320:
        /* <DEDUP_REMOVED lines=16> */
.L_x_54326:
[----:B------:R-:W-:Y:S05]  /*4dc0*/  BSYNC B2 ;  /* 0x0000000000027941 */ /* 0x000fea0003800000 */
.L_x_54325:
        /* <DEDUP_REMOVED lines=44> */
.L_x_54324:
[----:B------:R-:W-:Y:S05]  /*5090*/  BSYNC B1 ;  /* 0x0000000000017941 */ /* 0x000fea0003800000 */
.L_x_54323:
[----:B------:R-:W0:Y:S01]  /*50a0*/  I2F.U32 R13, R13 ;  /* 0x0000000d000d7306 */ /* 0x000e220000201000 */
[----:B------:R-:W-:Y:S01]  /*50b0*/  ISETP.NE.U32.AND P2, PT, RZ, c[0x0][0x178], PT ;  /* 0x00005e00ff007a0c */ /* 0x000fe20003f45070 */
[----:B------:R-:W-:Y:S02]  /*50c0*/  IMAD.MOV.U32 R120, RZ, RZ, 0x2f800000 ;  /* 0x2f800000ff787424 */ /* 0x000fe400078e00ff */
[----:B-----5:R-:W-:Y:S01]  /*50d0*/  FMUL.FTZ R16, R16, c[0x0][0x1e8] ;  /* 0x00007a0010107a20 */ /* 0x020fe20000410000 */
[----:B------:R-:W-:-:S04]  /*50e0*/  ISETP.NE.AND.EX P6, PT, RZ, c[0x0][0x17c], PT, P2 ;  /* 0x00005f00ff007a0c */ /* 0x000fc80003fc5320 */
[----:B------:R-:W-:Y:S01]  /*50f0*/  P2R R118, PR, RZ, 0x40 ;  /* 0x00000040ff767803 */ /* 0x000fe20000000000 */
        /* <DEDUP_REMOVED lines=9> */
.L_x_54327:
        /* <DEDUP_REMOVED lines=12> */
.L_x_54330:
[----:B------:R-:W-:Y:S02]  /*5250*/  MOV R13, R8 ;  /* 0x00000008000d7202 */ /* 0x000fe40000000f00 */
.L_x_54331:
[----:B------:R-:W-:Y:S05]  /*5260*/  BSYNC B1 ;  /* 0x0000000000017941 */ /* 0x000fea0003800000 */
.L_x_54329:
        /* <DEDUP_REMOVED lines=16> */
.L_x_54335:
[----:B------:R-:W-:Y:S05]  /*5370*/  BSYNC B2 ;  /* 0x0000000000027941 */ /* 0x000fea0003800000 */
.L_x_54334:
        /* <DEDUP_REMOVED lines=43> */
.L_x_54333:
[----:B------:R-:W-:Y:S05]  /*5630*/  BSYNC B1 ;  /* 0x0000000000017941 */ /* 0x000fea0003800000 */
.L_x_54332:
        /* <DEDUP_REMOVED lines=8> */
.L_x_54328:
        /* <DEDUP_REMOVED lines=12> */
.L_x_54337:
[----:B------:R-:W-:Y:S02]  /*5780*/  IMAD.MOV.U32 R13, RZ, RZ, R8 ;  /* 0x000000ffff0d7224 */ /* 0x000fe400078e0008 */
.L_x_54338:
[----:B------:R-:W-:Y:S05]  /*5790*/  BSYNC B1 ;  /* 0x0000000000017941 */ /* 0x000fea0003800000 */
.L_x_54336:
        /* <DEDUP_REMOVED lines=16> */
.L_x_54342:
[----:B------:R-:W-:Y:S05]  /*58a0*/  BSYNC B2 ;  /* 0x0000000000027941 */ /* 0x000fea0003800000 */
.L_x_54341:
        /* <DEDUP_REMOVED lines=44> */
.L_x_54340:
[----:B------:R-:W-:Y:S05]  /*5b70*/  BSYNC B1 ;  /* 0x0000000000017941 */ /* 0x000fea0003800000 */
.L_x_54339:
        /* <DEDUP_REMOVED lines=11> */
.L_x_54343:
        /* <DEDUP_REMOVED lines=12> */
.L_x_54346:
[----:B------:R-:W-:Y:S02]  /*5cf0*/  IMAD.MOV.U32 R13, RZ, RZ, R8 ;  /* 0x000000ffff0d7224 */ /* 0x000fe400078e0008 */
.L_x_54347:
[----:B------:R-:W-:Y:S05]  /*5d00*/  BSYNC B1 ;  /* 0x0000000000017941 */ /* 0x000fea0003800000 */
.L_x_54345:
        /* <DEDUP_REMOVED lines=16> */
.L_x_54351:
[----:B------:R-:W-:Y:S05]  /*5e10*/  BSYNC B2 ;  /* 0x0000000000027941 */ /* 0x000fea0003800000 */
.L_x_54350:
        /* <DEDUP_REMOVED lines=41> */
[----:B------:R-:W-:Y:S01]  /*60b0*/  IMAD.MOV.U32 R15, RZ, RZ, RZ ;  /* 0x000000ffff0f7224 */ /* 0x000fe200078e00ff */
[----:B------:R-:W-:Y:S02]  /*60c0*/  MOV R8, R14 ;  /* 0x0000000e00087202 */ /* 0x000fe40000000f00 */
.L_x_54349:
[----:B------:R-:W-:Y:S05]  /*60d0*/  BSYNC B1 ;  /* 0x0000000000017941 */ /* 0x000fea0003800000 */
.L_x_54348:
        /* <DEDUP_REMOVED lines=8> */
.L_x_54344:
        /* <DEDUP_REMOVED lines=12> */
.L_x_54353:
[----:B------:R-:W-:Y:S02]  /*6220*/  MOV R13, R8 ;  /* 0x00000008000d7202 */ /* 0x000fe40000000f00 */
.L_x_54354:
[----:B------:R-:W-:Y:S05]  /*6230*/  BSYNC B1 ;  /* 0x0000000000017941 */ /* 0x000fea0003800000 */
.L_x_54352:
        /* <DEDUP_REMOVED lines=16> */
.L_x_54358:
[----:B------:R-:W-:Y:S05]  /*6340*/  BSYNC B2 ;  /* 0x0000000000027941 */ /* 0x000fea0003800000 */
.L_x_54357:
        /* <DEDUP_REMOVED lines=44> */
.L_x_54356:
[----:B------:R-:W-:Y:S05]  /*6610*/  BSYNC B1 ;  /* 0x0000000000017941 */ /* 0x000fea0003800000 */
.L_x_54355:
        /* <DEDUP_REMOVED lines=11> */
.L_x_54359:
        /* <DEDUP_REMOVED lines=12> */
.L_x_54362:
[----:B------:R-:W-:Y:S02]  /*6790*/  IMAD.MOV.U32 R16, RZ, RZ, R8 ;  /* 0x000000ffff107224 */ /* 0x000fe400078e0008 */
.L_x_54363:
[----:B------:R-:W-:Y:S05]  /*67a0*/  BSYNC B1 ;  /* 0x0000000000017941 */ /* 0x000fea0003800000 */
.L_x_54361:
        /* <DEDUP_REMOVED lines=16> */
.L_x_54367:
[----:B------:R-:W-:Y:S05]  /*68b0*/  BSYNC B2 ;  /* 0x0000000000027941 */ /* 0x000fea0003800000 */
.L_x_54366:
        /* <DEDUP_REMOVED lines=44> */
.L_x_54365:
[----:B------:R-:W-:Y:S05]  /*6b80*/  BSYNC B1 ;  /* 0x0000000000017941 */ /* 0x000fea0003800000 */
.L_x_54364:
        /* <DEDUP_REMOVED lines=8> */
.L_x_54360:
        /* <DEDUP_REMOVED lines=12> */
.L_x_54369:
[----:B------:R-:W-:Y:S02]  /*6cd0*/  IMAD.MOV.U32 R13, RZ, RZ, R8 ;  /* 0x000000ffff0d7224 */ /* 0x000fe400078e0008 */
.L_x_54370:
[----:B------:R-:W-:Y:S05]  /*6ce0*/  BSYNC B1 ;  /* 0x0000000000017941 */ /* 0x000fea0003800000 */
.L_x_54368:
        /* <DEDUP_REMOVED lines=16> */
.L_x_54374:
[----:B------:R-:W-:Y:S05]  /*6df0*/  BSYNC B2 ;  /* 0x0000000000027941 */ /* 0x000fea0003800000 */
.L_x_54373:
        /* <DEDUP_REMOVED lines=44> */
.L_x_54372:
[----:B------:R-:W-:Y:S05]  /*70c0*/  BSYNC B1 ;  /* 0x0000000000017941 */ /* 0x000fea0003800000 */
.L_x_54371:
        /* <DEDUP_REMOVED lines=11> */
.L_x_54375:
        /* <DEDUP_REMOVED lines=12> */
.L_x_54378:
[----:B------:R-:W-:Y:S02]  /*7240*/  IMAD.MOV.U32 R0, RZ, RZ, R8 ;  /* 0x000000ffff007224 */ /* 0x000fe400078e0008 */
.L_x_54379:
[----:B------:R-:W-:Y:S05]  /*7250*/  BSYNC B1 ;  /* 0x0000000000017941 */ /* 0x000fea0003800000 */
.L_x_54377:
        /* <DEDUP_REMOVED lines=16> */
.L_x_54383:
[----:B------:R-:W-:Y:S05]  /*7360*/  BSYNC B2 ;  /* 0x0000000000027941 */ /* 0x000fea0003800000 */
.L_x_54382:
        /* <DEDUP_REMOVED lines=44> */
.L_x_54381:
[----:B------:R-:W-:Y:S05]  /*7630*/  BSYNC B1 ;  /* 0x0000000000017941 */ /* 0x000fea0003800000 */
.L_x_54380:
        /* <DEDUP_REMOVED lines=8> */
.L_x_54376:
[C---:B------:R-:W-:Y:S01]  /*76c0*/  LEA R14, P5, R117.reuse, c[0x0][0x188], 0x4 ;  /* 0x00006200750e7a11 */ /* 0x040fe200078a20ff */
[C---:B------:R-:W-:Y:S01]  /*76d0*/  IMAD.SHL.U32 R16, R117.reuse, 0x4, RZ ;  /* 0x0000000475107824 */ /* 0x040fe200078e00ff */
[----:B------:R-:W-:Y:S02]  /*76e0*/  SEL R13, RZ, 0x1000000, P4 ;  /* 0x01000000ff0d7807 */ /* 0x000fe40002000000 */
[----:B------:R-:W-:Y:S02]  /*76f0*/  LEA.HI.X R15, R117, c[0x0][0x18c], RZ, 0x4, P5 ;  /* 0x00006300750f7a11 */ /* 0x000fe400028f24ff */
[----:B------:R-:W-:Y:S02]  /*7700*/  SEL R17, RZ, 0x1, P1 ;  /* 0x00000001ff117807 */ /* 0x000fe40000800000 */
[----:B------:R-:W-:Y:S01]  /*7710*/  ISETP.NE.AND P6, PT, R124, RZ, PT ;  /* 0x000000ff7c00720c */ /* 0x000fe20003fc5270 */
[----:B------:R0:W-:Y:S02]  /*7720*/  STG.E.128 [R14.64], R92 ;  /* 0x0000005c0e007986 */ /* 0x0001e4000c101d06 */
[----:B0-----:R-:W-:-:S02]  /*7730*/  SEL R14, RZ, 0x10000, P3 ;  /* 0x00010000ff0e7807 */ /* 0x001fc40001800000 */
[----:B------:R-:W-:-:S04]  /*7740*/  SEL R15, RZ, 0x100, P2 ;  /* 0x00000100ff0f7807 */ /* 0x000fc80001000000 */
[----:B------:R-:W-:Y:S02]  /*7750*/  IADD3 R13, R15, R13, R14 ;  /* 0x0000000d0f0d7210 */ /* 0x000fe40007ffe00e */
[----:B------:R-:W-:-:S03]  /*7760*/  IADD3 R14, P1, R16, c[0x0][0x190], RZ ;  /* 0x00006400100e7a10 */ /* 0x000fc60007f3e0ff */
[----:B------:R-:W-:Y:S01]  /*7770*/  IMAD.IADD R17, R13, 0x1, R17 ;  /* 0x000000010d117824 */ /* 0x000fe200078e0211 */
[----:B------:R-:W-:-:S04]  /*7780*/  SHF.R.U32.HI R13, RZ, 0x1e, R117 ;  /* 0x0000001eff0d7819 */ /* 0x000fc80000011675 */
[----:B------:R-:W-:-:S05]  /*7790*/  IADD3.X R15, R13, c[0x0][0x194], RZ, P1, !PT ;  /* 0x000065000d0f7a10 */ /* 0x000fca0000ffe4ff */
[----:B------:R0:W-:Y:S01]  /*77a0*/  STG.E [R14.64], R17 ;  /* 0x000000110e007986 */ /* 0x0001e2000c101906 */
[----:B------:R-:W-:Y:S05]  /*77b0*/  @!P6 BRA `(.L_x_54384) ;  /* 0x000000b00000e947 */ /* 0x000fea0003800000 */
[----:B0-----:R-:W-:Y:S01]  /*77c0*/  IMAD.U32 R14, R12, 0x10000, RZ ;  /* 0x000100000c0e7824 */ /* 0x001fe200078e00ff */
[----:B------:R-:W-:-:S04]  /*77d0*/  LOP3.LUT R15, R0, 0xffff, RZ, 0xc0, !PT ;  /* 0x0000ffff000f7812 */ /* 0x000fc800078ec0ff */
[----:B------:R-:W-:-:S05]  /*77e0*/  LOP3.LUT R14, R14, 0xff0000, RZ, 0xc0, !PT ;  /* 0x00ff00000e0e7812 */ /* 0x000fca00078ec0ff */
[----:B------:R-:W-:Y:S01]  /*77f0*/  IMAD R15, R15, 0x1000000, R14 ;  /* 0x010000000f0f7824 */ /* 0x000fe200078e020e */
[----:B------:R-:W-:-:S04]  /*7800*/  LOP3.LUT R14, R11, 0xff, RZ, 0xc0, !PT ;  /* 0x000000ff0b0e7812 */ /* 0x000fc800078ec0ff */
[----:B------:R-:W-:Y:S02]  /*7810*/  LEA R15, R14, R15, 0x8 ;  /* 0x0000000f0e0f7211 */ /* 0x000fe400078e40ff */
[----:B------:R-:W-:Y:S02]  /*7820*/  IADD3 R14, P1, R16, c[0x0][0x198], RZ ;  /* 0x00006600100e7a10 */ /* 0x000fe40007f3e0ff */
[----:B------:R-:W-:-:S05]  /*7830*/  LOP3.LUT R16, R9, 0xff, RZ, 0xc0, !PT ;  /* 0x000000ff09107812 */ /* 0x000fca00078ec0ff */
[----:B------:R-:W-:Y:S01]  /*7840*/  IMAD.IADD R16, R15, 0x1, R16 ;  /* 0x000000010f107824 */ /* 0x000fe200078e0210 */
[----:B------:R-:W-:-:S05]  /*7850*/  IADD3.X R15, R13, c[0x0][0x19c], RZ, P1, !PT ;  /* 0x000067000d0f7a10 */ /* 0x000fca0000ffe4ff */
[----:B------:R0:W-:Y:S02]  /*7860*/  STG.E [R14.64], R16 ;  /* 0x000000100e007986 */ /* 0x0001e4000c101906 */
.L_x_54384:
        /* <DEDUP_REMOVED lines=19> */
.L_x_54386:
[----:B------:R-:W-:Y:S02]  /*79a0*/  MOV R13, R8 ;  /* 0x00000008000d7202 */ /* 0x000fe40000000f00 */
.L_x_54387:
[----:B------:R-:W-:Y:S05]  /*79b0*/  BSYNC B1 ;  /* 0x0000000000017941 */ /* 0x000fea0003800000 */
.L_x_54385:
        /* <DEDUP_REMOVED lines=16> */
.L_x_54391:
[----:B------:R-:W-:Y:S05]  /*7ac0*/  BSYNC B2 ;  /* 0x0000000000027941 */ /* 0x000fea0003800000 */
.L_x_54390:
        /* <DEDUP_REMOVED lines=44> */
.L_x_54389:
[----:B------:R-:W-:Y:S05]  /*7d90*/  BSYNC B1 ;  /* 0x0000000000017941 */ /* 0x000fea0003800000 */
.L_x_54388:
[----:B------:R-:W0:Y:S01]  /*7da0*/  I2F.U32 R13, R13 ;  /* 0x0000000d000d7306 */ /* 0x000e220000201000 */
[----:B------:R-:W-:Y:S01]  /*7db0*/  ISETP.NE.AND P6, PT, R118, RZ, PT ;  /* 0x000000ff7600720c */ /* 0x000fe20003fc5270 */
[----:B-----5:R-:W-:Y:S02]  /*7dc0*/  FMUL.FTZ R16, R16, c[0x0][0x1e8] ;  /* 0x00007a0010107a20 */ /* 0x020fe40000410000 */
        /* <DEDUP_REMOVED lines=9> */
.L_x_54392:
        /* <DEDUP_REMOVED lines=12> */
.L_x_54395:
[----:B------:R-:W-:Y:S02]  /*7f20*/  IMAD.MOV.U32 R13, RZ, RZ, R8 ;  /* 0x000000ffff0d7224 */ /* 0x000fe400078e0008 */
.L_x_54396:
[----:B------:R-:W-:Y:S05]  /*7f30*/  BSYNC B1 ;  /* 0x0000000000017941 */ /* 0x000fea0003800000 */
.L_x_54394:
        /* <DEDUP_REMOVED lines=16> */
.L_x_54400:
[----:B------:R-:W-:Y:S05]  /*8040*/  BSYNC B2 ;  /* 0x0000000000027941 */ /* 0x000fea0003800000 */
.L_x_54399:
        /* <DEDUP_REMOVED lines=43> */
.L_x_54398:
[----:B------:R-:W-:Y:S05]  /*8300*/  BSYNC B1 ;  /* 0x0000000000017941 */ /* 0x000fea0003800000 */
.L_x_54397:
        /* <DEDUP_REMOVED lines=8> */
.L_x_54393:
        /* <DEDUP_REMOVED lines=12> */
.L_x_54402:
[----:B------:R-:W-:Y:S02]  /*8450*/  IMAD.MOV.U32 R13, RZ, RZ, R8 ;  /* 0x000000ffff0d7224 */ /* 0x000fe400078e0008 */
.L_x_54403:
[----:B------:R-:W-:Y:S05]  /*8460*/  BSYNC B1 ;  /* 0x0000000000017941 */ /* 0x000fea0003800000 */
.L_x_54401:
        /* <DEDUP_REMOVED lines=16> */
.L_x_54407:
[----:B------:R-:W-:Y:S05]  /*8570*/  BSYNC B2 ;  /* 0x0000000000027941 */ /* 0x000fea0003800000 */
.L_x_54406:
        /* <DEDUP_REMOVED lines=44> */
.L_x_54405:
[----:B------:R-:W-:Y:S05]  /*8840*/  BSYNC B1 ;  /* 0x0000000000017941 */ /* 0x000fea0003800000 */
.L_x_54404:
        /* <DEDUP_REMOVED lines=11> */
.L_x_54408:
        /* <DEDUP_REMOVED lines=12> */
.L_x_54411:
[----:B------:R-:W-:Y:S02]  /*89c0*/  IMAD.MOV.U32 R13, RZ, RZ, R8 ;  /* 0x000000ffff0d7224 */ /* 0x000fe400078e0008 */
.L_x_54412:
[----:B------:R-:W-:Y:S05]  /*89d0*/  BSYNC B1 ;  /* 0x0000000000017941 */ /* 0x000fea0003800000 */
.L_x_54410:
        /* <DEDUP_REMOVED lines=16> */
.L_x_54416:
[----:B------:R-:W-:Y:S05]  /*8ae0*/  BSYNC B2 ;  /* 0x0000000000027941 */ /* 0x000fea0003800000 */
.L_x_54415:
        /* <DEDUP_REMOVED lines=43> */
.L_x_54414:
[----:B------:R-:W-:Y:S05]  /*8da0*/  BSYNC B1 ;  /* 0x0000000000017941 */ /* 0x000fea0003800000 */
.L_x_54413:
        /* <DEDUP_REMOVED lines=8> */
.L_x_54409:
        /* <DEDUP_REMOVED lines=12> */
.L_x_54418:
[----:B------:R-:W-:Y:S02]  /*8ef0*/  IMAD.MOV.U32 R13, RZ, RZ, R8 ;  /* 0x000000ffff0d7224 */ /* 0x000fe400078e0008 */
.L_x_54419:
[----:B------:R-:W-:Y:S05]  /*8f00*/  BSYNC B1 ;  /* 0x0000000000017941 */ /* 0x000fea0003800000 */
.L_x_54417:
        /* <DEDUP_REMOVED lines=16> */
.L_x_54423:
[----:B------:R-:W-:Y:S05]  /*9010*/  BSYNC B2 ;  /* 0x0000000000027941 */ /* 0x000fea0003800000 */
.L_x_54422:
        /* <DEDUP_REMOVED lines=44> */
.L_x_54421:
[----:B------:R-:W-:Y:S05]  /*92e0*/  BSYNC B1 ;  /* 0x0000000000017941 */ /* 0x000fea0003800000 */
.L_x_54420:
        /* <DEDUP_REMOVED lines=11> */
.L_x_54424:
        /* <DEDUP_REMOVED lines=12> */
.L_x_54427:
[----:B------:R-:W-:Y:S02]  /*9460*/  IMAD.MOV.U32 R16, RZ, RZ, R8 ;  /* 0x000000ffff107224 */ /* 0x000fe400078e0008 */
.L_x_54428:
[----:B------:R-:W-:Y:S05]  /*9470*/  BSYNC B1 ;  /* 0x0000000000017941 */ /* 0x000fea0003800000 */
.L_x_54426:
        /* <DEDUP_REMOVED lines=16> */
.L_x_54432:
[----:B------:R-:W-:Y:S05]  /*9580*/  BSYNC B2 ;  /* 0x0000000000027941 */ /* 0x000fea0003800000 */
.L_x_54431:
        /* <DEDUP_REMOVED lines=44> */
.L_x_54430:
[----:B------:R-:W-:Y:S05]  /*9850*/  BSYNC B1 ;  /* 0x0000000000017941 */ /* 0x000fea0003800000 */
.L_x_54429:
        /* <DEDUP_REMOVED lines=8> */
.L_x_54425:
        /* <DEDUP_REMOVED lines=12> */
.L_x_54434:
[----:B------:R-:W-:Y:S02]  /*99a0*/  IMAD.MOV.U32 R13, RZ, RZ, R8 ;  /* 0x000000ffff0d7224 */ /* 0x000fe400078e0008 */
.L_x_54435:
[----:B------:R-:W-:Y:S05]  /*99b0*/  BSYNC B1 ;  /* 0x0000000000017941 */ /* 0x000fea0003800000 */
.L_x_54433:
        /* <DEDUP_REMOVED lines=16> */
.L_x_54439:
[----:B------:R-:W-:Y:S05]  /*9ac0*/  BSYNC B2 ;  /* 0x0000000000027941 */ /* 0x000fea0003800000 */
.L_x_54438:
        /* <DEDUP_REMOVED lines=44> */
.L_x_54437:
[----:B------:R-:W-:Y:S05]  /*9d90*/  BSYNC B1 ;  /* 0x0000000000017941 */ /* 0x000fea0003800000 */
.L_x_54436:
        /* <DEDUP_REMOVED lines=11> */
.L_x_54440:
        /* <DEDUP_REMOVED lines=12> */
.L_x_54443:
[----:B------:R-:W-:Y:S02]  /*9f10*/  IMAD.MOV.U32 R0, RZ, RZ, R8 ;  /* 0x000000ffff007224 */ /* 0x000fe400078e0008 */
.L_x_54444:
[----:B------:R-:W-:Y:S05]  /*9f20*/  BSYNC B1 ;  /* 0x0000000000017941 */ /* 0x000fea0003800000 */
.L_x_54442:
        /* <DEDUP_REMOVED lines=16> */
.L_x_54448:
[----:B------:R-:W-:Y:S05]  /*a030*/  BSYNC B2 ;  /* 0x0000000000027941 */ /* 0x000fea0003800000 */
.L_x_54447:
        /* <DEDUP_REMOVED lines=44> */
.L_x_54446:
[----:B------:R-:W-:Y:S05]  /*a300*/  BSYNC B1 ;  /* 0x0000000000017941 */ /* 0x000fea0003800000 */
.L_x_54445:
        /* <DEDUP_REMOVED lines=8> */
.L_x_54441:
[----:B------:R-:W-:Y:S01]  /*a390*/  IMAD.WIDE.U32 R14, R121, R119, c[0x0][0x188] ;  /* 0x00006200790e7625 */ /* 0x000fe200078e0077 */
[----:B------:R-:W-:Y:S02]  /*a3a0*/  SEL R13, RZ, 0x1000000, P4 ;  /* 0x01000000ff0d7807 */ /* 0x000fe40002000000 */
[----:B------:R-:W-:Y:S01]  /*a3b0*/  ISETP.NE.AND P5, PT, R124, RZ, PT ;  /* 0x000000ff7c00720c */ /* 0x000fe20003fa5270 */
[----:B------:R-:W-:Y:S01]  /*a3c0*/  IMAD.MOV.U32 R125, RZ, RZ, 0x4 ;  /* 0x00000004ff7d7424 */ /* 0x000fe200078e00ff */
[----:B------:R0:W-:Y:S01]  /*a3d0*/  STG.E.128 [R14.64], R88 ;  /* 0x000000580e007986 */ /* 0x0001e2000c101d06 */
[----:B------:R-:W-:Y:S02]  /*a3e0*/  IADD3 R116, R117, 0x40, RZ ;  /* 0x0000004075747810 */ /* 0x000fe40007ffe0ff */
[----:B0-----:R-:W-:Y:S02]  /*a3f0*/  SEL R14, RZ, 0x10000, P3 ;  /* 0x00010000ff0e7807 */ /* 0x001fe40001800000 */
[----:B------:R-:W-:-:S04]  /*a400*/  SEL R15, RZ, 0x100, P2 ;  /* 0x00000100ff0f7807 */ /* 0x000fc80001000000 */
[----:B------:R-:W-:Y:S02]  /*a410*/  IADD3 R13, R15, R13, R14 ;  /* 0x0000000d0f0d7210 */ /* 0x000fe40007ffe00e */
[----:B------:R-:W-:-:S05]  /*a420*/  SEL R14, RZ, 0x1, P1 ;  /* 0x00000001ff0e7807 */ /* 0x000fca0000800000 */
[----:B------:R-:W-:Y:S02]  /*a430*/  IMAD.IADD R13, R13, 0x1, R14 ;  /* 0x000000010d0d7824 */ /* 0x000fe400078e020e */
[----:B------:R-:W-:-:S05]  /*a440*/  IMAD.WIDE.U32 R14, R121, R125, c[0x0][0x190] ;  /* 0x00006400790e7625 */ /* 0x000fca00078e007d */
[----:B------:R0:W-:Y:S02]  /*a450*/  STG.E [R14.64], R13 ;  /* 0x0000000d0e007986 */ /* 0x0001e4000c101906 */
[----:B0-----:R-:W-:Y:S01]  /*a460*/  @P5 IMAD.WIDE.U32 R14, R116, R119, c[0x0][0x178] ;  /* 0x00005e00740e5625 */ /* 0x001fe200078e0077 */
[----:B------:R-:W-:Y:S05]  /*a470*/  @!P5 BRA `(.L_x_54449) ;  /* 0x000000a00000d947 */ /* 0x000fea0003800000 */
[----:B------:R-:W-:Y:S02]  /*a480*/  SHF.L.U32 R13, R12, 0x10, RZ ;  /* 0x000000100c0d7819 */ /* 0x000fe400000006ff */
[----:B------:R-:W-:Y:S02]  /*a490*/  LOP3.LUT R16, R0, 0xffff, RZ, 0xc0, !PT ;  /* 0x0000ffff00107812 */ /* 0x000fe400078ec0ff */
[----:B------:R-:W-:-:S05]  /*a4a0*/  LOP3.LUT R13, R13, 0xff0000, RZ, 0xc0, !PT ;  /* 0x00ff00000d0d7812 */ /* 0x000fca00078ec0ff */
[----:B------:R-:W-:Y:S01]  /*a4b0*/  IMAD R13, R16, 0x1000000, R13 ;  /* 0x01000000100d7824 */ /* 0x000fe200078e020d */
[----:B------:R-:W-:-:S05]  /*a4c0*/  LOP3.LUT R16, R11, 0xff, RZ, 0xc0, !PT ;  /* 0x000000ff0b107812 */ /* 0x000fca00078ec0ff */
[----:B------:R-:W-:Y:S01]  /*a4d0*/  IMAD R13, R16, 0x100, R13 ;  /* 0x00000100100d7824 */ /* 0x000fe200078e020d */
[----:B------:R-:W-:-:S05]  /*a4e0*/  LOP3.LUT R16, R9, 0xff, RZ, 0xc0, !PT ;  /* 0x000000ff09107812 */ /* 0x000fca00078ec0ff */
[----:B------:R-:W-:Y:S02]  /*a4f0*/  IMAD.IADD R13, R13, 0x1, R16 ;  /* 0x000000010d0d7824 */ /* 0x000fe400078e0210 */
[----:B------:R-:W-:-:S05]  /*a500*/  IMAD.WIDE.U32 R16, R121, R125, c[0x0][0x198] ;  /* 0x0000660079107625 */ /* 0x000fca00078e007d */
[----:B------:R0:W-:Y:S02]  /*a510*/  STG.E [R16.64], R13 ;  /* 0x0000000d10007986 */ /* 0x0001e4000c101906 */
.L_x_54449:
[-C--:B0-----:R-:W-:Y:S01]  /*a520*/  IMAD.WIDE.U32 R16, R116, R119.reuse, c[0x0][0x170] ;  /* 0x00005c0074107625 */ /* 0x081fe200078e0077 */
[----:B------:R0:W5:Y:S05]  /*a530*/  @P5 LDG.E.128 R100, [R14.64] ;  /* 0x000000060e645981 */ /* 0x00016a000c1e1d00 */
[----:B------:R-:W5:Y:S01]  /*a540*/  LDG.E.128 R16, [R16.64] ;  /* 0x0000000610107981 */ /* 0x000f62000c1e1d00 */
[----:B------:R-:W-:Y:S01]  /*a550*/  ISETP.NE.AND P1, PT, R20, 0x1, PT ;  /* 0x000000011400780c */ /* 0x000fe20003f25270 */
[----:B------:R-:W-:Y:S01]  /*a560*/  BSSY B1, `(.L_x_54450) ;  /* 0x000000e000017945 */ /* 0x000fe20003800000 */
[----:B0-----:R-:W-:-:S05]  /*a570*/  @P0 IMAD.WIDE.U32 R14, R116, R119, c[0x0][0x180] ;  /* 0x00006000740e0625 */ /* 0x001fca00078e0077 */
[----:B------:R0:W5:Y:S02]  /*a580*/  @P0 LDG.E.128 R96, [R14.64] ;  /* 0x000000060e600981 */ /* 0x000164000c1e1d00 */
[----:B0-----:R-:W-:-:S04]  /*a590*/  IADD3 R14, R20, 0x1, RZ ;  /* 0x00000001140e7810 */ /* 0x001fc80007ffe0ff */
        /* <DEDUP_REMOVED lines=9> */
.L_x_54451:
[----:B------:R-:W-:Y:S02]  /*a630*/  IMAD.MOV.U32 R13, RZ, RZ, R8 ;  /* 0x000000ffff0d7224 */ /* 0x000fe400078e0008 */
.L_x_54452:
[----:B------:R-:W-:Y:S05]  /*a640*/  BSYNC B1 ;  /* 0x0000000000017941 */ /* 0x000fea0003800000 */
.L_x_54450:
        /* <DEDUP_REMOVED lines=16> */
.L_x_54456:
[----:B------:R-:W-:Y:S05]  /*a750*/  BSYNC B2 ;  /* 0x0000000000027941 */ /* 0x000fea0003800000 */
.L_x_54455:
        /* <DEDUP_REMOVED lines=44> */
.L_x_54454:
[----:B------:R-:W-:Y:S05]  /*aa20*/  BSYNC B1 ;  /* 0x0000000000017941 */ /* 0x000fea0003800000 */
.L_x_54453:
        /* <DEDUP_REMOVED lines=12> */
.L_x_54457:
        /* <DEDUP_REMOVED lines=12> */
.L_x_54460:
[----:B------:R-:W-:Y:S02]  /*abb0*/  IMAD.MOV.U32 R13, RZ, RZ, R8 ;  /* 0x000000ffff0d7224 */ /* 0x000fe400078e0008 */
.L_x_54461:
[----:B------:R-:W-:Y:S05]  /*abc0*/  BSYNC B1 ;  /* 0x0000000000017941 */ /* 0x000fea0003800000 */
.L_x_54459:
        /* <DEDUP_REMOVED lines=16> */
.L_x_54465:
[----:B------:R-:W-:Y:S05]  /*acd0*/  BSYNC B2 ;  /* 0x0000000000027941 */ /* 0x000fea0003800000 */
.L_x_54464:
        /* <DEDUP_REMOVED lines=43> */
.L_x_54463:
[----:B------:R-:W-:Y:S05]  /*af90*/  BSYNC B1 ;  /* 0x0000000000017941 */ /* 0x000fea0003800000 */
.L_x_54462:
        /* <DEDUP_REMOVED lines=8> */
.L_x_54458:
        /* <DEDUP_REMOVED lines=12> */
.L_x_54467:
[----:B------:R-:W-:Y:S02]  /*b0e0*/  IMAD.MOV.U32 R13, RZ, RZ, R8 ;  /* 0x000000ffff0d7224 */ /* 0x000fe400078e0008 */
.L_x_54468:
[----:B------:R-:W-:Y:S05]  /*b0f0*/  BSYNC B1 ;  /* 0x0000000000017941 */ /* 0x000fea0003800000 */
.L_x_54466:
        /* <DEDUP_REMOVED lines=16> */
.L_x_54472:
[----:B------:R-:W-:Y:S05]  /*b200*/  BSYNC B2 ;  /* 0x0000000000027941 */ /* 0x000fea0003800000 */
.L_x_54471:
        /* <DEDUP_REMOVED lines=44> */
.L_x_54470:
[----:B------:R-:W-:Y:S05]  /*b4d0*/  BSYNC B1 ;  /* 0x0000000000017941 */ /* 0x000fea0003800000 */
.L_x_54469:
        /* <DEDUP_REMOVED lines=11> */
.L_x_54473:
        /* <DEDUP_REMOVED lines=12> */
.L_x_54476:
[----:B------:R-:W-:Y:S02]  /*b650*/  MOV R13, R8 ;  /* 0x00000008000d7202 */ /* 0x000fe40000000f00 */
.L_x_54477:
[----:B------:R-:W-:Y:S05]  /*b660*/  BSYNC B1 ;  /* 0x0000000000017941 */ /* 0x000fea0003800000 */
.L_x_54475:
        /* <DEDUP_REMOVED lines=16> */
.L_x_54481:
[----:B------:R-:W-:Y:S05]  /*b770*/  BSYNC B2 ;  /* 0x0000000000027941 */ /* 0x000fea0003800000 */
.L_x_54480:
        /* <DEDUP_REMOVED lines=42> */
[----:B------:R-:W-:-:S06]  /*ba20*/  HFMA2.MMA R15, -RZ, RZ, 0, 0 ;  /* 0x00000000ff0f7435 */ /* 0x000fcc00000001ff */
.L_x_54479:
[----:B------:R-:W-:Y:S05]  /*ba30*/  BSYNC B1 ;  /* 0x0000000000017941 */ /* 0x000fea0003800000 */
.L_x_54478:
        /* <DEDUP_REMOVED lines=8> */
.L_x_54474:
        /* <DEDUP_REMOVED lines=12> */
.L_x_54483:
[----:B------:R-:W-:Y:S02]  /*bb80*/  IMAD.MOV.U32 R13, RZ, RZ, R8 ;  /* 0x000000ffff0d7224 */ /* 0x000fe400078e0008 */
.L_x_54484:
[----:B------:R-:W-:Y:S05]  /*bb90*/  BSYNC B1 ;  /* 0x0000000000017941 */ /* 0x000fea0003800000 */
.L_x_54482:
        /* <DEDUP_REMOVED lines=16> */
.L_x_54488:
[----:B------:R-:W-:Y:S05]  /*bca0*/  BSYNC B2 ;  /* 0x0000000000027941 */ /* 0x000fea0003800000 */
.L_x_54487:
        /* <DEDUP_REMOVED lines=44> */
.L_x_54486:
[----:B------:R-:W-:Y:S05]  /*bf70*/  BSYNC B1 ;  /* 0x0000000000017941 */ /* 0x000fea0003800000 */
.L_x_54485:
        /* <DEDUP_REMOVED lines=11> */
.L_x_54489:
        /* <DEDUP_REMOVED lines=12> */
.L_x_54492:
[----:B------:R-:W-:Y:S02]  /*c0f0*/  IMAD.MOV.U32 R16, RZ, RZ, R8 ;  /* 0x000000ffff107224 */ /* 0x000fe400078e0008 */
.L_x_54493:
[----:B------:R-:W-:Y:S05]  /*c100*/  BSYNC B1 ;  /* 0x0000000000017941 */ /* 0x000fea0003800000 */
.L_x_54491:
        /* <DEDUP_REMOVED lines=16> */
.L_x_54497:
[----:B------:R-:W-:Y:S05]  /*c210*/  BSYNC B2 ;  /* 0x0000000000027941 */ /* 0x000fea0003800000 */
.L_x_54496:
        /* <DEDUP_REMOVED lines=44> */
.L_x_54495:
[----:B------:R-:W-:Y:S05]  /*c4e0*/  BSYNC B1 ;  /* 0x0000000000017941 */ /* 0x000fea0003800000 */
.L_x_54494:
        /* <DEDUP_REMOVED lines=8> */
.L_x_54490:
        /* <DEDUP_REMOVED lines=12> */
.L_x_54499:
[----:B------:R-:W-:Y:S02]  /*c630*/  IMAD.MOV.U32 R13, RZ, RZ, R8 ;  /* 0x000000ffff0d7224 */ /* 0x000fe400078e0008 */
.L_x_54500:
[----:B------:R-:W-:Y:S05]  /*c640*/  BSYNC B1 ;  /* 0x0000000000017941 */ /* 0x000fea0003800000 */
.L_x_54498:
        /* <DEDUP_REMOVED lines=16> */
.L_x_54504:
[----:B------:R-:W-:Y:S05]  /*c750*/  BSYNC B2 ;  /* 0x0000000000027941 */ /* 0x000fea0003800000 */
.L_x_54503:
        /* <DEDUP_REMOVED lines=44> */
.L_x_54502:
[----:B------:R-:W-:Y:S05]  /*ca20*/  BSYNC B1 ;  /* 0x0000000000017941 */ /* 0x000fea0003800000 */
.L_x_54501:
        /* <DEDUP_REMOVED lines=11> */
.L_x_54505:
        /* <DEDUP_REMOVED lines=12> */
.L_x_54508:
[----:B------:R-:W-:Y:S02]  /*cba0*/  IMAD.MOV.U32 R0, RZ, RZ, R8 ;  /* 0x000000ffff007224 */ /* 0x000fe400078e0008 */
.L_x_54509:
[----:B------:R-:W-:Y:S05]  /*cbb0*/  BSYNC B1 ;  /* 0x0000000000017941 */ /* 0x000fea0003800000 */
.L_x_54507:
        /* <DEDUP_REMOVED lines=16> */
.L_x_54513:
[----:B------:R-:W-:Y:S05]  /*ccc0*/  BSYNC B2 ;  /* 0x0000000000027941 */ /* 0x000fea0003800000 */
.L_x_54512:
        /* <DEDUP_REMOVED lines=44> */
.L_x_54511:
[----:B------:R-:W-:Y:S05]  /*cf90*/  BSYNC B1 ;  /* 0x0000000000017941 */ /* 0x000fea0003800000 */
.L_x_54510:
        /* <DEDUP_REMOVED lines=8> */
.L_x_54506:
[----:B------:R-:W-:Y:S01]  /*d020*/  IMAD.WIDE.U32 R14, R116, R119, c[0x0][0x188] ;  /* 0x00006200740e7625 */ /* 0x000fe200078e0077 */
[----:B------:R-:W-:Y:S02]  /*d030*/  SEL R13, RZ, 0x1000000, P4 ;  /* 0x01000000ff0d7807 */ /* 0x000fe40002000000 */
[----:B------:R-:W-:Y:S02]  /*d040*/  ISETP.NE.AND P5, PT, R124, RZ, PT ;  /* 0x000000ff7c00720c */ /* 0x000fe40003fa5270 */
[----:B------:R0:W-:Y:S01]  /*d050*/  STG.E.128 [R14.64], R84 ;  /* 0x000000540e007986 */ /* 0x0001e2000c101d06 */
[----:B------:R-:W-:Y:S02]  /*d060*/  IADD3 R112, R117, 0x60, RZ ;  /* 0x0000006075707810 */ /* 0x000fe40007ffe0ff */
[----:B0-----:R-:W-:Y:S02]  /*d070*/  SEL R14, RZ, 0x10000, P3 ;  /* 0x00010000ff0e7807 */ /* 0x001fe40001800000 */
[----:B------:R-:W-:-:S04]  /*d080*/  SEL R15, RZ, 0x100, P2 ;  /* 0x00000100ff0f7807 */ /* 0x000fc80001000000 */
[----:B------:R-:W-:Y:S02]  /*d090*/  IADD3 R13, R15, R13, R14 ;  /* 0x0000000d0f0d7210 */ /* 0x000fe40007ffe00e */
[----:B------:R-:W-:-:S04]  /*d0a0*/  SEL R14, RZ, 0x1, P1 ;  /* 0x00000001ff0e7807 */ /* 0x000fc80000800000 */
[----:B------:R-:W-:Y:S01]  /*d0b0*/  IADD3 R13, R13, R14, RZ ;  /* 0x0000000e0d0d7210 */ /* 0x000fe20007ffe0ff */
[----:B------:R-:W-:-:S05]  /*d0c0*/  IMAD.WIDE.U32 R14, R116, R125, c[0x0][0x190] ;  /* 0x00006400740e7625 */ /* 0x000fca00078e007d */
[----:B------:R0:W-:Y:S02]  /*d0d0*/  STG.E [R14.64], R13 ;  /* 0x0000000d0e007986 */ /* 0x0001e4000c101906 */
[----:B0-----:R-:W-:Y:S01]  /*d0e0*/  @P5 IMAD.WIDE.U32 R14, R112, R119, c[0x0][0x178] ;  /* 0x00005e00700e5625 */ /* 0x001fe200078e0077 */
[----:B------:R-:W-:Y:S05]  /*d0f0*/  @!P5 BRA `(.L_x_54514) ;  /* 0x000000a00000d947 */ /* 0x000fea0003800000 */
[----:B------:R-:W-:Y:S01]  /*d100*/  IMAD.U32 R13, R12, 0x10000, RZ ;  /* 0x000100000c0d7824 */ /* 0x000fe200078e00ff */
[----:B------:R-:W-:-:S04]  /*d110*/  LOP3.LUT R16, R0, 0xffff, RZ, 0xc0, !PT ;  /* 0x0000ffff00107812 */ /* 0x000fc800078ec0ff */
        /* <DEDUP_REMOVED lines=8> */
.L_x_54514:
        /* <DEDUP_REMOVED lines=17> */
.L_x_54516:
[----:B------:R-:W-:Y:S02]  /*d2b0*/  IMAD.MOV.U32 R13, RZ, RZ, R8 ;  /* 0x000000ffff0d7224 */ /* 0x000fe400078e0008 */
.L_x_54517:
[----:B------:R-:W-:Y:S05]  /*d2c0*/  BSYNC B1 ;  /* 0x0000000000017941 */ /* 0x000fea0003800000 */
.L_x_54515:
        /* <DEDUP_REMOVED lines=16> */
.L_x_54521:
[----:B------:R-:W-:Y:S05]  /*d3d0*/  BSYNC B2 ;  /* 0x0000000000027941 */ /* 0x000fea0003800000 */
.L_x_54520:
        /* <DEDUP_REMOVED lines=44> */
.L_x_54519:
[----:B------:R-:W-:Y:S05]  /*d6a0*/  BSYNC B1 ;  /* 0x0000000000017941 */ /* 0x000fea0003800000 */
.L_x_54518:
[----:B------:R-:W0:Y:S01]  /*d6b0*/  I2F.U32 R13, R13 ;  /* 0x0000000d000d7306 */ /* 0x000e220000201000 */
[----:B------:R-:W-:Y:S01]  /*d6c0*/  ISETP.NE.AND P6, PT, R118, RZ, PT ;  /* 0x000000ff7600720c */ /* 0x000fe20003fc5270 */
[----:B-----5:R-:W-:Y:S02]  /*d6d0*/  FMUL.FTZ R16, R16, c[0x0][0x1e8] ;  /* 0x00007a0010107a20 */ /* 0x020fe40000410000 */
        /* <DEDUP_REMOVED lines=9> */
.L_x_54522:
        /* <DEDUP_REMOVED lines=12> */
.L_x_54525:
[----:B------:R-:W-:Y:S02]  /*d830*/  MOV R13, R8 ;  /* 0x00000008000d7202 */ /* 0x000fe40000000f00 */
.L_x_54526:
[----:B------:R-:W-:Y:S05]  /*d840*/  BSYNC B1 ;  /* 0x0000000000017941 */ /* 0x000fea0003800000 */
.L_x_54524:
        /* <DEDUP_REMOVED lines=16> */
.L_x_54530:
[----:B------:R-:W-:Y:S05]  /*d950*/  BSYNC B2 ;  /* 0x0000000000027941 */ /* 0x000fea0003800000 */
.L_x_54529:
        /* <DEDUP_REMOVED lines=43> */
.L_x_54528:
[----:B------:R-:W-:Y:S05]  /*dc10*/  BSYNC B1 ;  /* 0x0000000000017941 */ /* 0x000fea0003800000 */
.L_x_54527:
        /* <DEDUP_REMOVED lines=8> */
.L_x_54523:
        /* <DEDUP_REMOVED lines=12> */
.L_x_54532:
[----:B------:R-:W-:Y:S02]  /*dd60*/  IMAD.MOV.U32 R13, RZ, RZ, R8 ;  /* 0x000000ffff0d7224 */ /* 0x000fe400078e0008 */
.L_x_54533:
[----:B------:R-:W-:Y:S05]  /*dd70*/  BSYNC B1 ;  /* 0x0000000000017941 */ /* 0x000fea0003800000 */
.L_x_54531:
        /* <DEDUP_REMOVED lines=16> */
.L_x_54537:
[----:B------:R-:W-:Y:S05]  /*de80*/  BSYNC B2 ;  /* 0x0000000000027941 */ /* 0x000fea0003800000 */
.L_x_54536:
        /* <DEDUP_REMOVED lines=44> */
.L_x_54535:
[----:B------:R-:W-:Y:S05]  /*e150*/  BSYNC B1 ;  /* 0x0000000000017941 */ /* 0x000fea0003800000 */
.L_x_54534:
        /* <DEDUP_REMOVED lines=11> */
.L_x_54538:
        /* <DEDUP_REMOVED lines=12> */
.L_x_54541:
[----:B------:R-:W-:Y:S02]  /*e2d0*/  IMAD.MOV.U32 R13, RZ, RZ, R8 ;  /* 0x000000ffff0d7224 */ /* 0x000fe400078e0008 */
.L_x_54542:
[----:B------:R-:W-:Y:S05]  /*e2e0*/  BSYNC B1 ;  /* 0x0000000000017941 */ /* 0x000fea0003800000 */
.L_x_54540:
        /* <DEDUP_REMOVED lines=16> */
.L_x_54546:
[----:B------:R-:W-:Y:S05]  /*e3f0*/  BSYNC B2 ;  /* 0x0000000000027941 */ /* 0x000fea0003800000 */
.L_x_54545:
        /* <DEDUP_REMOVED lines=43> */
.L_x_54544:
[----:B------:R-:W-:Y:S05]  /*e6b0*/  BSYNC B1 ;  /* 0x0000000000017941 */ /* 0x000fea0003800000 */
.L_x_54543:
        /* <DEDUP_REMOVED lines=8> */
.L_x_54539:
        /* <DEDUP_REMOVED lines=12> */
.L_x_54548:
[----:B------:R-:W-:Y:S02]  /*e800*/  MOV R13, R8 ;  /* 0x00000008000d7202 */ /* 0x000fe40000000f00 */
.L_x_54549:
[----:B------:R-:W-:Y:S05]  /*e810*/  BSYNC B1 ;  /* 0x0000000000017941 */ /* 0x000fea0003800000 */
.L_x_54547:
        /* <DEDUP_REMOVED lines=16> */
.L_x_54553:
[----:B------:R-:W-:Y:S05]  /*e920*/  BSYNC B2 ;  /* 0x0000000000027941 */ /* 0x000fea0003800000 */
.L_x_54552:
        /* <DEDUP_REMOVED lines=44> */
.L_x_54551:
[----:B------:R-:W-:Y:S05]  /*ebf0*/  BSYNC B1 ;  /* 0x0000000000017941 */ /* 0x000fea0003800000 */
.L_x_54550:
        /* <DEDUP_REMOVED lines=11> */
.L_x_54554:
        /* <DEDUP_REMOVED lines=12> */
.L_x_54557:
[----:B------:R-:W-:Y:S02]  /*ed70*/  IMAD.MOV.U32 R16, RZ, RZ, R8 ;  /* 0x000000ffff107224 */ /* 0x000fe400078e0008 */
.L_x_54558:
[----:B------:R-:W-:Y:S05]  /*ed80*/  BSYNC B1 ;  /* 0x0000000000017941 */ /* 0x000fea0003800000 */
.L_x_54556:
        /* <DEDUP_REMOVED lines=16> */
.L_x_54562:
[----:B------:R-:W-:Y:S05]  /*ee90*/  BSYNC B2 ;  /* 0x0000000000027941 */ /* 0x000fea0003800000 */
.L_x_54561:
        /* <DEDUP_REMOVED lines=44> */
.L_x_54560:
[----:B------:R-:W-:Y:S05]  /*f160*/  BSYNC B1 ;  /* 0x0000000000017941 */ /* 0x000fea0003800000 */
.L_x_54559:
        /* <DEDUP_REMOVED lines=8> */
.L_x_54555:
        /* <DEDUP_REMOVED lines=12> */
.L_x_54564:
[----:B------:R-:W-:Y:S02]  /*f2b0*/  IMAD.MOV.U32 R13, RZ, RZ, R8 ;  /* 0x000000ffff0d7224 */ /* 0x000fe400078e0008 */
.L_x_54565:
[----:B------:R-:W-:Y:S05]  /*f2c0*/  BSYNC B1 ;  /* 0x0000000000017941 */ /* 0x000fea0003800000 */
.L_x_54563:
        /* <DEDUP_REMOVED lines=16> */
.L_x_54569:
[----:B------:R-:W-:Y:S05]  /*f3d0*/  BSYNC B2 ;  /* 0x0000000000027941 */ /* 0x000fea0003800000 */
.L_x_54568:
        /* <DEDUP_REMOVED lines=44> */
.L_x_54567:
[----:B------:R-:W-:Y:S05]  /*f6a0*/  BSYNC B1 ;  /* 0x0000000000017941 */ /* 0x000fea0003800000 */
.L_x_54566:
        /* <DEDUP_REMOVED lines=11> */
.L_x_54570:
        /* <DEDUP_REMOVED lines=12> */
.L_x_54573:
[----:B------:R-:W-:Y:S02]  /*f820*/  IMAD.MOV.U32 R0, RZ, RZ, R8 ;  /* 0x000000ffff007224 */ /* 0x000fe400078e0008 */
.L_x_54574:
[----:B------:R-:W-:Y:S05]  /*f830*/  BSYNC B1 ;  /* 0x0000000000017941 */ /* 0x000fea0003800000 */
.L_x_54572:
        /* <DEDUP_REMOVED lines=16> */
.L_x_54578:
[----:B------:R-:W-:Y:S05]  /*f940*/  BSYNC B2 ;  /* 0x0000000000027941 */ /* 0x000fea0003800000 */
.L_x_54577:
        /* <DEDUP_REMOVED lines=44> */
.L_x_54576:
[----:B------:R-:W-:Y:S05]  /*fc10*/  BSYNC B1 ;  /* 0x0000000000017941 */ /* 0x000fea0003800000 */
.L_x_54575:
        /* <DEDUP_REMOVED lines=8> */
.L_x_54571:
        /* <DEDUP_REMOVED lines=20> */
[----:B------:R-:W-:-:S04]  /*fde0*/  LOP3.LUT R16, R9, 0xff, RZ, 0xc0, !PT ;  /* 0x000000ff09107812 */ /* 0x000fc800078ec0ff */
[----:B------:R-:W-:Y:S01]  /*fdf0*/  IADD3 R13, R13, R16, RZ ;  /* 0x000000100d0d7210 */ /* 0x000fe20007ffe0ff */
[----:B------:R-:W-:-:S05]  /*fe00*/  IMAD.WIDE.U32 R16, R112, R125, c[0x0][0x198] ;  /* 0x0000660070107625 */ /* 0x000fca00078e007d */
[----:B------:R0:W-:Y:S02]  /*fe10*/  STG.E [R16.64], R13 ;  /* 0x0000000d10007986 */ /* 0x0001e4000c101906 */
.L_x_54579:
        /* <DEDUP_REMOVED lines=17> */
.L_x_54581:
[----:B------:R-:W-:Y:S02]  /*ff30*/  IMAD.MOV.U32 R13, RZ, RZ, R8 ;  /* 0x000000ffff0d7224 */ /* 0x000fe400078e0008 */
.L_x_54582:
[----:B------:R-:W-:Y:S05]  /*ff40*/  BSYNC B1 ;  /* 0x0000000000017941 */ /* 0x000fea0003800000 */
.L_x_54580:
        /* <DEDUP_REMOVED lines=16> */
.L_x_54586:
[----:B------:R-:W-:Y:S05]  /*10050*/  BSYNC B2 ;  /* 0x0000000000027941 */ /* 0x000fea0003800000 */
.L_x_54585:
        /* <DEDUP_REMOVED lines=44> */
.L_x_54584:
[----:B------:R-:W-:Y:S05]  /*10320*/  BSYNC B1 ;  /* 0x0000000000017941 */ /* 0x000fea0003800000 */
.L_x_54583:
        /* <DEDUP_REMOVED lines=12> */
.L_x_54587:
        /* <DEDUP_REMOVED lines=12> */
.L_x_54590:
[----:B------:R-:W-:Y:S02]  /*104b0*/  IMAD.MOV.U32 R13, RZ, RZ, R8 ;  /* 0x000000ffff0d7224 */ /* 0x000fe400078e0008 */
.L_x_54591:
[----:B------:R-:W-:Y:S05]  /*104c0*/  BSYNC B1 ;  /* 0x0000000000017941 */ /* 0x000fea0003800000 */
.L_x_54589:
        /* <DEDUP_REMOVED lines=16> */
.L_x_54595:
[----:B------:R-:W-:Y:S05]  /*105d0*/  BSYNC B2 ;  /* 0x0000000000027941 */ /* 0x000fea0003800000 */
.L_x_54594:
        /* <DEDUP_REMOVED lines=41> */
[----:B------:R-:W-:Y:S01]  /*10870*/  IMAD.MOV.U32 R15, RZ, RZ, RZ ;  /* 0x000000ffff0f7224 */ /* 0x000fe200078e00ff */
[----:B------:R-:W-:Y:S02]  /*10880*/  LOP3.LUT R2, R9, UR25, R2, 0x96, !PT ;  /* 0x0000001909027c12 */ /* 0x000fe4000f8e9602 */
.L_x_54593:
[----:B------:R-:W-:Y:S05]  /*10890*/  BSYNC B1 ;  /* 0x0000000000017941 */ /* 0x000fea0003800000 */
.L_x_54592:
        /* <DEDUP_REMOVED lines=8> */
.L_x_54588:
        /* <DEDUP_REMOVED lines=12> */
.L_x_54597:
[----:B------:R-:W-:Y:S02]  /*109e0*/  MOV R13, R8 ;  /* 0x00000008000d7202 */ /* 0x000fe40000000f00 */
.L_x_54598:
[----:B------:R-:W-:Y:S05]  /*109f0*/  BSYNC B1 ;  /* 0x0000000000017941 */ /* 0x000fea0003800000 */
.L_x_54596:
        /* <DEDUP_REMOVED lines=16> */
.L_x_54602:
[----:B------:R-:W-:Y:S05]  /*10b00*/  BSYNC B2 ;  /* 0x0000000000027941 */ /* 0x000fea0003800000 */
.L_x_54601:
        /* <DEDUP_REMOVED lines=44> */
.L_x_54600:
[----:B------:R-:W-:Y:S05]  /*10dd0*/  BSYNC B1 ;  /* 0x0000000000017941 */ /* 0x000fea0003800000 */
.L_x_54599:
        /* <DEDUP_REMOVED lines=11> */
.L_x_54603:
        /* <DEDUP_REMOVED lines=12> */
.L_x_54606:
[----:B------:R-:W-:Y:S02]  /*10f50*/  IMAD.MOV.U32 R13, RZ, RZ, R8 ;  /* 0x000000ffff0d7224 */ /* 0x000fe400078e0008 */
.L_x_54607:
[----:B------:R-:W-:Y:S05]  /*10f60*/  BSYNC B1 ;  /* 0x0000000000017941 */ /* 0x000fea0003800000 */
.L_x_54605:
        /* <DEDUP_REMOVED lines=16> */
.L_x_54611:
[----:B------:R-:W-:Y:S05]  /*11070*/  BSYNC B2 ;  /* 0x0000000000027941 */ /* 0x000fea0003800000 */
.L_x_54610:
        /* <DEDUP_REMOVED lines=43> */
.L_x_54609:
[----:B------:R-:W-:Y:S05]  /*11330*/  BSYNC B1 ;  /* 0x0000000000017941 */ /* 0x000fea0003800000 */
.L_x_54608:
        /* <DEDUP_REMOVED lines=8> */
.L_x_54604:
        /* <DEDUP_REMOVED lines=12> */
.L_x_54613:
[----:B------:R-:W-:Y:S02]  /*11480*/  IMAD.MOV.U32 R13, RZ, RZ, R8 ;  /* 0x000000ffff0d7224 */ /* 0x000fe400078e0008 */
.L_x_54614:
[----:B------:R-:W-:Y:S05]  /*11490*/  BSYNC B1 ;  /* 0x0000000000017941 */ /* 0x000fea0003800000 */
.L_x_54612:
        /* <DEDUP_REMOVED lines=16> */
.L_x_54618:
[----:B------:R-:W-:Y:S05]  /*115a0*/  BSYNC B2 ;  /* 0x0000000000027941 */ /* 0x000fea0003800000 */
.L_x_54617:
        /* <DEDUP_REMOVED lines=44> */
.L_x_54616:
[----:B------:R-:W-:Y:S05]  /*11870*/  BSYNC B1 ;  /* 0x0000000000017941 */ /* 0x000fea0003800000 */
.L_x_54615:
        /* <DEDUP_REMOVED lines=11> */
.L_x_54619:
        /* <DEDUP_REMOVED lines=12> */
.L_x_54622:
[----:B------:R-:W-:Y:S02]  /*119f0*/  IMAD.MOV.U32 R16, RZ, RZ, R8 ;  /* 0x000000ffff107224 */ /* 0x000fe400078e0008 */
.L_x_54623:
[----:B------:R-:W-:Y:S05]  /*11a00*/  BSYNC B1 ;  /* 0x0000000000017941 */ /* 0x000fea0003800000 */
.L_x_54621:
        /* <DEDUP_REMOVED lines=16> */
.L_x_54627:
[----:B------:R-:W-:Y:S05]  /*11b10*/  BSYNC B2 ;  /* 0x0000000000027941 */ /* 0x000fea0003800000 */
.L_x_54626:
        /* <DEDUP_REMOVED lines=44> */
.L_x_54625:
[----:B------:R-:W-:Y:S05]  /*11de0*/  BSYNC B1 ;  /* 0x0000000000017941 */ /* 0x000fea0003800000 */
.L_x_54624:
        /* <DEDUP_REMOVED lines=8> */
.L_x_54620:
        /* <DEDUP_REMOVED lines=12> */
.L_x_54629:
[----:B------:R-:W-:Y:S02]  /*11f30*/  IMAD.MOV.U32 R13, RZ, RZ, R8 ;  /* 0x000000ffff0d7224 */ /* 0x000fe400078e0008 */
.L_x_54630:
[----:B------:R-:W-:Y:S05]  /*11f40*/  BSYNC B1 ;  /* 0x0000000000017941 */ /* 0x000fea0003800000 */
.L_x_54628:
        /* <DEDUP_REMOVED lines=16> */
.L_x_54634:
[----:B------:R-:W-:Y:S05]  /*12050*/  BSYNC B2 ;  /* 0x0000000000027941 */ /* 0x000fea0003800000 */
.L_x_54633:
        /* <DEDUP_REMOVED lines=44> */
.L_x_54632:
[----:B------:R-:W-:Y:S05]  /*12320*/  BSYNC B1 ;  /* 0x0000000000017941 */ /* 0x000fea0003800000 */
.L_x_54631:
        /* <DEDUP_REMOVED lines=11> */
.L_x_54635:
        /* <DEDUP_REMOVED lines=12> */
.L_x_54638:
[----:B------:R-:W-:Y:S02]  /*124a0*/  MOV R0, R8 ;  /* 0x0000000800007202 */ /* 0x000fe40000000f00 */
.L_x_54639:
[----:B------:R-:W-:Y:S05]  /*124b0*/  BSYNC B1 ;  /* 0x0000000000017941 */ /* 0x000fea0003800000 */
.L_x_54637:
        /* <DEDUP_REMOVED lines=16> */
.L_x_54643:
[----:B------:R-:W-:Y:S05]  /*125c0*/  BSYNC B2 ;  /* 0x0000000000027941 */ /* 0x000fea0003800000 */
.L_x_54642:
        /* <DEDUP_REMOVED lines=44> */
.L_x_54641:
[----:B------:R-:W-:Y:S05]  /*12890*/  BSYNC B1 ;  /* 0x0000000000017941 */ /* 0x000fea0003800000 */
.L_x_54640:
        /* <DEDUP_REMOVED lines=8> */
.L_x_54636:
[----:B------:R-:W-:Y:S01]  /*12920*/  IMAD.WIDE.U32 R14, R110, R119, c[0x0][0x188] ;  /* 0x000062006e0e7625 */ /* 0x000fe200078e0077 */
[----:B------:R-:W-:Y:S02]  /*12930*/  SEL R13, RZ, 0x1000000, P4 ;  /* 0x01000000ff0d7807 */ /* 0x000fe40002000000 */
[----:B------:R-:W-:Y:S02]  /*12940*/  ISETP.NE.AND P5, PT, R124, RZ, PT ;  /* 0x000000ff7c00720c */ /* 0x000fe40003fa5270 */
[----:B------:R0:W-:Y:S02]  /*12950*/  STG.E.128 [R14.64], R76 ;  /* 0x0000004c0e007986 */ /* 0x0001e4000c101d06 */
[----:B0-----:R-:W-:Y:S02]  /*12960*/  SEL R14, RZ, 0x10000, P3 ;  /* 0x00010000ff0e7807 */ /* 0x001fe40001800000 */
[----:B------:R-:W-:-:S04]  /*12970*/  SEL R15, RZ, 0x100, P2 ;  /* 0x00000100ff0f7807 */ /* 0x000fc80001000000 */
[----:B------:R-:W-:Y:S02]  /*12980*/  IADD3 R13, R15, R13, R14 ;  /* 0x0000000d0f0d7210 */ /* 0x000fe40007ffe00e */
[----:B------:R-:W-:-:S05]  /*12990*/  SEL R14, RZ, 0x1, P1 ;  /* 0x00000001ff0e7807 */ /* 0x000fca0000800000 */
[----:B------:R-:W-:Y:S02]  /*129a0*/  IMAD.IADD R13, R13, 0x1, R14 ;  /* 0x000000010d0d7824 */ /* 0x000fe400078e020e */
[----:B------:R-:W-:-:S05]  /*129b0*/  IMAD.WIDE.U32 R14, R110, R125, c[0x0][0x190] ;  /* 0x000064006e0e7625 */ /* 0x000fca00078e007d */
[----:B------:R0:W-:Y:S02]  /*129c0*/  STG.E [R14.64], R13 ;  /* 0x0000000d0e007986 */ /* 0x0001e4000c101906 */
[----:B0-----:R-:W-:-:S05]  /*129d0*/  IADD3 R14, R117, 0xa0, RZ ;  /* 0x000000a0750e7810 */ /* 0x001fca0007ffe0ff */
[----:B------:R-:W-:Y:S01]  /*129e0*/  @P5 IMAD.WIDE.U32 R16, R14, R119, c[0x0][0x178] ;  /* 0x00005e000e105625 */ /* 0x000fe200078e0077 */
[----:B------:R-:W-:Y:S05]  /*129f0*/  @!P5 BRA `(.L_x_54644) ;  /* 0x000000a00000d947 */ /* 0x000fea0003800000 */
[----:B------:R-:W-:Y:S01]  /*12a00*/  IMAD.U32 R13, R12, 0x10000, RZ ;  /* 0x000100000c0d7824 */ /* 0x000fe200078e00ff */
[----:B------:R-:W-:Y:S01]  /*12a10*/  LOP3.LUT R15, R0, 0xffff, RZ, 0xc0, !PT ;  /* 0x0000ffff000f7812 */ /* 0x000fe200078ec0ff */
[----:B------:R-:W-:-:S03]  /*12a20*/  IMAD.WIDE.U32 R18, R110, R125, c[0x0][0x198] ;  /* 0x000066006e127625 */ /* 0x000fc600078e007d */
[----:B------:R-:W-:-:S05]  /*12a30*/  LOP3.LUT R13, R13, 0xff0000, RZ, 0xc0, !PT ;  /* 0x00ff00000d0d7812 */ /* 0x000fca00078ec0ff */
[----:B------:R-:W-:Y:S01]  /*12a40*/  IMAD R13, R15, 0x1000000, R13 ;  /* 0x010000000f0d7824 */ /* 0x000fe200078e020d */
[----:B------:R-:W-:-:S04]  /*12a50*/  LOP3.LUT R15, R11, 0xff, RZ, 0xc0, !PT ;  /* 0x000000ff0b0f7812 */ /* 0x000fc800078ec0ff */
[----:B------:R-:W-:Y:S02]  /*12a60*/  LEA R13, R15, R13, 0x8 ;  /* 0x0000000d0f0d7211 */ /* 0x000fe400078e40ff */
[----:B------:R-:W-:-:S05]  /*12a70*/  LOP3.LUT R15, R9, 0xff, RZ, 0xc0, !PT ;  /* 0x000000ff090f7812 */ /* 0x000fca00078ec0ff */
[----:B------:R-:W-:-:S05]  /*12a80*/  IMAD.IADD R13, R13, 0x1, R15 ;  /* 0x000000010d0d7824 */ /* 0x000fca00078e020f */
[----:B------:R0:W-:Y:S02]  /*12a90*/  STG.E [R18.64], R13 ;  /* 0x0000000d12007986 */ /* 0x0001e4000c101906 */
.L_x_54644:
        /* <DEDUP_REMOVED lines=17> */
.L_x_54646:
[----:B------:R-:W-:Y:S02]  /*12bb0*/  MOV R13, R8 ;  /* 0x00000008000d7202 */ /* 0x000fe40000000f00 */
.L_x_54647:
[----:B------:R-:W-:Y:S05]  /*12bc0*/  BSYNC B1 ;  /* 0x0000000000017941 */ /* 0x000fea0003800000 */
.L_x_54645:
        /* <DEDUP_REMOVED lines=16> */
.L_x_54651:
[----:B------:R-:W-:Y:S05]  /*12cd0*/  BSYNC B2 ;  /* 0x0000000000027941 */ /* 0x000fea0003800000 */
.L_x_54650:
        /* <DEDUP_REMOVED lines=44> */
.L_x_54649:
[----:B------:R-:W-:Y:S05]  /*12fa0*/  BSYNC B1 ;  /* 0x0000000000017941 */ /* 0x000fea0003800000 */
.L_x_54648:
        /* <DEDUP_REMOVED lines=12> */
.L_x_54652:
        /* <DEDUP_REMOVED lines=12> */
.L_x_54655:
[----:B------:R-:W-:Y:S02]  /*13130*/  IMAD.MOV.U32 R13, RZ, RZ, R8 ;  /* 0x000000ffff0d7224 */ /* 0x000fe400078e0008 */
.L_x_54656:
[----:B------:R-:W-:Y:S05]  /*13140*/  BSYNC B1 ;  /* 0x0000000000017941 */ /* 0x000fea0003800000 */
.L_x_54654:
        /* <DEDUP_REMOVED lines=16> */
.L_x_54660:
[----:B------:R-:W-:Y:S05]  /*13250*/  BSYNC B2 ;  /* 0x0000000000027941 */ /* 0x000fea0003800000 */
.L_x_54659:
        /* <DEDUP_REMOVED lines=43> */
.L_x_54658:
[----:B------:R-:W-:Y:S05]  /*13510*/  BSYNC B1 ;  /* 0x0000000000017941 */ /* 0x000fea0003800000 */
.L_x_54657:
        /* <DEDUP_REMOVED lines=8> */
.L_x_54653:
        /* <DEDUP_REMOVED lines=12> */
.L_x_54662:
[----:B------:R-:W-:Y:S02]  /*13660*/  IMAD.MOV.U32 R13, RZ, RZ, R8 ;  /* 0x000000ffff0d7224 */ /* 0x000fe400078e0008 */
.L_x_54663:
[----:B------:R-:W-:Y:S05]  /*13670*/  BSYNC B1 ;  /* 0x0000000000017941 */ /* 0x000fea0003800000 */
.L_x_54661:
        /* <DEDUP_REMOVED lines=16> */
.L_x_54667:
[----:B------:R-:W-:Y:S05]  /*13780*/  BSYNC B2 ;  /* 0x0000000000027941 */ /* 0x000fea0003800000 */
.L_x_54666:
        /* <DEDUP_REMOVED lines=44> */
.L_x_54665:
[----:B------:R-:W-:Y:S05]  /*13a50*/  BSYNC B1 ;  /* 0x0000000000017941 */ /* 0x000fea0003800000 */
.L_x_54664:
        /* <DEDUP_REMOVED lines=11> */
.L_x_54668:
        /* <DEDUP_REMOVED lines=12> */
.L_x_54671:
[----:B------:R-:W-:Y:S02]  /*13bd0*/  IMAD.MOV.U32 R13, RZ, RZ, R8 ;  /* 0x000000ffff0d7224 */ /* 0x000fe400078e0008 */
.L_x_54672:
[----:B------:R-:W-:Y:S05]  /*13be0*/  BSYNC B1 ;  /* 0x0000000000017941 */ /* 0x000fea0003800000 */
.L_x_54670:
        /* <DEDUP_REMOVED lines=16> */
.L_x_54676:
[----:B------:R-:W-:Y:S05]  /*13cf0*/  BSYNC B2 ;  /* 0x0000000000027941 */ /* 0x000fea0003800000 */
.L_x_54675:
        /* <DEDUP_REMOVED lines=43> */
.L_x_54674:
[----:B------:R-:W-:Y:S05]  /*13fb0*/  BSYNC B1 ;  /* 0x0000000000017941 */ /* 0x000fea0003800000 */
.L_x_54673:
        /* <DEDUP_REMOVED lines=8> */
.L_x_54669:
        /* <DEDUP_REMOVED lines=12> */
.L_x_54678:
[----:B------:R-:W-:Y:S02]  /*14100*/  IMAD.MOV.U32 R13, RZ, RZ, R8 ;  /* 0x000000ffff0d7224 */ /* 0x000fe400078e0008 */
.L_x_54679:
[----:B------:R-:W-:Y:S05]  /*14110*/  BSYNC B1 ;  /* 0x0000000000017941 */ /* 0x000fea0003800000 */
.L_x_54677:
        /* <DEDUP_REMOVED lines=16> */
.L_x_54683:
[----:B------:R-:W-:Y:S05]  /*14220*/  BSYNC B2 ;  /* 0x0000000000027941 */ /* 0x000fea0003800000 */
.L_x_54682:
        /* <DEDUP_REMOVED lines=44> */
.L_x_54681:
[----:B------:R-:W-:Y:S05]  /*144f0*/  BSYNC B1 ;  /* 0x0000000000017941 */ /* 0x000fea0003800000 */
.L_x_54680:
        /* <DEDUP_REMOVED lines=11> */
.L_x_54684:
        /* <DEDUP_REMOVED lines=12> */
.L_x_54687:
[----:B------:R-:W-:Y:S02]  /*14670*/  IMAD.MOV.U32 R15, RZ, RZ, R8 ;  /* 0x000000ffff0f7224 */ /* 0x000fe400078e0008 */
.L_x_54688:
[----:B------:R-:W-:Y:S05]  /*14680*/  BSYNC B1 ;  /* 0x0000000000017941 */ /* 0x000fea0003800000 */
.L_x_54686:
        /* <DEDUP_REMOVED lines=16> */
.L_x_54692:
[----:B------:R-:W-:Y:S05]  /*14790*/  BSYNC B2 ;  /* 0x0000000000027941 */ /* 0x000fea0003800000 */
.L_x_54691:
        /* <DEDUP_REMOVED lines=44> */
.L_x_54690:
[----:B------:R-:W-:Y:S05]  /*14a60*/  BSYNC B1 ;  /* 0x0000000000017941 */ /* 0x000fea0003800000 */
.L_x_54689:
        /* <DEDUP_REMOVED lines=8> */
.L_x_54685:
        /* <DEDUP_REMOVED lines=12> */
.L_x_54694:
[----:B------:R-:W-:Y:S02]  /*14bb0*/  IMAD.MOV.U32 R13, RZ, RZ, R8 ;  /* 0x000000ffff0d7224 */ /* 0x000fe400078e0008 */
.L_x_54695:
[----:B------:R-:W-:Y:S05]  /*14bc0*/  BSYNC B1 ;  /* 0x0000000000017941 */ /* 0x000fea0003800000 */
.L_x_54693:
        /* <DEDUP_REMOVED lines=16> */
.L_x_54699:
[----:B------:R-:W-:Y:S05]  /*14cd0*/  BSYNC B2 ;  /* 0x0000000000027941 */ /* 0x000fea0003800000 */
.L_x_54698:
        /* <DEDUP_REMOVED lines=44> */
.L_x_54697:
[----:B------:R-:W-:Y:S05]  /*14fa0*/  BSYNC B1 ;  /* 0x0000000000017941 */ /* 0x000fea0003800000 */
.L_x_54696:
        /* <DEDUP_REMOVED lines=11> */
.L_x_54700:
        /* <DEDUP_REMOVED lines=12> */
.L_x_54703:
[----:B------:R-:W-:Y:S02]  /*15120*/  IMAD.MOV.U32 R0, RZ, RZ, R8 ;  /* 0x000000ffff007224 */ /* 0x000fe400078e0008 */
.L_x_54704:
[----:B------:R-:W-:Y:S05]  /*15130*/  BSYNC B1 ;  /* 0x0000000000017941 */ /* 0x000fea0003800000 */
.L_x_54702:
        /* <DEDUP_REMOVED lines=16> */
.L_x_54708:
[----:B------:R-:W-:Y:S05]  /*15240*/  BSYNC B2 ;  /* 0x0000000000027941 */ /* 0x000fea0003800000 */
.L_x_54707:
        /* <DEDUP_REMOVED lines=44> */
.L_x_54706:
[----:B------:R-:W-:Y:S05]  /*15510*/  BSYNC B1 ;  /* 0x0000000000017941 */ /* 0x000fea0003800000 */
.L_x_54705:
        /* <DEDUP_REMOVED lines=8> */
.L_x_54701:
        /* <DEDUP_REMOVED lines=16> */
[----:B------:R-:W-:-:S04]  /*156a0*/  LOP3.LUT R13, R13, 0xff0000, RZ, 0xc0, !PT ;  /* 0x00ff00000d0d7812 */ /* 0x000fc800078ec0ff */
[----:B------:R-:W-:Y:S02]  /*156b0*/  LEA R13, R18, R13, 0x18 ;  /* 0x0000000d120d7211 */ /* 0x000fe400078ec0ff */
[----:B------:R-:W-:-:S05]  /*156c0*/  LOP3.LUT R18, R11, 0xff, RZ, 0xc0, !PT ;  /* 0x000000ff0b127812 */ /* 0x000fca00078ec0ff */
[----:B------:R-:W-:Y:S01]  /*156d0*/  IMAD R13, R18, 0x100, R13 ;  /* 0x00000100120d7824 */ /* 0x000fe200078e020d */
[----:B------:R-:W-:-:S05]  /*156e0*/  LOP3.LUT R18, R9, 0xff, RZ, 0xc0, !PT ;  /* 0x000000ff09127812 */ /* 0x000fca00078ec0ff */
[----:B------:R-:W-:Y:S02]  /*156f0*/  IMAD.IADD R13, R13, 0x1, R18 ;  /* 0x000000010d0d7824 */ /* 0x000fe400078e0212 */
[----:B------:R-:W-:-:S05]  /*15700*/  IMAD.WIDE.U32 R18, R14, R125, c[0x0][0x198] ;  /* 0x000066000e127625 */ /* 0x000fca00078e007d */
[----:B------:R0:W-:Y:S02]  /*15710*/  STG.E [R18.64], R13 ;  /* 0x0000000d12007986 */ /* 0x0001e4000c101906 */
.L_x_54709:
        /* <DEDUP_REMOVED lines=17> */
.L_x_54711:
[----:B------:R-:W-:Y:S02]  /*15830*/  IMAD.MOV.U32 R13, RZ, RZ, R8 ;  /* 0x000000ffff0d7224 */ /* 0x000fe400078e0008 */
.L_x_54712:
[----:B------:R-:W-:Y:S05]  /*15840*/  BSYNC B1 ;  /* 0x0000000000017941 */ /* 0x000fea0003800000 */
.L_x_54710:
        /* <DEDUP_REMOVED lines=16> */
.L_x_54716:
[----:B------:R-:W-:Y:S05]  /*15950*/  BSYNC B2 ;  /* 0x0000000000027941 */ /* 0x000fea0003800000 */
.L_x_54715:
        /* <DEDUP_REMOVED lines=44> */
.L_x_54714:
[----:B------:R-:W-:Y:S05]  /*15c20*/  BSYNC B1 ;  /* 0x0000000000017941 */ /* 0x000fea0003800000 */
.L_x_54713:
        /* <DEDUP_REMOVED lines=12> */
.L_x_54717:
        /* <DEDUP_REMOVED lines=12> */
.L_x_54720:
[----:B------:R-:W-:Y:S02]  /*15db0*/  IMAD.MOV.U32 R13, RZ, RZ, R8 ;  /* 0x000000ffff0d7224 */ /* 0x000fe400078e0008 */
.L_x_54721:
[----:B------:R-:W-:Y:S05]  /*15dc0*/  BSYNC B1 ;  /* 0x0000000000017941 */ /* 0x000fea0003800000 */
.L_x_54719:
        /* <DEDUP_REMOVED lines=16> */
.L_x_54725:
[----:B------:R-:W-:Y:S05]  /*15ed0*/  BSYNC B2 ;  /* 0x0000000000027941 */ /* 0x000fea0003800000 */
.L_x_54724:
        /* <DEDUP_REMOVED lines=43> */
.L_x_54723:
[----:B------:R-:W-:Y:S05]  /*16190*/  BSYNC B1 ;  /* 0x0000000000017941 */ /* 0x000fea0003800000 */
.L_x_54722:
        /* <DEDUP_REMOVED lines=8> */
.L_x_54718:
        /* <DEDUP_REMOVED lines=12> */
.L_x_54727:
[----:B------:R-:W-:Y:S02]  /*162e0*/  IMAD.MOV.U32 R13, RZ, RZ, R8 ;  /* 0x000000ffff0d7224 */ /* 0x000fe400078e0008 */
.L_x_54728:
[----:B------:R-:W-:Y:S05]  /*162f0*/  BSYNC B1 ;  /* 0x0000000000017941 */ /* 0x000fea0003800000 */
.L_x_54726:
        /* <DEDUP_REMOVED lines=16> */
.L_x_54732:
[----:B------:R-:W-:Y:S05]  /*16400*/  BSYNC B2 ;  /* 0x0000000000027941 */ /* 0x000fea0003800000 */
.L_x_54731:
        /* <DEDUP_REMOVED lines=44> */
.L_x_54730:
[----:B------:R-:W-:Y:S05]  /*166d0*/  BSYNC B1 ;  /* 0x0000000000017941 */ /* 0x000fea0003800000 */
.L_x_54729:
        /* <DEDUP_REMOVED lines=11> */
.L_x_54733:
        /* <DEDUP_REMOVED lines=12> */
.L_x_54736:
[----:B------:R-:W-:Y:S02]  /*16850*/  IMAD.MOV.U32 R13, RZ, RZ, R8 ;  /* 0x000000ffff0d7224 */ /* 0x000fe400078e0008 */
.L_x_54737:
[----:B------:R-:W-:Y:S05]  /*16860*/  BSYNC B1 ;  /* 0x0000000000017941 */ /* 0x000fea0003800000 */
.L_x_54735:
        /* <DEDUP_REMOVED lines=16> */
.L_x_54741:
[----:B------:R-:W-:Y:S05]  /*16970*/  BSYNC B2 ;  /* 0x0000000000027941 */ /* 0x000fea0003800000 */
.L_x_54740:
        /* <DEDUP_REMOVED lines=43> */
.L_x_54739:
[----:B------:R-:W-:Y:S05]  /*16c30*/  BSYNC B1 ;  /* 0x0000000000017941 */ /* 0x000fea0003800000 */
.L_x_54738:
        /* <DEDUP_REMOVED lines=8> */
.L_x_54734:
        /* <DEDUP_REMOVED lines=12> */
.L_x_54743:
[----:B------:R-:W-:Y:S02]  /*16d80*/  IMAD.MOV.U32 R13, RZ, RZ, R8 ;  /* 0x000000ffff0d7224 */ /* 0x000fe400078e0008 */
.L_x_54744:
[----:B------:R-:W-:Y:S05]  /*16d90*/  BSYNC B1 ;  /* 0x0000000000017941 */ /* 0x000fea0003800000 */
.L_x_54742:
        /* <DEDUP_REMOVED lines=16> */
.L_x_54748:
[----:B------:R-:W-:Y:S05]  /*16ea0*/  BSYNC B2 ;  /* 0x0000000000027941 */ /* 0x000fea0003800000 */
.L_x_54747:
        /* <DEDUP_REMOVED lines=44> */
.L_x_54746:
[----:B------:R-:W-:Y:S05]  /*17170*/  BSYNC B1 ;  /* 0x0000000000017941 */ /* 0x000fea0003800000 */
.L_x_54745:
        /* <DEDUP_REMOVED lines=11> */
.L_x_54749:
        /* <DEDUP_REMOVED lines=12> */
.L_x_54752:
[----:B------:R-:W-:Y:S02]  /*172f0*/  MOV R15, R8 ;  /* 0x00000008000f7202 */ /* 0x000fe40000000f00 */
.L_x_54753:
[----:B------:R-:W-:Y:S05]  /*17300*/  BSYNC B1 ;  /* 0x0000000000017941 */ /* 0x000fea0003800000 */
.L_x_54751:
        /* <DEDUP_REMOVED lines=16> */
.L_x_54757:
[----:B------:R-:W-:Y:S05]  /*17410*/  BSYNC B2 ;  /* 0x0000000000027941 */ /* 0x000fea0003800000 */
.L_x_54756:
        /* <DEDUP_REMOVED lines=44> */
.L_x_54755:
[----:B------:R-:W-:Y:S05]  /*176e0*/  BSYNC B1 ;  /* 0x0000000000017941 */ /* 0x000fea0003800000 */
.L_x_54754:
        /* <DEDUP_REMOVED lines=8> */
.L_x_54750:
        /* <DEDUP_REMOVED lines=12> */
.L_x_54759:
[----:B------:R-:W-:Y:S02]  /*17830*/  MOV R13, R8 ;  /* 0x00000008000d7202 */ /* 0x000fe40000000f00 */
.L_x_54760:
[----:B------:R-:W-:Y:S05]  /*17840*/  BSYNC B1 ;  /* 0x0000000000017941 */ /* 0x000fea0003800000 */
.L_x_54758:
        /* <DEDUP_REMOVED lines=16> */
.L_x_54764:
[----:B------:R-:W-:Y:S05]  /*17950*/  BSYNC B2 ;  /* 0x0000000000027941 */ /* 0x000fea0003800000 */
.L_x_54763:
        /* <DEDUP_REMOVED lines=44> */
.L_x_54762:
[----:B------:R-:W-:Y:S05]  /*17c20*/  BSYNC B1 ;  /* 0x0000000000017941 */ /* 0x000fea0003800000 */
.L_x_54761:
        /* <DEDUP_REMOVED lines=11> */
.L_x_54765:
        /* <DEDUP_REMOVED lines=12> */
.L_x_54768:
[----:B------:R-:W-:Y:S02]  /*17da0*/  IMAD.MOV.U32 R0, RZ, RZ, R8 ;  /* 0x000000ffff007224 */ /* 0x000fe400078e0008 */
.L_x_54769:
[----:B------:R-:W-:Y:S05]  /*17db0*/  BSYNC B1 ;  /* 0x0000000000017941 */ /* 0x000fea0003800000 */
.L_x_54767:
        /* <DEDUP_REMOVED lines=16> */
.L_x_54773:
[----:B------:R-:W-:Y:S05]  /*17ec0*/  BSYNC B2 ;  /* 0x0000000000027941 */ /* 0x000fea0003800000 */
.L_x_54772:
        /* <DEDUP_REMOVED lines=44> */
.L_x_54771:
[----:B------:R-:W-:Y:S05]  /*18190*/  BSYNC B1 ;  /* 0x0000000000017941 */ /* 0x000fea0003800000 */
.L_x_54770:
        /* <DEDUP_REMOVED lines=8> */
.L_x_54766:
        /* <DEDUP_REMOVED lines=24> */
.L_x_54774:
        /* <DEDUP_REMOVED lines=17> */
.L_x_54776:
[----:B------:R-:W-:Y:S02]  /*184b0*/  IMAD.MOV.U32 R13, RZ, RZ, R8 ;  /* 0x000000ffff0d7224 */ /* 0x000fe400078e0008 */
.L_x_54777:
[----:B------:R-:W-:Y:S05]  /*184c0*/  BSYNC B1 ;  /* 0x0000000000017941 */ /* 0x000fea0003800000 */
.L_x_54775:
        /* <DEDUP_REMOVED lines=16> */
.L_x_54781:
[----:B------:R-:W-:Y:S05]  /*185d0*/  BSYNC B2 ;  /* 0x0000000000027941 */ /* 0x000fea0003800000 */
.L_x_54780:
        /* <DEDUP_REMOVED lines=44> */
.L_x_54779:
[----:B------:R-:W-:Y:S05]  /*188a0*/  BSYNC B1 ;  /* 0x0000000000017941 */ /* 0x000fea0003800000 */
.L_x_54778:
        /* <DEDUP_REMOVED lines=12> */
.L_x_54782:
        /* <DEDUP_REMOVED lines=12> */
.L_x_54785:
[----:B------:R-:W-:Y:S02]  /*18a30*/  IMAD.MOV.U32 R13, RZ, RZ, R8 ;  /* 0x000000ffff0d7224 */ /* 0x000fe400078e0008 */
.L_x_54786:
[----:B------:R-:W-:Y:S05]  /*18a40*/  BSYNC B1 ;  /* 0x0000000000017941 */ /* 0x000fea0003800000 */
.L_x_54784:
        /* <DEDUP_REMOVED lines=16> */
.L_x_54790:
[----:B------:R-:W-:Y:S05]  /*18b50*/  BSYNC B2 ;  /* 0x0000000000027941 */ /* 0x000fea0003800000 */
.L_x_54789:
        /* <DEDUP_REMOVED lines=43> */
.L_x_54788:
[----:B------:R-:W-:Y:S05]  /*18e10*/  BSYNC B1 ;  /* 0x0000000000017941 */ /* 0x000fea0003800000 */
.L_x_54787:
        /* <DEDUP_REMOVED lines=8> */
.L_x_54783:
        /* <DEDUP_REMOVED lines=12> */
.L_x_54792:
[----:B------:R-:W-:Y:S02]  /*18f60*/  IMAD.MOV.U32 R13, RZ, RZ, R8 ;  /* 0x000000ffff0d7224 */ /* 0x000fe400078e0008 */
.L_x_54793:
[----:B------:R-:W-:Y:S05]  /*18f70*/  BSYNC B1 ;  /* 0x0000000000017941 */ /* 0x000fea0003800000 */
.L_x_54791:
        /* <DEDUP_REMOVED lines=16> */
.L_x_54797:
[----:B------:R-:W-:Y:S05]  /*19080*/  BSYNC B2 ;  /* 0x0000000000027941 */ /* 0x000fea0003800000 */
.L_x_54796:
        /* <DEDUP_REMOVED lines=44> */
.L_x_54795:
[----:B------:R-:W-:Y:S05]  /*19350*/  BSYNC B1 ;  /* 0x0000000000017941 */ /* 0x000fea0003800000 */
.L_x_54794:
        /* <DEDUP_REMOVED lines=11> */
.L_x_54798:
        /* <DEDUP_REMOVED lines=12> */
.L_x_54801:
[----:B------:R-:W-:Y:S02]  /*194d0*/  MOV R13, R8 ;  /* 0x00000008000d7202 */ /* 0x000fe40000000f00 */
.L_x_54802:
[----:B------:R-:W-:Y:S05]  /*194e0*/  BSYNC B1 ;  /* 0x0000000000017941 */ /* 0x000fea0003800000 */
.L_x_54800:
        /* <DEDUP_REMOVED lines=16> */
.L_x_54806:
[----:B------:R-:W-:Y:S05]  /*195f0*/  BSYNC B2 ;  /* 0x0000000000027941 */ /* 0x000fea0003800000 */
.L_x_54805:
        /* <DEDUP_REMOVED lines=43> */
.L_x_54804:
[----:B------:R-:W-:Y:S05]  /*198b0*/  BSYNC B1 ;  /* 0x0000000000017941 */ /* 0x000fea0003800000 */
.L_x_54803:
        /* <DEDUP_REMOVED lines=8> */
.L_x_54799:
        /* <DEDUP_REMOVED lines=12> */
.L_x_54808:
[----:B------:R-:W-:Y:S02]  /*19a00*/  MOV R13, R8 ;  /* 0x00000008000d7202 */ /* 0x000fe40000000f00 */
.L_x_54809:
[----:B------:R-:W-:Y:S05]  /*19a10*/  BSYNC B1 ;  /* 0x0000000000017941 */ /* 0x000fea0003800000 */
.L_x_54807:
        /* <DEDUP_REMOVED lines=16> */
.L_x_54813:
[----:B------:R-:W-:Y:S05]  /*19b20*/  BSYNC B2 ;  /* 0x0000000000027941 */ /* 0x000fea0003800000 */
.L_x_54812:
        /* <DEDUP_REMOVED lines=44> */
.L_x_54811:
[----:B------:R-:W-:Y:S05]  /*19df0*/  BSYNC B1 ;  /* 0x0000000000017941 */ /* 0x000fea0003800000 */
.L_x_54810:
        /* <DEDUP_REMOVED lines=11> */
.L_x_54814:
        /* <DEDUP_REMOVED lines=12> */
.L_x_54817:
[----:B------:R-:W-:Y:S02]  /*19f70*/  MOV R15, R8 ;  /* 0x00000008000f7202 */ /* 0x000fe40000000f00 */
.L_x_54818:
[----:B------:R-:W-:Y:S05]  /*19f80*/  BSYNC B1 ;  /* 0x0000000000017941 */ /* 0x000fea0003800000 */
.L_x_54816:
        /* <DEDUP_REMOVED lines=16> */
.L_x_54822:
[----:B------:R-:W-:Y:S05]  /*1a090*/  BSYNC B2 ;  /* 0x0000000000027941 */ /* 0x000fea0003800000 */
.L_x_54821:
        /* <DEDUP_REMOVED lines=44> */
.L_x_54820:
[----:B------:R-:W-:Y:S05]  /*1a360*/  BSYNC B1 ;  /* 0x0000000000017941 */ /* 0x000fea0003800000 */
.L_x_54819:
        /* <DEDUP_REMOVED lines=8> */
.L_x_54815:
        /* <DEDUP_REMOVED lines=12> */
.L_x_54824:
[----:B------:R-:W-:Y:S02]  /*1a4b0*/  IMAD.MOV.U32 R13, RZ, RZ, R8 ;  /* 0x000000ffff0d7224 */ /* 0x000fe400078e0008 */
.L_x_54825:
[----:B------:R-:W-:Y:S05]  /*1a4c0*/  BSYNC B1 ;  /* 0x0000000000017941 */ /* 0x000fea0003800000 */
.L_x_54823:
        /* <DEDUP_REMOVED lines=16> */
.L_x_54829:
[----:B------:R-:W-:Y:S05]  /*1a5d0*/  BSYNC B2 ;  /* 0x0000000000027941 */ /* 0x000fea0003800000 */
.L_x_54828:
        /* <DEDUP_REMOVED lines=44> */
.L_x_54827:
[----:B------:R-:W-:Y:S05]  /*1a8a0*/  BSYNC B1 ;  /* 0x0000000000017941 */ /* 0x000fea0003800000 */
.L_x_54826:
        /* <DEDUP_REMOVED lines=11> */
.L_x_54830:
        /* <DEDUP_REMOVED lines=12> */
.L_x_54833:
[----:B------:R-:W-:Y:S02]  /*1aa20*/  IMAD.MOV.U32 R0, RZ, RZ, R8 ;  /* 0x000000ffff007224 */ /* 0x000fe400078e0008 */
.L_x_54834:
[----:B------:R-:W-:Y:S05]  /*1aa30*/  BSYNC B1 ;  /* 0x0000000000017941 */ /* 0x000fea0003800000 */
.L_x_54832:
        /* <DEDUP_REMOVED lines=16> */
.L_x_54838:
[----:B------:R-:W-:Y:S05]  /*1ab40*/  BSYNC B2 ;  /* 0x0000000000027941 */ /* 0x000fea0003800000 */
.L_x_54837:
        /* <DEDUP_REMOVED lines=44> */
.L_x_54836:
[----:B------:R-:W-:Y:S05]  /*1ae10*/  BSYNC B1 ;  /* 0x0000000000017941 */ /* 0x000fea0003800000 */
.L_x_54835:
        /* <DEDUP_REMOVED lines=8> */
.L_x_54831:
        /* <DEDUP_REMOVED lines=18> */
[----:B------:R-:W-:-:S04]  /*1afc0*/  LOP3.LUT R18, R11, 0xff, RZ, 0xc0, !PT ;  /* 0x000000ff0b127812 */ /* 0x000fc800078ec0ff */
[----:B------:R-:W-:Y:S02]  /*1afd0*/  LEA R13, R18, R13, 0x8 ;  /* 0x0000000d120d7211 */ /* 0x000fe400078e40ff */
[----:B------:R-:W-:-:S05]  /*1afe0*/  LOP3.LUT R18, R9, 0xff, RZ, 0xc0, !PT ;  /* 0x000000ff09127812 */ /* 0x000fca00078ec0ff */
[----:B------:R-:W-:Y:S02]  /*1aff0*/  IMAD.IADD R13, R13, 0x1, R18 ;  /* 0x000000010d0d7824 */ /* 0x000fe400078e0212 */
[----:B------:R-:W-:-:S05]  /*1b000*/  IMAD.WIDE.U32 R18, R122, R125, c[0x0][0x198] ;  /* 0x000066007a127625 */ /* 0x000fca00078e007d */
[----:B------:R0:W-:Y:S02]  /*1b010*/  STG.E [R18.64], R13 ;  /* 0x0000000d12007986 */ /* 0x0001e4000c101906 */
.L_x_54839:
        /* <DEDUP_REMOVED lines=17> */
.L_x_54841:
[----:B------:R-:W-:Y:S02]  /*1b130*/  IMAD.MOV.U32 R13, RZ, RZ, R8 ;  /* 0x000000ffff0d7224 */ /* 0x000fe400078e0008 */
.L_x_54842:
[----:B------:R-:W-:Y:S05]  /*1b140*/  BSYNC B1 ;  /* 0x0000000000017941 */ /* 0x000fea0003800000 */
.L_x_54840:
        /* <DEDUP_REMOVED lines=16> */
.L_x_54846:
[----:B------:R-:W-:Y:S05]  /*1b250*/  BSYNC B2 ;  /* 0x0000000000027941 */ /* 0x000fea0003800000 */
.L_x_54845:
        /* <DEDUP_REMOVED lines=44> */
.L_x_54844:
[----:B------:R-:W-:Y:S05]  /*1b520*/  BSYNC B1 ;  /* 0x0000000000017941 */ /* 0x000fea0003800000 */
.L_x_54843:
        /* <DEDUP_REMOVED lines=12> */
.L_x_54847:
        /* <DEDUP_REMOVED lines=12> */
.L_x_54850:
[----:B------:R-:W-:Y:S02]  /*1b6b0*/  IMAD.MOV.U32 R13, RZ, RZ, R8 ;  /* 0x000000ffff0d7224 */ /* 0x000fe400078e0008 */
.L_x_54851:
[----:B------:R-:W-:Y:S05]  /*1b6c0*/  BSYNC B1 ;  /* 0x0000000000017941 */ /* 0x000fea0003800000 */
.L_x_54849:
        /* <DEDUP_REMOVED lines=16> */
.L_x_54855:
[----:B------:R-:W-:Y:S05]  /*1b7d0*/  BSYNC B2 ;  /* 0x0000000000027941 */ /* 0x000fea0003800000 */
.L_x_54854:
        /* <DEDUP_REMOVED lines=43> */
.L_x_54853:
[----:B------:R-:W-:Y:S05]  /*1ba90*/  BSYNC B1 ;  /* 0x0000000000017941 */ /* 0x000fea0003800000 */
.L_x_54852:
        /* <DEDUP_REMOVED lines=8> */
.L_x_54848:
        /* <DEDUP_REMOVED lines=12> */
.L_x_54857:
[----:B------:R-:W-:Y:S02]  /*1bbe0*/  IMAD.MOV.U32 R13, RZ, RZ, R8 ;  /* 0x000000ffff0d7224 */ /* 0x000fe400078e0008 */
.L_x_54858:
[----:B------:R-:W-:Y:S05]  /*1bbf0*/  BSYNC B1 ;  /* 0x0000000000017941 */ /* 0x000fea0003800000 */
.L_x_54856:
        /* <DEDUP_REMOVED lines=16> */
.L_x_54862:
[----:B------:R-:W-:Y:S05]  /*1bd00*/  BSYNC B2 ;  /* 0x0000000000027941 */ /* 0x000fea0003800000 */
.L_x_54861:
        /* <DEDUP_REMOVED lines=44> */
.L_x_54860:
[----:B------:R-:W-:Y:S05]  /*1bfd0*/  BSYNC B1 ;  /* 0x0000000000017941 */ /* 0x000fea0003800000 */
.L_x_54859:
        /* <DEDUP_REMOVED lines=11> */
.L_x_54863:
        /* <DEDUP_REMOVED lines=12> */
.L_x_54866:
[----:B------:R-:W-:Y:S02]  /*1c150*/  IMAD.MOV.U32 R13, RZ, RZ, R8 ;  /* 0x000000ffff0d7224 */ /* 0x000fe400078e0008 */
.L_x_54867:
[----:B------:R-:W-:Y:S05]  /*1c160*/  BSYNC B1 ;  /* 0x0000000000017941 */ /* 0x000fea0003800000 */
.L_x_54865:
        /* <DEDUP_REMOVED lines=16> */
.L_x_54871:
[----:B------:R-:W-:Y:S05]  /*1c270*/  BSYNC B2 ;  /* 0x0000000000027941 */ /* 0x000fea0003800000 */
.L_x_54870:
        /* <DEDUP_REMOVED lines=43> */
.L_x_54869:
[----:B------:R-:W-:Y:S05]  /*1c530*/  BSYNC B1 ;  /* 0x0000000000017941 */ /* 0x000fea0003800000 */
.L_x_54868:
        /* <DEDUP_REMOVED lines=8> */
.L_x_54864:
        /* <DEDUP_REMOVED lines=12> */
.L_x_54873:
[----:B------:R-:W-:Y:S02]  /*1c680*/  IMAD.MOV.U32 R13, RZ, RZ, R8 ;  /* 0x000000ffff0d7224 */ /* 0x000fe400078e0008 */
.L_x_54874:
[----:B------:R-:W-:Y:S05]  /*1c690*/  BSYNC B1 ;  /* 0x0000000000017941 */ /* 0x000fea0003800000 */
.L_x_54872:
        /* <DEDUP_REMOVED lines=16> */
.L_x_54878:
[----:B------:R-:W-:Y:S05]  /*1c7a0*/  BSYNC B2 ;  /* 0x0000000000027941 */ /* 0x000fea0003800000 */
.L_x_54877:
        /* <DEDUP_REMOVED lines=44> */
.L_x_54876:
[----:B------:R-:W-:Y:S05]  /*1ca70*/  BSYNC B1 ;  /* 0x0000000000017941 */ /* 0x000fea0003800000 */
.L_x_54875:
        /* <DEDUP_REMOVED lines=11> */
.L_x_54879:
        /* <DEDUP_REMOVED lines=12> */
.L_x_54882:
[----:B------:R-:W-:Y:S02]  /*1cbf0*/  IMAD.MOV.U32 R15, RZ, RZ, R8 ;  /* 0x000000ffff0f7224 */ /* 0x000fe400078e0008 */
.L_x_54883:
[----:B------:R-:W-:Y:S05]  /*1cc00*/  BSYNC B1 ;  /* 0x0000000000017941 */ /* 0x000fea0003800000 */
.L_x_54881:
        /* <DEDUP_REMOVED lines=16> */
.L_x_54887:
[----:B------:R-:W-:Y:S05]  /*1cd10*/  BSYNC B2 ;  /* 0x0000000000027941 */ /* 0x000fea0003800000 */
.L_x_54886:
        /* <DEDUP_REMOVED lines=44> */
.L_x_54885:
[----:B------:R-:W-:Y:S05]  /*1cfe0*/  BSYNC B1 ;  /* 0x0000000000017941 */ /* 0x000fea0003800000 */
.L_x_54884:
        /* <DEDUP_REMOVED lines=8> */
.L_x_54880:
        /* <DEDUP_REMOVED lines=12> */
.L_x_54889:
[----:B------:R-:W-:Y:S02]  /*1d130*/  IMAD.MOV.U32 R13, RZ, RZ, R8 ;  /* 0x000000ffff0d7224 */ /* 0x000fe400078e0008 */
.L_x_54890:
[----:B------:R-:W-:Y:S05]  /*1d140*/  BSYNC B1 ;  /* 0x0000000000017941 */ /* 0x000fea0003800000 */
.L_x_54888:
        /* <DEDUP_REMOVED lines=16> */
.L_x_54894:
[----:B------:R-:W-:Y:S05]  /*1d250*/  BSYNC B2 ;  /* 0x0000000000027941 */ /* 0x000fea0003800000 */
.L_x_54893:
        /* <DEDUP_REMOVED lines=44> */
.L_x_54892:
[----:B------:R-:W-:Y:S05]  /*1d520*/  BSYNC B1 ;  /* 0x0000000000017941 */ /* 0x000fea0003800000 */
.L_x_54891:
        /* <DEDUP_REMOVED lines=11> */
.L_x_54895:
        /* <DEDUP_REMOVED lines=12> */
.L_x_54898:
[----:B------:R-:W-:Y:S02]  /*1d6a0*/  IMAD.MOV.U32 R0, RZ, RZ, R8 ;  /* 0x000000ffff007224 */ /* 0x000fe400078e0008 */
.L_x_54899:
[----:B------:R-:W-:Y:S05]  /*1d6b0*/  BSYNC B1 ;  /* 0x0000000000017941 */ /* 0x000fea0003800000 */
.L_x_54897:
        /* <DEDUP_REMOVED lines=16> */
.L_x_54903:
[----:B------:R-:W-:Y:S05]  /*1d7c0*/  BSYNC B2 ;  /* 0x0000000000027941 */ /* 0x000fea0003800000 */
.L_x_54902:
        /* <DEDUP_REMOVED lines=44> */
.L_x_54901:
[----:B------:R-:W-:Y:S05]  /*1da90*/  BSYNC B1 ;  /* 0x0000000000017941 */ /* 0x000fea0003800000 */
.L_x_54900:
        /* <DEDUP_REMOVED lines=8> */
.L_x_54896:
        /* <DEDUP_REMOVED lines=24> */
.L_x_54904:
        /* <DEDUP_REMOVED lines=17> */
.L_x_54906:
[----:B------:R-:W-:Y:S02]  /*1ddb0*/  MOV R13, R8 ;  /* 0x00000008000d7202 */ /* 0x000fe40000000f00 */
.L_x_54907:
[----:B------:R-:W-:Y:S05]  /*1ddc0*/  BSYNC B1 ;  /* 0x0000000000017941 */ /* 0x000fea0003800000 */
.L_x_54905:
        /* <DEDUP_REMOVED lines=16> */
.L_x_54911:
[----:B------:R-:W-:Y:S05]  /*1ded0*/  BSYNC B2 ;  /* 0x0000000000027941 */ /* 0x000fea0003800000 */
.L_x_54910:
        /* <DEDUP_REMOVED lines=44> */
.L_x_54909:
[----:B------:R-:W-:Y:S05]  /*1e1a0*/  BSYNC B1 ;  /* 0x0000000000017941 */ /* 0x000fea0003800000 */
.L_x_54908:
        /* <DEDUP_REMOVED lines=12> */
.L_x_54912:
        /* <DEDUP_REMOVED lines=12> */
.L_x_54915:
[----:B------:R-:W-:Y:S02]  /*1e330*/  MOV R13, R8 ;  /* 0x00000008000d7202 */ /* 0x000fe40000000f00 */
.L_x_54916:
[----:B------:R-:W-:Y:S05]  /*1e340*/  BSYNC B1 ;  /* 0x0000000000017941 */ /* 0x000fea0003800000 */
.L_x_54914:
        /* <DEDUP_REMOVED lines=16> */
.L_x_54920:
[----:B------:R-:W-:Y:S05]  /*1e450*/  BSYNC B2 ;  /* 0x0000000000027941 */ /* 0x000fea0003800000 */
.L_x_54919:
        /* <DEDUP_REMOVED lines=43> */
.L_x_54918:
[----:B------:R-:W-:Y:S05]  /*1e710*/  BSYNC B1 ;  /* 0x0000000000017941 */ /* 0x000fea0003800000 */
.L_x_54917:
        /* <DEDUP_REMOVED lines=8> */
.L_x_54913:
        /* <DEDUP_REMOVED lines=12> */
.L_x_54922:
[----:B------:R-:W-:Y:S02]  /*1e860*/  IMAD.MOV.U32 R13, RZ, RZ, R8 ;  /* 0x000000ffff0d7224 */ /* 0x000fe400078e0008 */
.L_x_54923:
[----:B------:R-:W-:Y:S05]  /*1e870*/  BSYNC B1 ;  /* 0x0000000000017941 */ /* 0x000fea0003800000 */
.L_x_54921:
        /* <DEDUP_REMOVED lines=16> */
.L_x_54927:
[----:B------:R-:W-:Y:S05]  /*1e980*/  BSYNC B2 ;  /* 0x0000000000027941 */ /* 0x000fea0003800000 */
.L_x_54926:
        /* <DEDUP_REMOVED lines=44> */
.L_x_54925:
[----:B------:R-:W-:Y:S05]  /*1ec50*/  BSYNC B1 ;  /* 0x0000000000017941 */ /* 0x000fea0003800000 */
.L_x_54924:
        /* <DEDUP_REMOVED lines=11> */
.L_x_54928:
        /* <DEDUP_REMOVED lines=12> */
.L_x_54931:
[----:B------:R-:W-:Y:S02]  /*1edd0*/  IMAD.MOV.U32 R13, RZ, RZ, R8 ;  /* 0x000000ffff0d7224 */ /* 0x000fe400078e0008 */
.L_x_54932:
[----:B------:R-:W-:Y:S05]  /*1ede0*/  BSYNC B1 ;  /* 0x0000000000017941 */ /* 0x000fea0003800000 */
.L_x_54930:
        /* <DEDUP_REMOVED lines=16> */
.L_x_54936:
[----:B------:R-:W-:Y:S05]  /*1eef0*/  BSYNC B2 ;  /* 0x0000000000027941 */ /* 0x000fea0003800000 */
.L_x_54935:
        /* <DEDUP_REMOVED lines=43> */
.L_x_54934:
[----:B------:R-:W-:Y:S05]  /*1f1b0*/  BSYNC B1 ;  /* 0x0000000000017941 */ /* 0x000fea0003800000 */
.L_x_54933:
        /* <DEDUP_REMOVED lines=8> */
.L_x_54929:
        /* <DEDUP_REMOVED lines=12> */
.L_x_54938:
[----:B------:R-:W-:Y:S02]  /*1f300*/  IMAD.MOV.U32 R13, RZ, RZ, R8 ;  /* 0x000000ffff0d7224 */ /* 0x000fe400078e0008 */
.L_x_54939:
[----:B------:R-:W-:Y:S05]  /*1f310*/  BSYNC B1 ;  /* 0x0000000000017941 */ /* 0x000fea0003800000 */
.L_x_54937:
        /* <DEDUP_REMOVED lines=16> */
.L_x_54943:
[----:B------:R-:W-:Y:S05]  /*1f420*/  BSYNC B2 ;  /* 0x0000000000027941 */ /* 0x000fea0003800000 */
.L_x_54942:
        /* <DEDUP_REMOVED lines=44> */
.L_x_54941:
[----:B------:R-:W-:Y:S05]  /*1f6f0*/  BSYNC B1 ;  /* 0x0000000000017941 */ /* 0x000fea0003800000 */
.L_x_54940:
        /* <DEDUP_REMOVED lines=11> */
.L_x_54944:
        /* <DEDUP_REMOVED lines=12> */
.L_x_54947:
[----:B------:R-:W-:Y:S02]  /*1f870*/  IMAD.MOV.U32 R15, RZ, RZ, R8 ;  /* 0x000000ffff0f7224 */ /* 0x000fe400078e0008 */
.L_x_54948:
[----:B------:R-:W-:Y:S05]  /*1f880*/  BSYNC B1 ;  /* 0x0000000000017941 */ /* 0x000fea0003800000 */
.L_x_54946:
        /* <DEDUP_REMOVED lines=16> */
.L_x_54952:
[----:B------:R-:W-:Y:S05]  /*1f990*/  BSYNC B2 ;  /* 0x0000000000027941 */ /* 0x000fea0003800000 */
.L_x_54951:
        /* <DEDUP_REMOVED lines=44> */
.L_x_54950:
[----:B------:R-:W-:Y:S05]  /*1fc60*/  BSYNC B1 ;  /* 0x0000000000017941 */ /* 0x000fea0003800000 */
.L_x_54949:
        /* <DEDUP_REMOVED lines=8> */
.L_x_54945:
        /* <DEDUP_REMOVED lines=12> */
.L_x_54954:
[----:B------:R-:W-:Y:S02]  /*1fdb0*/  MOV R13, R8 ;  /* 0x00000008000d7202 */ /* 0x000fe40000000f00 */
.L_x_54955:
[----:B------:R-:W-:Y:S05]  /*1fdc0*/  BSYNC B1 ;  /* 0x0000000000017941 */ /* 0x000fea0003800000 */
.L_x_54953:
        /* <DEDUP_REMOVED lines=16> */
.L_x_54959:
[----:B------:R-:W-:Y:S05]  /*1fed0*/  BSYNC B2 ;  /* 0x0000000000027941 */ /* 0x000fea0003800000 */
.L_x_54958:
        /* <DEDUP_REMOVED lines=44> */
.L_x_54957:
[----:B------:R-:W-:Y:S05]  /*201a0*/  BSYNC B1 ;  /* 0x0000000000017941 */ /* 0x000fea0003800000 */
.L_x_54956:
        /* <DEDUP_REMOVED lines=11> */
.L_x_54960:
        /* <DEDUP_REMOVED lines=12> */
.L_x_54963:
[----:B------:R-:W-:Y:S02]  /*20320*/  MOV R0, R8 ;  /* 0x0000000800007202 */ /* 0x000fe40000000f00 */
.L_x_54964:
[----:B------:R-:W-:Y:S05]  /*20330*/  BSYNC B1 ;  /* 0x0000000000017941 */ /* 0x000fea0003800000 */
.L_x_54962:
        /* <DEDUP_REMOVED lines=16> */
.L_x_54968:
[----:B------:R-:W-:Y:S05]  /*20440*/  BSYNC B2 ;  /* 0x0000000000027941 */ /* 0x000fea0003800000 */
.L_x_54967:
        /* <DEDUP_REMOVED lines=44> */
.L_x_54966:
[----:B------:R-:W-:Y:S05]  /*20710*/  BSYNC B1 ;  /* 0x0000000000017941 */ /* 0x000fea0003800000 */
.L_x_54965:
        /* <DEDUP_REMOVED lines=8> */
.L_x_54961:
        /* <DEDUP_REMOVED lines=14> */
[----:B------:R-:W-:Y:S01]  /*20880*/  SHF.L.U32 R13, R12, 0x10, RZ ;  /* 0x000000100c0d7819 */ /* 0x000fe200000006ff */
[----:B------:R-:W-:Y:S01]  /*20890*/  IMAD.WIDE.U32 R20, R114, R125, c[0x0][0x198] ;  /* 0x0000660072147625 */ /* 0x000fe200078e007d */
[----:B------:R-:W-:Y:S02]  /*208a0*/  LOP3.LUT R18, R0, 0xffff, RZ, 0xc0, !PT ;  /* 0x0000ffff00127812 */ /* 0x000fe400078ec0ff */
[----:B------:R-:W-:-:S05]  /*208b0*/  LOP3.LUT R13, R13, 0xff0000, RZ, 0xc0, !PT ;  /* 0x00ff00000d0d7812 */ /* 0x000fca00078ec0ff */
[----:B------:R-:W-:Y:S01]  /*208c0*/  IMAD R13, R18, 0x1000000, R13 ;  /* 0x01000000120d7824 */ /* 0x000fe200078e020d */
[----:B------:R-:W-:-:S05]  /*208d0*/  LOP3.LUT R18, R11, 0xff, RZ, 0xc0, !PT ;  /* 0x000000ff0b127812 */ /* 0x000fca00078ec0ff */
[----:B------:R-:W-:Y:S01]  /*208e0*/  IMAD R13, R18, 0x100, R13 ;  /* 0x00000100120d7824 */ /* 0x000fe200078e020d */
[----:B------:R-:W-:-:S05]  /*208f0*/  LOP3.LUT R18, R9, 0xff, RZ, 0xc0, !PT ;  /* 0x000000ff09127812 */ /* 0x000fca00078ec0ff */
[----:B------:R-:W-:-:S05]  /*20900*/  IMAD.IADD R13, R13, 0x1, R18 ;  /* 0x000000010d0d7824 */ /* 0x000fca00078e0212 */
[----:B------:R0:W-:Y:S02]  /*20910*/  STG.E [R20.64], R13 ;  /* 0x0000000d14007986 */ /* 0x0001e4000c101906 */
.L_x_54969:
        /* <DEDUP_REMOVED lines=17> */
.L_x_54971:
[----:B------:R-:W-:Y:S02]  /*20a30*/  IMAD.MOV.U32 R13, RZ, RZ, R8 ;  /* 0x000000ffff0d7224 */ /* 0x000fe400078e0008 */
.L_x_54972:
[----:B------:R-:W-:Y:S05]  /*20a40*/  BSYNC B1 ;  /* 0x0000000000017941 */ /* 0x000fea0003800000 */
.L_x_54970:
        /* <DEDUP_REMOVED lines=16> */
.L_x_54976:
[----:B------:R-:W-:Y:S05]  /*20b50*/  BSYNC B2 ;  /* 0x0000000000027941 */ /* 0x000fea0003800000 */
.L_x_54975:
        /* <DEDUP_REMOVED lines=44> */
.L_x_54974:
[----:B------:R-:W-:Y:S05]  /*20e20*/  BSYNC B1 ;  /* 0x0000000000017941 */ /* 0x000fea0003800000 */
.L_x_54973:
        /* <DEDUP_REMOVED lines=12> */
.L_x_54977:
        /* <DEDUP_REMOVED lines=12> */
.L_x_54980:
[----:B------:R-:W-:Y:S02]  /*20fb0*/  IMAD.MOV.U32 R13, RZ, RZ, R8 ;  /* 0x000000ffff0d7224 */ /* 0x000fe400078e0008 */
.L_x_54981:
[----:B------:R-:W-:Y:S05]  /*20fc0*/  BSYNC B1 ;  /* 0x0000000000017941 */ /* 0x000fea0003800000 */
.L_x_54979:
        /* <DEDUP_REMOVED lines=16> */
.L_x_54985:
[----:B------:R-:W-:Y:S05]  /*210d0*/  BSYNC B2 ;  /* 0x0000000000027941 */ /* 0x000fea0003800000 */
.L_x_54984:
        /* <DEDUP_REMOVED lines=41> */
[----:B------:R-:W-:-:S05]  /*21370*/  IMAD.WIDE.U32 R8, R15, -0x326172a9, RZ ;  /* 0xcd9e8d570f087825 */ /* 0x000fca00078e00ff */
[----:B------:R-:W-:Y:S02]  /*21380*/  LOP3.LUT R2, R9, UR25, R2, 0x96, !PT ;  /* 0x0000001909027c12 */ /* 0x000fe4000f8e9602 */
.L_x_54983:
[----:B------:R-:W-:Y:S05]  /*21390*/  BSYNC B1 ;  /* 0x0000000000017941 */ /* 0x000fea0003800000 */
.L_x_54982:
        /* <DEDUP_REMOVED lines=8> */
.L_x_54978:
        /* <DEDUP_REMOVED lines=12> */
.L_x_54987:
[----:B------:R-:W-:Y:S02]  /*214e0*/  MOV R13, R8 ;  /* 0x00000008000d7202 */ /* 0x000fe40000000f00 */
.L_x_54988:
[----:B------:R-:W-:Y:S05]  /*214f0*/  BSYNC B1 ;  /* 0x0000000000017941 */ /* 0x000fea0003800000 */
.L_x_54986:
        /* <DEDUP_REMOVED lines=16> */
.L_x_54992:
[----:B------:R-:W-:Y:S05]  /*21600*/  BSYNC B2 ;  /* 0x0000000000027941 */ /* 0x000fea0003800000 */
.L_x_54991:
        /* <DEDUP_REMOVED lines=44> */
.L_x_54990:
[----:B------:R-:W-:Y:S05]  /*218d0*/  BSYNC B1 ;  /* 0x0000000000017941 */ /* 0x000fea0003800000 */
.L_x_54989:
        /* <DEDUP_REMOVED lines=11> */
.L_x_54993:
        /* <DEDUP_REMOVED lines=12> */
.L_x_54996:
[----:B------:R-:W-:Y:S02]  /*21a50*/  MOV R13, R8 ;  /* 0x00000008000d7202 */ /* 0x000fe40000000f00 */
.L_x_54997:
[----:B------:R-:W-:Y:S05]  /*21a60*/  BSYNC B1 ;  /* 0x0000000000017941 */ /* 0x000fea0003800000 */
.L_x_54995:
        /* <DEDUP_REMOVED lines=16> */
.L_x_55001:
[----:B------:R-:W-:Y:S05]  /*21b70*/  BSYNC B2 ;  /* 0x0000000000027941 */ /* 0x000fea0003800000 */
.L_x_55000:
        /* <DEDUP_REMOVED lines=43> */
.L_x_54999:
[----:B------:R-:W-:Y:S05]  /*21e30*/  BSYNC B1 ;  /* 0x0000000000017941 */ /* 0x000fea0003800000 */
.L_x_54998:
        /* <DEDUP_REMOVED lines=8> */
.L_x_54994:
        /* <DEDUP_REMOVED lines=12> */
.L_x_55003:
[----:B------:R-:W-:Y:S02]  /*21f80*/  IMAD.MOV.U32 R13, RZ, RZ, R8 ;  /* 0x000000ffff0d7224 */ /* 0x000fe400078e0008 */
.L_x_55004:
[----:B------:R-:W-:Y:S05]  /*21f90*/  BSYNC B1 ;  /* 0x0000000000017941 */ /* 0x000fea0003800000 */
.L_x_55002:
        /* <DEDUP_REMOVED lines=16> */
.L_x_55008:
[----:B------:R-:W-:Y:S05]  /*220a0*/  BSYNC B2 ;  /* 0x0000000000027941 */ /* 0x000fea0003800000 */
.L_x_55007:
        /* <DEDUP_REMOVED lines=44> */
.L_x_55006:
[----:B------:R-:W-:Y:S05]  /*22370*/  BSYNC B1 ;  /* 0x0000000000017941 */ /* 0x000fea0003800000 */
.L_x_55005:
        /* <DEDUP_REMOVED lines=11> */
.L_x_55009:
        /* <DEDUP_REMOVED lines=12> */
.L_x_55012:
[----:B------:R-:W-:Y:S02]  /*224f0*/  IMAD.MOV.U32 R15, RZ, RZ, R8 ;  /* 0x000000ffff0f7224 */ /* 0x000fe400078e0008 */
.L_x_55013:
[----:B------:R-:W-:Y:S05]  /*22500*/  BSYNC B1 ;  /* 0x0000000000017941 */ /* 0x000fea0003800000 */
.L_x_55011:
        /* <DEDUP_REMOVED lines=16> */
.L_x_55017:
[----:B------:R-:W-:Y:S05]  /*22610*/  BSYNC B2 ;  /* 0x0000000000027941 */ /* 0x000fea0003800000 */
.L_x_55016:
        /* <DEDUP_REMOVED lines=44> */
.L_x_55015:
[----:B------:R-:W-:Y:S05]  /*228e0*/  BSYNC B1 ;  /* 0x0000000000017941 */ /* 0x000fea0003800000 */
.L_x_55014:
        /* <DEDUP_REMOVED lines=8> */
.L_x_55010:
        /* <DEDUP_REMOVED lines=12> */
.L_x_55019:
[----:B------:R-:W-:Y:S02]  /*22a30*/  IMAD.MOV.U32 R13, RZ, RZ, R8 ;  /* 0x000000ffff0d7224 */ /* 0x000fe400078e0008 */
.L_x_55020:
[----:B------:R-:W-:Y:S05]  /*22a40*/  BSYNC B1 ;  /* 0x0000000000017941 */ /* 0x000fea0003800000 */
.L_x_55018:
        /* <DEDUP_REMOVED lines=16> */
.L_x_55024:
[----:B------:R-:W-:Y:S05]  /*22b50*/  BSYNC B2 ;  /* 0x0000000000027941 */ /* 0x000fea0003800000 */
.L_x_55023:
        /* <DEDUP_REMOVED lines=44> */
.L_x_55022:
[----:B------:R-:W-:Y:S05]  /*22e20*/  BSYNC B1 ;  /* 0x0000000000017941 */ /* 0x000fea0003800000 */
.L_x_55021:
        /* <DEDUP_REMOVED lines=11> */
.L_x_55025:
        /* <DEDUP_REMOVED lines=12> */
.L_x_55028:
[----:B------:R-:W-:Y:S02]  /*22fa0*/  IMAD.MOV.U32 R0, RZ, RZ, R8 ;  /* 0x000000ffff007224 */ /* 0x000fe400078e0008 */
.L_x_55029:
[----:B------:R-:W-:Y:S05]  /*22fb0*/  BSYNC B1 ;  /* 0x0000000000017941 */ /* 0x000fea0003800000 */
.L_x_55027:
        /* <DEDUP_REMOVED lines=16> */
.L_x_55033:
[----:B------:R-:W-:Y:S05]  /*230c0*/  BSYNC B2 ;  /* 0x0000000000027941 */ /* 0x000fea0003800000 */
.L_x_55032:
        /* <DEDUP_REMOVED lines=44> */
.L_x_55031:
[----:B------:R-:W-:Y:S05]  /*23390*/  BSYNC B1 ;  /* 0x0000000000017941 */ /* 0x000fea0003800000 */
.L_x_55030:
        /* <DEDUP_REMOVED lines=8> */
.L_x_55026:
        /* <DEDUP_REMOVED lines=15> */
[----:B------:R-:W-:Y:S01]  /*23510*/  LOP3.LUT R18, R0, 0xffff, RZ, 0xc0, !PT ;  /* 0x0000ffff00127812 */ /* 0x000fe200078ec0ff */
[----:B------:R-:W-:-:S03]  /*23520*/  IMAD.WIDE.U32 R20, R19, R125, c[0x0][0x198] ;  /* 0x0000660013147625 */ /* 0x000fc600078e007d */
[----:B------:R-:W-:-:S04]  /*23530*/  LOP3.LUT R13, R13, 0xff0000, RZ, 0xc0, !PT ;  /* 0x00ff00000d0d7812 */ /* 0x000fc800078ec0ff */
[----:B------:R-:W-:Y:S02]  /*23540*/  LEA R13, R18, R13, 0x18 ;  /* 0x0000000d120d7211 */ /* 0x000fe400078ec0ff */
[----:B------:R-:W-:-:S05]  /*23550*/  LOP3.LUT R18, R11, 0xff, RZ, 0xc0, !PT ;  /* 0x000000ff0b127812 */ /* 0x000fca00078ec0ff */
[----:B------:R-:W-:Y:S01]  /*23560*/  IMAD R13, R18, 0x100, R13 ;  /* 0x00000100120d7824 */ /* 0x000fe200078e020d */
[----:B------:R-:W-:-:S05]  /*23570*/  LOP3.LUT R18, R9, 0xff, RZ, 0xc0, !PT ;  /* 0x000000ff09127812 */ /* 0x000fca00078ec0ff */
[----:B------:R-:W-:-:S05]  /*23580*/  IMAD.IADD R13, R13, 0x1, R18 ;  /* 0x000000010d0d7824 */ /* 0x000fca00078e0212 */
[----:B------:R0:W-:Y:S02]  /*23590*/  STG.E [R20.64], R13 ;  /* 0x0000000d14007986 */ /* 0x0001e4000c101906 */
.L_x_55034:
[CC--:B0-----:R-:W-:Y:S01]  /*235a0*/  IMAD.WIDE.U32 R20, R108.reuse, R119.reuse, c[0x0][0x170] ;  /* 0x00005c006c147625 */ /* 0x0c1fe200078e0077 */
        /* <DEDUP_REMOVED lines=16> */
.L_x_55036:
[----:B------:R-:W-:Y:S02]  /*236b0*/  IMAD.MOV.U32 R13, RZ, RZ, R8 ;  /* 0x000000ffff0d7224 */ /* 0x000fe400078e0008 */
.L_x_55037:
[----:B------:R-:W-:Y:S05]  /*236c0*/  BSYNC B1 ;  /* 0x0000000000017941 */ /* 0x000fea0003800000 */
.L_x_55035:
        /* <DEDUP_REMOVED lines=16> */
.L_x_55041:
[----:B------:R-:W-:Y:S05]  /*237d0*/  BSYNC B2 ;  /* 0x0000000000027941 */ /* 0x000fea0003800000 */
.L_x_55040:
        /* <DEDUP_REMOVED lines=44> */
.L_x_55039:
[----:B------:R-:W-:Y:S05]  /*23aa0*/  BSYNC B1 ;  /* 0x0000000000017941 */ /* 0x000fea0003800000 */
.L_x_55038:
        /* <DEDUP_REMOVED lines=12> */
.L_x_55042:
        /* <DEDUP_REMOVED lines=12> */
.L_x_55045:
[----:B------:R-:W-:Y:S02]  /*23c30*/  IMAD.MOV.U32 R13, RZ, RZ, R8 ;  /* 0x000000ffff0d7224 */ /* 0x000fe400078e0008 */
.L_x_55046:
[----:B------:R-:W-:Y:S05]  /*23c40*/  BSYNC B1 ;  /* 0x0000000000017941 */ /* 0x000fea0003800000 */
.L_x_55044:
        /* <DEDUP_REMOVED lines=16> */
.L_x_55050:
[----:B------:R-:W-:Y:S05]  /*23d50*/  BSYNC B2 ;  /* 0x0000000000027941 */ /* 0x000fea0003800000 */
.L_x_55049:
        /* <DEDUP_REMOVED lines=43> */
.L_x_55048:
[----:B------:R-:W-:Y:S05]  /*24010*/  BSYNC B1 ;  /* 0x0000000000017941 */ /* 0x000fea0003800000 */
.L_x_55047:
        /* <DEDUP_REMOVED lines=8> */
.L_x_55043:
        /* <DEDUP_REMOVED lines=12> */
.L_x_55052:
[----:B------:R-:W-:Y:S02]  /*24160*/  IMAD.MOV.U32 R13, RZ, RZ, R8 ;  /* 0x000000ffff0d7224 */ /* 0x000fe400078e0008 */
.L_x_55053:
[----:B------:R-:W-:Y:S05]  /*24170*/  BSYNC B1 ;  /* 0x0000000000017941 */ /* 0x000fea0003800000 */
.L_x_55051:
        /* <DEDUP_REMOVED lines=16> */
.L_x_55057:
[----:B------:R-:W-:Y:S05]  /*24280*/  BSYNC B2 ;  /* 0x0000000000027941 */ /* 0x000fea0003800000 */
.L_x_55056:
        /* <DEDUP_REMOVED lines=44> */
.L_x_55055:
[----:B------:R-:W-:Y:S05]  /*24550*/  BSYNC B1 ;  /* 0x0000000000017941 */ /* 0x000fea0003800000 */
.L_x_55054:
        /* <DEDUP_REMOVED lines=11> */
.L_x_55058:
        /* <DEDUP_REMOVED lines=12> */
.L_x_55061:
[----:B------:R-:W-:Y:S02]  /*246d0*/  IMAD.MOV.U32 R13, RZ, RZ, R8 ;  /* 0x000000ffff0d7224 */ /* 0x000fe400078e0008 */
.L_x_55062:
[----:B------:R-:W-:Y:S05]  /*246e0*/  BSYNC B1 ;  /* 0x0000000000017941 */ /* 0x000fea0003800000 */
.L_x_55060:
        /* <DEDUP_REMOVED lines=16> */
.L_x_55066:
[----:B------:R-:W-:Y:S05]  /*247f0*/  BSYNC B2 ;  /* 0x0000000000027941 */ /* 0x000fea0003800000 */
.L_x_55065:
        /* <DEDUP_REMOVED lines=43> */
.L_x_55064:
[----:B------:R-:W-:Y:S05]  /*24ab0*/  BSYNC B1 ;  /* 0x0000000000017941 */ /* 0x000fea0003800000 */
.L_x_55063:
        /* <DEDUP_REMOVED lines=8> */
.L_x_55059:
        /* <DEDUP_REMOVED lines=12> */
.L_x_55068:
[----:B------:R-:W-:Y:S02]  /*24c00*/  MOV R13, R8 ;  /* 0x00000008000d7202 */ /* 0x000fe40000000f00 */
.L_x_55069:
[----:B------:R-:W-:Y:S05]  /*24c10*/  BSYNC B1 ;  /* 0x0000000000017941 */ /* 0x000fea0003800000 */
.L_x_55067:
        /* <DEDUP_REMOVED lines=16> */
.L_x_55073:
[----:B------:R-:W-:Y:S05]  /*24d20*/  BSYNC B2 ;  /* 0x0000000000027941 */ /* 0x000fea0003800000 */
.L_x_55072:
        /* <DEDUP_REMOVED lines=44> */
.L_x_55071:
[----:B------:R-:W-:Y:S05]  /*24ff0*/  BSYNC B1 ;  /* 0x0000000000017941 */ /* 0x000fea0003800000 */
.L_x_55070:
        /* <DEDUP_REMOVED lines=11> */
.L_x_55074:
        /* <DEDUP_REMOVED lines=12> */
.L_x_55077:
[----:B------:R-:W-:Y:S02]  /*25170*/  MOV R15, R8 ;  /* 0x00000008000f7202 */ /* 0x000fe40000000f00 */
.L_x_55078:
[----:B------:R-:W-:Y:S05]  /*25180*/  BSYNC B1 ;  /* 0x0000000000017941 */ /* 0x000fea0003800000 */
.L_x_55076:
        /* <DEDUP_REMOVED lines=16> */
.L_x_55082:
[----:B------:R-:W-:Y:S05]  /*25290*/  BSYNC B2 ;  /* 0x0000000000027941 */ /* 0x000fea0003800000 */
.L_x_55081:
        /* <DEDUP_REMOVED lines=44> */
.L_x_55080:
[----:B------:R-:W-:Y:S05]  /*25560*/  BSYNC B1 ;  /* 0x0000000000017941 */ /* 0x000fea0003800000 */
.L_x_55079:
        /* <DEDUP_REMOVED lines=8> */
.L_x_55075:
        /* <DEDUP_REMOVED lines=12> */
.L_x_55084:
[----:B------:R-:W-:Y:S02]  /*256b0*/  IMAD.MOV.U32 R13, RZ, RZ, R8 ;  /* 0x000000ffff0d7224 */ /* 0x000fe400078e0008 */
.L_x_55085:
[----:B------:R-:W-:Y:S05]  /*256c0*/  BSYNC B1 ;  /* 0x0000000000017941 */ /* 0x000fea0003800000 */
.L_x_55083:
        /* <DEDUP_REMOVED lines=16> */
.L_x_55089:
[----:B------:R-:W-:Y:S05]  /*257d0*/  BSYNC B2 ;  /* 0x0000000000027941 */ /* 0x000fea0003800000 */
.L_x_55088:
        /* <DEDUP_REMOVED lines=44> */
.L_x_55087:
[----:B------:R-:W-:Y:S05]  /*25aa0*/  BSYNC B1 ;  /* 0x0000000000017941 */ /* 0x000fea0003800000 */
.L_x_55086:
        /* <DEDUP_REMOVED lines=11> */
.L_x_55090:
        /* <DEDUP_REMOVED lines=12> */
.L_x_55093:
[----:B------:R-:W-:Y:S02]  /*25c20*/  IMAD.MOV.U32 R0, RZ, RZ, R8 ;  /* 0x000000ffff007224 */ /* 0x000fe400078e0008 */
.L_x_55094:
[----:B------:R-:W-:Y:S05]  /*25c30*/  BSYNC B1 ;  /* 0x0000000000017941 */ /* 0x000fea0003800000 */
.L_x_55092:
        /* <DEDUP_REMOVED lines=16> */
.L_x_55098:
[----:B------:R-:W-:Y:S05]  /*25d40*/  BSYNC B2 ;  /* 0x0000000000027941 */ /* 0x000fea0003800000 */
.L_x_55097:
        /* <DEDUP_REMOVED lines=44> */
.L_x_55096:
[----:B------:R-:W-:Y:S05]  /*26010*/  BSYNC B1 ;  /* 0x0000000000017941 */ /* 0x000fea0003800000 */
.L_x_55095:
        /* <DEDUP_REMOVED lines=8> */
.L_x_55091:
        /* <DEDUP_REMOVED lines=24> */
.L_x_55099:
        /* <DEDUP_REMOVED lines=17> */
.L_x_55101:
[----:B------:R-:W-:Y:S02]  /*26330*/  IMAD.MOV.U32 R13, RZ, RZ, R8 ;  /* 0x000000ffff0d7224 */ /* 0x000fe400078e0008 */
.L_x_55102:
[----:B------:R-:W-:Y:S05]  /*26340*/  BSYNC B1 ;  /* 0x0000000000017941 */ /* 0x000fea0003800000 */
.L_x_55100:
        /* <DEDUP_REMOVED lines=16> */
.L_x_55106:
[----:B------:R-:W-:Y:S05]  /*26450*/  BSYNC B2 ;  /* 0x0000000000027941 */ /* 0x000fea0003800000 */
.L_x_55105:
        /* <DEDUP_REMOVED lines=44> */
.L_x_55104:
[----:B------:R-:W-:Y:S05]  /*26720*/  BSYNC B1 ;  /* 0x0000000000017941 */ /* 0x000fea0003800000 */
.L_x_55103:
        /* <DEDUP_REMOVED lines=12> */
.L_x_55107:
        /* <DEDUP_REMOVED lines=12> */
.L_x_55110:
[----:B------:R-:W-:Y:S02]  /*268b0*/  IMAD.MOV.U32 R13, RZ, RZ, R8 ;  /* 0x000000ffff0d7224 */ /* 0x000fe400078e0008 */
.L_x_55111:
[----:B------:R-:W-:Y:S05]  /*268c0*/  BSYNC B1 ;  /* 0x0000000000017941 */ /* 0x000fea0003800000 */
.L_x_55109:
        /* <DEDUP_REMOVED lines=16> */
.L_x_55115:
[----:B------:R-:W-:Y:S05]  /*269d0*/  BSYNC B2 ;  /* 0x0000000000027941 */ /* 0x000fea0003800000 */
.L_x_55114:
        /* <DEDUP_REMOVED lines=43> */
.L_x_55113:
[----:B------:R-:W-:Y:S05]  /*26c90*/  BSYNC B1 ;  /* 0x0000000000017941 */ /* 0x000fea0003800000 */
.L_x_55112:
        /* <DEDUP_REMOVED lines=8> */
.L_x_55108:
        /* <DEDUP_REMOVED lines=12> */
.L_x_55117:
[----:B------:R-:W-:Y:S02]  /*26de0*/  IMAD.MOV.U32 R13, RZ, RZ, R8 ;  /* 0x000000ffff0d7224 */ /* 0x000fe400078e0008 */
.L_x_55118:
[----:B------:R-:W-:Y:S05]  /*26df0*/  BSYNC B1 ;  /* 0x0000000000017941 */ /* 0x000fea0003800000 */
.L_x_55116:
        /* <DEDUP_REMOVED lines=16> */
.L_x_55122:
[----:B------:R-:W-:Y:S05]  /*26f00*/  BSYNC B2 ;  /* 0x0000000000027941 */ /* 0x000fea0003800000 */
.L_x_55121:
        /* <DEDUP_REMOVED lines=44> */
.L_x_55120:
[----:B------:R-:W-:Y:S05]  /*271d0*/  BSYNC B1 ;  /* 0x0000000000017941 */ /* 0x000fea0003800000 */
.L_x_55119:
        /* <DEDUP_REMOVED lines=11> */
.L_x_55123:
        /* <DEDUP_REMOVED lines=12> */
.L_x_55126:
[----:B------:R-:W-:Y:S02]  /*27350*/  IMAD.MOV.U32 R13, RZ, RZ, R8 ;  /* 0x000000ffff0d7224 */ /* 0x000fe400078e0008 */
.L_x_55127:
[----:B------:R-:W-:Y:S05]  /*27360*/  BSYNC B1 ;  /* 0x0000000000017941 */ /* 0x000fea0003800000 */
.L_x_55125:
        /* <DEDUP_REMOVED lines=16> */
.L_x_55131:
[----:B------:R-:W-:Y:S05]  /*27470*/  BSYNC B2 ;  /* 0x0000000000027941 */ /* 0x000fea0003800000 */
.L_x_55130:
        /* <DEDUP_REMOVED lines=43> */
.L_x_55129:
[----:B------:R-:W-:Y:S05]  /*27730*/  BSYNC B1 ;  /* 0x0000000000017941 */ /* 0x000fea0003800000 */
.L_x_55128:
        /* <DEDUP_REMOVED lines=8> */
.L_x_55124:
        /* <DEDUP_REMOVED lines=12> */
.L_x_55133:
[----:B------:R-:W-:Y:S02]  /*27880*/  IMAD.MOV.U32 R13, RZ, RZ, R8 ;  /* 0x000000ffff0d7224 */ /* 0x000fe400078e0008 */
.L_x_55134:
[----:B------:R-:W-:Y:S05]  /*27890*/  BSYNC B1 ;  /* 0x0000000000017941 */ /* 0x000fea0003800000 */
.L_x_55132:
        /* <DEDUP_REMOVED lines=16> */
.L_x_55138:
[----:B------:R-:W-:Y:S05]  /*279a0*/  BSYNC B2 ;  /* 0x0000000000027941 */ /* 0x000fea0003800000 */
.L_x_55137:
        /* <DEDUP_REMOVED lines=44> */
.L_x_55136:
[----:B------:R-:W-:Y:S05]  /*27c70*/  BSYNC B1 ;  /* 0x0000000000017941 */ /* 0x000fea0003800000 */
.L_x_55135:
        /* <DEDUP_REMOVED lines=11> */
.L_x_55139:
        /* <DEDUP_REMOVED lines=12> */
.L_x_55142:
[----:B------:R-:W-:Y:S02]  /*27df0*/  IMAD.MOV.U32 R15, RZ, RZ, R8 ;  /* 0x000000ffff0f7224 */ /* 0x000fe400078e0008 */
.L_x_55143:
[----:B------:R-:W-:Y:S05]  /*27e00*/  BSYNC B1 ;  /* 0x0000000000017941 */ /* 0x000fea0003800000 */
.L_x_55141:
        /* <DEDUP_REMOVED lines=16> */
.L_x_55147:
[----:B------:R-:W-:Y:S05]  /*27f10*/  BSYNC B2 ;  /* 0x0000000000027941 */ /* 0x000fea0003800000 */
.L_x_55146:
        /* <DEDUP_REMOVED lines=44> */
.L_x_55145:
[----:B------:R-:W-:Y:S05]  /*281e0*/  BSYNC B1 ;  /* 0x0000000000017941 */ /* 0x000fea0003800000 */
.L_x_55144:
        /* <DEDUP_REMOVED lines=8> */
.L_x_55140:
        /* <DEDUP_REMOVED lines=12> */
.L_x_55149:
[----:B------:R-:W-:Y:S02]  /*28330*/  IMAD.MOV.U32 R13, RZ, RZ, R8 ;  /* 0x000000ffff0d7224 */ /* 0x000fe400078e0008 */
.L_x_55150:
[----:B------:R-:W-:Y:S05]  /*28340*/  BSYNC B1 ;  /* 0x0000000000017941 */ /* 0x000fea0003800000 */
.L_x_55148:
        /* <DEDUP_REMOVED lines=16> */
.L_x_55154:
[----:B------:R-:W-:Y:S05]  /*28450*/  BSYNC B2 ;  /* 0x0000000000027941 */ /* 0x000fea0003800000 */
.L_x_55153:
        /* <DEDUP_REMOVED lines=44> */
.L_x_55152:
[----:B------:R-:W-:Y:S05]  /*28720*/  BSYNC B1 ;  /* 0x0000000000017941 */ /* 0x000fea0003800000 */
.L_x_55151:
        /* <DEDUP_REMOVED lines=11> */
.L_x_55155:
        /* <DEDUP_REMOVED lines=12> */
.L_x_55158:
[----:B------:R-:W-:Y:S02]  /*288a0*/  IMAD.MOV.U32 R0, RZ, RZ, R8 ;  /* 0x000000ffff007224 */ /* 0x000fe400078e0008 */
.L_x_55159:
[----:B------:R-:W-:Y:S05]  /*288b0*/  BSYNC B1 ;  /* 0x0000000000017941 */ /* 0x000fea0003800000 */
.L_x_55157:
        /* <DEDUP_REMOVED lines=16> */
.L_x_55163:
[----:B------:R-:W-:Y:S05]  /*289c0*/  BSYNC B2 ;  /* 0x0000000000027941 */ /* 0x000fea0003800000 */
.L_x_55162:
        /* <DEDUP_REMOVED lines=44> */
.L_x_55161:
[----:B------:R-:W-:Y:S05]  /*28c90*/  BSYNC B1 ;  /* 0x0000000000017941 */ /* 0x000fea0003800000 */
.L_x_55160:
        /* <DEDUP_REMOVED lines=8> */
.L_x_55156:
[----:B------:R-:W-:Y:S01]  /*28d20*/  IMAD.WIDE.U32 R16, R18, R119, c[0x0][0x188] ;  /* 0x0000620012107625 */ /* 0x000fe200078e0077 */
[----:B------:R-:W-:Y:S02]  /*28d30*/  SEL R13, RZ, 0x1000000, P4 ;  /* 0x01000000ff0d7807 */ /* 0x000fe40002000000 */
[----:B------:R-:W-:Y:S02]  /*28d40*/  ISETP.NE.AND P5, PT, R124, RZ, PT ;  /* 0x000000ff7c00720c */ /* 0x000fe40003fa5270 */
[----:B------:R0:W-:Y:S02]  /*28d50*/  STG.E.128 [R16.64], R44 ;  /* 0x0000002c10007986 */ /* 0x0001e4000c101d06 */
[----:B0-----:R-:W-:Y:S02]  /*28d60*/  SEL R16, RZ, 0x10000, P3 ;  /* 0x00010000ff107807 */ /* 0x001fe40001800000 */
[----:B------:R-:W-:-:S04]  /*28d70*/  SEL R17, RZ, 0x100, P2 ;  /* 0x00000100ff117807 */ /* 0x000fc80001000000 */
[----:B------:R-:W-:Y:S02]  /*28d80*/  IADD3 R13, R17, R13, R16 ;  /* 0x0000000d110d7210 */ /* 0x000fe40007ffe010 */
[----:B------:R-:W-:-:S04]  /*28d90*/  SEL R16, RZ, 0x1, P1 ;  /* 0x00000001ff107807 */ /* 0x000fc80000800000 */
[----:B------:R-:W-:Y:S01]  /*28da0*/  IADD3 R13, R13, R16, RZ ;  /* 0x000000100d0d7210 */ /* 0x000fe20007ffe0ff */
        /* <DEDUP_REMOVED lines=10> */
[----:B------:R-:W-:-:S05]  /*28e50*/  LOP3.LUT R16, R11, 0xff, RZ, 0xc0, !PT ;  /* 0x000000ff0b107812 */ /* 0x000fca00078ec0ff */
[----:B------:R-:W-:Y:S01]  /*28e60*/  IMAD R13, R16, 0x100, R13 ;  /* 0x00000100100d7824 */ /* 0x000fe200078e020d */
[----:B------:R-:W-:-:S04]  /*28e70*/  LOP3.LUT R16, R9, 0xff, RZ, 0xc0, !PT ;  /* 0x000000ff09107812 */ /* 0x000fc800078ec0ff */
[----:B------:R-:W-:-:S05]  /*28e80*/  IADD3 R13, R13, R16, RZ ;  /* 0x000000100d0d7210 */ /* 0x000fca0007ffe0ff */
[----:B------:R0:W-:Y:S02]  /*28e90*/  STG.E [R22.64], R13 ;  /* 0x0000000d16007986 */ /* 0x0001e4000c101906 */
.L_x_55164:
        /* <DEDUP_REMOVED lines=17> */
.L_x_55166:
[----:B------:R-:W-:Y:S02]  /*28fb0*/  MOV R13, R8 ;  /* 0x00000008000d7202 */ /* 0x000fe40000000f00 */
.L_x_55167:
[----:B------:R-:W-:Y:S05]  /*28fc0*/  BSYNC B1 ;  /* 0x0000000000017941 */ /* 0x000fea0003800000 */
.L_x_55165:
        /* <DEDUP_REMOVED lines=16> */
.L_x_55171:
[----:B------:R-:W-:Y:S05]  /*290d0*/  BSYNC B2 ;  /* 0x0000000000027941 */ /* 0x000fea0003800000 */
.L_x_55170:
        /* <DEDUP_REMOVED lines=44> */
.L_x_55169:
[----:B------:R-:W-:Y:S05]  /*293a0*/  BSYNC B1 ;  /* 0x0000000000017941 */ /* 0x000fea0003800000 */
.L_x_55168:
        /* <DEDUP_REMOVED lines=12> */
.L_x_55172:
        /* <DEDUP_REMOVED lines=12> */
.L_x_55175:
[----:B------:R-:W-:Y:S02]  /*29530*/  MOV R13, R8 ;  /* 0x00000008000d7202 */ /* 0x000fe40000000f00 */
.L_x_55176:
[----:B------:R-:W-:Y:S05]  /*29540*/  BSYNC B1 ;  /* 0x0000000000017941 */ /* 0x000fea0003800000 */
.L_x_55174:
        /* <DEDUP_REMOVED lines=16> */
.L_x_55180:
[----:B------:R-:W-:Y:S05]  /*29650*/  BSYNC B2 ;  /* 0x0000000000027941 */ /* 0x000fea0003800000 */
.L_x_55179:
        /* <DEDUP_REMOVED lines=43> */
.L_x_55178:
[----:B------:R-:W-:Y:S05]  /*29910*/  BSYNC B1 ;  /* 0x0000000000017941 */ /* 0x000fea0003800000 */
.L_x_55177:
        /* <DEDUP_REMOVED lines=8> */
.L_x_55173:
        /* <DEDUP_REMOVED lines=12> */
.L_x_55182:
[----:B------:R-:W-:Y:S02]  /*29a60*/  IMAD.MOV.U32 R13, RZ, RZ, R8 ;  /* 0x000000ffff0d7224 */ /* 0x000fe400078e0008 */
.L_x_55183:
[----:B------:R-:W-:Y:S05]  /*29a70*/  BSYNC B1 ;  /* 0x0000000000017941 */ /* 0x000fea0003800000 */
.L_x_55181:
        /* <DEDUP_REMOVED lines=16> */
.L_x_55187:
[----:B------:R-:W-:Y:S05]  /*29b80*/  BSYNC B2 ;  /* 0x0000000000027941 */ /* 0x000fea0003800000 */
.L_x_55186:
        /* <DEDUP_REMOVED lines=44> */
.L_x_55185:
[----:B------:R-:W-:Y:S05]  /*29e50*/  BSYNC B1 ;  /* 0x0000000000017941 */ /* 0x000fea0003800000 */
.L_x_55184:
        /* <DEDUP_REMOVED lines=11> */
.L_x_55188:
        /* <DEDUP_REMOVED lines=12> */
.L_x_55191:
[----:B------:R-:W-:Y:S02]  /*29fd0*/  IMAD.MOV.U32 R13, RZ, RZ, R8 ;  /* 0x000000ffff0d7224 */ /* 0x000fe400078e0008 */
.L_x_55192:
[----:B------:R-:W-:Y:S05]  /*29fe0*/  BSYNC B1 ;  /* 0x0000000000017941 */ /* 0x000fea0003800000 */
.L_x_55190:
        /* <DEDUP_REMOVED lines=16> */
.L_x_55196:
[----:B------:R-:W-:Y:S05]  /*2a0f0*/  BSYNC B2 ;  /* 0x0000000000027941 */ /* 0x000fea0003800000 */
.L_x_55195:
        /* <DEDUP_REMOVED lines=43> */
.L_x_55194:
[----:B------:R-:W-:Y:S05]  /*2a3b0*/  BSYNC B1 ;  /* 0x0000000000017941 */ /* 0x000fea0003800000 */
.L_x_55193:
        /* <DEDUP_REMOVED lines=8> */
.L_x_55189:
        /* <DEDUP_REMOVED lines=12> */
.L_x_55198:
[----:B------:R-:W-:Y:S02]  /*2a500*/  IMAD.MOV.U32 R13, RZ, RZ, R8 ;  /* 0x000000ffff0d7224 */ /* 0x000fe400078e0008 */
.L_x_55199:
[----:B------:R-:W-:Y:S05]  /*2a510*/  BSYNC B1 ;  /* 0x0000000000017941 */ /* 0x000fea0003800000 */
.L_x_55197:
        /* <DEDUP_REMOVED lines=16> */
.L_x_55203:
[----:B------:R-:W-:Y:S05]  /*2a620*/  BSYNC B2 ;  /* 0x0000000000027941 */ /* 0x000fea0003800000 */
.L_x_55202:
        /* <DEDUP_REMOVED lines=44> */
.L_x_55201:
[----:B------:R-:W-:Y:S05]  /*2a8f0*/  BSYNC B1 ;  /* 0x0000000000017941 */ /* 0x000fea0003800000 */
.L_x_55200:
        /* <DEDUP_REMOVED lines=11> */
.L_x_55204:
        /* <DEDUP_REMOVED lines=12> */
.L_x_55207:
[----:B------:R-:W-:Y:S02]  /*2aa70*/  IMAD.MOV.U32 R15, RZ, RZ, R8 ;  /* 0x000000ffff0f7224 */ /* 0x000fe400078e0008 */
.L_x_55208:
[----:B------:R-:W-:Y:S05]  /*2aa80*/  BSYNC B1 ;  /* 0x0000000000017941 */ /* 0x000fea0003800000 */
.L_x_55206:
        /* <DEDUP_REMOVED lines=16> */
.L_x_55212:
[----:B------:R-:W-:Y:S05]  /*2ab90*/  BSYNC B2 ;  /* 0x0000000000027941 */ /* 0x000fea0003800000 */
.L_x_55211:
        /* <DEDUP_REMOVED lines=44> */
.L_x_55210:
[----:B------:R-:W-:Y:S05]  /*2ae60*/  BSYNC B1 ;  /* 0x0000000000017941 */ /* 0x000fea0003800000 */
.L_x_55209:
        /* <DEDUP_REMOVED lines=8> */
.L_x_55205:
        /* <DEDUP_REMOVED lines=12> */
.L_x_55214:
[----:B------:R-:W-:Y:S02]  /*2afb0*/  MOV R13, R8 ;  /* 0x00000008000d7202 */ /* 0x000fe40000000f00 */
.L_x_55215:
[----:B------:R-:W-:Y:S05]  /*2afc0*/  BSYNC B1 ;  /* 0x0000000000017941 */ /* 0x000fea0003800000 */
.L_x_55213:
        /* <DEDUP_REMOVED lines=16> */
.L_x_55219:
[----:B------:R-:W-:Y:S05]  /*2b0d0*/  BSYNC B2 ;  /* 0x0000000000027941 */ /* 0x000fea0003800000 */
.L_x_55218:
        /* <DEDUP_REMOVED lines=44> */
.L_x_55217:
[----:B------:R-:W-:Y:S05]  /*2b3a0*/  BSYNC B1 ;  /* 0x0000000000017941 */ /* 0x000fea0003800000 */
.L_x_55216:
        /* <DEDUP_REMOVED lines=11> */
.L_x_55220:
        /* <DEDUP_REMOVED lines=12> */
.L_x_55223:
[----:B------:R-:W-:Y:S02]  /*2b520*/  MOV R0, R8 ;  /* 0x0000000800007202 */ /* 0x000fe40000000f00 */
.L_x_55224:
[----:B------:R-:W-:Y:S05]  /*2b530*/  BSYNC B1 ;  /* 0x0000000000017941 */ /* 0x000fea0003800000 */
.L_x_55222:
        /* <DEDUP_REMOVED lines=16> */
.L_x_55228:
[----:B------:R-:W-:Y:S05]  /*2b640*/  BSYNC B2 ;  /* 0x0000000000027941 */ /* 0x000fea0003800000 */
.L_x_55227:
        /* <DEDUP_REMOVED lines=44> */
.L_x_55226:
[----:B------:R-:W-:Y:S05]  /*2b910*/  BSYNC B1 ;  /* 0x0000000000017941 */ /* 0x000fea0003800000 */
.L_x_55225:
        /* <DEDUP_REMOVED lines=8> */
.L_x_55221:
[----:B------:R-:W-:Y:S01]  /*2b9a0*/  IMAD.WIDE.U32 R20, R17, R119, c[0x0][0x188] ;  /* 0x0000620011147625 */ /* 0x000fe200078e0077 */
[----:B------:R-:W-:Y:S02]  /*2b9b0*/  SEL R13, RZ, 0x1000000, P4 ;  /* 0x01000000ff0d7807 */ /* 0x000fe40002000000 */
[----:B------:R-:W-:Y:S02]  /*2b9c0*/  SEL R16, RZ, 0x10000, P3 ;  /* 0x00010000ff107807 */ /* 0x000fe40001800000 */
[----:B------:R0:W-:Y:S01]  /*2b9d0*/  STG.E.128 [R20.64], R40 ;  /* 0x0000002814007986 */ /* 0x0001e2000c101d06 */
[----:B------:R-:W-:Y:S02]  /*2b9e0*/  ISETP.NE.AND P5, PT, R124, RZ, PT ;  /* 0x000000ff7c00720c */ /* 0x000fe40003fa5270 */
[----:B0-----:R-:W-:-:S04]  /*2b9f0*/  SEL R20, RZ, 0x100, P2 ;  /* 0x00000100ff147807 */ /* 0x001fc80001000000 */
[----:B------:R-:W-:Y:S01]  /*2ba00*/  IADD3 R13, R20, R13, R16 ;  /* 0x0000000d140d7210 */ /* 0x000fe20007ffe010 */
[----:B------:R-:W-:Y:S01]  /*2ba10*/  IMAD.WIDE.U32 R20, R17, R125, c[0x0][0x190] ;  /* 0x0000640011147625 */ /* 0x000fe200078e007d */
[----:B------:R-:W-:-:S05]  /*2ba20*/  SEL R16, RZ, 0x1, P1 ;  /* 0x00000001ff107807 */ /* 0x000fca0000800000 */
[----:B------:R-:W-:Y:S01]  /*2ba30*/  IMAD.IADD R13, R13, 0x1, R16 ;  /* 0x000000010d0d7824 */ /* 0x000fe200078e0210 */
[----:B------:R-:W-:-:S04]  /*2ba40*/  IADD3 R16, R117, 0x1c0, RZ ;  /* 0x000001c075107810 */ /* 0x000fc80007ffe0ff */
        /* <DEDUP_REMOVED lines=13> */
.L_x_55229:
        /* <DEDUP_REMOVED lines=17> */
.L_x_55231:
[----:B------:R-:W-:Y:S02]  /*2bc30*/  IMAD.MOV.U32 R13, RZ, RZ, R8 ;  /* 0x000000ffff0d7224 */ /* 0x000fe400078e0008 */
.L_x_55232:
[----:B------:R-:W-:Y:S05]  /*2bc40*/  BSYNC B1 ;  /* 0x0000000000017941 */ /* 0x000fea0003800000 */
.L_x_55230:
        /* <DEDUP_REMOVED lines=16> */
.L_x_55236:
[----:B------:R-:W-:Y:S05]  /*2bd50*/  BSYNC B2 ;  /* 0x0000000000027941 */ /* 0x000fea0003800000 */
.L_x_55235:
        /* <DEDUP_REMOVED lines=44> */
.L_x_55234:
[----:B------:R-:W-:Y:S05]  /*2c020*/  BSYNC B1 ;  /* 0x0000000000017941 */ /* 0x000fea0003800000 */
.L_x_55233:
        /* <DEDUP_REMOVED lines=12> */
.L_x_55237:
        /* <DEDUP_REMOVED lines=12> */
.L_x_55240:
[----:B------:R-:W-:Y:S02]  /*2c1b0*/  IMAD.MOV.U32 R13, RZ, RZ, R8 ;  /* 0x000000ffff0d7224 */ /* 0x000fe400078e0008 */
.L_x_55241:
[----:B------:R-:W-:Y:S05]  /*2c1c0*/  BSYNC B1 ;  /* 0x0000000000017941 */ /* 0x000fea0003800000 */
.L_x_55239:
        /* <DEDUP_REMOVED lines=16> */
.L_x_55245:
[----:B------:R-:W-:Y:S05]  /*2c2d0*/  BSYNC B2 ;  /* 0x0000000000027941 */ /* 0x000fea0003800000 */
.L_x_55244:
        /* <DEDUP_REMOVED lines=43> */
.L_x_55243:
[----:B------:R-:W-:Y:S05]  /*2c590*/  BSYNC B1 ;  /* 0x0000000000017941 */ /* 0x000fea0003800000 */
.L_x_55242:
        /* <DEDUP_REMOVED lines=8> */
.L_x_55238:
        /* <DEDUP_REMOVED lines=12> */
.L_x_55247:
[----:B------:R-:W-:Y:S02]  /*2c6e0*/  MOV R13, R8 ;  /* 0x00000008000d7202 */ /* 0x000fe40000000f00 */
.L_x_55248:
[----:B------:R-:W-:Y:S05]  /*2c6f0*/  BSYNC B1 ;  /* 0x0000000000017941 */ /* 0x000fea0003800000 */
.L_x_55246:
        /* <DEDUP_REMOVED lines=16> */
.L_x_55252:
[----:B------:R-:W-:Y:S05]  /*2c800*/  BSYNC B2 ;  /* 0x0000000000027941 */ /* 0x000fea0003800000 */
.L_x_55251:
        /* <DEDUP_REMOVED lines=44> */
.L_x_55250:
[----:B------:R-:W-:Y:S05]  /*2cad0*/  BSYNC B1 ;  /* 0x0000000000017941 */ /* 0x000fea0003800000 */
.L_x_55249:
        /* <DEDUP_REMOVED lines=11> */
.L_x_55253:
        /* <DEDUP_REMOVED lines=12> */
.L_x_55256:
[----:B------:R-:W-:Y:S02]  /*2cc50*/  MOV R13, R8 ;  /* 0x00000008000d7202 */ /* 0x000fe40000000f00 */
.L_x_55257:
[----:B------:R-:W-:Y:S05]  /*2cc60*/  BSYNC B1 ;  /* 0x0000000000017941 */ /* 0x000fea0003800000 */
.L_x_55255:
        /* <DEDUP_REMOVED lines=16> */
.L_x_55261:
[----:B------:R-:W-:Y:S05]  /*2cd70*/  BSYNC B2 ;  /* 0x0000000000027941 */ /* 0x000fea0003800000 */
.L_x_55260:
        /* <DEDUP_REMOVED lines=43> */
.L_x_55259:
[----:B------:R-:W-:Y:S05]  /*2d030*/  BSYNC B1 ;  /* 0x0000000000017941 */ /* 0x000fea0003800000 */
.L_x_55258:
        /* <DEDUP_REMOVED lines=8> */
.L_x_55254:
        /* <DEDUP_REMOVED lines=12> */
.L_x_55263:
[----:B------:R-:W-:Y:S02]  /*2d180*/  IMAD.MOV.U32 R13, RZ, RZ, R8 ;  /* 0x000000ffff0d7224 */ /* 0x000fe400078e0008 */
.L_x_55264:
[----:B------:R-:W-:Y:S05]  /*2d190*/  BSYNC B1 ;  /* 0x0000000000017941 */ /* 0x000fea0003800000 */
.L_x_55262:
        /* <DEDUP_REMOVED lines=16> */
.L_x_55268:
[----:B------:R-:W-:Y:S05]  /*2d2a0*/  BSYNC B2 ;  /* 0x0000000000027941 */ /* 0x000fea0003800000 */
.L_x_55267:
        /* <DEDUP_REMOVED lines=44> */
.L_x_55266:
[----:B------:R-:W-:Y:S05]  /*2d570*/  BSYNC B1 ;  /* 0x0000000000017941 */ /* 0x000fea0003800000 */
.L_x_55265:
        /* <DEDUP_REMOVED lines=11> */
.L_x_55269:
        /* <DEDUP_REMOVED lines=12> */
.L_x_55272:
[----:B------:R-:W-:Y:S02]  /*2d6f0*/  IMAD.MOV.U32 R15, RZ, RZ, R8 ;  /* 0x000000ffff0f7224 */ /* 0x000fe400078e0008 */
.L_x_55273:
[----:B------:R-:W-:Y:S05]  /*2d700*/  BSYNC B1 ;  /* 0x0000000000017941 */ /* 0x000fea0003800000 */
.L_x_55271:
        /* <DEDUP_REMOVED lines=16> */
.L_x_55277:
[----:B------:R-:W-:Y:S05]  /*2d810*/  BSYNC B2 ;  /* 0x0000000000027941 */ /* 0x000fea0003800000 */
.L_x_55276:
        /* <DEDUP_REMOVED lines=44> */
.L_x_55275:
[----:B------:R-:W-:Y:S05]  /*2dae0*/  BSYNC B1 ;  /* 0x0000000000017941 */ /* 0x000fea0003800000 */
.L_x_55274:
        /* <DEDUP_REMOVED lines=8> */
.L_x_55270:
        /* <DEDUP_REMOVED lines=12> */
.L_x_55279:
[----:B------:R-:W-:Y:S02]  /*2dc30*/  IMAD.MOV.U32 R13, RZ, RZ, R8 ;  /* 0x000000ffff0d7224 */ /* 0x000fe400078e0008 */
.L_x_55280:
[----:B------:R-:W-:Y:S05]  /*2dc40*/  BSYNC B1 ;  /* 0x0000000000017941 */ /* 0x000fea0003800000 */
.L_x_55278:
        /* <DEDUP_REMOVED lines=16> */
.L_x_55284:
[----:B------:R-:W-:Y:S05]  /*2dd50*/  BSYNC B2 ;  /* 0x0000000000027941 */ /* 0x000fea0003800000 */
.L_x_55283:
        /* <DEDUP_REMOVED lines=44> */
.L_x_55282:
[----:B------:R-:W-:Y:S05]  /*2e020*/  BSYNC B1 ;  /* 0x0000000000017941 */ /* 0x000fea0003800000 */
.L_x_55281:
        /* <DEDUP_REMOVED lines=11> */
.L_x_55285:
        /* <DEDUP_REMOVED lines=12> */
.L_x_55288:
[----:B------:R-:W-:Y:S02]  /*2e1a0*/  IMAD.MOV.U32 R0, RZ, RZ, R8 ;  /* 0x000000ffff007224 */ /* 0x000fe400078e0008 */
.L_x_55289:
[----:B------:R-:W-:Y:S05]  /*2e1b0*/  BSYNC B1 ;  /* 0x0000000000017941 */ /* 0x000fea0003800000 */
.L_x_55287:
        /* <DEDUP_REMOVED lines=16> */
.L_x_55293:
[----:B------:R-:W-:Y:S05]  /*2e2c0*/  BSYNC B2 ;  /* 0x0000000000027941 */ /* 0x000fea0003800000 */
.L_x_55292:
        /* <DEDUP_REMOVED lines=44> */
.L_x_55291:
[----:B------:R-:W-:Y:S05]  /*2e590*/  BSYNC B1 ;  /* 0x0000000000017941 */ /* 0x000fea0003800000 */
.L_x_55290:
        /* <DEDUP_REMOVED lines=8> */
.L_x_55286:
        /* <DEDUP_REMOVED lines=9> */
[----:B------:R-:W-:-:S05]  /*2e6b0*/  IMAD.IADD R13, R13, 0x1, R15 ;  /* 0x000000010d0d7824 */ /* 0x000fca00078e020f */
[----:B------:R0:W-:Y:S02]  /*2e6c0*/  STG.E [R20.64], R13 ;  /* 0x0000000d14007986 */ /* 0x0001e4000c101906 */
[----:B0-----:R-:W-:-:S05]  /*2e6d0*/  IADD3 R13, R117, 0x1e0, RZ ;  /* 0x000001e0750d7810 */ /* 0x001fca0007ffe0ff */
[----:B------:R-:W-:Y:S01]  /*2e6e0*/  @P5 IMAD.WIDE.U32 R20, R13, R119, c[0x0][0x178] ;  /* 0x00005e000d145625 */ /* 0x000fe200078e0077 */
        /* <DEDUP_REMOVED lines=11> */
.L_x_55294:
        /* <DEDUP_REMOVED lines=17> */
.L_x_55296:
[----:B------:R-:W-:Y:S02]  /*2e8b0*/  IMAD.MOV.U32 R15, RZ, RZ, R8 ;  /* 0x000000ffff0f7224 */ /* 0x000fe400078e0008 */
.L_x_55297:
[----:B------:R-:W-:Y:S05]  /*2e8c0*/  BSYNC B1 ;  /* 0x0000000000017941 */ /* 0x000fea0003800000 */
.L_x_55295:
        /* <DEDUP_REMOVED lines=16> */
.L_x_55301:
[----:B------:R-:W-:Y:S05]  /*2e9d0*/  BSYNC B2 ;  /* 0x0000000000027941 */ /* 0x000fea0003800000 */
.L_x_55300:
        /* <DEDUP_REMOVED lines=44> */
.L_x_55299:
[----:B------:R-:W-:Y:S05]  /*2eca0*/  BSYNC B1 ;  /* 0x0000000000017941 */ /* 0x000fea0003800000 */
.L_x_55298:
        /* <DEDUP_REMOVED lines=12> */
.L_x_55302:
        /* <DEDUP_REMOVED lines=12> */
.L_x_55305:
[----:B------:R-:W-:Y:S02]  /*2ee30*/  IMAD.MOV.U32 R15, RZ, RZ, R8 ;  /* 0x000000ffff0f7224 */ /* 0x000fe400078e0008 */
.L_x_55306:
[----:B------:R-:W-:Y:S05]  /*2ee40*/  BSYNC B1 ;  /* 0x0000000000017941 */ /* 0x000fea0003800000 */
.L_x_55304:
        /* <DEDUP_REMOVED lines=16> */
.L_x_55310:
[----:B------:R-:W-:Y:S05]  /*2ef50*/  BSYNC B2 ;  /* 0x0000000000027941 */ /* 0x000fea0003800000 */
.L_x_55309:
        /* <DEDUP_REMOVED lines=43> */
.L_x_55308:
[----:B------:R-:W-:Y:S05]  /*2f210*/  BSYNC B1 ;  /* 0x0000000000017941 */ /* 0x000fea0003800000 */
.L_x_55307:
        /* <DEDUP_REMOVED lines=8> */
.L_x_55303:
        /* <DEDUP_REMOVED lines=12> */
.L_x_55312:
[----:B------:R-:W-:Y:S02]  /*2f360*/  IMAD.MOV.U32 R15, RZ, RZ, R8 ;  /* 0x000000ffff0f7224 */ /* 0x000fe400078e0008 */
.L_x_55313:
[----:B------:R-:W-:Y:S05]  /*2f370*/  BSYNC B1 ;  /* 0x0000000000017941 */ /* 0x000fea0003800000 */
.L_x_55311:
        /* <DEDUP_REMOVED lines=16> */
.L_x_55317:
[----:B------:R-:W-:Y:S05]  /*2f480*/  BSYNC B2 ;  /* 0x0000000000027941 */ /* 0x000fea0003800000 */
.L_x_55316:
        /* <DEDUP_REMOVED lines=44> */
.L_x_55315:
[----:B------:R-:W-:Y:S05]  /*2f750*/  BSYNC B1 ;  /* 0x0000000000017941 */ /* 0x000fea0003800000 */
.L_x_55314:
        /* <DEDUP_REMOVED lines=11> */
.L_x_55318:
        /* <DEDUP_REMOVED lines=12> */
.L_x_55321:
[----:B------:R-:W-:Y:S02]  /*2f8d0*/  IMAD.MOV.U32 R15, RZ, RZ, R8 ;  /* 0x000000ffff0f7224 */ /* 0x000fe400078e0008 */
.L_x_55322:
[----:B------:R-:W-:Y:S05]  /*2f8e0*/  BSYNC B1 ;  /* 0x0000000000017941 */ /* 0x000fea0003800000 */
.L_x_55320:
        /* <DEDUP_REMOVED lines=16> */
.L_x_55326:
[----:B------:R-:W-:Y:S05]  /*2f9f0*/  BSYNC B2 ;  /* 0x0000000000027941 */ /* 0x000fea0003800000 */
.L_x_55325:
        /* <DEDUP_REMOVED lines=43> */
.L_x_55324:
[----:B------:R-:W-:Y:S05]  /*2fcb0*/  BSYNC B1 ;  /* 0x0000000000017941 */ /* 0x000fea0003800000 */
.L_x_55323:
        /* <DEDUP_REMOVED lines=8> */
.L_x_55319:
        /* <DEDUP_REMOVED lines=12> */
.L_x_55328:
[----:B------:R-:W-:Y:S02]  /*2fe00*/  MOV R15, R8 ;  /* 0x00000008000f7202 */ /* 0x000fe40000000f00 */
.L_x_55329:
[----:B------:R-:W-:Y:S05]  /*2fe10*/  BSYNC B1 ;  /* 0x0000000000017941 */ /* 0x000fea0003800000 */
.L_x_55327:
        /* <DEDUP_REMOVED lines=16> */
.L_x_55333:
[----:B------:R-:W-:Y:S05]  /*2ff20*/  BSYNC B2 ;  /* 0x0000000000027941 */ /* 0x000fea0003800000 */
.L_x_55332:
        /* <DEDUP_REMOVED lines=44> */
.L_x_55331:
[----:B------:R-:W-:Y:S05]  /*301f0*/  BSYNC B1 ;  /* 0x0000000000017941 */ /* 0x000fea0003800000 */
.L_x_55330:
        /* <DEDUP_REMOVED lines=11> */
.L_x_55334:
        /* <DEDUP_REMOVED lines=12> */
.L_x_55337:
[----:B------:R-:W-:Y:S02]  /*30370*/  MOV R12, R8 ;  /* 0x00000008000c7202 */ /* 0x000fe40000000f00 */
.L_x_55338:
[----:B------:R-:W-:Y:S05]  /*30380*/  BSYNC B1 ;  /* 0x0000000000017941 */ /* 0x000fea0003800000 */
.L_x_55336:
        /* <DEDUP_REMOVED lines=16> */
.L_x_55342:
[----:B------:R-:W-:Y:S05]  /*30490*/  BSYNC B2 ;  /* 0x0000000000027941 */ /* 0x000fea0003800000 */
.L_x_55341:
        /* <DEDUP_REMOVED lines=44> */
.L_x_55340:
[----:B------:R-:W-:Y:S05]  /*30760*/  BSYNC B1 ;  /* 0x0000000000017941 */ /* 0x000fea0003800000 */
.L_x_55339:
        /* <DEDUP_REMOVED lines=8> */
.L_x_55335:
        /* <DEDUP_REMOVED lines=12> */
.L_x_55344:
[----:B------:R-:W-:Y:S02]  /*308b0*/  IMAD.MOV.U32 R15, RZ, RZ, R8 ;  /* 0x000000ffff0f7224 */ /* 0x000fe400078e0008 */
.L_x_55345:
[----:B------:R-:W-:Y:S05]  /*308c0*/  BSYNC B1 ;  /* 0x0000000000017941 */ /* 0x000fea0003800000 */
.L_x_55343:
        /* <DEDUP_REMOVED lines=16> */
.L_x_55349:
[----:B------:R-:W-:Y:S05]  /*309d0*/  BSYNC B2 ;  /* 0x0000000000027941 */ /* 0x000fea0003800000 */
.L_x_55348:
        /* <DEDUP_REMOVED lines=44> */
.L_x_55347:
[----:B------:R-:W-:Y:S05]  /*30ca0*/  BSYNC B1 ;  /* 0x0000000000017941 */ /* 0x000fea0003800000 */
.L_x_55346:
        /* <DEDUP_REMOVED lines=11> */
.L_x_55350:
        /* <DEDUP_REMOVED lines=12> */
.L_x_55353:
[----:B------:R-:W-:Y:S02]  /*30e20*/  IMAD.MOV.U32 R0, RZ, RZ, R8 ;  /* 0x000000ffff007224 */ /* 0x000fe400078e0008 */
.L_x_55354:
[----:B------:R-:W-:Y:S05]  /*30e30*/  BSYNC B1 ;  /* 0x0000000000017941 */ /* 0x000fea0003800000 */
.L_x_55352:
        /* <DEDUP_REMOVED lines=16> */
.L_x_55358:
[----:B------:R-:W-:Y:S05]  /*30f40*/  BSYNC B2 ;  /* 0x0000000000027941 */ /* 0x000fea0003800000 */
.L_x_55357:
        /* <DEDUP_REMOVED lines=44> */
.L_x_55356:
[----:B------:R-:W-:Y:S05]  /*31210*/  BSYNC B1 ;  /* 0x0000000000017941 */ /* 0x000fea0003800000 */
.L_x_55355:
        /* <DEDUP_REMOVED lines=8> */
.L_x_55351:
        /* <DEDUP_REMOVED lines=15> */
[----:B------:R-:W-:Y:S02]  /*31390*/  LOP3.LUT R23, R0, 0xffff, RZ, 0xc0, !PT ;  /* 0x0000ffff00177812 */ /* 0x000fe400078ec0ff */
[----:B------:R-:W-:Y:S02]  /*313a0*/  LOP3.LUT R25, R9, 0xff, RZ, 0xc0, !PT ;  /* 0x000000ff09197812 */ /* 0x000fe400078ec0ff */
[----:B------:R-:W-:-:S05]  /*313b0*/  LOP3.LUT R22, R22, 0xff0000, RZ, 0xc0, !PT ;  /* 0x00ff000016167812 */ /* 0x000fca00078ec0ff */
[----:B------:R-:W-:Y:S01]  /*313c0*/  IMAD R22, R23, 0x1000000, R22 ;  /* 0x0100000017167824 */ /* 0x000fe200078e0216 */
[----:B------:R-:W-:-:S04]  /*313d0*/  LOP3.LUT R23, R11, 0xff, RZ, 0xc0, !PT ;  /* 0x000000ff0b177812 */ /* 0x000fc800078ec0ff */
[----:B------:R-:W-:-:S05]  /*313e0*/  LEA R22, R23, R22, 0x8 ;  /* 0x0000001617167211 */ /* 0x000fca00078e40ff */
[----:B------:R-:W-:Y:S02]  /*313f0*/  IMAD.IADD R25, R22, 0x1, R25 ;  /* 0x0000000116197824 */ /* 0x000fe400078e0219 */
[----:B------:R-:W-:-:S05]  /*31400*/  IMAD.WIDE.U32 R22, R13, R125, c[0x0][0x198] ;  /* 0x000066000d167625 */ /* 0x000fca00078e007d */
[----:B------:R0:W-:Y:S02]  /*31410*/  STG.E [R22.64], R25 ;  /* 0x0000001916007986 */ /* 0x0001e4000c101906 */
.L_x_55359:
        /* <DEDUP_REMOVED lines=17> */
.L_x_55361:
[----:B------:R-:W-:Y:S02]  /*31530*/  IMAD.MOV.U32 R28, RZ, RZ, R8 ;  /* 0x000000ffff1c7224 */ /* 0x000fe400078e0008 */
.L_x_55362:
[----:B------:R-:W-:Y:S05]  /*31540*/  BSYNC B1 ;  /* 0x0000000000017941 */ /* 0x000fea0003800000 */
.L_x_55360:
        /* <DEDUP_REMOVED lines=16> */
.L_x_55366:
[----:B------:R-:W-:Y:S05]  /*31650*/  BSYNC B2 ;  /* 0x0000000000027941 */ /* 0x000fea0003800000 */
.L_x_55365:
        /* <DEDUP_REMOVED lines=44> */
.L_x_55364:
[----:B------:R-:W-:Y:S05]  /*31920*/  BSYNC B1 ;  /* 0x0000000000017941 */ /* 0x000fea0003800000 */
.L_x_55363:
        /* <DEDUP_REMOVED lines=12> */
.L_x_55367:
        /* <DEDUP_REMOVED lines=12> */
.L_x_55370:
[----:B------:R-:W-:Y:S02]  /*31ab0*/  IMAD.MOV.U32 R20, RZ, RZ, R8 ;  /* 0x000000ffff147224 */ /* 0x000fe400078e0008 */
.L_x_55371:
[----:B------:R-:W-:Y:S05]  /*31ac0*/  BSYNC B1 ;  /* 0x0000000000017941 */ /* 0x000fea0003800000 */
.L_x_55369:
        /* <DEDUP_REMOVED lines=16> */
.L_x_55375:
[----:B------:R-:W-:Y:S05]  /*31bd0*/  BSYNC B2 ;  /* 0x0000000000027941 */ /* 0x000fea0003800000 */
.L_x_55374:
        /* <DEDUP_REMOVED lines=43> */
.L_x_55373:
[----:B------:R-:W-:Y:S05]  /*31e90*/  BSYNC B1 ;  /* 0x0000000000017941 */ /* 0x000fea0003800000 */
.L_x_55372:
        /* <DEDUP_REMOVED lines=8> */
.L_x_55368:
        /* <DEDUP_REMOVED lines=12> */
.L_x_55377:
[----:B------:R-:W-:Y:S02]  /*31fe0*/  IMAD.MOV.U32 R20, RZ, RZ, R8 ;  /* 0x000000ffff147224 */ /* 0x000fe400078e0008 */
.L_x_55378:
[----:B------:R-:W-:Y:S05]  /*31ff0*/  BSYNC B1 ;  /* 0x0000000000017941 */ /* 0x000fea0003800000 */
.L_x_55376:
        /* <DEDUP_REMOVED lines=16> */
.L_x_55382:
[----:B------:R-:W-:Y:S05]  /*32100*/  BSYNC B2 ;  /* 0x0000000000027941 */ /* 0x000fea0003800000 */
.L_x_55381:
        /* <DEDUP_REMOVED lines=44> */
.L_x_55380:
[----:B------:R-:W-:Y:S05]  /*323d0*/  BSYNC B1 ;  /* 0x0000000000017941 */ /* 0x000fea0003800000 */
.L_x_55379:
        /* <DEDUP_REMOVED lines=11> */
.L_x_55383:
        /* <DEDUP_REMOVED lines=12> */
.L_x_55386:
[----:B------:R-:W-:Y:S02]  /*32550*/  IMAD.MOV.U32 R24, RZ, RZ, R8 ;  /* 0x000000ffff187224 */ /* 0x000fe400078e0008 */
.L_x_55387:
[----:B------:R-:W-:Y:S05]  /*32560*/  BSYNC B1 ;  /* 0x0000000000017941 */ /* 0x000fea0003800000 */
.L_x_55385:
        /* <DEDUP_REMOVED lines=16> */
.L_x_55391:
[----:B------:R-:W-:Y:S05]  /*32670*/  BSYNC B2 ;  /* 0x0000000000027941 */ /* 0x000fea0003800000 */
.L_x_55390:
        /* <DEDUP_REMOVED lines=43> */
.L_x_55389:
[----:B------:R-:W-:Y:S05]  /*32930*/  BSYNC B1 ;  /* 0x0000000000017941 */ /* 0x000fea0003800000 */
.L_x_55388:
        /* <DEDUP_REMOVED lines=8> */
.L_x_55384:
        /* <DEDUP_REMOVED lines=12> */
.L_x_55393:
[----:B------:R-:W-:Y:S02]  /*32a80*/  IMAD.MOV.U32 R26, RZ, RZ, R8 ;  /* 0x000000ffff1a7224 */ /* 0x000fe400078e0008 */
.L_x_55394:
[----:B------:R-:W-:Y:S05]  /*32a90*/  BSYNC B1 ;  /* 0x0000000000017941 */ /* 0x000fea0003800000 */
.L_x_55392:
        /* <DEDUP_REMOVED lines=16> */
.L_x_55398:
[----:B------:R-:W-:Y:S05]  /*32ba0*/  BSYNC B2 ;  /* 0x0000000000027941 */ /* 0x000fea0003800000 */
.L_x_55397:
        /* <DEDUP_REMOVED lines=44> */
.L_x_55396:
[----:B------:R-:W-:Y:S05]  /*32e70*/  BSYNC B1 ;  /* 0x0000000000017941 */ /* 0x000fea0003800000 */
.L_x_55395:
        /* <DEDUP_REMOVED lines=11> */
.L_x_55399:
        /* <DEDUP_REMOVED lines=12> */
.L_x_55402:
[----:B------:R-:W-:Y:S02]  /*32ff0*/  IMAD.MOV.U32 R12, RZ, RZ, R8 ;  /* 0x000000ffff0c7224 */ /* 0x000fe400078e0008 */
.L_x_55403:
[----:B------:R-:W-:Y:S05]  /*33000*/  BSYNC B1 ;  /* 0x0000000000017941 */ /* 0x000fea0003800000 */
.L_x_55401:
        /* <DEDUP_REMOVED lines=16> */
.L_x_55407:
[----:B------:R-:W-:Y:S05]  /*33110*/  BSYNC B2 ;  /* 0x0000000000027941 */ /* 0x000fea0003800000 */
.L_x_55406:
        /* <DEDUP_REMOVED lines=44> */
.L_x_55405:
[----:B------:R-:W-:Y:S05]  /*333e0*/  BSYNC B1 ;  /* 0x0000000000017941 */ /* 0x000fea0003800000 */
.L_x_55404:
        /* <DEDUP_REMOVED lines=8> */
.L_x_55400:
        /* <DEDUP_REMOVED lines=12> */
.L_x_55409:
[----:B------:R-:W-:Y:S02]  /*33530*/  IMAD.MOV.U32 R22, RZ, RZ, R8 ;  /* 0x000000ffff167224 */ /* 0x000fe400078e0008 */
.L_x_55410:
[----:B------:R-:W-:Y:S05]  /*33540*/  BSYNC B1 ;  /* 0x0000000000017941 */ /* 0x000fea0003800000 */
.L_x_55408:
        /* <DEDUP_REMOVED lines=16> */
.L_x_55414:
[----:B------:R-:W-:Y:S05]  /*33650*/  BSYNC B2 ;  /* 0x0000000000027941 */ /* 0x000fea0003800000 */
.L_x_55413:
        /* <DEDUP_REMOVED lines=44> */
.L_x_55412:
[----:B------:R-:W-:Y:S05]  /*33920*/  BSYNC B1 ;  /* 0x0000000000017941 */ /* 0x000fea0003800000 */
.L_x_55411:
        /* <DEDUP_REMOVED lines=11> */
.L_x_55415:
        /* <DEDUP_REMOVED lines=12> */
.L_x_55418:
[----:B------:R-:W-:Y:S02]  /*33aa0*/  IMAD.MOV.U32 R0, RZ, RZ, R8 ;  /* 0x000000ffff007224 */ /* 0x000fe400078e0008 */
.L_x_55419:
[----:B------:R-:W-:Y:S05]  /*33ab0*/  BSYNC B1 ;  /* 0x0000000000017941 */ /* 0x000fea0003800000 */
.L_x_55417:
        /* <DEDUP_REMOVED lines=16> */
.L_x_55423:
[----:B------:R-:W-:Y:S05]  /*33bc0*/  BSYNC B2 ;  /* 0x0000000000027941 */ /* 0x000fea0003800000 */
.L_x_55422:
        /* <DEDUP_REMOVED lines=44> */
.L_x_55421:
[----:B------:R-:W-:Y:S05]  /*33e90*/  BSYNC B1 ;  /* 0x0000000000017941 */ /* 0x000fea0003800000 */
.L_x_55420:
        /* <DEDUP_REMOVED lines=8> */
.L_x_55416:
        /* <DEDUP_REMOVED lines=15> */
[----:B------:R-:W-:Y:S02]  /*34010*/  LOP3.LUT R23, R0, 0xffff, RZ, 0xc0, !PT ;  /* 0x0000ffff00177812 */ /* 0x000fe400078ec0ff */
[----:B------:R-:W-:Y:S02]  /*34020*/  LOP3.LUT R25, R9, 0xff, RZ, 0xc0, !PT ;  /* 0x000000ff09197812 */ /* 0x000fe400078ec0ff */
[----:B------:R-:W-:-:S05]  /*34030*/  LOP3.LUT R22, R22, 0xff0000, RZ, 0xc0, !PT ;  /* 0x00ff000016167812 */ /* 0x000fca00078ec0ff */
[----:B------:R-:W-:Y:S01]  /*34040*/  IMAD R22, R23, 0x1000000, R22 ;  /* 0x0100000017167824 */ /* 0x000fe200078e0216 */
[----:B------:R-:W-:-:S05]  /*34050*/  LOP3.LUT R23, R11, 0xff, RZ, 0xc0, !PT ;  /* 0x000000ff0b177812 */ /* 0x000fca00078ec0ff */
[----:B------:R-:W-:-:S05]  /*34060*/  IMAD R22, R23, 0x100, R22 ;  /* 0x0000010017167824 */ /* 0x000fca00078e0216 */
[----:B------:R-:W-:Y:S01]  /*34070*/  IADD3 R25, R22, R25, RZ ;  /* 0x0000001916197210 */ /* 0x000fe20007ffe0ff */
[----:B------:R-:W-:-:S05]  /*34080*/  IMAD.WIDE.U32 R22, R15, R125, c[0x0][0x198] ;  /* 0x000066000f167625 */ /* 0x000fca00078e007d */
[----:B------:R0:W-:Y:S02]  /*34090*/  STG.E [R22.64], R25 ;  /* 0x0000001916007986 */ /* 0x0001e4000c101906 */
.L_x_55424:
        /* <DEDUP_REMOVED lines=17> */
.L_x_55426:
[----:B------:R-:W-:Y:S02]  /*341b0*/  MOV R104, R8 ;  /* 0x0000000800687202 */ /* 0x000fe40000000f00 */
.L_x_55427:
[----:B------:R-:W-:Y:S05]  /*341c0*/  BSYNC B1 ;  /* 0x0000000000017941 */ /* 0x000fea0003800000 */
.L_x_55425:
        /* <DEDUP_REMOVED lines=16> */
.L_x_55431:
[----:B------:R-:W-:Y:S05]  /*342d0*/  BSYNC B2 ;  /* 0x0000000000027941 */ /* 0x000fea0003800000 */
.L_x_55430:
        /* <DEDUP_REMOVED lines=44> */
.L_x_55429:
[----:B------:R-:W-:Y:S05]  /*345a0*/  BSYNC B1 ;  /* 0x0000000000017941 */ /* 0x000fea0003800000 */
.L_x_55428:
        /* <DEDUP_REMOVED lines=12> */
.L_x_55432:
        /* <DEDUP_REMOVED lines=12> */
.L_x_55435:
[----:B------:R-:W-:Y:S02]  /*34730*/  MOV R20, R8 ;  /* 0x0000000800147202 */ /* 0x000fe40000000f00 */
.L_x_55436:
[----:B------:R-:W-:Y:S05]  /*34740*/  BSYNC B1 ;  /* 0x0000000000017941 */ /* 0x000fea0003800000 */
.L_x_55434:
        /* <DEDUP_REMOVED lines=16> */
.L_x_55440:
[----:B------:R-:W-:Y:S05]  /*34850*/  BSYNC B2 ;  /* 0x0000000000027941 */ /* 0x000fea0003800000 */
.L_x_55439:
        /* <DEDUP_REMOVED lines=43> */
.L_x_55438:
[----:B------:R-:W-:Y:S05]  /*34b10*/  BSYNC B1 ;  /* 0x0000000000017941 */ /* 0x000fea0003800000 */
.L_x_55437:
        /* <DEDUP_REMOVED lines=8> */
.L_x_55433:
        /* <DEDUP_REMOVED lines=12> */
.L_x_55442:
[----:B------:R-:W-:Y:S02]  /*34c60*/  IMAD.MOV.U32 R20, RZ, RZ, R8 ;  /* 0x000000ffff147224 */ /* 0x000fe400078e0008 */
.L_x_55443:
[----:B------:R-:W-:Y:S05]  /*34c70*/  BSYNC B1 ;  /* 0x0000000000017941 */ /* 0x000fea0003800000 */
.L_x_55441:
        /* <DEDUP_REMOVED lines=16> */
.L_x_55447:
[----:B------:R-:W-:Y:S05]  /*34d80*/  BSYNC B2 ;  /* 0x0000000000027941 */ /* 0x000fea0003800000 */
.L_x_55446:
        /* <DEDUP_REMOVED lines=44> */
.L_x_55445:
[----:B------:R-:W-:Y:S05]  /*35050*/  BSYNC B1 ;  /* 0x0000000000017941 */ /* 0x000fea0003800000 */
.L_x_55444:
        /* <DEDUP_REMOVED lines=11> */
.L_x_55448:
        /* <DEDUP_REMOVED lines=12> */
.L_x_55451:
[----:B------:R-:W-:Y:S02]  /*351d0*/  IMAD.MOV.U32 R26, RZ, RZ, R8 ;  /* 0x000000ffff1a7224 */ /* 0x000fe400078e0008 */
.L_x_55452:
[----:B------:R-:W-:Y:S05]  /*351e0*/  BSYNC B1 ;  /* 0x0000000000017941 */ /* 0x000fea0003800000 */
.L_x_55450:
        /* <DEDUP_REMOVED lines=16> */
.L_x_55456:
[----:B------:R-:W-:Y:S05]  /*352f0*/  BSYNC B2 ;  /* 0x0000000000027941 */ /* 0x000fea0003800000 */
.L_x_55455:
        /* <DEDUP_REMOVED lines=43> */
.L_x_55454:
[----:B------:R-:W-:Y:S05]  /*355b0*/  BSYNC B1 ;  /* 0x0000000000017941 */ /* 0x000fea0003800000 */
.L_x_55453:
        /* <DEDUP_REMOVED lines=8> */
.L_x_55449:
        /* <DEDUP_REMOVED lines=12> */
.L_x_55458:
[----:B------:R-:W-:Y:S02]  /*35700*/  IMAD.MOV.U32 R104, RZ, RZ, R8 ;  /* 0x000000ffff687224 */ /* 0x000fe400078e0008 */
.L_x_55459:
[----:B------:R-:W-:Y:S05]  /*35710*/  BSYNC B1 ;  /* 0x0000000000017941 */ /* 0x000fea0003800000 */
.L_x_55457:
        /* <DEDUP_REMOVED lines=16> */
.L_x_55463:
[----:B------:R-:W-:Y:S05]  /*35820*/  BSYNC B2 ;  /* 0x0000000000027941 */ /* 0x000fea0003800000 */
.L_x_55462:
        /* <DEDUP_REMOVED lines=44> */
.L_x_55461:
[----:B------:R-:W-:Y:S05]  /*35af0*/  BSYNC B1 ;  /* 0x0000000000017941 */ /* 0x000fea0003800000 */
.L_x_55460:
        /* <DEDUP_REMOVED lines=11> */
.L_x_55464:
        /* <DEDUP_REMOVED lines=12> */
.L_x_55467:
[----:B------:R-:W-:Y:S02]  /*35c70*/  IMAD.MOV.U32 R12, RZ, RZ, R8 ;  /* 0x000000ffff0c7224 */ /* 0x000fe400078e0008 */
.L_x_55468:
[----:B------:R-:W-:Y:S05]  /*35c80*/  BSYNC B1 ;  /* 0x0000000000017941 */ /* 0x000fea0003800000 */
.L_x_55466:
        /* <DEDUP_REMOVED lines=16> */
.L_x_55472:
[----:B------:R-:W-:Y:S05]  /*35d90*/  BSYNC B2 ;  /* 0x0000000000027941 */ /* 0x000fea0003800000 */
.L_x_55471:
        /* <DEDUP_REMOVED lines=44> */
.L_x_55470:
[----:B------:R-:W-:Y:S05]  /*36060*/  BSYNC B1 ;  /* 0x0000000000017941 */ /* 0x000fea0003800000 */
.L_x_55469:
        /* <DEDUP_REMOVED lines=8> */
.L_x_55465:
        /* <DEDUP_REMOVED lines=12> */
.L_x_55474:
[----:B------:R-:W-:Y:S02]  /*361b0*/  MOV R22, R8 ;  /* 0x0000000800167202 */ /* 0x000fe40000000f00 */
.L_x_55475:
[----:B------:R-:W-:Y:S05]  /*361c0*/  BSYNC B1 ;  /* 0x0000000000017941 */ /* 0x000fea0003800000 */
.L_x_55473:
        /* <DEDUP_REMOVED lines=16> */
.L_x_55479:
[----:B------:R-:W-:Y:S05]  /*362d0*/  BSYNC B2 ;  /* 0x0000000000027941 */ /* 0x000fea0003800000 */
.L_x_55478:
        /* <DEDUP_REMOVED lines=44> */
.L_x_55477:
[----:B------:R-:W-:Y:S05]  /*365a0*/  BSYNC B1 ;  /* 0x0000000000017941 */ /* 0x000fea0003800000 */
.L_x_55476:
        /* <DEDUP_REMOVED lines=11> */
.L_x_55480:
        /* <DEDUP_REMOVED lines=12> */
.L_x_55483:
[----:B------:R-:W-:Y:S02]  /*36720*/  MOV R0, R8 ;  /* 0x0000000800007202 */ /* 0x000fe40000000f00 */
.L_x_55484:
[----:B------:R-:W-:Y:S05]  /*36730*/  BSYNC B1 ;  /* 0x0000000000017941 */ /* 0x000fea0003800000 */
.L_x_55482:
        /* <DEDUP_REMOVED lines=16> */
.L_x_55488:
[----:B------:R-:W-:Y:S05]  /*36840*/  BSYNC B2 ;  /* 0x0000000000027941 */ /* 0x000fea0003800000 */
.L_x_55487:
        /* <DEDUP_REMOVED lines=44> */
.L_x_55486:
[----:B------:R-:W-:Y:S05]  /*36b10*/  BSYNC B1 ;  /* 0x0000000000017941 */ /* 0x000fea0003800000 */
.L_x_55485:
        /* <DEDUP_REMOVED lines=8> */
.L_x_55481:
        /* <DEDUP_REMOVED lines=16> */
[----:B------:R-:W-:Y:S02]  /*36ca0*/  LOP3.LUT R22, R22, 0xff0000, RZ, 0xc0, !PT ;  /* 0x00ff000016167812 */ /* 0x000fe400078ec0ff */
[----:B------:R-:W-:-:S03]  /*36cb0*/  LOP3.LUT R105, R9, 0xff, RZ, 0xc0, !PT ;  /* 0x000000ff09697812 */ /* 0x000fc600078ec0ff */
[----:B------:R-:W-:Y:S01]  /*36cc0*/  IMAD R22, R23, 0x1000000, R22 ;  /* 0x0100000017167824 */ /* 0x000fe200078e0216 */
[----:B------:R-:W-:-:S05]  /*36cd0*/  LOP3.LUT R23, R11, 0xff, RZ, 0xc0, !PT ;  /* 0x000000ff0b177812 */ /* 0x000fca00078ec0ff */
[----:B------:R-:W-:-:S04]  /*36ce0*/  IMAD R22, R23, 0x100, R22 ;  /* 0x0000010017167824 */ /* 0x000fc800078e0216 */
[----:B------:R-:W-:Y:S02]  /*36cf0*/  IMAD.IADD R105, R22, 0x1, R105 ;  /* 0x0000000116697824 */ /* 0x000fe400078e0269 */
[----:B------:R-:W-:-:S05]  /*36d00*/  IMAD.WIDE.U32 R22, R111, R125, c[0x0][0x198] ;  /* 0x000066006f167625 */ /* 0x000fca00078e007d */
[----:B------:R0:W-:Y:S02]  /*36d10*/  STG.E [R22.64], R105 ;  /* 0x0000006916007986 */ /* 0x0001e4000c101906 */
.L_x_55489:
        /* <DEDUP_REMOVED lines=17> */
.L_x_55491:
[----:B------:R-:W-:Y:S02]  /*36e30*/  IMAD.MOV.U32 R128, RZ, RZ, R8 ;  /* 0x000000ffff807224 */ /* 0x000fe400078e0008 */
.L_x_55492:
[----:B------:R-:W-:Y:S05]  /*36e40*/  BSYNC B1 ;  /* 0x0000000000017941 */ /* 0x000fea0003800000 */
.L_x_55490:
        /* <DEDUP_REMOVED lines=16> */
.L_x_55496:
[----:B------:R-:W-:Y:S05]  /*36f50*/  BSYNC B2 ;  /* 0x0000000000027941 */ /* 0x000fea0003800000 */
.L_x_55495:
        /* <DEDUP_REMOVED lines=44> */
.L_x_55494:
[----:B------:R-:W-:Y:S05]  /*37220*/  BSYNC B1 ;  /* 0x0000000000017941 */ /* 0x000fea0003800000 */
.L_x_55493:
        /* <DEDUP_REMOVED lines=12> */
.L_x_55497:
        /* <DEDUP_REMOVED lines=12> */
.L_x_55500:
[----:B------:R-:W-:Y:S02]  /*373b0*/  IMAD.MOV.U32 R106, RZ, RZ, R8 ;  /* 0x000000ffff6a7224 */ /* 0x000fe400078e0008 */
.L_x_55501:
[----:B------:R-:W-:Y:S05]  /*373c0*/  BSYNC B1 ;  /* 0x0000000000017941 */ /* 0x000fea0003800000 */
.L_x_55499:
        /* <DEDUP_REMOVED lines=16> */
.L_x_55505:
[----:B------:R-:W-:Y:S05]  /*374d0*/  BSYNC B2 ;  /* 0x0000000000027941 */ /* 0x000fea0003800000 */
.L_x_55504:
        /* <DEDUP_REMOVED lines=43> */
.L_x_55503:
[----:B------:R-:W-:Y:S05]  /*37790*/  BSYNC B1 ;  /* 0x0000000000017941 */ /* 0x000fea0003800000 */
.L_x_55502:
        /* <DEDUP_REMOVED lines=8> */
.L_x_55498:
        /* <DEDUP_REMOVED lines=12> */
.L_x_55507:
[----:B------:R-:W-:Y:S02]  /*378e0*/  MOV R128, R8 ;  /* 0x0000000800807202 */ /* 0x000fe40000000f00 */
.L_x_55508:
[----:B------:R-:W-:Y:S05]  /*378f0*/  BSYNC B1 ;  /* 0x0000000000017941 */ /* 0x000fea0003800000 */
.L_x_55506:
        /* <DEDUP_REMOVED lines=16> */
.L_x_55512:
[----:B------:R-:W-:Y:S05]  /*37a00*/  BSYNC B2 ;  /* 0x0000000000027941 */ /* 0x000fea0003800000 */
.L_x_55511:
        /* <DEDUP_REMOVED lines=44> */
.L_x_55510:
[----:B------:R-:W-:Y:S05]  /*37cd0*/  BSYNC B1 ;  /* 0x0000000000017941 */ /* 0x000fea0003800000 */
.L_x_55509:
        /* <DEDUP_REMOVED lines=11> */
.L_x_55513:
        /* <DEDUP_REMOVED lines=12> */
.L_x_55516:
[----:B------:R-:W-:Y:S02]  /*37e50*/  MOV R106, R8 ;  /* 0x00000008006a7202 */ /* 0x000fe40000000f00 */
.L_x_55517:
[----:B------:R-:W-:Y:S05]  /*37e60*/  BSYNC B1 ;  /* 0x0000000000017941 */ /* 0x000fea0003800000 */
.L_x_55515:
        /* <DEDUP_REMOVED lines=16> */
.L_x_55521:
[----:B------:R-:W-:Y:S05]  /*37f70*/  BSYNC B2 ;  /* 0x0000000000027941 */ /* 0x000fea0003800000 */
.L_x_55520:
        /* <DEDUP_REMOVED lines=43> */
.L_x_55519:
[----:B------:R-:W-:Y:S05]  /*38230*/  BSYNC B1 ;  /* 0x0000000000017941 */ /* 0x000fea0003800000 */
.L_x_55518:
        /* <DEDUP_REMOVED lines=8> */
.L_x_55514:
        /* <DEDUP_REMOVED lines=12> */
.L_x_55523:
[----:B------:R-:W-:Y:S02]  /*38380*/  IMAD.MOV.U32 R128, RZ, RZ, R8 ;  /* 0x000000ffff807224 */ /* 0x000fe400078e0008 */
.L_x_55524:
[----:B------:R-:W-:Y:S05]  /*38390*/  BSYNC B1 ;  /* 0x0000000000017941 */ /* 0x000fea0003800000 */
.L_x_55522:
        /* <DEDUP_REMOVED lines=16> */
.L_x_55528:
[----:B------:R-:W-:Y:S05]  /*384a0*/  BSYNC B2 ;  /* 0x0000000000027941 */ /* 0x000fea0003800000 */
.L_x_55527:
        /* <DEDUP_REMOVED lines=44> */
.L_x_55526:
[----:B------:R-:W-:Y:S05]  /*38770*/  BSYNC B1 ;  /* 0x0000000000017941 */ /* 0x000fea0003800000 */
.L_x_55525:
        /* <DEDUP_REMOVED lines=11> */
.L_x_55529:
        /* <DEDUP_REMOVED lines=12> */
.L_x_55532:
[----:B------:R-:W-:Y:S02]  /*388f0*/  IMAD.MOV.U32 R12, RZ, RZ, R8 ;  /* 0x000000ffff0c7224 */ /* 0x000fe400078e0008 */
.L_x_55533:
[----:B------:R-:W-:Y:S05]  /*38900*/  BSYNC B1 ;  /* 0x0000000000017941 */ /* 0x000fea0003800000 */
.L_x_55531:
        /* <DEDUP_REMOVED lines=16> */
.L_x_55537:
[----:B------:R-:W-:Y:S05]  /*38a10*/  BSYNC B2 ;  /* 0x0000000000027941 */ /* 0x000fea0003800000 */
.L_x_55536:
        /* <DEDUP_REMOVED lines=44> */
.L_x_55535:
[----:B------:R-:W-:Y:S05]  /*38ce0*/  BSYNC B1 ;  /* 0x0000000000017941 */ /* 0x000fea0003800000 */
.L_x_55534:
        /* <DEDUP_REMOVED lines=8> */
.L_x_55530:
        /* <DEDUP_REMOVED lines=12> */
.L_x_55539:
[----:B------:R-:W-:Y:S02]  /*38e30*/  IMAD.MOV.U32 R128, RZ, RZ, R8 ;  /* 0x000000ffff807224 */ /* 0x000fe400078e0008 */
.L_x_55540:
[----:B------:R-:W-:Y:S05]  /*38e40*/  BSYNC B1 ;  /* 0x0000000000017941 */ /* 0x000fea0003800000 */
.L_x_55538:
        /* <DEDUP_REMOVED lines=16> */
.L_x_55544:
[----:B------:R-:W-:Y:S05]  /*38f50*/  BSYNC B2 ;  /* 0x0000000000027941 */ /* 0x000fea0003800000 */
.L_x_55543:
        /* <DEDUP_REMOVED lines=44> */
.L_x_55542:
[----:B------:R-:W-:Y:S05]  /*39220*/  BSYNC B1 ;  /* 0x0000000000017941 */ /* 0x000fea0003800000 */
.L_x_55541:
        /* <DEDUP_REMOVED lines=11> */
.L_x_55545:
        /* <DEDUP_REMOVED lines=12> */
.L_x_55548:
[----:B------:R-:W-:Y:S02]  /*393a0*/  IMAD.MOV.U32 R0, RZ, RZ, R8 ;  /* 0x000000ffff007224 */ /* 0x000fe400078e0008 */
.L_x_55549:
[----:B------:R-:W-:Y:S05]  /*393b0*/  BSYNC B1 ;  /* 0x0000000000017941 */ /* 0x000fea0003800000 */
.L_x_55547:
        /* <DEDUP_REMOVED lines=16> */
.L_x_55553:
[----:B------:R-:W-:Y:S05]  /*394c0*/  BSYNC B2 ;  /* 0x0000000000027941 */ /* 0x000fea0003800000 */
.L_x_55552:
        /* <DEDUP_REMOVED lines=44> */
.L_x_55551:
[----:B------:R-:W-:Y:S05]  /*39790*/  BSYNC B1 ;  /* 0x0000000000017941 */ /* 0x000fea0003800000 */
.L_x_55550:
        /* <DEDUP_REMOVED lines=8> */
.L_x_55546:
        /* <DEDUP_REMOVED lines=15> */
[----:B------:R-:W-:Y:S02]  /*39910*/  LOP3.LUT R107, R0, 0xffff, RZ, 0xc0, !PT ;  /* 0x0000ffff006b7812 */ /* 0x000fe400078ec0ff */
[----:B------:R-:W-:Y:S02]  /*39920*/  LOP3.LUT R129, R9, 0xff, RZ, 0xc0, !PT ;  /* 0x000000ff09817812 */ /* 0x000fe400078ec0ff */
[----:B------:R-:W-:-:S04]  /*39930*/  LOP3.LUT R106, R106, 0xff0000, RZ, 0xc0, !PT ;  /* 0x00ff00006a6a7812 */ /* 0x000fc800078ec0ff */
[----:B------:R-:W-:Y:S02]  /*39940*/  LEA R106, R107, R106, 0x18 ;  /* 0x0000006a6b6a7211 */ /* 0x000fe400078ec0ff */
[----:B------:R-:W-:-:S05]  /*39950*/  LOP3.LUT R107, R11, 0xff, RZ, 0xc0, !PT ;  /* 0x000000ff0b6b7812 */ /* 0x000fca00078ec0ff */
[----:B------:R-:W-:-:S04]  /*39960*/  IMAD R106, R107, 0x100, R106 ;  /* 0x000001006b6a7824 */ /* 0x000fc800078e026a */
[----:B------:R-:W-:Y:S02]  /*39970*/  IMAD.IADD R129, R106, 0x1, R129 ;  /* 0x000000016a817824 */ /* 0x000fe400078e0281 */
[----:B------:R-:W-:-:S05]  /*39980*/  IMAD.WIDE.U32 R106, R113, R125, c[0x0][0x198] ;  /* 0x00006600716a7625 */ /* 0x000fca00078e007d */
[----:B------:R0:W-:Y:S02]  /*39990*/  STG.E [R106.64], R129 ;  /* 0x000000816a007986 */ /* 0x0001e4000c101906 */
.L_x_55554:
        /* <DEDUP_REMOVED lines=17> */
.L_x_55556:
[----:B------:R-:W-:Y:S02]  /*39ab0*/  IMAD.MOV.U32 R133, RZ, RZ, R8 ;  /* 0x000000ffff857224 */ /* 0x000fe400078e0008 */
.L_x_55557:
[----:B------:R-:W-:Y:S05]  /*39ac0*/  BSYNC B1 ;  /* 0x0000000000017941 */ /* 0x000fea0003800000 */
.L_x_55555:
        /* <DEDUP_REMOVED lines=16> */
.L_x_55561:
[----:B------:R-:W-:Y:S05]  /*39bd0*/  BSYNC B2 ;  /* 0x0000000000027941 */ /* 0x000fea0003800000 */
.L_x_55560:
        /* <DEDUP_REMOVED lines=44> */
.L_x_55559:
[----:B------:R-:W-:Y:S05]  /*39ea0*/  BSYNC B1 ;  /* 0x0000000000017941 */ /* 0x000fea0003800000 */
.L_x_55558:
[----:B------:R-:W-:Y:S01]  /*39eb0*/  ISETP.NE.AND P6, PT, R118, RZ, PT ;  /* 0x000000ff7600720c */ /* 0x000fe20003fc5270 */
[----:B-----5:R-:W-:Y:S01]  /*39ec0*/  FMUL.FTZ R104, R104, c[0x0][0x1e8] ;  /* 0x00007a0068687a20 */ /* 0x020fe20000410000 */
[----:B------:R-:W0:Y:S02]  /*39ed0*/  I2F.U32 R118, R133 ;  /* 0x0000008500767306 */ /* 0x000e240000201000 */
        /* <DEDUP_REMOVED lines=9> */
.L_x_55562:
        /* <DEDUP_REMOVED lines=12> */
.L_x_55565:
[----:B------:R-:W-:Y:S02]  /*3a030*/  IMAD.MOV.U32 R118, RZ, RZ, R8 ;  /* 0x000000ffff767224 */ /* 0x000fe400078e0008 */
.L_x_55566:
[----:B------:R-:W-:Y:S05]  /*3a040*/  BSYNC B1 ;  /* 0x0000000000017941 */ /* 0x000fea0003800000 */
.L_x_55564:
        /* <DEDUP_REMOVED lines=16> */
.L_x_55570:
[----:B------:R-:W-:Y:S05]  /*3a150*/  BSYNC B2 ;  /* 0x0000000000027941 */ /* 0x000fea0003800000 */
.L_x_55569:
        /* <DEDUP_REMOVED lines=43> */
.L_x_55568:
[----:B------:R-:W-:Y:S05]  /*3a410*/  BSYNC B1 ;  /* 0x0000000000017941 */ /* 0x000fea0003800000 */
.L_x_55567:
        /* <DEDUP_REMOVED lines=8> */
.L_x_55563:
        /* <DEDUP_REMOVED lines=12> */
.L_x_55572:
[----:B------:R-:W-:Y:S02]  /*3a560*/  IMAD.MOV.U32 R118, RZ, RZ, R8 ;  /* 0x000000ffff767224 */ /* 0x000fe400078e0008 */
.L_x_55573:
[----:B------:R-:W-:Y:S05]  /*3a570*/  BSYNC B1 ;  /* 0x0000000000017941 */ /* 0x000fea0003800000 */
.L_x_55571:
        /* <DEDUP_REMOVED lines=16> */
.L_x_55577:
[----:B------:R-:W-:Y:S05]  /*3a680*/  BSYNC B2 ;  /* 0x0000000000027941 */ /* 0x000fea0003800000 */
.L_x_55576:
        /* <DEDUP_REMOVED lines=44> */
.L_x_55575:
[----:B------:R-:W-:Y:S05]  /*3a950*/  BSYNC B1 ;  /* 0x0000000000017941 */ /* 0x000fea0003800000 */
.L_x_55574:
        /* <DEDUP_REMOVED lines=11> */
.L_x_55578:
        /* <DEDUP_REMOVED lines=12> */
.L_x_55581:
[----:B------:R-:W-:Y:S02]  /*3aad0*/  IMAD.MOV.U32 R118, RZ, RZ, R8 ;  /* 0x000000ffff767224 */ /* 0x000fe400078e0008 */
.L_x_55582:
[----:B------:R-:W-:Y:S05]  /*3aae0*/  BSYNC B1 ;  /* 0x0000000000017941 */ /* 0x000fea0003800000 */
.L_x_55580:
        /* <DEDUP_REMOVED lines=16> */
.L_x_55586:
[----:B------:R-:W-:Y:S05]  /*3abf0*/  BSYNC B2 ;  /* 0x0000000000027941 */ /* 0x000fea0003800000 */
.L_x_55585:
        /* <DEDUP_REMOVED lines=43> */
.L_x_55584:
[----:B------:R-:W-:Y:S05]  /*3aeb0*/  BSYNC B1 ;  /* 0x0000000000017941 */ /* 0x000fea0003800000 */
.L_x_55583:
        /* <DEDUP_REMOVED lines=8> */
.L_x_55579:
        /* <DEDUP_REMOVED lines=12> */
.L_x_55588:
[----:B------:R-:W-:Y:S02]  /*3b000*/  MOV R118, R8 ;  /* 0x0000000800767202 */ /* 0x000fe40000000f00 */
.L_x_55589:
[----:B------:R-:W-:Y:S05]  /*3b010*/  BSYNC B1 ;  /* 0x0000000000017941 */ /* 0x000fea0003800000 */
.L_x_55587:
        /* <DEDUP_REMOVED lines=16> */
.L_x_55593:
[----:B------:R-:W-:Y:S05]  /*3b120*/  BSYNC B2 ;  /* 0x0000000000027941 */ /* 0x000fea0003800000 */
.L_x_55592:
        /* <DEDUP_REMOVED lines=44> */
.L_x_55591:
[----:B------:R-:W-:Y:S05]  /*3b3f0*/  BSYNC B1 ;  /* 0x0000000000017941 */ /* 0x000fea0003800000 */
.L_x_55590:
        /* <DEDUP_REMOVED lines=11> */
.L_x_55594:
        /* <DEDUP_REMOVED lines=12> */
.L_x_55597:
[----:B------:R-:W-:Y:S02]  /*3b570*/  MOV R12, R8 ;  /* 0x00000008000c7202 */ /* 0x000fe40000000f00 */
.L_x_55598:
[----:B------:R-:W-:Y:S05]  /*3b580*/  BSYNC B1 ;  /* 0x0000000000017941 */ /* 0x000fea0003800000 */
.L_x_55596:
        /* <DEDUP_REMOVED lines=16> */
.L_x_55602:
[----:B------:R-:W-:Y:S05]  /*3b690*/  BSYNC B2 ;  /* 0x0000000000027941 */ /* 0x000fea0003800000 */
.L_x_55601:
        /* <DEDUP_REMOVED lines=44> */
.L_x_55600:
[----:B------:R-:W-:Y:S05]  /*3b960*/  BSYNC B1 ;  /* 0x0000000000017941 */ /* 0x000fea0003800000 */
.L_x_55599:
        /* <DEDUP_REMOVED lines=8> */
.L_x_55595:
        /* <DEDUP_REMOVED lines=12> */
.L_x_55604:
[----:B------:R-:W-:Y:S02]  /*3bab0*/  IMAD.MOV.U32 R118, RZ, RZ, R8 ;  /* 0x000000ffff767224 */ /* 0x000fe400078e0008 */
.L_x_55605:
[----:B------:R-:W-:Y:S05]  /*3bac0*/  BSYNC B1 ;  /* 0x0000000000017941 */ /* 0x000fea0003800000 */
.L_x_55603:
        /* <DEDUP_REMOVED lines=16> */
.L_x_55609:
[----:B------:R-:W-:Y:S05]  /*3bbd0*/  BSYNC B2 ;  /* 0x0000000000027941 */ /* 0x000fea0003800000 */
.L_x_55608:
        /* <DEDUP_REMOVED lines=44> */
.L_x_55607:
[----:B------:R-:W-:Y:S05]  /*3bea0*/  BSYNC B1 ;  /* 0x0000000000017941 */ /* 0x000fea0003800000 */
.L_x_55606:
        /* <DEDUP_REMOVED lines=11> */
.L_x_55610:
        /* <DEDUP_REMOVED lines=12> */
.L_x_55613:
[----:B------:R-:W-:Y:S02]  /*3c020*/  IMAD.MOV.U32 R0, RZ, RZ, R8 ;  /* 0x000000ffff007224 */ /* 0x000fe400078e0008 */
.L_x_55614:
[----:B------:R-:W-:Y:S05]  /*3c030*/  BSYNC B1 ;  /* 0x0000000000017941 */ /* 0x000fea0003800000 */
.L_x_55612:
        /* <DEDUP_REMOVED lines=16> */
.L_x_55618:
[----:B------:R-:W-:Y:S05]  /*3c140*/  BSYNC B2 ;  /* 0x0000000000027941 */ /* 0x000fea0003800000 */
.L_x_55617:
        /* <DEDUP_REMOVED lines=44> */
.L_x_55616:
[----:B------:R-:W-:Y:S05]  /*3c410*/  BSYNC B1 ;  /* 0x0000000000017941 */ /* 0x000fea0003800000 */
.L_x_55615:
        /* <DEDUP_REMOVED lines=8> */
.L_x_55611:
[----:B------:R-:W-:Y:S01]  /*3c4a0*/  ISETP.NE.AND P0, PT, R124, RZ, PT ;  /* 0x000000ff7c00720c */ /* 0x000fe20003f05270 */
[----:B------:R-:W-:Y:S01]  /*3c4b0*/  IMAD.WIDE.U32 R128, R117, R119, c[0x0][0x188] ;  /* 0x0000620075807625 */ /* 0x000fe200078e0077 */
[----:B------:R-:W-:Y:S02]  /*3c4c0*/  SEL R119, RZ, 0x1000000, P4 ;  /* 0x01000000ff777807 */ /* 0x000fe40002000000 */
[----:B------:R-:W-:Y:S02]  /*3c4d0*/  SEL R120, RZ, 0x10000, P3 ;  /* 0x00010000ff787807 */ /* 0x000fe40001800000 */
[----:B------:R-:W-:Y:S01]  /*3c4e0*/  SEL R124, RZ, 0x100, P2 ;  /* 0x00000100ff7c7807 */ /* 0x000fe20001000000 */
[----:B------:R0:W-:Y:S03]  /*3c4f0*/  STG.E.128 [R128.64], R104 ;  /* 0x0000006880007986 */ /* 0x0001e6000c101d06 */
[----:B------:R-:W-:-:S02]  /*3c500*/  IADD3 R119, R124, R119, R120 ;  /* 0x000000777c777210 */ /* 0x000fc40007ffe078 */
[----:B------:R-:W-:-:S05]  /*3c510*/  SEL R120, RZ, 0x1, P1 ;  /* 0x00000001ff787807 */ /* 0x000fca0000800000 */
[----:B------:R-:W-:Y:S02]  /*3c520*/  IMAD.IADD R119, R119, 0x1, R120 ;  /* 0x0000000177777824 */ /* 0x000fe400078e0278 */
[----:B0-----:R-:W-:-:S05]  /*3c530*/  IMAD.WIDE.U32 R128, R117, R125, c[0x0][0x190] ;  /* 0x0000640075807625 */ /* 0x001fca00078e007d */
[----:B------:R0:W-:Y:S02]  /*3c540*/  STG.E [R128.64], R119 ;  /* 0x0000007780007986 */ /* 0x0001e4000c101906 */
        /* <DEDUP_REMOVED lines=88> */
.L_x_55619:
[----:B------:R-:W-:Y:S01]  /*3cad0*/  FADD.FTZ R119, R119, R105 ;  /* 0x0000006977777221 */ /* 0x000fe20000010000 */
[----:B------:R-:W-:-:S03]  /*3cae0*/  ISETP.NE.AND P1, PT, R148, RZ, PT ;  /* 0x000000ff9400720c */ /* 0x000fc60003f25270 */
[----:B------:R-:W-:-:S04]  /*3caf0*/  FADD.FTZ R119, R119, R106 ;  /* 0x0000006a77777221 */ /* 0x000fc80000010000 */
[----:B0-----:R-:W-:Y:S01]  /*3cb00*/  FADD.FTZ R120, R119, R107 ;  /* 0x0000006b77787221 */ /* 0x001fe20000010000 */
[----:B------:R-:W-:Y:S05]  /*3cb10*/  BRA.DIV ~URZ, `(.L_x_55620) ;  /* 0x000039027f007947 */ /* 0x000fea000b800000 */
[----:B------:R0:W1:Y:S02]  /*3cb20*/  SHFL.BFLY PT, R119, R120, 0x1, 0x1f ;  /* 0x0c201f0078777f89 */ /* 0x00006400000e0000 */
.L_x_55624:
        /* <DEDUP_REMOVED lines=180> */
.L_x_55625:
[----:B01----:R-:W-:Y:S01]  /*3d670*/  FADD.FTZ R120, R119, R120 ;  /* 0x0000007877787221 */ /* 0x003fe20000010000 */
[----:B------:R-:W-:Y:S01]  /*3d680*/  ULDC.U8 UR8, c[0x0][0x1f0] ;  /* 0x00007c0000087ab9 */ /* 0x000fe20000000000 */
[----:B------:R-:W0:Y:S01]  /*3d690*/  S2R R130, SR_TID.X ;  /* 0x0000000000827919 */ /* 0x000e220000002100 */
[----:B------:R-:W-:Y:S01]  /*3d6a0*/  FMUL.FTZ R119, R129, R129 ;  /* 0x0000008181777220 */ /* 0x000fe20000410000 */
[----:B------:R-:W-:Y:S01]  /*3d6b0*/  ISETP.NE.AND P0, PT, RZ, UR8, PT ;  /* 0x00000008ff007c0c */ /* 0x000fe2000bf05270 */
[----:B------:R-:W-:Y:S01]  /*3d6c0*/  IMAD.MOV.U32 R124, RZ, RZ, c[0x0][0x1e0] ;  /* 0x00007800ff7c7624 */ /* 0x000fe200078e00ff */
[----:B------:R1:W-:Y:S01]  /*3d6d0*/  STL [R1+0x48c], R2 ;  /* 0x00048c0201007387 */ /* 0x0003e20000100800 */
[----:B------:R-:W-:Y:S01]  /*3d6e0*/  IMAD R128, R123, c[0x0][0x168], RZ ;  /* 0x00005a007b807a24 */ /* 0x000fe200078e02ff */
[----:B------:R-:W-:Y:S01]  /*3d6f0*/  FSEL R119, R119, RZ, P0 ;  /* 0x000000ff77777208 */ /* 0x000fe20000000000 */
[----:B------:R-:W-:Y:S01]  /*3d700*/  FFMA.FTZ R120, R120, R124, c[0x0][0x228] ;  /* 0x00008a0078787623 */ /* 0x000fe2000001007c */
[----:B------:R2:W-:Y:S01]  /*3d710*/  STL [R1+0x488], R0 ;  /* 0x0004880001007387 */ /* 0x0005e20000100800 */
[----:B------:R-:W-:-:S02]  /*3d720*/  IMAD.MOV.U32 R149, RZ, RZ, 0x4 ;  /* 0x00000004ff957424 */ /* 0x000fc400078e00ff */
[----:B------:R-:W-:Y:S01]  /*3d730*/  FADD.FTZ R119, R120, R119 ;  /* 0x0000007778777221 */ /* 0x000fe20000010000 */
[----:B------:R-:W-:Y:S01]  /*3d740*/  SHF.R.S32.HI R120, RZ, 0x1f, R128 ;  /* 0x0000001fff787819 */ /* 0x000fe20000011480 */
[-C--:B------:R-:W-:Y:S01]  /*3d750*/  @!P1 IMAD.WIDE R124, R123, R149.reuse, c[0x0][0x1a0] ;  /* 0x000068007b7c9625 */ /* 0x080fe200078e0295 */
[----:B-1----:R-:W3:Y:S02]  /*3d760*/  LDL R2, [R1+0x480] ;  /* 0x0004800001027983 */ /* 0x002ee40000100800 */
[----:B------:R-:W-:Y:S01]  /*3d770*/  LEA.HI R128, R120, R128, RZ, 0x2 ;  /* 0x0000008078807211 */ /* 0x000fe200078f10ff */
[----:B------:R-:W1:Y:S01]  /*3d780*/  MUFU.RSQ R119, R119 ;  /* 0x0000007700777308 */ /* 0x000e620000001400 */
[----:B------:R-:W-:Y:S01]  /*3d790*/  FSEL R120, R129, RZ, !P0 ;  /* 0x000000ff81787208 */ /* 0x000fe20004000000 */
[----:B------:R4:W-:Y:S04]  /*3d7a0*/  @!P1 STG.E [R124.64], R129 ;  /* 0x000000817c009986 */ /* 0x0009e8000c101906 */
[----:B------:R-:W-:Y:S01]  /*3d7b0*/  FADD.FTZ R92, -R120, R92 ;  /* 0x0000005c785c7221 */ /* 0x000fe20000010100 */
[----:B0-----:R-:W-:Y:S01]  /*3d7c0*/  LOP3.LUT R130, R130, 0x1f, RZ, 0xc0, !PT ;  /* 0x0000001f82827812 */ /* 0x001fe200078ec0ff */
[----:B--2---:R-:W2:Y:S03]  /*3d7d0*/  LDL R0, [R1+0x484] ;  /* 0x0004840001007983 */ /* 0x004ea60000100800 */
[----:B------:R-:W-:Y:S01]  /*3d7e0*/  LEA.HI.SX32 R128, R128, R130, 0x1e ;  /* 0x0000008280807211 */ /* 0x000fe200078ff2ff */
[C---:B------:R-:W-:Y:S01]  /*3d7f0*/  FADD.FTZ R130, -R120.reuse, R94 ;  /* 0x0000005e78827221 */ /* 0x040fe20000010100 */
[----:B------:R-:W2:Y:S01]  /*3d800*/  LDL R152, [R1+0x200] ;  /* 0x0002000001987983 */ /* 0x000ea20000100800 */
[----:B----4-:R-:W-:Y:S01]  /*3d810*/  FADD.FTZ R129, -R120, R93 ;  /* 0x0000005d78817221 */ /* 0x010fe20000010100 */
[----:B------:R-:W-:Y:S01]  /*3d820*/  SHF.L.U32 R148, R128, 0x4, RZ ;  /* 0x0000000480947819 */ /* 0x000fe200000006ff */
[----:B------:R-:W-:Y:S01]  /*3d830*/  FADD.FTZ R133, -R120, R95 ;  /* 0x0000005f78857221 */ /* 0x000fe20000010100 */
[----:B------:R-:W-:Y:S01]  /*3d840*/  SHF.R.U32.HI R131, RZ, 0x1c, R128 ;  /* 0x0000001cff837819 */ /* 0x000fe20000011680 */
[----:B-1----:R-:W-:Y:S01]  /*3d850*/  FMUL.FTZ R128, R119, R92 ;  /* 0x0000005c77807220 */ /* 0x002fe20000410000 */
[----:B------:R-:W4:Y:S01]  /*3d860*/  LDL R93, [R1+0x204] ;  /* 0x00020400015d7983 */ /* 0x000f220000100800 */
[----:B------:R-:W-:-:S03]  /*3d870*/  @!P1 IMAD.WIDE R124, R123, R149, c[0x0][0x1a8] ;  /* 0x00006a007b7c9625 */ /* 0x000fc600078e0295 */
[----:B------:R-:W3:Y:S04]  /*3d880*/  LDL R94, [R1+0x208] ;  /* 0x00020800015e7983 */ /* 0x000ee80000100800 */
[----:B------:R-:W2:Y:S04]  /*3d890*/  LDL R95, [R1+0x1fc] ;  /* 0x0001fc00015f7983 */ /* 0x000ea80000100800 */
[----:B------:R-:W2:Y:S01]  /*3d8a0*/  LDL R92, [R1+0x20c] ;  /* 0x00020c00015c7983 */ /* 0x000ea20000100800 */
[C---:B------:R-:W-:Y:S02]  /*3d8b0*/  FMUL.FTZ R133, R119.reuse, R133 ;  /* 0x0000008577857220 */ /* 0x040fe40000410000 */
[C---:B------:R-:W-:Y:S01]  /*3d8c0*/  FMUL.FTZ R130, R119.reuse, R130 ;  /* 0x0000008277827220 */ /* 0x040fe20000410000 */
[----:B------:R0:W-:Y:S01]  /*3d8d0*/  @!P1 STG.E [R124.64], R119 ;  /* 0x000000777c009986 */ /* 0x0001e2000c101906 */
[----:B------:R-:W-:-:S03]  /*3d8e0*/  FMUL.FTZ R129, R119, R129 ;  /* 0x0000008177817220 */ /* 0x000fc60000410000 */
[----:B------:R-:W2:Y:S04]  /*3d8f0*/  LDL R151, [R1+0xc4] ;  /* 0x0000c40001977983 */ /* 0x000ea80000100800 */
[----:B------:R-:W2:Y:S01]  /*3d900*/  LDL R150, [R1+0x47c] ;  /* 0x00047c0001967983 */ /* 0x000ea20000100800 */
[----:B0-----:R-:W-:-:S03]  /*3d910*/  IADD3 R124, P0, R148, c[0x0][0x208], RZ ;  /* 0x00008200947c7a10 */ /* 0x001fc60007f1e0ff */
[----:B------:R-:W2:Y:S01]  /*3d920*/  LDL R149, [R1+0x344] ;  /* 0x0003440001957983 */ /* 0x000ea20000100800 */
[----:B------:R-:W-:Y:S01]  /*3d930*/  IADD3.X R125, R131, c[0x0][0x20c], RZ, P0, !PT ;  /* 0x00008300837d7a10 */ /* 0x000fe200007fe4ff */
[----:B----4-:R-:W-:Y:S02]  /*3d940*/  FFMA.FTZ R93, R147, R129, R93 ;  /* 0x00000081935d7223 */ /* 0x010fe4000001005d */
[----:B---3--:R-:W-:Y:S02]  /*3d950*/  FFMA.FTZ R94, R94, R130, R2 ;  /* 0x000000825e5e7223 */ /* 0x008fe40000010002 */
[----:B------:R0:W5:Y:S01]  /*3d960*/  LDL.LU R2, [R1+0x48c] ;  /* 0x00048c0001027983 */ /* 0x0001620000300800 */
[----:B--2---:R-:W-:Y:S02]  /*3d970*/  FFMA.FTZ R95, R146, R133, R95 ;  /* 0x00000085925f7223 */ /* 0x004fe4000001005f */
[----:B------:R-:W-:Y:S02]  /*3d980*/  FFMA.FTZ R92, R92, R128, R0 ;  /* 0x000000805c5c7223 */ /* 0x000fe40000010000 */
[----:B------:R0:W5:Y:S04]  /*3d990*/  LDL.LU R0, [R1+0x488] ;  /* 0x0004880001007983 */ /* 0x0001680000300800 */
[----:B------:R1:W-:Y:S04]  /*3d9a0*/  STG.E.128 [R124.64], R92 ;  /* 0x0000005c7c007986 */ /* 0x0003e8000c101d06 */
[----:B-1----:R-:W2:Y:S04]  /*3d9b0*/  LDL R92, [R1+0x1f8] ;  /* 0x0001f800015c7983 */ /* 0x002ea80000100800 */
[----:B------:R-:W2:Y:S04]  /*3d9c0*/  LDL R95, [R1+0xc0] ;  /* 0x0000c000015f7983 */ /* 0x000ea80000100800 */
[----:B------:R-:W3:Y:S04]  /*3d9d0*/  LDL R93, [R1+0x478] ;  /* 0x00047800015d7983 */ /* 0x000ee80000100800 */
[----:B------:R-:W3:Y:S01]  /*3d9e0*/  LDL R94, [R1+0x340] ;  /* 0x00034000015e7983 */ /* 0x000ee20000100800 */
[----:B------:R-:W-:-:S03]  /*3d9f0*/  IADD3 R124, P0, R148, c[0x0][0x210], RZ ;  /* 0x00008400947c7a10 */ /* 0x000fc60007f1e0ff */
[----:B------:R-:W4:Y:S01]  /*3da00*/  LDL R148, [R1+0x330] ;  /* 0x0003300001947983 */ /* 0x000f220000100800 */
[----:B------:R-:W-:-:S03]  /*3da10*/  IADD3.X R125, R131, c[0x0][0x214], RZ, P0, !PT ;  /* 0x00008500837d7a10 */ /* 0x000fc600007fe4ff */
[----:B------:R-:W4:Y:S01]  /*3da20*/  LDL R131, [R1+0xb4] ;  /* 0x0000b40001837983 */ /* 0x000f220000100800 */
[----:B--2---:R-:W-:Y:S02]  /*3da30*/  FFMA.FTZ R95, R95, R133, R92 ;  /* 0x000000855f5f7223 */ /* 0x004fe4000001005c */
[----:B------:R-:W-:Y:S01]  /*3da40*/  FFMA.FTZ R92, R149, R128, R150 ;  /* 0x00000080955c7223 */ /* 0x000fe20000010096 */
[----:B------:R-:W2:Y:S01]  /*3da50*/  LDL R133, [R1+0x1f0] ;  /* 0x0001f00001857983 */ /* 0x000ea20000100800 */
[----:B---3--:R-:W-:-:S03]  /*3da60*/  FFMA.FTZ R94, R94, R130, R93 ;  /* 0x000000825e5e7223 */ /* 0x008fc6000001005d */
[----:B------:R-:W3:Y:S01]  /*3da70*/  LDL R149, [R1+0x470] ;  /* 0x0004700001957983 */ /* 0x000ee20000100800 */
[----:B------:R-:W-:Y:S02]  /*3da80*/  FFMA.FTZ R93, R151, R129, R152 ;  /* 0x00000081975d7223 */ /* 0x000fe40000010098 */
[C---:B------:R-:W-:Y:S01]  /*3da90*/  FADD.FTZ R128, -R120.reuse, R91 ;  /* 0x0000005b78807221 */ /* 0x040fe20000010100 */
[----:B------:R-:W2:Y:S04]  /*3daa0*/  LDL R152, [R1+0x1e8] ;  /* 0x0001e80001987983 */ /* 0x000ea80000100800 */
[----:B------:R1:W-:Y:S04]  /*3dab0*/  STG.E.128 [R124.64], R92 ;  /* 0x0000005c7c007986 */ /* 0x0003e8000c101d06 */
[----:B------:R-:W2:Y:S04]  /*3dac0*/  LDL R91, [R1+0xb8] ;  /* 0x0000b800015b7983 */ /* 0x000ea80000100800 */
[----:B------:R-:W2:Y:S04]  /*3dad0*/  LDL R151, [R1+0xb0] ;  /* 0x0000b00001977983 */ /* 0x000ea80000100800 */
[----:B------:R-:W4:Y:S04]  /*3dae0*/  LDL R150, [R1+0x468] ;  /* 0x0004680001967983 */ /* 0x000f280000100800 */
[----:B------:R-:W2:Y:S01]  /*3daf0*/  LDL R130, [R1+0x46c] ;  /* 0x00046c0001827983 */ /* 0x000ea20000100800 */
[----:B-1----:R-:W-:-:S03]  /*3db00*/  FADD.FTZ R95, -R120, R88 ;  /* 0x00000058785f7221 */ /* 0x002fc60000010100 */
[----:B------:R-:W2:Y:S01]  /*3db10*/  LDL R94, [R1+0x1ec] ;  /* 0x0001ec00015e7983 */ /* 0x000ea20000100800 */
[C---:B------:R-:W-:Y:S02]  /*3db20*/  FADD.FTZ R124, -R120.reuse, R89 ;  /* 0x00000059787c7221 */ /* 0x040fe40000010100 */
[----:B------:R-:W-:Y:S01]  /*3db30*/  FADD.FTZ R125, -R120, R90 ;  /* 0x0000005a787d7221 */ /* 0x000fe20000010100 */
[----:B------:R-:W3:Y:S04]  /*3db40*/  LDL R88, [R1+0xbc] ;  /* 0x0000bc0001587983 */ /* 0x000ee80000100800 */
[----:B------:R-:W3:Y:S04]  /*3db50*/  LDL R89, [R1+0x1f4] ;  /* 0x0001f40001597983 */ /* 0x000ee80000100800 */
[----:B------:R-:W4:Y:S04]  /*3db60*/  LDL R92, [R1+0x474] ;  /* 0x00047400015c7983 */ /* 0x000f280000100800 */
[----:B------:R-:W4:Y:S04]  /*3db70*/  LDL R93, [R1+0x33c] ;  /* 0x00033c00015d7983 */ /* 0x000f280000100800 */
[----:B------:R-:W4:Y:S04]  /*3db80*/  LDL R90, [R1+0x338] ;  /* 0x00033800015a7983 */ /* 0x000f280000100800 */
[----:B------:R-:W4:Y:S01]  /*3db90*/  LDL R129, [R1+0x334] ;  /* 0x0003340001817983 */ /* 0x000f220000100800 */
[----:B------:R-:W-:-:S02]  /*3dba0*/  FMUL.FTZ R128, R119, R128 ;  /* 0x0000008077807220 */ /* 0x000fc40000410000 */
[C---:B------:R-:W-:Y:S02]  /*3dbb0*/  FMUL.FTZ R124, R119.reuse, R124 ;  /* 0x0000007c777c7220 */ /* 0x040fe40000410000 */
[C---:B------:R-:W-:Y:S02]  /*3dbc0*/  FMUL.FTZ R95, R119.reuse, R95 ;  /* 0x0000005f775f7220 */ /* 0x040fe40000410000 */
[----:B------:R-:W-:Y:S02]  /*3dbd0*/  FMUL.FTZ R125, R119, R125 ;  /* 0x0000007d777d7220 */ /* 0x000fe40000410000 */
[----:B--2---:R-:W-:Y:S02]  /*3dbe0*/  FFMA.FTZ R91, R91, R128, R94 ;  /* 0x000000805b5b7223 */ /* 0x004fe4000001005e */
[----:B------:R-:W-:Y:S02]  /*3dbf0*/  IMAD.MOV.U32 R94, RZ, RZ, 0x10 ;  /* 0x00000010ff5e7424 */ /* 0x000fe400078e00ff */
[----:B---3--:R-:W-:-:S02]  /*3dc00*/  FFMA.FTZ R89, R88, R124, R89 ;  /* 0x0000007c58597223 */ /* 0x008fc40000010059 */
[----:B----4-:R-:W-:Y:S02]  /*3dc10*/  FFMA.FTZ R88, R93, R95, R92 ;  /* 0x0000005f5d587223 */ /* 0x010fe4000001005c */
[----:B------:R-:W-:-:S04]  /*3dc20*/  IMAD.WIDE.U32 R92, R121, R94, c[0x0][0x208] ;  /* 0x00008200795c7625 */ /* 0x000fc800078e005e */
[----:B------:R-:W-:-:S05]  /*3dc30*/  FFMA.FTZ R90, R90, R125, R149 ;  /* 0x0000007d5a5a7223 */ /* 0x000fca0000010095 */
[----:B------:R1:W-:Y:S02]  /*3dc40*/  STG.E.128 [R92.64], R88 ;  /* 0x000000585c007986 */ /* 0x0003e4000c101d06 */
[----:B-1----:R-:W-:Y:S02]  /*3dc50*/  FFMA.FTZ R91, R151, R128, R152 ;  /* 0x00000080975b7223 */ /* 0x002fe40000010098 */
[----:B------:R-:W-:Y:S01]  /*3dc60*/  FFMA.FTZ R90, R148, R125, R150 ;  /* 0x0000007d945a7223 */ /* 0x000fe20000010096 */
[----:B------:R-:W2:Y:S01]  /*3dc70*/  LDL R152, [R1+0xac] ;  /* 0x0000ac0001987983 */ /* 0x000ea20000100800 */
[----:B------:R-:W-:Y:S02]  /*3dc80*/  FFMA.FTZ R89, R131, R124, R133 ;  /* 0x0000007c83597223 */ /* 0x000fe40000010085 */
[----:B------:R-:W-:Y:S01]  /*3dc90*/  FFMA.FTZ R88, R129, R95, R130 ;  /* 0x0000005f81587223 */ /* 0x000fe20000010082 */
[----:B------:R-:W3:Y:S01]  /*3dca0*/  LDL R151, [R1+0x464] ;  /* 0x0004640001977983 */ /* 0x000ee20000100800 */
[----:B------:R-:W-:-:S03]  /*3dcb0*/  IMAD.WIDE.U32 R92, R121, R94, c[0x0][0x210] ;  /* 0x00008400795c7625 */ /* 0x000fc600078e005e */
[----:B------:R-:W4:Y:S04]  /*3dcc0*/  LDL R121, [R1+0x328] ;  /* 0x0003280001797983 */ /* 0x000f280000100800 */
[----:B------:R1:W-:Y:S04]  /*3dcd0*/  STG.E.128 [R92.64], R88 ;  /* 0x000000585c007986 */ /* 0x0003e8000c101d06 */
[----:B------:R-:W2:Y:S04]  /*3dce0*/  LDL R95, [R1+0x1e4] ;  /* 0x0001e400015f7983 */ /* 0x000ea80000100800 */
[----:B------:R-:W3:Y:S04]  /*3dcf0*/  LDL R150, [R1+0x32c] ;  /* 0x00032c0001967983 */ /* 0x000ee80000100800 */
[----:B------:R-:W4:Y:S04]  /*3dd00*/  LDL R148, [R1+0x1d8] ;  /* 0x0001d80001947983 */ /* 0x000f280000100800 */
[----:B------:R-:W4:Y:S01]  /*3dd10*/  LDL R133, [R1+0xa0] ;  /* 0x0000a00001857983 */ /* 0x000f220000100800 */
[----:B-1----:R-:W-:-:S03]  /*3dd20*/  FADD.FTZ R93, -R120, R87 ;  /* 0x00000057785d7221 */ /* 0x002fc60000010100 */
        /* <DEDUP_REMOVED lines=11> */
[----:B------:R-:W-:Y:S02]  /*3dde0*/  FADD.FTZ R90, -R120, R84 ;  /* 0x00000054785a7221 */ /* 0x000fe40000010100 */
[C---:B------:R-:W-:Y:S02]  /*3ddf0*/  FMUL.FTZ R93, R119.reuse, R93 ;  /* 0x0000005d775d7220 */ /* 0x040fe40000410000 */
[C---:B------:R-:W-:Y:S02]  /*3de00*/  FMUL.FTZ R92, R119.reuse, R92 ;  /* 0x0000005c775c7220 */ /* 0x040fe40000410000 */
[C---:B------:R-:W-:Y:S02]  /*3de10*/  FMUL.FTZ R91, R119.reuse, R91 ;  /* 0x0000005b775b7220 */ /* 0x040fe40000410000 */
[----:B------:R-:W-:-:S02]  /*3de20*/  FMUL.FTZ R90, R119, R90 ;  /* 0x0000005a775a7220 */ /* 0x000fc40000410000 */
[----:B--2---:R-:W-:Y:S02]  /*3de30*/  FFMA.FTZ R85, R152, R91, R95 ;  /* 0x0000005b98557223 */ /* 0x004fe4000001005f */
[----:B------:R-:W2:Y:S01]  /*3de40*/  LDL R152, [R1+0x1cc] ;  /* 0x0001cc0001987983 */ /* 0x000ea20000100800 */
[----:B---3--:R-:W-:-:S03]  /*3de50*/  FFMA.FTZ R84, R150, R90, R151 ;  /* 0x0000005a96547223 */ /* 0x008fc60000010097 */
[----:B------:R-:W2:Y:S04]  /*3de60*/  LDL R151, [R1+0x98] ;  /* 0x0000980001977983 */ /* 0x000ea80000100800 */
[----:B------:R-:W3:Y:S04]  /*3de70*/  LDL R150, [R1+0x450] ;  /* 0x0004500001967983 */ /* 0x000ee80000100800 */
[----:B------:R-:W3:Y:S01]  /*3de80*/  LDL R95, [R1+0x90] ;  /* 0x00009000015f7983 */ /* 0x000ee20000100800 */
[----:B----4-:R-:W-:-:S03]  /*3de90*/  FFMA.FTZ R86, R121, R92, R89 ;  /* 0x0000005c79567223 */ /* 0x010fc60000010059 */
[----:B------:R-:W4:Y:S01]  /*3dea0*/  LDL R121, [R1+0x1d0] ;  /* 0x0001d00001797983 */ /* 0x000f220000100800 */
[----:B------:R-:W-:Y:S02]  /*3deb0*/  FFMA.FTZ R87, R88, R93, R87 ;  /* 0x0000005d58577223 */ /* 0x000fe40000010057 */
[----:B------:R-:W-:-:S05]  /*3dec0*/  IMAD.WIDE.U32 R88, R116, R94, c[0x0][0x208] ;  /* 0x0000820074587625 */ /* 0x000fca00078e005e */
[----:B------:R1:W-:Y:S02]  /*3ded0*/  STG.E.128 [R88.64], R84 ;  /* 0x0000005458007986 */ /* 0x0003e4000c101d06 */
[----:B-1----:R-:W-:Y:S02]  /*3dee0*/  FFMA.FTZ R87, R133, R93, R148 ;  /* 0x0000005d85577223 */ /* 0x002fe40000010094 */
[----:B------:R-:W-:Y:S01]  /*3def0*/  FFMA.FTZ R86, R130, R92, R131 ;  /* 0x0000005c82567223 */ /* 0x000fe20000010083 */
[----:B------:R-:W3:Y:S01]  /*3df00*/  LDL R148, [R1+0x318] ;  /* 0x0003180001947983 */ /* 0x000ee20000100800 */
        /* <DEDUP_REMOVED lines=12> */
[----:B------:R-:W-:-:S03]  /*3dfd0*/  IMAD.WIDE.U32 R88, R116, R94, c[0x0][0x210] ;  /* 0x0000840074587625 */ /* 0x000fc600078e005e */
[----:B------:R-:W4:Y:S04]  /*3dfe0*/  LDL R116, [R1+0x1bc] ;  /* 0x0001bc0001747983 */ /* 0x000f280000100800 */
[----:B------:R1:W-:Y:S04]  /*3dff0*/  STG.E.128 [R88.64], R84 ;  /* 0x0000005458007986 */ /* 0x0003e8000c101d06 */
[----:B------:R-:W4:Y:S01]  /*3e000*/  LDL R90, [R1+0x444] ;  /* 0x00044400015a7983 */ /* 0x000f220000100800 */
[C---:B-1----:R-:W-:Y:S02]  /*3e010*/  FADD.FTZ R89, -R120.reuse, R83 ;  /* 0x0000005378597221 */ /* 0x042fe40000010100 */
[----:B------:R-:W-:-:S02]  /*3e020*/  FADD.FTZ R88, -R120, R82 ;  /* 0x0000005278587221 */ /* 0x000fc40000010100 */
[C---:B------:R-:W-:Y:S02]  /*3e030*/  FADD.FTZ R87, -R120.reuse, R81 ;  /* 0x0000005178577221 */ /* 0x040fe40000010100 */
[----:B------:R-:W-:Y:S02]  /*3e040*/  FADD.FTZ R86, -R120, R80 ;  /* 0x0000005078567221 */ /* 0x000fe40000010100 */
[C---:B------:R-:W-:Y:S02]  /*3e050*/  FMUL.FTZ R89, R119.reuse, R89 ;  /* 0x0000005977597220 */ /* 0x040fe40000410000 */
[C---:B------:R-:W-:Y:S02]  /*3e060*/  FMUL.FTZ R88, R119.reuse, R88 ;  /* 0x0000005877587220 */ /* 0x040fe40000410000 */
[C---:B------:R-:W-:Y:S02]  /*3e070*/  FMUL.FTZ R87, R119.reuse, R87 ;  /* 0x0000005777577220 */ /* 0x040fe40000410000 */
[----:B------:R-:W-:-:S02]  /*3e080*/  FMUL.FTZ R86, R119, R86 ;  /* 0x0000005677567220 */ /* 0x000fc40000410000 */
[----:B------:R-:W-:-:S04]  /*3e090*/  IMAD.WIDE.U32 R84, R112, R94, c[0x0][0x208] ;  /* 0x0000820070547625 */ /* 0x000fc800078e005e */
[----:B--2---:R-:W-:Y:S02]  /*3e0a0*/  FFMA.FTZ R83, R151, R89, R152 ;  /* 0x0000005997537223 */ /* 0x004fe40000010098 */
[----:B------:R-:W-:Y:S01]  /*3e0b0*/  FADD.FTZ R70, -R120, R70 ;  /* 0x0000004678467221 */ /* 0x000fe20000010100 */
[----:B------:R-:W2:Y:S01]  /*3e0c0*/  LDL R151, [R1+0x198] ;  /* 0x0001980001977983 */ /* 0x000ea20000100800 */
[----:B---3--:R-:W-:Y:S02]  /*3e0d0*/  FFMA.FTZ R82, R148, R88, R150 ;  /* 0x0000005894527223 */ /* 0x008fe40000010096 */
[----:B------:R-:W-:Y:S01]  /*3e0e0*/  FADD.FTZ R71, -R120, R71 ;  /* 0x0000004778477221 */ /* 0x000fe20000010100 */
[----:B------:R-:W2:Y:S04]  /*3e0f0*/  LDL R150, [R1+0x60] ;  /* 0x0000600001967983 */ /* 0x000ea80000100800 */
[----:B------:R-:W3:Y:S01]  /*3e100*/  LDL R148, [R1+0x418] ;  /* 0x0004180001947983 */ /* 0x000ee20000100800 */
[----:B----4-:R-:W-:-:S03]  /*3e110*/  FFMA.FTZ R81, R131, R87, R133 ;  /* 0x0000005783517223 */ /* 0x010fc60000010085 */
[----:B------:R-:W3:Y:S04]  /*3e120*/  LDL R133, [R1+0x2e0] ;  /* 0x0002e00001857983 */ /* 0x000ee80000100800 */
[----:B------:R-:W4:Y:S01]  /*3e130*/  LDL R131, [R1+0x1a0] ;  /* 0x0001a00001837983 */ /* 0x000f220000100800 */
[----:B------:R-:W-:-:S03]  /*3e140*/  FFMA.FTZ R80, R129, R86, R130 ;  /* 0x0000005681507223 */ /* 0x000fc60000010082 */
[----:B------:R-:W4:Y:S04]  /*3e150*/  LDL R130, [R1+0x64] ;  /* 0x0000640001827983 */ /* 0x000f280000100800 */
[----:B------:R1:W-:Y:S04]  /*3e160*/  STG.E.128 [R84.64], R80 ;  /* 0x0000005054007986 */ /* 0x0003e8000c101d06 */
[----:B------:R-:W2:Y:S01]  /*3e170*/  LDL R129, [R1+0x41c] ;  /* 0x00041c0001817983 */ /* 0x000ea20000100800 */
[----:B-1----:R-:W-:-:S03]  /*3e180*/  FFMA.FTZ R83, R95, R89, R128 ;  /* 0x000000595f537223 */ /* 0x002fc60000010080 */
[----:B------:R-:W2:Y:S01]  /*3e190*/  LDL R95, [R1+0x88] ;  /* 0x00008800015f7983 */ /* 0x000ea20000100800 */
[----:B------:R-:W-:Y:S02]  /*3e1a0*/  FFMA.FTZ R81, R93, R87, R121 ;  /* 0x000000575d517223 */ /* 0x000fe40000010079 */
[----:B------:R-:W-:Y:S01]  /*3e1b0*/  FFMA.FTZ R80, R91, R86, R92 ;  /* 0x000000565b507223 */ /* 0x000fe2000001005c */
[----:B------:R-:W3:Y:S04]  /*3e1c0*/  LDL R128, [R1+0x440] ;  /* 0x0004400001807983 */ /* 0x000ee80000100800 */
[----:B------:R-:W3:Y:S04]  /*3e1d0*/  LDL R93, [R1+0x308] ;  /* 0x00030800015d7983 */ /* 0x000ee80000100800 */
        /* <DEDUP_REMOVED lines=9> */
[----:B------:R-:W4:Y:S04]  /*3e270*/  LDL R124, [R1+0x300] ;  /* 0x00030000017c7983 */ /* 0x000f280000100800 */
[----:B------:R-:W4:Y:S04]  /*3e280*/  LDL R121, [R1+0x1c0] ;  /* 0x0001c00001797983 */ /* 0x000f280000100800 */
[----:B------:R-:W4:Y:S04]  /*3e290*/  LDL R112, [R1+0x43c] ;  /* 0x00043c0001707983 */ /* 0x000f280000100800 */
[----:B------:R-:W4:Y:S01]  /*3e2a0*/  LDL R86, [R1+0x2fc] ;  /* 0x0002fc0001567983 */ /* 0x000f220000100800 */
[----:B-1----:R-:W-:-:S04]  /*3e2b0*/  FADD.FTZ R85, -R120, R79 ;  /* 0x0000004f78557221 */ /* 0x002fc80000010100 */
[C---:B------:R-:W-:Y:S02]  /*3e2c0*/  FMUL.FTZ R85, R119.reuse, R85 ;  /* 0x0000005577557220 */ /* 0x040fe40000410000 */
[C---:B------:R-:W-:Y:S02]  /*3e2d0*/  FADD.FTZ R84, -R120.reuse, R78 ;  /* 0x0000004e78547221 */ /* 0x040fe40000010100 */
[C---:B------:R-:W-:Y:S02]  /*3e2e0*/  FADD.FTZ R83, -R120.reuse, R77 ;  /* 0x0000004d78537221 */ /* 0x040fe40000010100 */
[----:B------:R-:W-:Y:S02]  /*3e2f0*/  FADD.FTZ R82, -R120, R76 ;  /* 0x0000004c78527221 */ /* 0x000fe40000010100 */
[C---:B------:R-:W-:Y:S02]  /*3e300*/  FMUL.FTZ R84, R119.reuse, R84 ;  /* 0x0000005477547220 */ /* 0x040fe40000410000 */
[----:B------:R-:W-:-:S02]  /*3e310*/  FMUL.FTZ R83, R119, R83 ;  /* 0x0000005377537220 */ /* 0x000fc40000410000 */
[----:B------:R-:W-:Y:S02]  /*3e320*/  FMUL.FTZ R82, R119, R82 ;  /* 0x0000005277527220 */ /* 0x000fe40000410000 */
[----:B------:R-:W-:-:S04]  /*3e330*/  IMAD.WIDE.U32 R80, R110, R94, c[0x0][0x208] ;  /* 0x000082006e507625 */ /* 0x000fc800078e005e */
[----:B--2---:R-:W-:Y:S02]  /*3e340*/  FFMA.FTZ R79, R95, R85, R116 ;  /* 0x000000555f4f7223 */ /* 0x004fe40000010074 */
[----:B------:R-:W2:Y:S04]  /*3e350*/  LDL R116, [R1+0x84] ;  /* 0x0000840001747983 */ /* 0x000ea80000100800 */
[----:B------:R-:W2:Y:S01]  /*3e360*/  LDL R95, [R1+0x304] ;  /* 0x00030400015f7983 */ /* 0x000ea20000100800 */
[----:B---3--:R-:W-:-:S03]  /*3e370*/  FFMA.FTZ R78, R93, R84, R128 ;  /* 0x000000545d4e7223 */ /* 0x008fc60000010080 */
[----:B------:R-:W3:Y:S04]  /*3e380*/  LDL R93, [R1+0x1ac] ;  /* 0x0001ac00015d7983 */ /* 0x000ee80000100800 */
[----:B------:R-:W3:Y:S01]  /*3e390*/  LDL R128, [R1+0x2e4] ;  /* 0x0002e40001807983 */ /* 0x000ee20000100800 */
[----:B----4-:R-:W-:-:S03]  /*3e3a0*/  FFMA.FTZ R77, R91, R83, R92 ;  /* 0x000000535b4d7223 */ /* 0x010fc6000001005c */
[----:B------:R-:W3:Y:S01]  /*3e3b0*/  LDL R92, [R1+0x78] ;  /* 0x00007800015c7983 */ /* 0x000ee20000100800 */
[----:B------:R-:W-:-:S03]  /*3e3c0*/  FFMA.FTZ R76, R89, R82, R90 ;  /* 0x00000052594c7223 */ /* 0x000fc6000001005a */
[----:B------:R-:W4:Y:S04]  /*3e3d0*/  LDL R91, [R1+0x430] ;  /* 0x00043000015b7983 */ /* 0x000f280000100800 */
[----:B------:R-:W4:Y:S04]  /*3e3e0*/  LDL R90, [R1+0x2f8] ;  /* 0x0002f800015a7983 */ /* 0x000f280000100800 */
[----:B------:R1:W-:Y:S04]  /*3e3f0*/  STG.E.128 [R80.64], R76 ;  /* 0x0000004c50007986 */ /* 0x0003e8000c101d06 */
[----:B------:R-:W3:Y:S01]  /*3e400*/  LDL R89, [R1+0x1b4] ;  /* 0x0001b40001597983 */ /* 0x000ee20000100800 */
[----:B-1----:R-:W-:-:S03]  /*3e410*/  FFMA.FTZ R79, R87, R85, R88 ;  /* 0x00000055574f7223 */ /* 0x002fc60000010058 */
[----:B------:R-:W4:Y:S04]  /*3e420*/  LDL R88, [R1+0x7c] ;  /* 0x00007c0001587983 */ /* 0x000f280000100800 */
[----:B------:R-:W4:Y:S01]  /*3e430*/  LDL R87, [R1+0x434] ;  /* 0x0004340001577983 */ /* 0x000f220000100800 */
[----:B------:R-:W-:Y:S02]  /*3e440*/  FFMA.FTZ R78, R124, R84, R125 ;  /* 0x000000547c4e7223 */ /* 0x000fe4000001007d */
[----:B------:R-:W-:Y:S01]  /*3e450*/  IMAD.WIDE.U32 R80, R110, R94, c[0x0][0x210] ;  /* 0x000084006e507625 */ /* 0x000fe200078e005e */
[----:B------:R-:W4:Y:S04]  /*3e460*/  LDL R125, [R1+0x18c] ;  /* 0x00018c00017d7983 */ /* 0x000f280000100800 */
[----:B------:R-:W4:Y:S01]  /*3e470*/  LDL R110, [R1+0x2f0] ;  /* 0x0002f000016e7983 */ /* 0x000f220000100800 */
[----:B--2---:R-:W-:-:S03]  /*3e480*/  FFMA.FTZ R77, R116, R83, R121 ;  /* 0x00000053744d7223 */ /* 0x004fc60000010079 */
[----:B------:R-:W2:Y:S01]  /*3e490*/  LDL R124, [R1+0x58] ;  /* 0x00005800017c7983 */ /* 0x000ea20000100800 */
[----:B------:R-:W-:-:S03]  /*3e4a0*/  FFMA.FTZ R76, R95, R82, R112 ;  /* 0x000000525f4c7223 */ /* 0x000fc60000010070 */
[----:B------:R-:W2:Y:S04]  /*3e4b0*/  LDL R121, [R1+0x1a8] ;  /* 0x0001a80001797983 */ /* 0x000ea80000100800 */
[----:B------:R1:W-:Y:S04]  /*3e4c0*/  STG.E.128 [R80.64], R76 ;  /* 0x0000004c50007986 */ /* 0x0003e8000c101d06 */
[----:B------:R-:W2:Y:S04]  /*3e4d0*/  LDL R116, [R1+0x70] ;  /* 0x0000700001747983 */ /* 0x000ea80000100800 */
[----:B------:R-:W2:Y:S04]  /*3e4e0*/  LDL R112, [R1+0x428] ;  /* 0x0004280001707983 */ /* 0x000ea80000100800 */
[----:B------:R-:W2:Y:S01]  /*3e4f0*/  LDL R95, [R1+0x1b0] ;  /* 0x0001b000015f7983 */ /* 0x000ea20000100800 */
[----:B-1----:R-:W-:-:S02]  /*3e500*/  FADD.FTZ R81, -R120, R75 ;  /* 0x0000004b78517221 */ /* 0x002fc40000010100 */
[----:B------:R-:W-:Y:S02]  /*3e510*/  FADD.FTZ R80, -R120, R74 ;  /* 0x0000004a78507221 */ /* 0x000fe40000010100 */
[C---:B------:R-:W-:Y:S02]  /*3e520*/  FMUL.FTZ R81, R119.reuse, R81 ;  /* 0x0000005177517220 */ /* 0x040fe40000410000 */
[----:B------:R-:W-:Y:S02]  /*3e530*/  FMUL.FTZ R80, R119, R80 ;  /* 0x0000005077507220 */ /* 0x000fe40000410000 */
[----:B---3--:R-:W-:Y:S02]  /*3e540*/  FFMA.FTZ R75, R92, R81, R93 ;  /* 0x000000515c4b7223 */ /* 0x008fe4000001005d */
[----:B----4-:R-:W-:Y:S01]  /*3e550*/  FFMA.FTZ R74, R90, R80, R91 ;  /* 0x000000505a4a7223 */ /* 0x010fe2000001005b */
[----:B------:R-:W3:Y:S01]  /*3e560*/  LDL R93, [R1+0x74] ;  /* 0x00007400015d7983 */ /* 0x000ee20000100800 */
[----:B------:R-:W-:-:S02]  /*3e570*/  FADD.FTZ R77, -R120, R73 ;  /* 0x00000049784d7221 */ /* 0x000fc40000010100 */
[----:B------:R-:W-:Y:S01]  /*3e580*/  FADD.FTZ R76, -R120, R72 ;  /* 0x00000048784c7221 */ /* 0x000fe20000010100 */
[----:B------:R-:W4:Y:S04]  /*3e590*/  LDL R92, [R1+0x42c] ;  /* 0x00042c00015c7983 */ /* 0x000f280000100800 */
[----:B------:R-:W4:Y:S01]  /*3e5a0*/  LDL R91, [R1+0x2f4] ;  /* 0x0002f400015b7983 */ /* 0x000f220000100800 */
[C---:B------:R-:W-:Y:S02]  /*3e5b0*/  FMUL.FTZ R77, R119.reuse, R77 ;  /* 0x0000004d774d7220 */ /* 0x040fe40000410000 */
[----:B------:R-:W-:Y:S01]  /*3e5c0*/  FMUL.FTZ R76, R119, R76 ;  /* 0x0000004c774c7220 */ /* 0x000fe20000410000 */
[----:B------:R-:W4:Y:S01]  /*3e5d0*/  LDL R90, [R1+0x19c] ;  /* 0x00019c00015a7983 */ /* 0x000f220000100800 */
[----:B------:R-:W-:-:S02]  /*3e5e0*/  FFMA.FTZ R73, R88, R77, R89 ;  /* 0x0000004d58497223 */ /* 0x000fc40000010059 */
[----:B------:R-:W-:Y:S01]  /*3e5f0*/  FFMA.FTZ R72, R86, R76, R87 ;  /* 0x0000004c56487223 */ /* 0x000fe20000010057 */
[----:B------:R-:W4:Y:S04]  /*3e600*/  LDL R88, [R1+0x420] ;  /* 0x0004200001587983 */ /* 0x000f280000100800 */
[----:B------:R-:W4:Y:S04]  /*3e610*/  LDL R87, [R1+0x2e8] ;  /* 0x0002e80001577983 */ /* 0x000f280000100800 */
[----:B------:R-:W4:Y:S01]  /*3e620*/  LDL R89, [R1+0x68] ;  /* 0x0000680001597983 */ /* 0x000f220000100800 */
[----:B------:R-:W-:-:S03]  /*3e630*/  IMAD.WIDE.U32 R78, R14, R94, c[0x0][0x208] ;  /* 0x000082000e4e7625 */ /* 0x000fc600078e005e */
[----:B------:R-:W4:Y:S01]  /*3e640*/  LDL R86, [R1+0x6c] ;  /* 0x00006c0001567983 */ /* 0x000f220000100800 */
[C---:B------:R-:W-:Y:S02]  /*3e650*/  FADD.FTZ R82, -R120.reuse, R28 ;  /* 0x0000001c78527221 */ /* 0x040fe40000010100 */
[C---:B------:R-:W-:Y:S01]  /*3e660*/  FADD.FTZ R83, -R120.reuse, R29 ;  /* 0x0000001d78537221 */ /* 0x040fe20000010100 */
[----:B------:R1:W-:Y:S01]  /*3e670*/  STG.E.128 [R78.64], R72 ;  /* 0x000000484e007986 */ /* 0x0003e2000c101d06 */
[C---:B------:R-:W-:Y:S02]  /*3e680*/  FADD.FTZ R84, -R120.reuse, R30 ;  /* 0x0000001e78547221 */ /* 0x040fe40000010100 */
[C---:B------:R-:W-:Y:S02]  /*3e690*/  FADD.FTZ R85, -R120.reuse, R31 ;  /* 0x0000001f78557221 */ /* 0x040fe40000010100 */
[C---:B-1----:R-:W-:Y:S02]  /*3e6a0*/  FADD.FTZ R74, -R120.reuse, R32 ;  /* 0x00000020784a7221 */ /* 0x042fe40000010100 */
[----:B------:R-:W-:-:S02]  /*3e6b0*/  FADD.FTZ R75, -R120, R33 ;  /* 0x00000021784b7221 */ /* 0x000fc40000010100 */
[----:B------:R-:W-:-:S04]  /*3e6c0*/  IMAD.WIDE.U32 R32, R14, R94, c[0x0][0x210] ;  /* 0x000084000e207625 */ /* 0x000fc800078e005e */
[C---:B------:R-:W-:Y:S02]  /*3e6d0*/  FADD.FTZ R73, -R120.reuse, R39 ;  /* 0x0000002778497221 */ /* 0x040fe40000010100 */
[C---:B------:R-:W-:Y:S01]  /*3e6e0*/  FADD.FTZ R78, -R120.reuse, R34 ;  /* 0x00000022784e7221 */ /* 0x040fe20000010100 */
[----:B------:R-:W4:Y:S01]  /*3e6f0*/  LDL R39, [R1+0x1a4] ;  /* 0x0001a40001277983 */ /* 0x000f220000100800 */
[----:B------:R-:W-:-:S03]  /*3e700*/  FADD.FTZ R79, -R120, R35 ;  /* 0x00000023784f7221 */ /* 0x000fc60000010100 */
[----:B------:R-:W4:Y:S04]  /*3e710*/  LDL R35, [R1+0x424] ;  /* 0x0004240001237983 */ /* 0x000f280000100800 */
[----:B------:R-:W4:Y:S01]  /*3e720*/  LDL R34, [R1+0x2ec] ;  /* 0x0002ec0001227983 */ /* 0x000f220000100800 */
[----:B--2---:R-:W-:Y:S02]  /*3e730*/  FFMA.FTZ R31, R116, R81, R121 ;  /* 0x00000051741f7223 */ /* 0x004fe40000010079 */
[----:B------:R-:W-:Y:S01]  /*3e740*/  FFMA.FTZ R30, R110, R80, R112 ;  /* 0x000000506e1e7223 */ /* 0x000fe20000010070 */
[----:B------:R-:W2:Y:S01]  /*3e750*/  LDL R121, [R1+0x188] ;  /* 0x0001880001797983 */ /* 0x000ea20000100800 */
[----:B------:R-:W-:-:S03]  /*3e760*/  FADD.FTZ R80, -R120, R27 ;  /* 0x0000001b78507221 */ /* 0x000fc60000010100 */
[----:B------:R-:W2:Y:S04]  /*3e770*/  LDL R112, [R1+0x410] ;  /* 0x0004100001707983 */ /* 0x000ea80000100800 */
[----:B------:R-:W2:Y:S01]  /*3e780*/  LDL R110, [R1+0x2d8] ;  /* 0x0002d800016e7983 */ /* 0x000ea20000100800 */
[----:B---3--:R-:W-:-:S03]  /*3e790*/  FFMA.FTZ R29, R93, R77, R95 ;  /* 0x0000004d5d1d7223 */ /* 0x008fc6000001005f */
[----:B------:R-:W3:Y:S01]  /*3e7a0*/  LDL R116, [R1+0x50] ;  /* 0x0000500001747983 */ /* 0x000ee20000100800 */
[----:B----4-:R-:W-:-:S03]  /*3e7b0*/  FFMA.FTZ R28, R91, R76, R92 ;  /* 0x0000004c5b1c7223 */ /* 0x010fc6000001005c */
[----:B------:R-:W4:Y:S04]  /*3e7c0*/  LDL R95, [R1+0x408] ;  /* 0x00040800015f7983 */ /* 0x000f280000100800 */
[----:B------:R1:W-:Y:S01]  /*3e7d0*/  STG.E.128 [R32.64], R28 ;  /* 0x0000001c20007986 */ /* 0x0003e2000c101d06 */
[----:B------:R-:W-:-:S03]  /*3e7e0*/  FADD.FTZ R77, -R120, R26 ;  /* 0x0000001a784d7221 */ /* 0x000fc60000010100 */
[----:B------:R-:W3:Y:S04]  /*3e7f0*/  LDL R92, [R1+0x194] ;  /* 0x00019400015c7983 */ /* 0x000ee80000100800 */
[----:B------:R-:W3:Y:S04]  /*3e800*/  LDL R91, [R1+0x5c] ;  /* 0x00005c00015b7983 */ /* 0x000ee80000100800 */
[----:B------:R-:W4:Y:S01]  /*3e810*/  LDL R93, [R1+0x2d0] ;  /* 0x0002d000015d7983 */ /* 0x000f220000100800 */
[C---:B-1----:R-:W-:Y:S02]  /*3e820*/  FMUL.FTZ R31, R119.reuse, R70 ;  /* 0x00000046771f7220 */ /* 0x042fe40000410000 */
[----:B------:R-:W-:-:S02]  /*3e830*/  FMUL.FTZ R30, R119, R71 ;  /* 0x00000047771e7220 */ /* 0x000fc40000410000 */
[----:B------:R-:W-:Y:S02]  /*3e840*/  FFMA.FTZ R26, R87, R31, R88 ;  /* 0x0000001f571a7223 */ /* 0x000fe40000010058 */
[----:B------:R-:W4:Y:S04]  /*3e850*/  LDL R88, [R1+0x414] ;  /* 0x0004140001587983 */ /* 0x000f280000100800 */
[----:B------:R-:W4:Y:S01]  /*3e860*/  LDL R87, [R1+0x2dc] ;  /* 0x0002dc0001577983 */ /* 0x000f220000100800 */
[----:B------:R-:W-:-:S03]  /*3e870*/  FFMA.FTZ R27, R89, R30, R90 ;  /* 0x0000001e591b7223 */ /* 0x000fc6000001005a */
[----:B------:R-:W4:Y:S04]  /*3e880*/  LDL R90, [R1+0x190] ;  /* 0x00019000015a7983 */ /* 0x000f280000100800 */
[----:B------:R-:W4:Y:S01]  /*3e890*/  LDL R89, [R1+0x54] ;  /* 0x0000540001597983 */ /* 0x000f220000100800 */
        /* <DEDUP_REMOVED lines=16> */
[C---:B------:R-:W-:Y:S02]  /*3e9a0*/  FMUL.FTZ R65, R119.reuse, R65 ;  /* 0x0000004177417220 */ /* 0x040fe40000410000 */
[C---:B------:R-:W-:Y:S02]  /*3e9b0*/  FMUL.FTZ R66, R119.reuse, R66 ;  /* 0x0000004277427220 */ /* 0x040fe40000410000 */
[----:B------:R-:W-:Y:S01]  /*3e9c0*/  FMUL.FTZ R67, R119, R67 ;  /* 0x0000004377437220 */ /* 0x000fe20000410000 */
[----:B------:R1:W-:Y:S01]  /*3e9d0*/  STG.E.128 [R28.64], R24 ;  /* 0x000000181c007986 */ /* 0x0003e2000c101d06 */
[----:B------:R-:W-:-:S02]  /*3e9e0*/  FADD.FTZ R69, -R120, R20 ;  /* 0x0000001478457221 */ /* 0x000fc40000010100 */
[C---:B------:R-:W-:Y:S01]  /*3e9f0*/  FADD.FTZ R70, -R120.reuse, R21 ;  /* 0x0000001578467221 */ /* 0x040fe20000010100 */
[----:B------:R-:W4:Y:S01]  /*3ea00*/  LDL R39, [R1+0x2d4] ;  /* 0x0002d40001277983 */ /* 0x000f220000100800 */
[C---:B------:R-:W-:Y:S02]  /*3ea10*/  FADD.FTZ R71, -R120.reuse, R22 ;  /* 0x0000001678477221 */ /* 0x040fe40000010100 */
[----:B------:R-:W-:Y:S02]  /*3ea20*/  FADD.FTZ R81, -R120, R23 ;  /* 0x0000001778517221 */ /* 0x000fe40000010100 */
[----:B------:R-:W-:Y:S02]  /*3ea30*/  IMAD.WIDE.U32 R32, R109, R94, c[0x0][0x210] ;  /* 0x000084006d207625 */ /* 0x000fe400078e005e */
[----:B------:R-:W4:Y:S02]  /*3ea40*/  LDL R109, [R1+0x404] ;  /* 0x00040400016d7983 */ /* 0x000f240000100800 */
[----:B------:R-:W-:-:S02]  /*3ea50*/  FFMA.FTZ R23, R150, R30, R151 ;  /* 0x0000001e96177223 */ /* 0x000fc40000010097 */
[----:B------:R-:W-:Y:S02]  /*3ea60*/  FFMA.FTZ R22, R133, R31, R148 ;  /* 0x0000001f85167223 */ /* 0x000fe40000010094 */
[----:B------:R-:W-:Y:S01]  /*3ea70*/  FFMA.FTZ R21, R130, R38, R131 ;  /* 0x0000002682157223 */ /* 0x000fe20000010083 */
[----:B------:R-:W4:Y:S01]  /*3ea80*/  LDL R148, [R1+0x17c] ;  /* 0x00017c0001947983 */ /* 0x000f220000100800 */
[----:B------:R-:W-:Y:S02]  /*3ea90*/  FFMA.FTZ R20, R128, R68, R129 ;  /* 0x0000004480147223 */ /* 0x000fe40000010081 */
[----:B------:R-:W-:Y:S01]  /*3eaa0*/  IMAD.WIDE.U32 R34, R122, R94, c[0x0][0x208] ;  /* 0x000082007a227625 */ /* 0x000fe200078e005e */
[----:B------:R-:W4:Y:S03]  /*3eab0*/  LDL R133, [R1+0x48] ;  /* 0x0000480001857983 */ /* 0x000f260000100800 */
[----:B-1----:R-:W-:-:S02]  /*3eac0*/  FFMA.FTZ R27, R124, R67, R125 ;  /* 0x000000437c1b7223 */ /* 0x002fc4000001007d */
[C---:B------:R-:W-:Y:S02]  /*3ead0*/  FADD.FTZ R61, -R120.reuse, R61 ;  /* 0x0000003d783d7221 */ /* 0x040fe40000010100 */
[C---:B------:R-:W-:Y:S01]  /*3eae0*/  FADD.FTZ R50, -R120.reuse, R50 ;  /* 0x0000003278327221 */ /* 0x040fe20000010100 */
[----:B------:R1:W-:Y:S01]  /*3eaf0*/  STG.E.128 [R32.64], R20 ;  /* 0x0000001420007986 */ /* 0x0003e2000c101d06 */
[C---:B------:R-:W-:Y:S02]  /*3eb00*/  FADD.FTZ R47, -R120.reuse, R47 ;  /* 0x0000002f782f7221 */ /* 0x040fe40000010100 */
[C---:B------:R-:W-:Y:S01]  /*3eb10*/  FADD.FTZ R41, -R120.reuse, R41 ;  /* 0x0000002978297221 */ /* 0x040fe20000010100 */
[----:B------:R-:W4:Y:S01]  /*3eb20*/  LDL R129, [R1+0x400] ;  /* 0x0004000001817983 */ /* 0x000f220000100800 */
[C---:B------:R-:W-:Y:S02]  /*3eb30*/  FADD.FTZ R42, -R120.reuse, R42 ;  /* 0x0000002a782a7221 */ /* 0x040fe40000010100 */
[----:B------:R-:W-:Y:S01]  /*3eb40*/  FADD.FTZ R36, -R120, R36 ;  /* 0x0000002478247221 */ /* 0x000fe20000010100 */
[----:B------:R-:W4:Y:S01]  /*3eb50*/  LDL R128, [R1+0x2c8] ;  /* 0x0002c80001807983 */ /* 0x000f220000100800 */
[----:B------:R-:W-:-:S02]  /*3eb60*/  FMUL.FTZ R68, R119, R47 ;  /* 0x0000002f77447220 */ /* 0x000fc40000410000 */
[----:B------:R-:W-:Y:S01]  /*3eb70*/  FMUL.FTZ R47, R119, R36 ;  /* 0x00000024772f7220 */ /* 0x000fe20000410000 */
[----:B------:R-:W4:Y:S04]  /*3eb80*/  LDL R131, [R1+0x178] ;  /* 0x0001780001837983 */ /* 0x000f280000100800 */
[----:B------:R-:W4:Y:S01]  /*3eb90*/  LDL R36, [R1+0x3e8] ;  /* 0x0003e80001247983 */ /* 0x000f220000100800 */
[C---:B------:R-:W-:Y:S02]  /*3eba0*/  FADD.FTZ R60, -R120.reuse, R60 ;  /* 0x0000003c783c7221 */ /* 0x040fe40000010100 */
[----:B------:R-:W-:Y:S01]  /*3ebb0*/  FADD.FTZ R58, -R120, R58 ;  /* 0x0000003a783a7221 */ /* 0x000fe20000010100 */
[----:B------:R-:W4:Y:S01]  /*3ebc0*/  LDL R130, [R1+0x40] ;  /* 0x0000400001827983 */ /* 0x000f220000100800 */
[----:B--2---:R-:W-:-:S03]  /*3ebd0*/  FFMA.FTZ R26, R110, R66, R112 ;  /* 0x000000426e1a7223 */ /* 0x004fc60000010070 */
[----:B------:R-:W2:Y:S01]  /*3ebe0*/  LDL R125, [R1+0x3f8] ;  /* 0x0003f800017d7983 */ /* 0x000ea20000100800 */
[----:B---3--:R-:W-:-:S03]  /*3ebf0*/  FFMA.FTZ R25, R91, R65, R92 ;  /* 0x000000415b197223 */ /* 0x008fc6000001005c */
[----:B------:R-:W2:Y:S01]  /*3ec00*/  LDL R124, [R1+0x2c0] ;  /* 0x0002c000017c7983 */ /* 0x000ea20000100800 */
[----:B----4-:R-:W-:-:S03]  /*3ec10*/  FFMA.FTZ R30, R93, R66, R95 ;  /* 0x000000425d1e7223 */ /* 0x010fc6000001005f */
[----:B------:R-:W3:Y:S04]  /*3ec20*/  LDL R112, [R1+0x180] ;  /* 0x0001800001707983 */ /* 0x000ee80000100800 */
[----:B------:R-:W4:Y:S01]  /*3ec30*/  LDL R95, [R1+0x2cc] ;  /* 0x0002cc00015f7983 */ /* 0x000f220000100800 */
[----:B------:R-:W-:-:S03]  /*3ec40*/  FFMA.FTZ R24, R87, R64, R88 ;  /* 0x0000004057187223 */ /* 0x000fc60000010058 */
[----:B------:R-:W3:Y:S04]  /*3ec50*/  LDL R110, [R1+0x44] ;  /* 0x00004400016e7983 */ /* 0x000ee80000100800 */
[----:B------:R0:W-:Y:S01]  /*3ec60*/  STG.E.128 [R34.64], R24 ;  /* 0x0000001822007986 */ /* 0x0001e2000c101d06 */
[----:B------:R-:W-:-:S03]  /*3ec70*/  FFMA.FTZ R29, R89, R65, R90 ;  /* 0x00000041591d7223 */ /* 0x000fc6000001005a */
[----:B-1----:R-:W2:Y:S01]  /*3ec80*/  LDL R33, [R1+0x34] ;  /* 0x0000340001217983 */ /* 0x002ea20000100800 */
[C---:B------:R-:W-:Y:S02]  /*3ec90*/  FMUL.FTZ R89, R119.reuse, R50 ;  /* 0x0000003277597220 */ /* 0x040fe40000410000 */
[C---:B------:R-:W-:Y:S01]  /*3eca0*/  FMUL.FTZ R50, R119.reuse, R41 ;  /* 0x0000002977327220 */ /* 0x040fe20000410000 */
[----:B------:R-:W2:Y:S01]  /*3ecb0*/  LDL R32, [R1+0x2b4] ;  /* 0x0002b40001207983 */ /* 0x000ea20000100800 */
[----:B------:R-:W-:-:S03]  /*3ecc0*/  FMUL.FTZ R41, R119, R71 ;  /* 0x0000004777297220 */ /* 0x000fc60000410000 */
[----:B------:R-:W2:Y:S01]  /*3ecd0*/  LDL R71, [R1+0x2c4] ;  /* 0x0002c40001477983 */ /* 0x000ea20000100800 */
[----:B0-----:R-:W-:-:S03]  /*3ece0*/  FMUL.FTZ R25, R119, R61 ;  /* 0x0000003d77197220 */ /* 0x001fc60000410000 */
[----:B------:R-:W2:Y:S01]  /*3ecf0*/  LDL R34, [R1+0x2b0] ;  /* 0x0002b00001227983 */ /* 0x000ea20000100800 */
[C---:B------:R-:W-:Y:S02]  /*3ed00*/  FMUL.FTZ R61, R119.reuse, R42 ;  /* 0x0000002a773d7220 */ /* 0x040fe40000410000 */
[----:B------:R-:W-:Y:S01]  /*3ed10*/  FMUL.FTZ R42, R119, R81 ;  /* 0x00000051772a7220 */ /* 0x000fe20000410000 */
[----:B------:R-:W3:Y:S04]  /*3ed20*/  LDL R35, [R1+0x30] ;  /* 0x0000300001237983 */ /* 0x000ee80000100800 */
[----:B------:R-:W3:Y:S01]  /*3ed30*/  LDL R81, [R1+0x3fc] ;  /* 0x0003fc0001517983 */ /* 0x000ee20000100800 */
[----:B------:R-:W-:Y:S02]  /*3ed40*/  FADD.FTZ R62, -R120, R62 ;  /* 0x0000003e783e7221 */ /* 0x000fe40000010100 */
[----:B------:R-:W-:-:S02]  /*3ed50*/  FFMA.FTZ R31, R116, R67, R121 ;  /* 0x00000043741f7223 */ /* 0x000fc40000010079 */
[C---:B------:R-:W-:Y:S01]  /*3ed60*/  FADD.FTZ R46, -R120.reuse, R46 ;  /* 0x0000002e782e7221 */ /* 0x040fe20000010100 */
[----:B------:R-:W3:Y:S01]  /*3ed70*/  LDL R121, [R1+0x184] ;  /* 0x0001840001797983 */ /* 0x000ee20000100800 */
[C---:B------:R-:W-:Y:S02]  /*3ed80*/  FADD.FTZ R48, -R120.reuse, R48 ;  /* 0x0000003078307221 */ /* 0x040fe40000010100 */
[----:B------:R-:W-:Y:S01]  /*3ed90*/  FADD.FTZ R37, -R120, R37 ;  /* 0x0000002578257221 */ /* 0x000fe20000010100 */
[----:B------:R-:W3:Y:S01]  /*3eda0*/  LDL R116, [R1+0x4c] ;  /* 0x00004c0001747983 */ /* 0x000ee20000100800 */
[C---:B------:R-:W-:Y:S02]  /*3edb0*/  FMUL.FTZ R24, R119.reuse, R60 ;  /* 0x0000003c77187220 */ /* 0x040fe40000410000 */
[C---:B------:R-:W-:Y:S02]  /*3edc0*/  FMUL.FTZ R58, R119.reuse, R58 ;  /* 0x0000003a773a7220 */ /* 0x040fe40000410000 */
[----:B------:R-:W-:-:S02]  /*3edd0*/  FMUL.FTZ R26, R119, R62 ;  /* 0x0000003e771a7220 */ /* 0x000fc40000410000 */
[----:B------:R-:W-:Y:S02]  /*3ede0*/  FMUL.FTZ R62, R119, R46 ;  /* 0x0000002e773e7220 */ /* 0x000fe40000410000 */
[----:B------:R-:W-:Y:S02]  /*3edf0*/  FFMA.FTZ R28, R39, R64, R86 ;  /* 0x00000040271c7223 */ /* 0x000fe40000010056 */
[C---:B------:R-:W-:Y:S02]  /*3ee00*/  FMUL.FTZ R86, R119.reuse, R48 ;  /* 0x0000003077567220 */ /* 0x040fe40000410000 */
[C---:B------:R-:W-:Y:S02]  /*3ee10*/  FMUL.FTZ R46, R119.reuse, R14 ;  /* 0x0000000e772e7220 */ /* 0x040fe40000410000 */
[C---:B------:R-:W-:Y:S02]  /*3ee20*/  FMUL.FTZ R48, R119.reuse, R37 ;  /* 0x0000002577307220 */ /* 0x040fe40000410000 */
[----:B------:R-:W-:Y:S01]  /*3ee30*/  FMUL.FTZ R14, R119, R69 ;  /* 0x00000045770e7220 */ /* 0x000fe20000410000 */
[----:B------:R-:W3:Y:S04]  /*3ee40*/  LDL R37, [R1+0x170] ;  /* 0x0001700001257983 */ /* 0x000ee80000100800 */
[----:B------:R-:W3:Y:S01]  /*3ee50*/  LDL R69, [R1+0x168] ;  /* 0x0001680001457983 */ /* 0x000ee20000100800 */
[----:B----4-:R-:W-:-:S02]  /*3ee60*/  FFMA.FTZ R20, R95, R24, R109 ;  /* 0x000000185f147223 */ /* 0x010fc4000001006d */
[----:B--2---:R-:W-:Y:S01]  /*3ee70*/  FFMA.FTZ R34, R34, R58, R36 ;  /* 0x0000003a22227223 */ /* 0x004fe20000010024 */
[----:B------:R-:W2:Y:S04]  /*3ee80*/  LDL R95, [R1+0x28] ;  /* 0x00002800015f7983 */ /* 0x000ea80000100800 */
[----:B------:R-:W4:Y:S01]  /*3ee90*/  LDL R36, [R1+0x20] ;  /* 0x0000200001247983 */ /* 0x000f220000100800 */
[----:B---3--:R-:W-:-:S03]  /*3eea0*/  FFMA.FTZ R24, R71, R24, R81 ;  /* 0x0000001847187223 */ /* 0x008fc60000010051 */
[----:B------:R-:W4:Y:S01]  /*3eeb0*/  LDL R81, [R1+0x158] ;  /* 0x0001580001517983 */ /* 0x000f220000100800 */
[C---:B------:R-:W-:Y:S02]  /*3eec0*/  FADD.FTZ R63, -R120.reuse, R63 ;  /* 0x0000003f783f7221 */ /* 0x040fe40000010100 */
[C---:B------:R-:W-:Y:S01]  /*3eed0*/  FADD.FTZ R49, -R120.reuse, R49 ;  /* 0x0000003178317221 */ /* 0x040fe20000010100 */
[----:B------:R-:W3:Y:S01]  /*3eee0*/  LDL R71, [R1+0x3e0] ;  /* 0x0003e00001477983 */ /* 0x000ee20000100800 */
[----:B------:R-:W-:Y:S02]  /*3eef0*/  FADD.FTZ R40, -R120, R40 ;  /* 0x0000002878287221 */ /* 0x000fe40000010100 */
[----:B------:R-:W-:-:S04]  /*3ef00*/  IMAD.WIDE.U32 R38, R122, R94, c[0x0][0x210] ;  /* 0x000084007a267625 */ /* 0x000fc800078e005e */
[C---:B------:R-:W-:Y:S02]  /*3ef10*/  FMUL.FTZ R27, R119.reuse, R63 ;  /* 0x0000003f771b7220 */ /* 0x040fe40000410000 */
[C---:B------:R-:W-:Y:S01]  /*3ef20*/  FMUL.FTZ R87, R119.reuse, R49 ;  /* 0x0000003177577220 */ /* 0x040fe20000410000 */
[----:B------:R0:W-:Y:S01]  /*3ef30*/  STG.E.128 [R38.64], R28 ;  /* 0x0000001c26007986 */ /* 0x0001e2000c101d06 */
[C---:B------:R-:W-:Y:S02]  /*3ef40*/  FMUL.FTZ R49, R119.reuse, R40 ;  /* 0x0000002877317220 */ /* 0x040fe40000410000 */
[----:B------:R-:W-:Y:S02]  /*3ef50*/  FMUL.FTZ R40, R119, R70 ;  /* 0x0000004677287220 */ /* 0x000fe40000410000 */
[C---:B------:R-:W-:Y:S01]  /*3ef60*/  FADD.FTZ R57, -R120.reuse, R57 ;  /* 0x0000003978397221 */ /* 0x040fe20000010100 */
[----:B------:R-:W2:Y:S01]  /*3ef70*/  LDL R70, [R1+0x16c] ;  /* 0x00016c0001467983 */ /* 0x000ea20000100800 */
[----:B------:R-:W-:-:S02]  /*3ef80*/  FADD.FTZ R59, -R120, R59 ;  /* 0x0000003b783b7221 */ /* 0x000fc40000010100 */
[----:B------:R-:W-:Y:S02]  /*3ef90*/  FADD.FTZ R55, -R120, R55 ;  /* 0x0000003778377221 */ /* 0x000fe40000010100 */
[----:B------:R-:W-:Y:S02]  /*3efa0*/  FFMA.FTZ R23, R133, R27, R148 ;  /* 0x0000001b85177223 */ /* 0x000fe40000010094 */
[----:B------:R-:W-:Y:S02]  /*3efb0*/  FFMA.FTZ R22, R128, R26, R129 ;  /* 0x0000001a80167223 */ /* 0x000fe40000010081 */
[----:B------:R-:W-:Y:S01]  /*3efc0*/  FFMA.FTZ R21, R116, R25, R121 ;  /* 0x0000001974157223 */ /* 0x000fe20000010079 */
[----:B0-----:R-:W2:Y:S01]  /*3efd0*/  LDL R31, [R1+0x38] ;  /* 0x00003800011f7983 */ /* 0x001ea20000100800 */
[----:B------:R-:W-:-:S03]  /*3efe0*/  IMAD.WIDE.U32 R38, R115, R94, c[0x0][0x208] ;  /* 0x0000820073267625 */ /* 0x000fc600078e005e */
[----:B------:R-:W3:Y:S01]  /*3eff0*/  LDL R30, [R1+0x2b8] ;  /* 0x0002b800011e7983 */ /* 0x000ee20000100800 */
[C---:B------:R-:W-:Y:S02]  /*3f000*/  FADD.FTZ R52, -R120.reuse, R52 ;  /* 0x0000003478347221 */ /* 0x040fe40000010100 */
[C---:B------:R-:W-:Y:S01]  /*3f010*/  FADD.FTZ R53, -R120.reuse, R53 ;  /* 0x0000003578357221 */ /* 0x040fe20000010100 */
[----:B------:R-:W3:Y:S01]  /*3f020*/  LDL R29, [R1+0x3c] ;  /* 0x00003c00011d7983 */ /* 0x000ee20000100800 */
[----:B------:R-:W-:Y:S02]  /*3f030*/  FADD.FTZ R54, -R120, R54 ;  /* 0x0000003678367221 */ /* 0x000fe40000010100 */
[----:B------:R-:W-:Y:S01]  /*3f040*/  IMAD.WIDE.U32 R64, R115, R94, c[0x0][0x210] ;  /* 0x0000840073407625 */ /* 0x000fe200078e005e */
[----:B------:R-:W3:Y:S03]  /*3f050*/  LDL R28, [R1+0x2bc] ;  /* 0x0002bc00011c7983 */ /* 0x000ee60000100800 */
[----:B------:R-:W-:-:S02]  /*3f060*/  FFMA.FTZ R27, R130, R27, R131 ;  /* 0x0000001b821b7223 */ /* 0x000fc40000010083 */
[----:B------:R-:W-:Y:S02]  /*3f070*/  FFMA.FTZ R26, R124, R26, R125 ;  /* 0x0000001a7c1a7223 */ /* 0x000fe4000001007d */
[----:B------:R-:W-:Y:S02]  /*3f080*/  FFMA.FTZ R25, R110, R25, R112 ;  /* 0x000000196e197223 */ /* 0x000fe40000010070 */
[C---:B------:R-:W-:Y:S02]  /*3f090*/  FMUL.FTZ R57, R119.reuse, R57 ;  /* 0x0000003977397220 */ /* 0x040fe40000410000 */
[C---:B------:R-:W-:Y:S02]  /*3f0a0*/  FMUL.FTZ R59, R119.reuse, R59 ;  /* 0x0000003b773b7220 */ /* 0x040fe40000410000 */
[C---:B------:R-:W-:Y:S01]  /*3f0b0*/  FMUL.FTZ R93, R119.reuse, R55 ;  /* 0x00000037775d7220 */ /* 0x040fe20000410000 */
[----:B------:R0:W-:Y:S01]  /*3f0c0*/  STG.E.128 [R38.64], R20 ;  /* 0x0000001426007986 */ /* 0x0001e2000c101d06 */
[----:B------:R-:W-:-:S02]  /*3f0d0*/  FMUL.FTZ R88, R119, R52 ;  /* 0x0000003477587220 */ /* 0x000fc40000410000 */
[C---:B------:R-:W-:Y:S01]  /*3f0e0*/  FMUL.FTZ R90, R119.reuse, R53 ;  /* 0x00000035775a7220 */ /* 0x040fe20000410000 */
[----:B------:R1:W-:Y:S01]  /*3f0f0*/  STG.E.128 [R64.64], R24 ;  /* 0x0000001840007986 */ /* 0x0003e2000c101d06 */
[----:B------:R-:W-:Y:S02]  /*3f100*/  FMUL.FTZ R92, R119, R54 ;  /* 0x00000036775c7220 */ /* 0x000fe40000410000 */
        /* <DEDUP_REMOVED lines=8> */
[----:B0-----:R-:W3:Y:S01]  /*3f190*/  LDL R21, [R1+0x2c] ;  /* 0x00002c0001157983 */ /* 0x001ee20000100800 */
[----:B------:R-:W-:-:S02]  /*3f1a0*/  FADD.FTZ R43, -R120, R43 ;  /* 0x0000002b782b7221 */ /* 0x000fc40000010100 */
[C---:B------:R-:W-:Y:S01]  /*3f1b0*/  FADD.FTZ R104, -R120.reuse, R104 ;  /* 0x0000006878687221 */ /* 0x040fe20000010100 */
[----:B------:R-:W3:Y:S01]  /*3f1c0*/  LDL R20, [R1+0x2ac] ;  /* 0x0002ac0001147983 */ /* 0x000ee20000100800 */
[C---:B------:R-:W-:Y:S02]  /*3f1d0*/  FADD.FTZ R56, -R120.reuse, R56 ;  /* 0x0000003878387221 */ /* 0x040fe40000010100 */
[C---:B------:R-:W-:Y:S01]  /*3f1e0*/  FADD.FTZ R45, -R120.reuse, R45 ;  /* 0x0000002d782d7221 */ /* 0x040fe20000010100 */
[----:B-1----:R-:W3:Y:S01]  /*3f1f0*/  LDL R65, [R1+0x3c0] ;  /* 0x0003c00001417983 */ /* 0x002ee20000100800 */
[----:B------:R-:W-:-:S03]  /*3f200*/  FADD.FTZ R106, -R120, R106 ;  /* 0x0000006a786a7221 */ /* 0x000fc60000010100 */
[----:B------:R-:W3:Y:S01]  /*3f210*/  LDL R38, [R1+0x288] ;  /* 0x0002880001267983 */ /* 0x000ee20000100800 */
[C---:B------:R-:W-:Y:S02]  /*3f220*/  FADD.FTZ R51, -R120.reuse, R51 ;  /* 0x0000003378337221 */ /* 0x040fe40000010100 */
[C---:B------:R-:W-:Y:S01]  /*3f230*/  FADD.FTZ R44, -R120.reuse, R44 ;  /* 0x0000002c782c7221 */ /* 0x040fe20000010100 */
[----:B------:R-:W3:Y:S01]  /*3f240*/  LDL R64, [R1+0x3c4] ;  /* 0x0003c40001407983 */ /* 0x000ee20000100800 */
[C---:B------:R-:W-:Y:S02]  /*3f250*/  FADD.FTZ R105, -R120.reuse, R105 ;  /* 0x0000006978697221 */ /* 0x040fe40000010100 */
[----:B------:R-:W-:Y:S01]  /*3f260*/  FADD.FTZ R107, -R120, R107 ;  /* 0x0000006b786b7221 */ /* 0x000fe20000010100 */
[----:B------:R-:W3:Y:S01]  /*3f270*/  LDL R25, [R1+0x24] ;  /* 0x0000240001197983 */ /* 0x000ee20000100800 */
[----:B------:R-:W-:-:S03]  /*3f280*/  IMAD.WIDE.U32 R66, R114, R94, c[0x0][0x208] ;  /* 0x0000820072427625 */ /* 0x000fc600078e005e */
[----:B------:R-:W3:Y:S01]  /*3f290*/  LDL R24, [R1+0x2a4] ;  /* 0x0002a40001187983 */ /* 0x000ee20000100800 */
[C---:B------:R-:W-:Y:S02]  /*3f2a0*/  FMUL.FTZ R72, R119.reuse, R72 ;  /* 0x0000004877487220 */ /* 0x040fe40000410000 */
[----:B------:R-:W-:Y:S01]  /*3f2b0*/  FMUL.FTZ R73, R119, R73 ;  /* 0x0000004977497220 */ /* 0x000fe20000410000 */
[----:B------:R-:W3:Y:S01]  /*3f2c0*/  LDL R39, [R1+0x8] ;  /* 0x0000080001277983 */ /* 0x000ee20000100800 */
[----:B----4-:R-:W-:-:S03]  /*3f2d0*/  FFMA.FTZ R27, R36, R93, R81 ;  /* 0x0000005d241b7223 */ /* 0x010fc60000010051 */
[----:B------:R-:W4:Y:S01]  /*3f2e0*/  LDL R36, [R1+0x164] ;  /* 0x0001640001247983 */ /* 0x000f220000100800 */
[C---:B------:R-:W-:Y:S02]  /*3f2f0*/  FMUL.FTZ R63, R119.reuse, R43 ;  /* 0x0000002b773f7220 */ /* 0x040fe40000410000 */
[C---:B------:R-:W-:Y:S01]  /*3f300*/  FMUL.FTZ R43, R119.reuse, R104 ;  /* 0x00000068772b7220 */ /* 0x040fe20000410000 */
[----:B------:R-:W4:Y:S01]  /*3f310*/  LDL R81, [R1+0x3c8] ;  /* 0x0003c80001517983 */ /* 0x000f220000100800 */
[----:B------:R-:W-:-:S03]  /*3f320*/  FMUL.FTZ R56, R119, R56 ;  /* 0x0000003877387220 */ /* 0x000fc60000410000 */
[----:B------:R-:W4:Y:S01]  /*3f330*/  LDL R104, [R1+0x15c] ;  /* 0x00015c0001687983 */ /* 0x000f220000100800 */
[C---:B------:R-:W-:Y:S02]  /*3f340*/  FMUL.FTZ R60, R119.reuse, R45 ;  /* 0x0000002d773c7220 */ /* 0x040fe40000410000 */
[----:B------:R-:W-:Y:S02]  /*3f350*/  FMUL.FTZ R45, R119, R106 ;  /* 0x0000006a772d7220 */ /* 0x000fe40000410000 */
[----:B------:R-:W4:Y:S01]  /*3f360*/  LDL R106, [R1+0x3e4] ;  /* 0x0003e400016a7983 */ /* 0x000f220000100800 */
[----:B--2---:R-:W-:-:S03]  /*3f370*/  FFMA.FTZ R31, R31, R59, R70 ;  /* 0x0000003b1f1f7223 */ /* 0x004fc60000010046 */
[----:B------:R-:W2:Y:S01]  /*3f380*/  LDL R70, [R1+0x2a8] ;  /* 0x0002a80001467983 */ /* 0x000ea20000100800 */
[----:B---3--:R-:W-:Y:S02]  /*3f390*/  FFMA.FTZ R30, R30, R58, R55 ;  /* 0x0000003a1e1e7223 */ /* 0x008fe40000010037 */
[----:B------:R-:W-:Y:S02]  /*3f3a0*/  FFMA.FTZ R29, R29, R57, R54 ;  /* 0x000000391d1d7223 */ /* 0x000fe40000010036 */
[----:B------:R-:W-:-:S04]  /*3f3b0*/  IMAD.WIDE.U32 R54, R19, R94, c[0x0][0x210] ;  /* 0x0000840013367625 */ /* 0x000fc800078e005e */
[-C--:B------:R-:W-:Y:S02]  /*3f3c0*/  FFMA.FTZ R28, R28, R56.reuse, R53 ;  /* 0x000000381c1c7223 */ /* 0x080fe40000010035 */
[----:B------:R-:W-:Y:S02]  /*3f3d0*/  FFMA.FTZ R32, R32, R56, R52 ;  /* 0x0000003820207223 */ /* 0x000fe40000010034 */
[----:B------:R-:W-:Y:S02]  /*3f3e0*/  IMAD.WIDE.U32 R52, R19, R94, c[0x0][0x208] ;  /* 0x0000820013347625 */ /* 0x000fe400078e005e */
[----:B------:R-:W3:Y:S02]  /*3f3f0*/  LDL R19, [R1+0xc] ;  /* 0x00000c0001137983 */ /* 0x000ee40000100800 */
[----:B------:R-:W-:Y:S02]  /*3f400*/  FFMA.FTZ R26, R37, R92, R69 ;  /* 0x0000005c251a7223 */ /* 0x000fe40000010045 */
[----:B------:R-:W3:Y:S01]  /*3f410*/  LDL R37, [R1+0x144] ;  /* 0x0001440001257983 */ /* 0x000ee20000100800 */
[----:B----4-:R-:W-:-:S02]  /*3f420*/  FFMA.FTZ R21, R21, R90, R36 ;  /* 0x0000005a15157223 */ /* 0x010fc40000010024 */
[----:B------:R-:W-:Y:S01]  /*3f430*/  IMAD.WIDE.U32 R114, R114, R94, c[0x0][0x210] ;  /* 0x0000840072727625 */ /* 0x000fe200078e005e */
[----:B------:R-:W4:Y:S03]  /*3f440*/  LDL R36, [R1+0x28c] ;  /* 0x00028c0001247983 */ /* 0x000f260000100800 */
        /* <DEDUP_REMOVED lines=11> */
[C---:B------:R-:W-:Y:S01]  /*3f500*/  FMUL.FTZ R80, R119.reuse, R80 ;  /* 0x0000005077507220 */ /* 0x040fe20000410000 */
[----:B------:R0:W-:Y:S01]  /*3f510*/  STG.E.128 [R66.64], R28 ;  /* 0x0000001c42007986 */ /* 0x0001e2000c101d06 */
[C---:B------:R-:W-:Y:S02]  /*3f520*/  FMUL.FTZ R51, R119.reuse, R44 ;  /* 0x0000002c77337220 */ /* 0x040fe40000410000 */
[C---:B------:R-:W-:Y:S01]  /*3f530*/  FMUL.FTZ R44, R119.reuse, R105 ;  /* 0x00000069772c7220 */ /* 0x040fe20000410000 */
[----:B------:R-:W4:Y:S01]  /*3f540*/  LDL R69, [R1+0x3d4] ;  /* 0x0003d40001457983 */ /* 0x000f220000100800 */
[----:B------:R-:W-:Y:S02]  /*3f550*/  FMUL.FTZ R119, R119, R107 ;  /* 0x0000006b77777220 */ /* 0x000fe40000410000 */
[----:B------:R-:W-:Y:S01]  /*3f560*/  FFMA.FTZ R23, R95, R93, R104 ;  /* 0x0000005d5f177223 */ /* 0x000fe20000010068 */
[----:B------:R-:W4:Y:S01]  /*3f570*/  LDL R107, [R1+0x160] ;  /* 0x00016000016b7983 */ /* 0x000f220000100800 */
[----:B--2---:R-:W-:-:S03]  /*3f580*/  FFMA.FTZ R22, R70, R92, R71 ;  /* 0x0000005c46167223 */ /* 0x004fc60000010047 */
[----:B------:R-:W2:Y:S04]  /*3f590*/  LDL R105, [R1+0x3dc] ;  /* 0x0003dc0001697983 */ /* 0x000ea80000100800 */
[----:B------:R1:W-:Y:S04]  /*3f5a0*/  STG.E.128 [R114.64], R32 ;  /* 0x0000002072007986 */ /* 0x0003e8000c101d06 */
[----:B------:R-:W2:Y:S04]  /*3f5b0*/  LDL R104, [R1+0x14c] ;  /* 0x00014c0001687983 */ /* 0x000ea80000100800 */
[----:B0-----:R-:W2:Y:S04]  /*3f5c0*/  LDL R31, [R1+0x18] ;  /* 0x00001800011f7983 */ /* 0x001ea80000100800 */
[----:B------:R-:W2:Y:S04]  /*3f5d0*/  LDL R93, [R1+0x3d0] ;  /* 0x0003d000015d7983 */ /* 0x000ea80000100800 */
[----:B------:R-:W2:Y:S04]  /*3f5e0*/  LDL R30, [R1+0x298] ;  /* 0x00029800011e7983 */ /* 0x000ea80000100800 */
[----:B------:R-:W2:Y:S04]  /*3f5f0*/  LDL R71, [R1+0x154] ;  /* 0x0001540001477983 */ /* 0x000ea80000100800 */
[----:B------:R-:W2:Y:S04]  /*3f600*/  LDL R29, [R1+0x1c] ;  /* 0x00001c00011d7983 */ /* 0x000ea80000100800 */
[----:B------:R-:W2:Y:S04]  /*3f610*/  LDL R28, [R1+0x29c] ;  /* 0x00029c00011c7983 */ /* 0x000ea80000100800 */
        /* <DEDUP_REMOVED lines=8> */
[----:B------:R-:W-:-:S02]  /*3f6a0*/  FFMA.FTZ R20, R20, R88, R106 ;  /* 0x0000005814147223 */ /* 0x000fc4000001006a */
[----:B------:R-:W-:Y:S01]  /*3f6b0*/  FFMA.FTZ R38, R38, R62, R65 ;  /* 0x0000003e26267223 */ /* 0x000fe20000010041 */
[----:B------:R-:W2:Y:S01]  /*3f6c0*/  LDL R106, [R1+0x3b8] ;  /* 0x0003b800016a7983 */ /* 0x000ea20000100800 */
[----:B---3--:R-:W-:-:S03]  /*3f6d0*/  FFMA.FTZ R37, R19, R60, R37 ;  /* 0x0000003c13257223 */ /* 0x008fc60000010025 */
[----:B------:R-:W3:Y:S04]  /*3f6e0*/  LDL R65, [R1+0x138] ;  /* 0x0001380001417983 */ /* 0x000ee80000100800 */
[----:B------:R-:W3:Y:S01]  /*3f6f0*/  LDL R19, [R1] ;  /* 0x0000000001137983 */ /* 0x000ee20000100800 */
[----:B----4-:R-:W-:-:S03]  /*3f700*/  FFMA.FTZ R36, R36, R51, R64 ;  /* 0x0000003324247223 */ /* 0x010fc60000010040 */
[----:B------:R-:W4:Y:S04]  /*3f710*/  LDL R92, [R1+0x12c] ;  /* 0x00012c00015c7983 */ /* 0x000f280000100800 */
[----:B------:R-:W4:Y:S01]  /*3f720*/  LDL R64, [R1+0x280] ;  /* 0x0002800001407983 */ /* 0x000f220000100800 */
[----:B------:R-:W-:-:S04]  /*3f730*/  IMAD.WIDE.U32 R56, R108, R94, c[0x0][0x208] ;  /* 0x000082006c387625 */ /* 0x000fc800078e005e */
[-C--:B------:R-:W-:Y:S01]  /*3f740*/  IMAD.WIDE.U32 R108, R108, R94.reuse, c[0x0][0x210] ;  /* 0x000084006c6c7625 */ /* 0x080fe200078e005e */
[----:B------:R-:W-:Y:S03]  /*3f750*/  STG.E.128 [R52.64], R20 ;  /* 0x0000001434007986 */ /* 0x000fe6000c101d06 */
[----:B------:R-:W-:-:S04]  /*3f760*/  IMAD.WIDE.U32 R58, R18, R94, c[0x0][0x208] ;  /* 0x00008200123a7625 */ /* 0x000fc800078e005e */
[----:B------:R-:W-:Y:S02]  /*3f770*/  FFMA.FTZ R25, R25, R90, R107 ;  /* 0x0000005a19197223 */ /* 0x000fe4000001006b */
[----:B------:R-:W4:Y:S01]  /*3f780*/  LDL R90, [R1+0x3b0] ;  /* 0x0003b000015a7983 */ /* 0x000f220000100800 */
[----:B--2---:R-:W-:-:S03]  /*3f790*/  FFMA.FTZ R24, R24, R88, R105 ;  /* 0x0000005818187223 */ /* 0x004fc60000010069 */
[----:B------:R-:W2:Y:S04]  /*3f7a0*/  LDL R105, [R1+0x140] ;  /* 0x0001400001697983 */ /* 0x000ea80000100800 */
[----:B------:R-:W-:Y:S04]  /*3f7b0*/  STG.E.128 [R54.64], R24 ;  /* 0x0000001836007986 */ /* 0x000fe8000c101d06 */
[----:B------:R-:W2:Y:S01]  /*3f7c0*/  LDL R88, [R1+0x3a8] ;  /* 0x0003a80001587983 */ /* 0x000ea20000100800 */
[----:B------:R-:W-:-:S03]  /*3f7d0*/  FFMA.FTZ R31, R31, R91, R104 ;  /* 0x0000005b1f1f7223 */ /* 0x000fc60000010068 */
[----:B------:R-:W2:Y:S01]  /*3f7e0*/  LDL R104, [R1+0x4] ;  /* 0x0000040001687983 */ /* 0x000ea20000100800 */
[----:B------:R-:W-:-:S03]  /*3f7f0*/  FFMA.FTZ R30, R30, R89, R93 ;  /* 0x000000591e1e7223 */ /* 0x000fc6000001005d */
[----:B------:R-:W2:Y:S04]  /*3f800*/  LDL R107, [R1+0x10c] ;  /* 0x00010c00016b7983 */ /* 0x000ea80000100800 */
[----:B------:R-:W2:Y:S01]  /*3f810*/  LDL R93, [R1+0x284] ;  /* 0x00028400015d7983 */ /* 0x000ea20000100800 */
[----:B------:R-:W-:-:S03]  /*3f820*/  FFMA.FTZ R29, R29, R87, R71 ;  /* 0x000000571d1d7223 */ /* 0x000fc60000010047 */
[----:B------:R-:W2:Y:S01]  /*3f830*/  LDL R71, [R1+0x3b4] ;  /* 0x0003b40001477983 */ /* 0x000ea20000100800 */
[----:B------:R-:W-:-:S03]  /*3f840*/  FFMA.FTZ R28, R28, R86, R69 ;  /* 0x000000561c1c7223 */ /* 0x000fc60000010045 */
[----:B------:R-:W2:Y:S01]  /*3f850*/  LDL R69, [R1+0x3ac] ;  /* 0x0003ac0001457983 */ /* 0x000ea20000100800 */
[----:B------:R-:W-:Y:S02]  /*3f860*/  FFMA.FTZ R35, R35, R91, R95 ;  /* 0x0000005b23237223 */ /* 0x000fe4000001005f */
[----:B------:R-:W-:Y:S01]  /*3f870*/  FFMA.FTZ R34, R34, R89, R81 ;  /* 0x0000005922227223 */ /* 0x000fe20000010051 */
[----:B------:R0:W-:Y:S04]  /*3f880*/  STG.E.128 [R56.64], R28 ;  /* 0x0000001c38007986 */ /* 0x0001e8000c101d06 */
[----:B------:R-:W2:Y:S01]  /*3f890*/  LDL R95, [R1+0x3bc] ;  /* 0x0003bc00015f7983 */ /* 0x000ea20000100800 */
[----:B------:R-:W-:-:S03]  /*3f8a0*/  FFMA.FTZ R33, R33, R87, R70 ;  /* 0x0000005721217223 */ /* 0x000fc60000010046 */
[----:B------:R-:W2:Y:S04]  /*3f8b0*/  LDL R91, [R1+0x128] ;  /* 0x00012800015b7983 */ /* 0x000ea80000100800 */
[----:B------:R-:W2:Y:S01]  /*3f8c0*/  LDL R81, [R1+0x130] ;  /* 0x0001300001517983 */ /* 0x000ea20000100800 */
[----:B------:R-:W-:-:S03]  /*3f8d0*/  FFMA.FTZ R32, R32, R86, R67 ;  /* 0x0000005620207223 */ /* 0x000fc60000010043 */
[----:B------:R-:W2:Y:S01]  /*3f8e0*/  LDL R89, [R1+0x278] ;  /* 0x0002780001597983 */ /* 0x000ea20000100800 */
[----:B------:R-:W-:-:S03]  /*3f8f0*/  FFMA.FTZ R39, R39, R68, R66 ;  /* 0x0000004427277223 */ /* 0x000fc60000010042 */
[----:B------:R-:W-:Y:S04]  /*3f900*/  STG.E.128 [R108.64], R32 ;  /* 0x000000206c007986 */ /* 0x000fe8000c101d06 */
[----:B------:R1:W-:Y:S04]  /*3f910*/  STG.E.128 [R58.64], R36 ;  /* 0x000000243a007986 */ /* 0x0003e8000c101d06 */
[----:B------:R-:W2:Y:S01]  /*3f920*/  LDL R67, [R1+0x274] ;  /* 0x0002740001437983 */ /* 0x000ea20000100800 */
[----:B---3--:R-:W-:-:S03]  /*3f930*/  FFMA.FTZ R19, R19, R68, R65 ;  /* 0x0000004413137223 */ /* 0x008fc60000010041 */
[----:B------:R-:W3:Y:S04]  /*3f940*/  LDL R66, [R1+0x11c] ;  /* 0x00011c0001427983 */ /* 0x000ee80000100800 */
[----:B------:R-:W3:Y:S04]  /*3f950*/  LDL R65, [R1+0x3a0] ;  /* 0x0003a00001417983 */ /* 0x000ee80000100800 */
[----:B0-----:R-:W3:Y:S01]  /*3f960*/  LDL R30, [R1+0x268] ;  /* 0x00026800011e7983 */ /* 0x001ee20000100800 */
[----:B-1----:R-:W-:-:S03]  /*3f970*/  IMAD.WIDE.U32 R36, R18, R94, c[0x0][0x210] ;  /* 0x0000840012247625 */ /* 0x002fc600078e005e */
        /* <DEDUP_REMOVED lines=10> */
[----:B------:R-:W-:-:S03]  /*3fa20*/  IMAD.WIDE.U32 R38, R17, R94, c[0x0][0x208] ;  /* 0x0000820011267625 */ /* 0x000fc600078e005e */
[----:B------:R-:W3:Y:S01]  /*3fa30*/  LDL R33, [R1+0x120] ;  /* 0x0001200001217983 */ /* 0x000ee20000100800 */
[----:B------:R-:W-:-:S03]  /*3fa40*/  IMAD.WIDE.U32 R54, R17, R94, c[0x0][0x210] ;  /* 0x0000840011367625 */ /* 0x000fc600078e005e */
[----:B------:R-:W3:Y:S01]  /*3fa50*/  LDL R68, [R1+0x100] ;  /* 0x0001000001447983 */ /* 0x000ee20000100800 */
[----:B----4-:R-:W-:-:S03]  /*3fa60*/  FFMA.FTZ R18, R64, R62, R106 ;  /* 0x0000003e40127223 */ /* 0x010fc6000001006a */
[----:B------:R-:W4:Y:S01]  /*3fa70*/  LDL R64, [R1+0x398] ;  /* 0x0003980001407983 */ /* 0x000f220000100800 */
[----:B------:R-:W-:-:S03]  /*3fa80*/  IMAD.WIDE.U32 R52, R16, R94, c[0x0][0x208] ;  /* 0x0000820010347625 */ /* 0x000fc600078e005e */
[----:B------:R-:W4:Y:S01]  /*3fa90*/  LDL R106, [R1+0x108] ;  /* 0x00010800016a7983 */ /* 0x000f220000100800 */
[----:B------:R-:W-:-:S03]  /*3faa0*/  IMAD.WIDE.U32 R56, R16, R94, c[0x0][0x210] ;  /* 0x0000840010387625 */ /* 0x000fc600078e005e */
[----:B------:R-:W4:Y:S01]  /*3fab0*/  LDL R62, [R1+0x370] ;  /* 0x00037000013e7983 */ /* 0x000f220000100800 */
[----:B------:R-:W-:-:S03]  /*3fac0*/  FFMA.FTZ R23, R164, R63, R92 ;  /* 0x0000003fa4177223 */ /* 0x000fc6000001005c */
[----:B------:R-:W4:Y:S01]  /*3fad0*/  LDL R92, [R1+0x114] ;  /* 0x00011400015c7983 */ /* 0x000f220000100800 */
[----:B--2---:R-:W-:-:S03]  /*3fae0*/  FFMA.FTZ R17, R104, R60, R105 ;  /* 0x0000003c68117223 */ /* 0x004fc60000010069 */
[----:B------:R-:W2:Y:S04]  /*3faf0*/  LDL R105, [R1+0x390] ;  /* 0x0003900001697983 */ /* 0x000ea80000100800 */
[----:B------:R-:W2:Y:S04]  /*3fb00*/  LDL R104, [R1+0x258] ;  /* 0x0002580001687983 */ /* 0x000ea80000100800 */
[----:B------:R-:W2:Y:S01]  /*3fb10*/  LDL R60, [R1+0xf4] ;  /* 0x0000f400013c7983 */ /* 0x000ea20000100800 */
[----:B------:R-:W-:-:S03]  /*3fb20*/  FFMA.FTZ R16, R93, R51, R95 ;  /* 0x000000335d107223 */ /* 0x000fc6000001005f */
[----:B------:R-:W2:Y:S01]  /*3fb30*/  LDL R95, [R1+0x388] ;  /* 0x00038800015f7983 */ /* 0x000ea20000100800 */
[----:B------:R-:W-:-:S03]  /*3fb40*/  FFMA.FTZ R27, R162, R63, R91 ;  /* 0x0000003fa21b7223 */ /* 0x000fc6000001005b */
[----:B------:R-:W2:Y:S01]  /*3fb50*/  LDL R93, [R1+0x250] ;  /* 0x00025000015d7983 */ /* 0x000ea20000100800 */
[----:B------:R-:W-:-:S03]  /*3fb60*/  FFMA.FTZ R25, R163, R50, R81 ;  /* 0x00000032a3197223 */ /* 0x000fc60000010051 */
[----:B------:R-:W2:Y:S01]  /*3fb70*/  LDL R91, [R1+0x110] ;  /* 0x00011000015b7983 */ /* 0x000ea20000100800 */
[----:B------:R-:W-:-:S03]  /*3fb80*/  FFMA.FTZ R22, R89, R61, R90 ;  /* 0x0000003d59167223 */ /* 0x000fc6000001005a */
[----:B------:R-:W2:Y:S04]  /*3fb90*/  LDL R81, [R1+0xf8] ;  /* 0x0000f80001517983 */ /* 0x000ea80000100800 */
[----:B------:R-:W2:Y:S04]  /*3fba0*/  LDL R90, [R1+0x394] ;  /* 0x00039400015a7983 */ /* 0x000ea80000100800 */
[----:B------:R-:W2:Y:S01]  /*3fbb0*/  LDL R89, [R1+0x25c] ;  /* 0x00025c0001597983 */ /* 0x000ea20000100800 */
[----:B------:R-:W-:-:S03]  /*3fbc0*/  FFMA.FTZ R24, R67, R49, R69 ;  /* 0x0000003143187223 */ /* 0x000fc60000010045 */
[----:B------:R-:W2:Y:S01]  /*3fbd0*/  LDL R69, [R1+0x104] ;  /* 0x0001040001457983 */ /* 0x000ea20000100800 */
[----:B---3--:R-:W-:-:S03]  /*3fbe0*/  FFMA.FTZ R31, R160, R73, R66 ;  /* 0x00000049a01f7223 */ /* 0x008fc60000010042 */
        /* <DEDUP_REMOVED lines=8> */
[----:B------:R-:W3:Y:S01]  /*3fc70*/  LDL R87, [R1+0x254] ;  /* 0x0002540001577983 */ /* 0x000ee20000100800 */
[----:B------:R-:W-:-:S03]  /*3fc80*/  FFMA.FTZ R35, R158, R73, R35 ;  /* 0x000000499e237223 */ /* 0x000fc60000010023 */
[----:B------:R-:W3:Y:S04]  /*3fc90*/  LDL R73, [R1+0x380] ;  /* 0x0003800001497983 */ /* 0x000ee80000100800 */
[----:B------:R-:W3:Y:S04]  /*3fca0*/  LDL R71, [R1+0x378] ;  /* 0x0003780001477983 */ /* 0x000ee80000100800 */
[----:B------:R-:W3:Y:S01]  /*3fcb0*/  LDL R70, [R1+0x240] ;  /* 0x0002400001467983 */ /* 0x000ee20000100800 */
[----:B------:R-:W-:-:S03]  /*3fcc0*/  FFMA.FTZ R28, R28, R47, R59 ;  /* 0x0000002f1c1c7223 */ /* 0x000fc6000001003b */
[----:B------:R-:W3:Y:S01]  /*3fcd0*/  LDL R61, [R1+0x238] ;  /* 0x00023800013d7983 */ /* 0x000ee20000100800 */
[----:B------:R-:W-:-:S03]  /*3fce0*/  FFMA.FTZ R32, R32, R47, R58 ;  /* 0x0000002f20207223 */ /* 0x000fc6000001003a */
[----:B------:R-:W3:Y:S04]  /*3fcf0*/  LDL R59, [R1+0x374] ;  /* 0x00037400013b7983 */ /* 0x000ee80000100800 */
[----:B------:R-:W3:Y:S01]  /*3fd00*/  LDL R58, [R1+0x23c] ;  /* 0x00023c00013a7983 */ /* 0x000ee20000100800 */
[----:B----4-:R-:W-:Y:S02]  /*3fd10*/  FFMA.FTZ R34, R34, R72, R64 ;  /* 0x0000004822227223 */ /* 0x010fe40000010040 */
[----:B------:R-:W-:Y:S01]  /*3fd20*/  FFMA.FTZ R21, R165, R50, R86 ;  /* 0x00000032a5157223 */ /* 0x000fe20000010056 */
[----:B------:R-:W4:Y:S04]  /*3fd30*/  LDL R64, [R1+0x244] ;  /* 0x0002440001407983 */ /* 0x000f280000100800 */
[----:B------:R-:W4:Y:S01]  /*3fd40*/  LDL R72, [R1+0x248] ;  /* 0x0002480001487983 */ /* 0x000f220000100800 */
[----:B------:R-:W-:-:S03]  /*3fd50*/  FFMA.FTZ R29, R161, R48, R29 ;  /* 0x00000030a11d7223 */ /* 0x000fc6000001001d */
[----:B------:R-:W4:Y:S04]  /*3fd60*/  LDL R86, [R1+0xfc] ;  /* 0x0000fc0001567983 */ /* 0x000f280000100800 */
[----:B------:R0:W-:Y:S01]  /*3fd70*/  STG.E.128 [R36.64], R16 ;  /* 0x0000001024007986 */ /* 0x0001e2000c101d06 */
[----:B------:R-:W-:-:S03]  /*3fd80*/  FFMA.FTZ R33, R159, R48, R33 ;  /* 0x000000309f217223 */ /* 0x000fc60000010021 */
[----:B------:R1:W-:Y:S04]  /*3fd90*/  STG.E.128 [R38.64], R20 ;  /* 0x0000001426007986 */ /* 0x0003e8000c101d06 */
[----:B------:R1:W-:Y:S04]  /*3fda0*/  STG.E.128 [R54.64], R24 ;  /* 0x0000001836007986 */ /* 0x0003e8000c101d06 */
[----:B------:R1:W-:Y:S04]  /*3fdb0*/  STG.E.128 [R52.64], R28 ;  /* 0x0000001c34007986 */ /* 0x0003e8000c101d06 */
[----:B------:R-:W4:Y:S01]  /*3fdc0*/  LDL R47, [R1+0xd0] ;  /* 0x0000d000012f7983 */ /* 0x000f220000100800 */
[----:B0-----:R-:W-:-:S02]  /*3fdd0*/  FFMA.FTZ R19, R156, R79, R107 ;  /* 0x0000004f9c137223 */ /* 0x001fc4000001006b */
[----:B------:R-:W-:Y:S02]  /*3fde0*/  FFMA.FTZ R17, R157, R75, R92 ;  /* 0x0000004b9d117223 */ /* 0x000fe4000001005c */
[----:B-1----:R-:W-:Y:S02]  /*3fdf0*/  FFMA.FTZ R23, R154, R79, R106 ;  /* 0x0000004f9a177223 */ /* 0x002fe4000001006a */
[----:B------:R-:W4:Y:S01]  /*3fe00*/  LDL R79, [R1+0xf0] ;  /* 0x0000f000014f7983 */ /* 0x000f220000100800 */
[----:B------:R-:W-:-:S03]  /*3fe10*/  IMAD.WIDE.U32 R36, R13, R94, c[0x0][0x208] ;  /* 0x000082000d247625 */ /* 0x000fc600078e005e */
[----:B------:R-:W4:Y:S01]  /*3fe20*/  LDL R55, [R1+0x354] ;  /* 0x0003540001377983 */ /* 0x000f220000100800 */
[----:B------:R-:W-:Y:S02]  /*3fe30*/  FFMA.FTZ R29, R145, R83, R68 ;  /* 0x00000053911d7223 */ /* 0x000fe40000010044 */
[----:B--2---:R-:W-:Y:S01]  /*3fe40*/  FFMA.FTZ R18, R104, R78, R105 ;  /* 0x0000004e68127223 */ /* 0x004fe20000010069 */
[----:B------:R0:W-:Y:S01]  /*3fe50*/  STG.E.128 [R56.64], R32 ;  /* 0x0000002038007986 */ /* 0x0001e2000c101d06 */
[----:B------:R-:W-:-:S03]  /*3fe60*/  IMAD.WIDE.U32 R38, R13, R94, c[0x0][0x210] ;  /* 0x000084000d267625 */ /* 0x000fc600078e005e */
[----:B------:R-:W2:Y:S01]  /*3fe70*/  LDL R68, [R1+0xd8] ;  /* 0x0000d80001447983 */ /* 0x000ea20000100800 */
[----:B------:R-:W-:-:S03]  /*3fe80*/  IMAD.WIDE.U32 R48, R15, R94, c[0x0][0x208] ;  /* 0x000082000f307625 */ /* 0x000fc600078e005e */
[----:B------:R-:W2:Y:S01]  /*3fe90*/  LDL R54, [R1+0x21c] ;  /* 0x00021c0001367983 */ /* 0x000ea20000100800 */
[----:B------:R-:W-:-:S03]  /*3fea0*/  IMAD.WIDE.U32 R50, R15, R94, c[0x0][0x210] ;  /* 0x000084000f327625 */ /* 0x000fc600078e005e */
[----:B------:R-:W2:Y:S04]  /*3feb0*/  LDL R15, [R1+0x34c] ;  /* 0x00034c00010f7983 */ /* 0x000ea80000100800 */
[----:B------:R-:W2:Y:S01]  /*3fec0*/  LDL R13, [R1+0x214] ;  /* 0x00021400010d7983 */ /* 0x000ea20000100800 */
[----:B0-----:R-:W-:-:S03]  /*3fed0*/  FFMA.FTZ R33, R142, R76, R60 ;  /* 0x0000004c8e217223 */ /* 0x001fc6000001003c */
        /* <DEDUP_REMOVED lines=9> */
[----:B------:R-:W-:Y:S02]  /*3ff70*/  FFMA.FTZ R16, R89, R74, R90 ;  /* 0x0000004a59107223 */ /* 0x000fe4000001005a */
[----:B------:R-:W-:Y:S02]  /*3ff80*/  FFMA.FTZ R25, R153, R83, R69 ;  /* 0x0000005399197223 */ /* 0x000fe40000010045 */
[----:B------:R-:W2:Y:S04]  /*3ff90*/  LDL R83, [R1+0xe8] ;  /* 0x0000e80001537983 */ /* 0x000ea80000100800 */
[----:B------:R-:W2:Y:S01]  /*3ffa0*/  LDL R69, [R1+0x22c] ;  /* 0x00022c0001457983 */ /* 0x000ea20000100800 */
[----:B---3--:R-:W-:-:S03]  /*3ffb0*/  FFMA.FTZ R24, R66, R82, R67 ;  /* 0x0000005242187223 */ /* 0x008fc60000010043 */
        /* <DEDUP_REMOVED lines=14> */
[----:B------:R-:W3:Y:S01]  /*400a0*/  LDL R58, [R1+0x348] ;  /* 0x00034800013a7983 */ /* 0x000ee20000100800 */
[----:B----4-:R-:W-:-:S03]  /*400b0*/  FFMA.FTZ R28, R64, R82, R65 ;  /* 0x00000052401c7223 */ /* 0x010fc60000010041 */
[----:B------:R-:W4:Y:S01]  /*400c0*/  LDL R82, [R1+0x368] ;  /* 0x0003680001527983 */ /* 0x000f220000100800 */
[----:B------:R-:W-:-:S03]  /*400d0*/  FFMA.FTZ R26, R72, R84, R73 ;  /* 0x00000054481a7223 */ /* 0x000fc60000010049 */
[----:B------:R-:W4:Y:S04]  /*400e0*/  LDL R73, [R1+0x360] ;  /* 0x0003600001497983 */ /* 0x000f280000100800 */
[----:B------:R-:W4:Y:S04]  /*400f0*/  LDL R72, [R1+0x228] ;  /* 0x0002280001487983 */ /* 0x000f280000100800 */
[----:B------:R-:W4:Y:S04]  /*40100*/  LDL R65, [R1+0xe0] ;  /* 0x0000e00001417983 */ /* 0x000f280000100800 */
[----:B------:R-:W4:Y:S01]  /*40110*/  LDL R64, [R1+0x35c] ;  /* 0x00035c0001407983 */ /* 0x000f220000100800 */
[----:B------:R-:W-:-:S03]  /*40120*/  FFMA.FTZ R27, R144, R85, R86 ;  /* 0x00000055901b7223 */ /* 0x000fc60000010056 */
[----:B------:R0:W-:Y:S04]  /*40130*/  STG.E.128 [R36.64], R16 ;  /* 0x0000001024007986 */ /* 0x0001e8000c101d06 */
[----:B------:R-:W-:Y:S01]  /*40140*/  STG.E.128 [R38.64], R20 ;  /* 0x0000001426007986 */ /* 0x000fe2000c101d06 */
[----:B------:R-:W-:-:S03]  /*40150*/  IMAD.WIDE.U32 R52, R111, R94, c[0x0][0x208] ;  /* 0x000082006f347625 */ /* 0x000fc600078e005e */
[----:B------:R1:W-:Y:S04]  /*40160*/  STG.E.128 [R48.64], R24 ;  /* 0x0000001830007986 */ /* 0x0003e8000c101d06 */
[----:B------:R1:W-:Y:S01]  /*40170*/  STG.E.128 [R50.64], R28 ;  /* 0x0000001c32007986 */ /* 0x0003e2000c101d06 */
[----:B0-----:R-:W-:-:S03]  /*40180*/  FFMA.FTZ R17, R141, R76, R79 ;  /* 0x0000004c8d117223 */ /* 0x001fc6000001004f */
[----:B------:R-:W-:Y:S01]  /*40190*/  STG.E.128 [R52.64], R32 ;  /* 0x0000002034007986 */ /* 0x000fe2000c101d06 */
[----:B-1----:R-:W-:-:S04]  /*401a0*/  IMAD.WIDE.U32 R26, R111, R94, c[0x0][0x210] ;  /* 0x000084006f1a7625 */ /* 0x002fc800078e005e */
[----:B------:R-:W-:Y:S02]  /*401b0*/  IMAD.SHL.U32 R30, R117, 0x10, RZ ;  /* 0x00000010751e7824 */ /* 0x000fe400078e00ff */
[CC--:B------:R-:W-:Y:S01]  /*401c0*/  IMAD.WIDE.U32 R24, R113.reuse, R94.reuse, c[0x0][0x208] ;  /* 0x0000820071187625 */ /* 0x0c0fe200078e005e */
[----:B------:R-:W-:Y:S02]  /*401d0*/  SHF.R.U32.HI R117, RZ, 0x1c, R117 ;  /* 0x0000001cff757819 */ /* 0x000fe40000011675 */
[C---:B------:R-:W-:Y:S02]  /*401e0*/  IADD3 R28, P0, R30.reuse, c[0x0][0x208], RZ ;  /* 0x000082001e1c7a10 */ /* 0x040fe40007f1e0ff */
[----:B------:R-:W-:Y:S01]  /*401f0*/  IADD3 R30, P1, R30, c[0x0][0x210], RZ ;  /* 0x000084001e1e7a10 */ /* 0x000fe20007f3e0ff */
[----:B------:R-:W-:Y:S01]  /*40200*/  IMAD.WIDE.U32 R94, R113, R94, c[0x0][0x210] ;  /* 0x00008400715e7625 */ /* 0x000fe200078e005e */
[C---:B------:R-:W-:Y:S02]  /*40210*/  IADD3.X R29, R117.reuse, c[0x0][0x20c], RZ, P0, !PT ;  /* 0x00008300751d7a10 */ /* 0x040fe400007fe4ff */
[----:B------:R-:W-:Y:S01]  /*40220*/  IADD3.X R31, R117, c[0x0][0x214], RZ, P1, !PT ;  /* 0x00008500751f7a10 */ /* 0x000fe20000ffe4ff */
[----:B------:R-:W-:-:S04]  /*40230*/  IMAD.MOV.U32 R149, RZ, RZ, 0x4 ;  /* 0x00000004ff957424 */ /* 0x000fc800078e00ff */
[----:B------:R-:W-:Y:S02]  /*40240*/  IMAD R123, R149, c[0x0][0x160], R123 ;  /* 0x00005800957b7a24 */ /* 0x000fe400078e027b */
[----:B--2---:R-:W-:Y:S02]  /*40250*/  FFMA.FTZ R16, R75, R46, R78 ;  /* 0x0000002e4b107223 */ /* 0x004fe4000001004e */
[----:B------:R-:W-:Y:S01]  /*40260*/  FFMA.FTZ R19, R139, R80, R83 ;  /* 0x000000508b137223 */ /* 0x000fe20000010053 */
[----:B------:R-:W-:Y:S01]  /*40270*/  ISETP.GE.AND P0, PT, R123, c[0x0][0x164], PT ;  /* 0x000059007b007a0c */ /* 0x000fe20003f06270 */
[----:B---3--:R-:W-:Y:S02]  /*40280*/  FFMA.FTZ R23, R136, R42, R74 ;  /* 0x0000002a88177223 */ /* 0x008fe4000001004a */
[----:B------:R-:W-:Y:S02]  /*40290*/  FFMA.FTZ R21, R138, R40, R71 ;  /* 0x000000288a157223 */ /* 0x000fe40000010047 */
[----:B------:R-:W-:-:S02]  /*402a0*/  FFMA.FTZ R20, R69, R14, R70 ;  /* 0x0000000e45147223 */ /* 0x000fc40000010046 */
[----:B----4-:R-:W-:Y:S02]  /*402b0*/  FFMA.FTZ R18, R81, R77, R82 ;  /* 0x0000004d51127223 */ /* 0x010fe40000010052 */
[----:B------:R-:W-:-:S03]  /*402c0*/  FFMA.FTZ R22, R72, R41, R73 ;  /* 0x0000002948167223 */ /* 0x000fc60000010049 */
[----:B------:R0:W-:Y:S04]  /*402d0*/  STG.E.128 [R26.64], R16 ;  /* 0x000000101a007986 */ /* 0x0001e8000c101d06 */
[----:B------:R1:W-:Y:S01]  /*402e0*/  STG.E.128 [R24.64], R20 ;  /* 0x0000001418007986 */ /* 0x0003e2000c101d06 */
[----:B0-----:R-:W-:Y:S02]  /*402f0*/  FFMA.FTZ R19, R135, R42, R68 ;  /* 0x0000002a87137223 */ /* 0x001fe40000010044 */
[----:B------:R-:W-:Y:S02]  /*40300*/  FFMA.FTZ R18, R66, R41, R67 ;  /* 0x0000002942127223 */ /* 0x000fe40000010043 */
[----:B------:R-:W-:Y:S02]  /*40310*/  FFMA.FTZ R17, R137, R40, R65 ;  /* 0x0000002889117223 */ /* 0x000fe40000010041 */
[----:B------:R-:W-:-:S02]  /*40320*/  FFMA.FTZ R16, R63, R14, R64 ;  /* 0x0000000e3f107223 */ /* 0x000fc40000010040 */
[----:B-1----:R-:W-:Y:S02]  /*40330*/  FFMA.FTZ R23, R127, R119, R62 ;  /* 0x000000777f177223 */ /* 0x002fe4000001003e */
[----:B------:R-:W-:Y:S02]  /*40340*/  FFMA.FTZ R22, R59, R45, R60 ;  /* 0x0000002d3b167223 */ /* 0x000fe4000001003c */
[----:B------:R-:W-:Y:S02]  /*40350*/  FFMA.FTZ R21, R134, R44, R56 ;  /* 0x0000002c86157223 */ /* 0x000fe40000010038 */
[----:B------:R-:W-:Y:S02]  /*40360*/  FFMA.FTZ R20, R54, R43, R55 ;  /* 0x0000002b36147223 */ /* 0x000fe40000010037 */
[----:B------:R-:W-:Y:S02]  /*40370*/  FFMA.FTZ R27, R126, R119, R61 ;  /* 0x000000777e1b7223 */ /* 0x000fe4000001003d */
[----:B------:R-:W-:-:S02]  /*40380*/  FFMA.FTZ R26, R57, R45, R58 ;  /* 0x0000002d391a7223 */ /* 0x000fc4000001003a */
[----:B------:R-:W-:Y:S02]  /*40390*/  FFMA.FTZ R25, R132, R44, R47 ;  /* 0x0000002c84197223 */ /* 0x000fe4000001002f */
[----:B------:R-:W-:Y:S01]  /*403a0*/  FFMA.FTZ R24, R13, R43, R15 ;  /* 0x0000002b0d187223 */ /* 0x000fe2000001000f */
[----:B------:R0:W-:Y:S04]  /*403b0*/  STG.E.128 [R94.64], R16 ;  /* 0x000000105e007986 */ /* 0x0001e8000c101d06 */
[----:B------:R0:W-:Y:S04]  /*403c0*/  STG.E.128 [R28.64], R20 ;  /* 0x000000141c007986 */ /* 0x0001e8000c101d06 */
[----:B------:R0:W-:Y:S02]  /*403d0*/  STG.E.128 [R30.64], R24 ;  /* 0x000000181e007986 */ /* 0x0001e4000c101d06 */
[----:B0----5:R-:W-:Y:S01]  /*403e0*/  @P0 CALL.REL.NOINC `(.L_x_55622) ;  /* 0x0000001000000944 */ /* 0x021fe20003c00000 */
[----:B------:R-:W-:Y:S05]  /*403f0*/  BRA `(.L_x_55623) ;  /* 0xfffc46a000007947 */ /* 0x000fea000383ffff */
.L_x_55622:
[----:B------:R-:W-:Y:S05]  /*40400*/  BSYNC B0 ;  /* 0x0000000000007941 */ /* 0x000fea0003800000 */
.L_x_54319:
[----:B------:R-:W-:Y:S05]  /*40410*/  EXIT ;  /* 0x000000000000794d */ /* 0x000fea0003800000 */
.L_x_55620:
[----:B------:R-:W-:Y:S01]  /*40420*/  HFMA2.MMA R119, -RZ, RZ, 0, 5.9604644775390625e-08 ;  /* 0x00000001ff777435 */ /* 0x000fe200000001ff */
[----:B------:R-:W-:Y:S01]  /*40430*/  IMAD.MOV.U32 R128, RZ, RZ, 0x1f ;  /* 0x0000001fff807424 */ /* 0x000fe200078e00ff */
[----:B------:R-:W-:Y:S01]  /*40440*/  MOV R124, 0x40470 ;  /* 0x00040470007c7802 */ /* 0x000fe20000000f00 */
[----:B------:R-:W-:-:S03]  /*40450*/  IMAD.MOV.U32 R125, RZ, RZ, -0x1 ;  /* 0xffffffffff7d7424 */ /* 0x000fc600078e00ff */
[----:B------:R-:W-:Y:S05]  /*40460*/  CALL.REL.NOINC `($__internal_69_$__cuda_sm70_shflsync_bfly_p) ;  /* 0x00000d8000007944 */ /* 0x000fea0003c00000 */
[----:B-1----:R-:W-:Y:S05]  /*40470*/  BRA `(.L_x_55624) ;  /* 0xffffc6b000007947 */ /* 0x002fea000383ffff */
.L_x_55621:
[----:B------:R-:W-:Y:S01]  /*40480*/  IMAD.MOV.U32 R119, RZ, RZ, 0x2 ;  /* 0x00000002ff777424 */ /* 0x000fe200078e00ff */
[----:B------:R-:W-:Y:S01]  /*40490*/  MOV R128, 0x1f ;  /* 0x0000001f00807802 */ /* 0x000fe20000000f00 */
[----:B------:R-:W-:Y:S01]  /*404a0*/  IMAD.MOV.U32 R125, RZ, RZ, -0x1 ;  /* 0xffffffffff7d7424 */ /* 0x000fe200078e00ff */
[----:B------:R-:W-:-:S02]  /*404b0*/  MOV R124, 0x404d0 ;  /* 0x000404d0007c7802 */ /* 0x000fc40000000f00 */
[----:B------:R-:W-:Y:S05]  /*404c0*/  CALL.REL.NOINC `($__internal_69_$__cuda_sm70_shflsync_bfly_p) ;  /* 0x00000d2000007944 */ /* 0x000fea0003c00000 */
[----:B-1----:R-:W-:Y:S01]  /*404d0*/  FADD.FTZ R120, R120, R119 ;  /* 0x0000007778787221 */ /* 0x002fe20000010000 */
[----:B------:R-:W-:Y:S01]  /*404e0*/  MOV R125, 0xffffffff ;  /* 0xffffffff007d7802 */ /* 0x000fe20000000f00 */
[----:B------:R-:W-:Y:S01]  /*404f0*/  IMAD.MOV.U32 R119, RZ, RZ, 0x4 ;  /* 0x00000004ff777424 */ /* 0x000fe200078e00ff */
[----:B------:R-:W-:Y:S01]  /*40500*/  MOV R124, 0x40530 ;  /* 0x00040530007c7802 */ /* 0x000fe20000000f00 */
[----:B------:R-:W-:-:S02]  /*40510*/  IMAD.MOV.U32 R128, RZ, RZ, 0x1f ;  /* 0x0000001fff807424 */ /* 0x000fc400078e00ff */
[----:B------:R-:W-:Y:S05]  /*40520*/  CALL.REL.NOINC `($__internal_69_$__cuda_sm70_shflsync_bfly_p) ;  /* 0x00000cc000007944 */ /* 0x000fea0003c00000 */
[----:B-1----:R-:W-:Y:S01]  /*40530*/  FADD.FTZ R120, R120, R119 ;  /* 0x0000007778787221 */ /* 0x002fe20000010000 */
[----:B------:R-:W-:Y:S01]  /*40540*/  MOV R124, 0x40590 ;  /* 0x00040590007c7802 */ /* 0x000fe20000000f00 */
[----:B------:R-:W-:-:S02]  /*40550*/  IMAD.MOV.U32 R119, RZ, RZ, 0x8 ;  /* 0x00000008ff777424 */ /* 0x000fc400078e00ff */
[----:B------:R-:W-:Y:S02]  /*40560*/  IMAD.MOV.U32 R128, RZ, RZ, 0x1f ;  /* 0x0000001fff807424 */ /* 0x000fe400078e00ff */
[----:B------:R-:W-:Y:S02]  /*40570*/  IMAD.MOV.U32 R125, RZ, RZ, -0x1 ;  /* 0xffffffffff7d7424 */ /* 0x000fe400078e00ff */
[----:B------:R-:W-:Y:S05]  /*40580*/  CALL.REL.NOINC `($__internal_69_$__cuda_sm70_shflsync_bfly_p) ;  /* 0x00000c6000007944 */ /* 0x000fea0003c00000 */
[----:B-1----:R-:W-:Y:S01]  /*40590*/  FADD.FTZ R120, R120, R119 ;  /* 0x0000007778787221 */ /* 0x002fe20000010000 */
[----:B------:R-:W-:Y:S01]  /*405a0*/  HFMA2.MMA R119, -RZ, RZ, 0, 9.5367431640625e-07 ;  /* 0x00000010ff777435 */ /* 0x000fe200000001ff */
[----:B------:R-:W-:Y:S01]  /*405b0*/  IMAD.MOV.U32 R128, RZ, RZ, 0x1f ;  /* 0x0000001fff807424 */ /* 0x000fe200078e00ff */
[----:B------:R-:W-:Y:S01]  /*405c0*/  MOV R124, 0x405f0 ;  /* 0x000405f0007c7802 */ /* 0x000fe20000000f00 */
[----:B------:R-:W-:-:S03]  /*405d0*/  IMAD.MOV.U32 R125, RZ, RZ, -0x1 ;  /* 0xffffffffff7d7424 */ /* 0x000fc600078e00ff */
[----:B------:R-:W-:Y:S05]  /*405e0*/  CALL.REL.NOINC `($__internal_69_$__cuda_sm70_shflsync_bfly_p) ;  /* 0x00000c0000007944 */ /* 0x000fea0003c00000 */
[----:B-1----:R-:W-:Y:S01]  /*405f0*/  FADD.FTZ R119, R120, R119 ;  /* 0x0000007778777221 */ /* 0x002fe20000010000 */
[----:B------:R-:W-:Y:S01]  /*40600*/  MOV R128, 0x1f ;  /* 0x0000001f00807802 */ /* 0x000fe20000000f00 */
[----:B------:R-:W-:Y:S01]  /*40610*/  IMAD.MOV.U32 R125, RZ, RZ, -0x1 ;  /* 0xffffffffff7d7424 */ /* 0x000fe200078e00ff */
[----:B------:R-:W-:Y:S01]  /*40620*/  MOV R124, 0x41060 ;  /* 0x00041060007c7802 */ /* 0x000fe20000000f00 */
        /* <DEDUP_REMOVED lines=161> */
[----:B------:R-:W-:Y:S02]  /*41040*/  IMAD.MOV.U32 R119, RZ, RZ, 0x1 ;  /* 0x00000001ff777424 */ /* 0x000fe400078e00ff */
[----:B------:R-:W-:Y:S05]  /*41050*/  CALL.REL.NOINC `($__internal_69_$__cuda_sm70_shflsync_bfly_p) ;  /* 0x0000019000007944 */ /* 0x000fea0003c00000 */
[----:B-1----:R-:W-:Y:S01]  /*41060*/  FADD.FTZ R120, R120, R119 ;  /* 0x0000007778787221 */ /* 0x002fe20000010000 */
[----:B------:R-:W-:Y:S01]  /*41070*/  MOV R125, 0xffffffff ;  /* 0xffffffff007d7802 */ /* 0x000fe20000000f00 */
[----:B------:R-:W-:Y:S01]  /*41080*/  IMAD.MOV.U32 R119, RZ, RZ, 0x2 ;  /* 0x00000002ff777424 */ /* 0x000fe200078e00ff */
[----:B------:R-:W-:Y:S01]  /*41090*/  MOV R124, 0x410c0 ;  /* 0x000410c0007c7802 */ /* 0x000fe20000000f00 */
[----:B------:R-:W-:Y:S02]  /*410a0*/  IMAD.MOV.U32 R128, RZ, RZ, 0x1f ;  /* 0x0000001fff807424 */ /* 0x000fe400078e00ff */
[----:B------:R-:W-:Y:S05]  /*410b0*/  CALL.REL.NOINC `($__internal_69_$__cuda_sm70_shflsync_bfly_p) ;  /* 0x0000013000007944 */ /* 0x000fea0003c00000 */
[----:B-1----:R-:W-:Y:S01]  /*410c0*/  FADD.FTZ R120, R120, R119 ;  /* 0x0000007778787221 */ /* 0x002fe20000010000 */
[----:B------:R-:W-:Y:S01]  /*410d0*/  MOV R124, 0x41120 ;  /* 0x00041120007c7802 */ /* 0x000fe20000000f00 */
[----:B------:R-:W-:Y:S02]  /*410e0*/  IMAD.MOV.U32 R119, RZ, RZ, 0x4 ;  /* 0x00000004ff777424 */ /* 0x000fe400078e00ff */
[----:B------:R-:W-:-:S02]  /*410f0*/  IMAD.MOV.U32 R128, RZ, RZ, 0x1f ;  /* 0x0000001fff807424 */ /* 0x000fc400078e00ff */
[----:B------:R-:W-:Y:S02]  /*41100*/  IMAD.MOV.U32 R125, RZ, RZ, -0x1 ;  /* 0xffffffffff7d7424 */ /* 0x000fe400078e00ff */
[----:B------:R-:W-:Y:S05]  /*41110*/  CALL.REL.NOINC `($__internal_69_$__cuda_sm70_shflsync_bfly_p) ;  /* 0x000000d000007944 */ /* 0x000fea0003c00000 */
[----:B-1----:R-:W-:Y:S01]  /*41120*/  FADD.FTZ R120, R120, R119 ;  /* 0x0000007778787221 */ /* 0x002fe20000010000 */
[----:B------:R-:W-:Y:S01]  /*41130*/  HFMA2.MMA R119, -RZ, RZ, 0, 4.76837158203125e-07 ;  /* 0x00000008ff777435 */ /* 0x000fe200000001ff */
[----:B------:R-:W-:Y:S01]  /*41140*/  IMAD.MOV.U32 R128, RZ, RZ, 0x1f ;  /* 0x0000001fff807424 */ /* 0x000fe200078e00ff */
[----:B------:R-:W-:Y:S01]  /*41150*/  MOV R124, 0x41180 ;  /* 0x00041180007c7802 */ /* 0x000fe20000000f00 */
[----:B------:R-:W-:-:S03]  /*41160*/  IMAD.MOV.U32 R125, RZ, RZ, -0x1 ;  /* 0xffffffffff7d7424 */ /* 0x000fc600078e00ff */
[----:B------:R-:W-:Y:S05]  /*41170*/  CALL.REL.NOINC `($__internal_69_$__cuda_sm70_shflsync_bfly_p) ;  /* 0x0000007000007944 */ /* 0x000fea0003c00000 */
[----:B-1----:R-:W-:Y:S01]  /*41180*/  FADD.FTZ R120, R120, R119 ;  /* 0x0000007778787221 */ /* 0x002fe20000010000 */
[----:B------:R-:W-:Y:S01]  /*41190*/  MOV R128, 0x1f ;  /* 0x0000001f00807802 */ /* 0x000fe20000000f00 */
[----:B------:R-:W-:Y:S01]  /*411a0*/  IMAD.MOV.U32 R119, RZ, RZ, 0x10 ;  /* 0x00000010ff777424 */ /* 0x000fe200078e00ff */
[----:B------:R-:W-:Y:S01]  /*411b0*/  MOV R124, 0x411e0 ;  /* 0x000411e0007c7802 */ /* 0x000fe20000000f00 */
[----:B------:R-:W-:Y:S02]  /*411c0*/  IMAD.MOV.U32 R125, RZ, RZ, -0x1 ;  /* 0xffffffffff7d7424 */ /* 0x000fe400078e00ff */
[----:B------:R-:W-:Y:S05]  /*411d0*/  CALL.REL.NOINC `($__internal_69_$__cuda_sm70_shflsync_bfly_p) ;  /* 0x0000001000007944 */ /* 0x000fea0003c00000 */
[----:B-1----:R-:W-:Y:S05]  /*411e0*/  BRA `(.L_x_55625) ;  /* 0xffffc48000007947 */ /* 0x002fea000383ffff */
        .weak           $__internal_69_$__cuda_sm70_shflsync_bfly_p
        .type           $__internal_69_$__cuda_sm70_shflsync_bfly_p,@function
        .size           $__internal_69_$__cuda_sm70_shflsync_bfly_p,(.L_x_65449 - $__internal_69_$__cuda_sm70_shflsync_bfly_p)
$__internal_69_$__cuda_sm70_shflsync_bfly_p:
[----:B------:R-:W-:Y:S04]  /*411f0*/  WARPSYNC R125 ;  /* 0x0000007d00007348 */ /* 0x000fe80003800000 */
[----:B------:R0:W1:Y:S02]  /*41200*/  SHFL.BFLY PT, R119, R120, R119, R128 ;  /* 0x0c00007778777389 */ /* 0x00006400000e0080 */
[----:B0-----:R-:W-:-:S04]  /*41210*/  IMAD.MOV.U32 R125, RZ, RZ, 0x0 ;  /* 0x00000000ff7d7424 */ /* 0x001fc800078e00ff */
[----:B------:R-:W-:Y:S05]  /*41220*/  RET.REL.NODEC R124 `(_ZN10layer_norm31ln_parallel_residual_fwd_kernelINS_13Kernel_traitsI6__halfffffjLj2560ELj1ELj4ELj1ELj16ENS_18Kernel_traits_baseILj2560ES2_ffffjLj128EEEEELb1ELb0ELb1EEEvNS_9FwdParamsE) ;  /* 0xfffbedd07c007950 */ /* 0x000fea0003c3ffff */
.L_x_55626:
        /* <DEDUP_REMOVED lines=13> */
.L_x_65449:


//--------------------- .text._ZN10layer_norm31ln_parallel_residual_fwd_kernelINS_13Kernel_traitsI6__halfffffjLj2560ELj1ELj4ELj1ELj16ENS_18Kernel_traits_baseILj2560ES2_ffffjLj128EEEEELb1ELb1ELb0EEEvNS_9FwdParamsE --------------------------
	.section	.text._ZN10layer_norm31ln_parallel_residual_fwd_kernelINS_13Kernel_traitsI6__halfffffjLj2560ELj1ELj4ELj1ELj16ENS_18Kernel_traits_baseILj2560ES2_ffffjLj128EEEEELb1ELb1ELb0EEEvNS_9FwdParamsE,"ax",@progbits
	.sectioninfo	@"SHI_REGISTERS=255"
	.align	128
        .global         _ZN10layer_norm31ln_parallel_residual_fwd_kernelINS_13Kernel_traitsI6__halfffffjLj2560ELj1ELj4ELj1ELj16ENS_18Kernel_traits_baseILj2560ES2_ffffjLj128EEEEELb1ELb1ELb0EEEvNS_9FwdParamsE
        .type           _ZN10layer_norm31ln_parallel_residual_fwd_kernelINS_13Kernel_traitsI6__halfffffjLj2560ELj1ELj4ELj1ELj16ENS_18Kernel_traits_baseILj2560ES2_ffffjLj128EEEEELb1ELb1ELb0EEEvNS_9FwdParamsE,@function
        .size           _ZN10layer_norm31ln_parallel_residual_fwd_kernelINS_13Kernel_traitsI6__halfffffjLj2560ELj1ELj4ELj1ELj16ENS_18Kernel_traits_baseILj2560ES2_ffffjLj128EEEEELb1ELb1ELb0EEEvNS_9FwdParamsE,(.L_x_65450 - _ZN10layer_norm31ln_parallel_residual_fwd_kernelINS_13Kernel_traitsI6__halfffffjLj2560ELj1ELj4ELj1ELj16ENS_18Kernel_traits_baseILj2560ES2_ffffjLj128EEEEELb1ELb1ELb0EEEvNS_9FwdParamsE)
        .other          _ZN10layer_norm31ln_parallel_residual_fwd_kernelINS_13Kernel_traitsI6__halfffffjLj2560ELj1ELj4ELj1ELj16ENS_18Kernel_traits_baseILj2560ES2_ffffjLj128EEEEELb1ELb1ELb0EEEvNS_9FwdParamsE,@"STO_CUDA_ENTRY STV_DEFAULT"
_ZN10layer_norm31ln_parallel_residual_fwd_kernelINS_13Kernel_traitsI6__halfffffjLj2560ELj1ELj4ELj1ELj16ENS_18Kernel_traits_baseILj2560ES2_ffffjLj128EEEEELb1ELb1ELb0EEEvNS_9FwdParamsE:
.text._ZN10layer_norm31ln_parallel_residual_fwd_kernelINS_13Kernel_traitsI6__halfffffjLj2560ELj1ELj4ELj1ELj16ENS_18Kernel_traits_baseILj2560ES2_ffffjLj128EEEEELb1ELb1ELb0EEEvNS_9FwdParamsE:
        /* <DEDUP_REMOVED lines=25> */
[--C-:B------:R-:W-:Y:S02]  /*0190*/  SHF.R.U64 R39, R24, 0x2, R25.reuse ;  /* 0x0000000218277819 */ /* 0x100fe40000001219 */
[----:B------:R-:W-:Y:S02]  /*01a0*/  SHF.R.U32.HI R38, RZ, 0x2, R25 ;  /* 0x00000002ff267819 */ /* 0x000fe40000011619 */
[----:B------:R-:W-:Y:S01]  /*01b0*/  LOP3.LUT R25, R35, 0x1f, RZ, 0xc0, !PT ;  /* 0x0000001f23197812 */ /* 0x000fe200078ec0ff */
[----:B------:R-:W-:Y:S01]  /*01c0*/  IMAD.WIDE.U32 R4, R39, -0x2daee0ad, RZ ;  /* 0xd2511f5327047825 */ /* 0x000fe200078e00ff */
[----:B0-----:R-:W-:Y:S01]  /*01d0*/  LOP3.LUT R7, R7, UR4, R38, 0x96, !PT ;  /* 0x0000000407077c12 */ /* 0x001fe2000f8e9626 */
[----:B------:R-:W-:Y:S01]  /*01e0*/  UIADD3 UR9, UR4, -0x61c88647, URZ ;  /* 0x9e3779b904097890 */ /* 0x000fe2000fffe03f */
[----:B------:R-:W-:Y:S01]  /*01f0*/  LOP3.LUT R10, R25, 0x1f, RZ, 0x3c, !PT ;  /* 0x0000001f190a7812 */ /* 0x000fe200078e3cff */
[----:B------:R-:W-:Y:S02]  /*0200*/  UIADD3 UR11, UR4, 0x3c6ef372, URZ ;  /* 0x3c6ef372040b7890 */ /* 0x000fe4000fffe03f */
[----:B-1----:R-:W-:Y:S01]  /*0210*/  IMAD.WIDE.U32 R2, R7, -0x2daee0ad, RZ ;  /* 0xd2511f5307027825 */ /* 0x002fe200078e00ff */
[----:B------:R-:W-:Y:S01]  /*0220*/  UIADD3 UR13, UR4, -0x255992d5, URZ ;  /* 0xdaa66d2b040d7890 */ /* 0x000fe2000fffe03f */
[----:B--2---:R-:W-:Y:S01]  /*0230*/  LOP3.LUT R8, R5, UR5, RZ, 0x3c, !PT ;  /* 0x0000000505087c12 */ /* 0x004fe2000f8e3cff */
[----:B------:R-:W-:-:S02]  /*0240*/  UIADD3 UR10, UR5, -0x4498517b, URZ ;  /* 0xbb67ae85050a7890 */ /* 0x000fc4000fffe03f */
[----:B------:R-:W-:Y:S02]  /*0250*/  UIADD3 UR12, UR5, 0x76cf5d0a, URZ ;  /* 0x76cf5d0a050c7890 */ /* 0x000fe4000fffe03f */
[----:B------:R-:W-:Y:S01]  /*0260*/  IMAD.WIDE.U32 R8, R8, -0x326172a9, RZ ;  /* 0xcd9e8d5708087825 */ /* 0x000fe200078e00ff */
[----:B------:R-:W-:Y:S01]  /*0270*/  UIADD3 UR14, UR5, 0x32370b8f, URZ ;  /* 0x32370b8f050e7890 */ /* 0x000fe2000fffe03f */
[----:B------:R-:W-:Y:S01]  /*0280*/  LOP3.LUT R7, R3, UR10, R4, 0x96, !PT ;  /* 0x0000000a03077c12 */ /* 0x000fe2000f8e9604 */
[----:B------:R-:W-:Y:S02]  /*0290*/  UIADD3 UR15, UR4, 0x78dde6e4, URZ ;  /* 0x78dde6e4040f7890 */ /* 0x000fe4000fffe03f */
[----:B------:R-:W-:Y:S01]  /*02a0*/  LOP3.LUT R4, R9, UR9, R6, 0x96, !PT ;  /* 0x0000000909047c12 */ /* 0x000fe2000f8e9606 */
[----:B------:R-:W-:Y:S01]  /*02b0*/  UIADD3 UR16, UR5, -0x126145ec, URZ ;  /* 0xed9eba1405107890 */ /* 0x000fe2000fffe03f */
[----:B------:R-:W-:Y:S01]  /*02c0*/  IMAD.WIDE.U32 R6, R7, -0x326172a9, RZ ;  /* 0xcd9e8d5707067825 */ /* 0x000fe200078e00ff */
[----:B------:R-:W-:-:S02]  /*02d0*/  UIADD3 UR17, UR4, 0x1715609d, URZ ;  /* 0x1715609d04117890 */ /* 0x000fc4000fffe03f */
[----:B------:R-:W-:Y:S01]  /*02e0*/  UIADD3 UR18, UR5, -0x56f99767, URZ ;  /* 0xa906689905127890 */ /* 0x000fe2000fffe03f */
[----:B------:R-:W-:Y:S01]  /*02f0*/  IMAD.WIDE.U32 R4, R4, -0x2daee0ad, RZ ;  /* 0xd2511f5304047825 */ /* 0x000fe200078e00ff */
[----:B------:R-:W-:Y:S01]  /*0300*/  LOP3.LUT R3, R7, UR11, R8, 0x96, !PT ;  /* 0x0000000b07037c12 */ /* 0x000fe2000f8e9608 */
[----:B------:R-:W-:Y:S02]  /*0310*/  UIADD3 UR19, UR4, -0x4ab325aa, URZ ;  /* 0xb54cda5604137890 */ /* 0x000fe4000fffe03f */
[----:B------:R-:W-:Y:S01]  /*0320*/  UIADD3 UR20, UR5, 0x646e171e, URZ ;  /* 0x646e171e05147890 */ /* 0x000fe2000fffe03f */
[----:B------:R-:W-:Y:S01]  /*0330*/  LOP3.LUT R8, R5, UR12, R2, 0x96, !PT ;  /* 0x0000000c05087c12 */ /* 0x000fe2000f8e9602 */
[----:B------:R-:W-:Y:S01]  /*0340*/  IMAD.MOV.U32 R5, RZ, RZ, c[0x0][0x168] ;  /* 0x00005a00ff057624 */ /* 0x000fe200078e00ff */
[----:B------:R-:W-:Y:S01]  /*0350*/  UIADD3 UR21, UR4, 0x5384540f, URZ ;  /* 0x5384540f04157890 */ /* 0x000fe2000fffe03f */
[----:B------:R-:W-:Y:S01]  /*0360*/  IMAD.WIDE.U32 R2, R3, -0x2daee0ad, RZ ;  /* 0xd2511f5303027825 */ /* 0x000fe200078e00ff */
[----:B------:R-:W-:-:S02]  /*0370*/  UIADD3 UR22, UR5, 0x1fd5c5a3, URZ ;  /* 0x1fd5c5a305167890 */ /* 0x000fc4000fffe03f */
[----:B------:R-:W-:Y:S01]  /*0380*/  SHF.R.S32.HI R5, RZ, 0x1f, R5 ;  /* 0x0000001fff057819 */ /* 0x000fe20000011405 */
[----:B------:R-:W-:Y:S01]  /*0390*/  IMAD.WIDE.U32 R8, R8, -0x326172a9, RZ ;  /* 0xcd9e8d5708087825 */ /* 0x000fe200078e00ff */
[----:B------:R-:W-:Y:S01]  /*03a0*/  LOP3.LUT R7, R3, UR14, R4, 0x96, !PT ;  /* 0x0000000e03077c12 */ /* 0x000fe2000f8e9604 */
[----:B------:R-:W-:Y:S01]  /*03b0*/  UIADD3 UR23, UR4, -0xe443238, URZ ;  /* 0xf1bbcdc804177890 */ /* 0x000fe2000fffe03f */
[----:B------:R-:W-:Y:S02]  /*03c0*/  LEA.HI R37, R5, c[0x0][0x168], RZ, 0x2 ;  /* 0x00005a0005257a11 */ /* 0x000fe400078f10ff */
        /* <DEDUP_REMOVED lines=15> */
[----:B------:R-:W-:Y:S02]  /*04c0*/  @P5 LOP3.LUT R0, R0, 0x1, RZ, 0xfc, !PT ;  /* 0x0000000100005812 */ /* 0x000fe400078efcff */
[----:B------:R-:W-:Y:S02]  /*04d0*/  @P4 LOP3.LUT R36, R36, 0x80000000, RZ, 0xfc, !PT ;  /* 0x8000000024244812 */ /* 0x000fe400078efcff */
[----:B------:R-:W-:Y:S02]  /*04e0*/  LOP3.LUT R14, R3, UR18, R4, 0x96, !PT ;  /* 0x00000012030e7c12 */ /* 0x000fe4000f8e9604 */
[----:B------:R-:W-:Y:S02]  /*04f0*/  LOP3.LUT R36, R36, 0xbfffffff, RZ, 0xc0, !PT ;  /* 0xbfffffff24247812 */ /* 0x000fe400078ec0ff */
[----:B------:R-:W-:-:S02]  /*0500*/  LOP3.LUT R16, R13, UR17, R6, 0x96, !PT ;  /* 0x000000110d107c12 */ /* 0x000fc4000f8e9606 */
        /* <DEDUP_REMOVED lines=8> */
[----:B------:R-:W5:Y:S06]  /*0590*/  LDG.E.64 R48, [R48.64] ;  /* 0x0000000630307981 */ /* 0x000f6c000c1e1b00 */
[----:B------:R-:W-:-:S04]  /*05a0*/  @P0 LEA R4, P1, R25, c[0x0][0x218], 0x3 ;  /* 0x0000860019040a11 */ /* 0x000fc800078218ff */
[----:B------:R-:W-:-:S05]  /*05b0*/  @P0 LEA.HI.X R5, R25, c[0x0][0x21c], RZ, 0x3, P1 ;  /* 0x0000870019050a11 */ /* 0x000fca00008f1cff */
[----:B------:R0:W5:Y:S01]  /*05c0*/  @P0 LDG.E.64 R10, [R4.64] ;  /* 0x00000006040a0981 */ /* 0x000162000c1e1b00 */
[----:B------:R-:W-:Y:S01]  /*05d0*/  LOP3.LUT R25, R25, 0x20, RZ, 0xfc, !PT ;  /* 0x0000002019197812 */ /* 0x000fe200078efcff */
[----:B------:R-:W-:Y:S02]  /*05e0*/  @!P0 CS2R R10, SRZ ;  /* 0x00000000000a8805 */ /* 0x000fe4000001ff00 */
.L_x_55628:
[----:B0-----:R-:W-:Y:S05]  /*05f0*/  BSYNC B0 ;  /* 0x0000000000007941 */ /* 0x001fea0003800000 */
.L_x_55627:
[----:B------:R-:W-:Y:S01]  /*0600*/  BSSY B0, `(.L_x_55629) ;  /* 0x000000c000007945 */ /* 0x000fe20003800000 */
        /* <DEDUP_REMOVED lines=9> */
[----:B------:R-:W-:Y:S01]  /*06a0*/  IADD3 R25, R25, 0x20, RZ ;  /* 0x0000002019197810 */ /* 0x000fe20007ffe0ff */
[----:B------:R-:W-:Y:S02]  /*06b0*/  @!P0 CS2R R8, SRZ ;  /* 0x0000000000088805 */ /* 0x000fe4000001ff00 */
.L_x_55630:
[----:B0-----:R-:W-:Y:S05]  /*06c0*/  BSYNC B0 ;  /* 0x0000000000007941 */ /* 0x001fea0003800000 */
.L_x_55629:
        /* <DEDUP_REMOVED lines=12> */
.L_x_55632:
[----:B0-----:R-:W-:Y:S05]  /*0790*/  BSYNC B0 ;  /* 0x0000000000007941 */ /* 0x001fea0003800000 */
.L_x_55631:
        /* <DEDUP_REMOVED lines=12> */
.L_x_55634:
[----:B0-----:R-:W-:Y:S05]  /*0860*/  BSYNC B0 ;  /* 0x0000000000007941 */ /* 0x001fea0003800000 */
.L_x_55633:
[----:B------:R-:W-:Y:S01]  /*0870*/  BSSY B0, `(.L_x_55635) ;  /* 0x000000c000007945 */ /* 0x000fe20003800000 */
[----:B------:R-:W-:Y:S05]  /*0880*/  @!P2 BRA `(.L_x_55636) ;  /* 0x000000a00000a947 */ /* 0x000fea0003800000 */
[----:B------:R-:W-:Y:S01]  /*0890*/  ISETP.NE.U32.AND P0, PT, RZ, c[0x0][0x218], PT ;  /* 0x00008600ff007a0c */ /* 0x000fe20003f05070 */
[----:B------:R-:W-:-:S03]  /*08a0*/  HFMA2.MMA R30, -RZ, RZ, 0, 4.76837158203125e-07 ;  /* 0x00000008ff1e7435 */ /* 0x000fc600000001ff */
[----:B------:R-:W-:-:S13]  /*08b0*/  ISETP.NE.AND.EX P0, PT, RZ, c[0x0][0x21c], PT, P0 ;  /* 0x00008700ff007a0c */ /* 0x000fda0003f05300 */
[C---:B------:R-:W-:Y:S01]  /*08c0*/  @P0 LEA R4, P1, R25.reuse, c[0x0][0x218], 0x3 ;  /* 0x0000860019040a11 */ /* 0x040fe200078218ff */
[----:B------:R-:W-:-:S03]  /*08d0*/  IMAD.WIDE.U32 R30, R25, R30, c[0x0][0x1b0] ;  /* 0x00006c00191e7625 */ /* 0x000fc600078e001e */
[----:B------:R-:W-:-:S03]  /*08e0*/  @P0 LEA.HI.X R5, R25, c[0x0][0x21c], RZ, 0x3, P1 ;  /* 0x0000870019050a11 */ /* 0x000fc600008f1cff */
[----:B------:R-:W5:Y:S04]  /*08f0*/  LDG.E.64 R30, [R30.64] ;  /* 0x000000061e1e7981 */ /* 0x000f68000c1e1b00 */
[----:B------:R0:W5:Y:S01]  /*0900*/  @P0 LDG.E.64 R238, [R4.64] ;  /* 0x0000000604ee0981 */ /* 0x000162000c1e1b00 */
[----:B------:R-:W-:Y:S01]  /*0910*/  IADD3 R25, R25, 0x20, RZ ;  /* 0x0000002019197810 */ /* 0x000fe20007ffe0ff */
[----:B------:R-:W-:Y:S02]  /*0920*/  @!P0 CS2R R238, SRZ ;  /* 0x0000000000ee8805 */ /* 0x000fe4000001ff00 */
.L_x_55636:
[----:B0-----:R-:W-:Y:S05]  /*0930*/  BSYNC B0 ;  /* 0x0000000000007941 */ /* 0x001fea0003800000 */
.L_x_55635:
        /* <DEDUP_REMOVED lines=22> */
.L_x_55638:
[----:B0-----:R-:W-:Y:S05]  /*0aa0*/  BSYNC B0 ;  /* 0x0000000000007941 */ /* 0x001fea0003800000 */
.L_x_55637:
        /* <DEDUP_REMOVED lines=21> */
.L_x_55640:
[----:B0-----:R-:W-:Y:S05]  /*0c00*/  BSYNC B0 ;  /* 0x0000000000007941 */ /* 0x001fea0003800000 */
.L_x_55639:
        /* <DEDUP_REMOVED lines=15> */
.L_x_55642:
[----:B0-----:R-:W-:Y:S05]  /*0d00*/  BSYNC B0 ;  /* 0x0000000000007941 */ /* 0x001fea0003800000 */
.L_x_55641:
        /* <DEDUP_REMOVED lines=16> */
.L_x_55644:
[----:B0-----:R-:W-:Y:S05]  /*0e10*/  BSYNC B0 ;  /* 0x0000000000007941 */ /* 0x001fea0003800000 */
.L_x_55643:
        /* <DEDUP_REMOVED lines=10> */
[----:B------:R-:W5:Y:S02]  /*0ec0*/  LDG.E.64 R52, [R52.64] ;  /* 0x0000000634347981 */ /* 0x000f64000c1e1b00 */
[----:B------:R-:W-:-:S04]  /*0ed0*/  @P0 LEA R2, P1, R25, c[0x0][0x218], 0x3 ;  /* 0x0000860019020a11 */ /* 0x000fc800078218ff */
[----:B------:R-:W-:-:S05]  /*0ee0*/  @P0 LEA.HI.X R3, R25, c[0x0][0x21c], RZ, 0x3, P1 ;  /* 0x0000870019030a11 */ /* 0x000fca00008f1cff */
[----:B------:R0:W5:Y:S01]  /*0ef0*/  @P0 LDG.E.64 R198, [R2.64] ;  /* 0x0000000602c60981 */ /* 0x000162000c1e1b00 */
[----:B------:R-:W-:Y:S01]  /*0f00*/  IADD3 R25, R25, 0x20, RZ ;  /* 0x0000002019197810 */ /* 0x000fe20007ffe0ff */
[----:B------:R-:W-:Y:S02]  /*0f10*/  @!P0 CS2R R198, SRZ ;  /* 0x0000000000c68805 */ /* 0x000fe4000001ff00 */
.L_x_55646:
[----:B0-----:R-:W-:Y:S05]  /*0f20*/  BSYNC B0 ;  /* 0x0000000000007941 */ /* 0x001fea0003800000 */
.L_x_55645:
        /* <DEDUP_REMOVED lines=15> */
.L_x_55648:
[----:B0-----:R-:W-:Y:S05]  /*1020*/  BSYNC B0 ;  /* 0x0000000000007941 */ /* 0x001fea0003800000 */
.L_x_55647:
        /* <DEDUP_REMOVED lines=15> */
.L_x_55650:
[----:B0-----:R-:W-:Y:S05]  /*1120*/  BSYNC B0 ;  /* 0x0000000000007941 */ /* 0x001fea0003800000 */
.L_x_55649:
        /* <DEDUP_REMOVED lines=15> */
.L_x_55652:
[----:B0-----:R-:W-:Y:S05]  /*1220*/  BSYNC B0 ;  /* 0x0000000000007941 */ /* 0x001fea0003800000 */
.L_x_55651:
        /* <DEDUP_REMOVED lines=15> */
.L_x_55654:
[----:B0-----:R-:W-:Y:S05]  /*1320*/  BSYNC B0 ;  /* 0x0000000000007941 */ /* 0x001fea0003800000 */
.L_x_55653:
        /* <DEDUP_REMOVED lines=15> */
.L_x_55656:
[----:B0-----:R-:W-:Y:S05]  /*1420*/  BSYNC B0 ;  /* 0x0000000000007941 */ /* 0x001fea0003800000 */
.L_x_55655:
        /* <DEDUP_REMOVED lines=15> */
.L_x_55658:
[----:B0-----:R-:W-:Y:S05]  /*1520*/  BSYNC B0 ;  /* 0x0000000000007941 */ /* 0x001fea0003800000 */
.L_x_55657:
        /* <DEDUP_REMOVED lines=15> */
.L_x_55660:
[----:B0-----:R-:W-:Y:S05]  /*1620*/  BSYNC B0 ;  /* 0x0000000000007941 */ /* 0x001fea0003800000 */
.L_x_55659:
        /* <DEDUP_REMOVED lines=11> */
[----:B------:R-:W5:Y:S04]  /*16e0*/  LDG.E.64 R20, [R20.64] ;  /* 0x0000000614147981 */ /* 0x000f68000c1e1b00 */
[----:B------:R0:W5:Y:S01]  /*16f0*/  @P0 LDG.E.64 R4, [R2.64] ;  /* 0x0000000602040981 */ /* 0x000162000c1e1b00 */
[----:B------:R-:W-:Y:S01]  /*1700*/  IADD3 R25, R25, 0x20, RZ ;  /* 0x0000002019197810 */ /* 0x000fe20007ffe0ff */
[----:B------:R-:W-:Y:S02]  /*1710*/  @!P0 CS2R R4, SRZ ;  /* 0x0000000000048805 */ /* 0x000fe4000001ff00 */
.L_x_55662:
[----:B0-----:R-:W-:Y:S05]  /*1720*/  BSYNC B0 ;  /* 0x0000000000007941 */ /* 0x001fea0003800000 */
.L_x_55661:
        /* <DEDUP_REMOVED lines=15> */
.L_x_55664:
[----:B0-----:R-:W-:Y:S05]  /*1820*/  BSYNC B0 ;  /* 0x0000000000007941 */ /* 0x001fea0003800000 */
.L_x_55663:
        /* <DEDUP_REMOVED lines=13> */
[----:B------:R-:W-:-:S03]  /*1900*/  @!P0 CS2R R26, SRZ ;  /* 0x00000000001a8805 */ /* 0x000fc6000001ff00 */
.L_x_55666:
[----:B0-----:R-:W-:Y:S05]  /*1910*/  BSYNC B0 ;  /* 0x0000000000007941 */ /* 0x001fea0003800000 */
.L_x_55665:
[----:B------:R-:W-:Y:S02]  /*1920*/  ISETP.GE.AND P0, PT, R35, c[0x0][0x164], PT ;  /* 0x0000590023007a0c */ /* 0x000fe40003f06270 */
[----:B------:R-:W-:Y:S02]  /*1930*/  LOP3.LUT R82, R61, UR23, R82, 0x96, !PT ;  /* 0x000000173d527c12 */ /* 0x000fe4000f8e9652 */
[----:B------:R-:W-:-:S09]  /*1940*/  LOP3.LUT R28, R59, UR24, R28, 0x96, !PT ;  /* 0x000000183b1c7c12 */ /* 0x000fd2000f8e961c */
[----:B------:R-:W-:Y:S05]  /*1950*/  @P0 EXIT ;  /* 0x000000000000094d */ /* 0x000fea0003800000 */
[----:B-----5:R-:W-:Y:S01]  /*1960*/  IMAD.MOV.U32 R204, RZ, RZ, R52 ;  /* 0x000000ffffcc7224 */ /* 0x020fe200078e0034 */
[----:B------:R-:W-:Y:S01]  /*1970*/  SHF.R.U64 R202, R52, 0x10, R53 ;  /* 0x0000001034ca7819 */ /* 0x000fe20000001235 */
[----:B------:R-:W-:Y:S01]  /*1980*/  IMAD.MOV.U32 R158, RZ, RZ, R22 ;  /* 0x000000ffff9e7224 */ /* 0x000fe200078e0016 */
[----:B------:R-:W-:Y:S01]  /*1990*/  SHF.R.U64 R156, R22, 0x10, R23 ;  /* 0x00000010169c7819 */ /* 0x000fe20000001217 */
[--C-:B------:R-:W-:Y:S01]  /*19a0*/  IMAD.MOV.U32 R65, RZ, RZ, R53.reuse ;  /* 0x000000ffff417224 */ /* 0x100fe200078e0035 */
[----:B------:R-:W-:Y:S01]  /*19b0*/  SHF.R.U32.HI R52, RZ, 0x10, R53 ;  /* 0x00000010ff347819 */ /* 0x000fe20000011635 */
[--C-:B------:R-:W-:Y:S01]  /*19c0*/  IMAD.MOV.U32 R55, RZ, RZ, R23.reuse ;  /* 0x000000ffff377224 */ /* 0x100fe200078e0017 */
[----:B------:R-:W-:Y:S01]  /*19d0*/  SHF.R.U32.HI R22, RZ, 0x10, R23 ;  /* 0x00000010ff167819 */ /* 0x000fe20000011617 */
[----:B------:R-:W-:Y:S01]  /*19e0*/  IMAD.MOV.U32 R150, RZ, RZ, R18 ;  /* 0x000000ffff967224 */ /* 0x000fe200078e0012 */
[--C-:B------:R-:W-:Y:S01]  /*19f0*/  SHF.R.U64 R148, R18, 0x10, R19.reuse ;  /* 0x0000001012947819 */ /* 0x100fe20000001213 */
[----:B------:R-:W-:Y:S01]  /*1a00*/  IMAD.MOV.U32 R53, RZ, RZ, R19 ;  /* 0x000000ffff357224 */ /* 0x000fe200078e0013 */
[--C-:B------:R-:W-:Y:S01]  /*1a10*/  SHF.R.U64 R234, R50, 0x10, R51.reuse ;  /* 0x0000001032ea7819 */ /* 0x100fe20000001233 */
[----:B------:R-:W-:Y:S01]  /*1a20*/  IMAD.MOV.U32 R142, RZ, RZ, R14 ;  /* 0x000000ffff8e7224 */ /* 0x000fe200078e000e */
[----:B------:R-:W-:Y:S01]  /*1a30*/  MOV R73, R51 ;  /* 0x0000003300497202 */ /* 0x000fe20000000f00 */
[----:B------:R-:W-:Y:S01]  /*1a40*/  IMAD.MOV.U32 R134, RZ, RZ, R20 ;  /* 0x000000ffff867224 */ /* 0x000fe200078e0014 */
[----:B------:R-:W-:Y:S01]  /*1a50*/  SHF.R.U32.HI R60, RZ, 0x10, R51 ;  /* 0x00000010ff3c7819 */ /* 0x000fe20000011633 */
[----:B------:R-:W-:Y:S01]  /*1a60*/  IMAD.MOV.U32 R51, RZ, RZ, R15 ;  /* 0x000000ffff337224 */ /* 0x000fe200078e000f */
[----:B------:R-:W-:Y:S01]  /*1a70*/  SHF.R.U32.HI R18, RZ, 0x10, R19 ;  /* 0x00000010ff127819 */ /* 0x000fe20000011613 */
[----:B------:R-:W-:Y:S01]  /*1a80*/  IMAD.MOV.U32 R80, RZ, RZ, R44 ;  /* 0x000000ffff507224 */ /* 0x000fe200078e002c */
[----:B------:R-:W-:Y:S01]  /*1a90*/  SHF.R.U64 R140, R14, 0x10, R15 ;  /* 0x000000100e8c7819 */ /* 0x000fe2000000120f */
[----:B------:R-:W-:Y:S01]  /*1aa0*/  IMAD.MOV.U32 R166, RZ, RZ, R42 ;  /* 0x000000ffffa67224 */ /* 0x000fe200078e002a */
[----:B------:R-:W-:Y:S01]  /*1ab0*/  SHF.R.U64 R23, R20, 0x10, R21 ;  /* 0x0000001014177819 */ /* 0x000fe20000001215 */
[----:B------:R-:W-:Y:S01]  /*1ac0*/  IMAD.MOV.U32 R20, RZ, RZ, R16 ;  /* 0x000000ffff147224 */ /* 0x000fe200078e0010 */
[----:B------:R-:W-:Y:S01]  /*1ad0*/  SHF.R.U32.HI R14, RZ, 0x10, R15 ;  /* 0x00000010ff0e7819 */ /* 0x000fe2000001160f */
[----:B------:R-:W-:Y:S01]  /*1ae0*/  IMAD.MOV.U32 R79, RZ, RZ, R41 ;  /* 0x000000ffff4f7224 */ /* 0x000fe200078e0029 */
[----:B------:R-:W-:Y:S01]  /*1af0*/  SHF.R.U64 R19, R16, 0x10, R17 ;  /* 0x0000001010137819 */ /* 0x000fe20000001211 */
[----:B------:R-:W-:Y:S01]  /*1b00*/  IMAD.MOV.U32 R16, RZ, RZ, R12 ;  /* 0x000000ffff107224 */ /* 0x000fe200078e000c */
[----:B------:R-:W-:Y:S01]  /*1b10*/  SHF.R.U64 R70, R44, 0x10, R45 ;  /* 0x000000102c467819 */ /* 0x000fe2000000122d */
[----:B------:R-:W-:Y:S01]  /*1b20*/  IMAD.MOV.U32 R77, RZ, RZ, R33 ;  /* 0x000000ffff4d7224 */ /* 0x000fe200078e0021 */
[----:B------:R-:W-:Y:S01]  /*1b30*/  SHF.R.U64 R15, R12, 0x10, R13 ;  /* 0x000000100c0f7819 */ /* 0x000fe2000000120d */
[----:B------:R-:W-:Y:S01]  /*1b40*/  HADD2.F32 R12, -RZ, R10.H0_H0 ;  /* 0x2000000aff0c7230 */ /* 0x000fe20000004100 */
[----:B------:R-:W-:Y:S01]  /*1b50*/  SHF.R.U64 R164, R42, 0x10, R43 ;  /* 0x000000102aa47819 */ /* 0x000fe2000000122b */
[----:B------:R-:W-:Y:S01]  /*1b60*/  IMAD.MOV.U32 R244, RZ, RZ, R30 ;  /* 0x000000fffff47224 */ /* 0x000fe200078e001e */
[----:B------:R-:W-:Y:S01]  /*1b70*/  SHF.R.U64 R44, R10, 0x10, R11 ;  /* 0x000000100a2c7819 */ /* 0x000fe2000000120b */
[----:B------:R-:W-:Y:S01]  /*1b80*/  HADD2.F32 R10, -RZ, R11.H0_H0 ;  /* 0x2000000bff0a7230 */ /* 0x000fe20000004100 */
[----:B------:R-:W-:Y:S01]  /*1b90*/  SHF.R.U64 R42, R8, 0x10, R9 ;  /* 0x00000010082a7819 */ /* 0x000fe20000001209 */
[----:B------:R-:W-:Y:S01]  /*1ba0*/  HADD2.F32 R8, -RZ, R8.H0_H0 ;  /* 0x20000008ff087230 */ /* 0x000fe20000004100 */
[--C-:B------:R-:W-:Y:S01]  /*1bb0*/  SHF.R.U64 R66, R40, 0x10, R41.reuse ;  /* 0x0000001028427819 */ /* 0x100fe20000001229 */
[----:B------:R0:W-:Y:S01]  /*1bc0*/  STL [R1+0x58], R12 ;  /* 0x0000580c01007387 */ /* 0x0001e20000100800 */
[----:B------:R-:W-:Y:S01]  /*1bd0*/  SHF.R.U32.HI R68, RZ, 0x10, R41 ;  /* 0x00000010ff447819 */ /* 0x000fe20000011629 */
[----:B------:R-:W-:Y:S01]  /*1be0*/  IMAD.MOV.U32 R84, RZ, RZ, R48 ;  /* 0x000000ffff547224 */ /* 0x000fe200078e0030 */
[--C-:B------:R-:W-:Y:S01]  /*1bf0*/  SHF.R.U64 R250, R32, 0x10, R33.reuse ;  /* 0x0000001020fa7819 */ /* 0x100fe20000001221 */
[----:B------:R1:W-:Y:S01]  /*1c00*/  STL [R1+0x48], R10 ;  /* 0x0000480a01007387 */ /* 0x0003e20000100800 */
[----:B------:R-:W-:Y:S01]  /*1c10*/  SHF.R.U32.HI R64, RZ, 0x10, R33 ;  /* 0x00000010ff407819 */ /* 0x000fe20000011621 */
[----:B------:R-:W-:Y:S01]  /*1c20*/  IMAD R33, R34, -0x2daee0ad, RZ ;  /* 0xd2511f5322217824 */ /* 0x000fe200078e02ff */
[----:B------:R-:W-:Y:S01]  /*1c30*/  SHF.R.U64 R242, R30, 0x10, R31 ;  /* 0x000000101ef27819 */ /* 0x000fe2000000121f */
[----:B------:R-:W-:Y:S01]  /*1c40*/  IMAD.HI.U32 R30, R82, -0x2daee0ad, RZ ;  /* 0xd2511f53521e7827 */ /* 0x000fe200078e00ff */
[----:B------:R-:W-:Y:S01]  /*1c50*/  SHF.R.U32.HI R41, RZ, 0x10, R9 ;  /* 0x00000010ff297819 */ /* 0x000fe20000011609 */
[----:B------:R-:W-:Y:S01]  /*1c60*/  HADD2.F32 R9, -RZ, R9.H0_H0 ;  /* 0x20000009ff097230 */ /* 0x000fe20000004100 */
[--C-:B------:R-:W-:Y:S01]  /*1c70*/  SHF.R.U64 R76, R48, 0x10, R49.reuse ;  /* 0x00000010304c7819 */ /* 0x100fe20000001231 */
[----:B------:R-:W-:Y:S01]  /*1c80*/  IMAD.MOV.U32 R74, RZ, RZ, R40 ;  /* 0x000000ffff4a7224 */ /* 0x000fe200078e0028 */
[----:B------:R2:W-:Y:S01]  /*1c90*/  STL [R1+0x38], R8 ;  /* 0x0000380801007387 */ /* 0x0005e20000100800 */
[----:B------:R-:W-:Y:S01]  /*1ca0*/  IMAD.MOV.U32 R83, RZ, RZ, R49 ;  /* 0x000000ffff537224 */ /* 0x000fe200078e0031 */
[----:B------:R-:W-:Y:S01]  /*1cb0*/  SHF.R.U64 R40, R6, 0x10, R7 ;  /* 0x0000001006287819 */ /* 0x000fe20000001207 */
[----:B------:R-:W-:Y:S01]  /*1cc0*/  HADD2.F32 R133, -RZ, R4.H0_H0 ;  /* 0x20000004ff857230 */ /* 0x000fe20000004100 */
[----:B------:R-:W-:Y:S01]  /*1cd0*/  LOP3.LUT R33, R30, UR26, R33, 0x96, !PT ;  /* 0x0000001a1e217c12 */ /* 0x000fe2000f8e9621 */
[----:B------:R3:W-:Y:S01]  /*1ce0*/  STL [R1+0x28], R9 ;  /* 0x0000280901007387 */ /* 0x0007e20000100800 */
[----:B0-----:R-:W-:Y:S01]  /*1cf0*/  SHF.R.U64 R12, R4, 0x10, R5 ;  /* 0x00000010040c7819 */ /* 0x001fe20000001205 */
[--C-:B------:R-:W-:Y:S01]  /*1d00*/  IMAD.MOV.U32 R75, RZ, RZ, R31.reuse ;  /* 0x000000ffff4b7224 */ /* 0x100fe200078e001f */
[----:B------:R-:W-:Y:S01]  /*1d10*/  SHF.R.U32.HI R62, RZ, 0x10, R31 ;  /* 0x00000010ff3e7819 */ /* 0x000fe2000001161f */
[----:B------:R-:W-:Y:S01]  /*1d20*/  HADD2.F32 R30, -RZ, R3.H0_H0 ;  /* 0x20000003ff1e7230 */ /* 0x000fe20000004100 */
[----:B-1----:R-:W-:Y:S01]  /*1d30*/  SHF.R.U64 R10, R2, 0x10, R3 ;  /* 0x00000010020a7819 */ /* 0x002fe20000001203 */
[----:B--2---:R-:W-:Y:S01]  /*1d40*/  HADD2.F32 R8, -RZ, R6.H0_H0 ;  /* 0x20000006ff087230 */ /* 0x004fe20000004100 */
[----:B------:R-:W-:Y:S01]  /*1d50*/  SHF.R.U32.HI R6, RZ, 0x10, R7 ;  /* 0x00000010ff067819 */ /* 0x000fe20000011607 */
[----:B------:R-:W-:Y:S01]  /*1d60*/  HADD2.F32 R7, -RZ, R7.H0_H0 ;  /* 0x20000007ff077230 */ /* 0x000fe20000004100 */
[----:B------:R-:W-:Y:S01]  /*1d70*/  SHF.R.U32.HI R78, RZ, 0x10, R49 ;  /* 0x00000010ff4e7819 */ /* 0x000fe20000011631 */
[----:B------:R-:W-:Y:S01]  /*1d80*/  HADD2.F32 R4, -RZ, R84.H0_H0 ;  /* 0x20000054ff047230 */ /* 0x000fe20000004100 */
[----:B---3--:R-:W-:Y:S01]  /*1d90*/  SHF.R.U32.HI R9, RZ, 0x10, R3 ;  /* 0x00000010ff097819 */ /* 0x008fe20000011603 */
[----:B------:R-:W-:Y:S01]  /*1da0*/  HADD2.F32 R31, -RZ, R2.H0_H0 ;  /* 0x20000002ff1f7230 */ /* 0x000fe20000004100 */
[----:B------:R-:W-:Y:S01]  /*1db0*/  STL [R1+0x18], R8 ;  /* 0x0000180801007387 */ /* 0x000fe20000100800 */
[----:B------:R-:W-:Y:S01]  /*1dc0*/  HADD2.F32 R3, -RZ, R76.H0_H0 ;  /* 0x2000004cff037230 */ /* 0x000fe20000004100 */
[--C-:B------:R-:W-:Y:S01]  /*1dd0*/  IMAD.MOV.U32 R81, RZ, RZ, R45.reuse ;  /* 0x000000ffff517224 */ /* 0x100fe200078e002d */
[----:B------:R-:W-:Y:S01]  /*1de0*/  HADD2.F32 R2, -RZ, R83.H0_H0 ;  /* 0x20000053ff027230 */ /* 0x000fe20000004100 */
[----:B------:R-:W-:Y:S01]  /*1df0*/  STL [R1+0x8], R7 ;  /* 0x0000080701007387 */ /* 0x000fe20000100800 */
[----:B------:R-:W-:Y:S01]  /*1e00*/  SHF.R.U32.HI R72, RZ, 0x10, R45 ;  /* 0x00000010ff487819 */ /* 0x000fe2000001162d */
[--C-:B------:R-:W-:Y:S01]  /*1e10*/  IMAD.MOV.U32 R71, RZ, RZ, R57.reuse ;  /* 0x000000ffff477224 */ /* 0x100fe200078e0039 */
[--C-:B------:R-:W-:Y:S01]  /*1e20*/  SHF.R.U64 R226, R56, 0x10, R57.reuse ;  /* 0x0000001038e27819 */ /* 0x100fe20000001239 */
[----:B------:R0:W-:Y:S01]  /*1e30*/  STL [R1+0x5c], R4 ;  /* 0x00005c0401007387 */ /* 0x0001e20000100800 */
[----:B------:R-:W-:Y:S01]  /*1e40*/  SHF.R.U32.HI R58, RZ, 0x10, R57 ;  /* 0x00000010ff3a7819 */ /* 0x000fe20000011639 */
[----:B------:R-:W-:Y:S01]  /*1e50*/  IMAD.MOV.U32 R180, RZ, RZ, R46 ;  /* 0x000000ffffb47224 */ /* 0x000fe200078e002e */
[----:B------:R-:W-:Y:S01]  /*1e60*/  SHF.R.U64 R176, R46, 0x10, R47 ;  /* 0x000000102eb07819 */ /* 0x000fe2000000122f */
[----:B------:R1:W-:Y:S01]  /*1e70*/  STL [R1+0x54], R3 ;  /* 0x0000540301007387 */ /* 0x0003e20000100800 */
[--C-:B------:R-:W-:Y:S01]  /*1e80*/  IMAD.MOV.U32 R57, RZ, RZ, R43.reuse ;  /* 0x000000ffff397224 */ /* 0x100fe200078e002b */
[----:B------:R-:W-:Y:S01]  /*1e90*/  SHF.R.U32.HI R46, RZ, 0x10, R43 ;  /* 0x00000010ff2e7819 */ /* 0x000fe2000001162b */
[----:B------:R-:W-:Y:S01]  /*1ea0*/  IMAD R34, R85, -0x326172a9, RZ ;  /* 0xcd9e8d5755227824 */ /* 0x000fe200078e02ff */
[----:B------:R2:W-:Y:S01]  /*1eb0*/  STL [R1+0x4c], R2 ;  /* 0x00004c0201007387 */ /* 0x0005e20000100800 */
[----:B------:R-:W-:Y:S01]  /*1ec0*/  SHF.R.U32.HI R43, RZ, 0x10, R11 ;  /* 0x00000010ff2b7819 */ /* 0x000fe2000001160b */
[----:B0-----:R-:W-:Y:S01]  /*1ed0*/  HADD2.F32 R4, -RZ, R78.H0_H0 ;  /* 0x2000004eff047230 */ /* 0x001fe20000004100 */
[----:B------:R-:W-:Y:S01]  /*1ee0*/  MOV R59, R47 ;  /* 0x0000002f003b7202 */ /* 0x000fe20000000f00 */
[----:B------:R-:W-:Y:S01]  /*1ef0*/  IMAD.HI.U32 R25, R28, -0x326172a9, RZ ;  /* 0xcd9e8d571c197827 */ /* 0x000fe200078e00ff */
[----:B------:R-:W-:Y:S01]  /*1f00*/  SHF.R.U32.HI R168, RZ, 0x10, R47 ;  /* 0x00000010ffa87819 */ /* 0x000fe2000001162f */
[----:B-1----:R-:W-:Y:S01]  /*1f10*/  HADD2.F32 R3, -RZ, R80.H0_H0 ;  /* 0x20000050ff037230 */ /* 0x002fe20000004100 */
[----:B------:R0:W-:Y:S01]  /*1f20*/  STL [R1+0x44], R4 ;  /* 0x0000440401007387 */ /* 0x0001e20000100800 */
[----:B------:R-:W-:Y:S01]  /*1f30*/  IMAD.MOV.U32 R236, RZ, RZ, R50 ;  /* 0x000000ffffec7224 */ /* 0x000fe200078e0032 */
[----:B------:R-:W-:Y:S01]  /*1f40*/  MOV R45, R13 ;  /* 0x0000000d002d7202 */ /* 0x000fe20000000f00 */
[----:B--2---:R-:W-:Y:S01]  /*1f50*/  HADD2.F32 R2, -RZ, R70.H0_H0 ;  /* 0x20000046ff027230 */ /* 0x004fe20000004100 */
[----:B------:R1:W-:Y:S01]  /*1f60*/  STL [R1+0x3c], R3 ;  /* 0x00003c0301007387 */ /* 0x0003e20000100800 */
[----:B------:R-:W-:Y:S01]  /*1f70*/  IMAD.MOV.U32 R228, RZ, RZ, R56 ;  /* 0x000000ffffe47224 */ /* 0x000fe200078e0038 */
[----:B------:R-:W-:Y:S01]  /*1f80*/  SHF.R.U64 R218, R90, 0x10, R91 ;  /* 0x000000105ada7819 */ /* 0x000fe2000000125b */
[----:B------:R-:W-:Y:S01]  /*1f90*/  IMAD.MOV.U32 R49, RZ, RZ, R21 ;  /* 0x000000ffff317224 */ /* 0x000fe200078e0015 */
[----:B------:R2:W-:Y:S01]  /*1fa0*/  STL [R1+0x34], R2 ;  /* 0x0000340201007387 */ /* 0x0005e20000100800 */
[----:B------:R-:W-:Y:S01]  /*1fb0*/  IMAD.MOV.U32 R47, RZ, RZ, R17 ;  /* 0x000000ffff2f7224 */ /* 0x000fe200078e0011 */
[----:B0-----:R-:W-:Y:S01]  /*1fc0*/  HADD2.F32 R4, -RZ, R81.H0_H0 ;  /* 0x20000051ff047230 */ /* 0x001fe20000004100 */
[----:B------:R-:W-:Y:S01]  /*1fd0*/  IMAD.MOV.U32 R252, RZ, RZ, R32 ;  /* 0x000000fffffc7224 */ /* 0x000fe200078e0020 */
[--C-:B------:R-:W-:Y:S01]  /*1fe0*/  SHF.R.U32.HI R56, RZ, 0x10, R91.reuse ;  /* 0x00000010ff387819 */ /* 0x100fe2000001165b */
[----:B------:R-:W-:Y:S01]  /*1ff0*/  IMAD.MOV.U32 R220, RZ, RZ, R90 ;  /* 0x000000ffffdc7224 */ /* 0x000fe200078e005a */
[----:B-1----:R-:W-:Y:S01]  /*2000*/  HADD2.F32 R3, -RZ, R72.H0_H0 ;  /* 0x20000048ff037230 */ /* 0x002fe20000004100 */
[----:B------:R0:W-:Y:S01]  /*2010*/  STL [R1+0x2c], R4 ;  /* 0x00002c0401007387 */ /* 0x0001e20000100800 */
[----:B------:R-:W-:Y:S01]  /*2020*/  IMAD.MOV.U32 R69, RZ, RZ, R91 ;  /* 0x000000ffff457224 */ /* 0x000fe200078e005b */
[--C-:B------:R-:W-:Y:S01]  /*2030*/  SHF.R.U64 R210, R92, 0x10, R93.reuse ;  /* 0x000000105cd27819 */ /* 0x100fe2000000125d */
[----:B--2---:R-:W-:Y:S01]  /*2040*/  HADD2.F32 R2, -RZ, R74.H0_H0 ;  /* 0x2000004aff027230 */ /* 0x004fe20000004100 */
[----:B------:R1:W-:Y:S01]  /*2050*/  STL [R1+0x24], R3 ;  /* 0x0000240301007387 */ /* 0x0003e20000100800 */
[----:B------:R-:W-:Y:S01]  /*2060*/  IMAD.MOV.U32 R212, RZ, RZ, R92 ;  /* 0x000000ffffd47224 */ /* 0x000fe200078e005c */
[--C-:B------:R-:W-:Y:S01]  /*2070*/  SHF.R.U32.HI R54, RZ, 0x10, R93.reuse ;  /* 0x00000010ff367819 */ /* 0x100fe2000001165d */
[----:B------:R-:W-:Y:S01]  /*2080*/  IMAD.MOV.U32 R67, RZ, RZ, R93 ;  /* 0x000000ffff437224 */ /* 0x000fe200078e005d */
[----:B------:R2:W-:Y:S01]  /*2090*/  STL [R1+0x1c], R2 ;  /* 0x00001c0201007387 */ /* 0x0005e20000100800 */
[----:B------:R-:W-:Y:S01]  /*20a0*/  IMAD.MOV.U32 R196, RZ, RZ, R88 ;  /* 0x000000ffffc47224 */ /* 0x000fe200078e0058 */
[----:B0-----:R-:W-:Y:S01]  /*20b0*/  HADD2.F32 R4, -RZ, R66.H0_H0 ;  /* 0x20000042ff047230 */ /* 0x001fe20000004100 */
[--C-:B------:R-:W-:Y:S01]  /*20c0*/  SHF.R.U64 R194, R88, 0x10, R89.reuse ;  /* 0x0000001058c27819 */ /* 0x100fe20000001259 */
[--C-:B------:R-:W-:Y:S01]  /*20d0*/  IMAD.MOV.U32 R63, RZ, RZ, R89.reuse ;  /* 0x000000ffff3f7224 */ /* 0x100fe200078e0059 */
[----:B------:R-:W-:Y:S01]  /*20e0*/  SHF.R.U32.HI R50, RZ, 0x10, R89 ;  /* 0x00000010ff327819 */ /* 0x000fe20000011659 */
[----:B-1----:R-:W-:Y:S01]  /*20f0*/  HADD2.F32 R3, -RZ, R79.H0_H0 ;  /* 0x2000004fff037230 */ /* 0x002fe20000004100 */
[----:B------:R0:W-:Y:S01]  /*2100*/  STL [R1+0x14], R4 ;  /* 0x0000140401007387 */ /* 0x0001e20000100800 */
[----:B------:R-:W-:Y:S01]  /*2110*/  IMAD.MOV.U32 R188, RZ, RZ, R86 ;  /* 0x000000ffffbc7224 */ /* 0x000fe200078e0056 */
[--C-:B------:R-:W-:Y:S01]  /*2120*/  SHF.R.U64 R186, R86, 0x10, R87.reuse ;  /* 0x0000001056ba7819 */ /* 0x100fe20000001257 */
[----:B--2---:R-:W-:Y:S01]  /*2130*/  HADD2.F32 R2, -RZ, R68.H0_H0 ;  /* 0x20000044ff027230 */ /* 0x004fe20000004100 */
[----:B------:R1:W-:Y:S01]  /*2140*/  STL [R1+0xc], R3 ;  /* 0x00000c0301007387 */ /* 0x0003e20000100800 */
[--C-:B------:R-:W-:Y:S01]  /*2150*/  IMAD.MOV.U32 R61, RZ, RZ, R87.reuse ;  /* 0x000000ffff3d7224 */ /* 0x100fe200078e0057 */
[----:B------:R-:W-:Y:S01]  /*2160*/  SHF.R.U32.HI R48, RZ, 0x10, R87 ;  /* 0x00000010ff307819 */ /* 0x000fe20000011657 */
[----:B------:R-:W-:Y:S01]  /*2170*/  HADD2.F32 R157, -RZ, R152.H0_H0 ;  /* 0x20000098ff9d7230 */ /* 0x000fe20000004100 */
[----:B------:R2:W-:Y:S01]  /*2180*/  STL [R1+0x4], R2 ;  /* 0x0000040201007387 */ /* 0x0005e20000100800 */
[----:B------:R-:W-:Y:S01]  /*2190*/  SHF.R.U32.HI R21, RZ, 0x10, R21 ;  /* 0x00000010ff157819 */ /* 0x000fe20000011615 */
[----:B0-----:R-:W-:Y:S01]  /*21a0*/  HADD2.F32 R4, -RZ, R44.H0_H0 ;  /* 0x2000002cff047230 */ /* 0x001fe20000004100 */
[----:B------:R-:W-:Y:S01]  /*21b0*/  SHF.R.U32.HI R17, RZ, 0x10, R17 ;  /* 0x00000010ff117819 */ /* 0x000fe20000011611 */
[----:B------:R-:W-:Y:S01]  /*21c0*/  HADD2.F32 R149, -RZ, R144.H0_H0 ;  /* 0x20000090ff957230 */ /* 0x000fe20000004100 */
[----:B------:R-:W-:Y:S01]  /*21d0*/  SHF.R.U32.HI R13, RZ, 0x10, R13 ;  /* 0x00000010ff0d7819 */ /* 0x000fe2000001160d */
[----:B-1----:R-:W-:Y:S01]  /*21e0*/  HADD2.F32 R3, -RZ, R43.H0_H0 ;  /* 0x2000002bff037230 */ /* 0x002fe20000004100 */
[----:B------:R0:W-:Y:S01]  /*21f0*/  STL [R1+0x50], R4 ;  /* 0x0000500401007387 */ /* 0x0001e20000100800 */
[--C-:B------:R-:W-:Y:S01]  /*2200*/  SHF.R.U64 R249, R246, 0x10, R247.reuse ;  /* 0x00000010f6f97819 */ /* 0x100fe200000012f7 */
[----:B------:R-:W-:Y:S01]  /*2210*/  HADD2.F32 R141, -RZ, R136.H0_H0 ;  /* 0x20000088ff8d7230 */ /* 0x000fe20000004100 */
[----:B------:R-:W-:Y:S01]  /*2220*/  SHF.R.U32.HI R245, RZ, 0x10, R247 ;  /* 0x00000010fff57819 */ /* 0x000fe200000116f7 */
[----:B--2---:R-:W-:Y:S01]  /*2230*/  HADD2.F32 R2, -RZ, R42.H0_H0 ;  /* 0x2000002aff027230 */ /* 0x004fe20000004100 */
[----:B------:R1:W-:Y:S01]  /*2240*/  STL [R1+0x40], R3 ;  /* 0x0000400301007387 */ /* 0x0003e20000100800 */
[--C-:B------:R-:W-:Y:S01]  /*2250*/  SHF.R.U64 R241, R238, 0x10, R239.reuse ;  /* 0x00000010eef17819 */ /* 0x100fe200000012ef */
[----:B------:R-:W-:Y:S01]  /*2260*/  BSSY B0, `(.L_x_55667) ;  /* 0x0003d40000007945 */ /* 0x000fe20003800000 */
[----:B------:R-:W-:Y:S01]  /*2270*/  SHF.R.U32.HI R237, RZ, 0x10, R239 ;  /* 0x00000010ffed7819 */ /* 0x000fe200000116ef */
[----:B------:R2:W-:Y:S01]  /*2280*/  STL [R1+0x30], R2 ;  /* 0x0000300201007387 */ /* 0x0005e20000100800 */
[----:B0-----:R-:W-:Y:S01]  /*2290*/  HADD2.F32 R4, -RZ, R41.H0_H0 ;  /* 0x20000029ff047230 */ /* 0x001fe20000004100 */
[--C-:B------:R-:W-:Y:S01]  /*22a0*/  SHF.R.U64 R233, R230, 0x10, R231.reuse ;  /* 0x00000010e6e97819 */ /* 0x100fe200000012e7 */
[----:B------:R-:W-:Y:S01]  /*22b0*/  HADD2.F32 R251, -RZ, R246.H0_H0 ;  /* 0x200000f6fffb7230 */ /* 0x000fe20000004100 */
[----:B------:R-:W-:Y:S01]  /*22c0*/  SHF.R.U32.HI R229, RZ, 0x10, R231 ;  /* 0x00000010ffe57819 */ /* 0x000fe200000116e7 */
[----:B------:R-:W-:Y:S01]  /*22d0*/  HADD2.F32 R243, -RZ, R238.H0_H0 ;  /* 0x200000eefff37230 */ /* 0x000fe20000004100 */
[----:B------:R0:W-:Y:S01]  /*22e0*/  STL [R1+0x20], R4 ;  /* 0x0000200401007387 */ /* 0x0001e20000100800 */
[----:B-1----:R-:W-:Y:S01]  /*22f0*/  HADD2.F32 R3, -RZ, R40.H0_H0 ;  /* 0x20000028ff037230 */ /* 0x002fe20000004100 */
[--C-:B------:R-:W-:Y:S01]  /*2300*/  SHF.R.U64 R225, R222, 0x10, R223.reuse ;  /* 0x00000010dee17819 */ /* 0x100fe200000012df */
[----:B------:R-:W-:Y:S01]  /*2310*/  HADD2.F32 R235, -RZ, R230.H0_H0 ;  /* 0x200000e6ffeb7230 */ /* 0x000fe20000004100 */
[----:B------:R-:W-:Y:S01]  /*2320*/  SHF.R.U32.HI R221, RZ, 0x10, R223 ;  /* 0x00000010ffdd7819 */ /* 0x000fe200000116df */
[----:B--2---:R-:W-:Y:S01]  /*2330*/  HADD2.F32 R2, -RZ, R6.H0_H0 ;  /* 0x20000006ff027230 */ /* 0x004fe20000004100 */
[----:B------:R0:W-:Y:S01]  /*2340*/  STL [R1+0x10], R3 ;  /* 0x0000100301007387 */ /* 0x0001e20000100800 */
[--C-:B------:R-:W-:Y:S01]  /*2350*/  SHF.R.U64 R217, R214, 0x10, R215.reuse ;  /* 0x00000010d6d97819 */ /* 0x100fe200000012d7 */
[----:B------:R-:W-:Y:S01]  /*2360*/  HADD2.F32 R227, -RZ, R222.H0_H0 ;  /* 0x200000deffe37230 */ /* 0x000fe20000004100 */
[----:B------:R-:W-:Y:S01]  /*2370*/  SHF.R.U32.HI R213, RZ, 0x10, R215 ;  /* 0x00000010ffd57819 */ /* 0x000fe200000116d7 */
[----:B------:R0:W-:Y:S01]  /*2380*/  STL [R1], R2 ;  /* 0x0000000201007387 */ /* 0x0001e20000100800 */
        /* <DEDUP_REMOVED lines=36> */
[----:B------:R-:W-:Y:S01]  /*25d0*/  SHF.R.U32.HI R11, RZ, 0x10, R5 ;  /* 0x00000010ff0b7819 */ /* 0x000fe20000011605 */
[----:B------:R-:W-:Y:S01]  /*25e0*/  HADD2.F32 R183, -RZ, R183.H0_H0 ;  /* 0x200000b7ffb77230 */ /* 0x000fe20000004100 */
[--C-:B------:R-:W-:Y:S01]  /*25f0*/  SHF.R.U64 R8, R26, 0x10, R27.reuse ;  /* 0x000000101a087819 */ /* 0x100fe2000000121b */
[----:B------:R-:W-:Y:S01]  /*2600*/  HADD2.F32 R177, -RZ, R170.H0_H0 ;  /* 0x200000aaffb17230 */ /* 0x000fe20000004100 */
[----:B------:R-:W-:Y:S01]  /*2610*/  SHF.R.U32.HI R7, RZ, 0x10, R27 ;  /* 0x00000010ff077819 */ /* 0x000fe2000001161b */
[----:B------:R-:W-:Y:S01]  /*2620*/  HADD2.F32 R171, -RZ, R171.H0_H0 ;  /* 0x200000abffab7230 */ /* 0x000fe20000004100 */
[----:B------:R-:W-:Y:S01]  /*2630*/  LOP3.LUT R34, R25, UR25, R34, 0x96, !PT ;  /* 0x0000001919227c12 */ /* 0x000fe2000f8e9622 */
        /* <DEDUP_REMOVED lines=108> */
[----:B0-----:R-:W-:Y:S02]  /*2d00*/  HADD2.F32 R7, -RZ, R7.H0_H0 ;  /* 0x20000007ff077230 */ /* 0x001fe40000004100 */
.L_x_57050:
        /* <DEDUP_REMOVED lines=37> */
.L_x_55671:
[----:B------:R-:W-:Y:S02]  /*2f60*/  IMAD.MOV.U32 R169, RZ, RZ, R28 ;  /* 0x000000ffffa97224 */ /* 0x000fe400078e001c */
.L_x_55672:
[----:B------:R-:W-:Y:S05]  /*2f70*/  BSYNC B2 ;  /* 0x0000000000027941 */ /* 0x000fea0003800000 */
.L_x_55670:
        /* <DEDUP_REMOVED lines=16> */
.L_x_55676:
[----:B------:R-:W-:Y:S05]  /*3080*/  BSYNC B3 ;  /* 0x0000000000037941 */ /* 0x000fea0003800000 */
.L_x_55675:
        /* <DEDUP_REMOVED lines=44> */
.L_x_55674:
[----:B------:R-:W-:Y:S05]  /*3350*/  BSYNC B2 ;  /* 0x0000000000027941 */ /* 0x000fea0003800000 */
.L_x_55673:
        /* <DEDUP_REMOVED lines=14> */
.L_x_55677:
        /* <DEDUP_REMOVED lines=12> */
.L_x_55680:
[----:B------:R-:W-:Y:S02]  /*3500*/  IMAD.MOV.U32 R5, RZ, RZ, R28 ;  /* 0x000000ffff057224 */ /* 0x000fe400078e001c */
.L_x_55681:
[----:B------:R-:W-:Y:S05]  /*3510*/  BSYNC B2 ;  /* 0x0000000000027941 */ /* 0x000fea0003800000 */
.L_x_55679:
        /* <DEDUP_REMOVED lines=16> */
.L_x_55685:
[----:B------:R-:W-:Y:S05]  /*3620*/  BSYNC B3 ;  /* 0x0000000000037941 */ /* 0x000fea0003800000 */
.L_x_55684:
        /* <DEDUP_REMOVED lines=44> */
.L_x_55683:
[----:B------:R-:W-:Y:S05]  /*38f0*/  BSYNC B2 ;  /* 0x0000000000027941 */ /* 0x000fea0003800000 */
.L_x_55682:
        /* <DEDUP_REMOVED lines=8> */
.L_x_55678:
        /* <DEDUP_REMOVED lines=12> */
.L_x_55687:
[----:B------:R-:W-:Y:S02]  /*3a40*/  IMAD.MOV.U32 R25, RZ, RZ, R28 ;  /* 0x000000ffff197224 */ /* 0x000fe400078e001c */
.L_x_55688:
[----:B------:R-:W-:Y:S05]  /*3a50*/  BSYNC B2 ;  /* 0x0000000000027941 */ /* 0x000fea0003800000 */
.L_x_55686:
        /* <DEDUP_REMOVED lines=16> */
.L_x_55692:
[----:B------:R-:W-:Y:S05]  /*3b60*/  BSYNC B3 ;  /* 0x0000000000037941 */ /* 0x000fea0003800000 */
.L_x_55691:
        /* <DEDUP_REMOVED lines=44> */
.L_x_55690:
[----:B------:R-:W-:Y:S05]  /*3e30*/  BSYNC B2 ;  /* 0x0000000000027941 */ /* 0x000fea0003800000 */
.L_x_55689:
        /* <DEDUP_REMOVED lines=11> */
.L_x_55693:
        /* <DEDUP_REMOVED lines=12> */
.L_x_55696:
[----:B------:R-:W-:Y:S02]  /*3fb0*/  MOV R4, R28 ;  /* 0x0000001c00047202 */ /* 0x000fe40000000f00 */
.L_x_55697:
[----:B------:R-:W-:Y:S05]  /*3fc0*/  BSYNC B2 ;  /* 0x0000000000027941 */ /* 0x000fea0003800000 */
.L_x_55695:
        /* <DEDUP_REMOVED lines=16> */
.L_x_55701:
[----:B------:R-:W-:Y:S05]  /*40d0*/  BSYNC B3 ;  /* 0x0000000000037941 */ /* 0x000fea0003800000 */
.L_x_55700:
        /* <DEDUP_REMOVED lines=44> */
.L_x_55699:
[----:B------:R-:W-:Y:S05]  /*43a0*/  BSYNC B2 ;  /* 0x0000000000027941 */ /* 0x000fea0003800000 */
.L_x_55698:
        /* <DEDUP_REMOVED lines=8> */
.L_x_55694:
        /* <DEDUP_REMOVED lines=12> */
.L_x_55703:
[----:B------:R-:W-:Y:S02]  /*44f0*/  IMAD.MOV.U32 R25, RZ, RZ, R28 ;  /* 0x000000ffff197224 */ /* 0x000fe400078e001c */
.L_x_55704:
[----:B------:R-:W-:Y:S05]  /*4500*/  BSYNC B2 ;  /* 0x0000000000027941 */ /* 0x000fea0003800000 */
.L_x_55702:
        /* <DEDUP_REMOVED lines=16> */
.L_x_55708:
[----:B------:R-:W-:Y:S05]  /*4610*/  BSYNC B3 ;  /* 0x0000000000037941 */ /* 0x000fea0003800000 */
.L_x_55707:
        /* <DEDUP_REMOVED lines=44> */
.L_x_55706:
[----:B------:R-:W-:Y:S05]  /*48e0*/  BSYNC B2 ;  /* 0x0000000000027941 */ /* 0x000fea0003800000 */
.L_x_55705:
        /* <DEDUP_REMOVED lines=11> */
.L_x_55709:
        /* <DEDUP_REMOVED lines=12> */
.L_x_55712:
[----:B------:R-:W-:Y:S02]  /*4a60*/  IMAD.MOV.U32 R3, RZ, RZ, R28 ;  /* 0x000000ffff037224 */ /* 0x000fe400078e001c */
.L_x_55713:
[----:B------:R-:W-:Y:S05]  /*4a70*/  BSYNC B2 ;  /* 0x0000000000027941 */ /* 0x000fea0003800000 */
.L_x_55711:
        /* <DEDUP_REMOVED lines=16> */
.L_x_55717:
[----:B------:R-:W-:Y:S05]  /*4b80*/  BSYNC B3 ;  /* 0x0000000000037941 */ /* 0x000fea0003800000 */
.L_x_55716:
        /* <DEDUP_REMOVED lines=44> */
.L_x_55715:
[----:B------:R-:W-:Y:S05]  /*4e50*/  BSYNC B2 ;  /* 0x0000000000027941 */ /* 0x000fea0003800000 */
.L_x_55714:
        /* <DEDUP_REMOVED lines=8> */
.L_x_55710:
        /* <DEDUP_REMOVED lines=12> */
.L_x_55719:
[----:B------:R-:W-:Y:S02]  /*4fa0*/  IMAD.MOV.U32 R25, RZ, RZ, R28 ;  /* 0x000000ffff197224 */ /* 0x000fe400078e001c */
.L_x_55720:
[----:B------:R-:W-:Y:S05]  /*4fb0*/  BSYNC B2 ;  /* 0x0000000000027941 */ /* 0x000fea0003800000 */
.L_x_55718:
        /* <DEDUP_REMOVED lines=16> */
.L_x_55724:
[----:B------:R-:W-:Y:S05]  /*50c0*/  BSYNC B3 ;  /* 0x0000000000037941 */ /* 0x000fea0003800000 */
.L_x_55723:
        /* <DEDUP_REMOVED lines=44> */
.L_x_55722:
[----:B------:R-:W-:Y:S05]  /*5390*/  BSYNC B2 ;  /* 0x0000000000027941 */ /* 0x000fea0003800000 */
.L_x_55721:
        /* <DEDUP_REMOVED lines=11> */
.L_x_55725:
        /* <DEDUP_REMOVED lines=12> */
.L_x_55728:
[----:B------:R-:W-:Y:S02]  /*5510*/  IMAD.MOV.U32 R2, RZ, RZ, R28 ;  /* 0x000000ffff027224 */ /* 0x000fe400078e001c */
.L_x_55729:
[----:B------:R-:W-:Y:S05]  /*5520*/  BSYNC B2 ;  /* 0x0000000000027941 */ /* 0x000fea0003800000 */
.L_x_55727:
        /* <DEDUP_REMOVED lines=16> */
.L_x_55733:
[----:B------:R-:W-:Y:S05]  /*5630*/  BSYNC B3 ;  /* 0x0000000000037941 */ /* 0x000fea0003800000 */
.L_x_55732:
        /* <DEDUP_REMOVED lines=44> */
.L_x_55731:
[----:B------:R-:W-:Y:S05]  /*5900*/  BSYNC B2 ;  /* 0x0000000000027941 */ /* 0x000fea0003800000 */
.L_x_55730:
        /* <DEDUP_REMOVED lines=8> */
.L_x_55726:
[C---:B------:R-:W-:Y:S01]  /*5990*/  LEA R128, P0, R6.reuse, c[0x0][0x188], 0x4 ;  /* 0x0000620006807a11 */ /* 0x040fe200078020ff */
[C---:B------:R-:W-:Y:S01]  /*59a0*/  IMAD.SHL.U32 R131, R6.reuse, 0x4, RZ ;  /* 0x0000000406837824 */ /* 0x040fe200078e00ff */
[----:B------:R-:W-:Y:S02]  /*59b0*/  SEL R130, RZ, 0x100, P3 ;  /* 0x00000100ff827807 */ /* 0x000fe40001800000 */
[----:B------:R-:W-:Y:S02]  /*59c0*/  LEA.HI.X R129, R6, c[0x0][0x18c], RZ, 0x4, P0 ;  /* 0x0000630006817a11 */ /* 0x000fe400000f24ff */
[----:B------:R-:W-:Y:S02]  /*59d0*/  SEL R169, RZ, 0x1, P2 ;  /* 0x00000001ffa97807 */ /* 0x000fe40001000000 */
[----:B------:R-:W-:Y:S01]  /*59e0*/  LOP3.LUT P1, RZ, R36, 0x1, RZ, 0xc0, !PT ;  /* 0x0000000124ff7812 */ /* 0x000fe2000782c0ff */
[----:B------:R0:W-:Y:S02]  /*59f0*/  STG.E.128 [R128.64], R48 ;  /* 0x0000003080007986 */ /* 0x0001e4000c101d06 */
[----:B0-----:R-:W-:-:S02]  /*5a00*/  SEL R128, RZ, 0x1000000, P5 ;  /* 0x01000000ff807807 */ /* 0x001fc40002800000 */
[----:B------:R-:W-:-:S04]  /*5a10*/  SEL R129, RZ, 0x10000, P4 ;  /* 0x00010000ff817807 */ /* 0x000fc80002000000 */
[----:B------:R-:W-:Y:S02]  /*5a20*/  IADD3 R128, R130, R128, R129 ;  /* 0x0000008082807210 */ /* 0x000fe40007ffe081 */
[----:B------:R-:W-:-:S03]  /*5a30*/  SHF.L.U64.HI R130, R6, 0x2, RZ ;  /* 0x0000000206827819 */ /* 0x000fc600000102ff */
[----:B------:R-:W-:Y:S01]  /*5a40*/  IMAD.IADD R169, R128, 0x1, R169 ;  /* 0x0000000180a97824 */ /* 0x000fe200078e02a9 */
        /* <DEDUP_REMOVED lines=12> */
[----:B------:R-:W-:-:S04]  /*5b10*/  LOP3.LUT R131, R5, 0xff, RZ, 0xc0, !PT ;  /* 0x000000ff05837812 */ /* 0x000fc800078ec0ff */
[----:B------:R-:W-:-:S05]  /*5b20*/  IADD3 R130, R130, R131, RZ ;  /* 0x0000008382827210 */ /* 0x000fca0007ffe0ff */
[----:B------:R0:W-:Y:S02]  /*5b30*/  STG.E [R128.64], R130 ;  /* 0x0000008280007986 */ /* 0x0001e4000c101906 */
.L_x_55734:
[----:B0-----:R-:W-:Y:S02]  /*5b40*/  IADD3 R128, R6, 0x20, RZ ;  /* 0x0000002006807810 */ /* 0x001fe40007ffe0ff */
.L_x_55669:
[----:B------:R-:W-:Y:S05]  /*5b50*/  BSYNC B1 ;  /* 0x0000000000017941 */ /* 0x000fea0003800000 */
.L_x_55668:
        /* <DEDUP_REMOVED lines=30> */
.L_x_55738:
[----:B------:R-:W-:Y:S02]  /*5d40*/  IMAD.MOV.U32 R129, RZ, RZ, R28 ;  /* 0x000000ffff817224 */ /* 0x000fe400078e001c */
.L_x_55739:
[----:B------:R-:W-:Y:S05]  /*5d50*/  BSYNC B2 ;  /* 0x0000000000027941 */ /* 0x000fea0003800000 */
.L_x_55737:
        /* <DEDUP_REMOVED lines=16> */
.L_x_55743:
[----:B------:R-:W-:Y:S05]  /*5e60*/  BSYNC B3 ;  /* 0x0000000000037941 */ /* 0x000fea0003800000 */
.L_x_55742:
        /* <DEDUP_REMOVED lines=44> */
.L_x_55741:
[----:B------:R-:W-:Y:S05]  /*6130*/  BSYNC B2 ;  /* 0x0000000000027941 */ /* 0x000fea0003800000 */
.L_x_55740:
        /* <DEDUP_REMOVED lines=14> */
.L_x_55744:
        /* <DEDUP_REMOVED lines=12> */
.L_x_55747:
[----:B------:R-:W-:Y:S02]  /*62e0*/  IMAD.MOV.U32 R5, RZ, RZ, R28 ;  /* 0x000000ffff057224 */ /* 0x000fe400078e001c */
.L_x_55748:
[----:B------:R-:W-:Y:S05]  /*62f0*/  BSYNC B2 ;  /* 0x0000000000027941 */ /* 0x000fea0003800000 */
.L_x_55746:
        /* <DEDUP_REMOVED lines=16> */
.L_x_55752:
[----:B------:R-:W-:Y:S05]  /*6400*/  BSYNC B3 ;  /* 0x0000000000037941 */ /* 0x000fea0003800000 */
.L_x_55751:
        /* <DEDUP_REMOVED lines=44> */
.L_x_55750:
[----:B------:R-:W-:Y:S05]  /*66d0*/  BSYNC B2 ;  /* 0x0000000000027941 */ /* 0x000fea0003800000 */
.L_x_55749:
        /* <DEDUP_REMOVED lines=8> */
.L_x_55745:
        /* <DEDUP_REMOVED lines=12> */
.L_x_55754:
[----:B------:R-:W-:Y:S02]  /*6820*/  MOV R25, R28 ;  /* 0x0000001c00197202 */ /* 0x000fe40000000f00 */
.L_x_55755:
[----:B------:R-:W-:Y:S05]  /*6830*/  BSYNC B2 ;  /* 0x0000000000027941 */ /* 0x000fea0003800000 */
.L_x_55753:
        /* <DEDUP_REMOVED lines=16> */
.L_x_55759:
[----:B------:R-:W-:Y:S05]  /*6940*/  BSYNC B3 ;  /* 0x0000000000037941 */ /* 0x000fea0003800000 */
.L_x_55758:
        /* <DEDUP_REMOVED lines=44> */
.L_x_55757:
[----:B------:R-:W-:Y:S05]  /*6c10*/  BSYNC B2 ;  /* 0x0000000000027941 */ /* 0x000fea0003800000 */
.L_x_55756:
        /* <DEDUP_REMOVED lines=11> */
.L_x_55760:
        /* <DEDUP_REMOVED lines=12> */
.L_x_55763:
[----:B------:R-:W-:Y:S02]  /*6d90*/  IMAD.MOV.U32 R4, RZ, RZ, R28 ;  /* 0x000000ffff047224 */ /* 0x000fe400078e001c */
.L_x_55764:
[----:B------:R-:W-:Y:S05]  /*6da0*/  BSYNC B2 ;  /* 0x0000000000027941 */ /* 0x000fea0003800000 */
.L_x_55762:
        /* <DEDUP_REMOVED lines=16> */
.L_x_55768:
[----:B------:R-:W-:Y:S05]  /*6eb0*/  BSYNC B3 ;  /* 0x0000000000037941 */ /* 0x000fea0003800000 */
.L_x_55767:
        /* <DEDUP_REMOVED lines=44> */
.L_x_55766:
[----:B------:R-:W-:Y:S05]  /*7180*/  BSYNC B2 ;  /* 0x0000000000027941 */ /* 0x000fea0003800000 */
.L_x_55765:
        /* <DEDUP_REMOVED lines=8> */
.L_x_55761:
        /* <DEDUP_REMOVED lines=12> */
.L_x_55770:
[----:B------:R-:W-:Y:S02]  /*72d0*/  IMAD.MOV.U32 R25, RZ, RZ, R28 ;  /* 0x000000ffff197224 */ /* 0x000fe400078e001c */
.L_x_55771:
[----:B------:R-:W-:Y:S05]  /*72e0*/  BSYNC B2 ;  /* 0x0000000000027941 */ /* 0x000fea0003800000 */
.L_x_55769:
        /* <DEDUP_REMOVED lines=16> */
.L_x_55775:
[----:B------:R-:W-:Y:S05]  /*73f0*/  BSYNC B3 ;  /* 0x0000000000037941 */ /* 0x000fea0003800000 */
.L_x_55774:
        /* <DEDUP_REMOVED lines=44> */
.L_x_55773:
[----:B------:R-:W-:Y:S05]  /*76c0*/  BSYNC B2 ;  /* 0x0000000000027941 */ /* 0x000fea0003800000 */
.L_x_55772:
        /* <DEDUP_REMOVED lines=11> */
.L_x_55776:
        /* <DEDUP_REMOVED lines=12> */
.L_x_55779:
[----:B------:R-:W-:Y:S02]  /*7840*/  IMAD.MOV.U32 R3, RZ, RZ, R28 ;  /* 0x000000ffff037224 */ /* 0x000fe400078e001c */
.L_x_55780:
[----:B------:R-:W-:Y:S05]  /*7850*/  BSYNC B2 ;  /* 0x0000000000027941 */ /* 0x000fea0003800000 */
.L_x_55778:
        /* <DEDUP_REMOVED lines=16> */
.L_x_55784:
[----:B------:R-:W-:Y:S05]  /*7960*/  BSYNC B3 ;  /* 0x0000000000037941 */ /* 0x000fea0003800000 */
.L_x_55783:
        /* <DEDUP_REMOVED lines=44> */
.L_x_55782:
[----:B------:R-:W-:Y:S05]  /*7c30*/  BSYNC B2 ;  /* 0x0000000000027941 */ /* 0x000fea0003800000 */
.L_x_55781:
        /* <DEDUP_REMOVED lines=8> */
.L_x_55777:
        /* <DEDUP_REMOVED lines=12> */
.L_x_55786:
[----:B------:R-:W-:Y:S02]  /*7d80*/  IMAD.MOV.U32 R25, RZ, RZ, R28 ;  /* 0x000000ffff197224 */ /* 0x000fe400078e001c */
.L_x_55787:
[----:B------:R-:W-:Y:S05]  /*7d90*/  BSYNC B2 ;  /* 0x0000000000027941 */ /* 0x000fea0003800000 */
.L_x_55785:
        /* <DEDUP_REMOVED lines=16> */
.L_x_55791:
[----:B------:R-:W-:Y:S05]  /*7ea0*/  BSYNC B3 ;  /* 0x0000000000037941 */ /* 0x000fea0003800000 */
.L_x_55790:
        /* <DEDUP_REMOVED lines=44> */
.L_x_55789:
[----:B------:R-:W-:Y:S05]  /*8170*/  BSYNC B2 ;  /* 0x0000000000027941 */ /* 0x000fea0003800000 */
.L_x_55788:
        /* <DEDUP_REMOVED lines=11> */
.L_x_55792:
        /* <DEDUP_REMOVED lines=12> */
.L_x_55795:
[----:B------:R-:W-:Y:S02]  /*82f0*/  MOV R2, R28 ;  /* 0x0000001c00027202 */ /* 0x000fe40000000f00 */
.L_x_55796:
[----:B------:R-:W-:Y:S05]  /*8300*/  BSYNC B2 ;  /* 0x0000000000027941 */ /* 0x000fea0003800000 */
.L_x_55794:
        /* <DEDUP_REMOVED lines=16> */
.L_x_55800:
[----:B------:R-:W-:Y:S05]  /*8410*/  BSYNC B3 ;  /* 0x0000000000037941 */ /* 0x000fea0003800000 */
.L_x_55799:
        /* <DEDUP_REMOVED lines=44> */
.L_x_55798:
[----:B------:R-:W-:Y:S05]  /*86e0*/  BSYNC B2 ;  /* 0x0000000000027941 */ /* 0x000fea0003800000 */
.L_x_55797:
        /* <DEDUP_REMOVED lines=8> */
.L_x_55793:
        /* <DEDUP_REMOVED lines=10> */
[----:B------:R-:W-:-:S03]  /*8810*/  IADD3 R130, P0, R169, c[0x0][0x190], RZ ;  /* 0x00006400a9827a10 */ /* 0x000fc60007f1e0ff */
[----:B------:R-:W-:Y:S01]  /*8820*/  IMAD.IADD R170, R129, 0x1, R170 ;  /* 0x0000000181aa7824 */ /* 0x000fe200078e02aa */
[----:B------:R-:W-:-:S04]  /*8830*/  SHF.L.U64.HI R129, R128, 0x2, RZ ;  /* 0x0000000280817819 */ /* 0x000fc800000102ff */
        /* <DEDUP_REMOVED lines=14> */
.L_x_55801:
[----:B------:R-:W-:Y:S02]  /*8920*/  IADD3 R128, R128, 0x20, RZ ;  /* 0x0000002080807810 */ /* 0x000fe40007ffe0ff */
.L_x_55736:
[----:B------:R-:W-:Y:S05]  /*8930*/  BSYNC B1 ;  /* 0x0000000000017941 */ /* 0x000fea0003800000 */
.L_x_55735:
        /* <DEDUP_REMOVED lines=30> */
.L_x_55805:
[----:B------:R-:W-:Y:S02]  /*8b20*/  IMAD.MOV.U32 R129, RZ, RZ, R28 ;  /* 0x000000ffff817224 */ /* 0x000fe400078e001c */
.L_x_55806:
[----:B------:R-:W-:Y:S05]  /*8b30*/  BSYNC B2 ;  /* 0x0000000000027941 */ /* 0x000fea0003800000 */
.L_x_55804:
        /* <DEDUP_REMOVED lines=16> */
.L_x_55810:
[----:B------:R-:W-:Y:S05]  /*8c40*/  BSYNC B3 ;  /* 0x0000000000037941 */ /* 0x000fea0003800000 */
.L_x_55809:
        /* <DEDUP_REMOVED lines=44> */
.L_x_55808:
[----:B------:R-:W-:Y:S05]  /*8f10*/  BSYNC B2 ;  /* 0x0000000000027941 */ /* 0x000fea0003800000 */
.L_x_55807:
        /* <DEDUP_REMOVED lines=14> */
.L_x_55811:
        /* <DEDUP_REMOVED lines=12> */
.L_x_55814:
[----:B------:R-:W-:Y:S02]  /*90c0*/  IMAD.MOV.U32 R5, RZ, RZ, R28 ;  /* 0x000000ffff057224 */ /* 0x000fe400078e001c */
.L_x_55815:
[----:B------:R-:W-:Y:S05]  /*90d0*/  BSYNC B2 ;  /* 0x0000000000027941 */ /* 0x000fea0003800000 */
.L_x_55813:
        /* <DEDUP_REMOVED lines=16> */
.L_x_55819:
[----:B------:R-:W-:Y:S05]  /*91e0*/  BSYNC B3 ;  /* 0x0000000000037941 */ /* 0x000fea0003800000 */
.L_x_55818:
        /* <DEDUP_REMOVED lines=44> */
.L_x_55817:
[----:B------:R-:W-:Y:S05]  /*94b0*/  BSYNC B2 ;  /* 0x0000000000027941 */ /* 0x000fea0003800000 */
.L_x_55816:
        /* <DEDUP_REMOVED lines=8> */
.L_x_55812:
        /* <DEDUP_REMOVED lines=12> */
.L_x_55821:
[----:B------:R-:W-:Y:S02]  /*9600*/  IMAD.MOV.U32 R25, RZ, RZ, R28 ;  /* 0x000000ffff197224 */ /* 0x000fe400078e001c */
.L_x_55822:
[----:B------:R-:W-:Y:S05]  /*9610*/  BSYNC B2 ;  /* 0x0000000000027941 */ /* 0x000fea0003800000 */
.L_x_55820:
        /* <DEDUP_REMOVED lines=16> */
.L_x_55826:
[----:B------:R-:W-:Y:S05]  /*9720*/  BSYNC B3 ;  /* 0x0000000000037941 */ /* 0x000fea0003800000 */
.L_x_55825:
        /* <DEDUP_REMOVED lines=44> */
.L_x_55824:
[----:B------:R-:W-:Y:S05]  /*99f0*/  BSYNC B2 ;  /* 0x0000000000027941 */ /* 0x000fea0003800000 */
.L_x_55823:
        /* <DEDUP_REMOVED lines=11> */
.L_x_55827:
        /* <DEDUP_REMOVED lines=12> */
.L_x_55830:
[----:B------:R-:W-:Y:S02]  /*9b70*/  IMAD.MOV.U32 R4, RZ, RZ, R28 ;  /* 0x000000ffff047224 */ /* 0x000fe400078e001c */
.L_x_55831:
[----:B------:R-:W-:Y:S05]  /*9b80*/  BSYNC B2 ;  /* 0x0000000000027941 */ /* 0x000fea0003800000 */
.L_x_55829:
        /* <DEDUP_REMOVED lines=16> */
.L_x_55835:
[----:B------:R-:W-:Y:S05]  /*9c90*/  BSYNC B3 ;  /* 0x0000000000037941 */ /* 0x000fea0003800000 */
.L_x_55834:
        /* <DEDUP_REMOVED lines=44> */
.L_x_55833:
[----:B------:R-:W-:Y:S05]  /*9f60*/  BSYNC B2 ;  /* 0x0000000000027941 */ /* 0x000fea0003800000 */
.L_x_55832:
        /* <DEDUP_REMOVED lines=8> */
.L_x_55828:
        /* <DEDUP_REMOVED lines=12> */
.L_x_55837:
[----:B------:R-:W-:Y:S02]  /*a0b0*/  IMAD.MOV.U32 R25, RZ, RZ, R28 ;  /* 0x000000ffff197224 */ /* 0x000fe400078e001c */
.L_x_55838:
[----:B------:R-:W-:Y:S05]  /*a0c0*/  BSYNC B2 ;  /* 0x0000000000027941 */ /* 0x000fea0003800000 */
.L_x_55836:
        /* <DEDUP_REMOVED lines=16> */
.L_x_55842:
[----:B------:R-:W-:Y:S05]  /*a1d0*/  BSYNC B3 ;  /* 0x0000000000037941 */ /* 0x000fea0003800000 */
.L_x_55841:
        /* <DEDUP_REMOVED lines=44> */
.L_x_55840:
[----:B------:R-:W-:Y:S05]  /*a4a0*/  BSYNC B2 ;  /* 0x0000000000027941 */ /* 0x000fea0003800000 */
.L_x_55839:
        /* <DEDUP_REMOVED lines=11> */
.L_x_55843:
        /* <DEDUP_REMOVED lines=12> */
.L_x_55846:
[----:B------:R-:W-:Y:S02]  /*a620*/  IMAD.MOV.U32 R3, RZ, RZ, R28 ;  /* 0x000000ffff037224 */ /* 0x000fe400078e001c */
.L_x_55847:
[----:B------:R-:W-:Y:S05]  /*a630*/  BSYNC B2 ;  /* 0x0000000000027941 */ /* 0x000fea0003800000 */
.L_x_55845:
        /* <DEDUP_REMOVED lines=16> */
.L_x_55851:
[----:B------:R-:W-:Y:S05]  /*a740*/  BSYNC B3 ;  /* 0x0000000000037941 */ /* 0x000fea0003800000 */
.L_x_55850:
        /* <DEDUP_REMOVED lines=44> */
.L_x_55849:
[----:B------:R-:W-:Y:S05]  /*aa10*/  BSYNC B2 ;  /* 0x0000000000027941 */ /* 0x000fea0003800000 */
.L_x_55848:
        /* <DEDUP_REMOVED lines=8> */
.L_x_55844:
        /* <DEDUP_REMOVED lines=12> */
.L_x_55853:
[----:B------:R-:W-:Y:S02]  /*ab60*/  MOV R25, R28 ;  /* 0x0000001c00197202 */ /* 0x000fe40000000f00 */
.L_x_55854:
[----:B------:R-:W-:Y:S05]  /*ab70*/  BSYNC B2 ;  /* 0x0000000000027941 */ /* 0x000fea0003800000 */
.L_x_55852:
        /* <DEDUP_REMOVED lines=16> */
.L_x_55858:
[----:B------:R-:W-:Y:S05]  /*ac80*/  BSYNC B3 ;  /* 0x0000000000037941 */ /* 0x000fea0003800000 */
.L_x_55857:
        /* <DEDUP_REMOVED lines=44> */
.L_x_55856:
[----:B------:R-:W-:Y:S05]  /*af50*/  BSYNC B2 ;  /* 0x0000000000027941 */ /* 0x000fea0003800000 */
.L_x_55855:
        /* <DEDUP_REMOVED lines=11> */
.L_x_55859:
        /* <DEDUP_REMOVED lines=12> */
.L_x_55862:
[----:B------:R-:W-:Y:S02]  /*b0d0*/  IMAD.MOV.U32 R2, RZ, RZ, R28 ;  /* 0x000000ffff027224 */ /* 0x000fe400078e001c */
.L_x_55863:
[----:B------:R-:W-:Y:S05]  /*b0e0*/  BSYNC B2 ;  /* 0x0000000000027941 */ /* 0x000fea0003800000 */
.L_x_55861:
        /* <DEDUP_REMOVED lines=16> */
.L_x_55867:
[----:B------:R-:W-:Y:S05]  /*b1f0*/  BSYNC B3 ;  /* 0x0000000000037941 */ /* 0x000fea0003800000 */
.L_x_55866:
        /* <DEDUP_REMOVED lines=44> */
.L_x_55865:
[----:B------:R-:W-:Y:S05]  /*b4c0*/  BSYNC B2 ;  /* 0x0000000000027941 */ /* 0x000fea0003800000 */
.L_x_55864:
        /* <DEDUP_REMOVED lines=8> */
.L_x_55860:
        /* <DEDUP_REMOVED lines=27> */
.L_x_55868:
[----:B------:R-:W-:Y:S02]  /*b700*/  IADD3 R128, R128, 0x20, RZ ;  /* 0x0000002080807810 */ /* 0x000fe40007ffe0ff */
.L_x_55803:
[----:B------:R-:W-:Y:S05]  /*b710*/  BSYNC B1 ;  /* 0x0000000000017941 */ /* 0x000fea0003800000 */
.L_x_55802:
        /* <DEDUP_REMOVED lines=30> */
.L_x_55872:
[----:B------:R-:W-:Y:S02]  /*b900*/  IMAD.MOV.U32 R129, RZ, RZ, R28 ;  /* 0x000000ffff817224 */ /* 0x000fe400078e001c */
.L_x_55873:
[----:B------:R-:W-:Y:S05]  /*b910*/  BSYNC B2 ;  /* 0x0000000000027941 */ /* 0x000fea0003800000 */
.L_x_55871:
        /* <DEDUP_REMOVED lines=16> */
.L_x_55877:
[----:B------:R-:W-:Y:S05]  /*ba20*/  BSYNC B3 ;  /* 0x0000000000037941 */ /* 0x000fea0003800000 */
.L_x_55876:
        /* <DEDUP_REMOVED lines=44> */
.L_x_55875:
[----:B------:R-:W-:Y:S05]  /*bcf0*/  BSYNC B2 ;  /* 0x0000000000027941 */ /* 0x000fea0003800000 */
.L_x_55874:
        /* <DEDUP_REMOVED lines=14> */
.L_x_55878:
        /* <DEDUP_REMOVED lines=12> */
.L_x_55881:
[----:B------:R-:W-:Y:S02]  /*bea0*/  MOV R5, R28 ;  /* 0x0000001c00057202 */ /* 0x000fe40000000f00 */
.L_x_55882:
[----:B------:R-:W-:Y:S05]  /*beb0*/  BSYNC B2 ;  /* 0x0000000000027941 */ /* 0x000fea0003800000 */
.L_x_55880:
        /* <DEDUP_REMOVED lines=16> */
.L_x_55886:
[----:B------:R-:W-:Y:S05]  /*bfc0*/  BSYNC B3 ;  /* 0x0000000000037941 */ /* 0x000fea0003800000 */
.L_x_55885:
        /* <DEDUP_REMOVED lines=44> */
.L_x_55884:
[----:B------:R-:W-:Y:S05]  /*c290*/  BSYNC B2 ;  /* 0x0000000000027941 */ /* 0x000fea0003800000 */
.L_x_55883:
        /* <DEDUP_REMOVED lines=8> */
.L_x_55879:
        /* <DEDUP_REMOVED lines=12> */
.L_x_55888:
[----:B------:R-:W-:Y:S02]  /*c3e0*/  IMAD.MOV.U32 R25, RZ, RZ, R28 ;  /* 0x000000ffff197224 */ /* 0x000fe400078e001c */
.L_x_55889:
[----:B------:R-:W-:Y:S05]  /*c3f0*/  BSYNC B2 ;  /* 0x0000000000027941 */ /* 0x000fea0003800000 */
.L_x_55887:
        /* <DEDUP_REMOVED lines=16> */
.L_x_55893:
[----:B------:R-:W-:Y:S05]  /*c500*/  BSYNC B3 ;  /* 0x0000000000037941 */ /* 0x000fea0003800000 */
.L_x_55892:
        /* <DEDUP_REMOVED lines=44> */
.L_x_55891:
[----:B------:R-:W-:Y:S05]  /*c7d0*/  BSYNC B2 ;  /* 0x0000000000027941 */ /* 0x000fea0003800000 */
.L_x_55890:
        /* <DEDUP_REMOVED lines=11> */
.L_x_55894:
        /* <DEDUP_REMOVED lines=12> */
.L_x_55897:
[----:B------:R-:W-:Y:S02]  /*c950*/  IMAD.MOV.U32 R4, RZ, RZ, R28 ;  /* 0x000000ffff047224 */ /* 0x000fe400078e001c */
.L_x_55898:
[----:B------:R-:W-:Y:S05]  /*c960*/  BSYNC B2 ;  /* 0x0000000000027941 */ /* 0x000fea0003800000 */
.L_x_55896:
        /* <DEDUP_REMOVED lines=16> */
.L_x_55902:
[----:B------:R-:W-:Y:S05]  /*ca70*/  BSYNC B3 ;  /* 0x0000000000037941 */ /* 0x000fea0003800000 */
.L_x_55901:
        /* <DEDUP_REMOVED lines=44> */
.L_x_55900:
[----:B------:R-:W-:Y:S05]  /*cd40*/  BSYNC B2 ;  /* 0x0000000000027941 */ /* 0x000fea0003800000 */
.L_x_55899:
        /* <DEDUP_REMOVED lines=8> */
.L_x_55895:
        /* <DEDUP_REMOVED lines=12> */
.L_x_55904:
[----:B------:R-:W-:Y:S02]  /*ce90*/  IMAD.MOV.U32 R25, RZ, RZ, R28 ;  /* 0x000000ffff197224 */ /* 0x000fe400078e001c */
.L_x_55905:
[----:B------:R-:W-:Y:S05]  /*cea0*/  BSYNC B2 ;  /* 0x0000000000027941 */ /* 0x000fea0003800000 */
.L_x_55903:
        /* <DEDUP_REMOVED lines=16> */
.L_x_55909:
[----:B------:R-:W-:Y:S05]  /*cfb0*/  BSYNC B3 ;  /* 0x0000000000037941 */ /* 0x000fea0003800000 */
.L_x_55908:
        /* <DEDUP_REMOVED lines=44> */
.L_x_55907:
[----:B------:R-:W-:Y:S05]  /*d280*/  BSYNC B2 ;  /* 0x0000000000027941 */ /* 0x000fea0003800000 */
.L_x_55906:
        /* <DEDUP_REMOVED lines=11> */
.L_x_55910:
        /* <DEDUP_REMOVED lines=12> */
.L_x_55913:
[----:B------:R-:W-:Y:S02]  /*d400*/  IMAD.MOV.U32 R3, RZ, RZ, R28 ;  /* 0x000000ffff037224 */ /* 0x000fe400078e001c */
.L_x_55914:
[----:B------:R-:W-:Y:S05]  /*d410*/  BSYNC B2 ;  /* 0x0000000000027941 */ /* 0x000fea0003800000 */
.L_x_55912:
        /* <DEDUP_REMOVED lines=16> */
.L_x_55918:
[----:B------:R-:W-:Y:S05]  /*d520*/  BSYNC B3 ;  /* 0x0000000000037941 */ /* 0x000fea0003800000 */
.L_x_55917:
        /* <DEDUP_REMOVED lines=44> */
.L_x_55916:
[----:B------:R-:W-:Y:S05]  /*d7f0*/  BSYNC B2 ;  /* 0x0000000000027941 */ /* 0x000fea0003800000 */
.L_x_55915:
        /* <DEDUP_REMOVED lines=8> */
.L_x_55911:
        /* <DEDUP_REMOVED lines=12> */
.L_x_55920:
[----:B------:R-:W-:Y:S02]  /*d940*/  IMAD.MOV.U32 R25, RZ, RZ, R28 ;  /* 0x000000ffff197224 */ /* 0x000fe400078e001c */
.L_x_55921:
[----:B------:R-:W-:Y:S05]  /*d950*/  BSYNC B2 ;  /* 0x0000000000027941 */ /* 0x000fea0003800000 */
.L_x_55919:
        /* <DEDUP_REMOVED lines=16> */
.L_x_55925:
[----:B------:R-:W-:Y:S05]  /*da60*/  BSYNC B3 ;  /* 0x0000000000037941 */ /* 0x000fea0003800000 */
.L_x_55924:
        /* <DEDUP_REMOVED lines=44> */
.L_x_55923:
[----:B------:R-:W-:Y:S05]  /*dd30*/  BSYNC B2 ;  /* 0x0000000000027941 */ /* 0x000fea0003800000 */
.L_x_55922:
        /* <DEDUP_REMOVED lines=11> */
.L_x_55926:
        /* <DEDUP_REMOVED lines=12> */
.L_x_55929:
[----:B------:R-:W-:Y:S02]  /*deb0*/  IMAD.MOV.U32 R2, RZ, RZ, R28 ;  /* 0x000000ffff027224 */ /* 0x000fe400078e001c */
.L_x_55930:
[----:B------:R-:W-:Y:S05]  /*dec0*/  BSYNC B2 ;  /* 0x0000000000027941 */ /* 0x000fea0003800000 */
.L_x_55928:
        /* <DEDUP_REMOVED lines=16> */
.L_x_55934:
[----:B------:R-:W-:Y:S05]  /*dfd0*/  BSYNC B3 ;  /* 0x0000000000037941 */ /* 0x000fea0003800000 */
.L_x_55933:
        /* <DEDUP_REMOVED lines=44> */
.L_x_55932:
[----:B------:R-:W-:Y:S05]  /*e2a0*/  BSYNC B2 ;  /* 0x0000000000027941 */ /* 0x000fea0003800000 */
.L_x_55931:
        /* <DEDUP_REMOVED lines=8> */
.L_x_55927:
        /* <DEDUP_REMOVED lines=27> */
.L_x_55935:
[----:B------:R-:W-:Y:S02]  /*e4e0*/  IADD3 R128, R128, 0x20, RZ ;  /* 0x0000002080807810 */ /* 0x000fe40007ffe0ff */
.L_x_55870:
[----:B------:R-:W-:Y:S05]  /*e4f0*/  BSYNC B1 ;  /* 0x0000000000017941 */ /* 0x000fea0003800000 */
.L_x_55869:
        /* <DEDUP_REMOVED lines=30> */
.L_x_55939:
[----:B------:R-:W-:Y:S02]  /*e6e0*/  IMAD.MOV.U32 R129, RZ, RZ, R28 ;  /* 0x000000ffff817224 */ /* 0x000fe400078e001c */
.L_x_55940:
[----:B------:R-:W-:Y:S05]  /*e6f0*/  BSYNC B2 ;  /* 0x0000000000027941 */ /* 0x000fea0003800000 */
.L_x_55938:
        /* <DEDUP_REMOVED lines=16> */
.L_x_55944:
[----:B------:R-:W-:Y:S05]  /*e800*/  BSYNC B3 ;  /* 0x0000000000037941 */ /* 0x000fea0003800000 */
.L_x_55943:
        /* <DEDUP_REMOVED lines=44> */
.L_x_55942:
[----:B------:R-:W-:Y:S05]  /*ead0*/  BSYNC B2 ;  /* 0x0000000000027941 */ /* 0x000fea0003800000 */
.L_x_55941:
        /* <DEDUP_REMOVED lines=14> */
.L_x_55945:
        /* <DEDUP_REMOVED lines=12> */
.L_x_55948:
[----:B------:R-:W-:Y:S02]  /*ec80*/  IMAD.MOV.U32 R5, RZ, RZ, R28 ;  /* 0x000000ffff057224 */ /* 0x000fe400078e001c */
.L_x_55949:
[----:B------:R-:W-:Y:S05]  /*ec90*/  BSYNC B2 ;  /* 0x0000000000027941 */ /* 0x000fea0003800000 */
.L_x_55947:
        /* <DEDUP_REMOVED lines=16> */
.L_x_55953:
[----:B------:R-:W-:Y:S05]  /*eda0*/  BSYNC B3 ;  /* 0x0000000000037941 */ /* 0x000fea0003800000 */
.L_x_55952:
        /* <DEDUP_REMOVED lines=44> */
.L_x_55951:
[----:B------:R-:W-:Y:S05]  /*f070*/  BSYNC B2 ;  /* 0x0000000000027941 */ /* 0x000fea0003800000 */
.L_x_55950:
        /* <DEDUP_REMOVED lines=8> */
.L_x_55946:
        /* <DEDUP_REMOVED lines=12> */
.L_x_55955:
[----:B------:R-:W-:Y:S02]  /*f1c0*/  IMAD.MOV.U32 R25, RZ, RZ, R28 ;  /* 0x000000ffff197224 */ /* 0x000fe400078e001c */
.L_x_55956:
[----:B------:R-:W-:Y:S05]  /*f1d0*/  BSYNC B2 ;  /* 0x0000000000027941 */ /* 0x000fea0003800000 */
.L_x_55954:
        /* <DEDUP_REMOVED lines=16> */
.L_x_55960:
[----:B------:R-:W-:Y:S05]  /*f2e0*/  BSYNC B3 ;  /* 0x0000000000037941 */ /* 0x000fea0003800000 */
.L_x_55959:
        /* <DEDUP_REMOVED lines=44> */
.L_x_55958:
[----:B------:R-:W-:Y:S05]  /*f5b0*/  BSYNC B2 ;  /* 0x0000000000027941 */ /* 0x000fea0003800000 */
.L_x_55957:
        /* <DEDUP_REMOVED lines=11> */
.L_x_55961:
        /* <DEDUP_REMOVED lines=12> */
.L_x_55964:
[----:B------:R-:W-:Y:S02]  /*f730*/  IMAD.MOV.U32 R4, RZ, RZ, R28 ;  /* 0x000000ffff047224 */ /* 0x000fe400078e001c */
.L_x_55965:
[----:B------:R-:W-:Y:S05]  /*f740*/  BSYNC B2 ;  /* 0x0000000000027941 */ /* 0x000fea0003800000 */
.L_x_55963:
        /* <DEDUP_REMOVED lines=16> */
.L_x_55969:
[----:B------:R-:W-:Y:S05]  /*f850*/  BSYNC B3 ;  /* 0x0000000000037941 */ /* 0x000fea0003800000 */
.L_x_55968:
        /* <DEDUP_REMOVED lines=44> */
.L_x_55967:
[----:B------:R-:W-:Y:S05]  /*fb20*/  BSYNC B2 ;  /* 0x0000000000027941 */ /* 0x000fea0003800000 */
.L_x_55966:
        /* <DEDUP_REMOVED lines=8> */
.L_x_55962:
        /* <DEDUP_REMOVED lines=12> */
.L_x_55971:
[----:B------:R-:W-:Y:S02]  /*fc70*/  IMAD.MOV.U32 R25, RZ, RZ, R28 ;  /* 0x000000ffff197224 */ /* 0x000fe400078e001c */
.L_x_55972:
[----:B------:R-:W-:Y:S05]  /*fc80*/  BSYNC B2 ;  /* 0x0000000000027941 */ /* 0x000fea0003800000 */
.L_x_55970:
        /* <DEDUP_REMOVED lines=16> */
.L_x_55976:
[----:B------:R-:W-:Y:S05]  /*fd90*/  BSYNC B3 ;  /* 0x0000000000037941 */ /* 0x000fea0003800000 */
.L_x_55975:
        /* <DEDUP_REMOVED lines=44> */
.L_x_55974:
[----:B------:R-:W-:Y:S05]  /*10060*/  BSYNC B2 ;  /* 0x0000000000027941 */ /* 0x000fea0003800000 */
.L_x_55973:
        /* <DEDUP_REMOVED lines=11> */
.L_x_55977:
        /* <DEDUP_REMOVED lines=12> */
.L_x_55980:
[----:B------:R-:W-:Y:S02]  /*101e0*/  MOV R3, R28 ;  /* 0x0000001c00037202 */ /* 0x000fe40000000f00 */
.L_x_55981:
[----:B------:R-:W-:Y:S05]  /*101f0*/  BSYNC B2 ;  /* 0x0000000000027941 */ /* 0x000fea0003800000 */
.L_x_55979:
        /* <DEDUP_REMOVED lines=16> */
.L_x_55985:
[----:B------:R-:W-:Y:S05]  /*10300*/  BSYNC B3 ;  /* 0x0000000000037941 */ /* 0x000fea0003800000 */
.L_x_55984:
        /* <DEDUP_REMOVED lines=44> */
.L_x_55983:
[----:B------:R-:W-:Y:S05]  /*105d0*/  BSYNC B2 ;  /* 0x0000000000027941 */ /* 0x000fea0003800000 */
.L_x_55982:
        /* <DEDUP_REMOVED lines=8> */
.L_x_55978:
        /* <DEDUP_REMOVED lines=12> */
.L_x_55987:
[----:B------:R-:W-:Y:S02]  /*10720*/  IMAD.MOV.U32 R25, RZ, RZ, R28 ;  /* 0x000000ffff197224 */ /* 0x000fe400078e001c */
.L_x_55988:
[----:B------:R-:W-:Y:S05]  /*10730*/  BSYNC B2 ;  /* 0x0000000000027941 */ /* 0x000fea0003800000 */
.L_x_55986:
        /* <DEDUP_REMOVED lines=16> */
.L_x_55992:
[----:B------:R-:W-:Y:S05]  /*10840*/  BSYNC B3 ;  /* 0x0000000000037941 */ /* 0x000fea0003800000 */
.L_x_55991:
        /* <DEDUP_REMOVED lines=44> */
.L_x_55990:
[----:B------:R-:W-:Y:S05]  /*10b10*/  BSYNC B2 ;  /* 0x0000000000027941 */ /* 0x000fea0003800000 */
.L_x_55989:
        /* <DEDUP_REMOVED lines=11> */
.L_x_55993:
        /* <DEDUP_REMOVED lines=12> */
.L_x_55996:
[----:B------:R-:W-:Y:S02]  /*10c90*/  IMAD.MOV.U32 R2, RZ, RZ, R28 ;  /* 0x000000ffff027224 */ /* 0x000fe400078e001c */
.L_x_55997:
[----:B------:R-:W-:Y:S05]  /*10ca0*/  BSYNC B2 ;  /* 0x0000000000027941 */ /* 0x000fea0003800000 */
.L_x_55995:
        /* <DEDUP_REMOVED lines=16> */
.L_x_56001:
[----:B------:R-:W-:Y:S05]  /*10db0*/  BSYNC B3 ;  /* 0x0000000000037941 */ /* 0x000fea0003800000 */
.L_x_56000:
        /* <DEDUP_REMOVED lines=44> */
.L_x_55999:
[----:B------:R-:W-:Y:S05]  /*11080*/  BSYNC B2 ;  /* 0x0000000000027941 */ /* 0x000fea0003800000 */
.L_x_55998:
        /* <DEDUP_REMOVED lines=8> */
.L_x_55994:
        /* <DEDUP_REMOVED lines=27> */
.L_x_56002:
[----:B------:R-:W-:Y:S02]  /*112c0*/  IADD3 R128, R128, 0x20, RZ ;  /* 0x0000002080807810 */ /* 0x000fe40007ffe0ff */
.L_x_55937:
[----:B------:R-:W-:Y:S05]  /*112d0*/  BSYNC B1 ;  /* 0x0000000000017941 */ /* 0x000fea0003800000 */
.L_x_55936:
        /* <DEDUP_REMOVED lines=30> */
.L_x_56006:
[----:B------:R-:W-:Y:S02]  /*114c0*/  IMAD.MOV.U32 R129, RZ, RZ, R28 ;  /* 0x000000ffff817224 */ /* 0x000fe400078e001c */
.L_x_56007:
[----:B------:R-:W-:Y:S05]  /*114d0*/  BSYNC B2 ;  /* 0x0000000000027941 */ /* 0x000fea0003800000 */
.L_x_56005:
        /* <DEDUP_REMOVED lines=16> */
.L_x_56011:
[----:B------:R-:W-:Y:S05]  /*115e0*/  BSYNC B3 ;  /* 0x0000000000037941 */ /* 0x000fea0003800000 */
.L_x_56010:
        /* <DEDUP_REMOVED lines=44> */
.L_x_56009:
[----:B------:R-:W-:Y:S05]  /*118b0*/  BSYNC B2 ;  /* 0x0000000000027941 */ /* 0x000fea0003800000 */
.L_x_56008:
        /* <DEDUP_REMOVED lines=14> */
.L_x_56012:
        /* <DEDUP_REMOVED lines=12> */
.L_x_56015:
[----:B------:R-:W-:Y:S02]  /*11a60*/  IMAD.MOV.U32 R5, RZ, RZ, R28 ;  /* 0x000000ffff057224 */ /* 0x000fe400078e001c */
.L_x_56016:
[----:B------:R-:W-:Y:S05]  /*11a70*/  BSYNC B2 ;  /* 0x0000000000027941 */ /* 0x000fea0003800000 */
.L_x_56014:
        /* <DEDUP_REMOVED lines=16> */
.L_x_56020:
[----:B------:R-:W-:Y:S05]  /*11b80*/  BSYNC B3 ;  /* 0x0000000000037941 */ /* 0x000fea0003800000 */
.L_x_56019:
        /* <DEDUP_REMOVED lines=44> */
.L_x_56018:
[----:B------:R-:W-:Y:S05]  /*11e50*/  BSYNC B2 ;  /* 0x0000000000027941 */ /* 0x000fea0003800000 */
.L_x_56017:
        /* <DEDUP_REMOVED lines=8> */
.L_x_56013:
        /* <DEDUP_REMOVED lines=12> */
.L_x_56022:
[----:B------:R-:W-:Y:S02]  /*11fa0*/  IMAD.MOV.U32 R25, RZ, RZ, R28 ;  /* 0x000000ffff197224 */ /* 0x000fe400078e001c */
.L_x_56023:
[----:B------:R-:W-:Y:S05]  /*11fb0*/  BSYNC B2 ;  /* 0x0000000000027941 */ /* 0x000fea0003800000 */
.L_x_56021:
        /* <DEDUP_REMOVED lines=16> */
.L_x_56027:
[----:B------:R-:W-:Y:S05]  /*120c0*/  BSYNC B3 ;  /* 0x0000000000037941 */ /* 0x000fea0003800000 */
.L_x_56026:
        /* <DEDUP_REMOVED lines=44> */
.L_x_56025:
[----:B------:R-:W-:Y:S05]  /*12390*/  BSYNC B2 ;  /* 0x0000000000027941 */ /* 0x000fea0003800000 */
.L_x_56024:
        /* <DEDUP_REMOVED lines=11> */
.L_x_56028:
        /* <DEDUP_REMOVED lines=12> */
.L_x_56031:
[----:B------:R-:W-:Y:S02]  /*12510*/  IMAD.MOV.U32 R4, RZ, RZ, R28 ;  /* 0x000000ffff047224 */ /* 0x000fe400078e001c */
.L_x_56032:
[----:B------:R-:W-:Y:S05]  /*12520*/  BSYNC B2 ;  /* 0x0000000000027941 */ /* 0x000fea0003800000 */
.L_x_56030:
        /* <DEDUP_REMOVED lines=16> */
.L_x_56036:
[----:B------:R-:W-:Y:S05]  /*12630*/  BSYNC B3 ;  /* 0x0000000000037941 */ /* 0x000fea0003800000 */
.L_x_56035:
        /* <DEDUP_REMOVED lines=44> */
.L_x_56034:
[----:B------:R-:W-:Y:S05]  /*12900*/  BSYNC B2 ;  /* 0x0000000000027941 */ /* 0x000fea0003800000 */
.L_x_56033:
        /* <DEDUP_REMOVED lines=8> */
.L_x_56029:
        /* <DEDUP_REMOVED lines=12> */
.L_x_56038:
[----:B------:R-:W-:Y:S02]  /*12a50*/  MOV R25, R28 ;  /* 0x0000001c00197202 */ /* 0x000fe40000000f00 */
.L_x_56039:
[----:B------:R-:W-:Y:S05]  /*12a60*/  BSYNC B2 ;  /* 0x0000000000027941 */ /* 0x000fea0003800000 */
.L_x_56037:
        /* <DEDUP_REMOVED lines=16> */
.L_x_56043:
[----:B------:R-:W-:Y:S05]  /*12b70*/  BSYNC B3 ;  /* 0x0000000000037941 */ /* 0x000fea0003800000 */
.L_x_56042:
        /* <DEDUP_REMOVED lines=44> */
.L_x_56041:
[----:B------:R-:W-:Y:S05]  /*12e40*/  BSYNC B2 ;  /* 0x0000000000027941 */ /* 0x000fea0003800000 */
.L_x_56040:
        /* <DEDUP_REMOVED lines=11> */
.L_x_56044:
        /* <DEDUP_REMOVED lines=12> */
.L_x_56047:
[----:B------:R-:W-:Y:S02]  /*12fc0*/  IMAD.MOV.U32 R3, RZ, RZ, R28 ;  /* 0x000000ffff037224 */ /* 0x000fe400078e001c */
.L_x_56048:
[----:B------:R-:W-:Y:S05]  /*12fd0*/  BSYNC B2 ;  /* 0x0000000000027941 */ /* 0x000fea0003800000 */
.L_x_56046:
        /* <DEDUP_REMOVED lines=16> */
.L_x_56052:
[----:B------:R-:W-:Y:S05]  /*130e0*/  BSYNC B3 ;  /* 0x0000000000037941 */ /* 0x000fea0003800000 */
.L_x_56051:
        /* <DEDUP_REMOVED lines=44> */
.L_x_56050:
[----:B------:R-:W-:Y:S05]  /*133b0*/  BSYNC B2 ;  /* 0x0000000000027941 */ /* 0x000fea0003800000 */
.L_x_56049:
        /* <DEDUP_REMOVED lines=8> */
.L_x_56045:
        /* <DEDUP_REMOVED lines=12> */
.L_x_56054:
[----:B------:R-:W-:Y:S02]  /*13500*/  IMAD.MOV.U32 R25, RZ, RZ, R28 ;  /* 0x000000ffff197224 */ /* 0x000fe400078e001c */
.L_x_56055:
[----:B------:R-:W-:Y:S05]  /*13510*/  BSYNC B2 ;  /* 0x0000000000027941 */ /* 0x000fea0003800000 */
.L_x_56053:
        /* <DEDUP_REMOVED lines=16> */
.L_x_56059:
[----:B------:R-:W-:Y:S05]  /*13620*/  BSYNC B3 ;  /* 0x0000000000037941 */ /* 0x000fea0003800000 */
.L_x_56058:
        /* <DEDUP_REMOVED lines=44> */
.L_x_56057:
[----:B------:R-:W-:Y:S05]  /*138f0*/  BSYNC B2 ;  /* 0x0000000000027941 */ /* 0x000fea0003800000 */
.L_x_56056:
        /* <DEDUP_REMOVED lines=11> */
.L_x_56060:
        /* <DEDUP_REMOVED lines=12> */
.L_x_56063:
[----:B------:R-:W-:Y:S02]  /*13a70*/  IMAD.MOV.U32 R2, RZ, RZ, R28 ;  /* 0x000000ffff027224 */ /* 0x000fe400078e001c */
.L_x_56064:
[----:B------:R-:W-:Y:S05]  /*13a80*/  BSYNC B2 ;  /* 0x0000000000027941 */ /* 0x000fea0003800000 */
.L_x_56062:
        /* <DEDUP_REMOVED lines=16> */
.L_x_56068:
[----:B------:R-:W-:Y:S05]  /*13b90*/  BSYNC B3 ;  /* 0x0000000000037941 */ /* 0x000fea0003800000 */
.L_x_56067:
        /* <DEDUP_REMOVED lines=44> */
.L_x_56066:
[----:B------:R-:W-:Y:S05]  /*13e60*/  BSYNC B2 ;  /* 0x0000000000027941 */ /* 0x000fea0003800000 */
.L_x_56065:
        /* <DEDUP_REMOVED lines=8> */
.L_x_56061:
[C---:B------:R-:W-:Y:S02]  /*13ef0*/  LEA R130, P0, R128.reuse, c[0x0][0x188], 0x4 ;  /* 0x0000620080827a11 */ /* 0x040fe400078020ff */
[----:B------:R-:W-:Y:S02]  /*13f00*/  SEL R129, RZ, 0x1000000, P5 ;  /* 0x01000000ff817807 */ /* 0x000fe40002800000 */
[C---:B------:R-:W-:Y:S02]  /*13f10*/  LEA.HI.X R131, R128.reuse, c[0x0][0x18c], RZ, 0x4, P0 ;  /* 0x0000630080837a11 */ /* 0x040fe400000f24ff */
[----:B------:R-:W-:Y:S02]  /*13f20*/  SEL R170, RZ, 0x1, P2 ;  /* 0x00000001ffaa7807 */ /* 0x000fe40001000000 */
[----:B------:R-:W-:Y:S01]  /*13f30*/  SHF.L.U32 R169, R128, 0x2, RZ ;  /* 0x0000000280a97819 */ /* 0x000fe200000006ff */
[----:B------:R0:W-:Y:S01]  /*13f40*/  STG.E.128 [R130.64], R68 ;  /* 0x0000004482007986 */ /* 0x0001e2000c101d06 */
[----:B------:R-:W-:-:S02]  /*13f50*/  LOP3.LUT P1, RZ, R36, 0x1, RZ, 0xc0, !PT ;  /* 0x0000000124ff7812 */ /* 0x000fc4000782c0ff */
[----:B0-----:R-:W-:Y:S02]  /*13f60*/  SEL R130, RZ, 0x10000, P4 ;  /* 0x00010000ff827807 */ /* 0x001fe40002000000 */
        /* <DEDUP_REMOVED lines=19> */
.L_x_56069:
[----:B------:R-:W-:Y:S02]  /*140a0*/  IADD3 R128, R128, 0x20, RZ ;  /* 0x0000002080807810 */ /* 0x000fe40007ffe0ff */
.L_x_56004:
[----:B------:R-:W-:Y:S05]  /*140b0*/  BSYNC B1 ;  /* 0x0000000000017941 */ /* 0x000fea0003800000 */
.L_x_56003:
        /* <DEDUP_REMOVED lines=30> */
.L_x_56073:
[----:B------:R-:W-:Y:S02]  /*142a0*/  IMAD.MOV.U32 R129, RZ, RZ, R28 ;  /* 0x000000ffff817224 */ /* 0x000fe400078e001c */
.L_x_56074:
[----:B------:R-:W-:Y:S05]  /*142b0*/  BSYNC B2 ;  /* 0x0000000000027941 */ /* 0x000fea0003800000 */
.L_x_56072:
        /* <DEDUP_REMOVED lines=16> */
.L_x_56078:
[----:B------:R-:W-:Y:S05]  /*143c0*/  BSYNC B3 ;  /* 0x0000000000037941 */ /* 0x000fea0003800000 */
.L_x_56077:
        /* <DEDUP_REMOVED lines=44> */
.L_x_56076:
[----:B------:R-:W-:Y:S05]  /*14690*/  BSYNC B2 ;  /* 0x0000000000027941 */ /* 0x000fea0003800000 */
.L_x_56075:
        /* <DEDUP_REMOVED lines=14> */
.L_x_56079:
        /* <DEDUP_REMOVED lines=12> */
.L_x_56082:
[----:B------:R-:W-:Y:S02]  /*14840*/  IMAD.MOV.U32 R5, RZ, RZ, R28 ;  /* 0x000000ffff057224 */ /* 0x000fe400078e001c */
.L_x_56083:
[----:B------:R-:W-:Y:S05]  /*14850*/  BSYNC B2 ;  /* 0x0000000000027941 */ /* 0x000fea0003800000 */
.L_x_56081:
        /* <DEDUP_REMOVED lines=16> */
.L_x_56087:
[----:B------:R-:W-:Y:S05]  /*14960*/  BSYNC B3 ;  /* 0x0000000000037941 */ /* 0x000fea0003800000 */
.L_x_56086:
        /* <DEDUP_REMOVED lines=44> */
.L_x_56085:
[----:B------:R-:W-:Y:S05]  /*14c30*/  BSYNC B2 ;  /* 0x0000000000027941 */ /* 0x000fea0003800000 */
.L_x_56084:
        /* <DEDUP_REMOVED lines=8> */
.L_x_56080:
        /* <DEDUP_REMOVED lines=12> */
.L_x_56089:
[----:B------:R-:W-:Y:S02]  /*14d80*/  IMAD.MOV.U32 R25, RZ, RZ, R28 ;  /* 0x000000ffff197224 */ /* 0x000fe400078e001c */
.L_x_56090:
[----:B------:R-:W-:Y:S05]  /*14d90*/  BSYNC B2 ;  /* 0x0000000000027941 */ /* 0x000fea0003800000 */
.L_x_56088:
        /* <DEDUP_REMOVED lines=16> */
.L_x_56094:
[----:B------:R-:W-:Y:S05]  /*14ea0*/  BSYNC B3 ;  /* 0x0000000000037941 */ /* 0x000fea0003800000 */
.L_x_56093:
        /* <DEDUP_REMOVED lines=44> */
.L_x_56092:
[----:B------:R-:W-:Y:S05]  /*15170*/  BSYNC B2 ;  /* 0x0000000000027941 */ /* 0x000fea0003800000 */
.L_x_56091:
        /* <DEDUP_REMOVED lines=11> */
.L_x_56095:
        /* <DEDUP_REMOVED lines=12> */
.L_x_56098:
[----:B------:R-:W-:Y:S02]  /*152f0*/  IMAD.MOV.U32 R4, RZ, RZ, R28 ;  /* 0x000000ffff047224 */ /* 0x000fe400078e001c */
.L_x_56099:
[----:B------:R-:W-:Y:S05]  /*15300*/  BSYNC B2 ;  /* 0x0000000000027941 */ /* 0x000fea0003800000 */
.L_x_56097:
        /* <DEDUP_REMOVED lines=16> */
.L_x_56103:
[----:B------:R-:W-:Y:S05]  /*15410*/  BSYNC B3 ;  /* 0x0000000000037941 */ /* 0x000fea0003800000 */
.L_x_56102:
        /* <DEDUP_REMOVED lines=44> */
.L_x_56101:
[----:B------:R-:W-:Y:S05]  /*156e0*/  BSYNC B2 ;  /* 0x0000000000027941 */ /* 0x000fea0003800000 */
.L_x_56100:
        /* <DEDUP_REMOVED lines=8> */
.L_x_56096:
        /* <DEDUP_REMOVED lines=12> */
.L_x_56105:
[----:B------:R-:W-:Y:S02]  /*15830*/  IMAD.MOV.U32 R25, RZ, RZ, R28 ;  /* 0x000000ffff197224 */ /* 0x000fe400078e001c */
.L_x_56106:
[----:B------:R-:W-:Y:S05]  /*15840*/  BSYNC B2 ;  /* 0x0000000000027941 */ /* 0x000fea0003800000 */
.L_x_56104:
        /* <DEDUP_REMOVED lines=16> */
.L_x_56110:
[----:B------:R-:W-:Y:S05]  /*15950*/  BSYNC B3 ;  /* 0x0000000000037941 */ /* 0x000fea0003800000 */
.L_x_56109:
        /* <DEDUP_REMOVED lines=44> */
.L_x_56108:
[----:B------:R-:W-:Y:S05]  /*15c20*/  BSYNC B2 ;  /* 0x0000000000027941 */ /* 0x000fea0003800000 */
.L_x_56107:
        /* <DEDUP_REMOVED lines=11> */
.L_x_56111:
        /* <DEDUP_REMOVED lines=12> */
.L_x_56114:
[----:B------:R-:W-:Y:S02]  /*15da0*/  IMAD.MOV.U32 R3, RZ, RZ, R28 ;  /* 0x000000ffff037224 */ /* 0x000fe400078e001c */
.L_x_56115:
[----:B------:R-:W-:Y:S05]  /*15db0*/  BSYNC B2 ;  /* 0x0000000000027941 */ /* 0x000fea0003800000 */
.L_x_56113:
        /* <DEDUP_REMOVED lines=16> */
.L_x_56119:
[----:B------:R-:W-:Y:S05]  /*15ec0*/  BSYNC B3 ;  /* 0x0000000000037941 */ /* 0x000fea0003800000 */
.L_x_56118:
        /* <DEDUP_REMOVED lines=44> */
.L_x_56117:
[----:B------:R-:W-:Y:S05]  /*16190*/  BSYNC B2 ;  /* 0x0000000000027941 */ /* 0x000fea0003800000 */
.L_x_56116:
        /* <DEDUP_REMOVED lines=8> */
.L_x_56112:
        /* <DEDUP_REMOVED lines=12> */
.L_x_56121:
[----:B------:R-:W-:Y:S02]  /*162e0*/  IMAD.MOV.U32 R25, RZ, RZ, R28 ;  /* 0x000000ffff197224 */ /* 0x000fe400078e001c */
.L_x_56122:
[----:B------:R-:W-:Y:S05]  /*162f0*/  BSYNC B2 ;  /* 0x0000000000027941 */ /* 0x000fea0003800000 */
.L_x_56120:
        /* <DEDUP_REMOVED lines=16> */
.L_x_56126:
[----:B------:R-:W-:Y:S05]  /*16400*/  BSYNC B3 ;  /* 0x0000000000037941 */ /* 0x000fea0003800000 */
.L_x_56125:
        /* <DEDUP_REMOVED lines=44> */
.L_x_56124:
[----:B------:R-:W-:Y:S05]  /*166d0*/  BSYNC B2 ;  /* 0x0000000000027941 */ /* 0x000fea0003800000 */
.L_x_56123:
        /* <DEDUP_REMOVED lines=11> */
.L_x_56127:
        /* <DEDUP_REMOVED lines=12> */
.L_x_56130:
[----:B------:R-:W-:Y:S02]  /*16850*/  IMAD.MOV.U32 R2, RZ, RZ, R28 ;  /* 0x000000ffff027224 */ /* 0x000fe400078e001c */
.L_x_56131:
[----:B------:R-:W-:Y:S05]  /*16860*/  BSYNC B2 ;  /* 0x0000000000027941 */ /* 0x000fea0003800000 */
.L_x_56129:
        /* <DEDUP_REMOVED lines=16> */
.L_x_56135:
[----:B------:R-:W-:Y:S05]  /*16970*/  BSYNC B3 ;  /* 0x0000000000037941 */ /* 0x000fea0003800000 */
.L_x_56134:
        /* <DEDUP_REMOVED lines=44> */
.L_x_56133:
[----:B------:R-:W-:Y:S05]  /*16c40*/  BSYNC B2 ;  /* 0x0000000000027941 */ /* 0x000fea0003800000 */
.L_x_56132:
        /* <DEDUP_REMOVED lines=8> */
.L_x_56128:
        /* <DEDUP_REMOVED lines=27> */
.L_x_56136:
[----:B------:R-:W-:Y:S02]  /*16e80*/  IADD3 R128, R128, 0x20, RZ ;  /* 0x0000002080807810 */ /* 0x000fe40007ffe0ff */
.L_x_56071:
[----:B------:R-:W-:Y:S05]  /*16e90*/  BSYNC B1 ;  /* 0x0000000000017941 */ /* 0x000fea0003800000 */
.L_x_56070:
        /* <DEDUP_REMOVED lines=30> */
.L_x_56140:
[----:B------:R-:W-:Y:S02]  /*17080*/  IMAD.MOV.U32 R129, RZ, RZ, R28 ;  /* 0x000000ffff817224 */ /* 0x000fe400078e001c */
.L_x_56141:
[----:B------:R-:W-:Y:S05]  /*17090*/  BSYNC B2 ;  /* 0x0000000000027941 */ /* 0x000fea0003800000 */
.L_x_56139:
        /* <DEDUP_REMOVED lines=16> */
.L_x_56145:
[----:B------:R-:W-:Y:S05]  /*171a0*/  BSYNC B3 ;  /* 0x0000000000037941 */ /* 0x000fea0003800000 */
.L_x_56144:
        /* <DEDUP_REMOVED lines=44> */
.L_x_56143:
[----:B------:R-:W-:Y:S05]  /*17470*/  BSYNC B2 ;  /* 0x0000000000027941 */ /* 0x000fea0003800000 */
.L_x_56142:
        /* <DEDUP_REMOVED lines=14> */
.L_x_56146:
        /* <DEDUP_REMOVED lines=12> */
.L_x_56149:
[----:B------:R-:W-:Y:S02]  /*17620*/  IMAD.MOV.U32 R5, RZ, RZ, R28 ;  /* 0x000000ffff057224 */ /* 0x000fe400078e001c */
.L_x_56150:
[----:B------:R-:W-:Y:S05]  /*17630*/  BSYNC B2 ;  /* 0x0000000000027941 */ /* 0x000fea0003800000 */
.L_x_56148:
        /* <DEDUP_REMOVED lines=16> */
.L_x_56154:
[----:B------:R-:W-:Y:S05]  /*17740*/  BSYNC B3 ;  /* 0x0000000000037941 */ /* 0x000fea0003800000 */
.L_x_56153:
        /* <DEDUP_REMOVED lines=44> */
.L_x_56152:
[----:B------:R-:W-:Y:S05]  /*17a10*/  BSYNC B2 ;  /* 0x0000000000027941 */ /* 0x000fea0003800000 */
.L_x_56151:
        /* <DEDUP_REMOVED lines=8> */
.L_x_56147:
        /* <DEDUP_REMOVED lines=12> */
.L_x_56156:
[----:B------:R-:W-:Y:S02]  /*17b60*/  IMAD.MOV.U32 R25, RZ, RZ, R28 ;  /* 0x000000ffff197224 */ /* 0x000fe400078e001c */
.L_x_56157:
[----:B------:R-:W-:Y:S05]  /*17b70*/  BSYNC B2 ;  /* 0x0000000000027941 */ /* 0x000fea0003800000 */
.L_x_56155:
        /* <DEDUP_REMOVED lines=16> */
.L_x_56161:
[----:B------:R-:W-:Y:S05]  /*17c80*/  BSYNC B3 ;  /* 0x0000000000037941 */ /* 0x000fea0003800000 */
.L_x_56160:
        /* <DEDUP_REMOVED lines=44> */
.L_x_56159:
[----:B------:R-:W-:Y:S05]  /*17f50*/  BSYNC B2 ;  /* 0x0000000000027941 */ /* 0x000fea0003800000 */
.L_x_56158:
        /* <DEDUP_REMOVED lines=11> */
.L_x_56162:
        /* <DEDUP_REMOVED lines=12> */
.L_x_56165:
[----:B------:R-:W-:Y:S02]  /*180d0*/  MOV R4, R28 ;  /* 0x0000001c00047202 */ /* 0x000fe40000000f00 */
.L_x_56166:
[----:B------:R-:W-:Y:S05]  /*180e0*/  BSYNC B2 ;  /* 0x0000000000027941 */ /* 0x000fea0003800000 */
.L_x_56164:
        /* <DEDUP_REMOVED lines=16> */
.L_x_56170:
[----:B------:R-:W-:Y:S05]  /*181f0*/  BSYNC B3 ;  /* 0x0000000000037941 */ /* 0x000fea0003800000 */
.L_x_56169:
        /* <DEDUP_REMOVED lines=44> */
.L_x_56168:
[----:B------:R-:W-:Y:S05]  /*184c0*/  BSYNC B2 ;  /* 0x0000000000027941 */ /* 0x000fea0003800000 */
.L_x_56167:
        /* <DEDUP_REMOVED lines=8> */
.L_x_56163:
        /* <DEDUP_REMOVED lines=12> */
.L_x_56172:
[----:B------:R-:W-:Y:S02]  /*18610*/  IMAD.MOV.U32 R25, RZ, RZ, R28 ;  /* 0x000000ffff197224 */ /* 0x000fe400078e001c */
.L_x_56173:
[----:B------:R-:W-:Y:S05]  /*18620*/  BSYNC B2 ;  /* 0x0000000000027941 */ /* 0x000fea0003800000 */
.L_x_56171:
        /* <DEDUP_REMOVED lines=16> */
.L_x_56177:
[----:B------:R-:W-:Y:S05]  /*18730*/  BSYNC B3 ;  /* 0x0000000000037941 */ /* 0x000fea0003800000 */
.L_x_56176:
        /* <DEDUP_REMOVED lines=44> */
.L_x_56175:
[----:B------:R-:W-:Y:S05]  /*18a00*/  BSYNC B2 ;  /* 0x0000000000027941 */ /* 0x000fea0003800000 */
.L_x_56174:
        /* <DEDUP_REMOVED lines=11> */
.L_x_56178:
        /* <DEDUP_REMOVED lines=12> */
.L_x_56181:
[----:B------:R-:W-:Y:S02]  /*18b80*/  IMAD.MOV.U32 R3, RZ, RZ, R28 ;  /* 0x000000ffff037224 */ /* 0x000fe400078e001c */
.L_x_56182:
[----:B------:R-:W-:Y:S05]  /*18b90*/  BSYNC B2 ;  /* 0x0000000000027941 */ /* 0x000fea0003800000 */
.L_x_56180:
        /* <DEDUP_REMOVED lines=16> */
.L_x_56186:
[----:B------:R-:W-:Y:S05]  /*18ca0*/  BSYNC B3 ;  /* 0x0000000000037941 */ /* 0x000fea0003800000 */
.L_x_56185:
        /* <DEDUP_REMOVED lines=44> */
.L_x_56184:
[----:B------:R-:W-:Y:S05]  /*18f70*/  BSYNC B2 ;  /* 0x0000000000027941 */ /* 0x000fea0003800000 */
.L_x_56183:
        /* <DEDUP_REMOVED lines=8> */
.L_x_56179:
        /* <DEDUP_REMOVED lines=12> */
.L_x_56188:
[----:B------:R-:W-:Y:S02]  /*190c0*/  IMAD.MOV.U32 R25, RZ, RZ, R28 ;  /* 0x000000ffff197224 */ /* 0x000fe400078e001c */
.L_x_56189:
[----:B------:R-:W-:Y:S05]  /*190d0*/  BSYNC B2 ;  /* 0x0000000000027941 */ /* 0x000fea0003800000 */
.L_x_56187:
        /* <DEDUP_REMOVED lines=16> */
.L_x_56193:
[----:B------:R-:W-:Y:S05]  /*191e0*/  BSYNC B3 ;  /* 0x0000000000037941 */ /* 0x000fea0003800000 */
.L_x_56192:
        /* <DEDUP_REMOVED lines=44> */
.L_x_56191:
[----:B------:R-:W-:Y:S05]  /*194b0*/  BSYNC B2 ;  /* 0x0000000000027941 */ /* 0x000fea0003800000 */
.L_x_56190:
        /* <DEDUP_REMOVED lines=11> */
.L_x_56194:
        /* <DEDUP_REMOVED lines=12> */
.L_x_56197:
[----:B------:R-:W-:Y:S02]  /*19630*/  IMAD.MOV.U32 R2, RZ, RZ, R28 ;  /* 0x000000ffff027224 */ /* 0x000fe400078e001c */
.L_x_56198:
[----:B------:R-:W-:Y:S05]  /*19640*/  BSYNC B2 ;  /* 0x0000000000027941 */ /* 0x000fea0003800000 */
.L_x_56196:
        /* <DEDUP_REMOVED lines=16> */
.L_x_56202:
[----:B------:R-:W-:Y:S05]  /*19750*/  BSYNC B3 ;  /* 0x0000000000037941 */ /* 0x000fea0003800000 */
.L_x_56201:
        /* <DEDUP_REMOVED lines=44> */
.L_x_56200:
[----:B------:R-:W-:Y:S05]  /*19a20*/  BSYNC B2 ;  /* 0x0000000000027941 */ /* 0x000fea0003800000 */
.L_x_56199:
        /* <DEDUP_REMOVED lines=8> */
.L_x_56195:
        /* <DEDUP_REMOVED lines=27> */
.L_x_56203:
[----:B------:R-:W-:Y:S02]  /*19c60*/  IADD3 R128, R128, 0x20, RZ ;  /* 0x0000002080807810 */ /* 0x000fe40007ffe0ff */
.L_x_56138:
[----:B------:R-:W-:Y:S05]  /*19c70*/  BSYNC B1 ;  /* 0x0000000000017941 */ /* 0x000fea0003800000 */
.L_x_56137:
        /* <DEDUP_REMOVED lines=30> */
.L_x_56207:
[----:B------:R-:W-:Y:S02]  /*19e60*/  IMAD.MOV.U32 R129, RZ, RZ, R28 ;  /* 0x000000ffff817224 */ /* 0x000fe400078e001c */
.L_x_56208:
[----:B------:R-:W-:Y:S05]  /*19e70*/  BSYNC B2 ;  /* 0x0000000000027941 */ /* 0x000fea0003800000 */
.L_x_56206:
        /* <DEDUP_REMOVED lines=16> */
.L_x_56212:
[----:B------:R-:W-:Y:S05]  /*19f80*/  BSYNC B3 ;  /* 0x0000000000037941 */ /* 0x000fea0003800000 */
.L_x_56211:
        /* <DEDUP_REMOVED lines=44> */
.L_x_56210:
[----:B------:R-:W-:Y:S05]  /*1a250*/  BSYNC B2 ;  /* 0x0000000000027941 */ /* 0x000fea0003800000 */
.L_x_56209:
        /* <DEDUP_REMOVED lines=14> */
.L_x_56213:
        /* <DEDUP_REMOVED lines=12> */
.L_x_56216:
[----:B------:R-:W-:Y:S02]  /*1a400*/  IMAD.MOV.U32 R5, RZ, RZ, R28 ;  /* 0x000000ffff057224 */ /* 0x000fe400078e001c */
.L_x_56217:
[----:B------:R-:W-:Y:S05]  /*1a410*/  BSYNC B2 ;  /* 0x0000000000027941 */ /* 0x000fea0003800000 */
.L_x_56215:
        /* <DEDUP_REMOVED lines=16> */
.L_x_56221:
[----:B------:R-:W-:Y:S05]  /*1a520*/  BSYNC B3 ;  /* 0x0000000000037941 */ /* 0x000fea0003800000 */
.L_x_56220:
        /* <DEDUP_REMOVED lines=44> */
.L_x_56219:
[----:B------:R-:W-:Y:S05]  /*1a7f0*/  BSYNC B2 ;  /* 0x0000000000027941 */ /* 0x000fea0003800000 */
.L_x_56218:
        /* <DEDUP_REMOVED lines=8> */
.L_x_56214:
        /* <DEDUP_REMOVED lines=12> */
.L_x_56223:
[----:B------:R-:W-:Y:S02]  /*1a940*/  MOV R25, R28 ;  /* 0x0000001c00197202 */ /* 0x000fe40000000f00 */
.L_x_56224:
[----:B------:R-:W-:Y:S05]  /*1a950*/  BSYNC B2 ;  /* 0x0000000000027941 */ /* 0x000fea0003800000 */
.L_x_56222:
        /* <DEDUP_REMOVED lines=16> */
.L_x_56228:
[----:B------:R-:W-:Y:S05]  /*1aa60*/  BSYNC B3 ;  /* 0x0000000000037941 */ /* 0x000fea0003800000 */
.L_x_56227:
        /* <DEDUP_REMOVED lines=44> */
.L_x_56226:
[----:B------:R-:W-:Y:S05]  /*1ad30*/  BSYNC B2 ;  /* 0x0000000000027941 */ /* 0x000fea0003800000 */
.L_x_56225:
        /* <DEDUP_REMOVED lines=11> */
.L_x_56229:
        /* <DEDUP_REMOVED lines=12> */
.L_x_56232:
[----:B------:R-:W-:Y:S02]  /*1aeb0*/  IMAD.MOV.U32 R4, RZ, RZ, R28 ;  /* 0x000000ffff047224 */ /* 0x000fe400078e001c */
.L_x_56233:
[----:B------:R-:W-:Y:S05]  /*1aec0*/  BSYNC B2 ;  /* 0x0000000000027941 */ /* 0x000fea0003800000 */
.L_x_56231:
        /* <DEDUP_REMOVED lines=16> */
.L_x_56237:
[----:B------:R-:W-:Y:S05]  /*1afd0*/  BSYNC B3 ;  /* 0x0000000000037941 */ /* 0x000fea0003800000 */
.L_x_56236:
        /* <DEDUP_REMOVED lines=44> */
.L_x_56235:
[----:B------:R-:W-:Y:S05]  /*1b2a0*/  BSYNC B2 ;  /* 0x0000000000027941 */ /* 0x000fea0003800000 */
.L_x_56234:
        /* <DEDUP_REMOVED lines=8> */
.L_x_56230:
        /* <DEDUP_REMOVED lines=12> */
.L_x_56239:
[----:B------:R-:W-:Y:S02]  /*1b3f0*/  IMAD.MOV.U32 R25, RZ, RZ, R28 ;  /* 0x000000ffff197224 */ /* 0x000fe400078e001c */
.L_x_56240:
[----:B------:R-:W-:Y:S05]  /*1b400*/  BSYNC B2 ;  /* 0x0000000000027941 */ /* 0x000fea0003800000 */
.L_x_56238:
        /* <DEDUP_REMOVED lines=16> */
.L_x_56244:
[----:B------:R-:W-:Y:S05]  /*1b510*/  BSYNC B3 ;  /* 0x0000000000037941 */ /* 0x000fea0003800000 */
.L_x_56243:
        /* <DEDUP_REMOVED lines=44> */
.L_x_56242:
[----:B------:R-:W-:Y:S05]  /*1b7e0*/  BSYNC B2 ;  /* 0x0000000000027941 */ /* 0x000fea0003800000 */
.L_x_56241:
        /* <DEDUP_REMOVED lines=11> */
.L_x_56245:
        /* <DEDUP_REMOVED lines=12> */
.L_x_56248:
[----:B------:R-:W-:Y:S02]  /*1b960*/  IMAD.MOV.U32 R3, RZ, RZ, R28 ;  /* 0x000000ffff037224 */ /* 0x000fe400078e001c */
.L_x_56249:
[----:B------:R-:W-:Y:S05]  /*1b970*/  BSYNC B2 ;  /* 0x0000000000027941 */ /* 0x000fea0003800000 */
.L_x_56247:
        /* <DEDUP_REMOVED lines=16> */
.L_x_56253:
[----:B------:R-:W-:Y:S05]  /*1ba80*/  BSYNC B3 ;  /* 0x0000000000037941 */ /* 0x000fea0003800000 */
.L_x_56252:
        /* <DEDUP_REMOVED lines=44> */
.L_x_56251:
[----:B------:R-:W-:Y:S05]  /*1bd50*/  BSYNC B2 ;  /* 0x0000000000027941 */ /* 0x000fea0003800000 */
.L_x_56250:
        /* <DEDUP_REMOVED lines=8> */
.L_x_56246:
        /* <DEDUP_REMOVED lines=12> */
.L_x_56255:
[----:B------:R-:W-:Y:S02]  /*1bea0*/  IMAD.MOV.U32 R25, RZ, RZ, R28 ;  /* 0x000000ffff197224 */ /* 0x000fe400078e001c */
.L_x_56256:
[----:B------:R-:W-:Y:S05]  /*1beb0*/  BSYNC B2 ;  /* 0x0000000000027941 */ /* 0x000fea0003800000 */
.L_x_56254:
        /* <DEDUP_REMOVED lines=16> */
.L_x_56260:
[----:B------:R-:W-:Y:S05]  /*1bfc0*/  BSYNC B3 ;  /* 0x0000000000037941 */ /* 0x000fea0003800000 */
.L_x_56259:
        /* <DEDUP_REMOVED lines=44> */
.L_x_56258:
[----:B------:R-:W-:Y:S05]  /*1c290*/  BSYNC B2 ;  /* 0x0000000000027941 */ /* 0x000fea0003800000 */
.L_x_56257:
        /* <DEDUP_REMOVED lines=11> */
.L_x_56261:
        /* <DEDUP_REMOVED lines=12> */
.L_x_56264:
[----:B------:R-:W-:Y:S02]  /*1c410*/  MOV R2, R28 ;  /* 0x0000001c00027202 */ /* 0x000fe40000000f00 */
.L_x_56265:
[----:B------:R-:W-:Y:S05]  /*1c420*/  BSYNC B2 ;  /* 0x0000000000027941 */ /* 0x000fea0003800000 */
.L_x_56263:
        /* <DEDUP_REMOVED lines=16> */
.L_x_56269:
[----:B------:R-:W-:Y:S05]  /*1c530*/  BSYNC B3 ;  /* 0x0000000000037941 */ /* 0x000fea0003800000 */
.L_x_56268:
        /* <DEDUP_REMOVED lines=44> */
.L_x_56267:
[----:B------:R-:W-:Y:S05]  /*1c800*/  BSYNC B2 ;  /* 0x0000000000027941 */ /* 0x000fea0003800000 */
.L_x_56266:
        /* <DEDUP_REMOVED lines=8> */
.L_x_56262:
        /* <DEDUP_REMOVED lines=27> */
.L_x_56270:
[----:B------:R-:W-:Y:S02]  /*1ca40*/  IADD3 R128, R128, 0x20, RZ ;  /* 0x0000002080807810 */ /* 0x000fe40007ffe0ff */
.L_x_56205:
[----:B------:R-:W-:Y:S05]  /*1ca50*/  BSYNC B1 ;  /* 0x0000000000017941 */ /* 0x000fea0003800000 */
.L_x_56204:
        /* <DEDUP_REMOVED lines=30> */
.L_x_56274:
[----:B------:R-:W-:Y:S02]  /*1cc40*/  IMAD.MOV.U32 R129, RZ, RZ, R28 ;  /* 0x000000ffff817224 */ /* 0x000fe400078e001c */
.L_x_56275:
[----:B------:R-:W-:Y:S05]  /*1cc50*/  BSYNC B2 ;  /* 0x0000000000027941 */ /* 0x000fea0003800000 */
.L_x_56273:
        /* <DEDUP_REMOVED lines=16> */
.L_x_56279:
[----:B------:R-:W-:Y:S05]  /*1cd60*/  BSYNC B3 ;  /* 0x0000000000037941 */ /* 0x000fea0003800000 */
.L_x_56278:
        /* <DEDUP_REMOVED lines=44> */
.L_x_56277:
[----:B------:R-:W-:Y:S05]  /*1d030*/  BSYNC B2 ;  /* 0x0000000000027941 */ /* 0x000fea0003800000 */
.L_x_56276:
        /* <DEDUP_REMOVED lines=14> */
.L_x_56280:
        /* <DEDUP_REMOVED lines=12> */
.L_x_56283:
[----:B------:R-:W-:Y:S02]  /*1d1e0*/  IMAD.MOV.U32 R5, RZ, RZ, R28 ;  /* 0x000000ffff057224 */ /* 0x000fe400078e001c */
.L_x_56284:
[----:B------:R-:W-:Y:S05]  /*1d1f0*/  BSYNC B2 ;  /* 0x0000000000027941 */ /* 0x000fea0003800000 */
.L_x_56282:
        /* <DEDUP_REMOVED lines=16> */
.L_x_56288:
[----:B------:R-:W-:Y:S05]  /*1d300*/  BSYNC B3 ;  /* 0x0000000000037941 */ /* 0x000fea0003800000 */
.L_x_56287:
        /* <DEDUP_REMOVED lines=44> */
.L_x_56286:
[----:B------:R-:W-:Y:S05]  /*1d5d0*/  BSYNC B2 ;  /* 0x0000000000027941 */ /* 0x000fea0003800000 */
.L_x_56285:
        /* <DEDUP_REMOVED lines=8> */
.L_x_56281:
        /* <DEDUP_REMOVED lines=12> */
.L_x_56290:
[----:B------:R-:W-:Y:S02]  /*1d720*/  IMAD.MOV.U32 R25, RZ, RZ, R28 ;  /* 0x000000ffff197224 */ /* 0x000fe400078e001c */
.L_x_56291:
[----:B------:R-:W-:Y:S05]  /*1d730*/  BSYNC B2 ;  /* 0x0000000000027941 */ /* 0x000fea0003800000 */
.L_x_56289:
        /* <DEDUP_REMOVED lines=16> */
.L_x_56295:
[----:B------:R-:W-:Y:S05]  /*1d840*/  BSYNC B3 ;  /* 0x0000000000037941 */ /* 0x000fea0003800000 */
.L_x_56294:
        /* <DEDUP_REMOVED lines=44> */
.L_x_56293:
[----:B------:R-:W-:Y:S05]  /*1db10*/  BSYNC B2 ;  /* 0x0000000000027941 */ /* 0x000fea0003800000 */
.L_x_56292:
        /* <DEDUP_REMOVED lines=11> */
.L_x_56296:
        /* <DEDUP_REMOVED lines=12> */
.L_x_56299:
[----:B------:R-:W-:Y:S02]  /*1dc90*/  IMAD.MOV.U32 R4, RZ, RZ, R28 ;  /* 0x000000ffff047224 */ /* 0x000fe400078e001c */
.L_x_56300:
[----:B------:R-:W-:Y:S05]  /*1dca0*/  BSYNC B2 ;  /* 0x0000000000027941 */ /* 0x000fea0003800000 */
.L_x_56298:
        /* <DEDUP_REMOVED lines=16> */
.L_x_56304:
[----:B------:R-:W-:Y:S05]  /*1ddb0*/  BSYNC B3 ;  /* 0x0000000000037941 */ /* 0x000fea0003800000 */
.L_x_56303:
        /* <DEDUP_REMOVED lines=44> */
.L_x_56302:
[----:B------:R-:W-:Y:S05]  /*1e080*/  BSYNC B2 ;  /* 0x0000000000027941 */ /* 0x000fea0003800000 */
.L_x_56301:
        /* <DEDUP_REMOVED lines=8> */
.L_x_56297:
        /* <DEDUP_REMOVED lines=12> */
.L_x_56306:
[----:B------:R-:W-:Y:S02]  /*1e1d0*/  IMAD.MOV.U32 R25, RZ, RZ, R28 ;  /* 0x000000ffff197224 */ /* 0x000fe400078e001c */
.L_x_56307:
[----:B------:R-:W-:Y:S05]  /*1e1e0*/  BSYNC B2 ;  /* 0x0000000000027941 */ /* 0x000fea0003800000 */
.L_x_56305:
        /* <DEDUP_REMOVED lines=16> */
.L_x_56311:
[----:B------:R-:W-:Y:S05]  /*1e2f0*/  BSYNC B3 ;  /* 0x0000000000037941 */ /* 0x000fea0003800000 */
.L_x_56310:
        /* <DEDUP_REMOVED lines=44> */
.L_x_56309:
[----:B------:R-:W-:Y:S05]  /*1e5c0*/  BSYNC B2 ;  /* 0x0000000000027941 */ /* 0x000fea0003800000 */
.L_x_56308:
        /* <DEDUP_REMOVED lines=11> */
.L_x_56312:
        /* <DEDUP_REMOVED lines=12> */
.L_x_56315:
[----:B------:R-:W-:Y:S02]  /*1e740*/  IMAD.MOV.U32 R3, RZ, RZ, R28 ;  /* 0x000000ffff037224 */ /* 0x000fe400078e001c */
.L_x_56316:
[----:B------:R-:W-:Y:S05]  /*1e750*/  BSYNC B2 ;  /* 0x0000000000027941 */ /* 0x000fea0003800000 */
.L_x_56314:
        /* <DEDUP_REMOVED lines=16> */
.L_x_56320:
[----:B------:R-:W-:Y:S05]  /*1e860*/  BSYNC B3 ;  /* 0x0000000000037941 */ /* 0x000fea0003800000 */
.L_x_56319:
        /* <DEDUP_REMOVED lines=44> */
.L_x_56318:
[----:B------:R-:W-:Y:S05]  /*1eb30*/  BSYNC B2 ;  /* 0x0000000000027941 */ /* 0x000fea0003800000 */
.L_x_56317:
        /* <DEDUP_REMOVED lines=8> */
.L_x_56313:
        /* <DEDUP_REMOVED lines=12> */
.L_x_56322:
[----:B------:R-:W-:Y:S02]  /*1ec80*/  MOV R25, R28 ;  /* 0x0000001c00197202 */ /* 0x000fe40000000f00 */
.L_x_56323:
[----:B------:R-:W-:Y:S05]  /*1ec90*/  BSYNC B2 ;  /* 0x0000000000027941 */ /* 0x000fea0003800000 */
.L_x_56321:
        /* <DEDUP_REMOVED lines=16> */
.L_x_56327:
[----:B------:R-:W-:Y:S05]  /*1eda0*/  BSYNC B3 ;  /* 0x0000000000037941 */ /* 0x000fea0003800000 */
.L_x_56326:
        /* <DEDUP_REMOVED lines=44> */
.L_x_56325:
[----:B------:R-:W-:Y:S05]  /*1f070*/  BSYNC B2 ;  /* 0x0000000000027941 */ /* 0x000fea0003800000 */
.L_x_56324:
        /* <DEDUP_REMOVED lines=11> */
.L_x_56328:
        /* <DEDUP_REMOVED lines=12> */
.L_x_56331:
[----:B------:R-:W-:Y:S02]  /*1f1f0*/  IMAD.MOV.U32 R2, RZ, RZ, R28 ;  /* 0x000000ffff027224 */ /* 0x000fe400078e001c */
.L_x_56332:
[----:B------:R-:W-:Y:S05]  /*1f200*/  BSYNC B2 ;  /* 0x0000000000027941 */ /* 0x000fea0003800000 */
.L_x_56330:
        /* <DEDUP_REMOVED lines=16> */
.L_x_56336:
[----:B------:R-:W-:Y:S05]  /*1f310*/  BSYNC B3 ;  /* 0x0000000000037941 */ /* 0x000fea0003800000 */
.L_x_56335:
        /* <DEDUP_REMOVED lines=44> */
.L_x_56334:
[----:B------:R-:W-:Y:S05]  /*1f5e0*/  BSYNC B2 ;  /* 0x0000000000027941 */ /* 0x000fea0003800000 */
.L_x_56333:
        /* <DEDUP_REMOVED lines=8> */
.L_x_56329:
        /* <DEDUP_REMOVED lines=27> */
.L_x_56337:
[----:B------:R-:W-:Y:S02]  /*1f820*/  IADD3 R128, R128, 0x20, RZ ;  /* 0x0000002080807810 */ /* 0x000fe40007ffe0ff */
.L_x_56272:
[----:B------:R-:W-:Y:S05]  /*1f830*/  BSYNC B1 ;  /* 0x0000000000017941 */ /* 0x000fea0003800000 */
.L_x_56271:
        /* <DEDUP_REMOVED lines=30> */
.L_x_56341:
[----:B------:R-:W-:Y:S02]  /*1fa20*/  IMAD.MOV.U32 R129, RZ, RZ, R28 ;  /* 0x000000ffff817224 */ /* 0x000fe400078e001c */
.L_x_56342:
[----:B------:R-:W-:Y:S05]  /*1fa30*/  BSYNC B2 ;  /* 0x0000000000027941 */ /* 0x000fea0003800000 */
.L_x_56340:
        /* <DEDUP_REMOVED lines=16> */
.L_x_56346:
[----:B------:R-:W-:Y:S05]  /*1fb40*/  BSYNC B3 ;  /* 0x0000000000037941 */ /* 0x000fea0003800000 */
.L_x_56345:
        /* <DEDUP_REMOVED lines=44> */
.L_x_56344:
[----:B------:R-:W-:Y:S05]  /*1fe10*/  BSYNC B2 ;  /* 0x0000000000027941 */ /* 0x000fea0003800000 */
.L_x_56343:
        /* <DEDUP_REMOVED lines=14> */
.L_x_56347:
        /* <DEDUP_REMOVED lines=12> */
.L_x_56350:
[----:B------:R-:W-:Y:S02]  /*1ffc0*/  MOV R5, R28 ;  /* 0x0000001c00057202 */ /* 0x000fe40000000f00 */
.L_x_56351:
[----:B------:R-:W-:Y:S05]  /*1ffd0*/  BSYNC B2 ;  /* 0x0000000000027941 */ /* 0x000fea0003800000 */
.L_x_56349:
        /* <DEDUP_REMOVED lines=16> */
.L_x_56355:
[----:B------:R-:W-:Y:S05]  /*200e0*/  BSYNC B3 ;  /* 0x0000000000037941 */ /* 0x000fea0003800000 */
.L_x_56354:
        /* <DEDUP_REMOVED lines=44> */
.L_x_56353:
[----:B------:R-:W-:Y:S05]  /*203b0*/  BSYNC B2 ;  /* 0x0000000000027941 */ /* 0x000fea0003800000 */
.L_x_56352:
        /* <DEDUP_REMOVED lines=8> */
.L_x_56348:
        /* <DEDUP_REMOVED lines=12> */
.L_x_56357:
[----:B------:R-:W-:Y:S02]  /*20500*/  IMAD.MOV.U32 R25, RZ, RZ, R28 ;  /* 0x000000ffff197224 */ /* 0x000fe400078e001c */
.L_x_56358:
[----:B------:R-:W-:Y:S05]  /*20510*/  BSYNC B2 ;  /* 0x0000000000027941 */ /* 0x000fea0003800000 */
.L_x_56356:
        /* <DEDUP_REMOVED lines=16> */
.L_x_56362:
[----:B------:R-:W-:Y:S05]  /*20620*/  BSYNC B3 ;  /* 0x0000000000037941 */ /* 0x000fea0003800000 */
.L_x_56361:
        /* <DEDUP_REMOVED lines=44> */
.L_x_56360:
[----:B------:R-:W-:Y:S05]  /*208f0*/  BSYNC B2 ;  /* 0x0000000000027941 */ /* 0x000fea0003800000 */
.L_x_56359:
        /* <DEDUP_REMOVED lines=11> */
.L_x_56363:
        /* <DEDUP_REMOVED lines=12> */
.L_x_56366:
[----:B------:R-:W-:Y:S02]  /*20a70*/  IMAD.MOV.U32 R4, RZ, RZ, R28 ;  /* 0x000000ffff047224 */ /* 0x000fe400078e001c */
.L_x_56367:
[----:B------:R-:W-:Y:S05]  /*20a80*/  BSYNC B2 ;  /* 0x0000000000027941 */ /* 0x000fea0003800000 */
.L_x_56365:
        /* <DEDUP_REMOVED lines=16> */
.L_x_56371:
[----:B------:R-:W-:Y:S05]  /*20b90*/  BSYNC B3 ;  /* 0x0000000000037941 */ /* 0x000fea0003800000 */
.L_x_56370:
        /* <DEDUP_REMOVED lines=44> */
.L_x_56369:
[----:B------:R-:W-:Y:S05]  /*20e60*/  BSYNC B2 ;  /* 0x0000000000027941 */ /* 0x000fea0003800000 */
.L_x_56368:
        /* <DEDUP_REMOVED lines=8> */
.L_x_56364:
        /* <DEDUP_REMOVED lines=12> */
.L_x_56373:
[----:B------:R-:W-:Y:S02]  /*20fb0*/  IMAD.MOV.U32 R25, RZ, RZ, R28 ;  /* 0x000000ffff197224 */ /* 0x000fe400078e001c */
.L_x_56374:
[----:B------:R-:W-:Y:S05]  /*20fc0*/  BSYNC B2 ;  /* 0x0000000000027941 */ /* 0x000fea0003800000 */
.L_x_56372:
        /* <DEDUP_REMOVED lines=16> */
.L_x_56378:
[----:B------:R-:W-:Y:S05]  /*210d0*/  BSYNC B3 ;  /* 0x0000000000037941 */ /* 0x000fea0003800000 */
.L_x_56377:
        /* <DEDUP_REMOVED lines=44> */
.L_x_56376:
[----:B------:R-:W-:Y:S05]  /*213a0*/  BSYNC B2 ;  /* 0x0000000000027941 */ /* 0x000fea0003800000 */
.L_x_56375:
        /* <DEDUP_REMOVED lines=11> */
.L_x_56379:
        /* <DEDUP_REMOVED lines=12> */
.L_x_56382:
[----:B------:R-:W-:Y:S02]  /*21520*/  IMAD.MOV.U32 R3, RZ, RZ, R28 ;  /* 0x000000ffff037224 */ /* 0x000fe400078e001c */
.L_x_56383:
[----:B------:R-:W-:Y:S05]  /*21530*/  BSYNC B2 ;  /* 0x0000000000027941 */ /* 0x000fea0003800000 */
.L_x_56381:
        /* <DEDUP_REMOVED lines=16> */
.L_x_56387:
[----:B------:R-:W-:Y:S05]  /*21640*/  BSYNC B3 ;  /* 0x0000000000037941 */ /* 0x000fea0003800000 */
.L_x_56386:
        /* <DEDUP_REMOVED lines=44> */
.L_x_56385:
[----:B------:R-:W-:Y:S05]  /*21910*/  BSYNC B2 ;  /* 0x0000000000027941 */ /* 0x000fea0003800000 */
.L_x_56384:
        /* <DEDUP_REMOVED lines=8> */
.L_x_56380:
        /* <DEDUP_REMOVED lines=12> */
.L_x_56389:
[----:B------:R-:W-:Y:S02]  /*21a60*/  IMAD.MOV.U32 R25, RZ, RZ, R28 ;  /* 0x000000ffff197224 */ /* 0x000fe400078e001c */
.L_x_56390:
[----:B------:R-:W-:Y:S05]  /*21a70*/  BSYNC B2 ;  /* 0x0000000000027941 */ /* 0x000fea0003800000 */
.L_x_56388:
        /* <DEDUP_REMOVED lines=16> */
.L_x_56394:
[----:B------:R-:W-:Y:S05]  /*21b80*/  BSYNC B3 ;  /* 0x0000000000037941 */ /* 0x000fea0003800000 */
.L_x_56393:
        /* <DEDUP_REMOVED lines=44> */
.L_x_56392:
[----:B------:R-:W-:Y:S05]  /*21e50*/  BSYNC B2 ;  /* 0x0000000000027941 */ /* 0x000fea0003800000 */
.L_x_56391:
        /* <DEDUP_REMOVED lines=11> */
.L_x_56395:
        /* <DEDUP_REMOVED lines=12> */
.L_x_56398:
[----:B------:R-:W-:Y:S02]  /*21fd0*/  IMAD.MOV.U32 R2, RZ, RZ, R28 ;  /* 0x000000ffff027224 */ /* 0x000fe400078e001c */
.L_x_56399:
[----:B------:R-:W-:Y:S05]  /*21fe0*/  BSYNC B2 ;  /* 0x0000000000027941 */ /* 0x000fea0003800000 */
.L_x_56397:
        /* <DEDUP_REMOVED lines=16> */
.L_x_56403:
[----:B------:R-:W-:Y:S05]  /*220f0*/  BSYNC B3 ;  /* 0x0000000000037941 */ /* 0x000fea0003800000 */
.L_x_56402:
        /* <DEDUP_REMOVED lines=44> */
.L_x_56401:
[----:B------:R-:W-:Y:S05]  /*223c0*/  BSYNC B2 ;  /* 0x0000000000027941 */ /* 0x000fea0003800000 */
.L_x_56400:
        /* <DEDUP_REMOVED lines=8> */
.L_x_56396:
        /* <DEDUP_REMOVED lines=27> */
.L_x_56404:
[----:B------:R-:W-:Y:S02]  /*22600*/  IADD3 R128, R128, 0x20, RZ ;  /* 0x0000002080807810 */ /* 0x000fe40007ffe0ff */
.L_x_56339:
[----:B------:R-:W-:Y:S05]  /*22610*/  BSYNC B1 ;  /* 0x0000000000017941 */ /* 0x000fea0003800000 */
.L_x_56338:
        /* <DEDUP_REMOVED lines=30> */
.L_x_56408:
[----:B------:R-:W-:Y:S02]  /*22800*/  IMAD.MOV.U32 R129, RZ, RZ, R28 ;  /* 0x000000ffff817224 */ /* 0x000fe400078e001c */
.L_x_56409:
[----:B------:R-:W-:Y:S05]  /*22810*/  BSYNC B2 ;  /* 0x0000000000027941 */ /* 0x000fea0003800000 */
.L_x_56407:
        /* <DEDUP_REMOVED lines=16> */
.L_x_56413:
[----:B------:R-:W-:Y:S05]  /*22920*/  BSYNC B3 ;  /* 0x0000000000037941 */ /* 0x000fea0003800000 */
.L_x_56412:
        /* <DEDUP_REMOVED lines=44> */
.L_x_56411:
[----:B------:R-:W-:Y:S05]  /*22bf0*/  BSYNC B2 ;  /* 0x0000000000027941 */ /* 0x000fea0003800000 */
.L_x_56410:
        /* <DEDUP_REMOVED lines=14> */
.L_x_56414:
        /* <DEDUP_REMOVED lines=12> */
.L_x_56417:
[----:B------:R-:W-:Y:S02]  /*22da0*/  IMAD.MOV.U32 R5, RZ, RZ, R28 ;  /* 0x000000ffff057224 */ /* 0x000fe400078e001c */
.L_x_56418:
[----:B------:R-:W-:Y:S05]  /*22db0*/  BSYNC B2 ;  /* 0x0000000000027941 */ /* 0x000fea0003800000 */
.L_x_56416:
        /* <DEDUP_REMOVED lines=16> */
.L_x_56422:
[----:B------:R-:W-:Y:S05]  /*22ec0*/  BSYNC B3 ;  /* 0x0000000000037941 */ /* 0x000fea0003800000 */
.L_x_56421:
        /* <DEDUP_REMOVED lines=44> */
.L_x_56420:
[----:B------:R-:W-:Y:S05]  /*23190*/  BSYNC B2 ;  /* 0x0000000000027941 */ /* 0x000fea0003800000 */
.L_x_56419:
        /* <DEDUP_REMOVED lines=8> */
.L_x_56415:
        /* <DEDUP_REMOVED lines=12> */
.L_x_56424:
[----:B------:R-:W-:Y:S02]  /*232e0*/  IMAD.MOV.U32 R25, RZ, RZ, R28 ;  /* 0x000000ffff197224 */ /* 0x000fe400078e001c */
.L_x_56425:
[----:B------:R-:W-:Y:S05]  /*232f0*/  BSYNC B2 ;  /* 0x0000000000027941 */ /* 0x000fea0003800000 */
.L_x_56423:
        /* <DEDUP_REMOVED lines=16> */
.L_x_56429:
[----:B------:R-:W-:Y:S05]  /*23400*/  BSYNC B3 ;  /* 0x0000000000037941 */ /* 0x000fea0003800000 */
.L_x_56428:
        /* <DEDUP_REMOVED lines=44> */
.L_x_56427:
[----:B------:R-:W-:Y:S05]  /*236d0*/  BSYNC B2 ;  /* 0x0000000000027941 */ /* 0x000fea0003800000 */
.L_x_56426:
        /* <DEDUP_REMOVED lines=11> */
.L_x_56430:
        /* <DEDUP_REMOVED lines=12> */
.L_x_56433:
[----:B------:R-:W-:Y:S02]  /*23850*/  IMAD.MOV.U32 R4, RZ, RZ, R28 ;  /* 0x000000ffff047224 */ /* 0x000fe400078e001c */
.L_x_56434:
[----:B------:R-:W-:Y:S05]  /*23860*/  BSYNC B2 ;  /* 0x0000000000027941 */ /* 0x000fea0003800000 */
.L_x_56432:
        /* <DEDUP_REMOVED lines=16> */
.L_x_56438:
[----:B------:R-:W-:Y:S05]  /*23970*/  BSYNC B3 ;  /* 0x0000000000037941 */ /* 0x000fea0003800000 */
.L_x_56437:
        /* <DEDUP_REMOVED lines=44> */
.L_x_56436:
[----:B------:R-:W-:Y:S05]  /*23c40*/  BSYNC B2 ;  /* 0x0000000000027941 */ /* 0x000fea0003800000 */
.L_x_56435:
        /* <DEDUP_REMOVED lines=8> */
.L_x_56431:
        /* <DEDUP_REMOVED lines=12> */
.L_x_56440:
[----:B------:R-:W-:Y:S02]  /*23d90*/  IMAD.MOV.U32 R25, RZ, RZ, R28 ;  /* 0x000000ffff197224 */ /* 0x000fe400078e001c */
.L_x_56441:
[----:B------:R-:W-:Y:S05]  /*23da0*/  BSYNC B2 ;  /* 0x0000000000027941 */ /* 0x000fea0003800000 */
.L_x_56439:
        /* <DEDUP_REMOVED lines=16> */
.L_x_56445:
[----:B------:R-:W-:Y:S05]  /*23eb0*/  BSYNC B3 ;  /* 0x0000000000037941 */ /* 0x000fea0003800000 */
.L_x_56444:
        /* <DEDUP_REMOVED lines=44> */
.L_x_56443:
[----:B------:R-:W-:Y:S05]  /*24180*/  BSYNC B2 ;  /* 0x0000000000027941 */ /* 0x000fea0003800000 */
.L_x_56442:
        /* <DEDUP_REMOVED lines=11> */
.L_x_56446:
        /* <DEDUP_REMOVED lines=12> */
.L_x_56449:
[----:B------:R-:W-:Y:S02]  /*24300*/  MOV R3, R28 ;  /* 0x0000001c00037202 */ /* 0x000fe40000000f00 */
.L_x_56450:
[----:B------:R-:W-:Y:S05]  /*24310*/  BSYNC B2 ;  /* 0x0000000000027941 */ /* 0x000fea0003800000 */
.L_x_56448:
        /* <DEDUP_REMOVED lines=16> */
.L_x_56454:
[----:B------:R-:W-:Y:S05]  /*24420*/  BSYNC B3 ;  /* 0x0000000000037941 */ /* 0x000fea0003800000 */
.L_x_56453:
        /* <DEDUP_REMOVED lines=44> */
.L_x_56452:
[----:B------:R-:W-:Y:S05]  /*246f0*/  BSYNC B2 ;  /* 0x0000000000027941 */ /* 0x000fea0003800000 */
.L_x_56451:
        /* <DEDUP_REMOVED lines=8> */
.L_x_56447:
        /* <DEDUP_REMOVED lines=12> */
.L_x_56456:
[----:B------:R-:W-:Y:S02]  /*24840*/  IMAD.MOV.U32 R25, RZ, RZ, R28 ;  /* 0x000000ffff197224 */ /* 0x000fe400078e001c */
.L_x_56457:
[----:B------:R-:W-:Y:S05]  /*24850*/  BSYNC B2 ;  /* 0x0000000000027941 */ /* 0x000fea0003800000 */
.L_x_56455:
        /* <DEDUP_REMOVED lines=16> */
.L_x_56461:
[----:B------:R-:W-:Y:S05]  /*24960*/  BSYNC B3 ;  /* 0x0000000000037941 */ /* 0x000fea0003800000 */
.L_x_56460:
        /* <DEDUP_REMOVED lines=44> */
.L_x_56459:
[----:B------:R-:W-:Y:S05]  /*24c30*/  BSYNC B2 ;  /* 0x0000000000027941 */ /* 0x000fea0003800000 */
.L_x_56458:
        /* <DEDUP_REMOVED lines=11> */
.L_x_56462:
        /* <DEDUP_REMOVED lines=12> */
.L_x_56465:
[----:B------:R-:W-:Y:S02]  /*24db0*/  IMAD.MOV.U32 R2, RZ, RZ, R28 ;  /* 0x000000ffff027224 */ /* 0x000fe400078e001c */
.L_x_56466:
[----:B------:R-:W-:Y:S05]  /*24dc0*/  BSYNC B2 ;  /* 0x0000000000027941 */ /* 0x000fea0003800000 */
.L_x_56464:
        /* <DEDUP_REMOVED lines=16> */
.L_x_56470:
[----:B------:R-:W-:Y:S05]  /*24ed0*/  BSYNC B3 ;  /* 0x0000000000037941 */ /* 0x000fea0003800000 */
.L_x_56469:
        /* <DEDUP_REMOVED lines=44> */
.L_x_56468:
[----:B------:R-:W-:Y:S05]  /*251a0*/  BSYNC B2 ;  /* 0x0000000000027941 */ /* 0x000fea0003800000 */
.L_x_56467:
        /* <DEDUP_REMOVED lines=8> */
.L_x_56463:
        /* <DEDUP_REMOVED lines=27> */
.L_x_56471:
[----:B------:R-:W-:Y:S02]  /*253e0*/  IADD3 R128, R128, 0x20, RZ ;  /* 0x0000002080807810 */ /* 0x000fe40007ffe0ff */
.L_x_56406:
[----:B------:R-:W-:Y:S05]  /*253f0*/  BSYNC B1 ;  /* 0x0000000000017941 */ /* 0x000fea0003800000 */
.L_x_56405:
        /* <DEDUP_REMOVED lines=30> */
.L_x_56475:
[----:B------:R-:W-:Y:S02]  /*255e0*/  IMAD.MOV.U32 R129, RZ, RZ, R28 ;  /* 0x000000ffff817224 */ /* 0x000fe400078e001c */
.L_x_56476:
[----:B------:R-:W-:Y:S05]  /*255f0*/  BSYNC B2 ;  /* 0x0000000000027941 */ /* 0x000fea0003800000 */
.L_x_56474:
        /* <DEDUP_REMOVED lines=16> */
.L_x_56480:
[----:B------:R-:W-:Y:S05]  /*25700*/  BSYNC B3 ;  /* 0x0000000000037941 */ /* 0x000fea0003800000 */
.L_x_56479:
        /* <DEDUP_REMOVED lines=44> */
.L_x_56478:
[----:B------:R-:W-:Y:S05]  /*259d0*/  BSYNC B2 ;  /* 0x0000000000027941 */ /* 0x000fea0003800000 */
.L_x_56477:
        /* <DEDUP_REMOVED lines=14> */
.L_x_56481:
        /* <DEDUP_REMOVED lines=12> */
.L_x_56484:
[----:B------:R-:W-:Y:S02]  /*25b80*/  IMAD.MOV.U32 R5, RZ, RZ, R28 ;  /* 0x000000ffff057224 */ /* 0x000fe400078e001c */
.L_x_56485:
[----:B------:R-:W-:Y:S05]  /*25b90*/  BSYNC B2 ;  /* 0x0000000000027941 */ /* 0x000fea0003800000 */
.L_x_56483:
        /* <DEDUP_REMOVED lines=16> */
.L_x_56489:
[----:B------:R-:W-:Y:S05]  /*25ca0*/  BSYNC B3 ;  /* 0x0000000000037941 */ /* 0x000fea0003800000 */
.L_x_56488:
        /* <DEDUP_REMOVED lines=44> */
.L_x_56487:
[----:B------:R-:W-:Y:S05]  /*25f70*/  BSYNC B2 ;  /* 0x0000000000027941 */ /* 0x000fea0003800000 */
.L_x_56486:
        /* <DEDUP_REMOVED lines=8> */
.L_x_56482:
        /* <DEDUP_REMOVED lines=12> */
.L_x_56491:
[----:B------:R-:W-:Y:S02]  /*260c0*/  IMAD.MOV.U32 R25, RZ, RZ, R28 ;  /* 0x000000ffff197224 */ /* 0x000fe400078e001c */
.L_x_56492:
[----:B------:R-:W-:Y:S05]  /*260d0*/  BSYNC B2 ;  /* 0x0000000000027941 */ /* 0x000fea0003800000 */
.L_x_56490:
        /* <DEDUP_REMOVED lines=16> */
.L_x_56496:
[----:B------:R-:W-:Y:S05]  /*261e0*/  BSYNC B3 ;  /* 0x0000000000037941 */ /* 0x000fea0003800000 */
.L_x_56495:
        /* <DEDUP_REMOVED lines=44> */
.L_x_56494:
[----:B------:R-:W-:Y:S05]  /*264b0*/  BSYNC B2 ;  /* 0x0000000000027941 */ /* 0x000fea0003800000 */
.L_x_56493:
        /* <DEDUP_REMOVED lines=11> */
.L_x_56497:
        /* <DEDUP_REMOVED lines=12> */
.L_x_56500:
[----:B------:R-:W-:Y:S02]  /*26630*/  IMAD.MOV.U32 R4, RZ, RZ, R28 ;  /* 0x000000ffff047224 */ /* 0x000fe400078e001c */
.L_x_56501:
[----:B------:R-:W-:Y:S05]  /*26640*/  BSYNC B2 ;  /* 0x0000000000027941 */ /* 0x000fea0003800000 */
.L_x_56499:
        /* <DEDUP_REMOVED lines=16> */
.L_x_56505:
[----:B------:R-:W-:Y:S05]  /*26750*/  BSYNC B3 ;  /* 0x0000000000037941 */ /* 0x000fea0003800000 */
.L_x_56504:
        /* <DEDUP_REMOVED lines=44> */
.L_x_56503:
[----:B------:R-:W-:Y:S05]  /*26a20*/  BSYNC B2 ;  /* 0x0000000000027941 */ /* 0x000fea0003800000 */
.L_x_56502:
        /* <DEDUP_REMOVED lines=8> */
.L_x_56498:
        /* <DEDUP_REMOVED lines=12> */
.L_x_56507:
[----:B------:R-:W-:Y:S02]  /*26b70*/  MOV R25, R28 ;  /* 0x0000001c00197202 */ /* 0x000fe40000000f00 */
.L_x_56508:
[----:B------:R-:W-:Y:S05]  /*26b80*/  BSYNC B2 ;  /* 0x0000000000027941 */ /* 0x000fea0003800000 */
.L_x_56506:
        /* <DEDUP_REMOVED lines=16> */
.L_x_56512:
[----:B------:R-:W-:Y:S05]  /*26c90*/  BSYNC B3 ;  /* 0x0000000000037941 */ /* 0x000fea0003800000 */
.L_x_56511:
        /* <DEDUP_REMOVED lines=44> */
.L_x_56510:
[----:B------:R-:W-:Y:S05]  /*26f60*/  BSYNC B2 ;  /* 0x0000000000027941 */ /* 0x000fea0003800000 */
.L_x_56509:
        /* <DEDUP_REMOVED lines=11> */
.L_x_56513:
        /* <DEDUP_REMOVED lines=12> */
.L_x_56516:
[----:B------:R-:W-:Y:S02]  /*270e0*/  IMAD.MOV.U32 R3, RZ, RZ, R28 ;  /* 0x000000ffff037224 */ /* 0x000fe400078e001c */
.L_x_56517:
[----:B------:R-:W-:Y:S05]  /*270f0*/  BSYNC B2 ;  /* 0x0000000000027941 */ /* 0x000fea0003800000 */
.L_x_56515:
        /* <DEDUP_REMOVED lines=16> */
.L_x_56521:
[----:B------:R-:W-:Y:S05]  /*27200*/  BSYNC B3 ;  /* 0x0000000000037941 */ /* 0x000fea0003800000 */
.L_x_56520:
        /* <DEDUP_REMOVED lines=44> */
.L_x_56519:
[----:B------:R-:W-:Y:S05]  /*274d0*/  BSYNC B2 ;  /* 0x0000000000027941 */ /* 0x000fea0003800000 */
.L_x_56518:
        /* <DEDUP_REMOVED lines=8> */
.L_x_56514:
        /* <DEDUP_REMOVED lines=12> */
.L_x_56523:
[----:B------:R-:W-:Y:S02]  /*27620*/  IMAD.MOV.U32 R25, RZ, RZ, R28 ;  /* 0x000000ffff197224 */ /* 0x000fe400078e001c */
.L_x_56524:
[----:B------:R-:W-:Y:S05]  /*27630*/  BSYNC B2 ;  /* 0x0000000000027941 */ /* 0x000fea0003800000 */
.L_x_56522:
        /* <DEDUP_REMOVED lines=16> */
.L_x_56528:
[----:B------:R-:W-:Y:S05]  /*27740*/  BSYNC B3 ;  /* 0x0000000000037941 */ /* 0x000fea0003800000 */
.L_x_56527:
        /* <DEDUP_REMOVED lines=44> */
.L_x_56526:
[----:B------:R-:W-:Y:S05]  /*27a10*/  BSYNC B2 ;  /* 0x0000000000027941 */ /* 0x000fea0003800000 */
.L_x_56525:
        /* <DEDUP_REMOVED lines=11> */
.L_x_56529:
        /* <DEDUP_REMOVED lines=12> */
.L_x_56532:
[----:B------:R-:W-:Y:S02]  /*27b90*/  IMAD.MOV.U32 R2, RZ, RZ, R28 ;  /* 0x000000ffff027224 */ /* 0x000fe400078e001c */
.L_x_56533:
[----:B------:R-:W-:Y:S05]  /*27ba0*/  BSYNC B2 ;  /* 0x0000000000027941 */ /* 0x000fea0003800000 */
.L_x_56531:
        /* <DEDUP_REMOVED lines=16> */
.L_x_56537:
[----:B------:R-:W-:Y:S05]  /*27cb0*/  BSYNC B3 ;  /* 0x0000000000037941 */ /* 0x000fea0003800000 */
.L_x_56536:
        /* <DEDUP_REMOVED lines=44> */
.L_x_56535:
[----:B------:R-:W-:Y:S05]  /*27f80*/  BSYNC B2 ;  /* 0x0000000000027941 */ /* 0x000fea0003800000 */
.L_x_56534:
        /* <DEDUP_REMOVED lines=8> */
.L_x_56530:
        /* <DEDUP_REMOVED lines=27> */
.L_x_56538:
[----:B------:R-:W-:Y:S02]  /*281c0*/  IADD3 R128, R128, 0x20, RZ ;  /* 0x0000002080807810 */ /* 0x000fe40007ffe0ff */
.L_x_56473:
[----:B------:R-:W-:Y:S05]  /*281d0*/  BSYNC B1 ;  /* 0x0000000000017941 */ /* 0x000fea0003800000 */
.L_x_56472:
        /* <DEDUP_REMOVED lines=30> */
.L_x_56542:
[----:B------:R-:W-:Y:S02]  /*283c0*/  IMAD.MOV.U32 R129, RZ, RZ, R28 ;  /* 0x000000ffff817224 */ /* 0x000fe400078e001c */
.L_x_56543:
[----:B------:R-:W-:Y:S05]  /*283d0*/  BSYNC B2 ;  /* 0x0000000000027941 */ /* 0x000fea0003800000 */
.L_x_56541:
        /* <DEDUP_REMOVED lines=16> */
.L_x_56547:
[----:B------:R-:W-:Y:S05]  /*284e0*/  BSYNC B3 ;  /* 0x0000000000037941 */ /* 0x000fea0003800000 */
.L_x_56546:
        /* <DEDUP_REMOVED lines=44> */
.L_x_56545:
[----:B------:R-:W-:Y:S05]  /*287b0*/  BSYNC B2 ;  /* 0x0000000000027941 */ /* 0x000fea0003800000 */
.L_x_56544:
        /* <DEDUP_REMOVED lines=14> */
.L_x_56548:
        /* <DEDUP_REMOVED lines=12> */
.L_x_56551:
[----:B------:R-:W-:Y:S02]  /*28960*/  IMAD.MOV.U32 R5, RZ, RZ, R28 ;  /* 0x000000ffff057224 */ /* 0x000fe400078e001c */
.L_x_56552:
[----:B------:R-:W-:Y:S05]  /*28970*/  BSYNC B2 ;  /* 0x0000000000027941 */ /* 0x000fea0003800000 */
.L_x_56550:
        /* <DEDUP_REMOVED lines=16> */
.L_x_56556:
[----:B------:R-:W-:Y:S05]  /*28a80*/  BSYNC B3 ;  /* 0x0000000000037941 */ /* 0x000fea0003800000 */
.L_x_56555:
        /* <DEDUP_REMOVED lines=44> */
.L_x_56554:
[----:B------:R-:W-:Y:S05]  /*28d50*/  BSYNC B2 ;  /* 0x0000000000027941 */ /* 0x000fea0003800000 */
.L_x_56553:
        /* <DEDUP_REMOVED lines=8> */
.L_x_56549:
        /* <DEDUP_REMOVED lines=12> */
.L_x_56558:
[----:B------:R-:W-:Y:S02]  /*28ea0*/  IMAD.MOV.U32 R25, RZ, RZ, R28 ;  /* 0x000000ffff197224 */ /* 0x000fe400078e001c */
.L_x_56559:
[----:B------:R-:W-:Y:S05]  /*28eb0*/  BSYNC B2 ;  /* 0x0000000000027941 */ /* 0x000fea0003800000 */
.L_x_56557:
        /* <DEDUP_REMOVED lines=16> */
.L_x_56563:
[----:B------:R-:W-:Y:S05]  /*28fc0*/  BSYNC B3 ;  /* 0x0000000000037941 */ /* 0x000fea0003800000 */
.L_x_56562:
        /* <DEDUP_REMOVED lines=44> */
.L_x_56561:
[----:B------:R-:W-:Y:S05]  /*29290*/  BSYNC B2 ;  /* 0x0000000000027941 */ /* 0x000fea0003800000 */
.L_x_56560:
        /* <DEDUP_REMOVED lines=11> */
.L_x_56564:
        /* <DEDUP_REMOVED lines=12> */
.L_x_56567:
[----:B------:R-:W-:Y:S02]  /*29410*/  IMAD.MOV.U32 R4, RZ, RZ, R28 ;  /* 0x000000ffff047224 */ /* 0x000fe400078e001c */
.L_x_56568:
[----:B------:R-:W-:Y:S05]  /*29420*/  BSYNC B2 ;  /* 0x0000000000027941 */ /* 0x000fea0003800000 */
.L_x_56566:
        /* <DEDUP_REMOVED lines=16> */
.L_x_56572:
[----:B------:R-:W-:Y:S05]  /*29530*/  BSYNC B3 ;  /* 0x0000000000037941 */ /* 0x000fea0003800000 */
.L_x_56571:
        /* <DEDUP_REMOVED lines=44> */
.L_x_56570:
[----:B------:R-:W-:Y:S05]  /*29800*/  BSYNC B2 ;  /* 0x0000000000027941 */ /* 0x000fea0003800000 */
.L_x_56569:
        /* <DEDUP_REMOVED lines=8> */
.L_x_56565:
        /* <DEDUP_REMOVED lines=12> */
.L_x_56574:
[----:B------:R-:W-:Y:S02]  /*29950*/  IMAD.MOV.U32 R25, RZ, RZ, R28 ;  /* 0x000000ffff197224 */ /* 0x000fe400078e001c */
.L_x_56575:
[----:B------:R-:W-:Y:S05]  /*29960*/  BSYNC B2 ;  /* 0x0000000000027941 */ /* 0x000fea0003800000 */
.L_x_56573:
        /* <DEDUP_REMOVED lines=16> */
.L_x_56579:
[----:B------:R-:W-:Y:S05]  /*29a70*/  BSYNC B3 ;  /* 0x0000000000037941 */ /* 0x000fea0003800000 */
.L_x_56578:
        /* <DEDUP_REMOVED lines=44> */
.L_x_56577:
[----:B------:R-:W-:Y:S05]  /*29d40*/  BSYNC B2 ;  /* 0x0000000000027941 */ /* 0x000fea0003800000 */
.L_x_56576:
        /* <DEDUP_REMOVED lines=11> */
.L_x_56580:
        /* <DEDUP_REMOVED lines=12> */
.L_x_56583:
[----:B------:R-:W-:Y:S02]  /*29ec0*/  IMAD.MOV.U32 R3, RZ, RZ, R28 ;  /* 0x000000ffff037224 */ /* 0x000fe400078e001c */
.L_x_56584:
[----:B------:R-:W-:Y:S05]  /*29ed0*/  BSYNC B2 ;  /* 0x0000000000027941 */ /* 0x000fea0003800000 */
.L_x_56582:
        /* <DEDUP_REMOVED lines=16> */
.L_x_56588:
[----:B------:R-:W-:Y:S05]  /*29fe0*/  BSYNC B3 ;  /* 0x0000000000037941 */ /* 0x000fea0003800000 */
.L_x_56587:
        /* <DEDUP_REMOVED lines=44> */
.L_x_56586:
[----:B------:R-:W-:Y:S05]  /*2a2b0*/  BSYNC B2 ;  /* 0x0000000000027941 */ /* 0x000fea0003800000 */
.L_x_56585:
        /* <DEDUP_REMOVED lines=8> */
.L_x_56581:
        /* <DEDUP_REMOVED lines=12> */
.L_x_56590:
[----:B------:R-:W-:Y:S02]  /*2a400*/  IMAD.MOV.U32 R25, RZ, RZ, R28 ;  /* 0x000000ffff197224 */ /* 0x000fe400078e001c */
.L_x_56591:
[----:B------:R-:W-:Y:S05]  /*2a410*/  BSYNC B2 ;  /* 0x0000000000027941 */ /* 0x000fea0003800000 */
.L_x_56589:
        /* <DEDUP_REMOVED lines=16> */
.L_x_56595:
[----:B------:R-:W-:Y:S05]  /*2a520*/  BSYNC B3 ;  /* 0x0000000000037941 */ /* 0x000fea0003800000 */
.L_x_56594:
        /* <DEDUP_REMOVED lines=44> */
.L_x_56593:
[----:B------:R-:W-:Y:S05]  /*2a7f0*/  BSYNC B2 ;  /* 0x0000000000027941 */ /* 0x000fea0003800000 */
.L_x_56592:
        /* <DEDUP_REMOVED lines=11> */
.L_x_56596:
        /* <DEDUP_REMOVED lines=12> */
.L_x_56599:
[----:B------:R-:W-:Y:S02]  /*2a970*/  IMAD.MOV.U32 R2, RZ, RZ, R28 ;  /* 0x000000ffff027224 */ /* 0x000fe400078e001c */
.L_x_56600:
[----:B------:R-:W-:Y:S05]  /*2a980*/  BSYNC B2 ;  /* 0x0000000000027941 */ /* 0x000fea0003800000 */
.L_x_56598:
        /* <DEDUP_REMOVED lines=16> */
.L_x_56604:
[----:B------:R-:W-:Y:S05]  /*2aa90*/  BSYNC B3 ;  /* 0x0000000000037941 */ /* 0x000fea0003800000 */
.L_x_56603:
        /* <DEDUP_REMOVED lines=44> */
.L_x_56602:
[----:B------:R-:W-:Y:S05]  /*2ad60*/  BSYNC B2 ;  /* 0x0000000000027941 */ /* 0x000fea0003800000 */
.L_x_56601:
        /* <DEDUP_REMOVED lines=8> */
.L_x_56597:
        /* <DEDUP_REMOVED lines=27> */
.L_x_56605:
[----:B------:R-:W-:Y:S02]  /*2afa0*/  IADD3 R128, R128, 0x20, RZ ;  /* 0x0000002080807810 */ /* 0x000fe40007ffe0ff */
.L_x_56540:
[----:B------:R-:W-:Y:S05]  /*2afb0*/  BSYNC B1 ;  /* 0x0000000000017941 */ /* 0x000fea0003800000 */
.L_x_56539:
        /* <DEDUP_REMOVED lines=30> */
.L_x_56609:
[----:B------:R-:W-:Y:S02]  /*2b1a0*/  IMAD.MOV.U32 R129, RZ, RZ, R28 ;  /* 0x000000ffff817224 */ /* 0x000fe400078e001c */
.L_x_56610:
[----:B------:R-:W-:Y:S05]  /*2b1b0*/  BSYNC B2 ;  /* 0x0000000000027941 */ /* 0x000fea0003800000 */
.L_x_56608:
        /* <DEDUP_REMOVED lines=16> */
.L_x_56614:
[----:B------:R-:W-:Y:S05]  /*2b2c0*/  BSYNC B3 ;  /* 0x0000000000037941 */ /* 0x000fea0003800000 */
.L_x_56613:
        /* <DEDUP_REMOVED lines=44> */
.L_x_56612:
[----:B------:R-:W-:Y:S05]  /*2b590*/  BSYNC B2 ;  /* 0x0000000000027941 */ /* 0x000fea0003800000 */
.L_x_56611:
        /* <DEDUP_REMOVED lines=14> */
.L_x_56615:
        /* <DEDUP_REMOVED lines=12> */
.L_x_56618:
[----:B------:R-:W-:Y:S02]  /*2b740*/  IMAD.MOV.U32 R5, RZ, RZ, R28 ;  /* 0x000000ffff057224 */ /* 0x000fe400078e001c */
.L_x_56619:
[----:B------:R-:W-:Y:S05]  /*2b750*/  BSYNC B2 ;  /* 0x0000000000027941 */ /* 0x000fea0003800000 */
.L_x_56617:
        /* <DEDUP_REMOVED lines=16> */
.L_x_56623:
[----:B------:R-:W-:Y:S05]  /*2b860*/  BSYNC B3 ;  /* 0x0000000000037941 */ /* 0x000fea0003800000 */
.L_x_56622:
        /* <DEDUP_REMOVED lines=44> */
.L_x_56621:
[----:B------:R-:W-:Y:S05]  /*2bb30*/  BSYNC B2 ;  /* 0x0000000000027941 */ /* 0x000fea0003800000 */
.L_x_56620:
        /* <DEDUP_REMOVED lines=8> */
.L_x_56616:
        /* <DEDUP_REMOVED lines=12> */
.L_x_56625:
[----:B------:R-:W-:Y:S02]  /*2bc80*/  IMAD.MOV.U32 R25, RZ, RZ, R28 ;  /* 0x000000ffff197224 */ /* 0x000fe400078e001c */
.L_x_56626:
[----:B------:R-:W-:Y:S05]  /*2bc90*/  BSYNC B2 ;  /* 0x0000000000027941 */ /* 0x000fea0003800000 */
.L_x_56624:
        /* <DEDUP_REMOVED lines=16> */
.L_x_56630:
[----:B------:R-:W-:Y:S05]  /*2bda0*/  BSYNC B3 ;  /* 0x0000000000037941 */ /* 0x000fea0003800000 */
.L_x_56629:
        /* <DEDUP_REMOVED lines=44> */
.L_x_56628:
[----:B------:R-:W-:Y:S05]  /*2c070*/  BSYNC B2 ;  /* 0x0000000000027941 */ /* 0x000fea0003800000 */
.L_x_56627:
        /* <DEDUP_REMOVED lines=11> */
.L_x_56631:
        /* <DEDUP_REMOVED lines=12> */
.L_x_56634:
[----:B------:R-:W-:Y:S02]  /*2c1f0*/  IMAD.MOV.U32 R4, RZ, RZ, R28 ;  /* 0x000000ffff047224 */ /* 0x000fe400078e001c */
.L_x_56635:
[----:B------:R-:W-:Y:S05]  /*2c200*/  BSYNC B2 ;  /* 0x0000000000027941 */ /* 0x000fea0003800000 */
.L_x_56633:
        /* <DEDUP_REMOVED lines=16> */
.L_x_56639:
[----:B------:R-:W-:Y:S05]  /*2c310*/  BSYNC B3 ;  /* 0x0000000000037941 */ /* 0x000fea0003800000 */
.L_x_56638:
        /* <DEDUP_REMOVED lines=44> */
.L_x_56637:
[----:B------:R-:W-:Y:S05]  /*2c5e0*/  BSYNC B2 ;  /* 0x0000000000027941 */ /* 0x000fea0003800000 */
.L_x_56636:
        /* <DEDUP_REMOVED lines=8> */
.L_x_56632:
        /* <DEDUP_REMOVED lines=12> */
.L_x_56641:
[----:B------:R-:W-:Y:S02]  /*2c730*/  IMAD.MOV.U32 R25, RZ, RZ, R28 ;  /* 0x000000ffff197224 */ /* 0x000fe400078e001c */
.L_x_56642:
[----:B------:R-:W-:Y:S05]  /*2c740*/  BSYNC B2 ;  /* 0x0000000000027941 */ /* 0x000fea0003800000 */
.L_x_56640:
        /* <DEDUP_REMOVED lines=16> */
.L_x_56646:
[----:B------:R-:W-:Y:S05]  /*2c850*/  BSYNC B3 ;  /* 0x0000000000037941 */ /* 0x000fea0003800000 */
.L_x_56645:
        /* <DEDUP_REMOVED lines=44> */
.L_x_56644:
[----:B------:R-:W-:Y:S05]  /*2cb20*/  BSYNC B2 ;  /* 0x0000000000027941 */ /* 0x000fea0003800000 */
.L_x_56643:
        /* <DEDUP_REMOVED lines=11> */
.L_x_56647:
        /* <DEDUP_REMOVED lines=12> */
.L_x_56650:
[----:B------:R-:W-:Y:S02]  /*2cca0*/  IMAD.MOV.U32 R3, RZ, RZ, R28 ;  /* 0x000000ffff037224 */ /* 0x000fe400078e001c */
.L_x_56651:
[----:B------:R-:W-:Y:S05]  /*2ccb0*/  BSYNC B2 ;  /* 0x0000000000027941 */ /* 0x000fea0003800000 */
.L_x_56649:
        /* <DEDUP_REMOVED lines=16> */
.L_x_56655:
[----:B------:R-:W-:Y:S05]  /*2cdc0*/  BSYNC B3 ;  /* 0x0000000000037941 */ /* 0x000fea0003800000 */
.L_x_56654:
        /* <DEDUP_REMOVED lines=44> */
.L_x_56653:
[----:B------:R-:W-:Y:S05]  /*2d090*/  BSYNC B2 ;  /* 0x0000000000027941 */ /* 0x000fea0003800000 */
.L_x_56652:
        /* <DEDUP_REMOVED lines=8> */
.L_x_56648:
        /* <DEDUP_REMOVED lines=12> */
.L_x_56657:
[----:B------:R-:W-:Y:S02]  /*2d1e0*/  IMAD.MOV.U32 R25, RZ, RZ, R28 ;  /* 0x000000ffff197224 */ /* 0x000fe400078e001c */
.L_x_56658:
[----:B------:R-:W-:Y:S05]  /*2d1f0*/  BSYNC B2 ;  /* 0x0000000000027941 */ /* 0x000fea0003800000 */
.L_x_56656:
        /* <DEDUP_REMOVED lines=16> */
.L_x_56662:
[----:B------:R-:W-:Y:S05]  /*2d300*/  BSYNC B3 ;  /* 0x0000000000037941 */ /* 0x000fea0003800000 */
.L_x_56661:
        /* <DEDUP_REMOVED lines=44> */
.L_x_56660:
[----:B------:R-:W-:Y:S05]  /*2d5d0*/  BSYNC B2 ;  /* 0x0000000000027941 */ /* 0x000fea0003800000 */
.L_x_56659:
        /* <DEDUP_REMOVED lines=11> */
.L_x_56663:
        /* <DEDUP_REMOVED lines=12> */
.L_x_56666:
[----:B------:R-:W-:Y:S02]  /*2d750*/  IMAD.MOV.U32 R2, RZ, RZ, R28 ;  /* 0x000000ffff027224 */ /* 0x000fe400078e001c */
.L_x_56667:
[----:B------:R-:W-:Y:S05]  /*2d760*/  BSYNC B2 ;  /* 0x0000000000027941 */ /* 0x000fea0003800000 */
.L_x_56665:
        /* <DEDUP_REMOVED lines=16> */
.L_x_56671:
[----:B------:R-:W-:Y:S05]  /*2d870*/  BSYNC B3 ;  /* 0x0000000000037941 */ /* 0x000fea0003800000 */
.L_x_56670:
        /* <DEDUP_REMOVED lines=44> */
.L_x_56669:
[----:B------:R-:W-:Y:S05]  /*2db40*/  BSYNC B2 ;  /* 0x0000000000027941 */ /* 0x000fea0003800000 */
.L_x_56668:
        /* <DEDUP_REMOVED lines=8> */
.L_x_56664:
        /* <DEDUP_REMOVED lines=27> */
.L_x_56672:
[----:B------:R-:W-:Y:S02]  /*2dd80*/  IADD3 R128, R128, 0x20, RZ ;  /* 0x0000002080807810 */ /* 0x000fe40007ffe0ff */
.L_x_56607:
[----:B------:R-:W-:Y:S05]  /*2dd90*/  BSYNC B1 ;  /* 0x0000000000017941 */ /* 0x000fea0003800000 */
.L_x_56606:
        /* <DEDUP_REMOVED lines=30> */
.L_x_56676:
[----:B------:R-:W-:Y:S02]  /*2df80*/  IMAD.MOV.U32 R129, RZ, RZ, R28 ;  /* 0x000000ffff817224 */ /* 0x000fe400078e001c */
.L_x_56677:
[----:B------:R-:W-:Y:S05]  /*2df90*/  BSYNC B2 ;  /* 0x0000000000027941 */ /* 0x000fea0003800000 */
.L_x_56675:
        /* <DEDUP_REMOVED lines=16> */
.L_x_56681:
[----:B------:R-:W-:Y:S05]  /*2e0a0*/  BSYNC B3 ;  /* 0x0000000000037941 */ /* 0x000fea0003800000 */
.L_x_56680:
        /* <DEDUP_REMOVED lines=44> */
.L_x_56679:
[----:B------:R-:W-:Y:S05]  /*2e370*/  BSYNC B2 ;  /* 0x0000000000027941 */ /* 0x000fea0003800000 */
.L_x_56678:
        /* <DEDUP_REMOVED lines=14> */
.L_x_56682:
        /* <DEDUP_REMOVED lines=12> */
.L_x_56685:
[----:B------:R-:W-:Y:S02]  /*2e520*/  IMAD.MOV.U32 R5, RZ, RZ, R28 ;  /* 0x000000ffff057224 */ /* 0x000fe400078e001c */
.L_x_56686:
[----:B------:R-:W-:Y:S05]  /*2e530*/  BSYNC B2 ;  /* 0x0000000000027941 */ /* 0x000fea0003800000 */
.L_x_56684:
        /* <DEDUP_REMOVED lines=16> */
.L_x_56690:
[----:B------:R-:W-:Y:S05]  /*2e640*/  BSYNC B3 ;  /* 0x0000000000037941 */ /* 0x000fea0003800000 */
.L_x_56689:
        /* <DEDUP_REMOVED lines=44> */
.L_x_56688:
[----:B------:R-:W-:Y:S05]  /*2e910*/  BSYNC B2 ;  /* 0x0000000000027941 */ /* 0x000fea0003800000 */
.L_x_56687:
        /* <DEDUP_REMOVED lines=8> */
.L_x_56683:
        /* <DEDUP_REMOVED lines=12> */
.L_x_56692:
[----:B------:R-:W-:Y:S02]  /*2ea60*/  IMAD.MOV.U32 R25, RZ, RZ, R28 ;  /* 0x000000ffff197224 */ /* 0x000fe400078e001c */
.L_x_56693:
[----:B------:R-:W-:Y:S05]  /*2ea70*/  BSYNC B2 ;  /* 0x0000000000027941 */ /* 0x000fea0003800000 */
.L_x_56691:
        /* <DEDUP_REMOVED lines=16> */
.L_x_56697:
[----:B------:R-:W-:Y:S05]  /*2eb80*/  BSYNC B3 ;  /* 0x0000000000037941 */ /* 0x000fea0003800000 */
.L_x_56696:
        /* <DEDUP_REMOVED lines=44> */
.L_x_56695:
[----:B------:R-:W-:Y:S05]  /*2ee50*/  BSYNC B2 ;  /* 0x0000000000027941 */ /* 0x000fea0003800000 */
.L_x_56694:
        /* <DEDUP_REMOVED lines=11> */
.L_x_56698:
        /* <DEDUP_REMOVED lines=12> */
.L_x_56701:
[----:B------:R-:W-:Y:S02]  /*2efd0*/  IMAD.MOV.U32 R4, RZ, RZ, R28 ;  /* 0x000000ffff047224 */ /* 0x000fe400078e001c */
.L_x_56702:
[----:B------:R-:W-:Y:S05]  /*2efe0*/  BSYNC B2 ;  /* 0x0000000000027941 */ /* 0x000fea0003800000 */
.L_x_56700:
        /* <DEDUP_REMOVED lines=16> */
.L_x_56706:
[----:B------:R-:W-:Y:S05]  /*2f0f0*/  BSYNC B3 ;  /* 0x0000000000037941 */ /* 0x000fea0003800000 */
.L_x_56705:
        /* <DEDUP_REMOVED lines=44> */
.L_x_56704:
[----:B------:R-:W-:Y:S05]  /*2f3c0*/  BSYNC B2 ;  /* 0x0000000000027941 */ /* 0x000fea0003800000 */
.L_x_56703:
        /* <DEDUP_REMOVED lines=8> */
.L_x_56699:
        /* <DEDUP_REMOVED lines=12> */
.L_x_56708:
[----:B------:R-:W-:Y:S02]  /*2f510*/  IMAD.MOV.U32 R25, RZ, RZ, R28 ;  /* 0x000000ffff197224 */ /* 0x000fe400078e001c */
.L_x_56709:
[----:B------:R-:W-:Y:S05]  /*2f520*/  BSYNC B2 ;  /* 0x0000000000027941 */ /* 0x000fea0003800000 */
.L_x_56707:
        /* <DEDUP_REMOVED lines=16> */
.L_x_56713:
[----:B------:R-:W-:Y:S05]  /*2f630*/  BSYNC B3 ;  /* 0x0000000000037941 */ /* 0x000fea0003800000 */
.L_x_56712:
        /* <DEDUP_REMOVED lines=44> */
.L_x_56711:
[----:B------:R-:W-:Y:S05]  /*2f900*/  BSYNC B2 ;  /* 0x0000000000027941 */ /* 0x000fea0003800000 */
.L_x_56710:
        /* <DEDUP_REMOVED lines=11> */
.L_x_56714:
        /* <DEDUP_REMOVED lines=12> */
.L_x_56717:
[----:B------:R-:W-:Y:S02]  /*2fa80*/  IMAD.MOV.U32 R3, RZ, RZ, R28 ;  /* 0x000000ffff037224 */ /* 0x000fe400078e001c */
.L_x_56718:
[----:B------:R-:W-:Y:S05]  /*2fa90*/  BSYNC B2 ;  /* 0x0000000000027941 */ /* 0x000fea0003800000 */
.L_x_56716:
        /* <DEDUP_REMOVED lines=16> */
.L_x_56722:
[----:B------:R-:W-:Y:S05]  /*2fba0*/  BSYNC B3 ;  /* 0x0000000000037941 */ /* 0x000fea0003800000 */
.L_x_56721:
        /* <DEDUP_REMOVED lines=44> */
.L_x_56720:
[----:B------:R-:W-:Y:S05]  /*2fe70*/  BSYNC B2 ;  /* 0x0000000000027941 */ /* 0x000fea0003800000 */
.L_x_56719:
        /* <DEDUP_REMOVED lines=8> */
.L_x_56715:
        /* <DEDUP_REMOVED lines=12> */
.L_x_56724:
[----:B------:R-:W-:Y:S02]  /*2ffc0*/  IMAD.MOV.U32 R25, RZ, RZ, R28 ;  /* 0x000000ffff197224 */ /* 0x000fe400078e001c */
.L_x_56725:
[----:B------:R-:W-:Y:S05]  /*2ffd0*/  BSYNC B2 ;  /* 0x0000000000027941 */ /* 0x000fea0003800000 */
.L_x_56723:
        /* <DEDUP_REMOVED lines=16> */
.L_x_56729:
[----:B------:R-:W-:Y:S05]  /*300e0*/  BSYNC B3 ;  /* 0x0000000000037941 */ /* 0x000fea0003800000 */
.L_x_56728:
        /* <DEDUP_REMOVED lines=44> */
.L_x_56727:
[----:B------:R-:W-:Y:S05]  /*303b0*/  BSYNC B2 ;  /* 0x0000000000027941 */ /* 0x000fea0003800000 */
.L_x_56726:
        /* <DEDUP_REMOVED lines=11> */
.L_x_56730:
        /* <DEDUP_REMOVED lines=12> */
.L_x_56733:
[----:B------:R-:W-:Y:S02]  /*30530*/  IMAD.MOV.U32 R2, RZ, RZ, R28 ;  /* 0x000000ffff027224 */ /* 0x000fe400078e001c */
.L_x_56734:
[----:B------:R-:W-:Y:S05]  /*30540*/  BSYNC B2 ;  /* 0x0000000000027941 */ /* 0x000fea0003800000 */
.L_x_56732:
        /* <DEDUP_REMOVED lines=16> */
.L_x_56738:
[----:B------:R-:W-:Y:S05]  /*30650*/  BSYNC B3 ;  /* 0x0000000000037941 */ /* 0x000fea0003800000 */
.L_x_56737:
        /* <DEDUP_REMOVED lines=44> */
.L_x_56736:
[----:B------:R-:W-:Y:S05]  /*30920*/  BSYNC B2 ;  /* 0x0000000000027941 */ /* 0x000fea0003800000 */
.L_x_56735:
        /* <DEDUP_REMOVED lines=8> */
.L_x_56731:
        /* <DEDUP_REMOVED lines=27> */
.L_x_56739:
[----:B------:R-:W-:Y:S02]  /*30b60*/  IADD3 R128, R128, 0x20, RZ ;  /* 0x0000002080807810 */ /* 0x000fe40007ffe0ff */
.L_x_56674:
[----:B------:R-:W-:Y:S05]  /*30b70*/  BSYNC B1 ;  /* 0x0000000000017941 */ /* 0x000fea0003800000 */
.L_x_56673:
        /* <DEDUP_REMOVED lines=30> */
.L_x_56743:
[----:B------:R-:W-:Y:S02]  /*30d60*/  IMAD.MOV.U32 R129, RZ, RZ, R28 ;  /* 0x000000ffff817224 */ /* 0x000fe400078e001c */
.L_x_56744:
[----:B------:R-:W-:Y:S05]  /*30d70*/  BSYNC B2 ;  /* 0x0000000000027941 */ /* 0x000fea0003800000 */
.L_x_56742:
        /* <DEDUP_REMOVED lines=16> */
.L_x_56748:
[----:B------:R-:W-:Y:S05]  /*30e80*/  BSYNC B3 ;  /* 0x0000000000037941 */ /* 0x000fea0003800000 */
.L_x_56747:
        /* <DEDUP_REMOVED lines=44> */
.L_x_56746:
[----:B------:R-:W-:Y:S05]  /*31150*/  BSYNC B2 ;  /* 0x0000000000027941 */ /* 0x000fea0003800000 */
.L_x_56745:
        /* <DEDUP_REMOVED lines=14> */
.L_x_56749:
        /* <DEDUP_REMOVED lines=12> */
.L_x_56752:
[----:B------:R-:W-:Y:S02]  /*31300*/  IMAD.MOV.U32 R5, RZ, RZ, R28 ;  /* 0x000000ffff057224 */ /* 0x000fe400078e001c */
.L_x_56753:
[----:B------:R-:W-:Y:S05]  /*31310*/  BSYNC B2 ;  /* 0x0000000000027941 */ /* 0x000fea0003800000 */
.L_x_56751:
        /* <DEDUP_REMOVED lines=16> */
.L_x_56757:
[----:B------:R-:W-:Y:S05]  /*31420*/  BSYNC B3 ;  /* 0x0000000000037941 */ /* 0x000fea0003800000 */
.L_x_56756:
        /* <DEDUP_REMOVED lines=44> */
.L_x_56755:
[----:B------:R-:W-:Y:S05]  /*316f0*/  BSYNC B2 ;  /* 0x0000000000027941 */ /* 0x000fea0003800000 */
.L_x_56754:
        /* <DEDUP_REMOVED lines=8> */
.L_x_56750:
        /* <DEDUP_REMOVED lines=12> */
.L_x_56759:
[----:B------:R-:W-:Y:S02]  /*31840*/  IMAD.MOV.U32 R25, RZ, RZ, R28 ;  /* 0x000000ffff197224 */ /* 0x000fe400078e001c */
.L_x_56760:
[----:B------:R-:W-:Y:S05]  /*31850*/  BSYNC B2 ;  /* 0x0000000000027941 */ /* 0x000fea0003800000 */
.L_x_56758:
        /* <DEDUP_REMOVED lines=16> */
.L_x_56764:
[----:B------:R-:W-:Y:S05]  /*31960*/  BSYNC B3 ;  /* 0x0000000000037941 */ /* 0x000fea0003800000 */
.L_x_56763:
        /* <DEDUP_REMOVED lines=44> */
.L_x_56762:
[----:B------:R-:W-:Y:S05]  /*31c30*/  BSYNC B2 ;  /* 0x0000000000027941 */ /* 0x000fea0003800000 */
.L_x_56761:
        /* <DEDUP_REMOVED lines=11> */
.L_x_56765:
        /* <DEDUP_REMOVED lines=12> */
.L_x_56768:
[----:B------:R-:W-:Y:S02]  /*31db0*/  IMAD.MOV.U32 R4, RZ, RZ, R28 ;  /* 0x000000ffff047224 */ /* 0x000fe400078e001c */
.L_x_56769:
[----:B------:R-:W-:Y:S05]  /*31dc0*/  BSYNC B2 ;  /* 0x0000000000027941 */ /* 0x000fea0003800000 */
.L_x_56767:
        /* <DEDUP_REMOVED lines=16> */
.L_x_56773:
[----:B------:R-:W-:Y:S05]  /*31ed0*/  BSYNC B3 ;  /* 0x0000000000037941 */ /* 0x000fea0003800000 */
.L_x_56772:
        /* <DEDUP_REMOVED lines=44> */
.L_x_56771:
[----:B------:R-:W-:Y:S05]  /*321a0*/  BSYNC B2 ;  /* 0x0000000000027941 */ /* 0x000fea0003800000 */
.L_x_56770:
        /* <DEDUP_REMOVED lines=8> */
.L_x_56766:
        /* <DEDUP_REMOVED lines=12> */
.L_x_56775:
[----:B------:R-:W-:Y:S02]  /*322f0*/  IMAD.MOV.U32 R25, RZ, RZ, R28 ;  /* 0x000000ffff197224 */ /* 0x000fe400078e001c */
.L_x_56776:
[----:B------:R-:W-:Y:S05]  /*32300*/  BSYNC B2 ;  /* 0x0000000000027941 */ /* 0x000fea0003800000 */
.L_x_56774:
        /* <DEDUP_REMOVED lines=16> */
.L_x_56780:
[----:B------:R-:W-:Y:S05]  /*32410*/  BSYNC B3 ;  /* 0x0000000000037941 */ /* 0x000fea0003800000 */
.L_x_56779:
        /* <DEDUP_REMOVED lines=44> */
.L_x_56778:
[----:B------:R-:W-:Y:S05]  /*326e0*/  BSYNC B2 ;  /* 0x0000000000027941 */ /* 0x000fea0003800000 */
.L_x_56777:
        /* <DEDUP_REMOVED lines=11> */
.L_x_56781:
        /* <DEDUP_REMOVED lines=12> */
.L_x_56784:
[----:B------:R-:W-:Y:S02]  /*32860*/  IMAD.MOV.U32 R3, RZ, RZ, R28 ;  /* 0x000000ffff037224 */ /* 0x000fe400078e001c */
.L_x_56785:
[----:B------:R-:W-:Y:S05]  /*32870*/  BSYNC B2 ;  /* 0x0000000000027941 */ /* 0x000fea0003800000 */
.L_x_56783:
        /* <DEDUP_REMOVED lines=16> */
.L_x_56789:
[----:B------:R-:W-:Y:S05]  /*32980*/  BSYNC B3 ;  /* 0x0000000000037941 */ /* 0x000fea0003800000 */
.L_x_56788:
        /* <DEDUP_REMOVED lines=44> */
.L_x_56787:
[----:B------:R-:W-:Y:S05]  /*32c50*/  BSYNC B2 ;  /* 0x0000000000027941 */ /* 0x000fea0003800000 */
.L_x_56786:
        /* <DEDUP_REMOVED lines=8> */
.L_x_56782:
        /* <DEDUP_REMOVED lines=12> */
.L_x_56791:
[----:B------:R-:W-:Y:S02]  /*32da0*/  IMAD.MOV.U32 R25, RZ, RZ, R28 ;  /* 0x000000ffff197224 */ /* 0x000fe400078e001c */
.L_x_56792:
[----:B------:R-:W-:Y:S05]  /*32db0*/  BSYNC B2 ;  /* 0x0000000000027941 */ /* 0x000fea0003800000 */
.L_x_56790:
        /* <DEDUP_REMOVED lines=16> */
.L_x_56796:
[----:B------:R-:W-:Y:S05]  /*32ec0*/  BSYNC B3 ;  /* 0x0000000000037941 */ /* 0x000fea0003800000 */
.L_x_56795:
        /* <DEDUP_REMOVED lines=44> */
.L_x_56794:
[----:B------:R-:W-:Y:S05]  /*33190*/  BSYNC B2 ;  /* 0x0000000000027941 */ /* 0x000fea0003800000 */
.L_x_56793:
        /* <DEDUP_REMOVED lines=11> */
.L_x_56797:
        /* <DEDUP_REMOVED lines=12> */
.L_x_56800:
[----:B------:R-:W-:Y:S02]  /*33310*/  IMAD.MOV.U32 R2, RZ, RZ, R28 ;  /* 0x000000ffff027224 */ /* 0x000fe400078e001c */
.L_x_56801:
[----:B------:R-:W-:Y:S05]  /*33320*/  BSYNC B2 ;  /* 0x0000000000027941 */ /* 0x000fea0003800000 */
.L_x_56799:
        /* <DEDUP_REMOVED lines=16> */
.L_x_56805:
[----:B------:R-:W-:Y:S05]  /*33430*/  BSYNC B3 ;  /* 0x0000000000037941 */ /* 0x000fea0003800000 */
.L_x_56804:
        /* <DEDUP_REMOVED lines=44> */
.L_x_56803:
[----:B------:R-:W-:Y:S05]  /*33700*/  BSYNC B2 ;  /* 0x0000000000027941 */ /* 0x000fea0003800000 */
.L_x_56802:
        /* <DEDUP_REMOVED lines=8> */
.L_x_56798:
        /* <DEDUP_REMOVED lines=27> */
.L_x_56806:
[----:B------:R-:W-:Y:S02]  /*33940*/  IADD3 R128, R128, 0x20, RZ ;  /* 0x0000002080807810 */ /* 0x000fe40007ffe0ff */
.L_x_56741:
[----:B------:R-:W-:Y:S05]  /*33950*/  BSYNC B1 ;  /* 0x0000000000017941 */ /* 0x000fea0003800000 */
.L_x_56740:
        /* <DEDUP_REMOVED lines=30> */
.L_x_56810:
[----:B------:R-:W-:Y:S02]  /*33b40*/  IMAD.MOV.U32 R129, RZ, RZ, R28 ;  /* 0x000000ffff817224 */ /* 0x000fe400078e001c */
.L_x_56811:
[----:B------:R-:W-:Y:S05]  /*33b50*/  BSYNC B2 ;  /* 0x0000000000027941 */ /* 0x000fea0003800000 */
.L_x_56809:
        /* <DEDUP_REMOVED lines=16> */
.L_x_56815:
[----:B------:R-:W-:Y:S05]  /*33c60*/  BSYNC B3 ;  /* 0x0000000000037941 */ /* 0x000fea0003800000 */
.L_x_56814:
        /* <DEDUP_REMOVED lines=44> */
.L_x_56813:
[----:B------:R-:W-:Y:S05]  /*33f30*/  BSYNC B2 ;  /* 0x0000000000027941 */ /* 0x000fea0003800000 */
.L_x_56812:
        /* <DEDUP_REMOVED lines=14> */
.L_x_56816:
        /* <DEDUP_REMOVED lines=12> */
.L_x_56819:
[----:B------:R-:W-:Y:S02]  /*340e0*/  IMAD.MOV.U32 R5, RZ, RZ, R28 ;  /* 0x000000ffff057224 */ /* 0x000fe400078e001c */
.L_x_56820:
[----:B------:R-:W-:Y:S05]  /*340f0*/  BSYNC B2 ;  /* 0x0000000000027941 */ /* 0x000fea0003800000 */
.L_x_56818:
        /* <DEDUP_REMOVED lines=16> */
.L_x_56824:
[----:B------:R-:W-:Y:S05]  /*34200*/  BSYNC B3 ;  /* 0x0000000000037941 */ /* 0x000fea0003800000 */
.L_x_56823:
        /* <DEDUP_REMOVED lines=44> */
.L_x_56822:
[----:B------:R-:W-:Y:S05]  /*344d0*/  BSYNC B2 ;  /* 0x0000000000027941 */ /* 0x000fea0003800000 */
.L_x_56821:
        /* <DEDUP_REMOVED lines=8> */
.L_x_56817:
        /* <DEDUP_REMOVED lines=12> */
.L_x_56826:
[----:B------:R-:W-:Y:S02]  /*34620*/  IMAD.MOV.U32 R25, RZ, RZ, R28 ;  /* 0x000000ffff197224 */ /* 0x000fe400078e001c */
.L_x_56827:
[----:B------:R-:W-:Y:S05]  /*34630*/  BSYNC B2 ;  /* 0x0000000000027941 */ /* 0x000fea0003800000 */
.L_x_56825:
        /* <DEDUP_REMOVED lines=16> */
.L_x_56831:
[----:B------:R-:W-:Y:S05]  /*34740*/  BSYNC B3 ;  /* 0x0000000000037941 */ /* 0x000fea0003800000 */
.L_x_56830:
        /* <DEDUP_REMOVED lines=44> */
.L_x_56829:
[----:B------:R-:W-:Y:S05]  /*34a10*/  BSYNC B2 ;  /* 0x0000000000027941 */ /* 0x000fea0003800000 */
.L_x_56828:
        /* <DEDUP_REMOVED lines=11> */
.L_x_56832:
        /* <DEDUP_REMOVED lines=12> */
.L_x_56835:
[----:B------:R-:W-:Y:S02]  /*34b90*/  IMAD.MOV.U32 R4, RZ, RZ, R28 ;  /* 0x000000ffff047224 */ /* 0x000fe400078e001c */
.L_x_56836:
[----:B------:R-:W-:Y:S05]  /*34ba0*/  BSYNC B2 ;  /* 0x0000000000027941 */ /* 0x000fea0003800000 */
.L_x_56834:
        /* <DEDUP_REMOVED lines=16> */
.L_x_56840:
[----:B------:R-:W-:Y:S05]  /*34cb0*/  BSYNC B3 ;  /* 0x0000000000037941 */ /* 0x000fea0003800000 */
.L_x_56839:
        /* <DEDUP_REMOVED lines=44> */
.L_x_56838:
[----:B------:R-:W-:Y:S05]  /*34f80*/  BSYNC B2 ;  /* 0x0000000000027941 */ /* 0x000fea0003800000 */
.L_x_56837:
        /* <DEDUP_REMOVED lines=8> */
.L_x_56833:
        /* <DEDUP_REMOVED lines=12> */
.L_x_56842:
[----:B------:R-:W-:Y:S02]  /*350d0*/  IMAD.MOV.U32 R25, RZ, RZ, R28 ;  /* 0x000000ffff197224 */ /* 0x000fe400078e001c */
.L_x_56843:
[----:B------:R-:W-:Y:S05]  /*350e0*/  BSYNC B2 ;  /* 0x0000000000027941 */ /* 0x000fea0003800000 */
.L_x_56841:
        /* <DEDUP_REMOVED lines=16> */
.L_x_56847:
[----:B------:R-:W-:Y:S05]  /*351f0*/  BSYNC B3 ;  /* 0x0000000000037941 */ /* 0x000fea0003800000 */
.L_x_56846:
        /* <DEDUP_REMOVED lines=44> */
.L_x_56845:
[----:B------:R-:W-:Y:S05]  /*354c0*/  BSYNC B2 ;  /* 0x0000000000027941 */ /* 0x000fea0003800000 */
.L_x_56844:
        /* <DEDUP_REMOVED lines=11> */
.L_x_56848:
        /* <DEDUP_REMOVED lines=12> */
.L_x_56851:
[----:B------:R-:W-:Y:S02]  /*35640*/  IMAD.MOV.U32 R3, RZ, RZ, R28 ;  /* 0x000000ffff037224 */ /* 0x000fe400078e001c */
.L_x_56852:
[----:B------:R-:W-:Y:S05]  /*35650*/  BSYNC B2 ;  /* 0x0000000000027941 */ /* 0x000fea0003800000 */
.L_x_56850:
        /* <DEDUP_REMOVED lines=16> */
.L_x_56856:
[----:B------:R-:W-:Y:S05]  /*35760*/  BSYNC B3 ;  /* 0x0000000000037941 */ /* 0x000fea0003800000 */
.L_x_56855:
        /* <DEDUP_REMOVED lines=44> */
.L_x_56854:
[----:B------:R-:W-:Y:S05]  /*35a30*/  BSYNC B2 ;  /* 0x0000000000027941 */ /* 0x000fea0003800000 */
.L_x_56853:
        /* <DEDUP_REMOVED lines=8> */
.L_x_56849:
        /* <DEDUP_REMOVED lines=12> */
.L_x_56858:
[----:B------:R-:W-:Y:S02]  /*35b80*/  MOV R25, R28 ;  /* 0x0000001c00197202 */ /* 0x000fe40000000f00 */
.L_x_56859:
[----:B------:R-:W-:Y:S05]  /*35b90*/  BSYNC B2 ;  /* 0x0000000000027941 */ /* 0x000fea0003800000 */
.L_x_56857:
        /* <DEDUP_REMOVED lines=16> */
.L_x_56863:
[----:B------:R-:W-:Y:S05]  /*35ca0*/  BSYNC B3 ;  /* 0x0000000000037941 */ /* 0x000fea0003800000 */
.L_x_56862:
        /* <DEDUP_REMOVED lines=44> */
.L_x_56861:
[----:B------:R-:W-:Y:S05]  /*35f70*/  BSYNC B2 ;  /* 0x0000000000027941 */ /* 0x000fea0003800000 */
.L_x_56860:
        /* <DEDUP_REMOVED lines=11> */
.L_x_56864:
        /* <DEDUP_REMOVED lines=12> */
.L_x_56867:
[----:B------:R-:W-:Y:S02]  /*360f0*/  IMAD.MOV.U32 R2, RZ, RZ, R28 ;  /* 0x000000ffff027224 */ /* 0x000fe400078e001c */
.L_x_56868:
[----:B------:R-:W-:Y:S05]  /*36100*/  BSYNC B2 ;  /* 0x0000000000027941 */ /* 0x000fea0003800000 */
.L_x_56866:
        /* <DEDUP_REMOVED lines=16> */
.L_x_56872:
[----:B------:R-:W-:Y:S05]  /*36210*/  BSYNC B3 ;  /* 0x0000000000037941 */ /* 0x000fea0003800000 */
.L_x_56871:
        /* <DEDUP_REMOVED lines=44> */
.L_x_56870:
[----:B------:R-:W-:Y:S05]  /*364e0*/  BSYNC B2 ;  /* 0x0000000000027941 */ /* 0x000fea0003800000 */
.L_x_56869:
        /* <DEDUP_REMOVED lines=8> */
.L_x_56865:
        /* <DEDUP_REMOVED lines=27> */
.L_x_56873:
[----:B------:R-:W-:Y:S02]  /*36720*/  IADD3 R128, R128, 0x20, RZ ;  /* 0x0000002080807810 */ /* 0x000fe40007ffe0ff */
.L_x_56808:
[----:B------:R-:W-:Y:S05]  /*36730*/  BSYNC B1 ;  /* 0x0000000000017941 */ /* 0x000fea0003800000 */
.L_x_56807:
        /* <DEDUP_REMOVED lines=30> */
.L_x_56877:
[----:B------:R-:W-:Y:S02]  /*36920*/  IMAD.MOV.U32 R129, RZ, RZ, R28 ;  /* 0x000000ffff817224 */ /* 0x000fe400078e001c */
.L_x_56878:
[----:B------:R-:W-:Y:S05]  /*36930*/  BSYNC B2 ;  /* 0x0000000000027941 */ /* 0x000fea0003800000 */
.L_x_56876:
        /* <DEDUP_REMOVED lines=16> */
.L_x_56882:
[----:B------:R-:W-:Y:S05]  /*36a40*/  BSYNC B3 ;  /* 0x0000000000037941 */ /* 0x000fea0003800000 */
.L_x_56881:
        /* <DEDUP_REMOVED lines=44> */
.L_x_56880:
[----:B------:R-:W-:Y:S05]  /*36d10*/  BSYNC B2 ;  /* 0x0000000000027941 */ /* 0x000fea0003800000 */
.L_x_56879:
        /* <DEDUP_REMOVED lines=14> */
.L_x_56883:
        /* <DEDUP_REMOVED lines=12> */
.L_x_56886:
[----:B------:R-:W-:Y:S02]  /*36ec0*/  IMAD.MOV.U32 R5, RZ, RZ, R28 ;  /* 0x000000ffff057224 */ /* 0x000fe400078e001c */
.L_x_56887:
[----:B------:R-:W-:Y:S05]  /*36ed0*/  BSYNC B2 ;  /* 0x0000000000027941 */ /* 0x000fea0003800000 */
.L_x_56885:
        /* <DEDUP_REMOVED lines=16> */
.L_x_56891:
[----:B------:R-:W-:Y:S05]  /*36fe0*/  BSYNC B3 ;  /* 0x0000000000037941 */ /* 0x000fea0003800000 */
.L_x_56890:
        /* <DEDUP_REMOVED lines=44> */
.L_x_56889:
[----:B------:R-:W-:Y:S05]  /*372b0*/  BSYNC B2 ;  /* 0x0000000000027941 */ /* 0x000fea0003800000 */
.L_x_56888:
        /* <DEDUP_REMOVED lines=8> */
.L_x_56884:
        /* <DEDUP_REMOVED lines=12> */
.L_x_56893:
[----:B------:R-:W-:Y:S02]  /*37400*/  MOV R25, R28 ;  /* 0x0000001c00197202 */ /* 0x000fe40000000f00 */
.L_x_56894:
[----:B------:R-:W-:Y:S05]  /*37410*/  BSYNC B2 ;  /* 0x0000000000027941 */ /* 0x000fea0003800000 */
.L_x_56892:
        /* <DEDUP_REMOVED lines=16> */
.L_x_56898:
[----:B------:R-:W-:Y:S05]  /*37520*/  BSYNC B3 ;  /* 0x0000000000037941 */ /* 0x000fea0003800000 */
.L_x_56897:
        /* <DEDUP_REMOVED lines=44> */
.L_x_56896:
[----:B------:R-:W-:Y:S05]  /*377f0*/  BSYNC B2 ;  /* 0x0000000000027941 */ /* 0x000fea0003800000 */
.L_x_56895:
        /* <DEDUP_REMOVED lines=11> */
.L_x_56899:
        /* <DEDUP_REMOVED lines=12> */
.L_x_56902:
[----:B------:R-:W-:Y:S02]  /*37970*/  IMAD.MOV.U32 R4, RZ, RZ, R28 ;  /* 0x000000ffff047224 */ /* 0x000fe400078e001c */
.L_x_56903:
[----:B------:R-:W-:Y:S05]  /*37980*/  BSYNC B2 ;  /* 0x0000000000027941 */ /* 0x000fea0003800000 */
.L_x_56901:
        /* <DEDUP_REMOVED lines=16> */
.L_x_56907:
[----:B------:R-:W-:Y:S05]  /*37a90*/  BSYNC B3 ;  /* 0x0000000000037941 */ /* 0x000fea0003800000 */
.L_x_56906:
        /* <DEDUP_REMOVED lines=44> */
.L_x_56905:
[----:B------:R-:W-:Y:S05]  /*37d60*/  BSYNC B2 ;  /* 0x0000000000027941 */ /* 0x000fea0003800000 */
.L_x_56904:
        /* <DEDUP_REMOVED lines=8> */
.L_x_56900:
        /* <DEDUP_REMOVED lines=12> */
.L_x_56909:
[----:B------:R-:W-:Y:S02]  /*37eb0*/  IMAD.MOV.U32 R25, RZ, RZ, R28 ;  /* 0x000000ffff197224 */ /* 0x000fe400078e001c */
.L_x_56910:
[----:B------:R-:W-:Y:S05]  /*37ec0*/  BSYNC B2 ;  /* 0x0000000000027941 */ /* 0x000fea0003800000 */
.L_x_56908:
        /* <DEDUP_REMOVED lines=16> */
.L_x_56914:
[----:B------:R-:W-:Y:S05]  /*37fd0*/  BSYNC B3 ;  /* 0x0000000000037941 */ /* 0x000fea0003800000 */
.L_x_56913:
        /* <DEDUP_REMOVED lines=44> */
.L_x_56912:
[----:B------:R-:W-:Y:S05]  /*382a0*/  BSYNC B2 ;  /* 0x0000000000027941 */ /* 0x000fea0003800000 */
.L_x_56911:
        /* <DEDUP_REMOVED lines=11> */
.L_x_56915:
        /* <DEDUP_REMOVED lines=12> */
.L_x_56918:
[----:B------:R-:W-:Y:S02]  /*38420*/  IMAD.MOV.U32 R3, RZ, RZ, R28 ;  /* 0x000000ffff037224 */ /* 0x000fe400078e001c */
.L_x_56919:
[----:B------:R-:W-:Y:S05]  /*38430*/  BSYNC B2 ;  /* 0x0000000000027941 */ /* 0x000fea0003800000 */
.L_x_56917:
        /* <DEDUP_REMOVED lines=16> */
.L_x_56923:
[----:B------:R-:W-:Y:S05]  /*38540*/  BSYNC B3 ;  /* 0x0000000000037941 */ /* 0x000fea0003800000 */
.L_x_56922:
        /* <DEDUP_REMOVED lines=44> */
.L_x_56921:
[----:B------:R-:W-:Y:S05]  /*38810*/  BSYNC B2 ;  /* 0x0000000000027941 */ /* 0x000fea0003800000 */
.L_x_56920:
        /* <DEDUP_REMOVED lines=8> */
.L_x_56916:
        /* <DEDUP_REMOVED lines=12> */
.L_x_56925:
[----:B------:R-:W-:Y:S02]  /*38960*/  IMAD.MOV.U32 R25, RZ, RZ, R28 ;  /* 0x000000ffff197224 */ /* 0x000fe400078e001c */
.L_x_56926:
[----:B------:R-:W-:Y:S05]  /*38970*/  BSYNC B2 ;  /* 0x0000000000027941 */ /* 0x000fea0003800000 */
.L_x_56924:
        /* <DEDUP_REMOVED lines=16> */
.L_x_56930:
[----:B------:R-:W-:Y:S05]  /*38a80*/  BSYNC B3 ;  /* 0x0000000000037941 */ /* 0x000fea0003800000 */
.L_x_56929:
        /* <DEDUP_REMOVED lines=44> */
.L_x_56928:
[----:B------:R-:W-:Y:S05]  /*38d50*/  BSYNC B2 ;  /* 0x0000000000027941 */ /* 0x000fea0003800000 */
.L_x_56927:
        /* <DEDUP_REMOVED lines=11> */
.L_x_56931:
        /* <DEDUP_REMOVED lines=12> */
.L_x_56934:
[----:B------:R-:W-:Y:S02]  /*38ed0*/  IMAD.MOV.U32 R2, RZ, RZ, R28 ;  /* 0x000000ffff027224 */ /* 0x000fe400078e001c */
.L_x_56935:
[----:B------:R-:W-:Y:S05]  /*38ee0*/  BSYNC B2 ;  /* 0x0000000000027941 */ /* 0x000fea0003800000 */
.L_x_56933:
        /* <DEDUP_REMOVED lines=16> */
.L_x_56939:
[----:B------:R-:W-:Y:S05]  /*38ff0*/  BSYNC B3 ;  /* 0x0000000000037941 */ /* 0x000fea0003800000 */
.L_x_56938:
        /* <DEDUP_REMOVED lines=44> */
.L_x_56937:
[----:B------:R-:W-:Y:S05]  /*392c0*/  BSYNC B2 ;  /* 0x0000000000027941 */ /* 0x000fea0003800000 */
.L_x_56936:
        /* <DEDUP_REMOVED lines=8> */
.L_x_56932:
        /* <DEDUP_REMOVED lines=27> */
.L_x_56940:
[----:B------:R-:W-:Y:S02]  /*39500*/  IADD3 R128, R128, 0x20, RZ ;  /* 0x0000002080807810 */ /* 0x000fe40007ffe0ff */
.L_x_56875:
[----:B------:R-:W-:Y:S05]  /*39510*/  BSYNC B1 ;  /* 0x0000000000017941 */ /* 0x000fea0003800000 */
.L_x_56874:
        /* <DEDUP_REMOVED lines=30> */
.L_x_56944:
[----:B------:R-:W-:Y:S02]  /*39700*/  IMAD.MOV.U32 R129, RZ, RZ, R28 ;  /* 0x000000ffff817224 */ /* 0x000fe400078e001c */
.L_x_56945:
[----:B------:R-:W-:Y:S05]  /*39710*/  BSYNC B2 ;  /* 0x0000000000027941 */ /* 0x000fea0003800000 */
.L_x_56943:
        /* <DEDUP_REMOVED lines=16> */
.L_x_56949:
[----:B------:R-:W-:Y:S05]  /*39820*/  BSYNC B3 ;  /* 0x0000000000037941 */ /* 0x000fea0003800000 */
.L_x_56948:
        /* <DEDUP_REMOVED lines=44> */
.L_x_56947:
[----:B------:R-:W-:Y:S05]  /*39af0*/  BSYNC B2 ;  /* 0x0000000000027941 */ /* 0x000fea0003800000 */
.L_x_56946:
        /* <DEDUP_REMOVED lines=14> */
.L_x_56950:
        /* <DEDUP_REMOVED lines=12> */
.L_x_56953:
[----:B------:R-:W-:Y:S02]  /*39ca0*/  IMAD.MOV.U32 R5, RZ, RZ, R28 ;  /* 0x000000ffff057224 */ /* 0x000fe400078e001c */
.L_x_56954:
[----:B------:R-:W-:Y:S05]  /*39cb0*/  BSYNC B2 ;  /* 0x0000000000027941 */ /* 0x000fea0003800000 */
.L_x_56952:
        /* <DEDUP_REMOVED lines=16> */
.L_x_56958:
[----:B------:R-:W-:Y:S05]  /*39dc0*/  BSYNC B3 ;  /* 0x0000000000037941 */ /* 0x000fea0003800000 */
.L_x_56957:
        /* <DEDUP_REMOVED lines=44> */
.L_x_56956:
[----:B------:R-:W-:Y:S05]  /*3a090*/  BSYNC B2 ;  /* 0x0000000000027941 */ /* 0x000fea0003800000 */
.L_x_56955:
        /* <DEDUP_REMOVED lines=8> */
.L_x_56951:
        /* <DEDUP_REMOVED lines=12> */
.L_x_56960:
[----:B------:R-:W-:Y:S02]  /*3a1e0*/  IMAD.MOV.U32 R25, RZ, RZ, R28 ;  /* 0x000000ffff197224 */ /* 0x000fe400078e001c */
.L_x_56961:
[----:B------:R-:W-:Y:S05]  /*3a1f0*/  BSYNC B2 ;  /* 0x0000000000027941 */ /* 0x000fea0003800000 */
.L_x_56959:
        /* <DEDUP_REMOVED lines=16> */
.L_x_56965:
[----:B------:R-:W-:Y:S05]  /*3a300*/  BSYNC B3 ;  /* 0x0000000000037941 */ /* 0x000fea0003800000 */
.L_x_56964:
        /* <DEDUP_REMOVED lines=44> */
.L_x_56963:
[----:B------:R-:W-:Y:S05]  /*3a5d0*/  BSYNC B2 ;  /* 0x0000000000027941 */ /* 0x000fea0003800000 */
.L_x_56962:
        /* <DEDUP_REMOVED lines=11> */
.L_x_56966:
        /* <DEDUP_REMOVED lines=12> */
.L_x_56969:
[----:B------:R-:W-:Y:S02]  /*3a750*/  IMAD.MOV.U32 R4, RZ, RZ, R28 ;  /* 0x000000ffff047224 */ /* 0x000fe400078e001c */
.L_x_56970:
[----:B------:R-:W-:Y:S05]  /*3a760*/  BSYNC B2 ;  /* 0x0000000000027941 */ /* 0x000fea0003800000 */
.L_x_56968:
        /* <DEDUP_REMOVED lines=16> */
.L_x_56974:
[----:B------:R-:W-:Y:S05]  /*3a870*/  BSYNC B3 ;  /* 0x0000000000037941 */ /* 0x000fea0003800000 */
.L_x_56973:
        /* <DEDUP_REMOVED lines=44> */
.L_x_56972:
[----:B------:R-:W-:Y:S05]  /*3ab40*/  BSYNC B2 ;  /* 0x0000000000027941 */ /* 0x000fea0003800000 */
.L_x_56971:
        /* <DEDUP_REMOVED lines=8> */
.L_x_56967:
        /* <DEDUP_REMOVED lines=12> */
.L_x_56976:
[----:B------:R-:W-:Y:S02]  /*3ac90*/  IMAD.MOV.U32 R25, RZ, RZ, R28 ;  /* 0x000000ffff197224 */ /* 0x000fe400078e001c */
.L_x_56977:
[----:B------:R-:W-:Y:S05]  /*3aca0*/  BSYNC B2 ;  /* 0x0000000000027941 */ /* 0x000fea0003800000 */
.L_x_56975:
        /* <DEDUP_REMOVED lines=16> */
.L_x_56981:
[----:B------:R-:W-:Y:S05]  /*3adb0*/  BSYNC B3 ;  /* 0x0000000000037941 */ /* 0x000fea0003800000 */
.L_x_56980:
        /* <DEDUP_REMOVED lines=44> */
.L_x_56979:
[----:B------:R-:W-:Y:S05]  /*3b080*/  BSYNC B2 ;  /* 0x0000000000027941 */ /* 0x000fea0003800000 */
.L_x_56978:
        /* <DEDUP_REMOVED lines=11> */
.L_x_56982:
        /* <DEDUP_REMOVED lines=12> */
.L_x_56985:
[----:B------:R-:W-:Y:S02]  /*3b200*/  MOV R3, R28 ;  /* 0x0000001c00037202 */ /* 0x000fe40000000f00 */
.L_x_56986:
[----:B------:R-:W-:Y:S05]  /*3b210*/  BSYNC B2 ;  /* 0x0000000000027941 */ /* 0x000fea0003800000 */
.L_x_56984:
        /* <DEDUP_REMOVED lines=16> */
.L_x_56990:
[----:B------:R-:W-:Y:S05]  /*3b320*/  BSYNC B3 ;  /* 0x0000000000037941 */ /* 0x000fea0003800000 */
.L_x_56989:
        /* <DEDUP_REMOVED lines=44> */
.L_x_56988:
[----:B------:R-:W-:Y:S05]  /*3b5f0*/  BSYNC B2 ;  /* 0x0000000000027941 */ /* 0x000fea0003800000 */
.L_x_56987:
        /* <DEDUP_REMOVED lines=8> */
.L_x_56983:
        /* <DEDUP_REMOVED lines=12> */
.L_x_56992:
[----:B------:R-:W-:Y:S02]  /*3b740*/  IMAD.MOV.U32 R25, RZ, RZ, R28 ;  /* 0x000000ffff197224 */ /* 0x000fe400078e001c */
.L_x_56993:
[----:B------:R-:W-:Y:S05]  /*3b750*/  BSYNC B2 ;  /* 0x0000000000027941 */ /* 0x000fea0003800000 */
.L_x_56991:
        /* <DEDUP_REMOVED lines=16> */
.L_x_56997:
[----:B------:R-:W-:Y:S05]  /*3b860*/  BSYNC B3 ;  /* 0x0000000000037941 */ /* 0x000fea0003800000 */
.L_x_56996:
        /* <DEDUP_REMOVED lines=44> */
.L_x_56995:
[----:B------:R-:W-:Y:S05]  /*3bb30*/  BSYNC B2 ;  /* 0x0000000000027941 */ /* 0x000fea0003800000 */
.L_x_56994:
        /* <DEDUP_REMOVED lines=11> */
.L_x_56998:
        /* <DEDUP_REMOVED lines=12> */
.L_x_57001:
[----:B------:R-:W-:Y:S02]  /*3bcb0*/  IMAD.MOV.U32 R2, RZ, RZ, R28 ;  /* 0x000000ffff027224 */ /* 0x000fe400078e001c */
.L_x_57002:
[----:B------:R-:W-:Y:S05]  /*3bcc0*/  BSYNC B2 ;  /* 0x0000000000027941 */ /* 0x000fea0003800000 */
.L_x_57000:
        /* <DEDUP_REMOVED lines=16> */
.L_x_57006:
[----:B------:R-:W-:Y:S05]  /*3bdd0*/  BSYNC B3 ;  /* 0x0000000000037941 */ /* 0x000fea0003800000 */
.L_x_57005:
        /* <DEDUP_REMOVED lines=44> */
.L_x_57004:
[----:B------:R-:W-:Y:S05]  /*3c0a0*/  BSYNC B2 ;  /* 0x0000000000027941 */ /* 0x000fea0003800000 */
.L_x_57003:
        /* <DEDUP_REMOVED lines=8> */
.L_x_56999:
        /* <DEDUP_REMOVED lines=8> */
[----:B------:R-:W-:Y:S01]  /*3c1b0*/  IADD3 R129, R131, R129, R130 ;  /* 0x0000008183817210 */ /* 0x000fe20007ffe082 */
[----:B------:R-:W-:Y:S01]  /*3c1c0*/  IMAD.SHL.U32 R131, R128, 0x4, RZ ;  /* 0x0000000480837824 */ /* 0x000fe200078e00ff */
[----:B------:R-:W-:-:S03]  /*3c1d0*/  SHF.R.U32.HI R130, RZ, 0x1e, R128 ;  /* 0x0000001eff827819 */ /* 0x000fc60000011680 */
        /* <DEDUP_REMOVED lines=16> */
.L_x_56942:
[----:B------:R-:W-:Y:S05]  /*3c2e0*/  BSYNC B1 ;  /* 0x0000000000017941 */ /* 0x000fea0003800000 */
.L_x_56941:
[----:B0-----:R-:W-:Y:S01]  /*3c2f0*/  FADD.FTZ R128, RZ, R48 ;  /* 0x00000030ff807221 */ /* 0x001fe20000010000 */
[C---:B------:R-:W-:Y:S01]  /*3c300*/  LOP3.LUT P0, RZ, R36.reuse, 0x2000, RZ, 0xc0, !PT ;  /* 0x0000200024ff7812 */ /* 0x040fe2000780c0ff */
[----:B------:R-:W0:Y:S01]  /*3c310*/  S2R R129, SR_TID.X ;  /* 0x0000000000817919 */ /* 0x000e220000002100 */
        /* <DEDUP_REMOVED lines=8> */
[----:B------:R-:W-:-:S04]  /*3c3a0*/  ISETP.GT.U32.AND P5, PT, R37, 0x27f, PT ;  /* 0x0000027f2500780c */ /* 0x000fc80003fa4070 */
[----:B------:R-:W-:Y:S02]  /*3c3b0*/  FSEL R131, R128, RZ, P0 ;  /* 0x000000ff80837208 */ /* 0x000fe40000000000 */
[----:B------:R-:W-:-:S03]  /*3c3c0*/  ISETP.GT.U32.AND P0, PT, R37, 0x3f, PT ;  /* 0x0000003f2500780c */ /* 0x000fc60003f04070 */
[----:B------:R-:W-:-:S04]  /*3c3d0*/  FADD.FTZ R128, R52, R131 ;  /* 0x0000008334807221 */ /* 0x000fc80000010000 */
[----:B------:R-:W-:Y:S01]  /*3c3e0*/  FADD.FTZ R128, R53, R128 ;  /* 0x0000008035807221 */ /* 0x000fe20000010000 */
[----:B0-----:R-:W-:-:S03]  /*3c3f0*/  LOP3.LUT R129, R129, 0x1f, RZ, 0xc0, !PT ;  /* 0x0000001f81817812 */ /* 0x001fc600078ec0ff */
[----:B------:R-:W-:Y:S01]  /*3c400*/  FADD.FTZ R128, R54, R128 ;  /* 0x0000008036807221 */ /* 0x000fe20000010000 */
[----:B------:R-:W-:Y:S02]  /*3c410*/  ISETP.NE.AND P6, PT, R129, RZ, PT ;  /* 0x000000ff8100720c */ /* 0x000fe40003fc5270 */
[----:B------:R-:W-:Y:S01]  /*3c420*/  @P0 LOP3.LUT R36, R36, 0x1000, RZ, 0xfc, !PT ;  /* 0x0000100024240812 */ /* 0x000fe200078efcff */
        /* <DEDUP_REMOVED lines=112> */
.L_x_57051:
        /* <DEDUP_REMOVED lines=204> */
.L_x_57052:
[----:B------:R-:W-:Y:S01]  /*3d7f0*/  @!P6 IMAD.MOV.U32 R128, RZ, RZ, 0x4 ;  /* 0x00000004ff80e424 */ /* 0x000fe200078e00ff */
[----:B------:R-:W-:Y:S01]  /*3d800*/  ULDC.U8 UR8, c[0x0][0x1f0] ;  /* 0x00007c0000087ab9 */ /* 0x000fe20000000000 */
[----:B01----:R-:W-:Y:S01]  /*3d810*/  FADD.FTZ R131, R130, R131 ;  /* 0x0000008382837221 */ /* 0x003fe20000010000 */
[----:B------:R-:W-:Y:S01]  /*3d820*/  ISETP.NE.AND P0, PT, RZ, UR8, PT ;  /* 0x00000008ff007c0c */ /* 0x000fe2000bf05270 */
[----:B------:R-:W-:Y:S01]  /*3d830*/  @!P6 IMAD.WIDE R128, R35, R128, c[0x0][0x1a0] ;  /* 0x000068002380e625 */ /* 0x000fe200078e0280 */
[----:B------:R-:W-:Y:S01]  /*3d840*/  LOP3.LUT P1, RZ, R36, 0x2000, RZ, 0xc0, !PT ;  /* 0x0000200024ff7812 */ /* 0x000fe2000782c0ff */
[----:B------:R-:W-:Y:S03]  /*3d850*/  BSSY B1, `(.L_x_57009) ;  /* 0x000002d000017945 */ /* 0x000fe60003800000 */
        /* <DEDUP_REMOVED lines=18> */
[----:B------:R-:W4:Y:S04]  /*3d980*/  LDL R172, [R1+0x40] ;  /* 0x0000400001ac7983 */ /* 0x000f280000100800 */
[----:B------:R-:W4:Y:S04]  /*3d990*/  LDL R179, [R1+0x44] ;  /* 0x0000440001b37983 */ /* 0x000f280000100800 */
[----:B-1----:R-:W3:Y:S04]  /*3d9a0*/  LDL R0, [R1+0x54] ;  /* 0x0000540001007983 */ /* 0x002ee80000100800 */
[----:B------:R-:W4:Y:S04]  /*3d9b0*/  LDL R178, [R1+0x48] ;  /* 0x0000480001b27983 */ /* 0x000f280000100800 */
[----:B------:R-:W4:Y:S01]  /*3d9c0*/  LDL R173, [R1+0x4c] ;  /* 0x00004c0001ad7983 */ /* 0x000f220000100800 */
[----:B------:R-:W-:-:S05]  /*3d9d0*/  FSEL R131, R170, RZ, !P0 ;  /* 0x000000ffaa837208 */ /* 0x000fca0004000000 */
[--C-:B0-----:R-:W-:Y:S02]  /*3d9e0*/  FADD.FTZ R128, R48, -R131.reuse ;  /* 0x8000008330807221 */ /* 0x101fe40000010000 */
[----:B------:R-:W-:Y:S02]  /*3d9f0*/  FADD.FTZ R129, R49, -R131 ;  /* 0x8000008331817221 */ /* 0x000fe40000010000 */
[C---:B------:R-:W-:Y:S02]  /*3da00*/  FMUL.FTZ R128, R169.reuse, R128 ;  /* 0x00000080a9807220 */ /* 0x040fe40000410000 */
[----:B------:R-:W-:Y:S02]  /*3da10*/  FMUL.FTZ R129, R169, R129 ;  /* 0x00000081a9817220 */ /* 0x000fe40000410000 */
[----:B--2---:R-:W-:Y:S02]  /*3da20*/  FFMA.FTZ R128, R3, R128, R4 ;  /* 0x0000008003807223 */ /* 0x004fe40000010004 */
[----:B------:R0:W5:Y:S04]  /*3da30*/  LDL.LU R4, [R1+0x6c] ;  /* 0x00006c0001047983 */ /* 0x0001680000300800 */
[----:B------:R0:W5:Y:S01]  /*3da40*/  LDL.LU R3, [R1+0x68] ;  /* 0x0000680001037983 */ /* 0x0001620000300800 */
[----:B---3--:R-:W-:-:S03]  /*3da50*/  FFMA.FTZ R129, R0, R129, R2 ;  /* 0x0000008100817223 */ /* 0x008fc60000010002 */
[----:B------:R0:W5:Y:S04]  /*3da60*/  LDL.LU R2, [R1+0x64] ;  /* 0x0000640001027983 */ /* 0x0001680000300800 */
[----:B------:R0:W5:Y:S01]  /*3da70*/  LDL.LU R0, [R1+0x60] ;  /* 0x0000600001007983 */ /* 0x0001620000300800 */
[--C-:B------:R-:W-:Y:S02]  /*3da80*/  FADD.FTZ R130, R50, -R131.reuse ;  /* 0x8000008332827221 */ /* 0x100fe40000010000 */
[----:B------:R-:W-:-:S04]  /*3da90*/  FADD.FTZ R131, R51, -R131 ;  /* 0x8000008333837221 */ /* 0x000fc80000010000 */
[C---:B------:R-:W-:Y:S02]  /*3daa0*/  FMUL.FTZ R131, R169.reuse, R131 ;  /* 0x00000083a9837220 */ /* 0x040fe40000410000 */
[----:B------:R-:W-:Y:S02]  /*3dab0*/  FMUL.FTZ R130, R169, R130 ;  /* 0x00000082a9827220 */ /* 0x000fe40000410000 */
[----:B----4-:R-:W-:Y:S02]  /*3dac0*/  FFMA.FTZ R131, R179, R131, R172 ;  /* 0x00000083b3837223 */ /* 0x010fe400000100ac */
[----:B------:R-:W-:Y:S02]  /*3dad0*/  IMAD.MOV.U32 R172, RZ, RZ, 0x10 ;  /* 0x00000010ffac7424 */ /* 0x000fe400078e00ff */
[----:B------:R-:W-:Y:S02]  /*3dae0*/  FFMA.FTZ R130, R173, R130, R178 ;  /* 0x00000082ad827223 */ /* 0x000fe400000100b2 */
[----:B------:R-:W-:-:S05]  /*3daf0*/  IMAD.WIDE.U32 R172, R6, R172, c[0x0][0x208] ;  /* 0x0000820006ac7625 */ /* 0x000fca00078e00ac */
[----:B------:R0:W-:Y:S01]  /*3db00*/  STG.E.128 [R172.64], R128 ;  /* 0x00000080ac007986 */ /* 0x0001e2000c101d06 */
[----:B------:R-:W-:-:S03]  /*3db10*/  IADD3 R6, R6, 0x20, RZ ;  /* 0x0000002006067810 */ /* 0x000fc60007ffe0ff */
.L_x_57010:
[----:B------:R-:W-:Y:S05]  /*3db20*/  BSYNC B1 ;  /* 0x0000000000017941 */ /* 0x000fea0003800000 */
.L_x_57009:
        /* <DEDUP_REMOVED lines=10> */
[----:B0-----:R-:W4:Y:S04]  /*3dbd0*/  LDL R172, [R1+0x20] ;  /* 0x0000200001ac7983 */ /* 0x001f280000100800 */
[----:B------:R-:W4:Y:S04]  /*3dbe0*/  LDL R179, [R1+0x24] ;  /* 0x0000240001b37983 */ /* 0x000f280000100800 */
[----:B-1----:R-:W3:Y:S04]  /*3dbf0*/  LDL R0, [R1+0x34] ;  /* 0x0000340001007983 */ /* 0x002ee80000100800 */
        /* <DEDUP_REMOVED lines=15> */
[----:B------:R-:W-:-:S04]  /*3dcf0*/  FMUL.FTZ R131, R169, R131 ;  /* 0x00000083a9837220 */ /* 0x000fc80000410000 */
[----:B----4-:R-:W-:Y:S01]  /*3dd00*/  FFMA.FTZ R131, R179, R131, R172 ;  /* 0x00000083b3837223 */ /* 0x010fe200000100ac */
[----:B------:R-:W-:Y:S01]  /*3dd10*/  HFMA2.MMA R172, -RZ, RZ, 0, 9.5367431640625e-07 ;  /* 0x00000010ffac7435 */ /* 0x000fe200000001ff */
[----:B------:R-:W-:-:S04]  /*3dd20*/  FMUL.FTZ R130, R169, R130 ;  /* 0x00000082a9827220 */ /* 0x000fc80000410000 */
[----:B------:R-:W-:-:S05]  /*3dd30*/  FFMA.FTZ R130, R173, R130, R178 ;  /* 0x00000082ad827223 */ /* 0x000fca00000100b2 */
[----:B------:R-:W-:-:S05]  /*3dd40*/  IMAD.WIDE.U32 R172, R6, R172, c[0x0][0x208] ;  /* 0x0000820006ac7625 */ /* 0x000fca00078e00ac */
[----:B------:R0:W-:Y:S01]  /*3dd50*/  STG.E.128 [R172.64], R128 ;  /* 0x00000080ac007986 */ /* 0x0001e2000c101d06 */
[----:B------:R-:W-:-:S03]  /*3dd60*/  IADD3 R6, R6, 0x20, RZ ;  /* 0x0000002006067810 */ /* 0x000fc60007ffe0ff */
.L_x_57012:
[----:B------:R-:W-:Y:S05]  /*3dd70*/  BSYNC B1 ;  /* 0x0000000000017941 */ /* 0x000fea0003800000 */
.L_x_57011:
[----:B------:R-:W-:Y:S01]  /*3dd80*/  LOP3.LUT P1, RZ, R36, 0x80000000, RZ, 0xc0, !PT ;  /* 0x8000000024ff7812 */ /* 0x000fe2000782c0ff */
[----:B------:R-:W-:-:S12]  /*3dd90*/  BSSY B1, `(.L_x_57013) ;  /* 0x0000023000017945 */ /* 0x000fd80003800000 */
[----:B------:R-:W-:Y:S05]  /*3dda0*/  @!P1 BRA `(.L_x_57014) ;  /* 0x0000021000009947 */ /* 0x000fea0003800000 */
[----:B-----5:R1:W-:Y:S04]  /*3ddb0*/  STL [R1+0x6c], R4 ;  /* 0x00006c0401007387 */ /* 0x0203e80000100800 */
[----:B-1----:R-:W2:Y:S04]  /*3ddc0*/  LDL R4, [R1+0x18] ;  /* 0x0000180001047983 */ /* 0x002ea80000100800 */
[----:B------:R1:W-:Y:S04]  /*3ddd0*/  STL [R1+0x68], R3 ;  /* 0x0000680301007387 */ /* 0x0003e80000100800 */
[----:B-1----:R-:W2:Y:S04]  /*3dde0*/  LDL R3, [R1+0x1c] ;  /* 0x00001c0001037983 */ /* 0x002ea80000100800 */
[----:B------:R1:W-:Y:S04]  /*3ddf0*/  STL [R1+0x64], R2 ;  /* 0x0000640201007387 */ /* 0x0003e80000100800 */
[----:B-1----:R-:W3:Y:S04]  /*3de00*/  LDL R2, [R1+0x10] ;  /* 0x0000100001027983 */ /* 0x002ee80000100800 */
[----:B------:R1:W-:Y:S04]  /*3de10*/  STL [R1+0x60], R0 ;  /* 0x0000600001007387 */ /* 0x0003e80000100800 */
[----:B0-----:R-:W4:Y:S04]  /*3de20*/  LDL R172, [R1] ;  /* 0x0000000001ac7983 */ /* 0x001f280000100800 */
        /* <DEDUP_REMOVED lines=25> */
.L_x_57014:
[----:B------:R-:W-:Y:S05]  /*3dfc0*/  BSYNC B1 ;  /* 0x0000000000017941 */ /* 0x000fea0003800000 */
.L_x_57013:
        /* <DEDUP_REMOVED lines=20> */
.L_x_57016:
[----:B------:R-:W-:Y:S05]  /*3e110*/  BSYNC B1 ;  /* 0x0000000000017941 */ /* 0x000fea0003800000 */
.L_x_57015:
        /* <DEDUP_REMOVED lines=20> */
.L_x_57018:
[----:B------:R-:W-:Y:S05]  /*3e260*/  BSYNC B1 ;  /* 0x0000000000017941 */ /* 0x000fea0003800000 */
.L_x_57017:
        /* <DEDUP_REMOVED lines=20> */
.L_x_57020:
[----:B------:R-:W-:Y:S05]  /*3e3b0*/  BSYNC B1 ;  /* 0x0000000000017941 */ /* 0x000fea0003800000 */
.L_x_57019:
        /* <DEDUP_REMOVED lines=20> */
.L_x_57022:
[----:B------:R-:W-:Y:S05]  /*3e500*/  BSYNC B1 ;  /* 0x0000000000017941 */ /* 0x000fea0003800000 */
.L_x_57021:
        /* <DEDUP_REMOVED lines=20> */
.L_x_57024:
[----:B------:R-:W-:Y:S05]  /*3e650*/  BSYNC B1 ;  /* 0x0000000000017941 */ /* 0x000fea0003800000 */
.L_x_57023:
        /* <DEDUP_REMOVED lines=20> */
.L_x_57026:
[----:B------:R-:W-:Y:S05]  /*3e7a0*/  BSYNC B1 ;  /* 0x0000000000017941 */ /* 0x000fea0003800000 */
.L_x_57025:
        /* <DEDUP_REMOVED lines=20> */
.L_x_57028:
[----:B------:R-:W-:Y:S05]  /*3e8f0*/  BSYNC B1 ;  /* 0x0000000000017941 */ /* 0x000fea0003800000 */
.L_x_57027:
        /* <DEDUP_REMOVED lines=20> */
.L_x_57030:
[----:B------:R-:W-:Y:S05]  /*3ea40*/  BSYNC B1 ;  /* 0x0000000000017941 */ /* 0x000fea0003800000 */
.L_x_57029:
        /* <DEDUP_REMOVED lines=20> */
.L_x_57032:
[----:B------:R-:W-:Y:S05]  /*3eb90*/  BSYNC B1 ;  /* 0x0000000000017941 */ /* 0x000fea0003800000 */
.L_x_57031:
        /* <DEDUP_REMOVED lines=20> */
.L_x_57034:
[----:B------:R-:W-:Y:S05]  /*3ece0*/  BSYNC B1 ;  /* 0x0000000000017941 */ /* 0x000fea0003800000 */
.L_x_57033:
        /* <DEDUP_REMOVED lines=20> */
.L_x_57036:
[----:B------:R-:W-:Y:S05]  /*3ee30*/  BSYNC B1 ;  /* 0x0000000000017941 */ /* 0x000fea0003800000 */
.L_x_57035:
[----:B------:R-:W-:Y:S01]  /*3ee40*/  LOP3.LUT P1, RZ, R36, 0x80000, RZ, 0xc0, !PT ;  /* 0x0008000024ff7812 */ /* 0x000fe2000782c0ff */
        /* <DEDUP_REMOVED lines=19> */
.L_x_57038:
[----:B------:R-:W-:Y:S05]  /*3ef80*/  BSYNC B1 ;  /* 0x0000000000017941 */ /* 0x000fea0003800000 */
.L_x_57037:
        /* <DEDUP_REMOVED lines=20> */
.L_x_57040:
[----:B------:R-:W-:Y:S05]  /*3f0d0*/  BSYNC B1 ;  /* 0x0000000000017941 */ /* 0x000fea0003800000 */
.L_x_57039:
        /* <DEDUP_REMOVED lines=20> */
.L_x_57042:
[----:B------:R-:W-:Y:S05]  /*3f220*/  BSYNC B1 ;  /* 0x0000000000017941 */ /* 0x000fea0003800000 */
.L_x_57041:
        /* <DEDUP_REMOVED lines=20> */
.L_x_57044:
[----:B------:R-:W-:Y:S05]  /*3f370*/  BSYNC B1 ;  /* 0x0000000000017941 */ /* 0x000fea0003800000 */
.L_x_57043:
        /* <DEDUP_REMOVED lines=20> */
.L_x_57046:
[----:B------:R-:W-:Y:S05]  /*3f4c0*/  BSYNC B1 ;  /* 0x0000000000017941 */ /* 0x000fea0003800000 */
.L_x_57045:
        /* <DEDUP_REMOVED lines=13> */
[----:B------:R-:W-:-:S04]  /*3f5a0*/  IMAD.WIDE.U32 R172, R6, R172, c[0x0][0x208] ;  /* 0x0000820006ac7625 */ /* 0x000fc800078e00ac */
[----:B------:R-:W-:Y:S02]  /*3f5b0*/  FFMA.FTZ R128, R16, R128, R29 ;  /* 0x0000008010807223 */ /* 0x000fe4000001001d */
[----:B------:R-:W-:Y:S02]  /*3f5c0*/  FFMA.FTZ R129, R15, R129, R8 ;  /* 0x000000810f817223 */ /* 0x000fe40000010008 */
[----:B------:R-:W-:Y:S02]  /*3f5d0*/  FFMA.FTZ R131, R13, R131, R7 ;  /* 0x000000830d837223 */ /* 0x000fe40000010007 */
[----:B------:R-:W-:-:S05]  /*3f5e0*/  FFMA.FTZ R130, R14, R130, R27 ;  /* 0x000000820e827223 */ /* 0x000fca000001001b */
[----:B------:R0:W-:Y:S02]  /*3f5f0*/  STG.E.128 [R172.64], R128 ;  /* 0x00000080ac007986 */ /* 0x0001e4000c101d06 */
.L_x_57048:
[----:B------:R-:W-:Y:S05]  /*3f600*/  BSYNC B1 ;  /* 0x0000000000017941 */ /* 0x000fea0003800000 */
.L_x_57047:
[----:B------:R-:W-:-:S04]  /*3f610*/  IMAD.MOV.U32 R6, RZ, RZ, 0x4 ;  /* 0x00000004ff067424 */ /* 0x000fc800078e00ff */
[----:B------:R-:W-:-:S05]  /*3f620*/  IMAD R35, R6, c[0x0][0x160], R35 ;  /* 0x0000580006237a24 */ /* 0x000fca00078e0223 */
[----:B------:R-:W-:-:S13]  /*3f630*/  ISETP.GE.AND P0, PT, R35, c[0x0][0x164], PT ;  /* 0x0000590023007a0c */ /* 0x000fda0003f06270 */
[----:B0----5:R-:W-:Y:S01]  /*3f640*/  @P0 CALL.REL.NOINC `(.L_x_57049) ;  /* 0x0000001000000944 */ /* 0x021fe20003c00000 */
[----:B------:R-:W-:Y:S05]  /*3f650*/  BRA `(.L_x_57050) ;  /* 0xfffc36b000007947 */ /* 0x000fea000383ffff */
.L_x_57049:
[----:B------:R-:W-:Y:S05]  /*3f660*/  BSYNC B0 ;  /* 0x0000000000007941 */ /* 0x000fea0003800000 */
.L_x_55667:
[----:B------:R-:W-:Y:S05]  /*3f670*/  EXIT ;  /* 0x000000000000794d */ /* 0x000fea0003800000 */
.L_x_57007:
[----:B------:R-:W-:Y:S01]  /*3f680*/  IMAD.MOV.U32 R130, RZ, RZ, 0x1 ;  /* 0x00000001ff827424 */ /* 0x000fe200078e00ff */
[----:B------:R-:W-:Y:S01]  /*3f690*/  MOV R128, 0x3f6d0 ;  /* 0x0003f6d000807802 */ /* 0x000fe20000000f00 */
[----:B------:R-:W-:Y:S02]  /*3f6a0*/  IMAD.MOV.U32 R169, RZ, RZ, 0x1f ;  /* 0x0000001fffa97424 */ /* 0x000fe400078e00ff */
[----:B------:R-:W-:Y:S02]  /*3f6b0*/  IMAD.MOV.U32 R129, RZ, RZ, -0x1 ;  /* 0xffffffffff817424 */ /* 0x000fe400078e00ff */
[----:B------:R-:W-:Y:S05]  /*3f6c0*/  CALL.REL.NOINC `($__internal_70_$__cuda_sm70_shflsync_bfly_p) ;  /* 0x00000f0000007944 */ /* 0x000fea0003c00000 */
[----:B-1----:R-:W-:Y:S05]  /*3f6d0*/  BRA `(.L_x_57051) ;  /* 0xffffd45000007947 */ /* 0x002fea000383ffff */
.L_x_57008:
[----:B------:R-:W-:Y:S01]  /*3f6e0*/  IMAD.MOV.U32 R130, RZ, RZ, 0x2 ;  /* 0x00000002ff827424 */ /* 0x000fe200078e00ff */
[----:B------:R-:W-:Y:S01]  /*3f6f0*/  MOV R128, 0x3f730 ;  /* 0x0003f73000807802 */ /* 0x000fe20000000f00 */
[----:B------:R-:W-:Y:S02]  /*3f700*/  IMAD.MOV.U32 R169, RZ, RZ, 0x1f ;  /* 0x0000001fffa97424 */ /* 0x000fe400078e00ff */
[----:B------:R-:W-:Y:S02]  /*3f710*/  IMAD.MOV.U32 R129, RZ, RZ, -0x1 ;  /* 0xffffffffff817424 */ /* 0x000fe400078e00ff */
[----:B------:R-:W-:Y:S05]  /*3f720*/  CALL.REL.NOINC `($__internal_70_$__cuda_sm70_shflsync_bfly_p) ;  /* 0x00000ea000007944 */ /* 0x000fea0003c00000 */
[----:B-1----:R-:W-:Y:S01]  /*3f730*/  FADD.FTZ R131, R131, R130 ;  /* 0x0000008283837221 */ /* 0x002fe20000010000 */
[----:B------:R-:W-:Y:S01]  /*3f740*/  HFMA2.MMA R130, -RZ, RZ, 0, 2.384185791015625e-07 ;  /* 0x00000004ff827435 */ /* 0x000fe200000001ff */
[----:B------:R-:W-:Y:S01]  /*3f750*/  IMAD.MOV.U32 R169, RZ, RZ, 0x1f ;  /* 0x0000001fffa97424 */ /* 0x000fe200078e00ff */
[----:B------:R-:W-:Y:S01]  /*3f760*/  MOV R128, 0x3f790 ;  /* 0x0003f79000807802 */ /* 0x000fe20000000f00 */
[----:B------:R-:W-:-:S03]  /*3f770*/  IMAD.MOV.U32 R129, RZ, RZ, -0x1 ;  /* 0xffffffffff817424 */ /* 0x000fc600078e00ff */
[----:B------:R-:W-:Y:S05]  /*3f780*/  CALL.REL.NOINC `($__internal_70_$__cuda_sm70_shflsync_bfly_p) ;  /* 0x00000e4000007944 */ /* 0x000fea0003c00000 */
[----:B-1----:R-:W-:Y:S01]  /*3f790*/  FADD.FTZ R131, R131, R130 ;  /* 0x0000008283837221 */ /* 0x002fe20000010000 */
[----:B------:R-:W-:Y:S01]  /*3f7a0*/  MOV R128, 0x3f7f0 ;  /* 0x0003f7f000807802 */ /* 0x000fe20000000f00 */
[----:B------:R-:W-:-:S02]  /*3f7b0*/  IMAD.MOV.U32 R130, RZ, RZ, 0x8 ;  /* 0x00000008ff827424 */ /* 0x000fc400078e00ff */
[----:B------:R-:W-:Y:S02]  /*3f7c0*/  IMAD.MOV.U32 R169, RZ, RZ, 0x1f ;  /* 0x0000001fffa97424 */ /* 0x000fe400078e00ff */
[----:B------:R-:W-:Y:S02]  /*3f7d0*/  IMAD.MOV.U32 R129, RZ, RZ, -0x1 ;  /* 0xffffffffff817424 */ /* 0x000fe400078e00ff */
[----:B------:R-:W-:Y:S05]  /*3f7e0*/  CALL.REL.NOINC `($__internal_70_$__cuda_sm70_shflsync_bfly_p) ;  /* 0x00000de000007944 */ /* 0x000fea0003c00000 */
[----:B-1----:R-:W-:Y:S01]  /*3f7f0*/  FADD.FTZ R131, R131, R130 ;  /* 0x0000008283837221 */ /* 0x002fe20000010000 */
[----:B------:R-:W-:Y:S01]  /*3f800*/  MOV R128, 0x3f850 ;  /* 0x0003f85000807802 */ /* 0x000fe20000000f00 */
[----:B------:R-:W-:Y:S02]  /*3f810*/  IMAD.MOV.U32 R130, RZ, RZ, 0x10 ;  /* 0x00000010ff827424 */ /* 0x000fe400078e00ff */
[----:B------:R-:W-:Y:S02]  /*3f820*/  IMAD.MOV.U32 R169, RZ, RZ, 0x1f ;  /* 0x0000001fffa97424 */ /* 0x000fe400078e00ff */
[----:B------:R-:W-:Y:S02]  /*3f830*/  IMAD.MOV.U32 R129, RZ, RZ, -0x1 ;  /* 0xffffffffff817424 */ /* 0x000fe400078e00ff */
[----:B------:R-:W-:Y:S05]  /*3f840*/  CALL.REL.NOINC `($__internal_70_$__cuda_sm70_shflsync_bfly_p) ;  /* 0x00000d8000007944 */ /* 0x000fea0003c00000 */
[----:B-1----:R-:W-:Y:S01]  /*3f850*/  FADD.FTZ R130, R131, R130 ;  /* 0x0000008283827221 */ /* 0x002fe20000010000 */
[----:B------:R-:W-:Y:S01]  /*3f860*/  LOP3.LUT R0, R0, 0xfffffff7, RZ, 0xc0, !PT ;  /* 0xfffffff700007812 */ /* 0x000fe200078ec0ff */
[----:B------:R-:W-:-:S02]  /*3f870*/  IMAD.MOV.U32 R169, RZ, RZ, 0x1f ;  /* 0x0000001fffa97424 */ /* 0x000fc400078e00ff */
[----:B------:R-:W-:Y:S01]  /*3f880*/  FMUL.FTZ R170, R130, c[0x0][0x1e0] ;  /* 0x0000780082aa7a20 */ /* 0x000fe20000410000 */
[----:B------:R-:W-:Y:S01]  /*3f890*/  @P4 LOP3.LUT R0, R0, 0x8, RZ, 0xfc, !PT ;  /* 0x0000000800004812 */ /* 0x000fe200078efcff */
[----:B------:R-:W-:Y:S01]  /*3f8a0*/  IMAD.MOV.U32 R130, RZ, RZ, 0x1 ;  /* 0x00000001ff827424 */ /* 0x000fe200078e00ff */
        /* <DEDUP_REMOVED lines=183> */
[----:B------:R-:W-:Y:S02]  /*40420*/  IMAD.MOV.U32 R129, RZ, RZ, -0x1 ;  /* 0xffffffffff817424 */ /* 0x000fe400078e00ff */
[----:B------:R-:W-:Y:S05]  /*40430*/  CALL.REL.NOINC `($__internal_70_$__cuda_sm70_shflsync_bfly_p) ;  /* 0x0000019000007944 */ /* 0x000fea0003c00000 */
[----:B-1----:R-:W-:Y:S01]  /*40440*/  FADD.FTZ R131, R131, R130 ;  /* 0x0000008283837221 */ /* 0x002fe20000010000 */
[----:B------:R-:W-:Y:S01]  /*40450*/  MOV R169, 0x1f ;  /* 0x0000001f00a97802 */ /* 0x000fe20000000f00 */
[----:B------:R-:W-:Y:S01]  /*40460*/  IMAD.MOV.U32 R130, RZ, RZ, 0x2 ;  /* 0x00000002ff827424 */ /* 0x000fe200078e00ff */
[----:B------:R-:W-:Y:S01]  /*40470*/  MOV R128, 0x404a0 ;  /* 0x000404a000807802 */ /* 0x000fe20000000f00 */
[----:B------:R-:W-:Y:S02]  /*40480*/  IMAD.MOV.U32 R129, RZ, RZ, -0x1 ;  /* 0xffffffffff817424 */ /* 0x000fe400078e00ff */
[----:B------:R-:W-:Y:S05]  /*40490*/  CALL.REL.NOINC `($__internal_70_$__cuda_sm70_shflsync_bfly_p) ;  /* 0x0000013000007944 */ /* 0x000fea0003c00000 */
[----:B-1----:R-:W-:Y:S01]  /*404a0*/  FADD.FTZ R131, R131, R130 ;  /* 0x0000008283837221 */ /* 0x002fe20000010000 */
[----:B------:R-:W-:Y:S01]  /*404b0*/  MOV R128, 0x40500 ;  /* 0x0004050000807802 */ /* 0x000fe20000000f00 */
[----:B------:R-:W-:Y:S02]  /*404c0*/  IMAD.MOV.U32 R130, RZ, RZ, 0x4 ;  /* 0x00000004ff827424 */ /* 0x000fe400078e00ff */
[----:B------:R-:W-:-:S02]  /*404d0*/  IMAD.MOV.U32 R169, RZ, RZ, 0x1f ;  /* 0x0000001fffa97424 */ /* 0x000fc400078e00ff */
        /* <DEDUP_REMOVED lines=14> */
[----:B-1----:R-:W-:Y:S05]  /*405c0*/  BRA `(.L_x_57052) ;  /* 0xffffd22000007947 */ /* 0x002fea000383ffff */
        .weak           $__internal_70_$__cuda_sm70_shflsync_bfly_p
        .type           $__internal_70_$__cuda_sm70_shflsync_bfly_p,@function
        .size           $__internal_70_$__cuda_sm70_shflsync_bfly_p,(.L_x_65450 - $__internal_70_$__cuda_sm70_shflsync_bfly_p)
$__internal_70_$__cuda_sm70_shflsync_bfly_p:
[----:B------:R-:W-:Y:S04]  /*405d0*/  WARPSYNC R129 ;  /* 0x0000008100007348 */ /* 0x000fe80003800000 */
[----:B------:R0:W1:Y:S02]  /*405e0*/  SHFL.BFLY PT, R130, R131, R130, R169 ;  /* 0x0c00008283827389 */ /* 0x00006400000e00a9 */
[----:B0-----:R-:W-:-:S04]  /*405f0*/  IMAD.MOV.U32 R129, RZ, RZ, 0x0 ;  /* 0x00000000ff817424 */ /* 0x001fc800078e00ff */
[----:B------:R-:W-:Y:S05]  /*40600*/  RET.REL.NODEC R128 `(_ZN10layer_norm31ln_parallel_residual_fwd_kernelINS_13Kernel_traitsI6__halfffffjLj2560ELj1ELj4ELj1ELj16ENS_18Kernel_traits_baseILj2560ES2_ffffjLj128EEEEELb1ELb1ELb0EEEvNS_9FwdParamsE) ;  /* 0xfffbf9f080007950 */ /* 0x000fea0003c3ffff */
.L_x_57053:
        /* <DEDUP_REMOVED lines=15> */
.L_x_65450:


//--------------------- .text._ZN10layer_norm31ln_parallel_residual_fwd_kernelINS_13Kernel_traitsI6__halfffffjLj2560ELj1ELj4ELj1ELj16ENS_18Kernel_traits_baseILj2560ES2_ffffjLj128EEEEELb1ELb1ELb1EEEvNS_9FwdParamsE --------------------------
	.section	.text._ZN10layer_norm31ln_parallel_residual_fwd_kernelINS_13Kernel_traitsI6__halfffffjLj2560ELj1ELj4ELj1ELj16ENS_18Kernel_traits_baseILj2560ES2_ffffjLj128EEEEELb1ELb1ELb1EEEvNS_9FwdParamsE,"ax",@progbits
	.sectioninfo	@"SHI_REGISTERS=255"
	.align	128
        .global         _ZN10layer_norm31ln_parallel_residual_fwd_kernelINS_13Kernel_traitsI6__halfffffjLj2560ELj1ELj4ELj1ELj16ENS_18Kernel_traits_baseILj2560ES2_ffffjLj128EEEEELb1ELb1ELb1EEEvNS_9FwdParamsE
        .type           _ZN10layer_norm31ln_parallel_residual_fwd_kernelINS_13Kernel_traitsI6__halfffffjLj2560ELj1ELj4ELj1ELj16ENS_18Kernel_traits_baseILj2560ES2_ffffjLj128EEEEELb1ELb1ELb1EEEvNS_9FwdParamsE,@function
        .size           _ZN10layer_norm31ln_parallel_residual_fwd_kernelINS_13Kernel_traitsI6__halfffffjLj2560ELj1ELj4ELj1ELj16ENS_18Kernel_traits_baseILj2560ES2_ffffjLj128EEEEELb1ELb1ELb1EEEvNS_9FwdParamsE,(.L_x_65451 - _ZN10layer_norm31ln_parallel_residual_fwd_kernelINS_13Kernel_traitsI6__halfffffjLj2560ELj1ELj4ELj1ELj16ENS_18Kernel_traits_baseILj2560ES2_ffffjLj128EEEEELb1ELb1ELb1EEEvNS_9FwdParamsE)
        .other          _ZN10layer_norm31ln_parallel_residual_fwd_kernelINS_13Kernel_traitsI6__halfffffjLj2560ELj1ELj4ELj1ELj16ENS_18Kernel_traits_baseILj2560ES2_ffffjLj128EEEEELb1ELb1ELb1EEEvNS_9FwdParamsE,@"STO_CUDA_ENTRY STV_DEFAULT"
_ZN10layer_norm31ln_parallel_residual_fwd_kernelINS_13Kernel_traitsI6__halfffffjLj2560ELj1ELj4ELj1ELj16ENS_18Kernel_traits_baseILj2560ES2_ffffjLj128EEEEELb1ELb1ELb1EEEvNS_9FwdParamsE:
.text._ZN10layer_norm31ln_parallel_residual_fwd_kernelINS_13Kernel_traitsI6__halfffffjLj2560ELj1ELj4ELj1ELj16ENS_18Kernel_traits_baseILj2560ES2_ffffjLj128EEEEELb1ELb1ELb1EEEvNS_9FwdParamsE:
        /* <DEDUP_REMOVED lines=8> */
[----:B------:R-:W-:Y:S01]  /*0080*/  IMAD.U32 R3, RZ, RZ, UR5 ;  /* 0x00000005ff037e24 */ /* 0x000fe2000f8e00ff */
[----:B------:R-:W-:-:S07]  /*0090*/  MOV R9, c[0x0][0x23c] ;  /* 0x00008f0000097a02 */ /* 0x000fce0000000f00 */
[----:B------:R-:W2:Y:S01]  /*00a0*/  @P0 LDG.E.64 R2, [R2.64] ;  /* 0x0000000602020981 */ /* 0x000ea2000c1e1b00 */
[----:B------:R-:W-:-:S05]  /*00b0*/  @P0 IMAD.MOV.U32 R8, RZ, RZ, R80 ;  /* 0x000000ffff080224 */ /* 0x000fca00078e0050 */
[----:B------:R-:W3:Y:S04]  /*00c0*/  @P0 LDG.E.64 R4, [R8.64] ;  /* 0x0000000608040981 */ /* 0x000ee8000c1e1b00 */
[----:B------:R-:W0:Y:S04]  /*00d0*/  S2R R10, SR_TID.X ;  /* 0x00000000000a7919 */ /* 0x000e280000002100 */
[----:B------:R-:W1:Y:S01]  /*00e0*/  S2R R11, SR_CTAID.X ;  /* 0x00000000000b7919 */ /* 0x000e620000002500 */
[----:B0-----:R-:W-:Y:S02]  /*00f0*/  LOP3.LUT R50, R10, 0x1f, RZ, 0xc0, !PT ;  /* 0x0000001f0a327812 */ /* 0x001fe400078ec0ff */
[--C-:B------:R-:W-:Y:S01]  /*0100*/  SHF.R.U32.HI R143, RZ, 0x5, R10.reuse ;  /* 0x00000005ff8f7819 */ /* 0x100fe2000001160a */
[----:B-1----:R-:W-:Y:S01]  /*0110*/  IMAD R83, R11, c[0x0][0x0], R10 ;  /* 0x000000000b537a24 */ /* 0x002fe200078e020a */
[----:B------:R-:W-:-:S02]  /*0120*/  LOP3.LUT R44, R50, 0x20, RZ, 0xfc, !PT ;  /* 0x00000020322c7812 */ /* 0x000fc400078efcff */
[C---:B------:R-:W-:Y:S01]  /*0130*/  LOP3.LUT R48, R50.reuse, 0x60, RZ, 0xfc, !PT ;  /* 0x0000006032307812 */ /* 0x040fe200078efcff */
[----:B------:R-:W-:Y:S01]  /*0140*/  IMAD.WIDE.U32 R6, R83, -0x326172a9, RZ ;  /* 0xcd9e8d5753067825 */ /* 0x000fe200078e00ff */
[C---:B------:R-:W-:Y:S02]  /*0150*/  LOP3.LUT R46, R50.reuse, 0x40, RZ, 0xfc, !PT ;  /* 0x00000040322e7812 */ /* 0x040fe400078efcff */
[C---:B------:R-:W-:Y:S01]  /*0160*/  LOP3.LUT R36, R50.reuse, 0xa0, RZ, 0xfc, !PT ;  /* 0x000000a032247812 */ /* 0x040fe200078efcff */
[----:B------:R-:W-:Y:S01]  /*0170*/  IMAD R143, R11, 0x4, R143 ;  /* 0x000000040b8f7824 */ /* 0x000fe200078e028f */
[C---:B------:R-:W-:Y:S02]  /*0180*/  LOP3.LUT R38, R50.reuse, 0x80, RZ, 0xfc, !PT ;  /* 0x0000008032267812 */ /* 0x040fe400078efcff */
        /* <DEDUP_REMOVED lines=8> */
[C---:B------:R-:W-:Y:S02]  /*0210*/  LOP3.LUT R234, R50.reuse, 0x1c0, RZ, 0xfc, !PT ;  /* 0x000001c032ea7812 */ /* 0x040fe400078efcff */
[C---:B------:R-:W-:Y:S02]  /*0220*/  LOP3.LUT R218, R50.reuse, 0x220, RZ, 0xfc, !PT ;  /* 0x0000022032da7812 */ /* 0x040fe400078efcff */
[C---:B------:R-:W-:Y:S02]  /*0230*/  LOP3.LUT R210, R50.reuse, 0x260, RZ, 0xfc, !PT ;  /* 0x0000026032d27812 */ /* 0x040fe400078efcff */
[C---:B------:R-:W-:Y:S02]  /*0240*/  LOP3.LUT R226, R50.reuse, 0x200, RZ, 0xfc, !PT ;  /* 0x0000020032e27812 */ /* 0x040fe400078efcff */
[----:B------:R-:W-:Y:S01]  /*0250*/  LOP3.LUT R214, R50, 0x240, RZ, 0xfc, !PT ;  /* 0x0000024032d67812 */ /* 0x000fe200078efcff */
        /* <DEDUP_REMOVED lines=15> */
[----:B------:R-:W-:-:S03]  /*0350*/  UIADD3 UR10, UR5, -0x4498517b, URZ ;  /* 0xbb67ae85050a7890 */ /* 0x000fc6000fffe03f */
[----:B------:R-:W-:Y:S01]  /*0360*/  @P0 LEA R202, P2, R44, c[0x0][0x218], 0x3 ;  /* 0x000086002cca0a11 */ /* 0x000fe200078418ff */
[----:B------:R-:W-:Y:S01]  /*0370*/  UIADD3 UR12, UR5, 0x76cf5d0a, URZ ;  /* 0x76cf5d0a050c7890 */ /* 0x000fe2000fffe03f */
[----:B------:R-:W-:Y:S01]  /*0380*/  @P0 LEA R206, P1, R50, c[0x0][0x218], 0x3 ;  /* 0x0000860032ce0a11 */ /* 0x000fe200078218ff */
[----:B------:R-:W-:Y:S01]  /*0390*/  IMAD.WIDE.U32 R8, R8, -0x326172a9, RZ ;  /* 0xcd9e8d5708087825 */ /* 0x000fe200078e00ff */
[----:B------:R-:W-:Y:S01]  /*03a0*/  UIADD3 UR14, UR5, 0x32370b8f, URZ ;  /* 0x32370b8f050e7890 */ /* 0x000fe2000fffe03f */
[----:B------:R-:W-:Y:S01]  /*03b0*/  LOP3.LUT R7, R3, UR10, R4, 0x96, !PT ;  /* 0x0000000a03077c12 */ /* 0x000fe2000f8e9604 */
[----:B------:R-:W-:Y:S01]  /*03c0*/  UIADD3 UR15, UR4, 0x78dde6e4, URZ ;  /* 0x78dde6e4040f7890 */ /* 0x000fe2000fffe03f */
[----:B------:R-:W-:Y:S01]  /*03d0*/  @P0 IADD3.X R203, RZ, c[0x0][0x21c], RZ, P2, !PT ;  /* 0x00008700ffcb0a10 */ /* 0x000fe200017fe4ff */
[----:B------:R-:W-:Y:S01]  /*03e0*/  @P0 IMAD.X R207, RZ, RZ, c[0x0][0x21c], P1 ;  /* 0x00008700ffcf0624 */ /* 0x000fe200008e06ff */
[----:B------:R-:W-:Y:S01]  /*03f0*/  LOP3.LUT R4, R9, UR9, R6, 0x96, !PT ;  /* 0x0000000909047c12 */ /* 0x000fe2000f8e9606 */
[----:B------:R-:W-:Y:S01]  /*0400*/  IMAD.WIDE.U32 R6, R7, -0x326172a9, RZ ;  /* 0xcd9e8d5707067825 */ /* 0x000fe200078e00ff */
[----:B------:R-:W-:Y:S01]  /*0410*/  @P0 LEA R194, P2, R48, c[0x0][0x218], 0x3 ;  /* 0x0000860030c20a11 */ /* 0x000fe200078418ff */
[----:B------:R-:W-:Y:S01]  /*0420*/  UIADD3 UR16, UR5, -0x126145ec, URZ ;  /* 0xed9eba1405107890 */ /* 0x000fe2000fffe03f */
[----:B------:R-:W-:Y:S01]  /*0430*/  @P0 LEA R198, P1, R46, c[0x0][0x218], 0x3 ;  /* 0x000086002ec60a11 */ /* 0x000fe200078218ff */
[----:B------:R-:W-:Y:S01]  /*0440*/  IMAD.WIDE.U32 R4, R4, -0x2daee0ad, RZ ;  /* 0xd2511f5304047825 */ /* 0x000fe200078e00ff */
[----:B------:R-:W-:Y:S01]  /*0450*/  LOP3.LUT R3, R7, UR11, R8, 0x96, !PT ;  /* 0x0000000b07037c12 */ /* 0x000fe2000f8e9608 */
[----:B------:R-:W-:Y:S01]  /*0460*/  UIADD3 UR18, UR5, -0x56f99767, URZ ;  /* 0xa906689905127890 */ /* 0x000fe2000fffe03f */
[----:B------:R-:W-:Y:S01]  /*0470*/  LOP3.LUT R0, R50, 0x100, RZ, 0xfc, !PT ;  /* 0x0000010032007812 */ /* 0x000fe200078efcff */
[----:B------:R-:W-:Y:S01]  /*0480*/  UIADD3 UR17, UR4, 0x1715609d, URZ ;  /* 0x1715609d04117890 */ /* 0x000fe2000fffe03f */
[----:B------:R-:W-:Y:S01]  /*0490*/  LOP3.LUT R8, R5, UR12, R2, 0x96, !PT ;  /* 0x0000000c05087c12 */ /* 0x000fe2000f8e9602 */
[----:B------:R-:W-:Y:S01]  /*04a0*/  IMAD.WIDE.U32 R2, R3, -0x2daee0ad, RZ ;  /* 0xd2511f5303027825 */ /* 0x000fe200078e00ff */
[----:B------:R-:W-:-:S02]  /*04b0*/  UIADD3 UR19, UR4, -0x4ab325aa, URZ ;  /* 0xb54cda5604137890 */ /* 0x000fc4000fffe03f */
[----:B------:R-:W-:Y:S01]  /*04c0*/  UIADD3 UR20, UR5, 0x646e171e, URZ ;  /* 0x646e171e05147890 */ /* 0x000fe2000fffe03f */
[----:B------:R-:W-:Y:S01]  /*04d0*/  IMAD.WIDE.U32 R8, R8, -0x326172a9, RZ ;  /* 0xcd9e8d5708087825 */ /* 0x000fe200078e00ff */
[----:B------:R-:W-:Y:S01]  /*04e0*/  LOP3.LUT R7, R3, UR14, R4, 0x96, !PT ;  /* 0x0000000e03077c12 */ /* 0x000fe2000f8e9604 */
[----:B------:R-:W-:Y:S01]  /*04f0*/  UIADD3 UR21, UR4, 0x5384540f, URZ ;  /* 0x5384540f04157890 */ /* 0x000fe2000fffe03f */
[----:B------:R-:W-:Y:S01]  /*0500*/  @P0 LEA R28, P3, R214, c[0x0][0x218], 0x3 ;  /* 0x00008600d61c0a11 */ /* 0x000fe200078618ff */
[----:B------:R-:W-:Y:S01]  /*0510*/  @P0 IMAD.X R195, RZ, RZ, c[0x0][0x21c], P2 ;  /* 0x00008700ffc30624 */ /* 0x000fe200010e06ff */
[----:B------:R-:W-:Y:S01]  /*0520*/  LOP3.LUT R4, R9, UR13, R6, 0x96, !PT ;  /* 0x0000000d09047c12 */ /* 0x000fe2000f8e9606 */
[----:B------:R-:W-:Y:S01]  /*0530*/  IMAD.WIDE.U32 R6, R7, -0x326172a9, RZ ;  /* 0xcd9e8d5707067825 */ /* 0x000fe200078e00ff */
[----:B------:R-:W-:Y:S01]  /*0540*/  @P0 LEA R186, P2, R36, c[0x0][0x218], 0x3 ;  /* 0x0000860024ba0a11 */ /* 0x000fe200078418ff */
[----:B------:R-:W-:Y:S01]  /*0550*/  UIADD3 UR22, UR5, 0x1fd5c5a3, URZ ;  /* 0x1fd5c5a305167890 */ /* 0x000fe2000fffe03f */
[----:B------:R-:W5:Y:S01]  /*0560*/  @P0 LDG.E.64 R206, [R206.64] ;  /* 0x00000006cece0981 */ /* 0x000f62000c1e1b00 */
[----:B------:R-:W-:Y:S01]  /*0570*/  IMAD.WIDE.U32 R4, R4, -0x2daee0ad, RZ ;  /* 0xd2511f5304047825 */ /* 0x000fe200078e00ff */
[----:B------:R-:W-:-:S02]  /*0580*/  LOP3.LUT R3, R7, UR15, R8, 0x96, !PT ;  /* 0x0000000f07037c12 */ /* 0x000fc4000f8e9608 */
[----:B------:R-:W5:Y:S01]  /*0590*/  @P0 LDG.E.64 R202, [R202.64] ;  /* 0x00000006caca0981 */ /* 0x000f62000c1e1b00 */
[----:B------:R-:W-:Y:S01]  /*05a0*/  @P0 IMAD.X R199, RZ, RZ, c[0x0][0x21c], P1 ;  /* 0x00008700ffc70624 */ /* 0x000fe200008e06ff */
[----:B------:R-:W-:Y:S01]  /*05b0*/  @P0 LEA R190, P1, R38, c[0x0][0x218], 0x3 ;  /* 0x0000860026be0a11 */ /* 0x000fe200078218ff */
[----:B------:R-:W-:Y:S01]  /*05c0*/  @P0 IMAD.X R187, RZ, RZ, c[0x0][0x21c], P2 ;  /* 0x00008700ffbb0624 */ /* 0x000fe200010e06ff */
[----:B------:R-:W-:Y:S01]  /*05d0*/  @P0 LEA R178, P2, R32, c[0x0][0x218], 0x3 ;  /* 0x0000860020b20a11 */ /* 0x000fe200078418ff */
[----:B------:R-:W-:Y:S01]  /*05e0*/  @P0 IMAD.X R29, RZ, RZ, c[0x0][0x21c], P3 ;  /* 0x00008700ff1d0624 */ /* 0x000fe200018e06ff */
[----:B------:R-:W-:Y:S01]  /*05f0*/  LOP3.LUT R5, R5, UR16, R2, 0x96, !PT ;  /* 0x0000001005057c12 */ /* 0x000fe2000f8e9602 */
[----:B------:R-:W-:Y:S01]  /*0600*/  IMAD.WIDE.U32 R2, R3, -0x2daee0ad, RZ ;  /* 0xd2511f5303027825 */ /* 0x000fe200078e00ff */
[----:B------:R-:W5:Y:S03]  /*0610*/  @P0 LDG.E.64 R198, [R198.64] ;  /* 0x00000006c6c60981 */ /* 0x000f66000c1e1b00 */
[----:B------:R-:W-:Y:S01]  /*0620*/  @P0 IMAD.X R191, RZ, RZ, c[0x0][0x21c], P1 ;  /* 0x00008700ffbf0624 */ /* 0x000fe200008e06ff */
[----:B------:R-:W-:Y:S01]  /*0630*/  @P0 LEA R182, P1, R34, c[0x0][0x218], 0x3 ;  /* 0x0000860022b60a11 */ /* 0x000fe200078218ff */
[----:B------:R-:W-:Y:S01]  /*0640*/  @P0 IMAD.X R179, RZ, RZ, c[0x0][0x21c], P2 ;  /* 0x00008700ffb30624 */ /* 0x000fe200010e06ff */
[----:B------:R-:W-:Y:S01]  /*0650*/  @P0 LEA R10, P2, R40, c[0x0][0x218], 0x3 ;  /* 0x00008600280a0a11 */ /* 0x000fe200078418ff */
[----:B------:R-:W5:Y:S01]  /*0660*/  @P0 LDG.E.64 R194, [R194.64] ;  /* 0x00000006c2c20981 */ /* 0x000f62000c1e1b00 */
[----:B------:R-:W-:Y:S01]  /*0670*/  LOP3.LUT R22, R3, UR18, R4, 0x96, !PT ;  /* 0x0000001203167c12 */ /* 0x000fe2000f8e9604 */
[----:B------:R-:W-:Y:S01]  /*0680*/  IMAD.WIDE.U32 R4, R5, -0x326172a9, RZ ;  /* 0xcd9e8d5705047825 */ /* 0x000fe200078e00ff */
[----:B------:R-:W-:Y:S01]  /*0690*/  @P0 IADD3.X R183, RZ, c[0x0][0x21c], RZ, P1, !PT ;  /* 0x00008700ffb70a10 */ /* 0x000fe20000ffe4ff */
[----:B------:R-:W5:Y:S01]  /*06a0*/  @P0 LDG.E.64 R190, [R190.64] ;  /* 0x00000006bebe0981 */ /* 0x000f62000c1e1b00 */
[----:B------:R-:W-:Y:S01]  /*06b0*/  @P0 LEA R172, P1, R0, c[0x0][0x218], 0x3 ;  /* 0x0000860000ac0a11 */ /* 0x000fe200078218ff */
[----:B------:R-:W-:Y:S01]  /*06c0*/  @P0 IMAD.X R11, RZ, RZ, c[0x0][0x21c], P2 ;  /* 0x00008700ff0b0624 */ /* 0x000fe200010e06ff */
[----:B------:R-:W-:Y:S01]  /*06d0*/  @P0 LEA R8, P2, R246, c[0x0][0x218], 0x3 ;  /* 0x00008600f6080a11 */ /* 0x000fe200078418ff */
[----:B------:R-:W5:Y:S01]  /*06e0*/  @P0 LDG.E.64 R186, [R186.64] ;  /* 0x00000006baba0981 */ /* 0x000f62000c1e1b00 */
[----:B------:R-:W-:Y:S01]  /*06f0*/  LOP3.LUT R20, R5, UR17, R6, 0x96, !PT ;  /* 0x0000001105147c12 */ /* 0x000fe2000f8e9606 */
[----:B------:R-:W-:Y:S01]  /*0700*/  @P0 IMAD.X R173, RZ, RZ, c[0x0][0x21c], P1 ;  /* 0x00008700ffad0624 */ /* 0x000fe200008e06ff */
[----:B------:R-:W-:Y:S01]  /*0710*/  @P0 IADD3.X R9, RZ, c[0x0][0x21c], RZ, P2, !PT ;  /* 0x00008700ff090a10 */ /* 0x000fe200017fe4ff */
[----:B------:R-:W-:Y:S01]  /*0720*/  IMAD.WIDE.U32 R22, R22, -0x326172a9, RZ ;  /* 0xcd9e8d5716167825 */ /* 0x000fe200078e00ff */
[----:B------:R-:W-:Y:S01]  /*0730*/  @P0 LEA R6, P1, R250, c[0x0][0x218], 0x3 ;  /* 0x00008600fa060a11 */ /* 0x000fe200078218ff */
[----:B------:R-:W5:Y:S01]  /*0740*/  @P0 LDG.E.64 R182, [R182.64] ;  /* 0x00000006b6b60981 */ /* 0x000f62000c1e1b00 */
[----:B------:R-:W-:-:S03]  /*0750*/  @P0 LEA R12, P2, R238, c[0x0][0x218], 0x3 ;  /* 0x00008600ee0c0a11 */ /* 0x000fc600078418ff */
[----:B------:R-:W-:Y:S01]  /*0760*/  @P0 IMAD.X R7, RZ, RZ, c[0x0][0x21c], P1 ;  /* 0x00008700ff070624 */ /* 0x000fe200008e06ff */
[----:B------:R-:W-:Y:S01]  /*0770*/  @P0 LEA R16, P1, R242, c[0x0][0x218], 0x3 ;  /* 0x00008600f2100a11 */ /* 0x000fe200078218ff */
[----:B------:R-:W-:Y:S01]  /*0780*/  @P0 IMAD.X R13, RZ, RZ, c[0x0][0x21c], P2 ;  /* 0x00008700ff0d0624 */ /* 0x000fe200010e06ff */
[----:B------:R-:W-:Y:S01]  /*0790*/  @P0 LEA R24, P2, R230, c[0x0][0x218], 0x3 ;  /* 0x00008600e6180a11 */ /* 0x000fe200078418ff */
[----:B------:R-:W-:Y:S01]  /*07a0*/  IMAD.WIDE.U32 R20, R20, -0x2daee0ad, RZ ;  /* 0xd2511f5314147825 */ /* 0x000fe200078e00ff */
[----:B------:R-:W-:Y:S01]  /*07b0*/  LOP3.LUT R3, R23, UR19, R4, 0x96, !PT ;  /* 0x0000001317037c12 */ /* 0x000fe2000f8e9604 */
[----:B------:R-:W5:Y:S02]  /*07c0*/  @P0 LDG.E.64 R178, [R178.64] ;  /* 0x00000006b2b20981 */ /* 0x000f64000c1e1b00 */
[----:B------:R-:W-:Y:S01]  /*07d0*/  @P0 IMAD.X R17, RZ, RZ, c[0x0][0x21c], P1 ;  /* 0x00008700ff110624 */ /* 0x000fe200008e06ff */
[----:B------:R-:W-:Y:S01]  /*07e0*/  @P0 LEA R14, P1, R234, c[0x0][0x218], 0x3 ;  /* 0x00008600ea0e0a11 */ /* 0x000fe200078218ff */
[----:B------:R-:W-:Y:S01]  /*07f0*/  @P0 IMAD.X R25, RZ, RZ, c[0x0][0x21c], P2 ;  /* 0x00008700ff190624 */ /* 0x000fe200010e06ff */
[----:B------:R-:W-:Y:S01]  /*0800*/  @P0 LEA R26, P2, R218, c[0x0][0x218], 0x3 ;  /* 0x00008600da1a0a11 */ /* 0x000fe200078418ff */
[----:B------:R0:W5:Y:S01]  /*0810*/  @P0 LDG.E.64 R4, [R10.64] ;  /* 0x000000060a040981 */ /* 0x000162000c1e1b00 */
[----:B------:R-:W-:Y:S01]  /*0820*/  LOP3.LUT R78, R21, UR20, R2, 0x96, !PT ;  /* 0x00000014154e7c12 */ /* 0x000fe2000f8e9602 */
[----:B------:R-:W-:Y:S01]  /*0830*/  @P0 IMAD.X R15, RZ, RZ, c[0x0][0x21c], P1 ;  /* 0x00008700ff0f0624 */ /* 0x000fe200008e06ff */
[----:B------:R-:W-:Y:S01]  /*0840*/  @P0 LEA R18, P1, R226, c[0x0][0x218], 0x3 ;  /* 0x00008600e2120a11 */ /* 0x000fe200078218ff */
[----:B------:R-:W-:Y:S01]  /*0850*/  @P0 IMAD.X R27, RZ, RZ, c[0x0][0x21c], P2 ;  /* 0x00008700ff1b0624 */ /* 0x000fe200010e06ff */
[----:B------:R-:W-:Y:S01]  /*0860*/  @P0 LEA R30, P2, R210, c[0x0][0x218], 0x3 ;  /* 0x00008600d21e0a11 */ /* 0x000fe200078418ff */
[----:B------:R-:W-:Y:S01]  /*0870*/  IMAD.WIDE.U32 R2, R3, -0x2daee0ad, RZ ;  /* 0xd2511f5303027825 */ /* 0x000fe200078e00ff */
[----:B------:R-:W-:Y:S01]  /*0880*/  @P0 IADD3.X R19, RZ, c[0x0][0x21c], RZ, P1, !PT ;  /* 0x00008700ff130a10 */ /* 0x000fe20000ffe4ff */
[----:B------:R-:W5:Y:S02]  /*0890*/  @P0 LDG.E.64 R172, [R172.64] ;  /* 0x00000006acac0981 */ /* 0x000f64000c1e1b00 */
[----:B------:R-:W-:-:S02]  /*08a0*/  IMAD.WIDE.U32 R78, R78, -0x326172a9, RZ ;  /* 0xcd9e8d574e4e7825 */ /* 0x000fc400078e00ff */
[----:B0-----:R0:W5:Y:S02]  /*08b0*/  @P0 LDG.E.64 R10, [R16.64] ;  /* 0x00000006100a0981 */ /* 0x001164000c1e1b00 */
[----:B------:R-:W-:Y:S01]  /*08c0*/  @P0 IMAD.X R31, RZ, RZ, c[0x0][0x21c], P2 ;  /* 0x00008700ff1f0624 */ /* 0x000fe200010e06ff */
[----:B------:R-:W-:Y:S01]  /*08d0*/  LOP3.LUT R43, R3, UR22, R20, 0x96, !PT ;  /* 0x00000016032b7c12 */ /* 0x000fe2000f8e9614 */
[----:B------:R-:W5:Y:S01]  /*08e0*/  @P0 LDG.E.64 R6, [R6.64] ;  /* 0x0000000606060981 */ /* 0x000f62000c1e1b00 */
[----:B------:R-:W-:-:S03]  /*08f0*/  LOP3.LUT R42, R79, UR21, R22, 0x96, !PT ;  /* 0x000000154f2a7c12 */ /* 0x000fc6000f8e9616 */
[----:B------:R-:W5:Y:S04]  /*0900*/  @P0 LDG.E.64 R8, [R8.64] ;  /* 0x0000000608080981 */ /* 0x000f68000c1e1b00 */
[----:B0-----:R0:W5:Y:S04]  /*0910*/  @P0 LDG.E.64 R16, [R24.64] ;  /* 0x0000000618100981 */ /* 0x001168000c1e1b00 */
[----:B------:R-:W5:Y:S04]  /*0920*/  @P0 LDG.E.64 R12, [R12.64] ;  /* 0x000000060c0c0981 */ /* 0x000f68000c1e1b00 */
[----:B------:R-:W5:Y:S04]  /*0930*/  @P0 LDG.E.64 R14, [R14.64] ;  /* 0x000000060e0e0981 */ /* 0x000f68000c1e1b00 */
[----:B------:R-:W5:Y:S04]  /*0940*/  @P0 LDG.E.64 R18, [R18.64] ;  /* 0x0000000612120981 */ /* 0x000f68000c1e1b00 */
[----:B------:R1:W5:Y:S04]  /*0950*/  @P0 LDG.E.64 R20, [R26.64] ;  /* 0x000000061a140981 */ /* 0x000368000c1e1b00 */
[----:B------:R1:W5:Y:S04]  /*0960*/  @P0 LDG.E.64 R22, [R28.64] ;  /* 0x000000061c160981 */ /* 0x000368000c1e1b00 */
[----:B0-----:R1:W5:Y:S01]  /*0970*/  @P0 LDG.E.64 R24, [R30.64] ;  /* 0x000000061e180981 */ /* 0x001362000c1e1b00 */
[----:B------:R-:W-:Y:S01]  /*0980*/  ISETP.GE.AND P1, PT, R143, c[0x0][0x164], PT ;  /* 0x000059008f007a0c */ /* 0x000fe20003f26270 */
[----:B------:R-:W-:Y:S01]  /*0990*/  UIADD3 UR23, UR4, -0xe443238, URZ ;  /* 0xf1bbcdc804177890 */ /* 0x000fe2000fffe03f */
[----:B------:R-:W-:Y:S01]  /*09a0*/  IMAD.HI.U32 R3, R43, -0x326172a9, RZ ;  /* 0xcd9e8d572b037827 */ /* 0x000fe200078e00ff */
[----:B------:R-:W-:-:S03]  /*09b0*/  UIADD3 UR24, UR5, -0x24c28bd8, URZ ;  /* 0xdb3d742805187890 */ /* 0x000fc6000fffe03f */
[----:B------:R-:W-:-:S04]  /*09c0*/  IMAD.HI.U32 R79, R42, -0x2daee0ad, RZ ;  /* 0xd2511f532a4f7827 */ /* 0x000fc800078e00ff */
[----:B------:R-:W-:Y:S01]  /*09d0*/  IMAD.MOV.U32 R41, RZ, RZ, 0x8 ;  /* 0x00000008ff297424 */ /* 0x000fe200078e00ff */
[----:B------:R-:W-:Y:S02]  /*09e0*/  LOP3.LUT R78, R3, UR23, R78, 0x96, !PT ;  /* 0x00000017034e7c12 */ /* 0x000fe4000f8e964e */
[----:B------:R-:W-:Y:S01]  /*09f0*/  LOP3.LUT R79, R79, UR24, R2, 0x96, !PT ;  /* 0x000000184f4f7c12 */ /* 0x000fe2000f8e9602 */
[----:B------:R-:W-:-:S04]  /*0a00*/  IMAD.WIDE.U32 R44, R44, R41, c[0x0][0x1b0] ;  /* 0x00006c002c2c7625 */ /* 0x000fc800078e0029 */
[----:B------:R-:W-:Y:S01]  /*0a10*/  IMAD.WIDE.U32 R46, R46, R41, c[0x0][0x1b0] ;  /* 0x00006c002e2e7625 */ /* 0x000fe200078e0029 */
[----:B------:R-:W-:Y:S06]  /*0a20*/  @P1 EXIT ;  /* 0x000000000000194d */ /* 0x000fec0003800000 */
[----:B-1----:R-:W2:Y:S01]  /*0a30*/  LDG.E.64 R44, [R44.64] ;  /* 0x000000062c2c7981 */ /* 0x002ea2000c1e1b00 */
[----:B------:R-:W-:-:S03]  /*0a40*/  IMAD.WIDE.U32 R48, R48, R41, c[0x0][0x1b0] ;  /* 0x00006c0030307625 */ /* 0x000fc600078e0029 */
[----:B------:R-:W3:Y:S01]  /*0a50*/  LDG.E.64 R46, [R46.64] ;  /* 0x000000062e2e7981 */ /* 0x000ee2000c1e1b00 */
[----:B------:R-:W-:-:S03]  /*0a60*/  IMAD.WIDE.U32 R38, R38, R41, c[0x0][0x1b0] ;  /* 0x00006c0026267625 */ /* 0x000fc600078e0029 */
[----:B------:R-:W4:Y:S01]  /*0a70*/  LDG.E.64 R48, [R48.64] ;  /* 0x0000000630307981 */ /* 0x000f22000c1e1b00 */
        /* <DEDUP_REMOVED lines=33> */
[----:B-----5:R-:W-:Y:S01]  /*0c90*/  @!P0 CS2R R4, SRZ ;  /* 0x0000000000048805 */ /* 0x020fe2000001ff00 */
[----:B------:R-:W-:Y:S01]  /*0ca0*/  @!P0 CS2R R6, SRZ ;  /* 0x0000000000068805 */ /* 0x000fe2000001ff00 */
[----:B------:R-:W-:Y:S01]  /*0cb0*/  @!P0 CS2R R8, SRZ ;  /* 0x0000000000088805 */ /* 0x000fe2000001ff00 */
[----:B------:R-:W-:Y:S01]  /*0cc0*/  @!P0 CS2R R10, SRZ ;  /* 0x00000000000a8805 */ /* 0x000fe2000001ff00 */
[----:B------:R-:W-:Y:S02]  /*0cd0*/  @!P0 CS2R R12, SRZ ;  /* 0x00000000000c8805 */ /* 0x000fe4000001ff00 */
        /* <DEDUP_REMOVED lines=8> */
[----:B------:R-:W-:Y:S01]  /*0d60*/  UIADD3 UR25, UR4, -0x700cb87f, URZ ;  /* 0x8ff3478104197890 */ /* 0x000fe2000fffe03f */
[--C-:B------:R-:W-:Y:S01]  /*0d70*/  SHF.R.U64 R74, R8, 0x10, R9.reuse ;  /* 0x00000010084a7819 */ /* 0x100fe20000001209 */
[----:B------:R-:W-:Y:S01]  /*0d80*/  HADD2.F32 R7, -RZ, R8.H0_H0 ;  /* 0x20000008ff077230 */ /* 0x000fe20000004100 */
[----:B------:R-:W-:Y:S01]  /*0d90*/  @!P0 CS2R R14, SRZ ;  /* 0x00000000000e8805 */ /* 0x000fe2000001ff00 */
[----:B------:R-:W-:Y:S01]  /*0da0*/  IMAD R2, R43, -0x326172a9, RZ ;  /* 0xcd9e8d572b027824 */ /* 0x000fe200078e02ff */
[----:B------:R-:W-:Y:S01]  /*0db0*/  SHF.R.U32.HI R73, RZ, 0x10, R9 ;  /* 0x00000010ff497819 */ /* 0x000fe20000011609 */
[----:B------:R-:W-:Y:S01]  /*0dc0*/  IMAD.HI.U32 R41, R79, -0x326172a9, RZ ;  /* 0xcd9e8d574f297827 */ /* 0x000fe200078e00ff */
[----:B------:R-:W-:Y:S01]  /*0dd0*/  HADD2.F32 R8, -RZ, R9.H0_H0 ;  /* 0x20000009ff087230 */ /* 0x000fe20000004100 */
[--C-:B------:R-:W-:Y:S01]  /*0de0*/  SHF.R.U64 R72, R10, 0x10, R11.reuse ;  /* 0x000000100a487819 */ /* 0x100fe2000000120b */
[----:B------:R-:W-:Y:S01]  /*0df0*/  HADD2.F32 R9, -RZ, R10.H0_H0 ;  /* 0x2000000aff097230 */ /* 0x000fe20000004100 */
[----:B------:R-:W-:Y:S01]  /*0e00*/  @!P0 CS2R R16, SRZ ;  /* 0x0000000000108805 */ /* 0x000fe2000001ff00 */
[----:B------:R-:W-:Y:S01]  /*0e10*/  SHF.R.U32.HI R71, RZ, 0x10, R11 ;  /* 0x00000010ff477819 */ /* 0x000fe2000001160b */
[----:B------:R-:W-:Y:S01]  /*0e20*/  HADD2.F32 R10, -RZ, R11.H0_H0 ;  /* 0x2000000bff0a7230 */ /* 0x000fe20000004100 */
[--C-:B------:R-:W-:Y:S01]  /*0e30*/  SHF.R.U64 R70, R12, 0x10, R13.reuse ;  /* 0x000000100c467819 */ /* 0x100fe2000000120d */
[----:B------:R-:W-:Y:S01]  /*0e40*/  HADD2.F32 R11, -RZ, R12.H0_H0 ;  /* 0x2000000cff0b7230 */ /* 0x000fe20000004100 */
[----:B------:R-:W-:Y:S01]  /*0e50*/  @!P0 CS2R R18, SRZ ;  /* 0x0000000000128805 */ /* 0x000fe2000001ff00 */
[----:B------:R-:W-:Y:S01]  /*0e60*/  SHF.R.U32.HI R69, RZ, 0x10, R13 ;  /* 0x00000010ff457819 */ /* 0x000fe2000001160d */
[----:B------:R-:W-:Y:S01]  /*0e70*/  HADD2.F32 R12, -RZ, R13.H0_H0 ;  /* 0x2000000dff0c7230 */ /* 0x000fe20000004100 */
[----:B------:R-:W-:Y:S01]  /*0e80*/  LOP3.LUT R2, R41, UR25, R2, 0x96, !PT ;  /* 0x0000001929027c12 */ /* 0x000fe2000f8e9602 */
[----:B------:R-:W-:Y:S01]  /*0e90*/  HADD2.F32 R13, -RZ, R14.H0_H0 ;  /* 0x2000000eff0d7230 */ /* 0x000fe20000004100 */
[--C-:B------:R-:W-:Y:S01]  /*0ea0*/  SHF.R.U64 R40, R14, 0x10, R15.reuse ;  /* 0x000000100e287819 */ /* 0x100fe2000000120f */
[----:B------:R-:W-:Y:S01]  /*0eb0*/  @!P0 CS2R R20, SRZ ;  /* 0x0000000000148805 */ /* 0x000fe2000001ff00 */
[----:B------:R-:W-:Y:S01]  /*0ec0*/  IMAD R3, R42, -0x2daee0ad, RZ ;  /* 0xd2511f532a037824 */ /* 0x000fe200078e02ff */
[----:B------:R-:W-:Y:S01]  /*0ed0*/  SHF.R.U32.HI R41, RZ, 0x10, R15 ;  /* 0x00000010ff297819 */ /* 0x000fe2000001160f */
        /* <DEDUP_REMOVED lines=24> */
[----:B------:R-:W-:-:S05]  /*1060*/  IMAD.HI.U32 R0, R78, -0x2daee0ad, RZ ;  /* 0xd2511f534e007827 */ /* 0x000fca00078e00ff */
[----:B------:R-:W-:Y:S01]  /*1070*/  LOP3.LUT R3, R0, UR26, R3, 0x96, !PT ;  /* 0x0000001a00037c12 */ /* 0x000fe2000f8e9603 */
        /* <DEDUP_REMOVED lines=9> */
[----:B------:R-:W-:Y:S01]  /*1110*/  SHF.R.U64 R208, R206, 0x10, R207 ;  /* 0x00000010ced07819 */ /* 0x000fe200000012cf */
[----:B------:R-:W-:Y:S01]  /*1120*/  HADD2.F32 R209, -RZ, R206.H0_H0 ;  /* 0x200000ceffd17230 */ /* 0x000fe20000004100 */
        /* <DEDUP_REMOVED lines=14> */
[----:B------:R-:W-:-:S02]  /*1210*/  SHF.R.U32.HI R206, RZ, 0x10, R207 ;  /* 0x00000010ffce7819 */ /* 0x000fc400000116cf */
[----:B------:R-:W-:Y:S02]  /*1220*/  SHF.R.U32.HI R202, RZ, 0x10, R203 ;  /* 0x00000010ffca7819 */ /* 0x000fe400000116cb */
[----:B------:R-:W-:Y:S02]  /*1230*/  SHF.R.U32.HI R198, RZ, 0x10, R199 ;  /* 0x00000010ffc67819 */ /* 0x000fe400000116c7 */
[----:B------:R-:W-:Y:S02]  /*1240*/  SHF.R.U32.HI R194, RZ, 0x10, R195 ;  /* 0x00000010ffc27819 */ /* 0x000fe400000116c3 */
[----:B------:R-:W-:Y:S02]  /*1250*/  SHF.R.U32.HI R190, RZ, 0x10, R191 ;  /* 0x00000010ffbe7819 */ /* 0x000fe400000116bf */
[----:B------:R-:W-:Y:S02]  /*1260*/  SHF.R.U32.HI R186, RZ, 0x10, R187 ;  /* 0x00000010ffba7819 */ /* 0x000fe400000116bb */
[----:B------:R-:W-:-:S02]  /*1270*/  SHF.R.U32.HI R182, RZ, 0x10, R183 ;  /* 0x00000010ffb67819 */ /* 0x000fc400000116b7 */
[----:B------:R-:W-:Y:S02]  /*1280*/  SHF.R.U32.HI R178, RZ, 0x10, R179 ;  /* 0x00000010ffb27819 */ /* 0x000fe400000116b3 */
[----:B------:R-:W-:Y:S01]  /*1290*/  SHF.R.U64 R176, R172, 0x10, R173 ;  /* 0x00000010acb07819 */ /* 0x000fe200000012ad */
[----:B--2---:R-:W-:Y:S02]  /*12a0*/  HADD2.F32 R25, -RZ, R44.H0_H0 ;  /* 0x2000002cff197230 */ /* 0x004fe40000004100 */
[----:B------:R-:W-:-:S03]  /*12b0*/  HADD2.F32 R50, -RZ, R45.H0_H0 ;  /* 0x2000002dff327230 */ /* 0x000fc60000004100 */
[----:B------:R3:W-:Y:S04]  /*12c0*/  STL [R1+0x84], R25 ;  /* 0x0000841901007387 */ /* 0x0007e80000100800 */
[----:B------:R0:W-:Y:S01]  /*12d0*/  STL [R1+0x7c], R50 ;  /* 0x00007c3201007387 */ /* 0x0001e20000100800 */
[----:B---3--:R-:W-:Y:S02]  /*12e0*/  HADD2.F32 R25, -RZ, R46.H0_H0 ;  /* 0x2000002eff197230 */ /* 0x008fe40000004100 */
[----:B0-----:R-:W-:-:S03]  /*12f0*/  HADD2.F32 R50, -RZ, R47.H0_H0 ;  /* 0x2000002fff327230 */ /* 0x001fc60000004100 */
[----:B------:R4:W-:Y:S01]  /*1300*/  STL [R1+0x74], R25 ;  /* 0x0000741901007387 */ /* 0x0009e20000100800 */
[--C-:B------:R-:W-:Y:S02]  /*1310*/  SHF.R.U64 R0, R44, 0x10, R45.reuse ;  /* 0x000000102c007819 */ /* 0x100fe4000000122d */
[----:B------:R-:W-:Y:S01]  /*1320*/  SHF.R.U32.HI R44, RZ, 0x10, R45 ;  /* 0x00000010ff2c7819 */ /* 0x000fe2000001162d */
[----:B------:R0:W-:Y:S01]  /*1330*/  STL [R1+0x6c], R50 ;  /* 0x00006c3201007387 */ /* 0x0001e20000100800 */
[----:B----4-:R-:W-:Y:S01]  /*1340*/  HADD2.F32 R25, -RZ, R48.H0_H0 ;  /* 0x20000030ff197230 */ /* 0x010fe20000004100 */
[----:B------:R-:W-:Y:S01]  /*1350*/  SHF.R.U64 R45, R46, 0x10, R47 ;  /* 0x000000102e2d7819 */ /* 0x000fe2000000122f */
[----:B0-----:R-:W-:-:S03]  /*1360*/  HADD2.F32 R50, -RZ, R49.H0_H0 ;  /* 0x20000031ff327230 */ /* 0x001fc60000004100 */
[----:B------:R0:W-:Y:S01]  /*1370*/  STL [R1+0x64], R25 ;  /* 0x0000641901007387 */ /* 0x0001e20000100800 */
[----:B------:R-:W-:Y:S02]  /*1380*/  SHF.R.U32.HI R46, RZ, 0x10, R47 ;  /* 0x00000010ff2e7819 */ /* 0x000fe4000001162f */
[--C-:B------:R-:W-:Y:S01]  /*1390*/  SHF.R.U64 R47, R48, 0x10, R49.reuse ;  /* 0x00000010302f7819 */ /* 0x100fe20000001231 */
[----:B------:R-:W-:Y:S01]  /*13a0*/  STL [R1+0x5c], R50 ;  /* 0x00005c3201007387 */ /* 0x000fe20000100800 */
[----:B------:R-:W-:Y:S01]  /*13b0*/  SHF.R.U32.HI R48, RZ, 0x10, R49 ;  /* 0x00000010ff307819 */ /* 0x000fe20000011631 */
[----:B0-----:R-:W-:Y:S01]  /*13c0*/  HADD2.F32 R25, -RZ, R38.H0_H0 ;  /* 0x20000026ff197230 */ /* 0x001fe20000004100 */
[----:B------:R-:W-:Y:S01]  /*13d0*/  SHF.R.U64 R49, R38, 0x10, R39 ;  /* 0x0000001026317819 */ /* 0x000fe20000001227 */
[----:B------:R-:W-:-:S03]  /*13e0*/  HADD2.F32 R38, -RZ, R39.H0_H0 ;  /* 0x20000027ff267230 */ /* 0x000fc60000004100 */
[----:B------:R0:W-:Y:S01]  /*13f0*/  STL [R1+0x54], R25 ;  /* 0x0000541901007387 */ /* 0x0001e20000100800 */
[----:B------:R-:W-:-:S03]  /*1400*/  SHF.R.U64 R51, R36, 0x10, R37 ;  /* 0x0000001024337819 */ /* 0x000fc60000001225 */
[----:B------:R-:W-:Y:S01]  /*1410*/  STL [R1+0x4c], R38 ;  /* 0x00004c2601007387 */ /* 0x000fe20000100800 */
[----:B0-----:R-:W-:Y:S02]  /*1420*/  HADD2.F32 R25, -RZ, R36.H0_H0 ;  /* 0x20000024ff197230 */ /* 0x001fe40000004100 */
        /* <DEDUP_REMOVED lines=17> */
[----:B------:R-:W-:-:S03]  /*1540*/  SHF.R.U32.HI R50, RZ, 0x10, R39 ;  /* 0x00000010ff327819 */ /* 0x000fc60000011627 */
[----:B------:R-:W-:Y:S01]  /*1550*/  STL [R1+0xc], R30 ;  /* 0x00000c1e01007387 */ /* 0x000fe20000100800 */
[----:B0-----:R-:W-:Y:S01]  /*1560*/  HADD2.F32 R25, -RZ, R28.H0_H0 ;  /* 0x2000001cff197230 */ /* 0x001fe20000004100 */
[--C-:B------:R-:W-:Y:S01]  /*1570*/  SHF.R.U64 R67, R26, 0x10, R27.reuse ;  /* 0x000000101a437819 */ /* 0x100fe2000000121b */
[----:B------:R-:W-:Y:S01]  /*1580*/  HADD2.F32 R39, -RZ, R69.H0_H0 ;  /* 0x20000045ff277230 */ /* 0x000fe20000004100 */
[----:B------:R-:W-:Y:S02]  /*1590*/  SHF.R.U32.HI R68, RZ, 0x10, R27 ;  /* 0x00000010ff447819 */ /* 0x000fe4000001161b */
[----:B------:R0:W-:Y:S01]  /*15a0*/  STL [R1+0x4], R25 ;  /* 0x0000041901007387 */ /* 0x0001e20000100800 */
[----:B------:R-:W-:Y:S02]  /*15b0*/  HADD2.F32 R27, -RZ, R27.H0_H0 ;  /* 0x2000001bff1b7230 */ /* 0x000fe40000004100 */
[----:B------:R-:W-:Y:S02]  /*15c0*/  HADD2.F32 R69, -RZ, R0.H0_H0 ;  /* 0x20000000ff457230 */ /* 0x000fe40000004100 */
[----:B------:R-:W-:-:S02]  /*15d0*/  HADD2.F32 R0, -RZ, R44.H0_H0 ;  /* 0x2000002cff007230 */ /* 0x000fc40000004100 */
[----:B0-----:R-:W-:Y:S02]  /*15e0*/  HADD2.F32 R25, -RZ, R26.H0_H0 ;  /* 0x2000001aff197230 */ /* 0x001fe40000004100 */
[----:B------:R-:W-:-:S03]  /*15f0*/  HADD2.F32 R45, -RZ, R45.H0_H0 ;  /* 0x2000002dff2d7230 */ /* 0x000fc60000004100 */
[----:B------:R-:W-:Y:S01]  /*1600*/  STL [R1+0x94], R25 ;  /* 0x0000941901007387 */ /* 0x000fe20000100800 */
[----:B------:R-:W-:-:S03]  /*1610*/  HADD2.F32 R44, -RZ, R46.H0_H0 ;  /* 0x2000002eff2c7230 */ /* 0x000fc60000004100 */
[----:B------:R-:W-:Y:S04]  /*1620*/  STL [R1+0x8c], R27 ;  /* 0x00008c1b01007387 */ /* 0x000fe80000100800 */
[----:B------:R-:W-:Y:S04]  /*1630*/  STL [R1+0x80], R69 ;  /* 0x0000804501007387 */ /* 0x000fe80000100800 */
[----:B------:R0:W-:Y:S01]  /*1640*/  STL [R1+0x78], R0 ;  /* 0x0000780001007387 */ /* 0x0001e20000100800 */
[----:B------:R-:W-:-:S03]  /*1650*/  SHF.R.U32.HI R52, RZ, 0x10, R37 ;  /* 0x00000010ff347819 */ /* 0x000fc60000011625 */
        /* <DEDUP_REMOVED lines=8> */
[----:B------:R1:W-:Y:S01]  /*16e0*/  STL [R1+0x50], R44 ;  /* 0x0000502c01007387 */ /* 0x0003e20000100800 */
[----:B------:R-:W-:-:S03]  /*16f0*/  SHF.R.U32.HI R54, RZ, 0x10, R35 ;  /* 0x00000010ff367819 */ /* 0x000fc60000011623 */
[----:B------:R2:W-:Y:S01]  /*1700*/  STL [R1+0x48], R0 ;  /* 0x0000480001007387 */ /* 0x0005e20000100800 */
[----:B0-----:R-:W-:Y:S01]  /*1710*/  HADD2.F32 R45, -RZ, R51.H0_H0 ;  /* 0x20000033ff2d7230 */ /* 0x001fe20000004100 */
[----:B------:R-:W-:Y:S01]  /*1720*/  SHF.R.U32.HI R56, RZ, 0x10, R33 ;  /* 0x00000010ff387819 */ /* 0x000fe20000011621 */
[----:B-1----:R-:W-:-:S03]  /*1730*/  HADD2.F32 R44, -RZ, R52.H0_H0 ;  /* 0x20000034ff2c7230 */ /* 0x002fc60000004100 */
[----:B------:R0:W-:Y:S01]  /*1740*/  STL [R1+0x40], R45 ;  /* 0x0000402d01007387 */ /* 0x0001e20000100800 */
[----:B--2---:R-:W-:-:S03]  /*1750*/  HADD2.F32 R0, -RZ, R53.H0_H0 ;  /* 0x20000035ff007230 */ /* 0x004fc60000004100 */
[----:B------:R1:W-:Y:S01]  /*1760*/  STL [R1+0x38], R44 ;  /* 0x0000382c01007387 */ /* 0x0003e20000100800 */
[----:B------:R-:W-:-:S03]  /*1770*/  SHF.R.U32.HI R58, RZ, 0x10, R31 ;  /* 0x00000010ff3a7819 */ /* 0x000fc6000001161f */
[----:B------:R2:W-:Y:S01]  /*1780*/  STL [R1+0x30], R0 ;  /* 0x0000300001007387 */ /* 0x0005e20000100800 */
[----:B0-----:R-:W-:Y:S01]  /*1790*/  HADD2.F32 R45, -RZ, R54.H0_H0 ;  /* 0x20000036ff2d7230 */ /* 0x001fe20000004100 */
[----:B------:R-:W-:Y:S01]  /*17a0*/  SHF.R.U64 R59, R28, 0x10, R29 ;  /* 0x000000101c3b7819 */ /* 0x000fe2000000121d */
        /* <DEDUP_REMOVED lines=9> */
[----:B------:R0:W-:Y:S04]  /*1840*/  STL [R1+0x8], R44 ;  /* 0x0000082c01007387 */ /* 0x0001e80000100800 */
[----:B------:R1:W-:Y:S01]  /*1850*/  STL [R1], R0 ;  /* 0x0000000001007387 */ /* 0x0003e20000100800 */
[----:B0-----:R-:W-:Y:S02]  /*1860*/  HADD2.F32 R44, -RZ, R67.H0_H0 ;  /* 0x20000043ff2c7230 */ /* 0x001fe40000004100 */
[----:B-1----:R-:W-:-:S05]  /*1870*/  HADD2.F32 R0, -RZ, R68.H0_H0 ;  /* 0x20000044ff007230 */ /* 0x002fca0000004100 */
[----:B------:R0:W-:Y:S04]  /*1880*/  STL [R1+0x88], R0 ;  /* 0x0000880001007387 */ /* 0x0001e80000100800 */
[----:B------:R0:W-:Y:S01]  /*1890*/  STL [R1+0x90], R44 ;  /* 0x0000902c01007387 */ /* 0x0001e20000100800 */
        /* <DEDUP_REMOVED lines=8> */
[--C-:B------:R-:W-:Y:S02]  /*1920*/  SHF.R.U64 R249, R250, 0x10, R251.reuse ;  /* 0x00000010faf97819 */ /* 0x100fe400000012fb */
[----:B------:R-:W-:Y:S02]  /*1930*/  SHF.R.U32.HI R61, RZ, 0x10, R251 ;  /* 0x00000010ff3d7819 */ /* 0x000fe400000116fb */
[--C-:B------:R-:W-:Y:S02]  /*1940*/  SHF.R.U64 R245, R246, 0x10, R247.reuse ;  /* 0x00000010f6f57819 */ /* 0x100fe400000012f7 */
[----:B------:R-:W-:Y:S02]  /*1950*/  SHF.R.U32.HI R62, RZ, 0x10, R247 ;  /* 0x00000010ff3e7819 */ /* 0x000fe400000116f7 */
[----:B------:R-:W-:-:S02]  /*1960*/  SHF.R.U64 R241, R242, 0x10, R243 ;  /* 0x00000010f2f17819 */ /* 0x000fc400000012f3 */
        /* <DEDUP_REMOVED lines=9> */
[----:B------:R-:W-:Y:S02]  /*1a00*/  SHF.R.U32.HI R218, RZ, 0x10, R219 ;  /* 0x00000010ffda7819 */ /* 0x000fe400000116db */
[----:B------:R-:W-:Y:S02]  /*1a10*/  SHF.R.U32.HI R214, RZ, 0x10, R215 ;  /* 0x00000010ffd67819 */ /* 0x000fe400000116d7 */
[----:B------:R-:W-:Y:S01]  /*1a20*/  SHF.R.U32.HI R210, RZ, 0x10, R211 ;  /* 0x00000010ffd27819 */ /* 0x000fe200000116d3 */
[----:B------:R-:W-:Y:S01]  /*1a30*/  BSSY B0, `(.L_x_57054) ;  /* 0x0003aad000007945 */ /* 0x000fe20003800000 */
[----:B------:R-:W-:Y:S01]  /*1a40*/  HADD2.F32 R252, -RZ, R29.H0_H0 ;  /* 0x2000001dfffc7230 */ /* 0x000fe20000004100 */
[----:B------:R-:W-:Y:S01]  /*1a50*/  MOV R25, R83 ;  /* 0x0000005300197202 */ /* 0x000fe20000000f00 */
[----:B------:R-:W-:Y:S01]  /*1a60*/  HADD2.F32 R248, -RZ, R251.H0_H0 ;  /* 0x200000fbfff87230 */ /* 0x000fe20000004100 */
[----:B------:R-:W-:Y:S01]  /*1a70*/  IMAD.MOV.U32 R26, RZ, RZ, R81 ;  /* 0x000000ffff1a7224 */ /* 0x000fe200078e0051 */
[----:B------:R-:W-:Y:S01]  /*1a80*/  HADD2.F32 R244, -RZ, R247.H0_H0 ;  /* 0x200000f7fff47230 */ /* 0x000fe20000004100 */
[----:B------:R-:W-:Y:S01]  /*1a90*/  IMAD.MOV.U32 R27, RZ, RZ, R82 ;  /* 0x000000ffff1b7224 */ /* 0x000fe200078e0052 */
        /* <DEDUP_REMOVED lines=88> */
[----:B0-----:R-:W-:Y:S02]  /*2020*/  HADD2.F32 R210, -RZ, R210.H0_H0 ;  /* 0x200000d2ffd27230 */ /* 0x001fe40000004100 */
.L_x_58358:
[----:B------:R-:W0:Y:S01]  /*2030*/  S2R R46, SR_TID.X ;  /* 0x00000000002e7919 */ /* 0x000e220000002100 */
[----:B------:R-:W-:Y:S01]  /*2040*/  ISETP.NE.U32.AND P0, PT, RZ, c[0x0][0x178], PT ;  /* 0x00005e00ff007a0c */ /* 0x000fe20003f05070 */
[----:B------:R-:W-:Y:S01]  /*2050*/  IMAD R44, R143, c[0x0][0x168], RZ ;  /* 0x00005a008f2c7a24 */ /* 0x000fe200078e02ff */
[----:B------:R-:W-:Y:S01]  /*2060*/  ISETP.NE.U32.AND P1, PT, RZ, c[0x0][0x180], PT ;  /* 0x00006000ff007a0c */ /* 0x000fe20003f25070 */
[----:B------:R-:W-:Y:S01]  /*2070*/  IMAD.MOV.U32 R152, RZ, RZ, 0x10 ;  /* 0x00000010ff987424 */ /* 0x000fe200078e00ff */
[----:B------:R-:W-:Y:S02]  /*2080*/  ISETP.NE.AND.EX P3, PT, RZ, c[0x0][0x17c], PT, P0 ;  /* 0x00005f00ff007a0c */ /* 0x000fe40003f65300 */
[----:B------:R-:W-:Y:S02]  /*2090*/  ISETP.NE.AND.EX P0, PT, RZ, c[0x0][0x184], PT, P1 ;  /* 0x00006100ff007a0c */ /* 0x000fe40003f05310 */
[----:B------:R-:W-:Y:S01]  /*20a0*/  SHF.R.S32.HI R45, RZ, 0x1f, R44 ;  /* 0x0000001fff2d7819 */ /* 0x000fe2000001142c */
[----:B------:R-:W-:Y:S01]  /*20b0*/  BSSY B1, `(.L_x_57055) ;  /* 0x0000019000017945 */ /* 0x000fe20003800000 */
[----:B------:R-:W-:-:S02]  /*20c0*/  P2R R154, PR, RZ, 0x8 ;  /* 0x00000008ff9a7803 */ /* 0x000fc40000000000 */
        /* <DEDUP_REMOVED lines=11> */
[----:B------:R-:W-:-:S02]  /*2180*/  ISETP.NE.AND P1, PT, R151, 0x1, PT ;  /* 0x000000019700780c */ /* 0x000fc40003f25270 */
[----:B------:R-:W-:-:S11]  /*2190*/  IADD3 R52, R151, 0x1, RZ ;  /* 0x0000000197347810 */ /* 0x000fd60007ffe0ff */
        /* <DEDUP_REMOVED lines=9> */
.L_x_57056:
[----:B0-----:R-:W-:Y:S02]  /*2230*/  IMAD.MOV.U32 R54, RZ, RZ, R28 ;  /* 0x000000ffff367224 */ /* 0x001fe400078e001c */
.L_x_57057:
[----:B------:R-:W-:Y:S05]  /*2240*/  BSYNC B1 ;  /* 0x0000000000017941 */ /* 0x000fea0003800000 */
.L_x_57055:
        /* <DEDUP_REMOVED lines=16> */
.L_x_57061:
[----:B------:R-:W-:Y:S05]  /*2350*/  BSYNC B2 ;  /* 0x0000000000027941 */ /* 0x000fea0003800000 */
.L_x_57060:
        /* <DEDUP_REMOVED lines=44> */
.L_x_57059:
[----:B------:R-:W-:Y:S05]  /*2620*/  BSYNC B1 ;  /* 0x0000000000017941 */ /* 0x000fea0003800000 */
.L_x_57058:
[----:B------:R-:W0:Y:S01]  /*2630*/  I2F.U32 R48, R54 ;  /* 0x0000003600307306 */ /* 0x000e220000201000 */
[----:B------:R-:W-:Y:S01]  /*2640*/  HFMA2.MMA R153, -RZ, RZ, 0.1171875, 0 ;  /* 0x2f800000ff997435 */ /* 0x000fe200000001ff */
[----:B------:R-:W-:Y:S01]  /*2650*/  ISETP.NE.U32.AND P1, PT, RZ, c[0x0][0x178], PT ;  /* 0x00005e00ff007a0c */ /* 0x000fe20003f25070 */
[----:B-----5:R-:W-:-:S03]  /*2660*/  FMUL.FTZ R44, R44, c[0x0][0x1e8] ;  /* 0x00007a002c2c7a20 */ /* 0x020fc60000410000 */
[----:B------:R-:W-:-:S04]  /*2670*/  ISETP.NE.AND.EX P6, PT, RZ, c[0x0][0x17c], PT, P1 ;  /* 0x00005f00ff007a0c */ /* 0x000fc80003fc5310 */
[----:B------:R-:W-:Y:S01]  /*2680*/  P2R R151, PR, RZ, 0x40 ;  /* 0x00000040ff977803 */ /* 0x000fe20000000000 */
        /* <DEDUP_REMOVED lines=9> */
.L_x_57062:
        /* <DEDUP_REMOVED lines=12> */
.L_x_57065:
[----:B------:R-:W-:Y:S02]  /*27e0*/  IMAD.MOV.U32 R44, RZ, RZ, R28 ;  /* 0x000000ffff2c7224 */ /* 0x000fe400078e001c */
.L_x_57066:
[----:B------:R-:W-:Y:S05]  /*27f0*/  BSYNC B1 ;  /* 0x0000000000017941 */ /* 0x000fea0003800000 */
.L_x_57064:
        /* <DEDUP_REMOVED lines=16> */
.L_x_57070:
[----:B------:R-:W-:Y:S05]  /*2900*/  BSYNC B2 ;  /* 0x0000000000027941 */ /* 0x000fea0003800000 */
.L_x_57069:
        /* <DEDUP_REMOVED lines=44> */
.L_x_57068:
[----:B------:R-:W-:Y:S05]  /*2bd0*/  BSYNC B1 ;  /* 0x0000000000017941 */ /* 0x000fea0003800000 */
.L_x_57067:
[----:B------:R-:W0:Y:S01]  /*2be0*/  I2F.U32 R44, R44 ;  /* 0x0000002c002c7306 */ /* 0x000e220000201000 */
[----:B------:R-:W-:Y:S02]  /*2bf0*/  FMUL.FTZ R50, R124, c[0x0][0x1e8] ;  /* 0x00007a007c327a20 */ /* 0x000fe40000410000 */
[----:B0-----:R-:W-:-:S05]  /*2c00*/  FFMA.FTZ R49, R44, R153, 1.1641532182693481445e-10 ;  /* 0x2f0000002c317423 */ /* 0x001fca0000010099 */
[----:B------:R-:W-:-:S04]  /*2c10*/  FSETP.GTU.FTZ.AND P2, PT, R49, c[0x0][0x1e4], PT ;  /* 0x0000790031007a0b */ /* 0x000fc80003f5c000 */
[----:B------:R-:W-:Y:S02]  /*2c20*/  FSEL R49, R50, RZ, !P2 ;  /* 0x000000ff32317208 */ /* 0x000fe40005000000 */
[----:B------:R-:W-:-:S03]  /*2c30*/  SEL R140, RZ, 0x1, P2 ;  /* 0x00000001ff8c7807 */ /* 0x000fc60001000000 */
[----:B------:R-:W-:-:S04]  /*2c40*/  FADD.FTZ R116, R116, R49 ;  /* 0x0000003174747221 */ /* 0x000fc80000010000 */
[----:B------:R-:W-:Y:S02]  /*2c50*/  @P0 FADD.FTZ R116, R120, R116 ;  /* 0x0000007478740221 */ /* 0x000fe40000010000 */
.L_x_57063:
        /* <DEDUP_REMOVED lines=12> */
.L_x_57072:
[----:B------:R-:W-:Y:S02]  /*2d20*/  IMAD.MOV.U32 R44, RZ, RZ, R28 ;  /* 0x000000ffff2c7224 */ /* 0x000fe400078e001c */
.L_x_57073:
[----:B------:R-:W-:Y:S05]  /*2d30*/  BSYNC B1 ;  /* 0x0000000000017941 */ /* 0x000fea0003800000 */
.L_x_57071:
        /* <DEDUP_REMOVED lines=16> */
.L_x_57077:
[----:B------:R-:W-:Y:S05]  /*2e40*/  BSYNC B2 ;  /* 0x0000000000027941 */ /* 0x000fea0003800000 */
.L_x_57076:
        /* <DEDUP_REMOVED lines=44> */
.L_x_57075:
[----:B------:R-:W-:Y:S05]  /*3110*/  BSYNC B1 ;  /* 0x0000000000017941 */ /* 0x000fea0003800000 */
.L_x_57074:
        /* <DEDUP_REMOVED lines=11> */
.L_x_57078:
        /* <DEDUP_REMOVED lines=12> */
.L_x_57081:
[----:B------:R-:W-:Y:S02]  /*3290*/  IMAD.MOV.U32 R52, RZ, RZ, R28 ;  /* 0x000000ffff347224 */ /* 0x000fe400078e001c */
.L_x_57082:
[----:B------:R-:W-:Y:S05]  /*32a0*/  BSYNC B1 ;  /* 0x0000000000017941 */ /* 0x000fea0003800000 */
.L_x_57080:
        /* <DEDUP_REMOVED lines=16> */
.L_x_57086:
[----:B------:R-:W-:Y:S05]  /*33b0*/  BSYNC B2 ;  /* 0x0000000000027941 */ /* 0x000fea0003800000 */
.L_x_57085:
        /* <DEDUP_REMOVED lines=44> */
.L_x_57084:
[----:B------:R-:W-:Y:S05]  /*3680*/  BSYNC B1 ;  /* 0x0000000000017941 */ /* 0x000fea0003800000 */
.L_x_57083:
        /* <DEDUP_REMOVED lines=8> */
.L_x_57079:
        /* <DEDUP_REMOVED lines=12> */
.L_x_57088:
[----:B------:R-:W-:Y:S02]  /*37d0*/  IMAD.MOV.U32 R52, RZ, RZ, R28 ;  /* 0x000000ffff347224 */ /* 0x000fe400078e001c */
.L_x_57089:
[----:B------:R-:W-:Y:S05]  /*37e0*/  BSYNC B1 ;  /* 0x0000000000017941 */ /* 0x000fea0003800000 */
.L_x_57087:
        /* <DEDUP_REMOVED lines=16> */
.L_x_57093:
[----:B------:R-:W-:Y:S05]  /*38f0*/  BSYNC B2 ;  /* 0x0000000000027941 */ /* 0x000fea0003800000 */
.L_x_57092:
        /* <DEDUP_REMOVED lines=44> */
.L_x_57091:
[----:B------:R-:W-:Y:S05]  /*3bc0*/  BSYNC B1 ;  /* 0x0000000000017941 */ /* 0x000fea0003800000 */
.L_x_57090:
        /* <DEDUP_REMOVED lines=11> */
.L_x_57094:
        /* <DEDUP_REMOVED lines=12> */
.L_x_57097:
[----:B------:R-:W-:Y:S02]  /*3d40*/  MOV R46, R28 ;  /* 0x0000001c002e7202 */ /* 0x000fe40000000f00 */
.L_x_57098:
[----:B------:R-:W-:Y:S05]  /*3d50*/  BSYNC B1 ;  /* 0x0000000000017941 */ /* 0x000fea0003800000 */
.L_x_57096:
        /* <DEDUP_REMOVED lines=16> */
.L_x_57102:
[----:B------:R-:W-:Y:S05]  /*3e60*/  BSYNC B2 ;  /* 0x0000000000027941 */ /* 0x000fea0003800000 */
.L_x_57101:
        /* <DEDUP_REMOVED lines=44> */
.L_x_57100:
[----:B------:R-:W-:Y:S05]  /*4130*/  BSYNC B1 ;  /* 0x0000000000017941 */ /* 0x000fea0003800000 */
.L_x_57099:
        /* <DEDUP_REMOVED lines=8> */
.L_x_57095:
        /* <DEDUP_REMOVED lines=12> */
.L_x_57104:
[----:B------:R-:W-:Y:S02]  /*4280*/  MOV R46, R28 ;  /* 0x0000001c002e7202 */ /* 0x000fe40000000f00 */
.L_x_57105:
[----:B------:R-:W-:Y:S05]  /*4290*/  BSYNC B1 ;  /* 0x0000000000017941 */ /* 0x000fea0003800000 */
.L_x_57103:
        /* <DEDUP_REMOVED lines=16> */
.L_x_57109:
[----:B------:R-:W-:Y:S05]  /*43a0*/  BSYNC B2 ;  /* 0x0000000000027941 */ /* 0x000fea0003800000 */
.L_x_57108:
        /* <DEDUP_REMOVED lines=44> */
.L_x_57107:
[----:B------:R-:W-:Y:S05]  /*4670*/  BSYNC B1 ;  /* 0x0000000000017941 */ /* 0x000fea0003800000 */
.L_x_57106:
        /* <DEDUP_REMOVED lines=11> */
.L_x_57110:
        /* <DEDUP_REMOVED lines=12> */
.L_x_57113:
[----:B------:R-:W-:Y:S02]  /*47f0*/  IMAD.MOV.U32 R50, RZ, RZ, R28 ;  /* 0x000000ffff327224 */ /* 0x000fe400078e001c */
.L_x_57114:
[----:B------:R-:W-:Y:S05]  /*4800*/  BSYNC B1 ;  /* 0x0000000000017941 */ /* 0x000fea0003800000 */
.L_x_57112:
        /* <DEDUP_REMOVED lines=16> */
.L_x_57118:
[----:B------:R-:W-:Y:S05]  /*4910*/  BSYNC B2 ;  /* 0x0000000000027941 */ /* 0x000fea0003800000 */
.L_x_57117:
        /* <DEDUP_REMOVED lines=44> */
.L_x_57116:
[----:B------:R-:W-:Y:S05]  /*4be0*/  BSYNC B1 ;  /* 0x0000000000017941 */ /* 0x000fea0003800000 */
.L_x_57115:
        /* <DEDUP_REMOVED lines=8> */
.L_x_57111:
[----:B------:R-:W-:Y:S01]  /*4c70*/  SEL R45, RZ, 0x1000000, P4 ;  /* 0x01000000ff2d7807 */ /* 0x000fe20002000000 */
[C---:B------:R-:W-:Y:S01]  /*4c80*/  IMAD.SHL.U32 R55, R168.reuse, 0x4, RZ ;  /* 0x00000004a8377824 */ /* 0x040fe200078e00ff */
[----:B------:R-:W-:Y:S02]  /*4c90*/  SEL R46, RZ, 0x10000, P3 ;  /* 0x00010000ff2e7807 */ /* 0x000fe40001800000 */
[----:B------:R-:W-:Y:S02]  /*4ca0*/  SEL R47, RZ, 0x100, P2 ;  /* 0x00000100ff2f7807 */ /* 0x000fe40001000000 */
[----:B------:R-:W-:Y:S02]  /*4cb0*/  LEA R44, P2, R168, c[0x0][0x188], 0x4 ;  /* 0x00006200a82c7a11 */ /* 0x000fe400078420ff */
[----:B------:R-:W-:Y:S02]  /*4cc0*/  IADD3 R46, R47, R45, R46 ;  /* 0x0000002d2f2e7210 */ /* 0x000fe40007ffe02e */
[----:B------:R-:W-:-:S02]  /*4cd0*/  SEL R47, RZ, 0x1, P1 ;  /* 0x00000001ff2f7807 */ /* 0x000fc40000800000 */
[----:B------:R-:W-:Y:S02]  /*4ce0*/  SHF.R.U32.HI R56, RZ, 0x1e, R168 ;  /* 0x0000001eff387819 */ /* 0x000fe400000116a8 */
[----:B------:R-:W-:Y:S02]  /*4cf0*/  IADD3 R50, P1, R55, c[0x0][0x190], RZ ;  /* 0x0000640037327a10 */ /* 0x000fe40007f3e0ff */
[----:B------:R-:W-:Y:S02]  /*4d00*/  LEA.HI.X R45, R168, c[0x0][0x18c], RZ, 0x4, P2 ;  /* 0x00006300a82d7a11 */ /* 0x000fe400010f24ff */
[----:B------:R-:W-:Y:S02]  /*4d10*/  IADD3 R53, R46, R47, RZ ;  /* 0x0000002f2e357210 */ /* 0x000fe40007ffe0ff */
[----:B------:R-:W-:Y:S01]  /*4d20*/  IADD3.X R51, R56, c[0x0][0x194], RZ, P1, !PT ;  /* 0x0000650038337a10 */ /* 0x000fe20000ffe4ff */
[----:B------:R0:W-:Y:S01]  /*4d30*/  STG.E.128 [R44.64], R116 ;  /* 0x000000742c007986 */ /* 0x0001e2000c101d06 */
[----:B------:R-:W-:-:S02]  /*4d40*/  ISETP.NE.AND P5, PT, R154, RZ, PT ;  /* 0x000000ff9a00720c */ /* 0x000fc40003fa5270 */
[----:B------:R-:W-:Y:S01]  /*4d50*/  IADD3 R150, R168, 0x20, RZ ;  /* 0x00000020a8967810 */ /* 0x000fe20007ffe0ff */
[----:B------:R1:W-:Y:S04]  /*4d60*/  STG.E [R50.64], R53 ;  /* 0x0000003532007986 */ /* 0x0003e8000c101906 */
[----:B------:R-:W-:-:S04]  /*4d70*/  @P0 IMAD.WIDE.U32 R46, R150, R152, c[0x0][0x180] ;  /* 0x00006000962e0625 */ /* 0x000fc800078e0098 */
[----:B------:R-:W-:-:S04]  /*4d80*/  IMAD.WIDE.U32 R48, R150, R152, c[0x0][0x170] ;  /* 0x00005c0096307625 */ /* 0x000fc800078e0098 */
[----:B0-----:R-:W-:Y:S01]  /*4d90*/  @P5 IMAD.WIDE.U32 R44, R150, R152, c[0x0][0x178] ;  /* 0x00005e00962c5625 */ /* 0x001fe200078e0098 */
[----:B------:R-:W-:Y:S05]  /*4da0*/  @!P5 BRA `(.L_x_57119) ;  /* 0x000000b00000d947 */ /* 0x000fea0003800000 */
[----:B-1----:R-:W-:Y:S01]  /*4db0*/  IMAD.U32 R51, R142, 0x10000, RZ ;  /* 0x000100008e337824 */ /* 0x002fe200078e00ff */
[----:B------:R-:W-:Y:S02]  /*4dc0*/  LOP3.LUT R50, R0, 0xffff, RZ, 0xc0, !PT ;  /* 0x0000ffff00327812 */ /* 0x000fe400078ec0ff */
[----:B------:R-:W-:Y:S02]  /*4dd0*/  LOP3.LUT R54, R141, 0xff, RZ, 0xc0, !PT ;  /* 0x000000ff8d367812 */ /* 0x000fe400078ec0ff */
[----:B------:R-:W-:Y:S02]  /*4de0*/  LOP3.LUT R51, R51, 0xff0000, RZ, 0xc0, !PT ;  /* 0x00ff000033337812 */ /* 0x000fe400078ec0ff */
[----:B------:R-:W-:-:S03]  /*4df0*/  LOP3.LUT R53, R140, 0xff, RZ, 0xc0, !PT ;  /* 0x000000ff8c357812 */ /* 0x000fc600078ec0ff */
[----:B------:R-:W-:Y:S01]  /*4e00*/  IMAD R51, R50, 0x1000000, R51 ;  /* 0x0100000032337824 */ /* 0x000fe200078e0233 */
[----:B------:R-:W-:-:S03]  /*4e10*/  IADD3 R50, P1, R55, c[0x0][0x198], RZ ;  /* 0x0000660037327a10 */ /* 0x000fc60007f3e0ff */
[----:B------:R-:W-:Y:S01]  /*4e20*/  IMAD R54, R54, 0x100, R51 ;  /* 0x0000010036367824 */ /* 0x000fe200078e0233 */
[----:B------:R-:W-:-:S03]  /*4e30*/  IADD3.X R51, R56, c[0x0][0x19c], RZ, P1, !PT ;  /* 0x0000670038337a10 */ /* 0x000fc60000ffe4ff */
[----:B------:R-:W-:-:S05]  /*4e40*/  IMAD.IADD R53, R54, 0x1, R53 ;  /* 0x0000000136357824 */ /* 0x000fca00078e0235 */
[----:B------:R0:W-:Y:S02]  /*4e50*/  STG.E [R50.64], R53 ;  /* 0x0000003532007986 */ /* 0x0001e4000c101906 */
.L_x_57119:
[----:B-1----:R1:W5:Y:S04]  /*4e60*/  @P5 LDG.E.128 R124, [R44.64] ;  /* 0x000000062c7c5981 */ /* 0x002368000c1e1d00 */
[----:B------:R1:W5:Y:S04]  /*4e70*/  @P0 LDG.E.128 R120, [R46.64] ;  /* 0x000000062e780981 */ /* 0x000368000c1e1d00 */
[----:B-1----:R1:W5:Y:S01]  /*4e80*/  LDG.E.128 R44, [R48.64] ;  /* 0x00000006302c7981 */ /* 0x002362000c1e1d00 */
[C---:B------:R-:W-:Y:S01]  /*4e90*/  ISETP.NE.AND P1, PT, R52.reuse, 0x1, PT ;  /* 0x000000013400780c */ /* 0x040fe20003f25270 */
[----:B------:R-:W-:Y:S01]  /*4ea0*/  BSSY B1, `(.L_x_57120) ;  /* 0x000000c000017945 */ /* 0x000fe20003800000 */
[----:B0-----:R-:W-:-:S11]  /*4eb0*/  IADD3 R50, R52, 0x1, RZ ;  /* 0x0000000134327810 */ /* 0x001fd60007ffe0ff */
        /* <DEDUP_REMOVED lines=9> */
.L_x_57121:
[----:B-1----:R-:W-:Y:S02]  /*4f50*/  IMAD.MOV.U32 R54, RZ, RZ, R28 ;  /* 0x000000ffff367224 */ /* 0x002fe400078e001c */
.L_x_57122:
[----:B------:R-:W-:Y:S05]  /*4f60*/  BSYNC B1 ;  /* 0x0000000000017941 */ /* 0x000fea0003800000 */
.L_x_57120:
        /* <DEDUP_REMOVED lines=16> */
.L_x_57126:
[----:B------:R-:W-:Y:S05]  /*5070*/  BSYNC B2 ;  /* 0x0000000000027941 */ /* 0x000fea0003800000 */
.L_x_57125:
        /* <DEDUP_REMOVED lines=44> */
.L_x_57124:
[----:B------:R-:W-:Y:S05]  /*5340*/  BSYNC B1 ;  /* 0x0000000000017941 */ /* 0x000fea0003800000 */
.L_x_57123:
        /* <DEDUP_REMOVED lines=12> */
.L_x_57127:
        /* <DEDUP_REMOVED lines=12> */
.L_x_57130:
[----:B------:R-:W-:Y:S02]  /*54d0*/  MOV R44, R28 ;  /* 0x0000001c002c7202 */ /* 0x000fe40000000f00 */
.L_x_57131:
[----:B------:R-:W-:Y:S05]  /*54e0*/  BSYNC B1 ;  /* 0x0000000000017941 */ /* 0x000fea0003800000 */
.L_x_57129:
        /* <DEDUP_REMOVED lines=16> */
.L_x_57135:
[----:B------:R-:W-:Y:S05]  /*55f0*/  BSYNC B2 ;  /* 0x0000000000027941 */ /* 0x000fea0003800000 */
.L_x_57134:
        /* <DEDUP_REMOVED lines=44> */
.L_x_57133:
[----:B------:R-:W-:Y:S05]  /*58c0*/  BSYNC B1 ;  /* 0x0000000000017941 */ /* 0x000fea0003800000 */
.L_x_57132:
        /* <DEDUP_REMOVED lines=8> */
.L_x_57128:
        /* <DEDUP_REMOVED lines=12> */
.L_x_57137:
[----:B------:R-:W-:Y:S02]  /*5a10*/  MOV R44, R28 ;  /* 0x0000001c002c7202 */ /* 0x000fe40000000f00 */
.L_x_57138:
[----:B------:R-:W-:Y:S05]  /*5a20*/  BSYNC B1 ;  /* 0x0000000000017941 */ /* 0x000fea0003800000 */
.L_x_57136:
        /* <DEDUP_REMOVED lines=16> */
.L_x_57142:
[----:B------:R-:W-:Y:S05]  /*5b30*/  BSYNC B2 ;  /* 0x0000000000027941 */ /* 0x000fea0003800000 */
.L_x_57141:
        /* <DEDUP_REMOVED lines=44> */
.L_x_57140:
[----:B------:R-:W-:Y:S05]  /*5e00*/  BSYNC B1 ;  /* 0x0000000000017941 */ /* 0x000fea0003800000 */
.L_x_57139:
        /* <DEDUP_REMOVED lines=11> */
.L_x_57143:
        /* <DEDUP_REMOVED lines=12> */
.L_x_57146:
[----:B------:R-:W-:Y:S02]  /*5f80*/  IMAD.MOV.U32 R52, RZ, RZ, R28 ;  /* 0x000000ffff347224 */ /* 0x000fe400078e001c */
.L_x_57147:
[----:B------:R-:W-:Y:S05]  /*5f90*/  BSYNC B1 ;  /* 0x0000000000017941 */ /* 0x000fea0003800000 */
.L_x_57145:
        /* <DEDUP_REMOVED lines=16> */
.L_x_57151:
[----:B------:R-:W-:Y:S05]  /*60a0*/  BSYNC B2 ;  /* 0x0000000000027941 */ /* 0x000fea0003800000 */
.L_x_57150:
        /* <DEDUP_REMOVED lines=44> */
.L_x_57149:
[----:B------:R-:W-:Y:S05]  /*6370*/  BSYNC B1 ;  /* 0x0000000000017941 */ /* 0x000fea0003800000 */
.L_x_57148:
        /* <DEDUP_REMOVED lines=8> */
.L_x_57144:
        /* <DEDUP_REMOVED lines=12> */
.L_x_57153:
[----:B------:R-:W-:Y:S02]  /*64c0*/  IMAD.MOV.U32 R52, RZ, RZ, R28 ;  /* 0x000000ffff347224 */ /* 0x000fe400078e001c */
.L_x_57154:
[----:B------:R-:W-:Y:S05]  /*64d0*/  BSYNC B1 ;  /* 0x0000000000017941 */ /* 0x000fea0003800000 */
.L_x_57152:
        /* <DEDUP_REMOVED lines=16> */
.L_x_57158:
[----:B------:R-:W-:Y:S05]  /*65e0*/  BSYNC B2 ;  /* 0x0000000000027941 */ /* 0x000fea0003800000 */
.L_x_57157:
        /* <DEDUP_REMOVED lines=44> */
.L_x_57156:
[----:B------:R-:W-:Y:S05]  /*68b0*/  BSYNC B1 ;  /* 0x0000000000017941 */ /* 0x000fea0003800000 */
.L_x_57155:
        /* <DEDUP_REMOVED lines=11> */
.L_x_57159:
        /* <DEDUP_REMOVED lines=12> */
.L_x_57162:
[----:B------:R-:W-:Y:S02]  /*6a30*/  IMAD.MOV.U32 R46, RZ, RZ, R28 ;  /* 0x000000ffff2e7224 */ /* 0x000fe400078e001c */
.L_x_57163:
[----:B------:R-:W-:Y:S05]  /*6a40*/  BSYNC B1 ;  /* 0x0000000000017941 */ /* 0x000fea0003800000 */
.L_x_57161:
        /* <DEDUP_REMOVED lines=16> */
.L_x_57167:
[----:B------:R-:W-:Y:S05]  /*6b50*/  BSYNC B2 ;  /* 0x0000000000027941 */ /* 0x000fea0003800000 */
.L_x_57166:
        /* <DEDUP_REMOVED lines=44> */
.L_x_57165:
[----:B------:R-:W-:Y:S05]  /*6e20*/  BSYNC B1 ;  /* 0x0000000000017941 */ /* 0x000fea0003800000 */
.L_x_57164:
        /* <DEDUP_REMOVED lines=8> */
.L_x_57160:
        /* <DEDUP_REMOVED lines=12> */
.L_x_57169:
[----:B------:R-:W-:Y:S02]  /*6f70*/  IMAD.MOV.U32 R46, RZ, RZ, R28 ;  /* 0x000000ffff2e7224 */ /* 0x000fe400078e001c */
.L_x_57170:
[----:B------:R-:W-:Y:S05]  /*6f80*/  BSYNC B1 ;  /* 0x0000000000017941 */ /* 0x000fea0003800000 */
.L_x_57168:
        /* <DEDUP_REMOVED lines=16> */
.L_x_57174:
[----:B------:R-:W-:Y:S05]  /*7090*/  BSYNC B2 ;  /* 0x0000000000027941 */ /* 0x000fea0003800000 */
.L_x_57173:
        /* <DEDUP_REMOVED lines=44> */
.L_x_57172:
[----:B------:R-:W-:Y:S05]  /*7360*/  BSYNC B1 ;  /* 0x0000000000017941 */ /* 0x000fea0003800000 */
.L_x_57171:
        /* <DEDUP_REMOVED lines=11> */
.L_x_57175:
        /* <DEDUP_REMOVED lines=12> */
.L_x_57178:
[----:B------:R-:W-:Y:S02]  /*74e0*/  IMAD.MOV.U32 R50, RZ, RZ, R28 ;  /* 0x000000ffff327224 */ /* 0x000fe400078e001c */
.L_x_57179:
[----:B------:R-:W-:Y:S05]  /*74f0*/  BSYNC B1 ;  /* 0x0000000000017941 */ /* 0x000fea0003800000 */
.L_x_57177:
        /* <DEDUP_REMOVED lines=16> */
.L_x_57183:
[----:B------:R-:W-:Y:S05]  /*7600*/  BSYNC B2 ;  /* 0x0000000000027941 */ /* 0x000fea0003800000 */
.L_x_57182:
        /* <DEDUP_REMOVED lines=44> */
.L_x_57181:
[----:B------:R-:W-:Y:S05]  /*78d0*/  BSYNC B1 ;  /* 0x0000000000017941 */ /* 0x000fea0003800000 */
.L_x_57180:
        /* <DEDUP_REMOVED lines=8> */
.L_x_57176:
[----:B------:R-:W-:Y:S01]  /*7960*/  SEL R44, RZ, 0x1000000, P4 ;  /* 0x01000000ff2c7807 */ /* 0x000fe20002000000 */
[----:B------:R-:W-:Y:S01]  /*7970*/  IMAD.MOV.U32 R162, RZ, RZ, 0x4 ;  /* 0x00000004ffa27424 */ /* 0x000fe200078e00ff */
[----:B------:R-:W-:Y:S02]  /*7980*/  SEL R45, RZ, 0x10000, P3 ;  /* 0x00010000ff2d7807 */ /* 0x000fe40001800000 */
[----:B------:R-:W-:Y:S01]  /*7990*/  SEL R46, RZ, 0x100, P2 ;  /* 0x00000100ff2e7807 */ /* 0x000fe20001000000 */
[----:B------:R-:W-:Y:S01]  /*79a0*/  IMAD.WIDE.U32 R50, R150, R162, c[0x0][0x190] ;  /* 0x0000640096327625 */ /* 0x000fe200078e00a2 */
[----:B------:R-:W-:Y:S02]  /*79b0*/  SEL R47, RZ, 0x1, P1 ;  /* 0x00000001ff2f7807 */ /* 0x000fe40000800000 */
[----:B------:R-:W-:Y:S01]  /*79c0*/  IADD3 R46, R46, R44, R45 ;  /* 0x0000002c2e2e7210 */ /* 0x000fe20007ffe02d */
[----:B------:R-:W-:Y:S01]  /*79d0*/  IMAD.WIDE.U32 R44, R150, R152, c[0x0][0x188] ;  /* 0x00006200962c7625 */ /* 0x000fe200078e0098 */
[----:B------:R-:W-:-:S02]  /*79e0*/  ISETP.NE.AND P5, PT, R154, RZ, PT ;  /* 0x000000ff9a00720c */ /* 0x000fc40003fa5270 */
[----:B------:R-:W-:Y:S01]  /*79f0*/  IADD3 R149, R168, 0x40, RZ ;  /* 0x00000040a8957810 */ /* 0x000fe20007ffe0ff */
[----:B------:R-:W-:Y:S01]  /*7a00*/  IMAD.IADD R53, R46, 0x1, R47 ;  /* 0x000000012e357824 */ /* 0x000fe200078e022f */
[----:B------:R0:W-:Y:S03]  /*7a10*/  STG.E.128 [R44.64], R112 ;  /* 0x000000702c007986 */ /* 0x0001e6000c101d06 */
[CC--:B------:R-:W-:Y:S01]  /*7a20*/  @P0 IMAD.WIDE.U32 R46, R149.reuse, R152.reuse, c[0x0][0x180] ;  /* 0x00006000952e0625 */ /* 0x0c0fe200078e0098 */
[----:B------:R1:W-:Y:S03]  /*7a30*/  STG.E [R50.64], R53 ;  /* 0x0000003532007986 */ /* 0x0003e6000c101906 */
[----:B------:R-:W-:-:S04]  /*7a40*/  IMAD.WIDE.U32 R48, R149, R152, c[0x0][0x170] ;  /* 0x00005c0095307625 */ /* 0x000fc800078e0098 */
[----:B0-----:R-:W-:Y:S01]  /*7a50*/  @P5 IMAD.WIDE.U32 R44, R149, R152, c[0x0][0x178] ;  /* 0x00005e00952c5625 */ /* 0x001fe200078e0098 */
[----:B------:R-:W-:Y:S05]  /*7a60*/  @!P5 BRA `(.L_x_57184) ;  /* 0x000000a00000d947 */ /* 0x000fea0003800000 */
[----:B-1----:R-:W-:Y:S02]  /*7a70*/  SHF.L.U32 R51, R142, 0x10, RZ ;  /* 0x000000108e337819 */ /* 0x002fe400000006ff */
[----:B------:R-:W-:Y:S02]  /*7a80*/  LOP3.LUT R50, R0, 0xffff, RZ, 0xc0, !PT ;  /* 0x0000ffff00327812 */ /* 0x000fe400078ec0ff */
[----:B------:R-:W-:Y:S02]  /*7a90*/  LOP3.LUT R51, R51, 0xff0000, RZ, 0xc0, !PT ;  /* 0x00ff000033337812 */ /* 0x000fe400078ec0ff */
[----:B------:R-:W-:Y:S02]  /*7aa0*/  LOP3.LUT R53, R141, 0xff, RZ, 0xc0, !PT ;  /* 0x000000ff8d357812 */ /* 0x000fe400078ec0ff */
[----:B------:R-:W-:Y:S01]  /*7ab0*/  LOP3.LUT R54, R140, 0xff, RZ, 0xc0, !PT ;  /* 0x000000ff8c367812 */ /* 0x000fe200078ec0ff */
[----:B------:R-:W-:-:S04]  /*7ac0*/  IMAD R50, R50, 0x1000000, R51 ;  /* 0x0100000032327824 */ /* 0x000fc800078e0233 */
[----:B------:R-:W-:Y:S02]  /*7ad0*/  IMAD R53, R53, 0x100, R50 ;  /* 0x0000010035357824 */ /* 0x000fe400078e0232 */
[----:B------:R-:W-:-:S04]  /*7ae0*/  IMAD.WIDE.U32 R50, R150, R162, c[0x0][0x198] ;  /* 0x0000660096327625 */ /* 0x000fc800078e00a2 */
[----:B------:R-:W-:-:S05]  /*7af0*/  IMAD.IADD R53, R53, 0x1, R54 ;  /* 0x0000000135357824 */ /* 0x000fca00078e0236 */
[----:B------:R0:W-:Y:S02]  /*7b00*/  STG.E [R50.64], R53 ;  /* 0x0000003532007986 */ /* 0x0001e4000c101906 */
.L_x_57184:
[----:B-1----:R1:W5:Y:S04]  /*7b10*/  @P5 LDG.E.128 R124, [R44.64] ;  /* 0x000000062c7c5981 */ /* 0x002368000c1e1d00 */
[----:B------:R1:W5:Y:S04]  /*7b20*/  @P0 LDG.E.128 R120, [R46.64] ;  /* 0x000000062e780981 */ /* 0x000368000c1e1d00 */
[----:B-1----:R1:W5:Y:S01]  /*7b30*/  LDG.E.128 R44, [R48.64] ;  /* 0x00000006302c7981 */ /* 0x002362000c1e1d00 */
[C---:B------:R-:W-:Y:S01]  /*7b40*/  ISETP.NE.AND P1, PT, R52.reuse, 0x1, PT ;  /* 0x000000013400780c */ /* 0x040fe20003f25270 */
[----:B------:R-:W-:Y:S01]  /*7b50*/  BSSY B1, `(.L_x_57185) ;  /* 0x000000c000017945 */ /* 0x000fe20003800000 */
[----:B0-----:R-:W-:-:S11]  /*7b60*/  IADD3 R50, R52, 0x1, RZ ;  /* 0x0000000134327810 */ /* 0x001fd60007ffe0ff */
        /* <DEDUP_REMOVED lines=9> */
.L_x_57186:
[----:B-1----:R-:W-:Y:S02]  /*7c00*/  IMAD.MOV.U32 R54, RZ, RZ, R28 ;  /* 0x000000ffff367224 */ /* 0x002fe400078e001c */
.L_x_57187:
[----:B------:R-:W-:Y:S05]  /*7c10*/  BSYNC B1 ;  /* 0x0000000000017941 */ /* 0x000fea0003800000 */
.L_x_57185:
        /* <DEDUP_REMOVED lines=16> */
.L_x_57191:
[----:B------:R-:W-:Y:S05]  /*7d20*/  BSYNC B2 ;  /* 0x0000000000027941 */ /* 0x000fea0003800000 */
.L_x_57190:
        /* <DEDUP_REMOVED lines=44> */
.L_x_57189:
[----:B------:R-:W-:Y:S05]  /*7ff0*/  BSYNC B1 ;  /* 0x0000000000017941 */ /* 0x000fea0003800000 */
.L_x_57188:
        /* <DEDUP_REMOVED lines=12> */
.L_x_57192:
        /* <DEDUP_REMOVED lines=12> */
.L_x_57195:
[----:B------:R-:W-:Y:S02]  /*8180*/  IMAD.MOV.U32 R44, RZ, RZ, R28 ;  /* 0x000000ffff2c7224 */ /* 0x000fe400078e001c */
.L_x_57196:
[----:B------:R-:W-:Y:S05]  /*8190*/  BSYNC B1 ;  /* 0x0000000000017941 */ /* 0x000fea0003800000 */
.L_x_57194:
        /* <DEDUP_REMOVED lines=16> */
.L_x_57200:
[----:B------:R-:W-:Y:S05]  /*82a0*/  BSYNC B2 ;  /* 0x0000000000027941 */ /* 0x000fea0003800000 */
.L_x_57199:
        /* <DEDUP_REMOVED lines=44> */
.L_x_57198:
[----:B------:R-:W-:Y:S05]  /*8570*/  BSYNC B1 ;  /* 0x0000000000017941 */ /* 0x000fea0003800000 */
.L_x_57197:
        /* <DEDUP_REMOVED lines=8> */
.L_x_57193:
        /* <DEDUP_REMOVED lines=12> */
.L_x_57202:
[----:B------:R-:W-:Y:S02]  /*86c0*/  IMAD.MOV.U32 R44, RZ, RZ, R28 ;  /* 0x000000ffff2c7224 */ /* 0x000fe400078e001c */
.L_x_57203:
[----:B------:R-:W-:Y:S05]  /*86d0*/  BSYNC B1 ;  /* 0x0000000000017941 */ /* 0x000fea0003800000 */
.L_x_57201:
        /* <DEDUP_REMOVED lines=16> */
.L_x_57207:
[----:B------:R-:W-:Y:S05]  /*87e0*/  BSYNC B2 ;  /* 0x0000000000027941 */ /* 0x000fea0003800000 */
.L_x_57206:
        /* <DEDUP_REMOVED lines=44> */
.L_x_57205:
[----:B------:R-:W-:Y:S05]  /*8ab0*/  BSYNC B1 ;  /* 0x0000000000017941 */ /* 0x000fea0003800000 */
.L_x_57204:
        /* <DEDUP_REMOVED lines=11> */
.L_x_57208:
        /* <DEDUP_REMOVED lines=12> */
.L_x_57211:
[----:B------:R-:W-:Y:S02]  /*8c30*/  IMAD.MOV.U32 R52, RZ, RZ, R28 ;  /* 0x000000ffff347224 */ /* 0x000fe400078e001c */
.L_x_57212:
[----:B------:R-:W-:Y:S05]  /*8c40*/  BSYNC B1 ;  /* 0x0000000000017941 */ /* 0x000fea0003800000 */
.L_x_57210:
        /* <DEDUP_REMOVED lines=16> */
.L_x_57216:
[----:B------:R-:W-:Y:S05]  /*8d50*/  BSYNC B2 ;  /* 0x0000000000027941 */ /* 0x000fea0003800000 */
.L_x_57215:
        /* <DEDUP_REMOVED lines=44> */
.L_x_57214:
[----:B------:R-:W-:Y:S05]  /*9020*/  BSYNC B1 ;  /* 0x0000000000017941 */ /* 0x000fea0003800000 */
.L_x_57213:
        /* <DEDUP_REMOVED lines=8> */
.L_x_57209:
        /* <DEDUP_REMOVED lines=12> */
.L_x_57218:
[----:B------:R-:W-:Y:S02]  /*9170*/  IMAD.MOV.U32 R52, RZ, RZ, R28 ;  /* 0x000000ffff347224 */ /* 0x000fe400078e001c */
.L_x_57219:
[----:B------:R-:W-:Y:S05]  /*9180*/  BSYNC B1 ;  /* 0x0000000000017941 */ /* 0x000fea0003800000 */
.L_x_57217:
        /* <DEDUP_REMOVED lines=16> */
.L_x_57223:
[----:B------:R-:W-:Y:S05]  /*9290*/  BSYNC B2 ;  /* 0x0000000000027941 */ /* 0x000fea0003800000 */
.L_x_57222:
        /* <DEDUP_REMOVED lines=44> */
.L_x_57221:
[----:B------:R-:W-:Y:S05]  /*9560*/  BSYNC B1 ;  /* 0x0000000000017941 */ /* 0x000fea0003800000 */
.L_x_57220:
        /* <DEDUP_REMOVED lines=11> */
.L_x_57224:
        /* <DEDUP_REMOVED lines=12> */
.L_x_57227:
[----:B------:R-:W-:Y:S02]  /*96e0*/  IMAD.MOV.U32 R46, RZ, RZ, R28 ;  /* 0x000000ffff2e7224 */ /* 0x000fe400078e001c */
.L_x_57228:
[----:B------:R-:W-:Y:S05]  /*96f0*/  BSYNC B1 ;  /* 0x0000000000017941 */ /* 0x000fea0003800000 */
.L_x_57226:
        /* <DEDUP_REMOVED lines=16> */
.L_x_57232:
[----:B------:R-:W-:Y:S05]  /*9800*/  BSYNC B2 ;  /* 0x0000000000027941 */ /* 0x000fea0003800000 */
.L_x_57231:
        /* <DEDUP_REMOVED lines=44> */
.L_x_57230:
[----:B------:R-:W-:Y:S05]  /*9ad0*/  BSYNC B1 ;  /* 0x0000000000017941 */ /* 0x000fea0003800000 */
.L_x_57229:
        /* <DEDUP_REMOVED lines=8> */
.L_x_57225:
        /* <DEDUP_REMOVED lines=12> */
.L_x_57234:
[----:B------:R-:W-:Y:S02]  /*9c20*/  IMAD.MOV.U32 R46, RZ, RZ, R28 ;  /* 0x000000ffff2e7224 */ /* 0x000fe400078e001c */
.L_x_57235:
[----:B------:R-:W-:Y:S05]  /*9c30*/  BSYNC B1 ;  /* 0x0000000000017941 */ /* 0x000fea0003800000 */
.L_x_57233:
        /* <DEDUP_REMOVED lines=16> */
.L_x_57239:
[----:B------:R-:W-:Y:S05]  /*9d40*/  BSYNC B2 ;  /* 0x0000000000027941 */ /* 0x000fea0003800000 */
.L_x_57238:
        /* <DEDUP_REMOVED lines=44> */
.L_x_57237:
[----:B------:R-:W-:Y:S05]  /*a010*/  BSYNC B1 ;  /* 0x0000000000017941 */ /* 0x000fea0003800000 */
.L_x_57236:
        /* <DEDUP_REMOVED lines=11> */
.L_x_57240:
        /* <DEDUP_REMOVED lines=12> */
.L_x_57243:
[----:B------:R-:W-:Y:S02]  /*a190*/  MOV R50, R28 ;  /* 0x0000001c00327202 */ /* 0x000fe40000000f00 */
.L_x_57244:
[----:B------:R-:W-:Y:S05]  /*a1a0*/  BSYNC B1 ;  /* 0x0000000000017941 */ /* 0x000fea0003800000 */
.L_x_57242:
        /* <DEDUP_REMOVED lines=16> */
.L_x_57248:
[----:B------:R-:W-:Y:S05]  /*a2b0*/  BSYNC B2 ;  /* 0x0000000000027941 */ /* 0x000fea0003800000 */
.L_x_57247:
        /* <DEDUP_REMOVED lines=44> */
.L_x_57246:
[----:B------:R-:W-:Y:S05]  /*a580*/  BSYNC B1 ;  /* 0x0000000000017941 */ /* 0x000fea0003800000 */
.L_x_57245:
        /* <DEDUP_REMOVED lines=8> */
.L_x_57241:
[----:B------:R-:W-:Y:S01]  /*a610*/  SEL R44, RZ, 0x1000000, P4 ;  /* 0x01000000ff2c7807 */ /* 0x000fe20002000000 */
[C---:B------:R-:W-:Y:S01]  /*a620*/  IMAD.WIDE.U32 R50, R149.reuse, R162, c[0x0][0x190] ;  /* 0x0000640095327625 */ /* 0x040fe200078e00a2 */
[----:B------:R-:W-:Y:S02]  /*a630*/  SEL R45, RZ, 0x10000, P3 ;  /* 0x00010000ff2d7807 */ /* 0x000fe40001800000 */
[----:B------:R-:W-:Y:S02]  /*a640*/  SEL R46, RZ, 0x100, P2 ;  /* 0x00000100ff2e7807 */ /* 0x000fe40001000000 */
        /* <DEDUP_REMOVED lines=17> */
[----:B------:R-:W-:-:S05]  /*a760*/  IMAD R50, R50, 0x1000000, R51 ;  /* 0x0100000032327824 */ /* 0x000fca00078e0233 */
[----:B------:R-:W-:Y:S01]  /*a770*/  LEA R53, R53, R50, 0x8 ;  /* 0x0000003235357211 */ /* 0x000fe200078e40ff */
[----:B------:R-:W-:-:S04]  /*a780*/  IMAD.WIDE.U32 R50, R149, R162, c[0x0][0x198] ;  /* 0x0000660095327625 */ /* 0x000fc800078e00a2 */
[----:B------:R-:W-:-:S05]  /*a790*/  IMAD.IADD R53, R53, 0x1, R54 ;  /* 0x0000000135357824 */ /* 0x000fca00078e0236 */
[----:B------:R0:W-:Y:S02]  /*a7a0*/  STG.E [R50.64], R53 ;  /* 0x0000003532007986 */ /* 0x0001e4000c101906 */
.L_x_57249:
        /* <DEDUP_REMOVED lines=15> */
.L_x_57251:
[----:B-1----:R-:W-:Y:S02]  /*a8a0*/  MOV R54, R28 ;  /* 0x0000001c00367202 */ /* 0x002fe40000000f00 */
.L_x_57252:
[----:B------:R-:W-:Y:S05]  /*a8b0*/  BSYNC B1 ;  /* 0x0000000000017941 */ /* 0x000fea0003800000 */
.L_x_57250:
        /* <DEDUP_REMOVED lines=16> */
.L_x_57256:
[----:B------:R-:W-:Y:S05]  /*a9c0*/  BSYNC B2 ;  /* 0x0000000000027941 */ /* 0x000fea0003800000 */
.L_x_57255:
        /* <DEDUP_REMOVED lines=44> */
.L_x_57254:
[----:B------:R-:W-:Y:S05]  /*ac90*/  BSYNC B1 ;  /* 0x0000000000017941 */ /* 0x000fea0003800000 */
.L_x_57253:
        /* <DEDUP_REMOVED lines=12> */
.L_x_57257:
        /* <DEDUP_REMOVED lines=12> */
.L_x_57260:
[----:B------:R-:W-:Y:S02]  /*ae20*/  IMAD.MOV.U32 R44, RZ, RZ, R28 ;  /* 0x000000ffff2c7224 */ /* 0x000fe400078e001c */
.L_x_57261:
[----:B------:R-:W-:Y:S05]  /*ae30*/  BSYNC B1 ;  /* 0x0000000000017941 */ /* 0x000fea0003800000 */
.L_x_57259:
        /* <DEDUP_REMOVED lines=16> */
.L_x_57265:
[----:B------:R-:W-:Y:S05]  /*af40*/  BSYNC B2 ;  /* 0x0000000000027941 */ /* 0x000fea0003800000 */
.L_x_57264:
        /* <DEDUP_REMOVED lines=44> */
.L_x_57263:
[----:B------:R-:W-:Y:S05]  /*b210*/  BSYNC B1 ;  /* 0x0000000000017941 */ /* 0x000fea0003800000 */
.L_x_57262:
        /* <DEDUP_REMOVED lines=8> */
.L_x_57258:
        /* <DEDUP_REMOVED lines=12> */
.L_x_57267:
[----:B------:R-:W-:Y:S02]  /*b360*/  IMAD.MOV.U32 R44, RZ, RZ, R28 ;  /* 0x000000ffff2c7224 */ /* 0x000fe400078e001c */
.L_x_57268:
[----:B------:R-:W-:Y:S05]  /*b370*/  BSYNC B1 ;  /* 0x0000000000017941 */ /* 0x000fea0003800000 */
.L_x_57266:
        /* <DEDUP_REMOVED lines=16> */
.L_x_57272:
[----:B------:R-:W-:Y:S05]  /*b480*/  BSYNC B2 ;  /* 0x0000000000027941 */ /* 0x000fea0003800000 */
.L_x_57271:
        /* <DEDUP_REMOVED lines=44> */
.L_x_57270:
[----:B------:R-:W-:Y:S05]  /*b750*/  BSYNC B1 ;  /* 0x0000000000017941 */ /* 0x000fea0003800000 */
.L_x_57269:
        /* <DEDUP_REMOVED lines=11> */
.L_x_57273:
        /* <DEDUP_REMOVED lines=12> */
.L_x_57276:
[----:B------:R-:W-:Y:S02]  /*b8d0*/  IMAD.MOV.U32 R52, RZ, RZ, R28 ;  /* 0x000000ffff347224 */ /* 0x000fe400078e001c */
.L_x_57277:
[----:B------:R-:W-:Y:S05]  /*b8e0*/  BSYNC B1 ;  /* 0x0000000000017941 */ /* 0x000fea0003800000 */
.L_x_57275:
        /* <DEDUP_REMOVED lines=16> */
.L_x_57281:
[----:B------:R-:W-:Y:S05]  /*b9f0*/  BSYNC B2 ;  /* 0x0000000000027941 */ /* 0x000fea0003800000 */
.L_x_57280:
        /* <DEDUP_REMOVED lines=44> */
.L_x_57279:
[----:B------:R-:W-:Y:S05]  /*bcc0*/  BSYNC B1 ;  /* 0x0000000000017941 */ /* 0x000fea0003800000 */
.L_x_57278:
        /* <DEDUP_REMOVED lines=8> */
.L_x_57274:
        /* <DEDUP_REMOVED lines=12> */
.L_x_57283:
[----:B------:R-:W-:Y:S02]  /*be10*/  IMAD.MOV.U32 R52, RZ, RZ, R28 ;  /* 0x000000ffff347224 */ /* 0x000fe400078e001c */
.L_x_57284:
[----:B------:R-:W-:Y:S05]  /*be20*/  BSYNC B1 ;  /* 0x0000000000017941 */ /* 0x000fea0003800000 */
.L_x_57282:
        /* <DEDUP_REMOVED lines=16> */
.L_x_57288:
[----:B------:R-:W-:Y:S05]  /*bf30*/  BSYNC B2 ;  /* 0x0000000000027941 */ /* 0x000fea0003800000 */
.L_x_57287:
        /* <DEDUP_REMOVED lines=44> */
.L_x_57286:
[----:B------:R-:W-:Y:S05]  /*c200*/  BSYNC B1 ;  /* 0x0000000000017941 */ /* 0x000fea0003800000 */
.L_x_57285:
        /* <DEDUP_REMOVED lines=11> */
.L_x_57289:
        /* <DEDUP_REMOVED lines=12> */
.L_x_57292:
[----:B------:R-:W-:Y:S02]  /*c380*/  IMAD.MOV.U32 R46, RZ, RZ, R28 ;  /* 0x000000ffff2e7224 */ /* 0x000fe400078e001c */
.L_x_57293:
[----:B------:R-:W-:Y:S05]  /*c390*/  BSYNC B1 ;  /* 0x0000000000017941 */ /* 0x000fea0003800000 */
.L_x_57291:
        /* <DEDUP_REMOVED lines=16> */
.L_x_57297:
[----:B------:R-:W-:Y:S05]  /*c4a0*/  BSYNC B2 ;  /* 0x0000000000027941 */ /* 0x000fea0003800000 */
.L_x_57296:
        /* <DEDUP_REMOVED lines=44> */
.L_x_57295:
[----:B------:R-:W-:Y:S05]  /*c770*/  BSYNC B1 ;  /* 0x0000000000017941 */ /* 0x000fea0003800000 */
.L_x_57294:
        /* <DEDUP_REMOVED lines=8> */
.L_x_57290:
        /* <DEDUP_REMOVED lines=12> */
.L_x_57299:
[----:B------:R-:W-:Y:S02]  /*c8c0*/  IMAD.MOV.U32 R46, RZ, RZ, R28 ;  /* 0x000000ffff2e7224 */ /* 0x000fe400078e001c */
.L_x_57300:
[----:B------:R-:W-:Y:S05]  /*c8d0*/  BSYNC B1 ;  /* 0x0000000000017941 */ /* 0x000fea0003800000 */
.L_x_57298:
        /* <DEDUP_REMOVED lines=16> */
.L_x_57304:
[----:B------:R-:W-:Y:S05]  /*c9e0*/  BSYNC B2 ;  /* 0x0000000000027941 */ /* 0x000fea0003800000 */
.L_x_57303:
        /* <DEDUP_REMOVED lines=44> */
.L_x_57302:
[----:B------:R-:W-:Y:S05]  /*ccb0*/  BSYNC B1 ;  /* 0x0000000000017941 */ /* 0x000fea0003800000 */
.L_x_57301:
        /* <DEDUP_REMOVED lines=11> */
.L_x_57305:
        /* <DEDUP_REMOVED lines=12> */
.L_x_57308:
[----:B------:R-:W-:Y:S02]  /*ce30*/  IMAD.MOV.U32 R50, RZ, RZ, R28 ;  /* 0x000000ffff327224 */ /* 0x000fe400078e001c */
.L_x_57309:
[----:B------:R-:W-:Y:S05]  /*ce40*/  BSYNC B1 ;  /* 0x0000000000017941 */ /* 0x000fea0003800000 */
.L_x_57307:
        /* <DEDUP_REMOVED lines=16> */
.L_x_57313:
[----:B------:R-:W-:Y:S05]  /*cf50*/  BSYNC B2 ;  /* 0x0000000000027941 */ /* 0x000fea0003800000 */
.L_x_57312:
        /* <DEDUP_REMOVED lines=44> */
.L_x_57311:
[----:B------:R-:W-:Y:S05]  /*d220*/  BSYNC B1 ;  /* 0x0000000000017941 */ /* 0x000fea0003800000 */
.L_x_57310:
        /* <DEDUP_REMOVED lines=8> */
.L_x_57306:
[----:B------:R-:W-:Y:S01]  /*d2b0*/  SEL R44, RZ, 0x1000000, P4 ;  /* 0x01000000ff2c7807 */ /* 0x000fe20002000000 */
[----:B------:R-:W-:Y:S01]  /*d2c0*/  IMAD.WIDE.U32 R50, R148, R162, c[0x0][0x190] ;  /* 0x0000640094327625 */ /* 0x000fe200078e00a2 */
[----:B------:R-:W-:Y:S02]  /*d2d0*/  SEL R45, RZ, 0x10000, P3 ;  /* 0x00010000ff2d7807 */ /* 0x000fe40001800000 */
[----:B------:R-:W-:Y:S02]  /*d2e0*/  SEL R46, RZ, 0x100, P2 ;  /* 0x00000100ff2e7807 */ /* 0x000fe40001000000 */
[----:B------:R-:W-:Y:S02]  /*d2f0*/  SEL R47, RZ, 0x1, P1 ;  /* 0x00000001ff2f7807 */ /* 0x000fe40000800000 */
[----:B------:R-:W-:Y:S01]  /*d300*/  IADD3 R46, R46, R44, R45 ;  /* 0x0000002c2e2e7210 */ /* 0x000fe20007ffe02d */
[----:B------:R-:W-:Y:S01]  /*d310*/  IMAD.WIDE.U32 R44, R148, R152, c[0x0][0x188] ;  /* 0x00006200942c7625 */ /* 0x000fe200078e0098 */
[----:B------:R-:W-:-:S02]  /*d320*/  ISETP.NE.AND P5, PT, R154, RZ, PT ;  /* 0x000000ff9a00720c */ /* 0x000fc40003fa5270 */
[----:B------:R-:W-:Y:S02]  /*d330*/  IADD3 R53, R46, R47, RZ ;  /* 0x0000002f2e357210 */ /* 0x000fe40007ffe0ff */
[----:B------:R0:W-:Y:S01]  /*d340*/  STG.E.128 [R44.64], R104 ;  /* 0x000000682c007986 */ /* 0x0001e2000c101d06 */
[----:B------:R-:W-:-:S03]  /*d350*/  IADD3 R147, R168, 0x80, RZ ;  /* 0x00000080a8937810 */ /* 0x000fc60007ffe0ff */
[----:B------:R1:W-:Y:S02]  /*d360*/  STG.E [R50.64], R53 ;  /* 0x0000003532007986 */ /* 0x0003e4000c101906 */
        /* <DEDUP_REMOVED lines=9> */
[----:B------:R-:W-:-:S04]  /*d400*/  IMAD R50, R50, 0x1000000, R51 ;  /* 0x0100000032327824 */ /* 0x000fc800078e0233 */
[----:B------:R-:W-:Y:S02]  /*d410*/  IMAD R53, R53, 0x100, R50 ;  /* 0x0000010035357824 */ /* 0x000fe400078e0232 */
[----:B------:R-:W-:-:S04]  /*d420*/  IMAD.WIDE.U32 R50, R148, R162, c[0x0][0x198] ;  /* 0x0000660094327625 */ /* 0x000fc800078e00a2 */
[----:B------:R-:W-:-:S05]  /*d430*/  IMAD.IADD R53, R53, 0x1, R54 ;  /* 0x0000000135357824 */ /* 0x000fca00078e0236 */
[----:B------:R0:W-:Y:S02]  /*d440*/  STG.E [R50.64], R53 ;  /* 0x0000003532007986 */ /* 0x0001e4000c101906 */
.L_x_57314:
        /* <DEDUP_REMOVED lines=15> */
.L_x_57316:
[----:B-1----:R-:W-:Y:S02]  /*d540*/  IMAD.MOV.U32 R54, RZ, RZ, R28 ;  /* 0x000000ffff367224 */ /* 0x002fe400078e001c */
.L_x_57317:
[----:B------:R-:W-:Y:S05]  /*d550*/  BSYNC B1 ;  /* 0x0000000000017941 */ /* 0x000fea0003800000 */
.L_x_57315:
        /* <DEDUP_REMOVED lines=16> */
.L_x_57321:
[----:B------:R-:W-:Y:S05]  /*d660*/  BSYNC B2 ;  /* 0x0000000000027941 */ /* 0x000fea0003800000 */
.L_x_57320:
        /* <DEDUP_REMOVED lines=44> */
.L_x_57319:
[----:B------:R-:W-:Y:S05]  /*d930*/  BSYNC B1 ;  /* 0x0000000000017941 */ /* 0x000fea0003800000 */
.L_x_57318:
        /* <DEDUP_REMOVED lines=12> */
.L_x_57322:
        /* <DEDUP_REMOVED lines=12> */
.L_x_57325:
[----:B------:R-:W-:Y:S02]  /*dac0*/  MOV R44, R28 ;  /* 0x0000001c002c7202 */ /* 0x000fe40000000f00 */
.L_x_57326:
[----:B------:R-:W-:Y:S05]  /*dad0*/  BSYNC B1 ;  /* 0x0000000000017941 */ /* 0x000fea0003800000 */
.L_x_57324:
        /* <DEDUP_REMOVED lines=16> */
.L_x_57330:
[----:B------:R-:W-:Y:S05]  /*dbe0*/  BSYNC B2 ;  /* 0x0000000000027941 */ /* 0x000fea0003800000 */
.L_x_57329:
        /* <DEDUP_REMOVED lines=44> */
.L_x_57328:
[----:B------:R-:W-:Y:S05]  /*deb0*/  BSYNC B1 ;  /* 0x0000000000017941 */ /* 0x000fea0003800000 */
.L_x_57327:
        /* <DEDUP_REMOVED lines=8> */
.L_x_57323:
        /* <DEDUP_REMOVED lines=12> */
.L_x_57332:
[----:B------:R-:W-:Y:S02]  /*e000*/  MOV R44, R28 ;  /* 0x0000001c002c7202 */ /* 0x000fe40000000f00 */
.L_x_57333:
[----:B------:R-:W-:Y:S05]  /*e010*/  BSYNC B1 ;  /* 0x0000000000017941 */ /* 0x000fea0003800000 */
.L_x_57331:
        /* <DEDUP_REMOVED lines=16> */
.L_x_57337:
[----:B------:R-:W-:Y:S05]  /*e120*/  BSYNC B2 ;  /* 0x0000000000027941 */ /* 0x000fea0003800000 */
.L_x_57336:
        /* <DEDUP_REMOVED lines=44> */
.L_x_57335:
[----:B------:R-:W-:Y:S05]  /*e3f0*/  BSYNC B1 ;  /* 0x0000000000017941 */ /* 0x000fea0003800000 */
.L_x_57334:
        /* <DEDUP_REMOVED lines=11> */
.L_x_57338:
        /* <DEDUP_REMOVED lines=12> */
.L_x_57341:
[----:B------:R-:W-:Y:S02]  /*e570*/  IMAD.MOV.U32 R52, RZ, RZ, R28 ;  /* 0x000000ffff347224 */ /* 0x000fe400078e001c */
.L_x_57342:
[----:B------:R-:W-:Y:S05]  /*e580*/  BSYNC B1 ;  /* 0x0000000000017941 */ /* 0x000fea0003800000 */
.L_x_57340:
        /* <DEDUP_REMOVED lines=16> */
.L_x_57346:
[----:B------:R-:W-:Y:S05]  /*e690*/  BSYNC B2 ;  /* 0x0000000000027941 */ /* 0x000fea0003800000 */
.L_x_57345:
        /* <DEDUP_REMOVED lines=44> */
.L_x_57344:
[----:B------:R-:W-:Y:S05]  /*e960*/  BSYNC B1 ;  /* 0x0000000000017941 */ /* 0x000fea0003800000 */
.L_x_57343:
        /* <DEDUP_REMOVED lines=8> */
.L_x_57339:
        /* <DEDUP_REMOVED lines=12> */
.L_x_57348:
[----:B------:R-:W-:Y:S02]  /*eab0*/  IMAD.MOV.U32 R52, RZ, RZ, R28 ;  /* 0x000000ffff347224 */ /* 0x000fe400078e001c */
.L_x_57349:
[----:B------:R-:W-:Y:S05]  /*eac0*/  BSYNC B1 ;  /* 0x0000000000017941 */ /* 0x000fea0003800000 */
.L_x_57347:
        /* <DEDUP_REMOVED lines=16> */
.L_x_57353:
[----:B------:R-:W-:Y:S05]  /*ebd0*/  BSYNC B2 ;  /* 0x0000000000027941 */ /* 0x000fea0003800000 */
.L_x_57352:
        /* <DEDUP_REMOVED lines=44> */
.L_x_57351:
[----:B------:R-:W-:Y:S05]  /*eea0*/  BSYNC B1 ;  /* 0x0000000000017941 */ /* 0x000fea0003800000 */
.L_x_57350:
        /* <DEDUP_REMOVED lines=11> */
.L_x_57354:
        /* <DEDUP_REMOVED lines=12> */
.L_x_57357:
[----:B------:R-:W-:Y:S02]  /*f020*/  IMAD.MOV.U32 R46, RZ, RZ, R28 ;  /* 0x000000ffff2e7224 */ /* 0x000fe400078e001c */
.L_x_57358:
[----:B------:R-:W-:Y:S05]  /*f030*/  BSYNC B1 ;  /* 0x0000000000017941 */ /* 0x000fea0003800000 */
.L_x_57356:
        /* <DEDUP_REMOVED lines=16> */
.L_x_57362:
[----:B------:R-:W-:Y:S05]  /*f140*/  BSYNC B2 ;  /* 0x0000000000027941 */ /* 0x000fea0003800000 */
.L_x_57361:
        /* <DEDUP_REMOVED lines=44> */
.L_x_57360:
[----:B------:R-:W-:Y:S05]  /*f410*/  BSYNC B1 ;  /* 0x0000000000017941 */ /* 0x000fea0003800000 */
.L_x_57359:
        /* <DEDUP_REMOVED lines=8> */
.L_x_57355:
        /* <DEDUP_REMOVED lines=12> */
.L_x_57364:
[----:B------:R-:W-:Y:S02]  /*f560*/  IMAD.MOV.U32 R46, RZ, RZ, R28 ;  /* 0x000000ffff2e7224 */ /* 0x000fe400078e001c */
.L_x_57365:
[----:B------:R-:W-:Y:S05]  /*f570*/  BSYNC B1 ;  /* 0x0000000000017941 */ /* 0x000fea0003800000 */
.L_x_57363:
        /* <DEDUP_REMOVED lines=16> */
.L_x_57369:
[----:B------:R-:W-:Y:S05]  /*f680*/  BSYNC B2 ;  /* 0x0000000000027941 */ /* 0x000fea0003800000 */
.L_x_57368:
        /* <DEDUP_REMOVED lines=44> */
.L_x_57367:
[----:B------:R-:W-:Y:S05]  /*f950*/  BSYNC B1 ;  /* 0x0000000000017941 */ /* 0x000fea0003800000 */
.L_x_57366:
        /* <DEDUP_REMOVED lines=11> */
.L_x_57370:
        /* <DEDUP_REMOVED lines=12> */
.L_x_57373:
[----:B------:R-:W-:Y:S02]  /*fad0*/  IMAD.MOV.U32 R50, RZ, RZ, R28 ;  /* 0x000000ffff327224 */ /* 0x000fe400078e001c */
.L_x_57374:
[----:B------:R-:W-:Y:S05]  /*fae0*/  BSYNC B1 ;  /* 0x0000000000017941 */ /* 0x000fea0003800000 */
.L_x_57372:
        /* <DEDUP_REMOVED lines=16> */
.L_x_57378:
[----:B------:R-:W-:Y:S05]  /*fbf0*/  BSYNC B2 ;  /* 0x0000000000027941 */ /* 0x000fea0003800000 */
.L_x_57377:
        /* <DEDUP_REMOVED lines=44> */
.L_x_57376:
[----:B------:R-:W-:Y:S05]  /*fec0*/  BSYNC B1 ;  /* 0x0000000000017941 */ /* 0x000fea0003800000 */
.L_x_57375:
        /* <DEDUP_REMOVED lines=8> */
.L_x_57371:
        /* <DEDUP_REMOVED lines=20> */
[----:B------:R-:W-:Y:S02]  /*10090*/  LOP3.LUT R54, R140, 0xff, RZ, 0xc0, !PT ;  /* 0x000000ff8c367812 */ /* 0x000fe400078ec0ff */
[----:B------:R-:W-:-:S05]  /*100a0*/  LEA R50, R50, R51, 0x18 ;  /* 0x0000003332327211 */ /* 0x000fca00078ec0ff */
[----:B------:R-:W-:Y:S02]  /*100b0*/  IMAD R53, R53, 0x100, R50 ;  /* 0x0000010035357824 */ /* 0x000fe400078e0232 */
[----:B------:R-:W-:-:S04]  /*100c0*/  IMAD.WIDE.U32 R50, R147, R162, c[0x0][0x198] ;  /* 0x0000660093327625 */ /* 0x000fc800078e00a2 */
[----:B------:R-:W-:-:S05]  /*100d0*/  IMAD.IADD R53, R53, 0x1, R54 ;  /* 0x0000000135357824 */ /* 0x000fca00078e0236 */
[----:B------:R0:W-:Y:S02]  /*100e0*/  STG.E [R50.64], R53 ;  /* 0x0000003532007986 */ /* 0x0001e4000c101906 */
.L_x_57379:
        /* <DEDUP_REMOVED lines=15> */
.L_x_57381:
[----:B-1----:R-:W-:Y:S02]  /*101e0*/  IMAD.MOV.U32 R54, RZ, RZ, R28 ;  /* 0x000000ffff367224 */ /* 0x002fe400078e001c */
.L_x_57382:
[----:B------:R-:W-:Y:S05]  /*101f0*/  BSYNC B1 ;  /* 0x0000000000017941 */ /* 0x000fea0003800000 */
.L_x_57380:
        /* <DEDUP_REMOVED lines=16> */
.L_x_57386:
[----:B------:R-:W-:Y:S05]  /*10300*/  BSYNC B2 ;  /* 0x0000000000027941 */ /* 0x000fea0003800000 */
.L_x_57385:
        /* <DEDUP_REMOVED lines=44> */
.L_x_57384:
[----:B------:R-:W-:Y:S05]  /*105d0*/  BSYNC B1 ;  /* 0x0000000000017941 */ /* 0x000fea0003800000 */
.L_x_57383:
        /* <DEDUP_REMOVED lines=12> */
.L_x_57387:
        /* <DEDUP_REMOVED lines=12> */
.L_x_57390:
[----:B------:R-:W-:Y:S02]  /*10760*/  IMAD.MOV.U32 R44, RZ, RZ, R28 ;  /* 0x000000ffff2c7224 */ /* 0x000fe400078e001c */
.L_x_57391:
[----:B------:R-:W-:Y:S05]  /*10770*/  BSYNC B1 ;  /* 0x0000000000017941 */ /* 0x000fea0003800000 */
.L_x_57389:
        /* <DEDUP_REMOVED lines=16> */
.L_x_57395:
[----:B------:R-:W-:Y:S05]  /*10880*/  BSYNC B2 ;  /* 0x0000000000027941 */ /* 0x000fea0003800000 */
.L_x_57394:
        /* <DEDUP_REMOVED lines=44> */
.L_x_57393:
[----:B------:R-:W-:Y:S05]  /*10b50*/  BSYNC B1 ;  /* 0x0000000000017941 */ /* 0x000fea0003800000 */
.L_x_57392:
        /* <DEDUP_REMOVED lines=8> */
.L_x_57388:
        /* <DEDUP_REMOVED lines=12> */
.L_x_57397:
[----:B------:R-:W-:Y:S02]  /*10ca0*/  IMAD.MOV.U32 R44, RZ, RZ, R28 ;  /* 0x000000ffff2c7224 */ /* 0x000fe400078e001c */
.L_x_57398:
[----:B------:R-:W-:Y:S05]  /*10cb0*/  BSYNC B1 ;  /* 0x0000000000017941 */ /* 0x000fea0003800000 */
.L_x_57396:
        /* <DEDUP_REMOVED lines=16> */
.L_x_57402:
[----:B------:R-:W-:Y:S05]  /*10dc0*/  BSYNC B2 ;  /* 0x0000000000027941 */ /* 0x000fea0003800000 */
.L_x_57401:
        /* <DEDUP_REMOVED lines=44> */
.L_x_57400:
[----:B------:R-:W-:Y:S05]  /*11090*/  BSYNC B1 ;  /* 0x0000000000017941 */ /* 0x000fea0003800000 */
.L_x_57399:
        /* <DEDUP_REMOVED lines=11> */
.L_x_57403:
        /* <DEDUP_REMOVED lines=12> */
.L_x_57406:
[----:B------:R-:W-:Y:S02]  /*11210*/  MOV R52, R28 ;  /* 0x0000001c00347202 */ /* 0x000fe40000000f00 */
.L_x_57407:
[----:B------:R-:W-:Y:S05]  /*11220*/  BSYNC B1 ;  /* 0x0000000000017941 */ /* 0x000fea0003800000 */
.L_x_57405:
        /* <DEDUP_REMOVED lines=16> */
.L_x_57411:
[----:B------:R-:W-:Y:S05]  /*11330*/  BSYNC B2 ;  /* 0x0000000000027941 */ /* 0x000fea0003800000 */
.L_x_57410:
        /* <DEDUP_REMOVED lines=44> */
.L_x_57409:
[----:B------:R-:W-:Y:S05]  /*11600*/  BSYNC B1 ;  /* 0x0000000000017941 */ /* 0x000fea0003800000 */
.L_x_57408:
        /* <DEDUP_REMOVED lines=8> */
.L_x_57404:
        /* <DEDUP_REMOVED lines=12> */
.L_x_57413:
[----:B------:R-:W-:Y:S02]  /*11750*/  MOV R52, R28 ;  /* 0x0000001c00347202 */ /* 0x000fe40000000f00 */
.L_x_57414:
[----:B------:R-:W-:Y:S05]  /*11760*/  BSYNC B1 ;  /* 0x0000000000017941 */ /* 0x000fea0003800000 */
.L_x_57412:
        /* <DEDUP_REMOVED lines=16> */
.L_x_57418:
[----:B------:R-:W-:Y:S05]  /*11870*/  BSYNC B2 ;  /* 0x0000000000027941 */ /* 0x000fea0003800000 */
.L_x_57417:
        /* <DEDUP_REMOVED lines=44> */
.L_x_57416:
[----:B------:R-:W-:Y:S05]  /*11b40*/  BSYNC B1 ;  /* 0x0000000000017941 */ /* 0x000fea0003800000 */
.L_x_57415:
        /* <DEDUP_REMOVED lines=11> */
.L_x_57419:
        /* <DEDUP_REMOVED lines=12> */
.L_x_57422:
[----:B------:R-:W-:Y:S02]  /*11cc0*/  IMAD.MOV.U32 R46, RZ, RZ, R28 ;  /* 0x000000ffff2e7224 */ /* 0x000fe400078e001c */
.L_x_57423:
[----:B------:R-:W-:Y:S05]  /*11cd0*/  BSYNC B1 ;  /* 0x0000000000017941 */ /* 0x000fea0003800000 */
.L_x_57421:
        /* <DEDUP_REMOVED lines=16> */
.L_x_57427:
[----:B------:R-:W-:Y:S05]  /*11de0*/  BSYNC B2 ;  /* 0x0000000000027941 */ /* 0x000fea0003800000 */
.L_x_57426:
        /* <DEDUP_REMOVED lines=44> */
.L_x_57425:
[----:B------:R-:W-:Y:S05]  /*120b0*/  BSYNC B1 ;  /* 0x0000000000017941 */ /* 0x000fea0003800000 */
.L_x_57424:
        /* <DEDUP_REMOVED lines=8> */
.L_x_57420:
        /* <DEDUP_REMOVED lines=12> */
.L_x_57429:
[----:B------:R-:W-:Y:S02]  /*12200*/  IMAD.MOV.U32 R46, RZ, RZ, R28 ;  /* 0x000000ffff2e7224 */ /* 0x000fe400078e001c */
.L_x_57430:
[----:B------:R-:W-:Y:S05]  /*12210*/  BSYNC B1 ;  /* 0x0000000000017941 */ /* 0x000fea0003800000 */
.L_x_57428:
        /* <DEDUP_REMOVED lines=16> */
.L_x_57434:
[----:B------:R-:W-:Y:S05]  /*12320*/  BSYNC B2 ;  /* 0x0000000000027941 */ /* 0x000fea0003800000 */
.L_x_57433:
        /* <DEDUP_REMOVED lines=44> */
.L_x_57432:
[----:B------:R-:W-:Y:S05]  /*125f0*/  BSYNC B1 ;  /* 0x0000000000017941 */ /* 0x000fea0003800000 */
.L_x_57431:
        /* <DEDUP_REMOVED lines=11> */
.L_x_57435:
        /* <DEDUP_REMOVED lines=12> */
.L_x_57438:
[----:B------:R-:W-:Y:S02]  /*12770*/  IMAD.MOV.U32 R0, RZ, RZ, R28 ;  /* 0x000000ffff007224 */ /* 0x000fe400078e001c */
.L_x_57439:
[----:B------:R-:W-:Y:S05]  /*12780*/  BSYNC B1 ;  /* 0x0000000000017941 */ /* 0x000fea0003800000 */
.L_x_57437:
        /* <DEDUP_REMOVED lines=16> */
.L_x_57443:
[----:B------:R-:W-:Y:S05]  /*12890*/  BSYNC B2 ;  /* 0x0000000000027941 */ /* 0x000fea0003800000 */
.L_x_57442:
[C---:B------:R-:W-:Y:S01]  /*128a0*/  IMAD.HI.U32 R2, R25.reuse, -0x326172a9, RZ ;  /* 0xcd9e8d5719027827 */ /* 0x040fe200078e00ff */
        /* <DEDUP_REMOVED lines=43> */
.L_x_57441:
[----:B------:R-:W-:Y:S05]  /*12b60*/  BSYNC B1 ;  /* 0x0000000000017941 */ /* 0x000fea0003800000 */
.L_x_57440:
[----:B------:R-:W0:Y:S01]  /*12b70*/  I2F.U32 R0, R0 ;  /* 0x0000000000007306 */ /* 0x000e220000201000 */
        /* <DEDUP_REMOVED lines=8> */
.L_x_57436:
        /* <DEDUP_REMOVED lines=23> */
[----:B------:R-:W-:-:S03]  /*12d70*/  IMAD.WIDE.U32 R50, R155, R162, c[0x0][0x198] ;  /* 0x000066009b327625 */ /* 0x000fc600078e00a2 */
[----:B------:R-:W-:-:S05]  /*12d80*/  IADD3 R53, R53, R54, RZ ;  /* 0x0000003635357210 */ /* 0x000fca0007ffe0ff */
[----:B------:R0:W-:Y:S02]  /*12d90*/  STG.E [R50.64], R53 ;  /* 0x0000003532007986 */ /* 0x0001e4000c101906 */
.L_x_57444:
        /* <DEDUP_REMOVED lines=15> */
.L_x_57446:
[----:B-1----:R-:W-:Y:S02]  /*12e90*/  IMAD.MOV.U32 R54, RZ, RZ, R28 ;  /* 0x000000ffff367224 */ /* 0x002fe400078e001c */
.L_x_57447:
[----:B------:R-:W-:Y:S05]  /*12ea0*/  BSYNC B1 ;  /* 0x0000000000017941 */ /* 0x000fea0003800000 */
.L_x_57445:
        /* <DEDUP_REMOVED lines=16> */
.L_x_57451:
[----:B------:R-:W-:Y:S05]  /*12fb0*/  BSYNC B2 ;  /* 0x0000000000027941 */ /* 0x000fea0003800000 */
.L_x_57450:
        /* <DEDUP_REMOVED lines=44> */
.L_x_57449:
[----:B------:R-:W-:Y:S05]  /*13280*/  BSYNC B1 ;  /* 0x0000000000017941 */ /* 0x000fea0003800000 */
.L_x_57448:
        /* <DEDUP_REMOVED lines=12> */
.L_x_57452:
        /* <DEDUP_REMOVED lines=12> */
.L_x_57455:
[----:B------:R-:W-:Y:S02]  /*13410*/  IMAD.MOV.U32 R44, RZ, RZ, R28 ;  /* 0x000000ffff2c7224 */ /* 0x000fe400078e001c */
.L_x_57456:
[----:B------:R-:W-:Y:S05]  /*13420*/  BSYNC B1 ;  /* 0x0000000000017941 */ /* 0x000fea0003800000 */
.L_x_57454:
        /* <DEDUP_REMOVED lines=16> */
.L_x_57460:
[----:B------:R-:W-:Y:S05]  /*13530*/  BSYNC B2 ;  /* 0x0000000000027941 */ /* 0x000fea0003800000 */
.L_x_57459:
        /* <DEDUP_REMOVED lines=44> */
.L_x_57458:
[----:B------:R-:W-:Y:S05]  /*13800*/  BSYNC B1 ;  /* 0x0000000000017941 */ /* 0x000fea0003800000 */
.L_x_57457:
        /* <DEDUP_REMOVED lines=8> */
.L_x_57453:
        /* <DEDUP_REMOVED lines=12> */
.L_x_57462:
[----:B------:R-:W-:Y:S02]  /*13950*/  IMAD.MOV.U32 R44, RZ, RZ, R28 ;  /* 0x000000ffff2c7224 */ /* 0x000fe400078e001c */
.L_x_57463:
[----:B------:R-:W-:Y:S05]  /*13960*/  BSYNC B1 ;  /* 0x0000000000017941 */ /* 0x000fea0003800000 */
.L_x_57461:
        /* <DEDUP_REMOVED lines=16> */
.L_x_57467:
[----:B------:R-:W-:Y:S05]  /*13a70*/  BSYNC B2 ;  /* 0x0000000000027941 */ /* 0x000fea0003800000 */
.L_x_57466:
        /* <DEDUP_REMOVED lines=44> */
.L_x_57465:
[----:B------:R-:W-:Y:S05]  /*13d40*/  BSYNC B1 ;  /* 0x0000000000017941 */ /* 0x000fea0003800000 */
.L_x_57464:
        /* <DEDUP_REMOVED lines=11> */
.L_x_57468:
        /* <DEDUP_REMOVED lines=12> */
.L_x_57471:
[----:B------:R-:W-:Y:S02]  /*13ec0*/  IMAD.MOV.U32 R52, RZ, RZ, R28 ;  /* 0x000000ffff347224 */ /* 0x000fe400078e001c */
.L_x_57472:
[----:B------:R-:W-:Y:S05]  /*13ed0*/  BSYNC B1 ;  /* 0x0000000000017941 */ /* 0x000fea0003800000 */
.L_x_57470:
        /* <DEDUP_REMOVED lines=16> */
.L_x_57476:
[----:B------:R-:W-:Y:S05]  /*13fe0*/  BSYNC B2 ;  /* 0x0000000000027941 */ /* 0x000fea0003800000 */
.L_x_57475:
        /* <DEDUP_REMOVED lines=44> */
.L_x_57474:
[----:B------:R-:W-:Y:S05]  /*142b0*/  BSYNC B1 ;  /* 0x0000000000017941 */ /* 0x000fea0003800000 */
.L_x_57473:
        /* <DEDUP_REMOVED lines=8> */
.L_x_57469:
        /* <DEDUP_REMOVED lines=12> */
.L_x_57478:
[----:B------:R-:W-:Y:S02]  /*14400*/  IMAD.MOV.U32 R52, RZ, RZ, R28 ;  /* 0x000000ffff347224 */ /* 0x000fe400078e001c */
.L_x_57479:
[----:B------:R-:W-:Y:S05]  /*14410*/  BSYNC B1 ;  /* 0x0000000000017941 */ /* 0x000fea0003800000 */
.L_x_57477:
        /* <DEDUP_REMOVED lines=16> */
.L_x_57483:
[----:B------:R-:W-:Y:S05]  /*14520*/  BSYNC B2 ;  /* 0x0000000000027941 */ /* 0x000fea0003800000 */
.L_x_57482:
        /* <DEDUP_REMOVED lines=44> */
.L_x_57481:
[----:B------:R-:W-:Y:S05]  /*147f0*/  BSYNC B1 ;  /* 0x0000000000017941 */ /* 0x000fea0003800000 */
.L_x_57480:
        /* <DEDUP_REMOVED lines=11> */
.L_x_57484:
        /* <DEDUP_REMOVED lines=12> */
.L_x_57487:
[----:B------:R-:W-:Y:S02]  /*14970*/  MOV R46, R28 ;  /* 0x0000001c002e7202 */ /* 0x000fe40000000f00 */
.L_x_57488:
[----:B------:R-:W-:Y:S05]  /*14980*/  BSYNC B1 ;  /* 0x0000000000017941 */ /* 0x000fea0003800000 */
.L_x_57486:
        /* <DEDUP_REMOVED lines=16> */
.L_x_57492:
[----:B------:R-:W-:Y:S05]  /*14a90*/  BSYNC B2 ;  /* 0x0000000000027941 */ /* 0x000fea0003800000 */
.L_x_57491:
        /* <DEDUP_REMOVED lines=44> */
.L_x_57490:
[----:B------:R-:W-:Y:S05]  /*14d60*/  BSYNC B1 ;  /* 0x0000000000017941 */ /* 0x000fea0003800000 */
.L_x_57489:
        /* <DEDUP_REMOVED lines=8> */
.L_x_57485:
        /* <DEDUP_REMOVED lines=12> */
.L_x_57494:
[----:B------:R-:W-:Y:S02]  /*14eb0*/  MOV R46, R28 ;  /* 0x0000001c002e7202 */ /* 0x000fe40000000f00 */
.L_x_57495:
[----:B------:R-:W-:Y:S05]  /*14ec0*/  BSYNC B1 ;  /* 0x0000000000017941 */ /* 0x000fea0003800000 */
.L_x_57493:
        /* <DEDUP_REMOVED lines=16> */
.L_x_57499:
[----:B------:R-:W-:Y:S05]  /*14fd0*/  BSYNC B2 ;  /* 0x0000000000027941 */ /* 0x000fea0003800000 */
.L_x_57498:
        /* <DEDUP_REMOVED lines=44> */
.L_x_57497:
[----:B------:R-:W-:Y:S05]  /*152a0*/  BSYNC B1 ;  /* 0x0000000000017941 */ /* 0x000fea0003800000 */
.L_x_57496:
        /* <DEDUP_REMOVED lines=11> */
.L_x_57500:
        /* <DEDUP_REMOVED lines=12> */
.L_x_57503:
[----:B------:R-:W-:Y:S02]  /*15420*/  IMAD.MOV.U32 R0, RZ, RZ, R28 ;  /* 0x000000ffff007224 */ /* 0x000fe400078e001c */
.L_x_57504:
[----:B------:R-:W-:Y:S05]  /*15430*/  BSYNC B1 ;  /* 0x0000000000017941 */ /* 0x000fea0003800000 */
.L_x_57502:
        /* <DEDUP_REMOVED lines=16> */
.L_x_57508:
[----:B------:R-:W-:Y:S05]  /*15540*/  BSYNC B2 ;  /* 0x0000000000027941 */ /* 0x000fea0003800000 */
.L_x_57507:
        /* <DEDUP_REMOVED lines=44> */
.L_x_57506:
[----:B------:R-:W-:Y:S05]  /*15810*/  BSYNC B1 ;  /* 0x0000000000017941 */ /* 0x000fea0003800000 */
.L_x_57505:
        /* <DEDUP_REMOVED lines=9> */
.L_x_57501:
        /* <DEDUP_REMOVED lines=26> */
.L_x_57509:
        /* <DEDUP_REMOVED lines=15> */
.L_x_57511:
[----:B-1----:R-:W-:Y:S02]  /*15b40*/  IMAD.MOV.U32 R54, RZ, RZ, R28 ;  /* 0x000000ffff367224 */ /* 0x002fe400078e001c */
.L_x_57512:
[----:B------:R-:W-:Y:S05]  /*15b50*/  BSYNC B1 ;  /* 0x0000000000017941 */ /* 0x000fea0003800000 */
.L_x_57510:
        /* <DEDUP_REMOVED lines=16> */
.L_x_57516:
[----:B------:R-:W-:Y:S05]  /*15c60*/  BSYNC B2 ;  /* 0x0000000000027941 */ /* 0x000fea0003800000 */
.L_x_57515:
        /* <DEDUP_REMOVED lines=44> */
.L_x_57514:
[----:B------:R-:W-:Y:S05]  /*15f30*/  BSYNC B1 ;  /* 0x0000000000017941 */ /* 0x000fea0003800000 */
.L_x_57513:
        /* <DEDUP_REMOVED lines=12> */
.L_x_57517:
        /* <DEDUP_REMOVED lines=12> */
.L_x_57520:
[----:B------:R-:W-:Y:S02]  /*160c0*/  IMAD.MOV.U32 R44, RZ, RZ, R28 ;  /* 0x000000ffff2c7224 */ /* 0x000fe400078e001c */
.L_x_57521:
[----:B------:R-:W-:Y:S05]  /*160d0*/  BSYNC B1 ;  /* 0x0000000000017941 */ /* 0x000fea0003800000 */
.L_x_57519:
        /* <DEDUP_REMOVED lines=16> */
.L_x_57525:
[----:B------:R-:W-:Y:S05]  /*161e0*/  BSYNC B2 ;  /* 0x0000000000027941 */ /* 0x000fea0003800000 */
.L_x_57524:
        /* <DEDUP_REMOVED lines=44> */
.L_x_57523:
[----:B------:R-:W-:Y:S05]  /*164b0*/  BSYNC B1 ;  /* 0x0000000000017941 */ /* 0x000fea0003800000 */
.L_x_57522:
        /* <DEDUP_REMOVED lines=8> */
.L_x_57518:
        /* <DEDUP_REMOVED lines=12> */
.L_x_57527:
[----:B------:R-:W-:Y:S02]  /*16600*/  MOV R44, R28 ;  /* 0x0000001c002c7202 */ /* 0x000fe40000000f00 */
.L_x_57528:
[----:B------:R-:W-:Y:S05]  /*16610*/  BSYNC B1 ;  /* 0x0000000000017941 */ /* 0x000fea0003800000 */
.L_x_57526:
        /* <DEDUP_REMOVED lines=16> */
.L_x_57532:
[----:B------:R-:W-:Y:S05]  /*16720*/  BSYNC B2 ;  /* 0x0000000000027941 */ /* 0x000fea0003800000 */
.L_x_57531:
        /* <DEDUP_REMOVED lines=44> */
.L_x_57530:
[----:B------:R-:W-:Y:S05]  /*169f0*/  BSYNC B1 ;  /* 0x0000000000017941 */ /* 0x000fea0003800000 */
.L_x_57529:
        /* <DEDUP_REMOVED lines=11> */
.L_x_57533:
        /* <DEDUP_REMOVED lines=12> */
.L_x_57536:
[----:B------:R-:W-:Y:S02]  /*16b70*/  MOV R52, R28 ;  /* 0x0000001c00347202 */ /* 0x000fe40000000f00 */
.L_x_57537:
[----:B------:R-:W-:Y:S05]  /*16b80*/  BSYNC B1 ;  /* 0x0000000000017941 */ /* 0x000fea0003800000 */
.L_x_57535:
        /* <DEDUP_REMOVED lines=16> */
.L_x_57541:
[----:B------:R-:W-:Y:S05]  /*16c90*/  BSYNC B2 ;  /* 0x0000000000027941 */ /* 0x000fea0003800000 */
.L_x_57540:
        /* <DEDUP_REMOVED lines=44> */
.L_x_57539:
[----:B------:R-:W-:Y:S05]  /*16f60*/  BSYNC B1 ;  /* 0x0000000000017941 */ /* 0x000fea0003800000 */
.L_x_57538:
        /* <DEDUP_REMOVED lines=8> */
.L_x_57534:
        /* <DEDUP_REMOVED lines=12> */
.L_x_57543:
[----:B------:R-:W-:Y:S02]  /*170b0*/  IMAD.MOV.U32 R52, RZ, RZ, R28 ;  /* 0x000000ffff347224 */ /* 0x000fe400078e001c */
.L_x_57544:
[----:B------:R-:W-:Y:S05]  /*170c0*/  BSYNC B1 ;  /* 0x0000000000017941 */ /* 0x000fea0003800000 */
.L_x_57542:
        /* <DEDUP_REMOVED lines=16> */
.L_x_57548:
[----:B------:R-:W-:Y:S05]  /*171d0*/  BSYNC B2 ;  /* 0x0000000000027941 */ /* 0x000fea0003800000 */
.L_x_57547:
        /* <DEDUP_REMOVED lines=44> */
.L_x_57546:
[----:B------:R-:W-:Y:S05]  /*174a0*/  BSYNC B1 ;  /* 0x0000000000017941 */ /* 0x000fea0003800000 */
.L_x_57545:
        /* <DEDUP_REMOVED lines=11> */
.L_x_57549:
        /* <DEDUP_REMOVED lines=12> */
.L_x_57552:
[----:B------:R-:W-:Y:S02]  /*17620*/  IMAD.MOV.U32 R46, RZ, RZ, R28 ;  /* 0x000000ffff2e7224 */ /* 0x000fe400078e001c */
.L_x_57553:
[----:B------:R-:W-:Y:S05]  /*17630*/  BSYNC B1 ;  /* 0x0000000000017941 */ /* 0x000fea0003800000 */
.L_x_57551:
        /* <DEDUP_REMOVED lines=16> */
.L_x_57557:
[----:B------:R-:W-:Y:S05]  /*17740*/  BSYNC B2 ;  /* 0x0000000000027941 */ /* 0x000fea0003800000 */
.L_x_57556:
        /* <DEDUP_REMOVED lines=44> */
.L_x_57555:
[----:B------:R-:W-:Y:S05]  /*17a10*/  BSYNC B1 ;  /* 0x0000000000017941 */ /* 0x000fea0003800000 */
.L_x_57554:
        /* <DEDUP_REMOVED lines=8> */
.L_x_57550:
        /* <DEDUP_REMOVED lines=12> */
.L_x_57559:
[----:B------:R-:W-:Y:S02]  /*17b60*/  MOV R46, R28 ;  /* 0x0000001c002e7202 */ /* 0x000fe40000000f00 */
.L_x_57560:
[----:B------:R-:W-:Y:S05]  /*17b70*/  BSYNC B1 ;  /* 0x0000000000017941 */ /* 0x000fea0003800000 */
.L_x_57558:
        /* <DEDUP_REMOVED lines=16> */
.L_x_57564:
[----:B------:R-:W-:Y:S05]  /*17c80*/  BSYNC B2 ;  /* 0x0000000000027941 */ /* 0x000fea0003800000 */
.L_x_57563:
        /* <DEDUP_REMOVED lines=44> */
.L_x_57562:
[----:B------:R-:W-:Y:S05]  /*17f50*/  BSYNC B1 ;  /* 0x0000000000017941 */ /* 0x000fea0003800000 */
.L_x_57561:
        /* <DEDUP_REMOVED lines=11> */
.L_x_57565:
        /* <DEDUP_REMOVED lines=12> */
.L_x_57568:
[----:B------:R-:W-:Y:S02]  /*180d0*/  MOV R0, R28 ;  /* 0x0000001c00007202 */ /* 0x000fe40000000f00 */
.L_x_57569:
[----:B------:R-:W-:Y:S05]  /*180e0*/  BSYNC B1 ;  /* 0x0000000000017941 */ /* 0x000fea0003800000 */
.L_x_57567:
        /* <DEDUP_REMOVED lines=16> */
.L_x_57573:
[----:B------:R-:W-:Y:S05]  /*181f0*/  BSYNC B2 ;  /* 0x0000000000027941 */ /* 0x000fea0003800000 */
.L_x_57572:
        /* <DEDUP_REMOVED lines=44> */
.L_x_57571:
[----:B------:R-:W-:Y:S05]  /*184c0*/  BSYNC B1 ;  /* 0x0000000000017941 */ /* 0x000fea0003800000 */
.L_x_57570:
        /* <DEDUP_REMOVED lines=9> */
.L_x_57566:
[----:B------:R-:W-:Y:S02]  /*18560*/  SEL R44, RZ, 0x1000000, P4 ;  /* 0x01000000ff2c7807 */ /* 0x000fe40002000000 */
[----:B------:R-:W-:Y:S02]  /*18570*/  SEL R45, RZ, 0x10000, P3 ;  /* 0x00010000ff2d7807 */ /* 0x000fe40001800000 */
[----:B------:R-:W-:Y:S02]  /*18580*/  SEL R46, RZ, 0x100, P2 ;  /* 0x00000100ff2e7807 */ /* 0x000fe40001000000 */
[----:B------:R-:W-:Y:S02]  /*18590*/  ISETP.NE.AND P5, PT, R154, RZ, PT ;  /* 0x000000ff9a00720c */ /* 0x000fe40003fa5270 */
[----:B------:R-:W-:Y:S02]  /*185a0*/  SEL R47, RZ, 0x1, P1 ;  /* 0x00000001ff2f7807 */ /* 0x000fe40000800000 */
[----:B------:R-:W-:Y:S01]  /*185b0*/  IADD3 R46, R46, R44, R45 ;  /* 0x0000002c2e2e7210 */ /* 0x000fe20007ffe02d */
[----:B------:R-:W-:Y:S01]  /*185c0*/  IMAD.WIDE.U32 R44, R161, R152, c[0x0][0x188] ;  /* 0x00006200a12c7625 */ /* 0x000fe200078e0098 */
[----:B------:R-:W-:-:S03]  /*185d0*/  IADD3 R163, R168, 0x100, RZ ;  /* 0x00000100a8a37810 */ /* 0x000fc60007ffe0ff */
[----:B------:R-:W-:Y:S01]  /*185e0*/  IMAD.IADD R51, R46, 0x1, R47 ;  /* 0x000000012e337824 */ /* 0x000fe200078e022f */
[----:B------:R0:W-:Y:S01]  /*185f0*/  STG.E.128 [R44.64], R88 ;  /* 0x000000582c007986 */ /* 0x0001e2000c101d06 */
[----:B------:R-:W-:-:S04]  /*18600*/  IMAD.WIDE.U32 R46, R161, R162, c[0x0][0x190] ;  /* 0x00006400a12e7625 */ /* 0x000fc800078e00a2 */
[CC--:B------:R-:W-:Y:S01]  /*18610*/  IMAD.WIDE.U32 R48, R163.reuse, R152.reuse, c[0x0][0x170] ;  /* 0x00005c00a3307625 */ /* 0x0c0fe200078e0098 */
[----:B------:R1:W-:Y:S03]  /*18620*/  STG.E [R46.64], R51 ;  /* 0x000000332e007986 */ /* 0x0003e6000c101906 */
[----:B0-----:R-:W-:-:S04]  /*18630*/  @P5 IMAD.WIDE.U32 R44, R163, R152, c[0x0][0x178] ;  /* 0x00005e00a32c5625 */ /* 0x001fc800078e0098 */
[----:B-1----:R-:W-:Y:S01]  /*18640*/  @P0 IMAD.WIDE.U32 R46, R163, R152, c[0x0][0x180] ;  /* 0x00006000a32e0625 */ /* 0x002fe200078e0098 */
[----:B------:R-:W-:Y:S05]  /*18650*/  @!P5 BRA `(.L_x_57574) ;  /* 0x000000a00000d947 */ /* 0x000fea0003800000 */
[----:B------:R-:W-:-:S04]  /*18660*/  SHF.L.U32 R50, R142, 0x10, RZ ;  /* 0x000000108e327819 */ /* 0x000fc800000006ff */
        /* <DEDUP_REMOVED lines=9> */
.L_x_57574:
[----:B------:R1:W5:Y:S04]  /*18700*/  @P5 LDG.E.128 R124, [R44.64] ;  /* 0x000000062c7c5981 */ /* 0x000368000c1e1d00 */
        /* <DEDUP_REMOVED lines=14> */
.L_x_57576:
[----:B-1----:R-:W-:Y:S02]  /*187f0*/  IMAD.MOV.U32 R54, RZ, RZ, R28 ;  /* 0x000000ffff367224 */ /* 0x002fe400078e001c */
.L_x_57577:
[----:B------:R-:W-:Y:S05]  /*18800*/  BSYNC B1 ;  /* 0x0000000000017941 */ /* 0x000fea0003800000 */
.L_x_57575:
        /* <DEDUP_REMOVED lines=16> */
.L_x_57581:
[----:B------:R-:W-:Y:S05]  /*18910*/  BSYNC B2 ;  /* 0x0000000000027941 */ /* 0x000fea0003800000 */
.L_x_57580:
        /* <DEDUP_REMOVED lines=44> */
.L_x_57579:
[----:B------:R-:W-:Y:S05]  /*18be0*/  BSYNC B1 ;  /* 0x0000000000017941 */ /* 0x000fea0003800000 */
.L_x_57578:
        /* <DEDUP_REMOVED lines=12> */
.L_x_57582:
        /* <DEDUP_REMOVED lines=12> */
.L_x_57585:
[----:B------:R-:W-:Y:S02]  /*18d70*/  IMAD.MOV.U32 R44, RZ, RZ, R28 ;  /* 0x000000ffff2c7224 */ /* 0x000fe400078e001c */
.L_x_57586:
[----:B------:R-:W-:Y:S05]  /*18d80*/  BSYNC B1 ;  /* 0x0000000000017941 */ /* 0x000fea0003800000 */
.L_x_57584:
        /* <DEDUP_REMOVED lines=16> */
.L_x_57590:
[----:B------:R-:W-:Y:S05]  /*18e90*/  BSYNC B2 ;  /* 0x0000000000027941 */ /* 0x000fea0003800000 */
.L_x_57589:
        /* <DEDUP_REMOVED lines=44> */
.L_x_57588:
[----:B------:R-:W-:Y:S05]  /*19160*/  BSYNC B1 ;  /* 0x0000000000017941 */ /* 0x000fea0003800000 */
.L_x_57587:
        /* <DEDUP_REMOVED lines=8> */
.L_x_57583:
        /* <DEDUP_REMOVED lines=12> */
.L_x_57592:
[----:B------:R-:W-:Y:S02]  /*192b0*/  IMAD.MOV.U32 R44, RZ, RZ, R28 ;  /* 0x000000ffff2c7224 */ /* 0x000fe400078e001c */
.L_x_57593:
[----:B------:R-:W-:Y:S05]  /*192c0*/  BSYNC B1 ;  /* 0x0000000000017941 */ /* 0x000fea0003800000 */
.L_x_57591:
        /* <DEDUP_REMOVED lines=16> */
.L_x_57597:
[----:B------:R-:W-:Y:S05]  /*193d0*/  BSYNC B2 ;  /* 0x0000000000027941 */ /* 0x000fea0003800000 */
.L_x_57596:
        /* <DEDUP_REMOVED lines=44> */
.L_x_57595:
[----:B------:R-:W-:Y:S05]  /*196a0*/  BSYNC B1 ;  /* 0x0000000000017941 */ /* 0x000fea0003800000 */
.L_x_57594:
        /* <DEDUP_REMOVED lines=11> */
.L_x_57598:
        /* <DEDUP_REMOVED lines=12> */
.L_x_57601:
[----:B------:R-:W-:Y:S02]  /*19820*/  IMAD.MOV.U32 R52, RZ, RZ, R28 ;  /* 0x000000ffff347224 */ /* 0x000fe400078e001c */
.L_x_57602:
[----:B------:R-:W-:Y:S05]  /*19830*/  BSYNC B1 ;  /* 0x0000000000017941 */ /* 0x000fea0003800000 */
.L_x_57600:
        /* <DEDUP_REMOVED lines=16> */
.L_x_57606:
[----:B------:R-:W-:Y:S05]  /*19940*/  BSYNC B2 ;  /* 0x0000000000027941 */ /* 0x000fea0003800000 */
.L_x_57605:
        /* <DEDUP_REMOVED lines=44> */
.L_x_57604:
[----:B------:R-:W-:Y:S05]  /*19c10*/  BSYNC B1 ;  /* 0x0000000000017941 */ /* 0x000fea0003800000 */
.L_x_57603:
        /* <DEDUP_REMOVED lines=8> */
.L_x_57599:
        /* <DEDUP_REMOVED lines=12> */
.L_x_57608:
[----:B------:R-:W-:Y:S02]  /*19d60*/  IMAD.MOV.U32 R52, RZ, RZ, R28 ;  /* 0x000000ffff347224 */ /* 0x000fe400078e001c */
.L_x_57609:
[----:B------:R-:W-:Y:S05]  /*19d70*/  BSYNC B1 ;  /* 0x0000000000017941 */ /* 0x000fea0003800000 */
.L_x_57607:
        /* <DEDUP_REMOVED lines=16> */
.L_x_57613:
[----:B------:R-:W-:Y:S05]  /*19e80*/  BSYNC B2 ;  /* 0x0000000000027941 */ /* 0x000fea0003800000 */
.L_x_57612:
        /* <DEDUP_REMOVED lines=44> */
.L_x_57611:
[----:B------:R-:W-:Y:S05]  /*1a150*/  BSYNC B1 ;  /* 0x0000000000017941 */ /* 0x000fea0003800000 */
.L_x_57610:
        /* <DEDUP_REMOVED lines=11> */
.L_x_57614:
        /* <DEDUP_REMOVED lines=12> */
.L_x_57617:
[----:B------:R-:W-:Y:S02]  /*1a2d0*/  IMAD.MOV.U32 R46, RZ, RZ, R28 ;  /* 0x000000ffff2e7224 */ /* 0x000fe400078e001c */
.L_x_57618:
[----:B------:R-:W-:Y:S05]  /*1a2e0*/  BSYNC B1 ;  /* 0x0000000000017941 */ /* 0x000fea0003800000 */
.L_x_57616:
        /* <DEDUP_REMOVED lines=16> */
.L_x_57622:
[----:B------:R-:W-:Y:S05]  /*1a3f0*/  BSYNC B2 ;  /* 0x0000000000027941 */ /* 0x000fea0003800000 */
.L_x_57621:
        /* <DEDUP_REMOVED lines=44> */
.L_x_57620:
[----:B------:R-:W-:Y:S05]  /*1a6c0*/  BSYNC B1 ;  /* 0x0000000000017941 */ /* 0x000fea0003800000 */
.L_x_57619:
        /* <DEDUP_REMOVED lines=8> */
.L_x_57615:
        /* <DEDUP_REMOVED lines=12> */
.L_x_57624:
[----:B------:R-:W-:Y:S02]  /*1a810*/  IMAD.MOV.U32 R46, RZ, RZ, R28 ;  /* 0x000000ffff2e7224 */ /* 0x000fe400078e001c */
.L_x_57625:
[----:B------:R-:W-:Y:S05]  /*1a820*/  BSYNC B1 ;  /* 0x0000000000017941 */ /* 0x000fea0003800000 */
.L_x_57623:
        /* <DEDUP_REMOVED lines=16> */
.L_x_57629:
[----:B------:R-:W-:Y:S05]  /*1a930*/  BSYNC B2 ;  /* 0x0000000000027941 */ /* 0x000fea0003800000 */
.L_x_57628:
        /* <DEDUP_REMOVED lines=44> */
.L_x_57627:
[----:B------:R-:W-:Y:S05]  /*1ac00*/  BSYNC B1 ;  /* 0x0000000000017941 */ /* 0x000fea0003800000 */
.L_x_57626:
        /* <DEDUP_REMOVED lines=11> */
.L_x_57630:
        /* <DEDUP_REMOVED lines=12> */
.L_x_57633:
[----:B------:R-:W-:Y:S02]  /*1ad80*/  IMAD.MOV.U32 R0, RZ, RZ, R28 ;  /* 0x000000ffff007224 */ /* 0x000fe400078e001c */
.L_x_57634:
[----:B------:R-:W-:Y:S05]  /*1ad90*/  BSYNC B1 ;  /* 0x0000000000017941 */ /* 0x000fea0003800000 */
.L_x_57632:
        /* <DEDUP_REMOVED lines=16> */
.L_x_57638:
[----:B------:R-:W-:Y:S05]  /*1aea0*/  BSYNC B2 ;  /* 0x0000000000027941 */ /* 0x000fea0003800000 */
.L_x_57637:
        /* <DEDUP_REMOVED lines=44> */
.L_x_57636:
[----:B------:R-:W-:Y:S05]  /*1b170*/  BSYNC B1 ;  /* 0x0000000000017941 */ /* 0x000fea0003800000 */
.L_x_57635:
        /* <DEDUP_REMOVED lines=9> */
.L_x_57631:
[----:B------:R-:W-:Y:S02]  /*1b210*/  SEL R44, RZ, 0x1000000, P4 ;  /* 0x01000000ff2c7807 */ /* 0x000fe40002000000 */
[----:B------:R-:W-:Y:S02]  /*1b220*/  SEL R45, RZ, 0x10000, P3 ;  /* 0x00010000ff2d7807 */ /* 0x000fe40001800000 */
[----:B------:R-:W-:Y:S02]  /*1b230*/  SEL R46, RZ, 0x100, P2 ;  /* 0x00000100ff2e7807 */ /* 0x000fe40001000000 */
[----:B------:R-:W-:Y:S02]  /*1b240*/  ISETP.NE.AND P5, PT, R154, RZ, PT ;  /* 0x000000ff9a00720c */ /* 0x000fe40003fa5270 */
[----:B------:R-:W-:Y:S01]  /*1b250*/  IADD3 R46, R46, R44, R45 ;  /* 0x0000002c2e2e7210 */ /* 0x000fe20007ffe02d */
[----:B------:R-:W-:Y:S01]  /*1b260*/  IMAD.WIDE.U32 R44, R163, R152, c[0x0][0x188] ;  /* 0x00006200a32c7625 */ /* 0x000fe200078e0098 */
[----:B------:R-:W-:-:S02]  /*1b270*/  SEL R47, RZ, 0x1, P1 ;  /* 0x00000001ff2f7807 */ /* 0x000fc40000800000 */
[----:B------:R-:W-:Y:S02]  /*1b280*/  IADD3 R166, R168, 0x120, RZ ;  /* 0x00000120a8a67810 */ /* 0x000fe40007ffe0ff */
[----:B------:R0:W-:Y:S01]  /*1b290*/  STG.E.128 [R44.64], R84 ;  /* 0x000000542c007986 */ /* 0x0001e2000c101d06 */
[----:B------:R-:W-:Y:S01]  /*1b2a0*/  IADD3 R47, R46, R47, RZ ;  /* 0x0000002f2e2f7210 */ /* 0x000fe20007ffe0ff */
[----:B0-----:R-:W-:-:S05]  /*1b2b0*/  IMAD.WIDE.U32 R44, R163, R162, c[0x0][0x190] ;  /* 0x00006400a32c7625 */ /* 0x001fca00078e00a2 */
[----:B------:R0:W-:Y:S02]  /*1b2c0*/  STG.E [R44.64], R47 ;  /* 0x0000002f2c007986 */ /* 0x0001e4000c101906 */
[----:B0-----:R-:W-:Y:S01]  /*1b2d0*/  @P5 IMAD.WIDE.U32 R44, R166, R152, c[0x0][0x178] ;  /* 0x00005e00a62c5625 */ /* 0x001fe200078e0098 */
[----:B------:R-:W-:Y:S05]  /*1b2e0*/  @!P5 BRA `(.L_x_57639) ;  /* 0x000000a00000d947 */ /* 0x000fea0003800000 */
[----:B------:R-:W-:-:S05]  /*1b2f0*/  IMAD.U32 R46, R142, 0x10000, RZ ;  /* 0x000100008e2e7824 */ /* 0x000fca00078e00ff */
[----:B------:R-:W-:Y:S02]  /*1b300*/  LOP3.LUT R47, R46, 0xff0000, RZ, 0xc0, !PT ;  /* 0x00ff00002e2f7812 */ /* 0x000fe400078ec0ff */
        /* <DEDUP_REMOVED lines=8> */
.L_x_57639:
        /* <DEDUP_REMOVED lines=17> */
.L_x_57641:
[----:B------:R-:W-:Y:S02]  /*1b4a0*/  MOV R52, R28 ;  /* 0x0000001c00347202 */ /* 0x000fe40000000f00 */
.L_x_57642:
[----:B------:R-:W-:Y:S05]  /*1b4b0*/  BSYNC B1 ;  /* 0x0000000000017941 */ /* 0x000fea0003800000 */
.L_x_57640:
        /* <DEDUP_REMOVED lines=16> */
.L_x_57646:
[----:B------:R-:W-:Y:S05]  /*1b5c0*/  BSYNC B2 ;  /* 0x0000000000027941 */ /* 0x000fea0003800000 */
.L_x_57645:
        /* <DEDUP_REMOVED lines=44> */
.L_x_57644:
[----:B------:R-:W-:Y:S05]  /*1b890*/  BSYNC B1 ;  /* 0x0000000000017941 */ /* 0x000fea0003800000 */
.L_x_57643:
        /* <DEDUP_REMOVED lines=12> */
.L_x_57647:
        /* <DEDUP_REMOVED lines=12> */
.L_x_57650:
[----:B------:R-:W-:Y:S02]  /*1ba20*/  MOV R44, R28 ;  /* 0x0000001c002c7202 */ /* 0x000fe40000000f00 */
.L_x_57651:
[----:B------:R-:W-:Y:S05]  /*1ba30*/  BSYNC B1 ;  /* 0x0000000000017941 */ /* 0x000fea0003800000 */
.L_x_57649:
        /* <DEDUP_REMOVED lines=16> */
.L_x_57655:
[----:B------:R-:W-:Y:S05]  /*1bb40*/  BSYNC B2 ;  /* 0x0000000000027941 */ /* 0x000fea0003800000 */
.L_x_57654:
        /* <DEDUP_REMOVED lines=44> */
.L_x_57653:
[----:B------:R-:W-:Y:S05]  /*1be10*/  BSYNC B1 ;  /* 0x0000000000017941 */ /* 0x000fea0003800000 */
.L_x_57652:
        /* <DEDUP_REMOVED lines=8> */
.L_x_57648:
        /* <DEDUP_REMOVED lines=12> */
.L_x_57657:
[----:B------:R-:W-:Y:S02]  /*1bf60*/  IMAD.MOV.U32 R44, RZ, RZ, R28 ;  /* 0x000000ffff2c7224 */ /* 0x000fe400078e001c */
.L_x_57658:
[----:B------:R-:W-:Y:S05]  /*1bf70*/  BSYNC B1 ;  /* 0x0000000000017941 */ /* 0x000fea0003800000 */
.L_x_57656:
        /* <DEDUP_REMOVED lines=16> */
.L_x_57662:
[----:B------:R-:W-:Y:S05]  /*1c080*/  BSYNC B2 ;  /* 0x0000000000027941 */ /* 0x000fea0003800000 */
.L_x_57661:
        /* <DEDUP_REMOVED lines=44> */
.L_x_57660:
[----:B------:R-:W-:Y:S05]  /*1c350*/  BSYNC B1 ;  /* 0x0000000000017941 */ /* 0x000fea0003800000 */
.L_x_57659:
        /* <DEDUP_REMOVED lines=11> */
.L_x_57663:
        /* <DEDUP_REMOVED lines=12> */
.L_x_57666:
[----:B------:R-:W-:Y:S02]  /*1c4d0*/  IMAD.MOV.U32 R50, RZ, RZ, R28 ;  /* 0x000000ffff327224 */ /* 0x000fe400078e001c */
.L_x_57667:
[----:B------:R-:W-:Y:S05]  /*1c4e0*/  BSYNC B1 ;  /* 0x0000000000017941 */ /* 0x000fea0003800000 */
.L_x_57665:
        /* <DEDUP_REMOVED lines=16> */
.L_x_57671:
[----:B------:R-:W-:Y:S05]  /*1c5f0*/  BSYNC B2 ;  /* 0x0000000000027941 */ /* 0x000fea0003800000 */
.L_x_57670:
        /* <DEDUP_REMOVED lines=44> */
.L_x_57669:
[----:B------:R-:W-:Y:S05]  /*1c8c0*/  BSYNC B1 ;  /* 0x0000000000017941 */ /* 0x000fea0003800000 */
.L_x_57668:
        /* <DEDUP_REMOVED lines=8> */
.L_x_57664:
        /* <DEDUP_REMOVED lines=12> */
.L_x_57673:
[----:B------:R-:W-:Y:S02]  /*1ca10*/  MOV R50, R28 ;  /* 0x0000001c00327202 */ /* 0x000fe40000000f00 */
.L_x_57674:
[----:B------:R-:W-:Y:S05]  /*1ca20*/  BSYNC B1 ;  /* 0x0000000000017941 */ /* 0x000fea0003800000 */
.L_x_57672:
        /* <DEDUP_REMOVED lines=16> */
.L_x_57678:
[----:B------:R-:W-:Y:S05]  /*1cb30*/  BSYNC B2 ;  /* 0x0000000000027941 */ /* 0x000fea0003800000 */
.L_x_57677:
        /* <DEDUP_REMOVED lines=44> */
.L_x_57676:
[----:B------:R-:W-:Y:S05]  /*1ce00*/  BSYNC B1 ;  /* 0x0000000000017941 */ /* 0x000fea0003800000 */
.L_x_57675:
        /* <DEDUP_REMOVED lines=11> */
.L_x_57679:
        /* <DEDUP_REMOVED lines=12> */
.L_x_57682:
[----:B------:R-:W-:Y:S02]  /*1cf80*/  MOV R46, R28 ;  /* 0x0000001c002e7202 */ /* 0x000fe40000000f00 */
.L_x_57683:
[----:B------:R-:W-:Y:S05]  /*1cf90*/  BSYNC B1 ;  /* 0x0000000000017941 */ /* 0x000fea0003800000 */
.L_x_57681:
        /* <DEDUP_REMOVED lines=16> */
.L_x_57687:
[----:B------:R-:W-:Y:S05]  /*1d0a0*/  BSYNC B2 ;  /* 0x0000000000027941 */ /* 0x000fea0003800000 */
.L_x_57686:
        /* <DEDUP_REMOVED lines=44> */
.L_x_57685:
[----:B------:R-:W-:Y:S05]  /*1d370*/  BSYNC B1 ;  /* 0x0000000000017941 */ /* 0x000fea0003800000 */
.L_x_57684:
        /* <DEDUP_REMOVED lines=8> */
.L_x_57680:
        /* <DEDUP_REMOVED lines=12> */
.L_x_57689:
[----:B------:R-:W-:Y:S02]  /*1d4c0*/  IMAD.MOV.U32 R46, RZ, RZ, R28 ;  /* 0x000000ffff2e7224 */ /* 0x000fe400078e001c */
.L_x_57690:
[----:B------:R-:W-:Y:S05]  /*1d4d0*/  BSYNC B1 ;  /* 0x0000000000017941 */ /* 0x000fea0003800000 */
.L_x_57688:
        /* <DEDUP_REMOVED lines=16> */
.L_x_57694:
[----:B------:R-:W-:Y:S05]  /*1d5e0*/  BSYNC B2 ;  /* 0x0000000000027941 */ /* 0x000fea0003800000 */
.L_x_57693:
        /* <DEDUP_REMOVED lines=44> */
.L_x_57692:
[----:B------:R-:W-:Y:S05]  /*1d8b0*/  BSYNC B1 ;  /* 0x0000000000017941 */ /* 0x000fea0003800000 */
.L_x_57691:
        /* <DEDUP_REMOVED lines=11> */
.L_x_57695:
        /* <DEDUP_REMOVED lines=12> */
.L_x_57698:
[----:B------:R-:W-:Y:S02]  /*1da30*/  IMAD.MOV.U32 R0, RZ, RZ, R28 ;  /* 0x000000ffff007224 */ /* 0x000fe400078e001c */
.L_x_57699:
[----:B------:R-:W-:Y:S05]  /*1da40*/  BSYNC B1 ;  /* 0x0000000000017941 */ /* 0x000fea0003800000 */
.L_x_57697:
        /* <DEDUP_REMOVED lines=16> */
.L_x_57703:
[----:B------:R-:W-:Y:S05]  /*1db50*/  BSYNC B2 ;  /* 0x0000000000027941 */ /* 0x000fea0003800000 */
.L_x_57702:
        /* <DEDUP_REMOVED lines=44> */
.L_x_57701:
[----:B------:R-:W-:Y:S05]  /*1de20*/  BSYNC B1 ;  /* 0x0000000000017941 */ /* 0x000fea0003800000 */
.L_x_57700:
        /* <DEDUP_REMOVED lines=9> */
.L_x_57696:
[----:B------:R-:W-:Y:S01]  /*1dec0*/  SEL R46, RZ, 0x1000000, P4 ;  /* 0x01000000ff2e7807 */ /* 0x000fe20002000000 */
[----:B------:R-:W-:Y:S01]  /*1ded0*/  IMAD.WIDE.U32 R44, R166, R152, c[0x0][0x188] ;  /* 0x00006200a62c7625 */ /* 0x000fe200078e0098 */
[----:B------:R-:W-:Y:S02]  /*1dee0*/  SEL R47, RZ, 0x10000, P3 ;  /* 0x00010000ff2f7807 */ /* 0x000fe40001800000 */
[----:B------:R-:W-:Y:S02]  /*1def0*/  SEL R49, RZ, 0x100, P2 ;  /* 0x00000100ff317807 */ /* 0x000fe40001000000 */
[----:B------:R-:W-:Y:S01]  /*1df00*/  ISETP.NE.AND P5, PT, R154, RZ, PT ;  /* 0x000000ff9a00720c */ /* 0x000fe20003fa5270 */
[----:B------:R0:W-:Y:S01]  /*1df10*/  STG.E.128 [R44.64], R80 ;  /* 0x000000502c007986 */ /* 0x0001e2000c101d06 */
[----:B------:R-:W-:Y:S02]  /*1df20*/  IADD3 R46, R49, R46, R47 ;  /* 0x0000002e312e7210 */ /* 0x000fe40007ffe02f */
[----:B------:R-:W-:-:S02]  /*1df30*/  SEL R47, RZ, 0x1, P1 ;  /* 0x00000001ff2f7807 */ /* 0x000fc40000800000 */
[----:B------:R-:W-:-:S03]  /*1df40*/  IADD3 R169, R168, 0x140, RZ ;  /* 0x00000140a8a97810 */ /* 0x000fc60007ffe0ff */
[----:B------:R-:W-:Y:S02]  /*1df50*/  IMAD.IADD R47, R46, 0x1, R47 ;  /* 0x000000012e2f7824 */ /* 0x000fe400078e022f */
        /* <DEDUP_REMOVED lines=14> */
.L_x_57704:
        /* <DEDUP_REMOVED lines=17> */
.L_x_57706:
[----:B------:R-:W-:Y:S02]  /*1e150*/  IMAD.MOV.U32 R52, RZ, RZ, R28 ;  /* 0x000000ffff347224 */ /* 0x000fe400078e001c */
.L_x_57707:
[----:B------:R-:W-:Y:S05]  /*1e160*/  BSYNC B1 ;  /* 0x0000000000017941 */ /* 0x000fea0003800000 */
.L_x_57705:
        /* <DEDUP_REMOVED lines=16> */
.L_x_57711:
[----:B------:R-:W-:Y:S05]  /*1e270*/  BSYNC B2 ;  /* 0x0000000000027941 */ /* 0x000fea0003800000 */
.L_x_57710:
        /* <DEDUP_REMOVED lines=44> */
.L_x_57709:
[----:B------:R-:W-:Y:S05]  /*1e540*/  BSYNC B1 ;  /* 0x0000000000017941 */ /* 0x000fea0003800000 */
.L_x_57708:
        /* <DEDUP_REMOVED lines=12> */
.L_x_57712:
        /* <DEDUP_REMOVED lines=12> */
.L_x_57715:
[----:B------:R-:W-:Y:S02]  /*1e6d0*/  IMAD.MOV.U32 R44, RZ, RZ, R28 ;  /* 0x000000ffff2c7224 */ /* 0x000fe400078e001c */
.L_x_57716:
[----:B------:R-:W-:Y:S05]  /*1e6e0*/  BSYNC B1 ;  /* 0x0000000000017941 */ /* 0x000fea0003800000 */
.L_x_57714:
        /* <DEDUP_REMOVED lines=16> */
.L_x_57720:
[----:B------:R-:W-:Y:S05]  /*1e7f0*/  BSYNC B2 ;  /* 0x0000000000027941 */ /* 0x000fea0003800000 */
.L_x_57719:
        /* <DEDUP_REMOVED lines=44> */
.L_x_57718:
[----:B------:R-:W-:Y:S05]  /*1eac0*/  BSYNC B1 ;  /* 0x0000000000017941 */ /* 0x000fea0003800000 */
.L_x_57717:
        /* <DEDUP_REMOVED lines=8> */
.L_x_57713:
        /* <DEDUP_REMOVED lines=12> */
.L_x_57722:
[----:B------:R-:W-:Y:S02]  /*1ec10*/  IMAD.MOV.U32 R44, RZ, RZ, R28 ;  /* 0x000000ffff2c7224 */ /* 0x000fe400078e001c */
.L_x_57723:
[----:B------:R-:W-:Y:S05]  /*1ec20*/  BSYNC B1 ;  /* 0x0000000000017941 */ /* 0x000fea0003800000 */
.L_x_57721:
        /* <DEDUP_REMOVED lines=16> */
.L_x_57727:
[----:B------:R-:W-:Y:S05]  /*1ed30*/  BSYNC B2 ;  /* 0x0000000000027941 */ /* 0x000fea0003800000 */
.L_x_57726:
        /* <DEDUP_REMOVED lines=44> */
.L_x_57725:
[----:B------:R-:W-:Y:S05]  /*1f000*/  BSYNC B1 ;  /* 0x0000000000017941 */ /* 0x000fea0003800000 */
.L_x_57724:
        /* <DEDUP_REMOVED lines=11> */
.L_x_57728:
        /* <DEDUP_REMOVED lines=12> */
.L_x_57731:
[----:B------:R-:W-:Y:S02]  /*1f180*/  IMAD.MOV.U32 R50, RZ, RZ, R28 ;  /* 0x000000ffff327224 */ /* 0x000fe400078e001c */
.L_x_57732:
[----:B------:R-:W-:Y:S05]  /*1f190*/  BSYNC B1 ;  /* 0x0000000000017941 */ /* 0x000fea0003800000 */
.L_x_57730:
        /* <DEDUP_REMOVED lines=16> */
.L_x_57736:
[----:B------:R-:W-:Y:S05]  /*1f2a0*/  BSYNC B2 ;  /* 0x0000000000027941 */ /* 0x000fea0003800000 */
.L_x_57735:
        /* <DEDUP_REMOVED lines=44> */
.L_x_57734:
[----:B------:R-:W-:Y:S05]  /*1f570*/  BSYNC B1 ;  /* 0x0000000000017941 */ /* 0x000fea0003800000 */
.L_x_57733:
        /* <DEDUP_REMOVED lines=8> */
.L_x_57729:
        /* <DEDUP_REMOVED lines=12> */
.L_x_57738:
[----:B------:R-:W-:Y:S02]  /*1f6c0*/  IMAD.MOV.U32 R50, RZ, RZ, R28 ;  /* 0x000000ffff327224 */ /* 0x000fe400078e001c */
.L_x_57739:
[----:B------:R-:W-:Y:S05]  /*1f6d0*/  BSYNC B1 ;  /* 0x0000000000017941 */ /* 0x000fea0003800000 */
.L_x_57737:
        /* <DEDUP_REMOVED lines=16> */
.L_x_57743:
[----:B------:R-:W-:Y:S05]  /*1f7e0*/  BSYNC B2 ;  /* 0x0000000000027941 */ /* 0x000fea0003800000 */
.L_x_57742:
        /* <DEDUP_REMOVED lines=44> */
.L_x_57741:
[----:B------:R-:W-:Y:S05]  /*1fab0*/  BSYNC B1 ;  /* 0x0000000000017941 */ /* 0x000fea0003800000 */
.L_x_57740:
        /* <DEDUP_REMOVED lines=11> */
.L_x_57744:
        /* <DEDUP_REMOVED lines=12> */
.L_x_57747:
[----:B------:R-:W-:Y:S02]  /*1fc30*/  IMAD.MOV.U32 R46, RZ, RZ, R28 ;  /* 0x000000ffff2e7224 */ /* 0x000fe400078e001c */
.L_x_57748:
[----:B------:R-:W-:Y:S05]  /*1fc40*/  BSYNC B1 ;  /* 0x0000000000017941 */ /* 0x000fea0003800000 */
.L_x_57746:
        /* <DEDUP_REMOVED lines=16> */
.L_x_57752:
[----:B------:R-:W-:Y:S05]  /*1fd50*/  BSYNC B2 ;  /* 0x0000000000027941 */ /* 0x000fea0003800000 */
.L_x_57751:
        /* <DEDUP_REMOVED lines=44> */
.L_x_57750:
[----:B------:R-:W-:Y:S05]  /*20020*/  BSYNC B1 ;  /* 0x0000000000017941 */ /* 0x000fea0003800000 */
.L_x_57749:
        /* <DEDUP_REMOVED lines=8> */
.L_x_57745:
        /* <DEDUP_REMOVED lines=12> */
.L_x_57754:
[----:B------:R-:W-:Y:S02]  /*20170*/  IMAD.MOV.U32 R46, RZ, RZ, R28 ;  /* 0x000000ffff2e7224 */ /* 0x000fe400078e001c */
.L_x_57755:
[----:B------:R-:W-:Y:S05]  /*20180*/  BSYNC B1 ;  /* 0x0000000000017941 */ /* 0x000fea0003800000 */
.L_x_57753:
        /* <DEDUP_REMOVED lines=16> */
.L_x_57759:
[----:B------:R-:W-:Y:S05]  /*20290*/  BSYNC B2 ;  /* 0x0000000000027941 */ /* 0x000fea0003800000 */
.L_x_57758:
        /* <DEDUP_REMOVED lines=44> */
.L_x_57757:
[----:B------:R-:W-:Y:S05]  /*20560*/  BSYNC B1 ;  /* 0x0000000000017941 */ /* 0x000fea0003800000 */
.L_x_57756:
        /* <DEDUP_REMOVED lines=11> */
.L_x_57760:
        /* <DEDUP_REMOVED lines=12> */
.L_x_57763:
[----:B------:R-:W-:Y:S02]  /*206e0*/  IMAD.MOV.U32 R0, RZ, RZ, R28 ;  /* 0x000000ffff007224 */ /* 0x000fe400078e001c */
.L_x_57764:
[----:B------:R-:W-:Y:S05]  /*206f0*/  BSYNC B1 ;  /* 0x0000000000017941 */ /* 0x000fea0003800000 */
.L_x_57762:
        /* <DEDUP_REMOVED lines=16> */
.L_x_57768:
[----:B------:R-:W-:Y:S05]  /*20800*/  BSYNC B2 ;  /* 0x0000000000027941 */ /* 0x000fea0003800000 */
.L_x_57767:
        /* <DEDUP_REMOVED lines=44> */
.L_x_57766:
[----:B------:R-:W-:Y:S05]  /*20ad0*/  BSYNC B1 ;  /* 0x0000000000017941 */ /* 0x000fea0003800000 */
.L_x_57765:
        /* <DEDUP_REMOVED lines=9> */
.L_x_57761:
        /* <DEDUP_REMOVED lines=24> */
.L_x_57769:
        /* <DEDUP_REMOVED lines=17> */
.L_x_57771:
[----:B------:R-:W-:Y:S02]  /*20e00*/  IMAD.MOV.U32 R52, RZ, RZ, R28 ;  /* 0x000000ffff347224 */ /* 0x000fe400078e001c */
.L_x_57772:
[----:B------:R-:W-:Y:S05]  /*20e10*/  BSYNC B1 ;  /* 0x0000000000017941 */ /* 0x000fea0003800000 */
.L_x_57770:
        /* <DEDUP_REMOVED lines=16> */
.L_x_57776:
[----:B------:R-:W-:Y:S05]  /*20f20*/  BSYNC B2 ;  /* 0x0000000000027941 */ /* 0x000fea0003800000 */
.L_x_57775:
        /* <DEDUP_REMOVED lines=44> */
.L_x_57774:
[----:B------:R-:W-:Y:S05]  /*211f0*/  BSYNC B1 ;  /* 0x0000000000017941 */ /* 0x000fea0003800000 */
.L_x_57773:
        /* <DEDUP_REMOVED lines=12> */
.L_x_57777:
        /* <DEDUP_REMOVED lines=12> */
.L_x_57780:
[----:B------:R-:W-:Y:S02]  /*21380*/  IMAD.MOV.U32 R44, RZ, RZ, R28 ;  /* 0x000000ffff2c7224 */ /* 0x000fe400078e001c */
.L_x_57781:
[----:B------:R-:W-:Y:S05]  /*21390*/  BSYNC B1 ;  /* 0x0000000000017941 */ /* 0x000fea0003800000 */
.L_x_57779:
        /* <DEDUP_REMOVED lines=16> */
.L_x_57785:
[----:B------:R-:W-:Y:S05]  /*214a0*/  BSYNC B2 ;  /* 0x0000000000027941 */ /* 0x000fea0003800000 */
.L_x_57784:
        /* <DEDUP_REMOVED lines=44> */
.L_x_57783:
[----:B------:R-:W-:Y:S05]  /*21770*/  BSYNC B1 ;  /* 0x0000000000017941 */ /* 0x000fea0003800000 */
.L_x_57782:
        /* <DEDUP_REMOVED lines=8> */
.L_x_57778:
        /* <DEDUP_REMOVED lines=12> */
.L_x_57787:
[----:B------:R-:W-:Y:S02]  /*218c0*/  MOV R44, R28 ;  /* 0x0000001c002c7202 */ /* 0x000fe40000000f00 */
.L_x_57788:
[----:B------:R-:W-:Y:S05]  /*218d0*/  BSYNC B1 ;  /* 0x0000000000017941 */ /* 0x000fea0003800000 */
.L_x_57786:
        /* <DEDUP_REMOVED lines=16> */
.L_x_57792:
[----:B------:R-:W-:Y:S05]  /*219e0*/  BSYNC B2 ;  /* 0x0000000000027941 */ /* 0x000fea0003800000 */
.L_x_57791:
        /* <DEDUP_REMOVED lines=44> */
.L_x_57790:
[----:B------:R-:W-:Y:S05]  /*21cb0*/  BSYNC B1 ;  /* 0x0000000000017941 */ /* 0x000fea0003800000 */
.L_x_57789:
        /* <DEDUP_REMOVED lines=11> */
.L_x_57793:
        /* <DEDUP_REMOVED lines=12> */
.L_x_57796:
[----:B------:R-:W-:Y:S02]  /*21e30*/  MOV R50, R28 ;  /* 0x0000001c00327202 */ /* 0x000fe40000000f00 */
.L_x_57797:
[----:B------:R-:W-:Y:S05]  /*21e40*/  BSYNC B1 ;  /* 0x0000000000017941 */ /* 0x000fea0003800000 */
.L_x_57795:
        /* <DEDUP_REMOVED lines=16> */
.L_x_57801:
[----:B------:R-:W-:Y:S05]  /*21f50*/  BSYNC B2 ;  /* 0x0000000000027941 */ /* 0x000fea0003800000 */
.L_x_57800:
        /* <DEDUP_REMOVED lines=44> */
.L_x_57799:
[----:B------:R-:W-:Y:S05]  /*22220*/  BSYNC B1 ;  /* 0x0000000000017941 */ /* 0x000fea0003800000 */
.L_x_57798:
        /* <DEDUP_REMOVED lines=8> */
.L_x_57794:
        /* <DEDUP_REMOVED lines=12> */
.L_x_57803:
[----:B------:R-:W-:Y:S02]  /*22370*/  IMAD.MOV.U32 R50, RZ, RZ, R28 ;  /* 0x000000ffff327224 */ /* 0x000fe400078e001c */
.L_x_57804:
[----:B------:R-:W-:Y:S05]  /*22380*/  BSYNC B1 ;  /* 0x0000000000017941 */ /* 0x000fea0003800000 */
.L_x_57802:
        /* <DEDUP_REMOVED lines=16> */
.L_x_57808:
[----:B------:R-:W-:Y:S05]  /*22490*/  BSYNC B2 ;  /* 0x0000000000027941 */ /* 0x000fea0003800000 */
.L_x_57807:
        /* <DEDUP_REMOVED lines=44> */
.L_x_57806:
[----:B------:R-:W-:Y:S05]  /*22760*/  BSYNC B1 ;  /* 0x0000000000017941 */ /* 0x000fea0003800000 */
.L_x_57805:
        /* <DEDUP_REMOVED lines=11> */
.L_x_57809:
        /* <DEDUP_REMOVED lines=12> */
.L_x_57812:
[----:B------:R-:W-:Y:S02]  /*228e0*/  IMAD.MOV.U32 R46, RZ, RZ, R28 ;  /* 0x000000ffff2e7224 */ /* 0x000fe400078e001c */
.L_x_57813:
[----:B------:R-:W-:Y:S05]  /*228f0*/  BSYNC B1 ;  /* 0x0000000000017941 */ /* 0x000fea0003800000 */
.L_x_57811:
        /* <DEDUP_REMOVED lines=16> */
.L_x_57817:
[----:B------:R-:W-:Y:S05]  /*22a00*/  BSYNC B2 ;  /* 0x0000000000027941 */ /* 0x000fea0003800000 */
.L_x_57816:
        /* <DEDUP_REMOVED lines=44> */
.L_x_57815:
[----:B------:R-:W-:Y:S05]  /*22cd0*/  BSYNC B1 ;  /* 0x0000000000017941 */ /* 0x000fea0003800000 */
.L_x_57814:
        /* <DEDUP_REMOVED lines=8> */
.L_x_57810:
        /* <DEDUP_REMOVED lines=12> */
.L_x_57819:
[----:B------:R-:W-:Y:S02]  /*22e20*/  MOV R46, R28 ;  /* 0x0000001c002e7202 */ /* 0x000fe40000000f00 */
.L_x_57820:
[----:B------:R-:W-:Y:S05]  /*22e30*/  BSYNC B1 ;  /* 0x0000000000017941 */ /* 0x000fea0003800000 */
.L_x_57818:
        /* <DEDUP_REMOVED lines=16> */
.L_x_57824:
[----:B------:R-:W-:Y:S05]  /*22f40*/  BSYNC B2 ;  /* 0x0000000000027941 */ /* 0x000fea0003800000 */
.L_x_57823:
        /* <DEDUP_REMOVED lines=44> */
.L_x_57822:
[----:B------:R-:W-:Y:S05]  /*23210*/  BSYNC B1 ;  /* 0x0000000000017941 */ /* 0x000fea0003800000 */
.L_x_57821:
        /* <DEDUP_REMOVED lines=11> */
.L_x_57825:
        /* <DEDUP_REMOVED lines=12> */
.L_x_57828:
[----:B------:R-:W-:Y:S02]  /*23390*/  MOV R0, R28 ;  /* 0x0000001c00007202 */ /* 0x000fe40000000f00 */
.L_x_57829:
[----:B------:R-:W-:Y:S05]  /*233a0*/  BSYNC B1 ;  /* 0x0000000000017941 */ /* 0x000fea0003800000 */
.L_x_57827:
        /* <DEDUP_REMOVED lines=16> */
.L_x_57833:
[----:B------:R-:W-:Y:S05]  /*234b0*/  BSYNC B2 ;  /* 0x0000000000027941 */ /* 0x000fea0003800000 */
.L_x_57832:
        /* <DEDUP_REMOVED lines=44> */
.L_x_57831:
[----:B------:R-:W-:Y:S05]  /*23780*/  BSYNC B1 ;  /* 0x0000000000017941 */ /* 0x000fea0003800000 */
.L_x_57830:
        /* <DEDUP_REMOVED lines=9> */
.L_x_57826:
        /* <DEDUP_REMOVED lines=24> */
.L_x_57834:
        /* <DEDUP_REMOVED lines=17> */
.L_x_57836:
[----:B------:R-:W-:Y:S02]  /*23ab0*/  IMAD.MOV.U32 R52, RZ, RZ, R28 ;  /* 0x000000ffff347224 */ /* 0x000fe400078e001c */
.L_x_57837:
[----:B------:R-:W-:Y:S05]  /*23ac0*/  BSYNC B1 ;  /* 0x0000000000017941 */ /* 0x000fea0003800000 */
.L_x_57835:
        /* <DEDUP_REMOVED lines=16> */
.L_x_57841:
[----:B------:R-:W-:Y:S05]  /*23bd0*/  BSYNC B2 ;  /* 0x0000000000027941 */ /* 0x000fea0003800000 */
.L_x_57840:
        /* <DEDUP_REMOVED lines=44> */
.L_x_57839:
[----:B------:R-:W-:Y:S05]  /*23ea0*/  BSYNC B1 ;  /* 0x0000000000017941 */ /* 0x000fea0003800000 */
.L_x_57838:
        /* <DEDUP_REMOVED lines=12> */
.L_x_57842:
        /* <DEDUP_REMOVED lines=12> */
.L_x_57845:
[----:B------:R-:W-:Y:S02]  /*24030*/  IMAD.MOV.U32 R44, RZ, RZ, R28 ;  /* 0x000000ffff2c7224 */ /* 0x000fe400078e001c */
.L_x_57846:
[----:B------:R-:W-:Y:S05]  /*24040*/  BSYNC B1 ;  /* 0x0000000000017941 */ /* 0x000fea0003800000 */
.L_x_57844:
        /* <DEDUP_REMOVED lines=16> */
.L_x_57850:
[----:B------:R-:W-:Y:S05]  /*24150*/  BSYNC B2 ;  /* 0x0000000000027941 */ /* 0x000fea0003800000 */
.L_x_57849:
        /* <DEDUP_REMOVED lines=44> */
.L_x_57848:
[----:B------:R-:W-:Y:S05]  /*24420*/  BSYNC B1 ;  /* 0x0000000000017941 */ /* 0x000fea0003800000 */
.L_x_57847:
        /* <DEDUP_REMOVED lines=8> */
.L_x_57843:
        /* <DEDUP_REMOVED lines=12> */
.L_x_57852:
[----:B------:R-:W-:Y:S02]  /*24570*/  IMAD.MOV.U32 R44, RZ, RZ, R28 ;  /* 0x000000ffff2c7224 */ /* 0x000fe400078e001c */
.L_x_57853:
[----:B------:R-:W-:Y:S05]  /*24580*/  BSYNC B1 ;  /* 0x0000000000017941 */ /* 0x000fea0003800000 */
.L_x_57851:
        /* <DEDUP_REMOVED lines=16> */
.L_x_57857:
[----:B------:R-:W-:Y:S05]  /*24690*/  BSYNC B2 ;  /* 0x0000000000027941 */ /* 0x000fea0003800000 */
.L_x_57856:
        /* <DEDUP_REMOVED lines=44> */
.L_x_57855:
[----:B------:R-:W-:Y:S05]  /*24960*/  BSYNC B1 ;  /* 0x0000000000017941 */ /* 0x000fea0003800000 */
.L_x_57854:
        /* <DEDUP_REMOVED lines=11> */
.L_x_57858:
        /* <DEDUP_REMOVED lines=12> */
.L_x_57861:
[----:B------:R-:W-:Y:S02]  /*24ae0*/  IMAD.MOV.U32 R50, RZ, RZ, R28 ;  /* 0x000000ffff327224 */ /* 0x000fe400078e001c */
.L_x_57862:
[----:B------:R-:W-:Y:S05]  /*24af0*/  BSYNC B1 ;  /* 0x0000000000017941 */ /* 0x000fea0003800000 */
.L_x_57860:
        /* <DEDUP_REMOVED lines=16> */
.L_x_57866:
[----:B------:R-:W-:Y:S05]  /*24c00*/  BSYNC B2 ;  /* 0x0000000000027941 */ /* 0x000fea0003800000 */
.L_x_57865:
        /* <DEDUP_REMOVED lines=44> */
.L_x_57864:
[----:B------:R-:W-:Y:S05]  /*24ed0*/  BSYNC B1 ;  /* 0x0000000000017941 */ /* 0x000fea0003800000 */
.L_x_57863:
        /* <DEDUP_REMOVED lines=8> */
.L_x_57859:
        /* <DEDUP_REMOVED lines=12> */
.L_x_57868:
[----:B------:R-:W-:Y:S02]  /*25020*/  IMAD.MOV.U32 R50, RZ, RZ, R28 ;  /* 0x000000ffff327224 */ /* 0x000fe400078e001c */
.L_x_57869:
[----:B------:R-:W-:Y:S05]  /*25030*/  BSYNC B1 ;  /* 0x0000000000017941 */ /* 0x000fea0003800000 */
.L_x_57867:
        /* <DEDUP_REMOVED lines=16> */
.L_x_57873:
[----:B------:R-:W-:Y:S05]  /*25140*/  BSYNC B2 ;  /* 0x0000000000027941 */ /* 0x000fea0003800000 */
.L_x_57872:
        /* <DEDUP_REMOVED lines=44> */
.L_x_57871:
[----:B------:R-:W-:Y:S05]  /*25410*/  BSYNC B1 ;  /* 0x0000000000017941 */ /* 0x000fea0003800000 */
.L_x_57870:
        /* <DEDUP_REMOVED lines=11> */
.L_x_57874:
        /* <DEDUP_REMOVED lines=12> */
.L_x_57877:
[----:B------:R-:W-:Y:S02]  /*25590*/  IMAD.MOV.U32 R46, RZ, RZ, R28 ;  /* 0x000000ffff2e7224 */ /* 0x000fe400078e001c */
.L_x_57878:
[----:B------:R-:W-:Y:S05]  /*255a0*/  BSYNC B1 ;  /* 0x0000000000017941 */ /* 0x000fea0003800000 */
.L_x_57876:
        /* <DEDUP_REMOVED lines=16> */
.L_x_57882:
[----:B------:R-:W-:Y:S05]  /*256b0*/  BSYNC B2 ;  /* 0x0000000000027941 */ /* 0x000fea0003800000 */
.L_x_57881:
        /* <DEDUP_REMOVED lines=44> */
.L_x_57880:
[----:B------:R-:W-:Y:S05]  /*25980*/  BSYNC B1 ;  /* 0x0000000000017941 */ /* 0x000fea0003800000 */
.L_x_57879:
        /* <DEDUP_REMOVED lines=8> */
.L_x_57875:
        /* <DEDUP_REMOVED lines=12> */
.L_x_57884:
[----:B------:R-:W-:Y:S02]  /*25ad0*/  IMAD.MOV.U32 R46, RZ, RZ, R28 ;  /* 0x000000ffff2e7224 */ /* 0x000fe400078e001c */
.L_x_57885:
[----:B------:R-:W-:Y:S05]  /*25ae0*/  BSYNC B1 ;  /* 0x0000000000017941 */ /* 0x000fea0003800000 */
.L_x_57883:
        /* <DEDUP_REMOVED lines=16> */
.L_x_57889:
[----:B------:R-:W-:Y:S05]  /*25bf0*/  BSYNC B2 ;  /* 0x0000000000027941 */ /* 0x000fea0003800000 */
.L_x_57888:
        /* <DEDUP_REMOVED lines=44> */
.L_x_57887:
[----:B------:R-:W-:Y:S05]  /*25ec0*/  BSYNC B1 ;  /* 0x0000000000017941 */ /* 0x000fea0003800000 */
.L_x_57886:
        /* <DEDUP_REMOVED lines=11> */
.L_x_57890:
        /* <DEDUP_REMOVED lines=12> */
.L_x_57893:
[----:B------:R-:W-:Y:S02]  /*26040*/  IMAD.MOV.U32 R0, RZ, RZ, R28 ;  /* 0x000000ffff007224 */ /* 0x000fe400078e001c */
.L_x_57894:
[----:B------:R-:W-:Y:S05]  /*26050*/  BSYNC B1 ;  /* 0x0000000000017941 */ /* 0x000fea0003800000 */
.L_x_57892:
        /* <DEDUP_REMOVED lines=16> */
.L_x_57898:
[----:B------:R-:W-:Y:S05]  /*26160*/  BSYNC B2 ;  /* 0x0000000000027941 */ /* 0x000fea0003800000 */
.L_x_57897:
        /* <DEDUP_REMOVED lines=44> */
.L_x_57896:
[----:B------:R-:W-:Y:S05]  /*26430*/  BSYNC B1 ;  /* 0x0000000000017941 */ /* 0x000fea0003800000 */
.L_x_57895:
        /* <DEDUP_REMOVED lines=8> */
.L_x_57891:
        /* <DEDUP_REMOVED lines=24> */
.L_x_57899:
        /* <DEDUP_REMOVED lines=17> */
.L_x_57901:
[----:B------:R-:W-:Y:S02]  /*26750*/  MOV R52, R28 ;  /* 0x0000001c00347202 */ /* 0x000fe40000000f00 */
.L_x_57902:
[----:B------:R-:W-:Y:S05]  /*26760*/  BSYNC B1 ;  /* 0x0000000000017941 */ /* 0x000fea0003800000 */
.L_x_57900:
        /* <DEDUP_REMOVED lines=16> */
.L_x_57906:
[----:B------:R-:W-:Y:S05]  /*26870*/  BSYNC B2 ;  /* 0x0000000000027941 */ /* 0x000fea0003800000 */
.L_x_57905:
        /* <DEDUP_REMOVED lines=44> */
.L_x_57904:
[----:B------:R-:W-:Y:S05]  /*26b40*/  BSYNC B1 ;  /* 0x0000000000017941 */ /* 0x000fea0003800000 */
.L_x_57903:
        /* <DEDUP_REMOVED lines=12> */
.L_x_57907:
        /* <DEDUP_REMOVED lines=12> */
.L_x_57910:
[----:B------:R-:W-:Y:S02]  /*26cd0*/  MOV R44, R28 ;  /* 0x0000001c002c7202 */ /* 0x000fe40000000f00 */
.L_x_57911:
[----:B------:R-:W-:Y:S05]  /*26ce0*/  BSYNC B1 ;  /* 0x0000000000017941 */ /* 0x000fea0003800000 */
.L_x_57909:
        /* <DEDUP_REMOVED lines=16> */
.L_x_57915:
[----:B------:R-:W-:Y:S05]  /*26df0*/  BSYNC B2 ;  /* 0x0000000000027941 */ /* 0x000fea0003800000 */
.L_x_57914:
        /* <DEDUP_REMOVED lines=44> */
.L_x_57913:
[----:B------:R-:W-:Y:S05]  /*270c0*/  BSYNC B1 ;  /* 0x0000000000017941 */ /* 0x000fea0003800000 */
.L_x_57912:
        /* <DEDUP_REMOVED lines=8> */
.L_x_57908:
        /* <DEDUP_REMOVED lines=12> */
.L_x_57917:
[----:B------:R-:W-:Y:S02]  /*27210*/  IMAD.MOV.U32 R44, RZ, RZ, R28 ;  /* 0x000000ffff2c7224 */ /* 0x000fe400078e001c */
.L_x_57918:
[----:B------:R-:W-:Y:S05]  /*27220*/  BSYNC B1 ;  /* 0x0000000000017941 */ /* 0x000fea0003800000 */
.L_x_57916:
        /* <DEDUP_REMOVED lines=16> */
.L_x_57922:
[----:B------:R-:W-:Y:S05]  /*27330*/  BSYNC B2 ;  /* 0x0000000000027941 */ /* 0x000fea0003800000 */
.L_x_57921:
        /* <DEDUP_REMOVED lines=44> */
.L_x_57920:
[----:B------:R-:W-:Y:S05]  /*27600*/  BSYNC B1 ;  /* 0x0000000000017941 */ /* 0x000fea0003800000 */
.L_x_57919:
        /* <DEDUP_REMOVED lines=11> */
.L_x_57923:
        /* <DEDUP_REMOVED lines=12> */
.L_x_57926:
[----:B------:R-:W-:Y:S02]  /*27780*/  IMAD.MOV.U32 R50, RZ, RZ, R28 ;  /* 0x000000ffff327224 */ /* 0x000fe400078e001c */
.L_x_57927:
[----:B------:R-:W-:Y:S05]  /*27790*/  BSYNC B1 ;  /* 0x0000000000017941 */ /* 0x000fea0003800000 */
.L_x_57925:
        /* <DEDUP_REMOVED lines=16> */
.L_x_57931:
[----:B------:R-:W-:Y:S05]  /*278a0*/  BSYNC B2 ;  /* 0x0000000000027941 */ /* 0x000fea0003800000 */
.L_x_57930:
        /* <DEDUP_REMOVED lines=44> */
.L_x_57929:
[----:B------:R-:W-:Y:S05]  /*27b70*/  BSYNC B1 ;  /* 0x0000000000017941 */ /* 0x000fea0003800000 */
.L_x_57928:
        /* <DEDUP_REMOVED lines=8> */
.L_x_57924:
        /* <DEDUP_REMOVED lines=12> */
.L_x_57933:
[----:B------:R-:W-:Y:S02]  /*27cc0*/  MOV R50, R28 ;  /* 0x0000001c00327202 */ /* 0x000fe40000000f00 */
.L_x_57934:
[----:B------:R-:W-:Y:S05]  /*27cd0*/  BSYNC B1 ;  /* 0x0000000000017941 */ /* 0x000fea0003800000 */
.L_x_57932:
        /* <DEDUP_REMOVED lines=16> */
.L_x_57938:
[----:B------:R-:W-:Y:S05]  /*27de0*/  BSYNC B2 ;  /* 0x0000000000027941 */ /* 0x000fea0003800000 */
.L_x_57937:
        /* <DEDUP_REMOVED lines=44> */
.L_x_57936:
[----:B------:R-:W-:Y:S05]  /*280b0*/  BSYNC B1 ;  /* 0x0000000000017941 */ /* 0x000fea0003800000 */
.L_x_57935:
        /* <DEDUP_REMOVED lines=11> */
.L_x_57939:
        /* <DEDUP_REMOVED lines=12> */
.L_x_57942:
[----:B------:R-:W-:Y:S02]  /*28230*/  MOV R46, R28 ;  /* 0x0000001c002e7202 */ /* 0x000fe40000000f00 */
.L_x_57943:
[----:B------:R-:W-:Y:S05]  /*28240*/  BSYNC B1 ;  /* 0x0000000000017941 */ /* 0x000fea0003800000 */
.L_x_57941:
        /* <DEDUP_REMOVED lines=16> */
.L_x_57947:
[----:B------:R-:W-:Y:S05]  /*28350*/  BSYNC B2 ;  /* 0x0000000000027941 */ /* 0x000fea0003800000 */
.L_x_57946:
        /* <DEDUP_REMOVED lines=44> */
.L_x_57945:
[----:B------:R-:W-:Y:S05]  /*28620*/  BSYNC B1 ;  /* 0x0000000000017941 */ /* 0x000fea0003800000 */
.L_x_57944:
        /* <DEDUP_REMOVED lines=8> */
.L_x_57940:
        /* <DEDUP_REMOVED lines=12> */
.L_x_57949:
[----:B------:R-:W-:Y:S02]  /*28770*/  IMAD.MOV.U32 R46, RZ, RZ, R28 ;  /* 0x000000ffff2e7224 */ /* 0x000fe400078e001c */
.L_x_57950:
[----:B------:R-:W-:Y:S05]  /*28780*/  BSYNC B1 ;  /* 0x0000000000017941 */ /* 0x000fea0003800000 */
.L_x_57948:
        /* <DEDUP_REMOVED lines=16> */
.L_x_57954:
[----:B------:R-:W-:Y:S05]  /*28890*/  BSYNC B2 ;  /* 0x0000000000027941 */ /* 0x000fea0003800000 */
.L_x_57953:
        /* <DEDUP_REMOVED lines=44> */
.L_x_57952:
[----:B------:R-:W-:Y:S05]  /*28b60*/  BSYNC B1 ;  /* 0x0000000000017941 */ /* 0x000fea0003800000 */
.L_x_57951:
        /* <DEDUP_REMOVED lines=11> */
.L_x_57955:
        /* <DEDUP_REMOVED lines=12> */
.L_x_57958:
[----:B------:R-:W-:Y:S02]  /*28ce0*/  IMAD.MOV.U32 R0, RZ, RZ, R28 ;  /* 0x000000ffff007224 */ /* 0x000fe400078e001c */
.L_x_57959:
[----:B------:R-:W-:Y:S05]  /*28cf0*/  BSYNC B1 ;  /* 0x0000000000017941 */ /* 0x000fea0003800000 */
.L_x_57957:
        /* <DEDUP_REMOVED lines=16> */
.L_x_57963:
[----:B------:R-:W-:Y:S05]  /*28e00*/  BSYNC B2 ;  /* 0x0000000000027941 */ /* 0x000fea0003800000 */
.L_x_57962:
        /* <DEDUP_REMOVED lines=44> */
.L_x_57961:
[----:B------:R-:W-:Y:S05]  /*290d0*/  BSYNC B1 ;  /* 0x0000000000017941 */ /* 0x000fea0003800000 */
.L_x_57960:
        /* <DEDUP_REMOVED lines=8> */
.L_x_57956:
        /* <DEDUP_REMOVED lines=24> */
.L_x_57964:
        /* <DEDUP_REMOVED lines=17> */
.L_x_57966:
[----:B------:R-:W-:Y:S02]  /*293f0*/  IMAD.MOV.U32 R52, RZ, RZ, R28 ;  /* 0x000000ffff347224 */ /* 0x000fe400078e001c */
.L_x_57967:
[----:B------:R-:W-:Y:S05]  /*29400*/  BSYNC B1 ;  /* 0x0000000000017941 */ /* 0x000fea0003800000 */
.L_x_57965:
        /* <DEDUP_REMOVED lines=16> */
.L_x_57971:
[----:B------:R-:W-:Y:S05]  /*29510*/  BSYNC B2 ;  /* 0x0000000000027941 */ /* 0x000fea0003800000 */
.L_x_57970:
        /* <DEDUP_REMOVED lines=44> */
.L_x_57969:
[----:B------:R-:W-:Y:S05]  /*297e0*/  BSYNC B1 ;  /* 0x0000000000017941 */ /* 0x000fea0003800000 */
.L_x_57968:
        /* <DEDUP_REMOVED lines=12> */
.L_x_57972:
        /* <DEDUP_REMOVED lines=12> */
.L_x_57975:
[----:B------:R-:W-:Y:S02]  /*29970*/  IMAD.MOV.U32 R44, RZ, RZ, R28 ;  /* 0x000000ffff2c7224 */ /* 0x000fe400078e001c */
.L_x_57976:
[----:B------:R-:W-:Y:S05]  /*29980*/  BSYNC B1 ;  /* 0x0000000000017941 */ /* 0x000fea0003800000 */
.L_x_57974:
        /* <DEDUP_REMOVED lines=16> */
.L_x_57980:
[----:B------:R-:W-:Y:S05]  /*29a90*/  BSYNC B2 ;  /* 0x0000000000027941 */ /* 0x000fea0003800000 */
.L_x_57979:
        /* <DEDUP_REMOVED lines=44> */
.L_x_57978:
[----:B------:R-:W-:Y:S05]  /*29d60*/  BSYNC B1 ;  /* 0x0000000000017941 */ /* 0x000fea0003800000 */
.L_x_57977:
        /* <DEDUP_REMOVED lines=8> */
.L_x_57973:
        /* <DEDUP_REMOVED lines=12> */
.L_x_57982:
[----:B------:R-:W-:Y:S02]  /*29eb0*/  IMAD.MOV.U32 R44, RZ, RZ, R28 ;  /* 0x000000ffff2c7224 */ /* 0x000fe400078e001c */
.L_x_57983:
[----:B------:R-:W-:Y:S05]  /*29ec0*/  BSYNC B1 ;  /* 0x0000000000017941 */ /* 0x000fea0003800000 */
.L_x_57981:
        /* <DEDUP_REMOVED lines=16> */
.L_x_57987:
[----:B------:R-:W-:Y:S05]  /*29fd0*/  BSYNC B2 ;  /* 0x0000000000027941 */ /* 0x000fea0003800000 */
.L_x_57986:
        /* <DEDUP_REMOVED lines=44> */
.L_x_57985:
[----:B------:R-:W-:Y:S05]  /*2a2a0*/  BSYNC B1 ;  /* 0x0000000000017941 */ /* 0x000fea0003800000 */
.L_x_57984:
        /* <DEDUP_REMOVED lines=11> */
.L_x_57988:
        /* <DEDUP_REMOVED lines=12> */
.L_x_57991:
[----:B------:R-:W-:Y:S02]  /*2a420*/  IMAD.MOV.U32 R50, RZ, RZ, R28 ;  /* 0x000000ffff327224 */ /* 0x000fe400078e001c */
.L_x_57992:
[----:B------:R-:W-:Y:S05]  /*2a430*/  BSYNC B1 ;  /* 0x0000000000017941 */ /* 0x000fea0003800000 */
.L_x_57990:
        /* <DEDUP_REMOVED lines=16> */
.L_x_57996:
[----:B------:R-:W-:Y:S05]  /*2a540*/  BSYNC B2 ;  /* 0x0000000000027941 */ /* 0x000fea0003800000 */
.L_x_57995:
        /* <DEDUP_REMOVED lines=44> */
.L_x_57994:
[----:B------:R-:W-:Y:S05]  /*2a810*/  BSYNC B1 ;  /* 0x0000000000017941 */ /* 0x000fea0003800000 */
.L_x_57993:
        /* <DEDUP_REMOVED lines=8> */
.L_x_57989:
        /* <DEDUP_REMOVED lines=12> */
.L_x_57998:
[----:B------:R-:W-:Y:S02]  /*2a960*/  IMAD.MOV.U32 R50, RZ, RZ, R28 ;  /* 0x000000ffff327224 */ /* 0x000fe400078e001c */
.L_x_57999:
[----:B------:R-:W-:Y:S05]  /*2a970*/  BSYNC B1 ;  /* 0x0000000000017941 */ /* 0x000fea0003800000 */
.L_x_57997:
        /* <DEDUP_REMOVED lines=16> */
.L_x_58003:
[----:B------:R-:W-:Y:S05]  /*2aa80*/  BSYNC B2 ;  /* 0x0000000000027941 */ /* 0x000fea0003800000 */
.L_x_58002:
        /* <DEDUP_REMOVED lines=44> */
.L_x_58001:
[----:B------:R-:W-:Y:S05]  /*2ad50*/  BSYNC B1 ;  /* 0x0000000000017941 */ /* 0x000fea0003800000 */
.L_x_58000:
        /* <DEDUP_REMOVED lines=11> */
.L_x_58004:
        /* <DEDUP_REMOVED lines=12> */
.L_x_58007:
[----:B------:R-:W-:Y:S02]  /*2aed0*/  IMAD.MOV.U32 R46, RZ, RZ, R28 ;  /* 0x000000ffff2e7224 */ /* 0x000fe400078e001c */
.L_x_58008:
[----:B------:R-:W-:Y:S05]  /*2aee0*/  BSYNC B1 ;  /* 0x0000000000017941 */ /* 0x000fea0003800000 */
.L_x_58006:
        /* <DEDUP_REMOVED lines=16> */
.L_x_58012:
[----:B------:R-:W-:Y:S05]  /*2aff0*/  BSYNC B2 ;  /* 0x0000000000027941 */ /* 0x000fea0003800000 */
.L_x_58011:
        /* <DEDUP_REMOVED lines=44> */
.L_x_58010:
[----:B------:R-:W-:Y:S05]  /*2b2c0*/  BSYNC B1 ;  /* 0x0000000000017941 */ /* 0x000fea0003800000 */
.L_x_58009:
        /* <DEDUP_REMOVED lines=8> */
.L_x_58005:
        /* <DEDUP_REMOVED lines=12> */
.L_x_58014:
[----:B------:R-:W-:Y:S02]  /*2b410*/  IMAD.MOV.U32 R46, RZ, RZ, R28 ;  /* 0x000000ffff2e7224 */ /* 0x000fe400078e001c */
.L_x_58015:
[----:B------:R-:W-:Y:S05]  /*2b420*/  BSYNC B1 ;  /* 0x0000000000017941 */ /* 0x000fea0003800000 */
.L_x_58013:
        /* <DEDUP_REMOVED lines=16> */
.L_x_58019:
[----:B------:R-:W-:Y:S05]  /*2b530*/  BSYNC B2 ;  /* 0x0000000000027941 */ /* 0x000fea0003800000 */
.L_x_58018:
        /* <DEDUP_REMOVED lines=44> */
.L_x_58017:
[----:B------:R-:W-:Y:S05]  /*2b800*/  BSYNC B1 ;  /* 0x0000000000017941 */ /* 0x000fea0003800000 */
.L_x_58016:
        /* <DEDUP_REMOVED lines=11> */
.L_x_58020:
        /* <DEDUP_REMOVED lines=12> */
.L_x_58023:
[----:B------:R-:W-:Y:S02]  /*2b980*/  IMAD.MOV.U32 R0, RZ, RZ, R28 ;  /* 0x000000ffff007224 */ /* 0x000fe400078e001c */
.L_x_58024:
[----:B------:R-:W-:Y:S05]  /*2b990*/  BSYNC B1 ;  /* 0x0000000000017941 */ /* 0x000fea0003800000 */
.L_x_58022:
        /* <DEDUP_REMOVED lines=16> */
.L_x_58028:
[----:B------:R-:W-:Y:S05]  /*2baa0*/  BSYNC B2 ;  /* 0x0000000000027941 */ /* 0x000fea0003800000 */
.L_x_58027:
        /* <DEDUP_REMOVED lines=44> */
.L_x_58026:
[----:B------:R-:W-:Y:S05]  /*2bd70*/  BSYNC B1 ;  /* 0x0000000000017941 */ /* 0x000fea0003800000 */
.L_x_58025:
        /* <DEDUP_REMOVED lines=8> */
.L_x_58021:
        /* <DEDUP_REMOVED lines=24> */
.L_x_58029:
        /* <DEDUP_REMOVED lines=17> */
.L_x_58031:
[----:B------:R-:W-:Y:S02]  /*2c090*/  IMAD.MOV.U32 R52, RZ, RZ, R28 ;  /* 0x000000ffff347224 */ /* 0x000fe400078e001c */
.L_x_58032:
[----:B------:R-:W-:Y:S05]  /*2c0a0*/  BSYNC B1 ;  /* 0x0000000000017941 */ /* 0x000fea0003800000 */
.L_x_58030:
        /* <DEDUP_REMOVED lines=16> */
.L_x_58036:
[----:B------:R-:W-:Y:S05]  /*2c1b0*/  BSYNC B2 ;  /* 0x0000000000027941 */ /* 0x000fea0003800000 */
.L_x_58035:
        /* <DEDUP_REMOVED lines=44> */
.L_x_58034:
[----:B------:R-:W-:Y:S05]  /*2c480*/  BSYNC B1 ;  /* 0x0000000000017941 */ /* 0x000fea0003800000 */
.L_x_58033:
        /* <DEDUP_REMOVED lines=12> */
.L_x_58037:
        /* <DEDUP_REMOVED lines=12> */
.L_x_58040:
[----:B------:R-:W-:Y:S02]  /*2c610*/  IMAD.MOV.U32 R44, RZ, RZ, R28 ;  /* 0x000000ffff2c7224 */ /* 0x000fe400078e001c */
.L_x_58041:
[----:B------:R-:W-:Y:S05]  /*2c620*/  BSYNC B1 ;  /* 0x0000000000017941 */ /* 0x000fea0003800000 */
.L_x_58039:
        /* <DEDUP_REMOVED lines=16> */
.L_x_58045:
[----:B------:R-:W-:Y:S05]  /*2c730*/  BSYNC B2 ;  /* 0x0000000000027941 */ /* 0x000fea0003800000 */
.L_x_58044:
        /* <DEDUP_REMOVED lines=44> */
.L_x_58043:
[----:B------:R-:W-:Y:S05]  /*2ca00*/  BSYNC B1 ;  /* 0x0000000000017941 */ /* 0x000fea0003800000 */
.L_x_58042:
        /* <DEDUP_REMOVED lines=8> */
.L_x_58038:
        /* <DEDUP_REMOVED lines=12> */
.L_x_58047:
[----:B------:R-:W-:Y:S02]  /*2cb50*/  MOV R44, R28 ;  /* 0x0000001c002c7202 */ /* 0x000fe40000000f00 */
.L_x_58048:
[----:B------:R-:W-:Y:S05]  /*2cb60*/  BSYNC B1 ;  /* 0x0000000000017941 */ /* 0x000fea0003800000 */
.L_x_58046:
        /* <DEDUP_REMOVED lines=16> */
.L_x_58052:
[----:B------:R-:W-:Y:S05]  /*2cc70*/  BSYNC B2 ;  /* 0x0000000000027941 */ /* 0x000fea0003800000 */
.L_x_58051:
        /* <DEDUP_REMOVED lines=44> */
.L_x_58050:
[----:B------:R-:W-:Y:S05]  /*2cf40*/  BSYNC B1 ;  /* 0x0000000000017941 */ /* 0x000fea0003800000 */
.L_x_58049:
        /* <DEDUP_REMOVED lines=11> */
.L_x_58053:
        /* <DEDUP_REMOVED lines=12> */
.L_x_58056:
[----:B------:R-:W-:Y:S02]  /*2d0c0*/  MOV R50, R28 ;  /* 0x0000001c00327202 */ /* 0x000fe40000000f00 */
.L_x_58057:
[----:B------:R-:W-:Y:S05]  /*2d0d0*/  BSYNC B1 ;  /* 0x0000000000017941 */ /* 0x000fea0003800000 */
.L_x_58055:
        /* <DEDUP_REMOVED lines=16> */
.L_x_58061:
[----:B------:R-:W-:Y:S05]  /*2d1e0*/  BSYNC B2 ;  /* 0x0000000000027941 */ /* 0x000fea0003800000 */
.L_x_58060:
        /* <DEDUP_REMOVED lines=44> */
.L_x_58059:
[----:B------:R-:W-:Y:S05]  /*2d4b0*/  BSYNC B1 ;  /* 0x0000000000017941 */ /* 0x000fea0003800000 */
.L_x_58058:
        /* <DEDUP_REMOVED lines=8> */
.L_x_58054:
        /* <DEDUP_REMOVED lines=12> */
.L_x_58063:
[----:B------:R-:W-:Y:S02]  /*2d600*/  IMAD.MOV.U32 R50, RZ, RZ, R28 ;  /* 0x000000ffff327224 */ /* 0x000fe400078e001c */
.L_x_58064:
[----:B------:R-:W-:Y:S05]  /*2d610*/  BSYNC B1 ;  /* 0x0000000000017941 */ /* 0x000fea0003800000 */
.L_x_58062:
        /* <DEDUP_REMOVED lines=16> */
.L_x_58068:
[----:B------:R-:W-:Y:S05]  /*2d720*/  BSYNC B2 ;  /* 0x0000000000027941 */ /* 0x000fea0003800000 */
.L_x_58067:
        /* <DEDUP_REMOVED lines=44> */
.L_x_58066:
[----:B------:R-:W-:Y:S05]  /*2d9f0*/  BSYNC B1 ;  /* 0x0000000000017941 */ /* 0x000fea0003800000 */
.L_x_58065:
        /* <DEDUP_REMOVED lines=11> */
.L_x_58069:
        /* <DEDUP_REMOVED lines=12> */
.L_x_58072:
[----:B------:R-:W-:Y:S02]  /*2db70*/  IMAD.MOV.U32 R46, RZ, RZ, R28 ;  /* 0x000000ffff2e7224 */ /* 0x000fe400078e001c */
.L_x_58073:
[----:B------:R-:W-:Y:S05]  /*2db80*/  BSYNC B1 ;  /* 0x0000000000017941 */ /* 0x000fea0003800000 */
.L_x_58071:
        /* <DEDUP_REMOVED lines=16> */
.L_x_58077:
[----:B------:R-:W-:Y:S05]  /*2dc90*/  BSYNC B2 ;  /* 0x0000000000027941 */ /* 0x000fea0003800000 */
.L_x_58076:
        /* <DEDUP_REMOVED lines=44> */
.L_x_58075:
[----:B------:R-:W-:Y:S05]  /*2df60*/  BSYNC B1 ;  /* 0x0000000000017941 */ /* 0x000fea0003800000 */
.L_x_58074:
        /* <DEDUP_REMOVED lines=8> */
.L_x_58070:
        /* <DEDUP_REMOVED lines=12> */
.L_x_58079:
[----:B------:R-:W-:Y:S02]  /*2e0b0*/  MOV R46, R28 ;  /* 0x0000001c002e7202 */ /* 0x000fe40000000f00 */
.L_x_58080:
[----:B------:R-:W-:Y:S05]  /*2e0c0*/  BSYNC B1 ;  /* 0x0000000000017941 */ /* 0x000fea0003800000 */
.L_x_58078:
        /* <DEDUP_REMOVED lines=16> */
.L_x_58084:
[----:B------:R-:W-:Y:S05]  /*2e1d0*/  BSYNC B2 ;  /* 0x0000000000027941 */ /* 0x000fea0003800000 */
.L_x_58083:
        /* <DEDUP_REMOVED lines=44> */
.L_x_58082:
[----:B------:R-:W-:Y:S05]  /*2e4a0*/  BSYNC B1 ;  /* 0x0000000000017941 */ /* 0x000fea0003800000 */
.L_x_58081:
        /* <DEDUP_REMOVED lines=11> */
.L_x_58085:
        /* <DEDUP_REMOVED lines=12> */
.L_x_58088:
[----:B------:R-:W-:Y:S02]  /*2e620*/  MOV R0, R28 ;  /* 0x0000001c00007202 */ /* 0x000fe40000000f00 */
.L_x_58089:
[----:B------:R-:W-:Y:S05]  /*2e630*/  BSYNC B1 ;  /* 0x0000000000017941 */ /* 0x000fea0003800000 */
.L_x_58087:
        /* <DEDUP_REMOVED lines=16> */
.L_x_58093:
[----:B------:R-:W-:Y:S05]  /*2e740*/  BSYNC B2 ;  /* 0x0000000000027941 */ /* 0x000fea0003800000 */
.L_x_58092:
        /* <DEDUP_REMOVED lines=44> */
.L_x_58091:
[----:B------:R-:W-:Y:S05]  /*2ea10*/  BSYNC B1 ;  /* 0x0000000000017941 */ /* 0x000fea0003800000 */
.L_x_58090:
        /* <DEDUP_REMOVED lines=8> */
.L_x_58086:
        /* <DEDUP_REMOVED lines=24> */
.L_x_58094:
        /* <DEDUP_REMOVED lines=17> */
.L_x_58096:
[----:B------:R-:W-:Y:S02]  /*2ed30*/  IMAD.MOV.U32 R52, RZ, RZ, R28 ;  /* 0x000000ffff347224 */ /* 0x000fe400078e001c */
.L_x_58097:
[----:B------:R-:W-:Y:S05]  /*2ed40*/  BSYNC B1 ;  /* 0x0000000000017941 */ /* 0x000fea0003800000 */
.L_x_58095:
        /* <DEDUP_REMOVED lines=16> */
.L_x_58101:
[----:B------:R-:W-:Y:S05]  /*2ee50*/  BSYNC B2 ;  /* 0x0000000000027941 */ /* 0x000fea0003800000 */
.L_x_58100:
        /* <DEDUP_REMOVED lines=44> */
.L_x_58099:
[----:B------:R-:W-:Y:S05]  /*2f120*/  BSYNC B1 ;  /* 0x0000000000017941 */ /* 0x000fea0003800000 */
.L_x_58098:
        /* <DEDUP_REMOVED lines=12> */
.L_x_58102:
        /* <DEDUP_REMOVED lines=12> */
.L_x_58105:
[----:B------:R-:W-:Y:S02]  /*2f2b0*/  IMAD.MOV.U32 R44, RZ, RZ, R28 ;  /* 0x000000ffff2c7224 */ /* 0x000fe400078e001c */
.L_x_58106:
[----:B------:R-:W-:Y:S05]  /*2f2c0*/  BSYNC B1 ;  /* 0x0000000000017941 */ /* 0x000fea0003800000 */
.L_x_58104:
        /* <DEDUP_REMOVED lines=16> */
.L_x_58110:
[----:B------:R-:W-:Y:S05]  /*2f3d0*/  BSYNC B2 ;  /* 0x0000000000027941 */ /* 0x000fea0003800000 */
.L_x_58109:
        /* <DEDUP_REMOVED lines=44> */
.L_x_58108:
[----:B------:R-:W-:Y:S05]  /*2f6a0*/  BSYNC B1 ;  /* 0x0000000000017941 */ /* 0x000fea0003800000 */
.L_x_58107:
        /* <DEDUP_REMOVED lines=8> */
.L_x_58103:
        /* <DEDUP_REMOVED lines=12> */
.L_x_58112:
[----:B------:R-:W-:Y:S02]  /*2f7f0*/  IMAD.MOV.U32 R44, RZ, RZ, R28 ;  /* 0x000000ffff2c7224 */ /* 0x000fe400078e001c */
.L_x_58113:
[----:B------:R-:W-:Y:S05]  /*2f800*/  BSYNC B1 ;  /* 0x0000000000017941 */ /* 0x000fea0003800000 */
.L_x_58111:
        /* <DEDUP_REMOVED lines=16> */
.L_x_58117:
[----:B------:R-:W-:Y:S05]  /*2f910*/  BSYNC B2 ;  /* 0x0000000000027941 */ /* 0x000fea0003800000 */
.L_x_58116:
        /* <DEDUP_REMOVED lines=44> */
.L_x_58115:
[----:B------:R-:W-:Y:S05]  /*2fbe0*/  BSYNC B1 ;  /* 0x0000000000017941 */ /* 0x000fea0003800000 */
.L_x_58114:
        /* <DEDUP_REMOVED lines=11> */
.L_x_58118:
        /* <DEDUP_REMOVED lines=12> */
.L_x_58121:
[----:B------:R-:W-:Y:S02]  /*2fd60*/  IMAD.MOV.U32 R50, RZ, RZ, R28 ;  /* 0x000000ffff327224 */ /* 0x000fe400078e001c */
.L_x_58122:
[----:B------:R-:W-:Y:S05]  /*2fd70*/  BSYNC B1 ;  /* 0x0000000000017941 */ /* 0x000fea0003800000 */
.L_x_58120:
        /* <DEDUP_REMOVED lines=16> */
.L_x_58126:
[----:B------:R-:W-:Y:S05]  /*2fe80*/  BSYNC B2 ;  /* 0x0000000000027941 */ /* 0x000fea0003800000 */
.L_x_58125:
        /* <DEDUP_REMOVED lines=44> */
.L_x_58124:
[----:B------:R-:W-:Y:S05]  /*30150*/  BSYNC B1 ;  /* 0x0000000000017941 */ /* 0x000fea0003800000 */
.L_x_58123:
        /* <DEDUP_REMOVED lines=8> */
.L_x_58119:
        /* <DEDUP_REMOVED lines=12> */
.L_x_58128:
[----:B------:R-:W-:Y:S02]  /*302a0*/  IMAD.MOV.U32 R50, RZ, RZ, R28 ;  /* 0x000000ffff327224 */ /* 0x000fe400078e001c */
.L_x_58129:
[----:B------:R-:W-:Y:S05]  /*302b0*/  BSYNC B1 ;  /* 0x0000000000017941 */ /* 0x000fea0003800000 */
.L_x_58127:
        /* <DEDUP_REMOVED lines=16> */
.L_x_58133:
[----:B------:R-:W-:Y:S05]  /*303c0*/  BSYNC B2 ;  /* 0x0000000000027941 */ /* 0x000fea0003800000 */
.L_x_58132:
        /* <DEDUP_REMOVED lines=44> */
.L_x_58131:
[----:B------:R-:W-:Y:S05]  /*30690*/  BSYNC B1 ;  /* 0x0000000000017941 */ /* 0x000fea0003800000 */
.L_x_58130:
        /* <DEDUP_REMOVED lines=11> */
.L_x_58134:
        /* <DEDUP_REMOVED lines=12> */
.L_x_58137:
[----:B------:R-:W-:Y:S02]  /*30810*/  IMAD.MOV.U32 R46, RZ, RZ, R28 ;  /* 0x000000ffff2e7224 */ /* 0x000fe400078e001c */
.L_x_58138:
[----:B------:R-:W-:Y:S05]  /*30820*/  BSYNC B1 ;  /* 0x0000000000017941 */ /* 0x000fea0003800000 */
.L_x_58136:
        /* <DEDUP_REMOVED lines=16> */
.L_x_58142:
[----:B------:R-:W-:Y:S05]  /*30930*/  BSYNC B2 ;  /* 0x0000000000027941 */ /* 0x000fea0003800000 */
.L_x_58141:
        /* <DEDUP_REMOVED lines=44> */
.L_x_58140:
[----:B------:R-:W-:Y:S05]  /*30c00*/  BSYNC B1 ;  /* 0x0000000000017941 */ /* 0x000fea0003800000 */
.L_x_58139:
        /* <DEDUP_REMOVED lines=8> */
.L_x_58135:
        /* <DEDUP_REMOVED lines=12> */
.L_x_58144:
[----:B------:R-:W-:Y:S02]  /*30d50*/  IMAD.MOV.U32 R46, RZ, RZ, R28 ;  /* 0x000000ffff2e7224 */ /* 0x000fe400078e001c */
.L_x_58145:
[----:B------:R-:W-:Y:S05]  /*30d60*/  BSYNC B1 ;  /* 0x0000000000017941 */ /* 0x000fea0003800000 */
.L_x_58143:
        /* <DEDUP_REMOVED lines=16> */
.L_x_58149:
[----:B------:R-:W-:Y:S05]  /*30e70*/  BSYNC B2 ;  /* 0x0000000000027941 */ /* 0x000fea0003800000 */
.L_x_58148:
        /* <DEDUP_REMOVED lines=44> */
.L_x_58147:
[----:B------:R-:W-:Y:S05]  /*31140*/  BSYNC B1 ;  /* 0x0000000000017941 */ /* 0x000fea0003800000 */
.L_x_58146:
        /* <DEDUP_REMOVED lines=11> */
.L_x_58150:
        /* <DEDUP_REMOVED lines=12> */
.L_x_58153:
[----:B------:R-:W-:Y:S02]  /*312c0*/  IMAD.MOV.U32 R0, RZ, RZ, R28 ;  /* 0x000000ffff007224 */ /* 0x000fe400078e001c */
.L_x_58154:
[----:B------:R-:W-:Y:S05]  /*312d0*/  BSYNC B1 ;  /* 0x0000000000017941 */ /* 0x000fea0003800000 */
.L_x_58152:
        /* <DEDUP_REMOVED lines=16> */
.L_x_58158:
[----:B------:R-:W-:Y:S05]  /*313e0*/  BSYNC B2 ;  /* 0x0000000000027941 */ /* 0x000fea0003800000 */
.L_x_58157:
        /* <DEDUP_REMOVED lines=44> */
.L_x_58156:
[----:B------:R-:W-:Y:S05]  /*316b0*/  BSYNC B1 ;  /* 0x0000000000017941 */ /* 0x000fea0003800000 */
.L_x_58155:
        /* <DEDUP_REMOVED lines=8> */
.L_x_58151:
        /* <DEDUP_REMOVED lines=24> */
.L_x_58159:
        /* <DEDUP_REMOVED lines=17> */
.L_x_58161:
[----:B------:R-:W-:Y:S02]  /*319d0*/  MOV R128, R28 ;  /* 0x0000001c00807202 */ /* 0x000fe40000000f00 */
.L_x_58162:
[----:B------:R-:W-:Y:S05]  /*319e0*/  BSYNC B1 ;  /* 0x0000000000017941 */ /* 0x000fea0003800000 */
.L_x_58160:
        /* <DEDUP_REMOVED lines=16> */
.L_x_58166:
[----:B------:R-:W-:Y:S05]  /*31af0*/  BSYNC B2 ;  /* 0x0000000000027941 */ /* 0x000fea0003800000 */
.L_x_58165:
        /* <DEDUP_REMOVED lines=44> */
.L_x_58164:
[----:B------:R-:W-:Y:S05]  /*31dc0*/  BSYNC B1 ;  /* 0x0000000000017941 */ /* 0x000fea0003800000 */
.L_x_58163:
        /* <DEDUP_REMOVED lines=12> */
.L_x_58167:
        /* <DEDUP_REMOVED lines=12> */
.L_x_58170:
[----:B------:R-:W-:Y:S02]  /*31f50*/  MOV R44, R28 ;  /* 0x0000001c002c7202 */ /* 0x000fe40000000f00 */
.L_x_58171:
[----:B------:R-:W-:Y:S05]  /*31f60*/  BSYNC B1 ;  /* 0x0000000000017941 */ /* 0x000fea0003800000 */
.L_x_58169:
        /* <DEDUP_REMOVED lines=16> */
.L_x_58175:
[----:B------:R-:W-:Y:S05]  /*32070*/  BSYNC B2 ;  /* 0x0000000000027941 */ /* 0x000fea0003800000 */
.L_x_58174:
        /* <DEDUP_REMOVED lines=44> */
.L_x_58173:
[----:B------:R-:W-:Y:S05]  /*32340*/  BSYNC B1 ;  /* 0x0000000000017941 */ /* 0x000fea0003800000 */
.L_x_58172:
        /* <DEDUP_REMOVED lines=8> */
.L_x_58168:
        /* <DEDUP_REMOVED lines=12> */
.L_x_58177:
[----:B------:R-:W-:Y:S02]  /*32490*/  IMAD.MOV.U32 R44, RZ, RZ, R28 ;  /* 0x000000ffff2c7224 */ /* 0x000fe400078e001c */
.L_x_58178:
[----:B------:R-:W-:Y:S05]  /*324a0*/  BSYNC B1 ;  /* 0x0000000000017941 */ /* 0x000fea0003800000 */
.L_x_58176:
        /* <DEDUP_REMOVED lines=16> */
.L_x_58182:
[----:B------:R-:W-:Y:S05]  /*325b0*/  BSYNC B2 ;  /* 0x0000000000027941 */ /* 0x000fea0003800000 */
.L_x_58181:
        /* <DEDUP_REMOVED lines=44> */
.L_x_58180:
[----:B------:R-:W-:Y:S05]  /*32880*/  BSYNC B1 ;  /* 0x0000000000017941 */ /* 0x000fea0003800000 */
.L_x_58179:
        /* <DEDUP_REMOVED lines=11> */
.L_x_58183:
        /* <DEDUP_REMOVED lines=12> */
.L_x_58186:
[----:B------:R-:W-:Y:S02]  /*32a00*/  IMAD.MOV.U32 R128, RZ, RZ, R28 ;  /* 0x000000ffff807224 */ /* 0x000fe400078e001c */
.L_x_58187:
[----:B------:R-:W-:Y:S05]  /*32a10*/  BSYNC B1 ;  /* 0x0000000000017941 */ /* 0x000fea0003800000 */
.L_x_58185:
        /* <DEDUP_REMOVED lines=16> */
.L_x_58191:
[----:B------:R-:W-:Y:S05]  /*32b20*/  BSYNC B2 ;  /* 0x0000000000027941 */ /* 0x000fea0003800000 */
.L_x_58190:
        /* <DEDUP_REMOVED lines=44> */
.L_x_58189:
[----:B------:R-:W-:Y:S05]  /*32df0*/  BSYNC B1 ;  /* 0x0000000000017941 */ /* 0x000fea0003800000 */
.L_x_58188:
        /* <DEDUP_REMOVED lines=8> */
.L_x_58184:
        /* <DEDUP_REMOVED lines=12> */
.L_x_58193:
[----:B------:R-:W-:Y:S02]  /*32f40*/  MOV R128, R28 ;  /* 0x0000001c00807202 */ /* 0x000fe40000000f00 */
.L_x_58194:
[----:B------:R-:W-:Y:S05]  /*32f50*/  BSYNC B1 ;  /* 0x0000000000017941 */ /* 0x000fea0003800000 */
.L_x_58192:
        /* <DEDUP_REMOVED lines=16> */
.L_x_58198:
[----:B------:R-:W-:Y:S05]  /*33060*/  BSYNC B2 ;  /* 0x0000000000027941 */ /* 0x000fea0003800000 */
.L_x_58197:
        /* <DEDUP_REMOVED lines=44> */
.L_x_58196:
[----:B------:R-:W-:Y:S05]  /*33330*/  BSYNC B1 ;  /* 0x0000000000017941 */ /* 0x000fea0003800000 */
.L_x_58195:
        /* <DEDUP_REMOVED lines=11> */
.L_x_58199:
        /* <DEDUP_REMOVED lines=12> */
.L_x_58202:
[----:B------:R-:W-:Y:S02]  /*334b0*/  MOV R46, R28 ;  /* 0x0000001c002e7202 */ /* 0x000fe40000000f00 */
.L_x_58203:
[----:B------:R-:W-:Y:S05]  /*334c0*/  BSYNC B1 ;  /* 0x0000000000017941 */ /* 0x000fea0003800000 */
.L_x_58201:
        /* <DEDUP_REMOVED lines=16> */
.L_x_58207:
[----:B------:R-:W-:Y:S05]  /*335d0*/  BSYNC B2 ;  /* 0x0000000000027941 */ /* 0x000fea0003800000 */
.L_x_58206:
        /* <DEDUP_REMOVED lines=44> */
.L_x_58205:
[----:B------:R-:W-:Y:S05]  /*338a0*/  BSYNC B1 ;  /* 0x0000000000017941 */ /* 0x000fea0003800000 */
.L_x_58204:
        /* <DEDUP_REMOVED lines=8> */
.L_x_58200:
        /* <DEDUP_REMOVED lines=12> */
.L_x_58209:
[----:B------:R-:W-:Y:S02]  /*339f0*/  IMAD.MOV.U32 R46, RZ, RZ, R28 ;  /* 0x000000ffff2e7224 */ /* 0x000fe400078e001c */
.L_x_58210:
[----:B------:R-:W-:Y:S05]  /*33a00*/  BSYNC B1 ;  /* 0x0000000000017941 */ /* 0x000fea0003800000 */
.L_x_58208:
        /* <DEDUP_REMOVED lines=16> */
.L_x_58214:
[----:B------:R-:W-:Y:S05]  /*33b10*/  BSYNC B2 ;  /* 0x0000000000027941 */ /* 0x000fea0003800000 */
.L_x_58213:
        /* <DEDUP_REMOVED lines=44> */
.L_x_58212:
[----:B------:R-:W-:Y:S05]  /*33de0*/  BSYNC B1 ;  /* 0x0000000000017941 */ /* 0x000fea0003800000 */
.L_x_58211:
        /* <DEDUP_REMOVED lines=11> */
.L_x_58215:
        /* <DEDUP_REMOVED lines=12> */
.L_x_58218:
[----:B------:R-:W-:Y:S02]  /*33f60*/  IMAD.MOV.U32 R0, RZ, RZ, R28 ;  /* 0x000000ffff007224 */ /* 0x000fe400078e001c */
.L_x_58219:
[----:B------:R-:W-:Y:S05]  /*33f70*/  BSYNC B1 ;  /* 0x0000000000017941 */ /* 0x000fea0003800000 */
.L_x_58217:
        /* <DEDUP_REMOVED lines=16> */
.L_x_58223:
[----:B------:R-:W-:Y:S05]  /*34080*/  BSYNC B2 ;  /* 0x0000000000027941 */ /* 0x000fea0003800000 */
.L_x_58222:
        /* <DEDUP_REMOVED lines=44> */
.L_x_58221:
[----:B------:R-:W-:Y:S05]  /*34350*/  BSYNC B1 ;  /* 0x0000000000017941 */ /* 0x000fea0003800000 */
.L_x_58220:
        /* <DEDUP_REMOVED lines=8> */
.L_x_58216:
        /* <DEDUP_REMOVED lines=24> */
.L_x_58224:
        /* <DEDUP_REMOVED lines=17> */
.L_x_58226:
[----:B------:R-:W-:Y:S02]  /*34670*/  IMAD.MOV.U32 R170, RZ, RZ, R28 ;  /* 0x000000ffffaa7224 */ /* 0x000fe400078e001c */
.L_x_58227:
[----:B------:R-:W-:Y:S05]  /*34680*/  BSYNC B1 ;  /* 0x0000000000017941 */ /* 0x000fea0003800000 */
.L_x_58225:
        /* <DEDUP_REMOVED lines=16> */
.L_x_58231:
[----:B------:R-:W-:Y:S05]  /*34790*/  BSYNC B2 ;  /* 0x0000000000027941 */ /* 0x000fea0003800000 */
.L_x_58230:
        /* <DEDUP_REMOVED lines=44> */
.L_x_58229:
[----:B------:R-:W-:Y:S05]  /*34a60*/  BSYNC B1 ;  /* 0x0000000000017941 */ /* 0x000fea0003800000 */
.L_x_58228:
        /* <DEDUP_REMOVED lines=12> */
.L_x_58232:
        /* <DEDUP_REMOVED lines=12> */
.L_x_58235:
[----:B------:R-:W-:Y:S02]  /*34bf0*/  IMAD.MOV.U32 R140, RZ, RZ, R28 ;  /* 0x000000ffff8c7224 */ /* 0x000fe400078e001c */
.L_x_58236:
[----:B------:R-:W-:Y:S05]  /*34c00*/  BSYNC B1 ;  /* 0x0000000000017941 */ /* 0x000fea0003800000 */
.L_x_58234:
        /* <DEDUP_REMOVED lines=16> */
.L_x_58240:
[----:B------:R-:W-:Y:S05]  /*34d10*/  BSYNC B2 ;  /* 0x0000000000027941 */ /* 0x000fea0003800000 */
.L_x_58239:
        /* <DEDUP_REMOVED lines=44> */
.L_x_58238:
[----:B------:R-:W-:Y:S05]  /*34fe0*/  BSYNC B1 ;  /* 0x0000000000017941 */ /* 0x000fea0003800000 */
.L_x_58237:
        /* <DEDUP_REMOVED lines=8> */
.L_x_58233:
        /* <DEDUP_REMOVED lines=12> */
.L_x_58242:
[----:B------:R-:W-:Y:S02]  /*35130*/  IMAD.MOV.U32 R170, RZ, RZ, R28 ;  /* 0x000000ffffaa7224 */ /* 0x000fe400078e001c */
.L_x_58243:
[----:B------:R-:W-:Y:S05]  /*35140*/  BSYNC B1 ;  /* 0x0000000000017941 */ /* 0x000fea0003800000 */
.L_x_58241:
        /* <DEDUP_REMOVED lines=16> */
.L_x_58247:
[----:B------:R-:W-:Y:S05]  /*35250*/  BSYNC B2 ;  /* 0x0000000000027941 */ /* 0x000fea0003800000 */
.L_x_58246:
        /* <DEDUP_REMOVED lines=44> */
.L_x_58245:
[----:B------:R-:W-:Y:S05]  /*35520*/  BSYNC B1 ;  /* 0x0000000000017941 */ /* 0x000fea0003800000 */
.L_x_58244:
        /* <DEDUP_REMOVED lines=11> */
.L_x_58248:
        /* <DEDUP_REMOVED lines=12> */
.L_x_58251:
[----:B------:R-:W-:Y:S02]  /*356a0*/  IMAD.MOV.U32 R141, RZ, RZ, R28 ;  /* 0x000000ffff8d7224 */ /* 0x000fe400078e001c */
.L_x_58252:
[----:B------:R-:W-:Y:S05]  /*356b0*/  BSYNC B1 ;  /* 0x0000000000017941 */ /* 0x000fea0003800000 */
.L_x_58250:
        /* <DEDUP_REMOVED lines=16> */
.L_x_58256:
[----:B------:R-:W-:Y:S05]  /*357c0*/  BSYNC B2 ;  /* 0x0000000000027941 */ /* 0x000fea0003800000 */
.L_x_58255:
        /* <DEDUP_REMOVED lines=44> */
.L_x_58254:
[----:B------:R-:W-:Y:S05]  /*35a90*/  BSYNC B1 ;  /* 0x0000000000017941 */ /* 0x000fea0003800000 */
.L_x_58253:
        /* <DEDUP_REMOVED lines=8> */
.L_x_58249:
        /* <DEDUP_REMOVED lines=12> */
.L_x_58258:
[----:B------:R-:W-:Y:S02]  /*35be0*/  IMAD.MOV.U32 R170, RZ, RZ, R28 ;  /* 0x000000ffffaa7224 */ /* 0x000fe400078e001c */
.L_x_58259:
[----:B------:R-:W-:Y:S05]  /*35bf0*/  BSYNC B1 ;  /* 0x0000000000017941 */ /* 0x000fea0003800000 */
.L_x_58257:
        /* <DEDUP_REMOVED lines=16> */
.L_x_58263:
[----:B------:R-:W-:Y:S05]  /*35d00*/  BSYNC B2 ;  /* 0x0000000000027941 */ /* 0x000fea0003800000 */
.L_x_58262:
        /* <DEDUP_REMOVED lines=44> */
.L_x_58261:
[----:B------:R-:W-:Y:S05]  /*35fd0*/  BSYNC B1 ;  /* 0x0000000000017941 */ /* 0x000fea0003800000 */
.L_x_58260:
        /* <DEDUP_REMOVED lines=11> */
.L_x_58264:
        /* <DEDUP_REMOVED lines=12> */
.L_x_58267:
[----:B------:R-:W-:Y:S02]  /*36150*/  IMAD.MOV.U32 R142, RZ, RZ, R28 ;  /* 0x000000ffff8e7224 */ /* 0x000fe400078e001c */
.L_x_58268:
[----:B------:R-:W-:Y:S05]  /*36160*/  BSYNC B1 ;  /* 0x0000000000017941 */ /* 0x000fea0003800000 */
.L_x_58266:
        /* <DEDUP_REMOVED lines=16> */
.L_x_58272:
[----:B------:R-:W-:Y:S05]  /*36270*/  BSYNC B2 ;  /* 0x0000000000027941 */ /* 0x000fea0003800000 */
.L_x_58271:
        /* <DEDUP_REMOVED lines=44> */
.L_x_58270:
[----:B------:R-:W-:Y:S05]  /*36540*/  BSYNC B1 ;  /* 0x0000000000017941 */ /* 0x000fea0003800000 */
.L_x_58269:
        /* <DEDUP_REMOVED lines=8> */
.L_x_58265:
        /* <DEDUP_REMOVED lines=12> */
.L_x_58274:
[----:B------:R-:W-:Y:S02]  /*36690*/  IMAD.MOV.U32 R170, RZ, RZ, R28 ;  /* 0x000000ffffaa7224 */ /* 0x000fe400078e001c */
.L_x_58275:
[----:B------:R-:W-:Y:S05]  /*366a0*/  BSYNC B1 ;  /* 0x0000000000017941 */ /* 0x000fea0003800000 */
.L_x_58273:
        /* <DEDUP_REMOVED lines=16> */
.L_x_58279:
[----:B------:R-:W-:Y:S05]  /*367b0*/  BSYNC B2 ;  /* 0x0000000000027941 */ /* 0x000fea0003800000 */
.L_x_58278:
        /* <DEDUP_REMOVED lines=44> */
.L_x_58277:
[----:B------:R-:W-:Y:S05]  /*36a80*/  BSYNC B1 ;  /* 0x0000000000017941 */ /* 0x000fea0003800000 */
.L_x_58276:
        /* <DEDUP_REMOVED lines=11> */
.L_x_58280:
        /* <DEDUP_REMOVED lines=12> */
.L_x_58283:
[----:B------:R-:W-:Y:S02]  /*36c00*/  IMAD.MOV.U32 R0, RZ, RZ, R28 ;  /* 0x000000ffff007224 */ /* 0x000fe400078e001c */
.L_x_58284:
[----:B------:R-:W-:Y:S05]  /*36c10*/  BSYNC B1 ;  /* 0x0000000000017941 */ /* 0x000fea0003800000 */
.L_x_58282:
        /* <DEDUP_REMOVED lines=16> */
.L_x_58288:
[----:B------:R-:W-:Y:S05]  /*36d20*/  BSYNC B2 ;  /* 0x0000000000027941 */ /* 0x000fea0003800000 */
.L_x_58287:
        /* <DEDUP_REMOVED lines=44> */
.L_x_58286:
[----:B------:R-:W-:Y:S05]  /*36ff0*/  BSYNC B1 ;  /* 0x0000000000017941 */ /* 0x000fea0003800000 */
.L_x_58285:
        /* <DEDUP_REMOVED lines=8> */
.L_x_58281:
        /* <DEDUP_REMOVED lines=24> */
.L_x_58289:
        /* <DEDUP_REMOVED lines=17> */
.L_x_58291:
[----:B------:R-:W-:Y:S02]  /*37310*/  IMAD.MOV.U32 R220, RZ, RZ, R28 ;  /* 0x000000ffffdc7224 */ /* 0x000fe400078e001c */
.L_x_58292:
[----:B------:R-:W-:Y:S05]  /*37320*/  BSYNC B1 ;  /* 0x0000000000017941 */ /* 0x000fea0003800000 */
.L_x_58290:
        /* <DEDUP_REMOVED lines=16> */
.L_x_58296:
[----:B------:R-:W-:Y:S05]  /*37430*/  BSYNC B2 ;  /* 0x0000000000027941 */ /* 0x000fea0003800000 */
.L_x_58295:
        /* <DEDUP_REMOVED lines=44> */
.L_x_58294:
[----:B------:R-:W-:Y:S05]  /*37700*/  BSYNC B1 ;  /* 0x0000000000017941 */ /* 0x000fea0003800000 */
.L_x_58293:
        /* <DEDUP_REMOVED lines=12> */
.L_x_58297:
        /* <DEDUP_REMOVED lines=12> */
.L_x_58300:
[----:B------:R-:W-:Y:S02]  /*37890*/  IMAD.MOV.U32 R140, RZ, RZ, R28 ;  /* 0x000000ffff8c7224 */ /* 0x000fe400078e001c */
.L_x_58301:
[----:B------:R-:W-:Y:S05]  /*378a0*/  BSYNC B1 ;  /* 0x0000000000017941 */ /* 0x000fea0003800000 */
.L_x_58299:
        /* <DEDUP_REMOVED lines=16> */
.L_x_58305:
[----:B------:R-:W-:Y:S05]  /*379b0*/  BSYNC B2 ;  /* 0x0000000000027941 */ /* 0x000fea0003800000 */
.L_x_58304:
        /* <DEDUP_REMOVED lines=44> */
.L_x_58303:
[----:B------:R-:W-:Y:S05]  /*37c80*/  BSYNC B1 ;  /* 0x0000000000017941 */ /* 0x000fea0003800000 */
.L_x_58302:
        /* <DEDUP_REMOVED lines=8> */
.L_x_58298:
        /* <DEDUP_REMOVED lines=12> */
.L_x_58307:
[----:B------:R-:W-:Y:S02]  /*37dd0*/  MOV R151, R28 ;  /* 0x0000001c00977202 */ /* 0x000fe40000000f00 */
.L_x_58308:
[----:B------:R-:W-:Y:S05]  /*37de0*/  BSYNC B1 ;  /* 0x0000000000017941 */ /* 0x000fea0003800000 */
.L_x_58306:
        /* <DEDUP_REMOVED lines=16> */
.L_x_58312:
[----:B------:R-:W-:Y:S05]  /*37ef0*/  BSYNC B2 ;  /* 0x0000000000027941 */ /* 0x000fea0003800000 */
.L_x_58311:
        /* <DEDUP_REMOVED lines=44> */
.L_x_58310:
[----:B------:R-:W-:Y:S05]  /*381c0*/  BSYNC B1 ;  /* 0x0000000000017941 */ /* 0x000fea0003800000 */
.L_x_58309:
        /* <DEDUP_REMOVED lines=11> */
.L_x_58313:
        /* <DEDUP_REMOVED lines=12> */
.L_x_58316:
[----:B------:R-:W-:Y:S02]  /*38340*/  MOV R141, R28 ;  /* 0x0000001c008d7202 */ /* 0x000fe40000000f00 */
.L_x_58317:
[----:B------:R-:W-:Y:S05]  /*38350*/  BSYNC B1 ;  /* 0x0000000000017941 */ /* 0x000fea0003800000 */
.L_x_58315:
        /* <DEDUP_REMOVED lines=16> */
.L_x_58321:
[----:B------:R-:W-:Y:S05]  /*38460*/  BSYNC B2 ;  /* 0x0000000000027941 */ /* 0x000fea0003800000 */
.L_x_58320:
        /* <DEDUP_REMOVED lines=44> */
.L_x_58319:
[----:B------:R-:W-:Y:S05]  /*38730*/  BSYNC B1 ;  /* 0x0000000000017941 */ /* 0x000fea0003800000 */
.L_x_58318:
        /* <DEDUP_REMOVED lines=8> */
.L_x_58314:
        /* <DEDUP_REMOVED lines=12> */
.L_x_58323:
[----:B------:R-:W-:Y:S02]  /*38880*/  IMAD.MOV.U32 R151, RZ, RZ, R28 ;  /* 0x000000ffff977224 */ /* 0x000fe400078e001c */
.L_x_58324:
[----:B------:R-:W-:Y:S05]  /*38890*/  BSYNC B1 ;  /* 0x0000000000017941 */ /* 0x000fea0003800000 */
.L_x_58322:
        /* <DEDUP_REMOVED lines=16> */
.L_x_58328:
[----:B------:R-:W-:Y:S05]  /*389a0*/  BSYNC B2 ;  /* 0x0000000000027941 */ /* 0x000fea0003800000 */
.L_x_58327:
        /* <DEDUP_REMOVED lines=44> */
.L_x_58326:
[----:B------:R-:W-:Y:S05]  /*38c70*/  BSYNC B1 ;  /* 0x0000000000017941 */ /* 0x000fea0003800000 */
.L_x_58325:
        /* <DEDUP_REMOVED lines=11> */
.L_x_58329:
        /* <DEDUP_REMOVED lines=12> */
.L_x_58332:
[----:B------:R-:W-:Y:S02]  /*38df0*/  IMAD.MOV.U32 R142, RZ, RZ, R28 ;  /* 0x000000ffff8e7224 */ /* 0x000fe400078e001c */
.L_x_58333:
[----:B------:R-:W-:Y:S05]  /*38e00*/  BSYNC B1 ;  /* 0x0000000000017941 */ /* 0x000fea0003800000 */
.L_x_58331:
        /* <DEDUP_REMOVED lines=16> */
.L_x_58337:
[----:B------:R-:W-:Y:S05]  /*38f10*/  BSYNC B2 ;  /* 0x0000000000027941 */ /* 0x000fea0003800000 */
.L_x_58336:
        /* <DEDUP_REMOVED lines=44> */
.L_x_58335:
[----:B------:R-:W-:Y:S05]  /*391e0*/  BSYNC B1 ;  /* 0x0000000000017941 */ /* 0x000fea0003800000 */
.L_x_58334:
        /* <DEDUP_REMOVED lines=8> */
.L_x_58330:
        /* <DEDUP_REMOVED lines=12> */
.L_x_58339:
[----:B------:R-:W-:Y:S02]  /*39330*/  MOV R151, R28 ;  /* 0x0000001c00977202 */ /* 0x000fe40000000f00 */
.L_x_58340:
[----:B------:R-:W-:Y:S05]  /*39340*/  BSYNC B1 ;  /* 0x0000000000017941 */ /* 0x000fea0003800000 */
.L_x_58338:
        /* <DEDUP_REMOVED lines=16> */
.L_x_58344:
[----:B------:R-:W-:Y:S05]  /*39450*/  BSYNC B2 ;  /* 0x0000000000027941 */ /* 0x000fea0003800000 */
.L_x_58343:
        /* <DEDUP_REMOVED lines=44> */
.L_x_58342:
[----:B------:R-:W-:Y:S05]  /*39720*/  BSYNC B1 ;  /* 0x0000000000017941 */ /* 0x000fea0003800000 */
.L_x_58341:
        /* <DEDUP_REMOVED lines=11> */
.L_x_58345:
        /* <DEDUP_REMOVED lines=12> */
.L_x_58348:
[----:B------:R-:W-:Y:S02]  /*398a0*/  MOV R0, R28 ;  /* 0x0000001c00007202 */ /* 0x000fe40000000f00 */
.L_x_58349:
[----:B------:R-:W-:Y:S05]  /*398b0*/  BSYNC B1 ;  /* 0x0000000000017941 */ /* 0x000fea0003800000 */
.L_x_58347:
        /* <DEDUP_REMOVED lines=16> */
.L_x_58353:
[----:B------:R-:W-:Y:S05]  /*399c0*/  BSYNC B2 ;  /* 0x0000000000027941 */ /* 0x000fea0003800000 */
.L_x_58352:
        /* <DEDUP_REMOVED lines=44> */
.L_x_58351:
[----:B------:R-:W-:Y:S05]  /*39c90*/  BSYNC B1 ;  /* 0x0000000000017941 */ /* 0x000fea0003800000 */
.L_x_58350:
        /* <DEDUP_REMOVED lines=8> */
.L_x_58346:
[----:B------:R-:W-:Y:S01]  /*39d20*/  IMAD.WIDE.U32 R152, R168, R152, c[0x0][0x188] ;  /* 0x00006200a8987625 */ /* 0x000fe200078e0098 */
[----:B------:R-:W-:Y:S02]  /*39d30*/  ISETP.NE.AND P0, PT, R154, RZ, PT ;  /* 0x000000ff9a00720c */ /* 0x000fe40003f05270 */
[----:B------:R-:W-:Y:S02]  /*39d40*/  SEL R154, RZ, 0x100, P2 ;  /* 0x00000100ff9a7807 */ /* 0x000fe40001000000 */
[----:B------:R0:W-:Y:S02]  /*39d50*/  STG.E.128 [R152.64], R128 ;  /* 0x0000008098007986 */ /* 0x0001e4000c101d06 */
[----:B0-----:R-:W-:Y:S02]  /*39d60*/  SEL R152, RZ, 0x1000000, P4 ;  /* 0x01000000ff987807 */ /* 0x001fe40002000000 */
[----:B------:R-:W-:-:S04]  /*39d70*/  SEL R153, RZ, 0x10000, P3 ;  /* 0x00010000ff997807 */ /* 0x000fc80001800000 */
[----:B------:R-:W-:Y:S02]  /*39d80*/  IADD3 R154, R154, R152, R153 ;  /* 0x000000989a9a7210 */ /* 0x000fe40007ffe099 */
[----:B------:R-:W-:-:S05]  /*39d90*/  SEL R152, RZ, 0x1, P1 ;  /* 0x00000001ff987807 */ /* 0x000fca0000800000 */
[----:B------:R-:W-:Y:S02]  /*39da0*/  IMAD.IADD R154, R154, 0x1, R152 ;  /* 0x000000019a9a7824 */ /* 0x000fe400078e0298 */
[----:B------:R-:W-:-:S05]  /*39db0*/  IMAD.WIDE.U32 R152, R168, R162, c[0x0][0x190] ;  /* 0x00006400a8987625 */ /* 0x000fca00078e00a2 */
[----:B------:R0:W-:Y:S01]  /*39dc0*/  STG.E [R152.64], R154 ;  /* 0x0000009a98007986 */ /* 0x0001e2000c101906 */
[----:B------:R-:W-:Y:S05]  /*39dd0*/  @!P0 BRA `(.L_x_58354) ;  /* 0x000000a000008947 */ /* 0x000fea0003800000 */
[----:B0-----:R-:W-:Y:S02]  /*39de0*/  SHF.L.U32 R152, R142, 0x10, RZ ;  /* 0x000000108e987819 */ /* 0x001fe400000006ff */
        /* <DEDUP_REMOVED lines=9> */
.L_x_58354:
        /* <DEDUP_REMOVED lines=85> */
.L_x_58359:
        /* <DEDUP_REMOVED lines=180> */
.L_x_58360:
[----:B------:R-:W2:Y:S01]  /*3af10*/  LDL R174, [R1+0x88] ;  /* 0x0000880001ae7983 */ /* 0x000ea20000100800 */
[----:B01----:R-:W-:Y:S01]  /*3af20*/  FADD.FTZ R162, R154, R162 ;  /* 0x000000a29aa27221 */ /* 0x003fe20000010000 */
[----:B------:R-:W-:Y:S01]  /*3af30*/  HFMA2.MMA R154, -RZ, RZ, 0, 2.384185791015625e-07 ;  /* 0x00000004ff9a7435 */ /* 0x000fe200000001ff */
[----:B------:R-:W-:Y:S01]  /*3af40*/  ULDC.U8 UR8, c[0x0][0x1f0] ;  /* 0x00007c0000087ab9 */ /* 0x000fe20000000000 */
[----:B------:R-:W0:Y:S04]  /*3af50*/  S2R R175, SR_TID.X ;  /* 0x0000000000af7919 */ /* 0x000e280000002100 */
[----:B------:R1:W-:Y:S04]  /*3af60*/  STL [R1+0x9c], R2 ;  /* 0x00009c0201007387 */ /* 0x0003e80000100800 */
[----:B------:R-:W-:-:S05]  /*3af70*/  @!P1 IMAD.WIDE R152, R143, R154, c[0x0][0x1a0] ;  /* 0x000068008f989625 */ /* 0x000fca00078e029a */
[----:B------:R3:W-:Y:S01]  /*3af80*/  @!P1 STG.E [R152.64], R171 ;  /* 0x000000ab98009986 */ /* 0x0007e2000c101906 */
[----:B------:R-:W-:-:S03]  /*3af90*/  ISETP.NE.AND P0, PT, RZ, UR8, PT ;  /* 0x00000008ff007c0c */ /* 0x000fc6000bf05270 */
[----:B-1----:R-:W4:Y:S01]  /*3afa0*/  LDL R2, [R1+0x8c] ;  /* 0x00008c0001027983 */ /* 0x002f220000100800 */
[----:B---3--:R-:W-:Y:S01]  /*3afb0*/  IMAD.MOV.U32 R152, RZ, RZ, c[0x0][0x1e0] ;  /* 0x00007800ff987624 */ /* 0x008fe200078e00ff */
[C---:B------:R-:W-:Y:S02]  /*3afc0*/  FSEL R170, R171.reuse, RZ, !P0 ;  /* 0x000000ffabaa7208 */ /* 0x040fe40004000000 */
[----:B------:R1:W-:Y:S01]  /*3afd0*/  STL [R1+0x98], R0 ;  /* 0x0000980001007387 */ /* 0x0003e20000100800 */
[----:B------:R-:W-:Y:S02]  /*3afe0*/  FFMA.FTZ R162, R162, R152, c[0x0][0x228] ;  /* 0x00008a00a2a27623 */ /* 0x000fe40000010098 */
[----:B------:R-:W-:Y:S01]  /*3aff0*/  FMUL.FTZ R152, R171, R171 ;  /* 0x000000abab987220 */ /* 0x000fe20000410000 */
[----:B0-----:R-:W-:Y:S01]  /*3b000*/  LOP3.LUT R175, R175, 0x1f, RZ, 0xc0, !PT ;  /* 0x0000001fafaf7812 */ /* 0x001fe200078ec0ff */
[----:B------:R-:W3:Y:S03]  /*3b010*/  LDL R220, [R1+0x7c] ;  /* 0x00007c0001dc7983 */ /* 0x000ee60000100800 */
[----:B------:R-:W-:Y:S01]  /*3b020*/  FSEL R152, R152, RZ, P0 ;  /* 0x000000ff98987208 */ /* 0x000fe20000000000 */
[----:B-1----:R-:W3:Y:S04]  /*3b030*/  LDL R0, [R1+0x90] ;  /* 0x0000900001007983 */ /* 0x002ee80000100800 */
[----:B------:R-:W-:-:S02]  /*3b040*/  FADD.FTZ R162, R162, R152 ;  /* 0x00000098a2a27221 */ /* 0x000fc40000010000 */
[C---:B------:R-:W-:Y:S02]  /*3b050*/  @!P1 IMAD.WIDE R152, R143.reuse, R154, c[0x0][0x1a8] ;  /* 0x00006a008f989625 */ /* 0x040fe400078e029a */
[----:B------:R-:W3:Y:S02]  /*3b060*/  LDL R154, [R1+0x94] ;  /* 0x00009400019a7983 */ /* 0x000ee40000100800 */
[----:B------:R-:W0:Y:S01]  /*3b070*/  MUFU.RSQ R162, R162 ;  /* 0x000000a200a27308 */ /* 0x000e220000001400 */
[----:B------:R-:W-:Y:S01]  /*3b080*/  FADD.FTZ R171, -R170, R119 ;  /* 0x00000077aaab7221 */ /* 0x000fe20000010100 */
[----:B0-----:R0:W-:Y:S02]  /*3b090*/  @!P1 STG.E [R152.64], R162 ;  /* 0x000000a298009986 */ /* 0x0011e4000c101906 */
[----:B0-----:R-:W-:-:S05]  /*3b0a0*/  IMAD R152, R143, c[0x0][0x168], RZ ;  /* 0x00005a008f987a24 */ /* 0x001fca00078e02ff */
[----:B------:R-:W-:-:S04]  /*3b0b0*/  SHF.R.S32.HI R153, RZ, 0x1f, R152 ;  /* 0x0000001fff997819 */ /* 0x000fc80000011498 */
[----:B------:R-:W-:-:S04]  /*3b0c0*/  LEA.HI R152, R153, R152, RZ, 0x2 ;  /* 0x0000009899987211 */ /* 0x000fc800078f10ff */
[----:B------:R-:W-:Y:S01]  /*3b0d0*/  LEA.HI.SX32 R119, R152, R175, 0x1e ;  /* 0x000000af98777211 */ /* 0x000fe200078ff2ff */
[----:B------:R-:W-:Y:S01]  /*3b0e0*/  FMUL.FTZ R171, R162, R171 ;  /* 0x000000aba2ab7220 */ /* 0x000fe20000410000 */
[----:B------:R-:W3:Y:S02]  /*3b0f0*/  LDL R175, [R1+0x80] ;  /* 0x0000800001af7983 */ /* 0x000ee40000100800 */
[----:B------:R-:W-:-:S04]  /*3b100*/  LEA R152, P0, R119, c[0x0][0x208], 0x4 ;  /* 0x0000820077987a11 */ /* 0x000fc800078020ff */
[----:B------:R-:W-:Y:S01]  /*3b110*/  LEA.HI.X R153, R119, c[0x0][0x20c], RZ, 0x4, P0 ;  /* 0x0000830077997a11 */ /* 0x000fe200000f24ff */
[----:B--2---:R-:W-:Y:S02]  /*3b120*/  FFMA.FTZ R119, R174, R171, R206 ;  /* 0x000000abae777223 */ /* 0x004fe400000100ce */
[----:B------:R-:W2:Y:S04]  /*3b130*/  LDL R174, [R1+0x84] ;  /* 0x0000840001ae7983 */ /* 0x000ea80000100800 */
[----:B------:R-:W2:Y:S01]  /*3b140*/  LDL R171, [R1+0x78] ;  /* 0x0000780001ab7983 */ /* 0x000ea20000100800 */
[C---:B------:R-:W-:Y:S02]  /*3b150*/  FADD.FTZ R116, -R170.reuse, R116 ;  /* 0x00000074aa747221 */ /* 0x040fe40000010100 */
[----:B------:R-:W-:-:S02]  /*3b160*/  FADD.FTZ R117, -R170, R117 ;  /* 0x00000075aa757221 */ /* 0x000fc40000010100 */
[----:B------:R-:W-:Y:S02]  /*3b170*/  FADD.FTZ R118, -R170, R118 ;  /* 0x00000076aa767221 */ /* 0x000fe40000010100 */
[C---:B------:R-:W-:Y:S02]  /*3b180*/  FMUL.FTZ R116, R162.reuse, R116 ;  /* 0x00000074a2747220 */ /* 0x040fe40000410000 */
[C---:B------:R-:W-:Y:S02]  /*3b190*/  FMUL.FTZ R118, R162.reuse, R118 ;  /* 0x00000076a2767220 */ /* 0x040fe40000410000 */
[----:B------:R-:W-:Y:S02]  /*3b1a0*/  FMUL.FTZ R117, R162, R117 ;  /* 0x00000075a2757220 */ /* 0x000fe40000410000 */
[----:B------:R-:W-:Y:S02]  /*3b1b0*/  FADD.FTZ R112, -R170, R112 ;  /* 0x00000070aa707221 */ /* 0x000fe40000010100 */
[----:B----4-:R-:W-:-:S02]  /*3b1c0*/  FFMA.FTZ R118, R2, R118, R207 ;  /* 0x0000007602767223 */ /* 0x010fc400000100cf */
[C---:B------:R-:W-:Y:S01]  /*3b1d0*/  FADD.FTZ R113, -R170.reuse, R113 ;  /* 0x00000071aa717221 */ /* 0x040fe20000010100 */
[----:B------:R0:W5:Y:S01]  /*3b1e0*/  LDL.LU R2, [R1+0x9c] ;  /* 0x00009c0001027983 */ /* 0x0001620000300800 */
[C---:B------:R-:W-:Y:S02]  /*3b1f0*/  FADD.FTZ R114, -R170.reuse, R114 ;  /* 0x00000072aa727221 */ /* 0x040fe40000010100 */
[----:B------:R-:W-:Y:S02]  /*3b200*/  FADD.FTZ R115, -R170, R115 ;  /* 0x00000073aa737221 */ /* 0x000fe40000010100 */
[C---:B------:R-:W-:Y:S02]  /*3b210*/  FMUL.FTZ R112, R162.reuse, R112 ;  /* 0x00000070a2707220 */ /* 0x040fe40000410000 */
[C---:B------:R-:W-:Y:S02]  /*3b220*/  FMUL.FTZ R113, R162.reuse, R113 ;  /* 0x00000071a2717220 */ /* 0x040fe40000410000 */
[----:B------:R-:W-:-:S02]  /*3b230*/  FMUL.FTZ R114, R162, R114 ;  /* 0x00000072a2727220 */ /* 0x000fc40000410000 */
[----:B---3--:R-:W-:Y:S02]  /*3b240*/  FFMA.FTZ R117, R0, R117, R208 ;  /* 0x0000007500757223 */ /* 0x008fe400000100d0 */
[----:B------:R-:W-:Y:S01]  /*3b250*/  FFMA.FTZ R116, R154, R116, R209 ;  /* 0x000000749a747223 */ /* 0x000fe200000100d1 */
[----:B------:R0:W5:Y:S01]  /*3b260*/  LDL.LU R0, [R1+0x98] ;  /* 0x0000980001007983 */ /* 0x0001620000300800 */
[----:B------:R-:W-:-:S03]  /*3b270*/  FMUL.FTZ R115, R162, R115 ;  /* 0x00000073a2737220 */ /* 0x000fc60000410000 */
[----:B------:R1:W-:Y:S01]  /*3b280*/  STG.E.128 [R152.64], R116 ;  /* 0x0000007498007986 */ /* 0x0003e2000c101d06 */
[----:B------:R-:W-:-:S03]  /*3b290*/  FFMA.FTZ R114, R220, R114, R203 ;  /* 0x00000072dc727223 */ /* 0x000fc600000100cb */
[----:B------:R-:W3:Y:S01]  /*3b2a0*/  LDL R220, [R1+0x6c] ;  /* 0x00006c0001dc7983 */ /* 0x000ee20000100800 */
[----:B-1----:R-:W-:-:S03]  /*3b2b0*/  IMAD.MOV.U32 R118, RZ, RZ, 0x10 ;  /* 0x00000010ff767424 */ /* 0x002fc600078e00ff */
[----:B------:R-:W4:Y:S01]  /*3b2c0*/  LDL R153, [R1+0x5c] ;  /* 0x00005c0001997983 */ /* 0x000f220000100800 */
[----:B------:R-:W-:-:S03]  /*3b2d0*/  IMAD.WIDE.U32 R116, R150, R118, c[0x0][0x208] ;  /* 0x0000820096747625 */ /* 0x000fc600078e0076 */
[----:B------:R-:W4:Y:S04]  /*3b2e0*/  LDL R152, [R1+0x60] ;  /* 0x0000600001987983 */ /* 0x000f280000100800 */
[----:B------:R-:W4:Y:S04]  /*3b2f0*/  LDL R150, [R1+0x68] ;  /* 0x0000680001967983 */ /* 0x000f280000100800 */
[----:B------:R-:W4:Y:S01]  /*3b300*/  LDL R119, [R1+0x64] ;  /* 0x0000640001777983 */ /* 0x000f220000100800 */
[----:B------:R-:W-:-:S03]  /*3b310*/  FFMA.FTZ R113, R175, R113, R204 ;  /* 0x00000071af717223 */ /* 0x000fc600000100cc */
[----:B------:R-:W4:Y:S01]  /*3b320*/  LDL R175, [R1+0x70] ;  /* 0x0000700001af7983 */ /* 0x000f220000100800 */
[----:B--2---:R-:W-:-:S03]  /*3b330*/  FFMA.FTZ R112, R174, R112, R205 ;  /* 0x00000070ae707223 */ /* 0x004fc600000100cd */
[----:B------:R-:W2:Y:S01]  /*3b340*/  LDL R174, [R1+0x74] ;  /* 0x0000740001ae7983 */ /* 0x000ea20000100800 */
[----:B------:R-:W-:-:S03]  /*3b350*/  FFMA.FTZ R115, R171, R115, R202 ;  /* 0x00000073ab737223 */ /* 0x000fc600000100ca */
[----:B------:R-:W2:Y:S01]  /*3b360*/  LDL R171, [R1+0x58] ;  /* 0x0000580001ab7983 */ /* 0x000ea20000100800 */
        /* <DEDUP_REMOVED lines=8> */
[----:B------:R1:W-:Y:S01]  /*3b3f0*/  STG.E.128 [R116.64], R112 ;  /* 0x0000007074007986 */ /* 0x0003e2000c101d06 */
        /* <DEDUP_REMOVED lines=8> */
[----:B-1----:R-:W2:Y:S01]  /*3b480*/  LDL R117, [R1+0x48] ;  /* 0x0000480001757983 */ /* 0x002ea20000100800 */
[----:B------:R-:W-:-:S03]  /*3b490*/  IMAD.WIDE.U32 R112, R149, R118, c[0x0][0x208] ;  /* 0x0000820095707625 */ /* 0x000fc600078e0076 */
[----:B------:R-:W2:Y:S01]  /*3b4a0*/  LDL R116, [R1+0x4c] ;  /* 0x00004c0001747983 */ /* 0x000ea20000100800 */
[----:B------:R-:W-:-:S03]  /*3b4b0*/  IMAD.WIDE.U32 R148, R148, R118, c[0x0][0x208] ;  /* 0x0000820094947625 */ /* 0x000fc600078e0076 */
[----:B------:R-:W2:Y:S04]  /*3b4c0*/  LDL R115, [R1+0x50] ;  /* 0x0000500001737983 */ /* 0x000ea80000100800 */
[----:B------:R-:W2:Y:S01]  /*3b4d0*/  LDL R114, [R1+0x54] ;  /* 0x0000540001727983 */ /* 0x000ea20000100800 */
[----:B---3--:R-:W-:Y:S02]  /*3b4e0*/  FFMA.FTZ R110, R220, R110, R199 ;  /* 0x0000006edc6e7223 */ /* 0x008fe400000100c7 */
[----:B------:R-:W-:Y:S01]  /*3b4f0*/  FADD.FTZ R103, -R170, R103 ;  /* 0x00000067aa677221 */ /* 0x000fe20000010100 */
[----:B------:R-:W3:Y:S01]  /*3b500*/  LDL R220, [R1+0x40] ;  /* 0x0000400001dc7983 */ /* 0x000ee20000100800 */
[----:B----4-:R-:W-:Y:S02]  /*3b510*/  FFMA.FTZ R106, R153, R106, R195 ;  /* 0x0000006a996a7223 */ /* 0x010fe400000100c3 */
[----:B------:R-:W-:Y:S01]  /*3b520*/  FFMA.FTZ R105, R152, R105, R196 ;  /* 0x0000006998697223 */ /* 0x000fe200000100c4 */
[----:B------:R-:W4:Y:S01]  /*3b530*/  LDL R153, [R1+0x18] ;  /* 0x0000180001997983 */ /* 0x000f220000100800 */
[----:B------:R-:W-:-:S03]  /*3b540*/  FFMA.FTZ R111, R150, R111, R198 ;  /* 0x0000006f966f7223 */ /* 0x000fc600000100c6 */
[----:B------:R-:W3:Y:S01]  /*3b550*/  LDL R152, [R1+0x1c] ;  /* 0x00001c0001987983 */ /* 0x000ee20000100800 */
[----:B------:R-:W-:-:S03]  /*3b560*/  FFMA.FTZ R104, R119, R104, R197 ;  /* 0x0000006877687223 */ /* 0x000fc600000100c5 */
[----:B------:R-:W3:Y:S01]  /*3b570*/  LDL R150, [R1+0x20] ;  /* 0x0000200001967983 */ /* 0x000ee20000100800 */
[----:B------:R-:W-:Y:S02]  /*3b580*/  FFMA.FTZ R109, R175, R109, R200 ;  /* 0x0000006daf6d7223 */ /* 0x000fe400000100c8 */
[----:B--2---:R-:W-:Y:S01]  /*3b590*/  FFMA.FTZ R108, R174, R108, R201 ;  /* 0x0000006cae6c7223 */ /* 0x004fe200000100c9 */
[----:B------:R-:W2:Y:S01]  /*3b5a0*/  LDL R175, [R1+0x44] ;  /* 0x0000440001af7983 */ /* 0x000ea20000100800 */
[----:B------:R-:W-:-:S03]  /*3b5b0*/  FFMA.FTZ R107, R171, R107, R194 ;  /* 0x0000006bab6b7223 */ /* 0x000fc600000100c2 */
[----:B------:R-:W-:Y:S04]  /*3b5c0*/  STG.E.128 [R112.64], R108 ;  /* 0x0000006c70007986 */ /* 0x000fe8000c101d06 */
[----:B------:R1:W-:Y:S01]  /*3b5d0*/  STG.E.128 [R148.64], R104 ;  /* 0x0000006894007986 */ /* 0x0003e2000c101d06 */
[C---:B------:R-:W-:Y:S02]  /*3b5e0*/  FADD.FTZ R102, -R170.reuse, R102 ;  /* 0x00000066aa667221 */ /* 0x040fe40000010100 */
[C---:B------:R-:W-:Y:S01]  /*3b5f0*/  FADD.FTZ R101, -R170.reuse, R101 ;  /* 0x00000065aa657221 */ /* 0x040fe20000010100 */
[----:B------:R-:W2:Y:S01]  /*3b600*/  LDL R174, [R1+0x28] ;  /* 0x0000280001ae7983 */ /* 0x000ea20000100800 */
[----:B------:R-:W-:Y:S02]  /*3b610*/  FADD.FTZ R100, -R170, R100 ;  /* 0x00000064aa647221 */ /* 0x000fe40000010100 */
[C---:B------:R-:W-:Y:S01]  /*3b620*/  FMUL.FTZ R103, R162.reuse, R103 ;  /* 0x00000067a2677220 */ /* 0x040fe20000410000 */
[----:B------:R-:W2:Y:S04]  /*3b630*/  LDL R171, [R1+0x2c] ;  /* 0x00002c0001ab7983 */ /* 0x000ea80000100800 */
[----:B-1----:R-:W2:Y:S04]  /*3b640*/  LDL R149, [R1+0x38] ;  /* 0x0000380001957983 */ /* 0x002ea80000100800 */
[----:B------:R-:W3:Y:S01]  /*3b650*/  LDL R148, [R1+0x3c] ;  /* 0x00003c0001947983 */ /* 0x000ee20000100800 */
[----:B------:R-:W-:-:S02]  /*3b660*/  FMUL.FTZ R102, R162, R102 ;  /* 0x00000066a2667220 */ /* 0x000fc40000410000 */
[C---:B------:R-:W-:Y:S02]  /*3b670*/  FMUL.FTZ R101, R162.reuse, R101 ;  /* 0x00000065a2657220 */ /* 0x040fe40000410000 */
[----:B------:R-:W-:Y:S02]  /*3b680*/  FMUL.FTZ R100, R162, R100 ;  /* 0x00000064a2647220 */ /* 0x000fe40000410000 */
[----:B------:R-:W-:Y:S02]  /*3b690*/  FFMA.FTZ R103, R117, R103, R190 ;  /* 0x0000006775677223 */ /* 0x000fe400000100be */
[----:B------:R-:W-:-:S04]  /*3b6a0*/  IMAD.WIDE.U32 R104, R147, R118, c[0x0][0x208] ;  /* 0x0000820093687625 */ /* 0x000fc800078e0076 */
[----:B------:R-:W-:Y:S02]  /*3b6b0*/  FFMA.FTZ R102, R116, R102, R191 ;  /* 0x0000006674667223 */ /* 0x000fe400000100bf */
[----:B------:R-:W-:Y:S02]  /*3b6c0*/  FFMA.FTZ R101, R115, R101, R192 ;  /* 0x0000006573657223 */ /* 0x000fe400000100c0 */
[----:B------:R-:W-:Y:S02]  /*3b6d0*/  FADD.FTZ R99, -R170, R99 ;  /* 0x00000063aa637221 */ /* 0x000fe40000010100 */
[----:B------:R-:W-:Y:S02]  /*3b6e0*/  FFMA.FTZ R100, R114, R100, R193 ;  /* 0x0000006472647223 */ /* 0x000fe400000100c1 */
[C---:B------:R-:W-:Y:S02]  /*3b6f0*/  FADD.FTZ R98, -R170.reuse, R98 ;  /* 0x00000062aa627221 */ /* 0x040fe40000010100 */
        /* <DEDUP_REMOVED lines=16> */
[C---:B-1----:R-:W-:Y:S02]  /*3b800*/  FADD.FTZ R100, -R170.reuse, R67 ;  /* 0x00000043aa647221 */ /* 0x042fe40000010100 */
[C---:B------:R-:W-:Y:S02]  /*3b810*/  FADD.FTZ R89, -R170.reuse, R56 ;  /* 0x00000038aa597221 */ /* 0x040fe40000010100 */
[C---:B------:R-:W-:Y:S02]  /*3b820*/  FADD.FTZ R115, -R170.reuse, R48 ;  /* 0x00000030aa737221 */ /* 0x040fe40000010100 */
[----:B------:R-:W-:-:S02]  /*3b830*/  FADD.FTZ R116, -R170, R49 ;  /* 0x00000031aa747221 */ /* 0x000fc40000010100 */
[----:B------:R-:W-:Y:S02]  /*3b840*/  FMUL.FTZ R130, R162, R98 ;  /* 0x00000062a2827220 */ /* 0x000fe40000410000 */
        /* <DEDUP_REMOVED lines=12> */
[----:B------:R-:W-:Y:S02]  /*3b910*/  FADD.FTZ R67, -R170, R63 ;  /* 0x0000003faa437221 */ /* 0x000fe40000010100 */
[----:B------:R-:W-:Y:S02]  /*3b920*/  FMUL.FTZ R56, R162, R80 ;  /* 0x00000050a2387220 */ /* 0x000fe40000410000 */
        /* <DEDUP_REMOVED lines=27> */
[----:B------:R-:W-:Y:S01]  /*3bae0*/  IMAD.WIDE.U32 R48, R155, R118, c[0x0][0x208] ;  /* 0x000082009b307625 */ /* 0x000fe200078e0076 */
[----:B------:R-:W4:Y:S03]  /*3baf0*/  LDL R170, [R1+0x30] ;  /* 0x0000300001aa7983 */ /* 0x000f260000100800 */
[C---:B------:R-:W-:Y:S01]  /*3bb00*/  FMUL.FTZ R63, R162.reuse, R79 ;  /* 0x0000004fa23f7220 */ /* 0x040fe20000410000 */
[----:B------:R-:W4:Y:S01]  /*3bb10*/  LDL R155, [R1+0x34] ;  /* 0x00003400019b7983 */ /* 0x000f220000100800 */
[C---:B------:R-:W-:Y:S02]  /*3bb20*/  FMUL.FTZ R80, R162.reuse, R47 ;  /* 0x0000002fa2507220 */ /* 0x040fe40000410000 */
        /* <DEDUP_REMOVED lines=9> */
[----:B------:R-:W-:Y:S01]  /*3bbc0*/  FMUL.FTZ R82, R162, R116 ;  /* 0x00000074a2527220 */ /* 0x000fe20000410000 */
[----:B------:R-:W4:Y:S04]  /*3bbd0*/  LDL R119, [R1+0x10] ;  /* 0x0000100001777983 */ /* 0x000f280000100800 */
[----:B------:R-:W4:Y:S04]  /*3bbe0*/  LDL R116, [R1] ;  /* 0x0000000001747983 */ /* 0x000f280000100800 */
[----:B------:R-:W4:Y:S01]  /*3bbf0*/  LDL R115, [R1+0x4] ;  /* 0x0000040001737983 */ /* 0x000f220000100800 */
[----:B--2---:R-:W-:-:S03]  /*3bc00*/  FFMA.FTZ R47, R149, R147, R186 ;  /* 0x00000093952f7223 */ /* 0x004fc600000100ba */
[----:B------:R-:W2:Y:S01]  /*3bc10*/  LDL R149, [R1+0x24] ;  /* 0x0000240001957983 */ /* 0x000ea20000100800 */
[----:B---3--:R-:W-:-:S03]  /*3bc20*/  FFMA.FTZ R46, R148, R130, R187 ;  /* 0x00000082942e7223 */ /* 0x008fc600000100bb */
[----:B------:R-:W3:Y:S04]  /*3bc30*/  LDL R148, [R1+0x8] ;  /* 0x0000080001947983 */ /* 0x000ee80000100800 */
[----:B------:R-:W3:Y:S01]  /*3bc40*/  LDL R147, [R1+0xc] ;  /* 0x00000c0001937983 */ /* 0x000ee20000100800 */
[C---:B------:R-:W-:Y:S02]  /*3bc50*/  FMUL.FTZ R128, R162.reuse, R96 ;  /* 0x00000060a2807220 */ /* 0x040fe40000410000 */
[C---:B------:R-:W-:Y:S02]  /*3bc60*/  FMUL.FTZ R129, R162.reuse, R97 ;  /* 0x00000061a2817220 */ /* 0x040fe40000410000 */
[C---:B------:R-:W-:Y:S02]  /*3bc70*/  FMUL.FTZ R61, R162.reuse, R77 ;  /* 0x0000004da23d7220 */ /* 0x040fe40000410000 */
[----:B------:R-:W-:-:S02]  /*3bc80*/  FMUL.FTZ R62, R162, R78 ;  /* 0x0000004ea23e7220 */ /* 0x000fc40000410000 */
[C---:B------:R-:W-:Y:S02]  /*3bc90*/  FMUL.FTZ R77, R162.reuse, R44 ;  /* 0x0000002ca24d7220 */ /* 0x040fe40000410000 */
[----:B------:R-:W-:Y:S02]  /*3bca0*/  FMUL.FTZ R78, R162, R45 ;  /* 0x0000002da24e7220 */ /* 0x000fe40000410000 */
[----:B------:R-:W-:Y:S02]  /*3bcb0*/  FFMA.FTZ R45, R220, R129, R188 ;  /* 0x00000081dc2d7223 */ /* 0x000fe400000100bc */
[----:B------:R-:W-:Y:S02]  /*3bcc0*/  FFMA.FTZ R44, R175, R128, R189 ;  /* 0x00000080af2c7223 */ /* 0x000fe400000100bd */
        /* <DEDUP_REMOVED lines=8> */
[----:B------:R1:W-:Y:S01]  /*3bd50*/  STG.E.128 [R48.64], R44 ;  /* 0x0000002c30007986 */ /* 0x0003e2000c101d06 */
        /* <DEDUP_REMOVED lines=8> */
[----:B------:R-:W-:-:S04]  /*3bde0*/  IMAD.WIDE.U32 R64, R156, R118, c[0x0][0x208] ;  /* 0x000082009c407625 */ /* 0x000fc800078e0076 */
[----:B-1----:R-:W-:Y:S02]  /*3bdf0*/  FFMA.FTZ R47, R174, R114, R182 ;  /* 0x00000072ae2f7223 */ /* 0x002fe400000100b6 */
[----:B------:R-:W-:Y:S02]  /*3be00*/  FFMA.FTZ R46, R171, R113, R183 ;  /* 0x00000071ab2e7223 */ /* 0x000fe400000100b7 */
[C---:B------:R-:W-:Y:S02]  /*3be10*/  FMUL.FTZ R90, R162.reuse, R68 ;  /* 0x00000044a25a7220 */ /* 0x040fe40000410000 */
[----:B------:R-:W-:Y:S02]  /*3be20*/  FMUL.FTZ R91, R162, R69 ;  /* 0x00000045a25b7220 */ /* 0x000fe40000410000 */
[----:B------:R-:W-:-:S04]  /*3be30*/  IMAD.WIDE.U32 R66, R161, R118, c[0x0][0x208] ;  /* 0x00008200a1427625 */ /* 0x000fc800078e0076 */
[----:B----4-:R-:W-:Y:S02]  /*3be40*/  FFMA.FTZ R51, R153, R51, R178 ;  /* 0x0000003399337223 */ /* 0x010fe400000100b2 */
[----:B------:R-:W-:Y:S02]  /*3be50*/  FFMA.FTZ R50, R152, R50, R179 ;  /* 0x0000003298327223 */ /* 0x000fe400000100b3 */
[----:B------:R-:W-:Y:S02]  /*3be60*/  FFMA.FTZ R49, R150, R110, R180 ;  /* 0x0000006e96317223 */ /* 0x000fe400000100b4 */
[C---:B------:R-:W-:Y:S02]  /*3be70*/  FMUL.FTZ R105, R162.reuse, R105 ;  /* 0x00000069a2697220 */ /* 0x040fe40000410000 */
[C---:B------:R-:W-:Y:S02]  /*3be80*/  FMUL.FTZ R106, R162.reuse, R106 ;  /* 0x0000006aa26a7220 */ /* 0x040fe40000410000 */
[----:B------:R-:W-:-:S02]  /*3be90*/  FMUL.FTZ R107, R162, R107 ;  /* 0x0000006ba26b7220 */ /* 0x000fc40000410000 */
[C---:B------:R-:W-:Y:S02]  /*3bea0*/  FMUL.FTZ R108, R162.reuse, R108 ;  /* 0x0000006ca26c7220 */ /* 0x040fe40000410000 */
[C---:B------:R-:W-:Y:S02]  /*3beb0*/  FMUL.FTZ R85, R162.reuse, R70 ;  /* 0x00000046a2557220 */ /* 0x040fe40000410000 */
[----:B------:R-:W-:Y:S02]  /*3bec0*/  FMUL.FTZ R86, R162, R71 ;  /* 0x00000047a2567220 */ /* 0x000fe40000410000 */
[----:B------:R-:W-:-:S04]  /*3bed0*/  IMAD.WIDE.U32 R68, R163, R118, c[0x0][0x208] ;  /* 0x00008200a3447625 */ /* 0x000fc800078e0076 */
[C---:B------:R-:W-:Y:S02]  /*3bee0*/  FMUL.FTZ R101, R162.reuse, R101 ;  /* 0x00000065a2657220 */ /* 0x040fe40000410000 */
[C---:B------:R-:W-:Y:S02]  /*3bef0*/  FMUL.FTZ R102, R162.reuse, R102 ;  /* 0x00000066a2667220 */ /* 0x040fe40000410000 */
[C---:B------:R-:W-:Y:S02]  /*3bf00*/  FMUL.FTZ R103, R162.reuse, R103 ;  /* 0x00000067a2677220 */ /* 0x040fe40000410000 */
[C---:B------:R-:W-:Y:S02]  /*3bf10*/  FMUL.FTZ R104, R162.reuse, R104 ;  /* 0x00000068a2687220 */ /* 0x040fe40000410000 */
[C---:B------:R-:W-:Y:S02]  /*3bf20*/  FMUL.FTZ R87, R162.reuse, R72 ;  /* 0x00000048a2577220 */ /* 0x040fe40000410000 */
[----:B------:R-:W-:-:S02]  /*3bf30*/  FMUL.FTZ R88, R162, R73 ;  /* 0x00000049a2587220 */ /* 0x000fc40000410000 */
[----:B------:R-:W-:-:S04]  /*3bf40*/  IMAD.WIDE.U32 R70, R166, R118, c[0x0][0x208] ;  /* 0x00008200a6467625 */ /* 0x000fc800078e0076 */
[----:B------:R-:W-:Y:S02]  /*3bf50*/  FFMA.FTZ R59, R251, R59, R31 ;  /* 0x0000003bfb3b7223 */ /* 0x000fe4000001001f */
[----:B------:R-:W-:Y:S02]  /*3bf60*/  FFMA.FTZ R58, R252, R58, R4 ;  /* 0x0000003afc3a7223 */ /* 0x000fe40000010004 */
        /* <DEDUP_REMOVED lines=9> */
[C---:B------:R-:W-:Y:S02]  /*3c000*/  FMUL.FTZ R89, R162.reuse, R89 ;  /* 0x00000059a2597220 */ /* 0x040fe40000410000 */
[----:B------:R-:W-:Y:S02]  /*3c010*/  FMUL.FTZ R92, R162, R92 ;  /* 0x0000005ca25c7220 */ /* 0x000fe40000410000 */
[----:B------:R-:W-:-:S04]  /*3c020*/  IMAD.WIDE.U32 R160, R160, R118, c[0x0][0x208] ;  /* 0x00008200a0a07625 */ /* 0x000fc800078e0076 */
[----:B------:R-:W-:Y:S02]  /*3c030*/  FFMA.FTZ R45, R170, R112, R184 ;  /* 0x00000070aa2d7223 */ /* 0x000fe400000100b8 */
[----:B------:R-:W-:-:S05]  /*3c040*/  FFMA.FTZ R44, R155, R111, R185 ;  /* 0x0000006f9b2c7223 */ /* 0x000fca00000100b9 */
[----:B------:R1:W-:Y:S01]  /*3c050*/  STG.E.128 [R64.64], R44 ;  /* 0x0000002c40007986 */ /* 0x0003e2000c101d06 */
[----:B------:R-:W-:Y:S02]  /*3c060*/  FFMA.FTZ R52, R117, R52, R177 ;  /* 0x0000003475347223 */ /* 0x000fe400000100b1 */
[----:B------:R-:W-:Y:S02]  /*3c070*/  FFMA.FTZ R53, R119, R53, R176 ;  /* 0x0000003577357223 */ /* 0x000fe400000100b0 */
[----:B------:R-:W-:Y:S02]  /*3c080*/  FFMA.FTZ R57, R116, R57, R144 ;  /* 0x0000003974397223 */ /* 0x000fe40000010090 */
[----:B------:R-:W-:Y:S02]  /*3c090*/  FFMA.FTZ R56, R115, R56, R145 ;  /* 0x0000003873387223 */ /* 0x000fe40000010091 */
[----:B-1----:R-:W-:-:S04]  /*3c0a0*/  IMAD.WIDE.U32 R64, R157, R118, c[0x0][0x208] ;  /* 0x000082009d407625 */ /* 0x002fc800078e0076 */
        /* <DEDUP_REMOVED lines=8> */
[----:B------:R-:W-:-:S04]  /*3c130*/  IMAD.MOV.U32 R154, RZ, RZ, 0x4 ;  /* 0x00000004ff9a7424 */ /* 0x000fc800078e00ff */
[----:B------:R-:W-:Y:S02]  /*3c140*/  IMAD R143, R154, c[0x0][0x160], R143 ;  /* 0x000058009a8f7a24 */ /* 0x000fe400078e028f */
[----:B--2---:R-:W-:Y:S02]  /*3c150*/  FFMA.FTZ R48, R149, R109, R181 ;  /* 0x0000006d95307223 */ /* 0x004fe400000100b5 */
[----:B---3--:R-:W-:Y:S02]  /*3c160*/  FFMA.FTZ R55, R148, R55, R146 ;  /* 0x0000003794377223 */ /* 0x008fe40000010092 */
[----:B------:R-:W-:Y:S01]  /*3c170*/  FFMA.FTZ R54, R147, R54, R173 ;  /* 0x0000003693367223 */ /* 0x000fe200000100ad */
[----:B------:R1:W-:Y:S04]  /*3c180*/  STG.E.128 [R66.64], R48 ;  /* 0x0000003042007986 */ /* 0x0003e8000c101d06 */
[----:B------:R2:W-:Y:S04]  /*3c190*/  STG.E.128 [R68.64], R52 ;  /* 0x0000003444007986 */ /* 0x0005e8000c101d06 */
[----:B------:R3:W-:Y:S04]  /*3c1a0*/  STG.E.128 [R70.64], R56 ;  /* 0x0000003846007986 */ /* 0x0007e8000c101d06 */
[----:B------:R4:W-:Y:S01]  /*3c1b0*/  STG.E.128 [R72.64], R60 ;  /* 0x0000003c48007986 */ /* 0x0009e2000c101d06 */
[----:B-1----:R-:W-:-:S02]  /*3c1c0*/  FFMA.FTZ R51, R239, R104, R37 ;  /* 0x00000068ef337223 */ /* 0x002fc40000010025 */
[----:B------:R-:W-:Y:S02]  /*3c1d0*/  FFMA.FTZ R50, R240, R103, R10 ;  /* 0x00000067f0327223 */ /* 0x000fe4000001000a */
[----:B------:R-:W-:Y:S02]  /*3c1e0*/  FFMA.FTZ R49, R241, R102, R36 ;  /* 0x00000066f1317223 */ /* 0x000fe40000010024 */
[----:B------:R-:W-:Y:S02]  /*3c1f0*/  FFMA.FTZ R48, R242, R101, R9 ;  /* 0x00000065f2307223 */ /* 0x000fe40000010009 */
[----:B------:R-:W-:Y:S01]  /*3c200*/  IMAD.WIDE.U32 R66, R164, R118, c[0x0][0x208] ;  /* 0x00008200a4427625 */ /* 0x000fe200078e0076 */
[----:B------:R1:W-:Y:S03]  /*3c210*/  STG.E.128 [R64.64], R44 ;  /* 0x0000002c40007986 */ /* 0x0003e6000c101d06 */
[----:B--2---:R-:W-:-:S02]  /*3c220*/  FFMA.FTZ R55, R235, R100, R39 ;  /* 0x00000064eb377223 */ /* 0x004fc40000010027 */
        /* <DEDUP_REMOVED lines=8> */
[----:B------:R-:W-:Y:S02]  /*3c2b0*/  FFMA.FTZ R56, R234, R93, R13 ;  /* 0x0000005dea387223 */ /* 0x000fe4000001000d */
[----:B------:R-:W-:Y:S01]  /*3c2c0*/  IMAD.WIDE.U32 R70, R172, R118, c[0x0][0x208] ;  /* 0x00008200ac467625 */ /* 0x000fe200078e0076 */
[----:B------:R-:W-:Y:S03]  /*3c2d0*/  STG.E.128 [R66.64], R52 ;  /* 0x0000003442007986 */ /* 0x000fe6000c101d06 */
[----:B----4-:R-:W-:-:S02]  /*3c2e0*/  FFMA.FTZ R63, R227, R92, R43 ;  /* 0x0000005ce33f7223 */ /* 0x010fc4000001002b */
[----:B------:R-:W-:Y:S02]  /*3c2f0*/  FFMA.FTZ R62, R228, R91, R16 ;  /* 0x0000005be43e7223 */ /* 0x000fe40000010010 */
[----:B------:R-:W-:Y:S02]  /*3c300*/  FFMA.FTZ R61, R229, R90, R42 ;  /* 0x0000005ae53d7223 */ /* 0x000fe4000001002a */
[----:B------:R-:W-:Y:S01]  /*3c310*/  FFMA.FTZ R60, R230, R89, R15 ;  /* 0x00000059e63c7223 */ /* 0x000fe2000001000f */
[----:B------:R-:W-:Y:S01]  /*3c320*/  STG.E.128 [R68.64], R56 ;  /* 0x0000003844007986 */ /* 0x000fe2000c101d06 */
[----:B-1----:R-:W-:-:S03]  /*3c330*/  FFMA.FTZ R47, R223, R88, R133 ;  /* 0x00000058df2f7223 */ /* 0x002fc60000010085 */
[----:B------:R1:W-:Y:S01]  /*3c340*/  STG.E.128 [R70.64], R60 ;  /* 0x0000003c46007986 */ /* 0x0003e2000c101d06 */
[----:B------:R-:W-:Y:S02]  /*3c350*/  FFMA.FTZ R46, R224, R87, R18 ;  /* 0x00000057e02e7223 */ /* 0x000fe40000010012 */
[----:B------:R-:W-:Y:S02]  /*3c360*/  FFMA.FTZ R45, R225, R86, R132 ;  /* 0x00000056e12d7223 */ /* 0x000fe40000010084 */
[----:B------:R-:W-:Y:S02]  /*3c370*/  FFMA.FTZ R44, R226, R85, R17 ;  /* 0x00000055e22c7223 */ /* 0x000fe40000010011 */
[----:B------:R-:W-:-:S04]  /*3c380*/  IMAD.WIDE.U32 R64, R159, R118, c[0x0][0x208] ;  /* 0x000082009f407625 */ /* 0x000fc800078e0076 */
[----:B--2---:R-:W-:Y:S02]  /*3c390*/  FFMA.FTZ R51, R218, R84, R135 ;  /* 0x00000054da337223 */ /* 0x004fe40000010087 */
[----:B------:R-:W-:Y:S02]  /*3c3a0*/  FFMA.FTZ R50, R219, R83, R20 ;  /* 0x00000053db327223 */ /* 0x000fe40000010014 */
[----:B------:R-:W-:Y:S01]  /*3c3b0*/  FFMA.FTZ R49, R221, R82, R134 ;  /* 0x00000052dd317223 */ /* 0x000fe20000010086 */
[----:B-1----:R-:W-:Y:S01]  /*3c3c0*/  LEA R60, P0, R168, c[0x0][0x208], 0x4 ;  /* 0x00008200a83c7a11 */ /* 0x002fe200078020ff */
[----:B------:R-:W-:-:S04]  /*3c3d0*/  IMAD.WIDE.U32 R62, R158, R118, c[0x0][0x208] ;  /* 0x000082009e3e7625 */ /* 0x000fc800078e0076 */
[----:B------:R-:W-:Y:S01]  /*3c3e0*/  FFMA.FTZ R48, R222, R81, R19 ;  /* 0x00000051de307223 */ /* 0x000fe20000010013 */
[----:B------:R-:W-:Y:S01]  /*3c3f0*/  LEA.HI.X R61, R168, c[0x0][0x20c], RZ, 0x4, P0 ;  /* 0x00008300a83d7a11 */ /* 0x000fe200000f24ff */
[----:B------:R-:W-:Y:S01]  /*3c400*/  IMAD.WIDE.U32 R118, R165, R118, c[0x0][0x208] ;  /* 0x00008200a5767625 */ /* 0x000fe200078e0076 */
[----:B------:R0:W-:Y:S03]  /*3c410*/  STG.E.128 [R62.64], R44 ;  /* 0x0000002c3e007986 */ /* 0x0001e6000c101d06 */
        /* <DEDUP_REMOVED lines=14> */
.L_x_58357:
[----:B------:R-:W-:Y:S05]  /*3c500*/  BSYNC B0 ;  /* 0x0000000000007941 */ /* 0x000fea0003800000 */
.L_x_57054:
[----:B------:R-:W-:Y:S05]  /*3c510*/  EXIT ;  /* 0x000000000000794d */ /* 0x000fea0003800000 */
.L_x_58355:
[----:B------:R-:W-:Y:S01]  /*3c520*/  HFMA2.MMA R154, -RZ, RZ, 0, 5.9604644775390625e-08 ;  /* 0x00000001ff9a7435 */ /* 0x000fe200000001ff */
[----:B------:R-:W-:Y:S01]  /*3c530*/  IMAD.MOV.U32 R170, RZ, RZ, 0x1f ;  /* 0x0000001fffaa7424 */ /* 0x000fe200078e00ff */
[----:B------:R-:W-:Y:S01]  /*3c540*/  MOV R152, 0x3c570 ;  /* 0x0003c57000987802 */ /* 0x000fe20000000f00 */
[----:B------:R-:W-:-:S03]  /*3c550*/  IMAD.MOV.U32 R153, RZ, RZ, -0x1 ;  /* 0xffffffffff997424 */ /* 0x000fc600078e00ff */
[----:B------:R-:W-:Y:S05]  /*3c560*/  CALL.REL.NOINC `($__internal_71_$__cuda_sm70_shflsync_bfly_p) ;  /* 0x00000d8000007944 */ /* 0x000fea0003c00000 */
[----:B-1----:R-:W-:Y:S05]  /*3c570*/  BRA `(.L_x_58359) ;  /* 0xffffde5000007947 */ /* 0x002fea000383ffff */
.L_x_58356:
[----:B------:R-:W-:Y:S01]  /*3c580*/  IMAD.MOV.U32 R154, RZ, RZ, 0x2 ;  /* 0x00000002ff9a7424 */ /* 0x000fe200078e00ff */
[----:B------:R-:W-:Y:S01]  /*3c590*/  MOV R170, 0x1f ;  /* 0x0000001f00aa7802 */ /* 0x000fe20000000f00 */
[----:B------:R-:W-:Y:S01]  /*3c5a0*/  IMAD.MOV.U32 R153, RZ, RZ, -0x1 ;  /* 0xffffffffff997424 */ /* 0x000fe200078e00ff */
[----:B------:R-:W-:Y:S02]  /*3c5b0*/  MOV R152, 0x3c5d0 ;  /* 0x0003c5d000987802 */ /* 0x000fe40000000f00 */
[----:B------:R-:W-:Y:S05]  /*3c5c0*/  CALL.REL.NOINC `($__internal_71_$__cuda_sm70_shflsync_bfly_p) ;  /* 0x00000d2000007944 */ /* 0x000fea0003c00000 */
[----:B-1----:R-:W-:Y:S01]  /*3c5d0*/  FADD.FTZ R162, R162, R154 ;  /* 0x0000009aa2a27221 */ /* 0x002fe20000010000 */
[----:B------:R-:W-:Y:S01]  /*3c5e0*/  MOV R153, 0xffffffff ;  /* 0xffffffff00997802 */ /* 0x000fe20000000f00 */
[----:B------:R-:W-:Y:S01]  /*3c5f0*/  IMAD.MOV.U32 R154, RZ, RZ, 0x4 ;  /* 0x00000004ff9a7424 */ /* 0x000fe200078e00ff */
[----:B------:R-:W-:Y:S01]  /*3c600*/  MOV R152, 0x3c630 ;  /* 0x0003c63000987802 */ /* 0x000fe20000000f00 */
[----:B------:R-:W-:-:S02]  /*3c610*/  IMAD.MOV.U32 R170, RZ, RZ, 0x1f ;  /* 0x0000001fffaa7424 */ /* 0x000fc400078e00ff */
[----:B------:R-:W-:Y:S05]  /*3c620*/  CALL.REL.NOINC `($__internal_71_$__cuda_sm70_shflsync_bfly_p) ;  /* 0x00000cc000007944 */ /* 0x000fea0003c00000 */
[----:B-1----:R-:W-:Y:S01]  /*3c630*/  FADD.FTZ R162, R162, R154 ;  /* 0x0000009aa2a27221 */ /* 0x002fe20000010000 */
[----:B------:R-:W-:Y:S01]  /*3c640*/  MOV R152, 0x3c690 ;  /* 0x0003c69000987802 */ /* 0x000fe20000000f00 */
[----:B------:R-:W-:-:S02]  /*3c650*/  IMAD.MOV.U32 R154, RZ, RZ, 0x8 ;  /* 0x00000008ff9a7424 */ /* 0x000fc400078e00ff */
[----:B------:R-:W-:Y:S02]  /*3c660*/  IMAD.MOV.U32 R170, RZ, RZ, 0x1f ;  /* 0x0000001fffaa7424 */ /* 0x000fe400078e00ff */
[----:B------:R-:W-:Y:S02]  /*3c670*/  IMAD.MOV.U32 R153, RZ, RZ, -0x1 ;  /* 0xffffffffff997424 */ /* 0x000fe400078e00ff */
[----:B------:R-:W-:Y:S05]  /*3c680*/  CALL.REL.NOINC `($__internal_71_$__cuda_sm70_shflsync_bfly_p) ;  /* 0x00000c6000007944 */ /* 0x000fea0003c00000 */
[----:B-1----:R-:W-:Y:S01]  /*3c690*/  FADD.FTZ R162, R162, R154 ;  /* 0x0000009aa2a27221 */ /* 0x002fe20000010000 */
[----:B------:R-:W-:Y:S01]  /*3c6a0*/  HFMA2.MMA R154, -RZ, RZ, 0, 9.5367431640625e-07 ;  /* 0x00000010ff9a7435 */ /* 0x000fe200000001ff */
[----:B------:R-:W-:Y:S01]  /*3c6b0*/  IMAD.MOV.U32 R170, RZ, RZ, 0x1f ;  /* 0x0000001fffaa7424 */ /* 0x000fe200078e00ff */
[----:B------:R-:W-:Y:S01]  /*3c6c0*/  MOV R152, 0x3c6f0 ;  /* 0x0003c6f000987802 */ /* 0x000fe20000000f00 */
[----:B------:R-:W-:-:S03]  /*3c6d0*/  IMAD.MOV.U32 R153, RZ, RZ, -0x1 ;  /* 0xffffffffff997424 */ /* 0x000fc600078e00ff */
[----:B------:R-:W-:Y:S05]  /*3c6e0*/  CALL.REL.NOINC `($__internal_71_$__cuda_sm70_shflsync_bfly_p) ;  /* 0x00000c0000007944 */ /* 0x000fea0003c00000 */
[----:B-1----:R-:W-:Y:S01]  /*3c6f0*/  FADD.FTZ R154, R162, R154 ;  /* 0x0000009aa29a7221 */ /* 0x002fe20000010000 */
[----:B------:R-:W-:-:S03]  /*3c700*/  MOV R170, 0x1f ;  /* 0x0000001f00aa7802 */ /* 0x000fc60000000f00 */
        /* <DEDUP_REMOVED lines=164> */
[----:B------:R-:W-:Y:S05]  /*3d150*/  CALL.REL.NOINC `($__internal_71_$__cuda_sm70_shflsync_bfly_p) ;  /* 0x0000019000007944 */ /* 0x000fea0003c00000 */
[----:B-1----:R-:W-:Y:S01]  /*3d160*/  FADD.FTZ R162, R162, R154 ;  /* 0x0000009aa2a27221 */ /* 0x002fe20000010000 */
[----:B------:R-:W-:Y:S01]  /*3d170*/  MOV R153, 0xffffffff ;  /* 0xffffffff00997802 */ /* 0x000fe20000000f00 */
[----:B------:R-:W-:Y:S01]  /*3d180*/  IMAD.MOV.U32 R154, RZ, RZ, 0x2 ;  /* 0x00000002ff9a7424 */ /* 0x000fe200078e00ff */
[----:B------:R-:W-:Y:S01]  /*3d190*/  MOV R152, 0x3d1c0 ;  /* 0x0003d1c000987802 */ /* 0x000fe20000000f00 */
[----:B------:R-:W-:Y:S02]  /*3d1a0*/  IMAD.MOV.U32 R170, RZ, RZ, 0x1f ;  /* 0x0000001fffaa7424 */ /* 0x000fe400078e00ff */
        /* <DEDUP_REMOVED lines=8> */
[----:B------:R-:W-:Y:S01]  /*3d230*/  HFMA2.MMA R154, -RZ, RZ, 0, 4.76837158203125e-07 ;  /* 0x00000008ff9a7435 */ /* 0x000fe200000001ff */
[----:B------:R-:W-:Y:S01]  /*3d240*/  IMAD.MOV.U32 R170, RZ, RZ, 0x1f ;  /* 0x0000001fffaa7424 */ /* 0x000fe200078e00ff */
[----:B------:R-:W-:Y:S01]  /*3d250*/  MOV R152, 0x3d280 ;  /* 0x0003d28000987802 */ /* 0x000fe20000000f00 */
[----:B------:R-:W-:-:S03]  /*3d260*/  IMAD.MOV.U32 R153, RZ, RZ, -0x1 ;  /* 0xffffffffff997424 */ /* 0x000fc600078e00ff */
[----:B------:R-:W-:Y:S05]  /*3d270*/  CALL.REL.NOINC `($__internal_71_$__cuda_sm70_shflsync_bfly_p) ;  /* 0x0000007000007944 */ /* 0x000fea0003c00000 */
[----:B-1----:R-:W-:Y:S01]  /*3d280*/  FADD.FTZ R162, R162, R154 ;  /* 0x0000009aa2a27221 */ /* 0x002fe20000010000 */
[----:B------:R-:W-:Y:S01]  /*3d290*/  MOV R170, 0x1f ;  /* 0x0000001f00aa7802 */ /* 0x000fe20000000f00 */
[----:B------:R-:W-:Y:S01]  /*3d2a0*/  IMAD.MOV.U32 R154, RZ, RZ, 0x10 ;  /* 0x00000010ff9a7424 */ /* 0x000fe200078e00ff */
[----:B------:R-:W-:Y:S01]  /*3d2b0*/  MOV R152, 0x3d2e0 ;  /* 0x0003d2e000987802 */ /* 0x000fe20000000f00 */
[----:B------:R-:W-:-:S02]  /*3d2c0*/  IMAD.MOV.U32 R153, RZ, RZ, -0x1 ;  /* 0xffffffffff997424 */ /* 0x000fc400078e00ff */
[----:B------:R-:W-:Y:S05]  /*3d2d0*/  CALL.REL.NOINC `($__internal_71_$__cuda_sm70_shflsync_bfly_p) ;  /* 0x0000001000007944 */ /* 0x000fea0003c00000 */
[----:B-1----:R-:W-:Y:S05]  /*3d2e0*/  BRA `(.L_x_58360) ;  /* 0xffffdc2000007947 */ /* 0x002fea000383ffff */
        .weak           $__internal_71_$__cuda_sm70_shflsync_bfly_p
        .type           $__internal_71_$__cuda_sm70_shflsync_bfly_p,@function
        .size           $__internal_71_$__cuda_sm70_shflsync_bfly_p,(.L_x_65451 - $__internal_71_$__cuda_sm70_shflsync_bfly_p)
$__internal_71_$__cuda_sm70_shflsync_bfly_p:
[----:B------:R-:W-:Y:S04]  /*3d2f0*/  WARPSYNC R153 ;  /* 0x0000009900007348 */ /* 0x000fe80003800000 */
[----:B------:R0:W1:Y:S02]  /*3d300*/  SHFL.BFLY PT, R154, R162, R154, R170 ;  /* 0x0c00009aa29a7389 */ /* 0x00006400000e00aa */
[----:B0-----:R-:W-:-:S04]  /*3d310*/  IMAD.MOV.U32 R153, RZ, RZ, 0x0 ;  /* 0x00000000ff997424 */ /* 0x001fc800078e00ff */
[----:B------:R-:W-:Y:S05]  /*3d320*/  RET.REL.NODEC R152 `(_ZN10layer_norm31ln_parallel_residual_fwd_kernelINS_13Kernel_traitsI6__halfffffjLj2560ELj1ELj4ELj1ELj16ENS_18Kernel_traits_baseILj2560ES2_ffffjLj128EEEEELb1ELb1ELb1EEEvNS_9FwdParamsE) ;  /* 0xfffc2cd098007950 */ /* 0x000fea0003c3ffff */
.L_x_58361:
        /* <DEDUP_REMOVED lines=13> */
.L_x_65451:


//--------------------- .text._ZN10layer_norm31ln_parallel_residual_fwd_kernelINS_13Kernel_traitsIfffffjLj2560ELj1ELj4ELj1ELj16ENS_18Kernel_traits_baseILj2560EfffffjLj128EEEEELb0ELb0ELb0EEEvNS_9FwdParamsE --------------------------
	.section	.text._ZN10layer_norm31ln_parallel_residual_fwd_kernelINS_13Kernel_traitsIfffffjLj2560ELj1ELj4ELj1ELj16ENS_18Kernel_traits_baseILj2560EfffffjLj128EEEEELb0ELb0ELb0EEEvNS_9FwdParamsE,"ax",@progbits
	.sectioninfo	@"SHI_REGISTERS=255"
	.align	128
        .global         _ZN10layer_norm31ln_parallel_residual_fwd_kernelINS_13Kernel_traitsIfffffjLj2560ELj1ELj4ELj1ELj16ENS_18Kernel_traits_baseILj2560EfffffjLj128EEEEELb0ELb0ELb0EEEvNS_9FwdParamsE
        .type           _ZN10layer_norm31ln_parallel_residual_fwd_kernelINS_13Kernel_traitsIfffffjLj2560ELj1ELj4ELj1ELj16ENS_18Kernel_traits_baseILj2560EfffffjLj128EEEEELb0ELb0ELb0EEEvNS_9FwdParamsE,@function
        .size           _ZN10layer_norm31ln_parallel_residual_fwd_kernelINS_13Kernel_traitsIfffffjLj2560ELj1ELj4ELj1ELj16ENS_18Kernel_traits_baseILj2560EfffffjLj128EEEEELb0ELb0ELb0EEEvNS_9FwdParamsE,(.L_x_65452 - _ZN10layer_norm31ln_parallel_residual_fwd_kernelINS_13Kernel_traitsIfffffjLj2560ELj1ELj4ELj1ELj16ENS_18Kernel_traits_baseILj2560EfffffjLj128EEEEELb0ELb0ELb0EEEvNS_9FwdParamsE)
        .other          _ZN10layer_norm31ln_parallel_residual_fwd_kernelINS_13Kernel_traitsIfffffjLj2560ELj1ELj4ELj1ELj16ENS_18Kernel_traits_baseILj2560EfffffjLj128EEEEELb0ELb0ELb0EEEvNS_9FwdParamsE,@"STO_CUDA_ENTRY STV_DEFAULT"
_ZN10layer_norm31ln_parallel_residual_fwd_kernelINS_13Kernel_traitsIfffffjLj2560ELj1ELj4ELj1ELj16ENS_18Kernel_traits_baseILj2560EfffffjLj128EEEEELb0ELb0ELb0EEEvNS_9FwdParamsE:
.text._ZN10layer_norm31ln_parallel_residual_fwd_kernelINS_13Kernel_traitsIfffffjLj2560ELj1ELj4ELj1ELj16ENS_18Kernel_traits_baseILj2560EfffffjLj128EEEEELb0ELb0ELb0EEEvNS_9FwdParamsE:
        /* <DEDUP_REMOVED lines=8> */
[C---:B0-----:R-:W-:Y:S02]  /*0080*/  LOP3.LUT R3, R137.reuse, 0x1f, RZ, 0xc, !PT ;  /* 0x0000001f89037812 */ /* 0x041fe400078e0cff */
[----:B------:R-:W-:Y:S02]  /*0090*/  LOP3.LUT R4, R137, 0x1f, RZ, 0xc0, !PT ;  /* 0x0000001f89047812 */ /* 0x000fe400078ec0ff */
[----:B------:R-:W-:-:S04]  /*00a0*/  LEA.HI.SX32 R0, R0, R3, 0x1e ;  /* 0x0000000300007211 */ /* 0x000fc800078ff2ff */
[----:B------:R-:W-:-:S13]  /*00b0*/  LOP3.LUT P1, RZ, R0, 0xffffffe0, RZ, 0xc0, !PT ;  /* 0xffffffe000ff7812 */ /* 0x000fda000782c0ff */
[----:B------:R-:W-:Y:S05]  /*00c0*/  @!P1 BRA `(.L_x_58363) ;  /* 0x000001f000009947 */ /* 0x000fea0003800000 */
[----:B------:R-:W-:Y:S01]  /*00d0*/  ISETP.NE.U32.AND P2, PT, RZ, c[0x0][0x220], PT ;  /* 0x00008800ff007a0c */ /* 0x000fe20003f45070 */
[----:B------:R-:W-:Y:S01]  /*00e0*/  CS2R R14, SRZ ;  /* 0x00000000000e7805 */ /* 0x000fe2000001ff00 */
[C---:B------:R-:W-:Y:S01]  /*00f0*/  SHF.L.U32 R8, R4.reuse, 0x4, RZ ;  /* 0x0000000404087819 */ /* 0x040fe200000006ff */
[----:B------:R-:W-:Y:S01]  /*0100*/  CS2R R12, SRZ ;  /* 0x00000000000c7805 */ /* 0x000fe2000001ff00 */
[----:B------:R-:W-:Y:S01]  /*0110*/  ISETP.NE.AND.EX P2, PT, RZ, c[0x0][0x224], PT, P2 ;  /* 0x00008900ff007a0c */ /* 0x000fe20003f45320 */
[----:B------:R-:W-:Y:S01]  /*0120*/  HFMA2.MMA R3, -RZ, RZ, 0, 9.5367431640625e-07 ;  /* 0x00000010ff037435 */ /* 0x000fe200000001ff */
[----:B------:R-:W-:Y:S01]  /*0130*/  SHF.L.U64.HI R5, R4, 0x4, RZ ;  /* 0x0000000404057819 */ /* 0x000fe200000102ff */
[----:B------:R-:W-:Y:S01]  /*0140*/  CS2R R18, SRZ ;  /* 0x0000000000127805 */ /* 0x000fe2000001ff00 */
[----:B------:R-:W-:Y:S01]  /*0150*/  ISETP.NE.U32.AND P0, PT, RZ, c[0x0][0x218], PT ;  /* 0x00008600ff007a0c */ /* 0x000fe20003f05070 */
[----:B------:R-:W-:-:S03]  /*0160*/  CS2R R16, SRZ ;  /* 0x0000000000107805 */ /* 0x000fc6000001ff00 */
[----:B------:R-:W-:-:S03]  /*0170*/  ISETP.NE.AND.EX P0, PT, RZ, c[0x0][0x21c], PT, P0 ;  /* 0x00008700ff007a0c */ /* 0x000fc60003f05300 */
[----:B------:R-:W-:Y:S02]  /*0180*/  IMAD.WIDE.U32 R2, R4, R3, c[0x0][0x1b0] ;  /* 0x00006c0004027625 */ /* 0x000fe400078e0003 */
[C---:B------:R-:W-:Y:S02]  /*0190*/  @P2 IADD3 R10, P5, R8.reuse, c[0x0][0x220], RZ ;  /* 0x00008800080a2a10 */ /* 0x040fe40007fbe0ff */
[----:B------:R-:W-:Y:S02]  /*01a0*/  IADD3 R8, P4, R8, c[0x0][0x1b8], RZ ;  /* 0x00006e0008087a10 */ /* 0x000fe40007f9e0ff */
[C---:B------:R-:W-:Y:S02]  /*01b0*/  @P2 IADD3.X R11, R5.reuse, c[0x0][0x224], RZ, P5, !PT ;  /* 0x00008900050b2a10 */ /* 0x040fe40002ffe4ff */
[----:B------:R-:W-:Y:S02]  /*01c0*/  IADD3.X R9, R5, c[0x0][0x1bc], RZ, P4, !PT ;  /* 0x00006f0005097a10 */ /* 0x000fe400027fe4ff */
[C---:B------:R-:W-:Y:S01]  /*01d0*/  @P0 LEA R6, P3, R4.reuse, c[0x0][0x218], 0x4 ;  /* 0x0000860004060a11 */ /* 0x040fe200078620ff */
[----:B------:R0:W2:Y:S03]  /*01e0*/  @P2 LDG.E.128 R12, [R10.64] ;  /* 0x000000040a0c2981 */ /* 0x0000a6000c1e1d00 */
[----:B------:R-:W-:-:S05]  /*01f0*/  @P0 LEA.HI.X R7, R4, c[0x0][0x21c], RZ, 0x4, P3 ;  /* 0x0000870004070a11 */ /* 0x000fca00018f24ff */
[----:B------:R-:W3:Y:S04]  /*0200*/  @P0 LDG.E.128 R16, [R6.64] ;  /* 0x0000000406100981 */ /* 0x000ee8000c1e1d00 */
[----:B0-----:R-:W4:Y:S04]  /*0210*/  LDG.E.128 R8, [R8.64] ;  /* 0x0000000408087981 */ /* 0x001f28000c1e1d00 */
[----:B--2---:R-:W-:Y:S04]  /*0220*/  STL.64 [R1+0x30], R12 ;  /* 0x0000300c01007387 */ /* 0x004fe80000100a00 */
[----:B------:R0:W-:Y:S04]  /*0230*/  STL.64 [R1+0x38], R14 ;  /* 0x0000380e01007387 */ /* 0x0001e80000100a00 */
[----:B0-----:R-:W2:Y:S04]  /*0240*/  LDG.E.128 R12, [R2.64] ;  /* 0x00000004020c7981 */ /* 0x001ea8000c1e1d00 */
[----:B----4-:R0:W-:Y:S04]  /*0250*/  STL.64 [R1+0x2b0], R8 ;  /* 0x0002b00801007387 */ /* 0x0101e80000100a00 */
[----:B------:R0:W-:Y:S01]  /*0260*/  STL.64 [R1+0x2b8], R10 ;  /* 0x0002b80a01007387 */ /* 0x0001e20000100a00 */
[----:B------:R-:W-:-:S03]  /*0270*/  LOP3.LUT R4, R4, 0x20, RZ, 0xfc, !PT ;  /* 0x0000002004047812 */ /* 0x000fc600078efcff */
[----:B--2---:R0:W-:Y:S04]  /*0280*/  STL.64 [R1+0x2c0], R12 ;  /* 0x0002c00c01007387 */ /* 0x0041e80000100a00 */
[----:B------:R0:W-:Y:S04]  /*0290*/  STL.64 [R1+0x2c8], R14 ;  /* 0x0002c80e01007387 */ /* 0x0001e80000100a00 */
[----:B---3--:R0:W-:Y:S04]  /*02a0*/  STL.64 [R1+0x40], R16 ;  /* 0x0000401001007387 */ /* 0x0081e80000100a00 */
[----:B------:R0:W-:Y:S02]  /*02b0*/  STL.64 [R1+0x48], R18 ;  /* 0x0000481201007387 */ /* 0x0001e40000100a00 */
.L_x_58363:
[----:B------:R-:W-:Y:S05]  /*02c0*/  BSYNC B0 ;  /* 0x0000000000007941 */ /* 0x000fea0003800000 */
.L_x_58362:
[----:B------:R-:W-:Y:S01]  /*02d0*/  ISETP.GE.U32.AND P0, PT, R0, 0x40, PT ;  /* 0x000000400000780c */ /* 0x000fe20003f06070 */
[----:B------:R-:W-:Y:S01]  /*02e0*/  BSSY B0, `(.L_x_58364) ;  /* 0x0000023000007945 */ /* 0x000fe20003800000 */
[----:B------:R-:W-:-:S11]  /*02f0*/  LOP3.LUT R2, R2, 0xfffffffd, RZ, 0xc0, !PT ;  /* 0xfffffffd02027812 */ /* 0x000fd600078ec0ff */
[----:B------:R-:W-:Y:S01]  /*0300*/  @P0 LOP3.LUT R2, R2, 0x2, RZ, 0xfc, !PT ;  /* 0x0000000202020812 */ /* 0x000fe200078efcff */
[----:B------:R-:W-:Y:S05]  /*0310*/  @!P0 BRA `(.L_x_58365) ;  /* 0x000001f000008947 */ /* 0x000fea0003800000 */
[----:B------:R-:W-:Y:S01]  /*0320*/  ISETP.NE.U32.AND P2, PT, RZ, c[0x0][0x220], PT ;  /* 0x00008800ff007a0c */ /* 0x000fe20003f45070 */
[----:B0-----:R-:W-:Y:S01]  /*0330*/  CS2R R18, SRZ ;  /* 0x0000000000127805 */ /* 0x001fe2000001ff00 */
[----:B------:R-:W-:Y:S01]  /*0340*/  ISETP.NE.U32.AND P0, PT, RZ, c[0x0][0x218], PT ;  /* 0x00008600ff007a0c */ /* 0x000fe20003f05070 */
[----:B------:R-:W-:Y:S01]  /*0350*/  CS2R R16, SRZ ;  /* 0x0000000000107805 */ /* 0x000fe2000001ff00 */
[----:B------:R-:W-:Y:S01]  /*0360*/  ISETP.NE.AND.EX P2, PT, RZ, c[0x0][0x224], PT, P2 ;  /* 0x00008900ff007a0c */ /* 0x000fe20003f45320 */
[----:B------:R-:W-:Y:S01]  /*0370*/  CS2R R22, SRZ ;  /* 0x0000000000167805 */ /* 0x000fe2000001ff00 */
[----:B------:R-:W-:Y:S01]  /*0380*/  ISETP.NE.AND.EX P0, PT, RZ, c[0x0][0x21c], PT, P0 ;  /* 0x00008700ff007a0c */ /* 0x000fe20003f05300 */
[----:B------:R-:W-:Y:S01]  /*0390*/  CS2R R20, SRZ ;  /* 0x0000000000147805 */ /* 0x000fe2000001ff00 */
[C---:B------:R-:W-:Y:S02]  /*03a0*/  SHF.L.U32 R8, R4.reuse, 0x4, RZ ;  /* 0x0000000404087819 */ /* 0x040fe400000006ff */
[----:B------:R-:W-:-:S02]  /*03b0*/  SHF.L.U64.HI R3, R4, 0x4, RZ ;  /* 0x0000000404037819 */ /* 0x000fc400000102ff */
[----:B------:R-:W-:-:S05]  /*03c0*/  MOV R13, 0x10 ;  /* 0x00000010000d7802 */ /* 0x000fca0000000f00 */
[----:B------:R-:W-:Y:S01]  /*03d0*/  @P2 IADD3 R10, P5, R8, c[0x0][0x220], RZ ;  /* 0x00008800080a2a10 */ /* 0x000fe20007fbe0ff */
[----:B------:R-:W-:Y:S01]  /*03e0*/  IMAD.WIDE.U32 R12, R4, R13, c[0x0][0x1b0] ;  /* 0x00006c00040c7625 */ /* 0x000fe200078e000d */
[----:B------:R-:W-:Y:S02]  /*03f0*/  IADD3 R8, P4, R8, c[0x0][0x1b8], RZ ;  /* 0x00006e0008087a10 */ /* 0x000fe40007f9e0ff */
[C---:B------:R-:W-:Y:S02]  /*0400*/  @P2 IADD3.X R11, R3.reuse, c[0x0][0x224], RZ, P5, !PT ;  /* 0x00008900030b2a10 */ /* 0x040fe40002ffe4ff */
[----:B------:R-:W-:Y:S01]  /*0410*/  IADD3.X R9, R3, c[0x0][0x1bc], RZ, P4, !PT ;  /* 0x00006f0003097a10 */ /* 0x000fe200027fe4ff */
[----:B------:R-:W2:Y:S01]  /*0420*/  LDG.E.128 R12, [R12.64] ;  /* 0x000000040c0c7981 */ /* 0x000ea2000c1e1d00 */
[----:B------:R-:W-:-:S03]  /*0430*/  @P0 LEA R6, P3, R4, c[0x0][0x218], 0x4 ;  /* 0x0000860004060a11 */ /* 0x000fc600078620ff */
[----:B------:R0:W3:Y:S01]  /*0440*/  @P2 LDG.E.128 R16, [R10.64] ;  /* 0x000000040a102981 */ /* 0x0000e2000c1e1d00 */
[----:B------:R-:W-:-:S05]  /*0450*/  @P0 LEA.HI.X R7, R4, c[0x0][0x21c], RZ, 0x4, P3 ;  /* 0x0000870004070a11 */ /* 0x000fca00018f24ff */
[----:B------:R-:W4:Y:S04]  /*0460*/  @P0 LDG.E.128 R20, [R6.64] ;  /* 0x0000000406140981 */ /* 0x000f28000c1e1d00 */
[----:B0-----:R-:W5:Y:S01]  /*0470*/  LDG.E.128 R8, [R8.64] ;  /* 0x0000000408087981 */ /* 0x001f62000c1e1d00 */
[----:B------:R-:W-:-:S03]  /*0480*/  IADD3 R4, R4, 0x20, RZ ;  /* 0x0000002004047810 */ /* 0x000fc60007ffe0ff */
[----:B-----5:R0:W-:Y:S04]  /*0490*/  STL.64 [R1+0x2a0], R8 ;  /* 0x0002a00801007387 */ /* 0x0201e80000100a00 */
[----:B------:R0:W-:Y:S04]  /*04a0*/  STL.64 [R1+0x2a8], R10 ;  /* 0x0002a80a01007387 */ /* 0x0001e80000100a00 */
[----:B--2---:R0:W-:Y:S04]  /*04b0*/  STL.64 [R1+0x160], R12 ;  /* 0x0001600c01007387 */ /* 0x0041e80000100a00 */
[----:B------:R0:W-:Y:S04]  /*04c0*/  STL.64 [R1+0x168], R14 ;  /* 0x0001680e01007387 */ /* 0x0001e80000100a00 */
[----:B---3--:R0:W-:Y:S04]  /*04d0*/  STL.64 [R1+0x10], R16 ;  /* 0x0000101001007387 */ /* 0x0081e80000100a00 */
[----:B------:R0:W-:Y:S04]  /*04e0*/  STL.64 [R1+0x18], R18 ;  /* 0x0000181201007387 */ /* 0x0001e80000100a00 */
[----:B----4-:R0:W-:Y:S04]  /*04f0*/  STL.64 [R1+0x20], R20 ;  /* 0x0000201401007387 */ /* 0x0101e80000100a00 */
[----:B------:R0:W-:Y:S02]  /*0500*/  STL.64 [R1+0x28], R22 ;  /* 0x0000281601007387 */ /* 0x0001e40000100a00 */
.L_x_58365:
[----:B------:R-:W-:Y:S05]  /*0510*/  BSYNC B0 ;  /* 0x0000000000007941 */ /* 0x000fea0003800000 */
.L_x_58364:
[----:B------:R-:W-:Y:S01]  /*0520*/  ISETP.GE.U32.AND P0, PT, R0, 0x60, PT ;  /* 0x000000600000780c */ /* 0x000fe20003f06070 */
[----:B------:R-:W-:Y:S01]  /*0530*/  BSSY B0, `(.L_x_58366) ;  /* 0x0000021000007945 */ /* 0x000fe20003800000 */
[----:B------:R-:W-:-:S11]  /*0540*/  LOP3.LUT R2, R2, 0xfffffffe, RZ, 0xc0, !PT ;  /* 0xfffffffe02027812 */ /* 0x000fd600078ec0ff */
[----:B------:R-:W-:Y:S01]  /*0550*/  @P0 LOP3.LUT R2, R2, 0x1, RZ, 0xfc, !PT ;  /* 0x0000000102020812 */ /* 0x000fe200078efcff */
[----:B------:R-:W-:Y:S05]  /*0560*/  @!P0 BRA `(.L_x_58367) ;  /* 0x000001d000008947 */ /* 0x000fea0003800000 */
[----:B------:R-:W-:Y:S01]  /*0570*/  ISETP.NE.U32.AND P0, PT, RZ, c[0x0][0x218], PT ;  /* 0x00008600ff007a0c */ /* 0x000fe20003f05070 */
[----:B0-----:R-:W-:Y:S01]  /*0580*/  IMAD.MOV.U32 R13, RZ, RZ, 0x10 ;  /* 0x00000010ff0d7424 */ /* 0x001fe200078e00ff */
[----:B------:R-:W-:Y:S01]  /*0590*/  ISETP.NE.U32.AND P2, PT, RZ, c[0x0][0x220], PT ;  /* 0x00008800ff007a0c */ /* 0x000fe20003f45070 */
[----:B------:R-:W-:Y:S01]  /*05a0*/  CS2R R242, SRZ ;  /* 0x0000000000f27805 */ /* 0x000fe2000001ff00 */
[----:B------:R-:W-:Y:S01]  /*05b0*/  ISETP.NE.AND.EX P0, PT, RZ, c[0x0][0x21c], PT, P0 ;  /* 0x00008700ff007a0c */ /* 0x000fe20003f05300 */
[----:B------:R-:W-:Y:S01]  /*05c0*/  CS2R R240, SRZ ;  /* 0x0000000000f07805 */ /* 0x000fe2000001ff00 */
[----:B------:R-:W-:Y:S01]  /*05d0*/  ISETP.NE.AND.EX P2, PT, RZ, c[0x0][0x224], PT, P2 ;  /* 0x00008900ff007a0c */ /* 0x000fe20003f45320 */
[C---:B------:R-:W-:Y:S01]  /*05e0*/  IMAD.WIDE.U32 R12, R4.reuse, R13, c[0x0][0x1b0] ;  /* 0x00006c00040c7625 */ /* 0x040fe200078e000d */
[C---:B------:R-:W-:Y:S01]  /*05f0*/  SHF.L.U32 R8, R4.reuse, 0x4, RZ ;  /* 0x0000000404087819 */ /* 0x040fe200000006ff */
[----:B------:R-:W-:Y:S01]  /*0600*/  CS2R R18, SRZ ;  /* 0x0000000000127805 */ /* 0x000fe2000001ff00 */
[----:B------:R-:W-:Y:S01]  /*0610*/  SHF.L.U64.HI R3, R4, 0x4, RZ ;  /* 0x0000000404037819 */ /* 0x000fe200000102ff */
[----:B------:R-:W-:-:S02]  /*0620*/  CS2R R16, SRZ ;  /* 0x0000000000107805 */ /* 0x000fc4000001ff00 */
[----:B------:R-:W2:Y:S04]  /*0630*/  LDG.E.128 R12, [R12.64] ;  /* 0x000000040c0c7981 */ /* 0x000ea8000c1e1d00 */
[----:B------:R-:W-:Y:S02]  /*0640*/  @P0 LEA R6, P4, R4, c[0x0][0x218], 0x4 ;  /* 0x0000860004060a11 */ /* 0x000fe400078820ff */
[----:B------:R-:W-:Y:S02]  /*0650*/  @P2 IADD3 R10, P3, R8, c[0x0][0x220], RZ ;  /* 0x00008800080a2a10 */ /* 0x000fe40007f7e0ff */
[----:B------:R-:W-:Y:S02]  /*0660*/  @P0 LEA.HI.X R7, R4, c[0x0][0x21c], RZ, 0x4, P4 ;  /* 0x0000870004070a11 */ /* 0x000fe400020f24ff */
[----:B------:R-:W-:-:S02]  /*0670*/  IADD3 R8, P4, R8, c[0x0][0x1b8], RZ ;  /* 0x00006e0008087a10 */ /* 0x000fc40007f9e0ff */
[C---:B------:R-:W-:Y:S01]  /*0680*/  @P2 IADD3.X R11, R3.reuse, c[0x0][0x224], RZ, P3, !PT ;  /* 0x00008900030b2a10 */ /* 0x040fe20001ffe4ff */
[----:B------:R-:W3:Y:S01]  /*0690*/  @P0 LDG.E.128 R16, [R6.64] ;  /* 0x0000000406100981 */ /* 0x000ee2000c1e1d00 */
[----:B------:R-:W-:-:S03]  /*06a0*/  IADD3.X R9, R3, c[0x0][0x1bc], RZ, P4, !PT ;  /* 0x00006f0003097a10 */ /* 0x000fc600027fe4ff */
[----:B------:R0:W5:Y:S04]  /*06b0*/  @P2 LDG.E.128 R240, [R10.64] ;  /* 0x000000040af02981 */ /* 0x000168000c1e1d00 */
[----:B0-----:R-:W4:Y:S01]  /*06c0*/  LDG.E.128 R8, [R8.64] ;  /* 0x0000000408087981 */ /* 0x001f22000c1e1d00 */
[----:B------:R-:W-:-:S03]  /*06d0*/  IADD3 R4, R4, 0x20, RZ ;  /* 0x0000002004047810 */ /* 0x000fc60007ffe0ff */
[----:B----4-:R0:W-:Y:S04]  /*06e0*/  STL.64 [R1+0x290], R8 ;  /* 0x0002900801007387 */ /* 0x0101e80000100a00 */
[----:B------:R0:W-:Y:S04]  /*06f0*/  STL.64 [R1+0x298], R10 ;  /* 0x0002980a01007387 */ /* 0x0001e80000100a00 */
[----:B--2---:R0:W-:Y:S04]  /*0700*/  STL.64 [R1+0x150], R12 ;  /* 0x0001500c01007387 */ /* 0x0041e80000100a00 */
[----:B------:R0:W-:Y:S04]  /*0710*/  STL.64 [R1+0x158], R14 ;  /* 0x0001580e01007387 */ /* 0x0001e80000100a00 */
[----:B---3--:R0:W-:Y:S04]  /*0720*/  STL.64 [R1], R16 ;  /* 0x0000001001007387 */ /* 0x0081e80000100a00 */
[----:B------:R0:W-:Y:S02]  /*0730*/  STL.64 [R1+0x8], R18 ;  /* 0x0000081201007387 */ /* 0x0001e40000100a00 */
.L_x_58367:
[----:B------:R-:W-:Y:S05]  /*0740*/  BSYNC B0 ;  /* 0x0000000000007941 */ /* 0x000fea0003800000 */
.L_x_58366:
[----:B------:R-:W-:Y:S01]  /*0750*/  ISETP.GE.U32.AND P0, PT, R0, 0x80, PT ;  /* 0x000000800000780c */ /* 0x000fe20003f06070 */
[----:B------:R-:W-:Y:S01]  /*0760*/  BSSY B0, `(.L_x_58368) ;  /* 0x000001f000007945 */ /* 0x000fe20003800000 */
[----:B------:R-:W-:-:S11]  /*0770*/  LOP3.LUT R3, R3, 0x7fffffff, RZ, 0xc0, !PT ;  /* 0x7fffffff03037812 */ /* 0x000fd600078ec0ff */
[----:B------:R-:W-:Y:S01]  /*0780*/  @P0 LOP3.LUT R3, R3, 0x80000000, RZ, 0xfc, !PT ;  /* 0x8000000003030812 */ /* 0x000fe200078efcff */
[----:B------:R-:W-:Y:S05]  /*0790*/  @!P0 BRA `(.L_x_58369) ;  /* 0x000001b000008947 */ /* 0x000fea0003800000 */
[----:B------:R-:W-:Y:S01]  /*07a0*/  ISETP.NE.U32.AND P0, PT, RZ, c[0x0][0x218], PT ;  /* 0x00008600ff007a0c */ /* 0x000fe20003f05070 */
[----:B0-----:R-:W-:Y:S01]  /*07b0*/  HFMA2.MMA R13, -RZ, RZ, 0, 9.5367431640625e-07 ;  /* 0x00000010ff0d7435 */ /* 0x001fe200000001ff */
[----:B------:R-:W-:Y:S01]  /*07c0*/  ISETP.NE.U32.AND P2, PT, RZ, c[0x0][0x220], PT ;  /* 0x00008800ff007a0c */ /* 0x000fe20003f45070 */
[----:B------:R-:W-:Y:S01]  /*07d0*/  CS2R R234, SRZ ;  /* 0x0000000000ea7805 */ /* 0x000fe2000001ff00 */
[----:B------:R-:W-:Y:S01]  /*07e0*/  ISETP.NE.AND.EX P0, PT, RZ, c[0x0][0x21c], PT, P0 ;  /* 0x00008700ff007a0c */ /* 0x000fe20003f05300 */
[----:B------:R-:W-:Y:S01]  /*07f0*/  CS2R R232, SRZ ;  /* 0x0000000000e87805 */ /* 0x000fe2000001ff00 */
[----:B------:R-:W-:Y:S01]  /*0800*/  ISETP.NE.AND.EX P2, PT, RZ, c[0x0][0x224], PT, P2 ;  /* 0x00008900ff007a0c */ /* 0x000fe20003f45320 */
[----:B------:R-:W-:Y:S01]  /*0810*/  CS2R R238, SRZ ;  /* 0x0000000000ee7805 */ /* 0x000fe2000001ff00 */
[C---:B------:R-:W-:Y:S01]  /*0820*/  SHF.L.U32 R10, R4.reuse, 0x4, RZ ;  /* 0x00000004040a7819 */ /* 0x040fe200000006ff */
[----:B------:R-:W-:Y:S01]  /*0830*/  CS2R R236, SRZ ;  /* 0x0000000000ec7805 */ /* 0x000fe2000001ff00 */
[C---:B------:R-:W-:Y:S01]  /*0840*/  SHF.L.U64.HI R5, R4.reuse, 0x4, RZ ;  /* 0x0000000404057819 */ /* 0x040fe200000102ff */
[----:B------:R-:W-:-:S06]  /*0850*/  IMAD.WIDE.U32 R12, R4, R13, c[0x0][0x1b0] ;  /* 0x00006c00040c7625 */ /* 0x000fcc00078e000d */
[C---:B------:R-:W-:Y:S01]  /*0860*/  @P0 LEA R6, P3, R4.reuse, c[0x0][0x218], 0x4 ;  /* 0x0000860004060a11 */ /* 0x040fe200078620ff */
[----:B------:R-:W2:Y:S03]  /*0870*/  LDG.E.128 R12, [R12.64] ;  /* 0x000000040c0c7981 */ /* 0x000ea6000c1e1d00 */
[----:B------:R-:W-:Y:S02]  /*0880*/  @P0 LEA.HI.X R7, R4, c[0x0][0x21c], RZ, 0x4, P3 ;  /* 0x0000870004070a11 */ /* 0x000fe400018f24ff */
[----:B------:R-:W-:-:S03]  /*0890*/  IADD3 R8, P3, R10, c[0x0][0x1b8], RZ ;  /* 0x00006e000a087a10 */ /* 0x000fc60007f7e0ff */
[----:B------:R0:W5:Y:S01]  /*08a0*/  @P0 LDG.E.128 R236, [R6.64] ;  /* 0x0000000406ec0981 */ /* 0x000162000c1e1d00 */
[----:B------:R-:W-:Y:S02]  /*08b0*/  IADD3.X R9, R5, c[0x0][0x1bc], RZ, P3, !PT ;  /* 0x00006f0005097a10 */ /* 0x000fe40001ffe4ff */
[----:B------:R-:W-:-:S04]  /*08c0*/  @P2 IADD3 R10, P3, R10, c[0x0][0x220], RZ ;  /* 0x000088000a0a2a10 */ /* 0x000fc80007f7e0ff */
[----:B------:R-:W-:-:S05]  /*08d0*/  @P2 IADD3.X R11, R5, c[0x0][0x224], RZ, P3, !PT ;  /* 0x00008900050b2a10 */ /* 0x000fca0001ffe4ff */
[----:B------:R1:W5:Y:S04]  /*08e0*/  @P2 LDG.E.128 R232, [R10.64] ;  /* 0x000000040ae82981 */ /* 0x000368000c1e1d00 */
[----:B-1----:R-:W3:Y:S01]  /*08f0*/  LDG.E.128 R8, [R8.64] ;  /* 0x0000000408087981 */ /* 0x002ee2000c1e1d00 */
[----:B------:R-:W-:-:S03]  /*0900*/  IADD3 R4, R4, 0x20, RZ ;  /* 0x0000002004047810 */ /* 0x000fc60007ffe0ff */
[----:B---3--:R0:W-:Y:S04]  /*0910*/  STL.64 [R1+0x280], R8 ;  /* 0x0002800801007387 */ /* 0x0081e80000100a00 */
[----:B------:R0:W-:Y:S04]  /*0920*/  STL.64 [R1+0x288], R10 ;  /* 0x0002880a01007387 */ /* 0x0001e80000100a00 */
[----:B--2---:R0:W-:Y:S04]  /*0930*/  STL.64 [R1+0x140], R12 ;  /* 0x0001400c01007387 */ /* 0x0041e80000100a00 */
[----:B------:R0:W-:Y:S02]  /*0940*/  STL.64 [R1+0x148], R14 ;  /* 0x0001480e01007387 */ /* 0x0001e40000100a00 */
.L_x_58369:
[----:B------:R-:W-:Y:S05]  /*0950*/  BSYNC B0 ;  /* 0x0000000000007941 */ /* 0x000fea0003800000 */
.L_x_58368:
        /* <DEDUP_REMOVED lines=8> */
[----:B------:R-:W-:Y:S02]  /*09e0*/  SHF.L.U32 R18, R4, 0x4, RZ ;  /* 0x0000000404127819 */ /* 0x000fe400000006ff */
[----:B------:R-:W-:-:S13]  /*09f0*/  ISETP.NE.AND.EX P0, PT, RZ, c[0x0][0x21c], PT, P0 ;  /* 0x00008700ff007a0c */ /* 0x000fda0003f05300 */
[----:B------:R-:W-:-:S04]  /*0a00*/  @P0 LEA R6, P2, R4, c[0x0][0x218], 0x4 ;  /* 0x0000860004060a11 */ /* 0x000fc800078420ff */
[C---:B------:R-:W-:Y:S02]  /*0a10*/  @P0 LEA.HI.X R7, R4.reuse, c[0x0][0x21c], RZ, 0x4, P2 ;  /* 0x0000870004070a11 */ /* 0x040fe400010f24ff */
[----:B------:R-:W-:Y:S02]  /*0a20*/  ISETP.NE.U32.AND P2, PT, RZ, c[0x0][0x220], PT ;  /* 0x00008800ff007a0c */ /* 0x000fe40003f45070 */
[----:B------:R-:W-:Y:S01]  /*0a30*/  SHF.L.U64.HI R5, R4, 0x4, RZ ;  /* 0x0000000404057819 */ /* 0x000fe200000102ff */
[----:B------:R0:W5:Y:S01]  /*0a40*/  @P0 LDG.E.128 R8, [R6.64] ;  /* 0x0000000406080981 */ /* 0x000162000c1e1d00 */
[----:B------:R-:W-:Y:S02]  /*0a50*/  ISETP.NE.AND.EX P2, PT, RZ, c[0x0][0x224], PT, P2 ;  /* 0x00008900ff007a0c */ /* 0x000fe40003f45320 */
[----:B------:R-:W-:-:S04]  /*0a60*/  IADD3 R16, P0, R18, c[0x0][0x1b8], RZ ;  /* 0x00006e0012107a10 */ /* 0x000fc80007f1e0ff */
[----:B------:R-:W-:Y:S01]  /*0a70*/  IADD3.X R17, R5, c[0x0][0x1bc], RZ, P0, !PT ;  /* 0x00006f0005117a10 */ /* 0x000fe200007fe4ff */
[----:B------:R-:W-:Y:S01]  /*0a80*/  CS2R R14, SRZ ;  /* 0x00000000000e7805 */ /* 0x000fe2000001ff00 */
[----:B------:R-:W-:Y:S01]  /*0a90*/  MOV R21, 0x10 ;  /* 0x0000001000157802 */ /* 0x000fe20000000f00 */
[----:B------:R-:W-:-:S04]  /*0aa0*/  CS2R R12, SRZ ;  /* 0x00000000000c7805 */ /* 0x000fc8000001ff00 */
[----:B------:R-:W-:Y:S01]  /*0ab0*/  @P2 IADD3 R18, P0, R18, c[0x0][0x220], RZ ;  /* 0x0000880012122a10 */ /* 0x000fe20007f1e0ff */
[----:B0-----:R-:W-:-:S03]  /*0ac0*/  IMAD.WIDE.U32 R6, R4, R21, c[0x0][0x1b0] ;  /* 0x00006c0004067625 */ /* 0x001fc600078e0015 */
[----:B------:R-:W-:Y:S02]  /*0ad0*/  @P2 IADD3.X R19, R5, c[0x0][0x224], RZ, P0, !PT ;  /* 0x0000890005132a10 */ /* 0x000fe400007fe4ff */
[----:B------:R-:W2:Y:S04]  /*0ae0*/  LDG.E.128 R20, [R6.64] ;  /* 0x0000000406147981 */ /* 0x000ea8000c1e1d00 */
[----:B------:R0:W5:Y:S04]  /*0af0*/  @P2 LDG.E.128 R12, [R18.64] ;  /* 0x00000004120c2981 */ /* 0x000168000c1e1d00 */
[----:B0-----:R-:W3:Y:S01]  /*0b00*/  LDG.E.128 R16, [R16.64] ;  /* 0x0000000410107981 */ /* 0x001ee2000c1e1d00 */
[----:B------:R-:W-:-:S03]  /*0b10*/  IADD3 R4, R4, 0x20, RZ ;  /* 0x0000002004047810 */ /* 0x000fc60007ffe0ff */
[----:B---3--:R0:W-:Y:S04]  /*0b20*/  STL.64 [R1+0x270], R16 ;  /* 0x0002701001007387 */ /* 0x0081e80000100a00 */
[----:B------:R0:W-:Y:S04]  /*0b30*/  STL.64 [R1+0x278], R18 ;  /* 0x0002781201007387 */ /* 0x0001e80000100a00 */
[----:B--2---:R0:W-:Y:S04]  /*0b40*/  STL.64 [R1+0x130], R20 ;  /* 0x0001301401007387 */ /* 0x0041e80000100a00 */
[----:B------:R0:W-:Y:S02]  /*0b50*/  STL.64 [R1+0x138], R22 ;  /* 0x0001381601007387 */ /* 0x0001e40000100a00 */
.L_x_58371:
[----:B------:R-:W-:Y:S05]  /*0b60*/  BSYNC B0 ;  /* 0x0000000000007941 */ /* 0x000fea0003800000 */
.L_x_58370:
[----:B------:R-:W-:Y:S01]  /*0b70*/  ISETP.GE.U32.AND P0, PT, R0, 0xc0, PT ;  /* 0x000000c00000780c */ /* 0x000fe20003f06070 */
[----:B------:R-:W-:Y:S01]  /*0b80*/  BSSY B0, `(.L_x_58372) ;  /* 0x000001f000007945 */ /* 0x000fe20003800000 */
[----:B------:R-:W-:-:S11]  /*0b90*/  LOP3.LUT R3, R3, 0xdfffffff, RZ, 0xc0, !PT ;  /* 0xdfffffff03037812 */ /* 0x000fd600078ec0ff */
[----:B------:R-:W-:Y:S01]  /*0ba0*/  @P0 LOP3.LUT R3, R3, 0x20000000, RZ, 0xfc, !PT ;  /* 0x2000000003030812 */ /* 0x000fe200078efcff */
[----:B------:R-:W-:Y:S05]  /*0bb0*/  @!P0 BRA `(.L_x_58373) ;  /* 0x000001b000008947 */ /* 0x000fea0003800000 */
[C---:B------:R-:W-:Y:S01]  /*0bc0*/  SHF.L.U32 R26, R4.reuse, 0x4, RZ ;  /* 0x00000004041a7819 */ /* 0x040fe200000006ff */
[----:B0-----:R-:W-:Y:S01]  /*0bd0*/  CS2R R18, SRZ ;  /* 0x0000000000127805 */ /* 0x001fe2000001ff00 */
[----:B------:R-:W-:Y:S01]  /*0be0*/  SHF.L.U64.HI R5, R4, 0x4, RZ ;  /* 0x0000000404057819 */ /* 0x000fe200000102ff */
[----:B------:R-:W-:Y:S01]  /*0bf0*/  CS2R R16, SRZ ;  /* 0x0000000000107805 */ /* 0x000fe2000001ff00 */
[----:B------:R-:W-:-:S04]  /*0c00*/  IADD3 R24, P0, R26, c[0x0][0x1b8], RZ ;  /* 0x00006e001a187a10 */ /* 0x000fc80007f1e0ff */
[----:B------:R-:W-:Y:S02]  /*0c10*/  IADD3.X R25, R5, c[0x0][0x1bc], RZ, P0, !PT ;  /* 0x00006f0005197a10 */ /* 0x000fe400007fe4ff */
[----:B------:R-:W-:-:S04]  /*0c20*/  ISETP.NE.U32.AND P0, PT, RZ, c[0x0][0x220], PT ;  /* 0x00008800ff007a0c */ /* 0x000fc80003f05070 */
[----:B------:R-:W-:Y:S01]  /*0c30*/  ISETP.NE.AND.EX P0, PT, RZ, c[0x0][0x224], PT, P0 ;  /* 0x00008900ff007a0c */ /* 0x000fe20003f05300 */
[----:B------:R-:W-:Y:S01]  /*0c40*/  HFMA2.MMA R29, -RZ, RZ, 0, 9.5367431640625e-07 ;  /* 0x00000010ff1d7435 */ /* 0x000fe200000001ff */
[----:B------:R-:W-:Y:S01]  /*0c50*/  CS2R R22, SRZ ;  /* 0x0000000000167805 */ /* 0x000fe2000001ff00 */
[----:B------:R-:W-:-:S10]  /*0c60*/  CS2R R20, SRZ ;  /* 0x0000000000147805 */ /* 0x000fd4000001ff00 */
[----:B------:R-:W-:Y:S01]  /*0c70*/  @P0 IADD3 R26, P2, R26, c[0x0][0x220], RZ ;  /* 0x000088001a1a0a10 */ /* 0x000fe20007f5e0ff */
[----:B------:R-:W-:-:S03]  /*0c80*/  IMAD.WIDE.U32 R28, R4, R29, c[0x0][0x1b0] ;  /* 0x00006c00041c7625 */ /* 0x000fc600078e001d */
[----:B------:R-:W-:Y:S02]  /*0c90*/  @P0 IADD3.X R27, R5, c[0x0][0x224], RZ, P2, !PT ;  /* 0x00008900051b0a10 */ /* 0x000fe400017fe4ff */
[----:B------:R-:W-:Y:S01]  /*0ca0*/  ISETP.NE.U32.AND P2, PT, RZ, c[0x0][0x218], PT ;  /* 0x00008600ff007a0c */ /* 0x000fe20003f45070 */
[----:B------:R-:W2:Y:S03]  /*0cb0*/  LDG.E.128 R28, [R28.64] ;  /* 0x000000041c1c7981 */ /* 0x000ea6000c1e1d00 */
[----:B------:R-:W-:Y:S01]  /*0cc0*/  ISETP.NE.AND.EX P2, PT, RZ, c[0x0][0x21c], PT, P2 ;  /* 0x00008700ff007a0c */ /* 0x000fe20003f45320 */
[----:B------:R0:W5:Y:S04]  /*0cd0*/  @P0 LDG.E.128 R20, [R26.64] ;  /* 0x000000041a140981 */ /* 0x000168000c1e1d00 */
[----:B0-----:R-:W3:Y:S08]  /*0ce0*/  LDG.E.128 R24, [R24.64] ;  /* 0x0000000418187981 */ /* 0x001ef0000c1e1d00 */
[----:B------:R-:W-:-:S04]  /*0cf0*/  @P2 LEA R6, P3, R4, c[0x0][0x218], 0x4 ;  /* 0x0000860004062a11 */ /* 0x000fc800078620ff */
[----:B------:R-:W-:-:S05]  /*0d00*/  @P2 LEA.HI.X R7, R4, c[0x0][0x21c], RZ, 0x4, P3 ;  /* 0x0000870004072a11 */ /* 0x000fca00018f24ff */
[----:B------:R0:W5:Y:S01]  /*0d10*/  @P2 LDG.E.128 R16, [R6.64] ;  /* 0x0000000406102981 */ /* 0x000162000c1e1d00 */
[----:B------:R-:W-:-:S03]  /*0d20*/  IADD3 R4, R4, 0x20, RZ ;  /* 0x0000002004047810 */ /* 0x000fc60007ffe0ff */
[----:B---3--:R0:W-:Y:S04]  /*0d30*/  STL.64 [R1+0x260], R24 ;  /* 0x0002601801007387 */ /* 0x0081e80000100a00 */
[----:B------:R0:W-:Y:S04]  /*0d40*/  STL.64 [R1+0x268], R26 ;  /* 0x0002681a01007387 */ /* 0x0001e80000100a00 */
[----:B--2---:R0:W-:Y:S04]  /*0d50*/  STL.64 [R1+0x120], R28 ;  /* 0x0001201c01007387 */ /* 0x0041e80000100a00 */
[----:B------:R0:W-:Y:S02]  /*0d60*/  STL.64 [R1+0x128], R30 ;  /* 0x0001281e01007387 */ /* 0x0001e40000100a00 */
.L_x_58373:
[----:B------:R-:W-:Y:S05]  /*0d70*/  BSYNC B0 ;  /* 0x0000000000007941 */ /* 0x000fea0003800000 */
.L_x_58372:
        /* <DEDUP_REMOVED lines=13> */
[----:B------:R-:W-:Y:S01]  /*0e50*/  IMAD.MOV.U32 R37, RZ, RZ, 0x10 ;  /* 0x00000010ff257424 */ /* 0x000fe200078e00ff */
[----:B------:R-:W-:Y:S01]  /*0e60*/  CS2R R30, SRZ ;  /* 0x00000000001e7805 */ /* 0x000fe2000001ff00 */
[----:B------:R-:W-:Y:S02]  /*0e70*/  CS2R R28, SRZ ;  /* 0x00000000001c7805 */ /* 0x000fe4000001ff00 */
[----:B------:R-:W-:-:S06]  /*0e80*/  IMAD.WIDE.U32 R36, R4, R37, c[0x0][0x1b0] ;  /* 0x00006c0004247625 */ /* 0x000fcc00078e0025 */
[----:B------:R-:W2:Y:S02]  /*0e90*/  LDG.E.128 R36, [R36.64] ;  /* 0x0000000424247981 */ /* 0x000ea4000c1e1d00 */
[----:B------:R-:W-:-:S04]  /*0ea0*/  @P0 IADD3 R34, P2, R34, c[0x0][0x220], RZ ;  /* 0x0000880022220a10 */ /* 0x000fc80007f5e0ff */
[----:B------:R-:W-:Y:S02]  /*0eb0*/  @P0 IADD3.X R35, R5, c[0x0][0x224], RZ, P2, !PT ;  /* 0x0000890005230a10 */ /* 0x000fe400017fe4ff */
[----:B------:R-:W-:-:S03]  /*0ec0*/  ISETP.NE.U32.AND P2, PT, RZ, c[0x0][0x218], PT ;  /* 0x00008600ff007a0c */ /* 0x000fc60003f45070 */
[----:B------:R0:W5:Y:S01]  /*0ed0*/  @P0 LDG.E.128 R28, [R34.64] ;  /* 0x00000004221c0981 */ /* 0x000162000c1e1d00 */
[----:B------:R-:W-:-:S03]  /*0ee0*/  ISETP.NE.AND.EX P2, PT, RZ, c[0x0][0x21c], PT, P2 ;  /* 0x00008700ff007a0c */ /* 0x000fc60003f45320 */
[----:B0-----:R-:W3:Y:S10]  /*0ef0*/  LDG.E.128 R32, [R32.64] ;  /* 0x0000000420207981 */ /* 0x001ef4000c1e1d00 */
        /* <DEDUP_REMOVED lines=8> */
.L_x_58375:
[----:B------:R-:W-:Y:S05]  /*0f80*/  BSYNC B0 ;  /* 0x0000000000007941 */ /* 0x000fea0003800000 */
.L_x_58374:
        /* <DEDUP_REMOVED lines=12> */
[----:B------:R-:W-:Y:S02]  /*1050*/  ISETP.NE.AND.EX P0, PT, RZ, c[0x0][0x224], PT, P0 ;  /* 0x00008900ff007a0c */ /* 0x000fe40003f05300 */
[----:B------:R-:W-:Y:S01]  /*1060*/  MOV R45, 0x10 ;  /* 0x00000010002d7802 */ /* 0x000fe20000000f00 */
[----:B------:R-:W-:Y:S01]  /*1070*/  CS2R R38, SRZ ;  /* 0x0000000000267805 */ /* 0x000fe2000001ff00 */
[----:B------:R-:W-:-:S03]  /*1080*/  CS2R R36, SRZ ;  /* 0x0000000000247805 */ /* 0x000fc6000001ff00 */
[----:B------:R-:W-:-:S06]  /*1090*/  IMAD.WIDE.U32 R44, R4, R45, c[0x0][0x1b0] ;  /* 0x00006c00042c7625 */ /* 0x000fcc00078e002d */
[----:B------:R-:W-:Y:S01]  /*10a0*/  @P0 IADD3 R42, P2, R42, c[0x0][0x220], RZ ;  /* 0x000088002a2a0a10 */ /* 0x000fe20007f5e0ff */
[----:B------:R-:W2:Y:S03]  /*10b0*/  LDG.E.128 R44, [R44.64] ;  /* 0x000000042c2c7981 */ /* 0x000ea6000c1e1d00 */
        /* <DEDUP_REMOVED lines=13> */
.L_x_58377:
[----:B------:R-:W-:Y:S05]  /*1190*/  BSYNC B0 ;  /* 0x0000000000007941 */ /* 0x000fea0003800000 */
.L_x_58376:
        /* <DEDUP_REMOVED lines=32> */
.L_x_58379:
[----:B------:R-:W-:Y:S05]  /*13a0*/  BSYNC B0 ;  /* 0x0000000000007941 */ /* 0x000fea0003800000 */
.L_x_58378:
        /* <DEDUP_REMOVED lines=32> */
.L_x_58381:
[----:B------:R-:W-:Y:S05]  /*15b0*/  BSYNC B0 ;  /* 0x0000000000007941 */ /* 0x000fea0003800000 */
.L_x_58380:
        /* <DEDUP_REMOVED lines=32> */
.L_x_58383:
[----:B------:R-:W-:Y:S05]  /*17c0*/  BSYNC B0 ;  /* 0x0000000000007941 */ /* 0x000fea0003800000 */
.L_x_58382:
        /* <DEDUP_REMOVED lines=32> */
.L_x_58385:
[----:B------:R-:W-:Y:S05]  /*19d0*/  BSYNC B0 ;  /* 0x0000000000007941 */ /* 0x000fea0003800000 */
.L_x_58384:
        /* <DEDUP_REMOVED lines=32> */
.L_x_58387:
[----:B------:R-:W-:Y:S05]  /*1be0*/  BSYNC B0 ;  /* 0x0000000000007941 */ /* 0x000fea0003800000 */
.L_x_58386:
        /* <DEDUP_REMOVED lines=32> */
.L_x_58389:
[----:B------:R-:W-:Y:S05]  /*1df0*/  BSYNC B0 ;  /* 0x0000000000007941 */ /* 0x000fea0003800000 */
.L_x_58388:
[----:B------:R-:W-:Y:S01]  /*1e00*/  ISETP.GE.U32.AND P0, PT, R0, 0x1e0, PT ;  /* 0x000001e00000780c */ /* 0x000fe20003f06070 */
[----:B------:R-:W-:Y:S01]  /*1e10*/  BSSY B0, `(.L_x_58390) ;  /* 0x000001f000007945 */ /* 0x000fe20003800000 */
[----:B------:R-:W-:-:S11]  /*1e20*/  LOP3.LUT R3, R3, 0xffefffff, RZ, 0xc0, !PT ;  /* 0xffefffff03037812 */ /* 0x000fd600078ec0ff */
[----:B------:R-:W-:Y:S01]  /*1e30*/  @P0 LOP3.LUT R3, R3, 0x100000, RZ, 0xfc, !PT ;  /* 0x0010000003030812 */ /* 0x000fe200078efcff */
[----:B------:R-:W-:Y:S05]  /*1e40*/  @!P0 BRA `(.L_x_58391) ;  /* 0x000001b000008947 */ /* 0x000fea0003800000 */
[----:B------:R-:W-:Y:S01]  /*1e50*/  ISETP.NE.U32.AND P0, PT, RZ, c[0x0][0x218], PT ;  /* 0x00008600ff007a0c */ /* 0x000fe20003f05070 */
[----:B0-----:R-:W-:Y:S01]  /*1e60*/  CS2R R90, SRZ ;  /* 0x00000000005a7805 */ /* 0x001fe2000001ff00 */
[----:B------:R-:W-:Y:S02]  /*1e70*/  CS2R R88, SRZ ;  /* 0x0000000000587805 */ /* 0x000fe4000001ff00 */
[----:B------:R-:W-:-:S13]  /*1e80*/  ISETP.NE.AND.EX P0, PT, RZ, c[0x0][0x21c], PT, P0 ;  /* 0x00008700ff007a0c */ /* 0x000fda0003f05300 */
[----:B------:R-:W-:-:S04]  /*1e90*/  @P0 LEA R6, P2, R4, c[0x0][0x218], 0x4 ;  /* 0x0000860004060a11 */ /* 0x000fc800078420ff */
[----:B------:R-:W-:-:S05]  /*1ea0*/  @P0 LEA.HI.X R7, R4, c[0x0][0x21c], RZ, 0x4, P2 ;  /* 0x0000870004070a11 */ /* 0x000fca00010f24ff */
[----:B------:R0:W5:Y:S01]  /*1eb0*/  @P0 LDG.E.128 R88, [R6.64] ;  /* 0x0000000406580981 */ /* 0x000162000c1e1d00 */
[----:B------:R-:W-:Y:S01]  /*1ec0*/  ISETP.NE.U32.AND P0, PT, RZ, c[0x0][0x220], PT ;  /* 0x00008800ff007a0c */ /* 0x000fe20003f05070 */
[----:B------:R-:W-:Y:S01]  /*1ed0*/  CS2R R94, SRZ ;  /* 0x00000000005e7805 */ /* 0x000fe2000001ff00 */
[C---:B------:R-:W-:Y:S01]  /*1ee0*/  SHF.L.U32 R98, R4.reuse, 0x4, RZ ;  /* 0x0000000404627819 */ /* 0x040fe200000006ff */
[----:B------:R-:W-:Y:S01]  /*1ef0*/  CS2R R92, SRZ ;  /* 0x00000000005c7805 */ /* 0x000fe2000001ff00 */
[----:B------:R-:W-:Y:S02]  /*1f00*/  ISETP.NE.AND.EX P0, PT, RZ, c[0x0][0x224], PT, P0 ;  /* 0x00008900ff007a0c */ /* 0x000fe40003f05300 */
[----:B------:R-:W-:Y:S01]  /*1f10*/  SHF.L.U64.HI R5, R4, 0x4, RZ ;  /* 0x0000000404057819 */ /* 0x000fe200000102ff */
[----:B------:R-:W-:-:S10]  /*1f20*/  IMAD.MOV.U32 R99, RZ, RZ, 0x10 ;  /* 0x00000010ff637424 */ /* 0x000fd400078e00ff */
[----:B------:R-:W-:-:S04]  /*1f30*/  @P0 IADD3 R96, P2, R98, c[0x0][0x220], RZ ;  /* 0x0000880062600a10 */ /* 0x000fc80007f5e0ff */
[----:B------:R-:W-:-:S05]  /*1f40*/  @P0 IADD3.X R97, R5, c[0x0][0x224], RZ, P2, !PT ;  /* 0x0000890005610a10 */ /* 0x000fca00017fe4ff */
[----:B------:R1:W5:Y:S01]  /*1f50*/  @P0 LDG.E.128 R92, [R96.64] ;  /* 0x00000004605c0981 */ /* 0x000362000c1e1d00 */
[----:B0-----:R-:W-:Y:S01]  /*1f60*/  IADD3 R6, P0, R98, c[0x0][0x1b8], RZ ;  /* 0x00006e0062067a10 */ /* 0x001fe20007f1e0ff */
[----:B------:R-:W-:-:S03]  /*1f70*/  IMAD.WIDE.U32 R98, R4, R99, c[0x0][0x1b0] ;  /* 0x00006c0004627625 */ /* 0x000fc600078e0063 */
[----:B------:R-:W-:Y:S02]  /*1f80*/  IADD3.X R7, R5, c[0x0][0x1bc], RZ, P0, !PT ;  /* 0x00006f0005077a10 */ /* 0x000fe400007fe4ff */
[----:B------:R1:W2:Y:S04]  /*1f90*/  LDG.E.128 R100, [R98.64] ;  /* 0x0000000462647981 */ /* 0x0002a8000c1e1d00 */
[----:B-1----:R-:W3:Y:S01]  /*1fa0*/  LDG.E.128 R96, [R6.64] ;  /* 0x0000000406607981 */ /* 0x002ee2000c1e1d00 */
[----:B------:R-:W-:-:S03]  /*1fb0*/  IADD3 R4, R4, 0x20, RZ ;  /* 0x0000002004047810 */ /* 0x000fc60007ffe0ff */
[----:B---3--:R0:W-:Y:S04]  /*1fc0*/  STL.64 [R1+0x1d0], R96 ;  /* 0x0001d06001007387 */ /* 0x0081e80000100a00 */
[----:B------:R0:W-:Y:S04]  /*1fd0*/  STL.64 [R1+0x1d8], R98 ;  /* 0x0001d86201007387 */ /* 0x0001e80000100a00 */
[----:B--2---:R0:W-:Y:S04]  /*1fe0*/  STL.64 [R1+0x90], R100 ;  /* 0x0000906401007387 */ /* 0x0041e80000100a00 */
[----:B------:R0:W-:Y:S02]  /*1ff0*/  STL.64 [R1+0x98], R102 ;  /* 0x0000986601007387 */ /* 0x0001e40000100a00 */
.L_x_58391:
[----:B------:R-:W-:Y:S05]  /*2000*/  BSYNC B0 ;  /* 0x0000000000007941 */ /* 0x000fea0003800000 */
.L_x_58390:
        /* <DEDUP_REMOVED lines=17> */
[----:B------:R-:W-:-:S11]  /*2120*/  SHF.L.U64.HI R104, R4, 0x4, RZ ;  /* 0x0000000404687819 */ /* 0x000fd600000102ff */
[----:B0-----:R-:W-:-:S04]  /*2130*/  @P0 IADD3 R6, P2, R5, c[0x0][0x220], RZ ;  /* 0x0000880005060a10 */ /* 0x001fc80007f5e0ff */
[----:B------:R-:W-:-:S05]  /*2140*/  @P0 IADD3.X R7, R104, c[0x0][0x224], RZ, P2, !PT ;  /* 0x0000890068070a10 */ /* 0x000fca00017fe4ff */
[----:B------:R0:W5:Y:S02]  /*2150*/  @P0 LDG.E.128 R100, [R6.64] ;  /* 0x0000000406640981 */ /* 0x000164000c1e1d00 */
[----:B0-----:R-:W-:-:S04]  /*2160*/  IADD3 R6, P0, R5, c[0x0][0x1b8], RZ ;  /* 0x00006e0005067a10 */ /* 0x001fc80007f1e0ff */
[----:B------:R-:W-:Y:S02]  /*2170*/  IADD3.X R7, R104, c[0x0][0x1bc], RZ, P0, !PT ;  /* 0x00006f0068077a10 */ /* 0x000fe400007fe4ff */
[----:B------:R-:W-:-:S05]  /*2180*/  MOV R104, 0x10 ;  /* 0x0000001000687802 */ /* 0x000fca0000000f00 */
[----:B------:R-:W-:-:S05]  /*2190*/  IMAD.WIDE.U32 R104, R4, R104, c[0x0][0x1b0] ;  /* 0x00006c0004687625 */ /* 0x000fca00078e0068 */
[----:B------:R0:W2:Y:S04]  /*21a0*/  LDG.E.128 R108, [R104.64] ;  /* 0x00000004686c7981 */ /* 0x0000a8000c1e1d00 */
[----:B0-----:R-:W3:Y:S01]  /*21b0*/  LDG.E.128 R104, [R6.64] ;  /* 0x0000000406687981 */ /* 0x001ee2000c1e1d00 */
[----:B------:R-:W-:-:S03]  /*21c0*/  IADD3 R4, R4, 0x20, RZ ;  /* 0x0000002004047810 */ /* 0x000fc60007ffe0ff */
[----:B---3--:R0:W-:Y:S04]  /*21d0*/  STL.64 [R1+0x1c0], R104 ;  /* 0x0001c06801007387 */ /* 0x0081e80000100a00 */
[----:B------:R0:W-:Y:S04]  /*21e0*/  STL.64 [R1+0x1c8], R106 ;  /* 0x0001c86a01007387 */ /* 0x0001e80000100a00 */
[----:B--2---:R0:W-:Y:S04]  /*21f0*/  STL.64 [R1+0x80], R108 ;  /* 0x0000806c01007387 */ /* 0x0041e80000100a00 */
[----:B------:R0:W-:Y:S02]  /*2200*/  STL.64 [R1+0x88], R110 ;  /* 0x0000886e01007387 */ /* 0x0001e40000100a00 */
.L_x_58393:
[----:B------:R-:W-:Y:S05]  /*2210*/  BSYNC B0 ;  /* 0x0000000000007941 */ /* 0x000fea0003800000 */
.L_x_58392:
        /* <DEDUP_REMOVED lines=22> */
[----:B------:R-:W-:Y:S01]  /*2380*/  IADD3.X R7, R112, c[0x0][0x1bc], RZ, P0, !PT ;  /* 0x00006f0070077a10 */ /* 0x000fe200007fe4ff */
[----:B------:R-:W-:-:S10]  /*2390*/  HFMA2.MMA R112, -RZ, RZ, 0, 9.5367431640625e-07 ;  /* 0x00000010ff707435 */ /* 0x000fd400000001ff */
        /* <DEDUP_REMOVED lines=8> */
.L_x_58395:
[----:B------:R-:W-:Y:S05]  /*2420*/  BSYNC B0 ;  /* 0x0000000000007941 */ /* 0x000fea0003800000 */
.L_x_58394:
        /* <DEDUP_REMOVED lines=32> */
.L_x_58397:
[----:B------:R-:W-:Y:S05]  /*2630*/  BSYNC B0 ;  /* 0x0000000000007941 */ /* 0x000fea0003800000 */
.L_x_58396:
        /* <DEDUP_REMOVED lines=23> */
[----:B------:R-:W-:-:S04]  /*27b0*/  IMAD.MOV.U32 R128, RZ, RZ, 0x10 ;  /* 0x00000010ff807424 */ /* 0x000fc800078e00ff */
        /* <DEDUP_REMOVED lines=8> */
.L_x_58399:
[----:B------:R-:W-:Y:S05]  /*2840*/  BSYNC B0 ;  /* 0x0000000000007941 */ /* 0x000fea0003800000 */
.L_x_58398:
        /* <DEDUP_REMOVED lines=14> */
[----:B------:R-:W-:Y:S01]  /*2930*/  SHF.L.U32 R5, R4, 0x4, RZ ;  /* 0x0000000404057819 */ /* 0x000fe200000006ff */
[----:B------:R-:W-:Y:S01]  /*2940*/  CS2R R132, SRZ ;  /* 0x0000000000847805 */ /* 0x000fe2000001ff00 */
[----:B------:R-:W-:Y:S02]  /*2950*/  ISETP.NE.AND.EX P0, PT, RZ, c[0x0][0x224], PT, P0 ;  /* 0x00008900ff007a0c */ /* 0x000fe40003f05300 */
[----:B------:R-:W-:-:S11]  /*2960*/  SHF.R.U32.HI R136, RZ, 0x1c, R4 ;  /* 0x0000001cff887819 */ /* 0x000fd60000011604 */
[----:B0-----:R-:W-:-:S04]  /*2970*/  @P0 IADD3 R6, P2, R5, c[0x0][0x220], RZ ;  /* 0x0000880005060a10 */ /* 0x001fc80007f5e0ff */
[----:B------:R-:W-:-:S05]  /*2980*/  @P0 IADD3.X R7, R136, c[0x0][0x224], RZ, P2, !PT ;  /* 0x0000890088070a10 */ /* 0x000fca00017fe4ff */
[----:B------:R0:W5:Y:S02]  /*2990*/  @P0 LDG.E.128 R132, [R6.64] ;  /* 0x0000000406840981 */ /* 0x000164000c1e1d00 */
[----:B0-----:R-:W-:Y:S01]  /*29a0*/  IADD3 R6, P0, R5, c[0x0][0x1b8], RZ ;  /* 0x00006e0005067a10 */ /* 0x001fe20007f1e0ff */
[----:B------:R-:W-:-:S03]  /*29b0*/  HFMA2.MMA R5, -RZ, RZ, 0, 9.5367431640625e-07 ;  /* 0x00000010ff057435 */ /* 0x000fc600000001ff */
[----:B------:R-:W-:-:S07]  /*29c0*/  IADD3.X R7, R136, c[0x0][0x1bc], RZ, P0, !PT ;  /* 0x00006f0088077a10 */ /* 0x000fce00007fe4ff */
[----:B------:R-:W-:-:S05]  /*29d0*/  IMAD.WIDE.U32 R4, R4, R5, c[0x0][0x1b0] ;  /* 0x00006c0004047625 */ /* 0x000fca00078e0005 */
[----:B------:R0:W2:Y:S04]  /*29e0*/  LDG.E.128 R140, [R4.64] ;  /* 0x00000004048c7981 */ /* 0x0000a8000c1e1d00 */
[----:B0-----:R-:W3:Y:S04]  /*29f0*/  LDG.E.128 R4, [R6.64] ;  /* 0x0000000406047981 */ /* 0x001ee8000c1e1d00 */
[----:B---3--:R0:W-:Y:S04]  /*2a00*/  STL.64 [R1+0x170], R4 ;  /* 0x0001700401007387 */ /* 0x0081e80000100a00 */
[----:B------:R0:W-:Y:S04]  /*2a10*/  STL.64 [R1+0x178], R6 ;  /* 0x0001780601007387 */ /* 0x0001e80000100a00 */
[----:B--2---:R0:W-:Y:S04]  /*2a20*/  STL.64 [R1+0x180], R140 ;  /* 0x0001808c01007387 */ /* 0x0041e80000100a00 */
[----:B------:R0:W-:Y:S02]  /*2a30*/  STL.64 [R1+0x188], R142 ;  /* 0x0001888e01007387 */ /* 0x0001e40000100a00 */
.L_x_58401:
[----:B------:R-:W-:Y:S05]  /*2a40*/  BSYNC B0 ;  /* 0x0000000000007941 */ /* 0x000fea0003800000 */
.L_x_58400:
[----:B0-----:R-:W0:Y:S01]  /*2a50*/  S2R R5, SR_CTAID.X ;  /* 0x0000000000057919 */ /* 0x001e220000002500 */
[----:B------:R-:W-:-:S02]  /*2a60*/  SHF.R.U32.HI R246, RZ, 0x5, R137 ;  /* 0x00000005fff67819 */ /* 0x000fc40000011689 */
[----:B------:R-:W-:-:S04]  /*2a70*/  MOV R4, c[0x0][0x180] ;  /* 0x0000600000047a02 */ /* 0x000fc80000000f00 */
[----:B------:R-:W-:Y:S02]  /*2a80*/  LOP3.LUT P0, RZ, R4, c[0x0][0x178], RZ, 0xfc, !PT ;  /* 0x00005e0004ff7a12 */ /* 0x000fe4000780fcff */
[----:B------:R-:W-:-:S04]  /*2a90*/  MOV R4, c[0x0][0x184] ;  /* 0x0000610000047a02 */ /* 0x000fc80000000f00 */
[----:B------:R-:W-:Y:S02]  /*2aa0*/  LOP3.LUT P0, RZ, R4, c[0x0][0x17c], RZ, 0xfc, P0 ;  /* 0x00005f0004ff7a12 */ /* 0x000fe4000000fcff */
[----:B0-----:R-:W-:-:S04]  /*2ab0*/  LEA R246, R5, R246, 0x2 ;  /* 0x000000f605f67211 */ /* 0x001fc800078e10ff */
[----:B------:R-:W-:-:S13]  /*2ac0*/  ISETP.GE.AND P2, PT, R246, c[0x0][0x164], PT ;  /* 0x00005900f6007a0c */ /* 0x000fda0003f46270 */
[----:B------:R-:W-:Y:S05]  /*2ad0*/  @P2 EXIT ;  /* 0x000000000000294d */ /* 0x000fea0003800000 */
.L_x_58805:
        /* <DEDUP_REMOVED lines=19> */
[----:B0-----:R-:W-:-:S10]  /*2c10*/  HFMA2.MMA R4, -RZ, RZ, 0, 9.5367431640625e-07 ;  /* 0x00000010ff047435 */ /* 0x001fd400000001ff */
[----:B------:R-:W-:-:S05]  /*2c20*/  IMAD.WIDE.U32 R4, R6, R4, c[0x0][0x170] ;  /* 0x00005c0006047625 */ /* 0x000fca00078e0004 */
[----:B------:R0:W5:Y:S01]  /*2c30*/  LDG.E.128 R144, [R4.64] ;  /* 0x0000000404907981 */ /* 0x000162000c1e1d00 */
        /* <DEDUP_REMOVED lines=8> */
.L_x_58405:
[----:B-----5:R-:W-:Y:S01]  /*2cc0*/  FADD.FTZ R144, R140, R144 ;  /* 0x000000908c907221 */ /* 0x020fe20000010000 */
[----:B------:R-:W-:Y:S05]  /*2cd0*/  BRA `(.L_x_58406) ;  /* 0x0000002000007947 */ /* 0x000fea0003800000 */
.L_x_58404:
[----:B0----5:R-:W-:-:S04]  /*2ce0*/  FADD.FTZ R144, R136, R144 ;  /* 0x0000009088907221 */ /* 0x021fc80000010000 */
[----:B------:R-:W-:-:S04]  /*2cf0*/  @P2 FADD.FTZ R144, R140, R144 ;  /* 0x000000908c902221 */ /* 0x000fc80000010000 */
.L_x_58406:
[----:B-----5:R-:W-:-:S03]  /*2d00*/  IMAD.MOV.U32 R148, RZ, RZ, R144 ;  /* 0x000000ffff947224 */ /* 0x020fc600078e0090 */
.L_x_58407:
[----:B------:R-:W-:Y:S05]  /*2d10*/  @P3 BRA `(.L_x_58408) ;  /* 0x0000007000003947 */ /* 0x000fea0003800000 */
[----:B------:R-:W-:-:S04]  /*2d20*/  ISETP.NE.U32.AND P4, PT, RZ, c[0x0][0x180], PT ;  /* 0x00006000ff007a0c */ /* 0x000fc80003f85070 */
[----:B------:R-:W-:-:S13]  /*2d30*/  ISETP.NE.AND.EX P4, PT, RZ, c[0x0][0x184], PT, P4 ;  /* 0x00006100ff007a0c */ /* 0x000fda0003f85340 */
[----:B------:R-:W-:Y:S05]  /*2d40*/  @P4 BRA `(.L_x_58409) ;  /* 0x0000002000004947 */ /* 0x000fea0003800000 */
[----:B------:R-:W-:Y:S05]  /*2d50*/  @P0 BRA `(.L_x_58410) ;  /* 0x0000005000000947 */ /* 0x000fea0003800000 */
[----:B------:R-:W-:Y:S05]  /*2d60*/  BRA `(.L_x_58411) ;  /* 0x0000005000007947 */ /* 0x000fea0003800000 */
.L_x_58409:
[----:B-----5:R-:W-:Y:S01]  /*2d70*/  FADD.FTZ R145, R141, R145 ;  /* 0x000000918d917221 */ /* 0x020fe20000010000 */
[----:B------:R-:W-:Y:S05]  /*2d80*/  BRA `(.L_x_58410) ;  /* 0x0000002000007947 */ /* 0x000fea0003800000 */
.L_x_58408:
[----:B-----5:R-:W-:-:S04]  /*2d90*/  FADD.FTZ R145, R137, R145 ;  /* 0x0000009189917221 */ /* 0x020fc80000010000 */
[----:B------:R-:W-:-:S05]  /*2da0*/  @P2 FADD.FTZ R145, R141, R145 ;  /* 0x000000918d912221 */ /* 0x000fca0000010000 */
.L_x_58410:
[----:B-----5:R-:W-:Y:S02]  /*2db0*/  MOV R149, R145 ;  /* 0x0000009100957202 */ /* 0x020fe40000000f00 */
.L_x_58411:
[----:B------:R-:W-:Y:S05]  /*2dc0*/  @P3 BRA `(.L_x_58412) ;  /* 0x0000007000003947 */ /* 0x000fea0003800000 */
[----:B------:R-:W-:-:S04]  /*2dd0*/  ISETP.NE.U32.AND P4, PT, RZ, c[0x0][0x180], PT ;  /* 0x00006000ff007a0c */ /* 0x000fc80003f85070 */
[----:B------:R-:W-:-:S13]  /*2de0*/  ISETP.NE.AND.EX P4, PT, RZ, c[0x0][0x184], PT, P4 ;  /* 0x00006100ff007a0c */ /* 0x000fda0003f85340 */
[----:B------:R-:W-:Y:S05]  /*2df0*/  @P4 BRA `(.L_x_58413) ;  /* 0x0000002000004947 */ /* 0x000fea0003800000 */
[----:B------:R-:W-:Y:S05]  /*2e00*/  @P0 BRA `(.L_x_58414) ;  /* 0x0000005000000947 */ /* 0x000fea0003800000 */
[----:B------:R-:W-:Y:S05]  /*2e10*/  BRA `(.L_x_58415) ;  /* 0x0000005000007947 */ /* 0x000fea0003800000 */
.L_x_58413:
[----:B-----5:R-:W-:Y:S01]  /*2e20*/  FADD.FTZ R146, R142, R146 ;  /* 0x000000928e927221 */ /* 0x020fe20000010000 */
[----:B------:R-:W-:Y:S05]  /*2e30*/  BRA `(.L_x_58414) ;  /* 0x0000002000007947 */ /* 0x000fea0003800000 */
.L_x_58412:
[----:B-----5:R-:W-:-:S04]  /*2e40*/  FADD.FTZ R146, R138, R146 ;  /* 0x000000928a927221 */ /* 0x020fc80000010000 */
[----:B------:R-:W-:-:S05]  /*2e50*/  @P2 FADD.FTZ R146, R142, R146 ;  /* 0x000000928e922221 */ /* 0x000fca0000010000 */
.L_x_58414:
[----:B-----5:R-:W-:Y:S02]  /*2e60*/  MOV R150, R146 ;  /* 0x0000009200967202 */ /* 0x020fe40000000f00 */
.L_x_58415:
[----:B------:R-:W-:Y:S05]  /*2e70*/  @P3 BRA `(.L_x_58416) ;  /* 0x0000007000003947 */ /* 0x000fea0003800000 */
[----:B------:R-:W-:-:S04]  /*2e80*/  ISETP.NE.U32.AND P2, PT, RZ, c[0x0][0x180], PT ;  /* 0x00006000ff007a0c */ /* 0x000fc80003f45070 */
[----:B------:R-:W-:-:S13]  /*2e90*/  ISETP.NE.AND.EX P2, PT, RZ, c[0x0][0x184], PT, P2 ;  /* 0x00006100ff007a0c */ /* 0x000fda0003f45320 */
[----:B------:R-:W-:Y:S05]  /*2ea0*/  @P2 BRA `(.L_x_58417) ;  /* 0x0000002000002947 */ /* 0x000fea0003800000 */
[----:B------:R-:W-:Y:S05]  /*2eb0*/  @P0 BRA `(.L_x_58418) ;  /* 0x0000005000000947 */ /* 0x000fea0003800000 */
[----:B------:R-:W-:Y:S05]  /*2ec0*/  BRA `(.L_x_58419) ;  /* 0x0000005000007947 */ /* 0x000fea0003800000 */
.L_x_58417:
[----:B-----5:R-:W-:Y:S01]  /*2ed0*/  FADD.FTZ R147, R143, R147 ;  /* 0x000000938f937221 */ /* 0x020fe20000010000 */
[----:B------:R-:W-:Y:S05]  /*2ee0*/  BRA `(.L_x_58418) ;  /* 0x0000002000007947 */ /* 0x000fea0003800000 */
.L_x_58416:
[----:B-----5:R-:W-:-:S04]  /*2ef0*/  FADD.FTZ R147, R139, R147 ;  /* 0x000000938b937221 */ /* 0x020fc80000010000 */
[----:B------:R-:W-:-:S05]  /*2f00*/  @P2 FADD.FTZ R147, R143, R147 ;  /* 0x000000938f932221 */ /* 0x000fca0000010000 */
.L_x_58418:
[----:B-----5:R-:W-:Y:S02]  /*2f10*/  MOV R151, R147 ;  /* 0x0000009300977202 */ /* 0x020fe40000000f00 */
.L_x_58419:
[----:B------:R-:W-:-:S04]  /*2f20*/  @P0 LEA R4, P2, R6, c[0x0][0x188], 0x4 ;  /* 0x0000620006040a11 */ /* 0x000fc800078420ff */
[----:B------:R-:W-:-:S05]  /*2f30*/  @P0 LEA.HI.X R5, R6, c[0x0][0x18c], RZ, 0x4, P2 ;  /* 0x0000630006050a11 */ /* 0x000fca00010f24ff */
[----:B------:R0:W-:Y:S02]  /*2f40*/  @P0 STG.E.128 [R4.64], R148 ;  /* 0x0000009404000986 */ /* 0x0001e4000c101d04 */
[----:B0-----:R-:W-:Y:S02]  /*2f50*/  IADD3 R4, R6, 0x20, RZ ;  /* 0x0000002006047810 */ /* 0x001fe40007ffe0ff */
.L_x_58403:
[----:B------:R-:W-:Y:S05]  /*2f60*/  BSYNC B0 ;  /* 0x0000000000007941 */ /* 0x000fea0003800000 */
.L_x_58402:
        /* <DEDUP_REMOVED lines=24> */
.L_x_58423:
[----:B-----5:R-:W-:Y:S01]  /*30f0*/  FADD.FTZ R152, R140, R152 ;  /* 0x000000988c987221 */ /* 0x020fe20000010000 */
[----:B------:R-:W-:Y:S05]  /*3100*/  BRA `(.L_x_58424) ;  /* 0x0000002000007947 */ /* 0x000fea0003800000 */
.L_x_58422:
[----:B-----5:R-:W-:-:S04]  /*3110*/  FADD.FTZ R152, R136, R152 ;  /* 0x0000009888987221 */ /* 0x020fc80000010000 */
[----:B------:R-:W-:-:S05]  /*3120*/  @P2 FADD.FTZ R152, R140, R152 ;  /* 0x000000988c982221 */ /* 0x000fca0000010000 */
.L_x_58424:
[----:B-----5:R-:W-:Y:S02]  /*3130*/  MOV R148, R152 ;  /* 0x0000009800947202 */ /* 0x020fe40000000f00 */
.L_x_58425:
[----:B------:R-:W-:Y:S05]  /*3140*/  @P3 BRA `(.L_x_58426) ;  /* 0x0000007000003947 */ /* 0x000fea0003800000 */
[----:B------:R-:W-:-:S04]  /*3150*/  ISETP.NE.U32.AND P4, PT, RZ, c[0x0][0x180], PT ;  /* 0x00006000ff007a0c */ /* 0x000fc80003f85070 */
[----:B------:R-:W-:-:S13]  /*3160*/  ISETP.NE.AND.EX P4, PT, RZ, c[0x0][0x184], PT, P4 ;  /* 0x00006100ff007a0c */ /* 0x000fda0003f85340 */
[----:B------:R-:W-:Y:S05]  /*3170*/  @P4 BRA `(.L_x_58427) ;  /* 0x0000002000004947 */ /* 0x000fea0003800000 */
[----:B------:R-:W-:Y:S05]  /*3180*/  @P0 BRA `(.L_x_58428) ;  /* 0x0000005000000947 */ /* 0x000fea0003800000 */
[----:B------:R-:W-:Y:S05]  /*3190*/  BRA `(.L_x_58429) ;  /* 0x0000005000007947 */ /* 0x000fea0003800000 */
.L_x_58427:
[----:B-----5:R-:W-:Y:S01]  /*31a0*/  FADD.FTZ R153, R141, R153 ;  /* 0x000000998d997221 */ /* 0x020fe20000010000 */
[----:B------:R-:W-:Y:S05]  /*31b0*/  BRA `(.L_x_58428) ;  /* 0x0000002000007947 */ /* 0x000fea0003800000 */
.L_x_58426:
[----:B-----5:R-:W-:-:S04]  /*31c0*/  FADD.FTZ R153, R137, R153 ;  /* 0x0000009989997221 */ /* 0x020fc80000010000 */
[----:B------:R-:W-:-:S05]  /*31d0*/  @P2 FADD.FTZ R153, R141, R153 ;  /* 0x000000998d992221 */ /* 0x000fca0000010000 */
.L_x_58428:
[----:B-----5:R-:W-:Y:S02]  /*31e0*/  MOV R149, R153 ;  /* 0x0000009900957202 */ /* 0x020fe40000000f00 */
.L_x_58429:
[----:B------:R-:W-:Y:S05]  /*31f0*/  @P3 BRA `(.L_x_58430) ;  /* 0x0000007000003947 */ /* 0x000fea0003800000 */
[----:B------:R-:W-:-:S04]  /*3200*/  ISETP.NE.U32.AND P4, PT, RZ, c[0x0][0x180], PT ;  /* 0x00006000ff007a0c */ /* 0x000fc80003f85070 */
[----:B------:R-:W-:-:S13]  /*3210*/  ISETP.NE.AND.EX P4, PT, RZ, c[0x0][0x184], PT, P4 ;  /* 0x00006100ff007a0c */ /* 0x000fda0003f85340 */
[----:B------:R-:W-:Y:S05]  /*3220*/  @P4 BRA `(.L_x_58431) ;  /* 0x0000002000004947 */ /* 0x000fea0003800000 */
[----:B------:R-:W-:Y:S05]  /*3230*/  @P0 BRA `(.L_x_58432) ;  /* 0x0000005000000947 */ /* 0x000fea0003800000 */
[----:B------:R-:W-:Y:S05]  /*3240*/  BRA `(.L_x_58433) ;  /* 0x0000005000007947 */ /* 0x000fea0003800000 */
.L_x_58431:
[----:B-----5:R-:W-:Y:S01]  /*3250*/  FADD.FTZ R154, R142, R154 ;  /* 0x0000009a8e9a7221 */ /* 0x020fe20000010000 */
[----:B------:R-:W-:Y:S05]  /*3260*/  BRA `(.L_x_58432) ;  /* 0x0000002000007947 */ /* 0x000fea0003800000 */
.L_x_58430:
[----:B-----5:R-:W-:-:S04]  /*3270*/  FADD.FTZ R154, R138, R154 ;  /* 0x0000009a8a9a7221 */ /* 0x020fc80000010000 */
[----:B------:R-:W-:-:S05]  /*3280*/  @P2 FADD.FTZ R154, R142, R154 ;  /* 0x0000009a8e9a2221 */ /* 0x000fca0000010000 */
.L_x_58432:
[----:B-----5:R-:W-:Y:S02]  /*3290*/  MOV R150, R154 ;  /* 0x0000009a00967202 */ /* 0x020fe40000000f00 */
.L_x_58433:
[----:B------:R-:W-:Y:S05]  /*32a0*/  @P3 BRA `(.L_x_58434) ;  /* 0x0000007000003947 */ /* 0x000fea0003800000 */
[----:B------:R-:W-:-:S04]  /*32b0*/  ISETP.NE.U32.AND P2, PT, RZ, c[0x0][0x180], PT ;  /* 0x00006000ff007a0c */ /* 0x000fc80003f45070 */
[----:B------:R-:W-:-:S13]  /*32c0*/  ISETP.NE.AND.EX P2, PT, RZ, c[0x0][0x184], PT, P2 ;  /* 0x00006100ff007a0c */ /* 0x000fda0003f45320 */
[----:B------:R-:W-:Y:S05]  /*32d0*/  @P2 BRA `(.L_x_58435) ;  /* 0x0000002000002947 */ /* 0x000fea0003800000 */
[----:B------:R-:W-:Y:S05]  /*32e0*/  @P0 BRA `(.L_x_58436) ;  /* 0x0000005000000947 */ /* 0x000fea0003800000 */
[----:B------:R-:W-:Y:S05]  /*32f0*/  BRA `(.L_x_58437) ;  /* 0x0000005000007947 */ /* 0x000fea0003800000 */
.L_x_58435:
[----:B-----5:R-:W-:Y:S01]  /*3300*/  FADD.FTZ R155, R143, R155 ;  /* 0x0000009b8f9b7221 */ /* 0x020fe20000010000 */
[----:B------:R-:W-:Y:S05]  /*3310*/  BRA `(.L_x_58436) ;  /* 0x0000002000007947 */ /* 0x000fea0003800000 */
.L_x_58434:
[----:B-----5:R-:W-:-:S04]  /*3320*/  FADD.FTZ R155, R139, R155 ;  /* 0x0000009b8b9b7221 */ /* 0x020fc80000010000 */
[----:B------:R-:W-:-:S04]  /*3330*/  @P2 FADD.FTZ R155, R143, R155 ;  /* 0x0000009b8f9b2221 */ /* 0x000fc80000010000 */
.L_x_58436:
[----:B-----5:R-:W-:-:S03]  /*3340*/  IMAD.MOV.U32 R151, RZ, RZ, R155 ;  /* 0x000000ffff977224 */ /* 0x020fc600078e009b */
.L_x_58437:
[----:B------:R-:W-:-:S04]  /*3350*/  @P0 LEA R228, P2, R4, c[0x0][0x188], 0x4 ;  /* 0x0000620004e40a11 */ /* 0x000fc800078420ff */
[C---:B------:R-:W-:Y:S02]  /*3360*/  @P0 LEA.HI.X R229, R4.reuse, c[0x0][0x18c], RZ, 0x4, P2 ;  /* 0x0000630004e50a11 */ /* 0x040fe400010f24ff */
[----:B------:R-:W-:-:S03]  /*3370*/  IADD3 R4, R4, 0x20, RZ ;  /* 0x0000002004047810 */ /* 0x000fc60007ffe0ff */
[----:B------:R0:W-:Y:S04]  /*3380*/  @P0 STG.E.128 [R228.64], R148 ;  /* 0x00000094e4000986 */ /* 0x0001e8000c101d04 */
.L_x_58421:
[----:B------:R-:W-:Y:S05]  /*3390*/  BSYNC B0 ;  /* 0x0000000000007941 */ /* 0x000fea0003800000 */
.L_x_58420:
        /* <DEDUP_REMOVED lines=24> */
.L_x_58441:
[----:B-----5:R-:W-:Y:S01]  /*3520*/  FADD.FTZ R156, R140, R156 ;  /* 0x0000009c8c9c7221 */ /* 0x020fe20000010000 */
[----:B------:R-:W-:Y:S05]  /*3530*/  BRA `(.L_x_58442) ;  /* 0x0000002000007947 */ /* 0x000fea0003800000 */
.L_x_58440:
[----:B-----5:R-:W-:-:S04]  /*3540*/  FADD.FTZ R156, R136, R156 ;  /* 0x0000009c889c7221 */ /* 0x020fc80000010000 */
[----:B------:R-:W-:-:S05]  /*3550*/  @P2 FADD.FTZ R156, R140, R156 ;  /* 0x0000009c8c9c2221 */ /* 0x000fca0000010000 */
.L_x_58442:
[----:B0----5:R-:W-:Y:S02]  /*3560*/  MOV R148, R156 ;  /* 0x0000009c00947202 */ /* 0x021fe40000000f00 */
.L_x_58443:
[----:B------:R-:W-:Y:S05]  /*3570*/  @P3 BRA `(.L_x_58444) ;  /* 0x0000007000003947 */ /* 0x000fea0003800000 */
[----:B------:R-:W-:-:S04]  /*3580*/  ISETP.NE.U32.AND P4, PT, RZ, c[0x0][0x180], PT ;  /* 0x00006000ff007a0c */ /* 0x000fc80003f85070 */
[----:B------:R-:W-:-:S13]  /*3590*/  ISETP.NE.AND.EX P4, PT, RZ, c[0x0][0x184], PT, P4 ;  /* 0x00006100ff007a0c */ /* 0x000fda0003f85340 */
[----:B------:R-:W-:Y:S05]  /*35a0*/  @P4 BRA `(.L_x_58445) ;  /* 0x0000002000004947 */ /* 0x000fea0003800000 */
[----:B------:R-:W-:Y:S05]  /*35b0*/  @P0 BRA `(.L_x_58446) ;  /* 0x0000005000000947 */ /* 0x000fea0003800000 */
[----:B------:R-:W-:Y:S05]  /*35c0*/  BRA `(.L_x_58447) ;  /* 0x0000005000007947 */ /* 0x000fea0003800000 */
.L_x_58445:
[----:B-----5:R-:W-:Y:S01]  /*35d0*/  FADD.FTZ R157, R141, R157 ;  /* 0x0000009d8d9d7221 */ /* 0x020fe20000010000 */
[----:B------:R-:W-:Y:S05]  /*35e0*/  BRA `(.L_x_58446) ;  /* 0x0000002000007947 */ /* 0x000fea0003800000 */
.L_x_58444:
[----:B-----5:R-:W-:-:S04]  /*35f0*/  FADD.FTZ R157, R137, R157 ;  /* 0x0000009d899d7221 */ /* 0x020fc80000010000 */
[----:B------:R-:W-:-:S05]  /*3600*/  @P2 FADD.FTZ R157, R141, R157 ;  /* 0x0000009d8d9d2221 */ /* 0x000fca0000010000 */
.L_x_58446:
[----:B0----5:R-:W-:Y:S02]  /*3610*/  MOV R149, R157 ;  /* 0x0000009d00957202 */ /* 0x021fe40000000f00 */
.L_x_58447:
[----:B------:R-:W-:Y:S05]  /*3620*/  @P3 BRA `(.L_x_58448) ;  /* 0x0000007000003947 */ /* 0x000fea0003800000 */
[----:B------:R-:W-:-:S04]  /*3630*/  ISETP.NE.U32.AND P4, PT, RZ, c[0x0][0x180], PT ;  /* 0x00006000ff007a0c */ /* 0x000fc80003f85070 */
[----:B------:R-:W-:-:S13]  /*3640*/  ISETP.NE.AND.EX P4, PT, RZ, c[0x0][0x184], PT, P4 ;  /* 0x00006100ff007a0c */ /* 0x000fda0003f85340 */
[----:B------:R-:W-:Y:S05]  /*3650*/  @P4 BRA `(.L_x_58449) ;  /* 0x0000002000004947 */ /* 0x000fea0003800000 */
[----:B------:R-:W-:Y:S05]  /*3660*/  @P0 BRA `(.L_x_58450) ;  /* 0x0000005000000947 */ /* 0x000fea0003800000 */
[----:B------:R-:W-:Y:S05]  /*3670*/  BRA `(.L_x_58451) ;  /* 0x0000005000007947 */ /* 0x000fea0003800000 */
.L_x_58449:
[----:B-----5:R-:W-:Y:S01]  /*3680*/  FADD.FTZ R158, R142, R158 ;  /* 0x0000009e8e9e7221 */ /* 0x020fe20000010000 */
[----:B------:R-:W-:Y:S05]  /*3690*/  BRA `(.L_x_58450) ;  /* 0x0000002000007947 */ /* 0x000fea0003800000 */
.L_x_58448:
[----:B-----5:R-:W-:-:S04]  /*36a0*/  FADD.FTZ R158, R138, R158 ;  /* 0x0000009e8a9e7221 */ /* 0x020fc80000010000 */
[----:B------:R-:W-:-:S05]  /*36b0*/  @P2 FADD.FTZ R158, R142, R158 ;  /* 0x0000009e8e9e2221 */ /* 0x000fca0000010000 */
.L_x_58450:
[----:B0----5:R-:W-:Y:S02]  /*36c0*/  MOV R150, R158 ;  /* 0x0000009e00967202 */ /* 0x021fe40000000f00 */
.L_x_58451:
[----:B------:R-:W-:Y:S05]  /*36d0*/  @P3 BRA `(.L_x_58452) ;  /* 0x0000007000003947 */ /* 0x000fea0003800000 */
[----:B------:R-:W-:-:S04]  /*36e0*/  ISETP.NE.U32.AND P2, PT, RZ, c[0x0][0x180], PT ;  /* 0x00006000ff007a0c */ /* 0x000fc80003f45070 */
[----:B------:R-:W-:-:S13]  /*36f0*/  ISETP.NE.AND.EX P2, PT, RZ, c[0x0][0x184], PT, P2 ;  /* 0x00006100ff007a0c */ /* 0x000fda0003f45320 */
[----:B------:R-:W-:Y:S05]  /*3700*/  @P2 BRA `(.L_x_58453) ;  /* 0x0000002000002947 */ /* 0x000fea0003800000 */
[----:B------:R-:W-:Y:S05]  /*3710*/  @P0 BRA `(.L_x_58454) ;  /* 0x0000005000000947 */ /* 0x000fea0003800000 */
[----:B------:R-:W-:Y:S05]  /*3720*/  BRA `(.L_x_58455) ;  /* 0x0000005000007947 */ /* 0x000fea0003800000 */
.L_x_58453:
[----:B-----5:R-:W-:Y:S01]  /*3730*/  FADD.FTZ R159, R143, R159 ;  /* 0x0000009f8f9f7221 */ /* 0x020fe20000010000 */
[----:B------:R-:W-:Y:S05]  /*3740*/  BRA `(.L_x_58454) ;  /* 0x0000002000007947 */ /* 0x000fea0003800000 */
.L_x_58452:
[----:B-----5:R-:W-:-:S04]  /*3750*/  FADD.FTZ R159, R139, R159 ;  /* 0x0000009f8b9f7221 */ /* 0x020fc80000010000 */
[----:B------:R-:W-:-:S05]  /*3760*/  @P2 FADD.FTZ R159, R143, R159 ;  /* 0x0000009f8f9f2221 */ /* 0x000fca0000010000 */
.L_x_58454:
[----:B0----5:R-:W-:Y:S02]  /*3770*/  MOV R151, R159 ;  /* 0x0000009f00977202 */ /* 0x021fe40000000f00 */
.L_x_58455:
[----:B0-----:R-:W-:-:S04]  /*3780*/  @P0 LEA R228, P2, R4, c[0x0][0x188], 0x4 ;  /* 0x0000620004e40a11 */ /* 0x001fc800078420ff */
[C---:B------:R-:W-:Y:S02]  /*3790*/  @P0 LEA.HI.X R229, R4.reuse, c[0x0][0x18c], RZ, 0x4, P2 ;  /* 0x0000630004e50a11 */ /* 0x040fe400010f24ff */
[----:B------:R-:W-:-:S03]  /*37a0*/  IADD3 R4, R4, 0x20, RZ ;  /* 0x0000002004047810 */ /* 0x000fc60007ffe0ff */
[----:B------:R0:W-:Y:S04]  /*37b0*/  @P0 STG.E.128 [R228.64], R148 ;  /* 0x00000094e4000986 */ /* 0x0001e8000c101d04 */
.L_x_58439:
[----:B------:R-:W-:Y:S05]  /*37c0*/  BSYNC B0 ;  /* 0x0000000000007941 */ /* 0x000fea0003800000 */
.L_x_58438:
        /* <DEDUP_REMOVED lines=24> */
.L_x_58459:
[----:B-----5:R-:W-:Y:S01]  /*3950*/  FADD.FTZ R160, R140, R160 ;  /* 0x000000a08ca07221 */ /* 0x020fe20000010000 */
[----:B------:R-:W-:Y:S05]  /*3960*/  BRA `(.L_x_58460) ;  /* 0x0000002000007947 */ /* 0x000fea0003800000 */
.L_x_58458:
[----:B-----5:R-:W-:-:S04]  /*3970*/  FADD.FTZ R160, R136, R160 ;  /* 0x000000a088a07221 */ /* 0x020fc80000010000 */
[----:B------:R-:W-:-:S05]  /*3980*/  @P2 FADD.FTZ R160, R140, R160 ;  /* 0x000000a08ca02221 */ /* 0x000fca0000010000 */
.L_x_58460:
[----:B0----5:R-:W-:Y:S02]  /*3990*/  MOV R148, R160 ;  /* 0x000000a000947202 */ /* 0x021fe40000000f00 */
.L_x_58461:
[----:B------:R-:W-:Y:S05]  /*39a0*/  @P3 BRA `(.L_x_58462) ;  /* 0x0000007000003947 */ /* 0x000fea0003800000 */
[----:B------:R-:W-:-:S04]  /*39b0*/  ISETP.NE.U32.AND P4, PT, RZ, c[0x0][0x180], PT ;  /* 0x00006000ff007a0c */ /* 0x000fc80003f85070 */
[----:B------:R-:W-:-:S13]  /*39c0*/  ISETP.NE.AND.EX P4, PT, RZ, c[0x0][0x184], PT, P4 ;  /* 0x00006100ff007a0c */ /* 0x000fda0003f85340 */
[----:B------:R-:W-:Y:S05]  /*39d0*/  @P4 BRA `(.L_x_58463) ;  /* 0x0000002000004947 */ /* 0x000fea0003800000 */
[----:B------:R-:W-:Y:S05]  /*39e0*/  @P0 BRA `(.L_x_58464) ;  /* 0x0000005000000947 */ /* 0x000fea0003800000 */
[----:B------:R-:W-:Y:S05]  /*39f0*/  BRA `(.L_x_58465) ;  /* 0x0000005000007947 */ /* 0x000fea0003800000 */
.L_x_58463:
[----:B-----5:R-:W-:Y:S01]  /*3a00*/  FADD.FTZ R161, R141, R161 ;  /* 0x000000a18da17221 */ /* 0x020fe20000010000 */
[----:B------:R-:W-:Y:S05]  /*3a10*/  BRA `(.L_x_58464) ;  /* 0x0000002000007947 */ /* 0x000fea0003800000 */
.L_x_58462:
[----:B-----5:R-:W-:-:S04]  /*3a20*/  FADD.FTZ R161, R137, R161 ;  /* 0x000000a189a17221 */ /* 0x020fc80000010000 */
[----:B------:R-:W-:-:S04]  /*3a30*/  @P2 FADD.FTZ R161, R141, R161 ;  /* 0x000000a18da12221 */ /* 0x000fc80000010000 */
.L_x_58464:
[----:B0----5:R-:W-:-:S03]  /*3a40*/  IMAD.MOV.U32 R149, RZ, RZ, R161 ;  /* 0x000000ffff957224 */ /* 0x021fc600078e00a1 */
.L_x_58465:
[----:B------:R-:W-:Y:S05]  /*3a50*/  @P3 BRA `(.L_x_58466) ;  /* 0x0000007000003947 */ /* 0x000fea0003800000 */
[----:B------:R-:W-:-:S04]  /*3a60*/  ISETP.NE.U32.AND P4, PT, RZ, c[0x0][0x180], PT ;  /* 0x00006000ff007a0c */ /* 0x000fc80003f85070 */
[----:B------:R-:W-:-:S13]  /*3a70*/  ISETP.NE.AND.EX P4, PT, RZ, c[0x0][0x184], PT, P4 ;  /* 0x00006100ff007a0c */ /* 0x000fda0003f85340 */
[----:B------:R-:W-:Y:S05]  /*3a80*/  @P4 BRA `(.L_x_58467) ;  /* 0x0000002000004947 */ /* 0x000fea0003800000 */
[----:B------:R-:W-:Y:S05]  /*3a90*/  @P0 BRA `(.L_x_58468) ;  /* 0x0000005000000947 */ /* 0x000fea0003800000 */
[----:B------:R-:W-:Y:S05]  /*3aa0*/  BRA `(.L_x_58469) ;  /* 0x0000005000007947 */ /* 0x000fea0003800000 */
.L_x_58467:
[----:B-----5:R-:W-:Y:S01]  /*3ab0*/  FADD.FTZ R162, R142, R162 ;  /* 0x000000a28ea27221 */ /* 0x020fe20000010000 */
[----:B------:R-:W-:Y:S05]  /*3ac0*/  BRA `(.L_x_58468) ;  /* 0x0000002000007947 */ /* 0x000fea0003800000 */
.L_x_58466:
[----:B-----5:R-:W-:-:S04]  /*3ad0*/  FADD.FTZ R162, R138, R162 ;  /* 0x000000a28aa27221 */ /* 0x020fc80000010000 */
[----:B------:R-:W-:-:S05]  /*3ae0*/  @P2 FADD.FTZ R162, R142, R162 ;  /* 0x000000a28ea22221 */ /* 0x000fca0000010000 */
.L_x_58468:
[----:B0----5:R-:W-:Y:S02]  /*3af0*/  MOV R150, R162 ;  /* 0x000000a200967202 */ /* 0x021fe40000000f00 */
.L_x_58469:
[----:B------:R-:W-:Y:S05]  /*3b00*/  @P3 BRA `(.L_x_58470) ;  /* 0x0000007000003947 */ /* 0x000fea0003800000 */
[----:B------:R-:W-:-:S04]  /*3b10*/  ISETP.NE.U32.AND P2, PT, RZ, c[0x0][0x180], PT ;  /* 0x00006000ff007a0c */ /* 0x000fc80003f45070 */
[----:B------:R-:W-:-:S13]  /*3b20*/  ISETP.NE.AND.EX P2, PT, RZ, c[0x0][0x184], PT, P2 ;  /* 0x00006100ff007a0c */ /* 0x000fda0003f45320 */
[----:B------:R-:W-:Y:S05]  /*3b30*/  @P2 BRA `(.L_x_58471) ;  /* 0x0000002000002947 */ /* 0x000fea0003800000 */
[----:B------:R-:W-:Y:S05]  /*3b40*/  @P0 BRA `(.L_x_58472) ;  /* 0x0000005000000947 */ /* 0x000fea0003800000 */
[----:B------:R-:W-:Y:S05]  /*3b50*/  BRA `(.L_x_58473) ;  /* 0x0000005000007947 */ /* 0x000fea0003800000 */
.L_x_58471:
[----:B-----5:R-:W-:Y:S01]  /*3b60*/  FADD.FTZ R163, R143, R163 ;  /* 0x000000a38fa37221 */ /* 0x020fe20000010000 */
[----:B------:R-:W-:Y:S05]  /*3b70*/  BRA `(.L_x_58472) ;  /* 0x0000002000007947 */ /* 0x000fea0003800000 */
.L_x_58470:
[----:B-----5:R-:W-:-:S04]  /*3b80*/  FADD.FTZ R163, R139, R163 ;  /* 0x000000a38ba37221 */ /* 0x020fc80000010000 */
[----:B------:R-:W-:-:S05]  /*3b90*/  @P2 FADD.FTZ R163, R143, R163 ;  /* 0x000000a38fa32221 */ /* 0x000fca0000010000 */
.L_x_58472:
[----:B0----5:R-:W-:Y:S02]  /*3ba0*/  MOV R151, R163 ;  /* 0x000000a300977202 */ /* 0x021fe40000000f00 */
.L_x_58473:
[----:B0-----:R-:W-:-:S04]  /*3bb0*/  @P0 LEA R228, P2, R4, c[0x0][0x188], 0x4 ;  /* 0x0000620004e40a11 */ /* 0x001fc800078420ff */
[C---:B------:R-:W-:Y:S02]  /*3bc0*/  @P0 LEA.HI.X R229, R4.reuse, c[0x0][0x18c], RZ, 0x4, P2 ;  /* 0x0000630004e50a11 */ /* 0x040fe400010f24ff */
[----:B------:R-:W-:-:S03]  /*3bd0*/  IADD3 R4, R4, 0x20, RZ ;  /* 0x0000002004047810 */ /* 0x000fc60007ffe0ff */
[----:B------:R0:W-:Y:S04]  /*3be0*/  @P0 STG.E.128 [R228.64], R148 ;  /* 0x00000094e4000986 */ /* 0x0001e8000c101d04 */
.L_x_58457:
[----:B------:R-:W-:Y:S05]  /*3bf0*/  BSYNC B0 ;  /* 0x0000000000007941 */ /* 0x000fea0003800000 */
.L_x_58456:
        /* <DEDUP_REMOVED lines=24> */
.L_x_58477:
[----:B-----5:R-:W-:Y:S01]  /*3d80*/  FADD.FTZ R164, R140, R164 ;  /* 0x000000a48ca47221 */ /* 0x020fe20000010000 */
[----:B------:R-:W-:Y:S05]  /*3d90*/  BRA `(.L_x_58478) ;  /* 0x0000002000007947 */ /* 0x000fea0003800000 */
.L_x_58476:
[----:B-----5:R-:W-:-:S04]  /*3da0*/  FADD.FTZ R164, R136, R164 ;  /* 0x000000a488a47221 */ /* 0x020fc80000010000 */
[----:B------:R-:W-:-:S05]  /*3db0*/  @P2 FADD.FTZ R164, R140, R164 ;  /* 0x000000a48ca42221 */ /* 0x000fca0000010000 */
.L_x_58478:
[----:B0----5:R-:W-:Y:S02]  /*3dc0*/  MOV R148, R164 ;  /* 0x000000a400947202 */ /* 0x021fe40000000f00 */
.L_x_58479:
[----:B------:R-:W-:Y:S05]  /*3dd0*/  @P3 BRA `(.L_x_58480) ;  /* 0x0000007000003947 */ /* 0x000fea0003800000 */
[----:B------:R-:W-:-:S04]  /*3de0*/  ISETP.NE.U32.AND P4, PT, RZ, c[0x0][0x180], PT ;  /* 0x00006000ff007a0c */ /* 0x000fc80003f85070 */
[----:B------:R-:W-:-:S13]  /*3df0*/  ISETP.NE.AND.EX P4, PT, RZ, c[0x0][0x184], PT, P4 ;  /* 0x00006100ff007a0c */ /* 0x000fda0003f85340 */
[----:B------:R-:W-:Y:S05]  /*3e00*/  @P4 BRA `(.L_x_58481) ;  /* 0x0000002000004947 */ /* 0x000fea0003800000 */
[----:B------:R-:W-:Y:S05]  /*3e10*/  @P0 BRA `(.L_x_58482) ;  /* 0x0000005000000947 */ /* 0x000fea0003800000 */
[----:B------:R-:W-:Y:S05]  /*3e20*/  BRA `(.L_x_58483) ;  /* 0x0000005000007947 */ /* 0x000fea0003800000 */
.L_x_58481:
[----:B-----5:R-:W-:Y:S01]  /*3e30*/  FADD.FTZ R165, R141, R165 ;  /* 0x000000a58da57221 */ /* 0x020fe20000010000 */
[----:B------:R-:W-:Y:S05]  /*3e40*/  BRA `(.L_x_58482) ;  /* 0x0000002000007947 */ /* 0x000fea0003800000 */
.L_x_58480:
[----:B-----5:R-:W-:-:S04]  /*3e50*/  FADD.FTZ R165, R137, R165 ;  /* 0x000000a589a57221 */ /* 0x020fc80000010000 */
[----:B------:R-:W-:-:S05]  /*3e60*/  @P2 FADD.FTZ R165, R141, R165 ;  /* 0x000000a58da52221 */ /* 0x000fca0000010000 */
.L_x_58482:
[----:B0----5:R-:W-:Y:S02]  /*3e70*/  MOV R149, R165 ;  /* 0x000000a500957202 */ /* 0x021fe40000000f00 */
.L_x_58483:
[----:B------:R-:W-:Y:S05]  /*3e80*/  @P3 BRA `(.L_x_58484) ;  /* 0x0000007000003947 */ /* 0x000fea0003800000 */
[----:B------:R-:W-:-:S04]  /*3e90*/  ISETP.NE.U32.AND P4, PT, RZ, c[0x0][0x180], PT ;  /* 0x00006000ff007a0c */ /* 0x000fc80003f85070 */
[----:B------:R-:W-:-:S13]  /*3ea0*/  ISETP.NE.AND.EX P4, PT, RZ, c[0x0][0x184], PT, P4 ;  /* 0x00006100ff007a0c */ /* 0x000fda0003f85340 */
[----:B------:R-:W-:Y:S05]  /*3eb0*/  @P4 BRA `(.L_x_58485) ;  /* 0x0000002000004947 */ /* 0x000fea0003800000 */
[----:B------:R-:W-:Y:S05]  /*3ec0*/  @P0 BRA `(.L_x_58486) ;  /* 0x0000005000000947 */ /* 0x000fea0003800000 */
[----:B------:R-:W-:Y:S05]  /*3ed0*/  BRA `(.L_x_58487) ;  /* 0x0000005000007947 */ /* 0x000fea0003800000 */
.L_x_58485:
[----:B-----5:R-:W-:Y:S01]  /*3ee0*/  FADD.FTZ R166, R142, R166 ;  /* 0x000000a68ea67221 */ /* 0x020fe20000010000 */
[----:B------:R-:W-:Y:S05]  /*3ef0*/  BRA `(.L_x_58486) ;  /* 0x0000002000007947 */ /* 0x000fea0003800000 */
.L_x_58484:
[----:B-----5:R-:W-:-:S04]  /*3f00*/  FADD.FTZ R166, R138, R166 ;  /* 0x000000a68aa67221 */ /* 0x020fc80000010000 */
[----:B------:R-:W-:-:S05]  /*3f10*/  @P2 FADD.FTZ R166, R142, R166 ;  /* 0x000000a68ea62221 */ /* 0x000fca0000010000 */
.L_x_58486:
[----:B0----5:R-:W-:Y:S02]  /*3f20*/  MOV R150, R166 ;  /* 0x000000a600967202 */ /* 0x021fe40000000f00 */
.L_x_58487:
[----:B------:R-:W-:Y:S05]  /*3f30*/  @P3 BRA `(.L_x_58488) ;  /* 0x0000007000003947 */ /* 0x000fea0003800000 */
[----:B------:R-:W-:-:S04]  /*3f40*/  ISETP.NE.U32.AND P2, PT, RZ, c[0x0][0x180], PT ;  /* 0x00006000ff007a0c */ /* 0x000fc80003f45070 */
[----:B------:R-:W-:-:S13]  /*3f50*/  ISETP.NE.AND.EX P2, PT, RZ, c[0x0][0x184], PT, P2 ;  /* 0x00006100ff007a0c */ /* 0x000fda0003f45320 */
[----:B------:R-:W-:Y:S05]  /*3f60*/  @P2 BRA `(.L_x_58489) ;  /* 0x0000002000002947 */ /* 0x000fea0003800000 */
[----:B------:R-:W-:Y:S05]  /*3f70*/  @P0 BRA `(.L_x_58490) ;  /* 0x0000005000000947 */ /* 0x000fea0003800000 */
[----:B------:R-:W-:Y:S05]  /*3f80*/  BRA `(.L_x_58491) ;  /* 0x0000005000007947 */ /* 0x000fea0003800000 */
.L_x_58489:
[----:B-----5:R-:W-:Y:S01]  /*3f90*/  FADD.FTZ R167, R143, R167 ;  /* 0x000000a78fa77221 */ /* 0x020fe20000010000 */
[----:B------:R-:W-:Y:S05]  /*3fa0*/  BRA `(.L_x_58490) ;  /* 0x0000002000007947 */ /* 0x000fea0003800000 */
.L_x_58488:
[----:B-----5:R-:W-:-:S04]  /*3fb0*/  FADD.FTZ R167, R139, R167 ;  /* 0x000000a78ba77221 */ /* 0x020fc80000010000 */
[----:B------:R-:W-:-:S05]  /*3fc0*/  @P2 FADD.FTZ R167, R143, R167 ;  /* 0x000000a78fa72221 */ /* 0x000fca0000010000 */
.L_x_58490:
[----:B0----5:R-:W-:Y:S02]  /*3fd0*/  MOV R151, R167 ;  /* 0x000000a700977202 */ /* 0x021fe40000000f00 */
.L_x_58491:
[----:B0-----:R-:W-:-:S04]  /*3fe0*/  @P0 LEA R228, P2, R4, c[0x0][0x188], 0x4 ;  /* 0x0000620004e40a11 */ /* 0x001fc800078420ff */
[C---:B------:R-:W-:Y:S02]  /*3ff0*/  @P0 LEA.HI.X R229, R4.reuse, c[0x0][0x18c], RZ, 0x4, P2 ;  /* 0x0000630004e50a11 */ /* 0x040fe400010f24ff */
[----:B------:R-:W-:-:S03]  /*4000*/  IADD3 R4, R4, 0x20, RZ ;  /* 0x0000002004047810 */ /* 0x000fc60007ffe0ff */
[----:B------:R0:W-:Y:S04]  /*4010*/  @P0 STG.E.128 [R228.64], R148 ;  /* 0x00000094e4000986 */ /* 0x0001e8000c101d04 */
.L_x_58475:
[----:B------:R-:W-:Y:S05]  /*4020*/  BSYNC B0 ;  /* 0x0000000000007941 */ /* 0x000fea0003800000 */
.L_x_58474:
        /* <DEDUP_REMOVED lines=24> */
.L_x_58495:
[----:B-----5:R-:W-:Y:S01]  /*41b0*/  FADD.FTZ R168, R140, R168 ;  /* 0x000000a88ca87221 */ /* 0x020fe20000010000 */
[----:B------:R-:W-:Y:S05]  /*41c0*/  BRA `(.L_x_58496) ;  /* 0x0000002000007947 */ /* 0x000fea0003800000 */
.L_x_58494:
[----:B-----5:R-:W-:-:S04]  /*41d0*/  FADD.FTZ R168, R136, R168 ;  /* 0x000000a888a87221 */ /* 0x020fc80000010000 */
[----:B------:R-:W-:-:S05]  /*41e0*/  @P2 FADD.FTZ R168, R140, R168 ;  /* 0x000000a88ca82221 */ /* 0x000fca0000010000 */
.L_x_58496:
[----:B0----5:R-:W-:Y:S02]  /*41f0*/  MOV R148, R168 ;  /* 0x000000a800947202 */ /* 0x021fe40000000f00 */
.L_x_58497:
[----:B------:R-:W-:Y:S05]  /*4200*/  @P3 BRA `(.L_x_58498) ;  /* 0x0000007000003947 */ /* 0x000fea0003800000 */
[----:B------:R-:W-:-:S04]  /*4210*/  ISETP.NE.U32.AND P4, PT, RZ, c[0x0][0x180], PT ;  /* 0x00006000ff007a0c */ /* 0x000fc80003f85070 */
[----:B------:R-:W-:-:S13]  /*4220*/  ISETP.NE.AND.EX P4, PT, RZ, c[0x0][0x184], PT, P4 ;  /* 0x00006100ff007a0c */ /* 0x000fda0003f85340 */
[----:B------:R-:W-:Y:S05]  /*4230*/  @P4 BRA `(.L_x_58499) ;  /* 0x0000002000004947 */ /* 0x000fea0003800000 */
[----:B------:R-:W-:Y:S05]  /*4240*/  @P0 BRA `(.L_x_58500) ;  /* 0x0000005000000947 */ /* 0x000fea0003800000 */
[----:B------:R-:W-:Y:S05]  /*4250*/  BRA `(.L_x_58501) ;  /* 0x0000005000007947 */ /* 0x000fea0003800000 */
.L_x_58499:
[----:B-----5:R-:W-:Y:S01]  /*4260*/  FADD.FTZ R169, R141, R169 ;  /* 0x000000a98da97221 */ /* 0x020fe20000010000 */
[----:B------:R-:W-:Y:S05]  /*4270*/  BRA `(.L_x_58500) ;  /* 0x0000002000007947 */ /* 0x000fea0003800000 */
.L_x_58498:
[----:B-----5:R-:W-:-:S04]  /*4280*/  FADD.FTZ R169, R137, R169 ;  /* 0x000000a989a97221 */ /* 0x020fc80000010000 */
[----:B------:R-:W-:-:S05]  /*4290*/  @P2 FADD.FTZ R169, R141, R169 ;  /* 0x000000a98da92221 */ /* 0x000fca0000010000 */
.L_x_58500:
[----:B0----5:R-:W-:Y:S02]  /*42a0*/  MOV R149, R169 ;  /* 0x000000a900957202 */ /* 0x021fe40000000f00 */
.L_x_58501:
[----:B------:R-:W-:Y:S05]  /*42b0*/  @P3 BRA `(.L_x_58502) ;  /* 0x0000007000003947 */ /* 0x000fea0003800000 */
[----:B------:R-:W-:-:S04]  /*42c0*/  ISETP.NE.U32.AND P4, PT, RZ, c[0x0][0x180], PT ;  /* 0x00006000ff007a0c */ /* 0x000fc80003f85070 */
[----:B------:R-:W-:-:S13]  /*42d0*/  ISETP.NE.AND.EX P4, PT, RZ, c[0x0][0x184], PT, P4 ;  /* 0x00006100ff007a0c */ /* 0x000fda0003f85340 */
[----:B------:R-:W-:Y:S05]  /*42e0*/  @P4 BRA `(.L_x_58503) ;  /* 0x0000002000004947 */ /* 0x000fea0003800000 */
[----:B------:R-:W-:Y:S05]  /*42f0*/  @P0 BRA `(.L_x_58504) ;  /* 0x0000005000000947 */ /* 0x000fea0003800000 */
[----:B------:R-:W-:Y:S05]  /*4300*/  BRA `(.L_x_58505) ;  /* 0x0000005000007947 */ /* 0x000fea0003800000 */
.L_x_58503:
[----:B-----5:R-:W-:Y:S01]  /*4310*/  FADD.FTZ R170, R142, R170 ;  /* 0x000000aa8eaa7221 */ /* 0x020fe20000010000 */
[----:B------:R-:W-:Y:S05]  /*4320*/  BRA `(.L_x_58504) ;  /* 0x0000002000007947 */ /* 0x000fea0003800000 */
.L_x_58502:
[----:B-----5:R-:W-:-:S04]  /*4330*/  FADD.FTZ R170, R138, R170 ;  /* 0x000000aa8aaa7221 */ /* 0x020fc80000010000 */
[----:B------:R-:W-:-:S05]  /*4340*/  @P2 FADD.FTZ R170, R142, R170 ;  /* 0x000000aa8eaa2221 */ /* 0x000fca0000010000 */
.L_x_58504:
[----:B0----5:R-:W-:Y:S02]  /*4350*/  MOV R150, R170 ;  /* 0x000000aa00967202 */ /* 0x021fe40000000f00 */
.L_x_58505:
[----:B------:R-:W-:Y:S05]  /*4360*/  @P3 BRA `(.L_x_58506) ;  /* 0x0000007000003947 */ /* 0x000fea0003800000 */
[----:B------:R-:W-:-:S04]  /*4370*/  ISETP.NE.U32.AND P2, PT, RZ, c[0x0][0x180], PT ;  /* 0x00006000ff007a0c */ /* 0x000fc80003f45070 */
[----:B------:R-:W-:-:S13]  /*4380*/  ISETP.NE.AND.EX P2, PT, RZ, c[0x0][0x184], PT, P2 ;  /* 0x00006100ff007a0c */ /* 0x000fda0003f45320 */
[----:B------:R-:W-:Y:S05]  /*4390*/  @P2 BRA `(.L_x_58507) ;  /* 0x0000002000002947 */ /* 0x000fea0003800000 */
[----:B------:R-:W-:Y:S05]  /*43a0*/  @P0 BRA `(.L_x_58508) ;  /* 0x0000005000000947 */ /* 0x000fea0003800000 */
[----:B------:R-:W-:Y:S05]  /*43b0*/  BRA `(.L_x_58509) ;  /* 0x0000005000007947 */ /* 0x000fea0003800000 */
.L_x_58507:
[----:B-----5:R-:W-:Y:S01]  /*43c0*/  FADD.FTZ R171, R143, R171 ;  /* 0x000000ab8fab7221 */ /* 0x020fe20000010000 */
[----:B------:R-:W-:Y:S05]  /*43d0*/  BRA `(.L_x_58508) ;  /* 0x0000002000007947 */ /* 0x000fea0003800000 */
.L_x_58506:
[----:B-----5:R-:W-:-:S04]  /*43e0*/  FADD.FTZ R171, R139, R171 ;  /* 0x000000ab8bab7221 */ /* 0x020fc80000010000 */
[----:B------:R-:W-:-:S05]  /*43f0*/  @P2 FADD.FTZ R171, R143, R171 ;  /* 0x000000ab8fab2221 */ /* 0x000fca0000010000 */
.L_x_58508:
[----:B0----5:R-:W-:Y:S02]  /*4400*/  MOV R151, R171 ;  /* 0x000000ab00977202 */ /* 0x021fe40000000f00 */
.L_x_58509:
[----:B0-----:R-:W-:-:S04]  /*4410*/  @P0 LEA R228, P2, R4, c[0x0][0x188], 0x4 ;  /* 0x0000620004e40a11 */ /* 0x001fc800078420ff */
[C---:B------:R-:W-:Y:S02]  /*4420*/  @P0 LEA.HI.X R229, R4.reuse, c[0x0][0x18c], RZ, 0x4, P2 ;  /* 0x0000630004e50a11 */ /* 0x040fe400010f24ff */
[----:B------:R-:W-:-:S03]  /*4430*/  IADD3 R4, R4, 0x20, RZ ;  /* 0x0000002004047810 */ /* 0x000fc60007ffe0ff */
[----:B------:R0:W-:Y:S04]  /*4440*/  @P0 STG.E.128 [R228.64], R148 ;  /* 0x00000094e4000986 */ /* 0x0001e8000c101d04 */
.L_x_58493:
[----:B------:R-:W-:Y:S05]  /*4450*/  BSYNC B0 ;  /* 0x0000000000007941 */ /* 0x000fea0003800000 */
.L_x_58492:
        /* <DEDUP_REMOVED lines=24> */
.L_x_58513:
[----:B-----5:R-:W-:Y:S01]  /*45e0*/  FADD.FTZ R172, R140, R172 ;  /* 0x000000ac8cac7221 */ /* 0x020fe20000010000 */
[----:B------:R-:W-:Y:S05]  /*45f0*/  BRA `(.L_x_58514) ;  /* 0x0000002000007947 */ /* 0x000fea0003800000 */
.L_x_58512:
[----:B-----5:R-:W-:-:S04]  /*4600*/  FADD.FTZ R172, R136, R172 ;  /* 0x000000ac88ac7221 */ /* 0x020fc80000010000 */
[----:B------:R-:W-:-:S05]  /*4610*/  @P2 FADD.FTZ R172, R140, R172 ;  /* 0x000000ac8cac2221 */ /* 0x000fca0000010000 */
.L_x_58514:
[----:B0----5:R-:W-:Y:S02]  /*4620*/  MOV R148, R172 ;  /* 0x000000ac00947202 */ /* 0x021fe40000000f00 */
.L_x_58515:
[----:B------:R-:W-:Y:S05]  /*4630*/  @P3 BRA `(.L_x_58516) ;  /* 0x0000007000003947 */ /* 0x000fea0003800000 */
[----:B------:R-:W-:-:S04]  /*4640*/  ISETP.NE.U32.AND P4, PT, RZ, c[0x0][0x180], PT ;  /* 0x00006000ff007a0c */ /* 0x000fc80003f85070 */
[----:B------:R-:W-:-:S13]  /*4650*/  ISETP.NE.AND.EX P4, PT, RZ, c[0x0][0x184], PT, P4 ;  /* 0x00006100ff007a0c */ /* 0x000fda0003f85340 */
[----:B------:R-:W-:Y:S05]  /*4660*/  @P4 BRA `(.L_x_58517) ;  /* 0x0000002000004947 */ /* 0x000fea0003800000 */
[----:B------:R-:W-:Y:S05]  /*4670*/  @P0 BRA `(.L_x_58518) ;  /* 0x0000005000000947 */ /* 0x000fea0003800000 */
[----:B------:R-:W-:Y:S05]  /*4680*/  BRA `(.L_x_58519) ;  /* 0x0000005000007947 */ /* 0x000fea0003800000 */
.L_x_58517:
[----:B-----5:R-:W-:Y:S01]  /*4690*/  FADD.FTZ R173, R141, R173 ;  /* 0x000000ad8dad7221 */ /* 0x020fe20000010000 */
[----:B------:R-:W-:Y:S05]  /*46a0*/  BRA `(.L_x_58518) ;  /* 0x0000002000007947 */ /* 0x000fea0003800000 */
.L_x_58516:
[----:B-----5:R-:W-:-:S04]  /*46b0*/  FADD.FTZ R173, R137, R173 ;  /* 0x000000ad89ad7221 */ /* 0x020fc80000010000 */
[----:B------:R-:W-:-:S05]  /*46c0*/  @P2 FADD.FTZ R173, R141, R173 ;  /* 0x000000ad8dad2221 */ /* 0x000fca0000010000 */
.L_x_58518:
[----:B0----5:R-:W-:Y:S02]  /*46d0*/  MOV R149, R173 ;  /* 0x000000ad00957202 */ /* 0x021fe40000000f00 */
.L_x_58519:
[----:B------:R-:W-:Y:S05]  /*46e0*/  @P3 BRA `(.L_x_58520) ;  /* 0x0000007000003947 */ /* 0x000fea0003800000 */
[----:B------:R-:W-:-:S04]  /*46f0*/  ISETP.NE.U32.AND P4, PT, RZ, c[0x0][0x180], PT ;  /* 0x00006000ff007a0c */ /* 0x000fc80003f85070 */
[----:B------:R-:W-:-:S13]  /*4700*/  ISETP.NE.AND.EX P4, PT, RZ, c[0x0][0x184], PT, P4 ;  /* 0x00006100ff007a0c */ /* 0x000fda0003f85340 */
[----:B------:R-:W-:Y:S05]  /*4710*/  @P4 BRA `(.L_x_58521) ;  /* 0x0000002000004947 */ /* 0x000fea0003800000 */
[----:B------:R-:W-:Y:S05]  /*4720*/  @P0 BRA `(.L_x_58522) ;  /* 0x0000005000000947 */ /* 0x000fea0003800000 */
[----:B------:R-:W-:Y:S05]  /*4730*/  BRA `(.L_x_58523) ;  /* 0x0000005000007947 */ /* 0x000fea0003800000 */
.L_x_58521:
[----:B-----5:R-:W-:Y:S01]  /*4740*/  FADD.FTZ R174, R142, R174 ;  /* 0x000000ae8eae7221 */ /* 0x020fe20000010000 */
[----:B------:R-:W-:Y:S05]  /*4750*/  BRA `(.L_x_58522) ;  /* 0x0000002000007947 */ /* 0x000fea0003800000 */
.L_x_58520:
[----:B-----5:R-:W-:-:S04]  /*4760*/  FADD.FTZ R174, R138, R174 ;  /* 0x000000ae8aae7221 */ /* 0x020fc80000010000 */
[----:B------:R-:W-:-:S04]  /*4770*/  @P2 FADD.FTZ R174, R142, R174 ;  /* 0x000000ae8eae2221 */ /* 0x000fc80000010000 */
.L_x_58522:
[----:B0----5:R-:W-:-:S03]  /*4780*/  IMAD.MOV.U32 R150, RZ, RZ, R174 ;  /* 0x000000ffff967224 */ /* 0x021fc600078e00ae */
.L_x_58523:
[----:B------:R-:W-:Y:S05]  /*4790*/  @P3 BRA `(.L_x_58524) ;  /* 0x0000007000003947 */ /* 0x000fea0003800000 */
[----:B------:R-:W-:-:S04]  /*47a0*/  ISETP.NE.U32.AND P2, PT, RZ, c[0x0][0x180], PT ;  /* 0x00006000ff007a0c */ /* 0x000fc80003f45070 */
[----:B------:R-:W-:-:S13]  /*47b0*/  ISETP.NE.AND.EX P2, PT, RZ, c[0x0][0x184], PT, P2 ;  /* 0x00006100ff007a0c */ /* 0x000fda0003f45320 */
[----:B------:R-:W-:Y:S05]  /*47c0*/  @P2 BRA `(.L_x_58525) ;  /* 0x0000002000002947 */ /* 0x000fea0003800000 */
[----:B------:R-:W-:Y:S05]  /*47d0*/  @P0 BRA `(.L_x_58526) ;  /* 0x0000005000000947 */ /* 0x000fea0003800000 */
[----:B------:R-:W-:Y:S05]  /*47e0*/  BRA `(.L_x_58527) ;  /* 0x0000005000007947 */ /* 0x000fea0003800000 */
.L_x_58525:
[----:B-----5:R-:W-:Y:S01]  /*47f0*/  FADD.FTZ R175, R143, R175 ;  /* 0x000000af8faf7221 */ /* 0x020fe20000010000 */
[----:B------:R-:W-:Y:S05]  /*4800*/  BRA `(.L_x_58526) ;  /* 0x0000002000007947 */ /* 0x000fea0003800000 */
.L_x_58524:
[----:B-----5:R-:W-:-:S04]  /*4810*/  FADD.FTZ R175, R139, R175 ;  /* 0x000000af8baf7221 */ /* 0x020fc80000010000 */
[----:B------:R-:W-:-:S05]  /*4820*/  @P2 FADD.FTZ R175, R143, R175 ;  /* 0x000000af8faf2221 */ /* 0x000fca0000010000 */
.L_x_58526:
[----:B0----5:R-:W-:Y:S02]  /*4830*/  MOV R151, R175 ;  /* 0x000000af00977202 */ /* 0x021fe40000000f00 */
.L_x_58527:
[----:B0-----:R-:W-:-:S04]  /*4840*/  @P0 LEA R228, P2, R4, c[0x0][0x188], 0x4 ;  /* 0x0000620004e40a11 */ /* 0x001fc800078420ff */
[C---:B------:R-:W-:Y:S02]  /*4850*/  @P0 LEA.HI.X R229, R4.reuse, c[0x0][0x18c], RZ, 0x4, P2 ;  /* 0x0000630004e50a11 */ /* 0x040fe400010f24ff */
[----:B------:R-:W-:-:S03]  /*4860*/  IADD3 R4, R4, 0x20, RZ ;  /* 0x0000002004047810 */ /* 0x000fc60007ffe0ff */
[----:B------:R0:W-:Y:S04]  /*4870*/  @P0 STG.E.128 [R228.64], R148 ;  /* 0x00000094e4000986 */ /* 0x0001e8000c101d04 */
.L_x_58511:
[----:B------:R-:W-:Y:S05]  /*4880*/  BSYNC B0 ;  /* 0x0000000000007941 */ /* 0x000fea0003800000 */
.L_x_58510:
        /* <DEDUP_REMOVED lines=24> */
.L_x_58531:
[----:B-----5:R-:W-:Y:S01]  /*4a10*/  FADD.FTZ R176, R140, R176 ;  /* 0x000000b08cb07221 */ /* 0x020fe20000010000 */
[----:B------:R-:W-:Y:S05]  /*4a20*/  BRA `(.L_x_58532) ;  /* 0x0000002000007947 */ /* 0x000fea0003800000 */
.L_x_58530:
[----:B-----5:R-:W-:-:S04]  /*4a30*/  FADD.FTZ R176, R136, R176 ;  /* 0x000000b088b07221 */ /* 0x020fc80000010000 */
[----:B------:R-:W-:-:S05]  /*4a40*/  @P2 FADD.FTZ R176, R140, R176 ;  /* 0x000000b08cb02221 */ /* 0x000fca0000010000 */
.L_x_58532:
[----:B0----5:R-:W-:Y:S02]  /*4a50*/  MOV R148, R176 ;  /* 0x000000b000947202 */ /* 0x021fe40000000f00 */
.L_x_58533:
[----:B------:R-:W-:Y:S05]  /*4a60*/  @P3 BRA `(.L_x_58534) ;  /* 0x0000007000003947 */ /* 0x000fea0003800000 */
[----:B------:R-:W-:-:S04]  /*4a70*/  ISETP.NE.U32.AND P4, PT, RZ, c[0x0][0x180], PT ;  /* 0x00006000ff007a0c */ /* 0x000fc80003f85070 */
[----:B------:R-:W-:-:S13]  /*4a80*/  ISETP.NE.AND.EX P4, PT, RZ, c[0x0][0x184], PT, P4 ;  /* 0x00006100ff007a0c */ /* 0x000fda0003f85340 */
[----:B------:R-:W-:Y:S05]  /*4a90*/  @P4 BRA `(.L_x_58535) ;  /* 0x0000002000004947 */ /* 0x000fea0003800000 */
[----:B------:R-:W-:Y:S05]  /*4aa0*/  @P0 BRA `(.L_x_58536) ;  /* 0x0000005000000947 */ /* 0x000fea0003800000 */
[----:B------:R-:W-:Y:S05]  /*4ab0*/  BRA `(.L_x_58537) ;  /* 0x0000005000007947 */ /* 0x000fea0003800000 */
.L_x_58535:
[----:B-----5:R-:W-:Y:S01]  /*4ac0*/  FADD.FTZ R177, R141, R177 ;  /* 0x000000b18db17221 */ /* 0x020fe20000010000 */
[----:B------:R-:W-:Y:S05]  /*4ad0*/  BRA `(.L_x_58536) ;  /* 0x0000002000007947 */ /* 0x000fea0003800000 */
.L_x_58534:
[----:B-----5:R-:W-:-:S04]  /*4ae0*/  FADD.FTZ R177, R137, R177 ;  /* 0x000000b189b17221 */ /* 0x020fc80000010000 */
[----:B------:R-:W-:-:S05]  /*4af0*/  @P2 FADD.FTZ R177, R141, R177 ;  /* 0x000000b18db12221 */ /* 0x000fca0000010000 */
.L_x_58536:
[----:B0----5:R-:W-:Y:S02]  /*4b00*/  MOV R149, R177 ;  /* 0x000000b100957202 */ /* 0x021fe40000000f00 */
.L_x_58537:
[----:B------:R-:W-:Y:S05]  /*4b10*/  @P3 BRA `(.L_x_58538) ;  /* 0x0000007000003947 */ /* 0x000fea0003800000 */
[----:B------:R-:W-:-:S04]  /*4b20*/  ISETP.NE.U32.AND P4, PT, RZ, c[0x0][0x180], PT ;  /* 0x00006000ff007a0c */ /* 0x000fc80003f85070 */
[----:B------:R-:W-:-:S13]  /*4b30*/  ISETP.NE.AND.EX P4, PT, RZ, c[0x0][0x184], PT, P4 ;  /* 0x00006100ff007a0c */ /* 0x000fda0003f85340 */
[----:B------:R-:W-:Y:S05]  /*4b40*/  @P4 BRA `(.L_x_58539) ;  /* 0x0000002000004947 */ /* 0x000fea0003800000 */
[----:B------:R-:W-:Y:S05]  /*4b50*/  @P0 BRA `(.L_x_58540) ;  /* 0x0000005000000947 */ /* 0x000fea0003800000 */
[----:B------:R-:W-:Y:S05]  /*4b60*/  BRA `(.L_x_58541) ;  /* 0x0000005000007947 */ /* 0x000fea0003800000 */
.L_x_58539:
[----:B-----5:R-:W-:Y:S01]  /*4b70*/  FADD.FTZ R178, R142, R178 ;  /* 0x000000b28eb27221 */ /* 0x020fe20000010000 */
[----:B------:R-:W-:Y:S05]  /*4b80*/  BRA `(.L_x_58540) ;  /* 0x0000002000007947 */ /* 0x000fea0003800000 */
.L_x_58538:
[----:B-----5:R-:W-:-:S04]  /*4b90*/  FADD.FTZ R178, R138, R178 ;  /* 0x000000b28ab27221 */ /* 0x020fc80000010000 */
[----:B------:R-:W-:-:S05]  /*4ba0*/  @P2 FADD.FTZ R178, R142, R178 ;  /* 0x000000b28eb22221 */ /* 0x000fca0000010000 */
.L_x_58540:
[----:B0----5:R-:W-:Y:S02]  /*4bb0*/  MOV R150, R178 ;  /* 0x000000b200967202 */ /* 0x021fe40000000f00 */
.L_x_58541:
[----:B------:R-:W-:Y:S05]  /*4bc0*/  @P3 BRA `(.L_x_58542) ;  /* 0x0000007000003947 */ /* 0x000fea0003800000 */
[----:B------:R-:W-:-:S04]  /*4bd0*/  ISETP.NE.U32.AND P2, PT, RZ, c[0x0][0x180], PT ;  /* 0x00006000ff007a0c */ /* 0x000fc80003f45070 */
[----:B------:R-:W-:-:S13]  /*4be0*/  ISETP.NE.AND.EX P2, PT, RZ, c[0x0][0x184], PT, P2 ;  /* 0x00006100ff007a0c */ /* 0x000fda0003f45320 */
[----:B------:R-:W-:Y:S05]  /*4bf0*/  @P2 BRA `(.L_x_58543) ;  /* 0x0000002000002947 */ /* 0x000fea0003800000 */
[----:B------:R-:W-:Y:S05]  /*4c00*/  @P0 BRA `(.L_x_58544) ;  /* 0x0000005000000947 */ /* 0x000fea0003800000 */
[----:B------:R-:W-:Y:S05]  /*4c10*/  BRA `(.L_x_58545) ;  /* 0x0000005000007947 */ /* 0x000fea0003800000 */
.L_x_58543:
[----:B-----5:R-:W-:Y:S01]  /*4c20*/  FADD.FTZ R179, R143, R179 ;  /* 0x000000b38fb37221 */ /* 0x020fe20000010000 */
[----:B------:R-:W-:Y:S05]  /*4c30*/  BRA `(.L_x_58544) ;  /* 0x0000002000007947 */ /* 0x000fea0003800000 */
.L_x_58542:
[----:B-----5:R-:W-:-:S04]  /*4c40*/  FADD.FTZ R179, R139, R179 ;  /* 0x000000b38bb37221 */ /* 0x020fc80000010000 */
[----:B------:R-:W-:-:S05]  /*4c50*/  @P2 FADD.FTZ R179, R143, R179 ;  /* 0x000000b38fb32221 */ /* 0x000fca0000010000 */
.L_x_58544:
[----:B0----5:R-:W-:Y:S02]  /*4c60*/  MOV R151, R179 ;  /* 0x000000b300977202 */ /* 0x021fe40000000f00 */
.L_x_58545:
[----:B0-----:R-:W-:-:S04]  /*4c70*/  @P0 LEA R228, P2, R4, c[0x0][0x188], 0x4 ;  /* 0x0000620004e40a11 */ /* 0x001fc800078420ff */
[C---:B------:R-:W-:Y:S02]  /*4c80*/  @P0 LEA.HI.X R229, R4.reuse, c[0x0][0x18c], RZ, 0x4, P2 ;  /* 0x0000630004e50a11 */ /* 0x040fe400010f24ff */
[----:B------:R-:W-:-:S03]  /*4c90*/  IADD3 R4, R4, 0x20, RZ ;  /* 0x0000002004047810 */ /* 0x000fc60007ffe0ff */
[----:B------:R0:W-:Y:S04]  /*4ca0*/  @P0 STG.E.128 [R228.64], R148 ;  /* 0x00000094e4000986 */ /* 0x0001e8000c101d04 */
.L_x_58529:
[----:B------:R-:W-:Y:S05]  /*4cb0*/  BSYNC B0 ;  /* 0x0000000000007941 */ /* 0x000fea0003800000 */
.L_x_58528:
        /* <DEDUP_REMOVED lines=24> */
.L_x_58549:
[----:B-----5:R-:W-:Y:S01]  /*4e40*/  FADD.FTZ R180, R140, R180 ;  /* 0x000000b48cb47221 */ /* 0x020fe20000010000 */
[----:B------:R-:W-:Y:S05]  /*4e50*/  BRA `(.L_x_58550) ;  /* 0x0000002000007947 */ /* 0x000fea0003800000 */
.L_x_58548:
[----:B-----5:R-:W-:-:S04]  /*4e60*/  FADD.FTZ R180, R136, R180 ;  /* 0x000000b488b47221 */ /* 0x020fc80000010000 */
[----:B------:R-:W-:-:S04]  /*4e70*/  @P2 FADD.FTZ R180, R140, R180 ;  /* 0x000000b48cb42221 */ /* 0x000fc80000010000 */
.L_x_58550:
[----:B0----5:R-:W-:-:S03]  /*4e80*/  IMAD.MOV.U32 R148, RZ, RZ, R180 ;  /* 0x000000ffff947224 */ /* 0x021fc600078e00b4 */
.L_x_58551:
[----:B------:R-:W-:Y:S05]  /*4e90*/  @P3 BRA `(.L_x_58552) ;  /* 0x0000007000003947 */ /* 0x000fea0003800000 */
[----:B------:R-:W-:-:S04]  /*4ea0*/  ISETP.NE.U32.AND P4, PT, RZ, c[0x0][0x180], PT ;  /* 0x00006000ff007a0c */ /* 0x000fc80003f85070 */
[----:B------:R-:W-:-:S13]  /*4eb0*/  ISETP.NE.AND.EX P4, PT, RZ, c[0x0][0x184], PT, P4 ;  /* 0x00006100ff007a0c */ /* 0x000fda0003f85340 */
[----:B------:R-:W-:Y:S05]  /*4ec0*/  @P4 BRA `(.L_x_58553) ;  /* 0x0000002000004947 */ /* 0x000fea0003800000 */
[----:B------:R-:W-:Y:S05]  /*4ed0*/  @P0 BRA `(.L_x_58554) ;  /* 0x0000005000000947 */ /* 0x000fea0003800000 */
[----:B------:R-:W-:Y:S05]  /*4ee0*/  BRA `(.L_x_58555) ;  /* 0x0000005000007947 */ /* 0x000fea0003800000 */
.L_x_58553:
[----:B-----5:R-:W-:Y:S01]  /*4ef0*/  FADD.FTZ R181, R141, R181 ;  /* 0x000000b58db57221 */ /* 0x020fe20000010000 */
[----:B------:R-:W-:Y:S05]  /*4f00*/  BRA `(.L_x_58554) ;  /* 0x0000002000007947 */ /* 0x000fea0003800000 */
.L_x_58552:
[----:B-----5:R-:W-:-:S04]  /*4f10*/  FADD.FTZ R181, R137, R181 ;  /* 0x000000b589b57221 */ /* 0x020fc80000010000 */
[----:B------:R-:W-:-:S05]  /*4f20*/  @P2 FADD.FTZ R181, R141, R181 ;  /* 0x000000b58db52221 */ /* 0x000fca0000010000 */
.L_x_58554:
[----:B0----5:R-:W-:Y:S02]  /*4f30*/  MOV R149, R181 ;  /* 0x000000b500957202 */ /* 0x021fe40000000f00 */
.L_x_58555:
[----:B------:R-:W-:Y:S05]  /*4f40*/  @P3 BRA `(.L_x_58556) ;  /* 0x0000007000003947 */ /* 0x000fea0003800000 */
[----:B------:R-:W-:-:S04]  /*4f50*/  ISETP.NE.U32.AND P4, PT, RZ, c[0x0][0x180], PT ;  /* 0x00006000ff007a0c */ /* 0x000fc80003f85070 */
[----:B------:R-:W-:-:S13]  /*4f60*/  ISETP.NE.AND.EX P4, PT, RZ, c[0x0][0x184], PT, P4 ;  /* 0x00006100ff007a0c */ /* 0x000fda0003f85340 */
[----:B------:R-:W-:Y:S05]  /*4f70*/  @P4 BRA `(.L_x_58557) ;  /* 0x0000002000004947 */ /* 0x000fea0003800000 */
[----:B------:R-:W-:Y:S05]  /*4f80*/  @P0 BRA `(.L_x_58558) ;  /* 0x0000005000000947 */ /* 0x000fea0003800000 */
[----:B------:R-:W-:Y:S05]  /*4f90*/  BRA `(.L_x_58559) ;  /* 0x0000005000007947 */ /* 0x000fea0003800000 */
.L_x_58557:
[----:B-----5:R-:W-:Y:S01]  /*4fa0*/  FADD.FTZ R182, R142, R182 ;  /* 0x000000b68eb67221 */ /* 0x020fe20000010000 */
[----:B------:R-:W-:Y:S05]  /*4fb0*/  BRA `(.L_x_58558) ;  /* 0x0000002000007947 */ /* 0x000fea0003800000 */
.L_x_58556:
[----:B-----5:R-:W-:-:S04]  /*4fc0*/  FADD.FTZ R182, R138, R182 ;  /* 0x000000b68ab67221 */ /* 0x020fc80000010000 */
[----:B------:R-:W-:-:S05]  /*4fd0*/  @P2 FADD.FTZ R182, R142, R182 ;  /* 0x000000b68eb62221 */ /* 0x000fca0000010000 */
.L_x_58558:
[----:B0----5:R-:W-:Y:S02]  /*4fe0*/  MOV R150, R182 ;  /* 0x000000b600967202 */ /* 0x021fe40000000f00 */
.L_x_58559:
[----:B------:R-:W-:Y:S05]  /*4ff0*/  @P3 BRA `(.L_x_58560) ;  /* 0x0000007000003947 */ /* 0x000fea0003800000 */
[----:B------:R-:W-:-:S04]  /*5000*/  ISETP.NE.U32.AND P2, PT, RZ, c[0x0][0x180], PT ;  /* 0x00006000ff007a0c */ /* 0x000fc80003f45070 */
[----:B------:R-:W-:-:S13]  /*5010*/  ISETP.NE.AND.EX P2, PT, RZ, c[0x0][0x184], PT, P2 ;  /* 0x00006100ff007a0c */ /* 0x000fda0003f45320 */
[----:B------:R-:W-:Y:S05]  /*5020*/  @P2 BRA `(.L_x_58561) ;  /* 0x0000002000002947 */ /* 0x000fea0003800000 */
[----:B------:R-:W-:Y:S05]  /*5030*/  @P0 BRA `(.L_x_58562) ;  /* 0x0000005000000947 */ /* 0x000fea0003800000 */
[----:B------:R-:W-:Y:S05]  /*5040*/  BRA `(.L_x_58563) ;  /* 0x0000005000007947 */ /* 0x000fea0003800000 */
.L_x_58561:
[----:B-----5:R-:W-:Y:S01]  /*5050*/  FADD.FTZ R183, R143, R183 ;  /* 0x000000b78fb77221 */ /* 0x020fe20000010000 */
[----:B------:R-:W-:Y:S05]  /*5060*/  BRA `(.L_x_58562) ;  /* 0x0000002000007947 */ /* 0x000fea0003800000 */
.L_x_58560:
[----:B-----5:R-:W-:-:S04]  /*5070*/  FADD.FTZ R183, R139, R183 ;  /* 0x000000b78bb77221 */ /* 0x020fc80000010000 */
[----:B------:R-:W-:-:S05]  /*5080*/  @P2 FADD.FTZ R183, R143, R183 ;  /* 0x000000b78fb72221 */ /* 0x000fca0000010000 */
.L_x_58562:
[----:B0----5:R-:W-:Y:S02]  /*5090*/  MOV R151, R183 ;  /* 0x000000b700977202 */ /* 0x021fe40000000f00 */
.L_x_58563:
[----:B0-----:R-:W-:-:S04]  /*50a0*/  @P0 LEA R228, P2, R4, c[0x0][0x188], 0x4 ;  /* 0x0000620004e40a11 */ /* 0x001fc800078420ff */
[C---:B------:R-:W-:Y:S02]  /*50b0*/  @P0 LEA.HI.X R229, R4.reuse, c[0x0][0x18c], RZ, 0x4, P2 ;  /* 0x0000630004e50a11 */ /* 0x040fe400010f24ff */
[----:B------:R-:W-:-:S03]  /*50c0*/  IADD3 R4, R4, 0x20, RZ ;  /* 0x0000002004047810 */ /* 0x000fc60007ffe0ff */
[----:B------:R0:W-:Y:S04]  /*50d0*/  @P0 STG.E.128 [R228.64], R148 ;  /* 0x00000094e4000986 */ /* 0x0001e8000c101d04 */
.L_x_58547:
[----:B------:R-:W-:Y:S05]  /*50e0*/  BSYNC B0 ;  /* 0x0000000000007941 */ /* 0x000fea0003800000 */
.L_x_58546:
        /* <DEDUP_REMOVED lines=24> */
.L_x_58567:
[----:B-----5:R-:W-:Y:S01]  /*5270*/  FADD.FTZ R184, R140, R184 ;  /* 0x000000b88cb87221 */ /* 0x020fe20000010000 */
[----:B------:R-:W-:Y:S05]  /*5280*/  BRA `(.L_x_58568) ;  /* 0x0000002000007947 */ /* 0x000fea0003800000 */
.L_x_58566:
[----:B-----5:R-:W-:-:S04]  /*5290*/  FADD.FTZ R184, R136, R184 ;  /* 0x000000b888b87221 */ /* 0x020fc80000010000 */
[----:B------:R-:W-:-:S05]  /*52a0*/  @P2 FADD.FTZ R184, R140, R184 ;  /* 0x000000b88cb82221 */ /* 0x000fca0000010000 */
.L_x_58568:
[----:B0----5:R-:W-:Y:S02]  /*52b0*/  MOV R148, R184 ;  /* 0x000000b800947202 */ /* 0x021fe40000000f00 */
.L_x_58569:
[----:B------:R-:W-:Y:S05]  /*52c0*/  @P3 BRA `(.L_x_58570) ;  /* 0x0000007000003947 */ /* 0x000fea0003800000 */
[----:B------:R-:W-:-:S04]  /*52d0*/  ISETP.NE.U32.AND P4, PT, RZ, c[0x0][0x180], PT ;  /* 0x00006000ff007a0c */ /* 0x000fc80003f85070 */
[----:B------:R-:W-:-:S13]  /*52e0*/  ISETP.NE.AND.EX P4, PT, RZ, c[0x0][0x184], PT, P4 ;  /* 0x00006100ff007a0c */ /* 0x000fda0003f85340 */
[----:B------:R-:W-:Y:S05]  /*52f0*/  @P4 BRA `(.L_x_58571) ;  /* 0x0000002000004947 */ /* 0x000fea0003800000 */
[----:B------:R-:W-:Y:S05]  /*5300*/  @P0 BRA `(.L_x_58572) ;  /* 0x0000005000000947 */ /* 0x000fea0003800000 */
[----:B------:R-:W-:Y:S05]  /*5310*/  BRA `(.L_x_58573) ;  /* 0x0000005000007947 */ /* 0x000fea0003800000 */
.L_x_58571:
[----:B-----5:R-:W-:Y:S01]  /*5320*/  FADD.FTZ R185, R141, R185 ;  /* 0x000000b98db97221 */ /* 0x020fe20000010000 */
[----:B------:R-:W-:Y:S05]  /*5330*/  BRA `(.L_x_58572) ;  /* 0x0000002000007947 */ /* 0x000fea0003800000 */
.L_x_58570:
[----:B-----5:R-:W-:-:S04]  /*5340*/  FADD.FTZ R185, R137, R185 ;  /* 0x000000b989b97221 */ /* 0x020fc80000010000 */
[----:B------:R-:W-:-:S05]  /*5350*/  @P2 FADD.FTZ R185, R141, R185 ;  /* 0x000000b98db92221 */ /* 0x000fca0000010000 */
.L_x_58572:
[----:B0----5:R-:W-:Y:S02]  /*5360*/  MOV R149, R185 ;  /* 0x000000b900957202 */ /* 0x021fe40000000f00 */
.L_x_58573:
[----:B------:R-:W-:Y:S05]  /*5370*/  @P3 BRA `(.L_x_58574) ;  /* 0x0000007000003947 */ /* 0x000fea0003800000 */
[----:B------:R-:W-:-:S04]  /*5380*/  ISETP.NE.U32.AND P4, PT, RZ, c[0x0][0x180], PT ;  /* 0x00006000ff007a0c */ /* 0x000fc80003f85070 */
[----:B------:R-:W-:-:S13]  /*5390*/  ISETP.NE.AND.EX P4, PT, RZ, c[0x0][0x184], PT, P4 ;  /* 0x00006100ff007a0c */ /* 0x000fda0003f85340 */
[----:B------:R-:W-:Y:S05]  /*53a0*/  @P4 BRA `(.L_x_58575) ;  /* 0x0000002000004947 */ /* 0x000fea0003800000 */
[----:B------:R-:W-:Y:S05]  /*53b0*/  @P0 BRA `(.L_x_58576) ;  /* 0x0000005000000947 */ /* 0x000fea0003800000 */
[----:B------:R-:W-:Y:S05]  /*53c0*/  BRA `(.L_x_58577) ;  /* 0x0000005000007947 */ /* 0x000fea0003800000 */
.L_x_58575:
[----:B-----5:R-:W-:Y:S01]  /*53d0*/  FADD.FTZ R186, R142, R186 ;  /* 0x000000ba8eba7221 */ /* 0x020fe20000010000 */
[----:B------:R-:W-:Y:S05]  /*53e0*/  BRA `(.L_x_58576) ;  /* 0x0000002000007947 */ /* 0x000fea0003800000 */
.L_x_58574:
[----:B-----5:R-:W-:-:S04]  /*53f0*/  FADD.FTZ R186, R138, R186 ;  /* 0x000000ba8aba7221 */ /* 0x020fc80000010000 */
[----:B------:R-:W-:-:S05]  /*5400*/  @P2 FADD.FTZ R186, R142, R186 ;  /* 0x000000ba8eba2221 */ /* 0x000fca0000010000 */
.L_x_58576:
[----:B0----5:R-:W-:Y:S02]  /*5410*/  MOV R150, R186 ;  /* 0x000000ba00967202 */ /* 0x021fe40000000f00 */
.L_x_58577:
[----:B------:R-:W-:Y:S05]  /*5420*/  @P3 BRA `(.L_x_58578) ;  /* 0x0000007000003947 */ /* 0x000fea0003800000 */
[----:B------:R-:W-:-:S04]  /*5430*/  ISETP.NE.U32.AND P2, PT, RZ, c[0x0][0x180], PT ;  /* 0x00006000ff007a0c */ /* 0x000fc80003f45070 */
[----:B------:R-:W-:-:S13]  /*5440*/  ISETP.NE.AND.EX P2, PT, RZ, c[0x0][0x184], PT, P2 ;  /* 0x00006100ff007a0c */ /* 0x000fda0003f45320 */
[----:B------:R-:W-:Y:S05]  /*5450*/  @P2 BRA `(.L_x_58579) ;  /* 0x0000002000002947 */ /* 0x000fea0003800000 */
[----:B------:R-:W-:Y:S05]  /*5460*/  @P0 BRA `(.L_x_58580) ;  /* 0x0000005000000947 */ /* 0x000fea0003800000 */
[----:B------:R-:W-:Y:S05]  /*5470*/  BRA `(.L_x_58581) ;  /* 0x0000005000007947 */ /* 0x000fea0003800000 */
.L_x_58579:
[----:B-----5:R-:W-:Y:S01]  /*5480*/  FADD.FTZ R187, R143, R187 ;  /* 0x000000bb8fbb7221 */ /* 0x020fe20000010000 */
[----:B------:R-:W-:Y:S05]  /*5490*/  BRA `(.L_x_58580) ;  /* 0x0000002000007947 */ /* 0x000fea0003800000 */
.L_x_58578:
[----:B-----5:R-:W-:-:S04]  /*54a0*/  FADD.FTZ R187, R139, R187 ;  /* 0x000000bb8bbb7221 */ /* 0x020fc80000010000 */
[----:B------:R-:W-:-:S04]  /*54b0*/  @P2 FADD.FTZ R187, R143, R187 ;  /* 0x000000bb8fbb2221 */ /* 0x000fc80000010000 */
.L_x_58580:
[----:B0----5:R-:W-:-:S03]  /*54c0*/  IMAD.MOV.U32 R151, RZ, RZ, R187 ;  /* 0x000000ffff977224 */ /* 0x021fc600078e00bb */
.L_x_58581:
[----:B0-----:R-:W-:-:S04]  /*54d0*/  @P0 LEA R228, P2, R4, c[0x0][0x188], 0x4 ;  /* 0x0000620004e40a11 */ /* 0x001fc800078420ff */
[C---:B------:R-:W-:Y:S02]  /*54e0*/  @P0 LEA.HI.X R229, R4.reuse, c[0x0][0x18c], RZ, 0x4, P2 ;  /* 0x0000630004e50a11 */ /* 0x040fe400010f24ff */
[----:B------:R-:W-:-:S03]  /*54f0*/  IADD3 R4, R4, 0x20, RZ ;  /* 0x0000002004047810 */ /* 0x000fc60007ffe0ff */
[----:B------:R0:W-:Y:S04]  /*5500*/  @P0 STG.E.128 [R228.64], R148 ;  /* 0x00000094e4000986 */ /* 0x0001e8000c101d04 */
.L_x_58565:
[----:B------:R-:W-:Y:S05]  /*5510*/  BSYNC B0 ;  /* 0x0000000000007941 */ /* 0x000fea0003800000 */
.L_x_58564:
        /* <DEDUP_REMOVED lines=24> */
.L_x_58585:
[----:B-----5:R-:W-:Y:S01]  /*56a0*/  FADD.FTZ R188, R140, R188 ;  /* 0x000000bc8cbc7221 */ /* 0x020fe20000010000 */
[----:B------:R-:W-:Y:S05]  /*56b0*/  BRA `(.L_x_58586) ;  /* 0x0000002000007947 */ /* 0x000fea0003800000 */
.L_x_58584:
[----:B-----5:R-:W-:-:S04]  /*56c0*/  FADD.FTZ R188, R136, R188 ;  /* 0x000000bc88bc7221 */ /* 0x020fc80000010000 */
[----:B------:R-:W-:-:S05]  /*56d0*/  @P2 FADD.FTZ R188, R140, R188 ;  /* 0x000000bc8cbc2221 */ /* 0x000fca0000010000 */
.L_x_58586:
[----:B0----5:R-:W-:Y:S02]  /*56e0*/  MOV R148, R188 ;  /* 0x000000bc00947202 */ /* 0x021fe40000000f00 */
.L_x_58587:
[----:B------:R-:W-:Y:S05]  /*56f0*/  @P3 BRA `(.L_x_58588) ;  /* 0x0000007000003947 */ /* 0x000fea0003800000 */
[----:B------:R-:W-:-:S04]  /*5700*/  ISETP.NE.U32.AND P4, PT, RZ, c[0x0][0x180], PT ;  /* 0x00006000ff007a0c */ /* 0x000fc80003f85070 */
[----:B------:R-:W-:-:S13]  /*5710*/  ISETP.NE.AND.EX P4, PT, RZ, c[0x0][0x184], PT, P4 ;  /* 0x00006100ff007a0c */ /* 0x000fda0003f85340 */
[----:B------:R-:W-:Y:S05]  /*5720*/  @P4 BRA `(.L_x_58589) ;  /* 0x0000002000004947 */ /* 0x000fea0003800000 */
[----:B------:R-:W-:Y:S05]  /*5730*/  @P0 BRA `(.L_x_58590) ;  /* 0x0000005000000947 */ /* 0x000fea0003800000 */
[----:B------:R-:W-:Y:S05]  /*5740*/  BRA `(.L_x_58591) ;  /* 0x0000005000007947 */ /* 0x000fea0003800000 */
.L_x_58589:
[----:B-----5:R-:W-:Y:S01]  /*5750*/  FADD.FTZ R189, R141, R189 ;  /* 0x000000bd8dbd7221 */ /* 0x020fe20000010000 */
[----:B------:R-:W-:Y:S05]  /*5760*/  BRA `(.L_x_58590) ;  /* 0x0000002000007947 */ /* 0x000fea0003800000 */
.L_x_58588:
[----:B-----5:R-:W-:-:S04]  /*5770*/  FADD.FTZ R189, R137, R189 ;  /* 0x000000bd89bd7221 */ /* 0x020fc80000010000 */
[----:B------:R-:W-:-:S05]  /*5780*/  @P2 FADD.FTZ R189, R141, R189 ;  /* 0x000000bd8dbd2221 */ /* 0x000fca0000010000 */
.L_x_58590:
[----:B0----5:R-:W-:Y:S02]  /*5790*/  MOV R149, R189 ;  /* 0x000000bd00957202 */ /* 0x021fe40000000f00 */
.L_x_58591:
[----:B------:R-:W-:Y:S05]  /*57a0*/  @P3 BRA `(.L_x_58592) ;  /* 0x0000007000003947 */ /* 0x000fea0003800000 */
[----:B------:R-:W-:-:S04]  /*57b0*/  ISETP.NE.U32.AND P4, PT, RZ, c[0x0][0x180], PT ;  /* 0x00006000ff007a0c */ /* 0x000fc80003f85070 */
[----:B------:R-:W-:-:S13]  /*57c0*/  ISETP.NE.AND.EX P4, PT, RZ, c[0x0][0x184], PT, P4 ;  /* 0x00006100ff007a0c */ /* 0x000fda0003f85340 */
[----:B------:R-:W-:Y:S05]  /*57d0*/  @P4 BRA `(.L_x_58593) ;  /* 0x0000002000004947 */ /* 0x000fea0003800000 */
[----:B------:R-:W-:Y:S05]  /*57e0*/  @P0 BRA `(.L_x_58594) ;  /* 0x0000005000000947 */ /* 0x000fea0003800000 */
[----:B------:R-:W-:Y:S05]  /*57f0*/  BRA `(.L_x_58595) ;  /* 0x0000005000007947 */ /* 0x000fea0003800000 */
.L_x_58593:
[----:B-----5:R-:W-:Y:S01]  /*5800*/  FADD.FTZ R190, R142, R190 ;  /* 0x000000be8ebe7221 */ /* 0x020fe20000010000 */
[----:B------:R-:W-:Y:S05]  /*5810*/  BRA `(.L_x_58594) ;  /* 0x0000002000007947 */ /* 0x000fea0003800000 */
.L_x_58592:
[----:B-----5:R-:W-:-:S04]  /*5820*/  FADD.FTZ R190, R138, R190 ;  /* 0x000000be8abe7221 */ /* 0x020fc80000010000 */
[----:B------:R-:W-:-:S05]  /*5830*/  @P2 FADD.FTZ R190, R142, R190 ;  /* 0x000000be8ebe2221 */ /* 0x000fca0000010000 */
.L_x_58594:
[----:B0----5:R-:W-:Y:S02]  /*5840*/  MOV R150, R190 ;  /* 0x000000be00967202 */ /* 0x021fe40000000f00 */
.L_x_58595:
[----:B------:R-:W-:Y:S05]  /*5850*/  @P3 BRA `(.L_x_58596) ;  /* 0x0000007000003947 */ /* 0x000fea0003800000 */
[----:B------:R-:W-:-:S04]  /*5860*/  ISETP.NE.U32.AND P2, PT, RZ, c[0x0][0x180], PT ;  /* 0x00006000ff007a0c */ /* 0x000fc80003f45070 */
[----:B------:R-:W-:-:S13]  /*5870*/  ISETP.NE.AND.EX P2, PT, RZ, c[0x0][0x184], PT, P2 ;  /* 0x00006100ff007a0c */ /* 0x000fda0003f45320 */
[----:B------:R-:W-:Y:S05]  /*5880*/  @P2 BRA `(.L_x_58597) ;  /* 0x0000002000002947 */ /* 0x000fea0003800000 */
[----:B------:R-:W-:Y:S05]  /*5890*/  @P0 BRA `(.L_x_58598) ;  /* 0x0000005000000947 */ /* 0x000fea0003800000 */
[----:B------:R-:W-:Y:S05]  /*58a0*/  BRA `(.L_x_58599) ;  /* 0x0000005000007947 */ /* 0x000fea0003800000 */
.L_x_58597:
[----:B-----5:R-:W-:Y:S01]  /*58b0*/  FADD.FTZ R191, R143, R191 ;  /* 0x000000bf8fbf7221 */ /* 0x020fe20000010000 */
[----:B------:R-:W-:Y:S05]  /*58c0*/  BRA `(.L_x_58598) ;  /* 0x0000002000007947 */ /* 0x000fea0003800000 */
.L_x_58596:
[----:B-----5:R-:W-:-:S04]  /*58d0*/  FADD.FTZ R191, R139, R191 ;  /* 0x000000bf8bbf7221 */ /* 0x020fc80000010000 */
[----:B------:R-:W-:-:S05]  /*58e0*/  @P2 FADD.FTZ R191, R143, R191 ;  /* 0x000000bf8fbf2221 */ /* 0x000fca0000010000 */
.L_x_58598:
[----:B0----5:R-:W-:Y:S02]  /*58f0*/  MOV R151, R191 ;  /* 0x000000bf00977202 */ /* 0x021fe40000000f00 */
.L_x_58599:
[----:B0-----:R-:W-:-:S04]  /*5900*/  @P0 LEA R228, P2, R4, c[0x0][0x188], 0x4 ;  /* 0x0000620004e40a11 */ /* 0x001fc800078420ff */
[C---:B------:R-:W-:Y:S02]  /*5910*/  @P0 LEA.HI.X R229, R4.reuse, c[0x0][0x18c], RZ, 0x4, P2 ;  /* 0x0000630004e50a11 */ /* 0x040fe400010f24ff */
[----:B------:R-:W-:-:S03]  /*5920*/  IADD3 R4, R4, 0x20, RZ ;  /* 0x0000002004047810 */ /* 0x000fc60007ffe0ff */
[----:B------:R0:W-:Y:S04]  /*5930*/  @P0 STG.E.128 [R228.64], R148 ;  /* 0x00000094e4000986 */ /* 0x0001e8000c101d04 */
.L_x_58583:
[----:B------:R-:W-:Y:S05]  /*5940*/  BSYNC B0 ;  /* 0x0000000000007941 */ /* 0x000fea0003800000 */
.L_x_58582:
        /* <DEDUP_REMOVED lines=24> */
.L_x_58603:
[----:B-----5:R-:W-:Y:S01]  /*5ad0*/  FADD.FTZ R192, R140, R192 ;  /* 0x000000c08cc07221 */ /* 0x020fe20000010000 */
[----:B------:R-:W-:Y:S05]  /*5ae0*/  BRA `(.L_x_58604) ;  /* 0x0000002000007947 */ /* 0x000fea0003800000 */
.L_x_58602:
[----:B-----5:R-:W-:-:S04]  /*5af0*/  FADD.FTZ R192, R136, R192 ;  /* 0x000000c088c07221 */ /* 0x020fc80000010000 */
[----:B------:R-:W-:-:S05]  /*5b00*/  @P2 FADD.FTZ R192, R140, R192 ;  /* 0x000000c08cc02221 */ /* 0x000fca0000010000 */
.L_x_58604:
[----:B0----5:R-:W-:Y:S02]  /*5b10*/  MOV R148, R192 ;  /* 0x000000c000947202 */ /* 0x021fe40000000f00 */
.L_x_58605:
[----:B------:R-:W-:Y:S05]  /*5b20*/  @P3 BRA `(.L_x_58606) ;  /* 0x0000007000003947 */ /* 0x000fea0003800000 */
[----:B------:R-:W-:-:S04]  /*5b30*/  ISETP.NE.U32.AND P4, PT, RZ, c[0x0][0x180], PT ;  /* 0x00006000ff007a0c */ /* 0x000fc80003f85070 */
[----:B------:R-:W-:-:S13]  /*5b40*/  ISETP.NE.AND.EX P4, PT, RZ, c[0x0][0x184], PT, P4 ;  /* 0x00006100ff007a0c */ /* 0x000fda0003f85340 */
[----:B------:R-:W-:Y:S05]  /*5b50*/  @P4 BRA `(.L_x_58607) ;  /* 0x0000002000004947 */ /* 0x000fea0003800000 */
[----:B------:R-:W-:Y:S05]  /*5b60*/  @P0 BRA `(.L_x_58608) ;  /* 0x0000005000000947 */ /* 0x000fea0003800000 */
[----:B------:R-:W-:Y:S05]  /*5b70*/  BRA `(.L_x_58609) ;  /* 0x0000005000007947 */ /* 0x000fea0003800000 */
.L_x_58607:
[----:B-----5:R-:W-:Y:S01]  /*5b80*/  FADD.FTZ R193, R141, R193 ;  /* 0x000000c18dc17221 */ /* 0x020fe20000010000 */
[----:B------:R-:W-:Y:S05]  /*5b90*/  BRA `(.L_x_58608) ;  /* 0x0000002000007947 */ /* 0x000fea0003800000 */
.L_x_58606:
[----:B-----5:R-:W-:-:S04]  /*5ba0*/  FADD.FTZ R193, R137, R193 ;  /* 0x000000c189c17221 */ /* 0x020fc80000010000 */
[----:B------:R-:W-:-:S04]  /*5bb0*/  @P2 FADD.FTZ R193, R141, R193 ;  /* 0x000000c18dc12221 */ /* 0x000fc80000010000 */
.L_x_58608:
[----:B0----5:R-:W-:-:S03]  /*5bc0*/  IMAD.MOV.U32 R149, RZ, RZ, R193 ;  /* 0x000000ffff957224 */ /* 0x021fc600078e00c1 */
.L_x_58609:
[----:B------:R-:W-:Y:S05]  /*5bd0*/  @P3 BRA `(.L_x_58610) ;  /* 0x0000007000003947 */ /* 0x000fea0003800000 */
[----:B------:R-:W-:-:S04]  /*5be0*/  ISETP.NE.U32.AND P4, PT, RZ, c[0x0][0x180], PT ;  /* 0x00006000ff007a0c */ /* 0x000fc80003f85070 */
[----:B------:R-:W-:-:S13]  /*5bf0*/  ISETP.NE.AND.EX P4, PT, RZ, c[0x0][0x184], PT, P4 ;  /* 0x00006100ff007a0c */ /* 0x000fda0003f85340 */
[----:B------:R-:W-:Y:S05]  /*5c00*/  @P4 BRA `(.L_x_58611) ;  /* 0x0000002000004947 */ /* 0x000fea0003800000 */
[----:B------:R-:W-:Y:S05]  /*5c10*/  @P0 BRA `(.L_x_58612) ;  /* 0x0000005000000947 */ /* 0x000fea0003800000 */
[----:B------:R-:W-:Y:S05]  /*5c20*/  BRA `(.L_x_58613) ;  /* 0x0000005000007947 */ /* 0x000fea0003800000 */
.L_x_58611:
[----:B-----5:R-:W-:Y:S01]  /*5c30*/  FADD.FTZ R194, R142, R194 ;  /* 0x000000c28ec27221 */ /* 0x020fe20000010000 */
[----:B------:R-:W-:Y:S05]  /*5c40*/  BRA `(.L_x_58612) ;  /* 0x0000002000007947 */ /* 0x000fea0003800000 */
.L_x_58610:
[----:B-----5:R-:W-:-:S04]  /*5c50*/  FADD.FTZ R194, R138, R194 ;  /* 0x000000c28ac27221 */ /* 0x020fc80000010000 */
[----:B------:R-:W-:-:S05]  /*5c60*/  @P2 FADD.FTZ R194, R142, R194 ;  /* 0x000000c28ec22221 */ /* 0x000fca0000010000 */
.L_x_58612:
[----:B0----5:R-:W-:Y:S02]  /*5c70*/  MOV R150, R194 ;  /* 0x000000c200967202 */ /* 0x021fe40000000f00 */
.L_x_58613:
[----:B------:R-:W-:Y:S05]  /*5c80*/  @P3 BRA `(.L_x_58614) ;  /* 0x0000007000003947 */ /* 0x000fea0003800000 */
[----:B------:R-:W-:-:S04]  /*5c90*/  ISETP.NE.U32.AND P2, PT, RZ, c[0x0][0x180], PT ;  /* 0x00006000ff007a0c */ /* 0x000fc80003f45070 */
[----:B------:R-:W-:-:S13]  /*5ca0*/  ISETP.NE.AND.EX P2, PT, RZ, c[0x0][0x184], PT, P2 ;  /* 0x00006100ff007a0c */ /* 0x000fda0003f45320 */
[----:B------:R-:W-:Y:S05]  /*5cb0*/  @P2 BRA `(.L_x_58615) ;  /* 0x0000002000002947 */ /* 0x000fea0003800000 */
[----:B------:R-:W-:Y:S05]  /*5cc0*/  @P0 BRA `(.L_x_58616) ;  /* 0x0000005000000947 */ /* 0x000fea0003800000 */
[----:B------:R-:W-:Y:S05]  /*5cd0*/  BRA `(.L_x_58617) ;  /* 0x0000005000007947 */ /* 0x000fea0003800000 */
.L_x_58615:
[----:B-----5:R-:W-:Y:S01]  /*5ce0*/  FADD.FTZ R195, R143, R195 ;  /* 0x000000c38fc37221 */ /* 0x020fe20000010000 */
[----:B------:R-:W-:Y:S05]  /*5cf0*/  BRA `(.L_x_58616) ;  /* 0x0000002000007947 */ /* 0x000fea0003800000 */
.L_x_58614:
[----:B-----5:R-:W-:-:S04]  /*5d00*/  FADD.FTZ R195, R139, R195 ;  /* 0x000000c38bc37221 */ /* 0x020fc80000010000 */
[----:B------:R-:W-:-:S05]  /*5d10*/  @P2 FADD.FTZ R195, R143, R195 ;  /* 0x000000c38fc32221 */ /* 0x000fca0000010000 */
.L_x_58616:
[----:B0----5:R-:W-:Y:S02]  /*5d20*/  MOV R151, R195 ;  /* 0x000000c300977202 */ /* 0x021fe40000000f00 */
.L_x_58617:
[----:B0-----:R-:W-:-:S04]  /*5d30*/  @P0 LEA R228, P2, R4, c[0x0][0x188], 0x4 ;  /* 0x0000620004e40a11 */ /* 0x001fc800078420ff */
[C---:B------:R-:W-:Y:S02]  /*5d40*/  @P0 LEA.HI.X R229, R4.reuse, c[0x0][0x18c], RZ, 0x4, P2 ;  /* 0x0000630004e50a11 */ /* 0x040fe400010f24ff */
[----:B------:R-:W-:-:S03]  /*5d50*/  IADD3 R4, R4, 0x20, RZ ;  /* 0x0000002004047810 */ /* 0x000fc60007ffe0ff */
[----:B------:R0:W-:Y:S04]  /*5d60*/  @P0 STG.E.128 [R228.64], R148 ;  /* 0x00000094e4000986 */ /* 0x0001e8000c101d04 */
.L_x_58601:
[----:B------:R-:W-:Y:S05]  /*5d70*/  BSYNC B0 ;  /* 0x0000000000007941 */ /* 0x000fea0003800000 */
.L_x_58600:
        /* <DEDUP_REMOVED lines=24> */
.L_x_58621:
[----:B-----5:R-:W-:Y:S01]  /*5f00*/  FADD.FTZ R196, R140, R196 ;  /* 0x000000c48cc47221 */ /* 0x020fe20000010000 */
[----:B------:R-:W-:Y:S05]  /*5f10*/  BRA `(.L_x_58622) ;  /* 0x0000002000007947 */ /* 0x000fea0003800000 */
.L_x_58620:
[----:B-----5:R-:W-:-:S04]  /*5f20*/  FADD.FTZ R196, R136, R196 ;  /* 0x000000c488c47221 */ /* 0x020fc80000010000 */
[----:B------:R-:W-:-:S05]  /*5f30*/  @P2 FADD.FTZ R196, R140, R196 ;  /* 0x000000c48cc42221 */ /* 0x000fca0000010000 */
.L_x_58622:
[----:B0----5:R-:W-:Y:S02]  /*5f40*/  MOV R148, R196 ;  /* 0x000000c400947202 */ /* 0x021fe40000000f00 */
.L_x_58623:
[----:B------:R-:W-:Y:S05]  /*5f50*/  @P3 BRA `(.L_x_58624) ;  /* 0x0000007000003947 */ /* 0x000fea0003800000 */
[----:B------:R-:W-:-:S04]  /*5f60*/  ISETP.NE.U32.AND P4, PT, RZ, c[0x0][0x180], PT ;  /* 0x00006000ff007a0c */ /* 0x000fc80003f85070 */
[----:B------:R-:W-:-:S13]  /*5f70*/  ISETP.NE.AND.EX P4, PT, RZ, c[0x0][0x184], PT, P4 ;  /* 0x00006100ff007a0c */ /* 0x000fda0003f85340 */
[----:B------:R-:W-:Y:S05]  /*5f80*/  @P4 BRA `(.L_x_58625) ;  /* 0x0000002000004947 */ /* 0x000fea0003800000 */
[----:B------:R-:W-:Y:S05]  /*5f90*/  @P0 BRA `(.L_x_58626) ;  /* 0x0000005000000947 */ /* 0x000fea0003800000 */
[----:B------:R-:W-:Y:S05]  /*5fa0*/  BRA `(.L_x_58627) ;  /* 0x0000005000007947 */ /* 0x000fea0003800000 */
.L_x_58625:
[----:B-----5:R-:W-:Y:S01]  /*5fb0*/  FADD.FTZ R197, R141, R197 ;  /* 0x000000c58dc57221 */ /* 0x020fe20000010000 */
[----:B------:R-:W-:Y:S05]  /*5fc0*/  BRA `(.L_x_58626) ;  /* 0x0000002000007947 */ /* 0x000fea0003800000 */
.L_x_58624:
[----:B-----5:R-:W-:-:S04]  /*5fd0*/  FADD.FTZ R197, R137, R197 ;  /* 0x000000c589c57221 */ /* 0x020fc80000010000 */
[----:B------:R-:W-:-:S05]  /*5fe0*/  @P2 FADD.FTZ R197, R141, R197 ;  /* 0x000000c58dc52221 */ /* 0x000fca0000010000 */
.L_x_58626:
[----:B0----5:R-:W-:Y:S02]  /*5ff0*/  MOV R149, R197 ;  /* 0x000000c500957202 */ /* 0x021fe40000000f00 */
.L_x_58627:
[----:B------:R-:W-:Y:S05]  /*6000*/  @P3 BRA `(.L_x_58628) ;  /* 0x0000007000003947 */ /* 0x000fea0003800000 */
[----:B------:R-:W-:-:S04]  /*6010*/  ISETP.NE.U32.AND P4, PT, RZ, c[0x0][0x180], PT ;  /* 0x00006000ff007a0c */ /* 0x000fc80003f85070 */
[----:B------:R-:W-:-:S13]  /*6020*/  ISETP.NE.AND.EX P4, PT, RZ, c[0x0][0x184], PT, P4 ;  /* 0x00006100ff007a0c */ /* 0x000fda0003f85340 */
[----:B------:R-:W-:Y:S05]  /*6030*/  @P4 BRA `(.L_x_58629) ;  /* 0x0000002000004947 */ /* 0x000fea0003800000 */
[----:B------:R-:W-:Y:S05]  /*6040*/  @P0 BRA `(.L_x_58630) ;  /* 0x0000005000000947 */ /* 0x000fea0003800000 */
[----:B------:R-:W-:Y:S05]  /*6050*/  BRA `(.L_x_58631) ;  /* 0x0000005000007947 */ /* 0x000fea0003800000 */
.L_x_58629:
[----:B-----5:R-:W-:Y:S01]  /*6060*/  FADD.FTZ R198, R142, R198 ;  /* 0x000000c68ec67221 */ /* 0x020fe20000010000 */
[----:B------:R-:W-:Y:S05]  /*6070*/  BRA `(.L_x_58630) ;  /* 0x0000002000007947 */ /* 0x000fea0003800000 */
.L_x_58628:
[----:B-----5:R-:W-:-:S04]  /*6080*/  FADD.FTZ R198, R138, R198 ;  /* 0x000000c68ac67221 */ /* 0x020fc80000010000 */
[----:B------:R-:W-:-:S05]  /*6090*/  @P2 FADD.FTZ R198, R142, R198 ;  /* 0x000000c68ec62221 */ /* 0x000fca0000010000 */
.L_x_58630:
[----:B0----5:R-:W-:Y:S02]  /*60a0*/  MOV R150, R198 ;  /* 0x000000c600967202 */ /* 0x021fe40000000f00 */
.L_x_58631:
[----:B------:R-:W-:Y:S05]  /*60b0*/  @P3 BRA `(.L_x_58632) ;  /* 0x0000007000003947 */ /* 0x000fea0003800000 */
[----:B------:R-:W-:-:S04]  /*60c0*/  ISETP.NE.U32.AND P2, PT, RZ, c[0x0][0x180], PT ;  /* 0x00006000ff007a0c */ /* 0x000fc80003f45070 */
[----:B------:R-:W-:-:S13]  /*60d0*/  ISETP.NE.AND.EX P2, PT, RZ, c[0x0][0x184], PT, P2 ;  /* 0x00006100ff007a0c */ /* 0x000fda0003f45320 */
[----:B------:R-:W-:Y:S05]  /*60e0*/  @P2 BRA `(.L_x_58633) ;  /* 0x0000002000002947 */ /* 0x000fea0003800000 */
[----:B------:R-:W-:Y:S05]  /*60f0*/  @P0 BRA `(.L_x_58634) ;  /* 0x0000005000000947 */ /* 0x000fea0003800000 */
[----:B------:R-:W-:Y:S05]  /*6100*/  BRA `(.L_x_58635) ;  /* 0x0000005000007947 */ /* 0x000fea0003800000 */
.L_x_58633:
[----:B-----5:R-:W-:Y:S01]  /*6110*/  FADD.FTZ R199, R143, R199 ;  /* 0x000000c78fc77221 */ /* 0x020fe20000010000 */
[----:B------:R-:W-:Y:S05]  /*6120*/  BRA `(.L_x_58634) ;  /* 0x0000002000007947 */ /* 0x000fea0003800000 */
.L_x_58632:
[----:B-----5:R-:W-:-:S04]  /*6130*/  FADD.FTZ R199, R139, R199 ;  /* 0x000000c78bc77221 */ /* 0x020fc80000010000 */
[----:B------:R-:W-:-:S05]  /*6140*/  @P2 FADD.FTZ R199, R143, R199 ;  /* 0x000000c78fc72221 */ /* 0x000fca0000010000 */
.L_x_58634:
[----:B0----5:R-:W-:Y:S02]  /*6150*/  MOV R151, R199 ;  /* 0x000000c700977202 */ /* 0x021fe40000000f00 */
.L_x_58635:
[----:B0-----:R-:W-:-:S04]  /*6160*/  @P0 LEA R228, P2, R4, c[0x0][0x188], 0x4 ;  /* 0x0000620004e40a11 */ /* 0x001fc800078420ff */
[C---:B------:R-:W-:Y:S02]  /*6170*/  @P0 LEA.HI.X R229, R4.reuse, c[0x0][0x18c], RZ, 0x4, P2 ;  /* 0x0000630004e50a11 */ /* 0x040fe400010f24ff */
[----:B------:R-:W-:-:S03]  /*6180*/  IADD3 R4, R4, 0x20, RZ ;  /* 0x0000002004047810 */ /* 0x000fc60007ffe0ff */
[----:B------:R0:W-:Y:S04]  /*6190*/  @P0 STG.E.128 [R228.64], R148 ;  /* 0x00000094e4000986 */ /* 0x0001e8000c101d04 */
.L_x_58619:
[----:B------:R-:W-:Y:S05]  /*61a0*/  BSYNC B0 ;  /* 0x0000000000007941 */ /* 0x000fea0003800000 */
.L_x_58618:
        /* <DEDUP_REMOVED lines=24> */
.L_x_58639:
[----:B-----5:R-:W-:Y:S01]  /*6330*/  FADD.FTZ R200, R140, R200 ;  /* 0x000000c88cc87221 */ /* 0x020fe20000010000 */
[----:B------:R-:W-:Y:S05]  /*6340*/  BRA `(.L_x_58640) ;  /* 0x0000002000007947 */ /* 0x000fea0003800000 */
.L_x_58638:
[----:B-----5:R-:W-:-:S04]  /*6350*/  FADD.FTZ R200, R136, R200 ;  /* 0x000000c888c87221 */ /* 0x020fc80000010000 */
[----:B------:R-:W-:-:S05]  /*6360*/  @P2 FADD.FTZ R200, R140, R200 ;  /* 0x000000c88cc82221 */ /* 0x000fca0000010000 */
.L_x_58640:
[----:B0----5:R-:W-:Y:S02]  /*6370*/  MOV R148, R200 ;  /* 0x000000c800947202 */ /* 0x021fe40000000f00 */
.L_x_58641:
[----:B------:R-:W-:Y:S05]  /*6380*/  @P3 BRA `(.L_x_58642) ;  /* 0x0000007000003947 */ /* 0x000fea0003800000 */
[----:B------:R-:W-:-:S04]  /*6390*/  ISETP.NE.U32.AND P4, PT, RZ, c[0x0][0x180], PT ;  /* 0x00006000ff007a0c */ /* 0x000fc80003f85070 */
[----:B------:R-:W-:-:S13]  /*63a0*/  ISETP.NE.AND.EX P4, PT, RZ, c[0x0][0x184], PT, P4 ;  /* 0x00006100ff007a0c */ /* 0x000fda0003f85340 */
[----:B------:R-:W-:Y:S05]  /*63b0*/  @P4 BRA `(.L_x_58643) ;  /* 0x0000002000004947 */ /* 0x000fea0003800000 */
[----:B------:R-:W-:Y:S05]  /*63c0*/  @P0 BRA `(.L_x_58644) ;  /* 0x0000005000000947 */ /* 0x000fea0003800000 */
[----:B------:R-:W-:Y:S05]  /*63d0*/  BRA `(.L_x_58645) ;  /* 0x0000005000007947 */ /* 0x000fea0003800000 */
.L_x_58643:
[----:B-----5:R-:W-:Y:S01]  /*63e0*/  FADD.FTZ R201, R141, R201 ;  /* 0x000000c98dc97221 */ /* 0x020fe20000010000 */
[----:B------:R-:W-:Y:S05]  /*63f0*/  BRA `(.L_x_58644) ;  /* 0x0000002000007947 */ /* 0x000fea0003800000 */
.L_x_58642:
[----:B-----5:R-:W-:-:S04]  /*6400*/  FADD.FTZ R201, R137, R201 ;  /* 0x000000c989c97221 */ /* 0x020fc80000010000 */
[----:B------:R-:W-:-:S05]  /*6410*/  @P2 FADD.FTZ R201, R141, R201 ;  /* 0x000000c98dc92221 */ /* 0x000fca0000010000 */
.L_x_58644:
[----:B0----5:R-:W-:Y:S02]  /*6420*/  MOV R149, R201 ;  /* 0x000000c900957202 */ /* 0x021fe40000000f00 */
.L_x_58645:
[----:B------:R-:W-:Y:S05]  /*6430*/  @P3 BRA `(.L_x_58646) ;  /* 0x0000007000003947 */ /* 0x000fea0003800000 */
[----:B------:R-:W-:-:S04]  /*6440*/  ISETP.NE.U32.AND P4, PT, RZ, c[0x0][0x180], PT ;  /* 0x00006000ff007a0c */ /* 0x000fc80003f85070 */
[----:B------:R-:W-:-:S13]  /*6450*/  ISETP.NE.AND.EX P4, PT, RZ, c[0x0][0x184], PT, P4 ;  /* 0x00006100ff007a0c */ /* 0x000fda0003f85340 */
[----:B------:R-:W-:Y:S05]  /*6460*/  @P4 BRA `(.L_x_58647) ;  /* 0x0000002000004947 */ /* 0x000fea0003800000 */
[----:B------:R-:W-:Y:S05]  /*6470*/  @P0 BRA `(.L_x_58648) ;  /* 0x0000005000000947 */ /* 0x000fea0003800000 */
[----:B------:R-:W-:Y:S05]  /*6480*/  BRA `(.L_x_58649) ;  /* 0x0000005000007947 */ /* 0x000fea0003800000 */
.L_x_58647:
[----:B-----5:R-:W-:Y:S01]  /*6490*/  FADD.FTZ R202, R142, R202 ;  /* 0x000000ca8eca7221 */ /* 0x020fe20000010000 */
[----:B------:R-:W-:Y:S05]  /*64a0*/  BRA `(.L_x_58648) ;  /* 0x0000002000007947 */ /* 0x000fea0003800000 */
.L_x_58646:
[----:B-----5:R-:W-:-:S04]  /*64b0*/  FADD.FTZ R202, R138, R202 ;  /* 0x000000ca8aca7221 */ /* 0x020fc80000010000 */
[----:B------:R-:W-:-:S05]  /*64c0*/  @P2 FADD.FTZ R202, R142, R202 ;  /* 0x000000ca8eca2221 */ /* 0x000fca0000010000 */
.L_x_58648:
[----:B0----5:R-:W-:Y:S02]  /*64d0*/  MOV R150, R202 ;  /* 0x000000ca00967202 */ /* 0x021fe40000000f00 */
.L_x_58649:
[----:B------:R-:W-:Y:S05]  /*64e0*/  @P3 BRA `(.L_x_58650) ;  /* 0x0000007000003947 */ /* 0x000fea0003800000 */
[----:B------:R-:W-:-:S04]  /*64f0*/  ISETP.NE.U32.AND P2, PT, RZ, c[0x0][0x180], PT ;  /* 0x00006000ff007a0c */ /* 0x000fc80003f45070 */
[----:B------:R-:W-:-:S13]  /*6500*/  ISETP.NE.AND.EX P2, PT, RZ, c[0x0][0x184], PT, P2 ;  /* 0x00006100ff007a0c */ /* 0x000fda0003f45320 */
[----:B------:R-:W-:Y:S05]  /*6510*/  @P2 BRA `(.L_x_58651) ;  /* 0x0000002000002947 */ /* 0x000fea0003800000 */
[----:B------:R-:W-:Y:S05]  /*6520*/  @P0 BRA `(.L_x_58652) ;  /* 0x0000005000000947 */ /* 0x000fea0003800000 */
[----:B------:R-:W-:Y:S05]  /*6530*/  BRA `(.L_x_58653) ;  /* 0x0000005000007947 */ /* 0x000fea0003800000 */
.L_x_58651:
[----:B-----5:R-:W-:Y:S01]  /*6540*/  FADD.FTZ R203, R143, R203 ;  /* 0x000000cb8fcb7221 */ /* 0x020fe20000010000 */
[----:B------:R-:W-:Y:S05]  /*6550*/  BRA `(.L_x_58652) ;  /* 0x0000002000007947 */ /* 0x000fea0003800000 */
.L_x_58650:
[----:B-----5:R-:W-:-:S04]  /*6560*/  FADD.FTZ R203, R139, R203 ;  /* 0x000000cb8bcb7221 */ /* 0x020fc80000010000 */
[----:B------:R-:W-:-:S05]  /*6570*/  @P2 FADD.FTZ R203, R143, R203 ;  /* 0x000000cb8fcb2221 */ /* 0x000fca0000010000 */
.L_x_58652:
[----:B0----5:R-:W-:Y:S02]  /*6580*/  MOV R151, R203 ;  /* 0x000000cb00977202 */ /* 0x021fe40000000f00 */
.L_x_58653:
[----:B0-----:R-:W-:-:S04]  /*6590*/  @P0 LEA R228, P2, R4, c[0x0][0x188], 0x4 ;  /* 0x0000620004e40a11 */ /* 0x001fc800078420ff */
[C---:B------:R-:W-:Y:S02]  /*65a0*/  @P0 LEA.HI.X R229, R4.reuse, c[0x0][0x18c], RZ, 0x4, P2 ;  /* 0x0000630004e50a11 */ /* 0x040fe400010f24ff */
[----:B------:R-:W-:-:S03]  /*65b0*/  IADD3 R4, R4, 0x20, RZ ;  /* 0x0000002004047810 */ /* 0x000fc60007ffe0ff */
[----:B------:R0:W-:Y:S04]  /*65c0*/  @P0 STG.E.128 [R228.64], R148 ;  /* 0x00000094e4000986 */ /* 0x0001e8000c101d04 */
.L_x_58637:
[----:B------:R-:W-:Y:S05]  /*65d0*/  BSYNC B0 ;  /* 0x0000000000007941 */ /* 0x000fea0003800000 */
.L_x_58636:
        /* <DEDUP_REMOVED lines=24> */
.L_x_58657:
[----:B-----5:R-:W-:Y:S01]  /*6760*/  FADD.FTZ R204, R140, R204 ;  /* 0x000000cc8ccc7221 */ /* 0x020fe20000010000 */
[----:B------:R-:W-:Y:S05]  /*6770*/  BRA `(.L_x_58658) ;  /* 0x0000002000007947 */ /* 0x000fea0003800000 */
.L_x_58656:
[----:B-----5:R-:W-:-:S04]  /*6780*/  FADD.FTZ R204, R136, R204 ;  /* 0x000000cc88cc7221 */ /* 0x020fc80000010000 */
[----:B------:R-:W-:-:S05]  /*6790*/  @P2 FADD.FTZ R204, R140, R204 ;  /* 0x000000cc8ccc2221 */ /* 0x000fca0000010000 */
.L_x_58658:
[----:B0----5:R-:W-:Y:S02]  /*67a0*/  MOV R148, R204 ;  /* 0x000000cc00947202 */ /* 0x021fe40000000f00 */
.L_x_58659:
[----:B------:R-:W-:Y:S05]  /*67b0*/  @P3 BRA `(.L_x_58660) ;  /* 0x0000007000003947 */ /* 0x000fea0003800000 */
[----:B------:R-:W-:-:S04]  /*67c0*/  ISETP.NE.U32.AND P4, PT, RZ, c[0x0][0x180], PT ;  /* 0x00006000ff007a0c */ /* 0x000fc80003f85070 */
[----:B------:R-:W-:-:S13]  /*67d0*/  ISETP.NE.AND.EX P4, PT, RZ, c[0x0][0x184], PT, P4 ;  /* 0x00006100ff007a0c */ /* 0x000fda0003f85340 */
[----:B------:R-:W-:Y:S05]  /*67e0*/  @P4 BRA `(.L_x_58661) ;  /* 0x0000002000004947 */ /* 0x000fea0003800000 */
[----:B------:R-:W-:Y:S05]  /*67f0*/  @P0 BRA `(.L_x_58662) ;  /* 0x0000005000000947 */ /* 0x000fea0003800000 */
[----:B------:R-:W-:Y:S05]  /*6800*/  BRA `(.L_x_58663) ;  /* 0x0000005000007947 */ /* 0x000fea0003800000 */
.L_x_58661:
[----:B-----5:R-:W-:Y:S01]  /*6810*/  FADD.FTZ R205, R141, R205 ;  /* 0x000000cd8dcd7221 */ /* 0x020fe20000010000 */
[----:B------:R-:W-:Y:S05]  /*6820*/  BRA `(.L_x_58662) ;  /* 0x0000002000007947 */ /* 0x000fea0003800000 */
.L_x_58660:
[----:B-----5:R-:W-:-:S04]  /*6830*/  FADD.FTZ R205, R137, R205 ;  /* 0x000000cd89cd7221 */ /* 0x020fc80000010000 */
[----:B------:R-:W-:-:S05]  /*6840*/  @P2 FADD.FTZ R205, R141, R205 ;  /* 0x000000cd8dcd2221 */ /* 0x000fca0000010000 */
.L_x_58662:
[----:B0----5:R-:W-:Y:S02]  /*6850*/  MOV R149, R205 ;  /* 0x000000cd00957202 */ /* 0x021fe40000000f00 */
.L_x_58663:
[----:B------:R-:W-:Y:S05]  /*6860*/  @P3 BRA `(.L_x_58664) ;  /* 0x0000007000003947 */ /* 0x000fea0003800000 */
[----:B------:R-:W-:-:S04]  /*6870*/  ISETP.NE.U32.AND P4, PT, RZ, c[0x0][0x180], PT ;  /* 0x00006000ff007a0c */ /* 0x000fc80003f85070 */
[----:B------:R-:W-:-:S13]  /*6880*/  ISETP.NE.AND.EX P4, PT, RZ, c[0x0][0x184], PT, P4 ;  /* 0x00006100ff007a0c */ /* 0x000fda0003f85340 */
[----:B------:R-:W-:Y:S05]  /*6890*/  @P4 BRA `(.L_x_58665) ;  /* 0x0000002000004947 */ /* 0x000fea0003800000 */
[----:B------:R-:W-:Y:S05]  /*68a0*/  @P0 BRA `(.L_x_58666) ;  /* 0x0000005000000947 */ /* 0x000fea0003800000 */
[----:B------:R-:W-:Y:S05]  /*68b0*/  BRA `(.L_x_58667) ;  /* 0x0000005000007947 */ /* 0x000fea0003800000 */
.L_x_58665:
[----:B-----5:R-:W-:Y:S01]  /*68c0*/  FADD.FTZ R206, R142, R206 ;  /* 0x000000ce8ece7221 */ /* 0x020fe20000010000 */
[----:B------:R-:W-:Y:S05]  /*68d0*/  BRA `(.L_x_58666) ;  /* 0x0000002000007947 */ /* 0x000fea0003800000 */
.L_x_58664:
[----:B-----5:R-:W-:-:S04]  /*68e0*/  FADD.FTZ R206, R138, R206 ;  /* 0x000000ce8ace7221 */ /* 0x020fc80000010000 */
[----:B------:R-:W-:-:S04]  /*68f0*/  @P2 FADD.FTZ R206, R142, R206 ;  /* 0x000000ce8ece2221 */ /* 0x000fc80000010000 */
.L_x_58666:
[----:B0----5:R-:W-:-:S03]  /*6900*/  IMAD.MOV.U32 R150, RZ, RZ, R206 ;  /* 0x000000ffff967224 */ /* 0x021fc600078e00ce */
.L_x_58667:
[----:B------:R-:W-:Y:S05]  /*6910*/  @P3 BRA `(.L_x_58668) ;  /* 0x0000007000003947 */ /* 0x000fea0003800000 */
[----:B------:R-:W-:-:S04]  /*6920*/  ISETP.NE.U32.AND P2, PT, RZ, c[0x0][0x180], PT ;  /* 0x00006000ff007a0c */ /* 0x000fc80003f45070 */
[----:B------:R-:W-:-:S13]  /*6930*/  ISETP.NE.AND.EX P2, PT, RZ, c[0x0][0x184], PT, P2 ;  /* 0x00006100ff007a0c */ /* 0x000fda0003f45320 */
[----:B------:R-:W-:Y:S05]  /*6940*/  @P2 BRA `(.L_x_58669) ;  /* 0x0000002000002947 */ /* 0x000fea0003800000 */
[----:B------:R-:W-:Y:S05]  /*6950*/  @P0 BRA `(.L_x_58670) ;  /* 0x0000005000000947 */ /* 0x000fea0003800000 */
[----:B------:R-:W-:Y:S05]  /*6960*/  BRA `(.L_x_58671) ;  /* 0x0000005000007947 */ /* 0x000fea0003800000 */
.L_x_58669:
[----:B-----5:R-:W-:Y:S01]  /*6970*/  FADD.FTZ R207, R143, R207 ;  /* 0x000000cf8fcf7221 */ /* 0x020fe20000010000 */
[----:B------:R-:W-:Y:S05]  /*6980*/  BRA `(.L_x_58670) ;  /* 0x0000002000007947 */ /* 0x000fea0003800000 */
.L_x_58668:
[----:B-----5:R-:W-:-:S04]  /*6990*/  FADD.FTZ R207, R139, R207 ;  /* 0x000000cf8bcf7221 */ /* 0x020fc80000010000 */
[----:B------:R-:W-:-:S05]  /*69a0*/  @P2 FADD.FTZ R207, R143, R207 ;  /* 0x000000cf8fcf2221 */ /* 0x000fca0000010000 */
.L_x_58670:
[----:B0----5:R-:W-:Y:S02]  /*69b0*/  MOV R151, R207 ;  /* 0x000000cf00977202 */ /* 0x021fe40000000f00 */
.L_x_58671:
[----:B0-----:R-:W-:-:S04]  /*69c0*/  @P0 LEA R228, P2, R4, c[0x0][0x188], 0x4 ;  /* 0x0000620004e40a11 */ /* 0x001fc800078420ff */
[C---:B------:R-:W-:Y:S02]  /*69d0*/  @P0 LEA.HI.X R229, R4.reuse, c[0x0][0x18c], RZ, 0x4, P2 ;  /* 0x0000630004e50a11 */ /* 0x040fe400010f24ff */
[----:B------:R-:W-:-:S03]  /*69e0*/  IADD3 R4, R4, 0x20, RZ ;  /* 0x0000002004047810 */ /* 0x000fc60007ffe0ff */
[----:B------:R0:W-:Y:S04]  /*69f0*/  @P0 STG.E.128 [R228.64], R148 ;  /* 0x00000094e4000986 */ /* 0x0001e8000c101d04 */
.L_x_58655:
[----:B------:R-:W-:Y:S05]  /*6a00*/  BSYNC B0 ;  /* 0x0000000000007941 */ /* 0x000fea0003800000 */
.L_x_58654:
        /* <DEDUP_REMOVED lines=24> */
.L_x_58675:
[----:B-----5:R-:W-:Y:S01]  /*6b90*/  FADD.FTZ R208, R140, R208 ;  /* 0x000000d08cd07221 */ /* 0x020fe20000010000 */
[----:B------:R-:W-:Y:S05]  /*6ba0*/  BRA `(.L_x_58676) ;  /* 0x0000002000007947 */ /* 0x000fea0003800000 */
.L_x_58674:
[----:B-----5:R-:W-:-:S04]  /*6bb0*/  FADD.FTZ R208, R136, R208 ;  /* 0x000000d088d07221 */ /* 0x020fc80000010000 */
[----:B------:R-:W-:-:S05]  /*6bc0*/  @P2 FADD.FTZ R208, R140, R208 ;  /* 0x000000d08cd02221 */ /* 0x000fca0000010000 */
.L_x_58676:
[----:B0----5:R-:W-:Y:S02]  /*6bd0*/  MOV R148, R208 ;  /* 0x000000d000947202 */ /* 0x021fe40000000f00 */
.L_x_58677:
[----:B------:R-:W-:Y:S05]  /*6be0*/  @P3 BRA `(.L_x_58678) ;  /* 0x0000007000003947 */ /* 0x000fea0003800000 */
[----:B------:R-:W-:-:S04]  /*6bf0*/  ISETP.NE.U32.AND P4, PT, RZ, c[0x0][0x180], PT ;  /* 0x00006000ff007a0c */ /* 0x000fc80003f85070 */
[----:B------:R-:W-:-:S13]  /*6c00*/  ISETP.NE.AND.EX P4, PT, RZ, c[0x0][0x184], PT, P4 ;  /* 0x00006100ff007a0c */ /* 0x000fda0003f85340 */
[----:B------:R-:W-:Y:S05]  /*6c10*/  @P4 BRA `(.L_x_58679) ;  /* 0x0000002000004947 */ /* 0x000fea0003800000 */
[----:B------:R-:W-:Y:S05]  /*6c20*/  @P0 BRA `(.L_x_58680) ;  /* 0x0000005000000947 */ /* 0x000fea0003800000 */
[----:B------:R-:W-:Y:S05]  /*6c30*/  BRA `(.L_x_58681) ;  /* 0x0000005000007947 */ /* 0x000fea0003800000 */
.L_x_58679:
[----:B-----5:R-:W-:Y:S01]  /*6c40*/  FADD.FTZ R209, R141, R209 ;  /* 0x000000d18dd17221 */ /* 0x020fe20000010000 */
[----:B------:R-:W-:Y:S05]  /*6c50*/  BRA `(.L_x_58680) ;  /* 0x0000002000007947 */ /* 0x000fea0003800000 */
.L_x_58678:
[----:B-----5:R-:W-:-:S04]  /*6c60*/  FADD.FTZ R209, R137, R209 ;  /* 0x000000d189d17221 */ /* 0x020fc80000010000 */
[----:B------:R-:W-:-:S05]  /*6c70*/  @P2 FADD.FTZ R209, R141, R209 ;  /* 0x000000d18dd12221 */ /* 0x000fca0000010000 */
.L_x_58680:
[----:B0----5:R-:W-:Y:S02]  /*6c80*/  MOV R149, R209 ;  /* 0x000000d100957202 */ /* 0x021fe40000000f00 */
.L_x_58681:
[----:B------:R-:W-:Y:S05]  /*6c90*/  @P3 BRA `(.L_x_58682) ;  /* 0x0000007000003947 */ /* 0x000fea0003800000 */
[----:B------:R-:W-:-:S04]  /*6ca0*/  ISETP.NE.U32.AND P4, PT, RZ, c[0x0][0x180], PT ;  /* 0x00006000ff007a0c */ /* 0x000fc80003f85070 */
[----:B------:R-:W-:-:S13]  /*6cb0*/  ISETP.NE.AND.EX P4, PT, RZ, c[0x0][0x184], PT, P4 ;  /* 0x00006100ff007a0c */ /* 0x000fda0003f85340 */
[----:B------:R-:W-:Y:S05]  /*6cc0*/  @P4 BRA `(.L_x_58683) ;  /* 0x0000002000004947 */ /* 0x000fea0003800000 */
[----:B------:R-:W-:Y:S05]  /*6cd0*/  @P0 BRA `(.L_x_58684) ;  /* 0x0000005000000947 */ /* 0x000fea0003800000 */
[----:B------:R-:W-:Y:S05]  /*6ce0*/  BRA `(.L_x_58685) ;  /* 0x0000005000007947 */ /* 0x000fea0003800000 */
.L_x_58683:
[----:B-----5:R-:W-:Y:S01]  /*6cf0*/  FADD.FTZ R210, R142, R210 ;  /* 0x000000d28ed27221 */ /* 0x020fe20000010000 */
[----:B------:R-:W-:Y:S05]  /*6d00*/  BRA `(.L_x_58684) ;  /* 0x0000002000007947 */ /* 0x000fea0003800000 */
.L_x_58682:
[----:B-----5:R-:W-:-:S04]  /*6d10*/  FADD.FTZ R210, R138, R210 ;  /* 0x000000d28ad27221 */ /* 0x020fc80000010000 */
[----:B------:R-:W-:-:S05]  /*6d20*/  @P2 FADD.FTZ R210, R142, R210 ;  /* 0x000000d28ed22221 */ /* 0x000fca0000010000 */
.L_x_58684:
[----:B0----5:R-:W-:Y:S02]  /*6d30*/  MOV R150, R210 ;  /* 0x000000d200967202 */ /* 0x021fe40000000f00 */
.L_x_58685:
[----:B------:R-:W-:Y:S05]  /*6d40*/  @P3 BRA `(.L_x_58686) ;  /* 0x0000007000003947 */ /* 0x000fea0003800000 */
[----:B------:R-:W-:-:S04]  /*6d50*/  ISETP.NE.U32.AND P2, PT, RZ, c[0x0][0x180], PT ;  /* 0x00006000ff007a0c */ /* 0x000fc80003f45070 */
[----:B------:R-:W-:-:S13]  /*6d60*/  ISETP.NE.AND.EX P2, PT, RZ, c[0x0][0x184], PT, P2 ;  /* 0x00006100ff007a0c */ /* 0x000fda0003f45320 */
[----:B------:R-:W-:Y:S05]  /*6d70*/  @P2 BRA `(.L_x_58687) ;  /* 0x0000002000002947 */ /* 0x000fea0003800000 */
[----:B------:R-:W-:Y:S05]  /*6d80*/  @P0 BRA `(.L_x_58688) ;  /* 0x0000005000000947 */ /* 0x000fea0003800000 */
[----:B------:R-:W-:Y:S05]  /*6d90*/  BRA `(.L_x_58689) ;  /* 0x0000005000007947 */ /* 0x000fea0003800000 */
.L_x_58687:
[----:B-----5:R-:W-:Y:S01]  /*6da0*/  FADD.FTZ R211, R143, R211 ;  /* 0x000000d38fd37221 */ /* 0x020fe20000010000 */
[----:B------:R-:W-:Y:S05]  /*6db0*/  BRA `(.L_x_58688) ;  /* 0x0000002000007947 */ /* 0x000fea0003800000 */
.L_x_58686:
[----:B-----5:R-:W-:-:S04]  /*6dc0*/  FADD.FTZ R211, R139, R211 ;  /* 0x000000d38bd37221 */ /* 0x020fc80000010000 */
[----:B------:R-:W-:-:S05]  /*6dd0*/  @P2 FADD.FTZ R211, R143, R211 ;  /* 0x000000d38fd32221 */ /* 0x000fca0000010000 */
.L_x_58688:
[----:B0----5:R-:W-:Y:S02]  /*6de0*/  MOV R151, R211 ;  /* 0x000000d300977202 */ /* 0x021fe40000000f00 */
.L_x_58689:
[----:B0-----:R-:W-:-:S04]  /*6df0*/  @P0 LEA R228, P2, R4, c[0x0][0x188], 0x4 ;  /* 0x0000620004e40a11 */ /* 0x001fc800078420ff */
[C---:B------:R-:W-:Y:S02]  /*6e00*/  @P0 LEA.HI.X R229, R4.reuse, c[0x0][0x18c], RZ, 0x4, P2 ;  /* 0x0000630004e50a11 */ /* 0x040fe400010f24ff */
[----:B------:R-:W-:-:S03]  /*6e10*/  IADD3 R4, R4, 0x20, RZ ;  /* 0x0000002004047810 */ /* 0x000fc60007ffe0ff */
[----:B------:R0:W-:Y:S04]  /*6e20*/  @P0 STG.E.128 [R228.64], R148 ;  /* 0x00000094e4000986 */ /* 0x0001e8000c101d04 */
.L_x_58673:
[----:B------:R-:W-:Y:S05]  /*6e30*/  BSYNC B0 ;  /* 0x0000000000007941 */ /* 0x000fea0003800000 */
.L_x_58672:
        /* <DEDUP_REMOVED lines=24> */
.L_x_58693:
[----:B-----5:R-:W-:Y:S01]  /*6fc0*/  FADD.FTZ R212, R140, R212 ;  /* 0x000000d48cd47221 */ /* 0x020fe20000010000 */
[----:B------:R-:W-:Y:S05]  /*6fd0*/  BRA `(.L_x_58694) ;  /* 0x0000002000007947 */ /* 0x000fea0003800000 */
.L_x_58692:
[----:B-----5:R-:W-:-:S04]  /*6fe0*/  FADD.FTZ R212, R136, R212 ;  /* 0x000000d488d47221 */ /* 0x020fc80000010000 */
[----:B------:R-:W-:-:S04]  /*6ff0*/  @P2 FADD.FTZ R212, R140, R212 ;  /* 0x000000d48cd42221 */ /* 0x000fc80000010000 */
.L_x_58694:
[----:B0----5:R-:W-:-:S03]  /*7000*/  IMAD.MOV.U32 R148, RZ, RZ, R212 ;  /* 0x000000ffff947224 */ /* 0x021fc600078e00d4 */
.L_x_58695:
[----:B------:R-:W-:Y:S05]  /*7010*/  @P3 BRA `(.L_x_58696) ;  /* 0x0000007000003947 */ /* 0x000fea0003800000 */
[----:B------:R-:W-:-:S04]  /*7020*/  ISETP.NE.U32.AND P4, PT, RZ, c[0x0][0x180], PT ;  /* 0x00006000ff007a0c */ /* 0x000fc80003f85070 */
[----:B------:R-:W-:-:S13]  /*7030*/  ISETP.NE.AND.EX P4, PT, RZ, c[0x0][0x184], PT, P4 ;  /* 0x00006100ff007a0c */ /* 0x000fda0003f85340 */
[----:B------:R-:W-:Y:S05]  /*7040*/  @P4 BRA `(.L_x_58697) ;  /* 0x0000002000004947 */ /* 0x000fea0003800000 */
[----:B------:R-:W-:Y:S05]  /*7050*/  @P0 BRA `(.L_x_58698) ;  /* 0x0000005000000947 */ /* 0x000fea0003800000 */
[----:B------:R-:W-:Y:S05]  /*7060*/  BRA `(.L_x_58699) ;  /* 0x0000005000007947 */ /* 0x000fea0003800000 */
.L_x_58697:
[----:B-----5:R-:W-:Y:S01]  /*7070*/  FADD.FTZ R213, R141, R213 ;  /* 0x000000d58dd57221 */ /* 0x020fe20000010000 */
[----:B------:R-:W-:Y:S05]  /*7080*/  BRA `(.L_x_58698) ;  /* 0x0000002000007947 */ /* 0x000fea0003800000 */
.L_x_58696:
[----:B-----5:R-:W-:-:S04]  /*7090*/  FADD.FTZ R213, R137, R213 ;  /* 0x000000d589d57221 */ /* 0x020fc80000010000 */
[----:B------:R-:W-:-:S05]  /*70a0*/  @P2 FADD.FTZ R213, R141, R213 ;  /* 0x000000d58dd52221 */ /* 0x000fca0000010000 */
.L_x_58698:
[----:B0----5:R-:W-:Y:S02]  /*70b0*/  MOV R149, R213 ;  /* 0x000000d500957202 */ /* 0x021fe40000000f00 */
.L_x_58699:
[----:B------:R-:W-:Y:S05]  /*70c0*/  @P3 BRA `(.L_x_58700) ;  /* 0x0000007000003947 */ /* 0x000fea0003800000 */
[----:B------:R-:W-:-:S04]  /*70d0*/  ISETP.NE.U32.AND P4, PT, RZ, c[0x0][0x180], PT ;  /* 0x00006000ff007a0c */ /* 0x000fc80003f85070 */
[----:B------:R-:W-:-:S13]  /*70e0*/  ISETP.NE.AND.EX P4, PT, RZ, c[0x0][0x184], PT, P4 ;  /* 0x00006100ff007a0c */ /* 0x000fda0003f85340 */
[----:B------:R-:W-:Y:S05]  /*70f0*/  @P4 BRA `(.L_x_58701) ;  /* 0x0000002000004947 */ /* 0x000fea0003800000 */
[----:B------:R-:W-:Y:S05]  /*7100*/  @P0 BRA `(.L_x_58702) ;  /* 0x0000005000000947 */ /* 0x000fea0003800000 */
[----:B------:R-:W-:Y:S05]  /*7110*/  BRA `(.L_x_58703) ;  /* 0x0000005000007947 */ /* 0x000fea0003800000 */
.L_x_58701:
[----:B-----5:R-:W-:Y:S01]  /*7120*/  FADD.FTZ R214, R142, R214 ;  /* 0x000000d68ed67221 */ /* 0x020fe20000010000 */
[----:B------:R-:W-:Y:S05]  /*7130*/  BRA `(.L_x_58702) ;  /* 0x0000002000007947 */ /* 0x000fea0003800000 */
.L_x_58700:
[----:B-----5:R-:W-:-:S04]  /*7140*/  FADD.FTZ R214, R138, R214 ;  /* 0x000000d68ad67221 */ /* 0x020fc80000010000 */
[----:B------:R-:W-:-:S05]  /*7150*/  @P2 FADD.FTZ R214, R142, R214 ;  /* 0x000000d68ed62221 */ /* 0x000fca0000010000 */
.L_x_58702:
[----:B0----5:R-:W-:Y:S02]  /*7160*/  MOV R150, R214 ;  /* 0x000000d600967202 */ /* 0x021fe40000000f00 */
.L_x_58703:
[----:B------:R-:W-:Y:S05]  /*7170*/  @P3 BRA `(.L_x_58704) ;  /* 0x0000007000003947 */ /* 0x000fea0003800000 */
[----:B------:R-:W-:-:S04]  /*7180*/  ISETP.NE.U32.AND P2, PT, RZ, c[0x0][0x180], PT ;  /* 0x00006000ff007a0c */ /* 0x000fc80003f45070 */
[----:B------:R-:W-:-:S13]  /*7190*/  ISETP.NE.AND.EX P2, PT, RZ, c[0x0][0x184], PT, P2 ;  /* 0x00006100ff007a0c */ /* 0x000fda0003f45320 */
[----:B------:R-:W-:Y:S05]  /*71a0*/  @P2 BRA `(.L_x_58705) ;  /* 0x0000002000002947 */ /* 0x000fea0003800000 */
[----:B------:R-:W-:Y:S05]  /*71b0*/  @P0 BRA `(.L_x_58706) ;  /* 0x0000005000000947 */ /* 0x000fea0003800000 */
[----:B------:R-:W-:Y:S05]  /*71c0*/  BRA `(.L_x_58707) ;  /* 0x0000005000007947 */ /* 0x000fea0003800000 */
.L_x_58705:
[----:B-----5:R-:W-:Y:S01]  /*71d0*/  FADD.FTZ R215, R143, R215 ;  /* 0x000000d78fd77221 */ /* 0x020fe20000010000 */
[----:B------:R-:W-:Y:S05]  /*71e0*/  BRA `(.L_x_58706) ;  /* 0x0000002000007947 */ /* 0x000fea0003800000 */
.L_x_58704:
[----:B-----5:R-:W-:-:S04]  /*71f0*/  FADD.FTZ R215, R139, R215 ;  /* 0x000000d78bd77221 */ /* 0x020fc80000010000 */
[----:B------:R-:W-:-:S05]  /*7200*/  @P2 FADD.FTZ R215, R143, R215 ;  /* 0x000000d78fd72221 */ /* 0x000fca0000010000 */
.L_x_58706:
[----:B0----5:R-:W-:Y:S02]  /*7210*/  MOV R151, R215 ;  /* 0x000000d700977202 */ /* 0x021fe40000000f00 */
.L_x_58707:
[----:B0-----:R-:W-:-:S04]  /*7220*/  @P0 LEA R228, P2, R4, c[0x0][0x188], 0x4 ;  /* 0x0000620004e40a11 */ /* 0x001fc800078420ff */
[C---:B------:R-:W-:Y:S02]  /*7230*/  @P0 LEA.HI.X R229, R4.reuse, c[0x0][0x18c], RZ, 0x4, P2 ;  /* 0x0000630004e50a11 */ /* 0x040fe400010f24ff */
[----:B------:R-:W-:-:S03]  /*7240*/  IADD3 R4, R4, 0x20, RZ ;  /* 0x0000002004047810 */ /* 0x000fc60007ffe0ff */
[----:B------:R0:W-:Y:S04]  /*7250*/  @P0 STG.E.128 [R228.64], R148 ;  /* 0x00000094e4000986 */ /* 0x0001e8000c101d04 */
.L_x_58691:
[----:B------:R-:W-:Y:S05]  /*7260*/  BSYNC B0 ;  /* 0x0000000000007941 */ /* 0x000fea0003800000 */
.L_x_58690:
        /* <DEDUP_REMOVED lines=24> */
.L_x_58711:
[----:B-----5:R-:W-:Y:S01]  /*73f0*/  FADD.FTZ R216, R140, R216 ;  /* 0x000000d88cd87221 */ /* 0x020fe20000010000 */
[----:B------:R-:W-:Y:S05]  /*7400*/  BRA `(.L_x_58712) ;  /* 0x0000002000007947 */ /* 0x000fea0003800000 */
.L_x_58710:
[----:B-----5:R-:W-:-:S04]  /*7410*/  FADD.FTZ R216, R136, R216 ;  /* 0x000000d888d87221 */ /* 0x020fc80000010000 */
[----:B------:R-:W-:-:S05]  /*7420*/  @P2 FADD.FTZ R216, R140, R216 ;  /* 0x000000d88cd82221 */ /* 0x000fca0000010000 */
.L_x_58712:
[----:B0----5:R-:W-:Y:S02]  /*7430*/  MOV R148, R216 ;  /* 0x000000d800947202 */ /* 0x021fe40000000f00 */
.L_x_58713:
[----:B------:R-:W-:Y:S05]  /*7440*/  @P3 BRA `(.L_x_58714) ;  /* 0x0000007000003947 */ /* 0x000fea0003800000 */
[----:B------:R-:W-:-:S04]  /*7450*/  ISETP.NE.U32.AND P4, PT, RZ, c[0x0][0x180], PT ;  /* 0x00006000ff007a0c */ /* 0x000fc80003f85070 */
[----:B------:R-:W-:-:S13]  /*7460*/  ISETP.NE.AND.EX P4, PT, RZ, c[0x0][0x184], PT, P4 ;  /* 0x00006100ff007a0c */ /* 0x000fda0003f85340 */
[----:B------:R-:W-:Y:S05]  /*7470*/  @P4 BRA `(.L_x_58715) ;  /* 0x0000002000004947 */ /* 0x000fea0003800000 */
[----:B------:R-:W-:Y:S05]  /*7480*/  @P0 BRA `(.L_x_58716) ;  /* 0x0000005000000947 */ /* 0x000fea0003800000 */
[----:B------:R-:W-:Y:S05]  /*7490*/  BRA `(.L_x_58717) ;  /* 0x0000005000007947 */ /* 0x000fea0003800000 */
.L_x_58715:
[----:B-----5:R-:W-:Y:S01]  /*74a0*/  FADD.FTZ R217, R141, R217 ;  /* 0x000000d98dd97221 */ /* 0x020fe20000010000 */
[----:B------:R-:W-:Y:S05]  /*74b0*/  BRA `(.L_x_58716) ;  /* 0x0000002000007947 */ /* 0x000fea0003800000 */
.L_x_58714:
[----:B-----5:R-:W-:-:S04]  /*74c0*/  FADD.FTZ R217, R137, R217 ;  /* 0x000000d989d97221 */ /* 0x020fc80000010000 */
[----:B------:R-:W-:-:S05]  /*74d0*/  @P2 FADD.FTZ R217, R141, R217 ;  /* 0x000000d98dd92221 */ /* 0x000fca0000010000 */
.L_x_58716:
[----:B0----5:R-:W-:Y:S02]  /*74e0*/  MOV R149, R217 ;  /* 0x000000d900957202 */ /* 0x021fe40000000f00 */
.L_x_58717:
[----:B------:R-:W-:Y:S05]  /*74f0*/  @P3 BRA `(.L_x_58718) ;  /* 0x0000007000003947 */ /* 0x000fea0003800000 */
[----:B------:R-:W-:-:S04]  /*7500*/  ISETP.NE.U32.AND P4, PT, RZ, c[0x0][0x180], PT ;  /* 0x00006000ff007a0c */ /* 0x000fc80003f85070 */
[----:B------:R-:W-:-:S13]  /*7510*/  ISETP.NE.AND.EX P4, PT, RZ, c[0x0][0x184], PT, P4 ;  /* 0x00006100ff007a0c */ /* 0x000fda0003f85340 */
[----:B------:R-:W-:Y:S05]  /*7520*/  @P4 BRA `(.L_x_58719) ;  /* 0x0000002000004947 */ /* 0x000fea0003800000 */
[----:B------:R-:W-:Y:S05]  /*7530*/  @P0 BRA `(.L_x_58720) ;  /* 0x0000005000000947 */ /* 0x000fea0003800000 */
[----:B------:R-:W-:Y:S05]  /*7540*/  BRA `(.L_x_58721) ;  /* 0x0000005000007947 */ /* 0x000fea0003800000 */
.L_x_58719:
[----:B-----5:R-:W-:Y:S01]  /*7550*/  FADD.FTZ R218, R142, R218 ;  /* 0x000000da8eda7221 */ /* 0x020fe20000010000 */
[----:B------:R-:W-:Y:S05]  /*7560*/  BRA `(.L_x_58720) ;  /* 0x0000002000007947 */ /* 0x000fea0003800000 */
.L_x_58718:
[----:B-----5:R-:W-:-:S04]  /*7570*/  FADD.FTZ R218, R138, R218 ;  /* 0x000000da8ada7221 */ /* 0x020fc80000010000 */
[----:B------:R-:W-:-:S05]  /*7580*/  @P2 FADD.FTZ R218, R142, R218 ;  /* 0x000000da8eda2221 */ /* 0x000fca0000010000 */
.L_x_58720:
[----:B0----5:R-:W-:Y:S02]  /*7590*/  MOV R150, R218 ;  /* 0x000000da00967202 */ /* 0x021fe40000000f00 */
.L_x_58721:
[----:B------:R-:W-:Y:S05]  /*75a0*/  @P3 BRA `(.L_x_58722) ;  /* 0x0000007000003947 */ /* 0x000fea0003800000 */
[----:B------:R-:W-:-:S04]  /*75b0*/  ISETP.NE.U32.AND P2, PT, RZ, c[0x0][0x180], PT ;  /* 0x00006000ff007a0c */ /* 0x000fc80003f45070 */
[----:B------:R-:W-:-:S13]  /*75c0*/  ISETP.NE.AND.EX P2, PT, RZ, c[0x0][0x184], PT, P2 ;  /* 0x00006100ff007a0c */ /* 0x000fda0003f45320 */
[----:B------:R-:W-:Y:S05]  /*75d0*/  @P2 BRA `(.L_x_58723) ;  /* 0x0000002000002947 */ /* 0x000fea0003800000 */
[----:B------:R-:W-:Y:S05]  /*75e0*/  @P0 BRA `(.L_x_58724) ;  /* 0x0000005000000947 */ /* 0x000fea0003800000 */
[----:B------:R-:W-:Y:S05]  /*75f0*/  BRA `(.L_x_58725) ;  /* 0x0000005000007947 */ /* 0x000fea0003800000 */
.L_x_58723:
[----:B-----5:R-:W-:Y:S01]  /*7600*/  FADD.FTZ R219, R143, R219 ;  /* 0x000000db8fdb7221 */ /* 0x020fe20000010000 */
[----:B------:R-:W-:Y:S05]  /*7610*/  BRA `(.L_x_58724) ;  /* 0x0000002000007947 */ /* 0x000fea0003800000 */
.L_x_58722:
[----:B-----5:R-:W-:-:S04]  /*7620*/  FADD.FTZ R219, R139, R219 ;  /* 0x000000db8bdb7221 */ /* 0x020fc80000010000 */
[----:B------:R-:W-:-:S04]  /*7630*/  @P2 FADD.FTZ R219, R143, R219 ;  /* 0x000000db8fdb2221 */ /* 0x000fc80000010000 */
.L_x_58724:
[----:B0----5:R-:W-:-:S03]  /*7640*/  IMAD.MOV.U32 R151, RZ, RZ, R219 ;  /* 0x000000ffff977224 */ /* 0x021fc600078e00db */
.L_x_58725:
[----:B0-----:R-:W-:-:S04]  /*7650*/  @P0 LEA R228, P2, R4, c[0x0][0x188], 0x4 ;  /* 0x0000620004e40a11 */ /* 0x001fc800078420ff */
[C---:B------:R-:W-:Y:S02]  /*7660*/  @P0 LEA.HI.X R229, R4.reuse, c[0x0][0x18c], RZ, 0x4, P2 ;  /* 0x0000630004e50a11 */ /* 0x040fe400010f24ff */
[----:B------:R-:W-:-:S03]  /*7670*/  IADD3 R4, R4, 0x20, RZ ;  /* 0x0000002004047810 */ /* 0x000fc60007ffe0ff */
[----:B------:R0:W-:Y:S04]  /*7680*/  @P0 STG.E.128 [R228.64], R148 ;  /* 0x00000094e4000986 */ /* 0x0001e8000c101d04 */
.L_x_58709:
[----:B------:R-:W-:Y:S05]  /*7690*/  BSYNC B0 ;  /* 0x0000000000007941 */ /* 0x000fea0003800000 */
.L_x_58708:
        /* <DEDUP_REMOVED lines=24> */
.L_x_58729:
[----:B-----5:R-:W-:Y:S01]  /*7820*/  FADD.FTZ R220, R140, R220 ;  /* 0x000000dc8cdc7221 */ /* 0x020fe20000010000 */
[----:B------:R-:W-:Y:S05]  /*7830*/  BRA `(.L_x_58730) ;  /* 0x0000002000007947 */ /* 0x000fea0003800000 */
.L_x_58728:
[----:B-----5:R-:W-:-:S04]  /*7840*/  FADD.FTZ R220, R136, R220 ;  /* 0x000000dc88dc7221 */ /* 0x020fc80000010000 */
[----:B------:R-:W-:-:S05]  /*7850*/  @P2 FADD.FTZ R220, R140, R220 ;  /* 0x000000dc8cdc2221 */ /* 0x000fca0000010000 */
.L_x_58730:
[----:B0----5:R-:W-:Y:S02]  /*7860*/  MOV R148, R220 ;  /* 0x000000dc00947202 */ /* 0x021fe40000000f00 */
.L_x_58731:
[----:B------:R-:W-:Y:S05]  /*7870*/  @P3 BRA `(.L_x_58732) ;  /* 0x0000007000003947 */ /* 0x000fea0003800000 */
[----:B------:R-:W-:-:S04]  /*7880*/  ISETP.NE.U32.AND P4, PT, RZ, c[0x0][0x180], PT ;  /* 0x00006000ff007a0c */ /* 0x000fc80003f85070 */
[----:B------:R-:W-:-:S13]  /*7890*/  ISETP.NE.AND.EX P4, PT, RZ, c[0x0][0x184], PT, P4 ;  /* 0x00006100ff007a0c */ /* 0x000fda0003f85340 */
[----:B------:R-:W-:Y:S05]  /*78a0*/  @P4 BRA `(.L_x_58733) ;  /* 0x0000002000004947 */ /* 0x000fea0003800000 */
[----:B------:R-:W-:Y:S05]  /*78b0*/  @P0 BRA `(.L_x_58734) ;  /* 0x0000005000000947 */ /* 0x000fea0003800000 */
[----:B------:R-:W-:Y:S05]  /*78c0*/  BRA `(.L_x_58735) ;  /* 0x0000005000007947 */ /* 0x000fea0003800000 */
.L_x_58733:
[----:B-----5:R-:W-:Y:S01]  /*78d0*/  FADD.FTZ R221, R141, R221 ;  /* 0x000000dd8ddd7221 */ /* 0x020fe20000010000 */
[----:B------:R-:W-:Y:S05]  /*78e0*/  BRA `(.L_x_58734) ;  /* 0x0000002000007947 */ /* 0x000fea0003800000 */
.L_x_58732:
[----:B-----5:R-:W-:-:S04]  /*78f0*/  FADD.FTZ R221, R137, R221 ;  /* 0x000000dd89dd7221 */ /* 0x020fc80000010000 */
[----:B------:R-:W-:-:S05]  /*7900*/  @P2 FADD.FTZ R221, R141, R221 ;  /* 0x000000dd8ddd2221 */ /* 0x000fca0000010000 */
.L_x_58734:
[----:B0----5:R-:W-:Y:S02]  /*7910*/  MOV R149, R221 ;  /* 0x000000dd00957202 */ /* 0x021fe40000000f00 */
.L_x_58735:
[----:B------:R-:W-:Y:S05]  /*7920*/  @P3 BRA `(.L_x_58736) ;  /* 0x0000007000003947 */ /* 0x000fea0003800000 */
[----:B------:R-:W-:-:S04]  /*7930*/  ISETP.NE.U32.AND P4, PT, RZ, c[0x0][0x180], PT ;  /* 0x00006000ff007a0c */ /* 0x000fc80003f85070 */
[----:B------:R-:W-:-:S13]  /*7940*/  ISETP.NE.AND.EX P4, PT, RZ, c[0x0][0x184], PT, P4 ;  /* 0x00006100ff007a0c */ /* 0x000fda0003f85340 */
[----:B------:R-:W-:Y:S05]  /*7950*/  @P4 BRA `(.L_x_58737) ;  /* 0x0000002000004947 */ /* 0x000fea0003800000 */
[----:B------:R-:W-:Y:S05]  /*7960*/  @P0 BRA `(.L_x_58738) ;  /* 0x0000005000000947 */ /* 0x000fea0003800000 */
[----:B------:R-:W-:Y:S05]  /*7970*/  BRA `(.L_x_58739) ;  /* 0x0000005000007947 */ /* 0x000fea0003800000 */
.L_x_58737:
[----:B-----5:R-:W-:Y:S01]  /*7980*/  FADD.FTZ R222, R142, R222 ;  /* 0x000000de8ede7221 */ /* 0x020fe20000010000 */
[----:B------:R-:W-:Y:S05]  /*7990*/  BRA `(.L_x_58738) ;  /* 0x0000002000007947 */ /* 0x000fea0003800000 */
.L_x_58736:
[----:B-----5:R-:W-:-:S04]  /*79a0*/  FADD.FTZ R222, R138, R222 ;  /* 0x000000de8ade7221 */ /* 0x020fc80000010000 */
[----:B------:R-:W-:-:S05]  /*79b0*/  @P2 FADD.FTZ R222, R142, R222 ;  /* 0x000000de8ede2221 */ /* 0x000fca0000010000 */
.L_x_58738:
[----:B0----5:R-:W-:Y:S02]  /*79c0*/  MOV R150, R222 ;  /* 0x000000de00967202 */ /* 0x021fe40000000f00 */
.L_x_58739:
[----:B------:R-:W-:Y:S05]  /*79d0*/  @P3 BRA `(.L_x_58740) ;  /* 0x0000007000003947 */ /* 0x000fea0003800000 */
[----:B------:R-:W-:-:S04]  /*79e0*/  ISETP.NE.U32.AND P2, PT, RZ, c[0x0][0x180], PT ;  /* 0x00006000ff007a0c */ /* 0x000fc80003f45070 */
[----:B------:R-:W-:-:S13]  /*79f0*/  ISETP.NE.AND.EX P2, PT, RZ, c[0x0][0x184], PT, P2 ;  /* 0x00006100ff007a0c */ /* 0x000fda0003f45320 */
[----:B------:R-:W-:Y:S05]  /*7a00*/  @P2 BRA `(.L_x_58741) ;  /* 0x0000002000002947 */ /* 0x000fea0003800000 */
[----:B------:R-:W-:Y:S05]  /*7a10*/  @P0 BRA `(.L_x_58742) ;  /* 0x0000005000000947 */ /* 0x000fea0003800000 */
[----:B------:R-:W-:Y:S05]  /*7a20*/  BRA `(.L_x_58743) ;  /* 0x0000005000007947 */ /* 0x000fea0003800000 */
.L_x_58741:
[----:B-----5:R-:W-:Y:S01]  /*7a30*/  FADD.FTZ R223, R143, R223 ;  /* 0x000000df8fdf7221 */ /* 0x020fe20000010000 */
[----:B------:R-:W-:Y:S05]  /*7a40*/  BRA `(.L_x_58742) ;  /* 0x0000002000007947 */ /* 0x000fea0003800000 */
.L_x_58740:
[----:B-----5:R-:W-:-:S04]  /*7a50*/  FADD.FTZ R223, R139, R223 ;  /* 0x000000df8bdf7221 */ /* 0x020fc80000010000 */
[----:B------:R-:W-:-:S05]  /*7a60*/  @P2 FADD.FTZ R223, R143, R223 ;  /* 0x000000df8fdf2221 */ /* 0x000fca0000010000 */
.L_x_58742:
[----:B0----5:R-:W-:Y:S02]  /*7a70*/  MOV R151, R223 ;  /* 0x000000df00977202 */ /* 0x021fe40000000f00 */
.L_x_58743:
[----:B0-----:R-:W-:-:S04]  /*7a80*/  @P0 LEA R228, P2, R4, c[0x0][0x188], 0x4 ;  /* 0x0000620004e40a11 */ /* 0x001fc800078420ff */
[C---:B------:R-:W-:Y:S02]  /*7a90*/  @P0 LEA.HI.X R229, R4.reuse, c[0x0][0x18c], RZ, 0x4, P2 ;  /* 0x0000630004e50a11 */ /* 0x040fe400010f24ff */
[----:B------:R-:W-:-:S03]  /*7aa0*/  IADD3 R4, R4, 0x20, RZ ;  /* 0x0000002004047810 */ /* 0x000fc60007ffe0ff */
[----:B------:R0:W-:Y:S04]  /*7ab0*/  @P0 STG.E.128 [R228.64], R148 ;  /* 0x00000094e4000986 */ /* 0x0001e8000c101d04 */
.L_x_58727:
[----:B------:R-:W-:Y:S05]  /*7ac0*/  BSYNC B0 ;  /* 0x0000000000007941 */ /* 0x000fea0003800000 */
.L_x_58726:
        /* <DEDUP_REMOVED lines=24> */
.L_x_58747:
[----:B-----5:R-:W-:Y:S01]  /*7c50*/  FADD.FTZ R224, R140, R224 ;  /* 0x000000e08ce07221 */ /* 0x020fe20000010000 */
[----:B------:R-:W-:Y:S05]  /*7c60*/  BRA `(.L_x_58748) ;  /* 0x0000002000007947 */ /* 0x000fea0003800000 */
.L_x_58746:
[----:B-----5:R-:W-:-:S04]  /*7c70*/  FADD.FTZ R224, R136, R224 ;  /* 0x000000e088e07221 */ /* 0x020fc80000010000 */
[----:B------:R-:W-:-:S05]  /*7c80*/  @P2 FADD.FTZ R224, R140, R224 ;  /* 0x000000e08ce02221 */ /* 0x000fca0000010000 */
.L_x_58748:
[----:B0----5:R-:W-:Y:S02]  /*7c90*/  MOV R148, R224 ;  /* 0x000000e000947202 */ /* 0x021fe40000000f00 */
.L_x_58749:
[----:B------:R-:W-:Y:S05]  /*7ca0*/  @P3 BRA `(.L_x_58750) ;  /* 0x0000007000003947 */ /* 0x000fea0003800000 */
[----:B------:R-:W-:-:S04]  /*7cb0*/  ISETP.NE.U32.AND P4, PT, RZ, c[0x0][0x180], PT ;  /* 0x00006000ff007a0c */ /* 0x000fc80003f85070 */
[----:B------:R-:W-:-:S13]  /*7cc0*/  ISETP.NE.AND.EX P4, PT, RZ, c[0x0][0x184], PT, P4 ;  /* 0x00006100ff007a0c */ /* 0x000fda0003f85340 */
[----:B------:R-:W-:Y:S05]  /*7cd0*/  @P4 BRA `(.L_x_58751) ;  /* 0x0000002000004947 */ /* 0x000fea0003800000 */
[----:B------:R-:W-:Y:S05]  /*7ce0*/  @P0 BRA `(.L_x_58752) ;  /* 0x0000005000000947 */ /* 0x000fea0003800000 */
[----:B------:R-:W-:Y:S05]  /*7cf0*/  BRA `(.L_x_58753) ;  /* 0x0000005000007947 */ /* 0x000fea0003800000 */
.L_x_58751:
[----:B-----5:R-:W-:Y:S01]  /*7d00*/  FADD.FTZ R225, R141, R225 ;  /* 0x000000e18de17221 */ /* 0x020fe20000010000 */
[----:B------:R-:W-:Y:S05]  /*7d10*/  BRA `(.L_x_58752) ;  /* 0x0000002000007947 */ /* 0x000fea0003800000 */
.L_x_58750:
[----:B-----5:R-:W-:-:S04]  /*7d20*/  FADD.FTZ R225, R137, R225 ;  /* 0x000000e189e17221 */ /* 0x020fc80000010000 */
[----:B------:R-:W-:-:S04]  /*7d30*/  @P2 FADD.FTZ R225, R141, R225 ;  /* 0x000000e18de12221 */ /* 0x000fc80000010000 */
.L_x_58752:
[----:B0----5:R-:W-:-:S03]  /*7d40*/  IMAD.MOV.U32 R149, RZ, RZ, R225 ;  /* 0x000000ffff957224 */ /* 0x021fc600078e00e1 */
.L_x_58753:
[----:B------:R-:W-:Y:S05]  /*7d50*/  @P3 BRA `(.L_x_58754) ;  /* 0x0000007000003947 */ /* 0x000fea0003800000 */
[----:B------:R-:W-:-:S04]  /*7d60*/  ISETP.NE.U32.AND P4, PT, RZ, c[0x0][0x180], PT ;  /* 0x00006000ff007a0c */ /* 0x000fc80003f85070 */
[----:B------:R-:W-:-:S13]  /*7d70*/  ISETP.NE.AND.EX P4, PT, RZ, c[0x0][0x184], PT, P4 ;  /* 0x00006100ff007a0c */ /* 0x000fda0003f85340 */
[----:B------:R-:W-:Y:S05]  /*7d80*/  @P4 BRA `(.L_x_58755) ;  /* 0x0000002000004947 */ /* 0x000fea0003800000 */
[----:B------:R-:W-:Y:S05]  /*7d90*/  @P0 BRA `(.L_x_58756) ;  /* 0x0000005000000947 */ /* 0x000fea0003800000 */
[----:B------:R-:W-:Y:S05]  /*7da0*/  BRA `(.L_x_58757) ;  /* 0x0000005000007947 */ /* 0x000fea0003800000 */
.L_x_58755:
[----:B-----5:R-:W-:Y:S01]  /*7db0*/  FADD.FTZ R226, R142, R226 ;  /* 0x000000e28ee27221 */ /* 0x020fe20000010000 */
[----:B------:R-:W-:Y:S05]  /*7dc0*/  BRA `(.L_x_58756) ;  /* 0x0000002000007947 */ /* 0x000fea0003800000 */
.L_x_58754:
[----:B-----5:R-:W-:-:S04]  /*7dd0*/  FADD.FTZ R226, R138, R226 ;  /* 0x000000e28ae27221 */ /* 0x020fc80000010000 */
[----:B------:R-:W-:-:S05]  /*7de0*/  @P2 FADD.FTZ R226, R142, R226 ;  /* 0x000000e28ee22221 */ /* 0x000fca0000010000 */
.L_x_58756:
[----:B0----5:R-:W-:Y:S02]  /*7df0*/  MOV R150, R226 ;  /* 0x000000e200967202 */ /* 0x021fe40000000f00 */
.L_x_58757:
[----:B------:R-:W-:Y:S05]  /*7e00*/  @P3 BRA `(.L_x_58758) ;  /* 0x0000007000003947 */ /* 0x000fea0003800000 */
[----:B------:R-:W-:-:S04]  /*7e10*/  ISETP.NE.U32.AND P2, PT, RZ, c[0x0][0x180], PT ;  /* 0x00006000ff007a0c */ /* 0x000fc80003f45070 */
[----:B------:R-:W-:-:S13]  /*7e20*/  ISETP.NE.AND.EX P2, PT, RZ, c[0x0][0x184], PT, P2 ;  /* 0x00006100ff007a0c */ /* 0x000fda0003f45320 */
[----:B------:R-:W-:Y:S05]  /*7e30*/  @P2 BRA `(.L_x_58759) ;  /* 0x0000002000002947 */ /* 0x000fea0003800000 */
[----:B------:R-:W-:Y:S05]  /*7e40*/  @P0 BRA `(.L_x_58760) ;  /* 0x0000005000000947 */ /* 0x000fea0003800000 */
[----:B------:R-:W-:Y:S05]  /*7e50*/  BRA `(.L_x_58761) ;  /* 0x0000005000007947 */ /* 0x000fea0003800000 */
.L_x_58759:
[----:B-----5:R-:W-:Y:S01]  /*7e60*/  FADD.FTZ R227, R143, R227 ;  /* 0x000000e38fe37221 */ /* 0x020fe20000010000 */
[----:B------:R-:W-:Y:S05]  /*7e70*/  BRA `(.L_x_58760) ;  /* 0x0000002000007947 */ /* 0x000fea0003800000 */
.L_x_58758:
[----:B-----5:R-:W-:-:S04]  /*7e80*/  FADD.FTZ R227, R139, R227 ;  /* 0x000000e38be37221 */ /* 0x020fc80000010000 */
[----:B------:R-:W-:-:S05]  /*7e90*/  @P2 FADD.FTZ R227, R143, R227 ;  /* 0x000000e38fe32221 */ /* 0x000fca0000010000 */
.L_x_58760:
[----:B0----5:R-:W-:Y:S02]  /*7ea0*/  MOV R151, R227 ;  /* 0x000000e300977202 */ /* 0x021fe40000000f00 */
.L_x_58761:
[----:B0-----:R-:W-:-:S04]  /*7eb0*/  @P0 LEA R228, P2, R4, c[0x0][0x188], 0x4 ;  /* 0x0000620004e40a11 */ /* 0x001fc800078420ff */
[----:B------:R-:W-:-:S05]  /*7ec0*/  @P0 LEA.HI.X R229, R4, c[0x0][0x18c], RZ, 0x4, P2 ;  /* 0x0000630004e50a11 */ /* 0x000fca00010f24ff */
[----:B------:R0:W-:Y:S04]  /*7ed0*/  @P0 STG.E.128 [R228.64], R148 ;  /* 0x00000094e4000986 */ /* 0x0001e8000c101d04 */
.L_x_58745:
[----:B------:R-:W-:Y:S05]  /*7ee0*/  BSYNC B0 ;  /* 0x0000000000007941 */ /* 0x000fea0003800000 */
.L_x_58744:
[----:B-----5:R-:W-:Y:S01]  /*7ef0*/  FADD.FTZ R4, RZ, R144 ;  /* 0x00000090ff047221 */ /* 0x020fe20000010000 */
        /* <DEDUP_REMOVED lines=132> */
.L_x_58806:
        /* <DEDUP_REMOVED lines=15> */
[--C-:B------:R-:W-:Y:S02]  /*8830*/  FADD.FTZ R7, R145, -R5.reuse ;  /* 0x8000000591077221 */ /* 0x100fe40000010000 */
[----:B------:R-:W-:Y:S02]  /*8840*/  FFMA.FTZ R4, R4, R4, RZ ;  /* 0x0000000404047223 */ /* 0x000fe400000100ff */
[--C-:B0-----:R-:W-:Y:S02]  /*8850*/  FADD.FTZ R228, R153, -R5.reuse ;  /* 0x8000000599e47221 */ /* 0x101fe40000010000 */
        /* <DEDUP_REMOVED lines=181> */
.L_x_58807:
[----:B01----:R-:W-:Y:S01]  /*93b0*/  FADD.FTZ R7, R4, R7 ;  /* 0x0000000704077221 */ /* 0x003fe20000010000 */
[----:B------:R-:W-:Y:S01]  /*93c0*/  MOV R4, c[0x0][0x1e0] ;  /* 0x0000780000047a02 */ /* 0x000fe20000000f00 */
[----:B------:R-:W-:Y:S01]  /*93d0*/  ULDC.U8 UR6, c[0x0][0x1f0] ;  /* 0x00007c0000067ab9 */ /* 0x000fe20000000000 */
[----:B------:R-:W-:Y:S01]  /*93e0*/  @!P6 MOV R228, 0x4 ;  /* 0x0000000400e4e802 */ /* 0x000fe20000000f00 */
[----:B------:R-:W-:Y:S01]  /*93f0*/  BSSY B0, `(.L_x_58764) ;  /* 0x0000036000007945 */ /* 0x000fe20003800000 */
[----:B------:R-:W-:Y:S01]  /*9400*/  ISETP.NE.AND P2, PT, RZ, UR6, PT ;  /* 0x00000006ff007c0c */ /* 0x000fe2000bf45270 */
        /* <DEDUP_REMOVED lines=11> */
[----:B0-----:R-:W-:Y:S01]  /*94c0*/  FSEL R228, R5, RZ, !P2 ;  /* 0x000000ff05e47208 */ /* 0x001fe20005000000 */
[----:B------:R0:W-:Y:S04]  /*94d0*/  STL [R1+0x2d0], R0 ;  /* 0x0002d00001007387 */ /* 0x0001e80000100800 */
[--C-:B------:R-:W-:Y:S01]  /*94e0*/  FADD.FTZ R230, R147, -R228.reuse ;  /* 0x800000e493e67221 */ /* 0x100fe20000010000 */
[----:B------:R-:W2:Y:S03]  /*94f0*/  LDL R250, [R1+0x48] ;  /* 0x0000480001fa7983 */ /* 0x000ea60000100800 */
[----:B------:R-:W-:Y:S01]  /*9500*/  FMUL.FTZ R249, R4, R230 ;  /* 0x000000e604f97220 */ /* 0x000fe20000410000 */
[----:B------:R-:W3:Y:S01]  /*9510*/  LDL R245, [R1+0x40] ;  /* 0x0000400001f57983 */ /* 0x000ee20000100800 */
[----:B------:R-:W-:-:S03]  /*9520*/  FADD.FTZ R7, R144, -R228 ;  /* 0x800000e490077221 */ /* 0x000fc60000010000 */
[----:B------:R-:W2:Y:S01]  /*9530*/  LDL R230, [R1+0x2c8] ;  /* 0x0002c80001e67983 */ /* 0x000ea20000100800 */
[--C-:B------:R-:W-:Y:S02]  /*9540*/  FADD.FTZ R229, R146, -R228.reuse ;  /* 0x800000e492e57221 */ /* 0x100fe40000010000 */
[----:B------:R-:W-:Y:S01]  /*9550*/  FADD.FTZ R228, R145, -R228 ;  /* 0x800000e491e47221 */ /* 0x000fe20000010000 */
[----:B------:R-:W3:Y:S01]  /*9560*/  LDL R244, [R1+0x2c0] ;  /* 0x0002c00001f47983 */ /* 0x000ee20000100800 */
[C---:B------:R-:W-:Y:S02]  /*9570*/  FMUL.FTZ R248, R4.reuse, R229 ;  /* 0x000000e504f87220 */ /* 0x040fe40000410000 */
[C---:B------:R-:W-:Y:S01]  /*9580*/  FMUL.FTZ R247, R4.reuse, R228 ;  /* 0x000000e404f77220 */ /* 0x040fe20000410000 */
[----:B------:R-:W4:Y:S04]  /*9590*/  LDL R229, [R1+0x2c4] ;  /* 0x0002c40001e57983 */ /* 0x000f280000100800 */
[----:B------:R-:W4:Y:S04]  /*95a0*/  LDL R228, [R1+0x44] ;  /* 0x0000440001e47983 */ /* 0x000f280000100800 */
[----:B0-----:R-:W3:Y:S04]  /*95b0*/  LDL R0, [R1+0x4c] ;  /* 0x00004c0001007983 */ /* 0x001ee80000100800 */
[----:B------:R-:W3:Y:S01]  /*95c0*/  LDL R231, [R1+0x2cc] ;  /* 0x0002cc0001e77983 */ /* 0x000ee20000100800 */
[----:B------:R-:W-:-:S03]  /*95d0*/  FMUL.FTZ R7, R4, R7 ;  /* 0x0000000704077220 */ /* 0x000fc60000410000 */
[----:B------:R-:W3:Y:S04]  /*95e0*/  LDL R252, [R1+0x30] ;  /* 0x0000300001fc7983 */ /* 0x000ee80000100800 */
[----:B------:R-:W3:Y:S01]  /*95f0*/  LDL R251, [R1+0x2b0] ;  /* 0x0002b00001fb7983 */ /* 0x000ee20000100800 */
[----:B--2---:R-:W-:Y:S01]  /*9600*/  FFMA.FTZ R230, R230, R248, R250 ;  /* 0x000000f8e6e67223 */ /* 0x004fe200000100fa */
[----:B------:R-:W-:Y:S01]  /*9610*/  HFMA2.MMA R250, -RZ, RZ, 0, 9.5367431640625e-07 ;  /* 0x00000010fffa7435 */ /* 0x000fe200000001ff */
[----:B----4-:R-:W-:Y:S02]  /*9620*/  FFMA.FTZ R229, R229, R247, R228 ;  /* 0x000000f7e5e57223 */ /* 0x010fe400000100e4 */
[----:B---3--:R-:W-:-:S07]  /*9630*/  FFMA.FTZ R228, R244, R7, R245 ;  /* 0x00000007f4e47223 */ /* 0x008fce00000100f5 */
[----:B------:R-:W-:-:S04]  /*9640*/  IMAD.WIDE.U32 R244, R6, R250, c[0x0][0x208] ;  /* 0x0000820006f47625 */ /* 0x000fc800078e00fa */
[----:B------:R-:W-:Y:S02]  /*9650*/  FFMA.FTZ R231, R231, R249, R0 ;  /* 0x000000f9e7e77223 */ /* 0x000fe40000010000 */
[----:B------:R0:W5:Y:S04]  /*9660*/  LDL.LU R0, [R1+0x2d0] ;  /* 0x0002d00001007983 */ /* 0x0001680000300800 */
[----:B------:R1:W-:Y:S04]  /*9670*/  STG.E.128 [R244.64], R228 ;  /* 0x000000e4f4007986 */ /* 0x0003e8000c101d04 */
[----:B-1----:R-:W2:Y:S04]  /*9680*/  LDL R229, [R1+0x38] ;  /* 0x0000380001e57983 */ /* 0x002ea80000100800 */
[----:B------:R-:W2:Y:S04]  /*9690*/  LDL R230, [R1+0x2b8] ;  /* 0x0002b80001e67983 */ /* 0x000ea80000100800 */
[----:B------:R-:W3:Y:S04]  /*96a0*/  LDL R228, [R1+0x3c] ;  /* 0x00003c0001e47983 */ /* 0x000ee80000100800 */
[----:B------:R-:W3:Y:S04]  /*96b0*/  LDL R231, [R1+0x2bc] ;  /* 0x0002bc0001e77983 */ /* 0x000ee80000100800 */
[----:B------:R-:W4:Y:S04]  /*96c0*/  LDL R244, [R1+0x34] ;  /* 0x0000340001f47983 */ /* 0x000f280000100800 */
[----:B------:R-:W4:Y:S01]  /*96d0*/  LDL R245, [R1+0x2b4] ;  /* 0x0002b40001f57983 */ /* 0x000f220000100800 */
[----:B--2---:R-:W-:-:S02]  /*96e0*/  FFMA.FTZ R230, R230, R248, R229 ;  /* 0x000000f8e6e67223 */ /* 0x004fc400000100e5 */
[----:B---3--:R-:W-:Y:S02]  /*96f0*/  FFMA.FTZ R231, R231, R249, R228 ;  /* 0x000000f9e7e77223 */ /* 0x008fe400000100e4 */
[----:B------:R-:W-:Y:S02]  /*9700*/  FFMA.FTZ R228, R251, R7, R252 ;  /* 0x00000007fbe47223 */ /* 0x000fe400000100fc */
[----:B----4-:R-:W-:Y:S02]  /*9710*/  FFMA.FTZ R229, R245, R247, R244 ;  /* 0x000000f7f5e57223 */ /* 0x010fe400000100f4 */
[----:B------:R-:W-:-:S05]  /*9720*/  IMAD.WIDE.U32 R244, R6, R250, c[0x0][0x210] ;  /* 0x0000840006f47625 */ /* 0x000fca00078e00fa */
[----:B------:R0:W-:Y:S01]  /*9730*/  STG.E.128 [R244.64], R228 ;  /* 0x000000e4f4007986 */ /* 0x0001e2000c101d04 */
[----:B------:R-:W-:-:S03]  /*9740*/  IADD3 R6, R6, 0x20, RZ ;  /* 0x0000002006067810 */ /* 0x000fc60007ffe0ff */
.L_x_58765:
[----:B------:R-:W-:Y:S05]  /*9750*/  BSYNC B0 ;  /* 0x0000000000007941 */ /* 0x000fea0003800000 */
.L_x_58764:
[----:B-----5:R-:W-:Y:S01]  /*9760*/  ISETP.GE.U32.AND P3, PT, R0, 0x40, PT ;  /* 0x000000400000780c */ /* 0x020fe20003f66070 */
[----:B------:R-:W-:-:S12]  /*9770*/  BSSY B0, `(.L_x_58766) ;  /* 0x000002b000007945 */ /* 0x000fd80003800000 */
[----:B------:R-:W-:Y:S05]  /*9780*/  @!P3 BRA `(.L_x_58767) ;  /* 0x000002900000b947 */ /* 0x000fea0003800000 */
[----:B0-----:R-:W-:Y:S01]  /*9790*/  FSEL R228, R5, RZ, !P2 ;  /* 0x000000ff05e47208 */ /* 0x001fe20005000000 */
[----:B------:R0:W-:Y:S04]  /*97a0*/  STL [R1+0x2d0], R0 ;  /* 0x0002d00001007387 */ /* 0x0001e80000100800 */
[--C-:B------:R-:W-:Y:S01]  /*97b0*/  FADD.FTZ R230, R155, -R228.reuse ;  /* 0x800000e49be67221 */ /* 0x100fe20000010000 */
[----:B------:R-:W2:Y:S01]  /*97c0*/  LDL R250, [R1+0x28] ;  /* 0x0000280001fa7983 */ /* 0x000ea20000100800 */
[--C-:B------:R-:W-:Y:S02]  /*97d0*/  FADD.FTZ R7, R152, -R228.reuse ;  /* 0x800000e498077221 */ /* 0x100fe40000010000 */
[--C-:B------:R-:W-:Y:S01]  /*97e0*/  FADD.FTZ R229, R154, -R228.reuse ;  /* 0x800000e49ae57221 */ /* 0x100fe20000010000 */
[----:B------:R-:W3:Y:S01]  /*97f0*/  LDL R245, [R1+0x20] ;  /* 0x0000200001f57983 */ /* 0x000ee20000100800 */
[----:B------:R-:W-:-:S02]  /*9800*/  FADD.FTZ R228, R153, -R228 ;  /* 0x800000e499e47221 */ /* 0x000fc40000010000 */
[C---:B------:R-:W-:Y:S01]  /*9810*/  FMUL.FTZ R249, R4.reuse, R230 ;  /* 0x000000e604f97220 */ /* 0x040fe20000410000 */
[----:B------:R-:W3:Y:S01]  /*9820*/  LDL R244, [R1+0x160] ;  /* 0x0001600001f47983 */ /* 0x000ee20000100800 */
[----:B------:R-:W-:-:S03]  /*9830*/  FMUL.FTZ R248, R4, R229 ;  /* 0x000000e504f87220 */ /* 0x000fc60000410000 */
[----:B------:R-:W2:Y:S01]  /*9840*/  LDL R230, [R1+0x168] ;  /* 0x0001680001e67983 */ /* 0x000ea20000100800 */
[----:B------:R-:W-:-:S03]  /*9850*/  FMUL.FTZ R247, R4, R228 ;  /* 0x000000e404f77220 */ /* 0x000fc60000410000 */
        /* <DEDUP_REMOVED lines=8> */
[----:B------:R-:W-:Y:S01]  /*98e0*/  MOV R250, 0x10 ;  /* 0x0000001000fa7802 */ /* 0x000fe20000000f00 */
[----:B----4-:R-:W-:Y:S02]  /*98f0*/  FFMA.FTZ R229, R229, R247, R228 ;  /* 0x000000f7e5e57223 */ /* 0x010fe400000100e4 */
[----:B---3--:R-:W-:Y:S02]  /*9900*/  FFMA.FTZ R228, R244, R7, R245 ;  /* 0x00000007f4e47223 */ /* 0x008fe400000100f5 */
        /* <DEDUP_REMOVED lines=17> */
.L_x_58767:
[----:B------:R-:W-:Y:S05]  /*9a20*/  BSYNC B0 ;  /* 0x0000000000007941 */ /* 0x000fea0003800000 */
.L_x_58766:
[----:B-----5:R-:W-:Y:S01]  /*9a30*/  ISETP.GE.U32.AND P3, PT, R0, 0x60, PT ;  /* 0x000000600000780c */ /* 0x020fe20003f66070 */
[----:B------:R-:W-:-:S12]  /*9a40*/  BSSY B0, `(.L_x_58768) ;  /* 0x0000027000007945 */ /* 0x000fd80003800000 */
[----:B------:R-:W-:Y:S05]  /*9a50*/  @!P3 BRA `(.L_x_58769) ;  /* 0x000002500000b947 */ /* 0x000fea0003800000 */
[----:B0-----:R-:W-:Y:S01]  /*9a60*/  FSEL R228, R5, RZ, !P2 ;  /* 0x000000ff05e47208 */ /* 0x001fe20005000000 */
[----:B------:R0:W-:Y:S04]  /*9a70*/  STL [R1+0x2d0], R0 ;  /* 0x0002d00001007387 */ /* 0x0001e80000100800 */
[--C-:B------:R-:W-:Y:S01]  /*9a80*/  FADD.FTZ R230, R159, -R228.reuse ;  /* 0x800000e49fe67221 */ /* 0x100fe20000010000 */
[----:B------:R-:W2:Y:S03]  /*9a90*/  LDL R250, [R1+0x8] ;  /* 0x0000080001fa7983 */ /* 0x000ea60000100800 */
[----:B------:R-:W-:Y:S01]  /*9aa0*/  FMUL.FTZ R249, R4, R230 ;  /* 0x000000e604f97220 */ /* 0x000fe20000410000 */
[----:B------:R-:W3:Y:S01]  /*9ab0*/  LDL R245, [R1] ;  /* 0x0000000001f57983 */ /* 0x000ee20000100800 */
        /* <DEDUP_REMOVED lines=23> */
[----:B------:R-:W3:Y:S01]  /*9c30*/  LDL R245, [R1+0x298] ;  /* 0x0002980001f57983 */ /* 0x000ee20000100800 */
[----:B------:R-:W-:-:S02]  /*9c40*/  FFMA.FTZ R229, R252, R247, R241 ;  /* 0x000000f7fce57223 */ /* 0x000fc400000100f1 */
[----:B------:R-:W-:Y:S02]  /*9c50*/  FFMA.FTZ R228, R251, R7, R240 ;  /* 0x00000007fbe47223 */ /* 0x000fe400000100f0 */
[----:B--2---:R-:W-:Y:S02]  /*9c60*/  FFMA.FTZ R231, R244, R249, R243 ;  /* 0x000000f9f4e77223 */ /* 0x004fe400000100f3 */
[----:B---3--:R-:W-:Y:S02]  /*9c70*/  FFMA.FTZ R230, R245, R248, R242 ;  /* 0x000000f8f5e67223 */ /* 0x008fe400000100f2 */
[----:B------:R-:W-:-:S05]  /*9c80*/  IMAD.WIDE.U32 R244, R6, R250, c[0x0][0x210] ;  /* 0x0000840006f47625 */ /* 0x000fca00078e00fa */
[----:B------:R0:W-:Y:S01]  /*9c90*/  STG.E.128 [R244.64], R228 ;  /* 0x000000e4f4007986 */ /* 0x0001e2000c101d04 */
[----:B------:R-:W-:-:S03]  /*9ca0*/  IADD3 R6, R6, 0x20, RZ ;  /* 0x0000002006067810 */ /* 0x000fc60007ffe0ff */
.L_x_58769:
[----:B------:R-:W-:Y:S05]  /*9cb0*/  BSYNC B0 ;  /* 0x0000000000007941 */ /* 0x000fea0003800000 */
.L_x_58768:
[----:B-----5:R-:W-:Y:S01]  /*9cc0*/  ISETP.GE.U32.AND P3, PT, R0, 0x80, PT ;  /* 0x000000800000780c */ /* 0x020fe20003f66070 */
[----:B------:R-:W-:-:S12]  /*9cd0*/  BSSY B0, `(.L_x_58770) ;  /* 0x0000021000007945 */ /* 0x000fd80003800000 */
[----:B------:R-:W-:Y:S05]  /*9ce0*/  @!P3 BRA `(.L_x_58771) ;  /* 0x000001f00000b947 */ /* 0x000fea0003800000 */
[----:B0-----:R-:W-:Y:S01]  /*9cf0*/  FSEL R228, R5, RZ, !P2 ;  /* 0x000000ff05e47208 */ /* 0x001fe20005000000 */
[----:B------:R-:W2:Y:S04]  /*9d00*/  LDL R245, [R1+0x144] ;  /* 0x0001440001f57983 */ /* 0x000ea80000100800 */
[--C-:B------:R-:W-:Y:S01]  /*9d10*/  FADD.FTZ R230, R163, -R228.reuse ;  /* 0x800000e4a3e67221 */ /* 0x100fe20000010000 */
[----:B------:R-:W3:Y:S03]  /*9d20*/  LDL R244, [R1+0x140] ;  /* 0x0001400001f47983 */ /* 0x000ee60000100800 */
[----:B------:R-:W-:Y:S01]  /*9d30*/  FMUL.FTZ R249, R4, R230 ;  /* 0x000000e604f97220 */ /* 0x000fe20000410000 */
[----:B------:R-:W4:Y:S04]  /*9d40*/  LDL R231, [R1+0x14c] ;  /* 0x00014c0001e77983 */ /* 0x000f280000100800 */
[----:B------:R-:W5:Y:S01]  /*9d50*/  LDL R230, [R1+0x148] ;  /* 0x0001480001e67983 */ /* 0x000f620000100800 */
[----:B------:R-:W-:-:S02]  /*9d60*/  FADD.FTZ R7, R160, -R228 ;  /* 0x800000e4a0077221 */ /* 0x000fc40000010000 */
[--C-:B------:R-:W-:Y:S01]  /*9d70*/  FADD.FTZ R229, R162, -R228.reuse ;  /* 0x800000e4a2e57221 */ /* 0x100fe20000010000 */
[----:B------:R-:W5:Y:S01]  /*9d80*/  LDL R252, [R1+0x284] ;  /* 0x0002840001fc7983 */ /* 0x000f620000100800 */
[----:B------:R-:W-:Y:S02]  /*9d90*/  FADD.FTZ R228, R161, -R228 ;  /* 0x800000e4a1e47221 */ /* 0x000fe40000010000 */
[C---:B------:R-:W-:Y:S01]  /*9da0*/  FMUL.FTZ R7, R4.reuse, R7 ;  /* 0x0000000704077220 */ /* 0x040fe20000410000 */
[----:B------:R-:W5:Y:S01]  /*9db0*/  LDL R251, [R1+0x280] ;  /* 0x0002800001fb7983 */ /* 0x000f620000100800 */
[C---:B------:R-:W-:Y:S02]  /*9dc0*/  FMUL.FTZ R247, R4.reuse, R228 ;  /* 0x000000e404f77220 */ /* 0x040fe40000410000 */
[----:B------:R-:W-:Y:S02]  /*9dd0*/  FMUL.FTZ R248, R4, R229 ;  /* 0x000000e504f87220 */ /* 0x000fe40000410000 */
[----:B------:R-:W-:-:S02]  /*9de0*/  IMAD.MOV.U32 R250, RZ, RZ, 0x10 ;  /* 0x00000010fffa7424 */ /* 0x000fc400078e00ff */
[----:B--2---:R-:W-:Y:S02]  /*9df0*/  FFMA.FTZ R229, R245, R247, R237 ;  /* 0x000000f7f5e57223 */ /* 0x004fe400000100ed */
[----:B---3--:R-:W-:Y:S02]  /*9e00*/  FFMA.FTZ R228, R244, R7, R236 ;  /* 0x00000007f4e47223 */ /* 0x008fe400000100ec */
[----:B------:R-:W-:-:S04]  /*9e10*/  IMAD.WIDE.U32 R244, R6, R250, c[0x0][0x208] ;  /* 0x0000820006f47625 */ /* 0x000fc800078e00fa */
[----:B----4-:R-:W-:Y:S02]  /*9e20*/  FFMA.FTZ R231, R231, R249, R239 ;  /* 0x000000f9e7e77223 */ /* 0x010fe400000100ef */
[----:B-----5:R-:W-:-:S05]  /*9e30*/  FFMA.FTZ R230, R230, R248, R238 ;  /* 0x000000f8e6e67223 */ /* 0x020fca00000100ee */
[----:B------:R0:W-:Y:S04]  /*9e40*/  STG.E.128 [R244.64], R228 ;  /* 0x000000e4f4007986 */ /* 0x0001e8000c101d04 */
[----:B0-----:R-:W2:Y:S04]  /*9e50*/  LDL R244, [R1+0x28c] ;  /* 0x00028c0001f47983 */ /* 0x001ea80000100800 */
[----:B------:R-:W3:Y:S01]  /*9e60*/  LDL R245, [R1+0x288] ;  /* 0x0002880001f57983 */ /* 0x000ee20000100800 */
[----:B------:R-:W-:Y:S02]  /*9e70*/  FFMA.FTZ R229, R252, R247, R233 ;  /* 0x000000f7fce57223 */ /* 0x000fe400000100e9 */
[----:B------:R-:W-:-:S02]  /*9e80*/  FFMA.FTZ R228, R251, R7, R232 ;  /* 0x00000007fbe47223 */ /* 0x000fc400000100e8 */
[----:B--2---:R-:W-:Y:S02]  /*9e90*/  FFMA.FTZ R231, R244, R249, R235 ;  /* 0x000000f9f4e77223 */ /* 0x004fe400000100eb */
[----:B---3--:R-:W-:Y:S02]  /*9ea0*/  FFMA.FTZ R230, R245, R248, R234 ;  /* 0x000000f8f5e67223 */ /* 0x008fe400000100ea */
[----:B------:R-:W-:-:S05]  /*9eb0*/  IMAD.WIDE.U32 R244, R6, R250, c[0x0][0x210] ;  /* 0x0000840006f47625 */ /* 0x000fca00078e00fa */
[----:B------:R0:W-:Y:S01]  /*9ec0*/  STG.E.128 [R244.64], R228 ;  /* 0x000000e4f4007986 */ /* 0x0001e2000c101d04 */
[----:B------:R-:W-:-:S03]  /*9ed0*/  IADD3 R6, R6, 0x20, RZ ;  /* 0x0000002006067810 */ /* 0x000fc60007ffe0ff */
.L_x_58771:
[----:B------:R-:W-:Y:S05]  /*9ee0*/  BSYNC B0 ;  /* 0x0000000000007941 */ /* 0x000fea0003800000 */
.L_x_58770:
[----:B------:R-:W-:Y:S01]  /*9ef0*/  ISETP.GE.U32.AND P3, PT, R0, 0xa0, PT ;  /* 0x000000a00000780c */ /* 0x000fe20003f66070 */
        /* <DEDUP_REMOVED lines=12> */
[----:B------:R-:W-:Y:S01]  /*9fc0*/  FADD.FTZ R228, R165, -R228 ;  /* 0x800000e4a5e47221 */ /* 0x000fe20000010000 */
[----:B------:R-:W-:Y:S01]  /*9fd0*/  MOV R250, 0x10 ;  /* 0x0000001000fa7802 */ /* 0x000fe20000000f00 */
[C---:B------:R-:W-:Y:S01]  /*9fe0*/  FMUL.FTZ R7, R4.reuse, R7 ;  /* 0x0000000704077220 */ /* 0x040fe20000410000 */
[----:B------:R-:W5:Y:S01]  /*9ff0*/  LDL R251, [R1+0x270] ;  /* 0x0002700001fb7983 */ /* 0x000f620000100800 */
[C---:B------:R-:W-:Y:S02]  /*a000*/  FMUL.FTZ R247, R4.reuse, R228 ;  /* 0x000000e404f77220 */ /* 0x040fe40000410000 */
[----:B------:R-:W-:Y:S02]  /*a010*/  FMUL.FTZ R248, R4, R229 ;  /* 0x000000e504f87220 */ /* 0x000fe40000410000 */
[----:B--2---:R-:W-:-:S02]  /*a020*/  FFMA.FTZ R229, R245, R247, R9 ;  /* 0x000000f7f5e57223 */ /* 0x004fc40000010009 */
        /* <DEDUP_REMOVED lines=14> */
.L_x_58773:
[----:B------:R-:W-:Y:S05]  /*a110*/  BSYNC B0 ;  /* 0x0000000000007941 */ /* 0x000fea0003800000 */
.L_x_58772:
        /* <DEDUP_REMOVED lines=10> */
[--C-:B------:R-:W-:Y:S01]  /*a1c0*/  FADD.FTZ R7, R168, -R228.reuse ;  /* 0x800000e4a8077221 */ /* 0x100fe20000010000 */
[----:B------:R-:W-:Y:S01]  /*a1d0*/  HFMA2.MMA R250, -RZ, RZ, 0, 9.5367431640625e-07 ;  /* 0x00000010fffa7435 */ /* 0x000fe200000001ff */
[--C-:B------:R-:W-:Y:S01]  /*a1e0*/  FADD.FTZ R229, R170, -R228.reuse ;  /* 0x800000e4aae57221 */ /* 0x100fe20000010000 */
[----:B------:R-:W5:Y:S01]  /*a1f0*/  LDL R252, [R1+0x264] ;  /* 0x0002640001fc7983 */ /* 0x000f620000100800 */
[----:B------:R-:W-:-:S02]  /*a200*/  FADD.FTZ R228, R169, -R228 ;  /* 0x800000e4a9e47221 */ /* 0x000fc40000010000 */
[C---:B------:R-:W-:Y:S01]  /*a210*/  FMUL.FTZ R7, R4.reuse, R7 ;  /* 0x0000000704077220 */ /* 0x040fe20000410000 */
[----:B------:R-:W5:Y:S01]  /*a220*/  LDL R251, [R1+0x260] ;  /* 0x0002600001fb7983 */ /* 0x000f620000100800 */
[C---:B------:R-:W-:Y:S02]  /*a230*/  FMUL.FTZ R247, R4.reuse, R228 ;  /* 0x000000e404f77220 */ /* 0x040fe40000410000 */
[----:B------:R-:W-:Y:S02]  /*a240*/  FMUL.FTZ R248, R4, R229 ;  /* 0x000000e504f87220 */ /* 0x000fe40000410000 */
        /* <DEDUP_REMOVED lines=15> */
.L_x_58775:
[----:B------:R-:W-:Y:S05]  /*a340*/  BSYNC B0 ;  /* 0x0000000000007941 */ /* 0x000fea0003800000 */
.L_x_58774:
        /* <DEDUP_REMOVED lines=34> */
.L_x_58777:
[----:B------:R-:W-:Y:S05]  /*a570*/  BSYNC B0 ;  /* 0x0000000000007941 */ /* 0x000fea0003800000 */
.L_x_58776:
        /* <DEDUP_REMOVED lines=34> */
.L_x_58779:
[----:B------:R-:W-:Y:S05]  /*a7a0*/  BSYNC B0 ;  /* 0x0000000000007941 */ /* 0x000fea0003800000 */
.L_x_58778:
        /* <DEDUP_REMOVED lines=34> */
.L_x_58781:
[----:B------:R-:W-:Y:S05]  /*a9d0*/  BSYNC B0 ;  /* 0x0000000000007941 */ /* 0x000fea0003800000 */
.L_x_58780:
        /* <DEDUP_REMOVED lines=34> */
.L_x_58783:
[----:B------:R-:W-:Y:S05]  /*ac00*/  BSYNC B0 ;  /* 0x0000000000007941 */ /* 0x000fea0003800000 */
.L_x_58782:
        /* <DEDUP_REMOVED lines=34> */
.L_x_58785:
[----:B------:R-:W-:Y:S05]  /*ae30*/  BSYNC B0 ;  /* 0x0000000000007941 */ /* 0x000fea0003800000 */
.L_x_58784:
        /* <DEDUP_REMOVED lines=34> */
.L_x_58787:
[----:B------:R-:W-:Y:S05]  /*b060*/  BSYNC B0 ;  /* 0x0000000000007941 */ /* 0x000fea0003800000 */
.L_x_58786:
        /* <DEDUP_REMOVED lines=34> */
.L_x_58789:
[----:B------:R-:W-:Y:S05]  /*b290*/  BSYNC B0 ;  /* 0x0000000000007941 */ /* 0x000fea0003800000 */
.L_x_58788:
        /* <DEDUP_REMOVED lines=34> */
.L_x_58791:
[----:B------:R-:W-:Y:S05]  /*b4c0*/  BSYNC B0 ;  /* 0x0000000000007941 */ /* 0x000fea0003800000 */
.L_x_58790:
        /* <DEDUP_REMOVED lines=34> */
.L_x_58793:
[----:B------:R-:W-:Y:S05]  /*b6f0*/  BSYNC B0 ;  /* 0x0000000000007941 */ /* 0x000fea0003800000 */
.L_x_58792:
        /* <DEDUP_REMOVED lines=34> */
.L_x_58795:
[----:B------:R-:W-:Y:S05]  /*b920*/  BSYNC B0 ;  /* 0x0000000000007941 */ /* 0x000fea0003800000 */
.L_x_58794:
        /* <DEDUP_REMOVED lines=34> */
.L_x_58797:
[----:B------:R-:W-:Y:S05]  /*bb50*/  BSYNC B0 ;  /* 0x0000000000007941 */ /* 0x000fea0003800000 */
.L_x_58796:
        /* <DEDUP_REMOVED lines=34> */
.L_x_58799:
[----:B------:R-:W-:Y:S05]  /*bd80*/  BSYNC B0 ;  /* 0x0000000000007941 */ /* 0x000fea0003800000 */
.L_x_58798:
        /* <DEDUP_REMOVED lines=34> */
.L_x_58801:
[----:B------:R-:W-:Y:S05]  /*bfb0*/  BSYNC B0 ;  /* 0x0000000000007941 */ /* 0x000fea0003800000 */
.L_x_58800:
[----:B------:R-:W-:Y:S01]  /*bfc0*/  ISETP.GE.U32.AND P3, PT, R0, 0x280, PT ;  /* 0x000002800000780c */ /* 0x000fe20003f66070 */
[----:B------:R-:W-:-:S12]  /*bfd0*/  BSSY B0, `(.L_x_58802) ;  /* 0x0000020000007945 */ /* 0x000fd80003800000 */
[----:B------:R-:W-:Y:S05]  /*bfe0*/  @!P3 BRA `(.L_x_58803) ;  /* 0x000001e00000b947 */ /* 0x000fea0003800000 */
[----:B------:R-:W-:Y:S01]  /*bff0*/  FSEL R5, R5, RZ, !P2 ;  /* 0x000000ff05057208 */ /* 0x000fe20005000000 */
[----:B0-----:R-:W2:Y:S04]  /*c000*/  LDL R231, [R1+0x18c] ;  /* 0x00018c0001e77983 */ /* 0x001ea80000100800 */
[--C-:B------:R-:W-:Y:S01]  /*c010*/  FADD.FTZ R229, R224, -R5.reuse ;  /* 0x80000005e0e57221 */ /* 0x100fe20000010000 */
[----:B------:R-:W3:Y:S01]  /*c020*/  LDL R230, [R1+0x188] ;  /* 0x0001880001e67983 */ /* 0x000ee20000100800 */
[----:B------:R-:W-:Y:S02]  /*c030*/  FADD.FTZ R228, R226, -R5 ;  /* 0x80000005e2e47221 */ /* 0x000fe40000010000 */
[C---:B------:R-:W-:Y:S01]  /*c040*/  FMUL.FTZ R244, R4.reuse, R229 ;  /* 0x000000e504f47220 */ /* 0x040fe20000410000 */
[----:B------:R-:W4:Y:S01]  /*c050*/  LDL R252, [R1+0x17c] ;  /* 0x00017c0001fc7983 */ /* 0x000f220000100800 */
[----:B------:R-:W-:-:S03]  /*c060*/  FMUL.FTZ R245, R4, R228 ;  /* 0x000000e404f57220 */ /* 0x000fc60000410000 */
[----:B------:R-:W5:Y:S04]  /*c070*/  LDL R229, [R1+0x184] ;  /* 0x0001840001e57983 */ /* 0x000f680000100800 */
[----:B------:R-:W4:Y:S04]  /*c080*/  LDL R228, [R1+0x180] ;  /* 0x0001800001e47983 */ /* 0x000f280000100800 */
[----:B------:R-:W4:Y:S04]  /*c090*/  LDL R251, [R1+0x178] ;  /* 0x0001780001fb7983 */ /* 0x000f280000100800 */
[----:B------:R-:W4:Y:S04]  /*c0a0*/  LDL R250, [R1+0x174] ;  /* 0x0001740001fa7983 */ /* 0x000f280000100800 */
[----:B------:R-:W4:Y:S01]  /*c0b0*/  LDL R249, [R1+0x170] ;  /* 0x0001700001f97983 */ /* 0x000f220000100800 */
[----:B------:R-:W-:-:S02]  /*c0c0*/  FADD.FTZ R7, R227, -R5 ;  /* 0x80000005e3077221 */ /* 0x000fc40000010000 */
[----:B------:R-:W-:Y:S01]  /*c0d0*/  FADD.FTZ R5, R225, -R5 ;  /* 0x80000005e1057221 */ /* 0x000fe20000010000 */
[----:B------:R-:W-:Y:S01]  /*c0e0*/  MOV R248, 0x10 ;  /* 0x0000001000f87802 */ /* 0x000fe20000000f00 */
[C---:B------:R-:W-:Y:S02]  /*c0f0*/  FMUL.FTZ R7, R4.reuse, R7 ;  /* 0x0000000704077220 */ /* 0x040fe40000410000 */
[----:B------:R-:W-:Y:S02]  /*c100*/  FMUL.FTZ R247, R4, R5 ;  /* 0x0000000504f77220 */ /* 0x000fe40000410000 */
[----:B------:R-:W-:-:S04]  /*c110*/  IMAD.WIDE.U32 R4, R6, R248, c[0x0][0x208] ;  /* 0x0000820006047625 */ /* 0x000fc800078e00f8 */
[----:B--2---:R-:W-:Y:S02]  /*c120*/  FFMA.FTZ R231, R231, R7, R131 ;  /* 0x00000007e7e77223 */ /* 0x004fe40000010083 */
[----:B---3--:R-:W-:Y:S02]  /*c130*/  FFMA.FTZ R230, R230, R245, R130 ;  /* 0x000000f5e6e67223 */ /* 0x008fe40000010082 */
[----:B-----5:R-:W-:Y:S02]  /*c140*/  FFMA.FTZ R229, R229, R247, R129 ;  /* 0x000000f7e5e57223 */ /* 0x020fe40000010081 */
[----:B----4-:R-:W-:Y:S02]  /*c150*/  FFMA.FTZ R228, R228, R244, R128 ;  /* 0x000000f4e4e47223 */ /* 0x010fe40000010080 */
[----:B------:R-:W-:-:S03]  /*c160*/  FFMA.FTZ R7, R252, R7, R135 ;  /* 0x00000007fc077223 */ /* 0x000fc60000010087 */
[----:B------:R0:W-:Y:S02]  /*c170*/  STG.E.128 [R4.64], R228 ;  /* 0x000000e404007986 */ /* 0x0001e4000c101d04 */
[----:B0-----:R-:W-:-:S04]  /*c180*/  IMAD.WIDE.U32 R228, R6, R248, c[0x0][0x210] ;  /* 0x0000840006e47625 */ /* 0x001fc800078e00f8 */
[----:B------:R-:W-:Y:S02]  /*c190*/  FFMA.FTZ R6, R251, R245, R134 ;  /* 0x000000f5fb067223 */ /* 0x000fe40000010086 */
[----:B------:R-:W-:Y:S02]  /*c1a0*/  FFMA.FTZ R5, R250, R247, R133 ;  /* 0x000000f7fa057223 */ /* 0x000fe40000010085 */
[----:B------:R-:W-:-:S05]  /*c1b0*/  FFMA.FTZ R4, R249, R244, R132 ;  /* 0x000000f4f9047223 */ /* 0x000fca0000010084 */
[----:B------:R0:W-:Y:S02]  /*c1c0*/  STG.E.128 [R228.64], R4 ;  /* 0x00000004e4007986 */ /* 0x0001e4000c101d04 */
.L_x_58803:
[----:B------:R-:W-:Y:S05]  /*c1d0*/  BSYNC B0 ;  /* 0x0000000000007941 */ /* 0x000fea0003800000 */
.L_x_58802:
[----:B0-----:R-:W-:-:S10]  /*c1e0*/  HFMA2.MMA R4, -RZ, RZ, 0, 2.384185791015625e-07 ;  /* 0x00000004ff047435 */ /* 0x001fd400000001ff */
[----:B------:R-:W-:-:S05]  /*c1f0*/  IMAD R246, R4, c[0x0][0x160], R246 ;  /* 0x0000580004f67a24 */ /* 0x000fca00078e02f6 */
[----:B------:R-:W-:-:S13]  /*c200*/  ISETP.GE.AND P2, PT, R246, c[0x0][0x164], PT ;  /* 0x00005900f6007a0c */ /* 0x000fda0003f46270 */
[----:B------:R-:W-:Y:S01]  /*c210*/  @P2 CALL.REL.NOINC `(.L_x_58804) ;  /* 0x0000001000002944 */ /* 0x000fe20003c00000 */
[----:B------:R-:W-:Y:S05]  /*c220*/  BRA `(.L_x_58805) ;  /* 0xffff68b000007947 */ /* 0x000fea000383ffff */
.L_x_58804:
[----:B------:R-:W-:Y:S05]  /*c230*/  EXIT ;  /* 0x000000000000794d */ /* 0x000fea0003800000 */
.L_x_58762:
[----:B------:R-:W-:Y:S01]  /*c240*/  HFMA2.MMA R230, -RZ, RZ, 0, 1.847743988037109375e-06 ;  /* 0x0000001fffe67435 */ /* 0x000fe200000001ff */
[----:B------:R-:W-:Y:S01]  /*c250*/  IMAD.MOV.U32 R7, RZ, RZ, R5 ;  /* 0x000000ffff077224 */ /* 0x000fe200078e0005 */
[----:B------:R-:W-:Y:S02]  /*c260*/  MOV R4, 0x1 ;  /* 0x0000000100047802 */ /* 0x000fe40000000f00 */
[----:B0-----:R-:W-:Y:S02]  /*c270*/  MOV R229, 0xffffffff ;  /* 0xffffffff00e57802 */ /* 0x001fe40000000f00 */
[----:B------:R-:W-:Y:S02]  /*c280*/  MOV R228, 0xc2a0 ;  /* 0x0000c2a000e47802 */ /* 0x000fe40000000f00 */
[----:B------:R-:W-:Y:S05]  /*c290*/  CALL.REL.NOINC `($__internal_72_$__cuda_sm70_shflsync_bfly_p) ;  /* 0x00000ef000007944 */ /* 0x000fea0003c00000 */
[----:B-1----:R-:W-:Y:S05]  /*c2a0*/  BRA `(.L_x_58806) ;  /* 0xffffc49000007947 */ /* 0x002fea000383ffff */
.L_x_58763:
[----:B------:R-:W-:Y:S01]  /*c2b0*/  HFMA2.MMA R4, -RZ, RZ, 0, 1.1920928955078125e-07 ;  /* 0x00000002ff047435 */ /* 0x000fe200000001ff */
[----:B------:R-:W-:Y:S02]  /*c2c0*/  MOV R7, R5 ;  /* 0x0000000500077202 */ /* 0x000fe40000000f00 */
[----:B------:R-:W-:Y:S02]  /*c2d0*/  MOV R230, 0x1f ;  /* 0x0000001f00e67802 */ /* 0x000fe40000000f00 */
[----:B0-----:R-:W-:-:S02]  /*c2e0*/  MOV R229, 0xffffffff ;  /* 0xffffffff00e57802 */ /* 0x001fc40000000f00 */
[----:B------:R-:W-:Y:S02]  /*c2f0*/  MOV R228, 0xc310 ;  /* 0x0000c31000e47802 */ /* 0x000fe40000000f00 */
[----:B------:R-:W-:Y:S05]  /*c300*/  CALL.REL.NOINC `($__internal_72_$__cuda_sm70_shflsync_bfly_p) ;  /* 0x00000e8000007944 */ /* 0x000fea0003c00000 */
[----:B-1----:R-:W-:Y:S01]  /*c310*/  FADD.FTZ R5, R5, R4 ;  /* 0x0000000405057221 */ /* 0x002fe20000010000 */
[----:B------:R-:W-:Y:S01]  /*c320*/  HFMA2.MMA R4, -RZ, RZ, 0, 2.384185791015625e-07 ;  /* 0x00000004ff047435 */ /* 0x000fe200000001ff */
[----:B------:R-:W-:Y:S01]  /*c330*/  IMAD.MOV.U32 R230, RZ, RZ, 0x1f ;  /* 0x0000001fffe67424 */ /* 0x000fe200078e00ff */
[----:B------:R-:W-:Y:S02]  /*c340*/  MOV R229, 0xffffffff ;  /* 0xffffffff00e57802 */ /* 0x000fe40000000f00 */
[----:B------:R-:W-:Y:S02]  /*c350*/  MOV R7, R5 ;  /* 0x0000000500077202 */ /* 0x000fe40000000f00 */
[----:B------:R-:W-:Y:S02]  /*c360*/  MOV R228, 0xc380 ;  /* 0x0000c38000e47802 */ /* 0x000fe40000000f00 */
[----:B------:R-:W-:Y:S05]  /*c370*/  CALL.REL.NOINC `($__internal_72_$__cuda_sm70_shflsync_bfly_p) ;  /* 0x00000e1000007944 */ /* 0x000fea0003c00000 */
[----:B-1----:R-:W-:Y:S01]  /*c380*/  FADD.FTZ R5, R5, R4 ;  /* 0x0000000405057221 */ /* 0x002fe20000010000 */
[----:B------:R-:W-:Y:S01]  /*c390*/  HFMA2.MMA R4, -RZ, RZ, 0, 4.76837158203125e-07 ;  /* 0x00000008ff047435 */ /* 0x000fe200000001ff */
[----:B------:R-:W-:Y:S02]  /*c3a0*/  MOV R230, 0x1f ;  /* 0x0000001f00e67802 */ /* 0x000fe40000000f00 */
[----:B------:R-:W-:-:S02]  /*c3b0*/  MOV R229, 0xffffffff ;  /* 0xffffffff00e57802 */ /* 0x000fc40000000f00 */
[----:B------:R-:W-:Y:S02]  /*c3c0*/  MOV R7, R5 ;  /* 0x0000000500077202 */ /* 0x000fe40000000f00 */
[----:B------:R-:W-:Y:S02]  /*c3d0*/  MOV R228, 0xc3f0 ;  /* 0x0000c3f000e47802 */ /* 0x000fe40000000f00 */
[----:B------:R-:W-:Y:S05]  /*c3e0*/  CALL.REL.NOINC `($__internal_72_$__cuda_sm70_shflsync_bfly_p) ;  /* 0x00000da000007944 */ /* 0x000fea0003c00000 */
[----:B-1----:R-:W-:Y:S01]  /*c3f0*/  FADD.FTZ R5, R5, R4 ;  /* 0x0000000405057221 */ /* 0x002fe20000010000 */
[----:B------:R-:W-:Y:S01]  /*c400*/  HFMA2.MMA R4, -RZ, RZ, 0, 9.5367431640625e-07 ;  /* 0x00000010ff047435 */ /* 0x000fe200000001ff */
[----:B------:R-:W-:Y:S01]  /*c410*/  MOV R230, 0x1f ;  /* 0x0000001f00e67802 */ /* 0x000fe20000000f00 */
[----:B------:R-:W-:Y:S01]  /*c420*/  IMAD.MOV.U32 R229, RZ, RZ, -0x1 ;  /* 0xffffffffffe57424 */ /* 0x000fe200078e00ff */
[----:B------:R-:W-:Y:S02]  /*c430*/  MOV R228, 0xc460 ;  /* 0x0000c46000e47802 */ /* 0x000fe40000000f00 */
[----:B------:R-:W-:Y:S02]  /*c440*/  MOV R7, R5 ;  /* 0x0000000500077202 */ /* 0x000fe40000000f00 */
[----:B------:R-:W-:Y:S05]  /*c450*/  CALL.REL.NOINC `($__internal_72_$__cuda_sm70_shflsync_bfly_p) ;  /* 0x00000d3000007944 */ /* 0x000fea0003c00000 */
[----:B-1----:R-:W-:Y:S01]  /*c460*/  FADD.FTZ R5, R5, R4 ;  /* 0x0000000405057221 */ /* 0x002fe20000010000 */
[----:B------:R-:W-:Y:S02]  /*c470*/  LOP3.LUT R2, R2, 0xfffffffb, RZ, 0xc0, !PT ;  /* 0xfffffffb02027812 */ /* 0x000fe400078ec0ff */
[----:B------:R-:W-:Y:S01]  /*c480*/  MOV R230, 0x1f ;  /* 0x0000001f00e67802 */ /* 0x000fe20000000f00 */
[----:B------:R-:W-:Y:S01]  /*c490*/  FMUL.FTZ R5, R5, c[0x0][0x1e0] ;  /* 0x0000780005057a20 */ /* 0x000fe20000410000 */
[----:B------:R-:W-:-:S02]  /*c4a0*/  @P0 LOP3.LUT R2, R2, 0x4, RZ, 0xfc, !PT ;  /* 0x0000000402020812 */ /* 0x000fc400078efcff */
[----:B------:R-:W-:Y:S01]  /*c4b0*/  ISETP.GT.U32.AND P0, PT, R0, 0x3f, PT ;  /* 0x0000003f0000780c */ /* 0x000fe20003f04070 */
[--C-:B------:R-:W-:Y:S01]  /*c4c0*/  FADD.FTZ R4, R144, -R5.reuse ;  /* 0x8000000590047221 */ /* 0x100fe20000010000 */
[----:B------:R-:W-:Y:S01]  /*c4d0*/  MOV R229, 0xffffffff ;  /* 0xffffffff00e57802 */ /* 0x000fe20000000f00 */
[--C-:B------:R-:W-:Y:S02]  /*c4e0*/  FADD.FTZ R7, R145, -R5.reuse ;  /* 0x8000000591077221 */ /* 0x100fe40000010000 */
[----:B------:R-:W-:Y:S02]  /*c4f0*/  FFMA.FTZ R4, R4, R4, RZ ;  /* 0x0000000404047223 */ /* 0x000fe400000100ff */
[--C-:B------:R-:W-:Y:S02]  /*c500*/  FADD.FTZ R228, R153, -R5.reuse ;  /* 0x8000000599e47221 */ /* 0x100fe40000010000 */
[----:B------:R-:W-:Y:S02]  /*c510*/  FFMA.FTZ R4, R7, R7, R4 ;  /* 0x0000000707047223 */ /* 0x000fe40000010004 */
[----:B------:R-:W-:-:S04]  /*c520*/  FADD.FTZ R7, R146, -R5 ;  /* 0x8000000592077221 */ /* 0x000fc80000010000 */
[----:B------:R-:W-:Y:S02]  /*c530*/  FFMA.FTZ R4, R7, R7, R4 ;  /* 0x0000000707047223 */ /* 0x000fe40000010004 */
[----:B------:R-:W-:-:S04]  /*c540*/  FADD.FTZ R7, R147, -R5 ;  /* 0x8000000593077221 */ /* 0x000fc80000010000 */
[----:B------:R-:W-:-:S05]  /*c550*/  FFMA.FTZ R4, R7, R7, R4 ;  /* 0x0000000707047223 */ /* 0x000fca0000010004 */
        /* <DEDUP_REMOVED lines=169> */
[----:B------:R-:W-:Y:S05]  /*cff0*/  CALL.REL.NOINC `($__internal_72_$__cuda_sm70_shflsync_bfly_p) ;  /* 0x0000019000007944 */ /* 0x000fea0003c00000 */
[----:B-1----:R-:W-:Y:S01]  /*d000*/  FADD.FTZ R7, R7, R4 ;  /* 0x0000000407077221 */ /* 0x002fe20000010000 */
[----:B------:R-:W-:Y:S01]  /*d010*/  HFMA2.MMA R4, -RZ, RZ, 0, 1.1920928955078125e-07 ;  /* 0x00000002ff047435 */ /* 0x000fe200000001ff */
[----:B------:R-:W-:Y:S02]  /*d020*/  MOV R230, 0x1f ;  /* 0x0000001f00e67802 */ /* 0x000fe40000000f00 */
[----:B------:R-:W-:Y:S02]  /*d030*/  MOV R229, 0xffffffff ;  /* 0xffffffff00e57802 */ /* 0x000fe40000000f00 */
[----:B------:R-:W-:Y:S02]  /*d040*/  MOV R228, 0xd060 ;  /* 0x0000d06000e47802 */ /* 0x000fe40000000f00 */
[----:B------:R-:W-:Y:S05]  /*d050*/  CALL.REL.NOINC `($__internal_72_$__cuda_sm70_shflsync_bfly_p) ;  /* 0x0000013000007944 */ /* 0x000fea0003c00000 */
[----:B-1----:R-:W-:Y:S01]  /*d060*/  FADD.FTZ R7, R7, R4 ;  /* 0x0000000407077221 */ /* 0x002fe20000010000 */
[----:B------:R-:W-:Y:S01]  /*d070*/  HFMA2.MMA R4, -RZ, RZ, 0, 2.384185791015625e-07 ;  /* 0x00000004ff047435 */ /* 0x000fe200000001ff */
[----:B------:R-:W-:Y:S01]  /*d080*/  IMAD.MOV.U32 R230, RZ, RZ, 0x1f ;  /* 0x0000001fffe67424 */ /* 0x000fe200078e00ff */
[----:B------:R-:W-:-:S02]  /*d090*/  MOV R229, 0xffffffff ;  /* 0xffffffff00e57802 */ /* 0x000fc40000000f00 */
[----:B------:R-:W-:Y:S02]  /*d0a0*/  MOV R228, 0xd0c0 ;  /* 0x0000d0c000e47802 */ /* 0x000fe40000000f00 */
[----:B------:R-:W-:Y:S05]  /*d0b0*/  CALL.REL.NOINC `($__internal_72_$__cuda_sm70_shflsync_bfly_p) ;  /* 0x000000d000007944 */ /* 0x000fea0003c00000 */
[----:B-1----:R-:W-:Y:S01]  /*d0c0*/  FADD.FTZ R7, R7, R4 ;  /* 0x0000000407077221 */ /* 0x002fe20000010000 */
[----:B------:R-:W-:Y:S01]  /*d0d0*/  HFMA2.MMA R4, -RZ, RZ, 0, 4.76837158203125e-07 ;  /* 0x00000008ff047435 */ /* 0x000fe200000001ff */
[----:B------:R-:W-:Y:S02]  /*d0e0*/  MOV R230, 0x1f ;  /* 0x0000001f00e67802 */ /* 0x000fe40000000f00 */
[----:B------:R-:W-:Y:S02]  /*d0f0*/  MOV R229, 0xffffffff ;  /* 0xffffffff00e57802 */ /* 0x000fe40000000f00 */
[----:B------:R-:W-:Y:S02]  /*d100*/  MOV R228, 0xd120 ;  /* 0x0000d12000e47802 */ /* 0x000fe40000000f00 */
[----:B------:R-:W-:Y:S05]  /*d110*/  CALL.REL.NOINC `($__internal_72_$__cuda_sm70_shflsync_bfly_p) ;  /* 0x0000007000007944 */ /* 0x000fea0003c00000 */
[----:B-1----:R-:W-:Y:S01]  /*d120*/  FADD.FTZ R7, R7, R4 ;  /* 0x0000000407077221 */ /* 0x002fe20000010000 */
[----:B------:R-:W-:Y:S01]  /*d130*/  HFMA2.MMA R4, -RZ, RZ, 0, 9.5367431640625e-07 ;  /* 0x00000010ff047435 */ /* 0x000fe200000001ff */
[----:B------:R-:W-:Y:S02]  /*d140*/  MOV R230, 0x1f ;  /* 0x0000001f00e67802 */ /* 0x000fe40000000f00 */
[----:B------:R-:W-:-:S02]  /*d150*/  MOV R229, 0xffffffff ;  /* 0xffffffff00e57802 */ /* 0x000fc40000000f00 */
[----:B------:R-:W-:Y:S02]  /*d160*/  MOV R228, 0xd180 ;  /* 0x0000d18000e47802 */ /* 0x000fe40000000f00 */
[----:B------:R-:W-:Y:S05]  /*d170*/  CALL.REL.NOINC `($__internal_72_$__cuda_sm70_shflsync_bfly_p) ;  /* 0x0000001000007944 */ /* 0x000fea0003c00000 */
[----:B-1----:R-:W-:Y:S05]  /*d180*/  BRA `(.L_x_58807) ;  /* 0xffffc22000007947 */ /* 0x002fea000383ffff */
        .weak           $__internal_72_$__cuda_sm70_shflsync_bfly_p
        .type           $__internal_72_$__cuda_sm70_shflsync_bfly_p,@function
        .size           $__internal_72_$__cuda_sm70_shflsync_bfly_p,(.L_x_65452 - $__internal_72_$__cuda_sm70_shflsync_bfly_p)
$__internal_72_$__cuda_sm70_shflsync_bfly_p:
[----:B------:R-:W-:Y:S04]  /*d190*/  WARPSYNC R229 ;  /* 0x000000e500007348 */ /* 0x000fe80003800000 */
[----:B------:R0:W1:Y:S02]  /*d1a0*/  SHFL.BFLY PT, R4, R7, R4, R230 ;  /* 0x0c00000407047389 */ /* 0x00006400000e00e6 */
[----:B0-----:R-:W-:-:S06]  /*d1b0*/  HFMA2.MMA R229, -RZ, RZ, 0, 0 ;  /* 0x00000000ffe57435 */ /* 0x001fcc00000001ff */
[----:B------:R-:W-:Y:S05]  /*d1c0*/  RET.REL.NODEC R228 `(_ZN10layer_norm31ln_parallel_residual_fwd_kernelINS_13Kernel_traitsIfffffjLj2560ELj1ELj4ELj1ELj16ENS_18Kernel_traits_baseILj2560EfffffjLj128EEEEELb0ELb0ELb0EEEvNS_9FwdParamsE) ;  /* 0xffff2e30e4007950 */ /* 0x000fea0003c3ffff */
.L_x_58808:
        /* <DEDUP_REMOVED lines=11> */
.L_x_65452:


//--------------------- .text._ZN10layer_norm31ln_parallel_residual_fwd_kernelINS_13Kernel_traitsIfffffjLj2560ELj1ELj4ELj1ELj16ENS_18Kernel_traits_baseILj2560EfffffjLj128EEEEELb0ELb0ELb1EEEvNS_9FwdParamsE --------------------------
	.section	.text._ZN10layer_norm31ln_parallel_residual_fwd_kernelINS_13Kernel_traitsIfffffjLj2560ELj1ELj4ELj1ELj16ENS_18Kernel_traits_baseILj2560EfffffjLj128EEEEELb0ELb0ELb1EEEvNS_9FwdParamsE,"ax",@progbits
	.sectioninfo	@"SHI_REGISTERS=168"
	.align	128
        .global         _ZN10layer_norm31ln_parallel_residual_fwd_kernelINS_13Kernel_traitsIfffffjLj2560ELj1ELj4ELj1ELj16ENS_18Kernel_traits_baseILj2560EfffffjLj128EEEEELb0ELb0ELb1EEEvNS_9FwdParamsE
        .type           _ZN10layer_norm31ln_parallel_residual_fwd_kernelINS_13Kernel_traitsIfffffjLj2560ELj1ELj4ELj1ELj16ENS_18Kernel_traits_baseILj2560EfffffjLj128EEEEELb0ELb0ELb1EEEvNS_9FwdParamsE,@function
        .size           _ZN10layer_norm31ln_parallel_residual_fwd_kernelINS_13Kernel_traitsIfffffjLj2560ELj1ELj4ELj1ELj16ENS_18Kernel_traits_baseILj2560EfffffjLj128EEEEELb0ELb0ELb1EEEvNS_9FwdParamsE,(.L_x_65453 - _ZN10layer_norm31ln_parallel_residual_fwd_kernelINS_13Kernel_traitsIfffffjLj2560ELj1ELj4ELj1ELj16ENS_18Kernel_traits_baseILj2560EfffffjLj128EEEEELb0ELb0ELb1EEEvNS_9FwdParamsE)
        .other          _ZN10layer_norm31ln_parallel_residual_fwd_kernelINS_13Kernel_traitsIfffffjLj2560ELj1ELj4ELj1ELj16ENS_18Kernel_traits_baseILj2560EfffffjLj128EEEEELb0ELb0ELb1EEEvNS_9FwdParamsE,@"STO_CUDA_ENTRY STV_DEFAULT"
_ZN10layer_norm31ln_parallel_residual_fwd_kernelINS_13Kernel_traitsIfffffjLj2560ELj1ELj4ELj1ELj16ENS_18Kernel_traits_baseILj2560EfffffjLj128EEEEELb0ELb0ELb1EEEvNS_9FwdParamsE:
.text._ZN10layer_norm31ln_parallel_residual_fwd_kernelINS_13Kernel_traitsIfffffjLj2560ELj1ELj4ELj1ELj16ENS_18Kernel_traits_baseILj2560EfffffjLj128EEEEELb0ELb0ELb1EEEvNS_9FwdParamsE:
[----:B------:R-:W-:Y:S02]  /*0000*/  MOV R1, c[0x0][0x28] ;  /* 0x00000a0000017a02 */ /* 0x000fe40000000f00 */
[----:B------:R-:W0:Y:S01]  /*0010*/  S2R R49, SR_TID.X ;  /* 0x0000000000317919 */ /* 0x000e220000002100 */
[----:B------:R-:W-:Y:S01]  /*0020*/  ISETP.NE.U32.AND P1, PT, RZ, c[0x0][0x218], PT ;  /* 0x00008600ff007a0c */ /* 0x000fe20003f25070 */
[----:B------:R-:W-:Y:S01]  /*0030*/  CS2R R8, SRZ ;  /* 0x0000000000087805 */ /* 0x000fe2000001ff00 */
[----:B------:R-:W-:Y:S01]  /*0040*/  CS2R R10, SRZ ;  /* 0x00000000000a7805 */ /* 0x000fe2000001ff00 */
[----:B------:R-:W1:Y:S01]  /*0050*/  S2R R3, SR_CTAID.X ;  /* 0x0000000000037919 */ /* 0x000e620000002500 */
[----:B------:R-:W-:Y:S01]  /*0060*/  ISETP.NE.AND.EX P1, PT, RZ, c[0x0][0x21c], PT, P1 ;  /* 0x00008700ff007a0c */ /* 0x000fe20003f25310 */
[----:B------:R-:W-:Y:S01]  /*0070*/  ULDC.64 UR4, c[0x0][0x118] ;  /* 0x0000460000047ab9 */ /* 0x000fe20000000a00 */
[----:B------:R-:W-:Y:S01]  /*0080*/  CS2R R16, SRZ ;  /* 0x0000000000107805 */ /* 0x000fe2000001ff00 */
[----:B------:R-:W-:Y:S01]  /*0090*/  CS2R R18, SRZ ;  /* 0x0000000000127805 */ /* 0x000fe2000001ff00 */
        /* <DEDUP_REMOVED lines=12> */
[----:B------:R-:W-:-:S02]  /*0160*/  LOP3.LUT P0, RZ, R0, c[0x0][0x178], RZ, 0xfc, !PT ;  /* 0x00005e0000ff7a12 */ /* 0x000fc4000780fcff */
[----:B0-----:R-:W-:Y:S02]  /*0170*/  LOP3.LUT R163, R49, 0x1f, RZ, 0xc0, !PT ;  /* 0x0000001f31a37812 */ /* 0x001fe400078ec0ff */
[----:B------:R-:W-:Y:S02]  /*0180*/  SHF.R.U32.HI R140, RZ, 0x5, R49 ;  /* 0x00000005ff8c7819 */ /* 0x000fe40000011631 */
[----:B------:R-:W-:Y:S02]  /*0190*/  @P1 LEA R2, P2, R163, c[0x0][0x218], 0x4 ;  /* 0x00008600a3021a11 */ /* 0x000fe400078420ff */
[----:B-1----:R-:W-:Y:S02]  /*01a0*/  LEA R140, R3, R140, 0x2 ;  /* 0x0000008c038c7211 */ /* 0x002fe400078e10ff */
[----:B------:R-:W-:Y:S02]  /*01b0*/  @P1 IADD3.X R3, RZ, c[0x0][0x21c], RZ, P2, !PT ;  /* 0x00008700ff031a10 */ /* 0x000fe400017fe4ff */
[----:B------:R-:W-:-:S02]  /*01c0*/  ISETP.NE.U32.AND P2, PT, RZ, c[0x0][0x220], PT ;  /* 0x00008800ff007a0c */ /* 0x000fc40003f45070 */
[C---:B------:R-:W-:Y:S01]  /*01d0*/  LOP3.LUT R92, R163.reuse, 0x260, RZ, 0xfc, !PT ;  /* 0x00000260a35c7812 */ /* 0x040fe200078efcff */
[----:B------:R0:W2:Y:S01]  /*01e0*/  @P1 LDG.E.128 R8, [R2.64] ;  /* 0x0000000402081981 */ /* 0x0000a2000c1e1d00 */
[----:B------:R-:W-:Y:S02]  /*01f0*/  ISETP.NE.AND.EX P2, PT, RZ, c[0x0][0x224], PT, P2 ;  /* 0x00008900ff007a0c */ /* 0x000fe40003f45320 */
[C---:B------:R-:W-:Y:S02]  /*0200*/  @P1 LEA R4, P3, R92.reuse, c[0x0][0x218], 0x4 ;  /* 0x000086005c041a11 */ /* 0x040fe400078620ff */
[C---:B------:R-:W-:Y:S02]  /*0210*/  SHF.L.U32 R45, R163.reuse, 0x4, RZ ;  /* 0x00000004a32d7819 */ /* 0x040fe400000006ff */
[----:B------:R-:W-:Y:S02]  /*0220*/  @P1 LEA.HI.X R5, R92, c[0x0][0x21c], RZ, 0x4, P3 ;  /* 0x000087005c051a11 */ /* 0x000fe400018f24ff */
[----:B------:R-:W-:-:S02]  /*0230*/  LOP3.LUT R44, R163, 0x20, RZ, 0xfc, !PT ;  /* 0x00000020a32c7812 */ /* 0x000fc400078efcff */
[----:B------:R-:W-:Y:S01]  /*0240*/  MOV R0, c[0x0][0x184] ;  /* 0x0000610000007a02 */ /* 0x000fe20000000f00 */
[----:B------:R1:W5:Y:S02]  /*0250*/  @P1 LDG.E.128 R16, [R4.64] ;  /* 0x0000000404101981 */ /* 0x000364000c1e1d00 */
[----:B0-----:R-:W-:Y:S02]  /*0260*/  @P2 IADD3 R2, P3, R45, c[0x0][0x220], RZ ;  /* 0x000088002d022a10 */ /* 0x001fe40007f7e0ff */
[C---:B------:R-:W-:Y:S02]  /*0270*/  LOP3.LUT R48, R163.reuse, 0x40, RZ, 0xfc, !PT ;  /* 0x00000040a3307812 */ /* 0x040fe400078efcff */
[----:B------:R-:W-:Y:S02]  /*0280*/  @P2 IADD3.X R3, RZ, c[0x0][0x224], RZ, P3, !PT ;  /* 0x00008900ff032a10 */ /* 0x000fe40001ffe4ff */
[----:B------:R-:W-:Y:S02]  /*0290*/  LOP3.LUT R60, R163, 0x80, RZ, 0xfc, !PT ;  /* 0x00000080a33c7812 */ /* 0x000fe400078efcff */
[----:B-1----:R-:W-:Y:S01]  /*02a0*/  @P1 LEA R4, P4, R44, c[0x0][0x218], 0x4 ;  /* 0x000086002c041a11 */ /* 0x002fe200078820ff */
[----:B------:R-:W3:Y:S01]  /*02b0*/  @P2 LDG.E.128 R20, [R2.64] ;  /* 0x0000000402142981 */ /* 0x000ee2000c1e1d00 */
[----:B------:R-:W-:-:S02]  /*02c0*/  @P1 LEA R6, P5, R48, c[0x0][0x218], 0x4 ;  /* 0x0000860030061a11 */ /* 0x000fc400078a20ff */
[----:B------:R-:W-:Y:S02]  /*02d0*/  @P1 LEA.HI.X R5, R44, c[0x0][0x21c], RZ, 0x4, P4 ;  /* 0x000087002c051a11 */ /* 0x000fe400020f24ff */
[----:B------:R-:W-:Y:S02]  /*02e0*/  @P1 LEA.HI.X R7, R48, c[0x0][0x21c], RZ, 0x4, P5 ;  /* 0x0000870030071a11 */ /* 0x000fe400028f24ff */
[C---:B------:R-:W-:Y:S01]  /*02f0*/  LOP3.LUT R54, R163.reuse, 0x60, RZ, 0xfc, !PT ;  /* 0x00000060a3367812 */ /* 0x040fe200078efcff */
[----:B------:R0:W4:Y:S01]  /*0300*/  @P1 LDG.E.128 R12, [R4.64] ;  /* 0x00000004040c1981 */ /* 0x000122000c1e1d00 */
[----:B------:R-:W-:-:S03]  /*0310*/  LOP3.LUT R64, R163, 0xa0, RZ, 0xfc, !PT ;  /* 0x000000a0a3407812 */ /* 0x000fc600078efcff */
[----:B--2---:R1:W-:Y:S01]  /*0320*/  STL.64 [R1+0x1d0], R8 ;  /* 0x0001d00801007387 */ /* 0x0043e20000100a00 */
[C---:B------:R-:W-:Y:S02]  /*0330*/  LOP3.LUT R66, R163.reuse, 0xc0, RZ, 0xfc, !PT ;  /* 0x000000c0a3427812 */ /* 0x040fe400078efcff */
[C---:B------:R-:W-:Y:S01]  /*0340*/  LOP3.LUT R68, R163.reuse, 0xe0, RZ, 0xfc, !PT ;  /* 0x000000e0a3447812 */ /* 0x040fe200078efcff */
[----:B------:R2:W-:Y:S01]  /*0350*/  STL.64 [R1+0x1d8], R10 ;  /* 0x0001d80a01007387 */ /* 0x0005e20000100a00 */
[C---:B------:R-:W-:Y:S02]  /*0360*/  LOP3.LUT R70, R163.reuse, 0x100, RZ, 0xfc, !PT ;  /* 0x00000100a3467812 */ /* 0x040fe400078efcff */
[C---:B------:R-:W-:Y:S02]  /*0370*/  LOP3.LUT R72, R163.reuse, 0x120, RZ, 0xfc, !PT ;  /* 0x00000120a3487812 */ /* 0x040fe400078efcff */
[C---:B------:R-:W-:Y:S02]  /*0380*/  LOP3.LUT R74, R163.reuse, 0x140, RZ, 0xfc, !PT ;  /* 0x00000140a34a7812 */ /* 0x040fe400078efcff */
[C---:B------:R-:W-:Y:S01]  /*0390*/  LOP3.LUT R76, R163.reuse, 0x160, RZ, 0xfc, !PT ;  /* 0x00000160a34c7812 */ /* 0x040fe200078efcff */
[----:B-1----:R-:W-:Y:S01]  /*03a0*/  CS2R R8, SRZ ;  /* 0x0000000000087805 */ /* 0x002fe2000001ff00 */
[----:B------:R-:W-:-:S02]  /*03b0*/  LOP3.LUT R78, R163, 0x180, RZ, 0xfc, !PT ;  /* 0x00000180a34e7812 */ /* 0x000fc400078efcff */
[C---:B------:R-:W-:Y:S01]  /*03c0*/  LOP3.LUT R80, R163.reuse, 0x1a0, RZ, 0xfc, !PT ;  /* 0x000001a0a3507812 */ /* 0x040fe200078efcff */
[----:B--2---:R-:W-:Y:S01]  /*03d0*/  CS2R R10, SRZ ;  /* 0x00000000000a7805 */ /* 0x004fe2000001ff00 */
[C---:B------:R-:W-:Y:S02]  /*03e0*/  LOP3.LUT R82, R163.reuse, 0x1c0, RZ, 0xfc, !PT ;  /* 0x000001c0a3527812 */ /* 0x040fe400078efcff */
[C---:B------:R-:W-:Y:S02]  /*03f0*/  LOP3.LUT R88, R163.reuse, 0x220, RZ, 0xfc, !PT ;  /* 0x00000220a3587812 */ /* 0x040fe400078efcff */
[C---:B------:R-:W-:Y:S01]  /*0400*/  LOP3.LUT R84, R163.reuse, 0x1e0, RZ, 0xfc, !PT ;  /* 0x000001e0a3547812 */ /* 0x040fe200078efcff */
[----:B------:R1:W2:Y:S01]  /*0410*/  @P1 LDG.E.128 R8, [R6.64] ;  /* 0x0000000406081981 */ /* 0x0002a2000c1e1d00 */
[----:B0-----:R-:W-:Y:S02]  /*0420*/  @P1 LEA R4, P4, R60, c[0x0][0x218], 0x4 ;  /* 0x000086003c041a11 */ /* 0x001fe400078820ff */
[----:B------:R-:W-:Y:S01]  /*0430*/  LOP3.LUT R86, R163, 0x200, RZ, 0xfc, !PT ;  /* 0x00000200a3567812 */ /* 0x000fe200078efcff */
[----:B---3--:R0:W-:Y:S01]  /*0440*/  STL.64 [R1+0x1c0], R20 ;  /* 0x0001c01401007387 */ /* 0x0081e20000100a00 */
[----:B------:R-:W-:-:S02]  /*0450*/  @P1 LEA R2, P3, R54, c[0x0][0x218], 0x4 ;  /* 0x0000860036021a11 */ /* 0x000fc400078620ff */
[----:B------:R-:W-:Y:S01]  /*0460*/  LOP3.LUT R90, R163, 0x240, RZ, 0xfc, !PT ;  /* 0x00000240a35a7812 */ /* 0x000fe200078efcff */
[----:B------:R3:W-:Y:S01]  /*0470*/  STL.64 [R1+0x1c8], R22 ;  /* 0x0001c81601007387 */ /* 0x0007e20000100a00 */
[----:B------:R-:W-:Y:S02]  /*0480*/  @P1 LEA.HI.X R5, R60, c[0x0][0x21c], RZ, 0x4, P4 ;  /* 0x000087003c051a11 */ /* 0x000fe400020f24ff */
[----:B------:R-:W-:Y:S01]  /*0490*/  SHF.L.U32 R62, R92, 0x4, RZ ;  /* 0x000000045c3e7819 */ /* 0x000fe200000006ff */
[----:B----4-:R4:W-:Y:S01]  /*04a0*/  STL.64 [R1+0x1b0], R12 ;  /* 0x0001b00c01007387 */ /* 0x0109e20000100a00 */
[----:B------:R-:W-:-:S03]  /*04b0*/  LOP3.LUT P0, RZ, R0, c[0x0][0x17c], RZ, 0xfc, P0 ;  /* 0x00005f0000ff7a12 */ /* 0x000fc6000000fcff */
[----:B------:R4:W-:Y:S01]  /*04c0*/  STL.64 [R1+0x1b8], R14 ;  /* 0x0001b80e01007387 */ /* 0x0009e20000100a00 */
[----:B0-----:R-:W-:Y:S01]  /*04d0*/  CS2R R20, SRZ ;  /* 0x0000000000147805 */ /* 0x001fe2000001ff00 */
[----:B-1----:R-:W-:Y:S01]  /*04e0*/  @P1 LEA R6, P5, R64, c[0x0][0x218], 0x4 ;  /* 0x0000860040061a11 */ /* 0x002fe200078a20ff */
[----:B---3--:R-:W-:Y:S01]  /*04f0*/  CS2R R22, SRZ ;  /* 0x0000000000167805 */ /* 0x008fe2000001ff00 */
[----:B------:R-:W-:Y:S01]  /*0500*/  @P1 LEA.HI.X R3, R54, c[0x0][0x21c], RZ, 0x4, P3 ;  /* 0x0000870036031a11 */ /* 0x000fe200018f24ff */
[----:B----4-:R-:W-:Y:S01]  /*0510*/  CS2R R12, SRZ ;  /* 0x00000000000c7805 */ /* 0x010fe2000001ff00 */
[----:B------:R-:W-:Y:S01]  /*0520*/  CS2R R14, SRZ ;  /* 0x00000000000e7805 */ /* 0x000fe2000001ff00 */
[----:B------:R-:W-:Y:S02]  /*0530*/  @P1 LEA.HI.X R7, R64, c[0x0][0x21c], RZ, 0x4, P5 ;  /* 0x0000870040071a11 */ /* 0x000fe400028f24ff */
[----:B------:R0:W3:Y:S04]  /*0540*/  @P1 LDG.E.128 R20, [R2.64] ;  /* 0x0000000402141981 */ /* 0x0000e8000c1e1d00 */
[----:B------:R1:W4:Y:S04]  /*0550*/  @P1 LDG.E.128 R12, [R4.64] ;  /* 0x00000004040c1981 */ /* 0x000328000c1e1d00 */
[----:B--2---:R2:W-:Y:S04]  /*0560*/  STL.64 [R1+0x190], R8 ;  /* 0x0001900801007387 */ /* 0x0045e80000100a00 */
[----:B------:R0:W-:Y:S01]  /*0570*/  STL.64 [R1+0x198], R10 ;  /* 0x0001980a01007387 */ /* 0x0001e20000100a00 */
[----:B--2---:R-:W-:Y:S01]  /*0580*/  CS2R R8, SRZ ;  /* 0x0000000000087805 */ /* 0x004fe2000001ff00 */
[----:B0-----:R-:W-:-:S06]  /*0590*/  CS2R R10, SRZ ;  /* 0x00000000000a7805 */ /* 0x001fcc000001ff00 */
[----:B------:R0:W2:Y:S01]  /*05a0*/  @P1 LDG.E.128 R8, [R6.64] ;  /* 0x0000000406081981 */ /* 0x0000a2000c1e1d00 */
[----:B------:R-:W-:Y:S02]  /*05b0*/  @P1 LEA R2, P3, R66, c[0x0][0x218], 0x4 ;  /* 0x0000860042021a11 */ /* 0x000fe400078620ff */
[----:B-1----:R-:W-:Y:S02]  /*05c0*/  @P1 LEA R4, P4, R68, c[0x0][0x218], 0x4 ;  /* 0x0000860044041a11 */ /* 0x002fe400078820ff */
[----:B------:R-:W-:Y:S01]  /*05d0*/  @P1 LEA.HI.X R3, R66, c[0x0][0x21c], RZ, 0x4, P3 ;  /* 0x0000870042031a11 */ /* 0x000fe200018f24ff */
[----:B----4-:R1:W-:Y:S04]  /*05e0*/  STL.64 [R1+0x150], R12 ;  /* 0x0001500c01007387 */ /* 0x0103e80000100a00 */
[----:B------:R4:W-:Y:S01]  /*05f0*/  STL.64 [R1+0x158], R14 ;  /* 0x0001580e01007387 */ /* 0x0009e20000100a00 */
[----:B0-----:R-:W-:-:S03]  /*0600*/  @P1 LEA R6, P5, R70, c[0x0][0x218], 0x4 ;  /* 0x0000860046061a11 */ /* 0x001fc600078a20ff */
[----:B---3--:R0:W-:Y:S04]  /*0610*/  STL.64 [R1+0x170], R20 ;  /* 0x0001701401007387 */ /* 0x0081e80000100a00 */
[----:B------:R3:W-:Y:S01]  /*0620*/  STL.64 [R1+0x178], R22 ;  /* 0x0001781601007387 */ /* 0x0007e20000100a00 */
[----:B-1----:R-:W-:Y:S01]  /*0630*/  CS2R R12, SRZ ;  /* 0x00000000000c7805 */ /* 0x002fe2000001ff00 */
[----:B------:R-:W-:Y:S01]  /*0640*/  @P1 LEA.HI.X R5, R68, c[0x0][0x21c], RZ, 0x4, P4 ;  /* 0x0000870044051a11 */ /* 0x000fe200020f24ff */
[----:B----4-:R-:W-:Y:S01]  /*0650*/  CS2R R14, SRZ ;  /* 0x00000000000e7805 */ /* 0x010fe2000001ff00 */
[----:B0-----:R-:W-:Y:S01]  /*0660*/  CS2R R20, SRZ ;  /* 0x0000000000147805 */ /* 0x001fe2000001ff00 */
[----:B------:R-:W-:-:S04]  /*0670*/  @P1 LEA.HI.X R7, R70, c[0x0][0x21c], RZ, 0x4, P5 ;  /* 0x0000870046071a11 */ /* 0x000fc800028f24ff */
[----:B------:R0:W4:Y:S01]  /*0680*/  @P1 LDG.E.128 R12, [R4.64] ;  /* 0x00000004040c1981 */ /* 0x000122000c1e1d00 */
[----:B---3--:R-:W-:-:S06]  /*0690*/  CS2R R22, SRZ ;  /* 0x0000000000167805 */ /* 0x008fcc000001ff00 */
[----:B------:R1:W3:Y:S04]  /*06a0*/  @P1 LDG.E.128 R20, [R2.64] ;  /* 0x0000000402141981 */ /* 0x0002e8000c1e1d00 */
[----:B--2---:R2:W-:Y:S04]  /*06b0*/  STL.64 [R1+0x130], R8 ;  /* 0x0001300801007387 */ /* 0x0045e80000100a00 */
[----:B------:R0:W-:Y:S01]  /*06c0*/  STL.64 [R1+0x138], R10 ;  /* 0x0001380a01007387 */ /* 0x0001e20000100a00 */
[----:B--2---:R-:W-:Y:S01]  /*06d0*/  CS2R R8, SRZ ;  /* 0x0000000000087805 */ /* 0x004fe2000001ff00 */
[----:B0-----:R-:W-:-:S06]  /*06e0*/  CS2R R10, SRZ ;  /* 0x00000000000a7805 */ /* 0x001fcc000001ff00 */
[----:B------:R0:W2:Y:S01]  /*06f0*/  @P1 LDG.E.128 R8, [R6.64] ;  /* 0x0000000406081981 */ /* 0x0000a2000c1e1d00 */
[----:B-1----:R-:W-:Y:S02]  /*0700*/  @P1 LEA R2, P3, R72, c[0x0][0x218], 0x4 ;  /* 0x0000860048021a11 */ /* 0x002fe400078620ff */
[----:B------:R-:W-:Y:S02]  /*0710*/  @P1 LEA R4, P4, R74, c[0x0][0x218], 0x4 ;  /* 0x000086004a041a11 */ /* 0x000fe400078820ff */
[----:B------:R-:W-:Y:S02]  /*0720*/  @P1 LEA.HI.X R3, R72, c[0x0][0x21c], RZ, 0x4, P3 ;  /* 0x0000870048031a11 */ /* 0x000fe400018f24ff */
[----:B------:R-:W-:Y:S02]  /*0730*/  @P1 LEA.HI.X R5, R74, c[0x0][0x21c], RZ, 0x4, P4 ;  /* 0x000087004a051a11 */ /* 0x000fe400020f24ff */
[----:B0-----:R-:W-:Y:S01]  /*0740*/  @P1 LEA R6, P5, R76, c[0x0][0x218], 0x4 ;  /* 0x000086004c061a11 */ /* 0x001fe200078a20ff */
[----:B---3--:R0:W-:Y:S04]  /*0750*/  STL.64 [R1+0x110], R20 ;  /* 0x0001101401007387 */ /* 0x0081e80000100a00 */
[----:B------:R1:W-:Y:S04]  /*0760*/  STL.64 [R1+0x118], R22 ;  /* 0x0001181601007387 */ /* 0x0003e80000100a00 */
[----:B----4-:R3:W-:Y:S01]  /*0770*/  STL.64 [R1+0xf0], R12 ;  /* 0x0000f00c01007387 */ /* 0x0107e20000100a00 */
[----:B0-----:R-:W-:-:S03]  /*0780*/  CS2R R20, SRZ ;  /* 0x0000000000147805 */ /* 0x001fc6000001ff00 */
[----:B------:R0:W-:Y:S01]  /*0790*/  STL.64 [R1+0xf8], R14 ;  /* 0x0000f80e01007387 */ /* 0x0001e20000100a00 */
[----:B-1----:R-:W-:Y:S01]  /*07a0*/  CS2R R22, SRZ ;  /* 0x0000000000167805 */ /* 0x002fe2000001ff00 */
[----:B------:R-:W-:Y:S01]  /*07b0*/  @P1 LEA.HI.X R7, R76, c[0x0][0x21c], RZ, 0x4, P5 ;  /* 0x000087004c071a11 */ /* 0x000fe200028f24ff */
[----:B---3--:R-:W-:-:S04]  /*07c0*/  CS2R R12, SRZ ;  /* 0x00000000000c7805 */ /* 0x008fc8000001ff00 */
[----:B------:R1:W3:Y:S01]  /*07d0*/  @P1 LDG.E.128 R20, [R2.64] ;  /* 0x0000000402141981 */ /* 0x0002e2000c1e1d00 */
[----:B0-----:R-:W-:-:S06]  /*07e0*/  CS2R R14, SRZ ;  /* 0x00000000000e7805 */ /* 0x001fcc000001ff00 */
[----:B------:R0:W4:Y:S04]  /*07f0*/  @P1 LDG.E.128 R12, [R4.64] ;  /* 0x00000004040c1981 */ /* 0x000128000c1e1d00 */
        /* <DEDUP_REMOVED lines=20> */
[----:B------:R-:W4:Y:S04]  /*0940*/  @P1 LDG.E.128 R12, [R4.64] ;  /* 0x00000004040c1981 */ /* 0x000f28000c1e1d00 */
[----:B--2---:R0:W-:Y:S04]  /*0950*/  STL.64 [R1+0x70], R8 ;  /* 0x0000700801007387 */ /* 0x0041e80000100a00 */
[----:B------:R2:W-:Y:S01]  /*0960*/  STL.64 [R1+0x78], R10 ;  /* 0x0000780a01007387 */ /* 0x0005e20000100a00 */
[----:B0-----:R-:W-:Y:S01]  /*0970*/  CS2R R8, SRZ ;  /* 0x0000000000087805 */ /* 0x001fe2000001ff00 */
[----:B--2---:R-:W-:-:S06]  /*0980*/  CS2R R10, SRZ ;  /* 0x00000000000a7805 */ /* 0x004fcc000001ff00 */
[----:B------:R0:W2:Y:S01]  /*0990*/  @P1 LDG.E.128 R8, [R6.64] ;  /* 0x0000000406081981 */ /* 0x0000a2000c1e1d00 */
[----:B-1----:R-:W-:Y:S02]  /*09a0*/  @P1 LEA R2, P3, R84, c[0x0][0x218], 0x4 ;  /* 0x0000860054021a11 */ /* 0x002fe400078620ff */
[----:B0-----:R-:W-:-:S04]  /*09b0*/  @P1 LEA R6, P5, R88, c[0x0][0x218], 0x4 ;  /* 0x0000860058061a11 */ /* 0x001fc800078a20ff */
[----:B------:R-:W-:Y:S02]  /*09c0*/  @P1 LEA.HI.X R7, R88, c[0x0][0x21c], RZ, 0x4, P5 ;  /* 0x0000870058071a11 */ /* 0x000fe400028f24ff */
[----:B------:R-:W-:-:S03]  /*09d0*/  @P1 LEA.HI.X R3, R84, c[0x0][0x21c], RZ, 0x4, P3 ;  /* 0x0000870054031a11 */ /* 0x000fc600018f24ff */
[----:B------:R0:W5:Y:S04]  /*09e0*/  @P1 LDG.E.128 R132, [R6.64] ;  /* 0x0000000406841981 */ /* 0x000168000c1e1d00 */
[----:B---3--:R-:W-:Y:S04]  /*09f0*/  STL.64 [R1+0x50], R20 ;  /* 0x0000501401007387 */ /* 0x008fe80000100a00 */
[----:B------:R-:W-:Y:S01]  /*0a00*/  STL.64 [R1+0x58], R22 ;  /* 0x0000581601007387 */ /* 0x000fe20000100a00 */
[----:B0-----:R-:W-:-:S03]  /*0a10*/  SHF.L.U32 R6, R44, 0x4, RZ ;  /* 0x000000042c067819 */ /* 0x001fc600000006ff */
[----:B----4-:R0:W-:Y:S04]  /*0a20*/  STL.64 [R1+0x30], R12 ;  /* 0x0000300c01007387 */ /* 0x0101e80000100a00 */
[----:B------:R1:W-:Y:S04]  /*0a30*/  STL.64 [R1+0x38], R14 ;  /* 0x0000380e01007387 */ /* 0x0003e80000100a00 */
[----:B------:R3:W5:Y:S01]  /*0a40*/  @P1 LDG.E.128 R156, [R2.64] ;  /* 0x00000004029c1981 */ /* 0x000762000c1e1d00 */
[----:B0-----:R-:W-:Y:S01]  /*0a50*/  CS2R R12, SRZ ;  /* 0x00000000000c7805 */ /* 0x001fe2000001ff00 */
[----:B---3--:R-:W-:Y:S01]  /*0a60*/  @P2 IADD3 R2, P3, R6, c[0x0][0x220], RZ ;  /* 0x0000880006022a10 */ /* 0x008fe20007f7e0ff */
[----:B-1----:R-:W-:Y:S01]  /*0a70*/  CS2R R14, SRZ ;  /* 0x00000000000e7805 */ /* 0x002fe2000001ff00 */
[----:B--2---:R0:W-:Y:S02]  /*0a80*/  STL.64 [R1+0x10], R8 ;  /* 0x0000100801007387 */ /* 0x0041e40000100a00 */
[----:B0-----:R-:W-:-:S04]  /*0a90*/  SHF.R.U32.HI R9, RZ, 0x1c, R44 ;  /* 0x0000001cff097819 */ /* 0x001fc8000001162c */
[----:B------:R-:W-:-:S05]  /*0aa0*/  @P2 IADD3.X R3, R9, c[0x0][0x224], RZ, P3, !PT ;  /* 0x0000890009032a10 */ /* 0x000fca0001ffe4ff */
[----:B------:R0:W2:Y:S01]  /*0ab0*/  @P2 LDG.E.128 R12, [R2.64] ;  /* 0x00000004020c2981 */ /* 0x0000a2000c1e1d00 */
[----:B------:R-:W-:-:S04]  /*0ac0*/  @P1 LEA R4, P4, R86, c[0x0][0x218], 0x4 ;  /* 0x0000860056041a11 */ /* 0x000fc800078820ff */
[----:B------:R-:W-:Y:S01]  /*0ad0*/  @P1 LEA.HI.X R5, R86, c[0x0][0x21c], RZ, 0x4, P4 ;  /* 0x0000870056051a11 */ /* 0x000fe200020f24ff */
[----:B------:R1:W-:Y:S04]  /*0ae0*/  STL.64 [R1+0x18], R10 ;  /* 0x0000180a01007387 */ /* 0x0003e80000100a00 */
[----:B------:R3:W5:Y:S01]  /*0af0*/  @P1 LDG.E.128 R148, [R4.64] ;  /* 0x0000000404941981 */ /* 0x000762000c1e1d00 */
[----:B------:R-:W-:Y:S01]  /*0b00*/  CS2R R24, SRZ ;  /* 0x0000000000187805 */ /* 0x000fe2000001ff00 */
[----:B------:R-:W-:Y:S01]  /*0b10*/  CS2R R26, SRZ ;  /* 0x00000000001a7805 */ /* 0x000fe2000001ff00 */
[----:B------:R-:W-:Y:S02]  /*0b20*/  SHF.R.U32.HI R0, RZ, 0x1c, R92 ;  /* 0x0000001cff007819 */ /* 0x000fe4000001165c */
[----:B---3--:R-:W-:-:S02]  /*0b30*/  @P1 LEA R4, P4, R90, c[0x0][0x218], 0x4 ;  /* 0x000086005a041a11 */ /* 0x008fc400078820ff */
[----:B-1----:R-:W-:Y:S02]  /*0b40*/  @P2 IADD3 R10, P5, R62, c[0x0][0x220], RZ ;  /* 0x000088003e0a2a10 */ /* 0x002fe40007fbe0ff */
[----:B------:R-:W-:Y:S01]  /*0b50*/  @P1 LEA.HI.X R5, R90, c[0x0][0x21c], RZ, 0x4, P4 ;  /* 0x000087005a051a11 */ /* 0x000fe200020f24ff */
[----:B------:R-:W-:Y:S01]  /*0b60*/  CS2R R20, SRZ ;  /* 0x0000000000147805 */ /* 0x000fe2000001ff00 */
[----:B------:R-:W-:Y:S01]  /*0b70*/  SHF.L.U32 R8, R48, 0x4, RZ ;  /* 0x0000000430087819 */ /* 0x000fe200000006ff */
[----:B------:R-:W-:Y:S01]  /*0b80*/  CS2R R22, SRZ ;  /* 0x0000000000167805 */ /* 0x000fe2000001ff00 */
[----:B------:R-:W-:Y:S01]  /*0b90*/  @P2 IADD3.X R11, R0, c[0x0][0x224], RZ, P5, !PT ;  /* 0x00008900000b2a10 */ /* 0x000fe20002ffe4ff */
[----:B------:R1:W5:Y:S01]  /*0ba0*/  @P1 LDG.E.128 R24, [R4.64] ;  /* 0x0000000404181981 */ /* 0x000362000c1e1d00 */
[----:B------:R-:W-:Y:S02]  /*0bb0*/  SHF.L.U32 R7, R54, 0x4, RZ ;  /* 0x0000000436077819 */ /* 0x000fe400000006ff */
[----:B0-----:R-:W-:Y:S01]  /*0bc0*/  @P2 IADD3 R2, P1, R8, c[0x0][0x220], RZ ;  /* 0x0000880008022a10 */ /* 0x001fe20007f3e0ff */
[----:B------:R0:W5:Y:S01]  /*0bd0*/  @P2 LDG.E.128 R20, [R10.64] ;  /* 0x000000040a142981 */ /* 0x000162000c1e1d00 */
[----:B------:R-:W-:Y:S01]  /*0be0*/  CS2R R42, SRZ ;  /* 0x00000000002a7805 */ /* 0x000fe2000001ff00 */
[----:B------:R-:W-:Y:S01]  /*0bf0*/  CS2R R40, SRZ ;  /* 0x0000000000287805 */ /* 0x000fe2000001ff00 */
[----:B------:R-:W-:-:S02]  /*0c00*/  SHF.R.U32.HI R29, RZ, 0x1c, R60 ;  /* 0x0000001cff1d7819 */ /* 0x000fc4000001163c */
[----:B-1----:R-:W-:Y:S01]  /*0c10*/  @P2 IADD3 R4, P3, R7, c[0x0][0x220], RZ ;  /* 0x0000880007042a10 */ /* 0x002fe20007f7e0ff */
[----:B------:R-:W-:Y:S01]  /*0c20*/  CS2R R38, SRZ ;  /* 0x0000000000267805 */ /* 0x000fe2000001ff00 */
[----:B------:R-:W-:Y:S01]  /*0c30*/  CS2R R36, SRZ ;  /* 0x0000000000247805 */ /* 0x000fe2000001ff00 */
[----:B------:R-:W-:Y:S01]  /*0c40*/  CS2R R34, SRZ ;  /* 0x0000000000227805 */ /* 0x000fe2000001ff00 */
[----:B------:R-:W-:Y:S01]  /*0c50*/  CS2R R32, SRZ ;  /* 0x0000000000207805 */ /* 0x000fe2000001ff00 */
[----:B--2---:R1:W-:Y:S04]  /*0c60*/  STL.64 [R1+0x1a0], R12 ;  /* 0x0001a00c01007387 */ /* 0x0043e80000100a00 */
[----:B------:R2:W-:Y:S01]  /*0c70*/  STL.64 [R1+0x1a8], R14 ;  /* 0x0001a80e01007387 */ /* 0x0005e20000100a00 */
[----:B-1----:R-:W-:-:S02]  /*0c80*/  SHF.R.U32.HI R13, RZ, 0x1c, R48 ;  /* 0x0000001cff0d7819 */ /* 0x002fc40000011630 */
[----:B------:R-:W-:Y:S02]  /*0c90*/  SHF.L.U32 R12, R60, 0x4, RZ ;  /* 0x000000043c0c7819 */ /* 0x000fe400000006ff */
[----:B--2---:R-:W-:Y:S02]  /*0ca0*/  SHF.R.U32.HI R15, RZ, 0x1c, R54 ;  /* 0x0000001cff0f7819 */ /* 0x004fe40000011636 */
[----:B0-----:R-:W-:Y:S02]  /*0cb0*/  @P2 IADD3 R10, P4, R12, c[0x0][0x220], RZ ;  /* 0x000088000c0a2a10 */ /* 0x001fe40007f9e0ff */
[----:B------:R-:W-:Y:S02]  /*0cc0*/  @P2 IADD3.X R3, R13, c[0x0][0x224], RZ, P1, !PT ;  /* 0x000089000d032a10 */ /* 0x000fe40000ffe4ff */
[----:B------:R-:W-:Y:S02]  /*0cd0*/  @P2 IADD3.X R5, R15, c[0x0][0x224], RZ, P3, !PT ;  /* 0x000089000f052a10 */ /* 0x000fe40001ffe4ff */
[----:B------:R-:W-:Y:S01]  /*0ce0*/  @P2 IADD3.X R11, R29, c[0x0][0x224], RZ, P4, !PT ;  /* 0x000089001d0b2a10 */ /* 0x000fe200027fe4ff */
[----:B------:R0:W2:Y:S04]  /*0cf0*/  @P2 LDG.E.128 R40, [R2.64] ;  /* 0x0000000402282981 */ /* 0x0000a8000c1e1d00 */
[----:B------:R1:W3:Y:S04]  /*0d00*/  @P2 LDG.E.128 R36, [R4.64] ;  /* 0x0000000404242981 */ /* 0x0002e8000c1e1d00 */
[----:B------:R4:W3:Y:S01]  /*0d10*/  @P2 LDG.E.128 R32, [R10.64] ;  /* 0x000000040a202981 */ /* 0x0008e2000c1e1d00 */
[----:B------:R-:W-:-:S02]  /*0d20*/  SHF.L.U32 R14, R64, 0x4, RZ ;  /* 0x00000004400e7819 */ /* 0x000fc400000006ff */
[----:B------:R-:W-:Y:S02]  /*0d30*/  SHF.L.U32 R30, R68, 0x4, RZ ;  /* 0x00000004441e7819 */ /* 0x000fe400000006ff */
[----:B------:R-:W-:Y:S02]  /*0d40*/  SHF.R.U32.HI R31, RZ, 0x1c, R64 ;  /* 0x0000001cff1f7819 */ /* 0x000fe40000011640 */
[----:B------:R-:W-:Y:S02]  /*0d50*/  SHF.L.U32 R28, R66, 0x4, RZ ;  /* 0x00000004421c7819 */ /* 0x000fe400000006ff */
[----:B0-----:R-:W-:Y:S01]  /*0d60*/  @P2 IADD3 R2, P1, R14, c[0x0][0x220], RZ ;  /* 0x000088000e022a10 */ /* 0x001fe20007f3e0ff */
[----:B------:R-:W-:Y:S01]  /*0d70*/  CS2R R58, SRZ ;  /* 0x00000000003a7805 */ /* 0x000fe2000001ff00 */
[----:B----4-:R-:W-:Y:S01]  /*0d80*/  @P2 IADD3 R10, P4, R30, c[0x0][0x220], RZ ;  /* 0x000088001e0a2a10 */ /* 0x010fe20007f9e0ff */
[----:B------:R-:W-:Y:S01]  /*0d90*/  CS2R R56, SRZ ;  /* 0x0000000000387805 */ /* 0x000fe2000001ff00 */
[----:B-1----:R-:W-:-:S02]  /*0da0*/  @P2 IADD3 R4, P3, R28, c[0x0][0x220], RZ ;  /* 0x000088001c042a10 */ /* 0x002fc40007f7e0ff */
[----:B------:R-:W-:-:S05]  /*0db0*/  @P2 IADD3.X R3, R31, c[0x0][0x224], RZ, P1, !PT ;  /* 0x000089001f032a10 */ /* 0x000fca0000ffe4ff */
[----:B------:R-:W4:Y:S04]  /*0dc0*/  @P2 LDG.E.128 R56, [R2.64] ;  /* 0x0000000402382981 */ /* 0x000f28000c1e1d00 */
[----:B--2---:R-:W-:Y:S04]  /*0dd0*/  STL.64 [R1+0x180], R40 ;  /* 0x0001802801007387 */ /* 0x004fe80000100a00 */
[----:B------:R-:W-:Y:S04]  /*0de0*/  STL.64 [R1+0x188], R42 ;  /* 0x0001882a01007387 */ /* 0x000fe80000100a00 */
[----:B---3--:R0:W-:Y:S04]  /*0df0*/  STL.64 [R1+0x160], R36 ;  /* 0x0001602401007387 */ /* 0x0081e80000100a00 */
[----:B------:R1:W-:Y:S04]  /*0e00*/  STL.64 [R1+0x168], R38 ;  /* 0x0001682601007387 */ /* 0x0003e80000100a00 */
[----:B------:R2:W-:Y:S04]  /*0e10*/  STL.64 [R1+0x140], R32 ;  /* 0x0001402001007387 */ /* 0x0005e80000100a00 */
[----:B------:R3:W-:Y:S01]  /*0e20*/  STL.64 [R1+0x148], R34 ;  /* 0x0001482201007387 */ /* 0x0007e20000100a00 */
[----:B0-----:R-:W-:Y:S01]  /*0e30*/  CS2R R36, SRZ ;  /* 0x0000000000247805 */ /* 0x001fe2000001ff00 */
[----:B------:R-:W-:Y:S01]  /*0e40*/  CS2R R42, SRZ ;  /* 0x00000000002a7805 */ /* 0x000fe2000001ff00 */
[----:B-1----:R-:W-:Y:S01]  /*0e50*/  CS2R R38, SRZ ;  /* 0x0000000000267805 */ /* 0x002fe2000001ff00 */
[----:B------:R-:W-:Y:S01]  /*0e60*/  CS2R R40, SRZ ;  /* 0x0000000000287805 */ /* 0x000fe2000001ff00 */
[----:B--2---:R-:W-:-:S02]  /*0e70*/  SHF.R.U32.HI R33, RZ, 0x1c, R66 ;  /* 0x0000001cff217819 */ /* 0x004fc40000011642 */
[----:B---3--:R-:W-:Y:S02]  /*0e80*/  SHF.R.U32.HI R35, RZ, 0x1c, R68 ;  /* 0x0000001cff237819 */ /* 0x008fe40000011644 */
[----:B------:R-:W-:Y:S02]  /*0e90*/  @P2 IADD3.X R5, R33, c[0x0][0x224], RZ, P3, !PT ;  /* 0x0000890021052a10 */ /* 0x000fe40001ffe4ff */
[----:B------:R-:W-:-:S03]  /*0ea0*/  @P2 IADD3.X R11, R35, c[0x0][0x224], RZ, P4, !PT ;  /* 0x00008900230b2a10 */ /* 0x000fc600027fe4ff */
[----:B------:R0:W2:Y:S04]  /*0eb0*/  @P2 LDG.E.128 R40, [R4.64] ;  /* 0x0000000404282981 */ /* 0x0000a8000c1e1d00 */
[----:B------:R-:W3:Y:S01]  /*0ec0*/  @P2 LDG.E.128 R36, [R10.64] ;  /* 0x000000040a242981 */ /* 0x000ee2000c1e1d00 */
[----:B------:R-:W-:-:S03]  /*0ed0*/  SHF.L.U32 R32, R70, 0x4, RZ ;  /* 0x0000000446207819 */ /* 0x000fc600000006ff */
[----:B----4-:R1:W-:Y:S01]  /*0ee0*/  STL.64 [R1+0x120], R56 ;  /* 0x0001203801007387 */ /* 0x0103e20000100a00 */
[----:B------:R-:W-:-:S03]  /*0ef0*/  SHF.L.U32 R34, R72, 0x4, RZ ;  /* 0x0000000448227819 */ /* 0x000fc600000006ff */
[----:B------:R4:W-:Y:S01]  /*0f00*/  STL.64 [R1+0x128], R58 ;  /* 0x0001283a01007387 */ /* 0x0009e20000100a00 */
[----:B------:R-:W-:Y:S01]  /*0f10*/  @P2 IADD3 R2, P1, R32, c[0x0][0x220], RZ ;  /* 0x0000880020022a10 */ /* 0x000fe20007f3e0ff */
[----:B------:R-:W-:Y:S01]  /*0f20*/  CS2R R102, SRZ ;  /* 0x0000000000667805 */ /* 0x000fe2000001ff00 */
[----:B0-----:R-:W-:Y:S01]  /*0f30*/  @P2 IADD3 R4, P3, R34, c[0x0][0x220], RZ ;  /* 0x0000880022042a10 */ /* 0x001fe20007f7e0ff */
[----:B------:R-:W-:Y:S01]  /*0f40*/  CS2R R100, SRZ ;  /* 0x0000000000647805 */ /* 0x000fe2000001ff00 */
[----:B------:R-:W-:Y:S01]  /*0f50*/  SHF.R.U32.HI R95, RZ, 0x1c, R74 ;  /* 0x0000001cff5f7819 */ /* 0x000fe2000001164a */
[----:B------:R-:W-:Y:S01]  /*0f60*/  CS2R R98, SRZ ;  /* 0x0000000000627805 */ /* 0x000fe2000001ff00 */
[----:B------:R-:W-:Y:S01]  /*0f70*/  CS2R R96, SRZ ;  /* 0x0000000000607805 */ /* 0x000fe2000001ff00 */
[----:B-1----:R-:W-:Y:S01]  /*0f80*/  CS2R R56, SRZ ;  /* 0x0000000000387805 */ /* 0x002fe2000001ff00 */
[----:B----4-:R-:W-:Y:S01]  /*0f90*/  CS2R R58, SRZ ;  /* 0x00000000003a7805 */ /* 0x010fe2000001ff00 */
[----:B---3--:R0:W-:Y:S04]  /*0fa0*/  STL.64 [R1+0xe0], R36 ;  /* 0x0000e02401007387 */ /* 0x0081e80000100a00 */
[----:B------:R-:W-:Y:S04]  /*0fb0*/  STL.64 [R1+0xe8], R38 ;  /* 0x0000e82601007387 */ /* 0x000fe80000100a00 */
[----:B--2---:R-:W-:Y:S01]  /*0fc0*/  STL.64 [R1+0x100], R40 ;  /* 0x0001002801007387 */ /* 0x004fe20000100a00 */
[----:B0-----:R-:W-:-:S03]  /*0fd0*/  SHF.R.U32.HI R37, RZ, 0x1c, R70 ;  /* 0x0000001cff257819 */ /* 0x001fc60000011646 */
[----:B------:R0:W-:Y:S01]  /*0fe0*/  STL.64 [R1+0x108], R42 ;  /* 0x0001082a01007387 */ /* 0x0001e20000100a00 */
[----:B------:R-:W-:Y:S02]  /*0ff0*/  SHF.L.U32 R36, R74, 0x4, RZ ;  /* 0x000000044a247819 */ /* 0x000fe400000006ff */
[----:B------:R-:W-:Y:S02]  /*1000*/  @P2 IADD3.X R3, R37, c[0x0][0x224], RZ, P1, !PT ;  /* 0x0000890025032a10 */ /* 0x000fe40000ffe4ff */
[----:B------:R-:W-:-:S03]  /*1010*/  @P2 IADD3 R10, P4, R36, c[0x0][0x220], RZ ;  /* 0x00008800240a2a10 */ /* 0x000fc60007f9e0ff */
[----:B------:R-:W2:Y:S01]  /*1020*/  @P2 LDG.E.128 R100, [R2.64] ;  /* 0x0000000402642981 */ /* 0x000ea2000c1e1d00 */
[----:B0-----:R-:W-:Y:S02]  /*1030*/  SHF.R.U32.HI R43, RZ, 0x1c, R72 ;  /* 0x0000001cff2b7819 */ /* 0x001fe40000011648 */
[----:B------:R-:W-:Y:S02]  /*1040*/  @P2 IADD3.X R11, R95, c[0x0][0x224], RZ, P4, !PT ;  /* 0x000089005f0b2a10 */ /* 0x000fe400027fe4ff */
[----:B------:R-:W-:-:S03]  /*1050*/  @P2 IADD3.X R5, R43, c[0x0][0x224], RZ, P3, !PT ;  /* 0x000089002b052a10 */ /* 0x000fc60001ffe4ff */
[----:B------:R0:W3:Y:S04]  /*1060*/  @P2 LDG.E.128 R56, [R10.64] ;  /* 0x000000040a382981 */ /* 0x0000e8000c1e1d00 */
[----:B------:R-:W4:Y:S01]  /*1070*/  @P2 LDG.E.128 R96, [R4.64] ;  /* 0x0000000404602981 */ /* 0x000f22000c1e1d00 */
[----:B------:R-:W-:Y:S02]  /*1080*/  SHF.L.U32 R42, R80, 0x4, RZ ;  /* 0x00000004502a7819 */ /* 0x000fe400000006ff */
[----:B------:R-:W-:Y:S02]  /*1090*/  SHF.R.U32.HI R94, RZ, 0x1c, R80 ;  /* 0x0000001cff5e7819 */ /* 0x000fe40000011650 */
[----:B0-----:R-:W-:-:S04]  /*10a0*/  @P2 IADD3 R10, P4, R42, c[0x0][0x220], RZ ;  /* 0x000088002a0a2a10 */ /* 0x001fc80007f9e0ff */
[----:B------:R-:W-:Y:S01]  /*10b0*/  @P2 IADD3.X R11, R94, c[0x0][0x224], RZ, P4, !PT ;  /* 0x000089005e0b2a10 */ /* 0x000fe200027fe4ff */
[----:B--2---:R-:W-:Y:S04]  /*10c0*/  STL.64 [R1+0xc0], R100 ;  /* 0x0000c06401007387 */ /* 0x004fe80000100a00 */
[----:B------:R-:W-:Y:S04]  /*10d0*/  STL.64 [R1+0xc8], R102 ;  /* 0x0000c86601007387 */ /* 0x000fe80000100a00 */
[----:B----4-:R-:W-:Y:S04]  /*10e0*/  STL.64 [R1+0xa0], R96 ;  /* 0x0000a06001007387 */ /* 0x010fe80000100a00 */
[----:B------:R-:W-:Y:S04]  /*10f0*/  STL.64 [R1+0xa8], R98 ;  /* 0x0000a86201007387 */ /* 0x000fe80000100a00 */
[----:B---3--:R0:W-:Y:S04]  /*1100*/  STL.64 [R1+0x80], R56 ;  /* 0x0000803801007387 */ /* 0x0081e80000100a00 */
[----:B------:R1:W-:Y:S01]  /*1110*/  STL.64 [R1+0x88], R58 ;  /* 0x0000883a01007387 */ /* 0x0003e20000100a00 */
[----:B0-----:R-:W-:Y:S01]  /*1120*/  CS2R R56, SRZ ;  /* 0x0000000000387805 */ /* 0x001fe2000001ff00 */
[----:B-1----:R-:W-:-:S06]  /*1130*/  CS2R R58, SRZ ;  /* 0x00000000003a7805 */ /* 0x002fcc000001ff00 */
[----:B------:R-:W2:Y:S01]  /*1140*/  @P2 LDG.E.128 R56, [R10.64] ;  /* 0x000000040a382981 */ /* 0x000ea2000c1e1d00 */
[----:B------:R-:W-:Y:S02]  /*1150*/  SHF.L.U32 R38, R76, 0x4, RZ ;  /* 0x000000044c267819 */ /* 0x000fe400000006ff */
[----:B------:R-:W-:Y:S02]  /*1160*/  SHF.R.U32.HI R39, RZ, 0x1c, R76 ;  /* 0x0000001cff277819 */ /* 0x000fe4000001164c */
[----:B------:R-:W-:Y:S01]  /*1170*/  @P2 IADD3 R2, P1, R38, c[0x0][0x220], RZ ;  /* 0x0000880026022a10 */ /* 0x000fe20007f3e0ff */
[----:B------:R-:W-:Y:S01]  /*1180*/  CS2R R102, SRZ ;  /* 0x0000000000667805 */ /* 0x000fe2000001ff00 */
[----:B------:R-:W-:Y:S01]  /*1190*/  CS2R R100, SRZ ;  /* 0x0000000000647805 */ /* 0x000fe2000001ff00 */
[----:B------:R-:W-:Y:S02]  /*11a0*/  SHF.L.U32 R40, R78, 0x4, RZ ;  /* 0x000000044e287819 */ /* 0x000fe400000006ff */
[----:B------:R-:W-:-:S02]  /*11b0*/  @P2 IADD3.X R3, R39, c[0x0][0x224], RZ, P1, !PT ;  /* 0x0000890027032a10 */ /* 0x000fc40000ffe4ff */
[----:B------:R-:W-:Y:S02]  /*11c0*/  SHF.L.U32 R46, R82, 0x4, RZ ;  /* 0x00000004522e7819 */ /* 0x000fe400000006ff */
[----:B------:R-:W-:Y:S01]  /*11d0*/  SHF.R.U32.HI R41, RZ, 0x1c, R78 ;  /* 0x0000001cff297819 */ /* 0x000fe2000001164e */
[----:B------:R0:W3:Y:S01]  /*11e0*/  @P2 LDG.E.128 R100, [R2.64] ;  /* 0x0000000402642981 */ /* 0x0000e2000c1e1d00 */
[----:B------:R-:W-:Y:S01]  /*11f0*/  @P2 IADD3 R4, P3, R40, c[0x0][0x220], RZ ;  /* 0x0000880028042a10 */ /* 0x000fe20007f7e0ff */
[----:B------:R-:W-:Y:S01]  /*1200*/  CS2R R98, SRZ ;  /* 0x0000000000627805 */ /* 0x000fe2000001ff00 */
[----:B------:R-:W-:Y:S01]  /*1210*/  SHF.R.U32.HI R47, RZ, 0x1c, R82 ;  /* 0x0000001cff2f7819 */ /* 0x000fe20000011652 */
[----:B------:R-:W-:Y:S01]  /*1220*/  CS2R R96, SRZ ;  /* 0x0000000000607805 */ /* 0x000fe2000001ff00 */
[----:B------:R-:W-:Y:S02]  /*1230*/  @P2 IADD3.X R5, R41, c[0x0][0x224], RZ, P3, !PT ;  /* 0x0000890029052a10 */ /* 0x000fe40001ffe4ff */
[----:B0-----:R-:W-:-:S03]  /*1240*/  @P2 IADD3 R2, P1, R46, c[0x0][0x220], RZ ;  /* 0x000088002e022a10 */ /* 0x001fc60007f3e0ff */
[----:B------:R0:W4:Y:S01]  /*1250*/  @P2 LDG.E.128 R96, [R4.64] ;  /* 0x0000000404602981 */ /* 0x000122000c1e1d00 */
[----:B------:R-:W-:-:S03]  /*1260*/  @P2 IADD3.X R3, R47, c[0x0][0x224], RZ, P1, !PT ;  /* 0x000089002f032a10 */ /* 0x000fc60000ffe4ff */
[----:B--2---:R1:W-:Y:S04]  /*1270*/  STL.64 [R1+0x20], R56 ;  /* 0x0000203801007387 */ /* 0x0043e80000100a00 */
[----:B------:R2:W-:Y:S01]  /*1280*/  STL.64 [R1+0x28], R58 ;  /* 0x0000283a01007387 */ /* 0x0005e20000100a00 */
[----:B-1----:R-:W-:Y:S01]  /*1290*/  CS2R R56, SRZ ;  /* 0x0000000000387805 */ /* 0x002fe2000001ff00 */
[----:B--2---:R-:W-:-:S06]  /*12a0*/  CS2R R58, SRZ ;  /* 0x00000000003a7805 */ /* 0x004fcc000001ff00 */
[----:B------:R-:W2:Y:S01]  /*12b0*/  @P2 LDG.E.128 R56, [R2.64] ;  /* 0x0000000402382981 */ /* 0x000ea2000c1e1d00 */
[----:B------:R-:W-:-:S03]  /*12c0*/  SHF.L.U32 R50, R84, 0x4, RZ ;  /* 0x0000000454327819 */ /* 0x000fc600000006ff */
[----:B---3--:R-:W-:Y:S01]  /*12d0*/  STL.64 [R1+0x60], R100 ;  /* 0x0000606401007387 */ /* 0x008fe20000100a00 */
[----:B------:R-:W-:-:S03]  /*12e0*/  SHF.R.U32.HI R51, RZ, 0x1c, R84 ;  /* 0x0000001cff337819 */ /* 0x000fc60000011654 */
[----:B------:R-:W-:Y:S01]  /*12f0*/  STL.64 [R1+0x68], R102 ;  /* 0x0000686601007387 */ /* 0x000fe20000100a00 */
[----:B0-----:R-:W-:-:S03]  /*1300*/  @P2 IADD3 R4, P3, R50, c[0x0][0x220], RZ ;  /* 0x0000880032042a10 */ /* 0x001fc60007f7e0ff */
[----:B----4-:R-:W-:Y:S01]  /*1310*/  STL.64 [R1+0x40], R96 ;  /* 0x0000406001007387 */ /* 0x010fe20000100a00 */
[----:B------:R-:W-:-:S03]  /*1320*/  CS2R R154, SRZ ;  /* 0x00000000009a7805 */ /* 0x000fc6000001ff00 */
[----:B------:R-:W-:Y:S01]  /*1330*/  STL.64 [R1+0x48], R98 ;  /* 0x0000486201007387 */ /* 0x000fe20000100a00 */
[----:B------:R-:W-:Y:S01]  /*1340*/  CS2R R152, SRZ ;  /* 0x0000000000987805 */ /* 0x000fe2000001ff00 */
[----:B------:R-:W-:Y:S02]  /*1350*/  @P2 IADD3.X R5, R51, c[0x0][0x224], RZ, P3, !PT ;  /* 0x0000890033052a10 */ /* 0x000fe40001ffe4ff */
[----:B------:R-:W-:Y:S01]  /*1360*/  SHF.L.U32 R52, R86, 0x4, RZ ;  /* 0x0000000456347819 */ /* 0x000fe200000006ff */
[----:B------:R-:W-:Y:S01]  /*1370*/  CS2R R130, SRZ ;  /* 0x0000000000827805 */ /* 0x000fe2000001ff00 */
[----:B------:R-:W-:Y:S01]  /*1380*/  CS2R R128, SRZ ;  /* 0x0000000000807805 */ /* 0x000fe2000001ff00 */
[----:B------:R0:W5:Y:S01]  /*1390*/  @P2 LDG.E.128 R152, [R4.64] ;  /* 0x0000000404982981 */ /* 0x000162000c1e1d00 */
[----:B------:R-:W-:Y:S02]  /*13a0*/  SHF.R.U32.HI R53, RZ, 0x1c, R86 ;  /* 0x0000001cff357819 */ /* 0x000fe40000011656 */
[----:B------:R-:W-:Y:S01]  /*13b0*/  @P2 IADD3 R10, P4, R52, c[0x0][0x220], RZ ;  /* 0x00008800340a2a10 */ /* 0x000fe20007f9e0ff */
[----:B------:R-:W-:Y:S01]  /*13c0*/  CS2R R138, SRZ ;  /* 0x00000000008a7805 */ /* 0x000fe2000001ff00 */
[----:B------:R-:W-:Y:S01]  /*13d0*/  SHF.L.U32 R49, R49, 0x4, RZ ;  /* 0x0000000431317819 */ /* 0x000fe200000006ff */
[----:B------:R-:W-:Y:S01]  /*13e0*/  CS2R R136, SRZ ;  /* 0x0000000000887805 */ /* 0x000fe2000001ff00 */
[----:B------:R-:W-:Y:S01]  /*13f0*/  CS2R R124, SRZ ;  /* 0x00000000007c7805 */ /* 0x000fe2000001ff00 */
[----:B------:R-:W-:Y:S01]  /*1400*/  CS2R R126, SRZ ;  /* 0x00000000007e7805 */ /* 0x000fe2000001ff00 */
[----:B------:R-:W-:-:S02]  /*1410*/  @P2 IADD3.X R11, R53, c[0x0][0x224], RZ, P4, !PT ;  /* 0x00008900350b2a10 */ /* 0x000fc400027fe4ff */
[----:B------:R-:W-:-:S03]  /*1420*/  IADD3 R62, P5, R62, c[0x0][0x1b8], RZ ;  /* 0x00006e003e3e7a10 */ /* 0x000fc60007fbe0ff */
[----:B------:R1:W5:Y:S01]  /*1430*/  @P2 LDG.E.128 R136, [R10.64] ;  /* 0x000000040a882981 */ /* 0x000362000c1e1d00 */
[----:B------:R-:W-:Y:S02]  /*1440*/  IADD3 R8, P6, R8, c[0x0][0x1b8], RZ ;  /* 0x00006e0008087a10 */ /* 0x000fe40007fde0ff */
[----:B------:R-:W-:Y:S02]  /*1450*/  IADD3.X R63, R0, c[0x0][0x1bc], RZ, P5, !PT ;  /* 0x00006f00003f7a10 */ /* 0x000fe40002ffe4ff */
[----:B------:R-:W-:Y:S01]  /*1460*/  IADD3 R12, P5, R12, c[0x0][0x1b8], RZ ;  /* 0x00006e000c0c7a10 */ /* 0x000fe20007fbe0ff */
[----:B------:R-:W-:-:S10]  /*1470*/  HFMA2.MMA R93, -RZ, RZ, 0, 9.5367431640625e-07 ;  /* 0x00000010ff5d7435 */ /* 0x000fd400000001ff */
        /* <DEDUP_REMOVED lines=14> */
[----:B--2---:R2:W-:Y:S04]  /*1560*/  STL.64 [R1], R56 ;  /* 0x0000003801007387 */ /* 0x0045e80000100a00 */
[----:B------:R3:W-:Y:S01]  /*1570*/  STL.64 [R1+0x8], R58 ;  /* 0x0000083a01007387 */ /* 0x0007e20000100a00 */
[----:B--2---:R-:W-:Y:S02]  /*1580*/  SHF.L.U32 R56, R88, 0x4, RZ ;  /* 0x0000000458387819 */ /* 0x004fe400000006ff */
[----:B------:R-:W-:Y:S02]  /*1590*/  SHF.R.U32.HI R57, RZ, 0x1c, R88 ;  /* 0x0000001cff397819 */ /* 0x000fe40000011658 */
[----:B---3--:R-:W-:-:S02]  /*15a0*/  SHF.L.U32 R58, R90, 0x4, RZ ;  /* 0x000000045a3a7819 */ /* 0x008fc400000006ff */
[----:B------:R-:W-:Y:S02]  /*15b0*/  @P2 IADD3 R2, P1, R56, c[0x0][0x220], RZ ;  /* 0x0000880038022a10 */ /* 0x000fe40007f3e0ff */
[----:B------:R-:W-:Y:S02]  /*15c0*/  SHF.R.U32.HI R59, RZ, 0x1c, R90 ;  /* 0x0000001cff3b7819 */ /* 0x000fe4000001165a */
[----:B0-----:R-:W-:Y:S02]  /*15d0*/  @P2 IADD3 R4, P3, R58, c[0x0][0x220], RZ ;  /* 0x000088003a042a10 */ /* 0x001fe40007f7e0ff */
[----:B------:R-:W-:Y:S02]  /*15e0*/  @P2 IADD3.X R3, R57, c[0x0][0x224], RZ, P1, !PT ;  /* 0x0000890039032a10 */ /* 0x000fe40000ffe4ff */
[----:B------:R-:W-:-:S03]  /*15f0*/  @P2 IADD3.X R5, R59, c[0x0][0x224], RZ, P3, !PT ;  /* 0x000089003b052a10 */ /* 0x000fc60001ffe4ff */
[----:B------:R0:W5:Y:S01]  /*1600*/  @P2 LDG.E.128 R128, [R2.64] ;  /* 0x0000000402802981 */ /* 0x000162000c1e1d00 */
[----:B------:R-:W-:-:S03]  /*1610*/  IADD3 R6, P3, R6, c[0x0][0x1b8], RZ ;  /* 0x00006e0006067a10 */ /* 0x000fc60007f7e0ff */
[----:B------:R2:W5:Y:S01]  /*1620*/  @P2 LDG.E.128 R124, [R4.64] ;  /* 0x00000004047c2981 */ /* 0x000562000c1e1d00 */
[----:B0-----:R-:W-:Y:S02]  /*1630*/  LOP3.LUT R3, R49, 0x1f0, RZ, 0xc0, !PT ;  /* 0x000001f031037812 */ /* 0x001fe400078ec0ff */
[----:B------:R-:W-:Y:S02]  /*1640*/  IADD3 R2, P4, R45, c[0x0][0x1b8], RZ ;  /* 0x00006e002d027a10 */ /* 0x000fe40007f9e0ff */
[----:B--2---:R-:W-:Y:S02]  /*1650*/  IADD3 R4, P2, R3, c[0x0][0x1b0], RZ ;  /* 0x00006c0003047a10 */ /* 0x004fe40007f5e0ff */
[----:B------:R-:W-:Y:S02]  /*1660*/  IADD3.X R3, RZ, c[0x0][0x1bc], RZ, P4, !PT ;  /* 0x00006f00ff037a10 */ /* 0x000fe400027fe4ff */
[----:B-1----:R-:W-:Y:S02]  /*1670*/  IADD3 R10, P4, R7, c[0x0][0x1b8], RZ ;  /* 0x00006e00070a7a10 */ /* 0x002fe40007f9e0ff */
[----:B------:R-:W-:-:S02]  /*1680*/  IADD3.X R7, R9, c[0x0][0x1bc], RZ, P3, !PT ;  /* 0x00006f0009077a10 */ /* 0x000fc40001ffe4ff */
[----:B------:R-:W-:Y:S02]  /*1690*/  IADD3.X R9, R13, c[0x0][0x1bc], RZ, P6, !PT ;  /* 0x00006f000d097a10 */ /* 0x000fe400037fe4ff */
[----:B------:R-:W-:Y:S02]  /*16a0*/  IADD3 R14, P3, R14, c[0x0][0x1b8], RZ ;  /* 0x00006e000e0e7a10 */ /* 0x000fe40007f7e0ff */
[----:B------:R-:W-:Y:S02]  /*16b0*/  IADD3.X R11, R15, c[0x0][0x1bc], RZ, P4, !PT ;  /* 0x00006f000f0b7a10 */ /* 0x000fe400027fe4ff */
[----:B------:R-:W-:Y:S02]  /*16c0*/  IADD3 R28, P6, R28, c[0x0][0x1b8], RZ ;  /* 0x00006e001c1c7a10 */ /* 0x000fe40007fde0ff */
[----:B------:R-:W-:Y:S02]  /*16d0*/  IADD3.X R13, R29, c[0x0][0x1bc], RZ, P5, !PT ;  /* 0x00006f001d0d7a10 */ /* 0x000fe40002ffe4ff */
[----:B------:R-:W-:-:S02]  /*16e0*/  IADD3 R30, P4, R30, c[0x0][0x1b8], RZ ;  /* 0x00006e001e1e7a10 */ /* 0x000fc40007f9e0ff */
[----:B------:R-:W-:Y:S02]  /*16f0*/  IADD3 R32, P5, R32, c[0x0][0x1b8], RZ ;  /* 0x00006e0020207a10 */ /* 0x000fe40007fbe0ff */
[----:B------:R-:W-:Y:S02]  /*1700*/  IADD3.X R15, R31, c[0x0][0x1bc], RZ, P3, !PT ;  /* 0x00006f001f0f7a10 */ /* 0x000fe40001ffe4ff */
[----:B------:R-:W-:Y:S02]  /*1710*/  IADD3.X R29, R33, c[0x0][0x1bc], RZ, P6, !PT ;  /* 0x00006f00211d7a10 */ /* 0x000fe400037fe4ff */
[----:B------:R-:W-:Y:S02]  /*1720*/  ISETP.GE.AND P1, PT, R140, c[0x0][0x164], PT ;  /* 0x000059008c007a0c */ /* 0x000fe40003f26270 */
[----:B------:R-:W-:Y:S02]  /*1730*/  IADD3.X R31, R35, c[0x0][0x1bc], RZ, P4, !PT ;  /* 0x00006f00231f7a10 */ /* 0x000fe400027fe4ff */
[----:B------:R-:W-:-:S02]  /*1740*/  IADD3.X R33, R37, c[0x0][0x1bc], RZ, P5, !PT ;  /* 0x00006f0025217a10 */ /* 0x000fc40002ffe4ff */
[----:B------:R-:W-:Y:S02]  /*1750*/  IADD3 R34, P3, R34, c[0x0][0x1b8], RZ ;  /* 0x00006e0022227a10 */ /* 0x000fe40007f7e0ff */
[----:B------:R-:W-:Y:S02]  /*1760*/  IADD3 R36, P4, R36, c[0x0][0x1b8], RZ ;  /* 0x00006e0024247a10 */ /* 0x000fe40007f9e0ff */
[----:B------:R-:W-:Y:S02]  /*1770*/  IADD3 R38, P5, R38, c[0x0][0x1b8], RZ ;  /* 0x00006e0026267a10 */ /* 0x000fe40007fbe0ff */
[----:B------:R-:W-:Y:S02]  /*1780*/  IADD3.X R35, R43, c[0x0][0x1bc], RZ, P3, !PT ;  /* 0x00006f002b237a10 */ /* 0x000fe40001ffe4ff */
        /* <DEDUP_REMOVED lines=11> */
[----:B------:R-:W-:Y:S01]  /*1840*/  IADD3 R58, P6, R58, c[0x0][0x1b8], RZ ;  /* 0x00006e003a3a7a10 */ /* 0x000fe20007fde0ff */
[-C--:B------:R-:W-:Y:S01]  /*1850*/  IMAD.WIDE.U32 R44, R44, R93.reuse, c[0x0][0x1b0] ;  /* 0x00006c002c2c7625 */ /* 0x080fe200078e005d */
[----:B------:R-:W-:Y:S02]  /*1860*/  IADD3.X R5, RZ, c[0x0][0x1b4], RZ, P2, !PT ;  /* 0x00006d00ff057a10 */ /* 0x000fe400017fe4ff */
[----:B------:R-:W-:Y:S01]  /*1870*/  IADD3.X R51, R51, c[0x0][0x1bc], RZ, P3, !PT ;  /* 0x00006f0033337a10 */ /* 0x000fe20001ffe4ff */
[----:B------:R-:W-:Y:S01]  /*1880*/  IMAD.WIDE.U32 R48, R48, R93, c[0x0][0x1b0] ;  /* 0x00006c0030307625 */ /* 0x000fe200078e005d */
[----:B------:R-:W-:-:S02]  /*1890*/  IADD3.X R53, R53, c[0x0][0x1bc], RZ, P4, !PT ;  /* 0x00006f0035357a10 */ /* 0x000fc400027fe4ff */
[----:B------:R-:W-:Y:S01]  /*18a0*/  IADD3.X R57, R57, c[0x0][0x1bc], RZ, P5, !PT ;  /* 0x00006f0039397a10 */ /* 0x000fe20002ffe4ff */
[----:B------:R-:W-:Y:S01]  /*18b0*/  IMAD.WIDE.U32 R88, R88, R93, c[0x0][0x1b0] ;  /* 0x00006c0058587625 */ /* 0x000fe200078e005d */
[----:B------:R-:W-:-:S03]  /*18c0*/  IADD3.X R59, R59, c[0x0][0x1bc], RZ, P6, !PT ;  /* 0x00006f003b3b7a10 */ /* 0x000fc600037fe4ff */
[----:B------:R-:W-:-:S04]  /*18d0*/  IMAD.WIDE.U32 R90, R90, R93, c[0x0][0x1b0] ;  /* 0x00006c005a5a7625 */ /* 0x000fc800078e005d */
[----:B------:R-:W-:Y:S01]  /*18e0*/  IMAD.WIDE.U32 R92, R92, R93, c[0x0][0x1b0] ;  /* 0x00006c005c5c7625 */ /* 0x000fe200078e005d */
[----:B------:R-:W-:Y:S06]  /*18f0*/  @P1 EXIT ;  /* 0x000000000000194d */ /* 0x000fec0003800000 */
[----:B------:R0:W2:Y:S04]  /*1900*/  LDG.E.128 R112, [R4.64] ;  /* 0x0000000404707981 */ /* 0x0000a8000c1e1d00 */
[----:B------:R-:W3:Y:S04]  /*1910*/  LDG.E.128 R108, [R2.64] ;  /* 0x00000004026c7981 */ /* 0x000ee8000c1e1d00 */
[----:B------:R-:W4:Y:S04]  /*1920*/  LDG.E.128 R104, [R44.64] ;  /* 0x000000042c687981 */ /* 0x000f28000c1e1d00 */
[----:B------:R0:W4:Y:S04]  /*1930*/  LDG.E.128 R100, [R6.64] ;  /* 0x0000000406647981 */ /* 0x000128000c1e1d00 */
[----:B------:R1:W4:Y:S04]  /*1940*/  LDG.E.128 R96, [R48.64] ;  /* 0x0000000430607981 */ /* 0x000328000c1e1d00 */
[----:B------:R-:W4:Y:S04]  /*1950*/  LDG.E.128 R144, [R54.64] ;  /* 0x0000000436907981 */ /* 0x000f28000c1e1d00 */
[----:B0-----:R0:W4:Y:S04]  /*1960*/  LDG.E.128 R4, [R8.64] ;  /* 0x0000000408047981 */ /* 0x001128000c1e1d00 */
[----:B------:R0:W4:Y:S04]  /*1970*/  LDG.E.128 R120, [R10.64] ;  /* 0x000000040a787981 */ /* 0x000128000c1e1d00 */
[----:B------:R-:W4:Y:S04]  /*1980*/  LDG.E.128 R116, [R60.64] ;  /* 0x000000043c747981 */ /* 0x000f28000c1e1d00 */
[----:B-1----:R-:W4:Y:S04]  /*1990*/  LDG.E.128 R48, [R50.64] ;  /* 0x0000000432307981 */ /* 0x002f28000c1e1d00 */
[----:B0-----:R0:W4:Y:S04]  /*19a0*/  LDG.E.128 R8, [R32.64] ;  /* 0x0000000420087981 */ /* 0x001128000c1e1d00 */
[----:B--2---:R-:W-:Y:S04]  /*19b0*/  STL.64 [R1+0x450], R112 ;  /* 0x0004507001007387 */ /* 0x004fe80000100a00 */
[----:B------:R1:W-:Y:S04]  /*19c0*/  STL.64 [R1+0x458], R114 ;  /* 0x0004587201007387 */ /* 0x0003e80000100a00 */
[----:B---3--:R-:W-:Y:S04]  /*19d0*/  STL.64 [R1+0x440], R108 ;  /* 0x0004406c01007387 */ /* 0x008fe80000100a00 */
[----:B------:R2:W-:Y:S04]  /*19e0*/  STL.64 [R1+0x448], R110 ;  /* 0x0004486e01007387 */ /* 0x0005e80000100a00 */
[----:B-1----:R1:W3:Y:S04]  /*19f0*/  LDG.E.128 R112, [R12.64] ;  /* 0x000000040c707981 */ /* 0x0022e8000c1e1d00 */
[----:B----4-:R-:W-:Y:S04]  /*1a00*/  STL.64 [R1+0x430], R104 ;  /* 0x0004306801007387 */ /* 0x010fe80000100a00 */
[----:B--2---:R2:W4:Y:S04]  /*1a10*/  LDG.E.128 R108, [R64.64] ;  /* 0x00000004406c7981 */ /* 0x004528000c1e1d00 */
[----:B------:R0:W-:Y:S04]  /*1a20*/  STL.64 [R1+0x438], R106 ;  /* 0x0004386a01007387 */ /* 0x0001e80000100a00 */
[----:B------:R-:W-:Y:S04]  /*1a30*/  STL.64 [R1+0x420], R100 ;  /* 0x0004206401007387 */ /* 0x000fe80000100a00 */
[----:B------:R1:W-:Y:S04]  /*1a40*/  STL.64 [R1+0x428], R102 ;  /* 0x0004286601007387 */ /* 0x0003e80000100a00 */
[----:B0-----:R0:W4:Y:S04]  /*1a50*/  LDG.E.128 R104, [R14.64] ;  /* 0x000000040e687981 */ /* 0x001128000c1e1d00 */
[----:B------:R-:W-:Y:S04]  /*1a60*/  STL.64 [R1+0x410], R96 ;  /* 0x0004106001007387 */ /* 0x000fe80000100a00 */
[----:B-1----:R2:W4:Y:S04]  /*1a70*/  LDG.E.128 R100, [R66.64] ;  /* 0x0000000442647981 */ /* 0x002528000c1e1d00 */
[----:B------:R1:W-:Y:S04]  /*1a80*/  STL.64 [R1+0x418], R98 ;  /* 0x0004186201007387 */ /* 0x0003e80000100a00 */
[----:B0-----:R0:W4:Y:S04]  /*1a90*/  LDG.E.128 R12, [R70.64] ;  /* 0x00000004460c7981 */ /* 0x001128000c1e1d00 */
[----:B--2---:R0:W2:Y:S04]  /*1aa0*/  LDG.E.128 R64, [R68.64] ;  /* 0x0000000444407981 */ /* 0x0040a8000c1e1d00 */
[----:B-1----:R1:W2:Y:S04]  /*1ab0*/  LDG.E.128 R96, [R28.64] ;  /* 0x000000041c607981 */ /* 0x0022a8000c1e1d00 */
[----:B------:R-:W-:Y:S04]  /*1ac0*/  STL.64 [R1+0x400], R4 ;  /* 0x0004000401007387 */ /* 0x000fe80000100a00 */
[----:B0-----:R0:W2:Y:S04]  /*1ad0*/  LDG.E.128 R68, [R46.64] ;  /* 0x000000042e447981 */ /* 0x0010a8000c1e1d00 */
[----:B-1----:R-:W2:Y:S04]  /*1ae0*/  LDG.E.128 R28, [R30.64] ;  /* 0x000000041e1c7981 */ /* 0x002ea8000c1e1d00 */
[----:B------:R1:W-:Y:S04]  /*1af0*/  STL.64 [R1+0x408], R6 ;  /* 0x0004080601007387 */ /* 0x0003e80000100a00 */
[----:B0-----:R-:W2:Y:S04]  /*1b00*/  LDG.E.128 R44, [R86.64] ;  /* 0x00000004562c7981 */ /* 0x001ea8000c1e1d00 */
[----:B-1----:R0:W2:Y:S04]  /*1b10*/  LDG.E.128 R4, [R72.64] ;  /* 0x0000000448047981 */ /* 0x0020a8000c1e1d00 */
[----:B------:R-:W-:Y:S04]  /*1b20*/  STL.64 [R1+0x3f0], R144 ;  /* 0x0003f09001007387 */ /* 0x000fe80000100a00 */
[----:B------:R1:W-:Y:S04]  /*1b30*/  STL.64 [R1+0x3f8], R146 ;  /* 0x0003f89201007387 */ /* 0x0003e80000100a00 */
[----:B------:R-:W-:Y:S04]  /*1b40*/  STL.64 [R1+0x3e0], R120 ;  /* 0x0003e07801007387 */ /* 0x000fe80000100a00 */
[----:B------:R0:W-:Y:S04]  /*1b50*/  STL.64 [R1+0x3e8], R122 ;  /* 0x0003e87a01007387 */ /* 0x0001e80000100a00 */
[----:B------:R-:W-:Y:S04]  /*1b60*/  STL.64 [R1+0x3d0], R116 ;  /* 0x0003d07401007387 */ /* 0x000fe80000100a00 */
[----:B------:R0:W-:Y:S04]  /*1b70*/  STL.64 [R1+0x3d8], R118 ;  /* 0x0003d87601007387 */ /* 0x0001e80000100a00 */
[----:B-1----:R1:W2:Y:S04]  /*1b80*/  LDG.E.128 R144, [R34.64] ;  /* 0x0000000422907981 */ /* 0x0022a8000c1e1d00 */
[----:B0-----:R0:W2:Y:S04]  /*1b90*/  LDG.E.128 R120, [R74.64] ;  /* 0x000000044a787981 */ /* 0x0010a8000c1e1d00 */
[----:B------:R2:W2:Y:S04]  /*1ba0*/  LDG.E.128 R116, [R36.64] ;  /* 0x0000000424747981 */ /* 0x0004a8000c1e1d00 */
[----:B-1----:R-:W2:Y:S04]  /*1bb0*/  LDG.E.128 R32, [R56.64] ;  /* 0x0000000438207981 */ /* 0x002ea8000c1e1d00 */
[----:B0-----:R-:W2:Y:S04]  /*1bc0*/  LDG.E.128 R72, [R82.64] ;  /* 0x0000000452487981 */ /* 0x001ea8000c1e1d00 */
[----:B---3--:R-:W-:Y:S04]  /*1bd0*/  STL.64 [R1+0x3c0], R112 ;  /* 0x0003c07001007387 */ /* 0x008fe80000100a00 */
[----:B------:R0:W-:Y:S04]  /*1be0*/  STL.64 [R1+0x3c8], R114 ;  /* 0x0003c87201007387 */ /* 0x0001e80000100a00 */
[----:B----4-:R-:W-:Y:S04]  /*1bf0*/  STL.64 [R1+0x3b0], R108 ;  /* 0x0003b06c01007387 */ /* 0x010fe80000100a00 */
[----:B------:R1:W-:Y:S04]  /*1c00*/  STL.64 [R1+0x3b8], R110 ;  /* 0x0003b86e01007387 */ /* 0x0003e80000100a00 */
[----:B0-----:R0:W3:Y:S04]  /*1c10*/  LDG.E.128 R112, [R76.64] ;  /* 0x000000044c707981 */ /* 0x0010e8000c1e1d00 */
[----:B------:R-:W-:Y:S04]  /*1c20*/  STL.64 [R1+0x3a0], R104 ;  /* 0x0003a06801007387 */ /* 0x000fe80000100a00 */
[----:B------:R4:W-:Y:S04]  /*1c30*/  STL.64 [R1+0x3a8], R106 ;  /* 0x0003a86a01007387 */ /* 0x0009e80000100a00 */
[----:B------:R-:W-:Y:S04]  /*1c40*/  STL.64 [R1+0x390], R100 ;  /* 0x0003906401007387 */ /* 0x000fe80000100a00 */
[----:B------:R-:W-:Y:S04]  /*1c50*/  STL.64 [R1+0x398], R102 ;  /* 0x0003986601007387 */ /* 0x000fe80000100a00 */
[----:B-1----:R1:W3:Y:S04]  /*1c60*/  LDG.E.128 R108, [R38.64] ;  /* 0x00000004266c7981 */ /* 0x0022e8000c1e1d00 */
[----:B----4-:R0:W4:Y:S04]  /*1c70*/  LDG.E.128 R104, [R78.64] ;  /* 0x000000044e687981 */ /* 0x010128000c1e1d00 */
[----:B--2---:R-:W-:Y:S04]  /*1c80*/  STL.64 [R1+0x380], R96 ;  /* 0x0003806001007387 */ /* 0x004fe80000100a00 */
        /* <DEDUP_REMOVED lines=11> */
[----:B--2---:R-:W2:Y:S04]  /*1d40*/  LDG.E.128 R8, [R92.64] ;  /* 0x000000045c087981 */ /* 0x004ea8000c1e1d00 */
[----:B------:R-:W2:Y:S04]  /*1d50*/  LDG.E.128 R12, [R58.64] ;  /* 0x000000043a0c7981 */ /* 0x000ea8000c1e1d00 */
[----:B0-----:R-:W2:Y:S04]  /*1d60*/  LDG.E.128 R4, [R62.64] ;  /* 0x000000043e047981 */ /* 0x001ea8000c1e1d00 */
[----:B------:R-:W3:Y:S04]  /*1d70*/  LDG.E.128 R28, [R90.64] ;  /* 0x000000045a1c7981 */ /* 0x000ee8000c1e1d00 */
[----:B-1----:R-:W3:Y:S04]  /*1d80*/  LDG.E.128 R36, [R88.64] ;  /* 0x0000000458247981 */ /* 0x002ee8000c1e1d00 */
[----:B------:R0:W3:Y:S04]  /*1d90*/  LDG.E.128 R100, [R40.64] ;  /* 0x0000000428647981 */ /* 0x0000e8000c1e1d00 */
[----:B------:R0:W3:Y:S04]  /*1da0*/  LDG.E.128 R76, [R42.64] ;  /* 0x000000042a4c7981 */ /* 0x0000e8000c1e1d00 */
[----:B------:R-:W3:Y:S04]  /*1db0*/  LDG.E.128 R96, [R80.64] ;  /* 0x0000000450607981 */ /* 0x000ee8000c1e1d00 */
[----:B------:R-:W3:Y:S04]  /*1dc0*/  LDG.E.128 R64, [R84.64] ;  /* 0x0000000454407981 */ /* 0x000ee8000c1e1d00 */
[----:B0-----:R-:W4:Y:S04]  /*1dd0*/  LDG.E.128 R40, [R52.64] ;  /* 0x0000000434287981 */ /* 0x001f28000c1e1d00 */
[----:B--2---:R0:W-:Y:S04]  /*1de0*/  STL.64 [R1+0x1e0], R4 ;  /* 0x0001e00401007387 */ /* 0x0041e80000100a00 */
        /* <DEDUP_REMOVED lines=41> */
.L_x_59132:
[----:B------:R-:W-:Y:S01]  /*2080*/  ISETP.NE.U32.AND P1, PT, RZ, c[0x0][0x178], PT ;  /* 0x00005e00ff007a0c */ /* 0x000fe20003f25070 */
[----:B------:R-:W-:Y:S01]  /*2090*/  IMAD R0, R140, c[0x0][0x168], RZ ;  /* 0x00005a008c007a24 */ /* 0x000fe200078e02ff */
[----:B------:R-:W-:-:S02]  /*20a0*/  ISETP.NE.U32.AND P2, PT, RZ, c[0x0][0x180], PT ;  /* 0x00006000ff007a0c */ /* 0x000fc40003f45070 */
[----:B------:R-:W-:Y:S02]  /*20b0*/  ISETP.NE.AND.EX P1, PT, RZ, c[0x0][0x17c], PT, P1 ;  /* 0x00005f00ff007a0c */ /* 0x000fe40003f25310 */
[----:B------:R-:W-:Y:S02]  /*20c0*/  SHF.R.S32.HI R2, RZ, 0x1f, R0 ;  /* 0x0000001fff027819 */ /* 0x000fe40000011400 */
[----:B------:R-:W-:Y:S02]  /*20d0*/  ISETP.NE.AND.EX P2, PT, RZ, c[0x0][0x184], PT, P2 ;  /* 0x00006100ff007a0c */ /* 0x000fe40003f45320 */
[----:B------:R-:W-:-:S04]  /*20e0*/  LEA.HI R2, R2, R0, RZ, 0x2 ;  /* 0x0000000002027211 */ /* 0x000fc800078f10ff */
[----:B0-----:R-:W-:-:S04]  /*20f0*/  LEA.HI.SX32 R145, R2, R163, 0x1e ;  /* 0x000000a302917211 */ /* 0x001fc800078ff2ff */
        /* <DEDUP_REMOVED lines=17> */
.L_x_58810:
[----:B-----5:R-:W-:Y:S01]  /*2210*/  FADD.FTZ R116, R32, R116 ;  /* 0x0000007420747221 */ /* 0x020fe20000010000 */
[----:B------:R-:W-:Y:S05]  /*2220*/  BRA `(.L_x_58811) ;  /* 0x0000002000007947 */ /* 0x000fea0003800000 */
.L_x_58809:
[----:B0----5:R-:W-:-:S04]  /*2230*/  FADD.FTZ R116, R28, R116 ;  /* 0x000000741c747221 */ /* 0x021fc80000010000 */
[----:B------:R-:W-:-:S05]  /*2240*/  @P2 FADD.FTZ R116, R32, R116 ;  /* 0x0000007420742221 */ /* 0x000fca0000010000 */
.L_x_58811:
[----:B-----5:R-:W-:Y:S02]  /*2250*/  MOV R36, R116 ;  /* 0x0000007400247202 */ /* 0x020fe40000000f00 */
.L_x_58812:
[----:B------:R-:W-:Y:S05]  /*2260*/  @P3 BRA `(.L_x_58813) ;  /* 0x0000007000003947 */ /* 0x000fea0003800000 */
[----:B------:R-:W-:-:S04]  /*2270*/  ISETP.NE.U32.AND P4, PT, RZ, c[0x0][0x180], PT ;  /* 0x00006000ff007a0c */ /* 0x000fc80003f85070 */
[----:B------:R-:W-:-:S13]  /*2280*/  ISETP.NE.AND.EX P4, PT, RZ, c[0x0][0x184], PT, P4 ;  /* 0x00006100ff007a0c */ /* 0x000fda0003f85340 */
[----:B------:R-:W-:Y:S05]  /*2290*/  @P4 BRA `(.L_x_58814) ;  /* 0x0000002000004947 */ /* 0x000fea0003800000 */
[----:B------:R-:W-:Y:S05]  /*22a0*/  @P0 BRA `(.L_x_58815) ;  /* 0x0000005000000947 */ /* 0x000fea0003800000 */
[----:B------:R-:W-:Y:S05]  /*22b0*/  BRA `(.L_x_58816) ;  /* 0x0000005000007947 */ /* 0x000fea0003800000 */
.L_x_58814:
[----:B-----5:R-:W-:Y:S01]  /*22c0*/  FADD.FTZ R117, R33, R117 ;  /* 0x0000007521757221 */ /* 0x020fe20000010000 */
[----:B------:R-:W-:Y:S05]  /*22d0*/  BRA `(.L_x_58815) ;  /* 0x0000002000007947 */ /* 0x000fea0003800000 */
.L_x_58813:
[----:B-----5:R-:W-:-:S04]  /*22e0*/  FADD.FTZ R117, R29, R117 ;  /* 0x000000751d757221 */ /* 0x020fc80000010000 */
[----:B------:R-:W-:-:S05]  /*22f0*/  @P2 FADD.FTZ R117, R33, R117 ;  /* 0x0000007521752221 */ /* 0x000fca0000010000 */
.L_x_58815:
[----:B-----5:R-:W-:Y:S02]  /*2300*/  MOV R37, R117 ;  /* 0x0000007500257202 */ /* 0x020fe40000000f00 */
.L_x_58816:
[----:B------:R-:W-:Y:S05]  /*2310*/  @P3 BRA `(.L_x_58817) ;  /* 0x0000007000003947 */ /* 0x000fea0003800000 */
[----:B------:R-:W-:-:S04]  /*2320*/  ISETP.NE.U32.AND P4, PT, RZ, c[0x0][0x180], PT ;  /* 0x00006000ff007a0c */ /* 0x000fc80003f85070 */
[----:B------:R-:W-:-:S13]  /*2330*/  ISETP.NE.AND.EX P4, PT, RZ, c[0x0][0x184], PT, P4 ;  /* 0x00006100ff007a0c */ /* 0x000fda0003f85340 */
[----:B------:R-:W-:Y:S05]  /*2340*/  @P4 BRA `(.L_x_58818) ;  /* 0x0000002000004947 */ /* 0x000fea0003800000 */
[----:B------:R-:W-:Y:S05]  /*2350*/  @P0 BRA `(.L_x_58819) ;  /* 0x0000005000000947 */ /* 0x000fea0003800000 */
[----:B------:R-:W-:Y:S05]  /*2360*/  BRA `(.L_x_58820) ;  /* 0x0000005000007947 */ /* 0x000fea0003800000 */
.L_x_58818:
[----:B-----5:R-:W-:Y:S01]  /*2370*/  FADD.FTZ R118, R34, R118 ;  /* 0x0000007622767221 */ /* 0x020fe20000010000 */
[----:B------:R-:W-:Y:S05]  /*2380*/  BRA `(.L_x_58819) ;  /* 0x0000002000007947 */ /* 0x000fea0003800000 */
.L_x_58817:
[----:B-----5:R-:W-:-:S04]  /*2390*/  FADD.FTZ R118, R30, R118 ;  /* 0x000000761e767221 */ /* 0x020fc80000010000 */
[----:B------:R-:W-:-:S05]  /*23a0*/  @P2 FADD.FTZ R118, R34, R118 ;  /* 0x0000007622762221 */ /* 0x000fca0000010000 */
.L_x_58819:
[----:B-----5:R-:W-:Y:S02]  /*23b0*/  MOV R38, R118 ;  /* 0x0000007600267202 */ /* 0x020fe40000000f00 */
.L_x_58820:
[----:B------:R-:W-:Y:S05]  /*23c0*/  @P3 BRA `(.L_x_58821) ;  /* 0x0000007000003947 */ /* 0x000fea0003800000 */
[----:B------:R-:W-:-:S04]  /*23d0*/  ISETP.NE.U32.AND P4, PT, RZ, c[0x0][0x180], PT ;  /* 0x00006000ff007a0c */ /* 0x000fc80003f85070 */
[----:B------:R-:W-:-:S13]  /*23e0*/  ISETP.NE.AND.EX P4, PT, RZ, c[0x0][0x184], PT, P4 ;  /* 0x00006100ff007a0c */ /* 0x000fda0003f85340 */
[----:B------:R-:W-:Y:S05]  /*23f0*/  @P4 BRA `(.L_x_58822) ;  /* 0x0000002000004947 */ /* 0x000fea0003800000 */
[----:B------:R-:W-:Y:S05]  /*2400*/  @P0 BRA `(.L_x_58823) ;  /* 0x0000005000000947 */ /* 0x000fea0003800000 */
[----:B------:R-:W-:Y:S05]  /*2410*/  BRA `(.L_x_58824) ;  /* 0x0000005000007947 */ /* 0x000fea0003800000 */
.L_x_58822:
[----:B-----5:R-:W-:Y:S01]  /*2420*/  FADD.FTZ R119, R35, R119 ;  /* 0x0000007723777221 */ /* 0x020fe20000010000 */
[----:B------:R-:W-:Y:S05]  /*2430*/  BRA `(.L_x_58823) ;  /* 0x0000002000007947 */ /* 0x000fea0003800000 */
.L_x_58821:
[----:B-----5:R-:W-:-:S04]  /*2440*/  FADD.FTZ R119, R31, R119 ;  /* 0x000000771f777221 */ /* 0x020fc80000010000 */
[----:B------:R-:W-:-:S05]  /*2450*/  @P2 FADD.FTZ R119, R35, R119 ;  /* 0x0000007723772221 */ /* 0x000fca0000010000 */
.L_x_58823:
[----:B-----5:R-:W-:Y:S02]  /*2460*/  MOV R39, R119 ;  /* 0x0000007700277202 */ /* 0x020fe40000000f00 */
.L_x_58824:
        /* <DEDUP_REMOVED lines=9> */
[----:B------:R0:W5:Y:S01]  /*2500*/  LDG.E.128 R112, [R2.64] ;  /* 0x0000000402707981 */ /* 0x000162000c1e1d00 */
[----:B------:R-:W-:Y:S05]  /*2510*/  @P3 BRA `(.L_x_58825) ;  /* 0x0000007000003947 */ /* 0x000fea0003800000 */
[----:B------:R-:W-:-:S04]  /*2520*/  ISETP.NE.U32.AND P4, PT, RZ, c[0x0][0x180], PT ;  /* 0x00006000ff007a0c */ /* 0x000fc80003f85070 */
[----:B------:R-:W-:-:S13]  /*2530*/  ISETP.NE.AND.EX P4, PT, RZ, c[0x0][0x184], PT, P4 ;  /* 0x00006100ff007a0c */ /* 0x000fda0003f85340 */
[----:B------:R-:W-:Y:S05]  /*2540*/  @P4 BRA `(.L_x_58826) ;  /* 0x0000002000004947 */ /* 0x000fea0003800000 */
[----:B------:R-:W-:Y:S05]  /*2550*/  @P0 BRA `(.L_x_58827) ;  /* 0x0000005000000947 */ /* 0x000fea0003800000 */
[----:B------:R-:W-:Y:S05]  /*2560*/  BRA `(.L_x_58828) ;  /* 0x0000005000007947 */ /* 0x000fea0003800000 */
.L_x_58826:
[----:B-----5:R-:W-:Y:S01]  /*2570*/  FADD.FTZ R112, R32, R112 ;  /* 0x0000007020707221 */ /* 0x020fe20000010000 */
[----:B------:R-:W-:Y:S05]  /*2580*/  BRA `(.L_x_58827) ;  /* 0x0000002000007947 */ /* 0x000fea0003800000 */
.L_x_58825:
[----:B-----5:R-:W-:-:S04]  /*2590*/  FADD.FTZ R112, R28, R112 ;  /* 0x000000701c707221 */ /* 0x020fc80000010000 */
[----:B------:R-:W-:-:S05]  /*25a0*/  @P2 FADD.FTZ R112, R32, R112 ;  /* 0x0000007020702221 */ /* 0x000fca0000010000 */
.L_x_58827:
[----:B-----5:R-:W-:Y:S02]  /*25b0*/  MOV R36, R112 ;  /* 0x0000007000247202 */ /* 0x020fe40000000f00 */
.L_x_58828:
[----:B------:R-:W-:Y:S05]  /*25c0*/  @P3 BRA `(.L_x_58829) ;  /* 0x0000007000003947 */ /* 0x000fea0003800000 */
[----:B------:R-:W-:-:S04]  /*25d0*/  ISETP.NE.U32.AND P4, PT, RZ, c[0x0][0x180], PT ;  /* 0x00006000ff007a0c */ /* 0x000fc80003f85070 */
[----:B------:R-:W-:-:S13]  /*25e0*/  ISETP.NE.AND.EX P4, PT, RZ, c[0x0][0x184], PT, P4 ;  /* 0x00006100ff007a0c */ /* 0x000fda0003f85340 */
[----:B------:R-:W-:Y:S05]  /*25f0*/  @P4 BRA `(.L_x_58830) ;  /* 0x0000002000004947 */ /* 0x000fea0003800000 */
[----:B------:R-:W-:Y:S05]  /*2600*/  @P0 BRA `(.L_x_58831) ;  /* 0x0000005000000947 */ /* 0x000fea0003800000 */
[----:B------:R-:W-:Y:S05]  /*2610*/  BRA `(.L_x_58832) ;  /* 0x0000005000007947 */ /* 0x000fea0003800000 */
.L_x_58830:
[----:B-----5:R-:W-:Y:S01]  /*2620*/  FADD.FTZ R113, R33, R113 ;  /* 0x0000007121717221 */ /* 0x020fe20000010000 */
[----:B------:R-:W-:Y:S05]  /*2630*/  BRA `(.L_x_58831) ;  /* 0x0000002000007947 */ /* 0x000fea0003800000 */
.L_x_58829:
[----:B-----5:R-:W-:-:S04]  /*2640*/  FADD.FTZ R113, R29, R113 ;  /* 0x000000711d717221 */ /* 0x020fc80000010000 */
[----:B------:R-:W-:-:S05]  /*2650*/  @P2 FADD.FTZ R113, R33, R113 ;  /* 0x0000007121712221 */ /* 0x000fca0000010000 */
.L_x_58831:
[----:B-----5:R-:W-:Y:S02]  /*2660*/  MOV R37, R113 ;  /* 0x0000007100257202 */ /* 0x020fe40000000f00 */
.L_x_58832:
[----:B------:R-:W-:Y:S05]  /*2670*/  @P3 BRA `(.L_x_58833) ;  /* 0x0000007000003947 */ /* 0x000fea0003800000 */
[----:B------:R-:W-:-:S04]  /*2680*/  ISETP.NE.U32.AND P4, PT, RZ, c[0x0][0x180], PT ;  /* 0x00006000ff007a0c */ /* 0x000fc80003f85070 */
[----:B------:R-:W-:-:S13]  /*2690*/  ISETP.NE.AND.EX P4, PT, RZ, c[0x0][0x184], PT, P4 ;  /* 0x00006100ff007a0c */ /* 0x000fda0003f85340 */
[----:B------:R-:W-:Y:S05]  /*26a0*/  @P4 BRA `(.L_x_58834) ;  /* 0x0000002000004947 */ /* 0x000fea0003800000 */
[----:B------:R-:W-:Y:S05]  /*26b0*/  @P0 BRA `(.L_x_58835) ;  /* 0x0000005000000947 */ /* 0x000fea0003800000 */
[----:B------:R-:W-:Y:S05]  /*26c0*/  BRA `(.L_x_58836) ;  /* 0x0000005000007947 */ /* 0x000fea0003800000 */
.L_x_58834:
[----:B-----5:R-:W-:Y:S01]  /*26d0*/  FADD.FTZ R114, R34, R114 ;  /* 0x0000007222727221 */ /* 0x020fe20000010000 */
[----:B------:R-:W-:Y:S05]  /*26e0*/  BRA `(.L_x_58835) ;  /* 0x0000002000007947 */ /* 0x000fea0003800000 */
.L_x_58833:
[----:B-----5:R-:W-:-:S04]  /*26f0*/  FADD.FTZ R114, R30, R114 ;  /* 0x000000721e727221 */ /* 0x020fc80000010000 */
[----:B------:R-:W-:-:S05]  /*2700*/  @P2 FADD.FTZ R114, R34, R114 ;  /* 0x0000007222722221 */ /* 0x000fca0000010000 */
.L_x_58835:
[----:B-----5:R-:W-:Y:S02]  /*2710*/  MOV R38, R114 ;  /* 0x0000007200267202 */ /* 0x020fe40000000f00 */
.L_x_58836:
[----:B------:R-:W-:Y:S05]  /*2720*/  @P3 BRA `(.L_x_58837) ;  /* 0x0000007000003947 */ /* 0x000fea0003800000 */
[----:B------:R-:W-:-:S04]  /*2730*/  ISETP.NE.U32.AND P4, PT, RZ, c[0x0][0x180], PT ;  /* 0x00006000ff007a0c */ /* 0x000fc80003f85070 */
[----:B------:R-:W-:-:S13]  /*2740*/  ISETP.NE.AND.EX P4, PT, RZ, c[0x0][0x184], PT, P4 ;  /* 0x00006100ff007a0c */ /* 0x000fda0003f85340 */
[----:B------:R-:W-:Y:S05]  /*2750*/  @P4 BRA `(.L_x_58838) ;  /* 0x0000002000004947 */ /* 0x000fea0003800000 */
[----:B------:R-:W-:Y:S05]  /*2760*/  @P0 BRA `(.L_x_58839) ;  /* 0x0000005000000947 */ /* 0x000fea0003800000 */
[----:B------:R-:W-:Y:S05]  /*2770*/  BRA `(.L_x_58840) ;  /* 0x0000005000007947 */ /* 0x000fea0003800000 */
.L_x_58838:
[----:B-----5:R-:W-:Y:S01]  /*2780*/  FADD.FTZ R115, R35, R115 ;  /* 0x0000007323737221 */ /* 0x020fe20000010000 */
[----:B------:R-:W-:Y:S05]  /*2790*/  BRA `(.L_x_58839) ;  /* 0x0000002000007947 */ /* 0x000fea0003800000 */
.L_x_58837:
[----:B-----5:R-:W-:-:S04]  /*27a0*/  FADD.FTZ R115, R31, R115 ;  /* 0x000000731f737221 */ /* 0x020fc80000010000 */
[----:B------:R-:W-:-:S05]  /*27b0*/  @P2 FADD.FTZ R115, R35, R115 ;  /* 0x0000007323732221 */ /* 0x000fca0000010000 */
.L_x_58839:
[----:B-----5:R-:W-:Y:S02]  /*27c0*/  MOV R39, R115 ;  /* 0x0000007300277202 */ /* 0x020fe40000000f00 */
.L_x_58840:
[----:B0-----:R-:W-:Y:S01]  /*27d0*/  @P0 IMAD.WIDE.U32 R2, R144, R121, c[0x0][0x188] ;  /* 0x0000620090020625 */ /* 0x001fe200078e0079 */
[----:B------:R-:W-:-:S04]  /*27e0*/  IADD3 R141, R145, 0x40, RZ ;  /* 0x00000040918d7810 */ /* 0x000fc80007ffe0ff */
        /* <DEDUP_REMOVED lines=13> */
.L_x_58842:
[----:B-----5:R-:W-:Y:S01]  /*28c0*/  FADD.FTZ R108, R32, R108 ;  /* 0x0000006c206c7221 */ /* 0x020fe20000010000 */
[----:B------:R-:W-:Y:S05]  /*28d0*/  BRA `(.L_x_58843) ;  /* 0x0000002000007947 */ /* 0x000fea0003800000 */
.L_x_58841:
[----:B-----5:R-:W-:-:S04]  /*28e0*/  FADD.FTZ R108, R28, R108 ;  /* 0x0000006c1c6c7221 */ /* 0x020fc80000010000 */
[----:B------:R-:W-:-:S05]  /*28f0*/  @P2 FADD.FTZ R108, R32, R108 ;  /* 0x0000006c206c2221 */ /* 0x000fca0000010000 */
.L_x_58843:
[----:B-----5:R-:W-:Y:S02]  /*2900*/  MOV R36, R108 ;  /* 0x0000006c00247202 */ /* 0x020fe40000000f00 */
.L_x_58844:
[----:B------:R-:W-:Y:S05]  /*2910*/  @P3 BRA `(.L_x_58845) ;  /* 0x0000007000003947 */ /* 0x000fea0003800000 */
[----:B------:R-:W-:-:S04]  /*2920*/  ISETP.NE.U32.AND P4, PT, RZ, c[0x0][0x180], PT ;  /* 0x00006000ff007a0c */ /* 0x000fc80003f85070 */
[----:B------:R-:W-:-:S13]  /*2930*/  ISETP.NE.AND.EX P4, PT, RZ, c[0x0][0x184], PT, P4 ;  /* 0x00006100ff007a0c */ /* 0x000fda0003f85340 */
[----:B------:R-:W-:Y:S05]  /*2940*/  @P4 BRA `(.L_x_58846) ;  /* 0x0000002000004947 */ /* 0x000fea0003800000 */
[----:B------:R-:W-:Y:S05]  /*2950*/  @P0 BRA `(.L_x_58847) ;  /* 0x0000005000000947 */ /* 0x000fea0003800000 */
[----:B------:R-:W-:Y:S05]  /*2960*/  BRA `(.L_x_58848) ;  /* 0x0000005000007947 */ /* 0x000fea0003800000 */
.L_x_58846:
[----:B-----5:R-:W-:Y:S01]  /*2970*/  FADD.FTZ R109, R33, R109 ;  /* 0x0000006d216d7221 */ /* 0x020fe20000010000 */
[----:B------:R-:W-:Y:S05]  /*2980*/  BRA `(.L_x_58847) ;  /* 0x0000002000007947 */ /* 0x000fea0003800000 */
.L_x_58845:
[----:B-----5:R-:W-:-:S04]  /*2990*/  FADD.FTZ R109, R29, R109 ;  /* 0x0000006d1d6d7221 */ /* 0x020fc80000010000 */
[----:B------:R-:W-:-:S05]  /*29a0*/  @P2 FADD.FTZ R109, R33, R109 ;  /* 0x0000006d216d2221 */ /* 0x000fca0000010000 */
.L_x_58847:
[----:B-----5:R-:W-:Y:S02]  /*29b0*/  MOV R37, R109 ;  /* 0x0000006d00257202 */ /* 0x020fe40000000f00 */
.L_x_58848:
[----:B------:R-:W-:Y:S05]  /*29c0*/  @P3 BRA `(.L_x_58849) ;  /* 0x0000007000003947 */ /* 0x000fea0003800000 */
[----:B------:R-:W-:-:S04]  /*29d0*/  ISETP.NE.U32.AND P4, PT, RZ, c[0x0][0x180], PT ;  /* 0x00006000ff007a0c */ /* 0x000fc80003f85070 */
[----:B------:R-:W-:-:S13]  /*29e0*/  ISETP.NE.AND.EX P4, PT, RZ, c[0x0][0x184], PT, P4 ;  /* 0x00006100ff007a0c */ /* 0x000fda0003f85340 */
[----:B------:R-:W-:Y:S05]  /*29f0*/  @P4 BRA `(.L_x_58850) ;  /* 0x0000002000004947 */ /* 0x000fea0003800000 */
[----:B------:R-:W-:Y:S05]  /*2a00*/  @P0 BRA `(.L_x_58851) ;  /* 0x0000005000000947 */ /* 0x000fea0003800000 */
[----:B------:R-:W-:Y:S05]  /*2a10*/  BRA `(.L_x_58852) ;  /* 0x0000005000007947 */ /* 0x000fea0003800000 */
.L_x_58850:
[----:B-----5:R-:W-:Y:S01]  /*2a20*/  FADD.FTZ R110, R34, R110 ;  /* 0x0000006e226e7221 */ /* 0x020fe20000010000 */
[----:B------:R-:W-:Y:S05]  /*2a30*/  BRA `(.L_x_58851) ;  /* 0x0000002000007947 */ /* 0x000fea0003800000 */
.L_x_58849:
[----:B-----5:R-:W-:-:S04]  /*2a40*/  FADD.FTZ R110, R30, R110 ;  /* 0x0000006e1e6e7221 */ /* 0x020fc80000010000 */
[----:B------:R-:W-:-:S05]  /*2a50*/  @P2 FADD.FTZ R110, R34, R110 ;  /* 0x0000006e226e2221 */ /* 0x000fca0000010000 */
.L_x_58851:
[----:B-----5:R-:W-:Y:S02]  /*2a60*/  MOV R38, R110 ;  /* 0x0000006e00267202 */ /* 0x020fe40000000f00 */
.L_x_58852:
[----:B------:R-:W-:Y:S05]  /*2a70*/  @P3 BRA `(.L_x_58853) ;  /* 0x0000007000003947 */ /* 0x000fea0003800000 */
[----:B------:R-:W-:-:S04]  /*2a80*/  ISETP.NE.U32.AND P4, PT, RZ, c[0x0][0x180], PT ;  /* 0x00006000ff007a0c */ /* 0x000fc80003f85070 */
[----:B------:R-:W-:-:S13]  /*2a90*/  ISETP.NE.AND.EX P4, PT, RZ, c[0x0][0x184], PT, P4 ;  /* 0x00006100ff007a0c */ /* 0x000fda0003f85340 */
[----:B------:R-:W-:Y:S05]  /*2aa0*/  @P4 BRA `(.L_x_58854) ;  /* 0x0000002000004947 */ /* 0x000fea0003800000 */
[----:B------:R-:W-:Y:S05]  /*2ab0*/  @P0 BRA `(.L_x_58855) ;  /* 0x0000005000000947 */ /* 0x000fea0003800000 */
[----:B------:R-:W-:Y:S05]  /*2ac0*/  BRA `(.L_x_58856) ;  /* 0x0000005000007947 */ /* 0x000fea0003800000 */
.L_x_58854:
[----:B-----5:R-:W-:Y:S01]  /*2ad0*/  FADD.FTZ R111, R35, R111 ;  /* 0x0000006f236f7221 */ /* 0x020fe20000010000 */
[----:B------:R-:W-:Y:S05]  /*2ae0*/  BRA `(.L_x_58855) ;  /* 0x0000002000007947 */ /* 0x000fea0003800000 */
.L_x_58853:
[----:B-----5:R-:W-:-:S04]  /*2af0*/  FADD.FTZ R111, R31, R111 ;  /* 0x0000006f1f6f7221 */ /* 0x020fc80000010000 */
[----:B------:R-:W-:-:S05]  /*2b00*/  @P2 FADD.FTZ R111, R35, R111 ;  /* 0x0000006f236f2221 */ /* 0x000fca0000010000 */
.L_x_58855:
[----:B-----5:R-:W-:Y:S02]  /*2b10*/  MOV R39, R111 ;  /* 0x0000006f00277202 */ /* 0x020fe40000000f00 */
.L_x_58856:
        /* <DEDUP_REMOVED lines=15> */
.L_x_58858:
[----:B-----5:R-:W-:Y:S01]  /*2c10*/  FADD.FTZ R104, R32, R104 ;  /* 0x0000006820687221 */ /* 0x020fe20000010000 */
[----:B------:R-:W-:Y:S05]  /*2c20*/  BRA `(.L_x_58859) ;  /* 0x0000002000007947 */ /* 0x000fea0003800000 */
.L_x_58857:
[----:B-----5:R-:W-:-:S04]  /*2c30*/  FADD.FTZ R104, R28, R104 ;  /* 0x000000681c687221 */ /* 0x020fc80000010000 */
[----:B------:R-:W-:-:S05]  /*2c40*/  @P2 FADD.FTZ R104, R32, R104 ;  /* 0x0000006820682221 */ /* 0x000fca0000010000 */
.L_x_58859:
[----:B-----5:R-:W-:Y:S02]  /*2c50*/  MOV R36, R104 ;  /* 0x0000006800247202 */ /* 0x020fe40000000f00 */
.L_x_58860:
[----:B------:R-:W-:Y:S05]  /*2c60*/  @P3 BRA `(.L_x_58861) ;  /* 0x0000007000003947 */ /* 0x000fea0003800000 */
[----:B------:R-:W-:-:S04]  /*2c70*/  ISETP.NE.U32.AND P4, PT, RZ, c[0x0][0x180], PT ;  /* 0x00006000ff007a0c */ /* 0x000fc80003f85070 */
[----:B------:R-:W-:-:S13]  /*2c80*/  ISETP.NE.AND.EX P4, PT, RZ, c[0x0][0x184], PT, P4 ;  /* 0x00006100ff007a0c */ /* 0x000fda0003f85340 */
[----:B------:R-:W-:Y:S05]  /*2c90*/  @P4 BRA `(.L_x_58862) ;  /* 0x0000002000004947 */ /* 0x000fea0003800000 */
[----:B------:R-:W-:Y:S05]  /*2ca0*/  @P0 BRA `(.L_x_58863) ;  /* 0x0000005000000947 */ /* 0x000fea0003800000 */
[----:B------:R-:W-:Y:S05]  /*2cb0*/  BRA `(.L_x_58864) ;  /* 0x0000005000007947 */ /* 0x000fea0003800000 */
.L_x_58862:
[----:B-----5:R-:W-:Y:S01]  /*2cc0*/  FADD.FTZ R105, R33, R105 ;  /* 0x0000006921697221 */ /* 0x020fe20000010000 */
[----:B------:R-:W-:Y:S05]  /*2cd0*/  BRA `(.L_x_58863) ;  /* 0x0000002000007947 */ /* 0x000fea0003800000 */
.L_x_58861:
[----:B-----5:R-:W-:-:S04]  /*2ce0*/  FADD.FTZ R105, R29, R105 ;  /* 0x000000691d697221 */ /* 0x020fc80000010000 */
[----:B------:R-:W-:-:S05]  /*2cf0*/  @P2 FADD.FTZ R105, R33, R105 ;  /* 0x0000006921692221 */ /* 0x000fca0000010000 */
.L_x_58863:
[----:B-----5:R-:W-:Y:S02]  /*2d00*/  MOV R37, R105 ;  /* 0x0000006900257202 */ /* 0x020fe40000000f00 */
.L_x_58864:
[----:B------:R-:W-:Y:S05]  /*2d10*/  @P3 BRA `(.L_x_58865) ;  /* 0x0000007000003947 */ /* 0x000fea0003800000 */
[----:B------:R-:W-:-:S04]  /*2d20*/  ISETP.NE.U32.AND P4, PT, RZ, c[0x0][0x180], PT ;  /* 0x00006000ff007a0c */ /* 0x000fc80003f85070 */
[----:B------:R-:W-:-:S13]  /*2d30*/  ISETP.NE.AND.EX P4, PT, RZ, c[0x0][0x184], PT, P4 ;  /* 0x00006100ff007a0c */ /* 0x000fda0003f85340 */
[----:B------:R-:W-:Y:S05]  /*2d40*/  @P4 BRA `(.L_x_58866) ;  /* 0x0000002000004947 */ /* 0x000fea0003800000 */
[----:B------:R-:W-:Y:S05]  /*2d50*/  @P0 BRA `(.L_x_58867) ;  /* 0x0000005000000947 */ /* 0x000fea0003800000 */
[----:B------:R-:W-:Y:S05]  /*2d60*/  BRA `(.L_x_58868) ;  /* 0x0000005000007947 */ /* 0x000fea0003800000 */
.L_x_58866:
[----:B-----5:R-:W-:Y:S01]  /*2d70*/  FADD.FTZ R106, R34, R106 ;  /* 0x0000006a226a7221 */ /* 0x020fe20000010000 */
[----:B------:R-:W-:Y:S05]  /*2d80*/  BRA `(.L_x_58867) ;  /* 0x0000002000007947 */ /* 0x000fea0003800000 */
.L_x_58865:
[----:B-----5:R-:W-:-:S04]  /*2d90*/  FADD.FTZ R106, R30, R106 ;  /* 0x0000006a1e6a7221 */ /* 0x020fc80000010000 */
[----:B------:R-:W-:-:S05]  /*2da0*/  @P2 FADD.FTZ R106, R34, R106 ;  /* 0x0000006a226a2221 */ /* 0x000fca0000010000 */
.L_x_58867:
[----:B-----5:R-:W-:Y:S02]  /*2db0*/  MOV R38, R106 ;  /* 0x0000006a00267202 */ /* 0x020fe40000000f00 */
.L_x_58868:
[----:B------:R-:W-:Y:S05]  /*2dc0*/  @P3 BRA `(.L_x_58869) ;  /* 0x0000007000003947 */ /* 0x000fea0003800000 */
[----:B------:R-:W-:-:S04]  /*2dd0*/  ISETP.NE.U32.AND P4, PT, RZ, c[0x0][0x180], PT ;  /* 0x00006000ff007a0c */ /* 0x000fc80003f85070 */
[----:B------:R-:W-:-:S13]  /*2de0*/  ISETP.NE.AND.EX P4, PT, RZ, c[0x0][0x184], PT, P4 ;  /* 0x00006100ff007a0c */ /* 0x000fda0003f85340 */
[----:B------:R-:W-:Y:S05]  /*2df0*/  @P4 BRA `(.L_x_58870) ;  /* 0x0000002000004947 */ /* 0x000fea0003800000 */
[----:B------:R-:W-:Y:S05]  /*2e00*/  @P0 BRA `(.L_x_58871) ;  /* 0x0000005000000947 */ /* 0x000fea0003800000 */
[----:B------:R-:W-:Y:S05]  /*2e10*/  BRA `(.L_x_58872) ;  /* 0x0000005000007947 */ /* 0x000fea0003800000 */
.L_x_58870:
[----:B-----5:R-:W-:Y:S01]  /*2e20*/  FADD.FTZ R107, R35, R107 ;  /* 0x0000006b236b7221 */ /* 0x020fe20000010000 */
[----:B------:R-:W-:Y:S05]  /*2e30*/  BRA `(.L_x_58871) ;  /* 0x0000002000007947 */ /* 0x000fea0003800000 */
.L_x_58869:
[----:B-----5:R-:W-:-:S04]  /*2e40*/  FADD.FTZ R107, R31, R107 ;  /* 0x0000006b1f6b7221 */ /* 0x020fc80000010000 */
[----:B------:R-:W-:-:S05]  /*2e50*/  @P2 FADD.FTZ R107, R35, R107 ;  /* 0x0000006b236b2221 */ /* 0x000fca0000010000 */
.L_x_58871:
[----:B-----5:R-:W-:Y:S02]  /*2e60*/  MOV R39, R107 ;  /* 0x0000006b00277202 */ /* 0x020fe40000000f00 */
.L_x_58872:
        /* <DEDUP_REMOVED lines=15> */
.L_x_58874:
[----:B-----5:R-:W-:Y:S01]  /*2f60*/  FADD.FTZ R100, R32, R100 ;  /* 0x0000006420647221 */ /* 0x020fe20000010000 */
[----:B------:R-:W-:Y:S05]  /*2f70*/  BRA `(.L_x_58875) ;  /* 0x0000002000007947 */ /* 0x000fea0003800000 */
.L_x_58873:
[----:B-----5:R-:W-:-:S04]  /*2f80*/  FADD.FTZ R100, R28, R100 ;  /* 0x000000641c647221 */ /* 0x020fc80000010000 */
[----:B------:R-:W-:-:S05]  /*2f90*/  @P2 FADD.FTZ R100, R32, R100 ;  /* 0x0000006420642221 */ /* 0x000fca0000010000 */
.L_x_58875:
[----:B-----5:R-:W-:Y:S02]  /*2fa0*/  MOV R36, R100 ;  /* 0x0000006400247202 */ /* 0x020fe40000000f00 */
.L_x_58876:
[----:B------:R-:W-:Y:S05]  /*2fb0*/  @P3 BRA `(.L_x_58877) ;  /* 0x0000007000003947 */ /* 0x000fea0003800000 */
[----:B------:R-:W-:-:S04]  /*2fc0*/  ISETP.NE.U32.AND P4, PT, RZ, c[0x0][0x180], PT ;  /* 0x00006000ff007a0c */ /* 0x000fc80003f85070 */
[----:B------:R-:W-:-:S13]  /*2fd0*/  ISETP.NE.AND.EX P4, PT, RZ, c[0x0][0x184], PT, P4 ;  /* 0x00006100ff007a0c */ /* 0x000fda0003f85340 */
[----:B------:R-:W-:Y:S05]  /*2fe0*/  @P4 BRA `(.L_x_58878) ;  /* 0x0000002000004947 */ /* 0x000fea0003800000 */
[----:B------:R-:W-:Y:S05]  /*2ff0*/  @P0 BRA `(.L_x_58879) ;  /* 0x0000005000000947 */ /* 0x000fea0003800000 */
[----:B------:R-:W-:Y:S05]  /*3000*/  BRA `(.L_x_58880) ;  /* 0x0000005000007947 */ /* 0x000fea0003800000 */
.L_x_58878:
[----:B-----5:R-:W-:Y:S01]  /*3010*/  FADD.FTZ R101, R33, R101 ;  /* 0x0000006521657221 */ /* 0x020fe20000010000 */
[----:B------:R-:W-:Y:S05]  /*3020*/  BRA `(.L_x_58879) ;  /* 0x0000002000007947 */ /* 0x000fea0003800000 */
.L_x_58877:
[----:B-----5:R-:W-:-:S04]  /*3030*/  FADD.FTZ R101, R29, R101 ;  /* 0x000000651d657221 */ /* 0x020fc80000010000 */
[----:B------:R-:W-:-:S05]  /*3040*/  @P2 FADD.FTZ R101, R33, R101 ;  /* 0x0000006521652221 */ /* 0x000fca0000010000 */
.L_x_58879:
[----:B-----5:R-:W-:Y:S02]  /*3050*/  MOV R37, R101 ;  /* 0x0000006500257202 */ /* 0x020fe40000000f00 */
.L_x_58880:
[----:B------:R-:W-:Y:S05]  /*3060*/  @P3 BRA `(.L_x_58881) ;  /* 0x0000007000003947 */ /* 0x000fea0003800000 */
[----:B------:R-:W-:-:S04]  /*3070*/  ISETP.NE.U32.AND P4, PT, RZ, c[0x0][0x180], PT ;  /* 0x00006000ff007a0c */ /* 0x000fc80003f85070 */
[----:B------:R-:W-:-:S13]  /*3080*/  ISETP.NE.AND.EX P4, PT, RZ, c[0x0][0x184], PT, P4 ;  /* 0x00006100ff007a0c */ /* 0x000fda0003f85340 */
[----:B------:R-:W-:Y:S05]  /*3090*/  @P4 BRA `(.L_x_58882) ;  /* 0x0000002000004947 */ /* 0x000fea0003800000 */
[----:B------:R-:W-:Y:S05]  /*30a0*/  @P0 BRA `(.L_x_58883) ;  /* 0x0000005000000947 */ /* 0x000fea0003800000 */
[----:B------:R-:W-:Y:S05]  /*30b0*/  BRA `(.L_x_58884) ;  /* 0x0000005000007947 */ /* 0x000fea0003800000 */
.L_x_58882:
[----:B-----5:R-:W-:Y:S01]  /*30c0*/  FADD.FTZ R102, R34, R102 ;  /* 0x0000006622667221 */ /* 0x020fe20000010000 */
[----:B------:R-:W-:Y:S05]  /*30d0*/  BRA `(.L_x_58883) ;  /* 0x0000002000007947 */ /* 0x000fea0003800000 */
.L_x_58881:
[----:B-----5:R-:W-:-:S04]  /*30e0*/  FADD.FTZ R102, R30, R102 ;  /* 0x000000661e667221 */ /* 0x020fc80000010000 */
[----:B------:R-:W-:-:S05]  /*30f0*/  @P2 FADD.FTZ R102, R34, R102 ;  /* 0x0000006622662221 */ /* 0x000fca0000010000 */
.L_x_58883:
[----:B-----5:R-:W-:Y:S02]  /*3100*/  MOV R38, R102 ;  /* 0x0000006600267202 */ /* 0x020fe40000000f00 */
.L_x_58884:
[----:B------:R-:W-:Y:S05]  /*3110*/  @P3 BRA `(.L_x_58885) ;  /* 0x0000007000003947 */ /* 0x000fea0003800000 */
[----:B------:R-:W-:-:S04]  /*3120*/  ISETP.NE.U32.AND P4, PT, RZ, c[0x0][0x180], PT ;  /* 0x00006000ff007a0c */ /* 0x000fc80003f85070 */
[----:B------:R-:W-:-:S13]  /*3130*/  ISETP.NE.AND.EX P4, PT, RZ, c[0x0][0x184], PT, P4 ;  /* 0x00006100ff007a0c */ /* 0x000fda0003f85340 */
[----:B------:R-:W-:Y:S05]  /*3140*/  @P4 BRA `(.L_x_58886) ;  /* 0x0000002000004947 */ /* 0x000fea0003800000 */
[----:B------:R-:W-:Y:S05]  /*3150*/  @P0 BRA `(.L_x_58887) ;  /* 0x0000005000000947 */ /* 0x000fea0003800000 */
[----:B------:R-:W-:Y:S05]  /*3160*/  BRA `(.L_x_58888) ;  /* 0x0000005000007947 */ /* 0x000fea0003800000 */
.L_x_58886:
[----:B-----5:R-:W-:Y:S01]  /*3170*/  FADD.FTZ R103, R35, R103 ;  /* 0x0000006723677221 */ /* 0x020fe20000010000 */
[----:B------:R-:W-:Y:S05]  /*3180*/  BRA `(.L_x_58887) ;  /* 0x0000002000007947 */ /* 0x000fea0003800000 */
.L_x_58885:
[----:B-----5:R-:W-:-:S04]  /*3190*/  FADD.FTZ R103, R31, R103 ;  /* 0x000000671f677221 */ /* 0x020fc80000010000 */
[----:B------:R-:W-:-:S05]  /*31a0*/  @P2 FADD.FTZ R103, R35, R103 ;  /* 0x0000006723672221 */ /* 0x000fca0000010000 */
.L_x_58887:
[----:B-----5:R-:W-:Y:S02]  /*31b0*/  MOV R39, R103 ;  /* 0x0000006700277202 */ /* 0x020fe40000000f00 */
.L_x_58888:
[----:B0-----:R-:W-:-:S05]  /*31c0*/  @P0 IMAD.WIDE.U32 R2, R0, R121, c[0x0][0x188] ;  /* 0x0000620000020625 */ /* 0x001fca00078e0079 */
[----:B------:R0:W-:Y:S02]  /*31d0*/  @P0 STG.E.128 [R2.64], R36 ;  /* 0x0000002402000986 */ /* 0x0001e4000c101d04 */
[----:B0-----:R-:W-:-:S05]  /*31e0*/  IADD3 R2, R145, 0xa0, RZ ;  /* 0x000000a091027810 */ /* 0x001fca0007ffe0ff */
[----:B------:R-:W-:-:S05]  /*31f0*/  @P1 IMAD.WIDE.U32 R4, R2, R121, c[0x0][0x178] ;  /* 0x00005e0002041625 */ /* 0x000fca00078e0079 */
        /* <DEDUP_REMOVED lines=11> */
.L_x_58890:
[----:B-----5:R-:W-:Y:S01]  /*32b0*/  FADD.FTZ R96, R32, R96 ;  /* 0x0000006020607221 */ /* 0x020fe20000010000 */
[----:B------:R-:W-:Y:S05]  /*32c0*/  BRA `(.L_x_58891) ;  /* 0x0000002000007947 */ /* 0x000fea0003800000 */
.L_x_58889:
[----:B-----5:R-:W-:-:S04]  /*32d0*/  FADD.FTZ R96, R28, R96 ;  /* 0x000000601c607221 */ /* 0x020fc80000010000 */
[----:B------:R-:W-:-:S05]  /*32e0*/  @P2 FADD.FTZ R96, R32, R96 ;  /* 0x0000006020602221 */ /* 0x000fca0000010000 */
.L_x_58891:
[----:B-----5:R-:W-:Y:S02]  /*32f0*/  MOV R36, R96 ;  /* 0x0000006000247202 */ /* 0x020fe40000000f00 */
.L_x_58892:
[----:B------:R-:W-:Y:S05]  /*3300*/  @P3 BRA `(.L_x_58893) ;  /* 0x0000007000003947 */ /* 0x000fea0003800000 */
[----:B------:R-:W-:-:S04]  /*3310*/  ISETP.NE.U32.AND P4, PT, RZ, c[0x0][0x180], PT ;  /* 0x00006000ff007a0c */ /* 0x000fc80003f85070 */
[----:B------:R-:W-:-:S13]  /*3320*/  ISETP.NE.AND.EX P4, PT, RZ, c[0x0][0x184], PT, P4 ;  /* 0x00006100ff007a0c */ /* 0x000fda0003f85340 */
[----:B------:R-:W-:Y:S05]  /*3330*/  @P4 BRA `(.L_x_58894) ;  /* 0x0000002000004947 */ /* 0x000fea0003800000 */
[----:B------:R-:W-:Y:S05]  /*3340*/  @P0 BRA `(.L_x_58895) ;  /* 0x0000005000000947 */ /* 0x000fea0003800000 */
[----:B------:R-:W-:Y:S05]  /*3350*/  BRA `(.L_x_58896) ;  /* 0x0000005000007947 */ /* 0x000fea0003800000 */
.L_x_58894:
[----:B-----5:R-:W-:Y:S01]  /*3360*/  FADD.FTZ R97, R33, R97 ;  /* 0x0000006121617221 */ /* 0x020fe20000010000 */
[----:B------:R-:W-:Y:S05]  /*3370*/  BRA `(.L_x_58895) ;  /* 0x0000002000007947 */ /* 0x000fea0003800000 */
.L_x_58893:
[----:B-----5:R-:W-:-:S04]  /*3380*/  FADD.FTZ R97, R29, R97 ;  /* 0x000000611d617221 */ /* 0x020fc80000010000 */
[----:B------:R-:W-:-:S05]  /*3390*/  @P2 FADD.FTZ R97, R33, R97 ;  /* 0x0000006121612221 */ /* 0x000fca0000010000 */
.L_x_58895:
[----:B-----5:R-:W-:Y:S02]  /*33a0*/  MOV R37, R97 ;  /* 0x0000006100257202 */ /* 0x020fe40000000f00 */
.L_x_58896:
[----:B------:R-:W-:Y:S05]  /*33b0*/  @P3 BRA `(.L_x_58897) ;  /* 0x0000007000003947 */ /* 0x000fea0003800000 */
[----:B------:R-:W-:-:S04]  /*33c0*/  ISETP.NE.U32.AND P4, PT, RZ, c[0x0][0x180], PT ;  /* 0x00006000ff007a0c */ /* 0x000fc80003f85070 */
[----:B------:R-:W-:-:S13]  /*33d0*/  ISETP.NE.AND.EX P4, PT, RZ, c[0x0][0x184], PT, P4 ;  /* 0x00006100ff007a0c */ /* 0x000fda0003f85340 */
[----:B------:R-:W-:Y:S05]  /*33e0*/  @P4 BRA `(.L_x_58898) ;  /* 0x0000002000004947 */ /* 0x000fea0003800000 */
[----:B------:R-:W-:Y:S05]  /*33f0*/  @P0 BRA `(.L_x_58899) ;  /* 0x0000005000000947 */ /* 0x000fea0003800000 */
[----:B------:R-:W-:Y:S05]  /*3400*/  BRA `(.L_x_58900) ;  /* 0x0000005000007947 */ /* 0x000fea0003800000 */
.L_x_58898:
[----:B-----5:R-:W-:Y:S01]  /*3410*/  FADD.FTZ R98, R34, R98 ;  /* 0x0000006222627221 */ /* 0x020fe20000010000 */
[----:B------:R-:W-:Y:S05]  /*3420*/  BRA `(.L_x_58899) ;  /* 0x0000002000007947 */ /* 0x000fea0003800000 */
.L_x_58897:
[----:B-----5:R-:W-:-:S04]  /*3430*/  FADD.FTZ R98, R30, R98 ;  /* 0x000000621e627221 */ /* 0x020fc80000010000 */
[----:B------:R-:W-:-:S05]  /*3440*/  @P2 FADD.FTZ R98, R34, R98 ;  /* 0x0000006222622221 */ /* 0x000fca0000010000 */
.L_x_58899:
[----:B-----5:R-:W-:Y:S02]  /*3450*/  MOV R38, R98 ;  /* 0x0000006200267202 */ /* 0x020fe40000000f00 */
.L_x_58900:
[----:B------:R-:W-:Y:S05]  /*3460*/  @P3 BRA `(.L_x_58901) ;  /* 0x0000007000003947 */ /* 0x000fea0003800000 */
[----:B------:R-:W-:-:S04]  /*3470*/  ISETP.NE.U32.AND P4, PT, RZ, c[0x0][0x180], PT ;  /* 0x00006000ff007a0c */ /* 0x000fc80003f85070 */
[----:B------:R-:W-:-:S13]  /*3480*/  ISETP.NE.AND.EX P4, PT, RZ, c[0x0][0x184], PT, P4 ;  /* 0x00006100ff007a0c */ /* 0x000fda0003f85340 */
[----:B------:R-:W-:Y:S05]  /*3490*/  @P4 BRA `(.L_x_58902) ;  /* 0x0000002000004947 */ /* 0x000fea0003800000 */
[----:B------:R-:W-:Y:S05]  /*34a0*/  @P0 BRA `(.L_x_58903) ;  /* 0x0000005000000947 */ /* 0x000fea0003800000 */
[----:B------:R-:W-:Y:S05]  /*34b0*/  BRA `(.L_x_58904) ;  /* 0x0000005000007947 */ /* 0x000fea0003800000 */
.L_x_58902:
[----:B-----5:R-:W-:Y:S01]  /*34c0*/  FADD.FTZ R99, R35, R99 ;  /* 0x0000006323637221 */ /* 0x020fe20000010000 */
[----:B------:R-:W-:Y:S05]  /*34d0*/  BRA `(.L_x_58903) ;  /* 0x0000002000007947 */ /* 0x000fea0003800000 */
.L_x_58901:
[----:B-----5:R-:W-:-:S04]  /*34e0*/  FADD.FTZ R99, R31, R99 ;  /* 0x000000631f637221 */ /* 0x020fc80000010000 */
[----:B------:R-:W-:-:S05]  /*34f0*/  @P2 FADD.FTZ R99, R35, R99 ;  /* 0x0000006323632221 */ /* 0x000fca0000010000 */
.L_x_58903:
[----:B-----5:R-:W-:Y:S02]  /*3500*/  MOV R39, R99 ;  /* 0x0000006300277202 */ /* 0x020fe40000000f00 */
.L_x_58904:
        /* <DEDUP_REMOVED lines=15> */
.L_x_58906:
[----:B-----5:R-:W-:Y:S01]  /*3600*/  FADD.FTZ R92, R32, R92 ;  /* 0x0000005c205c7221 */ /* 0x020fe20000010000 */
[----:B------:R-:W-:Y:S05]  /*3610*/  BRA `(.L_x_58907) ;  /* 0x0000002000007947 */ /* 0x000fea0003800000 */
.L_x_58905:
[----:B-----5:R-:W-:-:S04]  /*3620*/  FADD.FTZ R92, R28, R92 ;  /* 0x0000005c1c5c7221 */ /* 0x020fc80000010000 */
[----:B------:R-:W-:-:S05]  /*3630*/  @P2 FADD.FTZ R92, R32, R92 ;  /* 0x0000005c205c2221 */ /* 0x000fca0000010000 */
.L_x_58907:
[----:B-----5:R-:W-:Y:S02]  /*3640*/  MOV R36, R92 ;  /* 0x0000005c00247202 */ /* 0x020fe40000000f00 */
.L_x_58908:
[----:B------:R-:W-:Y:S05]  /*3650*/  @P3 BRA `(.L_x_58909) ;  /* 0x0000007000003947 */ /* 0x000fea0003800000 */
[----:B------:R-:W-:-:S04]  /*3660*/  ISETP.NE.U32.AND P4, PT, RZ, c[0x0][0x180], PT ;  /* 0x00006000ff007a0c */ /* 0x000fc80003f85070 */
[----:B------:R-:W-:-:S13]  /*3670*/  ISETP.NE.AND.EX P4, PT, RZ, c[0x0][0x184], PT, P4 ;  /* 0x00006100ff007a0c */ /* 0x000fda0003f85340 */
[----:B------:R-:W-:Y:S05]  /*3680*/  @P4 BRA `(.L_x_58910) ;  /* 0x0000002000004947 */ /* 0x000fea0003800000 */
[----:B------:R-:W-:Y:S05]  /*3690*/  @P0 BRA `(.L_x_58911) ;  /* 0x0000005000000947 */ /* 0x000fea0003800000 */
[----:B------:R-:W-:Y:S05]  /*36a0*/  BRA `(.L_x_58912) ;  /* 0x0000005000007947 */ /* 0x000fea0003800000 */
.L_x_58910:
[----:B-----5:R-:W-:Y:S01]  /*36b0*/  FADD.FTZ R93, R33, R93 ;  /* 0x0000005d215d7221 */ /* 0x020fe20000010000 */
[----:B------:R-:W-:Y:S05]  /*36c0*/  BRA `(.L_x_58911) ;  /* 0x0000002000007947 */ /* 0x000fea0003800000 */
.L_x_58909:
[----:B-----5:R-:W-:-:S04]  /*36d0*/  FADD.FTZ R93, R29, R93 ;  /* 0x0000005d1d5d7221 */ /* 0x020fc80000010000 */
[----:B------:R-:W-:-:S05]  /*36e0*/  @P2 FADD.FTZ R93, R33, R93 ;  /* 0x0000005d215d2221 */ /* 0x000fca0000010000 */
.L_x_58911:
[----:B-----5:R-:W-:Y:S02]  /*36f0*/  MOV R37, R93 ;  /* 0x0000005d00257202 */ /* 0x020fe40000000f00 */
.L_x_58912:
[----:B------:R-:W-:Y:S05]  /*3700*/  @P3 BRA `(.L_x_58913) ;  /* 0x0000007000003947 */ /* 0x000fea0003800000 */
[----:B------:R-:W-:-:S04]  /*3710*/  ISETP.NE.U32.AND P4, PT, RZ, c[0x0][0x180], PT ;  /* 0x00006000ff007a0c */ /* 0x000fc80003f85070 */
[----:B------:R-:W-:-:S13]  /*3720*/  ISETP.NE.AND.EX P4, PT, RZ, c[0x0][0x184], PT, P4 ;  /* 0x00006100ff007a0c */ /* 0x000fda0003f85340 */
[----:B------:R-:W-:Y:S05]  /*3730*/  @P4 BRA `(.L_x_58914) ;  /* 0x0000002000004947 */ /* 0x000fea0003800000 */
[----:B------:R-:W-:Y:S05]  /*3740*/  @P0 BRA `(.L_x_58915) ;  /* 0x0000005000000947 */ /* 0x000fea0003800000 */
[----:B------:R-:W-:Y:S05]  /*3750*/  BRA `(.L_x_58916) ;  /* 0x0000005000007947 */ /* 0x000fea0003800000 */
.L_x_58914:
[----:B-----5:R-:W-:Y:S01]  /*3760*/  FADD.FTZ R94, R34, R94 ;  /* 0x0000005e225e7221 */ /* 0x020fe20000010000 */
[----:B------:R-:W-:Y:S05]  /*3770*/  BRA `(.L_x_58915) ;  /* 0x0000002000007947 */ /* 0x000fea0003800000 */
.L_x_58913:
[----:B-----5:R-:W-:-:S04]  /*3780*/  FADD.FTZ R94, R30, R94 ;  /* 0x0000005e1e5e7221 */ /* 0x020fc80000010000 */
[----:B------:R-:W-:-:S05]  /*3790*/  @P2 FADD.FTZ R94, R34, R94 ;  /* 0x0000005e225e2221 */ /* 0x000fca0000010000 */
.L_x_58915:
[----:B-----5:R-:W-:Y:S02]  /*37a0*/  MOV R38, R94 ;  /* 0x0000005e00267202 */ /* 0x020fe40000000f00 */
.L_x_58916:
[----:B------:R-:W-:Y:S05]  /*37b0*/  @P3 BRA `(.L_x_58917) ;  /* 0x0000007000003947 */ /* 0x000fea0003800000 */
[----:B------:R-:W-:-:S04]  /*37c0*/  ISETP.NE.U32.AND P4, PT, RZ, c[0x0][0x180], PT ;  /* 0x00006000ff007a0c */ /* 0x000fc80003f85070 */
[----:B------:R-:W-:-:S13]  /*37d0*/  ISETP.NE.AND.EX P4, PT, RZ, c[0x0][0x184], PT, P4 ;  /* 0x00006100ff007a0c */ /* 0x000fda0003f85340 */
[----:B------:R-:W-:Y:S05]  /*37e0*/  @P4 BRA `(.L_x_58918) ;  /* 0x0000002000004947 */ /* 0x000fea0003800000 */
[----:B------:R-:W-:Y:S05]  /*37f0*/  @P0 BRA `(.L_x_58919) ;  /* 0x0000005000000947 */ /* 0x000fea0003800000 */
[----:B------:R-:W-:Y:S05]  /*3800*/  BRA `(.L_x_58920) ;  /* 0x0000005000007947 */ /* 0x000fea0003800000 */
.L_x_58918:
[----:B-----5:R-:W-:Y:S01]  /*3810*/  FADD.FTZ R95, R35, R95 ;  /* 0x0000005f235f7221 */ /* 0x020fe20000010000 */
[----:B------:R-:W-:Y:S05]  /*3820*/  BRA `(.L_x_58919) ;  /* 0x0000002000007947 */ /* 0x000fea0003800000 */
.L_x_58917:
[----:B-----5:R-:W-:-:S04]  /*3830*/  FADD.FTZ R95, R31, R95 ;  /* 0x0000005f1f5f7221 */ /* 0x020fc80000010000 */
[----:B------:R-:W-:-:S05]  /*3840*/  @P2 FADD.FTZ R95, R35, R95 ;  /* 0x0000005f235f2221 */ /* 0x000fca0000010000 */
.L_x_58919:
[----:B-----5:R-:W-:Y:S02]  /*3850*/  MOV R39, R95 ;  /* 0x0000005f00277202 */ /* 0x020fe40000000f00 */
.L_x_58920:
        /* <DEDUP_REMOVED lines=15> */
.L_x_58922:
[----:B-----5:R-:W-:Y:S01]  /*3950*/  FADD.FTZ R40, R32, R40 ;  /* 0x0000002820287221 */ /* 0x020fe20000010000 */
[----:B------:R-:W-:Y:S05]  /*3960*/  BRA `(.L_x_58923) ;  /* 0x0000002000007947 */ /* 0x000fea0003800000 */
.L_x_58921:
[----:B-----5:R-:W-:-:S04]  /*3970*/  FADD.FTZ R40, R28, R40 ;  /* 0x000000281c287221 */ /* 0x020fc80000010000 */
[----:B------:R-:W-:-:S05]  /*3980*/  @P2 FADD.FTZ R40, R32, R40 ;  /* 0x0000002820282221 */ /* 0x000fca0000010000 */
.L_x_58923:
[----:B-----5:R-:W-:Y:S02]  /*3990*/  MOV R36, R40 ;  /* 0x0000002800247202 */ /* 0x020fe40000000f00 */
.L_x_58924:
[----:B------:R-:W-:Y:S05]  /*39a0*/  @P3 BRA `(.L_x_58925) ;  /* 0x0000007000003947 */ /* 0x000fea0003800000 */
[----:B------:R-:W-:-:S04]  /*39b0*/  ISETP.NE.U32.AND P4, PT, RZ, c[0x0][0x180], PT ;  /* 0x00006000ff007a0c */ /* 0x000fc80003f85070 */
[----:B------:R-:W-:-:S13]  /*39c0*/  ISETP.NE.AND.EX P4, PT, RZ, c[0x0][0x184], PT, P4 ;  /* 0x00006100ff007a0c */ /* 0x000fda0003f85340 */
[----:B------:R-:W-:Y:S05]  /*39d0*/  @P4 BRA `(.L_x_58926) ;  /* 0x0000002000004947 */ /* 0x000fea0003800000 */
[----:B------:R-:W-:Y:S05]  /*39e0*/  @P0 BRA `(.L_x_58927) ;  /* 0x0000005000000947 */ /* 0x000fea0003800000 */
[----:B------:R-:W-:Y:S05]  /*39f0*/  BRA `(.L_x_58928) ;  /* 0x0000005000007947 */ /* 0x000fea0003800000 */
.L_x_58926:
[----:B-----5:R-:W-:Y:S01]  /*3a00*/  FADD.FTZ R41, R33, R41 ;  /* 0x0000002921297221 */ /* 0x020fe20000010000 */
[----:B------:R-:W-:Y:S05]  /*3a10*/  BRA `(.L_x_58927) ;  /* 0x0000002000007947 */ /* 0x000fea0003800000 */
.L_x_58925:
[----:B-----5:R-:W-:-:S04]  /*3a20*/  FADD.FTZ R41, R29, R41 ;  /* 0x000000291d297221 */ /* 0x020fc80000010000 */
[----:B------:R-:W-:-:S05]  /*3a30*/  @P2 FADD.FTZ R41, R33, R41 ;  /* 0x0000002921292221 */ /* 0x000fca0000010000 */
.L_x_58927:
[----:B-----5:R-:W-:Y:S02]  /*3a40*/  MOV R37, R41 ;  /* 0x0000002900257202 */ /* 0x020fe40000000f00 */
.L_x_58928:
[----:B------:R-:W-:Y:S05]  /*3a50*/  @P3 BRA `(.L_x_58929) ;  /* 0x0000007000003947 */ /* 0x000fea0003800000 */
[----:B------:R-:W-:-:S04]  /*3a60*/  ISETP.NE.U32.AND P4, PT, RZ, c[0x0][0x180], PT ;  /* 0x00006000ff007a0c */ /* 0x000fc80003f85070 */
[----:B------:R-:W-:-:S13]  /*3a70*/  ISETP.NE.AND.EX P4, PT, RZ, c[0x0][0x184], PT, P4 ;  /* 0x00006100ff007a0c */ /* 0x000fda0003f85340 */
[----:B------:R-:W-:Y:S05]  /*3a80*/  @P4 BRA `(.L_x_58930) ;  /* 0x0000002000004947 */ /* 0x000fea0003800000 */
[----:B------:R-:W-:Y:S05]  /*3a90*/  @P0 BRA `(.L_x_58931) ;  /* 0x0000005000000947 */ /* 0x000fea0003800000 */
[----:B------:R-:W-:Y:S05]  /*3aa0*/  BRA `(.L_x_58932) ;  /* 0x0000005000007947 */ /* 0x000fea0003800000 */
.L_x_58930:
[----:B-----5:R-:W-:Y:S01]  /*3ab0*/  FADD.FTZ R42, R34, R42 ;  /* 0x0000002a222a7221 */ /* 0x020fe20000010000 */
[----:B------:R-:W-:Y:S05]  /*3ac0*/  BRA `(.L_x_58931) ;  /* 0x0000002000007947 */ /* 0x000fea0003800000 */
.L_x_58929:
[----:B-----5:R-:W-:-:S04]  /*3ad0*/  FADD.FTZ R42, R30, R42 ;  /* 0x0000002a1e2a7221 */ /* 0x020fc80000010000 */
[----:B------:R-:W-:-:S05]  /*3ae0*/  @P2 FADD.FTZ R42, R34, R42 ;  /* 0x0000002a222a2221 */ /* 0x000fca0000010000 */
.L_x_58931:
[----:B-----5:R-:W-:Y:S02]  /*3af0*/  MOV R38, R42 ;  /* 0x0000002a00267202 */ /* 0x020fe40000000f00 */
.L_x_58932:
[----:B------:R-:W-:Y:S05]  /*3b00*/  @P3 BRA `(.L_x_58933) ;  /* 0x0000007000003947 */ /* 0x000fea0003800000 */
[----:B------:R-:W-:-:S04]  /*3b10*/  ISETP.NE.U32.AND P4, PT, RZ, c[0x0][0x180], PT ;  /* 0x00006000ff007a0c */ /* 0x000fc80003f85070 */
[----:B------:R-:W-:-:S13]  /*3b20*/  ISETP.NE.AND.EX P4, PT, RZ, c[0x0][0x184], PT, P4 ;  /* 0x00006100ff007a0c */ /* 0x000fda0003f85340 */
[----:B------:R-:W-:Y:S05]  /*3b30*/  @P4 BRA `(.L_x_58934) ;  /* 0x0000002000004947 */ /* 0x000fea0003800000 */
[----:B------:R-:W-:Y:S05]  /*3b40*/  @P0 BRA `(.L_x_58935) ;  /* 0x0000005000000947 */ /* 0x000fea0003800000 */
[----:B------:R-:W-:Y:S05]  /*3b50*/  BRA `(.L_x_58936) ;  /* 0x0000005000007947 */ /* 0x000fea0003800000 */
.L_x_58934:
[----:B-----5:R-:W-:Y:S01]  /*3b60*/  FADD.FTZ R43, R35, R43 ;  /* 0x0000002b232b7221 */ /* 0x020fe20000010000 */
[----:B------:R-:W-:Y:S05]  /*3b70*/  BRA `(.L_x_58935) ;  /* 0x0000002000007947 */ /* 0x000fea0003800000 */
.L_x_58933:
[----:B-----5:R-:W-:-:S04]  /*3b80*/  FADD.FTZ R43, R31, R43 ;  /* 0x0000002b1f2b7221 */ /* 0x020fc80000010000 */
[----:B------:R-:W-:-:S05]  /*3b90*/  @P2 FADD.FTZ R43, R35, R43 ;  /* 0x0000002b232b2221 */ /* 0x000fca0000010000 */
.L_x_58935:
[----:B-----5:R-:W-:Y:S02]  /*3ba0*/  MOV R39, R43 ;  /* 0x0000002b00277202 */ /* 0x020fe40000000f00 */
.L_x_58936:
        /* <DEDUP_REMOVED lines=15> */
.L_x_58938:
[----:B-----5:R-:W-:Y:S01]  /*3ca0*/  FADD.FTZ R72, R32, R72 ;  /* 0x0000004820487221 */ /* 0x020fe20000010000 */
[----:B------:R-:W-:Y:S05]  /*3cb0*/  BRA `(.L_x_58939) ;  /* 0x0000002000007947 */ /* 0x000fea0003800000 */
.L_x_58937:
[----:B-----5:R-:W-:-:S04]  /*3cc0*/  FADD.FTZ R72, R28, R72 ;  /* 0x000000481c487221 */ /* 0x020fc80000010000 */
[----:B------:R-:W-:-:S05]  /*3cd0*/  @P2 FADD.FTZ R72, R32, R72 ;  /* 0x0000004820482221 */ /* 0x000fca0000010000 */
.L_x_58939:
[----:B-----5:R-:W-:Y:S02]  /*3ce0*/  MOV R36, R72 ;  /* 0x0000004800247202 */ /* 0x020fe40000000f00 */
.L_x_58940:
[----:B------:R-:W-:Y:S05]  /*3cf0*/  @P3 BRA `(.L_x_58941) ;  /* 0x0000007000003947 */ /* 0x000fea0003800000 */
[----:B------:R-:W-:-:S04]  /*3d00*/  ISETP.NE.U32.AND P4, PT, RZ, c[0x0][0x180], PT ;  /* 0x00006000ff007a0c */ /* 0x000fc80003f85070 */
[----:B------:R-:W-:-:S13]  /*3d10*/  ISETP.NE.AND.EX P4, PT, RZ, c[0x0][0x184], PT, P4 ;  /* 0x00006100ff007a0c */ /* 0x000fda0003f85340 */
[----:B------:R-:W-:Y:S05]  /*3d20*/  @P4 BRA `(.L_x_58942) ;  /* 0x0000002000004947 */ /* 0x000fea0003800000 */
[----:B------:R-:W-:Y:S05]  /*3d30*/  @P0 BRA `(.L_x_58943) ;  /* 0x0000005000000947 */ /* 0x000fea0003800000 */
[----:B------:R-:W-:Y:S05]  /*3d40*/  BRA `(.L_x_58944) ;  /* 0x0000005000007947 */ /* 0x000fea0003800000 */
.L_x_58942:
[----:B-----5:R-:W-:Y:S01]  /*3d50*/  FADD.FTZ R73, R33, R73 ;  /* 0x0000004921497221 */ /* 0x020fe20000010000 */
[----:B------:R-:W-:Y:S05]  /*3d60*/  BRA `(.L_x_58943) ;  /* 0x0000002000007947 */ /* 0x000fea0003800000 */
.L_x_58941:
[----:B-----5:R-:W-:-:S04]  /*3d70*/  FADD.FTZ R73, R29, R73 ;  /* 0x000000491d497221 */ /* 0x020fc80000010000 */
[----:B------:R-:W-:-:S05]  /*3d80*/  @P2 FADD.FTZ R73, R33, R73 ;  /* 0x0000004921492221 */ /* 0x000fca0000010000 */
.L_x_58943:
[----:B-----5:R-:W-:Y:S02]  /*3d90*/  MOV R37, R73 ;  /* 0x0000004900257202 */ /* 0x020fe40000000f00 */
.L_x_58944:
[----:B------:R-:W-:Y:S05]  /*3da0*/  @P3 BRA `(.L_x_58945) ;  /* 0x0000007000003947 */ /* 0x000fea0003800000 */
[----:B------:R-:W-:-:S04]  /*3db0*/  ISETP.NE.U32.AND P4, PT, RZ, c[0x0][0x180], PT ;  /* 0x00006000ff007a0c */ /* 0x000fc80003f85070 */
[----:B------:R-:W-:-:S13]  /*3dc0*/  ISETP.NE.AND.EX P4, PT, RZ, c[0x0][0x184], PT, P4 ;  /* 0x00006100ff007a0c */ /* 0x000fda0003f85340 */
[----:B------:R-:W-:Y:S05]  /*3dd0*/  @P4 BRA `(.L_x_58946) ;  /* 0x0000002000004947 */ /* 0x000fea0003800000 */
[----:B------:R-:W-:Y:S05]  /*3de0*/  @P0 BRA `(.L_x_58947) ;  /* 0x0000005000000947 */ /* 0x000fea0003800000 */
[----:B------:R-:W-:Y:S05]  /*3df0*/  BRA `(.L_x_58948) ;  /* 0x0000005000007947 */ /* 0x000fea0003800000 */
.L_x_58946:
[----:B-----5:R-:W-:Y:S01]  /*3e00*/  FADD.FTZ R74, R34, R74 ;  /* 0x0000004a224a7221 */ /* 0x020fe20000010000 */
[----:B------:R-:W-:Y:S05]  /*3e10*/  BRA `(.L_x_58947) ;  /* 0x0000002000007947 */ /* 0x000fea0003800000 */
.L_x_58945:
[----:B-----5:R-:W-:-:S04]  /*3e20*/  FADD.FTZ R74, R30, R74 ;  /* 0x0000004a1e4a7221 */ /* 0x020fc80000010000 */
[----:B------:R-:W-:-:S05]  /*3e30*/  @P2 FADD.FTZ R74, R34, R74 ;  /* 0x0000004a224a2221 */ /* 0x000fca0000010000 */
.L_x_58947:
[----:B-----5:R-:W-:Y:S02]  /*3e40*/  MOV R38, R74 ;  /* 0x0000004a00267202 */ /* 0x020fe40000000f00 */
.L_x_58948:
[----:B------:R-:W-:Y:S05]  /*3e50*/  @P3 BRA `(.L_x_58949) ;  /* 0x0000007000003947 */ /* 0x000fea0003800000 */
[----:B------:R-:W-:-:S04]  /*3e60*/  ISETP.NE.U32.AND P4, PT, RZ, c[0x0][0x180], PT ;  /* 0x00006000ff007a0c */ /* 0x000fc80003f85070 */
[----:B------:R-:W-:-:S13]  /*3e70*/  ISETP.NE.AND.EX P4, PT, RZ, c[0x0][0x184], PT, P4 ;  /* 0x00006100ff007a0c */ /* 0x000fda0003f85340 */
[----:B------:R-:W-:Y:S05]  /*3e80*/  @P4 BRA `(.L_x_58950) ;  /* 0x0000002000004947 */ /* 0x000fea0003800000 */
[----:B------:R-:W-:Y:S05]  /*3e90*/  @P0 BRA `(.L_x_58951) ;  /* 0x0000005000000947 */ /* 0x000fea0003800000 */
[----:B------:R-:W-:Y:S05]  /*3ea0*/  BRA `(.L_x_58952) ;  /* 0x0000005000007947 */ /* 0x000fea0003800000 */
.L_x_58950:
[----:B-----5:R-:W-:Y:S01]  /*3eb0*/  FADD.FTZ R75, R35, R75 ;  /* 0x0000004b234b7221 */ /* 0x020fe20000010000 */
[----:B------:R-:W-:Y:S05]  /*3ec0*/  BRA `(.L_x_58951) ;  /* 0x0000002000007947 */ /* 0x000fea0003800000 */
.L_x_58949:
[----:B-----5:R-:W-:-:S04]  /*3ed0*/  FADD.FTZ R75, R31, R75 ;  /* 0x0000004b1f4b7221 */ /* 0x020fc80000010000 */
[----:B------:R-:W-:-:S05]  /*3ee0*/  @P2 FADD.FTZ R75, R35, R75 ;  /* 0x0000004b234b2221 */ /* 0x000fca0000010000 */
.L_x_58951:
[----:B-----5:R-:W-:Y:S02]  /*3ef0*/  MOV R39, R75 ;  /* 0x0000004b00277202 */ /* 0x020fe40000000f00 */
.L_x_58952:
        /* <DEDUP_REMOVED lines=15> */
.L_x_58954:
[----:B-----5:R-:W-:Y:S01]  /*3ff0*/  FADD.FTZ R80, R32, R80 ;  /* 0x0000005020507221 */ /* 0x020fe20000010000 */
[----:B------:R-:W-:Y:S05]  /*4000*/  BRA `(.L_x_58955) ;  /* 0x0000002000007947 */ /* 0x000fea0003800000 */
.L_x_58953:
[----:B-----5:R-:W-:-:S04]  /*4010*/  FADD.FTZ R80, R28, R80 ;  /* 0x000000501c507221 */ /* 0x020fc80000010000 */
[----:B------:R-:W-:-:S05]  /*4020*/  @P2 FADD.FTZ R80, R32, R80 ;  /* 0x0000005020502221 */ /* 0x000fca0000010000 */
.L_x_58955:
[----:B-----5:R-:W-:Y:S02]  /*4030*/  MOV R36, R80 ;  /* 0x0000005000247202 */ /* 0x020fe40000000f00 */
.L_x_58956:
[----:B------:R-:W-:Y:S05]  /*4040*/  @P3 BRA `(.L_x_58957) ;  /* 0x0000007000003947 */ /* 0x000fea0003800000 */
[----:B------:R-:W-:-:S04]  /*4050*/  ISETP.NE.U32.AND P4, PT, RZ, c[0x0][0x180], PT ;  /* 0x00006000ff007a0c */ /* 0x000fc80003f85070 */
[----:B------:R-:W-:-:S13]  /*4060*/  ISETP.NE.AND.EX P4, PT, RZ, c[0x0][0x184], PT, P4 ;  /* 0x00006100ff007a0c */ /* 0x000fda0003f85340 */
[----:B------:R-:W-:Y:S05]  /*4070*/  @P4 BRA `(.L_x_58958) ;  /* 0x0000002000004947 */ /* 0x000fea0003800000 */
[----:B------:R-:W-:Y:S05]  /*4080*/  @P0 BRA `(.L_x_58959) ;  /* 0x0000005000000947 */ /* 0x000fea0003800000 */
[----:B------:R-:W-:Y:S05]  /*4090*/  BRA `(.L_x_58960) ;  /* 0x0000005000007947 */ /* 0x000fea0003800000 */
.L_x_58958:
[----:B-----5:R-:W-:Y:S01]  /*40a0*/  FADD.FTZ R81, R33, R81 ;  /* 0x0000005121517221 */ /* 0x020fe20000010000 */
[----:B------:R-:W-:Y:S05]  /*40b0*/  BRA `(.L_x_58959) ;  /* 0x0000002000007947 */ /* 0x000fea0003800000 */
.L_x_58957:
[----:B-----5:R-:W-:-:S04]  /*40c0*/  FADD.FTZ R81, R29, R81 ;  /* 0x000000511d517221 */ /* 0x020fc80000010000 */
[----:B------:R-:W-:-:S05]  /*40d0*/  @P2 FADD.FTZ R81, R33, R81 ;  /* 0x0000005121512221 */ /* 0x000fca0000010000 */
.L_x_58959:
[----:B-----5:R-:W-:Y:S02]  /*40e0*/  MOV R37, R81 ;  /* 0x0000005100257202 */ /* 0x020fe40000000f00 */
.L_x_58960:
[----:B------:R-:W-:Y:S05]  /*40f0*/  @P3 BRA `(.L_x_58961) ;  /* 0x0000007000003947 */ /* 0x000fea0003800000 */
[----:B------:R-:W-:-:S04]  /*4100*/  ISETP.NE.U32.AND P4, PT, RZ, c[0x0][0x180], PT ;  /* 0x00006000ff007a0c */ /* 0x000fc80003f85070 */
[----:B------:R-:W-:-:S13]  /*4110*/  ISETP.NE.AND.EX P4, PT, RZ, c[0x0][0x184], PT, P4 ;  /* 0x00006100ff007a0c */ /* 0x000fda0003f85340 */
[----:B------:R-:W-:Y:S05]  /*4120*/  @P4 BRA `(.L_x_58962) ;  /* 0x0000002000004947 */ /* 0x000fea0003800000 */
[----:B------:R-:W-:Y:S05]  /*4130*/  @P0 BRA `(.L_x_58963) ;  /* 0x0000005000000947 */ /* 0x000fea0003800000 */
[----:B------:R-:W-:Y:S05]  /*4140*/  BRA `(.L_x_58964) ;  /* 0x0000005000007947 */ /* 0x000fea0003800000 */
.L_x_58962:
[----:B-----5:R-:W-:Y:S01]  /*4150*/  FADD.FTZ R82, R34, R82 ;  /* 0x0000005222527221 */ /* 0x020fe20000010000 */
[----:B------:R-:W-:Y:S05]  /*4160*/  BRA `(.L_x_58963) ;  /* 0x0000002000007947 */ /* 0x000fea0003800000 */
.L_x_58961:
[----:B-----5:R-:W-:-:S04]  /*4170*/  FADD.FTZ R82, R30, R82 ;  /* 0x000000521e527221 */ /* 0x020fc80000010000 */
[----:B------:R-:W-:-:S05]  /*4180*/  @P2 FADD.FTZ R82, R34, R82 ;  /* 0x0000005222522221 */ /* 0x000fca0000010000 */
.L_x_58963:
[----:B-----5:R-:W-:Y:S02]  /*4190*/  MOV R38, R82 ;  /* 0x0000005200267202 */ /* 0x020fe40000000f00 */
.L_x_58964:
[----:B------:R-:W-:Y:S05]  /*41a0*/  @P3 BRA `(.L_x_58965) ;  /* 0x0000007000003947 */ /* 0x000fea0003800000 */
[----:B------:R-:W-:-:S04]  /*41b0*/  ISETP.NE.U32.AND P4, PT, RZ, c[0x0][0x180], PT ;  /* 0x00006000ff007a0c */ /* 0x000fc80003f85070 */
[----:B------:R-:W-:-:S13]  /*41c0*/  ISETP.NE.AND.EX P4, PT, RZ, c[0x0][0x184], PT, P4 ;  /* 0x00006100ff007a0c */ /* 0x000fda0003f85340 */
[----:B------:R-:W-:Y:S05]  /*41d0*/  @P4 BRA `(.L_x_58966) ;  /* 0x0000002000004947 */ /* 0x000fea0003800000 */
[----:B------:R-:W-:Y:S05]  /*41e0*/  @P0 BRA `(.L_x_58967) ;  /* 0x0000005000000947 */ /* 0x000fea0003800000 */
[----:B------:R-:W-:Y:S05]  /*41f0*/  BRA `(.L_x_58968) ;  /* 0x0000005000007947 */ /* 0x000fea0003800000 */
.L_x_58966:
[----:B-----5:R-:W-:Y:S01]  /*4200*/  FADD.FTZ R83, R35, R83 ;  /* 0x0000005323537221 */ /* 0x020fe20000010000 */
[----:B------:R-:W-:Y:S05]  /*4210*/  BRA `(.L_x_58967) ;  /* 0x0000002000007947 */ /* 0x000fea0003800000 */
.L_x_58965:
[----:B-----5:R-:W-:-:S04]  /*4220*/  FADD.FTZ R83, R31, R83 ;  /* 0x000000531f537221 */ /* 0x020fc80000010000 */
[----:B------:R-:W-:-:S05]  /*4230*/  @P2 FADD.FTZ R83, R35, R83 ;  /* 0x0000005323532221 */ /* 0x000fca0000010000 */
.L_x_58967:
[----:B-----5:R-:W-:Y:S02]  /*4240*/  MOV R39, R83 ;  /* 0x0000005300277202 */ /* 0x020fe40000000f00 */
.L_x_58968:
        /* <DEDUP_REMOVED lines=15> */
.L_x_58970:
[----:B-----5:R-:W-:Y:S01]  /*4340*/  FADD.FTZ R76, R32, R76 ;  /* 0x0000004c204c7221 */ /* 0x020fe20000010000 */
[----:B------:R-:W-:Y:S05]  /*4350*/  BRA `(.L_x_58971) ;  /* 0x0000002000007947 */ /* 0x000fea0003800000 */
.L_x_58969:
[----:B-----5:R-:W-:-:S04]  /*4360*/  FADD.FTZ R76, R28, R76 ;  /* 0x0000004c1c4c7221 */ /* 0x020fc80000010000 */
[----:B------:R-:W-:-:S05]  /*4370*/  @P2 FADD.FTZ R76, R32, R76 ;  /* 0x0000004c204c2221 */ /* 0x000fca0000010000 */
.L_x_58971:
[----:B-----5:R-:W-:Y:S02]  /*4380*/  MOV R36, R76 ;  /* 0x0000004c00247202 */ /* 0x020fe40000000f00 */
.L_x_58972:
[----:B------:R-:W-:Y:S05]  /*4390*/  @P3 BRA `(.L_x_58973) ;  /* 0x0000007000003947 */ /* 0x000fea0003800000 */
[----:B------:R-:W-:-:S04]  /*43a0*/  ISETP.NE.U32.AND P4, PT, RZ, c[0x0][0x180], PT ;  /* 0x00006000ff007a0c */ /* 0x000fc80003f85070 */
[----:B------:R-:W-:-:S13]  /*43b0*/  ISETP.NE.AND.EX P4, PT, RZ, c[0x0][0x184], PT, P4 ;  /* 0x00006100ff007a0c */ /* 0x000fda0003f85340 */
[----:B------:R-:W-:Y:S05]  /*43c0*/  @P4 BRA `(.L_x_58974) ;  /* 0x0000002000004947 */ /* 0x000fea0003800000 */
[----:B------:R-:W-:Y:S05]  /*43d0*/  @P0 BRA `(.L_x_58975) ;  /* 0x0000005000000947 */ /* 0x000fea0003800000 */
[----:B------:R-:W-:Y:S05]  /*43e0*/  BRA `(.L_x_58976) ;  /* 0x0000005000007947 */ /* 0x000fea0003800000 */
.L_x_58974:
[----:B-----5:R-:W-:Y:S01]  /*43f0*/  FADD.FTZ R77, R33, R77 ;  /* 0x0000004d214d7221 */ /* 0x020fe20000010000 */
[----:B------:R-:W-:Y:S05]  /*4400*/  BRA `(.L_x_58975) ;  /* 0x0000002000007947 */ /* 0x000fea0003800000 */
.L_x_58973:
[----:B-----5:R-:W-:-:S04]  /*4410*/  FADD.FTZ R77, R29, R77 ;  /* 0x0000004d1d4d7221 */ /* 0x020fc80000010000 */
[----:B------:R-:W-:-:S05]  /*4420*/  @P2 FADD.FTZ R77, R33, R77 ;  /* 0x0000004d214d2221 */ /* 0x000fca0000010000 */
.L_x_58975:
[----:B-----5:R-:W-:Y:S02]  /*4430*/  MOV R37, R77 ;  /* 0x0000004d00257202 */ /* 0x020fe40000000f00 */
.L_x_58976:
[----:B------:R-:W-:Y:S05]  /*4440*/  @P3 BRA `(.L_x_58977) ;  /* 0x0000007000003947 */ /* 0x000fea0003800000 */
[----:B------:R-:W-:-:S04]  /*4450*/  ISETP.NE.U32.AND P4, PT, RZ, c[0x0][0x180], PT ;  /* 0x00006000ff007a0c */ /* 0x000fc80003f85070 */
[----:B------:R-:W-:-:S13]  /*4460*/  ISETP.NE.AND.EX P4, PT, RZ, c[0x0][0x184], PT, P4 ;  /* 0x00006100ff007a0c */ /* 0x000fda0003f85340 */
[----:B------:R-:W-:Y:S05]  /*4470*/  @P4 BRA `(.L_x_58978) ;  /* 0x0000002000004947 */ /* 0x000fea0003800000 */
[----:B------:R-:W-:Y:S05]  /*4480*/  @P0 BRA `(.L_x_58979) ;  /* 0x0000005000000947 */ /* 0x000fea0003800000 */
[----:B------:R-:W-:Y:S05]  /*4490*/  BRA `(.L_x_58980) ;  /* 0x0000005000007947 */ /* 0x000fea0003800000 */
.L_x_58978:
[----:B-----5:R-:W-:Y:S01]  /*44a0*/  FADD.FTZ R78, R34, R78 ;  /* 0x0000004e224e7221 */ /* 0x020fe20000010000 */
[----:B------:R-:W-:Y:S05]  /*44b0*/  BRA `(.L_x_58979) ;  /* 0x0000002000007947 */ /* 0x000fea0003800000 */
.L_x_58977:
[----:B-----5:R-:W-:-:S04]  /*44c0*/  FADD.FTZ R78, R30, R78 ;  /* 0x0000004e1e4e7221 */ /* 0x020fc80000010000 */
[----:B------:R-:W-:-:S05]  /*44d0*/  @P2 FADD.FTZ R78, R34, R78 ;  /* 0x0000004e224e2221 */ /* 0x000fca0000010000 */
.L_x_58979:
[----:B-----5:R-:W-:Y:S02]  /*44e0*/  MOV R38, R78 ;  /* 0x0000004e00267202 */ /* 0x020fe40000000f00 */
.L_x_58980:
[----:B------:R-:W-:Y:S05]  /*44f0*/  @P3 BRA `(.L_x_58981) ;  /* 0x0000007000003947 */ /* 0x000fea0003800000 */
[----:B------:R-:W-:-:S04]  /*4500*/  ISETP.NE.U32.AND P4, PT, RZ, c[0x0][0x180], PT ;  /* 0x00006000ff007a0c */ /* 0x000fc80003f85070 */
[----:B------:R-:W-:-:S13]  /*4510*/  ISETP.NE.AND.EX P4, PT, RZ, c[0x0][0x184], PT, P4 ;  /* 0x00006100ff007a0c */ /* 0x000fda0003f85340 */
[----:B------:R-:W-:Y:S05]  /*4520*/  @P4 BRA `(.L_x_58982) ;  /* 0x0000002000004947 */ /* 0x000fea0003800000 */
[----:B------:R-:W-:Y:S05]  /*4530*/  @P0 BRA `(.L_x_58983) ;  /* 0x0000005000000947 */ /* 0x000fea0003800000 */
[----:B------:R-:W-:Y:S05]  /*4540*/  BRA `(.L_x_58984) ;  /* 0x0000005000007947 */ /* 0x000fea0003800000 */
.L_x_58982:
[----:B-----5:R-:W-:Y:S01]  /*4550*/  FADD.FTZ R79, R35, R79 ;  /* 0x0000004f234f7221 */ /* 0x020fe20000010000 */
[----:B------:R-:W-:Y:S05]  /*4560*/  BRA `(.L_x_58983) ;  /* 0x0000002000007947 */ /* 0x000fea0003800000 */
.L_x_58981:
[----:B-----5:R-:W-:-:S04]  /*4570*/  FADD.FTZ R79, R31, R79 ;  /* 0x0000004f1f4f7221 */ /* 0x020fc80000010000 */
[----:B------:R-:W-:-:S05]  /*4580*/  @P2 FADD.FTZ R79, R35, R79 ;  /* 0x0000004f234f2221 */ /* 0x000fca0000010000 */
.L_x_58983:
[----:B-----5:R-:W-:Y:S02]  /*4590*/  MOV R39, R79 ;  /* 0x0000004f00277202 */ /* 0x020fe40000000f00 */
.L_x_58984:
        /* <DEDUP_REMOVED lines=15> */
.L_x_58986:
[----:B-----5:R-:W-:Y:S01]  /*4690*/  FADD.FTZ R64, R32, R64 ;  /* 0x0000004020407221 */ /* 0x020fe20000010000 */
[----:B------:R-:W-:Y:S05]  /*46a0*/  BRA `(.L_x_58987) ;  /* 0x0000002000007947 */ /* 0x000fea0003800000 */
.L_x_58985:
[----:B-----5:R-:W-:-:S04]  /*46b0*/  FADD.FTZ R64, R28, R64 ;  /* 0x000000401c407221 */ /* 0x020fc80000010000 */
[----:B------:R-:W-:-:S05]  /*46c0*/  @P2 FADD.FTZ R64, R32, R64 ;  /* 0x0000004020402221 */ /* 0x000fca0000010000 */
.L_x_58987:
[----:B-----5:R-:W-:Y:S02]  /*46d0*/  MOV R36, R64 ;  /* 0x0000004000247202 */ /* 0x020fe40000000f00 */
.L_x_58988:
[----:B------:R-:W-:Y:S05]  /*46e0*/  @P3 BRA `(.L_x_58989) ;  /* 0x0000007000003947 */ /* 0x000fea0003800000 */
[----:B------:R-:W-:-:S04]  /*46f0*/  ISETP.NE.U32.AND P4, PT, RZ, c[0x0][0x180], PT ;  /* 0x00006000ff007a0c */ /* 0x000fc80003f85070 */
[----:B------:R-:W-:-:S13]  /*4700*/  ISETP.NE.AND.EX P4, PT, RZ, c[0x0][0x184], PT, P4 ;  /* 0x00006100ff007a0c */ /* 0x000fda0003f85340 */
[----:B------:R-:W-:Y:S05]  /*4710*/  @P4 BRA `(.L_x_58990) ;  /* 0x0000002000004947 */ /* 0x000fea0003800000 */
[----:B------:R-:W-:Y:S05]  /*4720*/  @P0 BRA `(.L_x_58991) ;  /* 0x0000005000000947 */ /* 0x000fea0003800000 */
[----:B------:R-:W-:Y:S05]  /*4730*/  BRA `(.L_x_58992) ;  /* 0x0000005000007947 */ /* 0x000fea0003800000 */
.L_x_58990:
[----:B-----5:R-:W-:Y:S01]  /*4740*/  FADD.FTZ R65, R33, R65 ;  /* 0x0000004121417221 */ /* 0x020fe20000010000 */
[----:B------:R-:W-:Y:S05]  /*4750*/  BRA `(.L_x_58991) ;  /* 0x0000002000007947 */ /* 0x000fea0003800000 */
.L_x_58989:
[----:B-----5:R-:W-:-:S04]  /*4760*/  FADD.FTZ R65, R29, R65 ;  /* 0x000000411d417221 */ /* 0x020fc80000010000 */
[----:B------:R-:W-:-:S05]  /*4770*/  @P2 FADD.FTZ R65, R33, R65 ;  /* 0x0000004121412221 */ /* 0x000fca0000010000 */
.L_x_58991:
[----:B-----5:R-:W-:Y:S02]  /*4780*/  MOV R37, R65 ;  /* 0x0000004100257202 */ /* 0x020fe40000000f00 */
.L_x_58992:
[----:B------:R-:W-:Y:S05]  /*4790*/  @P3 BRA `(.L_x_58993) ;  /* 0x0000007000003947 */ /* 0x000fea0003800000 */
[----:B------:R-:W-:-:S04]  /*47a0*/  ISETP.NE.U32.AND P4, PT, RZ, c[0x0][0x180], PT ;  /* 0x00006000ff007a0c */ /* 0x000fc80003f85070 */
[----:B------:R-:W-:-:S13]  /*47b0*/  ISETP.NE.AND.EX P4, PT, RZ, c[0x0][0x184], PT, P4 ;  /* 0x00006100ff007a0c */ /* 0x000fda0003f85340 */
[----:B------:R-:W-:Y:S05]  /*47c0*/  @P4 BRA `(.L_x_58994) ;  /* 0x0000002000004947 */ /* 0x000fea0003800000 */
[----:B------:R-:W-:Y:S05]  /*47d0*/  @P0 BRA `(.L_x_58995) ;  /* 0x0000005000000947 */ /* 0x000fea0003800000 */
[----:B------:R-:W-:Y:S05]  /*47e0*/  BRA `(.L_x_58996) ;  /* 0x0000005000007947 */ /* 0x000fea0003800000 */
.L_x_58994:
[----:B-----5:R-:W-:Y:S01]  /*47f0*/  FADD.FTZ R66, R34, R66 ;  /* 0x0000004222427221 */ /* 0x020fe20000010000 */
[----:B------:R-:W-:Y:S05]  /*4800*/  BRA `(.L_x_58995) ;  /* 0x0000002000007947 */ /* 0x000fea0003800000 */
.L_x_58993:
[----:B-----5:R-:W-:-:S04]  /*4810*/  FADD.FTZ R66, R30, R66 ;  /* 0x000000421e427221 */ /* 0x020fc80000010000 */
[----:B------:R-:W-:-:S05]  /*4820*/  @P2 FADD.FTZ R66, R34, R66 ;  /* 0x0000004222422221 */ /* 0x000fca0000010000 */
.L_x_58995:
[----:B-----5:R-:W-:Y:S02]  /*4830*/  MOV R38, R66 ;  /* 0x0000004200267202 */ /* 0x020fe40000000f00 */
.L_x_58996:
[----:B------:R-:W-:Y:S05]  /*4840*/  @P3 BRA `(.L_x_58997) ;  /* 0x0000007000003947 */ /* 0x000fea0003800000 */
[----:B------:R-:W-:-:S04]  /*4850*/  ISETP.NE.U32.AND P4, PT, RZ, c[0x0][0x180], PT ;  /* 0x00006000ff007a0c */ /* 0x000fc80003f85070 */
[----:B------:R-:W-:-:S13]  /*4860*/  ISETP.NE.AND.EX P4, PT, RZ, c[0x0][0x184], PT, P4 ;  /* 0x00006100ff007a0c */ /* 0x000fda0003f85340 */
[----:B------:R-:W-:Y:S05]  /*4870*/  @P4 BRA `(.L_x_58998) ;  /* 0x0000002000004947 */ /* 0x000fea0003800000 */
[----:B------:R-:W-:Y:S05]  /*4880*/  @P0 BRA `(.L_x_58999) ;  /* 0x0000005000000947 */ /* 0x000fea0003800000 */
[----:B------:R-:W-:Y:S05]  /*4890*/  BRA `(.L_x_59000) ;  /* 0x0000005000007947 */ /* 0x000fea0003800000 */
.L_x_58998:
[----:B-----5:R-:W-:Y:S01]  /*48a0*/  FADD.FTZ R67, R35, R67 ;  /* 0x0000004323437221 */ /* 0x020fe20000010000 */
[----:B------:R-:W-:Y:S05]  /*48b0*/  BRA `(.L_x_58999) ;  /* 0x0000002000007947 */ /* 0x000fea0003800000 */
.L_x_58997:
[----:B-----5:R-:W-:-:S04]  /*48c0*/  FADD.FTZ R67, R31, R67 ;  /* 0x000000431f437221 */ /* 0x020fc80000010000 */
[----:B------:R-:W-:-:S05]  /*48d0*/  @P2 FADD.FTZ R67, R35, R67 ;  /* 0x0000004323432221 */ /* 0x000fca0000010000 */
.L_x_58999:
[----:B-----5:R-:W-:Y:S02]  /*48e0*/  MOV R39, R67 ;  /* 0x0000004300277202 */ /* 0x020fe40000000f00 */
.L_x_59000:
        /* <DEDUP_REMOVED lines=15> */
.L_x_59002:
[----:B-----5:R-:W-:Y:S01]  /*49e0*/  FADD.FTZ R68, R32, R68 ;  /* 0x0000004420447221 */ /* 0x020fe20000010000 */
[----:B------:R-:W-:Y:S05]  /*49f0*/  BRA `(.L_x_59003) ;  /* 0x0000002000007947 */ /* 0x000fea0003800000 */
.L_x_59001:
[----:B-----5:R-:W-:-:S04]  /*4a00*/  FADD.FTZ R68, R28, R68 ;  /* 0x000000441c447221 */ /* 0x020fc80000010000 */
[----:B------:R-:W-:-:S05]  /*4a10*/  @P2 FADD.FTZ R68, R32, R68 ;  /* 0x0000004420442221 */ /* 0x000fca0000010000 */
.L_x_59003:
[----:B-----5:R-:W-:Y:S02]  /*4a20*/  MOV R36, R68 ;  /* 0x0000004400247202 */ /* 0x020fe40000000f00 */
.L_x_59004:
[----:B------:R-:W-:Y:S05]  /*4a30*/  @P3 BRA `(.L_x_59005) ;  /* 0x0000007000003947 */ /* 0x000fea0003800000 */
[----:B------:R-:W-:-:S04]  /*4a40*/  ISETP.NE.U32.AND P4, PT, RZ, c[0x0][0x180], PT ;  /* 0x00006000ff007a0c */ /* 0x000fc80003f85070 */
[----:B------:R-:W-:-:S13]  /*4a50*/  ISETP.NE.AND.EX P4, PT, RZ, c[0x0][0x184], PT, P4 ;  /* 0x00006100ff007a0c */ /* 0x000fda0003f85340 */
[----:B------:R-:W-:Y:S05]  /*4a60*/  @P4 BRA `(.L_x_59006) ;  /* 0x0000002000004947 */ /* 0x000fea0003800000 */
[----:B------:R-:W-:Y:S05]  /*4a70*/  @P0 BRA `(.L_x_59007) ;  /* 0x0000005000000947 */ /* 0x000fea0003800000 */
[----:B------:R-:W-:Y:S05]  /*4a80*/  BRA `(.L_x_59008) ;  /* 0x0000005000007947 */ /* 0x000fea0003800000 */
.L_x_59006:
[----:B-----5:R-:W-:Y:S01]  /*4a90*/  FADD.FTZ R69, R33, R69 ;  /* 0x0000004521457221 */ /* 0x020fe20000010000 */
[----:B------:R-:W-:Y:S05]  /*4aa0*/  BRA `(.L_x_59007) ;  /* 0x0000002000007947 */ /* 0x000fea0003800000 */
.L_x_59005:
[----:B-----5:R-:W-:-:S04]  /*4ab0*/  FADD.FTZ R69, R29, R69 ;  /* 0x000000451d457221 */ /* 0x020fc80000010000 */
[----:B------:R-:W-:-:S05]  /*4ac0*/  @P2 FADD.FTZ R69, R33, R69 ;  /* 0x0000004521452221 */ /* 0x000fca0000010000 */
.L_x_59007:
[----:B-----5:R-:W-:Y:S02]  /*4ad0*/  MOV R37, R69 ;  /* 0x0000004500257202 */ /* 0x020fe40000000f00 */
.L_x_59008:
[----:B------:R-:W-:Y:S05]  /*4ae0*/  @P3 BRA `(.L_x_59009) ;  /* 0x0000007000003947 */ /* 0x000fea0003800000 */
[----:B------:R-:W-:-:S04]  /*4af0*/  ISETP.NE.U32.AND P4, PT, RZ, c[0x0][0x180], PT ;  /* 0x00006000ff007a0c */ /* 0x000fc80003f85070 */
[----:B------:R-:W-:-:S13]  /*4b00*/  ISETP.NE.AND.EX P4, PT, RZ, c[0x0][0x184], PT, P4 ;  /* 0x00006100ff007a0c */ /* 0x000fda0003f85340 */
[----:B------:R-:W-:Y:S05]  /*4b10*/  @P4 BRA `(.L_x_59010) ;  /* 0x0000002000004947 */ /* 0x000fea0003800000 */
[----:B------:R-:W-:Y:S05]  /*4b20*/  @P0 BRA `(.L_x_59011) ;  /* 0x0000005000000947 */ /* 0x000fea0003800000 */
[----:B------:R-:W-:Y:S05]  /*4b30*/  BRA `(.L_x_59012) ;  /* 0x0000005000007947 */ /* 0x000fea0003800000 */
.L_x_59010:
[----:B-----5:R-:W-:Y:S01]  /*4b40*/  FADD.FTZ R70, R34, R70 ;  /* 0x0000004622467221 */ /* 0x020fe20000010000 */
[----:B------:R-:W-:Y:S05]  /*4b50*/  BRA `(.L_x_59011) ;  /* 0x0000002000007947 */ /* 0x000fea0003800000 */
.L_x_59009:
[----:B-----5:R-:W-:-:S04]  /*4b60*/  FADD.FTZ R70, R30, R70 ;  /* 0x000000461e467221 */ /* 0x020fc80000010000 */
[----:B------:R-:W-:-:S05]  /*4b70*/  @P2 FADD.FTZ R70, R34, R70 ;  /* 0x0000004622462221 */ /* 0x000fca0000010000 */
.L_x_59011:
[----:B-----5:R-:W-:Y:S02]  /*4b80*/  MOV R38, R70 ;  /* 0x0000004600267202 */ /* 0x020fe40000000f00 */
.L_x_59012:
[----:B------:R-:W-:Y:S05]  /*4b90*/  @P3 BRA `(.L_x_59013) ;  /* 0x0000007000003947 */ /* 0x000fea0003800000 */
[----:B------:R-:W-:-:S04]  /*4ba0*/  ISETP.NE.U32.AND P4, PT, RZ, c[0x0][0x180], PT ;  /* 0x00006000ff007a0c */ /* 0x000fc80003f85070 */
[----:B------:R-:W-:-:S13]  /*4bb0*/  ISETP.NE.AND.EX P4, PT, RZ, c[0x0][0x184], PT, P4 ;  /* 0x00006100ff007a0c */ /* 0x000fda0003f85340 */
[----:B------:R-:W-:Y:S05]  /*4bc0*/  @P4 BRA `(.L_x_59014) ;  /* 0x0000002000004947 */ /* 0x000fea0003800000 */
[----:B------:R-:W-:Y:S05]  /*4bd0*/  @P0 BRA `(.L_x_59015) ;  /* 0x0000005000000947 */ /* 0x000fea0003800000 */
[----:B------:R-:W-:Y:S05]  /*4be0*/  BRA `(.L_x_59016) ;  /* 0x0000005000007947 */ /* 0x000fea0003800000 */
.L_x_59014:
[----:B-----5:R-:W-:Y:S01]  /*4bf0*/  FADD.FTZ R71, R35, R71 ;  /* 0x0000004723477221 */ /* 0x020fe20000010000 */
[----:B------:R-:W-:Y:S05]  /*4c00*/  BRA `(.L_x_59015) ;  /* 0x0000002000007947 */ /* 0x000fea0003800000 */
.L_x_59013:
[----:B-----5:R-:W-:-:S04]  /*4c10*/  FADD.FTZ R71, R31, R71 ;  /* 0x000000471f477221 */ /* 0x020fc80000010000 */
[----:B------:R-:W-:-:S05]  /*4c20*/  @P2 FADD.FTZ R71, R35, R71 ;  /* 0x0000004723472221 */ /* 0x000fca0000010000 */
.L_x_59015:
[----:B-----5:R-:W-:Y:S02]  /*4c30*/  MOV R39, R71 ;  /* 0x0000004700277202 */ /* 0x020fe40000000f00 */
.L_x_59016:
        /* <DEDUP_REMOVED lines=15> */
.L_x_59018:
[----:B-----5:R-:W-:Y:S01]  /*4d30*/  FADD.FTZ R52, R32, R52 ;  /* 0x0000003420347221 */ /* 0x020fe20000010000 */
[----:B------:R-:W-:Y:S05]  /*4d40*/  BRA `(.L_x_59019) ;  /* 0x0000002000007947 */ /* 0x000fea0003800000 */
.L_x_59017:
[----:B-----5:R-:W-:-:S04]  /*4d50*/  FADD.FTZ R52, R28, R52 ;  /* 0x000000341c347221 */ /* 0x020fc80000010000 */
[----:B------:R-:W-:-:S05]  /*4d60*/  @P2 FADD.FTZ R52, R32, R52 ;  /* 0x0000003420342221 */ /* 0x000fca0000010000 */
.L_x_59019:
[----:B-----5:R-:W-:Y:S02]  /*4d70*/  MOV R36, R52 ;  /* 0x0000003400247202 */ /* 0x020fe40000000f00 */
.L_x_59020:
[----:B------:R-:W-:Y:S05]  /*4d80*/  @P3 BRA `(.L_x_59021) ;  /* 0x0000007000003947 */ /* 0x000fea0003800000 */
[----:B------:R-:W-:-:S04]  /*4d90*/  ISETP.NE.U32.AND P4, PT, RZ, c[0x0][0x180], PT ;  /* 0x00006000ff007a0c */ /* 0x000fc80003f85070 */
[----:B------:R-:W-:-:S13]  /*4da0*/  ISETP.NE.AND.EX P4, PT, RZ, c[0x0][0x184], PT, P4 ;  /* 0x00006100ff007a0c */ /* 0x000fda0003f85340 */
[----:B------:R-:W-:Y:S05]  /*4db0*/  @P4 BRA `(.L_x_59022) ;  /* 0x0000002000004947 */ /* 0x000fea0003800000 */
[----:B------:R-:W-:Y:S05]  /*4dc0*/  @P0 BRA `(.L_x_59023) ;  /* 0x0000005000000947 */ /* 0x000fea0003800000 */
[----:B------:R-:W-:Y:S05]  /*4dd0*/  BRA `(.L_x_59024) ;  /* 0x0000005000007947 */ /* 0x000fea0003800000 */
.L_x_59022:
[----:B-----5:R-:W-:Y:S01]  /*4de0*/  FADD.FTZ R53, R33, R53 ;  /* 0x0000003521357221 */ /* 0x020fe20000010000 */
[----:B------:R-:W-:Y:S05]  /*4df0*/  BRA `(.L_x_59023) ;  /* 0x0000002000007947 */ /* 0x000fea0003800000 */
.L_x_59021:
[----:B-----5:R-:W-:-:S04]  /*4e00*/  FADD.FTZ R53, R29, R53 ;  /* 0x000000351d357221 */ /* 0x020fc80000010000 */
[----:B------:R-:W-:-:S05]  /*4e10*/  @P2 FADD.FTZ R53, R33, R53 ;  /* 0x0000003521352221 */ /* 0x000fca0000010000 */
.L_x_59023:
[----:B-----5:R-:W-:Y:S02]  /*4e20*/  MOV R37, R53 ;  /* 0x0000003500257202 */ /* 0x020fe40000000f00 */
.L_x_59024:
[----:B------:R-:W-:Y:S05]  /*4e30*/  @P3 BRA `(.L_x_59025) ;  /* 0x0000007000003947 */ /* 0x000fea0003800000 */
[----:B------:R-:W-:-:S04]  /*4e40*/  ISETP.NE.U32.AND P4, PT, RZ, c[0x0][0x180], PT ;  /* 0x00006000ff007a0c */ /* 0x000fc80003f85070 */
[----:B------:R-:W-:-:S13]  /*4e50*/  ISETP.NE.AND.EX P4, PT, RZ, c[0x0][0x184], PT, P4 ;  /* 0x00006100ff007a0c */ /* 0x000fda0003f85340 */
[----:B------:R-:W-:Y:S05]  /*4e60*/  @P4 BRA `(.L_x_59026) ;  /* 0x0000002000004947 */ /* 0x000fea0003800000 */
[----:B------:R-:W-:Y:S05]  /*4e70*/  @P0 BRA `(.L_x_59027) ;  /* 0x0000005000000947 */ /* 0x000fea0003800000 */
[----:B------:R-:W-:Y:S05]  /*4e80*/  BRA `(.L_x_59028) ;  /* 0x0000005000007947 */ /* 0x000fea0003800000 */
.L_x_59026:
[----:B-----5:R-:W-:Y:S01]  /*4e90*/  FADD.FTZ R54, R34, R54 ;  /* 0x0000003622367221 */ /* 0x020fe20000010000 */
[----:B------:R-:W-:Y:S05]  /*4ea0*/  BRA `(.L_x_59027) ;  /* 0x0000002000007947 */ /* 0x000fea0003800000 */
.L_x_59025:
[----:B-----5:R-:W-:-:S04]  /*4eb0*/  FADD.FTZ R54, R30, R54 ;  /* 0x000000361e367221 */ /* 0x020fc80000010000 */
[----:B------:R-:W-:-:S05]  /*4ec0*/  @P2 FADD.FTZ R54, R34, R54 ;  /* 0x0000003622362221 */ /* 0x000fca0000010000 */
.L_x_59027:
[----:B-----5:R-:W-:Y:S02]  /*4ed0*/  MOV R38, R54 ;  /* 0x0000003600267202 */ /* 0x020fe40000000f00 */
.L_x_59028:
[----:B------:R-:W-:Y:S05]  /*4ee0*/  @P3 BRA `(.L_x_59029) ;  /* 0x0000007000003947 */ /* 0x000fea0003800000 */
[----:B------:R-:W-:-:S04]  /*4ef0*/  ISETP.NE.U32.AND P4, PT, RZ, c[0x0][0x180], PT ;  /* 0x00006000ff007a0c */ /* 0x000fc80003f85070 */
[----:B------:R-:W-:-:S13]  /*4f00*/  ISETP.NE.AND.EX P4, PT, RZ, c[0x0][0x184], PT, P4 ;  /* 0x00006100ff007a0c */ /* 0x000fda0003f85340 */
[----:B------:R-:W-:Y:S05]  /*4f10*/  @P4 BRA `(.L_x_59030) ;  /* 0x0000002000004947 */ /* 0x000fea0003800000 */
[----:B------:R-:W-:Y:S05]  /*4f20*/  @P0 BRA `(.L_x_59031) ;  /* 0x0000005000000947 */ /* 0x000fea0003800000 */
[----:B------:R-:W-:Y:S05]  /*4f30*/  BRA `(.L_x_59032) ;  /* 0x0000005000007947 */ /* 0x000fea0003800000 */
.L_x_59030:
[----:B-----5:R-:W-:Y:S01]  /*4f40*/  FADD.FTZ R55, R35, R55 ;  /* 0x0000003723377221 */ /* 0x020fe20000010000 */
[----:B------:R-:W-:Y:S05]  /*4f50*/  BRA `(.L_x_59031) ;  /* 0x0000002000007947 */ /* 0x000fea0003800000 */
.L_x_59029:
[----:B-----5:R-:W-:-:S04]  /*4f60*/  FADD.FTZ R55, R31, R55 ;  /* 0x000000371f377221 */ /* 0x020fc80000010000 */
[----:B------:R-:W-:-:S05]  /*4f70*/  @P2 FADD.FTZ R55, R35, R55 ;  /* 0x0000003723372221 */ /* 0x000fca0000010000 */
.L_x_59031:
[----:B-----5:R-:W-:Y:S02]  /*4f80*/  MOV R39, R55 ;  /* 0x0000003700277202 */ /* 0x020fe40000000f00 */
.L_x_59032:
        /* <DEDUP_REMOVED lines=15> */
.L_x_59034:
[----:B-----5:R-:W-:Y:S01]  /*5080*/  FADD.FTZ R60, R32, R60 ;  /* 0x0000003c203c7221 */ /* 0x020fe20000010000 */
[----:B------:R-:W-:Y:S05]  /*5090*/  BRA `(.L_x_59035) ;  /* 0x0000002000007947 */ /* 0x000fea0003800000 */
.L_x_59033:
[----:B-----5:R-:W-:-:S04]  /*50a0*/  FADD.FTZ R60, R28, R60 ;  /* 0x0000003c1c3c7221 */ /* 0x020fc80000010000 */
[----:B------:R-:W-:-:S05]  /*50b0*/  @P2 FADD.FTZ R60, R32, R60 ;  /* 0x0000003c203c2221 */ /* 0x000fca0000010000 */
.L_x_59035:
[----:B-----5:R-:W-:Y:S02]  /*50c0*/  MOV R36, R60 ;  /* 0x0000003c00247202 */ /* 0x020fe40000000f00 */
.L_x_59036:
[----:B------:R-:W-:Y:S05]  /*50d0*/  @P3 BRA `(.L_x_59037) ;  /* 0x0000007000003947 */ /* 0x000fea0003800000 */
[----:B------:R-:W-:-:S04]  /*50e0*/  ISETP.NE.U32.AND P4, PT, RZ, c[0x0][0x180], PT ;  /* 0x00006000ff007a0c */ /* 0x000fc80003f85070 */
[----:B------:R-:W-:-:S13]  /*50f0*/  ISETP.NE.AND.EX P4, PT, RZ, c[0x0][0x184], PT, P4 ;  /* 0x00006100ff007a0c */ /* 0x000fda0003f85340 */
[----:B------:R-:W-:Y:S05]  /*5100*/  @P4 BRA `(.L_x_59038) ;  /* 0x0000002000004947 */ /* 0x000fea0003800000 */
[----:B------:R-:W-:Y:S05]  /*5110*/  @P0 BRA `(.L_x_59039) ;  /* 0x0000005000000947 */ /* 0x000fea0003800000 */
[----:B------:R-:W-:Y:S05]  /*5120*/  BRA `(.L_x_59040) ;  /* 0x0000005000007947 */ /* 0x000fea0003800000 */
.L_x_59038:
[----:B-----5:R-:W-:Y:S01]  /*5130*/  FADD.FTZ R61, R33, R61 ;  /* 0x0000003d213d7221 */ /* 0x020fe20000010000 */
[----:B------:R-:W-:Y:S05]  /*5140*/  BRA `(.L_x_59039) ;  /* 0x0000002000007947 */ /* 0x000fea0003800000 */
.L_x_59037:
[----:B-----5:R-:W-:-:S04]  /*5150*/  FADD.FTZ R61, R29, R61 ;  /* 0x0000003d1d3d7221 */ /* 0x020fc80000010000 */
[----:B------:R-:W-:-:S05]  /*5160*/  @P2 FADD.FTZ R61, R33, R61 ;  /* 0x0000003d213d2221 */ /* 0x000fca0000010000 */
.L_x_59039:
[----:B-----5:R-:W-:Y:S02]  /*5170*/  MOV R37, R61 ;  /* 0x0000003d00257202 */ /* 0x020fe40000000f00 */
.L_x_59040:
[----:B------:R-:W-:Y:S05]  /*5180*/  @P3 BRA `(.L_x_59041) ;  /* 0x0000007000003947 */ /* 0x000fea0003800000 */
[----:B------:R-:W-:-:S04]  /*5190*/  ISETP.NE.U32.AND P4, PT, RZ, c[0x0][0x180], PT ;  /* 0x00006000ff007a0c */ /* 0x000fc80003f85070 */
[----:B------:R-:W-:-:S13]  /*51a0*/  ISETP.NE.AND.EX P4, PT, RZ, c[0x0][0x184], PT, P4 ;  /* 0x00006100ff007a0c */ /* 0x000fda0003f85340 */
[----:B------:R-:W-:Y:S05]  /*51b0*/  @P4 BRA `(.L_x_59042) ;  /* 0x0000002000004947 */ /* 0x000fea0003800000 */
[----:B------:R-:W-:Y:S05]  /*51c0*/  @P0 BRA `(.L_x_59043) ;  /* 0x0000005000000947 */ /* 0x000fea0003800000 */
[----:B------:R-:W-:Y:S05]  /*51d0*/  BRA `(.L_x_59044) ;  /* 0x0000005000007947 */ /* 0x000fea0003800000 */
.L_x_59042:
[----:B-----5:R-:W-:Y:S01]  /*51e0*/  FADD.FTZ R62, R34, R62 ;  /* 0x0000003e223e7221 */ /* 0x020fe20000010000 */
[----:B------:R-:W-:Y:S05]  /*51f0*/  BRA `(.L_x_59043) ;  /* 0x0000002000007947 */ /* 0x000fea0003800000 */
.L_x_59041:
[----:B-----5:R-:W-:-:S04]  /*5200*/  FADD.FTZ R62, R30, R62 ;  /* 0x0000003e1e3e7221 */ /* 0x020fc80000010000 */
[----:B------:R-:W-:-:S05]  /*5210*/  @P2 FADD.FTZ R62, R34, R62 ;  /* 0x0000003e223e2221 */ /* 0x000fca0000010000 */
.L_x_59043:
[----:B-----5:R-:W-:Y:S02]  /*5220*/  MOV R38, R62 ;  /* 0x0000003e00267202 */ /* 0x020fe40000000f00 */
.L_x_59044:
[----:B------:R-:W-:Y:S05]  /*5230*/  @P3 BRA `(.L_x_59045) ;  /* 0x0000007000003947 */ /* 0x000fea0003800000 */
[----:B------:R-:W-:-:S04]  /*5240*/  ISETP.NE.U32.AND P4, PT, RZ, c[0x0][0x180], PT ;  /* 0x00006000ff007a0c */ /* 0x000fc80003f85070 */
[----:B------:R-:W-:-:S13]  /*5250*/  ISETP.NE.AND.EX P4, PT, RZ, c[0x0][0x184], PT, P4 ;  /* 0x00006100ff007a0c */ /* 0x000fda0003f85340 */
[----:B------:R-:W-:Y:S05]  /*5260*/  @P4 BRA `(.L_x_59046) ;  /* 0x0000002000004947 */ /* 0x000fea0003800000 */
[----:B------:R-:W-:Y:S05]  /*5270*/  @P0 BRA `(.L_x_59047) ;  /* 0x0000005000000947 */ /* 0x000fea0003800000 */
[----:B------:R-:W-:Y:S05]  /*5280*/  BRA `(.L_x_59048) ;  /* 0x0000005000007947 */ /* 0x000fea0003800000 */
.L_x_59046:
[----:B-----5:R-:W-:Y:S01]  /*5290*/  FADD.FTZ R63, R35, R63 ;  /* 0x0000003f233f7221 */ /* 0x020fe20000010000 */
[----:B------:R-:W-:Y:S05]  /*52a0*/  BRA `(.L_x_59047) ;  /* 0x0000002000007947 */ /* 0x000fea0003800000 */
.L_x_59045:
[----:B-----5:R-:W-:-:S04]  /*52b0*/  FADD.FTZ R63, R31, R63 ;  /* 0x0000003f1f3f7221 */ /* 0x020fc80000010000 */
[----:B------:R-:W-:-:S05]  /*52c0*/  @P2 FADD.FTZ R63, R35, R63 ;  /* 0x0000003f233f2221 */ /* 0x000fca0000010000 */
.L_x_59047:
[----:B-----5:R-:W-:Y:S02]  /*52d0*/  MOV R39, R63 ;  /* 0x0000003f00277202 */ /* 0x020fe40000000f00 */
.L_x_59048:
        /* <DEDUP_REMOVED lines=15> */
.L_x_59050:
[----:B-----5:R-:W-:Y:S01]  /*53d0*/  FADD.FTZ R56, R32, R56 ;  /* 0x0000003820387221 */ /* 0x020fe20000010000 */
[----:B------:R-:W-:Y:S05]  /*53e0*/  BRA `(.L_x_59051) ;  /* 0x0000002000007947 */ /* 0x000fea0003800000 */
.L_x_59049:
[----:B-----5:R-:W-:-:S04]  /*53f0*/  FADD.FTZ R56, R28, R56 ;  /* 0x000000381c387221 */ /* 0x020fc80000010000 */
[----:B------:R-:W-:-:S05]  /*5400*/  @P2 FADD.FTZ R56, R32, R56 ;  /* 0x0000003820382221 */ /* 0x000fca0000010000 */
.L_x_59051:
[----:B-----5:R-:W-:Y:S02]  /*5410*/  MOV R36, R56 ;  /* 0x0000003800247202 */ /* 0x020fe40000000f00 */
.L_x_59052:
[----:B------:R-:W-:Y:S05]  /*5420*/  @P3 BRA `(.L_x_59053) ;  /* 0x0000007000003947 */ /* 0x000fea0003800000 */
[----:B------:R-:W-:-:S04]  /*5430*/  ISETP.NE.U32.AND P4, PT, RZ, c[0x0][0x180], PT ;  /* 0x00006000ff007a0c */ /* 0x000fc80003f85070 */
[----:B------:R-:W-:-:S13]  /*5440*/  ISETP.NE.AND.EX P4, PT, RZ, c[0x0][0x184], PT, P4 ;  /* 0x00006100ff007a0c */ /* 0x000fda0003f85340 */
[----:B------:R-:W-:Y:S05]  /*5450*/  @P4 BRA `(.L_x_59054) ;  /* 0x0000002000004947 */ /* 0x000fea0003800000 */
[----:B------:R-:W-:Y:S05]  /*5460*/  @P0 BRA `(.L_x_59055) ;  /* 0x0000005000000947 */ /* 0x000fea0003800000 */
[----:B------:R-:W-:Y:S05]  /*5470*/  BRA `(.L_x_59056) ;  /* 0x0000005000007947 */ /* 0x000fea0003800000 */
.L_x_59054:
[----:B-----5:R-:W-:Y:S01]  /*5480*/  FADD.FTZ R57, R33, R57 ;  /* 0x0000003921397221 */ /* 0x020fe20000010000 */
[----:B------:R-:W-:Y:S05]  /*5490*/  BRA `(.L_x_59055) ;  /* 0x0000002000007947 */ /* 0x000fea0003800000 */
.L_x_59053:
[----:B-----5:R-:W-:-:S04]  /*54a0*/  FADD.FTZ R57, R29, R57 ;  /* 0x000000391d397221 */ /* 0x020fc80000010000 */
[----:B------:R-:W-:-:S05]  /*54b0*/  @P2 FADD.FTZ R57, R33, R57 ;  /* 0x0000003921392221 */ /* 0x000fca0000010000 */
.L_x_59055:
[----:B-----5:R-:W-:Y:S02]  /*54c0*/  MOV R37, R57 ;  /* 0x0000003900257202 */ /* 0x020fe40000000f00 */
.L_x_59056:
[----:B------:R-:W-:Y:S05]  /*54d0*/  @P3 BRA `(.L_x_59057) ;  /* 0x0000007000003947 */ /* 0x000fea0003800000 */
[----:B------:R-:W-:-:S04]  /*54e0*/  ISETP.NE.U32.AND P4, PT, RZ, c[0x0][0x180], PT ;  /* 0x00006000ff007a0c */ /* 0x000fc80003f85070 */
[----:B------:R-:W-:-:S13]  /*54f0*/  ISETP.NE.AND.EX P4, PT, RZ, c[0x0][0x184], PT, P4 ;  /* 0x00006100ff007a0c */ /* 0x000fda0003f85340 */
[----:B------:R-:W-:Y:S05]  /*5500*/  @P4 BRA `(.L_x_59058) ;  /* 0x0000002000004947 */ /* 0x000fea0003800000 */
[----:B------:R-:W-:Y:S05]  /*5510*/  @P0 BRA `(.L_x_59059) ;  /* 0x0000005000000947 */ /* 0x000fea0003800000 */
[----:B------:R-:W-:Y:S05]  /*5520*/  BRA `(.L_x_59060) ;  /* 0x0000005000007947 */ /* 0x000fea0003800000 */
.L_x_59058:
[----:B-----5:R-:W-:Y:S01]  /*5530*/  FADD.FTZ R58, R34, R58 ;  /* 0x0000003a223a7221 */ /* 0x020fe20000010000 */
[----:B------:R-:W-:Y:S05]  /*5540*/  BRA `(.L_x_59059) ;  /* 0x0000002000007947 */ /* 0x000fea0003800000 */
.L_x_59057:
[----:B-----5:R-:W-:-:S04]  /*5550*/  FADD.FTZ R58, R30, R58 ;  /* 0x0000003a1e3a7221 */ /* 0x020fc80000010000 */
[----:B------:R-:W-:-:S05]  /*5560*/  @P2 FADD.FTZ R58, R34, R58 ;  /* 0x0000003a223a2221 */ /* 0x000fca0000010000 */
.L_x_59059:
[----:B-----5:R-:W-:Y:S02]  /*5570*/  MOV R38, R58 ;  /* 0x0000003a00267202 */ /* 0x020fe40000000f00 */
.L_x_59060:
[----:B------:R-:W-:Y:S05]  /*5580*/  @P3 BRA `(.L_x_59061) ;  /* 0x0000007000003947 */ /* 0x000fea0003800000 */
[----:B------:R-:W-:-:S04]  /*5590*/  ISETP.NE.U32.AND P4, PT, RZ, c[0x0][0x180], PT ;  /* 0x00006000ff007a0c */ /* 0x000fc80003f85070 */
[----:B------:R-:W-:-:S13]  /*55a0*/  ISETP.NE.AND.EX P4, PT, RZ, c[0x0][0x184], PT, P4 ;  /* 0x00006100ff007a0c */ /* 0x000fda0003f85340 */
[----:B------:R-:W-:Y:S05]  /*55b0*/  @P4 BRA `(.L_x_59062) ;  /* 0x0000002000004947 */ /* 0x000fea0003800000 */
[----:B------:R-:W-:Y:S05]  /*55c0*/  @P0 BRA `(.L_x_59063) ;  /* 0x0000005000000947 */ /* 0x000fea0003800000 */
[----:B------:R-:W-:Y:S05]  /*55d0*/  BRA `(.L_x_59064) ;  /* 0x0000005000007947 */ /* 0x000fea0003800000 */
.L_x_59062:
[----:B-----5:R-:W-:Y:S01]  /*55e0*/  FADD.FTZ R59, R35, R59 ;  /* 0x0000003b233b7221 */ /* 0x020fe20000010000 */
[----:B------:R-:W-:Y:S05]  /*55f0*/  BRA `(.L_x_59063) ;  /* 0x0000002000007947 */ /* 0x000fea0003800000 */
.L_x_59061:
[----:B-----5:R-:W-:-:S04]  /*5600*/  FADD.FTZ R59, R31, R59 ;  /* 0x0000003b1f3b7221 */ /* 0x020fc80000010000 */
[----:B------:R-:W-:-:S05]  /*5610*/  @P2 FADD.FTZ R59, R35, R59 ;  /* 0x0000003b233b2221 */ /* 0x000fca0000010000 */
.L_x_59063:
[----:B-----5:R-:W-:Y:S02]  /*5620*/  MOV R39, R59 ;  /* 0x0000003b00277202 */ /* 0x020fe40000000f00 */
.L_x_59064:
        /* <DEDUP_REMOVED lines=15> */
.L_x_59066:
[----:B-----5:R-:W-:Y:S01]  /*5720*/  FADD.FTZ R44, R32, R44 ;  /* 0x0000002c202c7221 */ /* 0x020fe20000010000 */
[----:B------:R-:W-:Y:S05]  /*5730*/  BRA `(.L_x_59067) ;  /* 0x0000002000007947 */ /* 0x000fea0003800000 */
.L_x_59065:
[----:B-----5:R-:W-:-:S04]  /*5740*/  FADD.FTZ R44, R28, R44 ;  /* 0x0000002c1c2c7221 */ /* 0x020fc80000010000 */
[----:B------:R-:W-:-:S05]  /*5750*/  @P2 FADD.FTZ R44, R32, R44 ;  /* 0x0000002c202c2221 */ /* 0x000fca0000010000 */
.L_x_59067:
[----:B-----5:R-:W-:Y:S02]  /*5760*/  MOV R36, R44 ;  /* 0x0000002c00247202 */ /* 0x020fe40000000f00 */
.L_x_59068:
[----:B------:R-:W-:Y:S05]  /*5770*/  @P3 BRA `(.L_x_59069) ;  /* 0x0000007000003947 */ /* 0x000fea0003800000 */
[----:B------:R-:W-:-:S04]  /*5780*/  ISETP.NE.U32.AND P4, PT, RZ, c[0x0][0x180], PT ;  /* 0x00006000ff007a0c */ /* 0x000fc80003f85070 */
[----:B------:R-:W-:-:S13]  /*5790*/  ISETP.NE.AND.EX P4, PT, RZ, c[0x0][0x184], PT, P4 ;  /* 0x00006100ff007a0c */ /* 0x000fda0003f85340 */
[----:B------:R-:W-:Y:S05]  /*57a0*/  @P4 BRA `(.L_x_59070) ;  /* 0x0000002000004947 */ /* 0x000fea0003800000 */
[----:B------:R-:W-:Y:S05]  /*57b0*/  @P0 BRA `(.L_x_59071) ;  /* 0x0000005000000947 */ /* 0x000fea0003800000 */
[----:B------:R-:W-:Y:S05]  /*57c0*/  BRA `(.L_x_59072) ;  /* 0x0000005000007947 */ /* 0x000fea0003800000 */
.L_x_59070:
[----:B-----5:R-:W-:Y:S01]  /*57d0*/  FADD.FTZ R45, R33, R45 ;  /* 0x0000002d212d7221 */ /* 0x020fe20000010000 */
[----:B------:R-:W-:Y:S05]  /*57e0*/  BRA `(.L_x_59071) ;  /* 0x0000002000007947 */ /* 0x000fea0003800000 */
.L_x_59069:
[----:B-----5:R-:W-:-:S04]  /*57f0*/  FADD.FTZ R45, R29, R45 ;  /* 0x0000002d1d2d7221 */ /* 0x020fc80000010000 */
[----:B------:R-:W-:-:S05]  /*5800*/  @P2 FADD.FTZ R45, R33, R45 ;  /* 0x0000002d212d2221 */ /* 0x000fca0000010000 */
.L_x_59071:
[----:B-----5:R-:W-:Y:S02]  /*5810*/  MOV R37, R45 ;  /* 0x0000002d00257202 */ /* 0x020fe40000000f00 */
.L_x_59072:
[----:B------:R-:W-:Y:S05]  /*5820*/  @P3 BRA `(.L_x_59073) ;  /* 0x0000007000003947 */ /* 0x000fea0003800000 */
[----:B------:R-:W-:-:S04]  /*5830*/  ISETP.NE.U32.AND P4, PT, RZ, c[0x0][0x180], PT ;  /* 0x00006000ff007a0c */ /* 0x000fc80003f85070 */
[----:B------:R-:W-:-:S13]  /*5840*/  ISETP.NE.AND.EX P4, PT, RZ, c[0x0][0x184], PT, P4 ;  /* 0x00006100ff007a0c */ /* 0x000fda0003f85340 */
[----:B------:R-:W-:Y:S05]  /*5850*/  @P4 BRA `(.L_x_59074) ;  /* 0x0000002000004947 */ /* 0x000fea0003800000 */
[----:B------:R-:W-:Y:S05]  /*5860*/  @P0 BRA `(.L_x_59075) ;  /* 0x0000005000000947 */ /* 0x000fea0003800000 */
[----:B------:R-:W-:Y:S05]  /*5870*/  BRA `(.L_x_59076) ;  /* 0x0000005000007947 */ /* 0x000fea0003800000 */
.L_x_59074:
[----:B-----5:R-:W-:Y:S01]  /*5880*/  FADD.FTZ R46, R34, R46 ;  /* 0x0000002e222e7221 */ /* 0x020fe20000010000 */
[----:B------:R-:W-:Y:S05]  /*5890*/  BRA `(.L_x_59075) ;  /* 0x0000002000007947 */ /* 0x000fea0003800000 */
.L_x_59073:
[----:B-----5:R-:W-:-:S04]  /*58a0*/  FADD.FTZ R46, R30, R46 ;  /* 0x0000002e1e2e7221 */ /* 0x020fc80000010000 */
[----:B------:R-:W-:-:S05]  /*58b0*/  @P2 FADD.FTZ R46, R34, R46 ;  /* 0x0000002e222e2221 */ /* 0x000fca0000010000 */
.L_x_59075:
[----:B-----5:R-:W-:Y:S02]  /*58c0*/  MOV R38, R46 ;  /* 0x0000002e00267202 */ /* 0x020fe40000000f00 */
.L_x_59076:
[----:B------:R-:W-:Y:S05]  /*58d0*/  @P3 BRA `(.L_x_59077) ;  /* 0x0000007000003947 */ /* 0x000fea0003800000 */
[----:B------:R-:W-:-:S04]  /*58e0*/  ISETP.NE.U32.AND P4, PT, RZ, c[0x0][0x180], PT ;  /* 0x00006000ff007a0c */ /* 0x000fc80003f85070 */
[----:B------:R-:W-:-:S13]  /*58f0*/  ISETP.NE.AND.EX P4, PT, RZ, c[0x0][0x184], PT, P4 ;  /* 0x00006100ff007a0c */ /* 0x000fda0003f85340 */
[----:B------:R-:W-:Y:S05]  /*5900*/  @P4 BRA `(.L_x_59078) ;  /* 0x0000002000004947 */ /* 0x000fea0003800000 */
[----:B------:R-:W-:Y:S05]  /*5910*/  @P0 BRA `(.L_x_59079) ;  /* 0x0000005000000947 */ /* 0x000fea0003800000 */
[----:B------:R-:W-:Y:S05]  /*5920*/  BRA `(.L_x_59080) ;  /* 0x0000005000007947 */ /* 0x000fea0003800000 */
.L_x_59078:
[----:B-----5:R-:W-:Y:S01]  /*5930*/  FADD.FTZ R47, R35, R47 ;  /* 0x0000002f232f7221 */ /* 0x020fe20000010000 */
[----:B------:R-:W-:Y:S05]  /*5940*/  BRA `(.L_x_59079) ;  /* 0x0000002000007947 */ /* 0x000fea0003800000 */
.L_x_59077:
[----:B-----5:R-:W-:-:S04]  /*5950*/  FADD.FTZ R47, R31, R47 ;  /* 0x0000002f1f2f7221 */ /* 0x020fc80000010000 */
[----:B------:R-:W-:-:S05]  /*5960*/  @P2 FADD.FTZ R47, R35, R47 ;  /* 0x0000002f232f2221 */ /* 0x000fca0000010000 */
.L_x_59079:
[----:B-----5:R-:W-:Y:S02]  /*5970*/  MOV R39, R47 ;  /* 0x0000002f00277202 */ /* 0x020fe40000000f00 */
.L_x_59080:
[----:B0-----:R-:W-:-:S05]  /*5980*/  @P0 IMAD.WIDE.U32 R14, R13, R121, c[0x0][0x188] ;  /* 0x000062000d0e0625 */ /* 0x001fca00078e0079 */
[----:B------:R0:W-:Y:S02]  /*5990*/  @P0 STG.E.128 [R14.64], R36 ;  /* 0x000000240e000986 */ /* 0x0001e4000c101d04 */
[----:B0-----:R-:W-:-:S05]  /*59a0*/  IADD3 R14, R145, 0x220, RZ ;  /* 0x00000220910e7810 */ /* 0x001fca0007ffe0ff */
[----:B------:R-:W-:-:S05]  /*59b0*/  @P1 IMAD.WIDE.U32 R48, R14, R121, c[0x0][0x178] ;  /* 0x00005e000e301625 */ /* 0x000fca00078e0079 */
        /* <DEDUP_REMOVED lines=11> */
.L_x_59082:
[----:B-----5:R-:W-:Y:S01]  /*5a70*/  FADD.FTZ R48, R32, R48 ;  /* 0x0000003020307221 */ /* 0x020fe20000010000 */
[----:B------:R-:W-:Y:S05]  /*5a80*/  BRA `(.L_x_59083) ;  /* 0x0000002000007947 */ /* 0x000fea0003800000 */
.L_x_59081:
[----:B-----5:R-:W-:-:S04]  /*5a90*/  FADD.FTZ R48, R28, R48 ;  /* 0x000000301c307221 */ /* 0x020fc80000010000 */
[----:B------:R-:W-:-:S05]  /*5aa0*/  @P2 FADD.FTZ R48, R32, R48 ;  /* 0x0000003020302221 */ /* 0x000fca0000010000 */
.L_x_59083:
[----:B-----5:R-:W-:Y:S02]  /*5ab0*/  MOV R36, R48 ;  /* 0x0000003000247202 */ /* 0x020fe40000000f00 */
.L_x_59084:
[----:B------:R-:W-:Y:S05]  /*5ac0*/  @P3 BRA `(.L_x_59085) ;  /* 0x0000007000003947 */ /* 0x000fea0003800000 */
[----:B------:R-:W-:-:S04]  /*5ad0*/  ISETP.NE.U32.AND P4, PT, RZ, c[0x0][0x180], PT ;  /* 0x00006000ff007a0c */ /* 0x000fc80003f85070 */
[----:B------:R-:W-:-:S13]  /*5ae0*/  ISETP.NE.AND.EX P4, PT, RZ, c[0x0][0x184], PT, P4 ;  /* 0x00006100ff007a0c */ /* 0x000fda0003f85340 */
[----:B------:R-:W-:Y:S05]  /*5af0*/  @P4 BRA `(.L_x_59086) ;  /* 0x0000002000004947 */ /* 0x000fea0003800000 */
[----:B------:R-:W-:Y:S05]  /*5b00*/  @P0 BRA `(.L_x_59087) ;  /* 0x0000005000000947 */ /* 0x000fea0003800000 */
[----:B------:R-:W-:Y:S05]  /*5b10*/  BRA `(.L_x_59088) ;  /* 0x0000005000007947 */ /* 0x000fea0003800000 */
.L_x_59086:
[----:B-----5:R-:W-:Y:S01]  /*5b20*/  FADD.FTZ R49, R33, R49 ;  /* 0x0000003121317221 */ /* 0x020fe20000010000 */
[----:B------:R-:W-:Y:S05]  /*5b30*/  BRA `(.L_x_59087) ;  /* 0x0000002000007947 */ /* 0x000fea0003800000 */
.L_x_59085:
[----:B-----5:R-:W-:-:S04]  /*5b40*/  FADD.FTZ R49, R29, R49 ;  /* 0x000000311d317221 */ /* 0x020fc80000010000 */
[----:B------:R-:W-:-:S05]  /*5b50*/  @P2 FADD.FTZ R49, R33, R49 ;  /* 0x0000003121312221 */ /* 0x000fca0000010000 */
.L_x_59087:
[----:B-----5:R-:W-:Y:S02]  /*5b60*/  MOV R37, R49 ;  /* 0x0000003100257202 */ /* 0x020fe40000000f00 */
.L_x_59088:
[----:B------:R-:W-:Y:S05]  /*5b70*/  @P3 BRA `(.L_x_59089) ;  /* 0x0000007000003947 */ /* 0x000fea0003800000 */
[----:B------:R-:W-:-:S04]  /*5b80*/  ISETP.NE.U32.AND P4, PT, RZ, c[0x0][0x180], PT ;  /* 0x00006000ff007a0c */ /* 0x000fc80003f85070 */
[----:B------:R-:W-:-:S13]  /*5b90*/  ISETP.NE.AND.EX P4, PT, RZ, c[0x0][0x184], PT, P4 ;  /* 0x00006100ff007a0c */ /* 0x000fda0003f85340 */
[----:B------:R-:W-:Y:S05]  /*5ba0*/  @P4 BRA `(.L_x_59090) ;  /* 0x0000002000004947 */ /* 0x000fea0003800000 */
[----:B------:R-:W-:Y:S05]  /*5bb0*/  @P0 BRA `(.L_x_59091) ;  /* 0x0000005000000947 */ /* 0x000fea0003800000 */
[----:B------:R-:W-:Y:S05]  /*5bc0*/  BRA `(.L_x_59092) ;  /* 0x0000005000007947 */ /* 0x000fea0003800000 */
.L_x_59090:
[----:B-----5:R-:W-:Y:S01]  /*5bd0*/  FADD.FTZ R50, R34, R50 ;  /* 0x0000003222327221 */ /* 0x020fe20000010000 */
[----:B------:R-:W-:Y:S05]  /*5be0*/  BRA `(.L_x_59091) ;  /* 0x0000002000007947 */ /* 0x000fea0003800000 */
.L_x_59089:
[----:B-----5:R-:W-:-:S04]  /*5bf0*/  FADD.FTZ R50, R30, R50 ;  /* 0x000000321e327221 */ /* 0x020fc80000010000 */
[----:B------:R-:W-:-:S05]  /*5c00*/  @P2 FADD.FTZ R50, R34, R50 ;  /* 0x0000003222322221 */ /* 0x000fca0000010000 */
.L_x_59091:
[----:B-----5:R-:W-:Y:S02]  /*5c10*/  MOV R38, R50 ;  /* 0x0000003200267202 */ /* 0x020fe40000000f00 */
.L_x_59092:
[----:B------:R-:W-:Y:S05]  /*5c20*/  @P3 BRA `(.L_x_59093) ;  /* 0x0000007000003947 */ /* 0x000fea0003800000 */
[----:B------:R-:W-:-:S04]  /*5c30*/  ISETP.NE.U32.AND P4, PT, RZ, c[0x0][0x180], PT ;  /* 0x00006000ff007a0c */ /* 0x000fc80003f85070 */
[----:B------:R-:W-:-:S13]  /*5c40*/  ISETP.NE.AND.EX P4, PT, RZ, c[0x0][0x184], PT, P4 ;  /* 0x00006100ff007a0c */ /* 0x000fda0003f85340 */
[----:B------:R-:W-:Y:S05]  /*5c50*/  @P4 BRA `(.L_x_59094) ;  /* 0x0000002000004947 */ /* 0x000fea0003800000 */
[----:B------:R-:W-:Y:S05]  /*5c60*/  @P0 BRA `(.L_x_59095) ;  /* 0x0000005000000947 */ /* 0x000fea0003800000 */
[----:B------:R-:W-:Y:S05]  /*5c70*/  BRA `(.L_x_59096) ;  /* 0x0000005000007947 */ /* 0x000fea0003800000 */
.L_x_59094:
[----:B-----5:R-:W-:Y:S01]  /*5c80*/  FADD.FTZ R51, R35, R51 ;  /* 0x0000003323337221 */ /* 0x020fe20000010000 */
[----:B------:R-:W-:Y:S05]  /*5c90*/  BRA `(.L_x_59095) ;  /* 0x0000002000007947 */ /* 0x000fea0003800000 */
.L_x_59093:
[----:B-----5:R-:W-:-:S04]  /*5ca0*/  FADD.FTZ R51, R31, R51 ;  /* 0x000000331f337221 */ /* 0x020fc80000010000 */
[----:B------:R-:W-:-:S05]  /*5cb0*/  @P2 FADD.FTZ R51, R35, R51 ;  /* 0x0000003323332221 */ /* 0x000fca0000010000 */
.L_x_59095:
[----:B-----5:R-:W-:Y:S02]  /*5cc0*/  MOV R39, R51 ;  /* 0x0000003300277202 */ /* 0x020fe40000000f00 */
.L_x_59096:
        /* <DEDUP_REMOVED lines=15> */
.L_x_59098:
[----:B-----5:R-:W-:Y:S01]  /*5dc0*/  FADD.FTZ R88, R32, R88 ;  /* 0x0000005820587221 */ /* 0x020fe20000010000 */
[----:B------:R-:W-:Y:S05]  /*5dd0*/  BRA `(.L_x_59099) ;  /* 0x0000002000007947 */ /* 0x000fea0003800000 */
.L_x_59097:
[----:B-----5:R-:W-:-:S04]  /*5de0*/  FADD.FTZ R88, R28, R88 ;  /* 0x000000581c587221 */ /* 0x020fc80000010000 */
[----:B------:R-:W-:-:S05]  /*5df0*/  @P2 FADD.FTZ R88, R32, R88 ;  /* 0x0000005820582221 */ /* 0x000fca0000010000 */
.L_x_59099:
[----:B-----5:R-:W-:Y:S02]  /*5e00*/  MOV R36, R88 ;  /* 0x0000005800247202 */ /* 0x020fe40000000f00 */
.L_x_59100:
[----:B------:R-:W-:Y:S05]  /*5e10*/  @P3 BRA `(.L_x_59101) ;  /* 0x0000007000003947 */ /* 0x000fea0003800000 */
[----:B------:R-:W-:-:S04]  /*5e20*/  ISETP.NE.U32.AND P4, PT, RZ, c[0x0][0x180], PT ;  /* 0x00006000ff007a0c */ /* 0x000fc80003f85070 */
[----:B------:R-:W-:-:S13]  /*5e30*/  ISETP.NE.AND.EX P4, PT, RZ, c[0x0][0x184], PT, P4 ;  /* 0x00006100ff007a0c */ /* 0x000fda0003f85340 */
[----:B------:R-:W-:Y:S05]  /*5e40*/  @P4 BRA `(.L_x_59102) ;  /* 0x0000002000004947 */ /* 0x000fea0003800000 */
[----:B------:R-:W-:Y:S05]  /*5e50*/  @P0 BRA `(.L_x_59103) ;  /* 0x0000005000000947 */ /* 0x000fea0003800000 */
[----:B------:R-:W-:Y:S05]  /*5e60*/  BRA `(.L_x_59104) ;  /* 0x0000005000007947 */ /* 0x000fea0003800000 */
.L_x_59102:
[----:B-----5:R-:W-:Y:S01]  /*5e70*/  FADD.FTZ R89, R33, R89 ;  /* 0x0000005921597221 */ /* 0x020fe20000010000 */
[----:B------:R-:W-:Y:S05]  /*5e80*/  BRA `(.L_x_59103) ;  /* 0x0000002000007947 */ /* 0x000fea0003800000 */
.L_x_59101:
[----:B-----5:R-:W-:-:S04]  /*5e90*/  FADD.FTZ R89, R29, R89 ;  /* 0x000000591d597221 */ /* 0x020fc80000010000 */
[----:B------:R-:W-:-:S05]  /*5ea0*/  @P2 FADD.FTZ R89, R33, R89 ;  /* 0x0000005921592221 */ /* 0x000fca0000010000 */
.L_x_59103:
[----:B-----5:R-:W-:Y:S02]  /*5eb0*/  MOV R37, R89 ;  /* 0x0000005900257202 */ /* 0x020fe40000000f00 */
.L_x_59104:
[----:B------:R-:W-:Y:S05]  /*5ec0*/  @P3 BRA `(.L_x_59105) ;  /* 0x0000007000003947 */ /* 0x000fea0003800000 */
[----:B------:R-:W-:-:S04]  /*5ed0*/  ISETP.NE.U32.AND P4, PT, RZ, c[0x0][0x180], PT ;  /* 0x00006000ff007a0c */ /* 0x000fc80003f85070 */
[----:B------:R-:W-:-:S13]  /*5ee0*/  ISETP.NE.AND.EX P4, PT, RZ, c[0x0][0x184], PT, P4 ;  /* 0x00006100ff007a0c */ /* 0x000fda0003f85340 */
[----:B------:R-:W-:Y:S05]  /*5ef0*/  @P4 BRA `(.L_x_59106) ;  /* 0x0000002000004947 */ /* 0x000fea0003800000 */
[----:B------:R-:W-:Y:S05]  /*5f00*/  @P0 BRA `(.L_x_59107) ;  /* 0x0000005000000947 */ /* 0x000fea0003800000 */
[----:B------:R-:W-:Y:S05]  /*5f10*/  BRA `(.L_x_59108) ;  /* 0x0000005000007947 */ /* 0x000fea0003800000 */
.L_x_59106:
[----:B-----5:R-:W-:Y:S01]  /*5f20*/  FADD.FTZ R90, R34, R90 ;  /* 0x0000005a225a7221 */ /* 0x020fe20000010000 */
[----:B------:R-:W-:Y:S05]  /*5f30*/  BRA `(.L_x_59107) ;  /* 0x0000002000007947 */ /* 0x000fea0003800000 */
.L_x_59105:
[----:B-----5:R-:W-:-:S04]  /*5f40*/  FADD.FTZ R90, R30, R90 ;  /* 0x0000005a1e5a7221 */ /* 0x020fc80000010000 */
[----:B------:R-:W-:-:S05]  /*5f50*/  @P2 FADD.FTZ R90, R34, R90 ;  /* 0x0000005a225a2221 */ /* 0x000fca0000010000 */
.L_x_59107:
[----:B-----5:R-:W-:Y:S02]  /*5f60*/  MOV R38, R90 ;  /* 0x0000005a00267202 */ /* 0x020fe40000000f00 */
.L_x_59108:
[----:B------:R-:W-:Y:S05]  /*5f70*/  @P3 BRA `(.L_x_59109) ;  /* 0x0000007000003947 */ /* 0x000fea0003800000 */
[----:B------:R-:W-:-:S04]  /*5f80*/  ISETP.NE.U32.AND P4, PT, RZ, c[0x0][0x180], PT ;  /* 0x00006000ff007a0c */ /* 0x000fc80003f85070 */
[----:B------:R-:W-:-:S13]  /*5f90*/  ISETP.NE.AND.EX P4, PT, RZ, c[0x0][0x184], PT, P4 ;  /* 0x00006100ff007a0c */ /* 0x000fda0003f85340 */
[----:B------:R-:W-:Y:S05]  /*5fa0*/  @P4 BRA `(.L_x_59110) ;  /* 0x0000002000004947 */ /* 0x000fea0003800000 */
[----:B------:R-:W-:Y:S05]  /*5fb0*/  @P0 BRA `(.L_x_59111) ;  /* 0x0000005000000947 */ /* 0x000fea0003800000 */
[----:B------:R-:W-:Y:S05]  /*5fc0*/  BRA `(.L_x_59112) ;  /* 0x0000005000007947 */ /* 0x000fea0003800000 */
.L_x_59110:
[----:B-----5:R-:W-:Y:S01]  /*5fd0*/  FADD.FTZ R91, R35, R91 ;  /* 0x0000005b235b7221 */ /* 0x020fe20000010000 */
[----:B------:R-:W-:Y:S05]  /*5fe0*/  BRA `(.L_x_59111) ;  /* 0x0000002000007947 */ /* 0x000fea0003800000 */
.L_x_59109:
[----:B-----5:R-:W-:-:S04]  /*5ff0*/  FADD.FTZ R91, R31, R91 ;  /* 0x0000005b1f5b7221 */ /* 0x020fc80000010000 */
[----:B------:R-:W-:-:S05]  /*6000*/  @P2 FADD.FTZ R91, R35, R91 ;  /* 0x0000005b235b2221 */ /* 0x000fca0000010000 */
.L_x_59111:
[----:B-----5:R-:W-:Y:S02]  /*6010*/  MOV R39, R91 ;  /* 0x0000005b00277202 */ /* 0x020fe40000000f00 */
.L_x_59112:
        /* <DEDUP_REMOVED lines=15> */
.L_x_59114:
[----:B-----5:R-:W-:Y:S01]  /*6110*/  FADD.FTZ R84, R32, R84 ;  /* 0x0000005420547221 */ /* 0x020fe20000010000 */
[----:B------:R-:W-:Y:S05]  /*6120*/  BRA `(.L_x_59115) ;  /* 0x0000002000007947 */ /* 0x000fea0003800000 */
.L_x_59113:
[----:B-----5:R-:W-:-:S04]  /*6130*/  FADD.FTZ R84, R28, R84 ;  /* 0x000000541c547221 */ /* 0x020fc80000010000 */
[----:B------:R-:W-:-:S05]  /*6140*/  @P2 FADD.FTZ R84, R32, R84 ;  /* 0x0000005420542221 */ /* 0x000fca0000010000 */
.L_x_59115:
[----:B-----5:R-:W-:Y:S02]  /*6150*/  MOV R36, R84 ;  /* 0x0000005400247202 */ /* 0x020fe40000000f00 */
.L_x_59116:
[----:B------:R-:W-:Y:S05]  /*6160*/  @P3 BRA `(.L_x_59117) ;  /* 0x0000007000003947 */ /* 0x000fea0003800000 */
[----:B------:R-:W-:-:S04]  /*6170*/  ISETP.NE.U32.AND P1, PT, RZ, c[0x0][0x180], PT ;  /* 0x00006000ff007a0c */ /* 0x000fc80003f25070 */
[----:B------:R-:W-:-:S13]  /*6180*/  ISETP.NE.AND.EX P1, PT, RZ, c[0x0][0x184], PT, P1 ;  /* 0x00006100ff007a0c */ /* 0x000fda0003f25310 */
[----:B------:R-:W-:Y:S05]  /*6190*/  @P1 BRA `(.L_x_59118) ;  /* 0x0000002000001947 */ /* 0x000fea0003800000 */
[----:B------:R-:W-:Y:S05]  /*61a0*/  @P0 BRA `(.L_x_59119) ;  /* 0x0000005000000947 */ /* 0x000fea0003800000 */
[----:B------:R-:W-:Y:S05]  /*61b0*/  BRA `(.L_x_59120) ;  /* 0x0000005000007947 */ /* 0x000fea0003800000 */
.L_x_59118:
[----:B-----5:R-:W-:Y:S01]  /*61c0*/  FADD.FTZ R85, R33, R85 ;  /* 0x0000005521557221 */ /* 0x020fe20000010000 */
[----:B------:R-:W-:Y:S05]  /*61d0*/  BRA `(.L_x_59119) ;  /* 0x0000002000007947 */ /* 0x000fea0003800000 */
.L_x_59117:
[----:B-----5:R-:W-:-:S04]  /*61e0*/  FADD.FTZ R85, R29, R85 ;  /* 0x000000551d557221 */ /* 0x020fc80000010000 */
[----:B------:R-:W-:-:S05]  /*61f0*/  @P2 FADD.FTZ R85, R33, R85 ;  /* 0x0000005521552221 */ /* 0x000fca0000010000 */
.L_x_59119:
[----:B-----5:R-:W-:Y:S02]  /*6200*/  MOV R37, R85 ;  /* 0x0000005500257202 */ /* 0x020fe40000000f00 */
.L_x_59120:
[----:B------:R-:W-:Y:S05]  /*6210*/  @P3 BRA `(.L_x_59121) ;  /* 0x0000007000003947 */ /* 0x000fea0003800000 */
[----:B------:R-:W-:-:S04]  /*6220*/  ISETP.NE.U32.AND P1, PT, RZ, c[0x0][0x180], PT ;  /* 0x00006000ff007a0c */ /* 0x000fc80003f25070 */
[----:B------:R-:W-:-:S13]  /*6230*/  ISETP.NE.AND.EX P1, PT, RZ, c[0x0][0x184], PT, P1 ;  /* 0x00006100ff007a0c */ /* 0x000fda0003f25310 */
[----:B------:R-:W-:Y:S05]  /*6240*/  @P1 BRA `(.L_x_59122) ;  /* 0x0000002000001947 */ /* 0x000fea0003800000 */
[----:B------:R-:W-:Y:S05]  /*6250*/  @P0 BRA `(.L_x_59123) ;  /* 0x0000005000000947 */ /* 0x000fea0003800000 */
[----:B------:R-:W-:Y:S05]  /*6260*/  BRA `(.L_x_59124) ;  /* 0x0000005000007947 */ /* 0x000fea0003800000 */
.L_x_59122:
[----:B-----5:R-:W-:Y:S01]  /*6270*/  FADD.FTZ R86, R34, R86 ;  /* 0x0000005622567221 */ /* 0x020fe20000010000 */
[----:B------:R-:W-:Y:S05]  /*6280*/  BRA `(.L_x_59123) ;  /* 0x0000002000007947 */ /* 0x000fea0003800000 */
.L_x_59121:
[----:B-----5:R-:W-:-:S04]  /*6290*/  FADD.FTZ R86, R30, R86 ;  /* 0x000000561e567221 */ /* 0x020fc80000010000 */
[----:B------:R-:W-:-:S05]  /*62a0*/  @P2 FADD.FTZ R86, R34, R86 ;  /* 0x0000005622562221 */ /* 0x000fca0000010000 */
.L_x_59123:
[----:B-----5:R-:W-:Y:S02]  /*62b0*/  MOV R38, R86 ;  /* 0x0000005600267202 */ /* 0x020fe40000000f00 */
.L_x_59124:
[----:B------:R-:W-:Y:S05]  /*62c0*/  @P3 BRA `(.L_x_59125) ;  /* 0x0000007000003947 */ /* 0x000fea0003800000 */
[----:B------:R-:W-:-:S04]  /*62d0*/  ISETP.NE.U32.AND P1, PT, RZ, c[0x0][0x180], PT ;  /* 0x00006000ff007a0c */ /* 0x000fc80003f25070 */
[----:B------:R-:W-:-:S13]  /*62e0*/  ISETP.NE.AND.EX P1, PT, RZ, c[0x0][0x184], PT, P1 ;  /* 0x00006100ff007a0c */ /* 0x000fda0003f25310 */
[----:B------:R-:W-:Y:S05]  /*62f0*/  @P1 BRA `(.L_x_59126) ;  /* 0x0000002000001947 */ /* 0x000fea0003800000 */
[----:B------:R-:W-:Y:S05]  /*6300*/  @P0 BRA `(.L_x_59127) ;  /* 0x0000005000000947 */ /* 0x000fea0003800000 */
[----:B------:R-:W-:Y:S05]  /*6310*/  BRA `(.L_x_59128) ;  /* 0x0000005000007947 */ /* 0x000fea0003800000 */
.L_x_59126:
[----:B-----5:R-:W-:Y:S01]  /*6320*/  FADD.FTZ R87, R35, R87 ;  /* 0x0000005723577221 */ /* 0x020fe20000010000 */
[----:B------:R-:W-:Y:S05]  /*6330*/  BRA `(.L_x_59127) ;  /* 0x0000002000007947 */ /* 0x000fea0003800000 */
.L_x_59125:
[----:B-----5:R-:W-:-:S04]  /*6340*/  FADD.FTZ R87, R31, R87 ;  /* 0x000000571f577221 */ /* 0x020fc80000010000 */
[----:B------:R-:W-:-:S05]  /*6350*/  @P2 FADD.FTZ R87, R35, R87 ;  /* 0x0000005723572221 */ /* 0x000fca0000010000 */
.L_x_59127:
[----:B-----5:R-:W-:Y:S02]  /*6360*/  MOV R39, R87 ;  /* 0x0000005700277202 */ /* 0x020fe40000000f00 */
.L_x_59128:
[----:B------:R-:W-:Y:S01]  /*6370*/  @P0 IMAD.WIDE.U32 R142, R120, R121, c[0x0][0x188] ;  /* 0x00006200788e0625 */ /* 0x000fe200078e0079 */
[----:B------:R-:W-:-:S03]  /*6380*/  ISETP.NE.AND P2, PT, R163, RZ, PT ;  /* 0x000000ffa300720c */ /* 0x000fc60003f45270 */
[----:B------:R-:W-:Y:S01]  /*6390*/  FADD.FTZ R121, RZ, R116 ;  /* 0x00000074ff797221 */ /* 0x000fe20000010000 */
[----:B------:R0:W-:Y:S03]  /*63a0*/  @P0 STG.E.128 [R142.64], R36 ;  /* 0x000000248e000986 */ /* 0x0001e6000c101d04 */
        /* <DEDUP_REMOVED lines=80> */
[----:B0-----:R0:W1:Y:S02]  /*68b0*/  SHFL.BFLY PT, R121, R122, 0x1, 0x1f ;  /* 0x0c201f007a797f89 */ /* 0x00106400000e0000 */
.L_x_59133:
        /* <DEDUP_REMOVED lines=180> */
.L_x_59134:
[----:B01----:R-:W-:Y:S01]  /*7400*/  FADD.FTZ R122, R121, R122 ;  /* 0x0000007a797a7221 */ /* 0x003fe20000010000 */
[----:B------:R-:W-:Y:S01]  /*7410*/  ULDC.U8 UR6, c[0x0][0x1f0] ;  /* 0x00007c0000067ab9 */ /* 0x000fe20000000000 */
[----:B------:R-:W-:Y:S01]  /*7420*/  FMUL.FTZ R121, R147, R147 ;  /* 0x0000009393797220 */ /* 0x000fe20000410000 */
[----:B------:R-:W-:Y:S01]  /*7430*/  ISETP.NE.AND P1, PT, RZ, UR6, PT ;  /* 0x00000006ff007c0c */ /* 0x000fe2000bf25270 */
[----:B------:R0:W-:Y:S01]  /*7440*/  STL [R1+0x470], R32 ;  /* 0x0004702001007387 */ /* 0x0001e20000100800 */
[----:B------:R-:W-:Y:S02]  /*7450*/  MOV R142, c[0x0][0x1e0] ;  /* 0x00007800008e7a02 */ /* 0x000fe40000000f00 */
[----:B------:R-:W-:-:S03]  /*7460*/  FSEL R121, R121, RZ, P1 ;  /* 0x000000ff79797208 */ /* 0x000fc60000800000 */
[----:B------:R-:W-:Y:S01]  /*7470*/  FFMA.FTZ R122, R122, R142, c[0x0][0x228] ;  /* 0x00008a007a7a7623 */ /* 0x000fe2000001008e */
[----:B------:R-:W-:-:S03]  /*7480*/  HFMA2.MMA R164, -RZ, RZ, 0, 2.384185791015625e-07 ;  /* 0x00000004ffa47435 */ /* 0x000fc600000001ff */
[----:B------:R-:W-:Y:S01]  /*7490*/  FADD.FTZ R121, R122, R121 ;  /* 0x000000797a797221 */ /* 0x000fe20000010000 */
[----:B0-----:R-:W2:Y:S06]  /*74a0*/  LDL R32, [R1+0x1dc] ;  /* 0x0001dc0001207983 */ /* 0x001eac0000100800 */
[CC--:B------:R-:W-:Y:S01]  /*74b0*/  @!P2 IMAD.WIDE R142, R140.reuse, R164.reuse, c[0x0][0x1a0] ;  /* 0x000068008c8ea625 */ /* 0x0c0fe200078e02a4 */
[----:B------:R-:W0:Y:S01]  /*74c0*/  MUFU.RSQ R121, R121 ;  /* 0x0000007900797308 */ /* 0x000e220000001400 */
[----:B------:R-:W-:Y:S01]  /*74d0*/  FSEL R122, R147, RZ, !P1 ;  /* 0x000000ff937a7208 */ /* 0x000fe20004800000 */
[----:B------:R1:W-:Y:S04]  /*74e0*/  STL [R1+0x46c], R31 ;  /* 0x00046c1f01007387 */ /* 0x0003e80000100800 */
[----:B------:R3:W-:Y:S04]  /*74f0*/  @!P2 STG.E [R142.64], R147 ;  /* 0x000000938e00a986 */ /* 0x0007e8000c101904 */
[----:B-1----:R-:W4:Y:S04]  /*7500*/  LDL R31, [R1+0x1d8] ;  /* 0x0001d800011f7983 */ /* 0x002f280000100800 */
[----:B------:R1:W-:Y:S01]  /*7510*/  STL [R1+0x468], R30 ;  /* 0x0004681e01007387 */ /* 0x0003e20000100800 */
[----:B---3--:R-:W-:-:S05]  /*7520*/  @!P2 IMAD.WIDE R142, R140, R164, c[0x0][0x1a8] ;  /* 0x00006a008c8ea625 */ /* 0x008fca00078e02a4 */
[----:B0-----:R0:W-:Y:S04]  /*7530*/  @!P2 STG.E [R142.64], R121 ;  /* 0x000000798e00a986 */ /* 0x0011e8000c101904 */
[----:B-1----:R-:W3:Y:S04]  /*7540*/  LDL R30, [R1+0x1d4] ;  /* 0x0001d400011e7983 */ /* 0x002ee80000100800 */
[----:B------:R1:W-:Y:S01]  /*7550*/  STL [R1+0x464], R29 ;  /* 0x0004641d01007387 */ /* 0x0003e20000100800 */
[----:B0-----:R-:W-:-:S03]  /*7560*/  FADD.FTZ R142, -R122, R116 ;  /* 0x000000747a8e7221 */ /* 0x001fc60000010100 */
[----:B------:R-:W2:Y:S01]  /*7570*/  LDL R163, [R1+0x1c0] ;  /* 0x0001c00001a37983 */ /* 0x000ea20000100800 */
[C---:B------:R-:W-:Y:S02]  /*7580*/  FADD.FTZ R116, -R122.reuse, R117 ;  /* 0x000000757a747221 */ /* 0x040fe40000010100 */
[C---:B------:R-:W-:Y:S01]  /*7590*/  FADD.FTZ R117, -R122.reuse, R118 ;  /* 0x000000767a757221 */ /* 0x040fe20000010100 */
[----:B------:R-:W2:Y:S01]  /*75a0*/  LDL R165, [R1+0x440] ;  /* 0x0004400001a57983 */ /* 0x000ea20000100800 */
[----:B------:R-:W-:Y:S02]  /*75b0*/  FADD.FTZ R118, -R122, R119 ;  /* 0x000000777a767221 */ /* 0x000fe40000010100 */
[C---:B------:R-:W-:Y:S01]  /*75c0*/  FMUL.FTZ R147, R121.reuse, R117 ;  /* 0x0000007579937220 */ /* 0x040fe20000410000 */
[----:B-1----:R-:W2:Y:S01]  /*75d0*/  LDL R29, [R1+0x1d0] ;  /* 0x0001d000011d7983 */ /* 0x002ea20000100800 */
[C---:B------:R-:W-:Y:S02]  /*75e0*/  FMUL.FTZ R161, R121.reuse, R118 ;  /* 0x0000007679a17220 */ /* 0x040fe40000410000 */
[----:B------:R-:W-:Y:S01]  /*75f0*/  FMUL.FTZ R146, R121, R116 ;  /* 0x0000007479927220 */ /* 0x000fe20000410000 */
[----:B------:R0:W-:Y:S04]  /*7600*/  STL [R1+0x460], R28 ;  /* 0x0004601c01007387 */ /* 0x0001e80000100800 */
[----:B------:R-:W2:Y:S04]  /*7610*/  LDL R119, [R1+0x45c] ;  /* 0x00045c0001777983 */ /* 0x000ea80000100800 */
[----:B------:R-:W4:Y:S04]  /*7620*/  LDL R118, [R1+0x458] ;  /* 0x0004580001767983 */ /* 0x000f280000100800 */
[----:B------:R-:W3:Y:S04]  /*7630*/  LDL R117, [R1+0x454] ;  /* 0x0004540001757983 */ /* 0x000ee80000100800 */
[----:B------:R-:W3:Y:S01]  /*7640*/  LDL R116, [R1+0x450] ;  /* 0x0004500001747983 */ /* 0x000ee20000100800 */
[----:B------:R-:W-:-:S02]  /*7650*/  SHF.L.U32 R162, R145, 0x4, RZ ;  /* 0x0000000491a27819 */ /* 0x000fc400000006ff */
[----:B------:R-:W-:Y:S01]  /*7660*/  SHF.R.U32.HI R160, RZ, 0x1c, R145 ;  /* 0x0000001cffa07819 */ /* 0x000fe20000011691 */
[----:B------:R-:W-:Y:S01]  /*7670*/  FMUL.FTZ R145, R121, R142 ;  /* 0x0000008e79917220 */ /* 0x000fe20000410000 */
[----:B------:R-:W-:Y:S01]  /*7680*/  IADD3 R142, P1, R162, c[0x0][0x208], RZ ;  /* 0x00008200a28e7a10 */ /* 0x000fe20007f3e0ff */
[----:B0-----:R-:W3:Y:S03]  /*7690*/  LDL R28, [R1+0x444] ;  /* 0x00044400011c7983 */ /* 0x001ee60000100800 */
[----:B------:R-:W-:Y:S01]  /*76a0*/  IADD3.X R143, R160, c[0x0][0x20c], RZ, P1, !PT ;  /* 0x00008300a08f7a10 */ /* 0x000fe20000ffe4ff */
[----:B------:R-:W3:Y:S01]  /*76b0*/  LDL R164, [R1+0x1c4] ;  /* 0x0001c40001a47983 */ /* 0x000ee20000100800 */
[----:B--2---:R-:W-:-:S03]  /*76c0*/  FFMA.FTZ R119, R119, R161, R32 ;  /* 0x000000a177777223 */ /* 0x004fc60000010020 */
[----:B------:R0:W5:Y:S01]  /*76d0*/  LDL.LU R32, [R1+0x470] ;  /* 0x0004700001207983 */ /* 0x0001620000300800 */
[----:B----4-:R-:W-:-:S03]  /*76e0*/  FFMA.FTZ R118, R118, R147, R31 ;  /* 0x0000009376767223 */ /* 0x010fc6000001001f */
[----:B------:R0:W5:Y:S01]  /*76f0*/  LDL.LU R31, [R1+0x46c] ;  /* 0x00046c00011f7983 */ /* 0x0001620000300800 */
[----:B---3--:R-:W-:-:S03]  /*7700*/  FFMA.FTZ R117, R117, R146, R30 ;  /* 0x0000009275757223 */ /* 0x008fc6000001001e */
[----:B------:R0:W5:Y:S01]  /*7710*/  LDL.LU R30, [R1+0x468] ;  /* 0x00046800011e7983 */ /* 0x0001620000300800 */
[----:B------:R-:W-:-:S03]  /*7720*/  FFMA.FTZ R116, R116, R145, R29 ;  /* 0x0000009174747223 */ /* 0x000fc6000001001d */
[----:B------:R0:W5:Y:S04]  /*7730*/  LDL.LU R29, [R1+0x464] ;  /* 0x00046400011d7983 */ /* 0x0001680000300800 */
[----:B------:R1:W-:Y:S04]  /*7740*/  STG.E.128 [R142.64], R116 ;  /* 0x000000748e007986 */ /* 0x0003e8000c101d04 */
[----:B-1----:R-:W2:Y:S04]  /*7750*/  LDL R116, [R1+0x1cc] ;  /* 0x0001cc0001747983 */ /* 0x002ea80000100800 */
[----:B------:R-:W2:Y:S04]  /*7760*/  LDL R119, [R1+0x44c] ;  /* 0x00044c0001777983 */ /* 0x000ea80000100800 */
[----:B------:R-:W3:Y:S04]  /*7770*/  LDL R117, [R1+0x1c8] ;  /* 0x0001c80001757983 */ /* 0x000ee80000100800 */
[----:B------:R-:W3:Y:S01]  /*7780*/  LDL R118, [R1+0x448] ;  /* 0x0004480001767983 */ /* 0x000ee20000100800 */
[----:B------:R-:W-:Y:S01]  /*7790*/  IADD3 R142, P1, R162, c[0x0][0x210], RZ ;  /* 0x00008400a28e7a10 */ /* 0x000fe20007f3e0ff */
[----:B------:R-:W-:-:S02]  /*77a0*/  FADD.FTZ R114, -R122, R114 ;  /* 0x000000727a727221 */ /* 0x000fc40000010100 */
[----:B------:R-:W-:Y:S01]  /*77b0*/  FADD.FTZ R112, -R122, R112 ;  /* 0x000000707a707221 */ /* 0x000fe20000010100 */
[----:B------:R-:W-:Y:S01]  /*77c0*/  IADD3.X R143, R160, c[0x0][0x214], RZ, P1, !PT ;  /* 0x00008500a08f7a10 */ /* 0x000fe20000ffe4ff */
[C---:B------:R-:W-:Y:S01]  /*77d0*/  FADD.FTZ R113, -R122.reuse, R113 ;  /* 0x000000717a717221 */ /* 0x040fe20000010100 */
[----:B------:R-:W4:Y:S01]  /*77e0*/  LDL R162, [R1+0x1a4] ;  /* 0x0001a40001a27983 */ /* 0x000f220000100800 */
[----:B------:R-:W-:-:S03]  /*77f0*/  FADD.FTZ R115, -R122, R115 ;  /* 0x000000737a737221 */ /* 0x000fc60000010100 */
[----:B------:R-:W4:Y:S01]  /*7800*/  LDL R160, [R1+0x1a0] ;  /* 0x0001a00001a07983 */ /* 0x000f220000100800 */
[----:B--2---:R-:W-:Y:S02]  /*7810*/  FFMA.FTZ R119, R119, R161, R116 ;  /* 0x000000a177777223 */ /* 0x004fe40000010074 */
[----:B------:R-:W-:Y:S01]  /*7820*/  FFMA.FTZ R116, R165, R145, R163 ;  /* 0x00000091a5747223 */ /* 0x000fe200000100a3 */
[----:B------:R-:W4:Y:S04]  /*7830*/  LDL R161, [R1+0x424] ;  /* 0x0004240001a17983 */ /* 0x000f280000100800 */
[----:B------:R-:W2:Y:S01]  /*7840*/  LDL R145, [R1+0x1ac] ;  /* 0x0001ac0001917983 */ /* 0x000ea20000100800 */
[----:B---3--:R-:W-:Y:S02]  /*7850*/  FFMA.FTZ R118, R118, R147, R117 ;  /* 0x0000009376767223 */ /* 0x008fe40000010075 */
[----:B------:R-:W-:Y:S01]  /*7860*/  FFMA.FTZ R117, R28, R146, R164 ;  /* 0x000000921c757223 */ /* 0x000fe200000100a4 */
[----:B------:R-:W2:Y:S04]  /*7870*/  LDL R165, [R1+0x42c] ;  /* 0x00042c0001a57983 */ /* 0x000ea80000100800 */
[----:B------:R1:W-:Y:S04]  /*7880*/  STG.E.128 [R142.64], R116 ;  /* 0x000000748e007986 */ /* 0x0003e8000c101d04 */
[----:B------:R-:W3:Y:S04]  /*7890*/  LDL R146, [R1+0x1b8] ;  /* 0x0001b80001927983 */ /* 0x000ee80000100800 */
[----:B------:R-:W2:Y:S04]  /*78a0*/  LDL R28, [R1+0x1bc] ;  /* 0x0001bc00011c7983 */ /* 0x000ea80000100800 */
[----:B------:R-:W2:Y:S04]  /*78b0*/  LDL R164, [R1+0x1a8] ;  /* 0x0001a80001a47983 */ /* 0x000ea80000100800 */
[----:B------:R-:W2:Y:S01]  /*78c0*/  LDL R163, [R1+0x428] ;  /* 0x0004280001a37983 */ /* 0x000ea20000100800 */
[----:B-1----:R-:W-:-:S03]  /*78d0*/  FMUL.FTZ R142, R121, R114 ;  /* 0x00000072798e7220 */ /* 0x002fc60000410000 */
[----:B------:R-:W3:Y:S01]  /*78e0*/  LDL R114, [R1+0x438] ;  /* 0x0004380001727983 */ /* 0x000ee20000100800 */
[C---:B------:R-:W-:Y:S02]  /*78f0*/  FMUL.FTZ R118, R121.reuse, R112 ;  /* 0x0000007079767220 */ /* 0x040fe40000410000 */
[C---:B------:R-:W-:Y:S01]  /*7900*/  FMUL.FTZ R119, R121.reuse, R113 ;  /* 0x0000007179777220 */ /* 0x040fe20000410000 */
[----:B------:R-:W2:Y:S01]  /*7910*/  LDL R112, [R1+0x434] ;  /* 0x0004340001707983 */ /* 0x000ea20000100800 */
[----:B------:R-:W-:-:S03]  /*7920*/  FMUL.FTZ R143, R121, R115 ;  /* 0x00000073798f7220 */ /* 0x000fc60000410000 */
[----:B------:R-:W2:Y:S04]  /*7930*/  LDL R113, [R1+0x1b4] ;  /* 0x0001b40001717983 */ /* 0x000ea80000100800 */
[----:B------:R-:W4:Y:S04]  /*7940*/  LDL R116, [R1+0x1b0] ;  /* 0x0001b00001747983 */ /* 0x000f280000100800 */
[----:B------:R-:W4:Y:S04]  /*7950*/  LDL R117, [R1+0x430] ;  /* 0x0004300001757983 */ /* 0x000f280000100800 */
[----:B------:R-:W4:Y:S04]  /*7960*/  LDL R115, [R1+0x43c] ;  /* 0x00043c0001737983 */ /* 0x000f280000100800 */
[----:B------:R-:W4:Y:S01]  /*7970*/  LDL R147, [R1+0x420] ;  /* 0x0004200001937983 */ /* 0x000f220000100800 */
[----:B------:R-:W-:-:S02]  /*7980*/  FADD.FTZ R111, -R122, R111 ;  /* 0x0000006f7a6f7221 */ /* 0x000fc40000010100 */
[----:B---3--:R-:W-:Y:S01]  /*7990*/  FFMA.FTZ R114, R114, R142, R146 ;  /* 0x0000008e72727223 */ /* 0x008fe20000010092 */
[----:B------:R-:W-:Y:S01]  /*79a0*/  MOV R146, 0x10 ;  /* 0x0000001000927802 */ /* 0x000fe20000000f00 */
[----:B--2---:R-:W-:Y:S02]  /*79b0*/  FFMA.FTZ R113, R112, R119, R113 ;  /* 0x0000007770717223 */ /* 0x004fe40000010071 */
[----:B----4-:R-:W-:Y:S02]  /*79c0*/  FFMA.FTZ R112, R117, R118, R116 ;  /* 0x0000007675707223 */ /* 0x010fe40000010074 */
[----:B------:R-:W-:-:S04]  /*79d0*/  IMAD.WIDE.U32 R116, R144, R146, c[0x0][0x208] ;  /* 0x0000820090747625 */ /* 0x000fc800078e0092 */
[-C--:B------:R-:W-:Y:S02]  /*79e0*/  FFMA.FTZ R115, R115, R143.reuse, R28 ;  /* 0x0000008f73737223 */ /* 0x080fe4000001001c */
[----:B------:R0:W5:Y:S04]  /*79f0*/  LDL.LU R28, [R1+0x460] ;  /* 0x00046000011c7983 */ /* 0x0001680000300800 */
[----:B------:R1:W-:Y:S02]  /*7a00*/  STG.E.128 [R116.64], R112 ;  /* 0x0000007074007986 */ /* 0x0003e4000c101d04 */
[----:B-1----:R-:W-:Y:S02]  /*7a10*/  FFMA.FTZ R115, R165, R143, R145 ;  /* 0x0000008fa5737223 */ /* 0x002fe40000010091 */
[----:B------:R-:W-:Y:S01]  /*7a20*/  FFMA.FTZ R114, R163, R142, R164 ;  /* 0x0000008ea3727223 */ /* 0x000fe200000100a4 */
[----:B------:R-:W2:Y:S01]  /*7a30*/  LDL R165, [R1+0x414] ;  /* 0x0004140001a57983 */ /* 0x000ea20000100800 */
[----:B------:R-:W-:-:S02]  /*7a40*/  FFMA.FTZ R113, R161, R119, R162 ;  /* 0x00000077a1717223 */ /* 0x000fc400000100a2 */
        /* <DEDUP_REMOVED lines=9> */
[----:B-1----:R-:W-:-:S03]  /*7ae0*/  FMUL.FTZ R117, R121, R111 ;  /* 0x0000006f79757220 */ /* 0x002fc60000410000 */
        /* <DEDUP_REMOVED lines=14> */
[----:B------:R-:W-:Y:S02]  /*7bd0*/  FMUL.FTZ R114, R121, R108 ;  /* 0x0000006c79727220 */ /* 0x000fe40000410000 */
[----:B--2---:R-:W-:-:S02]  /*7be0*/  FFMA.FTZ R109, R165, R115, R118 ;  /* 0x00000073a56d7223 */ /* 0x004fc40000010076 */
[----:B------:R-:W2:Y:S01]  /*7bf0*/  LDL R165, [R1+0x17c] ;  /* 0x00017c0001a57983 */ /* 0x000ea20000100800 */
[----:B---3--:R-:W-:-:S03]  /*7c00*/  FFMA.FTZ R108, R142, R114, R143 ;  /* 0x000000728e6c7223 */ /* 0x008fc6000001008f */
[----:B------:R-:W3:Y:S04]  /*7c10*/  LDL R143, [R1+0x3e4] ;  /* 0x0003e400018f7983 */ /* 0x000ee80000100800 */
[----:B------:R-:W2:Y:S04]  /*7c20*/  LDL R142, [R1+0x160] ;  /* 0x00016000018e7983 */ /* 0x000ea80000100800 */
[----:B------:R-:W2:Y:S01]  /*7c30*/  LDL R118, [R1+0x3e0] ;  /* 0x0003e00001767983 */ /* 0x000ea20000100800 */
[----:B----4-:R-:W-:-:S03]  /*7c40*/  FFMA.FTZ R110, R144, R116, R113 ;  /* 0x00000074906e7223 */ /* 0x010fc60000010071 */
[----:B------:R-:W4:Y:S01]  /*7c50*/  LDL R144, [R1+0x3ec] ;  /* 0x0003ec0001907983 */ /* 0x000f220000100800 */
[----:B------:R-:W-:Y:S02]  /*7c60*/  FFMA.FTZ R111, R112, R117, R111 ;  /* 0x00000075706f7223 */ /* 0x000fe4000001006f */
[----:B------:R-:W-:-:S05]  /*7c70*/  IMAD.WIDE.U32 R112, R141, R146, c[0x0][0x208] ;  /* 0x000082008d707625 */ /* 0x000fca00078e0092 */
[----:B------:R1:W-:Y:S02]  /*7c80*/  STG.E.128 [R112.64], R108 ;  /* 0x0000006c70007986 */ /* 0x0003e4000c101d04 */
[----:B-1----:R-:W-:Y:S02]  /*7c90*/  FFMA.FTZ R111, R163, R117, R164 ;  /* 0x00000075a36f7223 */ /* 0x002fe400000100a4 */
[----:B------:R-:W-:Y:S01]  /*7ca0*/  FFMA.FTZ R110, R161, R116, R162 ;  /* 0x00000074a16e7223 */ /* 0x000fe200000100a2 */
[----:B------:R-:W2:Y:S01]  /*7cb0*/  LDL R164, [R1+0x3fc] ;  /* 0x0003fc0001a47983 */ /* 0x000ea20000100800 */
[----:B------:R-:W-:Y:S02]  /*7cc0*/  FFMA.FTZ R109, R147, R115, R160 ;  /* 0x00000073936d7223 */ /* 0x000fe400000100a0 */
[----:B------:R-:W-:Y:S01]  /*7cd0*/  FFMA.FTZ R108, R119, R114, R145 ;  /* 0x00000072776c7223 */ /* 0x000fe20000010091 */
[----:B------:R-:W3:Y:S04]  /*7ce0*/  LDL R163, [R1+0x178] ;  /* 0x0001780001a37983 */ /* 0x000ee80000100800 */
[----:B------:R-:W3:Y:S04]  /*7cf0*/  LDL R162, [R1+0x3f8] ;  /* 0x0003f80001a27983 */ /* 0x000ee80000100800 */
        /* <DEDUP_REMOVED lines=8> */
[----:B------:R-:W-:-:S03]  /*7d80*/  IMAD.WIDE.U32 R112, R141, R146, c[0x0][0x210] ;  /* 0x000084008d707625 */ /* 0x000fc600078e0092 */
[----:B------:R-:W4:Y:S01]  /*7d90*/  LDL R141, [R1+0x140] ;  /* 0x00014000018d7983 */ /* 0x000f220000100800 */
[C---:B------:R-:W-:Y:S02]  /*7da0*/  FADD.FTZ R107, -R122.reuse, R107 ;  /* 0x0000006b7a6b7221 */ /* 0x040fe40000010100 */
[C---:B------:R-:W-:Y:S02]  /*7db0*/  FADD.FTZ R106, -R122.reuse, R106 ;  /* 0x0000006a7a6a7221 */ /* 0x040fe40000010100 */
[C---:B------:R-:W-:Y:S02]  /*7dc0*/  FADD.FTZ R105, -R122.reuse, R105 ;  /* 0x000000697a697221 */ /* 0x040fe40000010100 */
[----:B------:R-:W-:Y:S01]  /*7dd0*/  FADD.FTZ R104, -R122, R104 ;  /* 0x000000687a687221 */ /* 0x000fe20000010100 */
[----:B------:R1:W-:Y:S04]  /*7de0*/  STG.E.128 [R112.64], R108 ;  /* 0x0000006c70007986 */ /* 0x0003e8000c101d04 */
[----:B------:R-:W4:Y:S01]  /*7df0*/  LDL R114, [R1+0x134] ;  /* 0x0001340001727983 */ /* 0x000f220000100800 */
[----:B-1----:R-:W-:-:S02]  /*7e00*/  FMUL.FTZ R113, R121, R107 ;  /* 0x0000006b79717220 */ /* 0x002fc40000410000 */
[C---:B------:R-:W-:Y:S02]  /*7e10*/  FMUL.FTZ R112, R121.reuse, R106 ;  /* 0x0000006a79707220 */ /* 0x040fe40000410000 */
[C---:B------:R-:W-:Y:S02]  /*7e20*/  FMUL.FTZ R111, R121.reuse, R105 ;  /* 0x00000069796f7220 */ /* 0x040fe40000410000 */
[----:B------:R-:W-:Y:S02]  /*7e30*/  FMUL.FTZ R110, R121, R104 ;  /* 0x00000068796e7220 */ /* 0x000fe40000410000 */
[----:B------:R-:W-:-:S04]  /*7e40*/  IMAD.WIDE.U32 R108, R123, R146, c[0x0][0x208] ;  /* 0x000082007b6c7625 */ /* 0x000fc800078e0092 */
[----:B--2---:R-:W-:Y:S02]  /*7e50*/  FFMA.FTZ R107, R164, R113, R165 ;  /* 0x00000071a46b7223 */ /* 0x004fe400000100a5 */
[----:B------:R-:W2:Y:S04]  /*7e60*/  LDL R165, [R1+0x3d8] ;  /* 0x0003d80001a57983 */ /* 0x000ea80000100800 */
[----:B------:R-:W2:Y:S01]  /*7e70*/  LDL R164, [R1+0x154] ;  /* 0x0001540001a47983 */ /* 0x000ea20000100800 */
[----:B---3--:R-:W-:-:S03]  /*7e80*/  FFMA.FTZ R106, R162, R112, R163 ;  /* 0x00000070a26a7223 */ /* 0x008fc600000100a3 */
        /* <DEDUP_REMOVED lines=8> */
[----:B------:R-:W4:Y:S01]  /*7f10*/  LDL R147, [R1+0x3cc] ;  /* 0x0003cc0001937983 */ /* 0x000f220000100800 */
[----:B-1----:R-:W-:Y:S02]  /*7f20*/  FFMA.FTZ R107, R144, R113, R145 ;  /* 0x00000071906b7223 */ /* 0x002fe40000010091 */
[----:B------:R-:W-:Y:S01]  /*7f30*/  FFMA.FTZ R106, R116, R112, R117 ;  /* 0x00000070746a7223 */ /* 0x000fe20000010075 */
[----:B------:R-:W4:Y:S01]  /*7f40*/  LDL R145, [R1+0x148] ;  /* 0x0001480001917983 */ /* 0x000f220000100800 */
[----:B------:R-:W-:-:S02]  /*7f50*/  FFMA.FTZ R105, R143, R111, R115 ;  /* 0x0000006f8f697223 */ /* 0x000fc40000010073 */
[----:B------:R-:W-:Y:S01]  /*7f60*/  FFMA.FTZ R104, R118, R110, R142 ;  /* 0x0000006e76687223 */ /* 0x000fe2000001008e */
[----:B------:R-:W4:Y:S01]  /*7f70*/  LDL R144, [R1+0x3c8] ;  /* 0x0003c80001907983 */ /* 0x000f220000100800 */
[----:B------:R-:W-:-:S03]  /*7f80*/  IMAD.WIDE.U32 R108, R123, R146, c[0x0][0x210] ;  /* 0x000084007b6c7625 */ /* 0x000fc600078e0092 */
[----:B------:R-:W4:Y:S04]  /*7f90*/  LDL R123, [R1+0x3dc] ;  /* 0x0003dc00017b7983 */ /* 0x000f280000100800 */
[----:B------:R1:W-:Y:S04]  /*7fa0*/  STG.E.128 [R108.64], R104 ;  /* 0x000000686c007986 */ /* 0x0003e8000c101d04 */
        /* <DEDUP_REMOVED lines=21> */
[----:B------:R-:W-:Y:S02]  /*8100*/  FADD.FTZ R96, -R122, R96 ;  /* 0x000000607a607221 */ /* 0x000fe40000010100 */
[----:B--2---:R-:W-:Y:S02]  /*8110*/  FFMA.FTZ R101, R163, R107, R164 ;  /* 0x0000006ba3657223 */ /* 0x004fe400000100a4 */
[----:B------:R-:W2:Y:S04]  /*8120*/  LDL R164, [R1+0x124] ;  /* 0x0001240001a47983 */ /* 0x000ea80000100800 */
[----:B------:R-:W2:Y:S01]  /*8130*/  LDL R163, [R1+0x11c] ;  /* 0x00011c0001a37983 */ /* 0x000ea20000100800 */
[----:B---3--:R-:W-:-:S03]  /*8140*/  FFMA.FTZ R100, R161, R106, R162 ;  /* 0x0000006aa1647223 */ /* 0x008fc600000100a2 */
[----:B------:R-:W3:Y:S04]  /*8150*/  LDL R162, [R1+0x39c] ;  /* 0x00039c0001a27983 */ /* 0x000ee80000100800 */
[----:B------:R-:W2:Y:S01]  /*8160*/  LDL R161, [R1+0x118] ;  /* 0x0001180001a17983 */ /* 0x000ea20000100800 */
[----:B----4-:R-:W-:-:S03]  /*8170*/  FFMA.FTZ R102, R165, R108, R110 ;  /* 0x0000006ca5667223 */ /* 0x010fc6000001006e */
[----:B------:R-:W4:Y:S01]  /*8180*/  LDL R165, [R1+0x3a8] ;  /* 0x0003a80001a57983 */ /* 0x000f220000100800 */
[----:B------:R-:W-:Y:S02]  /*8190*/  FFMA.FTZ R103, R123, R109, R105 ;  /* 0x0000006d7b677223 */ /* 0x000fe40000010069 */
[----:B------:R-:W-:-:S05]  /*81a0*/  IMAD.WIDE.U32 R104, R0, R146, c[0x0][0x208] ;  /* 0x0000820000687625 */ /* 0x000fca00078e0092 */
[----:B------:R1:W-:Y:S02]  /*81b0*/  STG.E.128 [R104.64], R100 ;  /* 0x0000006468007986 */ /* 0x0003e4000c101d04 */
[----:B-1----:R-:W-:-:S04]  /*81c0*/  IMAD.WIDE.U32 R104, R0, R146, c[0x0][0x210] ;  /* 0x0000840000687625 */ /* 0x002fc800078e0092 */
[----:B------:R-:W-:Y:S02]  /*81d0*/  FADD.FTZ R0, -R122, R99 ;  /* 0x000000637a007221 */ /* 0x000fe40000010100 */
[----:B------:R-:W-:Y:S02]  /*81e0*/  FFMA.FTZ R103, R147, R109, R160 ;  /* 0x0000006d93677223 */ /* 0x000fe400000100a0 */
[----:B------:R-:W-:Y:S01]  /*81f0*/  FFMA.FTZ R102, R144, R108, R145 ;  /* 0x0000006c90667223 */ /* 0x000fe20000010091 */
[----:B------:R-:W2:Y:S01]  /*8200*/  LDL R160, [R1+0x398] ;  /* 0x0003980001a07983 */ /* 0x000ea20000100800 */
[----:B------:R-:W-:Y:S02]  /*8210*/  FFMA.FTZ R101, R142, R107, R143 ;  /* 0x0000006b8e657223 */ /* 0x000fe4000001008f */
[----:B------:R-:W-:Y:S01]  /*8220*/  FFMA.FTZ R100, R119, R106, R141 ;  /* 0x0000006a77647223 */ /* 0x000fe2000001008d */
[----:B------:R-:W2:Y:S01]  /*8230*/  LDL R147, [R1+0x114] ;  /* 0x0001140001937983 */ /* 0x000ea20000100800 */
[----:B------:R-:W-:-:S02]  /*8240*/  FMUL.FTZ R110, R121, R0 ;  /* 0x00000000796e7220 */ /* 0x000fc40000410000 */
[C---:B------:R-:W-:Y:S02]  /*8250*/  FMUL.FTZ R109, R121.reuse, R98 ;  /* 0x00000062796d7220 */ /* 0x040fe40000410000 */
[C---:B------:R-:W-:Y:S02]  /*8260*/  FMUL.FTZ R108, R121.reuse, R97 ;  /* 0x00000061796c7220 */ /* 0x040fe40000410000 */
[----:B------:R-:W-:Y:S01]  /*8270*/  FMUL.FTZ R107, R121, R96 ;  /* 0x00000060796b7220 */ /* 0x000fe20000410000 */
[----:B------:R1:W-:Y:S01]  /*8280*/  STG.E.128 [R104.64], R100 ;  /* 0x0000006468007986 */ /* 0x0003e2000c101d04 */
[----:B------:R-:W-:Y:S02]  /*8290*/  FFMA.FTZ R99, R117, R110, R118 ;  /* 0x0000006e75637223 */ /* 0x000fe40000010076 */
[----:B------:R-:W-:Y:S01]  /*82a0*/  FFMA.FTZ R98, R115, R109, R116 ;  /* 0x0000006d73627223 */ /* 0x000fe20000010074 */
[----:B------:R-:W2:Y:S01]  /*82b0*/  LDL R117, [R1+0x394] ;  /* 0x0003940001757983 */ /* 0x000ea20000100800 */
[----:B------:R-:W-:-:S02]  /*82c0*/  FFMA.FTZ R97, R113, R108, R114 ;  /* 0x0000006c71617223 */ /* 0x000fc40000010072 */
[----:B------:R-:W-:Y:S01]  /*82d0*/  FFMA.FTZ R96, R111, R107, R112 ;  /* 0x0000006b6f607223 */ /* 0x000fe20000010070 */
[----:B------:R-:W2:Y:S04]  /*82e0*/  LDL R114, [R1+0x3a4] ;  /* 0x0003a40001727983 */ /* 0x000ea80000100800 */
[----:B------:R-:W3:Y:S04]  /*82f0*/  LDL R113, [R1+0x120] ;  /* 0x0001200001717983 */ /* 0x000ee80000100800 */
[----:B------:R-:W3:Y:S01]  /*8300*/  LDL R112, [R1+0x3a0] ;  /* 0x0003a00001707983 */ /* 0x000ee20000100800 */
[----:B-1----:R-:W-:-:S03]  /*8310*/  IMAD.WIDE.U32 R100, R2, R146, c[0x0][0x208] ;  /* 0x0000820002647625 */ /* 0x002fc600078e0092 */
[----:B------:R-:W4:Y:S01]  /*8320*/  LDL R116, [R1+0x110] ;  /* 0x0001100001747983 */ /* 0x000f220000100800 */
[----:B------:R-:W-:-:S03]  /*8330*/  FADD.FTZ R105, -R122, R93 ;  /* 0x0000005d7a697221 */ /* 0x000fc60000010100 */
[----:B------:R1:W-:Y:S01]  /*8340*/  STG.E.128 [R100.64], R96 ;  /* 0x0000006064007986 */ /* 0x0003e2000c101d04 */
[C---:B------:R-:W-:Y:S02]  /*8350*/  FADD.FTZ R93, -R122.reuse, R81 ;  /* 0x000000517a5d7221 */ /* 0x040fe40000010100 */
[C---:B------:R-:W-:Y:S01]  /*8360*/  FADD.FTZ R102, -R122.reuse, R76 ;  /* 0x0000004c7a667221 */ /* 0x040fe20000010100 */
[----:B------:R-:W4:Y:S01]  /*8370*/  LDL R115, [R1+0x390] ;  /* 0x0003900001737983 */ /* 0x000f220000100800 */
[----:B------:R-:W-:-:S03]  /*8380*/  FADD.FTZ R81, -R122, R64 ;  /* 0x000000407a517221 */ /* 0x000fc60000010100 */
[----:B------:R-:W4:Y:S04]  /*8390*/  LDL R76, [R1+0x128] ;  /* 0x00012800014c7983 */ /* 0x000f280000100800 */
[----:B------:R-:W4:Y:S01]  /*83a0*/  LDL R64, [R1+0x3ac] ;  /* 0x0003ac0001407983 */ /* 0x000f220000100800 */
[----:B-1----:R-:W-:-:S03]  /*83b0*/  FADD.FTZ R97, -R122, R65 ;  /* 0x000000417a617221 */ /* 0x002fc60000010100 */
        /* <DEDUP_REMOVED lines=19> */
[----:B------:R-:W-:-:S04]  /*84f0*/  IMAD.WIDE.U32 R58, R2, R146, c[0x0][0x210] ;  /* 0x00008400023a7625 */ /* 0x000fc800078e0092 */
[C---:B------:R-:W-:Y:S02]  /*8500*/  FADD.FTZ R145, -R122.reuse, R40 ;  /* 0x000000287a917221 */ /* 0x040fe40000010100 */
[C---:B------:R-:W-:Y:S02]  /*8510*/  FADD.FTZ R141, -R122.reuse, R72 ;  /* 0x000000487a8d7221 */ /* 0x040fe40000010100 */
[C---:B------:R-:W-:Y:S02]  /*8520*/  FADD.FTZ R123, -R122.reuse, R73 ;  /* 0x000000497a7b7221 */ /* 0x040fe40000010100 */
[C---:B------:R-:W-:Y:S02]  /*8530*/  FADD.FTZ R118, -R122.reuse, R75 ;  /* 0x0000004b7a767221 */ /* 0x040fe40000010100 */
[C---:B------:R-:W-:Y:S02]  /*8540*/  FADD.FTZ R92, -R122.reuse, R67 ;  /* 0x000000437a5c7221 */ /* 0x040fe40000010100 */
[----:B------:R-:W-:-:S02]  /*8550*/  FADD.FTZ R75, -R122, R69 ;  /* 0x000000457a4b7221 */ /* 0x000fc40000010100 */
[C---:B------:R-:W-:Y:S02]  /*8560*/  FMUL.FTZ R67, R121.reuse, R141 ;  /* 0x0000008d79437220 */ /* 0x040fe40000410000 */
[C---:B------:R-:W-:Y:S01]  /*8570*/  FMUL.FTZ R69, R121.reuse, R123 ;  /* 0x0000007b79457220 */ /* 0x040fe20000410000 */
[----:B------:R-:W4:Y:S04]  /*8580*/  LDL R141, [R1+0x38c] ;  /* 0x00038c00018d7983 */ /* 0x000f280000100800 */
[----:B------:R-:W4:Y:S01]  /*8590*/  LDL R123, [R1+0x10c] ;  /* 0x00010c00017b7983 */ /* 0x000f220000100800 */
[----:B--2---:R-:W-:Y:S02]  /*85a0*/  FFMA.FTZ R49, R114, R108, R164 ;  /* 0x0000006c72317223 */ /* 0x004fe400000100a4 */
[C---:B------:R-:W-:Y:S01]  /*85b0*/  FMUL.FTZ R114, R121.reuse, R111 ;  /* 0x0000006f79727220 */ /* 0x040fe20000410000 */
[----:B------:R-:W2:Y:S01]  /*85c0*/  LDL R164, [R1+0xf8] ;  /* 0x0000f80001a47983 */ /* 0x000ea20000100800 */
[----:B------:R-:W-:-:S02]  /*85d0*/  FMUL.FTZ R111, R121, R104 ;  /* 0x00000068796f7220 */ /* 0x000fc40000410000 */
[----:B---3--:R-:W-:Y:S02]  /*85e0*/  FFMA.FTZ R48, R112, R107, R113 ;  /* 0x0000006b70307223 */ /* 0x008fe40000010071 */
[C---:B------:R-:W-:Y:S02]  /*85f0*/  FMUL.FTZ R113, R121.reuse, R106 ;  /* 0x0000006a79717220 */ /* 0x040fe40000410000 */
[----:B------:R-:W-:Y:S02]  /*8600*/  FMUL.FTZ R112, R121, R105 ;  /* 0x0000006979707220 */ /* 0x000fe40000410000 */
[----:B----4-:R-:W-:Y:S02]  /*8610*/  FFMA.FTZ R50, R165, R109, R76 ;  /* 0x0000006da5327223 */ /* 0x010fe4000001004c */
[----:B------:R-:W-:Y:S01]  /*8620*/  FFMA.FTZ R51, R64, R110, R65 ;  /* 0x0000006e40337223 */ /* 0x000fe20000010041 */
[----:B------:R-:W3:Y:S04]  /*8630*/  LDL R165, [R1+0x37c] ;  /* 0x00037c0001a57983 */ /* 0x000ee80000100800 */
[----:B------:R1:W-:Y:S01]  /*8640*/  STG.E.128 [R58.64], R48 ;  /* 0x000000303a007986 */ /* 0x0003e2000c101d04 */
[----:B------:R-:W-:-:S02]  /*8650*/  FMUL.FTZ R105, R121, R145 ;  /* 0x0000009179697220 */ /* 0x000fc40000410000 */
[C---:B------:R-:W-:Y:S01]  /*8660*/  FMUL.FTZ R106, R121.reuse, R144 ;  /* 0x00000090796a7220 */ /* 0x040fe20000410000 */
[----:B------:R-:W4:Y:S01]  /*8670*/  LDL R145, [R1+0x384] ;  /* 0x0003840001917983 */ /* 0x000f220000100800 */
[C---:B------:R-:W-:Y:S02]  /*8680*/  FMUL.FTZ R107, R121.reuse, R143 ;  /* 0x0000008f796b7220 */ /* 0x040fe40000410000 */
[----:B------:R-:W-:Y:S01]  /*8690*/  FMUL.FTZ R108, R121, R142 ;  /* 0x0000008e796c7220 */ /* 0x000fe20000410000 */
[----:B------:R-:W4:Y:S04]  /*86a0*/  LDL R144, [R1+0x104] ;  /* 0x0001040001907983 */ /* 0x000f280000100800 */
[----:B------:R-:W2:Y:S04]  /*86b0*/  LDL R143, [R1+0x388] ;  /* 0x00038800018f7983 */ /* 0x000ea80000100800 */
[----:B------:R-:W2:Y:S01]  /*86c0*/  LDL R142, [R1+0x108] ;  /* 0x00010800018e7983 */ /* 0x000ea20000100800 */
[----:B-1----:R-:W-:-:S04]  /*86d0*/  IMAD.WIDE.U32 R58, R3, R146, c[0x0][0x208] ;  /* 0x00008200033a7625 */ /* 0x002fc800078e0092 */
[----:B------:R-:W-:Y:S02]  /*86e0*/  FFMA.FTZ R51, R162, R114, R163 ;  /* 0x00000072a2337223 */ /* 0x000fe400000100a3 */
[----:B------:R-:W-:Y:S01]  /*86f0*/  FFMA.FTZ R50, R160, R113, R161 ;  /* 0x00000071a0327223 */ /* 0x000fe200000100a1 */
[----:B------:R-:W3:Y:S01]  /*8700*/  LDL R163, [R1+0x378] ;  /* 0x0003780001a37983 */ /* 0x000ee20000100800 */
[----:B------:R-:W-:Y:S02]  /*8710*/  FFMA.FTZ R49, R117, R112, R147 ;  /* 0x0000007075317223 */ /* 0x000fe40000010093 */
[----:B------:R-:W-:Y:S01]  /*8720*/  FFMA.FTZ R48, R115, R111, R116 ;  /* 0x0000006f73307223 */ /* 0x000fe20000010074 */
[----:B------:R-:W3:Y:S04]  /*8730*/  LDL R162, [R1+0xf4] ;  /* 0x0000f40001a27983 */ /* 0x000ee80000100800 */
[----:B------:R1:W-:Y:S01]  /*8740*/  STG.E.128 [R58.64], R48 ;  /* 0x000000303a007986 */ /* 0x0003e2000c101d04 */
        /* <DEDUP_REMOVED lines=8> */
[----:B------:R-:W3:Y:S04]  /*87d0*/  LDL R147, [R1+0x370] ;  /* 0x0003700001937983 */ /* 0x000ee80000100800 */
[----:B-1----:R-:W3:Y:S04]  /*87e0*/  LDL R58, [R1+0x100] ;  /* 0x00010000013a7983 */ /* 0x002ee80000100800 */
[----:B------:R-:W3:Y:S01]  /*87f0*/  LDL R59, [R1+0x380] ;  /* 0x00038000013b7983 */ /* 0x000ee20000100800 */
        /* <DEDUP_REMOVED lines=8> */
[----:B------:R-:W-:Y:S02]  /*8880*/  FADD.FTZ R44, -R122, R47 ;  /* 0x0000002f7a2c7221 */ /* 0x000fe40000010100 */
[C---:B------:R-:W-:Y:S02]  /*8890*/  FMUL.FTZ R78, R121.reuse, R55 ;  /* 0x00000037794e7220 */ /* 0x040fe40000410000 */
[C---:B------:R-:W-:Y:S02]  /*88a0*/  FMUL.FTZ R50, R121.reuse, R53 ;  /* 0x0000003579327220 */ /* 0x040fe40000410000 */
        /* <DEDUP_REMOVED lines=17> */
[----:B------:R-:W-:Y:S01]  /*89c0*/  IMAD.WIDE.U32 R60, R3, R146, c[0x0][0x210] ;  /* 0x00008400033c7625 */ /* 0x000fe200078e0092 */
[----:B------:R-:W3:Y:S03]  /*89d0*/  LDL R122, [R1+0xfc] ;  /* 0x0000fc00017a7983 */ /* 0x000ee60000100800 */
[----:B------:R-:W-:-:S02]  /*89e0*/  FFMA.FTZ R55, R141, R114, R123 ;  /* 0x000000728d377223 */ /* 0x000fc4000001007b */
[----:B----4-:R-:W-:Y:S01]  /*89f0*/  FFMA.FTZ R53, R145, R112, R144 ;  /* 0x0000007091357223 */ /* 0x010fe20000010090 */
[----:B------:R-:W4:Y:S01]  /*8a00*/  LDL R141, [R1+0xb8] ;  /* 0x0000b800018d7983 */ /* 0x000f220000100800 */
[----:B--2---:R-:W-:-:S03]  /*8a10*/  FFMA.FTZ R54, R143, R113, R142 ;  /* 0x000000718f367223 */ /* 0x004fc6000001008e */
[----:B------:R-:W2:Y:S01]  /*8a20*/  LDL R145, [R1+0xbc] ;  /* 0x0000bc0001917983 */ /* 0x000ea20000100800 */
[----:B---3--:R-:W-:-:S03]  /*8a30*/  FFMA.FTZ R52, R59, R111, R58 ;  /* 0x0000006f3b347223 */ /* 0x008fc6000001003a */
[----:B------:R-:W2:Y:S01]  /*8a40*/  LDL R144, [R1+0x33c] ;  /* 0x00033c0001907983 */ /* 0x000ea20000100800 */
[----:B------:R-:W-:-:S03]  /*8a50*/  FFMA.FTZ R58, R163, R107, R164 ;  /* 0x0000006ba33a7223 */ /* 0x000fc600000100a4 */
[----:B------:R1:W-:Y:S04]  /*8a60*/  STG.E.128 [R60.64], R52 ;  /* 0x000000343c007986 */ /* 0x0003e8000c101d04 */
[----:B------:R-:W3:Y:S01]  /*8a70*/  LDL R164, [R1+0xec] ;  /* 0x0000ec0001a47983 */ /* 0x000ee20000100800 */
[C---:B------:R-:W-:Y:S02]  /*8a80*/  FMUL.FTZ R104, R121.reuse, R82 ;  /* 0x0000005279687220 */ /* 0x040fe40000410000 */
[----:B------:R-:W-:Y:S01]  /*8a90*/  FMUL.FTZ R2, R121, R41 ;  /* 0x0000002979027220 */ /* 0x000fe20000410000 */
[----:B------:R-:W2:Y:S01]  /*8aa0*/  LDL R163, [R1+0xe8] ;  /* 0x0000e80001a37983 */ /* 0x000ea20000100800 */
[----:B------:R-:W-:-:S03]  /*8ab0*/  IMAD.WIDE.U32 R62, R4, R146, c[0x0][0x208] ;  /* 0x00008200043e7625 */ /* 0x000fc600078e0092 */
[----:B------:R-:W2:Y:S01]  /*8ac0*/  LDL R143, [R1+0xac] ;  /* 0x0000ac00018f7983 */ /* 0x000ea20000100800 */
[C---:B------:R-:W-:Y:S02]  /*8ad0*/  FMUL.FTZ R64, R121.reuse, R93 ;  /* 0x0000005d79407220 */ /* 0x040fe40000410000 */
[C---:B------:R-:W-:Y:S01]  /*8ae0*/  FMUL.FTZ R89, R121.reuse, R81 ;  /* 0x0000005179597220 */ /* 0x040fe20000410000 */
[----:B------:R-:W2:Y:S04]  /*8af0*/  LDL R142, [R1+0x32c] ;  /* 0x00032c00018e7983 */ /* 0x000ea80000100800 */
[----:B-1----:R-:W3:Y:S01]  /*8b00*/  LDL R55, [R1+0x36c] ;  /* 0x00036c0001377983 */ /* 0x002ee20000100800 */
[C---:B------:R-:W-:Y:S02]  /*8b10*/  FMUL.FTZ R82, R121.reuse, R72 ;  /* 0x0000004879527220 */ /* 0x040fe40000410000 */
[C---:B------:R-:W-:Y:S01]  /*8b20*/  FMUL.FTZ R41, R121.reuse, R0 ;  /* 0x0000000079297220 */ /* 0x040fe20000410000 */
[----:B------:R-:W2:Y:S01]  /*8b30*/  LDL R54, [R1+0x368] ;  /* 0x0003680001367983 */ /* 0x000ea20000100800 */
[----:B------:R-:W-:-:S02]  /*8b40*/  FMUL.FTZ R72, R121, R56 ;  /* 0x0000003879487220 */ /* 0x000fc40000410000 */
[----:B------:R-:W-:Y:S01]  /*8b50*/  FMUL.FTZ R0, R121, R57 ;  /* 0x0000003979007220 */ /* 0x000fe20000410000 */
[----:B------:R-:W4:Y:S01]  /*8b60*/  LDL R53, [R1+0x364] ;  /* 0x0003640001357983 */ /* 0x000f220000100800 */
[----:B------:R-:W-:Y:S02]  /*8b70*/  FFMA.FTZ R57, R161, R106, R162 ;  /* 0x0000006aa1397223 */ /* 0x000fe400000100a2 */
[----:B------:R-:W-:Y:S01]  /*8b80*/  FFMA.FTZ R56, R147, R105, R160 ;  /* 0x0000006993387223 */ /* 0x000fe200000100a0 */
        /* <DEDUP_REMOVED lines=16> */
[----:B------:R-:W-:Y:S02]  /*8c90*/  FFMA.FTZ R59, R165, R108, R122 ;  /* 0x0000006ca53b7223 */ /* 0x000fe4000001007a */
[C---:B------:R-:W-:Y:S01]  /*8ca0*/  FMUL.FTZ R77, R121.reuse, R94 ;  /* 0x0000005e794d7220 */ /* 0x040fe20000410000 */
[----:B------:R-:W4:Y:S01]  /*8cb0*/  LDL R165, [R1+0x344] ;  /* 0x0003440001a57983 */ /* 0x000f220000100800 */
[C---:B------:R-:W-:Y:S02]  /*8cc0*/  FMUL.FTZ R66, R121.reuse, R101 ;  /* 0x0000006579427220 */ /* 0x040fe40000410000 */
[C---:B------:R-:W-:Y:S01]  /*8cd0*/  FMUL.FTZ R87, R121.reuse, R74 ;  /* 0x0000004a79577220 */ /* 0x040fe20000410000 */
[----:B------:R1:W-:Y:S01]  /*8ce0*/  STG.E.128 [R62.64], R56 ;  /* 0x000000383e007986 */ /* 0x0003e2000c101d04 */
[----:B------:R-:W-:-:S02]  /*8cf0*/  FMUL.FTZ R73, R121, R40 ;  /* 0x0000002879497220 */ /* 0x000fc40000410000 */
[----:B------:R-:W-:Y:S01]  /*8d00*/  FMUL.FTZ R75, R121, R45 ;  /* 0x0000002d794b7220 */ /* 0x000fe20000410000 */
[----:B------:R-:W4:Y:S01]  /*8d10*/  LDL R147, [R1+0x340] ;  /* 0x0003400001937983 */ /* 0x000f220000100800 */
[----:B------:R-:W-:-:S03]  /*8d20*/  IMAD.WIDE.U32 R94, R4, R146, c[0x0][0x210] ;  /* 0x00008400045e7625 */ /* 0x000fc600078e0092 */
[----:B------:R-:W4:Y:S01]  /*8d30*/  LDL R123, [R1+0x338] ;  /* 0x00033800017b7983 */ /* 0x000f220000100800 */
[----:B------:R-:W-:-:S03]  /*8d40*/  IMAD.WIDE.U32 R96, R5, R146, c[0x0][0x208] ;  /* 0x0000820005607625 */ /* 0x000fc600078e0092 */
[----:B------:R-:W4:Y:S01]  /*8d50*/  LDL R122, [R1+0xa8] ;  /* 0x0000a800017a7983 */ /* 0x000f220000100800 */
[----:B------:R-:W-:-:S03]  /*8d60*/  IMAD.WIDE.U32 R98, R5, R146, c[0x0][0x210] ;  /* 0x0000840005627625 */ /* 0x000fc600078e0092 */
[----:B------:R-:W4:Y:S01]  /*8d70*/  LDL R114, [R1+0xa4] ;  /* 0x0000a40001727983 */ /* 0x000f220000100800 */
[C---:B------:R-:W-:Y:S02]  /*8d80*/  FMUL.FTZ R48, R121.reuse, R43 ;  /* 0x0000002b79307220 */ /* 0x040fe40000410000 */
[C---:B------:R-:W-:Y:S01]  /*8d90*/  FMUL.FTZ R74, R121.reuse, R44 ;  /* 0x0000002c794a7220 */ /* 0x040fe20000410000 */
[----:B-1----:R-:W4:Y:S01]  /*8da0*/  LDL R56, [R1+0xdc] ;  /* 0x0000dc0001387983 */ /* 0x002f220000100800 */
[C---:B------:R-:W-:Y:S02]  /*8db0*/  FMUL.FTZ R40, R121.reuse, R46 ;  /* 0x0000002e79287220 */ /* 0x040fe40000410000 */
[C---:B------:R-:W-:Y:S01]  /*8dc0*/  FMUL.FTZ R3, R121.reuse, R42 ;  /* 0x0000002a79037220 */ /* 0x040fe20000410000 */
[----:B------:R-:W4:Y:S01]  /*8dd0*/  LDL R59, [R1+0x35c] ;  /* 0x00035c00013b7983 */ /* 0x000f220000100800 */
[C---:B------:R-:W-:Y:S02]  /*8de0*/  FMUL.FTZ R45, R121.reuse, R47 ;  /* 0x0000002f792d7220 */ /* 0x040fe40000410000 */
[CC--:B------:R-:W-:Y:S01]  /*8df0*/  IMAD.WIDE.U32 R4, R6.reuse, R146.reuse, c[0x0][0x208] ;  /* 0x0000820006047625 */ /* 0x0c0fe200078e0092 */
[----:B------:R-:W4:Y:S03]  /*8e00*/  LDL R57, [R1+0xcc] ;  /* 0x0000cc0001397983 */ /* 0x000f260000100800 */
[----:B------:R-:W-:Y:S01]  /*8e10*/  IMAD.WIDE.U32 R100, R6, R146, c[0x0][0x210] ;  /* 0x0000840006647625 */ /* 0x000fe200078e0092 */
[----:B------:R-:W4:Y:S03]  /*8e20*/  LDL R63, [R1+0x34c] ;  /* 0x00034c00013f7983 */ /* 0x000f260000100800 */
        /* <DEDUP_REMOVED lines=26> */
[----:B------:R-:W3:Y:S01]  /*8fd0*/  LDL R108, [R1+0xe4] ;  /* 0x0000e400016c7983 */ /* 0x000ee20000100800 */
[----:B--2---:R-:W-:-:S03]  /*8fe0*/  FFMA.FTZ R54, R54, R107, R163 ;  /* 0x0000006b36367223 */ /* 0x004fc600000100a3 */
[----:B------:R-:W2:Y:S01]  /*8ff0*/  LDL R107, [R1+0x2d4] ;  /* 0x0002d400016b7983 */ /* 0x000ea20000100800 */
[----:B----4-:R-:W-:Y:S02]  /*9000*/  FFMA.FTZ R59, R59, R71, R56 ;  /* 0x000000473b3b7223 */ /* 0x010fe40000010038 */
[----:B------:R-:W-:Y:S02]  /*9010*/  FFMA.FTZ R56, R161, R67, R162 ;  /* 0x00000043a1387223 */ /* 0x000fe400000100a2 */
[----:B------:R-:W4:Y:S01]  /*9020*/  LDL R162, [R1+0x310] ;  /* 0x0003100001a27983 */ /* 0x000f220000100800 */
[----:B------:R-:W-:-:S03]  /*9030*/  FFMA.FTZ R63, R63, R71, R57 ;  /* 0x000000473f3f7223 */ /* 0x000fc60000010039 */
[----:B------:R-:W2:Y:S01]  /*9040*/  LDL R161, [R1+0x80] ;  /* 0x0000800001a17983 */ /* 0x000ea20000100800 */
[-C--:B------:R-:W-:Y:S02]  /*9050*/  FFMA.FTZ R58, R62, R70.reuse, R58 ;  /* 0x000000463e3a7223 */ /* 0x080fe4000001003a */
[----:B------:R-:W-:Y:S02]  /*9060*/  FFMA.FTZ R62, R61, R70, R60 ;  /* 0x000000463d3e7223 */ /* 0x000fe4000001003c */
[----:B------:R-:W-:Y:S02]  /*9070*/  FFMA.FTZ R52, R52, R105, R6 ;  /* 0x0000006934347223 */ /* 0x000fe40000010006 */
[----:B------:R-:W-:Y:S01]  /*9080*/  FFMA.FTZ R60, R147, R67, R160 ;  /* 0x00000043933c7223 */ /* 0x000fe200000100a0 */
[----:B------:R-:W2:Y:S01]  /*9090*/  LDL R6, [R1+0x318] ;  /* 0x0003180001067983 */ /* 0x000ea20000100800 */
[-C--:B------:R-:W-:Y:S02]  /*90a0*/  FFMA.FTZ R67, R144, R66.reuse, R145 ;  /* 0x0000004290437223 */ /* 0x080fe40000010091 */
[----:B------:R-:W-:Y:S01]  /*90b0*/  FFMA.FTZ R71, R142, R66, R143 ;  /* 0x000000428e477223 */ /* 0x000fe2000001008f */
[----:B------:R-:W2:Y:S01]  /*90c0*/  LDL R160, [R1+0x300] ;  /* 0x0003000001a07983 */ /* 0x000ea20000100800 */
[----:B------:R-:W-:-:S03]  /*90d0*/  FFMA.FTZ R57, R115, R69, R121 ;  /* 0x0000004573397223 */ /* 0x000fc60000010079 */
[----:B------:R-:W2:Y:S01]  /*90e0*/  LDL R147, [R1+0x7c] ;  /* 0x00007c0001937983 */ /* 0x000ea20000100800 */
[----:B------:R-:W-:-:S03]  /*90f0*/  FFMA.FTZ R61, R165, R69, R117 ;  /* 0x00000045a53d7223 */ /* 0x000fc60000010075 */
[----:B------:R-:W2:Y:S01]  /*9100*/  LDL R145, [R1+0x2fc] ;  /* 0x0002fc0001917983 */ /* 0x000ea20000100800 */
[----:B------:R-:W-:-:S03]  /*9110*/  FFMA.FTZ R66, R123, R65, R141 ;  /* 0x000000417b427223 */ /* 0x000fc6000001008d */
[----:B------:R-:W4:Y:S01]  /*9120*/  LDL R165, [R1+0x90] ;  /* 0x0000900001a57983 */ /* 0x000f220000100800 */
[----:B------:R-:W-:Y:S02]  /*9130*/  FFMA.FTZ R70, R119, R65, R122 ;  /* 0x0000004177467223 */ /* 0x000fe4000001007a */
[-C--:B------:R-:W-:Y:S01]  /*9140*/  FFMA.FTZ R65, R116, R64.reuse, R118 ;  /* 0x0000004074417223 */ /* 0x080fe20000010076 */
[----:B------:R-:W2:Y:S01]  /*9150*/  LDL R144, [R1+0x6c] ;  /* 0x00006c0001907983 */ /* 0x000ea20000100800 */
[----:B------:R-:W-:-:S03]  /*9160*/  FFMA.FTZ R69, R113, R64, R114 ;  /* 0x0000004071457223 */ /* 0x000fc60000010072 */
[----:B------:R-:W2:Y:S04]  /*9170*/  LDL R143, [R1+0x2ec] ;  /* 0x0002ec00018f7983 */ /* 0x000ea80000100800 */
[----:B------:R-:W2:Y:S04]  /*9180*/  LDL R116, [R1+0x70] ;  /* 0x0000700001747983 */ /* 0x000ea80000100800 */
[----:B------:R-:W2:Y:S04]  /*9190*/  LDL R115, [R1+0x2f0] ;  /* 0x0002f00001737983 */ /* 0x000ea80000100800 */
        /* <DEDUP_REMOVED lines=18> */
[----:B------:R-:W3:Y:S04]  /*92c0*/  LDL R108, [R1+0x54] ;  /* 0x00005400016c7983 */ /* 0x000ee80000100800 */
[----:B------:R1:W-:Y:S04]  /*92d0*/  STG.E.128 [R94.64], R52 ;  /* 0x000000345e007986 */ /* 0x0003e8000c101d04 */
[----:B------:R0:W-:Y:S04]  /*92e0*/  STG.E.128 [R96.64], R56 ;  /* 0x0000003860007986 */ /* 0x0001e8000c101d04 */
[----:B------:R0:W-:Y:S04]  /*92f0*/  STG.E.128 [R98.64], R60 ;  /* 0x0000003c62007986 */ /* 0x0001e8000c101d04 */
[----:B------:R-:W3:Y:S04]  /*9300*/  LDL R106, [R1+0x50] ;  /* 0x00005000016a7983 */ /* 0x000ee80000100800 */
[----:B-1----:R-:W3:Y:S04]  /*9310*/  LDL R55, [R1+0x30c] ;  /* 0x00030c0001377983 */ /* 0x002ee80000100800 */
[----:B0-----:R-:W3:Y:S04]  /*9320*/  LDL R56, [R1+0x98] ;  /* 0x0000980001387983 */ /* 0x001ee80000100800 */
        /* <DEDUP_REMOVED lines=9> */
[----:B------:R-:W-:Y:S04]  /*93c0*/  STG.E.128 [R4.64], R64 ;  /* 0x0000004004007986 */ /* 0x000fe8000c101d04 */
[----:B------:R0:W-:Y:S01]  /*93d0*/  STG.E.128 [R100.64], R68 ;  /* 0x0000004464007986 */ /* 0x0001e2000c101d04 */
[----:B------:R-:W-:-:S04]  /*93e0*/  IMAD.WIDE.U32 R94, R8, R146, c[0x0][0x208] ;  /* 0x00008200085e7625 */ /* 0x000fc800078e0092 */
[-C--:B------:R-:W-:Y:S02]  /*93f0*/  IMAD.WIDE.U32 R96, R8, R146.reuse, c[0x0][0x210] ;  /* 0x0000840008607625 */ /* 0x080fe400078e0092 */
[----:B------:R-:W3:Y:S02]  /*9400*/  LDL R8, [R1+0x2b0] ;  /* 0x0002b00001087983 */ /* 0x000ee40000100800 */
[CC--:B0-----:R-:W-:Y:S02]  /*9410*/  IMAD.WIDE.U32 R68, R7.reuse, R146.reuse, c[0x0][0x208] ;  /* 0x0000820007447625 */ /* 0x0c1fe400078e0092 */
[----:B------:R-:W3:Y:S02]  /*9420*/  LDL R101, [R1+0x10] ;  /* 0x0000100001657983 */ /* 0x000ee40000100800 */
[----:B------:R-:W-:Y:S02]  /*9430*/  IMAD.WIDE.U32 R70, R7, R146, c[0x0][0x210] ;  /* 0x0000840007467625 */ /* 0x000fe400078e0092 */
[----:B------:R-:W3:Y:S02]  /*9440*/  LDL R100, [R1+0x290] ;  /* 0x0002900001647983 */ /* 0x000ee40000100800 */
[----:B----4-:R-:W-:-:S02]  /*9450*/  FFMA.FTZ R4, R162, R93, R165 ;  /* 0x0000005da2047223 */ /* 0x010fc400000100a5 */
[----:B------:R-:W4:Y:S04]  /*9460*/  LDL R165, [R1+0x2cc] ;  /* 0x0002cc0001a57983 */ /* 0x000f280000100800 */
[----:B------:R-:W4:Y:S01]  /*9470*/  LDL R162, [R1+0x48] ;  /* 0x0000480001a27983 */ /* 0x000f220000100800 */
[----:B--2---:R-:W-:-:S03]  /*9480*/  FFMA.FTZ R60, R113, R89, R114 ;  /* 0x00000059713c7223 */ /* 0x004fc60000010072 */
[----:B------:R-:W2:Y:S04]  /*9490*/  LDL R114, [R1+0x2a4] ;  /* 0x0002a40001727983 */ /* 0x000ea80000100800 */
[----:B------:R-:W2:Y:S01]  /*94a0*/  LDL R113, [R1+0x1c] ;  /* 0x00001c0001717983 */ /* 0x000ea20000100800 */
[----:B------:R-:W-:-:S03]  /*94b0*/  FFMA.FTZ R66, R109, R87, R110 ;  /* 0x000000576d427223 */ /* 0x000fc6000001006e */
[----:B------:R-:W2:Y:S04]  /*94c0*/  LDL R109, [R1+0x18] ;  /* 0x00001800016d7983 */ /* 0x000ea80000100800 */
[----:B------:R-:W2:Y:S01]  /*94d0*/  LDL R110, [R1+0x28c] ;  /* 0x00028c00016e7983 */ /* 0x000ea20000100800 */
[----:B------:R-:W-:-:S03]  /*94e0*/  FFMA.FTZ R67, R111, R88, R112 ;  /* 0x000000586f437223 */ /* 0x000fc60000010070 */
[----:B------:R-:W2:Y:S04]  /*94f0*/  LDL R112, [R1+0x29c] ;  /* 0x00029c0001707983 */ /* 0x000ea80000100800 */
[----:B------:R-:W4:Y:S01]  /*9500*/  LDL R111, [R1+0xc] ;  /* 0x00000c00016f7983 */ /* 0x000f220000100800 */
[----:B---3--:R-:W-:-:S03]  /*9510*/  FFMA.FTZ R65, R107, R86, R108 ;  /* 0x000000566b417223 */ /* 0x008fc6000001006c */
[----:B------:R-:W3:Y:S04]  /*9520*/  LDL R108, [R1+0x298] ;  /* 0x00029800016c7983 */ /* 0x000ee80000100800 */
[----:B------:R-:W3:Y:S01]  /*9530*/  LDL R107, [R1+0x8] ;  /* 0x00000800016b7983 */ /* 0x000ee20000100800 */
[----:B------:R-:W-:Y:S02]  /*9540*/  FFMA.FTZ R6, R6, R103, R56 ;  /* 0x0000006706067223 */ /* 0x000fe40000010038 */
[----:B------:R-:W-:Y:S02]  /*9550*/  FFMA.FTZ R56, R115, R89, R116 ;  /* 0x0000005973387223 */ /* 0x000fe40000010074 */
[----:B------:R-:W3:Y:S01]  /*9560*/  LDL R89, [R1+0x2a0] ;  /* 0x0002a00001597983 */ /* 0x000ee20000100800 */
[----:B------:R-:W-:-:S03]  /*9570*/  FFMA.FTZ R5, R59, R102, R58 ;  /* 0x000000663b057223 */ /* 0x000fc6000001003a */
[----:B------:R-:W3:Y:S01]  /*9580*/  LDL R116, [R1+0x2b4] ;  /* 0x0002b40001747983 */ /* 0x000ee20000100800 */
[----:B------:R-:W-:Y:S02]  /*9590*/  FFMA.FTZ R59, R145, R92, R147 ;  /* 0x0000005c913b7223 */ /* 0x000fe40000010093 */
[----:B------:R-:W-:Y:S01]  /*95a0*/  FFMA.FTZ R7, R62, R104, R61 ;  /* 0x000000683e077223 */ /* 0x000fe2000001003d */
[----:B------:R-:W3:Y:S04]  /*95b0*/  LDL R147, [R1+0x2c4] ;  /* 0x0002c40001937983 */ /* 0x000ee80000100800 */
[----:B------:R0:W-:Y:S01]  /*95c0*/  STG.E.128 [R68.64], R4 ;  /* 0x0000000444007986 */ /* 0x0001e2000c101d04 */
[----:B------:R-:W-:-:S03]  /*95d0*/  FFMA.FTZ R53, R53, R102, R52 ;  /* 0x0000006635357223 */ /* 0x000fc60000010034 */
[----:B------:R-:W3:Y:S01]  /*95e0*/  LDL R145, [R1+0x40] ;  /* 0x0000400001917983 */ /* 0x000ee20000100800 */
[----:B------:R-:W-:Y:S02]  /*95f0*/  FFMA.FTZ R52, R160, R93, R161 ;  /* 0x0000005da0347223 */ /* 0x000fe400000100a1 */
[----:B------:R-:W-:Y:S01]  /*9600*/  FFMA.FTZ R55, R55, R104, R63 ;  /* 0x0000006837377223 */ /* 0x000fe2000001003f */
[----:B------:R-:W3:Y:S01]  /*9610*/  LDL R93, [R1+0x30] ;  /* 0x00003000015d7983 */ /* 0x000ee20000100800 */
[----:B------:R-:W-:-:S03]  /*9620*/  FFMA.FTZ R63, R143, R92, R144 ;  /* 0x0000005c8f3f7223 */ /* 0x000fc60000010090 */
[----:B------:R-:W3:Y:S01]  /*9630*/  LDL R92, [R1+0x20] ;  /* 0x00002000015c7983 */ /* 0x000ee20000100800 */
[----:B------:R-:W-:Y:S02]  /*9640*/  FFMA.FTZ R58, R141, R91, R142 ;  /* 0x0000005b8d3a7223 */ /* 0x000fe4000001008e */
[----:B------:R-:W-:Y:S01]  /*9650*/  FFMA.FTZ R54, R54, R103, R57 ;  /* 0x0000006736367223 */ /* 0x000fe20000010039 */
[----:B------:R-:W3:Y:S04]  /*9660*/  LDL R161, [R1+0x2c8] ;  /* 0x0002c80001a17983 */ /* 0x000ee80000100800 */
[----:B0-----:R-:W3:Y:S01]  /*9670*/  LDL R7, [R1+0x4c] ;  /* 0x00004c0001077983 */ /* 0x001ee20000100800 */
[----:B------:R-:W-:Y:S02]  /*9680*/  FFMA.FTZ R62, R122, R91, R123 ;  /* 0x0000005b7a3e7223 */ /* 0x000fe4000001007b */
[-C--:B------:R-:W-:Y:S01]  /*9690*/  FFMA.FTZ R57, R119, R90.reuse, R121 ;  /* 0x0000005a77397223 */ /* 0x080fe20000010079 */
[----:B------:R-:W3:Y:S01]  /*96a0*/  LDL R160, [R1+0x44] ;  /* 0x0000440001a07983 */ /* 0x000ee20000100800 */
[----:B------:R-:W-:-:S02]  /*96b0*/  FFMA.FTZ R61, R117, R90, R118 ;  /* 0x0000005a753d7223 */ /* 0x000fc40000010076 */
[----:B------:R-:W-:Y:S01]  /*96c0*/  FFMA.FTZ R64, R105, R85, R106 ;  /* 0x0000005569407223 */ /* 0x000fe2000001006a */
        /* <DEDUP_REMOVED lines=17> */
[----:B------:R0:W-:Y:S04]  /*97e0*/  STG.E.128 [R94.64], R56 ;  /* 0x000000385e007986 */ /* 0x0001e8000c101d04 */
[----:B------:R1:W-:Y:S01]  /*97f0*/  STG.E.128 [R96.64], R60 ;  /* 0x0000003c60007986 */ /* 0x0003e2000c101d04 */
[----:B------:R-:W-:-:S04]  /*9800*/  IMAD.WIDE.U32 R98, R9, R146, c[0x0][0x208] ;  /* 0x0000820009627625 */ /* 0x000fc800078e0092 */
[CC--:B------:R-:W-:Y:S01]  /*9810*/  IMAD.WIDE.U32 R68, R10.reuse, R146.reuse, c[0x0][0x210] ;  /* 0x000084000a447625 */ /* 0x0c0fe200078e0092 */
[----:B------:R1:W-:Y:S03]  /*9820*/  STG.E.128 [R98.64], R64 ;  /* 0x0000004062007986 */ /* 0x0003e6000c101d04 */
[-C--:B------:R-:W-:Y:S01]  /*9830*/  IMAD.WIDE.U32 R90, R11, R146.reuse, c[0x0][0x210] ;  /* 0x000084000b5a7625 */ /* 0x080fe200078e0092 */
[----:B0-----:R-:W3:Y:S04]  /*9840*/  LDL R95, [R1+0x27c] ;  /* 0x00027c00015f7983 */ /* 0x001ee80000100800 */
[----:B-1----:R-:W3:Y:S04]  /*9850*/  LDL R96, [R1] ;  /* 0x0000000001607983 */ /* 0x002ee80000100800 */
[----:B------:R-:W3:Y:S04]  /*9860*/  LDL R60, [R1+0x280] ;  /* 0x00028000013c7983 */ /* 0x000ee80000100800 */
[----:B------:R-:W3:Y:S01]  /*9870*/  LDL R94, [R1+0x26c] ;  /* 0x00026c00015e7983 */ /* 0x000ee20000100800 */
[----:B------:R-:W-:-:S04]  /*9880*/  IMAD.WIDE.U32 R66, R10, R146, c[0x0][0x208] ;  /* 0x000082000a427625 */ /* 0x000fc800078e0092 */
[----:B------:R-:W-:-:S04]  /*9890*/  IMAD.WIDE.U32 R70, R11, R146, c[0x0][0x208] ;  /* 0x000082000b467625 */ /* 0x000fc800078e0092 */
[----:B------:R-:W-:-:S04]  /*98a0*/  IMAD.WIDE.U32 R64, R9, R146, c[0x0][0x210] ;  /* 0x0000840009407625 */ /* 0x000fc800078e0092 */
[-C--:B--2---:R-:W-:Y:S02]  /*98b0*/  FFMA.FTZ R59, R112, R80.reuse, R113 ;  /* 0x00000050703b7223 */ /* 0x084fe40000010071 */
[----:B----4-:R-:W-:Y:S02]  /*98c0*/  FFMA.FTZ R63, R110, R80, R111 ;  /* 0x000000506e3f7223 */ /* 0x010fe4000001006f */
[----:B------:R-:W2:Y:S01]  /*98d0*/  LDL R80, [R1+0x244] ;  /* 0x0002440001507983 */ /* 0x000ea20000100800 */
[----:B---3--:R-:W-:Y:S02]  /*98e0*/  FFMA.FTZ R58, R108, R79, R109 ;  /* 0x0000004f6c3a7223 */ /* 0x008fe4000001006d */
[-C--:B------:R-:W-:Y:S02]  /*98f0*/  FFMA.FTZ R8, R8, R81.reuse, R93 ;  /* 0x0000005108087223 */ /* 0x080fe4000001005d */
[----:B------:R-:W3:Y:S01]  /*9900*/  LDL R93, [R1+0x278] ;  /* 0x00027800015d7983 */ /* 0x000ee20000100800 */
[----:B------:R-:W-:-:S03]  /*9910*/  FFMA.FTZ R52, R89, R81, R92 ;  /* 0x0000005159347223 */ /* 0x000fc6000001005c */
[----:B------:R-:W4:Y:S04]  /*9920*/  LDL R92, [R1+0x268] ;  /* 0x00026800015c7983 */ /* 0x000f280000100800 */
[----:B------:R-:W4:Y:S01]  /*9930*/  LDL R89, [R1+0x274] ;  /* 0x0002740001597983 */ /* 0x000f220000100800 */
[----:B------:R-:W-:-:S03]  /*9940*/  FFMA.FTZ R7, R165, R88, R7 ;  /* 0x00000058a5077223 */ /* 0x000fc60000010007 */
[----:B------:R-:W4:Y:S01]  /*9950*/  LDL R88, [R1+0x264] ;  /* 0x0002640001587983 */ /* 0x000f220000100800 */
[----:B------:R-:W-:Y:S02]  /*9960*/  FFMA.FTZ R6, R161, R87, R162 ;  /* 0x00000057a1067223 */ /* 0x000fe400000100a2 */
[----:B------:R-:W-:Y:S01]  /*9970*/  FFMA.FTZ R5, R147, R86, R160 ;  /* 0x0000005693057223 */ /* 0x000fe200000100a0 */
        /* <DEDUP_REMOVED lines=8> */
[-C--:B------:R-:W-:Y:S02]  /*9a00*/  FFMA.FTZ R10, R121, R83.reuse, R122 ;  /* 0x00000053790a7223 */ /* 0x080fe4000001007a */
[----:B------:R-:W-:Y:S02]  /*9a10*/  FFMA.FTZ R54, R118, R83, R119 ;  /* 0x0000005376367223 */ /* 0x000fe40000010077 */
[----:B------:R-:W4:Y:S01]  /*9a20*/  LDL R83, [R1+0x258] ;  /* 0x0002580001537983 */ /* 0x000f220000100800 */
[----:B------:R-:W-:-:S03]  /*9a30*/  FFMA.FTZ R62, R106, R79, R107 ;  /* 0x0000004f6a3e7223 */ /* 0x000fc6000001006b */
[----:B------:R-:W4:Y:S01]  /*9a40*/  LDL R79, [R1+0x250] ;  /* 0x00025000014f7983 */ /* 0x000f220000100800 */
[-C--:B------:R-:W-:Y:S02]  /*9a50*/  FFMA.FTZ R9, R116, R82.reuse, R117 ;  /* 0x0000005274097223 */ /* 0x080fe40000010075 */
[----:B------:R-:W-:Y:S02]  /*9a60*/  FFMA.FTZ R53, R114, R82, R115 ;  /* 0x0000005272357223 */ /* 0x000fe40000010073 */
[----:B------:R-:W4:Y:S01]  /*9a70*/  LDL R82, [R1+0x248] ;  /* 0x0002480001527983 */ /* 0x000f220000100800 */
[-C--:B------:R-:W-:Y:S02]  /*9a80*/  FFMA.FTZ R57, R104, R78.reuse, R105 ;  /* 0x0000004e68397223 */ /* 0x080fe40000010069 */
[----:B------:R-:W-:Y:S02]  /*9a90*/  FFMA.FTZ R61, R102, R78, R103 ;  /* 0x0000004e663d7223 */ /* 0x000fe40000010067 */
[----:B------:R-:W4:Y:S01]  /*9aa0*/  LDL R78, [R1+0x240] ;  /* 0x00024000014e7983 */ /* 0x000f220000100800 */
[----:B------:R-:W-:-:S03]  /*9ab0*/  FFMA.FTZ R56, R100, R77, R101 ;  /* 0x0000004d64387223 */ /* 0x000fc60000010065 */
[----:B------:R0:W-:Y:S04]  /*9ac0*/  STG.E.128 [R64.64], R4 ;  /* 0x0000000440007986 */ /* 0x0001e8000c101d04 */
[----:B------:R-:W-:Y:S04]  /*9ad0*/  STG.E.128 [R66.64], R8 ;  /* 0x0000000842007986 */ /* 0x000fe8000c101d04 */
[----:B------:R1:W-:Y:S04]  /*9ae0*/  STG.E.128 [R68.64], R52 ;  /* 0x0000003444007986 */ /* 0x0003e8000c101d04 */
[----:B------:R1:W-:Y:S01]  /*9af0*/  STG.E.128 [R70.64], R56 ;  /* 0x0000003846007986 */ /* 0x0003e2000c101d04 */
[----:B0-----:R-:W-:-:S03]  /*9b00*/  FFMA.FTZ R7, R95, R48, R159 ;  /* 0x000000305f077223 */ /* 0x001fc6000001009f */
[----:B-1----:R-:W4:Y:S01]  /*9b10*/  LDL R69, [R1+0x1f0] ;  /* 0x0001f00001457983 */ /* 0x002f220000100800 */
[----:B------:R-:W-:-:S03]  /*9b20*/  FFMA.FTZ R60, R60, R77, R96 ;  /* 0x0000004d3c3c7223 */ /* 0x000fc60000010060 */
[----:B------:R-:W4:Y:S01]  /*9b30*/  LDL R77, [R1+0x1fc] ;  /* 0x0001fc00014d7983 */ /* 0x000f220000100800 */
[----:B------:R-:W-:-:S03]  /*9b40*/  FFMA.FTZ R11, R94, R48, R155 ;  /* 0x000000305e0b7223 */ /* 0x000fc6000001009b */
[----:B------:R0:W-:Y:S04]  /*9b50*/  STG.E.128 [R90.64], R60 ;  /* 0x0000003c5a007986 */ /* 0x0001e8000c101d04 */
[----:B------:R-:W4:Y:S04]  /*9b60*/  LDL R48, [R1+0x230] ;  /* 0x0002300001307983 */ /* 0x000f280000100800 */
[----:B------:R-:W4:Y:S04]  /*9b70*/  LDL R71, [R1+0x1f4] ;  /* 0x0001f40001477983 */ /* 0x000f280000100800 */
[----:B------:R-:W4:Y:S04]  /*9b80*/  LDL R70, [R1+0x1e4] ;  /* 0x0001e40001467983 */ /* 0x000f280000100800 */
[----:B------:R-:W4:Y:S04]  /*9b90*/  LDL R68, [R1+0x1e0] ;  /* 0x0001e00001447983 */ /* 0x000f280000100800 */
[----:B0-----:R-:W4:Y:S01]  /*9ba0*/  LDL R90, [R1+0x23c] ;  /* 0x00023c00015a7983 */ /* 0x001f220000100800 */
[----:B--2---:R-:W-:-:S03]  /*9bb0*/  FFMA.FTZ R57, R80, R75, R137 ;  /* 0x0000004b50397223 */ /* 0x004fc60000010089 */
[----:B------:R-:W2:Y:S01]  /*9bc0*/  LDL R80, [R1+0x204] ;  /* 0x0002040001507983 */ /* 0x000ea20000100800 */
[-C--:B---3--:R-:W-:Y:S02]  /*9bd0*/  FFMA.FTZ R6, R93, R49.reuse, R158 ;  /* 0x000000315d067223 */ /* 0x088fe4000001009e */
[----:B----4-:R-:W-:Y:S02]  /*9be0*/  FFMA.FTZ R10, R92, R49, R154 ;  /* 0x000000315c0a7223 */ /* 0x010fe4000001009a */
[----:B------:R-:W3:Y:S01]  /*9bf0*/  LDL R49, [R1+0x234] ;  /* 0x0002340001317983 */ /* 0x000ee20000100800 */
[----:B------:R-:W-:-:S03]  /*9c00*/  FFMA.FTZ R5, R89, R50, R157 ;  /* 0x0000003259057223 */ /* 0x000fc6000001009d */
[----:B------:R-:W4:Y:S01]  /*9c10*/  LDL R89, [R1+0x22c] ;  /* 0x00022c0001597983 */ /* 0x000f220000100800 */
[----:B------:R-:W-:-:S03]  /*9c20*/  FFMA.FTZ R9, R88, R50, R153 ;  /* 0x0000003258097223 */ /* 0x000fc60000010099 */
[----:B------:R-:W2:Y:S01]  /*9c30*/  LDL R50, [R1+0x238] ;  /* 0x0002380001327983 */ /* 0x000ea20000100800 */
        /* <DEDUP_REMOVED lines=22> */
[----:B------:R-:W-:-:S04]  /*9da0*/  IMAD.WIDE.U32 R60, R12, R146, c[0x0][0x208] ;  /* 0x000082000c3c7625 */ /* 0x000fc800078e0092 */
[-C--:B------:R-:W-:Y:S01]  /*9db0*/  IMAD.WIDE.U32 R62, R12, R146.reuse, c[0x0][0x210] ;  /* 0x000084000c3e7625 */ /* 0x080fe200078e0092 */
[----:B------:R0:W-:Y:S03]  /*9dc0*/  STG.E.128 [R60.64], R4 ;  /* 0x000000043c007986 */ /* 0x0001e6000c101d04 */
[CC--:B------:R-:W-:Y:S01]  /*9dd0*/  IMAD.WIDE.U32 R64, R13.reuse, R146.reuse, c[0x0][0x208] ;  /* 0x000082000d407625 */ /* 0x0c0fe200078e0092 */
[----:B------:R1:W-:Y:S03]  /*9de0*/  STG.E.128 [R62.64], R8 ;  /* 0x000000083e007986 */ /* 0x0003e6000c101d04 */
[-C--:B------:R-:W-:Y:S01]  /*9df0*/  IMAD.WIDE.U32 R12, R13, R146.reuse, c[0x0][0x210] ;  /* 0x000084000d0c7625 */ /* 0x080fe200078e0092 */
[----:B------:R1:W-:Y:S03]  /*9e00*/  STG.E.128 [R64.64], R52 ;  /* 0x0000003440007986 */ /* 0x0003e6000c101d04 */
[-C--:B------:R-:W-:Y:S01]  /*9e10*/  IMAD.WIDE.U32 R66, R14, R146.reuse, c[0x0][0x208] ;  /* 0x000082000e427625 */ /* 0x080fe200078e0092 */
[----:B------:R-:W-:Y:S01]  /*9e20*/  HFMA2.MMA R164, -RZ, RZ, 0, 2.384185791015625e-07 ;  /* 0x00000004ffa47435 */ /* 0x000fe200000001ff */
[----:B------:R1:W-:Y:S04]  /*9e30*/  STG.E.128 [R12.64], R56 ;  /* 0x000000380c007986 */ /* 0x0003e8000c101d04 */
[----:B------:R-:W1:Y:S01]  /*9e40*/  S2R R163, SR_TID.X ;  /* 0x0000000000a37919 */ /* 0x000e620000002100 */
[----:B0-----:R-:W-:-:S04]  /*9e50*/  IMAD.WIDE.U32 R60, R120, R146, c[0x0][0x210] ;  /* 0x00008400783c7625 */ /* 0x001fc800078e0092 */
[----:B-1----:R-:W-:-:S04]  /*9e60*/  IMAD.WIDE.U32 R10, R14, R146, c[0x0][0x210] ;  /* 0x000084000e0a7625 */ /* 0x002fc800078e0092 */
[----:B------:R-:W-:-:S04]  /*9e70*/  IMAD.WIDE.U32 R8, R15, R146, c[0x0][0x208] ;  /* 0x000082000f087625 */ /* 0x000fc800078e0092 */
[----:B------:R-:W-:Y:S02]  /*9e80*/  FFMA.FTZ R48, R48, R40, R132 ;  /* 0x0000002830307223 */ /* 0x000fe40000010084 */
[----:B------:R-:W-:-:S04]  /*9e90*/  IMAD.WIDE.U32 R54, R15, R146, c[0x0][0x210] ;  /* 0x000084000f367625 */ /* 0x000fc800078e0092 */
[----:B------:R-:W-:-:S04]  /*9ea0*/  IMAD.WIDE.U32 R52, R120, R146, c[0x0][0x208] ;  /* 0x0000820078347625 */ /* 0x000fc800078e0092 */
[----:B------:R-:W-:Y:S02]  /*9eb0*/  FFMA.FTZ R51, R90, R41, R135 ;  /* 0x000000295a337223 */ /* 0x000fe40000010087 */
[----:B------:R-:W-:Y:S02]  /*9ec0*/  FFMA.FTZ R57, R70, R43, R21 ;  /* 0x0000002b46397223 */ /* 0x000fe40000010015 */
[----:B------:R-:W-:Y:S02]  /*9ed0*/  FFMA.FTZ R56, R68, R42, R20 ;  /* 0x0000002a44387223 */ /* 0x000fe40000010014 */
[----:B------:R-:W-:-:S05]  /*9ee0*/  IMAD R140, R164, c[0x0][0x160], R140 ;  /* 0x00005800a48c7a24 */ /* 0x000fca00078e028c */
[----:B------:R-:W-:Y:S02]  /*9ef0*/  ISETP.GE.AND P1, PT, R140, c[0x0][0x164], PT ;  /* 0x000059008c007a0c */ /* 0x000fe40003f26270 */
[----:B------:R-:W-:Y:S01]  /*9f00*/  LOP3.LUT R163, R163, 0x1f, RZ, 0xc0, !PT ;  /* 0x0000001fa3a37812 */ /* 0x000fe200078ec0ff */
[----:B---3--:R-:W-:Y:S02]  /*9f10*/  FFMA.FTZ R49, R49, R3, R133 ;  /* 0x0000000331317223 */ /* 0x008fe40000010085 */
[-C--:B--2---:R-:W-:Y:S02]  /*9f20*/  FFMA.FTZ R50, R50, R2.reuse, R134 ;  /* 0x0000000232327223 */ /* 0x084fe40000010086 */
[----:B----4-:R-:W-:Y:S02]  /*9f30*/  FFMA.FTZ R7, R89, R41, R131 ;  /* 0x0000002959077223 */ /* 0x010fe40000010083 */
[----:B------:R-:W-:Y:S01]  /*9f40*/  FFMA.FTZ R6, R88, R2, R130 ;  /* 0x0000000258067223 */ /* 0x000fe20000010082 */
[----:B------:R0:W-:Y:S01]  /*9f50*/  STG.E.128 [R66.64], R48 ;  /* 0x0000003042007986 */ /* 0x0001e2000c101d04 */
[----:B------:R-:W-:-:S02]  /*9f60*/  FFMA.FTZ R5, R87, R3, R129 ;  /* 0x0000000357057223 */ /* 0x000fc40000010081 */
[----:B------:R-:W-:Y:S02]  /*9f70*/  FFMA.FTZ R4, R86, R40, R128 ;  /* 0x0000002856047223 */ /* 0x000fe40000010080 */
[-C--:B------:R-:W-:Y:S02]  /*9f80*/  FFMA.FTZ R15, R85, R46.reuse, R27 ;  /* 0x0000002e550f7223 */ /* 0x080fe4000001001b */
[-C--:B------:R-:W-:Y:S02]  /*9f90*/  FFMA.FTZ R13, R81, R45.reuse, R25 ;  /* 0x0000002d510d7223 */ /* 0x080fe40000010019 */
[----:B0-----:R-:W-:Y:S02]  /*9fa0*/  FFMA.FTZ R49, R80, R45, R125 ;  /* 0x0000002d50317223 */ /* 0x001fe4000001007d */
[----:B------:R-:W-:Y:S02]  /*9fb0*/  FFMA.FTZ R51, R84, R46, R127 ;  /* 0x0000002e54337223 */ /* 0x000fe4000001007f */
[----:B------:R-:W-:-:S02]  /*9fc0*/  FFMA.FTZ R45, R71, R43, R17 ;  /* 0x0000002b472d7223 */ /* 0x000fc40000010011 */
[-C--:B------:R-:W-:Y:S02]  /*9fd0*/  FFMA.FTZ R46, R74, R44.reuse, R18 ;  /* 0x0000002c4a2e7223 */ /* 0x080fe40000010012 */
[----:B------:R-:W-:Y:S02]  /*9fe0*/  FFMA.FTZ R58, R72, R44, R22 ;  /* 0x0000002c483a7223 */ /* 0x000fe40000010016 */
[----:B------:R-:W-:Y:S01]  /*9ff0*/  FFMA.FTZ R44, R69, R42, R16 ;  /* 0x0000002a452c7223 */ /* 0x000fe20000010010 */
[----:B------:R0:W-:Y:S01]  /*a000*/  STG.E.128 [R10.64], R4 ;  /* 0x000000040a007986 */ /* 0x0001e2000c101d04 */
[----:B------:R-:W-:Y:S02]  /*a010*/  FFMA.FTZ R59, R75, R76, R23 ;  /* 0x0000004c4b3b7223 */ /* 0x000fe40000010017 */
[----:B------:R-:W-:Y:S02]  /*a020*/  FFMA.FTZ R14, R83, R47, R26 ;  /* 0x0000002f530e7223 */ /* 0x000fe4000001001a */
[----:B------:R-:W-:-:S02]  /*a030*/  FFMA.FTZ R12, R79, R0, R24 ;  /* 0x000000004f0c7223 */ /* 0x000fc40000010018 */
[----:B------:R-:W-:Y:S02]  /*a040*/  FFMA.FTZ R50, R82, R47, R126 ;  /* 0x0000002f52327223 */ /* 0x000fe4000001007e */
[----:B------:R-:W-:Y:S01]  /*a050*/  FFMA.FTZ R47, R77, R76, R19 ;  /* 0x0000004c4d2f7223 */ /* 0x000fe20000010013 */
[----:B------:R0:W-:Y:S01]  /*a060*/  STG.E.128 [R8.64], R12 ;  /* 0x0000000c08007986 */ /* 0x0001e2000c101d04 */
[----:B------:R-:W-:-:S05]  /*a070*/  FFMA.FTZ R48, R78, R0, R124 ;  /* 0x000000004e307223 */ /* 0x000fca000001007c */
[----:B------:R0:W-:Y:S04]  /*a080*/  STG.E.128 [R54.64], R48 ;  /* 0x0000003036007986 */ /* 0x0001e8000c101d04 */
[----:B------:R0:W-:Y:S04]  /*a090*/  STG.E.128 [R52.64], R44 ;  /* 0x0000002c34007986 */ /* 0x0001e8000c101d04 */
[----:B------:R0:W-:Y:S02]  /*a0a0*/  STG.E.128 [R60.64], R56 ;  /* 0x000000383c007986 */ /* 0x0001e4000c101d04 */
[----:B0----5:R-:W-:Y:S01]  /*a0b0*/  @P1 CALL.REL.NOINC `(.L_x_59131) ;  /* 0x0000001000001944 */ /* 0x021fe20003c00000 */
[----:B------:R-:W-:Y:S05]  /*a0c0*/  BRA `(.L_x_59132) ;  /* 0xffff7fb000007947 */ /* 0x000fea000383ffff */
.L_x_59131:
[----:B------:R-:W-:Y:S05]  /*a0d0*/  EXIT ;  /* 0x000000000000794d */ /* 0x000fea0003800000 */
.L_x_59129:
[----:B0-----:R-:W-:Y:S01]  /*a0e0*/  HFMA2.MMA R146, -RZ, RZ, 0, 1.847743988037109375e-06 ;  /* 0x0000001fff927435 */ /* 0x001fe200000001ff */
[----:B------:R-:W-:-:S02]  /*a0f0*/  MOV R121, 0x1 ;  /* 0x0000000100797802 */ /* 0x000fc40000000f00 */
[----:B------:R-:W-:Y:S02]  /*a100*/  MOV R143, 0xffffffff ;  /* 0xffffffff008f7802 */ /* 0x000fe40000000f00 */
[----:B------:R-:W-:Y:S02]  /*a110*/  MOV R142, 0xa130 ;  /* 0x0000a130008e7802 */ /* 0x000fe40000000f00 */
[----:B------:R-:W-:Y:S05]  /*a120*/  CALL.REL.NOINC `($__internal_73_$__cuda_sm70_shflsync_bfly_p) ;  /* 0x00000d8000007944 */ /* 0x000fea0003c00000 */
[----:B-1----:R-:W-:Y:S05]  /*a130*/  BRA `(.L_x_59133) ;  /* 0xffffc78000007947 */ /* 0x002fea000383ffff */
.L_x_59130:
[----:B------:R-:W-:Y:S01]  /*a140*/  HFMA2.MMA R121, -RZ, RZ, 0, 1.1920928955078125e-07 ;  /* 0x00000002ff797435 */ /* 0x000fe200000001ff */
[----:B------:R-:W-:Y:S02]  /*a150*/  MOV R146, 0x1f ;  /* 0x0000001f00927802 */ /* 0x000fe40000000f00 */
[----:B------:R-:W-:Y:S02]  /*a160*/  MOV R143, 0xffffffff ;  /* 0xffffffff008f7802 */ /* 0x000fe40000000f00 */
[----:B------:R-:W-:Y:S02]  /*a170*/  MOV R142, 0xa190 ;  /* 0x0000a190008e7802 */ /* 0x000fe40000000f00 */
[----:B------:R-:W-:Y:S05]  /*a180*/  CALL.REL.NOINC `($__internal_73_$__cuda_sm70_shflsync_bfly_p) ;  /* 0x00000d2000007944 */ /* 0x000fea0003c00000 */
[----:B-1----:R-:W-:Y:S01]  /*a190*/  FADD.FTZ R122, R122, R121 ;  /* 0x000000797a7a7221 */ /* 0x002fe20000010000 */
[----:B------:R-:W-:Y:S01]  /*a1a0*/  HFMA2.MMA R121, -RZ, RZ, 0, 2.384185791015625e-07 ;  /* 0x00000004ff797435 */ /* 0x000fe200000001ff */
[----:B------:R-:W-:Y:S02]  /*a1b0*/  MOV R146, 0x1f ;  /* 0x0000001f00927802 */ /* 0x000fe40000000f00 */
[----:B------:R-:W-:-:S02]  /*a1c0*/  MOV R143, 0xffffffff ;  /* 0xffffffff008f7802 */ /* 0x000fc40000000f00 */
[----:B------:R-:W-:Y:S02]  /*a1d0*/  MOV R142, 0xa1f0 ;  /* 0x0000a1f0008e7802 */ /* 0x000fe40000000f00 */
[----:B------:R-:W-:Y:S05]  /*a1e0*/  CALL.REL.NOINC `($__internal_73_$__cuda_sm70_shflsync_bfly_p) ;  /* 0x00000cc000007944 */ /* 0x000fea0003c00000 */
[----:B-1----:R-:W-:Y:S01]  /*a1f0*/  FADD.FTZ R122, R122, R121 ;  /* 0x000000797a7a7221 */ /* 0x002fe20000010000 */
[----:B------:R-:W-:Y:S01]  /*a200*/  HFMA2.MMA R121, -RZ, RZ, 0, 4.76837158203125e-07 ;  /* 0x00000008ff797435 */ /* 0x000fe200000001ff */
[----:B------:R-:W-:Y:S02]  /*a210*/  MOV R146, 0x1f ;  /* 0x0000001f00927802 */ /* 0x000fe40000000f00 */
[----:B------:R-:W-:Y:S02]  /*a220*/  MOV R143, 0xffffffff ;  /* 0xffffffff008f7802 */ /* 0x000fe40000000f00 */
[----:B------:R-:W-:Y:S02]  /*a230*/  MOV R142, 0xa250 ;  /* 0x0000a250008e7802 */ /* 0x000fe40000000f00 */
[----:B------:R-:W-:Y:S05]  /*a240*/  CALL.REL.NOINC `($__internal_73_$__cuda_sm70_shflsync_bfly_p) ;  /* 0x00000c6000007944 */ /* 0x000fea0003c00000 */
[----:B-1----:R-:W-:Y:S01]  /*a250*/  FADD.FTZ R122, R122, R121 ;  /* 0x000000797a7a7221 */ /* 0x002fe20000010000 */
[----:B------:R-:W-:Y:S01]  /*a260*/  HFMA2.MMA R121, -RZ, RZ, 0, 9.5367431640625e-07 ;  /* 0x00000010ff797435 */ /* 0x000fe200000001ff */
[----:B------:R-:W-:Y:S02]  /*a270*/  MOV R146, 0x1f ;  /* 0x0000001f00927802 */ /* 0x000fe40000000f00 */
[----:B------:R-:W-:-:S02]  /*a280*/  MOV R143, 0xffffffff ;  /* 0xffffffff008f7802 */ /* 0x000fc40000000f00 */
[----:B------:R-:W-:Y:S02]  /*a290*/  MOV R142, 0xa2b0 ;  /* 0x0000a2b0008e7802 */ /* 0x000fe40000000f00 */
[----:B------:R-:W-:Y:S05]  /*a2a0*/  CALL.REL.NOINC `($__internal_73_$__cuda_sm70_shflsync_bfly_p) ;  /* 0x00000c0000007944 */ /* 0x000fea0003c00000 */
[----:B-1----:R-:W-:Y:S01]  /*a2b0*/  FADD.FTZ R121, R122, R121 ;  /* 0x000000797a797221 */ /* 0x002fe20000010000 */
[----:B------:R-:W-:Y:S02]  /*a2c0*/  MOV R146, 0x1f ;  /* 0x0000001f00927802 */ /* 0x000fe40000000f00 */
[----:B------:R-:W-:Y:S01]  /*a2d0*/  MOV R143, 0xffffffff ;  /* 0xffffffff008f7802 */ /* 0x000fe20000000f00 */
[----:B------:R-:W-:Y:S01]  /*a2e0*/  FMUL.FTZ R147, R121, c[0x0][0x1e0] ;  /* 0x0000780079937a20 */ /* 0x000fe20000410000 */
[----:B------:R-:W-:-:S03]  /*a2f0*/  MOV R142, 0xad20 ;  /* 0x0000ad20008e7802 */ /* 0x000fc60000000f00 */
        /* <DEDUP_REMOVED lines=160> */
[----:B------:R-:W-:-:S06]  /*ad00*/  HFMA2.MMA R121, -RZ, RZ, 0, 5.9604644775390625e-08 ;  /* 0x00000001ff797435 */ /* 0x000fcc00000001ff */
[----:B------:R-:W-:Y:S05]  /*ad10*/  CALL.REL.NOINC `($__internal_73_$__cuda_sm70_shflsync_bfly_p) ;  /* 0x0000019000007944 */ /* 0x000fea0003c00000 */
[----:B-1----:R-:W-:Y:S01]  /*ad20*/  FADD.FTZ R122, R122, R121 ;  /* 0x000000797a7a7221 */ /* 0x002fe20000010000 */
        /* <DEDUP_REMOVED lines=23> */
[----:B-1----:R-:W-:Y:S05]  /*aea0*/  BRA `(.L_x_59134) ;  /* 0xffffc55000007947 */ /* 0x002fea000383ffff */
        .weak           $__internal_73_$__cuda_sm70_shflsync_bfly_p
        .type           $__internal_73_$__cuda_sm70_shflsync_bfly_p,@function
        .size           $__internal_73_$__cuda_sm70_shflsync_bfly_p,(.L_x_65453 - $__internal_73_$__cuda_sm70_shflsync_bfly_p)
$__internal_73_$__cuda_sm70_shflsync_bfly_p:
[----:B------:R-:W-:Y:S04]  /*aeb0*/  WARPSYNC R143 ;  /* 0x0000008f00007348 */ /* 0x000fe80003800000 */
[----:B------:R0:W1:Y:S02]  /*aec0*/  SHFL.BFLY PT, R121, R122, R121, R146 ;  /* 0x0c0000797a797389 */ /* 0x00006400000e0092 */
[----:B0-----:R-:W-:-:S06]  /*aed0*/  HFMA2.MMA R143, -RZ, RZ, 0, 0 ;  /* 0x00000000ff8f7435 */ /* 0x001fcc00000001ff */
[----:B------:R-:W-:Y:S05]  /*aee0*/  RET.REL.NODEC R142 `(_ZN10layer_norm31ln_parallel_residual_fwd_kernelINS_13Kernel_traitsIfffffjLj2560ELj1ELj4ELj1ELj16ENS_18Kernel_traits_baseILj2560EfffffjLj128EEEEELb0ELb0ELb1EEEvNS_9FwdParamsE) ;  /* 0xffff51108e007950 */ /* 0x000fea0003c3ffff */
.L_x_59135:
        /* <DEDUP_REMOVED lines=9> */
.L_x_65453:


//--------------------- .text._ZN10layer_norm31ln_parallel_residual_fwd_kernelINS_13Kernel_traitsIfffffjLj2560ELj1ELj4ELj1ELj16ENS_18Kernel_traits_baseILj2560EfffffjLj128EEEEELb0ELb1ELb0EEEvNS_9FwdParamsE --------------------------
	.section	.text._ZN10layer_norm31ln_parallel_residual_fwd_kernelINS_13Kernel_traitsIfffffjLj2560ELj1ELj4ELj1ELj16ENS_18Kernel_traits_baseILj2560EfffffjLj128EEEEELb0ELb1ELb0EEEvNS_9FwdParamsE,"ax",@progbits
	.sectioninfo	@"SHI_REGISTERS=255"
	.align	128
        .global         _ZN10layer_norm31ln_parallel_residual_fwd_kernelINS_13Kernel_traitsIfffffjLj2560ELj1ELj4ELj1ELj16ENS_18Kernel_traits_baseILj2560EfffffjLj128EEEEELb0ELb1ELb0EEEvNS_9FwdParamsE
        .type           _ZN10layer_norm31ln_parallel_residual_fwd_kernelINS_13Kernel_traitsIfffffjLj2560ELj1ELj4ELj1ELj16ENS_18Kernel_traits_baseILj2560EfffffjLj128EEEEELb0ELb1ELb0EEEvNS_9FwdParamsE,@function
        .size           _ZN10layer_norm31ln_parallel_residual_fwd_kernelINS_13Kernel_traitsIfffffjLj2560ELj1ELj4ELj1ELj16ENS_18Kernel_traits_baseILj2560EfffffjLj128EEEEELb0ELb1ELb0EEEvNS_9FwdParamsE,(.L_x_65454 - _ZN10layer_norm31ln_parallel_residual_fwd_kernelINS_13Kernel_traitsIfffffjLj2560ELj1ELj4ELj1ELj16ENS_18Kernel_traits_baseILj2560EfffffjLj128EEEEELb0ELb1ELb0EEEvNS_9FwdParamsE)
        .other          _ZN10layer_norm31ln_parallel_residual_fwd_kernelINS_13Kernel_traitsIfffffjLj2560ELj1ELj4ELj1ELj16ENS_18Kernel_traits_baseILj2560EfffffjLj128EEEEELb0ELb1ELb0EEEvNS_9FwdParamsE,@"STO_CUDA_ENTRY STV_DEFAULT"
_ZN10layer_norm31ln_parallel_residual_fwd_kernelINS_13Kernel_traitsIfffffjLj2560ELj1ELj4ELj1ELj16ENS_18Kernel_traits_baseILj2560EfffffjLj128EEEEELb0ELb1ELb0EEEvNS_9FwdParamsE:
.text._ZN10layer_norm31ln_parallel_residual_fwd_kernelINS_13Kernel_traitsIfffffjLj2560ELj1ELj4ELj1ELj16ENS_18Kernel_traits_baseILj2560EfffffjLj128EEEEELb0ELb1ELb0EEEvNS_9FwdParamsE:
        /* <DEDUP_REMOVED lines=26> */
[----:B-1----:R-:W-:Y:S01]  /*01a0*/  HFMA2.MMA R6, -RZ, RZ, 0, 9.5367431640625e-07 ;  /* 0x00000010ff067435 */ /* 0x002fe200000001ff */
[----:B------:R-:W-:Y:S01]  /*01b0*/  ISETP.NE.U32.AND P0, PT, RZ, c[0x0][0x218], PT ;  /* 0x00008600ff007a0c */ /* 0x000fe20003f05070 */
[----:B------:R-:W-:Y:S01]  /*01c0*/  CS2R R10, SRZ ;  /* 0x00000000000a7805 */ /* 0x000fe2000001ff00 */
[----:B------:R-:W-:-:S02]  /*01d0*/  CS2R R8, SRZ ;  /* 0x0000000000087805 */ /* 0x000fc4000001ff00 */
[----:B------:R-:W-:-:S05]  /*01e0*/  ISETP.NE.AND.EX P0, PT, RZ, c[0x0][0x21c], PT, P0 ;  /* 0x00008700ff007a0c */ /* 0x000fca0003f05300 */
[----:B------:R-:W-:-:S05]  /*01f0*/  IMAD.WIDE.U32 R6, R3, R6, c[0x0][0x1b0] ;  /* 0x00006c0003067625 */ /* 0x000fca00078e0006 */
[----:B------:R-:W2:Y:S03]  /*0200*/  LDG.E.128 R16, [R6.64] ;  /* 0x0000000406107981 */ /* 0x000ea6000c1e1d00 */
[----:B------:R-:W-:-:S04]  /*0210*/  @P0 LEA R12, P2, R3, c[0x0][0x218], 0x4 ;  /* 0x00008600030c0a11 */ /* 0x000fc800078420ff */
[----:B------:R-:W-:-:S05]  /*0220*/  @P0 LEA.HI.X R13, R3, c[0x0][0x21c], RZ, 0x4, P2 ;  /* 0x00008700030d0a11 */ /* 0x000fca00010f24ff */
[----:B------:R0:W5:Y:S01]  /*0230*/  @P0 LDG.E.128 R8, [R12.64] ;  /* 0x000000040c080981 */ /* 0x000162000c1e1d00 */
[----:B------:R-:W-:-:S03]  /*0240*/  LOP3.LUT R3, R3, 0x20, RZ, 0xfc, !PT ;  /* 0x0000002003037812 */ /* 0x000fc600078efcff */
[----:B--2---:R0:W-:Y:S04]  /*0250*/  STL.64 [R1+0x20], R16 ;  /* 0x0000201001007387 */ /* 0x0041e80000100a00 */
[----:B------:R0:W-:Y:S02]  /*0260*/  STL.64 [R1+0x28], R18 ;  /* 0x0000281201007387 */ /* 0x0001e40000100a00 */
.L_x_59137:
[----:B-1----:R-:W-:Y:S05]  /*0270*/  BSYNC B0 ;  /* 0x0000000000007941 */ /* 0x002fea0003800000 */
.L_x_59136:
[----:B------:R-:W-:Y:S01]  /*0280*/  BSSY B0, `(.L_x_59138) ;  /* 0x000000f000007945 */ /* 0x000fe20003800000 */
[----:B------:R-:W-:Y:S05]  /*0290*/  @!P6 BRA `(.L_x_59139) ;  /* 0x000000d00000e947 */ /* 0x000fea0003800000 */
[----:B0-----:R-:W-:Y:S01]  /*02a0*/  MOV R16, 0x10 ;  /* 0x0000001000107802 */ /* 0x001fe20000000f00 */
[----:B------:R-:W-:Y:S01]  /*02b0*/  CS2R R14, SRZ ;  /* 0x00000000000e7805 */ /* 0x000fe2000001ff00 */
[----:B------:R-:W-:Y:S01]  /*02c0*/  ISETP.NE.U32.AND P0, PT, RZ, c[0x0][0x218], PT ;  /* 0x00008600ff007a0c */ /* 0x000fe20003f05070 */
[----:B------:R-:W-:Y:S02]  /*02d0*/  CS2R R12, SRZ ;  /* 0x00000000000c7805 */ /* 0x000fe4000001ff00 */
[----:B------:R-:W-:Y:S01]  /*02e0*/  IMAD.WIDE.U32 R16, R3, R16, c[0x0][0x1b0] ;  /* 0x00006c0003107625 */ /* 0x000fe200078e0010 */
[----:B------:R-:W-:-:S05]  /*02f0*/  ISETP.NE.AND.EX P0, PT, RZ, c[0x0][0x21c], PT, P0 ;  /* 0x00008700ff007a0c */ /* 0x000fca0003f05300 */
[----:B------:R-:W2:Y:S08]  /*0300*/  LDG.E.128 R16, [R16.64] ;  /* 0x0000000410107981 */ /* 0x000eb0000c1e1d00 */
[----:B------:R-:W-:-:S04]  /*0310*/  @P0 LEA R6, P2, R3, c[0x0][0x218], 0x4 ;  /* 0x0000860003060a11 */ /* 0x000fc800078420ff */
[----:B------:R-:W-:-:S05]  /*0320*/  @P0 LEA.HI.X R7, R3, c[0x0][0x21c], RZ, 0x4, P2 ;  /* 0x0000870003070a11 */ /* 0x000fca00010f24ff */
[----:B------:R0:W5:Y:S01]  /*0330*/  @P0 LDG.E.128 R12, [R6.64] ;  /* 0x00000004060c0981 */ /* 0x000162000c1e1d00 */
[----:B------:R-:W-:-:S03]  /*0340*/  IADD3 R3, R3, 0x20, RZ ;  /* 0x0000002003037810 */ /* 0x000fc60007ffe0ff */
[----:B--2---:R0:W-:Y:S04]  /*0350*/  STL.64 [R1], R16 ;  /* 0x0000001001007387 */ /* 0x0041e80000100a00 */
[----:B------:R0:W-:Y:S02]  /*0360*/  STL.64 [R1+0x8], R18 ;  /* 0x0000081201007387 */ /* 0x0001e40000100a00 */
.L_x_59139:
[----:B------:R-:W-:Y:S05]  /*0370*/  BSYNC B0 ;  /* 0x0000000000007941 */ /* 0x000fea0003800000 */
.L_x_59138:
[----:B------:R-:W-:Y:S01]  /*0380*/  BSSY B0, `(.L_x_59140) ;  /* 0x000000d000007945 */ /* 0x000fe20003800000 */
[----:B------:R-:W-:Y:S05]  /*0390*/  @!P5 BRA `(.L_x_59141) ;  /* 0x000000b00000d947 */ /* 0x000fea0003800000 */
[----:B------:R-:W-:Y:S01]  /*03a0*/  ISETP.NE.U32.AND P0, PT, RZ, c[0x0][0x218], PT ;  /* 0x00008600ff007a0c */ /* 0x000fe20003f05070 */
[----:B------:R-:W-:Y:S01]  /*03b0*/  HFMA2.MMA R248, -RZ, RZ, 0, 9.5367431640625e-07 ;  /* 0x00000010fff87435 */ /* 0x000fe200000001ff */
[----:B0-----:R-:W-:Y:S01]  /*03c0*/  CS2R R18, SRZ ;  /* 0x0000000000127805 */ /* 0x001fe2000001ff00 */
[----:B------:R-:W-:Y:S01]  /*03d0*/  CS2R R16, SRZ ;  /* 0x0000000000107805 */ /* 0x000fe2000001ff00 */
[----:B------:R-:W-:-:S07]  /*03e0*/  ISETP.NE.AND.EX P0, PT, RZ, c[0x0][0x21c], PT, P0 ;  /* 0x00008700ff007a0c */ /* 0x000fce0003f05300 */
[----:B------:R-:W-:-:S06]  /*03f0*/  IMAD.WIDE.U32 R248, R3, R248, c[0x0][0x1b0] ;  /* 0x00006c0003f87625 */ /* 0x000fcc00078e00f8 */
[C---:B------:R-:W-:Y:S01]  /*0400*/  @P0 LEA R6, P2, R3.reuse, c[0x0][0x218], 0x4 ;  /* 0x0000860003060a11 */ /* 0x040fe200078420ff */
[----:B------:R-:W5:Y:S03]  /*0410*/  LDG.E.128 R248, [R248.64] ;  /* 0x00000004f8f87981 */ /* 0x000f66000c1e1d00 */
[----:B------:R-:W-:-:S05]  /*0420*/  @P0 LEA.HI.X R7, R3, c[0x0][0x21c], RZ, 0x4, P2 ;  /* 0x0000870003070a11 */ /* 0x000fca00010f24ff */
[----:B------:R0:W5:Y:S01]  /*0430*/  @P0 LDG.E.128 R16, [R6.64] ;  /* 0x0000000406100981 */ /* 0x000162000c1e1d00 */
[----:B------:R-:W-:-:S03]  /*0440*/  IADD3 R3, R3, 0x20, RZ ;  /* 0x0000002003037810 */ /* 0x000fc60007ffe0ff */
.L_x_59141:
[----:B------:R-:W-:Y:S05]  /*0450*/  BSYNC B0 ;  /* 0x0000000000007941 */ /* 0x000fea0003800000 */
.L_x_59140:
[----:B------:R-:W-:Y:S01]  /*0460*/  BSSY B0, `(.L_x_59142) ;  /* 0x000000d000007945 */ /* 0x000fe20003800000 */
[----:B------:R-:W-:Y:S05]  /*0470*/  @!P4 BRA `(.L_x_59143) ;  /* 0x000000b00000c947 */ /* 0x000fea0003800000 */
[----:B------:R-:W-:Y:S01]  /*0480*/  ISETP.NE.U32.AND P0, PT, RZ, c[0x0][0x218], PT ;  /* 0x00008600ff007a0c */ /* 0x000fe20003f05070 */
[----:B------:R-:W-:Y:S01]  /*0490*/  CS2R R22, SRZ ;  /* 0x0000000000167805 */ /* 0x000fe2000001ff00 */
[----:B------:R-:W-:Y:S01]  /*04a0*/  MOV R244, 0x10 ;  /* 0x0000001000f47802 */ /* 0x000fe20000000f00 */
[----:B------:R-:W-:Y:S01]  /*04b0*/  CS2R R20, SRZ ;  /* 0x0000000000147805 */ /* 0x000fe2000001ff00 */
[----:B------:R-:W-:-:S03]  /*04c0*/  ISETP.NE.AND.EX P0, PT, RZ, c[0x0][0x21c], PT, P0 ;  /* 0x00008700ff007a0c */ /* 0x000fc60003f05300 */
[----:B------:R-:W-:-:S06]  /*04d0*/  IMAD.WIDE.U32 R244, R3, R244, c[0x0][0x1b0] ;  /* 0x00006c0003f47625 */ /* 0x000fcc00078e00f4 */
[----:B------:R-:W5:Y:S04]  /*04e0*/  LDG.E.128 R244, [R244.64] ;  /* 0x00000004f4f47981 */ /* 0x000f68000c1e1d00 */
[----:B0-----:R-:W-:-:S04]  /*04f0*/  @P0 LEA R6, P2, R3, c[0x0][0x218], 0x4 ;  /* 0x0000860003060a11 */ /* 0x001fc800078420ff */
[----:B------:R-:W-:-:S05]  /*0500*/  @P0 LEA.HI.X R7, R3, c[0x0][0x21c], RZ, 0x4, P2 ;  /* 0x0000870003070a11 */ /* 0x000fca00010f24ff */
[----:B------:R0:W5:Y:S01]  /*0510*/  @P0 LDG.E.128 R20, [R6.64] ;  /* 0x0000000406140981 */ /* 0x000162000c1e1d00 */
[----:B------:R-:W-:-:S03]  /*0520*/  IADD3 R3, R3, 0x20, RZ ;  /* 0x0000002003037810 */ /* 0x000fc60007ffe0ff */
.L_x_59143:
[----:B------:R-:W-:Y:S05]  /*0530*/  BSYNC B0 ;  /* 0x0000000000007941 */ /* 0x000fea0003800000 */
.L_x_59142:
[----:B------:R-:W-:Y:S01]  /*0540*/  BSSY B0, `(.L_x_59144) ;  /* 0x000000d000007945 */ /* 0x000fe20003800000 */
[----:B------:R-:W-:Y:S05]  /*0550*/  @!P3 BRA `(.L_x_59145) ;  /* 0x000000b00000b947 */ /* 0x000fea0003800000 */
[----:B------:R-:W-:Y:S01]  /*0560*/  ISETP.NE.U32.AND P0, PT, RZ, c[0x0][0x218], PT ;  /* 0x00008600ff007a0c */ /* 0x000fe20003f05070 */
[----:B------:R-:W-:Y:S01]  /*0570*/  HFMA2.MMA R240, -RZ, RZ, 0, 9.5367431640625e-07 ;  /* 0x00000010fff07435 */ /* 0x000fe200000001ff */
[----:B------:R-:W-:Y:S01]  /*0580*/  CS2R R26, SRZ ;  /* 0x00000000001a7805 */ /* 0x000fe2000001ff00 */
[----:B------:R-:W-:Y:S01]  /*0590*/  CS2R R24, SRZ ;  /* 0x0000000000187805 */ /* 0x000fe2000001ff00 */
[----:B------:R-:W-:-:S07]  /*05a0*/  ISETP.NE.AND.EX P0, PT, RZ, c[0x0][0x21c], PT, P0 ;  /* 0x00008700ff007a0c */ /* 0x000fce0003f05300 */
[----:B------:R-:W-:-:S06]  /*05b0*/  IMAD.WIDE.U32 R240, R3, R240, c[0x0][0x1b0] ;  /* 0x00006c0003f07625 */ /* 0x000fcc00078e00f0 */
[C---:B0-----:R-:W-:Y:S01]  /*05c0*/  @P0 LEA R6, P2, R3.reuse, c[0x0][0x218], 0x4 ;  /* 0x0000860003060a11 */ /* 0x041fe200078420ff */
[----:B------:R-:W5:Y:S03]  /*05d0*/  LDG.E.128 R240, [R240.64] ;  /* 0x00000004f0f07981 */ /* 0x000f66000c1e1d00 */
[----:B------:R-:W-:-:S05]  /*05e0*/  @P0 LEA.HI.X R7, R3, c[0x0][0x21c], RZ, 0x4, P2 ;  /* 0x0000870003070a11 */ /* 0x000fca00010f24ff */
[----:B------:R0:W5:Y:S01]  /*05f0*/  @P0 LDG.E.128 R24, [R6.64] ;  /* 0x0000000406180981 */ /* 0x000162000c1e1d00 */
[----:B------:R-:W-:-:S03]  /*0600*/  IADD3 R3, R3, 0x20, RZ ;  /* 0x0000002003037810 */ /* 0x000fc60007ffe0ff */
.L_x_59145:
[----:B------:R-:W-:Y:S05]  /*0610*/  BSYNC B0 ;  /* 0x0000000000007941 */ /* 0x000fea0003800000 */
.L_x_59144:
[----:B------:R-:W-:Y:S01]  /*0620*/  ISETP.GE.U32.AND P0, PT, R0, 0xc0, PT ;  /* 0x000000c00000780c */ /* 0x000fe20003f06070 */
[----:B------:R-:W-:Y:S01]  /*0630*/  BSSY B0, `(.L_x_59146) ;  /* 0x000000f000007945 */ /* 0x000fe20003800000 */
[----:B------:R-:W-:-:S11]  /*0640*/  LOP3.LUT R2, R2, 0xdfffffff, RZ, 0xc0, !PT ;  /* 0xdfffffff02027812 */ /* 0x000fd600078ec0ff */
[----:B------:R-:W-:Y:S01]  /*0650*/  @P0 LOP3.LUT R2, R2, 0x20000000, RZ, 0xfc, !PT ;  /* 0x2000000002020812 */ /* 0x000fe200078efcff */
        /* <DEDUP_REMOVED lines=12> */
.L_x_59147:
[----:B------:R-:W-:Y:S05]  /*0720*/  BSYNC B0 ;  /* 0x0000000000007941 */ /* 0x000fea0003800000 */
.L_x_59146:
        /* <DEDUP_REMOVED lines=8> */
[----:B------:R-:W-:Y:S01]  /*07b0*/  ISETP.NE.U32.AND P0, PT, RZ, c[0x0][0x218], PT ;  /* 0x00008600ff007a0c */ /* 0x000fe20003f05070 */
[----:B------:R-:W-:Y:S01]  /*07c0*/  CS2R R34, SRZ ;  /* 0x0000000000227805 */ /* 0x000fe2000001ff00 */
[----:B------:R-:W-:Y:S02]  /*07d0*/  CS2R R32, SRZ ;  /* 0x0000000000207805 */ /* 0x000fe4000001ff00 */
[----:B------:R-:W-:Y:S01]  /*07e0*/  ISETP.NE.AND.EX P0, PT, RZ, c[0x0][0x21c], PT, P0 ;  /* 0x00008700ff007a0c */ /* 0x000fe20003f05300 */
[----:B------:R-:W-:-:S12]  /*07f0*/  HFMA2.MMA R232, -RZ, RZ, 0, 9.5367431640625e-07 ;  /* 0x00000010ffe87435 */ /* 0x000fd800000001ff */
[C---:B0-----:R-:W-:Y:S01]  /*0800*/  @P0 LEA R6, P2, R3.reuse, c[0x0][0x218], 0x4 ;  /* 0x0000860003060a11 */ /* 0x041fe200078420ff */
[----:B------:R-:W-:-:S03]  /*0810*/  IMAD.WIDE.U32 R232, R3, R232, c[0x0][0x1b0] ;  /* 0x00006c0003e87625 */ /* 0x000fc600078e00e8 */
[----:B------:R-:W-:-:S03]  /*0820*/  @P0 LEA.HI.X R7, R3, c[0x0][0x21c], RZ, 0x4, P2 ;  /* 0x0000870003070a11 */ /* 0x000fc600010f24ff */
[----:B------:R-:W5:Y:S04]  /*0830*/  LDG.E.128 R232, [R232.64] ;  /* 0x00000004e8e87981 */ /* 0x000f68000c1e1d00 */
[----:B------:R0:W5:Y:S01]  /*0840*/  @P0 LDG.E.128 R32, [R6.64] ;  /* 0x0000000406200981 */ /* 0x000162000c1e1d00 */
[----:B------:R-:W-:-:S03]  /*0850*/  IADD3 R3, R3, 0x20, RZ ;  /* 0x0000002003037810 */ /* 0x000fc60007ffe0ff */
.L_x_59149:
[----:B------:R-:W-:Y:S05]  /*0860*/  BSYNC B0 ;  /* 0x0000000000007941 */ /* 0x000fea0003800000 */
.L_x_59148:
[----:B------:R-:W-:Y:S01]  /*0870*/  ISETP.GE.U32.AND P0, PT, R0, 0x100, PT ;  /* 0x000001000000780c */ /* 0x000fe20003f06070 */
[----:B------:R-:W-:Y:S01]  /*0880*/  BSSY B0, `(.L_x_59150) ;  /* 0x000000f000007945 */ /* 0x000fe20003800000 */
[----:B------:R-:W-:-:S11]  /*0890*/  LOP3.LUT R2, R2, 0xf7ffffff, RZ, 0xc0, !PT ;  /* 0xf7ffffff02027812 */ /* 0x000fd600078ec0ff */
[----:B------:R-:W-:Y:S01]  /*08a0*/  @P0 LOP3.LUT R2, R2, 0x8000000, RZ, 0xfc, !PT ;  /* 0x0800000002020812 */ /* 0x000fe200078efcff */
[----:B------:R-:W-:Y:S05]  /*08b0*/  @!P0 BRA `(.L_x_59151) ;  /* 0x000000b000008947 */ /* 0x000fea0003800000 */
[----:B------:R-:W-:Y:S01]  /*08c0*/  ISETP.NE.U32.AND P0, PT, RZ, c[0x0][0x218], PT ;  /* 0x00008600ff007a0c */ /* 0x000fe20003f05070 */
[----:B------:R-:W-:Y:S01]  /*08d0*/  CS2R R38, SRZ ;  /* 0x0000000000267805 */ /* 0x000fe2000001ff00 */
[----:B------:R-:W-:Y:S02]  /*08e0*/  CS2R R36, SRZ ;  /* 0x0000000000247805 */ /* 0x000fe4000001ff00 */
[----:B------:R-:W-:Y:S02]  /*08f0*/  ISETP.NE.AND.EX P0, PT, RZ, c[0x0][0x21c], PT, P0 ;  /* 0x00008700ff007a0c */ /* 0x000fe40003f05300 */
[----:B------:R-:W-:-:S05]  /*0900*/  MOV R40, 0x10 ;  /* 0x0000001000287802 */ /* 0x000fca0000000f00 */
[----:B------:R-:W-:-:S06]  /*0910*/  IMAD.WIDE.U32 R40, R3, R40, c[0x0][0x1b0] ;  /* 0x00006c0003287625 */ /* 0x000fcc00078e0028 */
[C---:B0-----:R-:W-:Y:S01]  /*0920*/  @P0 LEA R6, P2, R3.reuse, c[0x0][0x218], 0x4 ;  /* 0x0000860003060a11 */ /* 0x041fe200078420ff */
[----:B------:R-:W5:Y:S03]  /*0930*/  LDG.E.128 R40, [R40.64] ;  /* 0x0000000428287981 */ /* 0x000f66000c1e1d00 */
[----:B------:R-:W-:-:S05]  /*0940*/  @P0 LEA.HI.X R7, R3, c[0x0][0x21c], RZ, 0x4, P2 ;  /* 0x0000870003070a11 */ /* 0x000fca00010f24ff */
[----:B------:R0:W5:Y:S01]  /*0950*/  @P0 LDG.E.128 R36, [R6.64] ;  /* 0x0000000406240981 */ /* 0x000162000c1e1d00 */
[----:B------:R-:W-:-:S03]  /*0960*/  IADD3 R3, R3, 0x20, RZ ;  /* 0x0000002003037810 */ /* 0x000fc60007ffe0ff */
.L_x_59151:
[----:B------:R-:W-:Y:S05]  /*0970*/  BSYNC B0 ;  /* 0x0000000000007941 */ /* 0x000fea0003800000 */
.L_x_59150:
        /* <DEDUP_REMOVED lines=16> */
.L_x_59153:
[----:B------:R-:W-:Y:S05]  /*0a80*/  BSYNC B0 ;  /* 0x0000000000007941 */ /* 0x000fea0003800000 */
.L_x_59152:
        /* <DEDUP_REMOVED lines=16> */
.L_x_59155:
[----:B------:R-:W-:Y:S05]  /*0b90*/  BSYNC B0 ;  /* 0x0000000000007941 */ /* 0x000fea0003800000 */
.L_x_59154:
        /* <DEDUP_REMOVED lines=16> */
.L_x_59157:
[----:B------:R-:W-:Y:S05]  /*0ca0*/  BSYNC B0 ;  /* 0x0000000000007941 */ /* 0x000fea0003800000 */
.L_x_59156:
        /* <DEDUP_REMOVED lines=16> */
.L_x_59159:
[----:B------:R-:W-:Y:S05]  /*0db0*/  BSYNC B0 ;  /* 0x0000000000007941 */ /* 0x000fea0003800000 */
.L_x_59158:
        /* <DEDUP_REMOVED lines=16> */
.L_x_59161:
[----:B------:R-:W-:Y:S05]  /*0ec0*/  BSYNC B0 ;  /* 0x0000000000007941 */ /* 0x000fea0003800000 */
.L_x_59160:
        /* <DEDUP_REMOVED lines=16> */
.L_x_59163:
[----:B------:R-:W-:Y:S05]  /*0fd0*/  BSYNC B0 ;  /* 0x0000000000007941 */ /* 0x000fea0003800000 */
.L_x_59162:
        /* <DEDUP_REMOVED lines=16> */
.L_x_59165:
[----:B------:R-:W-:Y:S05]  /*10e0*/  BSYNC B0 ;  /* 0x0000000000007941 */ /* 0x000fea0003800000 */
.L_x_59164:
        /* <DEDUP_REMOVED lines=16> */
.L_x_59167:
[----:B------:R-:W-:Y:S05]  /*11f0*/  BSYNC B0 ;  /* 0x0000000000007941 */ /* 0x000fea0003800000 */
.L_x_59166:
        /* <DEDUP_REMOVED lines=16> */
.L_x_59169:
[----:B------:R-:W-:Y:S05]  /*1300*/  BSYNC B0 ;  /* 0x0000000000007941 */ /* 0x000fea0003800000 */
.L_x_59168:
        /* <DEDUP_REMOVED lines=16> */
.L_x_59171:
[----:B------:R-:W-:Y:S05]  /*1410*/  BSYNC B0 ;  /* 0x0000000000007941 */ /* 0x000fea0003800000 */
.L_x_59170:
        /* <DEDUP_REMOVED lines=16> */
.L_x_59173:
[----:B------:R-:W-:Y:S05]  /*1520*/  BSYNC B0 ;  /* 0x0000000000007941 */ /* 0x000fea0003800000 */
.L_x_59172:
        /* <DEDUP_REMOVED lines=9> */
[----:B0-----:R-:W-:-:S05]  /*15c0*/  MOV R6, 0x10 ;  /* 0x0000001000067802 */ /* 0x001fca0000000f00 */
[----:B------:R-:W-:-:S06]  /*15d0*/  IMAD.WIDE.U32 R6, R3, R6, c[0x0][0x1b0] ;  /* 0x00006c0003067625 */ /* 0x000fcc00078e0006 */
[----:B------:R-:W-:-:S04]  /*15e0*/  @P0 LEA R136, P2, R3, c[0x0][0x218], 0x4 ;  /* 0x0000860003880a11 */ /* 0x000fc800078420ff */
[----:B------:R-:W-:-:S05]  /*15f0*/  @P0 LEA.HI.X R137, R3, c[0x0][0x21c], RZ, 0x4, P2 ;  /* 0x0000870003890a11 */ /* 0x000fca00010f24ff */
[----:B------:R0:W5:Y:S04]  /*1600*/  @P0 LDG.E.128 R132, [R136.64] ;  /* 0x0000000488840981 */ /* 0x000168000c1e1d00 */
[----:B0-----:R-:W2:Y:S04]  /*1610*/  LDG.E.128 R136, [R6.64] ;  /* 0x0000000406887981 */ /* 0x001ea8000c1e1d00 */
[----:B--2---:R0:W-:Y:S04]  /*1620*/  STL.64 [R1+0x10], R136 ;  /* 0x0000108801007387 */ /* 0x0041e80000100a00 */
[----:B------:R0:W-:Y:S02]  /*1630*/  STL.64 [R1+0x18], R138 ;  /* 0x0000188a01007387 */ /* 0x0001e40000100a00 */
.L_x_59175:
[----:B------:R-:W-:Y:S05]  /*1640*/  BSYNC B0 ;  /* 0x0000000000007941 */ /* 0x000fea0003800000 */
.L_x_59174:
[----:B------:R-:W-:Y:S02]  /*1650*/  ISETP.GE.AND P2, PT, R252, c[0x0][0x164], PT ;  /* 0x00005900fc007a0c */ /* 0x000fe40003f46270 */
[----:B------:R-:W-:-:S02]  /*1660*/  MOV R3, c[0x0][0x184] ;  /* 0x0000610000037a02 */ /* 0x000fc40000000f00 */
[----:B------:R-:W-:-:S04]  /*1670*/  LOP3.LUT P0, RZ, R5, c[0x0][0x178], RZ, 0xfc, !PT ;  /* 0x00005e0005ff7a12 */ /* 0x000fc8000780fcff */
[----:B------:R-:W-:-:S05]  /*1680*/  LOP3.LUT P0, RZ, R3, c[0x0][0x17c], RZ, 0xfc, P0 ;  /* 0x00005f0003ff7a12 */ /* 0x000fca000000fcff */
[----:B------:R-:W-:Y:S08]  /*1690*/  @P2 EXIT ;  /* 0x000000000000294d */ /* 0x000ff00003800000 */
[----:B------:R-:W-:Y:S02]  /*16a0*/  ULDC.U8 UR6, c[0x0][0x1f0] ;  /* 0x00007c0000067ab9 */ /* 0x000fe40000000000 */
.L_x_59579:
[----:B0-----:R-:W0:Y:S01]  /*16b0*/  S2R R7, SR_TID.X ;  /* 0x0000000000077919 */ /* 0x001e220000002100 */
        /* <DEDUP_REMOVED lines=29> */
.L_x_59179:
[----:B-----5:R-:W-:Y:S01]  /*1890*/  FADD.FTZ R144, R140, R144 ;  /* 0x000000908c907221 */ /* 0x020fe20000010000 */
[----:B------:R-:W-:Y:S05]  /*18a0*/  BRA `(.L_x_59180) ;  /* 0x0000002000007947 */ /* 0x000fea0003800000 */
.L_x_59178:
[----:B-----5:R-:W-:-:S04]  /*18b0*/  FADD.FTZ R144, R136, R144 ;  /* 0x0000009088907221 */ /* 0x020fc80000010000 */
[----:B------:R-:W-:-:S05]  /*18c0*/  @P2 FADD.FTZ R144, R140, R144 ;  /* 0x000000908c902221 */ /* 0x000fca0000010000 */
.L_x_59180:
[----:B-----5:R-:W-:Y:S02]  /*18d0*/  MOV R148, R144 ;  /* 0x0000009000947202 */ /* 0x020fe40000000f00 */
.L_x_59181:
[----:B------:R-:W-:Y:S05]  /*18e0*/  @P3 BRA `(.L_x_59182) ;  /* 0x0000007000003947 */ /* 0x000fea0003800000 */
[----:B------:R-:W-:-:S04]  /*18f0*/  ISETP.NE.U32.AND P4, PT, RZ, c[0x0][0x180], PT ;  /* 0x00006000ff007a0c */ /* 0x000fc80003f85070 */
[----:B------:R-:W-:-:S13]  /*1900*/  ISETP.NE.AND.EX P4, PT, RZ, c[0x0][0x184], PT, P4 ;  /* 0x00006100ff007a0c */ /* 0x000fda0003f85340 */
[----:B------:R-:W-:Y:S05]  /*1910*/  @P4 BRA `(.L_x_59183) ;  /* 0x0000002000004947 */ /* 0x000fea0003800000 */
[----:B------:R-:W-:Y:S05]  /*1920*/  @P0 BRA `(.L_x_59184) ;  /* 0x0000005000000947 */ /* 0x000fea0003800000 */
[----:B------:R-:W-:Y:S05]  /*1930*/  BRA `(.L_x_59185) ;  /* 0x0000005000007947 */ /* 0x000fea0003800000 */
.L_x_59183:
[----:B-----5:R-:W-:Y:S01]  /*1940*/  FADD.FTZ R145, R141, R145 ;  /* 0x000000918d917221 */ /* 0x020fe20000010000 */
[----:B------:R-:W-:Y:S05]  /*1950*/  BRA `(.L_x_59184) ;  /* 0x0000002000007947 */ /* 0x000fea0003800000 */
.L_x_59182:
[----:B-----5:R-:W-:-:S04]  /*1960*/  FADD.FTZ R145, R137, R145 ;  /* 0x0000009189917221 */ /* 0x020fc80000010000 */
[----:B------:R-:W-:-:S05]  /*1970*/  @P2 FADD.FTZ R145, R141, R145 ;  /* 0x000000918d912221 */ /* 0x000fca0000010000 */
.L_x_59184:
[----:B-----5:R-:W-:Y:S02]  /*1980*/  MOV R149, R145 ;  /* 0x0000009100957202 */ /* 0x020fe40000000f00 */
.L_x_59185:
[----:B------:R-:W-:Y:S05]  /*1990*/  @P3 BRA `(.L_x_59186) ;  /* 0x0000007000003947 */ /* 0x000fea0003800000 */
[----:B------:R-:W-:-:S04]  /*19a0*/  ISETP.NE.U32.AND P4, PT, RZ, c[0x0][0x180], PT ;  /* 0x00006000ff007a0c */ /* 0x000fc80003f85070 */
[----:B------:R-:W-:-:S13]  /*19b0*/  ISETP.NE.AND.EX P4, PT, RZ, c[0x0][0x184], PT, P4 ;  /* 0x00006100ff007a0c */ /* 0x000fda0003f85340 */
[----:B------:R-:W-:Y:S05]  /*19c0*/  @P4 BRA `(.L_x_59187) ;  /* 0x0000002000004947 */ /* 0x000fea0003800000 */
[----:B------:R-:W-:Y:S05]  /*19d0*/  @P0 BRA `(.L_x_59188) ;  /* 0x0000005000000947 */ /* 0x000fea0003800000 */
[----:B------:R-:W-:Y:S05]  /*19e0*/  BRA `(.L_x_59189) ;  /* 0x0000005000007947 */ /* 0x000fea0003800000 */
.L_x_59187:
[----:B-----5:R-:W-:Y:S01]  /*19f0*/  FADD.FTZ R146, R142, R146 ;  /* 0x000000928e927221 */ /* 0x020fe20000010000 */
[----:B------:R-:W-:Y:S05]  /*1a00*/  BRA `(.L_x_59188) ;  /* 0x0000002000007947 */ /* 0x000fea0003800000 */
.L_x_59186:
[----:B-----5:R-:W-:-:S04]  /*1a10*/  FADD.FTZ R146, R138, R146 ;  /* 0x000000928a927221 */ /* 0x020fc80000010000 */
[----:B------:R-:W-:-:S05]  /*1a20*/  @P2 FADD.FTZ R146, R142, R146 ;  /* 0x000000928e922221 */ /* 0x000fca0000010000 */
.L_x_59188:
[----:B-----5:R-:W-:Y:S02]  /*1a30*/  MOV R150, R146 ;  /* 0x0000009200967202 */ /* 0x020fe40000000f00 */
.L_x_59189:
[----:B------:R-:W-:Y:S05]  /*1a40*/  @P3 BRA `(.L_x_59190) ;  /* 0x0000007000003947 */ /* 0x000fea0003800000 */
[----:B------:R-:W-:-:S04]  /*1a50*/  ISETP.NE.U32.AND P2, PT, RZ, c[0x0][0x180], PT ;  /* 0x00006000ff007a0c */ /* 0x000fc80003f45070 */
[----:B------:R-:W-:-:S13]  /*1a60*/  ISETP.NE.AND.EX P2, PT, RZ, c[0x0][0x184], PT, P2 ;  /* 0x00006100ff007a0c */ /* 0x000fda0003f45320 */
[----:B------:R-:W-:Y:S05]  /*1a70*/  @P2 BRA `(.L_x_59191) ;  /* 0x0000002000002947 */ /* 0x000fea0003800000 */
[----:B------:R-:W-:Y:S05]  /*1a80*/  @P0 BRA `(.L_x_59192) ;  /* 0x0000005000000947 */ /* 0x000fea0003800000 */
[----:B------:R-:W-:Y:S05]  /*1a90*/  BRA `(.L_x_59193) ;  /* 0x0000005000007947 */ /* 0x000fea0003800000 */
.L_x_59191:
[----:B-----5:R-:W-:Y:S01]  /*1aa0*/  FADD.FTZ R147, R143, R147 ;  /* 0x000000938f937221 */ /* 0x020fe20000010000 */
[----:B------:R-:W-:Y:S05]  /*1ab0*/  BRA `(.L_x_59192) ;  /* 0x0000002000007947 */ /* 0x000fea0003800000 */
.L_x_59190:
[----:B-----5:R-:W-:-:S04]  /*1ac0*/  FADD.FTZ R147, R139, R147 ;  /* 0x000000938b937221 */ /* 0x020fc80000010000 */
[----:B------:R-:W-:-:S05]  /*1ad0*/  @P2 FADD.FTZ R147, R143, R147 ;  /* 0x000000938f932221 */ /* 0x000fca0000010000 */
.L_x_59192:
[----:B-----5:R-:W-:Y:S02]  /*1ae0*/  MOV R151, R147 ;  /* 0x0000009300977202 */ /* 0x020fe40000000f00 */
.L_x_59193:
[C---:B------:R-:W-:Y:S02]  /*1af0*/  @P0 LEA R228, P2, R6.reuse, c[0x0][0x188], 0x4 ;  /* 0x0000620006e40a11 */ /* 0x040fe400078420ff */
[C---:B------:R-:W-:Y:S02]  /*1b00*/  IADD3 R3, R6.reuse, 0x20, RZ ;  /* 0x0000002006037810 */ /* 0x040fe40007ffe0ff */
[----:B------:R-:W-:-:S05]  /*1b10*/  @P0 LEA.HI.X R229, R6, c[0x0][0x18c], RZ, 0x4, P2 ;  /* 0x0000630006e50a11 */ /* 0x000fca00010f24ff */
[----:B------:R0:W-:Y:S04]  /*1b20*/  @P0 STG.E.128 [R228.64], R148 ;  /* 0x00000094e4000986 */ /* 0x0001e8000c101d04 */
.L_x_59177:
[----:B------:R-:W-:Y:S05]  /*1b30*/  BSYNC B0 ;  /* 0x0000000000007941 */ /* 0x000fea0003800000 */
.L_x_59176:
        /* <DEDUP_REMOVED lines=24> */
.L_x_59197:
[----:B-----5:R-:W-:Y:S01]  /*1cc0*/  FADD.FTZ R152, R140, R152 ;  /* 0x000000988c987221 */ /* 0x020fe20000010000 */
[----:B------:R-:W-:Y:S05]  /*1cd0*/  BRA `(.L_x_59198) ;  /* 0x0000002000007947 */ /* 0x000fea0003800000 */
.L_x_59196:
[----:B-----5:R-:W-:-:S04]  /*1ce0*/  FADD.FTZ R152, R136, R152 ;  /* 0x0000009888987221 */ /* 0x020fc80000010000 */
[----:B------:R-:W-:-:S05]  /*1cf0*/  @P2 FADD.FTZ R152, R140, R152 ;  /* 0x000000988c982221 */ /* 0x000fca0000010000 */
.L_x_59198:
[----:B0----5:R-:W-:Y:S02]  /*1d00*/  MOV R148, R152 ;  /* 0x0000009800947202 */ /* 0x021fe40000000f00 */
.L_x_59199:
[----:B------:R-:W-:Y:S05]  /*1d10*/  @P3 BRA `(.L_x_59200) ;  /* 0x0000007000003947 */ /* 0x000fea0003800000 */
[----:B------:R-:W-:-:S04]  /*1d20*/  ISETP.NE.U32.AND P4, PT, RZ, c[0x0][0x180], PT ;  /* 0x00006000ff007a0c */ /* 0x000fc80003f85070 */
[----:B------:R-:W-:-:S13]  /*1d30*/  ISETP.NE.AND.EX P4, PT, RZ, c[0x0][0x184], PT, P4 ;  /* 0x00006100ff007a0c */ /* 0x000fda0003f85340 */
[----:B------:R-:W-:Y:S05]  /*1d40*/  @P4 BRA `(.L_x_59201) ;  /* 0x0000002000004947 */ /* 0x000fea0003800000 */
[----:B------:R-:W-:Y:S05]  /*1d50*/  @P0 BRA `(.L_x_59202) ;  /* 0x0000005000000947 */ /* 0x000fea0003800000 */
[----:B------:R-:W-:Y:S05]  /*1d60*/  BRA `(.L_x_59203) ;  /* 0x0000005000007947 */ /* 0x000fea0003800000 */
.L_x_59201:
[----:B-----5:R-:W-:Y:S01]  /*1d70*/  FADD.FTZ R153, R141, R153 ;  /* 0x000000998d997221 */ /* 0x020fe20000010000 */
[----:B------:R-:W-:Y:S05]  /*1d80*/  BRA `(.L_x_59202) ;  /* 0x0000002000007947 */ /* 0x000fea0003800000 */
.L_x_59200:
[----:B-----5:R-:W-:-:S04]  /*1d90*/  FADD.FTZ R153, R137, R153 ;  /* 0x0000009989997221 */ /* 0x020fc80000010000 */
[----:B------:R-:W-:-:S05]  /*1da0*/  @P2 FADD.FTZ R153, R141, R153 ;  /* 0x000000998d992221 */ /* 0x000fca0000010000 */
.L_x_59202:
[----:B0----5:R-:W-:Y:S02]  /*1db0*/  MOV R149, R153 ;  /* 0x0000009900957202 */ /* 0x021fe40000000f00 */
.L_x_59203:
[----:B------:R-:W-:Y:S05]  /*1dc0*/  @P3 BRA `(.L_x_59204) ;  /* 0x0000007000003947 */ /* 0x000fea0003800000 */
[----:B------:R-:W-:-:S04]  /*1dd0*/  ISETP.NE.U32.AND P4, PT, RZ, c[0x0][0x180], PT ;  /* 0x00006000ff007a0c */ /* 0x000fc80003f85070 */
[----:B------:R-:W-:-:S13]  /*1de0*/  ISETP.NE.AND.EX P4, PT, RZ, c[0x0][0x184], PT, P4 ;  /* 0x00006100ff007a0c */ /* 0x000fda0003f85340 */
[----:B------:R-:W-:Y:S05]  /*1df0*/  @P4 BRA `(.L_x_59205) ;  /* 0x0000002000004947 */ /* 0x000fea0003800000 */
[----:B------:R-:W-:Y:S05]  /*1e00*/  @P0 BRA `(.L_x_59206) ;  /* 0x0000005000000947 */ /* 0x000fea0003800000 */
[----:B------:R-:W-:Y:S05]  /*1e10*/  BRA `(.L_x_59207) ;  /* 0x0000005000007947 */ /* 0x000fea0003800000 */
.L_x_59205:
[----:B-----5:R-:W-:Y:S01]  /*1e20*/  FADD.FTZ R154, R142, R154 ;  /* 0x0000009a8e9a7221 */ /* 0x020fe20000010000 */
[----:B------:R-:W-:Y:S05]  /*1e30*/  BRA `(.L_x_59206) ;  /* 0x0000002000007947 */ /* 0x000fea0003800000 */
.L_x_59204:
[----:B-----5:R-:W-:-:S04]  /*1e40*/  FADD.FTZ R154, R138, R154 ;  /* 0x0000009a8a9a7221 */ /* 0x020fc80000010000 */
[----:B------:R-:W-:-:S05]  /*1e50*/  @P2 FADD.FTZ R154, R142, R154 ;  /* 0x0000009a8e9a2221 */ /* 0x000fca0000010000 */
.L_x_59206:
[----:B0----5:R-:W-:Y:S02]  /*1e60*/  MOV R150, R154 ;  /* 0x0000009a00967202 */ /* 0x021fe40000000f00 */
.L_x_59207:
[----:B------:R-:W-:Y:S05]  /*1e70*/  @P3 BRA `(.L_x_59208) ;  /* 0x0000007000003947 */ /* 0x000fea0003800000 */
[----:B------:R-:W-:-:S04]  /*1e80*/  ISETP.NE.U32.AND P2, PT, RZ, c[0x0][0x180], PT ;  /* 0x00006000ff007a0c */ /* 0x000fc80003f45070 */
[----:B------:R-:W-:-:S13]  /*1e90*/  ISETP.NE.AND.EX P2, PT, RZ, c[0x0][0x184], PT, P2 ;  /* 0x00006100ff007a0c */ /* 0x000fda0003f45320 */
[----:B------:R-:W-:Y:S05]  /*1ea0*/  @P2 BRA `(.L_x_59209) ;  /* 0x0000002000002947 */ /* 0x000fea0003800000 */
[----:B------:R-:W-:Y:S05]  /*1eb0*/  @P0 BRA `(.L_x_59210) ;  /* 0x0000005000000947 */ /* 0x000fea0003800000 */
[----:B------:R-:W-:Y:S05]  /*1ec0*/  BRA `(.L_x_59211) ;  /* 0x0000005000007947 */ /* 0x000fea0003800000 */
.L_x_59209:
[----:B-----5:R-:W-:Y:S01]  /*1ed0*/  FADD.FTZ R155, R143, R155 ;  /* 0x0000009b8f9b7221 */ /* 0x020fe20000010000 */
[----:B------:R-:W-:Y:S05]  /*1ee0*/  BRA `(.L_x_59210) ;  /* 0x0000002000007947 */ /* 0x000fea0003800000 */
.L_x_59208:
[----:B-----5:R-:W-:-:S04]  /*1ef0*/  FADD.FTZ R155, R139, R155 ;  /* 0x0000009b8b9b7221 */ /* 0x020fc80000010000 */
[----:B------:R-:W-:-:S05]  /*1f00*/  @P2 FADD.FTZ R155, R143, R155 ;  /* 0x0000009b8f9b2221 */ /* 0x000fca0000010000 */
.L_x_59210:
[----:B0----5:R-:W-:Y:S02]  /*1f10*/  MOV R151, R155 ;  /* 0x0000009b00977202 */ /* 0x021fe40000000f00 */
.L_x_59211:
[----:B0-----:R-:W-:-:S04]  /*1f20*/  @P0 LEA R228, P2, R3, c[0x0][0x188], 0x4 ;  /* 0x0000620003e40a11 */ /* 0x001fc800078420ff */
[C---:B------:R-:W-:Y:S02]  /*1f30*/  @P0 LEA.HI.X R229, R3.reuse, c[0x0][0x18c], RZ, 0x4, P2 ;  /* 0x0000630003e50a11 */ /* 0x040fe400010f24ff */
[----:B------:R-:W-:-:S03]  /*1f40*/  IADD3 R3, R3, 0x20, RZ ;  /* 0x0000002003037810 */ /* 0x000fc60007ffe0ff */
[----:B------:R0:W-:Y:S04]  /*1f50*/  @P0 STG.E.128 [R228.64], R148 ;  /* 0x00000094e4000986 */ /* 0x0001e8000c101d04 */
.L_x_59195:
[----:B------:R-:W-:Y:S05]  /*1f60*/  BSYNC B0 ;  /* 0x0000000000007941 */ /* 0x000fea0003800000 */
.L_x_59194:
        /* <DEDUP_REMOVED lines=24> */
.L_x_59215:
[----:B-----5:R-:W-:Y:S01]  /*20f0*/  FADD.FTZ R156, R140, R156 ;  /* 0x0000009c8c9c7221 */ /* 0x020fe20000010000 */
[----:B------:R-:W-:Y:S05]  /*2100*/  BRA `(.L_x_59216) ;  /* 0x0000002000007947 */ /* 0x000fea0003800000 */
.L_x_59214:
[----:B-----5:R-:W-:-:S04]  /*2110*/  FADD.FTZ R156, R136, R156 ;  /* 0x0000009c889c7221 */ /* 0x020fc80000010000 */
[----:B------:R-:W-:-:S05]  /*2120*/  @P2 FADD.FTZ R156, R140, R156 ;  /* 0x0000009c8c9c2221 */ /* 0x000fca0000010000 */
.L_x_59216:
[----:B0----5:R-:W-:Y:S02]  /*2130*/  MOV R148, R156 ;  /* 0x0000009c00947202 */ /* 0x021fe40000000f00 */
.L_x_59217:
[----:B------:R-:W-:Y:S05]  /*2140*/  @P3 BRA `(.L_x_59218) ;  /* 0x0000007000003947 */ /* 0x000fea0003800000 */
[----:B------:R-:W-:-:S04]  /*2150*/  ISETP.NE.U32.AND P4, PT, RZ, c[0x0][0x180], PT ;  /* 0x00006000ff007a0c */ /* 0x000fc80003f85070 */
[----:B------:R-:W-:-:S13]  /*2160*/  ISETP.NE.AND.EX P4, PT, RZ, c[0x0][0x184], PT, P4 ;  /* 0x00006100ff007a0c */ /* 0x000fda0003f85340 */
[----:B------:R-:W-:Y:S05]  /*2170*/  @P4 BRA `(.L_x_59219) ;  /* 0x0000002000004947 */ /* 0x000fea0003800000 */
[----:B------:R-:W-:Y:S05]  /*2180*/  @P0 BRA `(.L_x_59220) ;  /* 0x0000005000000947 */ /* 0x000fea0003800000 */
[----:B------:R-:W-:Y:S05]  /*2190*/  BRA `(.L_x_59221) ;  /* 0x0000005000007947 */ /* 0x000fea0003800000 */
.L_x_59219:
[----:B-----5:R-:W-:Y:S01]  /*21a0*/  FADD.FTZ R157, R141, R157 ;  /* 0x0000009d8d9d7221 */ /* 0x020fe20000010000 */
[----:B------:R-:W-:Y:S05]  /*21b0*/  BRA `(.L_x_59220) ;  /* 0x0000002000007947 */ /* 0x000fea0003800000 */
.L_x_59218:
[----:B-----5:R-:W-:-:S04]  /*21c0*/  FADD.FTZ R157, R137, R157 ;  /* 0x0000009d899d7221 */ /* 0x020fc80000010000 */
[----:B------:R-:W-:-:S05]  /*21d0*/  @P2 FADD.FTZ R157, R141, R157 ;  /* 0x0000009d8d9d2221 */ /* 0x000fca0000010000 */
.L_x_59220:
[----:B0----5:R-:W-:Y:S02]  /*21e0*/  MOV R149, R157 ;  /* 0x0000009d00957202 */ /* 0x021fe40000000f00 */
.L_x_59221:
[----:B------:R-:W-:Y:S05]  /*21f0*/  @P3 BRA `(.L_x_59222) ;  /* 0x0000007000003947 */ /* 0x000fea0003800000 */
[----:B------:R-:W-:-:S04]  /*2200*/  ISETP.NE.U32.AND P4, PT, RZ, c[0x0][0x180], PT ;  /* 0x00006000ff007a0c */ /* 0x000fc80003f85070 */
[----:B------:R-:W-:-:S13]  /*2210*/  ISETP.NE.AND.EX P4, PT, RZ, c[0x0][0x184], PT, P4 ;  /* 0x00006100ff007a0c */ /* 0x000fda0003f85340 */
[----:B------:R-:W-:Y:S05]  /*2220*/  @P4 BRA `(.L_x_59223) ;  /* 0x0000002000004947 */ /* 0x000fea0003800000 */
[----:B------:R-:W-:Y:S05]  /*2230*/  @P0 BRA `(.L_x_59224) ;  /* 0x0000005000000947 */ /* 0x000fea0003800000 */
[----:B------:R-:W-:Y:S05]  /*2240*/  BRA `(.L_x_59225) ;  /* 0x0000005000007947 */ /* 0x000fea0003800000 */
.L_x_59223:
[----:B-----5:R-:W-:Y:S01]  /*2250*/  FADD.FTZ R158, R142, R158 ;  /* 0x0000009e8e9e7221 */ /* 0x020fe20000010000 */
[----:B------:R-:W-:Y:S05]  /*2260*/  BRA `(.L_x_59224) ;  /* 0x0000002000007947 */ /* 0x000fea0003800000 */
.L_x_59222:
[----:B-----5:R-:W-:-:S04]  /*2270*/  FADD.FTZ R158, R138, R158 ;  /* 0x0000009e8a9e7221 */ /* 0x020fc80000010000 */
[----:B------:R-:W-:-:S05]  /*2280*/  @P2 FADD.FTZ R158, R142, R158 ;  /* 0x0000009e8e9e2221 */ /* 0x000fca0000010000 */
.L_x_59224:
[----:B0----5:R-:W-:Y:S02]  /*2290*/  MOV R150, R158 ;  /* 0x0000009e00967202 */ /* 0x021fe40000000f00 */
.L_x_59225:
[----:B------:R-:W-:Y:S05]  /*22a0*/  @P3 BRA `(.L_x_59226) ;  /* 0x0000007000003947 */ /* 0x000fea0003800000 */
[----:B------:R-:W-:-:S04]  /*22b0*/  ISETP.NE.U32.AND P2, PT, RZ, c[0x0][0x180], PT ;  /* 0x00006000ff007a0c */ /* 0x000fc80003f45070 */
[----:B------:R-:W-:-:S13]  /*22c0*/  ISETP.NE.AND.EX P2, PT, RZ, c[0x0][0x184], PT, P2 ;  /* 0x00006100ff007a0c */ /* 0x000fda0003f45320 */
[----:B------:R-:W-:Y:S05]  /*22d0*/  @P2 BRA `(.L_x_59227) ;  /* 0x0000002000002947 */ /* 0x000fea0003800000 */
[----:B------:R-:W-:Y:S05]  /*22e0*/  @P0 BRA `(.L_x_59228) ;  /* 0x0000005000000947 */ /* 0x000fea0003800000 */
[----:B------:R-:W-:Y:S05]  /*22f0*/  BRA `(.L_x_59229) ;  /* 0x0000005000007947 */ /* 0x000fea0003800000 */
.L_x_59227:
[----:B-----5:R-:W-:Y:S01]  /*2300*/  FADD.FTZ R159, R143, R159 ;  /* 0x0000009f8f9f7221 */ /* 0x020fe20000010000 */
[----:B------:R-:W-:Y:S05]  /*2310*/  BRA `(.L_x_59228) ;  /* 0x0000002000007947 */ /* 0x000fea0003800000 */
.L_x_59226:
[----:B-----5:R-:W-:-:S04]  /*2320*/  FADD.FTZ R159, R139, R159 ;  /* 0x0000009f8b9f7221 */ /* 0x020fc80000010000 */
[----:B------:R-:W-:-:S05]  /*2330*/  @P2 FADD.FTZ R159, R143, R159 ;  /* 0x0000009f8f9f2221 */ /* 0x000fca0000010000 */
.L_x_59228:
[----:B0----5:R-:W-:Y:S02]  /*2340*/  MOV R151, R159 ;  /* 0x0000009f00977202 */ /* 0x021fe40000000f00 */
.L_x_59229:
[----:B0-----:R-:W-:-:S04]  /*2350*/  @P0 LEA R228, P2, R3, c[0x0][0x188], 0x4 ;  /* 0x0000620003e40a11 */ /* 0x001fc800078420ff */
[C---:B------:R-:W-:Y:S02]  /*2360*/  @P0 LEA.HI.X R229, R3.reuse, c[0x0][0x18c], RZ, 0x4, P2 ;  /* 0x0000630003e50a11 */ /* 0x040fe400010f24ff */
[----:B------:R-:W-:-:S03]  /*2370*/  IADD3 R3, R3, 0x20, RZ ;  /* 0x0000002003037810 */ /* 0x000fc60007ffe0ff */
[----:B------:R0:W-:Y:S04]  /*2380*/  @P0 STG.E.128 [R228.64], R148 ;  /* 0x00000094e4000986 */ /* 0x0001e8000c101d04 */
.L_x_59213:
[----:B------:R-:W-:Y:S05]  /*2390*/  BSYNC B0 ;  /* 0x0000000000007941 */ /* 0x000fea0003800000 */
.L_x_59212:
        /* <DEDUP_REMOVED lines=24> */
.L_x_59233:
[----:B-----5:R-:W-:Y:S01]  /*2520*/  FADD.FTZ R160, R140, R160 ;  /* 0x000000a08ca07221 */ /* 0x020fe20000010000 */
[----:B------:R-:W-:Y:S05]  /*2530*/  BRA `(.L_x_59234) ;  /* 0x0000002000007947 */ /* 0x000fea0003800000 */
.L_x_59232:
[----:B-----5:R-:W-:-:S04]  /*2540*/  FADD.FTZ R160, R136, R160 ;  /* 0x000000a088a07221 */ /* 0x020fc80000010000 */
[----:B------:R-:W-:-:S05]  /*2550*/  @P2 FADD.FTZ R160, R140, R160 ;  /* 0x000000a08ca02221 */ /* 0x000fca0000010000 */
.L_x_59234:
[----:B0----5:R-:W-:Y:S02]  /*2560*/  MOV R148, R160 ;  /* 0x000000a000947202 */ /* 0x021fe40000000f00 */
.L_x_59235:
[----:B------:R-:W-:Y:S05]  /*2570*/  @P3 BRA `(.L_x_59236) ;  /* 0x0000007000003947 */ /* 0x000fea0003800000 */
[----:B------:R-:W-:-:S04]  /*2580*/  ISETP.NE.U32.AND P4, PT, RZ, c[0x0][0x180], PT ;  /* 0x00006000ff007a0c */ /* 0x000fc80003f85070 */
[----:B------:R-:W-:-:S13]  /*2590*/  ISETP.NE.AND.EX P4, PT, RZ, c[0x0][0x184], PT, P4 ;  /* 0x00006100ff007a0c */ /* 0x000fda0003f85340 */
[----:B------:R-:W-:Y:S05]  /*25a0*/  @P4 BRA `(.L_x_59237) ;  /* 0x0000002000004947 */ /* 0x000fea0003800000 */
[----:B------:R-:W-:Y:S05]  /*25b0*/  @P0 BRA `(.L_x_59238) ;  /* 0x0000005000000947 */ /* 0x000fea0003800000 */
[----:B------:R-:W-:Y:S05]  /*25c0*/  BRA `(.L_x_59239) ;  /* 0x0000005000007947 */ /* 0x000fea0003800000 */
.L_x_59237:
[----:B-----5:R-:W-:Y:S01]  /*25d0*/  FADD.FTZ R161, R141, R161 ;  /* 0x000000a18da17221 */ /* 0x020fe20000010000 */
[----:B------:R-:W-:Y:S05]  /*25e0*/  BRA `(.L_x_59238) ;  /* 0x0000002000007947 */ /* 0x000fea0003800000 */
.L_x_59236:
[----:B-----5:R-:W-:-:S04]  /*25f0*/  FADD.FTZ R161, R137, R161 ;  /* 0x000000a189a17221 */ /* 0x020fc80000010000 */
[----:B------:R-:W-:-:S05]  /*2600*/  @P2 FADD.FTZ R161, R141, R161 ;  /* 0x000000a18da12221 */ /* 0x000fca0000010000 */
.L_x_59238:
[----:B0----5:R-:W-:Y:S02]  /*2610*/  MOV R149, R161 ;  /* 0x000000a100957202 */ /* 0x021fe40000000f00 */
.L_x_59239:
[----:B------:R-:W-:Y:S05]  /*2620*/  @P3 BRA `(.L_x_59240) ;  /* 0x0000007000003947 */ /* 0x000fea0003800000 */
[----:B------:R-:W-:-:S04]  /*2630*/  ISETP.NE.U32.AND P4, PT, RZ, c[0x0][0x180], PT ;  /* 0x00006000ff007a0c */ /* 0x000fc80003f85070 */
[----:B------:R-:W-:-:S13]  /*2640*/  ISETP.NE.AND.EX P4, PT, RZ, c[0x0][0x184], PT, P4 ;  /* 0x00006100ff007a0c */ /* 0x000fda0003f85340 */
[----:B------:R-:W-:Y:S05]  /*2650*/  @P4 BRA `(.L_x_59241) ;  /* 0x0000002000004947 */ /* 0x000fea0003800000 */
[----:B------:R-:W-:Y:S05]  /*2660*/  @P0 BRA `(.L_x_59242) ;  /* 0x0000005000000947 */ /* 0x000fea0003800000 */
[----:B------:R-:W-:Y:S05]  /*2670*/  BRA `(.L_x_59243) ;  /* 0x0000005000007947 */ /* 0x000fea0003800000 */
.L_x_59241:
[----:B-----5:R-:W-:Y:S01]  /*2680*/  FADD.FTZ R162, R142, R162 ;  /* 0x000000a28ea27221 */ /* 0x020fe20000010000 */
[----:B------:R-:W-:Y:S05]  /*2690*/  BRA `(.L_x_59242) ;  /* 0x0000002000007947 */ /* 0x000fea0003800000 */
.L_x_59240:
[----:B-----5:R-:W-:-:S04]  /*26a0*/  FADD.FTZ R162, R138, R162 ;  /* 0x000000a28aa27221 */ /* 0x020fc80000010000 */
[----:B------:R-:W-:-:S05]  /*26b0*/  @P2 FADD.FTZ R162, R142, R162 ;  /* 0x000000a28ea22221 */ /* 0x000fca0000010000 */
.L_x_59242:
[----:B0----5:R-:W-:Y:S02]  /*26c0*/  MOV R150, R162 ;  /* 0x000000a200967202 */ /* 0x021fe40000000f00 */
.L_x_59243:
[----:B------:R-:W-:Y:S05]  /*26d0*/  @P3 BRA `(.L_x_59244) ;  /* 0x0000007000003947 */ /* 0x000fea0003800000 */
[----:B------:R-:W-:-:S04]  /*26e0*/  ISETP.NE.U32.AND P2, PT, RZ, c[0x0][0x180], PT ;  /* 0x00006000ff007a0c */ /* 0x000fc80003f45070 */
[----:B------:R-:W-:-:S13]  /*26f0*/  ISETP.NE.AND.EX P2, PT, RZ, c[0x0][0x184], PT, P2 ;  /* 0x00006100ff007a0c */ /* 0x000fda0003f45320 */
[----:B------:R-:W-:Y:S05]  /*2700*/  @P2 BRA `(.L_x_59245) ;  /* 0x0000002000002947 */ /* 0x000fea0003800000 */
[----:B------:R-:W-:Y:S05]  /*2710*/  @P0 BRA `(.L_x_59246) ;  /* 0x0000005000000947 */ /* 0x000fea0003800000 */
[----:B------:R-:W-:Y:S05]  /*2720*/  BRA `(.L_x_59247) ;  /* 0x0000005000007947 */ /* 0x000fea0003800000 */
.L_x_59245:
[----:B-----5:R-:W-:Y:S01]  /*2730*/  FADD.FTZ R163, R143, R163 ;  /* 0x000000a38fa37221 */ /* 0x020fe20000010000 */
[----:B------:R-:W-:Y:S05]  /*2740*/  BRA `(.L_x_59246) ;  /* 0x0000002000007947 */ /* 0x000fea0003800000 */
.L_x_59244:
[----:B-----5:R-:W-:-:S04]  /*2750*/  FADD.FTZ R163, R139, R163 ;  /* 0x000000a38ba37221 */ /* 0x020fc80000010000 */
[----:B------:R-:W-:-:S05]  /*2760*/  @P2 FADD.FTZ R163, R143, R163 ;  /* 0x000000a38fa32221 */ /* 0x000fca0000010000 */
.L_x_59246:
[----:B0----5:R-:W-:Y:S02]  /*2770*/  MOV R151, R163 ;  /* 0x000000a300977202 */ /* 0x021fe40000000f00 */
.L_x_59247:
[----:B0-----:R-:W-:-:S04]  /*2780*/  @P0 LEA R228, P2, R3, c[0x0][0x188], 0x4 ;  /* 0x0000620003e40a11 */ /* 0x001fc800078420ff */
[C---:B------:R-:W-:Y:S02]  /*2790*/  @P0 LEA.HI.X R229, R3.reuse, c[0x0][0x18c], RZ, 0x4, P2 ;  /* 0x0000630003e50a11 */ /* 0x040fe400010f24ff */
[----:B------:R-:W-:-:S03]  /*27a0*/  IADD3 R3, R3, 0x20, RZ ;  /* 0x0000002003037810 */ /* 0x000fc60007ffe0ff */
[----:B------:R0:W-:Y:S04]  /*27b0*/  @P0 STG.E.128 [R228.64], R148 ;  /* 0x00000094e4000986 */ /* 0x0001e8000c101d04 */
.L_x_59231:
[----:B------:R-:W-:Y:S05]  /*27c0*/  BSYNC B0 ;  /* 0x0000000000007941 */ /* 0x000fea0003800000 */
.L_x_59230:
        /* <DEDUP_REMOVED lines=24> */
.L_x_59251:
[----:B-----5:R-:W-:Y:S01]  /*2950*/  FADD.FTZ R164, R140, R164 ;  /* 0x000000a48ca47221 */ /* 0x020fe20000010000 */
[----:B------:R-:W-:Y:S05]  /*2960*/  BRA `(.L_x_59252) ;  /* 0x0000002000007947 */ /* 0x000fea0003800000 */
.L_x_59250:
[----:B-----5:R-:W-:-:S04]  /*2970*/  FADD.FTZ R164, R136, R164 ;  /* 0x000000a488a47221 */ /* 0x020fc80000010000 */
[----:B------:R-:W-:-:S05]  /*2980*/  @P2 FADD.FTZ R164, R140, R164 ;  /* 0x000000a48ca42221 */ /* 0x000fca0000010000 */
.L_x_59252:
[----:B0----5:R-:W-:Y:S02]  /*2990*/  MOV R148, R164 ;  /* 0x000000a400947202 */ /* 0x021fe40000000f00 */
.L_x_59253:
[----:B------:R-:W-:Y:S05]  /*29a0*/  @P3 BRA `(.L_x_59254) ;  /* 0x0000007000003947 */ /* 0x000fea0003800000 */
[----:B------:R-:W-:-:S04]  /*29b0*/  ISETP.NE.U32.AND P4, PT, RZ, c[0x0][0x180], PT ;  /* 0x00006000ff007a0c */ /* 0x000fc80003f85070 */
[----:B------:R-:W-:-:S13]  /*29c0*/  ISETP.NE.AND.EX P4, PT, RZ, c[0x0][0x184], PT, P4 ;  /* 0x00006100ff007a0c */ /* 0x000fda0003f85340 */
[----:B------:R-:W-:Y:S05]  /*29d0*/  @P4 BRA `(.L_x_59255) ;  /* 0x0000002000004947 */ /* 0x000fea0003800000 */
[----:B------:R-:W-:Y:S05]  /*29e0*/  @P0 BRA `(.L_x_59256) ;  /* 0x0000005000000947 */ /* 0x000fea0003800000 */
[----:B------:R-:W-:Y:S05]  /*29f0*/  BRA `(.L_x_59257) ;  /* 0x0000005000007947 */ /* 0x000fea0003800000 */
.L_x_59255:
[----:B-----5:R-:W-:Y:S01]  /*2a00*/  FADD.FTZ R165, R141, R165 ;  /* 0x000000a58da57221 */ /* 0x020fe20000010000 */
[----:B------:R-:W-:Y:S05]  /*2a10*/  BRA `(.L_x_59256) ;  /* 0x0000002000007947 */ /* 0x000fea0003800000 */
.L_x_59254:
[----:B-----5:R-:W-:-:S04]  /*2a20*/  FADD.FTZ R165, R137, R165 ;  /* 0x000000a589a57221 */ /* 0x020fc80000010000 */
[----:B------:R-:W-:-:S05]  /*2a30*/  @P2 FADD.FTZ R165, R141, R165 ;  /* 0x000000a58da52221 */ /* 0x000fca0000010000 */
.L_x_59256:
[----:B0----5:R-:W-:Y:S02]  /*2a40*/  MOV R149, R165 ;  /* 0x000000a500957202 */ /* 0x021fe40000000f00 */
.L_x_59257:
[----:B------:R-:W-:Y:S05]  /*2a50*/  @P3 BRA `(.L_x_59258) ;  /* 0x0000007000003947 */ /* 0x000fea0003800000 */
[----:B------:R-:W-:-:S04]  /*2a60*/  ISETP.NE.U32.AND P4, PT, RZ, c[0x0][0x180], PT ;  /* 0x00006000ff007a0c */ /* 0x000fc80003f85070 */
[----:B------:R-:W-:-:S13]  /*2a70*/  ISETP.NE.AND.EX P4, PT, RZ, c[0x0][0x184], PT, P4 ;  /* 0x00006100ff007a0c */ /* 0x000fda0003f85340 */
[----:B------:R-:W-:Y:S05]  /*2a80*/  @P4 BRA `(.L_x_59259) ;  /* 0x0000002000004947 */ /* 0x000fea0003800000 */
[----:B------:R-:W-:Y:S05]  /*2a90*/  @P0 BRA `(.L_x_59260) ;  /* 0x0000005000000947 */ /* 0x000fea0003800000 */
[----:B------:R-:W-:Y:S05]  /*2aa0*/  BRA `(.L_x_59261) ;  /* 0x0000005000007947 */ /* 0x000fea0003800000 */
.L_x_59259:
[----:B-----5:R-:W-:Y:S01]  /*2ab0*/  FADD.FTZ R166, R142, R166 ;  /* 0x000000a68ea67221 */ /* 0x020fe20000010000 */
[----:B------:R-:W-:Y:S05]  /*2ac0*/  BRA `(.L_x_59260) ;  /* 0x0000002000007947 */ /* 0x000fea0003800000 */
.L_x_59258:
[----:B-----5:R-:W-:-:S04]  /*2ad0*/  FADD.FTZ R166, R138, R166 ;  /* 0x000000a68aa67221 */ /* 0x020fc80000010000 */
[----:B------:R-:W-:-:S05]  /*2ae0*/  @P2 FADD.FTZ R166, R142, R166 ;  /* 0x000000a68ea62221 */ /* 0x000fca0000010000 */
.L_x_59260:
[----:B0----5:R-:W-:Y:S02]  /*2af0*/  MOV R150, R166 ;  /* 0x000000a600967202 */ /* 0x021fe40000000f00 */
.L_x_59261:
[----:B------:R-:W-:Y:S05]  /*2b00*/  @P3 BRA `(.L_x_59262) ;  /* 0x0000007000003947 */ /* 0x000fea0003800000 */
[----:B------:R-:W-:-:S04]  /*2b10*/  ISETP.NE.U32.AND P2, PT, RZ, c[0x0][0x180], PT ;  /* 0x00006000ff007a0c */ /* 0x000fc80003f45070 */
[----:B------:R-:W-:-:S13]  /*2b20*/  ISETP.NE.AND.EX P2, PT, RZ, c[0x0][0x184], PT, P2 ;  /* 0x00006100ff007a0c */ /* 0x000fda0003f45320 */
[----:B------:R-:W-:Y:S05]  /*2b30*/  @P2 BRA `(.L_x_59263) ;  /* 0x0000002000002947 */ /* 0x000fea0003800000 */
[----:B------:R-:W-:Y:S05]  /*2b40*/  @P0 BRA `(.L_x_59264) ;  /* 0x0000005000000947 */ /* 0x000fea0003800000 */
[----:B------:R-:W-:Y:S05]  /*2b50*/  BRA `(.L_x_59265) ;  /* 0x0000005000007947 */ /* 0x000fea0003800000 */
.L_x_59263:
[----:B-----5:R-:W-:Y:S01]  /*2b60*/  FADD.FTZ R167, R143, R167 ;  /* 0x000000a78fa77221 */ /* 0x020fe20000010000 */
[----:B------:R-:W-:Y:S05]  /*2b70*/  BRA `(.L_x_59264) ;  /* 0x0000002000007947 */ /* 0x000fea0003800000 */
.L_x_59262:
[----:B-----5:R-:W-:-:S04]  /*2b80*/  FADD.FTZ R167, R139, R167 ;  /* 0x000000a78ba77221 */ /* 0x020fc80000010000 */
[----:B------:R-:W-:-:S05]  /*2b90*/  @P2 FADD.FTZ R167, R143, R167 ;  /* 0x000000a78fa72221 */ /* 0x000fca0000010000 */
.L_x_59264:
[----:B0----5:R-:W-:Y:S02]  /*2ba0*/  MOV R151, R167 ;  /* 0x000000a700977202 */ /* 0x021fe40000000f00 */
.L_x_59265:
[----:B0-----:R-:W-:-:S04]  /*2bb0*/  @P0 LEA R228, P2, R3, c[0x0][0x188], 0x4 ;  /* 0x0000620003e40a11 */ /* 0x001fc800078420ff */
[C---:B------:R-:W-:Y:S02]  /*2bc0*/  @P0 LEA.HI.X R229, R3.reuse, c[0x0][0x18c], RZ, 0x4, P2 ;  /* 0x0000630003e50a11 */ /* 0x040fe400010f24ff */
[----:B------:R-:W-:-:S03]  /*2bd0*/  IADD3 R3, R3, 0x20, RZ ;  /* 0x0000002003037810 */ /* 0x000fc60007ffe0ff */
[----:B------:R0:W-:Y:S04]  /*2be0*/  @P0 STG.E.128 [R228.64], R148 ;  /* 0x00000094e4000986 */ /* 0x0001e8000c101d04 */
.L_x_59249:
[----:B------:R-:W-:Y:S05]  /*2bf0*/  BSYNC B0 ;  /* 0x0000000000007941 */ /* 0x000fea0003800000 */
.L_x_59248:
        /* <DEDUP_REMOVED lines=24> */
.L_x_59269:
[----:B-----5:R-:W-:Y:S01]  /*2d80*/  FADD.FTZ R168, R140, R168 ;  /* 0x000000a88ca87221 */ /* 0x020fe20000010000 */
[----:B------:R-:W-:Y:S05]  /*2d90*/  BRA `(.L_x_59270) ;  /* 0x0000002000007947 */ /* 0x000fea0003800000 */
.L_x_59268:
[----:B-----5:R-:W-:-:S04]  /*2da0*/  FADD.FTZ R168, R136, R168 ;  /* 0x000000a888a87221 */ /* 0x020fc80000010000 */
[----:B------:R-:W-:-:S05]  /*2db0*/  @P2 FADD.FTZ R168, R140, R168 ;  /* 0x000000a88ca82221 */ /* 0x000fca0000010000 */
.L_x_59270:
[----:B0----5:R-:W-:Y:S02]  /*2dc0*/  MOV R148, R168 ;  /* 0x000000a800947202 */ /* 0x021fe40000000f00 */
.L_x_59271:
[----:B------:R-:W-:Y:S05]  /*2dd0*/  @P3 BRA `(.L_x_59272) ;  /* 0x0000007000003947 */ /* 0x000fea0003800000 */
[----:B------:R-:W-:-:S04]  /*2de0*/  ISETP.NE.U32.AND P4, PT, RZ, c[0x0][0x180], PT ;  /* 0x00006000ff007a0c */ /* 0x000fc80003f85070 */
[----:B------:R-:W-:-:S13]  /*2df0*/  ISETP.NE.AND.EX P4, PT, RZ, c[0x0][0x184], PT, P4 ;  /* 0x00006100ff007a0c */ /* 0x000fda0003f85340 */
[----:B------:R-:W-:Y:S05]  /*2e00*/  @P4 BRA `(.L_x_59273) ;  /* 0x0000002000004947 */ /* 0x000fea0003800000 */
[----:B------:R-:W-:Y:S05]  /*2e10*/  @P0 BRA `(.L_x_59274) ;  /* 0x0000005000000947 */ /* 0x000fea0003800000 */
[----:B------:R-:W-:Y:S05]  /*2e20*/  BRA `(.L_x_59275) ;  /* 0x0000005000007947 */ /* 0x000fea0003800000 */
.L_x_59273:
[----:B-----5:R-:W-:Y:S01]  /*2e30*/  FADD.FTZ R169, R141, R169 ;  /* 0x000000a98da97221 */ /* 0x020fe20000010000 */
[----:B------:R-:W-:Y:S05]  /*2e40*/  BRA `(.L_x_59274) ;  /* 0x0000002000007947 */ /* 0x000fea0003800000 */
.L_x_59272:
[----:B-----5:R-:W-:-:S04]  /*2e50*/  FADD.FTZ R169, R137, R169 ;  /* 0x000000a989a97221 */ /* 0x020fc80000010000 */
[----:B------:R-:W-:-:S05]  /*2e60*/  @P2 FADD.FTZ R169, R141, R169 ;  /* 0x000000a98da92221 */ /* 0x000fca0000010000 */
.L_x_59274:
[----:B0----5:R-:W-:Y:S02]  /*2e70*/  MOV R149, R169 ;  /* 0x000000a900957202 */ /* 0x021fe40000000f00 */
.L_x_59275:
[----:B------:R-:W-:Y:S05]  /*2e80*/  @P3 BRA `(.L_x_59276) ;  /* 0x0000007000003947 */ /* 0x000fea0003800000 */
[----:B------:R-:W-:-:S04]  /*2e90*/  ISETP.NE.U32.AND P4, PT, RZ, c[0x0][0x180], PT ;  /* 0x00006000ff007a0c */ /* 0x000fc80003f85070 */
[----:B------:R-:W-:-:S13]  /*2ea0*/  ISETP.NE.AND.EX P4, PT, RZ, c[0x0][0x184], PT, P4 ;  /* 0x00006100ff007a0c */ /* 0x000fda0003f85340 */
[----:B------:R-:W-:Y:S05]  /*2eb0*/  @P4 BRA `(.L_x_59277) ;  /* 0x0000002000004947 */ /* 0x000fea0003800000 */
[----:B------:R-:W-:Y:S05]  /*2ec0*/  @P0 BRA `(.L_x_59278) ;  /* 0x0000005000000947 */ /* 0x000fea0003800000 */
[----:B------:R-:W-:Y:S05]  /*2ed0*/  BRA `(.L_x_59279) ;  /* 0x0000005000007947 */ /* 0x000fea0003800000 */
.L_x_59277:
[----:B-----5:R-:W-:Y:S01]  /*2ee0*/  FADD.FTZ R170, R142, R170 ;  /* 0x000000aa8eaa7221 */ /* 0x020fe20000010000 */
[----:B------:R-:W-:Y:S05]  /*2ef0*/  BRA `(.L_x_59278) ;  /* 0x0000002000007947 */ /* 0x000fea0003800000 */
.L_x_59276:
[----:B-----5:R-:W-:-:S04]  /*2f00*/  FADD.FTZ R170, R138, R170 ;  /* 0x000000aa8aaa7221 */ /* 0x020fc80000010000 */
[----:B------:R-:W-:-:S05]  /*2f10*/  @P2 FADD.FTZ R170, R142, R170 ;  /* 0x000000aa8eaa2221 */ /* 0x000fca0000010000 */
.L_x_59278:
[----:B0----5:R-:W-:Y:S02]  /*2f20*/  MOV R150, R170 ;  /* 0x000000aa00967202 */ /* 0x021fe40000000f00 */
.L_x_59279:
[----:B------:R-:W-:Y:S05]  /*2f30*/  @P3 BRA `(.L_x_59280) ;  /* 0x0000007000003947 */ /* 0x000fea0003800000 */
[----:B------:R-:W-:-:S04]  /*2f40*/  ISETP.NE.U32.AND P2, PT, RZ, c[0x0][0x180], PT ;  /* 0x00006000ff007a0c */ /* 0x000fc80003f45070 */
[----:B------:R-:W-:-:S13]  /*2f50*/  ISETP.NE.AND.EX P2, PT, RZ, c[0x0][0x184], PT, P2 ;  /* 0x00006100ff007a0c */ /* 0x000fda0003f45320 */
[----:B------:R-:W-:Y:S05]  /*2f60*/  @P2 BRA `(.L_x_59281) ;  /* 0x0000002000002947 */ /* 0x000fea0003800000 */
[----:B------:R-:W-:Y:S05]  /*2f70*/  @P0 BRA `(.L_x_59282) ;  /* 0x0000005000000947 */ /* 0x000fea0003800000 */
[----:B------:R-:W-:Y:S05]  /*2f80*/  BRA `(.L_x_59283) ;  /* 0x0000005000007947 */ /* 0x000fea0003800000 */
.L_x_59281:
[----:B-----5:R-:W-:Y:S01]  /*2f90*/  FADD.FTZ R171, R143, R171 ;  /* 0x000000ab8fab7221 */ /* 0x020fe20000010000 */
[----:B------:R-:W-:Y:S05]  /*2fa0*/  BRA `(.L_x_59282) ;  /* 0x0000002000007947 */ /* 0x000fea0003800000 */
.L_x_59280:
[----:B-----5:R-:W-:-:S04]  /*2fb0*/  FADD.FTZ R171, R139, R171 ;  /* 0x000000ab8bab7221 */ /* 0x020fc80000010000 */
[----:B------:R-:W-:-:S05]  /*2fc0*/  @P2 FADD.FTZ R171, R143, R171 ;  /* 0x000000ab8fab2221 */ /* 0x000fca0000010000 */
.L_x_59282:
[----:B0----5:R-:W-:Y:S02]  /*2fd0*/  MOV R151, R171 ;  /* 0x000000ab00977202 */ /* 0x021fe40000000f00 */
.L_x_59283:
[----:B0-----:R-:W-:-:S04]  /*2fe0*/  @P0 LEA R228, P2, R3, c[0x0][0x188], 0x4 ;  /* 0x0000620003e40a11 */ /* 0x001fc800078420ff */
[C---:B------:R-:W-:Y:S02]  /*2ff0*/  @P0 LEA.HI.X R229, R3.reuse, c[0x0][0x18c], RZ, 0x4, P2 ;  /* 0x0000630003e50a11 */ /* 0x040fe400010f24ff */
[----:B------:R-:W-:-:S03]  /*3000*/  IADD3 R3, R3, 0x20, RZ ;  /* 0x0000002003037810 */ /* 0x000fc60007ffe0ff */
[----:B------:R0:W-:Y:S04]  /*3010*/  @P0 STG.E.128 [R228.64], R148 ;  /* 0x00000094e4000986 */ /* 0x0001e8000c101d04 */
.L_x_59267:
[----:B------:R-:W-:Y:S05]  /*3020*/  BSYNC B0 ;  /* 0x0000000000007941 */ /* 0x000fea0003800000 */
.L_x_59266:
        /* <DEDUP_REMOVED lines=24> */
.L_x_59287:
[----:B-----5:R-:W-:Y:S01]  /*31b0*/  FADD.FTZ R172, R140, R172 ;  /* 0x000000ac8cac7221 */ /* 0x020fe20000010000 */
[----:B------:R-:W-:Y:S05]  /*31c0*/  BRA `(.L_x_59288) ;  /* 0x0000002000007947 */ /* 0x000fea0003800000 */
.L_x_59286:
[----:B-----5:R-:W-:-:S04]  /*31d0*/  FADD.FTZ R172, R136, R172 ;  /* 0x000000ac88ac7221 */ /* 0x020fc80000010000 */
[----:B------:R-:W-:-:S05]  /*31e0*/  @P2 FADD.FTZ R172, R140, R172 ;  /* 0x000000ac8cac2221 */ /* 0x000fca0000010000 */
.L_x_59288:
[----:B0----5:R-:W-:Y:S02]  /*31f0*/  MOV R148, R172 ;  /* 0x000000ac00947202 */ /* 0x021fe40000000f00 */
.L_x_59289:
[----:B------:R-:W-:Y:S05]  /*3200*/  @P3 BRA `(.L_x_59290) ;  /* 0x0000007000003947 */ /* 0x000fea0003800000 */
[----:B------:R-:W-:-:S04]  /*3210*/  ISETP.NE.U32.AND P4, PT, RZ, c[0x0][0x180], PT ;  /* 0x00006000ff007a0c */ /* 0x000fc80003f85070 */
[----:B------:R-:W-:-:S13]  /*3220*/  ISETP.NE.AND.EX P4, PT, RZ, c[0x0][0x184], PT, P4 ;  /* 0x00006100ff007a0c */ /* 0x000fda0003f85340 */
[----:B------:R-:W-:Y:S05]  /*3230*/  @P4 BRA `(.L_x_59291) ;  /* 0x0000002000004947 */ /* 0x000fea0003800000 */
[----:B------:R-:W-:Y:S05]  /*3240*/  @P0 BRA `(.L_x_59292) ;  /* 0x0000005000000947 */ /* 0x000fea0003800000 */
[----:B------:R-:W-:Y:S05]  /*3250*/  BRA `(.L_x_59293) ;  /* 0x0000005000007947 */ /* 0x000fea0003800000 */
.L_x_59291:
[----:B-----5:R-:W-:Y:S01]  /*3260*/  FADD.FTZ R173, R141, R173 ;  /* 0x000000ad8dad7221 */ /* 0x020fe20000010000 */
[----:B------:R-:W-:Y:S05]  /*3270*/  BRA `(.L_x_59292) ;  /* 0x0000002000007947 */ /* 0x000fea0003800000 */
.L_x_59290:
[----:B-----5:R-:W-:-:S04]  /*3280*/  FADD.FTZ R173, R137, R173 ;  /* 0x000000ad89ad7221 */ /* 0x020fc80000010000 */
[----:B------:R-:W-:-:S05]  /*3290*/  @P2 FADD.FTZ R173, R141, R173 ;  /* 0x000000ad8dad2221 */ /* 0x000fca0000010000 */
.L_x_59292:
[----:B0----5:R-:W-:Y:S02]  /*32a0*/  MOV R149, R173 ;  /* 0x000000ad00957202 */ /* 0x021fe40000000f00 */
.L_x_59293:
[----:B------:R-:W-:Y:S05]  /*32b0*/  @P3 BRA `(.L_x_59294) ;  /* 0x0000007000003947 */ /* 0x000fea0003800000 */
[----:B------:R-:W-:-:S04]  /*32c0*/  ISETP.NE.U32.AND P4, PT, RZ, c[0x0][0x180], PT ;  /* 0x00006000ff007a0c */ /* 0x000fc80003f85070 */
[----:B------:R-:W-:-:S13]  /*32d0*/  ISETP.NE.AND.EX P4, PT, RZ, c[0x0][0x184], PT, P4 ;  /* 0x00006100ff007a0c */ /* 0x000fda0003f85340 */
[----:B------:R-:W-:Y:S05]  /*32e0*/  @P4 BRA `(.L_x_59295) ;  /* 0x0000002000004947 */ /* 0x000fea0003800000 */
[----:B------:R-:W-:Y:S05]  /*32f0*/  @P0 BRA `(.L_x_59296) ;  /* 0x0000005000000947 */ /* 0x000fea0003800000 */
[----:B------:R-:W-:Y:S05]  /*3300*/  BRA `(.L_x_59297) ;  /* 0x0000005000007947 */ /* 0x000fea0003800000 */
.L_x_59295:
[----:B-----5:R-:W-:Y:S01]  /*3310*/  FADD.FTZ R174, R142, R174 ;  /* 0x000000ae8eae7221 */ /* 0x020fe20000010000 */
[----:B------:R-:W-:Y:S05]  /*3320*/  BRA `(.L_x_59296) ;  /* 0x0000002000007947 */ /* 0x000fea0003800000 */
.L_x_59294:
[----:B-----5:R-:W-:-:S04]  /*3330*/  FADD.FTZ R174, R138, R174 ;  /* 0x000000ae8aae7221 */ /* 0x020fc80000010000 */
[----:B------:R-:W-:-:S05]  /*3340*/  @P2 FADD.FTZ R174, R142, R174 ;  /* 0x000000ae8eae2221 */ /* 0x000fca0000010000 */
.L_x_59296:
[----:B0----5:R-:W-:Y:S02]  /*3350*/  MOV R150, R174 ;  /* 0x000000ae00967202 */ /* 0x021fe40000000f00 */
.L_x_59297:
[----:B------:R-:W-:Y:S05]  /*3360*/  @P3 BRA `(.L_x_59298) ;  /* 0x0000007000003947 */ /* 0x000fea0003800000 */
[----:B------:R-:W-:-:S04]  /*3370*/  ISETP.NE.U32.AND P2, PT, RZ, c[0x0][0x180], PT ;  /* 0x00006000ff007a0c */ /* 0x000fc80003f45070 */
[----:B------:R-:W-:-:S13]  /*3380*/  ISETP.NE.AND.EX P2, PT, RZ, c[0x0][0x184], PT, P2 ;  /* 0x00006100ff007a0c */ /* 0x000fda0003f45320 */
[----:B------:R-:W-:Y:S05]  /*3390*/  @P2 BRA `(.L_x_59299) ;  /* 0x0000002000002947 */ /* 0x000fea0003800000 */
[----:B------:R-:W-:Y:S05]  /*33a0*/  @P0 BRA `(.L_x_59300) ;  /* 0x0000005000000947 */ /* 0x000fea0003800000 */
[----:B------:R-:W-:Y:S05]  /*33b0*/  BRA `(.L_x_59301) ;  /* 0x0000005000007947 */ /* 0x000fea0003800000 */
.L_x_59299:
[----:B-----5:R-:W-:Y:S01]  /*33c0*/  FADD.FTZ R175, R143, R175 ;  /* 0x000000af8faf7221 */ /* 0x020fe20000010000 */
[----:B------:R-:W-:Y:S05]  /*33d0*/  BRA `(.L_x_59300) ;  /* 0x0000002000007947 */ /* 0x000fea0003800000 */
.L_x_59298:
[----:B-----5:R-:W-:-:S04]  /*33e0*/  FADD.FTZ R175, R139, R175 ;  /* 0x000000af8baf7221 */ /* 0x020fc80000010000 */
[----:B------:R-:W-:-:S05]  /*33f0*/  @P2 FADD.FTZ R175, R143, R175 ;  /* 0x000000af8faf2221 */ /* 0x000fca0000010000 */
.L_x_59300:
[----:B0----5:R-:W-:Y:S02]  /*3400*/  MOV R151, R175 ;  /* 0x000000af00977202 */ /* 0x021fe40000000f00 */
.L_x_59301:
[----:B0-----:R-:W-:-:S04]  /*3410*/  @P0 LEA R228, P2, R3, c[0x0][0x188], 0x4 ;  /* 0x0000620003e40a11 */ /* 0x001fc800078420ff */
[C---:B------:R-:W-:Y:S02]  /*3420*/  @P0 LEA.HI.X R229, R3.reuse, c[0x0][0x18c], RZ, 0x4, P2 ;  /* 0x0000630003e50a11 */ /* 0x040fe400010f24ff */
[----:B------:R-:W-:-:S03]  /*3430*/  IADD3 R3, R3, 0x20, RZ ;  /* 0x0000002003037810 */ /* 0x000fc60007ffe0ff */
[----:B------:R0:W-:Y:S04]  /*3440*/  @P0 STG.E.128 [R228.64], R148 ;  /* 0x00000094e4000986 */ /* 0x0001e8000c101d04 */
.L_x_59285:
[----:B------:R-:W-:Y:S05]  /*3450*/  BSYNC B0 ;  /* 0x0000000000007941 */ /* 0x000fea0003800000 */
.L_x_59284:
        /* <DEDUP_REMOVED lines=24> */
.L_x_59305:
[----:B-----5:R-:W-:Y:S01]  /*35e0*/  FADD.FTZ R176, R140, R176 ;  /* 0x000000b08cb07221 */ /* 0x020fe20000010000 */
[----:B------:R-:W-:Y:S05]  /*35f0*/  BRA `(.L_x_59306) ;  /* 0x0000002000007947 */ /* 0x000fea0003800000 */
.L_x_59304:
[----:B-----5:R-:W-:-:S04]  /*3600*/  FADD.FTZ R176, R136, R176 ;  /* 0x000000b088b07221 */ /* 0x020fc80000010000 */
[----:B------:R-:W-:-:S05]  /*3610*/  @P2 FADD.FTZ R176, R140, R176 ;  /* 0x000000b08cb02221 */ /* 0x000fca0000010000 */
.L_x_59306:
[----:B0----5:R-:W-:Y:S02]  /*3620*/  MOV R148, R176 ;  /* 0x000000b000947202 */ /* 0x021fe40000000f00 */
.L_x_59307:
[----:B------:R-:W-:Y:S05]  /*3630*/  @P3 BRA `(.L_x_59308) ;  /* 0x0000007000003947 */ /* 0x000fea0003800000 */
[----:B------:R-:W-:-:S04]  /*3640*/  ISETP.NE.U32.AND P4, PT, RZ, c[0x0][0x180], PT ;  /* 0x00006000ff007a0c */ /* 0x000fc80003f85070 */
[----:B------:R-:W-:-:S13]  /*3650*/  ISETP.NE.AND.EX P4, PT, RZ, c[0x0][0x184], PT, P4 ;  /* 0x00006100ff007a0c */ /* 0x000fda0003f85340 */
[----:B------:R-:W-:Y:S05]  /*3660*/  @P4 BRA `(.L_x_59309) ;  /* 0x0000002000004947 */ /* 0x000fea0003800000 */
[----:B------:R-:W-:Y:S05]  /*3670*/  @P0 BRA `(.L_x_59310) ;  /* 0x0000005000000947 */ /* 0x000fea0003800000 */
[----:B------:R-:W-:Y:S05]  /*3680*/  BRA `(.L_x_59311) ;  /* 0x0000005000007947 */ /* 0x000fea0003800000 */
.L_x_59309:
[----:B-----5:R-:W-:Y:S01]  /*3690*/  FADD.FTZ R177, R141, R177 ;  /* 0x000000b18db17221 */ /* 0x020fe20000010000 */
[----:B------:R-:W-:Y:S05]  /*36a0*/  BRA `(.L_x_59310) ;  /* 0x0000002000007947 */ /* 0x000fea0003800000 */
.L_x_59308:
[----:B-----5:R-:W-:-:S04]  /*36b0*/  FADD.FTZ R177, R137, R177 ;  /* 0x000000b189b17221 */ /* 0x020fc80000010000 */
[----:B------:R-:W-:-:S05]  /*36c0*/  @P2 FADD.FTZ R177, R141, R177 ;  /* 0x000000b18db12221 */ /* 0x000fca0000010000 */
.L_x_59310:
[----:B0----5:R-:W-:Y:S02]  /*36d0*/  MOV R149, R177 ;  /* 0x000000b100957202 */ /* 0x021fe40000000f00 */
.L_x_59311:
[----:B------:R-:W-:Y:S05]  /*36e0*/  @P3 BRA `(.L_x_59312) ;  /* 0x0000007000003947 */ /* 0x000fea0003800000 */
[----:B------:R-:W-:-:S04]  /*36f0*/  ISETP.NE.U32.AND P4, PT, RZ, c[0x0][0x180], PT ;  /* 0x00006000ff007a0c */ /* 0x000fc80003f85070 */
[----:B------:R-:W-:-:S13]  /*3700*/  ISETP.NE.AND.EX P4, PT, RZ, c[0x0][0x184], PT, P4 ;  /* 0x00006100ff007a0c */ /* 0x000fda0003f85340 */
[----:B------:R-:W-:Y:S05]  /*3710*/  @P4 BRA `(.L_x_59313) ;  /* 0x0000002000004947 */ /* 0x000fea0003800000 */
[----:B------:R-:W-:Y:S05]  /*3720*/  @P0 BRA `(.L_x_59314) ;  /* 0x0000005000000947 */ /* 0x000fea0003800000 */
[----:B------:R-:W-:Y:S05]  /*3730*/  BRA `(.L_x_59315) ;  /* 0x0000005000007947 */ /* 0x000fea0003800000 */
.L_x_59313:
[----:B-----5:R-:W-:Y:S01]  /*3740*/  FADD.FTZ R178, R142, R178 ;  /* 0x000000b28eb27221 */ /* 0x020fe20000010000 */
[----:B------:R-:W-:Y:S05]  /*3750*/  BRA `(.L_x_59314) ;  /* 0x0000002000007947 */ /* 0x000fea0003800000 */
.L_x_59312:
[----:B-----5:R-:W-:-:S04]  /*3760*/  FADD.FTZ R178, R138, R178 ;  /* 0x000000b28ab27221 */ /* 0x020fc80000010000 */
[----:B------:R-:W-:-:S05]  /*3770*/  @P2 FADD.FTZ R178, R142, R178 ;  /* 0x000000b28eb22221 */ /* 0x000fca0000010000 */
.L_x_59314:
[----:B0----5:R-:W-:Y:S02]  /*3780*/  MOV R150, R178 ;  /* 0x000000b200967202 */ /* 0x021fe40000000f00 */
.L_x_59315:
[----:B------:R-:W-:Y:S05]  /*3790*/  @P3 BRA `(.L_x_59316) ;  /* 0x0000007000003947 */ /* 0x000fea0003800000 */
[----:B------:R-:W-:-:S04]  /*37a0*/  ISETP.NE.U32.AND P2, PT, RZ, c[0x0][0x180], PT ;  /* 0x00006000ff007a0c */ /* 0x000fc80003f45070 */
[----:B------:R-:W-:-:S13]  /*37b0*/  ISETP.NE.AND.EX P2, PT, RZ, c[0x0][0x184], PT, P2 ;  /* 0x00006100ff007a0c */ /* 0x000fda0003f45320 */
[----:B------:R-:W-:Y:S05]  /*37c0*/  @P2 BRA `(.L_x_59317) ;  /* 0x0000002000002947 */ /* 0x000fea0003800000 */
[----:B------:R-:W-:Y:S05]  /*37d0*/  @P0 BRA `(.L_x_59318) ;  /* 0x0000005000000947 */ /* 0x000fea0003800000 */
[----:B------:R-:W-:Y:S05]  /*37e0*/  BRA `(.L_x_59319) ;  /* 0x0000005000007947 */ /* 0x000fea0003800000 */
.L_x_59317:
[----:B-----5:R-:W-:Y:S01]  /*37f0*/  FADD.FTZ R179, R143, R179 ;  /* 0x000000b38fb37221 */ /* 0x020fe20000010000 */
[----:B------:R-:W-:Y:S05]  /*3800*/  BRA `(.L_x_59318) ;  /* 0x0000002000007947 */ /* 0x000fea0003800000 */
.L_x_59316:
[----:B-----5:R-:W-:-:S04]  /*3810*/  FADD.FTZ R179, R139, R179 ;  /* 0x000000b38bb37221 */ /* 0x020fc80000010000 */
[----:B------:R-:W-:-:S05]  /*3820*/  @P2 FADD.FTZ R179, R143, R179 ;  /* 0x000000b38fb32221 */ /* 0x000fca0000010000 */
.L_x_59318:
[----:B0----5:R-:W-:Y:S02]  /*3830*/  MOV R151, R179 ;  /* 0x000000b300977202 */ /* 0x021fe40000000f00 */
.L_x_59319:
[----:B0-----:R-:W-:-:S04]  /*3840*/  @P0 LEA R228, P2, R3, c[0x0][0x188], 0x4 ;  /* 0x0000620003e40a11 */ /* 0x001fc800078420ff */
[C---:B------:R-:W-:Y:S02]  /*3850*/  @P0 LEA.HI.X R229, R3.reuse, c[0x0][0x18c], RZ, 0x4, P2 ;  /* 0x0000630003e50a11 */ /* 0x040fe400010f24ff */
[----:B------:R-:W-:-:S03]  /*3860*/  IADD3 R3, R3, 0x20, RZ ;  /* 0x0000002003037810 */ /* 0x000fc60007ffe0ff */
[----:B------:R0:W-:Y:S04]  /*3870*/  @P0 STG.E.128 [R228.64], R148 ;  /* 0x00000094e4000986 */ /* 0x0001e8000c101d04 */
.L_x_59303:
[----:B------:R-:W-:Y:S05]  /*3880*/  BSYNC B0 ;  /* 0x0000000000007941 */ /* 0x000fea0003800000 */
.L_x_59302:
        /* <DEDUP_REMOVED lines=24> */
.L_x_59323:
[----:B-----5:R-:W-:Y:S01]  /*3a10*/  FADD.FTZ R180, R140, R180 ;  /* 0x000000b48cb47221 */ /* 0x020fe20000010000 */
[----:B------:R-:W-:Y:S05]  /*3a20*/  BRA `(.L_x_59324) ;  /* 0x0000002000007947 */ /* 0x000fea0003800000 */
.L_x_59322:
[----:B-----5:R-:W-:-:S04]  /*3a30*/  FADD.FTZ R180, R136, R180 ;  /* 0x000000b488b47221 */ /* 0x020fc80000010000 */
[----:B------:R-:W-:-:S05]  /*3a40*/  @P2 FADD.FTZ R180, R140, R180 ;  /* 0x000000b48cb42221 */ /* 0x000fca0000010000 */
.L_x_59324:
[----:B0----5:R-:W-:Y:S02]  /*3a50*/  MOV R148, R180 ;  /* 0x000000b400947202 */ /* 0x021fe40000000f00 */
.L_x_59325:
[----:B------:R-:W-:Y:S05]  /*3a60*/  @P3 BRA `(.L_x_59326) ;  /* 0x0000007000003947 */ /* 0x000fea0003800000 */
[----:B------:R-:W-:-:S04]  /*3a70*/  ISETP.NE.U32.AND P4, PT, RZ, c[0x0][0x180], PT ;  /* 0x00006000ff007a0c */ /* 0x000fc80003f85070 */
[----:B------:R-:W-:-:S13]  /*3a80*/  ISETP.NE.AND.EX P4, PT, RZ, c[0x0][0x184], PT, P4 ;  /* 0x00006100ff007a0c */ /* 0x000fda0003f85340 */
[----:B------:R-:W-:Y:S05]  /*3a90*/  @P4 BRA `(.L_x_59327) ;  /* 0x0000002000004947 */ /* 0x000fea0003800000 */
[----:B------:R-:W-:Y:S05]  /*3aa0*/  @P0 BRA `(.L_x_59328) ;  /* 0x0000005000000947 */ /* 0x000fea0003800000 */
[----:B------:R-:W-:Y:S05]  /*3ab0*/  BRA `(.L_x_59329) ;  /* 0x0000005000007947 */ /* 0x000fea0003800000 */
.L_x_59327:
[----:B-----5:R-:W-:Y:S01]  /*3ac0*/  FADD.FTZ R181, R141, R181 ;  /* 0x000000b58db57221 */ /* 0x020fe20000010000 */
[----:B------:R-:W-:Y:S05]  /*3ad0*/  BRA `(.L_x_59328) ;  /* 0x0000002000007947 */ /* 0x000fea0003800000 */
.L_x_59326:
[----:B-----5:R-:W-:-:S04]  /*3ae0*/  FADD.FTZ R181, R137, R181 ;  /* 0x000000b589b57221 */ /* 0x020fc80000010000 */
[----:B------:R-:W-:-:S05]  /*3af0*/  @P2 FADD.FTZ R181, R141, R181 ;  /* 0x000000b58db52221 */ /* 0x000fca0000010000 */
.L_x_59328:
[----:B0----5:R-:W-:Y:S02]  /*3b00*/  MOV R149, R181 ;  /* 0x000000b500957202 */ /* 0x021fe40000000f00 */
.L_x_59329:
[----:B------:R-:W-:Y:S05]  /*3b10*/  @P3 BRA `(.L_x_59330) ;  /* 0x0000007000003947 */ /* 0x000fea0003800000 */
[----:B------:R-:W-:-:S04]  /*3b20*/  ISETP.NE.U32.AND P4, PT, RZ, c[0x0][0x180], PT ;  /* 0x00006000ff007a0c */ /* 0x000fc80003f85070 */
[----:B------:R-:W-:-:S13]  /*3b30*/  ISETP.NE.AND.EX P4, PT, RZ, c[0x0][0x184], PT, P4 ;  /* 0x00006100ff007a0c */ /* 0x000fda0003f85340 */
[----:B------:R-:W-:Y:S05]  /*3b40*/  @P4 BRA `(.L_x_59331) ;  /* 0x0000002000004947 */ /* 0x000fea0003800000 */
[----:B------:R-:W-:Y:S05]  /*3b50*/  @P0 BRA `(.L_x_59332) ;  /* 0x0000005000000947 */ /* 0x000fea0003800000 */
[----:B------:R-:W-:Y:S05]  /*3b60*/  BRA `(.L_x_59333) ;  /* 0x0000005000007947 */ /* 0x000fea0003800000 */
.L_x_59331:
[----:B-----5:R-:W-:Y:S01]  /*3b70*/  FADD.FTZ R182, R142, R182 ;  /* 0x000000b68eb67221 */ /* 0x020fe20000010000 */
[----:B------:R-:W-:Y:S05]  /*3b80*/  BRA `(.L_x_59332) ;  /* 0x0000002000007947 */ /* 0x000fea0003800000 */
.L_x_59330:
[----:B-----5:R-:W-:-:S04]  /*3b90*/  FADD.FTZ R182, R138, R182 ;  /* 0x000000b68ab67221 */ /* 0x020fc80000010000 */
[----:B------:R-:W-:-:S05]  /*3ba0*/  @P2 FADD.FTZ R182, R142, R182 ;  /* 0x000000b68eb62221 */ /* 0x000fca0000010000 */
.L_x_59332:
[----:B0----5:R-:W-:Y:S02]  /*3bb0*/  MOV R150, R182 ;  /* 0x000000b600967202 */ /* 0x021fe40000000f00 */
.L_x_59333:
[----:B------:R-:W-:Y:S05]  /*3bc0*/  @P3 BRA `(.L_x_59334) ;  /* 0x0000007000003947 */ /* 0x000fea0003800000 */
[----:B------:R-:W-:-:S04]  /*3bd0*/  ISETP.NE.U32.AND P2, PT, RZ, c[0x0][0x180], PT ;  /* 0x00006000ff007a0c */ /* 0x000fc80003f45070 */
[----:B------:R-:W-:-:S13]  /*3be0*/  ISETP.NE.AND.EX P2, PT, RZ, c[0x0][0x184], PT, P2 ;  /* 0x00006100ff007a0c */ /* 0x000fda0003f45320 */
[----:B------:R-:W-:Y:S05]  /*3bf0*/  @P2 BRA `(.L_x_59335) ;  /* 0x0000002000002947 */ /* 0x000fea0003800000 */
[----:B------:R-:W-:Y:S05]  /*3c00*/  @P0 BRA `(.L_x_59336) ;  /* 0x0000005000000947 */ /* 0x000fea0003800000 */
[----:B------:R-:W-:Y:S05]  /*3c10*/  BRA `(.L_x_59337) ;  /* 0x0000005000007947 */ /* 0x000fea0003800000 */
.L_x_59335:
[----:B-----5:R-:W-:Y:S01]  /*3c20*/  FADD.FTZ R183, R143, R183 ;  /* 0x000000b78fb77221 */ /* 0x020fe20000010000 */
[----:B------:R-:W-:Y:S05]  /*3c30*/  BRA `(.L_x_59336) ;  /* 0x0000002000007947 */ /* 0x000fea0003800000 */
.L_x_59334:
[----:B-----5:R-:W-:-:S04]  /*3c40*/  FADD.FTZ R183, R139, R183 ;  /* 0x000000b78bb77221 */ /* 0x020fc80000010000 */
[----:B------:R-:W-:-:S05]  /*3c50*/  @P2 FADD.FTZ R183, R143, R183 ;  /* 0x000000b78fb72221 */ /* 0x000fca0000010000 */
.L_x_59336:
[----:B0----5:R-:W-:Y:S02]  /*3c60*/  MOV R151, R183 ;  /* 0x000000b700977202 */ /* 0x021fe40000000f00 */
.L_x_59337:
[----:B0-----:R-:W-:-:S04]  /*3c70*/  @P0 LEA R228, P2, R3, c[0x0][0x188], 0x4 ;  /* 0x0000620003e40a11 */ /* 0x001fc800078420ff */
[C---:B------:R-:W-:Y:S02]  /*3c80*/  @P0 LEA.HI.X R229, R3.reuse, c[0x0][0x18c], RZ, 0x4, P2 ;  /* 0x0000630003e50a11 */ /* 0x040fe400010f24ff */
[----:B------:R-:W-:-:S03]  /*3c90*/  IADD3 R3, R3, 0x20, RZ ;  /* 0x0000002003037810 */ /* 0x000fc60007ffe0ff */
[----:B------:R0:W-:Y:S04]  /*3ca0*/  @P0 STG.E.128 [R228.64], R148 ;  /* 0x00000094e4000986 */ /* 0x0001e8000c101d04 */
.L_x_59321:
[----:B------:R-:W-:Y:S05]  /*3cb0*/  BSYNC B0 ;  /* 0x0000000000007941 */ /* 0x000fea0003800000 */
.L_x_59320:
        /* <DEDUP_REMOVED lines=24> */
.L_x_59341:
[----:B-----5:R-:W-:Y:S01]  /*3e40*/  FADD.FTZ R184, R140, R184 ;  /* 0x000000b88cb87221 */ /* 0x020fe20000010000 */
[----:B------:R-:W-:Y:S05]  /*3e50*/  BRA `(.L_x_59342) ;  /* 0x0000002000007947 */ /* 0x000fea0003800000 */
.L_x_59340:
[----:B-----5:R-:W-:-:S04]  /*3e60*/  FADD.FTZ R184, R136, R184 ;  /* 0x000000b888b87221 */ /* 0x020fc80000010000 */
[----:B------:R-:W-:-:S05]  /*3e70*/  @P2 FADD.FTZ R184, R140, R184 ;  /* 0x000000b88cb82221 */ /* 0x000fca0000010000 */
.L_x_59342:
[----:B0----5:R-:W-:Y:S02]  /*3e80*/  MOV R148, R184 ;  /* 0x000000b800947202 */ /* 0x021fe40000000f00 */
.L_x_59343:
[----:B------:R-:W-:Y:S05]  /*3e90*/  @P3 BRA `(.L_x_59344) ;  /* 0x0000007000003947 */ /* 0x000fea0003800000 */
[----:B------:R-:W-:-:S04]  /*3ea0*/  ISETP.NE.U32.AND P4, PT, RZ, c[0x0][0x180], PT ;  /* 0x00006000ff007a0c */ /* 0x000fc80003f85070 */
[----:B------:R-:W-:-:S13]  /*3eb0*/  ISETP.NE.AND.EX P4, PT, RZ, c[0x0][0x184], PT, P4 ;  /* 0x00006100ff007a0c */ /* 0x000fda0003f85340 */
[----:B------:R-:W-:Y:S05]  /*3ec0*/  @P4 BRA `(.L_x_59345) ;  /* 0x0000002000004947 */ /* 0x000fea0003800000 */
[----:B------:R-:W-:Y:S05]  /*3ed0*/  @P0 BRA `(.L_x_59346) ;  /* 0x0000005000000947 */ /* 0x000fea0003800000 */
[----:B------:R-:W-:Y:S05]  /*3ee0*/  BRA `(.L_x_59347) ;  /* 0x0000005000007947 */ /* 0x000fea0003800000 */
.L_x_59345:
[----:B-----5:R-:W-:Y:S01]  /*3ef0*/  FADD.FTZ R185, R141, R185 ;  /* 0x000000b98db97221 */ /* 0x020fe20000010000 */
[----:B------:R-:W-:Y:S05]  /*3f00*/  BRA `(.L_x_59346) ;  /* 0x0000002000007947 */ /* 0x000fea0003800000 */
.L_x_59344:
[----:B-----5:R-:W-:-:S04]  /*3f10*/  FADD.FTZ R185, R137, R185 ;  /* 0x000000b989b97221 */ /* 0x020fc80000010000 */
[----:B------:R-:W-:-:S05]  /*3f20*/  @P2 FADD.FTZ R185, R141, R185 ;  /* 0x000000b98db92221 */ /* 0x000fca0000010000 */
.L_x_59346:
[----:B0----5:R-:W-:Y:S02]  /*3f30*/  MOV R149, R185 ;  /* 0x000000b900957202 */ /* 0x021fe40000000f00 */
.L_x_59347:
[----:B------:R-:W-:Y:S05]  /*3f40*/  @P3 BRA `(.L_x_59348) ;  /* 0x0000007000003947 */ /* 0x000fea0003800000 */
[----:B------:R-:W-:-:S04]  /*3f50*/  ISETP.NE.U32.AND P4, PT, RZ, c[0x0][0x180], PT ;  /* 0x00006000ff007a0c */ /* 0x000fc80003f85070 */
[----:B------:R-:W-:-:S13]  /*3f60*/  ISETP.NE.AND.EX P4, PT, RZ, c[0x0][0x184], PT, P4 ;  /* 0x00006100ff007a0c */ /* 0x000fda0003f85340 */
[----:B------:R-:W-:Y:S05]  /*3f70*/  @P4 BRA `(.L_x_59349) ;  /* 0x0000002000004947 */ /* 0x000fea0003800000 */
[----:B------:R-:W-:Y:S05]  /*3f80*/  @P0 BRA `(.L_x_59350) ;  /* 0x0000005000000947 */ /* 0x000fea0003800000 */
[----:B------:R-:W-:Y:S05]  /*3f90*/  BRA `(.L_x_59351) ;  /* 0x0000005000007947 */ /* 0x000fea0003800000 */
.L_x_59349:
[----:B-----5:R-:W-:Y:S01]  /*3fa0*/  FADD.FTZ R186, R142, R186 ;  /* 0x000000ba8eba7221 */ /* 0x020fe20000010000 */
[----:B------:R-:W-:Y:S05]  /*3fb0*/  BRA `(.L_x_59350) ;  /* 0x0000002000007947 */ /* 0x000fea0003800000 */
.L_x_59348:
[----:B-----5:R-:W-:-:S04]  /*3fc0*/  FADD.FTZ R186, R138, R186 ;  /* 0x000000ba8aba7221 */ /* 0x020fc80000010000 */
[----:B------:R-:W-:-:S05]  /*3fd0*/  @P2 FADD.FTZ R186, R142, R186 ;  /* 0x000000ba8eba2221 */ /* 0x000fca0000010000 */
.L_x_59350:
[----:B0----5:R-:W-:Y:S02]  /*3fe0*/  MOV R150, R186 ;  /* 0x000000ba00967202 */ /* 0x021fe40000000f00 */
.L_x_59351:
[----:B------:R-:W-:Y:S05]  /*3ff0*/  @P3 BRA `(.L_x_59352) ;  /* 0x0000007000003947 */ /* 0x000fea0003800000 */
[----:B------:R-:W-:-:S04]  /*4000*/  ISETP.NE.U32.AND P2, PT, RZ, c[0x0][0x180], PT ;  /* 0x00006000ff007a0c */ /* 0x000fc80003f45070 */
[----:B------:R-:W-:-:S13]  /*4010*/  ISETP.NE.AND.EX P2, PT, RZ, c[0x0][0x184], PT, P2 ;  /* 0x00006100ff007a0c */ /* 0x000fda0003f45320 */
[----:B------:R-:W-:Y:S05]  /*4020*/  @P2 BRA `(.L_x_59353) ;  /* 0x0000002000002947 */ /* 0x000fea0003800000 */
[----:B------:R-:W-:Y:S05]  /*4030*/  @P0 BRA `(.L_x_59354) ;  /* 0x0000005000000947 */ /* 0x000fea0003800000 */
[----:B------:R-:W-:Y:S05]  /*4040*/  BRA `(.L_x_59355) ;  /* 0x0000005000007947 */ /* 0x000fea0003800000 */
.L_x_59353:
[----:B-----5:R-:W-:Y:S01]  /*4050*/  FADD.FTZ R187, R143, R187 ;  /* 0x000000bb8fbb7221 */ /* 0x020fe20000010000 */
[----:B------:R-:W-:Y:S05]  /*4060*/  BRA `(.L_x_59354) ;  /* 0x0000002000007947 */ /* 0x000fea0003800000 */
.L_x_59352:
[----:B-----5:R-:W-:-:S04]  /*4070*/  FADD.FTZ R187, R139, R187 ;  /* 0x000000bb8bbb7221 */ /* 0x020fc80000010000 */
[----:B------:R-:W-:-:S05]  /*4080*/  @P2 FADD.FTZ R187, R143, R187 ;  /* 0x000000bb8fbb2221 */ /* 0x000fca0000010000 */
.L_x_59354:
[----:B0----5:R-:W-:Y:S02]  /*4090*/  MOV R151, R187 ;  /* 0x000000bb00977202 */ /* 0x021fe40000000f00 */
.L_x_59355:
[----:B0-----:R-:W-:-:S04]  /*40a0*/  @P0 LEA R228, P2, R3, c[0x0][0x188], 0x4 ;  /* 0x0000620003e40a11 */ /* 0x001fc800078420ff */
[C---:B------:R-:W-:Y:S02]  /*40b0*/  @P0 LEA.HI.X R229, R3.reuse, c[0x0][0x18c], RZ, 0x4, P2 ;  /* 0x0000630003e50a11 */ /* 0x040fe400010f24ff */
[----:B------:R-:W-:-:S03]  /*40c0*/  IADD3 R3, R3, 0x20, RZ ;  /* 0x0000002003037810 */ /* 0x000fc60007ffe0ff */
[----:B------:R0:W-:Y:S04]  /*40d0*/  @P0 STG.E.128 [R228.64], R148 ;  /* 0x00000094e4000986 */ /* 0x0001e8000c101d04 */
.L_x_59339:
[----:B------:R-:W-:Y:S05]  /*40e0*/  BSYNC B0 ;  /* 0x0000000000007941 */ /* 0x000fea0003800000 */
.L_x_59338:
        /* <DEDUP_REMOVED lines=24> */
.L_x_59359:
[----:B-----5:R-:W-:Y:S01]  /*4270*/  FADD.FTZ R188, R140, R188 ;  /* 0x000000bc8cbc7221 */ /* 0x020fe20000010000 */
[----:B------:R-:W-:Y:S05]  /*4280*/  BRA `(.L_x_59360) ;  /* 0x0000002000007947 */ /* 0x000fea0003800000 */
.L_x_59358:
[----:B-----5:R-:W-:-:S04]  /*4290*/  FADD.FTZ R188, R136, R188 ;  /* 0x000000bc88bc7221 */ /* 0x020fc80000010000 */
[----:B------:R-:W-:-:S05]  /*42a0*/  @P2 FADD.FTZ R188, R140, R188 ;  /* 0x000000bc8cbc2221 */ /* 0x000fca0000010000 */
.L_x_59360:
[----:B0----5:R-:W-:Y:S02]  /*42b0*/  MOV R148, R188 ;  /* 0x000000bc00947202 */ /* 0x021fe40000000f00 */
.L_x_59361:
[----:B------:R-:W-:Y:S05]  /*42c0*/  @P3 BRA `(.L_x_59362) ;  /* 0x0000007000003947 */ /* 0x000fea0003800000 */
[----:B------:R-:W-:-:S04]  /*42d0*/  ISETP.NE.U32.AND P4, PT, RZ, c[0x0][0x180], PT ;  /* 0x00006000ff007a0c */ /* 0x000fc80003f85070 */
[----:B------:R-:W-:-:S13]  /*42e0*/  ISETP.NE.AND.EX P4, PT, RZ, c[0x0][0x184], PT, P4 ;  /* 0x00006100ff007a0c */ /* 0x000fda0003f85340 */
[----:B------:R-:W-:Y:S05]  /*42f0*/  @P4 BRA `(.L_x_59363) ;  /* 0x0000002000004947 */ /* 0x000fea0003800000 */
[----:B------:R-:W-:Y:S05]  /*4300*/  @P0 BRA `(.L_x_59364) ;  /* 0x0000005000000947 */ /* 0x000fea0003800000 */
[----:B------:R-:W-:Y:S05]  /*4310*/  BRA `(.L_x_59365) ;  /* 0x0000005000007947 */ /* 0x000fea0003800000 */
.L_x_59363:
[----:B-----5:R-:W-:Y:S01]  /*4320*/  FADD.FTZ R189, R141, R189 ;  /* 0x000000bd8dbd7221 */ /* 0x020fe20000010000 */
[----:B------:R-:W-:Y:S05]  /*4330*/  BRA `(.L_x_59364) ;  /* 0x0000002000007947 */ /* 0x000fea0003800000 */
.L_x_59362:
[----:B-----5:R-:W-:-:S04]  /*4340*/  FADD.FTZ R189, R137, R189 ;  /* 0x000000bd89bd7221 */ /* 0x020fc80000010000 */
[----:B------:R-:W-:-:S05]  /*4350*/  @P2 FADD.FTZ R189, R141, R189 ;  /* 0x000000bd8dbd2221 */ /* 0x000fca0000010000 */
.L_x_59364:
[----:B0----5:R-:W-:Y:S02]  /*4360*/  MOV R149, R189 ;  /* 0x000000bd00957202 */ /* 0x021fe40000000f00 */
.L_x_59365:
[----:B------:R-:W-:Y:S05]  /*4370*/  @P3 BRA `(.L_x_59366) ;  /* 0x0000007000003947 */ /* 0x000fea0003800000 */
[----:B------:R-:W-:-:S04]  /*4380*/  ISETP.NE.U32.AND P4, PT, RZ, c[0x0][0x180], PT ;  /* 0x00006000ff007a0c */ /* 0x000fc80003f85070 */
[----:B------:R-:W-:-:S13]  /*4390*/  ISETP.NE.AND.EX P4, PT, RZ, c[0x0][0x184], PT, P4 ;  /* 0x00006100ff007a0c */ /* 0x000fda0003f85340 */
[----:B------:R-:W-:Y:S05]  /*43a0*/  @P4 BRA `(.L_x_59367) ;  /* 0x0000002000004947 */ /* 0x000fea0003800000 */
[----:B------:R-:W-:Y:S05]  /*43b0*/  @P0 BRA `(.L_x_59368) ;  /* 0x0000005000000947 */ /* 0x000fea0003800000 */
[----:B------:R-:W-:Y:S05]  /*43c0*/  BRA `(.L_x_59369) ;  /* 0x0000005000007947 */ /* 0x000fea0003800000 */
.L_x_59367:
[----:B-----5:R-:W-:Y:S01]  /*43d0*/  FADD.FTZ R190, R142, R190 ;  /* 0x000000be8ebe7221 */ /* 0x020fe20000010000 */
[----:B------:R-:W-:Y:S05]  /*43e0*/  BRA `(.L_x_59368) ;  /* 0x0000002000007947 */ /* 0x000fea0003800000 */
.L_x_59366:
[----:B-----5:R-:W-:-:S04]  /*43f0*/  FADD.FTZ R190, R138, R190 ;  /* 0x000000be8abe7221 */ /* 0x020fc80000010000 */
[----:B------:R-:W-:-:S05]  /*4400*/  @P2 FADD.FTZ R190, R142, R190 ;  /* 0x000000be8ebe2221 */ /* 0x000fca0000010000 */
.L_x_59368:
[----:B0----5:R-:W-:Y:S02]  /*4410*/  MOV R150, R190 ;  /* 0x000000be00967202 */ /* 0x021fe40000000f00 */
.L_x_59369:
[----:B------:R-:W-:Y:S05]  /*4420*/  @P3 BRA `(.L_x_59370) ;  /* 0x0000007000003947 */ /* 0x000fea0003800000 */
[----:B------:R-:W-:-:S04]  /*4430*/  ISETP.NE.U32.AND P2, PT, RZ, c[0x0][0x180], PT ;  /* 0x00006000ff007a0c */ /* 0x000fc80003f45070 */
[----:B------:R-:W-:-:S13]  /*4440*/  ISETP.NE.AND.EX P2, PT, RZ, c[0x0][0x184], PT, P2 ;  /* 0x00006100ff007a0c */ /* 0x000fda0003f45320 */
[----:B------:R-:W-:Y:S05]  /*4450*/  @P2 BRA `(.L_x_59371) ;  /* 0x0000002000002947 */ /* 0x000fea0003800000 */
[----:B------:R-:W-:Y:S05]  /*4460*/  @P0 BRA `(.L_x_59372) ;  /* 0x0000005000000947 */ /* 0x000fea0003800000 */
[----:B------:R-:W-:Y:S05]  /*4470*/  BRA `(.L_x_59373) ;  /* 0x0000005000007947 */ /* 0x000fea0003800000 */
.L_x_59371:
[----:B-----5:R-:W-:Y:S01]  /*4480*/  FADD.FTZ R191, R143, R191 ;  /* 0x000000bf8fbf7221 */ /* 0x020fe20000010000 */
[----:B------:R-:W-:Y:S05]  /*4490*/  BRA `(.L_x_59372) ;  /* 0x0000002000007947 */ /* 0x000fea0003800000 */
.L_x_59370:
[----:B-----5:R-:W-:-:S04]  /*44a0*/  FADD.FTZ R191, R139, R191 ;  /* 0x000000bf8bbf7221 */ /* 0x020fc80000010000 */
[----:B------:R-:W-:-:S05]  /*44b0*/  @P2 FADD.FTZ R191, R143, R191 ;  /* 0x000000bf8fbf2221 */ /* 0x000fca0000010000 */
.L_x_59372:
[----:B0----5:R-:W-:Y:S02]  /*44c0*/  MOV R151, R191 ;  /* 0x000000bf00977202 */ /* 0x021fe40000000f00 */
.L_x_59373:
[----:B0-----:R-:W-:-:S04]  /*44d0*/  @P0 LEA R228, P2, R3, c[0x0][0x188], 0x4 ;  /* 0x0000620003e40a11 */ /* 0x001fc800078420ff */
[C---:B------:R-:W-:Y:S02]  /*44e0*/  @P0 LEA.HI.X R229, R3.reuse, c[0x0][0x18c], RZ, 0x4, P2 ;  /* 0x0000630003e50a11 */ /* 0x040fe400010f24ff */
[----:B------:R-:W-:-:S03]  /*44f0*/  IADD3 R3, R3, 0x20, RZ ;  /* 0x0000002003037810 */ /* 0x000fc60007ffe0ff */
[----:B------:R0:W-:Y:S04]  /*4500*/  @P0 STG.E.128 [R228.64], R148 ;  /* 0x00000094e4000986 */ /* 0x0001e8000c101d04 */
.L_x_59357:
[----:B------:R-:W-:Y:S05]  /*4510*/  BSYNC B0 ;  /* 0x0000000000007941 */ /* 0x000fea0003800000 */
.L_x_59356:
        /* <DEDUP_REMOVED lines=24> */
.L_x_59377:
[----:B-----5:R-:W-:Y:S01]  /*46a0*/  FADD.FTZ R192, R140, R192 ;  /* 0x000000c08cc07221 */ /* 0x020fe20000010000 */
[----:B------:R-:W-:Y:S05]  /*46b0*/  BRA `(.L_x_59378) ;  /* 0x0000002000007947 */ /* 0x000fea0003800000 */
.L_x_59376:
[----:B-----5:R-:W-:-:S04]  /*46c0*/  FADD.FTZ R192, R136, R192 ;  /* 0x000000c088c07221 */ /* 0x020fc80000010000 */
[----:B------:R-:W-:-:S05]  /*46d0*/  @P2 FADD.FTZ R192, R140, R192 ;  /* 0x000000c08cc02221 */ /* 0x000fca0000010000 */
.L_x_59378:
[----:B0----5:R-:W-:Y:S02]  /*46e0*/  MOV R148, R192 ;  /* 0x000000c000947202 */ /* 0x021fe40000000f00 */
.L_x_59379:
[----:B------:R-:W-:Y:S05]  /*46f0*/  @P3 BRA `(.L_x_59380) ;  /* 0x0000007000003947 */ /* 0x000fea0003800000 */
[----:B------:R-:W-:-:S04]  /*4700*/  ISETP.NE.U32.AND P4, PT, RZ, c[0x0][0x180], PT ;  /* 0x00006000ff007a0c */ /* 0x000fc80003f85070 */
[----:B------:R-:W-:-:S13]  /*4710*/  ISETP.NE.AND.EX P4, PT, RZ, c[0x0][0x184], PT, P4 ;  /* 0x00006100ff007a0c */ /* 0x000fda0003f85340 */
[----:B------:R-:W-:Y:S05]  /*4720*/  @P4 BRA `(.L_x_59381) ;  /* 0x0000002000004947 */ /* 0x000fea0003800000 */
[----:B------:R-:W-:Y:S05]  /*4730*/  @P0 BRA `(.L_x_59382) ;  /* 0x0000005000000947 */ /* 0x000fea0003800000 */
[----:B------:R-:W-:Y:S05]  /*4740*/  BRA `(.L_x_59383) ;  /* 0x0000005000007947 */ /* 0x000fea0003800000 */
.L_x_59381:
[----:B-----5:R-:W-:Y:S01]  /*4750*/  FADD.FTZ R193, R141, R193 ;  /* 0x000000c18dc17221 */ /* 0x020fe20000010000 */
[----:B------:R-:W-:Y:S05]  /*4760*/  BRA `(.L_x_59382) ;  /* 0x0000002000007947 */ /* 0x000fea0003800000 */
.L_x_59380:
[----:B-----5:R-:W-:-:S04]  /*4770*/  FADD.FTZ R193, R137, R193 ;  /* 0x000000c189c17221 */ /* 0x020fc80000010000 */
[----:B------:R-:W-:-:S05]  /*4780*/  @P2 FADD.FTZ R193, R141, R193 ;  /* 0x000000c18dc12221 */ /* 0x000fca0000010000 */
.L_x_59382:
[----:B0----5:R-:W-:Y:S02]  /*4790*/  MOV R149, R193 ;  /* 0x000000c100957202 */ /* 0x021fe40000000f00 */
.L_x_59383:
[----:B------:R-:W-:Y:S05]  /*47a0*/  @P3 BRA `(.L_x_59384) ;  /* 0x0000007000003947 */ /* 0x000fea0003800000 */
[----:B------:R-:W-:-:S04]  /*47b0*/  ISETP.NE.U32.AND P4, PT, RZ, c[0x0][0x180], PT ;  /* 0x00006000ff007a0c */ /* 0x000fc80003f85070 */
[----:B------:R-:W-:-:S13]  /*47c0*/  ISETP.NE.AND.EX P4, PT, RZ, c[0x0][0x184], PT, P4 ;  /* 0x00006100ff007a0c */ /* 0x000fda0003f85340 */
[----:B------:R-:W-:Y:S05]  /*47d0*/  @P4 BRA `(.L_x_59385) ;  /* 0x0000002000004947 */ /* 0x000fea0003800000 */
[----:B------:R-:W-:Y:S05]  /*47e0*/  @P0 BRA `(.L_x_59386) ;  /* 0x0000005000000947 */ /* 0x000fea0003800000 */
[----:B------:R-:W-:Y:S05]  /*47f0*/  BRA `(.L_x_59387) ;  /* 0x0000005000007947 */ /* 0x000fea0003800000 */
.L_x_59385:
[----:B-----5:R-:W-:Y:S01]  /*4800*/  FADD.FTZ R194, R142, R194 ;  /* 0x000000c28ec27221 */ /* 0x020fe20000010000 */
[----:B------:R-:W-:Y:S05]  /*4810*/  BRA `(.L_x_59386) ;  /* 0x0000002000007947 */ /* 0x000fea0003800000 */
.L_x_59384:
[----:B-----5:R-:W-:-:S04]  /*4820*/  FADD.FTZ R194, R138, R194 ;  /* 0x000000c28ac27221 */ /* 0x020fc80000010000 */
[----:B------:R-:W-:-:S05]  /*4830*/  @P2 FADD.FTZ R194, R142, R194 ;  /* 0x000000c28ec22221 */ /* 0x000fca0000010000 */
.L_x_59386:
[----:B0----5:R-:W-:Y:S02]  /*4840*/  MOV R150, R194 ;  /* 0x000000c200967202 */ /* 0x021fe40000000f00 */
.L_x_59387:
[----:B------:R-:W-:Y:S05]  /*4850*/  @P3 BRA `(.L_x_59388) ;  /* 0x0000007000003947 */ /* 0x000fea0003800000 */
[----:B------:R-:W-:-:S04]  /*4860*/  ISETP.NE.U32.AND P2, PT, RZ, c[0x0][0x180], PT ;  /* 0x00006000ff007a0c */ /* 0x000fc80003f45070 */
[----:B------:R-:W-:-:S13]  /*4870*/  ISETP.NE.AND.EX P2, PT, RZ, c[0x0][0x184], PT, P2 ;  /* 0x00006100ff007a0c */ /* 0x000fda0003f45320 */
[----:B------:R-:W-:Y:S05]  /*4880*/  @P2 BRA `(.L_x_59389) ;  /* 0x0000002000002947 */ /* 0x000fea0003800000 */
[----:B------:R-:W-:Y:S05]  /*4890*/  @P0 BRA `(.L_x_59390) ;  /* 0x0000005000000947 */ /* 0x000fea0003800000 */
[----:B------:R-:W-:Y:S05]  /*48a0*/  BRA `(.L_x_59391) ;  /* 0x0000005000007947 */ /* 0x000fea0003800000 */
.L_x_59389:
[----:B-----5:R-:W-:Y:S01]  /*48b0*/  FADD.FTZ R195, R143, R195 ;  /* 0x000000c38fc37221 */ /* 0x020fe20000010000 */
[----:B------:R-:W-:Y:S05]  /*48c0*/  BRA `(.L_x_59390) ;  /* 0x0000002000007947 */ /* 0x000fea0003800000 */
.L_x_59388:
[----:B-----5:R-:W-:-:S04]  /*48d0*/  FADD.FTZ R195, R139, R195 ;  /* 0x000000c38bc37221 */ /* 0x020fc80000010000 */
[----:B------:R-:W-:-:S05]  /*48e0*/  @P2 FADD.FTZ R195, R143, R195 ;  /* 0x000000c38fc32221 */ /* 0x000fca0000010000 */
.L_x_59390:
[----:B0----5:R-:W-:Y:S02]  /*48f0*/  MOV R151, R195 ;  /* 0x000000c300977202 */ /* 0x021fe40000000f00 */
.L_x_59391:
[----:B0-----:R-:W-:-:S04]  /*4900*/  @P0 LEA R228, P2, R3, c[0x0][0x188], 0x4 ;  /* 0x0000620003e40a11 */ /* 0x001fc800078420ff */
[C---:B------:R-:W-:Y:S02]  /*4910*/  @P0 LEA.HI.X R229, R3.reuse, c[0x0][0x18c], RZ, 0x4, P2 ;  /* 0x0000630003e50a11 */ /* 0x040fe400010f24ff */
[----:B------:R-:W-:-:S03]  /*4920*/  IADD3 R3, R3, 0x20, RZ ;  /* 0x0000002003037810 */ /* 0x000fc60007ffe0ff */
[----:B------:R0:W-:Y:S04]  /*4930*/  @P0 STG.E.128 [R228.64], R148 ;  /* 0x00000094e4000986 */ /* 0x0001e8000c101d04 */
.L_x_59375:
[----:B------:R-:W-:Y:S05]  /*4940*/  BSYNC B0 ;  /* 0x0000000000007941 */ /* 0x000fea0003800000 */
.L_x_59374:
        /* <DEDUP_REMOVED lines=24> */
.L_x_59395:
[----:B-----5:R-:W-:Y:S01]  /*4ad0*/  FADD.FTZ R196, R140, R196 ;  /* 0x000000c48cc47221 */ /* 0x020fe20000010000 */
[----:B------:R-:W-:Y:S05]  /*4ae0*/  BRA `(.L_x_59396) ;  /* 0x0000002000007947 */ /* 0x000fea0003800000 */
.L_x_59394:
[----:B-----5:R-:W-:-:S04]  /*4af0*/  FADD.FTZ R196, R136, R196 ;  /* 0x000000c488c47221 */ /* 0x020fc80000010000 */
[----:B------:R-:W-:-:S05]  /*4b00*/  @P2 FADD.FTZ R196, R140, R196 ;  /* 0x000000c48cc42221 */ /* 0x000fca0000010000 */
.L_x_59396:
[----:B0----5:R-:W-:Y:S02]  /*4b10*/  MOV R148, R196 ;  /* 0x000000c400947202 */ /* 0x021fe40000000f00 */
.L_x_59397:
[----:B------:R-:W-:Y:S05]  /*4b20*/  @P3 BRA `(.L_x_59398) ;  /* 0x0000007000003947 */ /* 0x000fea0003800000 */
[----:B------:R-:W-:-:S04]  /*4b30*/  ISETP.NE.U32.AND P4, PT, RZ, c[0x0][0x180], PT ;  /* 0x00006000ff007a0c */ /* 0x000fc80003f85070 */
[----:B------:R-:W-:-:S13]  /*4b40*/  ISETP.NE.AND.EX P4, PT, RZ, c[0x0][0x184], PT, P4 ;  /* 0x00006100ff007a0c */ /* 0x000fda0003f85340 */
[----:B------:R-:W-:Y:S05]  /*4b50*/  @P4 BRA `(.L_x_59399) ;  /* 0x0000002000004947 */ /* 0x000fea0003800000 */
[----:B------:R-:W-:Y:S05]  /*4b60*/  @P0 BRA `(.L_x_59400) ;  /* 0x0000005000000947 */ /* 0x000fea0003800000 */
[----:B------:R-:W-:Y:S05]  /*4b70*/  BRA `(.L_x_59401) ;  /* 0x0000005000007947 */ /* 0x000fea0003800000 */
.L_x_59399:
[----:B-----5:R-:W-:Y:S01]  /*4b80*/  FADD.FTZ R197, R141, R197 ;  /* 0x000000c58dc57221 */ /* 0x020fe20000010000 */
[----:B------:R-:W-:Y:S05]  /*4b90*/  BRA `(.L_x_59400) ;  /* 0x0000002000007947 */ /* 0x000fea0003800000 */
.L_x_59398:
[----:B-----5:R-:W-:-:S04]  /*4ba0*/  FADD.FTZ R197, R137, R197 ;  /* 0x000000c589c57221 */ /* 0x020fc80000010000 */
[----:B------:R-:W-:-:S05]  /*4bb0*/  @P2 FADD.FTZ R197, R141, R197 ;  /* 0x000000c58dc52221 */ /* 0x000fca0000010000 */
.L_x_59400:
[----:B0----5:R-:W-:Y:S02]  /*4bc0*/  MOV R149, R197 ;  /* 0x000000c500957202 */ /* 0x021fe40000000f00 */
.L_x_59401:
[----:B------:R-:W-:Y:S05]  /*4bd0*/  @P3 BRA `(.L_x_59402) ;  /* 0x0000007000003947 */ /* 0x000fea0003800000 */
[----:B------:R-:W-:-:S04]  /*4be0*/  ISETP.NE.U32.AND P4, PT, RZ, c[0x0][0x180], PT ;  /* 0x00006000ff007a0c */ /* 0x000fc80003f85070 */
[----:B------:R-:W-:-:S13]  /*4bf0*/  ISETP.NE.AND.EX P4, PT, RZ, c[0x0][0x184], PT, P4 ;  /* 0x00006100ff007a0c */ /* 0x000fda0003f85340 */
[----:B------:R-:W-:Y:S05]  /*4c00*/  @P4 BRA `(.L_x_59403) ;  /* 0x0000002000004947 */ /* 0x000fea0003800000 */
[----:B------:R-:W-:Y:S05]  /*4c10*/  @P0 BRA `(.L_x_59404) ;  /* 0x0000005000000947 */ /* 0x000fea0003800000 */
[----:B------:R-:W-:Y:S05]  /*4c20*/  BRA `(.L_x_59405) ;  /* 0x0000005000007947 */ /* 0x000fea0003800000 */
.L_x_59403:
[----:B-----5:R-:W-:Y:S01]  /*4c30*/  FADD.FTZ R198, R142, R198 ;  /* 0x000000c68ec67221 */ /* 0x020fe20000010000 */
[----:B------:R-:W-:Y:S05]  /*4c40*/  BRA `(.L_x_59404) ;  /* 0x0000002000007947 */ /* 0x000fea0003800000 */
.L_x_59402:
[----:B-----5:R-:W-:-:S04]  /*4c50*/  FADD.FTZ R198, R138, R198 ;  /* 0x000000c68ac67221 */ /* 0x020fc80000010000 */
[----:B------:R-:W-:-:S05]  /*4c60*/  @P2 FADD.FTZ R198, R142, R198 ;  /* 0x000000c68ec62221 */ /* 0x000fca0000010000 */
.L_x_59404:
[----:B0----5:R-:W-:Y:S02]  /*4c70*/  MOV R150, R198 ;  /* 0x000000c600967202 */ /* 0x021fe40000000f00 */
.L_x_59405:
[----:B------:R-:W-:Y:S05]  /*4c80*/  @P3 BRA `(.L_x_59406) ;  /* 0x0000007000003947 */ /* 0x000fea0003800000 */
[----:B------:R-:W-:-:S04]  /*4c90*/  ISETP.NE.U32.AND P2, PT, RZ, c[0x0][0x180], PT ;  /* 0x00006000ff007a0c */ /* 0x000fc80003f45070 */
[----:B------:R-:W-:-:S13]  /*4ca0*/  ISETP.NE.AND.EX P2, PT, RZ, c[0x0][0x184], PT, P2 ;  /* 0x00006100ff007a0c */ /* 0x000fda0003f45320 */
[----:B------:R-:W-:Y:S05]  /*4cb0*/  @P2 BRA `(.L_x_59407) ;  /* 0x0000002000002947 */ /* 0x000fea0003800000 */
[----:B------:R-:W-:Y:S05]  /*4cc0*/  @P0 BRA `(.L_x_59408) ;  /* 0x0000005000000947 */ /* 0x000fea0003800000 */
[----:B------:R-:W-:Y:S05]  /*4cd0*/  BRA `(.L_x_59409) ;  /* 0x0000005000007947 */ /* 0x000fea0003800000 */
.L_x_59407:
[----:B-----5:R-:W-:Y:S01]  /*4ce0*/  FADD.FTZ R199, R143, R199 ;  /* 0x000000c78fc77221 */ /* 0x020fe20000010000 */
[----:B------:R-:W-:Y:S05]  /*4cf0*/  BRA `(.L_x_59408) ;  /* 0x0000002000007947 */ /* 0x000fea0003800000 */
.L_x_59406:
[----:B-----5:R-:W-:-:S04]  /*4d00*/  FADD.FTZ R199, R139, R199 ;  /* 0x000000c78bc77221 */ /* 0x020fc80000010000 */
[----:B------:R-:W-:-:S05]  /*4d10*/  @P2 FADD.FTZ R199, R143, R199 ;  /* 0x000000c78fc72221 */ /* 0x000fca0000010000 */
.L_x_59408:
[----:B0----5:R-:W-:Y:S02]  /*4d20*/  MOV R151, R199 ;  /* 0x000000c700977202 */ /* 0x021fe40000000f00 */
.L_x_59409:
[----:B0-----:R-:W-:-:S04]  /*4d30*/  @P0 LEA R228, P2, R3, c[0x0][0x188], 0x4 ;  /* 0x0000620003e40a11 */ /* 0x001fc800078420ff */
[C---:B------:R-:W-:Y:S02]  /*4d40*/  @P0 LEA.HI.X R229, R3.reuse, c[0x0][0x18c], RZ, 0x4, P2 ;  /* 0x0000630003e50a11 */ /* 0x040fe400010f24ff */
[----:B------:R-:W-:-:S03]  /*4d50*/  IADD3 R3, R3, 0x20, RZ ;  /* 0x0000002003037810 */ /* 0x000fc60007ffe0ff */
[----:B------:R0:W-:Y:S04]  /*4d60*/  @P0 STG.E.128 [R228.64], R148 ;  /* 0x00000094e4000986 */ /* 0x0001e8000c101d04 */
.L_x_59393:
[----:B------:R-:W-:Y:S05]  /*4d70*/  BSYNC B0 ;  /* 0x0000000000007941 */ /* 0x000fea0003800000 */
.L_x_59392:
        /* <DEDUP_REMOVED lines=24> */
.L_x_59413:
[----:B-----5:R-:W-:Y:S01]  /*4f00*/  FADD.FTZ R200, R140, R200 ;  /* 0x000000c88cc87221 */ /* 0x020fe20000010000 */
[----:B------:R-:W-:Y:S05]  /*4f10*/  BRA `(.L_x_59414) ;  /* 0x0000002000007947 */ /* 0x000fea0003800000 */
.L_x_59412:
[----:B-----5:R-:W-:-:S04]  /*4f20*/  FADD.FTZ R200, R136, R200 ;  /* 0x000000c888c87221 */ /* 0x020fc80000010000 */
[----:B------:R-:W-:-:S05]  /*4f30*/  @P2 FADD.FTZ R200, R140, R200 ;  /* 0x000000c88cc82221 */ /* 0x000fca0000010000 */
.L_x_59414:
[----:B0----5:R-:W-:Y:S02]  /*4f40*/  MOV R148, R200 ;  /* 0x000000c800947202 */ /* 0x021fe40000000f00 */
.L_x_59415:
[----:B------:R-:W-:Y:S05]  /*4f50*/  @P3 BRA `(.L_x_59416) ;  /* 0x0000007000003947 */ /* 0x000fea0003800000 */
[----:B------:R-:W-:-:S04]  /*4f60*/  ISETP.NE.U32.AND P4, PT, RZ, c[0x0][0x180], PT ;  /* 0x00006000ff007a0c */ /* 0x000fc80003f85070 */
[----:B------:R-:W-:-:S13]  /*4f70*/  ISETP.NE.AND.EX P4, PT, RZ, c[0x0][0x184], PT, P4 ;  /* 0x00006100ff007a0c */ /* 0x000fda0003f85340 */
[----:B------:R-:W-:Y:S05]  /*4f80*/  @P4 BRA `(.L_x_59417) ;  /* 0x0000002000004947 */ /* 0x000fea0003800000 */
[----:B------:R-:W-:Y:S05]  /*4f90*/  @P0 BRA `(.L_x_59418) ;  /* 0x0000005000000947 */ /* 0x000fea0003800000 */
[----:B------:R-:W-:Y:S05]  /*4fa0*/  BRA `(.L_x_59419) ;  /* 0x0000005000007947 */ /* 0x000fea0003800000 */
.L_x_59417:
[----:B-----5:R-:W-:Y:S01]  /*4fb0*/  FADD.FTZ R201, R141, R201 ;  /* 0x000000c98dc97221 */ /* 0x020fe20000010000 */
[----:B------:R-:W-:Y:S05]  /*4fc0*/  BRA `(.L_x_59418) ;  /* 0x0000002000007947 */ /* 0x000fea0003800000 */
.L_x_59416:
[----:B-----5:R-:W-:-:S04]  /*4fd0*/  FADD.FTZ R201, R137, R201 ;  /* 0x000000c989c97221 */ /* 0x020fc80000010000 */
[----:B------:R-:W-:-:S05]  /*4fe0*/  @P2 FADD.FTZ R201, R141, R201 ;  /* 0x000000c98dc92221 */ /* 0x000fca0000010000 */
.L_x_59418:
[----:B0----5:R-:W-:Y:S02]  /*4ff0*/  MOV R149, R201 ;  /* 0x000000c900957202 */ /* 0x021fe40000000f00 */
.L_x_59419:
[----:B------:R-:W-:Y:S05]  /*5000*/  @P3 BRA `(.L_x_59420) ;  /* 0x0000007000003947 */ /* 0x000fea0003800000 */
[----:B------:R-:W-:-:S04]  /*5010*/  ISETP.NE.U32.AND P4, PT, RZ, c[0x0][0x180], PT ;  /* 0x00006000ff007a0c */ /* 0x000fc80003f85070 */
[----:B------:R-:W-:-:S13]  /*5020*/  ISETP.NE.AND.EX P4, PT, RZ, c[0x0][0x184], PT, P4 ;  /* 0x00006100ff007a0c */ /* 0x000fda0003f85340 */
[----:B------:R-:W-:Y:S05]  /*5030*/  @P4 BRA `(.L_x_59421) ;  /* 0x0000002000004947 */ /* 0x000fea0003800000 */
[----:B------:R-:W-:Y:S05]  /*5040*/  @P0 BRA `(.L_x_59422) ;  /* 0x0000005000000947 */ /* 0x000fea0003800000 */
[----:B------:R-:W-:Y:S05]  /*5050*/  BRA `(.L_x_59423) ;  /* 0x0000005000007947 */ /* 0x000fea0003800000 */
.L_x_59421:
[----:B-----5:R-:W-:Y:S01]  /*5060*/  FADD.FTZ R202, R142, R202 ;  /* 0x000000ca8eca7221 */ /* 0x020fe20000010000 */
[----:B------:R-:W-:Y:S05]  /*5070*/  BRA `(.L_x_59422) ;  /* 0x0000002000007947 */ /* 0x000fea0003800000 */
.L_x_59420:
[----:B-----5:R-:W-:-:S04]  /*5080*/  FADD.FTZ R202, R138, R202 ;  /* 0x000000ca8aca7221 */ /* 0x020fc80000010000 */
[----:B------:R-:W-:-:S05]  /*5090*/  @P2 FADD.FTZ R202, R142, R202 ;  /* 0x000000ca8eca2221 */ /* 0x000fca0000010000 */
.L_x_59422:
[----:B0----5:R-:W-:Y:S02]  /*50a0*/  MOV R150, R202 ;  /* 0x000000ca00967202 */ /* 0x021fe40000000f00 */
.L_x_59423:
[----:B------:R-:W-:Y:S05]  /*50b0*/  @P3 BRA `(.L_x_59424) ;  /* 0x0000007000003947 */ /* 0x000fea0003800000 */
[----:B------:R-:W-:-:S04]  /*50c0*/  ISETP.NE.U32.AND P2, PT, RZ, c[0x0][0x180], PT ;  /* 0x00006000ff007a0c */ /* 0x000fc80003f45070 */
[----:B------:R-:W-:-:S13]  /*50d0*/  ISETP.NE.AND.EX P2, PT, RZ, c[0x0][0x184], PT, P2 ;  /* 0x00006100ff007a0c */ /* 0x000fda0003f45320 */
[----:B------:R-:W-:Y:S05]  /*50e0*/  @P2 BRA `(.L_x_59425) ;  /* 0x0000002000002947 */ /* 0x000fea0003800000 */
[----:B------:R-:W-:Y:S05]  /*50f0*/  @P0 BRA `(.L_x_59426) ;  /* 0x0000005000000947 */ /* 0x000fea0003800000 */
[----:B------:R-:W-:Y:S05]  /*5100*/  BRA `(.L_x_59427) ;  /* 0x0000005000007947 */ /* 0x000fea0003800000 */
.L_x_59425:
[----:B-----5:R-:W-:Y:S01]  /*5110*/  FADD.FTZ R203, R143, R203 ;  /* 0x000000cb8fcb7221 */ /* 0x020fe20000010000 */
[----:B------:R-:W-:Y:S05]  /*5120*/  BRA `(.L_x_59426) ;  /* 0x0000002000007947 */ /* 0x000fea0003800000 */
.L_x_59424:
[----:B-----5:R-:W-:-:S04]  /*5130*/  FADD.FTZ R203, R139, R203 ;  /* 0x000000cb8bcb7221 */ /* 0x020fc80000010000 */
[----:B------:R-:W-:-:S05]  /*5140*/  @P2 FADD.FTZ R203, R143, R203 ;  /* 0x000000cb8fcb2221 */ /* 0x000fca0000010000 */
.L_x_59426:
[----:B0----5:R-:W-:Y:S02]  /*5150*/  MOV R151, R203 ;  /* 0x000000cb00977202 */ /* 0x021fe40000000f00 */
.L_x_59427:
[----:B0-----:R-:W-:-:S04]  /*5160*/  @P0 LEA R228, P2, R3, c[0x0][0x188], 0x4 ;  /* 0x0000620003e40a11 */ /* 0x001fc800078420ff */
[C---:B------:R-:W-:Y:S02]  /*5170*/  @P0 LEA.HI.X R229, R3.reuse, c[0x0][0x18c], RZ, 0x4, P2 ;  /* 0x0000630003e50a11 */ /* 0x040fe400010f24ff */
[----:B------:R-:W-:-:S03]  /*5180*/  IADD3 R3, R3, 0x20, RZ ;  /* 0x0000002003037810 */ /* 0x000fc60007ffe0ff */
[----:B------:R0:W-:Y:S04]  /*5190*/  @P0 STG.E.128 [R228.64], R148 ;  /* 0x00000094e4000986 */ /* 0x0001e8000c101d04 */
.L_x_59411:
[----:B------:R-:W-:Y:S05]  /*51a0*/  BSYNC B0 ;  /* 0x0000000000007941 */ /* 0x000fea0003800000 */
.L_x_59410:
        /* <DEDUP_REMOVED lines=24> */
.L_x_59431:
[----:B-----5:R-:W-:Y:S01]  /*5330*/  FADD.FTZ R204, R140, R204 ;  /* 0x000000cc8ccc7221 */ /* 0x020fe20000010000 */
[----:B------:R-:W-:Y:S05]  /*5340*/  BRA `(.L_x_59432) ;  /* 0x0000002000007947 */ /* 0x000fea0003800000 */
.L_x_59430:
[----:B-----5:R-:W-:-:S04]  /*5350*/  FADD.FTZ R204, R136, R204 ;  /* 0x000000cc88cc7221 */ /* 0x020fc80000010000 */
[----:B------:R-:W-:-:S05]  /*5360*/  @P2 FADD.FTZ R204, R140, R204 ;  /* 0x000000cc8ccc2221 */ /* 0x000fca0000010000 */
.L_x_59432:
[----:B0----5:R-:W-:Y:S02]  /*5370*/  MOV R148, R204 ;  /* 0x000000cc00947202 */ /* 0x021fe40000000f00 */
.L_x_59433:
[----:B------:R-:W-:Y:S05]  /*5380*/  @P3 BRA `(.L_x_59434) ;  /* 0x0000007000003947 */ /* 0x000fea0003800000 */
[----:B------:R-:W-:-:S04]  /*5390*/  ISETP.NE.U32.AND P4, PT, RZ, c[0x0][0x180], PT ;  /* 0x00006000ff007a0c */ /* 0x000fc80003f85070 */
[----:B------:R-:W-:-:S13]  /*53a0*/  ISETP.NE.AND.EX P4, PT, RZ, c[0x0][0x184], PT, P4 ;  /* 0x00006100ff007a0c */ /* 0x000fda0003f85340 */
[----:B------:R-:W-:Y:S05]  /*53b0*/  @P4 BRA `(.L_x_59435) ;  /* 0x0000002000004947 */ /* 0x000fea0003800000 */
[----:B------:R-:W-:Y:S05]  /*53c0*/  @P0 BRA `(.L_x_59436) ;  /* 0x0000005000000947 */ /* 0x000fea0003800000 */
[----:B------:R-:W-:Y:S05]  /*53d0*/  BRA `(.L_x_59437) ;  /* 0x0000005000007947 */ /* 0x000fea0003800000 */
.L_x_59435:
[----:B-----5:R-:W-:Y:S01]  /*53e0*/  FADD.FTZ R205, R141, R205 ;  /* 0x000000cd8dcd7221 */ /* 0x020fe20000010000 */
[----:B------:R-:W-:Y:S05]  /*53f0*/  BRA `(.L_x_59436) ;  /* 0x0000002000007947 */ /* 0x000fea0003800000 */
.L_x_59434:
[----:B-----5:R-:W-:-:S04]  /*5400*/  FADD.FTZ R205, R137, R205 ;  /* 0x000000cd89cd7221 */ /* 0x020fc80000010000 */
[----:B------:R-:W-:-:S05]  /*5410*/  @P2 FADD.FTZ R205, R141, R205 ;  /* 0x000000cd8dcd2221 */ /* 0x000fca0000010000 */
.L_x_59436:
[----:B0----5:R-:W-:Y:S02]  /*5420*/  MOV R149, R205 ;  /* 0x000000cd00957202 */ /* 0x021fe40000000f00 */
.L_x_59437:
[----:B------:R-:W-:Y:S05]  /*5430*/  @P3 BRA `(.L_x_59438) ;  /* 0x0000007000003947 */ /* 0x000fea0003800000 */
[----:B------:R-:W-:-:S04]  /*5440*/  ISETP.NE.U32.AND P4, PT, RZ, c[0x0][0x180], PT ;  /* 0x00006000ff007a0c */ /* 0x000fc80003f85070 */
[----:B------:R-:W-:-:S13]  /*5450*/  ISETP.NE.AND.EX P4, PT, RZ, c[0x0][0x184], PT, P4 ;  /* 0x00006100ff007a0c */ /* 0x000fda0003f85340 */
[----:B------:R-:W-:Y:S05]  /*5460*/  @P4 BRA `(.L_x_59439) ;  /* 0x0000002000004947 */ /* 0x000fea0003800000 */
[----:B------:R-:W-:Y:S05]  /*5470*/  @P0 BRA `(.L_x_59440) ;  /* 0x0000005000000947 */ /* 0x000fea0003800000 */
[----:B------:R-:W-:Y:S05]  /*5480*/  BRA `(.L_x_59441) ;  /* 0x0000005000007947 */ /* 0x000fea0003800000 */
.L_x_59439:
[----:B-----5:R-:W-:Y:S01]  /*5490*/  FADD.FTZ R206, R142, R206 ;  /* 0x000000ce8ece7221 */ /* 0x020fe20000010000 */
[----:B------:R-:W-:Y:S05]  /*54a0*/  BRA `(.L_x_59440) ;  /* 0x0000002000007947 */ /* 0x000fea0003800000 */
.L_x_59438:
[----:B-----5:R-:W-:-:S04]  /*54b0*/  FADD.FTZ R206, R138, R206 ;  /* 0x000000ce8ace7221 */ /* 0x020fc80000010000 */
[----:B------:R-:W-:-:S05]  /*54c0*/  @P2 FADD.FTZ R206, R142, R206 ;  /* 0x000000ce8ece2221 */ /* 0x000fca0000010000 */
.L_x_59440:
[----:B0----5:R-:W-:Y:S02]  /*54d0*/  MOV R150, R206 ;  /* 0x000000ce00967202 */ /* 0x021fe40000000f00 */
.L_x_59441:
[----:B------:R-:W-:Y:S05]  /*54e0*/  @P3 BRA `(.L_x_59442) ;  /* 0x0000007000003947 */ /* 0x000fea0003800000 */
[----:B------:R-:W-:-:S04]  /*54f0*/  ISETP.NE.U32.AND P2, PT, RZ, c[0x0][0x180], PT ;  /* 0x00006000ff007a0c */ /* 0x000fc80003f45070 */
[----:B------:R-:W-:-:S13]  /*5500*/  ISETP.NE.AND.EX P2, PT, RZ, c[0x0][0x184], PT, P2 ;  /* 0x00006100ff007a0c */ /* 0x000fda0003f45320 */
[----:B------:R-:W-:Y:S05]  /*5510*/  @P2 BRA `(.L_x_59443) ;  /* 0x0000002000002947 */ /* 0x000fea0003800000 */
[----:B------:R-:W-:Y:S05]  /*5520*/  @P0 BRA `(.L_x_59444) ;  /* 0x0000005000000947 */ /* 0x000fea0003800000 */
[----:B------:R-:W-:Y:S05]  /*5530*/  BRA `(.L_x_59445) ;  /* 0x0000005000007947 */ /* 0x000fea0003800000 */
.L_x_59443:
[----:B-----5:R-:W-:Y:S01]  /*5540*/  FADD.FTZ R207, R143, R207 ;  /* 0x000000cf8fcf7221 */ /* 0x020fe20000010000 */
[----:B------:R-:W-:Y:S05]  /*5550*/  BRA `(.L_x_59444) ;  /* 0x0000002000007947 */ /* 0x000fea0003800000 */
.L_x_59442:
[----:B-----5:R-:W-:-:S04]  /*5560*/  FADD.FTZ R207, R139, R207 ;  /* 0x000000cf8bcf7221 */ /* 0x020fc80000010000 */
[----:B------:R-:W-:-:S05]  /*5570*/  @P2 FADD.FTZ R207, R143, R207 ;  /* 0x000000cf8fcf2221 */ /* 0x000fca0000010000 */
.L_x_59444:
[----:B0----5:R-:W-:Y:S02]  /*5580*/  MOV R151, R207 ;  /* 0x000000cf00977202 */ /* 0x021fe40000000f00 */
.L_x_59445:
[----:B0-----:R-:W-:-:S04]  /*5590*/  @P0 LEA R228, P2, R3, c[0x0][0x188], 0x4 ;  /* 0x0000620003e40a11 */ /* 0x001fc800078420ff */
[C---:B------:R-:W-:Y:S02]  /*55a0*/  @P0 LEA.HI.X R229, R3.reuse, c[0x0][0x18c], RZ, 0x4, P2 ;  /* 0x0000630003e50a11 */ /* 0x040fe400010f24ff */
[----:B------:R-:W-:-:S03]  /*55b0*/  IADD3 R3, R3, 0x20, RZ ;  /* 0x0000002003037810 */ /* 0x000fc60007ffe0ff */
[----:B------:R0:W-:Y:S04]  /*55c0*/  @P0 STG.E.128 [R228.64], R148 ;  /* 0x00000094e4000986 */ /* 0x0001e8000c101d04 */
.L_x_59429:
[----:B------:R-:W-:Y:S05]  /*55d0*/  BSYNC B0 ;  /* 0x0000000000007941 */ /* 0x000fea0003800000 */
.L_x_59428:
        /* <DEDUP_REMOVED lines=24> */
.L_x_59449:
[----:B-----5:R-:W-:Y:S01]  /*5760*/  FADD.FTZ R208, R140, R208 ;  /* 0x000000d08cd07221 */ /* 0x020fe20000010000 */
[----:B------:R-:W-:Y:S05]  /*5770*/  BRA `(.L_x_59450) ;  /* 0x0000002000007947 */ /* 0x000fea0003800000 */
.L_x_59448:
[----:B-----5:R-:W-:-:S04]  /*5780*/  FADD.FTZ R208, R136, R208 ;  /* 0x000000d088d07221 */ /* 0x020fc80000010000 */
[----:B------:R-:W-:-:S05]  /*5790*/  @P2 FADD.FTZ R208, R140, R208 ;  /* 0x000000d08cd02221 */ /* 0x000fca0000010000 */
.L_x_59450:
[----:B0----5:R-:W-:Y:S02]  /*57a0*/  MOV R148, R208 ;  /* 0x000000d000947202 */ /* 0x021fe40000000f00 */
.L_x_59451:
[----:B------:R-:W-:Y:S05]  /*57b0*/  @P3 BRA `(.L_x_59452) ;  /* 0x0000007000003947 */ /* 0x000fea0003800000 */
[----:B------:R-:W-:-:S04]  /*57c0*/  ISETP.NE.U32.AND P4, PT, RZ, c[0x0][0x180], PT ;  /* 0x00006000ff007a0c */ /* 0x000fc80003f85070 */
[----:B------:R-:W-:-:S13]  /*57d0*/  ISETP.NE.AND.EX P4, PT, RZ, c[0x0][0x184], PT, P4 ;  /* 0x00006100ff007a0c */ /* 0x000fda0003f85340 */
[----:B------:R-:W-:Y:S05]  /*57e0*/  @P4 BRA `(.L_x_59453) ;  /* 0x0000002000004947 */ /* 0x000fea0003800000 */
[----:B------:R-:W-:Y:S05]  /*57f0*/  @P0 BRA `(.L_x_59454) ;  /* 0x0000005000000947 */ /* 0x000fea0003800000 */
[----:B------:R-:W-:Y:S05]  /*5800*/  BRA `(.L_x_59455) ;  /* 0x0000005000007947 */ /* 0x000fea0003800000 */
.L_x_59453:
[----:B-----5:R-:W-:Y:S01]  /*5810*/  FADD.FTZ R209, R141, R209 ;  /* 0x000000d18dd17221 */ /* 0x020fe20000010000 */
[----:B------:R-:W-:Y:S05]  /*5820*/  BRA `(.L_x_59454) ;  /* 0x0000002000007947 */ /* 0x000fea0003800000 */
.L_x_59452:
[----:B-----5:R-:W-:-:S04]  /*5830*/  FADD.FTZ R209, R137, R209 ;  /* 0x000000d189d17221 */ /* 0x020fc80000010000 */
[----:B------:R-:W-:-:S05]  /*5840*/  @P2 FADD.FTZ R209, R141, R209 ;  /* 0x000000d18dd12221 */ /* 0x000fca0000010000 */
.L_x_59454:
[----:B0----5:R-:W-:Y:S02]  /*5850*/  MOV R149, R209 ;  /* 0x000000d100957202 */ /* 0x021fe40000000f00 */
.L_x_59455:
[----:B------:R-:W-:Y:S05]  /*5860*/  @P3 BRA `(.L_x_59456) ;  /* 0x0000007000003947 */ /* 0x000fea0003800000 */
[----:B------:R-:W-:-:S04]  /*5870*/  ISETP.NE.U32.AND P4, PT, RZ, c[0x0][0x180], PT ;  /* 0x00006000ff007a0c */ /* 0x000fc80003f85070 */
[----:B------:R-:W-:-:S13]  /*5880*/  ISETP.NE.AND.EX P4, PT, RZ, c[0x0][0x184], PT, P4 ;  /* 0x00006100ff007a0c */ /* 0x000fda0003f85340 */
[----:B------:R-:W-:Y:S05]  /*5890*/  @P4 BRA `(.L_x_59457) ;  /* 0x0000002000004947 */ /* 0x000fea0003800000 */
[----:B------:R-:W-:Y:S05]  /*58a0*/  @P0 BRA `(.L_x_59458) ;  /* 0x0000005000000947 */ /* 0x000fea0003800000 */
[----:B------:R-:W-:Y:S05]  /*58b0*/  BRA `(.L_x_59459) ;  /* 0x0000005000007947 */ /* 0x000fea0003800000 */
.L_x_59457:
[----:B-----5:R-:W-:Y:S01]  /*58c0*/  FADD.FTZ R210, R142, R210 ;  /* 0x000000d28ed27221 */ /* 0x020fe20000010000 */
[----:B------:R-:W-:Y:S05]  /*58d0*/  BRA `(.L_x_59458) ;  /* 0x0000002000007947 */ /* 0x000fea0003800000 */
.L_x_59456:
[----:B-----5:R-:W-:-:S04]  /*58e0*/  FADD.FTZ R210, R138, R210 ;  /* 0x000000d28ad27221 */ /* 0x020fc80000010000 */
[----:B------:R-:W-:-:S05]  /*58f0*/  @P2 FADD.FTZ R210, R142, R210 ;  /* 0x000000d28ed22221 */ /* 0x000fca0000010000 */
.L_x_59458:
[----:B0----5:R-:W-:Y:S02]  /*5900*/  MOV R150, R210 ;  /* 0x000000d200967202 */ /* 0x021fe40000000f00 */
.L_x_59459:
[----:B------:R-:W-:Y:S05]  /*5910*/  @P3 BRA `(.L_x_59460) ;  /* 0x0000007000003947 */ /* 0x000fea0003800000 */
[----:B------:R-:W-:-:S04]  /*5920*/  ISETP.NE.U32.AND P2, PT, RZ, c[0x0][0x180], PT ;  /* 0x00006000ff007a0c */ /* 0x000fc80003f45070 */
[----:B------:R-:W-:-:S13]  /*5930*/  ISETP.NE.AND.EX P2, PT, RZ, c[0x0][0x184], PT, P2 ;  /* 0x00006100ff007a0c */ /* 0x000fda0003f45320 */
[----:B------:R-:W-:Y:S05]  /*5940*/  @P2 BRA `(.L_x_59461) ;  /* 0x0000002000002947 */ /* 0x000fea0003800000 */
[----:B------:R-:W-:Y:S05]  /*5950*/  @P0 BRA `(.L_x_59462) ;  /* 0x0000005000000947 */ /* 0x000fea0003800000 */
[----:B------:R-:W-:Y:S05]  /*5960*/  BRA `(.L_x_59463) ;  /* 0x0000005000007947 */ /* 0x000fea0003800000 */
.L_x_59461:
[----:B-----5:R-:W-:Y:S01]  /*5970*/  FADD.FTZ R211, R143, R211 ;  /* 0x000000d38fd37221 */ /* 0x020fe20000010000 */
[----:B------:R-:W-:Y:S05]  /*5980*/  BRA `(.L_x_59462) ;  /* 0x0000002000007947 */ /* 0x000fea0003800000 */
.L_x_59460:
[----:B-----5:R-:W-:-:S04]  /*5990*/  FADD.FTZ R211, R139, R211 ;  /* 0x000000d38bd37221 */ /* 0x020fc80000010000 */
[----:B------:R-:W-:-:S05]  /*59a0*/  @P2 FADD.FTZ R211, R143, R211 ;  /* 0x000000d38fd32221 */ /* 0x000fca0000010000 */
.L_x_59462:
[----:B0----5:R-:W-:Y:S02]  /*59b0*/  MOV R151, R211 ;  /* 0x000000d300977202 */ /* 0x021fe40000000f00 */
.L_x_59463:
[----:B0-----:R-:W-:-:S04]  /*59c0*/  @P0 LEA R228, P2, R3, c[0x0][0x188], 0x4 ;  /* 0x0000620003e40a11 */ /* 0x001fc800078420ff */
[C---:B------:R-:W-:Y:S02]  /*59d0*/  @P0 LEA.HI.X R229, R3.reuse, c[0x0][0x18c], RZ, 0x4, P2 ;  /* 0x0000630003e50a11 */ /* 0x040fe400010f24ff */
[----:B------:R-:W-:-:S03]  /*59e0*/  IADD3 R3, R3, 0x20, RZ ;  /* 0x0000002003037810 */ /* 0x000fc60007ffe0ff */
[----:B------:R0:W-:Y:S04]  /*59f0*/  @P0 STG.E.128 [R228.64], R148 ;  /* 0x00000094e4000986 */ /* 0x0001e8000c101d04 */
.L_x_59447:
[----:B------:R-:W-:Y:S05]  /*5a00*/  BSYNC B0 ;  /* 0x0000000000007941 */ /* 0x000fea0003800000 */
.L_x_59446:
        /* <DEDUP_REMOVED lines=24> */
.L_x_59467:
[----:B-----5:R-:W-:Y:S01]  /*5b90*/  FADD.FTZ R212, R140, R212 ;  /* 0x000000d48cd47221 */ /* 0x020fe20000010000 */
[----:B------:R-:W-:Y:S05]  /*5ba0*/  BRA `(.L_x_59468) ;  /* 0x0000002000007947 */ /* 0x000fea0003800000 */
.L_x_59466:
[----:B-----5:R-:W-:-:S04]  /*5bb0*/  FADD.FTZ R212, R136, R212 ;  /* 0x000000d488d47221 */ /* 0x020fc80000010000 */
[----:B------:R-:W-:-:S05]  /*5bc0*/  @P2 FADD.FTZ R212, R140, R212 ;  /* 0x000000d48cd42221 */ /* 0x000fca0000010000 */
.L_x_59468:
[----:B0----5:R-:W-:Y:S02]  /*5bd0*/  MOV R148, R212 ;  /* 0x000000d400947202 */ /* 0x021fe40000000f00 */
.L_x_59469:
[----:B------:R-:W-:Y:S05]  /*5be0*/  @P3 BRA `(.L_x_59470) ;  /* 0x0000007000003947 */ /* 0x000fea0003800000 */
[----:B------:R-:W-:-:S04]  /*5bf0*/  ISETP.NE.U32.AND P4, PT, RZ, c[0x0][0x180], PT ;  /* 0x00006000ff007a0c */ /* 0x000fc80003f85070 */
[----:B------:R-:W-:-:S13]  /*5c00*/  ISETP.NE.AND.EX P4, PT, RZ, c[0x0][0x184], PT, P4 ;  /* 0x00006100ff007a0c */ /* 0x000fda0003f85340 */
[----:B------:R-:W-:Y:S05]  /*5c10*/  @P4 BRA `(.L_x_59471) ;  /* 0x0000002000004947 */ /* 0x000fea0003800000 */
[----:B------:R-:W-:Y:S05]  /*5c20*/  @P0 BRA `(.L_x_59472) ;  /* 0x0000005000000947 */ /* 0x000fea0003800000 */
[----:B------:R-:W-:Y:S05]  /*5c30*/  BRA `(.L_x_59473) ;  /* 0x0000005000007947 */ /* 0x000fea0003800000 */
.L_x_59471:
[----:B-----5:R-:W-:Y:S01]  /*5c40*/  FADD.FTZ R213, R141, R213 ;  /* 0x000000d58dd57221 */ /* 0x020fe20000010000 */
[----:B------:R-:W-:Y:S05]  /*5c50*/  BRA `(.L_x_59472) ;  /* 0x0000002000007947 */ /* 0x000fea0003800000 */
.L_x_59470:
[----:B-----5:R-:W-:-:S04]  /*5c60*/  FADD.FTZ R213, R137, R213 ;  /* 0x000000d589d57221 */ /* 0x020fc80000010000 */
[----:B------:R-:W-:-:S05]  /*5c70*/  @P2 FADD.FTZ R213, R141, R213 ;  /* 0x000000d58dd52221 */ /* 0x000fca0000010000 */
.L_x_59472:
[----:B0----5:R-:W-:Y:S02]  /*5c80*/  MOV R149, R213 ;  /* 0x000000d500957202 */ /* 0x021fe40000000f00 */
.L_x_59473:
[----:B------:R-:W-:Y:S05]  /*5c90*/  @P3 BRA `(.L_x_59474) ;  /* 0x0000007000003947 */ /* 0x000fea0003800000 */
[----:B------:R-:W-:-:S04]  /*5ca0*/  ISETP.NE.U32.AND P4, PT, RZ, c[0x0][0x180], PT ;  /* 0x00006000ff007a0c */ /* 0x000fc80003f85070 */
[----:B------:R-:W-:-:S13]  /*5cb0*/  ISETP.NE.AND.EX P4, PT, RZ, c[0x0][0x184], PT, P4 ;  /* 0x00006100ff007a0c */ /* 0x000fda0003f85340 */
[----:B------:R-:W-:Y:S05]  /*5cc0*/  @P4 BRA `(.L_x_59475) ;  /* 0x0000002000004947 */ /* 0x000fea0003800000 */
[----:B------:R-:W-:Y:S05]  /*5cd0*/  @P0 BRA `(.L_x_59476) ;  /* 0x0000005000000947 */ /* 0x000fea0003800000 */
[----:B------:R-:W-:Y:S05]  /*5ce0*/  BRA `(.L_x_59477) ;  /* 0x0000005000007947 */ /* 0x000fea0003800000 */
.L_x_59475:
[----:B-----5:R-:W-:Y:S01]  /*5cf0*/  FADD.FTZ R214, R142, R214 ;  /* 0x000000d68ed67221 */ /* 0x020fe20000010000 */
[----:B------:R-:W-:Y:S05]  /*5d00*/  BRA `(.L_x_59476) ;  /* 0x0000002000007947 */ /* 0x000fea0003800000 */
.L_x_59474:
[----:B-----5:R-:W-:-:S04]  /*5d10*/  FADD.FTZ R214, R138, R214 ;  /* 0x000000d68ad67221 */ /* 0x020fc80000010000 */
[----:B------:R-:W-:-:S05]  /*5d20*/  @P2 FADD.FTZ R214, R142, R214 ;  /* 0x000000d68ed62221 */ /* 0x000fca0000010000 */
.L_x_59476:
[----:B0----5:R-:W-:Y:S02]  /*5d30*/  MOV R150, R214 ;  /* 0x000000d600967202 */ /* 0x021fe40000000f00 */
.L_x_59477:
[----:B------:R-:W-:Y:S05]  /*5d40*/  @P3 BRA `(.L_x_59478) ;  /* 0x0000007000003947 */ /* 0x000fea0003800000 */
[----:B------:R-:W-:-:S04]  /*5d50*/  ISETP.NE.U32.AND P2, PT, RZ, c[0x0][0x180], PT ;  /* 0x00006000ff007a0c */ /* 0x000fc80003f45070 */
[----:B------:R-:W-:-:S13]  /*5d60*/  ISETP.NE.AND.EX P2, PT, RZ, c[0x0][0x184], PT, P2 ;  /* 0x00006100ff007a0c */ /* 0x000fda0003f45320 */
[----:B------:R-:W-:Y:S05]  /*5d70*/  @P2 BRA `(.L_x_59479) ;  /* 0x0000002000002947 */ /* 0x000fea0003800000 */
[----:B------:R-:W-:Y:S05]  /*5d80*/  @P0 BRA `(.L_x_59480) ;  /* 0x0000005000000947 */ /* 0x000fea0003800000 */
[----:B------:R-:W-:Y:S05]  /*5d90*/  BRA `(.L_x_59481) ;  /* 0x0000005000007947 */ /* 0x000fea0003800000 */
.L_x_59479:
[----:B-----5:R-:W-:Y:S01]  /*5da0*/  FADD.FTZ R215, R143, R215 ;  /* 0x000000d78fd77221 */ /* 0x020fe20000010000 */
[----:B------:R-:W-:Y:S05]  /*5db0*/  BRA `(.L_x_59480) ;  /* 0x0000002000007947 */ /* 0x000fea0003800000 */
.L_x_59478:
[----:B-----5:R-:W-:-:S04]  /*5dc0*/  FADD.FTZ R215, R139, R215 ;  /* 0x000000d78bd77221 */ /* 0x020fc80000010000 */
[----:B------:R-:W-:-:S05]  /*5dd0*/  @P2 FADD.FTZ R215, R143, R215 ;  /* 0x000000d78fd72221 */ /* 0x000fca0000010000 */
.L_x_59480:
[----:B0----5:R-:W-:Y:S02]  /*5de0*/  MOV R151, R215 ;  /* 0x000000d700977202 */ /* 0x021fe40000000f00 */
.L_x_59481:
[----:B0-----:R-:W-:-:S04]  /*5df0*/  @P0 LEA R228, P2, R3, c[0x0][0x188], 0x4 ;  /* 0x0000620003e40a11 */ /* 0x001fc800078420ff */
[C---:B------:R-:W-:Y:S02]  /*5e00*/  @P0 LEA.HI.X R229, R3.reuse, c[0x0][0x18c], RZ, 0x4, P2 ;  /* 0x0000630003e50a11 */ /* 0x040fe400010f24ff */
[----:B------:R-:W-:-:S03]  /*5e10*/  IADD3 R3, R3, 0x20, RZ ;  /* 0x0000002003037810 */ /* 0x000fc60007ffe0ff */
[----:B------:R0:W-:Y:S04]  /*5e20*/  @P0 STG.E.128 [R228.64], R148 ;  /* 0x00000094e4000986 */ /* 0x0001e8000c101d04 */
.L_x_59465:
[----:B------:R-:W-:Y:S05]  /*5e30*/  BSYNC B0 ;  /* 0x0000000000007941 */ /* 0x000fea0003800000 */
.L_x_59464:
        /* <DEDUP_REMOVED lines=24> */
.L_x_59485:
[----:B-----5:R-:W-:Y:S01]  /*5fc0*/  FADD.FTZ R216, R140, R216 ;  /* 0x000000d88cd87221 */ /* 0x020fe20000010000 */
[----:B------:R-:W-:Y:S05]  /*5fd0*/  BRA `(.L_x_59486) ;  /* 0x0000002000007947 */ /* 0x000fea0003800000 */
.L_x_59484:
[----:B-----5:R-:W-:-:S04]  /*5fe0*/  FADD.FTZ R216, R136, R216 ;  /* 0x000000d888d87221 */ /* 0x020fc80000010000 */
[----:B------:R-:W-:-:S05]  /*5ff0*/  @P2 FADD.FTZ R216, R140, R216 ;  /* 0x000000d88cd82221 */ /* 0x000fca0000010000 */
.L_x_59486:
[----:B0----5:R-:W-:Y:S02]  /*6000*/  MOV R148, R216 ;  /* 0x000000d800947202 */ /* 0x021fe40000000f00 */
.L_x_59487:
[----:B------:R-:W-:Y:S05]  /*6010*/  @P3 BRA `(.L_x_59488) ;  /* 0x0000007000003947 */ /* 0x000fea0003800000 */
[----:B------:R-:W-:-:S04]  /*6020*/  ISETP.NE.U32.AND P4, PT, RZ, c[0x0][0x180], PT ;  /* 0x00006000ff007a0c */ /* 0x000fc80003f85070 */
[----:B------:R-:W-:-:S13]  /*6030*/  ISETP.NE.AND.EX P4, PT, RZ, c[0x0][0x184], PT, P4 ;  /* 0x00006100ff007a0c */ /* 0x000fda0003f85340 */
[----:B------:R-:W-:Y:S05]  /*6040*/  @P4 BRA `(.L_x_59489) ;  /* 0x0000002000004947 */ /* 0x000fea0003800000 */
[----:B------:R-:W-:Y:S05]  /*6050*/  @P0 BRA `(.L_x_59490) ;  /* 0x0000005000000947 */ /* 0x000fea0003800000 */
[----:B------:R-:W-:Y:S05]  /*6060*/  BRA `(.L_x_59491) ;  /* 0x0000005000007947 */ /* 0x000fea0003800000 */
.L_x_59489:
[----:B-----5:R-:W-:Y:S01]  /*6070*/  FADD.FTZ R217, R141, R217 ;  /* 0x000000d98dd97221 */ /* 0x020fe20000010000 */
[----:B------:R-:W-:Y:S05]  /*6080*/  BRA `(.L_x_59490) ;  /* 0x0000002000007947 */ /* 0x000fea0003800000 */
.L_x_59488:
[----:B-----5:R-:W-:-:S04]  /*6090*/  FADD.FTZ R217, R137, R217 ;  /* 0x000000d989d97221 */ /* 0x020fc80000010000 */
[----:B------:R-:W-:-:S05]  /*60a0*/  @P2 FADD.FTZ R217, R141, R217 ;  /* 0x000000d98dd92221 */ /* 0x000fca0000010000 */
.L_x_59490:
[----:B0----5:R-:W-:Y:S02]  /*60b0*/  MOV R149, R217 ;  /* 0x000000d900957202 */ /* 0x021fe40000000f00 */
.L_x_59491:
[----:B------:R-:W-:Y:S05]  /*60c0*/  @P3 BRA `(.L_x_59492) ;  /* 0x0000007000003947 */ /* 0x000fea0003800000 */
[----:B------:R-:W-:-:S04]  /*60d0*/  ISETP.NE.U32.AND P4, PT, RZ, c[0x0][0x180], PT ;  /* 0x00006000ff007a0c */ /* 0x000fc80003f85070 */
[----:B------:R-:W-:-:S13]  /*60e0*/  ISETP.NE.AND.EX P4, PT, RZ, c[0x0][0x184], PT, P4 ;  /* 0x00006100ff007a0c */ /* 0x000fda0003f85340 */
[----:B------:R-:W-:Y:S05]  /*60f0*/  @P4 BRA `(.L_x_59493) ;  /* 0x0000002000004947 */ /* 0x000fea0003800000 */
[----:B------:R-:W-:Y:S05]  /*6100*/  @P0 BRA `(.L_x_59494) ;  /* 0x0000005000000947 */ /* 0x000fea0003800000 */
[----:B------:R-:W-:Y:S05]  /*6110*/  BRA `(.L_x_59495) ;  /* 0x0000005000007947 */ /* 0x000fea0003800000 */
.L_x_59493:
[----:B-----5:R-:W-:Y:S01]  /*6120*/  FADD.FTZ R218, R142, R218 ;  /* 0x000000da8eda7221 */ /* 0x020fe20000010000 */
[----:B------:R-:W-:Y:S05]  /*6130*/  BRA `(.L_x_59494) ;  /* 0x0000002000007947 */ /* 0x000fea0003800000 */
.L_x_59492:
[----:B-----5:R-:W-:-:S04]  /*6140*/  FADD.FTZ R218, R138, R218 ;  /* 0x000000da8ada7221 */ /* 0x020fc80000010000 */
[----:B------:R-:W-:-:S05]  /*6150*/  @P2 FADD.FTZ R218, R142, R218 ;  /* 0x000000da8eda2221 */ /* 0x000fca0000010000 */
.L_x_59494:
[----:B0----5:R-:W-:Y:S02]  /*6160*/  MOV R150, R218 ;  /* 0x000000da00967202 */ /* 0x021fe40000000f00 */
.L_x_59495:
[----:B------:R-:W-:Y:S05]  /*6170*/  @P3 BRA `(.L_x_59496) ;  /* 0x0000007000003947 */ /* 0x000fea0003800000 */
[----:B------:R-:W-:-:S04]  /*6180*/  ISETP.NE.U32.AND P2, PT, RZ, c[0x0][0x180], PT ;  /* 0x00006000ff007a0c */ /* 0x000fc80003f45070 */
[----:B------:R-:W-:-:S13]  /*6190*/  ISETP.NE.AND.EX P2, PT, RZ, c[0x0][0x184], PT, P2 ;  /* 0x00006100ff007a0c */ /* 0x000fda0003f45320 */
[----:B------:R-:W-:Y:S05]  /*61a0*/  @P2 BRA `(.L_x_59497) ;  /* 0x0000002000002947 */ /* 0x000fea0003800000 */
[----:B------:R-:W-:Y:S05]  /*61b0*/  @P0 BRA `(.L_x_59498) ;  /* 0x0000005000000947 */ /* 0x000fea0003800000 */
[----:B------:R-:W-:Y:S05]  /*61c0*/  BRA `(.L_x_59499) ;  /* 0x0000005000007947 */ /* 0x000fea0003800000 */
.L_x_59497:
[----:B-----5:R-:W-:Y:S01]  /*61d0*/  FADD.FTZ R219, R143, R219 ;  /* 0x000000db8fdb7221 */ /* 0x020fe20000010000 */
[----:B------:R-:W-:Y:S05]  /*61e0*/  BRA `(.L_x_59498) ;  /* 0x0000002000007947 */ /* 0x000fea0003800000 */
.L_x_59496:
[----:B-----5:R-:W-:-:S04]  /*61f0*/  FADD.FTZ R219, R139, R219 ;  /* 0x000000db8bdb7221 */ /* 0x020fc80000010000 */
[----:B------:R-:W-:-:S05]  /*6200*/  @P2 FADD.FTZ R219, R143, R219 ;  /* 0x000000db8fdb2221 */ /* 0x000fca0000010000 */
.L_x_59498:
[----:B0----5:R-:W-:Y:S02]  /*6210*/  MOV R151, R219 ;  /* 0x000000db00977202 */ /* 0x021fe40000000f00 */
.L_x_59499:
[----:B0-----:R-:W-:-:S04]  /*6220*/  @P0 LEA R228, P2, R3, c[0x0][0x188], 0x4 ;  /* 0x0000620003e40a11 */ /* 0x001fc800078420ff */
[C---:B------:R-:W-:Y:S02]  /*6230*/  @P0 LEA.HI.X R229, R3.reuse, c[0x0][0x18c], RZ, 0x4, P2 ;  /* 0x0000630003e50a11 */ /* 0x040fe400010f24ff */
[----:B------:R-:W-:-:S03]  /*6240*/  IADD3 R3, R3, 0x20, RZ ;  /* 0x0000002003037810 */ /* 0x000fc60007ffe0ff */
[----:B------:R0:W-:Y:S04]  /*6250*/  @P0 STG.E.128 [R228.64], R148 ;  /* 0x00000094e4000986 */ /* 0x0001e8000c101d04 */
.L_x_59483:
[----:B------:R-:W-:Y:S05]  /*6260*/  BSYNC B0 ;  /* 0x0000000000007941 */ /* 0x000fea0003800000 */
.L_x_59482:
        /* <DEDUP_REMOVED lines=24> */
.L_x_59503:
[----:B-----5:R-:W-:Y:S01]  /*63f0*/  FADD.FTZ R220, R140, R220 ;  /* 0x000000dc8cdc7221 */ /* 0x020fe20000010000 */
[----:B------:R-:W-:Y:S05]  /*6400*/  BRA `(.L_x_59504) ;  /* 0x0000002000007947 */ /* 0x000fea0003800000 */
.L_x_59502:
[----:B-----5:R-:W-:-:S04]  /*6410*/  FADD.FTZ R220, R136, R220 ;  /* 0x000000dc88dc7221 */ /* 0x020fc80000010000 */
[----:B------:R-:W-:-:S05]  /*6420*/  @P2 FADD.FTZ R220, R140, R220 ;  /* 0x000000dc8cdc2221 */ /* 0x000fca0000010000 */
.L_x_59504:
[----:B0----5:R-:W-:Y:S02]  /*6430*/  MOV R148, R220 ;  /* 0x000000dc00947202 */ /* 0x021fe40000000f00 */
.L_x_59505:
[----:B------:R-:W-:Y:S05]  /*6440*/  @P3 BRA `(.L_x_59506) ;  /* 0x0000007000003947 */ /* 0x000fea0003800000 */
[----:B------:R-:W-:-:S04]  /*6450*/  ISETP.NE.U32.AND P4, PT, RZ, c[0x0][0x180], PT ;  /* 0x00006000ff007a0c */ /* 0x000fc80003f85070 */
[----:B------:R-:W-:-:S13]  /*6460*/  ISETP.NE.AND.EX P4, PT, RZ, c[0x0][0x184], PT, P4 ;  /* 0x00006100ff007a0c */ /* 0x000fda0003f85340 */
[----:B------:R-:W-:Y:S05]  /*6470*/  @P4 BRA `(.L_x_59507) ;  /* 0x0000002000004947 */ /* 0x000fea0003800000 */
[----:B------:R-:W-:Y:S05]  /*6480*/  @P0 BRA `(.L_x_59508) ;  /* 0x0000005000000947 */ /* 0x000fea0003800000 */
[----:B------:R-:W-:Y:S05]  /*6490*/  BRA `(.L_x_59509) ;  /* 0x0000005000007947 */ /* 0x000fea0003800000 */
.L_x_59507:
[----:B-----5:R-:W-:Y:S01]  /*64a0*/  FADD.FTZ R221, R141, R221 ;  /* 0x000000dd8ddd7221 */ /* 0x020fe20000010000 */
[----:B------:R-:W-:Y:S05]  /*64b0*/  BRA `(.L_x_59508) ;  /* 0x0000002000007947 */ /* 0x000fea0003800000 */
.L_x_59506:
[----:B-----5:R-:W-:-:S04]  /*64c0*/  FADD.FTZ R221, R137, R221 ;  /* 0x000000dd89dd7221 */ /* 0x020fc80000010000 */
[----:B------:R-:W-:-:S05]  /*64d0*/  @P2 FADD.FTZ R221, R141, R221 ;  /* 0x000000dd8ddd2221 */ /* 0x000fca0000010000 */
.L_x_59508:
[----:B0----5:R-:W-:Y:S02]  /*64e0*/  MOV R149, R221 ;  /* 0x000000dd00957202 */ /* 0x021fe40000000f00 */
.L_x_59509:
[----:B------:R-:W-:Y:S05]  /*64f0*/  @P3 BRA `(.L_x_59510) ;  /* 0x0000007000003947 */ /* 0x000fea0003800000 */
[----:B------:R-:W-:-:S04]  /*6500*/  ISETP.NE.U32.AND P4, PT, RZ, c[0x0][0x180], PT ;  /* 0x00006000ff007a0c */ /* 0x000fc80003f85070 */
[----:B------:R-:W-:-:S13]  /*6510*/  ISETP.NE.AND.EX P4, PT, RZ, c[0x0][0x184], PT, P4 ;  /* 0x00006100ff007a0c */ /* 0x000fda0003f85340 */
[----:B------:R-:W-:Y:S05]  /*6520*/  @P4 BRA `(.L_x_59511) ;  /* 0x0000002000004947 */ /* 0x000fea0003800000 */
[----:B------:R-:W-:Y:S05]  /*6530*/  @P0 BRA `(.L_x_59512) ;  /* 0x0000005000000947 */ /* 0x000fea0003800000 */
[----:B------:R-:W-:Y:S05]  /*6540*/  BRA `(.L_x_59513) ;  /* 0x0000005000007947 */ /* 0x000fea0003800000 */
.L_x_59511:
[----:B-----5:R-:W-:Y:S01]  /*6550*/  FADD.FTZ R222, R142, R222 ;  /* 0x000000de8ede7221 */ /* 0x020fe20000010000 */
[----:B------:R-:W-:Y:S05]  /*6560*/  BRA `(.L_x_59512) ;  /* 0x0000002000007947 */ /* 0x000fea0003800000 */
.L_x_59510:
[----:B-----5:R-:W-:-:S04]  /*6570*/  FADD.FTZ R222, R138, R222 ;  /* 0x000000de8ade7221 */ /* 0x020fc80000010000 */
[----:B------:R-:W-:-:S05]  /*6580*/  @P2 FADD.FTZ R222, R142, R222 ;  /* 0x000000de8ede2221 */ /* 0x000fca0000010000 */
.L_x_59512:
[----:B0----5:R-:W-:Y:S02]  /*6590*/  MOV R150, R222 ;  /* 0x000000de00967202 */ /* 0x021fe40000000f00 */
.L_x_59513:
[----:B------:R-:W-:Y:S05]  /*65a0*/  @P3 BRA `(.L_x_59514) ;  /* 0x0000007000003947 */ /* 0x000fea0003800000 */
[----:B------:R-:W-:-:S04]  /*65b0*/  ISETP.NE.U32.AND P2, PT, RZ, c[0x0][0x180], PT ;  /* 0x00006000ff007a0c */ /* 0x000fc80003f45070 */
[----:B------:R-:W-:-:S13]  /*65c0*/  ISETP.NE.AND.EX P2, PT, RZ, c[0x0][0x184], PT, P2 ;  /* 0x00006100ff007a0c */ /* 0x000fda0003f45320 */
[----:B------:R-:W-:Y:S05]  /*65d0*/  @P2 BRA `(.L_x_59515) ;  /* 0x0000002000002947 */ /* 0x000fea0003800000 */
[----:B------:R-:W-:Y:S05]  /*65e0*/  @P0 BRA `(.L_x_59516) ;  /* 0x0000005000000947 */ /* 0x000fea0003800000 */
[----:B------:R-:W-:Y:S05]  /*65f0*/  BRA `(.L_x_59517) ;  /* 0x0000005000007947 */ /* 0x000fea0003800000 */
.L_x_59515:
[----:B-----5:R-:W-:Y:S01]  /*6600*/  FADD.FTZ R223, R143, R223 ;  /* 0x000000df8fdf7221 */ /* 0x020fe20000010000 */
[----:B------:R-:W-:Y:S05]  /*6610*/  BRA `(.L_x_59516) ;  /* 0x0000002000007947 */ /* 0x000fea0003800000 */
.L_x_59514:
[----:B-----5:R-:W-:-:S04]  /*6620*/  FADD.FTZ R223, R139, R223 ;  /* 0x000000df8bdf7221 */ /* 0x020fc80000010000 */
[----:B------:R-:W-:-:S05]  /*6630*/  @P2 FADD.FTZ R223, R143, R223 ;  /* 0x000000df8fdf2221 */ /* 0x000fca0000010000 */
.L_x_59516:
[----:B0----5:R-:W-:Y:S02]  /*6640*/  MOV R151, R223 ;  /* 0x000000df00977202 */ /* 0x021fe40000000f00 */
.L_x_59517:
[----:B0-----:R-:W-:-:S04]  /*6650*/  @P0 LEA R228, P2, R3, c[0x0][0x188], 0x4 ;  /* 0x0000620003e40a11 */ /* 0x001fc800078420ff */
[C---:B------:R-:W-:Y:S02]  /*6660*/  @P0 LEA.HI.X R229, R3.reuse, c[0x0][0x18c], RZ, 0x4, P2 ;  /* 0x0000630003e50a11 */ /* 0x040fe400010f24ff */
[----:B------:R-:W-:-:S03]  /*6670*/  IADD3 R3, R3, 0x20, RZ ;  /* 0x0000002003037810 */ /* 0x000fc60007ffe0ff */
[----:B------:R0:W-:Y:S04]  /*6680*/  @P0 STG.E.128 [R228.64], R148 ;  /* 0x00000094e4000986 */ /* 0x0001e8000c101d04 */
.L_x_59501:
[----:B------:R-:W-:Y:S05]  /*6690*/  BSYNC B0 ;  /* 0x0000000000007941 */ /* 0x000fea0003800000 */
.L_x_59500:
        /* <DEDUP_REMOVED lines=24> */
.L_x_59521:
[----:B-----5:R-:W-:Y:S01]  /*6820*/  FADD.FTZ R224, R140, R224 ;  /* 0x000000e08ce07221 */ /* 0x020fe20000010000 */
[----:B------:R-:W-:Y:S05]  /*6830*/  BRA `(.L_x_59522) ;  /* 0x0000002000007947 */ /* 0x000fea0003800000 */
.L_x_59520:
[----:B-----5:R-:W-:-:S04]  /*6840*/  FADD.FTZ R224, R136, R224 ;  /* 0x000000e088e07221 */ /* 0x020fc80000010000 */
[----:B------:R-:W-:-:S05]  /*6850*/  @P2 FADD.FTZ R224, R140, R224 ;  /* 0x000000e08ce02221 */ /* 0x000fca0000010000 */
.L_x_59522:
[----:B0----5:R-:W-:Y:S02]  /*6860*/  MOV R148, R224 ;  /* 0x000000e000947202 */ /* 0x021fe40000000f00 */
.L_x_59523:
[----:B------:R-:W-:Y:S05]  /*6870*/  @P3 BRA `(.L_x_59524) ;  /* 0x0000007000003947 */ /* 0x000fea0003800000 */
[----:B------:R-:W-:-:S04]  /*6880*/  ISETP.NE.U32.AND P4, PT, RZ, c[0x0][0x180], PT ;  /* 0x00006000ff007a0c */ /* 0x000fc80003f85070 */
[----:B------:R-:W-:-:S13]  /*6890*/  ISETP.NE.AND.EX P4, PT, RZ, c[0x0][0x184], PT, P4 ;  /* 0x00006100ff007a0c */ /* 0x000fda0003f85340 */
[----:B------:R-:W-:Y:S05]  /*68a0*/  @P4 BRA `(.L_x_59525) ;  /* 0x0000002000004947 */ /* 0x000fea0003800000 */
[----:B------:R-:W-:Y:S05]  /*68b0*/  @P0 BRA `(.L_x_59526) ;  /* 0x0000005000000947 */ /* 0x000fea0003800000 */
[----:B------:R-:W-:Y:S05]  /*68c0*/  BRA `(.L_x_59527) ;  /* 0x0000005000007947 */ /* 0x000fea0003800000 */
.L_x_59525:
[----:B-----5:R-:W-:Y:S01]  /*68d0*/  FADD.FTZ R225, R141, R225 ;  /* 0x000000e18de17221 */ /* 0x020fe20000010000 */
[----:B------:R-:W-:Y:S05]  /*68e0*/  BRA `(.L_x_59526) ;  /* 0x0000002000007947 */ /* 0x000fea0003800000 */
.L_x_59524:
[----:B-----5:R-:W-:-:S04]  /*68f0*/  FADD.FTZ R225, R137, R225 ;  /* 0x000000e189e17221 */ /* 0x020fc80000010000 */
[----:B------:R-:W-:-:S05]  /*6900*/  @P2 FADD.FTZ R225, R141, R225 ;  /* 0x000000e18de12221 */ /* 0x000fca0000010000 */
.L_x_59526:
[----:B0----5:R-:W-:Y:S02]  /*6910*/  MOV R149, R225 ;  /* 0x000000e100957202 */ /* 0x021fe40000000f00 */
.L_x_59527:
[----:B------:R-:W-:Y:S05]  /*6920*/  @P3 BRA `(.L_x_59528) ;  /* 0x0000007000003947 */ /* 0x000fea0003800000 */
[----:B------:R-:W-:-:S04]  /*6930*/  ISETP.NE.U32.AND P4, PT, RZ, c[0x0][0x180], PT ;  /* 0x00006000ff007a0c */ /* 0x000fc80003f85070 */
[----:B------:R-:W-:-:S13]  /*6940*/  ISETP.NE.AND.EX P4, PT, RZ, c[0x0][0x184], PT, P4 ;  /* 0x00006100ff007a0c */ /* 0x000fda0003f85340 */
[----:B------:R-:W-:Y:S05]  /*6950*/  @P4 BRA `(.L_x_59529) ;  /* 0x0000002000004947 */ /* 0x000fea0003800000 */
[----:B------:R-:W-:Y:S05]  /*6960*/  @P0 BRA `(.L_x_59530) ;  /* 0x0000005000000947 */ /* 0x000fea0003800000 */
[----:B------:R-:W-:Y:S05]  /*6970*/  BRA `(.L_x_59531) ;  /* 0x0000005000007947 */ /* 0x000fea0003800000 */
.L_x_59529:
[----:B-----5:R-:W-:Y:S01]  /*6980*/  FADD.FTZ R226, R142, R226 ;  /* 0x000000e28ee27221 */ /* 0x020fe20000010000 */
[----:B------:R-:W-:Y:S05]  /*6990*/  BRA `(.L_x_59530) ;  /* 0x0000002000007947 */ /* 0x000fea0003800000 */
.L_x_59528:
[----:B-----5:R-:W-:-:S04]  /*69a0*/  FADD.FTZ R226, R138, R226 ;  /* 0x000000e28ae27221 */ /* 0x020fc80000010000 */
[----:B------:R-:W-:-:S05]  /*69b0*/  @P2 FADD.FTZ R226, R142, R226 ;  /* 0x000000e28ee22221 */ /* 0x000fca0000010000 */
.L_x_59530:
[----:B0----5:R-:W-:Y:S02]  /*69c0*/  MOV R150, R226 ;  /* 0x000000e200967202 */ /* 0x021fe40000000f00 */
.L_x_59531:
[----:B------:R-:W-:Y:S05]  /*69d0*/  @P3 BRA `(.L_x_59532) ;  /* 0x0000007000003947 */ /* 0x000fea0003800000 */
[----:B------:R-:W-:-:S04]  /*69e0*/  ISETP.NE.U32.AND P2, PT, RZ, c[0x0][0x180], PT ;  /* 0x00006000ff007a0c */ /* 0x000fc80003f45070 */
[----:B------:R-:W-:-:S13]  /*69f0*/  ISETP.NE.AND.EX P2, PT, RZ, c[0x0][0x184], PT, P2 ;  /* 0x00006100ff007a0c */ /* 0x000fda0003f45320 */
[----:B------:R-:W-:Y:S05]  /*6a00*/  @P2 BRA `(.L_x_59533) ;  /* 0x0000002000002947 */ /* 0x000fea0003800000 */
[----:B------:R-:W-:Y:S05]  /*6a10*/  @P0 BRA `(.L_x_59534) ;  /* 0x0000005000000947 */ /* 0x000fea0003800000 */
[----:B------:R-:W-:Y:S05]  /*6a20*/  BRA `(.L_x_59535) ;  /* 0x0000005000007947 */ /* 0x000fea0003800000 */
.L_x_59533:
[----:B-----5:R-:W-:Y:S01]  /*6a30*/  FADD.FTZ R227, R143, R227 ;  /* 0x000000e38fe37221 */ /* 0x020fe20000010000 */
[----:B------:R-:W-:Y:S05]  /*6a40*/  BRA `(.L_x_59534) ;  /* 0x0000002000007947 */ /* 0x000fea0003800000 */
.L_x_59532:
[----:B-----5:R-:W-:-:S04]  /*6a50*/  FADD.FTZ R227, R139, R227 ;  /* 0x000000e38be37221 */ /* 0x020fc80000010000 */
[----:B------:R-:W-:-:S05]  /*6a60*/  @P2 FADD.FTZ R227, R143, R227 ;  /* 0x000000e38fe32221 */ /* 0x000fca0000010000 */
.L_x_59534:
[----:B0----5:R-:W-:Y:S02]  /*6a70*/  MOV R151, R227 ;  /* 0x000000e300977202 */ /* 0x021fe40000000f00 */
.L_x_59535:
[----:B0-----:R-:W-:-:S04]  /*6a80*/  @P0 LEA R228, P2, R3, c[0x0][0x188], 0x4 ;  /* 0x0000620003e40a11 */ /* 0x001fc800078420ff */
[----:B------:R-:W-:-:S05]  /*6a90*/  @P0 LEA.HI.X R229, R3, c[0x0][0x18c], RZ, 0x4, P2 ;  /* 0x0000630003e50a11 */ /* 0x000fca00010f24ff */
[----:B------:R0:W-:Y:S04]  /*6aa0*/  @P0 STG.E.128 [R228.64], R148 ;  /* 0x00000094e4000986 */ /* 0x0001e8000c101d04 */
.L_x_59519:
[----:B------:R-:W-:Y:S05]  /*6ab0*/  BSYNC B0 ;  /* 0x0000000000007941 */ /* 0x000fea0003800000 */
.L_x_59518:
[----:B-----5:R-:W-:Y:S01]  /*6ac0*/  FADD.FTZ R3, RZ, R144 ;  /* 0x00000090ff037221 */ /* 0x020fe20000010000 */
        /* <DEDUP_REMOVED lines=132> */
.L_x_59580:
        /* <DEDUP_REMOVED lines=17> */
[----:B0-----:R-:W-:Y:S02]  /*7420*/  FADD.FTZ R228, R153, -R5 ;  /* 0x8000000599e47221 */ /* 0x001fe40000010000 */
        /* <DEDUP_REMOVED lines=181> */
.L_x_59581:
[----:B-1----:R-:W-:Y:S01]  /*7f80*/  FADD.FTZ R3, R3, R7 ;  /* 0x0000000703037221 */ /* 0x002fe20000010000 */
[----:B0-----:R-:W-:Y:S01]  /*7f90*/  @!P6 MOV R7, 0x4 ;  /* 0x000000040007e802 */ /* 0x001fe20000000f00 */
[----:B------:R-:W-:Y:S01]  /*7fa0*/  BSSY B0, `(.L_x_59538) ;  /* 0x0000027000007945 */ /* 0x000fe20003800000 */
[----:B------:R-:W-:-:S03]  /*7fb0*/  ISETP.NE.AND P2, PT, RZ, UR6, PT ;  /* 0x00000006ff007c0c */ /* 0x000fc6000bf45270 */
[----:B------:R-:W-:Y:S01]  /*7fc0*/  @!P6 IMAD.WIDE R228, R252, R7, c[0x0][0x1a0] ;  /* 0x00006800fce4e625 */ /* 0x000fe200078e0207 */
[----:B------:R-:W-:-:S04]  /*7fd0*/  MOV R7, c[0x0][0x1e0] ;  /* 0x0000780000077a02 */ /* 0x000fc80000000f00 */
[----:B------:R0:W-:Y:S01]  /*7fe0*/  @!P6 STG.E [R228.64], R5 ;  /* 0x00000005e400e986 */ /* 0x0001e2000c101904 */
[----:B------:R-:W-:Y:S02]  /*7ff0*/  FFMA.FTZ R3, R3, R7, c[0x0][0x228] ;  /* 0x00008a0003037623 */ /* 0x000fe40000010007 */
[----:B------:R-:W-:-:S05]  /*8000*/  FMUL.FTZ R7, R5, R5 ;  /* 0x0000000505077220 */ /* 0x000fca0000410000 */
[----:B------:R-:W-:-:S05]  /*8010*/  FSEL R7, R7, RZ, P2 ;  /* 0x000000ff07077208 */ /* 0x000fca0001000000 */
[----:B------:R-:W-:Y:S01]  /*8020*/  FADD.FTZ R3, R3, R7 ;  /* 0x0000000703037221 */ /* 0x000fe20000010000 */
[----:B------:R-:W-:-:S05]  /*8030*/  @!P6 MOV R7, 0x4 ;  /* 0x000000040007e802 */ /* 0x000fca0000000f00 */
[----:B------:R-:W1:Y:S01]  /*8040*/  MUFU.RSQ R3, R3 ;  /* 0x0000000300037308 */ /* 0x000e620000001400 */
[----:B0-----:R-:W-:-:S05]  /*8050*/  @!P6 IMAD.WIDE R228, R252, R7, c[0x0][0x1a8] ;  /* 0x00006a00fce4e625 */ /* 0x001fca00078e0207 */
[----:B-1----:R0:W-:Y:S01]  /*8060*/  @!P6 STG.E [R228.64], R3 ;  /* 0x00000003e400e986 */ /* 0x0021e2000c101904 */
[----:B------:R-:W-:Y:S05]  /*8070*/  @!P1 BRA `(.L_x_59539) ;  /* 0x0000019000009947 */ /* 0x000fea0003800000 */
[----:B------:R1:W-:Y:S04]  /*8080*/  STL [R1+0x38], R0 ;  /* 0x0000380001007387 */ /* 0x0003e80000100800 */
[----:B------:R-:W2:Y:S04]  /*8090*/  LDL R230, [R1+0x28] ;  /* 0x0000280001e67983 */ /* 0x000ea80000100800 */
[----:B-1----:R-:W3:Y:S04]  /*80a0*/  LDL R0, [R1+0x24] ;  /* 0x0000240001007983 */ /* 0x002ee80000100800 */
[----:B------:R1:W-:Y:S04]  /*80b0*/  STL.64 [R1+0x30], R12 ;  /* 0x0000300c01007387 */ /* 0x0003e80000100a00 */
[----:B-1----:R-:W4:Y:S04]  /*80c0*/  LDL R13, [R1+0x20] ;  /* 0x00002000010d7983 */ /* 0x002f280000100800 */
[----:B------:R-:W4:Y:S01]  /*80d0*/  LDL R12, [R1+0x2c] ;  /* 0x00002c00010c7983 */ /* 0x000f220000100800 */
[----:B------:R-:W-:-:S05]  /*80e0*/  FSEL R231, R5, RZ, !P2 ;  /* 0x000000ff05e77208 */ /* 0x000fca0005000000 */
[----:B0-----:R-:W-:-:S04]  /*80f0*/  FADD.FTZ R228, R144, -R231 ;  /* 0x800000e790e47221 */ /* 0x001fc80000010000 */
[----:B------:R-:W-:Y:S02]  /*8100*/  FMUL.FTZ R228, R3, R228 ;  /* 0x000000e403e47220 */ /* 0x000fe40000410000 */
[--C-:B------:R-:W-:Y:S02]  /*8110*/  FADD.FTZ R229, R145, -R231.reuse ;  /* 0x800000e791e57221 */ /* 0x100fe40000010000 */
[--C-:B------:R-:W-:Y:S02]  /*8120*/  FADD.FTZ R7, R146, -R231.reuse ;  /* 0x800000e792077221 */ /* 0x100fe40000010000 */
[----:B------:R-:W-:Y:S02]  /*8130*/  FADD.FTZ R231, R147, -R231 ;  /* 0x800000e793e77221 */ /* 0x000fe40000010000 */
[C---:B------:R-:W-:Y:S02]  /*8140*/  FMUL.FTZ R229, R3.reuse, R229 ;  /* 0x000000e503e57220 */ /* 0x040fe40000410000 */
[----:B------:R-:W-:-:S02]  /*8150*/  FMUL.FTZ R231, R3, R231 ;  /* 0x000000e703e77220 */ /* 0x000fc40000410000 */
[----:B------:R-:W-:-:S04]  /*8160*/  FMUL.FTZ R7, R3, R7 ;  /* 0x0000000703077220 */ /* 0x000fc80000410000 */
[----:B--2---:R-:W-:Y:S02]  /*8170*/  FFMA.FTZ R230, R230, R7, R10 ;  /* 0x00000007e6e67223 */ /* 0x004fe4000001000a */
[----:B---3--:R-:W-:Y:S02]  /*8180*/  FFMA.FTZ R229, R0, R229, R9 ;  /* 0x000000e500e57223 */ /* 0x008fe40000010009 */
[----:B------:R0:W5:Y:S01]  /*8190*/  LDL.LU R0, [R1+0x38] ;  /* 0x0000380001007983 */ /* 0x0001620000300800 */
[----:B----4-:R-:W-:Y:S01]  /*81a0*/  FFMA.FTZ R228, R13, R228, R8 ;  /* 0x000000e40de47223 */ /* 0x010fe20000010008 */
[----:B------:R-:W-:Y:S01]  /*81b0*/  HFMA2.MMA R13, -RZ, RZ, 0, 9.5367431640625e-07 ;  /* 0x00000010ff0d7435 */ /* 0x000fe200000001ff */
[----:B------:R-:W-:-:S09]  /*81c0*/  FFMA.FTZ R231, R12, R231, R11 ;  /* 0x000000e70ce77223 */ /* 0x000fd2000001000b */
[----:B------:R-:W-:-:S05]  /*81d0*/  IMAD.WIDE.U32 R12, R6, R13, c[0x0][0x208] ;  /* 0x00008200060c7625 */ /* 0x000fca00078e000d */
[----:B------:R1:W-:Y:S04]  /*81e0*/  STG.E.128 [R12.64], R228 ;  /* 0x000000e40c007986 */ /* 0x0003e8000c101d04 */
[----:B-1----:R0:W5:Y:S01]  /*81f0*/  LDL.LU.64 R12, [R1+0x30] ;  /* 0x00003000010c7983 */ /* 0x0021620000300a00 */
[----:B------:R-:W-:-:S03]  /*8200*/  IADD3 R6, R6, 0x20, RZ ;  /* 0x0000002006067810 */ /* 0x000fc60007ffe0ff */
.L_x_59539:
[----:B------:R-:W-:Y:S05]  /*8210*/  BSYNC B0 ;  /* 0x0000000000007941 */ /* 0x000fea0003800000 */
.L_x_59538:
[----:B-----5:R-:W-:Y:S01]  /*8220*/  ISETP.GE.U32.AND P3, PT, R0, 0x40, PT ;  /* 0x000000400000780c */ /* 0x020fe20003f66070 */
[----:B------:R-:W-:-:S12]  /*8230*/  BSSY B0, `(.L_x_59540) ;  /* 0x000001b000007945 */ /* 0x000fd80003800000 */
[----:B------:R-:W-:Y:S05]  /*8240*/  @!P3 BRA `(.L_x_59541) ;  /* 0x000001900000b947 */ /* 0x000fea0003800000 */
[----:B------:R1:W-:Y:S04]  /*8250*/  STL [R1+0x38], R0 ;  /* 0x0000380001007387 */ /* 0x0003e80000100800 */
[----:B------:R-:W2:Y:S04]  /*8260*/  LDL R230, [R1+0x8] ;  /* 0x0000080001e67983 */ /* 0x000ea80000100800 */
[----:B-1----:R-:W3:Y:S04]  /*8270*/  LDL R0, [R1+0x4] ;  /* 0x0000040001007983 */ /* 0x002ee80000100800 */
[----:B------:R1:W-:Y:S04]  /*8280*/  STL.64 [R1+0x30], R8 ;  /* 0x0000300801007387 */ /* 0x0003e80000100a00 */
[----:B-1----:R-:W4:Y:S04]  /*8290*/  LDL R9, [R1] ;  /* 0x0000000001097983 */ /* 0x002f280000100800 */
[----:B------:R-:W4:Y:S01]  /*82a0*/  LDL R8, [R1+0xc] ;  /* 0x00000c0001087983 */ /* 0x000f220000100800 */
[----:B------:R-:W-:-:S05]  /*82b0*/  FSEL R231, R5, RZ, !P2 ;  /* 0x000000ff05e77208 */ /* 0x000fca0005000000 */
[--C-:B0-----:R-:W-:Y:S02]  /*82c0*/  FADD.FTZ R228, R152, -R231.reuse ;  /* 0x800000e798e47221 */ /* 0x101fe40000010000 */
[--C-:B------:R-:W-:Y:S02]  /*82d0*/  FADD.FTZ R229, R153, -R231.reuse ;  /* 0x800000e799e57221 */ /* 0x100fe40000010000 */
[--C-:B------:R-:W-:Y:S02]  /*82e0*/  FADD.FTZ R7, R154, -R231.reuse ;  /* 0x800000e79a077221 */ /* 0x100fe40000010000 */
[----:B------:R-:W-:Y:S02]  /*82f0*/  FMUL.FTZ R228, R3, R228 ;  /* 0x000000e403e47220 */ /* 0x000fe40000410000 */
[----:B------:R-:W-:Y:S02]  /*8300*/  FADD.FTZ R231, R155, -R231 ;  /* 0x800000e79be77221 */ /* 0x000fe40000010000 */
[----:B------:R-:W-:-:S02]  /*8310*/  FMUL.FTZ R229, R3, R229 ;  /* 0x000000e503e57220 */ /* 0x000fc40000410000 */
[C---:B------:R-:W-:Y:S02]  /*8320*/  FMUL.FTZ R231, R3.reuse, R231 ;  /* 0x000000e703e77220 */ /* 0x040fe40000410000 */
[----:B------:R-:W-:-:S04]  /*8330*/  FMUL.FTZ R7, R3, R7 ;  /* 0x0000000703077220 */ /* 0x000fc80000410000 */
[----:B--2---:R-:W-:Y:S02]  /*8340*/  FFMA.FTZ R230, R230, R7, R14 ;  /* 0x00000007e6e67223 */ /* 0x004fe4000001000e */
[----:B---3--:R-:W-:Y:S02]  /*8350*/  FFMA.FTZ R229, R0, R229, R13 ;  /* 0x000000e500e57223 */ /* 0x008fe4000001000d */
[----:B------:R0:W5:Y:S01]  /*8360*/  LDL.LU R0, [R1+0x38] ;  /* 0x0000380001007983 */ /* 0x0001620000300800 */
[----:B----4-:R-:W-:Y:S01]  /*8370*/  FFMA.FTZ R228, R9, R228, R12 ;  /* 0x000000e409e47223 */ /* 0x010fe2000001000c */
[----:B------:R-:W-:Y:S01]  /*8380*/  MOV R9, 0x10 ;  /* 0x0000001000097802 */ /* 0x000fe20000000f00 */
[----:B------:R-:W-:-:S04]  /*8390*/  FFMA.FTZ R231, R8, R231, R15 ;  /* 0x000000e708e77223 */ /* 0x000fc8000001000f */
[----:B------:R-:W-:-:S05]  /*83a0*/  IMAD.WIDE.U32 R8, R6, R9, c[0x0][0x208] ;  /* 0x0000820006087625 */ /* 0x000fca00078e0009 */
[----:B------:R1:W-:Y:S04]  /*83b0*/  STG.E.128 [R8.64], R228 ;  /* 0x000000e408007986 */ /* 0x0003e8000c101d04 */
[----:B-1----:R0:W5:Y:S01]  /*83c0*/  LDL.LU.64 R8, [R1+0x30] ;  /* 0x0000300001087983 */ /* 0x0021620000300a00 */
[----:B------:R-:W-:-:S03]  /*83d0*/  IADD3 R6, R6, 0x20, RZ ;  /* 0x0000002006067810 */ /* 0x000fc60007ffe0ff */
.L_x_59541:
[----:B------:R-:W-:Y:S05]  /*83e0*/  BSYNC B0 ;  /* 0x0000000000007941 */ /* 0x000fea0003800000 */
.L_x_59540:
[----:B-----5:R-:W-:Y:S01]  /*83f0*/  ISETP.GE.U32.AND P3, PT, R0, 0x60, PT ;  /* 0x000000600000780c */ /* 0x020fe20003f66070 */
[----:B------:R-:W-:-:S12]  /*8400*/  BSSY B0, `(.L_x_59542) ;  /* 0x0000015000007945 */ /* 0x000fd80003800000 */
[----:B------:R-:W-:Y:S05]  /*8410*/  @!P3 BRA `(.L_x_59543) ;  /* 0x000001300000b947 */ /* 0x000fea0003800000 */
[----:B------:R-:W-:Y:S01]  /*8420*/  FSEL R231, R5, RZ, !P2 ;  /* 0x000000ff05e77208 */ /* 0x000fe20005000000 */
[----:B------:R1:W-:Y:S04]  /*8430*/  STL.64 [R1+0x30], R8 ;  /* 0x0000300801007387 */ /* 0x0003e80000100a00 */
[--C-:B0-----:R-:W-:Y:S02]  /*8440*/  FADD.FTZ R228, R156, -R231.reuse ;  /* 0x800000e79ce47221 */ /* 0x101fe40000010000 */
[--C-:B------:R-:W-:Y:S02]  /*8450*/  FADD.FTZ R229, R157, -R231.reuse ;  /* 0x800000e79de57221 */ /* 0x100fe40000010000 */
[--C-:B------:R-:W-:Y:S02]  /*8460*/  FADD.FTZ R7, R158, -R231.reuse ;  /* 0x800000e79e077221 */ /* 0x100fe40000010000 */
[----:B------:R-:W-:Y:S01]  /*8470*/  FADD.FTZ R231, R159, -R231 ;  /* 0x800000e79fe77221 */ /* 0x000fe20000010000 */
[----:B-1----:R-:W-:Y:S01]  /*8480*/  HFMA2.MMA R9, -RZ, RZ, 0, 9.5367431640625e-07 ;  /* 0x00000010ff097435 */ /* 0x002fe200000001ff */
[----:B------:R-:W-:-:S02]  /*8490*/  FMUL.FTZ R228, R3, R228 ;  /* 0x000000e403e47220 */ /* 0x000fc40000410000 */
[C---:B------:R-:W-:Y:S02]  /*84a0*/  FMUL.FTZ R229, R3.reuse, R229 ;  /* 0x000000e503e57220 */ /* 0x040fe40000410000 */
[C---:B------:R-:W-:Y:S02]  /*84b0*/  FMUL.FTZ R7, R3.reuse, R7 ;  /* 0x0000000703077220 */ /* 0x040fe40000410000 */
[----:B------:R-:W-:Y:S02]  /*84c0*/  FMUL.FTZ R231, R3, R231 ;  /* 0x000000e703e77220 */ /* 0x000fe40000410000 */
[----:B------:R-:W-:Y:S02]  /*84d0*/  FFMA.FTZ R228, R248, R228, R16 ;  /* 0x000000e4f8e47223 */ /* 0x000fe40000010010 */
[----:B------:R-:W-:Y:S02]  /*84e0*/  FFMA.FTZ R229, R249, R229, R17 ;  /* 0x000000e5f9e57223 */ /* 0x000fe40000010011 */
[----:B------:R-:W-:-:S02]  /*84f0*/  FFMA.FTZ R231, R251, R231, R19 ;  /* 0x000000e7fbe77223 */ /* 0x000fc40000010013 */
[----:B------:R-:W-:Y:S02]  /*8500*/  FFMA.FTZ R230, R250, R7, R18 ;  /* 0x00000007fae67223 */ /* 0x000fe40000010012 */
[----:B------:R-:W-:-:S05]  /*8510*/  IMAD.WIDE.U32 R8, R6, R9, c[0x0][0x208] ;  /* 0x0000820006087625 */ /* 0x000fca00078e0009 */
[----:B------:R0:W-:Y:S04]  /*8520*/  STG.E.128 [R8.64], R228 ;  /* 0x000000e408007986 */ /* 0x0001e8000c101d04 */
[----:B0-----:R0:W5:Y:S01]  /*8530*/  LDL.LU.64 R8, [R1+0x30] ;  /* 0x0000300001087983 */ /* 0x0011620000300a00 */
[----:B------:R-:W-:-:S03]  /*8540*/  IADD3 R6, R6, 0x20, RZ ;  /* 0x0000002006067810 */ /* 0x000fc60007ffe0ff */
.L_x_59543:
[----:B------:R-:W-:Y:S05]  /*8550*/  BSYNC B0 ;  /* 0x0000000000007941 */ /* 0x000fea0003800000 */
.L_x_59542:
[----:B------:R-:W-:Y:S01]  /*8560*/  ISETP.GE.U32.AND P3, PT, R0, 0x80, PT ;  /* 0x000000800000780c */ /* 0x000fe20003f66070 */
[----:B------:R-:W-:-:S12]  /*8570*/  BSSY B0, `(.L_x_59544) ;  /* 0x0000015000007945 */ /* 0x000fd80003800000 */
[----:B------:R-:W-:Y:S05]  /*8580*/  @!P3 BRA `(.L_x_59545) ;  /* 0x000001300000b947 */ /* 0x000fea0003800000 */
[----:B------:R-:W-:Y:S01]  /*8590*/  FSEL R231, R5, RZ, !P2 ;  /* 0x000000ff05e77208 */ /* 0x000fe20005000000 */
[----:B-----5:R1:W-:Y:S04]  /*85a0*/  STL.64 [R1+0x30], R8 ;  /* 0x0000300801007387 */ /* 0x0203e80000100a00 */
[--C-:B0-----:R-:W-:Y:S02]  /*85b0*/  FADD.FTZ R228, R160, -R231.reuse ;  /* 0x800000e7a0e47221 */ /* 0x101fe40000010000 */
[--C-:B------:R-:W-:Y:S02]  /*85c0*/  FADD.FTZ R229, R161, -R231.reuse ;  /* 0x800000e7a1e57221 */ /* 0x100fe40000010000 */
[--C-:B------:R-:W-:Y:S02]  /*85d0*/  FADD.FTZ R7, R162, -R231.reuse ;  /* 0x800000e7a2077221 */ /* 0x100fe40000010000 */
[----:B------:R-:W-:Y:S01]  /*85e0*/  FADD.FTZ R231, R163, -R231 ;  /* 0x800000e7a3e77221 */ /* 0x000fe20000010000 */
[----:B-1----:R-:W-:Y:S01]  /*85f0*/  MOV R9, 0x10 ;  /* 0x0000001000097802 */ /* 0x002fe20000000f00 */
        /* <DEDUP_REMOVED lines=12> */
.L_x_59545:
[----:B------:R-:W-:Y:S05]  /*86c0*/  BSYNC B0 ;  /* 0x0000000000007941 */ /* 0x000fea0003800000 */
.L_x_59544:
        /* <DEDUP_REMOVED lines=22> */
.L_x_59547:
[----:B------:R-:W-:Y:S05]  /*8830*/  BSYNC B0 ;  /* 0x0000000000007941 */ /* 0x000fea0003800000 */
.L_x_59546:
        /* <DEDUP_REMOVED lines=22> */
.L_x_59549:
[----:B------:R-:W-:Y:S05]  /*89a0*/  BSYNC B0 ;  /* 0x0000000000007941 */ /* 0x000fea0003800000 */
.L_x_59548:
        /* <DEDUP_REMOVED lines=22> */
.L_x_59551:
[----:B------:R-:W-:Y:S05]  /*8b10*/  BSYNC B0 ;  /* 0x0000000000007941 */ /* 0x000fea0003800000 */
.L_x_59550:
        /* <DEDUP_REMOVED lines=22> */
.L_x_59553:
[----:B------:R-:W-:Y:S05]  /*8c80*/  BSYNC B0 ;  /* 0x0000000000007941 */ /* 0x000fea0003800000 */
.L_x_59552:
        /* <DEDUP_REMOVED lines=22> */
.L_x_59555:
[----:B------:R-:W-:Y:S05]  /*8df0*/  BSYNC B0 ;  /* 0x0000000000007941 */ /* 0x000fea0003800000 */
.L_x_59554:
        /* <DEDUP_REMOVED lines=22> */
.L_x_59557:
[----:B------:R-:W-:Y:S05]  /*8f60*/  BSYNC B0 ;  /* 0x0000000000007941 */ /* 0x000fea0003800000 */
.L_x_59556:
        /* <DEDUP_REMOVED lines=22> */
.L_x_59559:
[----:B------:R-:W-:Y:S05]  /*90d0*/  BSYNC B0 ;  /* 0x0000000000007941 */ /* 0x000fea0003800000 */
.L_x_59558:
        /* <DEDUP_REMOVED lines=22> */
.L_x_59561:
[----:B------:R-:W-:Y:S05]  /*9240*/  BSYNC B0 ;  /* 0x0000000000007941 */ /* 0x000fea0003800000 */
.L_x_59560:
        /* <DEDUP_REMOVED lines=22> */
.L_x_59563:
[----:B------:R-:W-:Y:S05]  /*93b0*/  BSYNC B0 ;  /* 0x0000000000007941 */ /* 0x000fea0003800000 */
.L_x_59562:
        /* <DEDUP_REMOVED lines=22> */
.L_x_59565:
[----:B------:R-:W-:Y:S05]  /*9520*/  BSYNC B0 ;  /* 0x0000000000007941 */ /* 0x000fea0003800000 */
.L_x_59564:
        /* <DEDUP_REMOVED lines=22> */
.L_x_59567:
[----:B------:R-:W-:Y:S05]  /*9690*/  BSYNC B0 ;  /* 0x0000000000007941 */ /* 0x000fea0003800000 */
.L_x_59566:
        /* <DEDUP_REMOVED lines=22> */
.L_x_59569:
[----:B------:R-:W-:Y:S05]  /*9800*/  BSYNC B0 ;  /* 0x0000000000007941 */ /* 0x000fea0003800000 */
.L_x_59568:
        /* <DEDUP_REMOVED lines=22> */
.L_x_59571:
[----:B------:R-:W-:Y:S05]  /*9970*/  BSYNC B0 ;  /* 0x0000000000007941 */ /* 0x000fea0003800000 */
.L_x_59570:
        /* <DEDUP_REMOVED lines=22> */
.L_x_59573:
[----:B------:R-:W-:Y:S05]  /*9ae0*/  BSYNC B0 ;  /* 0x0000000000007941 */ /* 0x000fea0003800000 */
.L_x_59572:
        /* <DEDUP_REMOVED lines=22> */
.L_x_59575:
[----:B------:R-:W-:Y:S05]  /*9c50*/  BSYNC B0 ;  /* 0x0000000000007941 */ /* 0x000fea0003800000 */
.L_x_59574:
[----:B------:R-:W-:Y:S01]  /*9c60*/  ISETP.GE.U32.AND P3, PT, R0, 0x280, PT ;  /* 0x000002800000780c */ /* 0x000fe20003f66070 */
[----:B------:R-:W-:-:S12]  /*9c70*/  BSSY B0, `(.L_x_59576) ;  /* 0x000001a000007945 */ /* 0x000fd80003800000 */
[----:B------:R-:W-:Y:S05]  /*9c80*/  @!P3 BRA `(.L_x_59577) ;  /* 0x000001800000b947 */ /* 0x000fea0003800000 */
[----:B------:R1:W-:Y:S04]  /*9c90*/  STL [R1+0x34], R2 ;  /* 0x0000340201007387 */ /* 0x0003e80000100800 */
[----:B-1----:R-:W2:Y:S04]  /*9ca0*/  LDL R2, [R1+0x10] ;  /* 0x0000100001027983 */ /* 0x002ea80000100800 */
[----:B------:R1:W-:Y:S04]  /*9cb0*/  STL [R1+0x30], R0 ;  /* 0x0000300001007387 */ /* 0x0003e80000100800 */
[----:B------:R-:W3:Y:S04]  /*9cc0*/  LDL R231, [R1+0x1c] ;  /* 0x00001c0001e77983 */ /* 0x000ee80000100800 */
[----:B------:R-:W4:Y:S04]  /*9cd0*/  LDL R230, [R1+0x18] ;  /* 0x0000180001e67983 */ /* 0x000f280000100800 */
[----:B-1----:R-:W3:Y:S01]  /*9ce0*/  LDL R0, [R1+0x14] ;  /* 0x0000140001007983 */ /* 0x002ee20000100800 */
[----:B------:R-:W-:-:S05]  /*9cf0*/  FSEL R7, R5, RZ, !P2 ;  /* 0x000000ff05077208 */ /* 0x000fca0005000000 */
[--C-:B0-----:R-:W-:Y:S02]  /*9d00*/  FADD.FTZ R228, R224, -R7.reuse ;  /* 0x80000007e0e47221 */ /* 0x101fe40000010000 */
[--C-:B------:R-:W-:Y:S02]  /*9d10*/  FADD.FTZ R229, R225, -R7.reuse ;  /* 0x80000007e1e57221 */ /* 0x100fe40000010000 */
[C---:B------:R-:W-:Y:S02]  /*9d20*/  FMUL.FTZ R228, R3.reuse, R228 ;  /* 0x000000e403e47220 */ /* 0x040fe40000410000 */
[----:B------:R-:W-:Y:S02]  /*9d30*/  FMUL.FTZ R229, R3, R229 ;  /* 0x000000e503e57220 */ /* 0x000fe40000410000 */
[--C-:B------:R-:W-:Y:S02]  /*9d40*/  FADD.FTZ R5, R226, -R7.reuse ;  /* 0x80000007e2057221 */ /* 0x100fe40000010000 */
[----:B------:R-:W-:-:S02]  /*9d50*/  FADD.FTZ R7, R227, -R7 ;  /* 0x80000007e3077221 */ /* 0x000fc40000010000 */
[----:B------:R-:W-:Y:S02]  /*9d60*/  FMUL.FTZ R5, R3, R5 ;  /* 0x0000000503057220 */ /* 0x000fe40000410000 */
[----:B--2---:R-:W-:Y:S02]  /*9d70*/  FFMA.FTZ R228, R2, R228, R132 ;  /* 0x000000e402e47223 */ /* 0x004fe40000010084 */
[----:B------:R0:W5:Y:S01]  /*9d80*/  LDL.LU R2, [R1+0x34] ;  /* 0x0000340001027983 */ /* 0x0001620000300800 */
[----:B---3--:R-:W-:-:S03]  /*9d90*/  FFMA.FTZ R229, R0, R229, R133 ;  /* 0x000000e500e57223 */ /* 0x008fc60000010085 */
[----:B------:R0:W5:Y:S01]  /*9da0*/  LDL.LU R0, [R1+0x30] ;  /* 0x0000300001007983 */ /* 0x0001620000300800 */
[----:B------:R-:W-:Y:S01]  /*9db0*/  FMUL.FTZ R3, R3, R7 ;  /* 0x0000000703037220 */ /* 0x000fe20000410000 */
[----:B------:R-:W-:Y:S01]  /*9dc0*/  MOV R7, 0x10 ;  /* 0x0000001000077802 */ /* 0x000fe20000000f00 */
[----:B----4-:R-:W-:Y:S02]  /*9dd0*/  FFMA.FTZ R230, R230, R5, R134 ;  /* 0x00000005e6e67223 */ /* 0x010fe40000010086 */
[----:B------:R-:W-:Y:S02]  /*9de0*/  FFMA.FTZ R231, R231, R3, R135 ;  /* 0x00000003e7e77223 */ /* 0x000fe40000010087 */
[----:B------:R-:W-:-:S05]  /*9df0*/  IMAD.WIDE.U32 R6, R6, R7, c[0x0][0x208] ;  /* 0x0000820006067625 */ /* 0x000fca00078e0007 */
[----:B------:R0:W-:Y:S02]  /*9e00*/  STG.E.128 [R6.64], R228 ;  /* 0x000000e406007986 */ /* 0x0001e4000c101d04 */
.L_x_59577:
[----:B------:R-:W-:Y:S05]  /*9e10*/  BSYNC B0 ;  /* 0x0000000000007941 */ /* 0x000fea0003800000 */
.L_x_59576:
[----:B0-----:R-:W-:-:S10]  /*9e20*/  HFMA2.MMA R3, -RZ, RZ, 0, 2.384185791015625e-07 ;  /* 0x00000004ff037435 */ /* 0x001fd400000001ff */
[----:B------:R-:W-:-:S05]  /*9e30*/  IMAD R252, R3, c[0x0][0x160], R252 ;  /* 0x0000580003fc7a24 */ /* 0x000fca00078e02fc */
[----:B------:R-:W-:-:S13]  /*9e40*/  ISETP.GE.AND P2, PT, R252, c[0x0][0x164], PT ;  /* 0x00005900fc007a0c */ /* 0x000fda0003f46270 */
[----:B-----5:R-:W-:Y:S01]  /*9e50*/  @P2 CALL.REL.NOINC `(.L_x_59578) ;  /* 0x0000001000002944 */ /* 0x020fe20003c00000 */
[----:B------:R-:W-:Y:S05]  /*9e60*/  BRA `(.L_x_59579) ;  /* 0xffff784000007947 */ /* 0x000fea000383ffff */
.L_x_59578:
[----:B------:R-:W-:Y:S05]  /*9e70*/  EXIT ;  /* 0x000000000000794d */ /* 0x000fea0003800000 */
.L_x_59536:
[----:B------:R-:W-:Y:S01]  /*9e80*/  HFMA2.MMA R3, -RZ, RZ, 0, 5.9604644775390625e-08 ;  /* 0x00000001ff037435 */ /* 0x000fe200000001ff */
[----:B------:R-:W-:Y:S02]  /*9e90*/  MOV R7, R5 ;  /* 0x0000000500077202 */ /* 0x000fe40000000f00 */
[----:B------:R-:W-:Y:S02]  /*9ea0*/  MOV R230, 0x1f ;  /* 0x0000001f00e67802 */ /* 0x000fe40000000f00 */
[----:B0-----:R-:W-:Y:S02]  /*9eb0*/  MOV R229, 0xffffffff ;  /* 0xffffffff00e57802 */ /* 0x001fe40000000f00 */
[----:B------:R-:W-:Y:S02]  /*9ec0*/  MOV R228, 0x9ee0 ;  /* 0x00009ee000e47802 */ /* 0x000fe40000000f00 */
[----:B------:R-:W-:Y:S05]  /*9ed0*/  CALL.REL.NOINC `($__internal_74_$__cuda_sm70_shflsync_bfly_p) ;  /* 0x00000ef000007944 */ /* 0x000fea0003c00000 */
[----:B-1----:R-:W-:Y:S05]  /*9ee0*/  BRA `(.L_x_59580) ;  /* 0xffffd42000007947 */ /* 0x002fea000383ffff */
.L_x_59537:
[----:B------:R-:W-:Y:S01]  /*9ef0*/  HFMA2.MMA R3, -RZ, RZ, 0, 1.1920928955078125e-07 ;  /* 0x00000002ff037435 */ /* 0x000fe200000001ff */
[----:B------:R-:W-:Y:S02]  /*9f00*/  MOV R7, R5 ;  /* 0x0000000500077202 */ /* 0x000fe40000000f00 */
[----:B------:R-:W-:-:S02]  /*9f10*/  MOV R230, 0x1f ;  /* 0x0000001f00e67802 */ /* 0x000fc40000000f00 */
[----:B0-----:R-:W-:Y:S02]  /*9f20*/  MOV R229, 0xffffffff ;  /* 0xffffffff00e57802 */ /* 0x001fe40000000f00 */
[----:B------:R-:W-:Y:S02]  /*9f30*/  MOV R228, 0x9f50 ;  /* 0x00009f5000e47802 */ /* 0x000fe40000000f00 */
[----:B------:R-:W-:Y:S05]  /*9f40*/  CALL.REL.NOINC `($__internal_74_$__cuda_sm70_shflsync_bfly_p) ;  /* 0x00000e8000007944 */ /* 0x000fea0003c00000 */
[----:B-1----:R-:W-:Y:S01]  /*9f50*/  FADD.FTZ R5, R5, R3 ;  /* 0x0000000305057221 */ /* 0x002fe20000010000 */
[----:B------:R-:W-:Y:S01]  /*9f60*/  HFMA2.MMA R3, -RZ, RZ, 0, 2.384185791015625e-07 ;  /* 0x00000004ff037435 */ /* 0x000fe200000001ff */
[----:B------:R-:W-:Y:S02]  /*9f70*/  MOV R230, 0x1f ;  /* 0x0000001f00e67802 */ /* 0x000fe40000000f00 */
[----:B------:R-:W-:Y:S02]  /*9f80*/  MOV R229, 0xffffffff ;  /* 0xffffffff00e57802 */ /* 0x000fe40000000f00 */
[----:B------:R-:W-:Y:S02]  /*9f90*/  MOV R7, R5 ;  /* 0x0000000500077202 */ /* 0x000fe40000000f00 */
[----:B------:R-:W-:-:S02]  /*9fa0*/  MOV R228, 0x9fc0 ;  /* 0x00009fc000e47802 */ /* 0x000fc40000000f00 */
[----:B------:R-:W-:Y:S05]  /*9fb0*/  CALL.REL.NOINC `($__internal_74_$__cuda_sm70_shflsync_bfly_p) ;  /* 0x00000e1000007944 */ /* 0x000fea0003c00000 */
[----:B-1----:R-:W-:Y:S01]  /*9fc0*/  FADD.FTZ R5, R5, R3 ;  /* 0x0000000305057221 */ /* 0x002fe20000010000 */
[----:B------:R-:W-:Y:S01]  /*9fd0*/  HFMA2.MMA R3, -RZ, RZ, 0, 4.76837158203125e-07 ;  /* 0x00000008ff037435 */ /* 0x000fe200000001ff */
[----:B------:R-:W-:-:S02]  /*9fe0*/  MOV R230, 0x1f ;  /* 0x0000001f00e67802 */ /* 0x000fc40000000f00 */
[----:B------:R-:W-:Y:S02]  /*9ff0*/  MOV R229, 0xffffffff ;  /* 0xffffffff00e57802 */ /* 0x000fe40000000f00 */
[----:B------:R-:W-:Y:S02]  /*a000*/  MOV R7, R5 ;  /* 0x0000000500077202 */ /* 0x000fe40000000f00 */
[----:B------:R-:W-:Y:S02]  /*a010*/  MOV R228, 0xa030 ;  /* 0x0000a03000e47802 */ /* 0x000fe40000000f00 */
[----:B------:R-:W-:Y:S05]  /*a020*/  CALL.REL.NOINC `($__internal_74_$__cuda_sm70_shflsync_bfly_p) ;  /* 0x00000da000007944 */ /* 0x000fea0003c00000 */
[----:B-1----:R-:W-:Y:S01]  /*a030*/  FADD.FTZ R5, R5, R3 ;  /* 0x0000000305057221 */ /* 0x002fe20000010000 */
[----:B------:R-:W-:Y:S01]  /*a040*/  HFMA2.MMA R3, -RZ, RZ, 0, 9.5367431640625e-07 ;  /* 0x00000010ff037435 */ /* 0x000fe200000001ff */
[----:B------:R-:W-:Y:S02]  /*a050*/  MOV R230, 0x1f ;  /* 0x0000001f00e67802 */ /* 0x000fe40000000f00 */
[----:B------:R-:W-:Y:S02]  /*a060*/  MOV R229, 0xffffffff ;  /* 0xffffffff00e57802 */ /* 0x000fe40000000f00 */
[----:B------:R-:W-:-:S02]  /*a070*/  MOV R7, R5 ;  /* 0x0000000500077202 */ /* 0x000fc40000000f00 */
[----:B------:R-:W-:Y:S02]  /*a080*/  MOV R228, 0xa0a0 ;  /* 0x0000a0a000e47802 */ /* 0x000fe40000000f00 */
[----:B------:R-:W-:Y:S05]  /*a090*/  CALL.REL.NOINC `($__internal_74_$__cuda_sm70_shflsync_bfly_p) ;  /* 0x00000d3000007944 */ /* 0x000fea0003c00000 */
        /* <DEDUP_REMOVED lines=9> */
[----:B------:R-:W-:Y:S02]  /*a130*/  FFMA.FTZ R3, R3, R3, RZ ;  /* 0x0000000303037223 */ /* 0x000fe400000100ff */
[----:B------:R-:W-:Y:S02]  /*a140*/  FADD.FTZ R228, R153, -R5 ;  /* 0x8000000599e47221 */ /* 0x000fe40000010000 */
        /* <DEDUP_REMOVED lines=174> */
[----:B------:R-:W-:Y:S05]  /*ac30*/  CALL.REL.NOINC `($__internal_74_$__cuda_sm70_shflsync_bfly_p) ;  /* 0x0000019000007944 */ /* 0x000fea0003c00000 */
[----:B-1----:R-:W-:Y:S01]  /*ac40*/  FADD.FTZ R7, R7, R3 ;  /* 0x0000000307077221 */ /* 0x002fe20000010000 */
[----:B------:R-:W-:Y:S01]  /*ac50*/  HFMA2.MMA R3, -RZ, RZ, 0, 1.1920928955078125e-07 ;  /* 0x00000002ff037435 */ /* 0x000fe200000001ff */
[----:B------:R-:W-:Y:S02]  /*ac60*/  MOV R230, 0x1f ;  /* 0x0000001f00e67802 */ /* 0x000fe40000000f00 */
[----:B------:R-:W-:Y:S02]  /*ac70*/  MOV R229, 0xffffffff ;  /* 0xffffffff00e57802 */ /* 0x000fe40000000f00 */
[----:B------:R-:W-:Y:S02]  /*ac80*/  MOV R228, 0xaca0 ;  /* 0x0000aca000e47802 */ /* 0x000fe40000000f00 */
[----:B------:R-:W-:Y:S05]  /*ac90*/  CALL.REL.NOINC `($__internal_74_$__cuda_sm70_shflsync_bfly_p) ;  /* 0x0000013000007944 */ /* 0x000fea0003c00000 */
[----:B-1----:R-:W-:Y:S01]  /*aca0*/  FADD.FTZ R7, R7, R3 ;  /* 0x0000000307077221 */ /* 0x002fe20000010000 */
[----:B------:R-:W-:Y:S01]  /*acb0*/  HFMA2.MMA R3, -RZ, RZ, 0, 2.384185791015625e-07 ;  /* 0x00000004ff037435 */ /* 0x000fe200000001ff */
[----:B------:R-:W-:-:S02]  /*acc0*/  MOV R230, 0x1f ;  /* 0x0000001f00e67802 */ /* 0x000fc40000000f00 */
[----:B------:R-:W-:Y:S02]  /*acd0*/  MOV R229, 0xffffffff ;  /* 0xffffffff00e57802 */ /* 0x000fe40000000f00 */
[----:B------:R-:W-:Y:S02]  /*ace0*/  MOV R228, 0xad00 ;  /* 0x0000ad0000e47802 */ /* 0x000fe40000000f00 */
[----:B------:R-:W-:Y:S05]  /*acf0*/  CALL.REL.NOINC `($__internal_74_$__cuda_sm70_shflsync_bfly_p) ;  /* 0x000000d000007944 */ /* 0x000fea0003c00000 */
[----:B-1----:R-:W-:Y:S01]  /*ad00*/  FADD.FTZ R7, R7, R3 ;  /* 0x0000000307077221 */ /* 0x002fe20000010000 */
[----:B------:R-:W-:Y:S01]  /*ad10*/  HFMA2.MMA R3, -RZ, RZ, 0, 4.76837158203125e-07 ;  /* 0x00000008ff037435 */ /* 0x000fe200000001ff */
[----:B------:R-:W-:Y:S02]  /*ad20*/  MOV R230, 0x1f ;  /* 0x0000001f00e67802 */ /* 0x000fe40000000f00 */
[----:B------:R-:W-:Y:S02]  /*ad30*/  MOV R229, 0xffffffff ;  /* 0xffffffff00e57802 */ /* 0x000fe40000000f00 */
[----:B------:R-:W-:Y:S02]  /*ad40*/  MOV R228, 0xad60 ;  /* 0x0000ad6000e47802 */ /* 0x000fe40000000f00 */
[----:B------:R-:W-:Y:S05]  /*ad50*/  CALL.REL.NOINC `($__internal_74_$__cuda_sm70_shflsync_bfly_p) ;  /* 0x0000007000007944 */ /* 0x000fea0003c00000 */
[----:B-1----:R-:W-:Y:S01]  /*ad60*/  FADD.FTZ R7, R7, R3 ;  /* 0x0000000307077221 */ /* 0x002fe20000010000 */
[----:B------:R-:W-:Y:S01]  /*ad70*/  HFMA2.MMA R3, -RZ, RZ, 0, 9.5367431640625e-07 ;  /* 0x00000010ff037435 */ /* 0x000fe200000001ff */
[----:B------:R-:W-:-:S02]  /*ad80*/  MOV R230, 0x1f ;  /* 0x0000001f00e67802 */ /* 0x000fc40000000f00 */
[----:B------:R-:W-:Y:S02]  /*ad90*/  MOV R229, 0xffffffff ;  /* 0xffffffff00e57802 */ /* 0x000fe40000000f00 */
[----:B------:R-:W-:Y:S02]  /*ada0*/  MOV R228, 0xadc0 ;  /* 0x0000adc000e47802 */ /* 0x000fe40000000f00 */
[----:B------:R-:W-:Y:S05]  /*adb0*/  CALL.REL.NOINC `($__internal_74_$__cuda_sm70_shflsync_bfly_p) ;  /* 0x0000001000007944 */ /* 0x000fea0003c00000 */
[----:B-1----:R-:W-:Y:S05]  /*adc0*/  BRA `(.L_x_59581) ;  /* 0xffffd1b000007947 */ /* 0x002fea000383ffff */
        .weak           $__internal_74_$__cuda_sm70_shflsync_bfly_p
        .type           $__internal_74_$__cuda_sm70_shflsync_bfly_p,@function
        .size           $__internal_74_$__cuda_sm70_shflsync_bfly_p,(.L_x_65454 - $__internal_74_$__cuda_sm70_shflsync_bfly_p)
$__internal_74_$__cuda_sm70_shflsync_bfly_p:
[----:B------:R-:W-:Y:S04]  /*add0*/  WARPSYNC R229 ;  /* 0x000000e500007348 */ /* 0x000fe80003800000 */
[----:B------:R0:W1:Y:S02]  /*ade0*/  SHFL.BFLY PT, R3, R7, R3, R230 ;  /* 0x0c00000307037389 */ /* 0x00006400000e00e6 */
[----:B0-----:R-:W-:-:S06]  /*adf0*/  HFMA2.MMA R229, -RZ, RZ, 0, 0 ;  /* 0x00000000ffe57435 */ /* 0x001fcc00000001ff */
[----:B------:R-:W-:Y:S05]  /*ae00*/  RET.REL.NODEC R228 `(_ZN10layer_norm31ln_parallel_residual_fwd_kernelINS_13Kernel_traitsIfffffjLj2560ELj1ELj4ELj1ELj16ENS_18Kernel_traits_baseILj2560EfffffjLj128EEEEELb0ELb1ELb0EEEvNS_9FwdParamsE) ;  /* 0xffff51f0e4007950 */ /* 0x000fea0003c3ffff */
.L_x_59582:
        /* <DEDUP_REMOVED lines=15> */
.L_x_65454:


//--------------------- .text._ZN10layer_norm31ln_parallel_residual_fwd_kernelINS_13Kernel_traitsIfffffjLj2560ELj1ELj4ELj1ELj16ENS_18Kernel_traits_baseILj2560EfffffjLj128EEEEELb0ELb1ELb1EEEvNS_9FwdParamsE --------------------------
	.section	.text._ZN10layer_norm31ln_parallel_residual_fwd_kernelINS_13Kernel_traitsIfffffjLj2560ELj1ELj4ELj1ELj16ENS_18Kernel_traits_baseILj2560EfffffjLj128EEEEELb0ELb1ELb1EEEvNS_9FwdParamsE,"ax",@progbits
	.sectioninfo	@"SHI_REGISTERS=255"
	.align	128
        .global         _ZN10layer_norm31ln_parallel_residual_fwd_kernelINS_13Kernel_traitsIfffffjLj2560ELj1ELj4ELj1ELj16ENS_18Kernel_traits_baseILj2560EfffffjLj128EEEEELb0ELb1ELb1EEEvNS_9FwdParamsE
        .type           _ZN10layer_norm31ln_parallel_residual_fwd_kernelINS_13Kernel_traitsIfffffjLj2560ELj1ELj4ELj1ELj16ENS_18Kernel_traits_baseILj2560EfffffjLj128EEEEELb0ELb1ELb1EEEvNS_9FwdParamsE,@function
        .size           _ZN10layer_norm31ln_parallel_residual_fwd_kernelINS_13Kernel_traitsIfffffjLj2560ELj1ELj4ELj1ELj16ENS_18Kernel_traits_baseILj2560EfffffjLj128EEEEELb0ELb1ELb1EEEvNS_9FwdParamsE,(.L_x_65455 - _ZN10layer_norm31ln_parallel_residual_fwd_kernelINS_13Kernel_traitsIfffffjLj2560ELj1ELj4ELj1ELj16ENS_18Kernel_traits_baseILj2560EfffffjLj128EEEEELb0ELb1ELb1EEEvNS_9FwdParamsE)
        .other          _ZN10layer_norm31ln_parallel_residual_fwd_kernelINS_13Kernel_traitsIfffffjLj2560ELj1ELj4ELj1ELj16ENS_18Kernel_traits_baseILj2560EfffffjLj128EEEEELb0ELb1ELb1EEEvNS_9FwdParamsE,@"STO_CUDA_ENTRY STV_DEFAULT"
_ZN10layer_norm31ln_parallel_residual_fwd_kernelINS_13Kernel_traitsIfffffjLj2560ELj1ELj4ELj1ELj16ENS_18Kernel_traits_baseILj2560EfffffjLj128EEEEELb0ELb1ELb1EEEvNS_9FwdParamsE:
.text._ZN10layer_norm31ln_parallel_residual_fwd_kernelINS_13Kernel_traitsIfffffjLj2560ELj1ELj4ELj1ELj16ENS_18Kernel_traits_baseILj2560EfffffjLj128EEEEELb0ELb1ELb1EEEvNS_9FwdParamsE:
        /* <DEDUP_REMOVED lines=9> */
[----:B------:R-:W-:Y:S01]  /*0090*/  ULDC.64 UR4, c[0x0][0x118] ;  /* 0x0000460000047ab9 */ /* 0x000fe20000000a00 */
[----:B------:R-:W-:Y:S01]  /*00a0*/  CS2R R8, SRZ ;  /* 0x0000000000087805 */ /* 0x000fe2000001ff00 */
[----:B------:R-:W-:Y:S01]  /*00b0*/  CS2R R10, SRZ ;  /* 0x00000000000a7805 */ /* 0x000fe2000001ff00 */
[----:B------:R-:W-:-:S02]  /*00c0*/  IADD3 R1, R1, -0x78, RZ ;  /* 0xffffff8801017810 */ /* 0x000fc40007ffe0ff */
[----:B0-----:R-:W-:Y:S02]  /*00d0*/  SHF.R.U32.HI R251, RZ, 0x5, R0 ;  /* 0x00000005fffb7819 */ /* 0x001fe40000011600 */
[----:B------:R-:W-:Y:S02]  /*00e0*/  LOP3.LUT R84, R0, 0x1f, RZ, 0xc0, !PT ;  /* 0x0000001f00547812 */ /* 0x000fe400078ec0ff */
[----:B-1----:R-:W-:Y:S02]  /*00f0*/  LEA R251, R2, R251, 0x2 ;  /* 0x000000fb02fb7211 */ /* 0x002fe400078e10ff */
[C---:B------:R-:W-:Y:S02]  /*0100*/  @P0 LEA R2, P1, R84.reuse, c[0x0][0x218], 0x4 ;  /* 0x0000860054020a11 */ /* 0x040fe400078220ff */
[----:B------:R-:W-:Y:S02]  /*0110*/  LOP3.LUT R92, R84, 0x20, RZ, 0xfc, !PT ;  /* 0x00000020545c7812 */ /* 0x000fe400078efcff */
[----:B------:R-:W-:-:S02]  /*0120*/  @P0 IADD3.X R3, RZ, c[0x0][0x21c], RZ, P1, !PT ;  /* 0x00008700ff030a10 */ /* 0x000fc40000ffe4ff */
[----:B------:R-:W-:Y:S02]  /*0130*/  @P0 LEA R4, P1, R92, c[0x0][0x218], 0x4 ;  /* 0x000086005c040a11 */ /* 0x000fe400078220ff */
[----:B------:R-:W-:Y:S01]  /*0140*/  LOP3.LUT R140, R84, 0x260, RZ, 0xfc, !PT ;  /* 0x00000260548c7812 */ /* 0x000fe200078efcff */
[----:B------:R0:W5:Y:S01]  /*0150*/  @P0 LDG.E.128 R12, [R2.64] ;  /* 0x00000004020c0981 */ /* 0x000162000c1e1d00 */
[----:B------:R-:W-:Y:S02]  /*0160*/  @P0 LEA.HI.X R5, R92, c[0x0][0x21c], RZ, 0x4, P1 ;  /* 0x000087005c050a11 */ /* 0x000fe400008f24ff */
[----:B------:R-:W-:Y:S02]  /*0170*/  @P0 LEA R6, P2, R140, c[0x0][0x218], 0x4 ;  /* 0x000086008c060a11 */ /* 0x000fe400078420ff */
[C---:B------:R-:W-:Y:S01]  /*0180*/  LOP3.LUT R93, R84.reuse, 0x40, RZ, 0xfc, !PT ;  /* 0x00000040545d7812 */ /* 0x040fe200078efcff */
[----:B------:R1:W5:Y:S01]  /*0190*/  @P0 LDG.E.128 R16, [R4.64] ;  /* 0x0000000404100981 */ /* 0x000362000c1e1d00 */
[----:B------:R-:W-:-:S02]  /*01a0*/  LOP3.LUT R94, R84, 0x60, RZ, 0xfc, !PT ;  /* 0x00000060545e7812 */ /* 0x000fc400078efcff */
[----:B------:R-:W-:Y:S02]  /*01b0*/  @P0 LEA.HI.X R7, R140, c[0x0][0x21c], RZ, 0x4, P2 ;  /* 0x000087008c070a11 */ /* 0x000fe400010f24ff */
[C---:B0-----:R-:W-:Y:S02]  /*01c0*/  @P0 LEA R2, P1, R93.reuse, c[0x0][0x218], 0x4 ;  /* 0x000086005d020a11 */ /* 0x041fe400078220ff */
[----:B------:R-:W-:Y:S01]  /*01d0*/  LOP3.LUT R124, R84, 0x80, RZ, 0xfc, !PT ;  /* 0x00000080547c7812 */ /* 0x000fe200078efcff */
[----:B------:R-:W-:Y:S01]  /*01e0*/  CS2R R20, SRZ ;  /* 0x0000000000147805 */ /* 0x000fe2000001ff00 */
[----:B------:R-:W-:Y:S01]  /*01f0*/  CS2R R22, SRZ ;  /* 0x0000000000167805 */ /* 0x000fe2000001ff00 */
[----:B-1----:R-:W-:Y:S01]  /*0200*/  @P0 LEA R4, P2, R94, c[0x0][0x218], 0x4 ;  /* 0x000086005e040a11 */ /* 0x002fe200078420ff */
[----:B------:R-:W-:Y:S01]  /*0210*/  CS2R R24, SRZ ;  /* 0x0000000000187805 */ /* 0x000fe2000001ff00 */
[----:B------:R-:W-:Y:S01]  /*0220*/  CS2R R26, SRZ ;  /* 0x00000000001a7805 */ /* 0x000fe2000001ff00 */
[----:B------:R0:W5:Y:S01]  /*0230*/  @P0 LDG.E.128 R8, [R6.64] ;  /* 0x0000000406080981 */ /* 0x000162000c1e1d00 */
[----:B------:R-:W-:-:S02]  /*0240*/  @P0 LEA.HI.X R3, R93, c[0x0][0x21c], RZ, 0x4, P1 ;  /* 0x000087005d030a11 */ /* 0x000fc400008f24ff */
[----:B------:R-:W-:Y:S02]  /*0250*/  @P0 LEA.HI.X R5, R94, c[0x0][0x21c], RZ, 0x4, P2 ;  /* 0x000087005e050a11 */ /* 0x000fe400010f24ff */
[C---:B------:R-:W-:Y:S01]  /*0260*/  LOP3.LUT R128, R84.reuse, 0xa0, RZ, 0xfc, !PT ;  /* 0x000000a054807812 */ /* 0x040fe200078efcff */
[----:B------:R-:W-:Y:S01]  /*0270*/  CS2R R28, SRZ ;  /* 0x00000000001c7805 */ /* 0x000fe2000001ff00 */
[----:B------:R-:W-:Y:S01]  /*0280*/  LOP3.LUT R95, R84, 0xc0, RZ, 0xfc, !PT ;  /* 0x000000c0545f7812 */ /* 0x000fe200078efcff */
[----:B------:R-:W-:Y:S01]  /*0290*/  CS2R R30, SRZ ;  /* 0x00000000001e7805 */ /* 0x000fe2000001ff00 */
[----:B------:R1:W5:Y:S01]  /*02a0*/  @P0 LDG.E.128 R20, [R2.64] ;  /* 0x0000000402140981 */ /* 0x000362000c1e1d00 */
[----:B0-----:R-:W-:-:S03]  /*02b0*/  @P0 LEA R6, P3, R124, c[0x0][0x218], 0x4 ;  /* 0x000086007c060a11 */ /* 0x001fc600078620ff */
[----:B------:R0:W5:Y:S01]  /*02c0*/  @P0 LDG.E.128 R24, [R4.64] ;  /* 0x0000000404180981 */ /* 0x000162000c1e1d00 */
[----:B------:R-:W-:Y:S02]  /*02d0*/  @P0 LEA.HI.X R7, R124, c[0x0][0x21c], RZ, 0x4, P3 ;  /* 0x000087007c070a11 */ /* 0x000fe400018f24ff */
[----:B------:R-:W-:Y:S02]  /*02e0*/  LOP3.LUT R96, R84, 0xe0, RZ, 0xfc, !PT ;  /* 0x000000e054607812 */ /* 0x000fe400078efcff */
[C---:B-1----:R-:W-:Y:S01]  /*02f0*/  @P0 LEA R2, P1, R128.reuse, c[0x0][0x218], 0x4 ;  /* 0x0000860080020a11 */ /* 0x042fe200078220ff */
[----:B------:R-:W-:Y:S01]  /*0300*/  CS2R R32, SRZ ;  /* 0x0000000000207805 */ /* 0x000fe2000001ff00 */
[----:B------:R-:W-:Y:S01]  /*0310*/  CS2R R34, SRZ ;  /* 0x0000000000227805 */ /* 0x000fe2000001ff00 */
[----:B------:R-:W-:Y:S01]  /*0320*/  CS2R R36, SRZ ;  /* 0x0000000000247805 */ /* 0x000fe2000001ff00 */
[----:B0-----:R-:W-:Y:S01]  /*0330*/  @P0 LEA R4, P2, R95, c[0x0][0x218], 0x4 ;  /* 0x000086005f040a11 */ /* 0x001fe200078420ff */
        /* <DEDUP_REMOVED lines=31> */
[----:B-1----:R-:W-:Y:S01]  /*0530*/  @P0 LEA R2, P1, R108, c[0x0][0x218], 0x4 ;  /* 0x000086006c020a11 */ /* 0x002fe200078220ff */
        /* <DEDUP_REMOVED lines=16> */
[C---:B------:R-:W-:Y:S02]  /*0640*/  LOP3.LUT R130, R84.reuse, 0x200, RZ, 0xfc, !PT ;  /* 0x0000020054827812 */ /* 0x040fe400078efcff */
[----:B------:R-:W-:Y:S01]  /*0650*/  LOP3.LUT R132, R84, 0x220, RZ, 0xfc, !PT ;  /* 0x0000022054847812 */ /* 0x000fe200078efcff */
[----:B------:R2:W5:Y:S01]  /*0660*/  @P0 LDG.E.128 R64, [R6.64] ;  /* 0x0000000406400981 */ /* 0x000562000c1e1d00 */
[----:B-1----:R-:W-:Y:S02]  /*0670*/  @P0 LEA R2, P1, R120, c[0x0][0x218], 0x4 ;  /* 0x0000860078020a11 */ /* 0x002fe400078220ff */
[----:B------:R-:W-:Y:S02]  /*0680*/  LOP3.LUT R136, R84, 0x240, RZ, 0xfc, !PT ;  /* 0x0000024054887812 */ /* 0x000fe400078efcff */
[----:B0-----:R-:W-:-:S02]  /*0690*/  @P0 LEA R4, P2, R126, c[0x0][0x218], 0x4 ;  /* 0x000086007e040a11 */ /* 0x001fc400078420ff */
[----:B------:R-:W-:Y:S02]  /*06a0*/  @P0 LEA.HI.X R3, R120, c[0x0][0x21c], RZ, 0x4, P1 ;  /* 0x0000870078030a11 */ /* 0x000fe400008f24ff */
[----:B------:R-:W-:Y:S02]  /*06b0*/  @P0 LEA.HI.X R5, R126, c[0x0][0x21c], RZ, 0x4, P2 ;  /* 0x000087007e050a11 */ /* 0x000fe400010f24ff */
[----:B--2---:R-:W-:Y:S02]  /*06c0*/  @P0 LEA R6, P3, R130, c[0x0][0x218], 0x4 ;  /* 0x0000860082060a11 */ /* 0x004fe400078620ff */
[----:B------:R-:W-:Y:S02]  /*06d0*/  @P0 LEA R88, P1, R132, c[0x0][0x218], 0x4 ;  /* 0x0000860084580a11 */ /* 0x000fe400078220ff */
[----:B------:R-:W-:Y:S01]  /*06e0*/  @P0 LEA R90, P2, R136, c[0x0][0x218], 0x4 ;  /* 0x00008600885a0a11 */ /* 0x000fe200078420ff */
        /* <DEDUP_REMOVED lines=10> */
[----:B------:R-:W-:Y:S01]  /*0790*/  @P0 LEA.HI.X R7, R130, c[0x0][0x21c], RZ, 0x4, P3 ;  /* 0x0000870082070a11 */ /* 0x000fe200018f24ff */
[----:B------:R0:W5:Y:S01]  /*07a0*/  @P0 LDG.E.128 R68, [R2.64] ;  /* 0x0000000402440981 */ /* 0x000162000c1e1d00 */
[----:B------:R-:W-:-:S02]  /*07b0*/  @P0 LEA.HI.X R89, R132, c[0x0][0x21c], RZ, 0x4, P1 ;  /* 0x0000870084590a11 */ /* 0x000fc400008f24ff */
[----:B------:R-:W-:Y:S01]  /*07c0*/  @P0 LEA.HI.X R91, R136, c[0x0][0x21c], RZ, 0x4, P2 ;  /* 0x00008700885b0a11 */ /* 0x000fe200010f24ff */
[----:B------:R1:W5:Y:S01]  /*07d0*/  @P0 LDG.E.128 R72, [R4.64] ;  /* 0x0000000404480981 */ /* 0x000362000c1e1d00 */
[----:B------:R-:W-:-:S03]  /*07e0*/  HFMA2.MMA R141, -RZ, RZ, 0, 9.5367431640625e-07 ;  /* 0x00000010ff8d7435 */ /* 0x000fc600000001ff */
[----:B------:R2:W5:Y:S04]  /*07f0*/  @P0 LDG.E.128 R76, [R6.64] ;  /* 0x00000004064c0981 */ /* 0x000568000c1e1d00 */
[----:B------:R3:W5:Y:S04]  /*0800*/  @P0 LDG.E.128 R80, [R88.64] ;  /* 0x0000000458500981 */ /* 0x000768000c1e1d00 */
[----:B------:R4:W5:Y:S01]  /*0810*/  @P0 LDG.E.128 R84, [R90.64] ;  /* 0x000000045a540981 */ /* 0x000962000c1e1d00 */
[----:B------:R-:W-:Y:S02]  /*0820*/  ISETP.GE.AND P0, PT, R251, c[0x0][0x164], PT ;  /* 0x00005900fb007a0c */ /* 0x000fe40003f06270 */
[----:B------:R-:W-:-:S04]  /*0830*/  SHF.L.U32 R0, R0, 0x4, RZ ;  /* 0x0000000400007819 */ /* 0x000fc800000006ff */
[----:B------:R-:W-:Y:S01]  /*0840*/  LOP3.LUT R0, R0, 0x1f0, RZ, 0xc0, !PT ;  /* 0x000001f000007812 */ /* 0x000fe200078ec0ff */
[----:B0-----:R-:W-:-:S03]  /*0850*/  IMAD.WIDE.U32 R2, R92, R141, c[0x0][0x1b0] ;  /* 0x00006c005c027625 */ /* 0x001fc600078e008d */
[----:B------:R-:W-:Y:S01]  /*0860*/  IADD3 R110, P1, R0, c[0x0][0x1b0], RZ ;  /* 0x00006c00006e7a10 */ /* 0x000fe20007f3e0ff */
[----:B-1----:R-:W-:-:S04]  /*0870*/  IMAD.WIDE.U32 R4, R93, R141, c[0x0][0x1b0] ;  /* 0x00006c005d047625 */ /* 0x002fc800078e008d */
[----:B------:R-:W-:Y:S01]  /*0880*/  IMAD.WIDE.U32 R92, R96, R141, c[0x0][0x1b0] ;  /* 0x00006c00605c7625 */ /* 0x000fe200078e008d */
[----:B------:R-:W-:-:S03]  /*0890*/  IADD3.X R111, RZ, c[0x0][0x1b4], RZ, P1, !PT ;  /* 0x00006d00ff6f7a10 */ /* 0x000fc60000ffe4ff */
[----:B--2---:R-:W-:-:S04]  /*08a0*/  IMAD.WIDE.U32 R6, R94, R141, c[0x0][0x1b0] ;  /* 0x00006c005e067625 */ /* 0x004fc800078e008d */
[----:B------:R-:W-:-:S04]  /*08b0*/  IMAD.WIDE.U32 R124, R124, R141, c[0x0][0x1b0] ;  /* 0x00006c007c7c7625 */ /* 0x000fc800078e008d */
[----:B------:R-:W-:-:S04]  /*08c0*/  IMAD.WIDE.U32 R128, R128, R141, c[0x0][0x1b0] ;  /* 0x00006c0080807625 */ /* 0x000fc800078e008d */
[----:B---3--:R-:W-:-:S04]  /*08d0*/  IMAD.WIDE.U32 R88, R95, R141, c[0x0][0x1b0] ;  /* 0x00006c005f587625 */ /* 0x008fc800078e008d */
        /* <DEDUP_REMOVED lines=13> */
[----:B----4-:R0:W2:Y:S04]  /*09b0*/  LDG.E.128 R152, [R4.64] ;  /* 0x0000000404987981 */ /* 0x0100a8000c1e1d00 */
[----:B------:R0:W3:Y:S04]  /*09c0*/  LDG.E.128 R148, [R6.64] ;  /* 0x0000000406947981 */ /* 0x0000e8000c1e1d00 */
[----:B------:R1:W4:Y:S04]  /*09d0*/  LDG.E.128 R144, [R124.64] ;  /* 0x000000047c907981 */ /* 0x000328000c1e1d00 */
[----:B------:R1:W2:Y:S04]  /*09e0*/  LDG.E.128 R160, [R110.64] ;  /* 0x000000046ea07981 */ /* 0x0002a8000c1e1d00 */
[----:B0-----:R0:W2:Y:S04]  /*09f0*/  LDG.E.128 R4, [R128.64] ;  /* 0x0000000480047981 */ /* 0x0010a8000c1e1d00 */
[----:B------:R-:W3:Y:S04]  /*0a00*/  LDG.E.128 R156, [R2.64] ;  /* 0x00000004029c7981 */ /* 0x000ee8000c1e1d00 */
[----:B------:R-:W5:Y:S04]  /*0a10*/  LDG.E.128 R88, [R88.64] ;  /* 0x0000000458587981 */ /* 0x000f68000c1e1d00 */
[----:B------:R-:W5:Y:S04]  /*0a20*/  LDG.E.128 R92, [R92.64] ;  /* 0x000000045c5c7981 */ /* 0x000f68000c1e1d00 */
[----:B------:R-:W5:Y:S04]  /*0a30*/  LDG.E.128 R96, [R96.64] ;  /* 0x0000000460607981 */ /* 0x000f68000c1e1d00 */
[----:B------:R-:W5:Y:S04]  /*0a40*/  LDG.E.128 R100, [R100.64] ;  /* 0x0000000464647981 */ /* 0x000f68000c1e1d00 */
[----:B------:R-:W5:Y:S04]  /*0a50*/  LDG.E.128 R104, [R104.64] ;  /* 0x0000000468687981 */ /* 0x000f68000c1e1d00 */
[----:B-1----:R-:W5:Y:S04]  /*0a60*/  LDG.E.128 R108, [R108.64] ;  /* 0x000000046c6c7981 */ /* 0x002f68000c1e1d00 */
[----:B------:R-:W5:Y:S04]  /*0a70*/  LDG.E.128 R112, [R112.64] ;  /* 0x0000000470707981 */ /* 0x000f68000c1e1d00 */
[----:B------:R-:W5:Y:S04]  /*0a80*/  LDG.E.128 R116, [R116.64] ;  /* 0x0000000474747981 */ /* 0x000f68000c1e1d00 */
[----:B------:R-:W5:Y:S04]  /*0a90*/  LDG.E.128 R120, [R120.64] ;  /* 0x0000000478787981 */ /* 0x000f68000c1e1d00 */
[----:B------:R-:W5:Y:S04]  /*0aa0*/  LDG.E.128 R124, [R126.64] ;  /* 0x000000047e7c7981 */ /* 0x000f68000c1e1d00 */
[----:B0-----:R-:W5:Y:S04]  /*0ab0*/  LDG.E.128 R128, [R130.64] ;  /* 0x0000000482807981 */ /* 0x001f68000c1e1d00 */
[----:B------:R-:W5:Y:S04]  /*0ac0*/  LDG.E.128 R132, [R132.64] ;  /* 0x0000000484847981 */ /* 0x000f68000c1e1d00 */
[----:B------:R-:W5:Y:S04]  /*0ad0*/  LDG.E.128 R136, [R136.64] ;  /* 0x0000000488887981 */ /* 0x000f68000c1e1d00 */
[----:B------:R-:W5:Y:S01]  /*0ae0*/  LDG.E.128 R140, [R140.64] ;  /* 0x000000048c8c7981 */ /* 0x000f62000c1e1d00 */
[----:B------:R-:W-:-:S04]  /*0af0*/  MOV R0, c[0x0][0x180] ;  /* 0x0000600000007a02 */ /* 0x000fc80000000f00 */
[----:B------:R-:W-:Y:S02]  /*0b00*/  LOP3.LUT P0, RZ, R0, c[0x0][0x178], RZ, 0xfc, !PT ;  /* 0x00005e0000ff7a12 */ /* 0x000fe4000780fcff */
[----:B------:R-:W-:Y:S01]  /*0b10*/  MOV R0, c[0x0][0x184] ;  /* 0x0000610000007a02 */ /* 0x000fe20000000f00 */
[----:B------:R-:W-:-:S03]  /*0b20*/  ULDC.U8 UR6, c[0x0][0x1f0] ;  /* 0x00007c0000067ab9 */ /* 0x000fc60000000000 */
[----:B------:R-:W-:Y:S01]  /*0b30*/  LOP3.LUT P0, RZ, R0, c[0x0][0x17c], RZ, 0xfc, P0 ;  /* 0x00005f0000ff7a12 */ /* 0x000fe2000000fcff */
[----:B--2---:R0:W-:Y:S04]  /*0b40*/  STL.64 [R1+0x8], R4 ;  /* 0x0000080401007387 */ /* 0x0041e80000100a00 */
[----:B------:R0:W-:Y:S04]  /*0b50*/  STL.64 [R1+0x10], R6 ;  /* 0x0000100601007387 */ /* 0x0001e80000100a00 */
[----:B----4-:R0:W-:Y:S04]  /*0b60*/  STL.64 [R1+0x18], R144 ;  /* 0x0000189001007387 */ /* 0x0101e80000100a00 */
        /* <DEDUP_REMOVED lines=8> */
[----:B------:R0:W-:Y:S02]  /*0bf0*/  STL.64 [R1+0x40], R154 ;  /* 0x0000409a01007387 */ /* 0x0001e40000100a00 */
.L_x_59906:
[----:B------:R-:W1:Y:S01]  /*0c00*/  S2R R2, SR_TID.X ;  /* 0x0000000000027919 */ /* 0x000e620000002100 */
[----:B------:R-:W-:Y:S01]  /*0c10*/  ISETP.NE.U32.AND P1, PT, RZ, c[0x0][0x178], PT ;  /* 0x00005e00ff007a0c */ /* 0x000fe20003f25070 */
[----:B------:R-:W-:Y:S01]  /*0c20*/  IMAD R0, R251, c[0x0][0x168], RZ ;  /* 0x00005a00fb007a24 */ /* 0x000fe200078e02ff */
[----:B------:R-:W-:-:S02]  /*0c30*/  ISETP.NE.U32.AND P2, PT, RZ, c[0x0][0x180], PT ;  /* 0x00006000ff007a0c */ /* 0x000fc40003f45070 */
[----:B------:R-:W-:Y:S02]  /*0c40*/  ISETP.NE.AND.EX P1, PT, RZ, c[0x0][0x17c], PT, P1 ;  /* 0x00005f00ff007a0c */ /* 0x000fe40003f25310 */
[----:B------:R-:W-:Y:S02]  /*0c50*/  ISETP.NE.AND.EX P2, PT, RZ, c[0x0][0x184], PT, P2 ;  /* 0x00006100ff007a0c */ /* 0x000fe40003f45320 */
[----:B------:R-:W-:Y:S02]  /*0c60*/  SHF.R.S32.HI R3, RZ, 0x1f, R0 ;  /* 0x0000001fff037819 */ /* 0x000fe40000011400 */
[----:B------:R-:W-:Y:S02]  /*0c70*/  MOV R236, 0x10 ;  /* 0x0000001000ec7802 */ /* 0x000fe40000000f00 */
[----:B------:R-:W-:Y:S02]  /*0c80*/  LEA.HI R3, R3, R0, RZ, 0x2 ;  /* 0x0000000003037211 */ /* 0x000fe400078f10ff */
[----:B-1----:R-:W-:-:S04]  /*0c90*/  LOP3.LUT R2, R2, 0x1f, RZ, 0xc0, !PT ;  /* 0x0000001f02027812 */ /* 0x002fc800078ec0ff */
[----:B------:R-:W-:-:S04]  /*0ca0*/  LEA.HI.SX32 R252, R3, R2, 0x1e ;  /* 0x0000000203fc7211 */ /* 0x000fc800078ff2ff */
[C---:B------:R-:W-:Y:S01]  /*0cb0*/  @P1 LEA R2, P3, R252.reuse, c[0x0][0x178], 0x4 ;  /* 0x00005e00fc021a11 */ /* 0x040fe200078620ff */
[C---:B------:R-:W-:Y:S01]  /*0cc0*/  IMAD.WIDE.U32 R232, R252.reuse, R236, c[0x0][0x170] ;  /* 0x00005c00fce87625 */ /* 0x040fe200078e00ec */
[C---:B0-----:R-:W-:Y:S02]  /*0cd0*/  @P2 LEA R4, P4, R252.reuse, c[0x0][0x180], 0x4 ;  /* 0x00006000fc042a11 */ /* 0x041fe400078820ff */
[C---:B------:R-:W-:Y:S02]  /*0ce0*/  @P1 LEA.HI.X R3, R252.reuse, c[0x0][0x17c], RZ, 0x4, P3 ;  /* 0x00005f00fc031a11 */ /* 0x040fe400018f24ff */
[----:B------:R-:W-:Y:S01]  /*0cf0*/  @P2 LEA.HI.X R5, R252, c[0x0][0x184], RZ, 0x4, P4 ;  /* 0x00006100fc052a11 */ /* 0x000fe200020f24ff */
[----:B-----5:R-:W5:Y:S04]  /*0d00*/  LDG.E.128 R232, [R232.64] ;  /* 0x00000004e8e87981 */ /* 0x020f68000c1e1d00 */
        /* <DEDUP_REMOVED lines=10> */
.L_x_59584:
[----:B-----5:R-:W-:Y:S01]  /*0db0*/  FADD.FTZ R232, R148, R232 ;  /* 0x000000e894e87221 */ /* 0x020fe20000010000 */
[----:B------:R-:W-:Y:S05]  /*0dc0*/  BRA `(.L_x_59585) ;  /* 0x0000002000007947 */ /* 0x000fea0003800000 */
.L_x_59583:
[----:B0----5:R-:W-:-:S04]  /*0dd0*/  FADD.FTZ R232, R144, R232 ;  /* 0x000000e890e87221 */ /* 0x021fc80000010000 */
[----:B------:R-:W-:-:S05]  /*0de0*/  @P2 FADD.FTZ R232, R148, R232 ;  /* 0x000000e894e82221 */ /* 0x000fca0000010000 */
.L_x_59585:
[----:B-----5:R-:W-:Y:S02]  /*0df0*/  MOV R152, R232 ;  /* 0x000000e800987202 */ /* 0x020fe40000000f00 */
.L_x_59586:
[----:B------:R-:W-:Y:S05]  /*0e00*/  @P3 BRA `(.L_x_59587) ;  /* 0x0000007000003947 */ /* 0x000fea0003800000 */
[----:B------:R-:W-:-:S04]  /*0e10*/  ISETP.NE.U32.AND P4, PT, RZ, c[0x0][0x180], PT ;  /* 0x00006000ff007a0c */ /* 0x000fc80003f85070 */
[----:B------:R-:W-:-:S13]  /*0e20*/  ISETP.NE.AND.EX P4, PT, RZ, c[0x0][0x184], PT, P4 ;  /* 0x00006100ff007a0c */ /* 0x000fda0003f85340 */
[----:B------:R-:W-:Y:S05]  /*0e30*/  @P4 BRA `(.L_x_59588) ;  /* 0x0000002000004947 */ /* 0x000fea0003800000 */
[----:B------:R-:W-:Y:S05]  /*0e40*/  @P0 BRA `(.L_x_59589) ;  /* 0x0000005000000947 */ /* 0x000fea0003800000 */
[----:B------:R-:W-:Y:S05]  /*0e50*/  BRA `(.L_x_59590) ;  /* 0x0000005000007947 */ /* 0x000fea0003800000 */
.L_x_59588:
[----:B-----5:R-:W-:Y:S01]  /*0e60*/  FADD.FTZ R233, R149, R233 ;  /* 0x000000e995e97221 */ /* 0x020fe20000010000 */
[----:B------:R-:W-:Y:S05]  /*0e70*/  BRA `(.L_x_59589) ;  /* 0x0000002000007947 */ /* 0x000fea0003800000 */
.L_x_59587:
[----:B-----5:R-:W-:-:S04]  /*0e80*/  FADD.FTZ R233, R145, R233 ;  /* 0x000000e991e97221 */ /* 0x020fc80000010000 */
[----:B------:R-:W-:-:S05]  /*0e90*/  @P2 FADD.FTZ R233, R149, R233 ;  /* 0x000000e995e92221 */ /* 0x000fca0000010000 */
.L_x_59589:
[----:B-----5:R-:W-:Y:S02]  /*0ea0*/  MOV R153, R233 ;  /* 0x000000e900997202 */ /* 0x020fe40000000f00 */
.L_x_59590:
[----:B------:R-:W-:Y:S05]  /*0eb0*/  @P3 BRA `(.L_x_59591) ;  /* 0x0000007000003947 */ /* 0x000fea0003800000 */
[----:B------:R-:W-:-:S04]  /*0ec0*/  ISETP.NE.U32.AND P4, PT, RZ, c[0x0][0x180], PT ;  /* 0x00006000ff007a0c */ /* 0x000fc80003f85070 */
[----:B------:R-:W-:-:S13]  /*0ed0*/  ISETP.NE.AND.EX P4, PT, RZ, c[0x0][0x184], PT, P4 ;  /* 0x00006100ff007a0c */ /* 0x000fda0003f85340 */
[----:B------:R-:W-:Y:S05]  /*0ee0*/  @P4 BRA `(.L_x_59592) ;  /* 0x0000002000004947 */ /* 0x000fea0003800000 */
[----:B------:R-:W-:Y:S05]  /*0ef0*/  @P0 BRA `(.L_x_59593) ;  /* 0x0000005000000947 */ /* 0x000fea0003800000 */
[----:B------:R-:W-:Y:S05]  /*0f00*/  BRA `(.L_x_59594) ;  /* 0x0000005000007947 */ /* 0x000fea0003800000 */
.L_x_59592:
[----:B-----5:R-:W-:Y:S01]  /*0f10*/  FADD.FTZ R234, R150, R234 ;  /* 0x000000ea96ea7221 */ /* 0x020fe20000010000 */
[----:B------:R-:W-:Y:S05]  /*0f20*/  BRA `(.L_x_59593) ;  /* 0x0000002000007947 */ /* 0x000fea0003800000 */
.L_x_59591:
[----:B-----5:R-:W-:-:S04]  /*0f30*/  FADD.FTZ R234, R146, R234 ;  /* 0x000000ea92ea7221 */ /* 0x020fc80000010000 */
[----:B------:R-:W-:-:S05]  /*0f40*/  @P2 FADD.FTZ R234, R150, R234 ;  /* 0x000000ea96ea2221 */ /* 0x000fca0000010000 */
.L_x_59593:
[----:B-----5:R-:W-:Y:S02]  /*0f50*/  MOV R154, R234 ;  /* 0x000000ea009a7202 */ /* 0x020fe40000000f00 */
.L_x_59594:
[----:B------:R-:W-:Y:S05]  /*0f60*/  @P3 BRA `(.L_x_59595) ;  /* 0x0000007000003947 */ /* 0x000fea0003800000 */
[----:B------:R-:W-:-:S04]  /*0f70*/  ISETP.NE.U32.AND P4, PT, RZ, c[0x0][0x180], PT ;  /* 0x00006000ff007a0c */ /* 0x000fc80003f85070 */
[----:B------:R-:W-:-:S13]  /*0f80*/  ISETP.NE.AND.EX P4, PT, RZ, c[0x0][0x184], PT, P4 ;  /* 0x00006100ff007a0c */ /* 0x000fda0003f85340 */
[----:B------:R-:W-:Y:S05]  /*0f90*/  @P4 BRA `(.L_x_59596) ;  /* 0x0000002000004947 */ /* 0x000fea0003800000 */
[----:B------:R-:W-:Y:S05]  /*0fa0*/  @P0 BRA `(.L_x_59597) ;  /* 0x0000005000000947 */ /* 0x000fea0003800000 */
[----:B------:R-:W-:Y:S05]  /*0fb0*/  BRA `(.L_x_59598) ;  /* 0x0000005000007947 */ /* 0x000fea0003800000 */
.L_x_59596:
[----:B-----5:R-:W-:Y:S01]  /*0fc0*/  FADD.FTZ R235, R151, R235 ;  /* 0x000000eb97eb7221 */ /* 0x020fe20000010000 */
[----:B------:R-:W-:Y:S05]  /*0fd0*/  BRA `(.L_x_59597) ;  /* 0x0000002000007947 */ /* 0x000fea0003800000 */
.L_x_59595:
[----:B-----5:R-:W-:-:S04]  /*0fe0*/  FADD.FTZ R235, R147, R235 ;  /* 0x000000eb93eb7221 */ /* 0x020fc80000010000 */
[----:B------:R-:W-:-:S05]  /*0ff0*/  @P2 FADD.FTZ R235, R151, R235 ;  /* 0x000000eb97eb2221 */ /* 0x000fca0000010000 */
.L_x_59597:
[----:B-----5:R-:W-:Y:S02]  /*1000*/  MOV R155, R235 ;  /* 0x000000eb009b7202 */ /* 0x020fe40000000f00 */
.L_x_59598:
        /* <DEDUP_REMOVED lines=16> */
.L_x_59600:
[----:B-----5:R-:W-:Y:S01]  /*1110*/  FADD.FTZ R228, R148, R228 ;  /* 0x000000e494e47221 */ /* 0x020fe20000010000 */
[----:B------:R-:W-:Y:S05]  /*1120*/  BRA `(.L_x_59601) ;  /* 0x0000002000007947 */ /* 0x000fea0003800000 */
.L_x_59599:
[----:B-----5:R-:W-:-:S04]  /*1130*/  FADD.FTZ R228, R144, R228 ;  /* 0x000000e490e47221 */ /* 0x020fc80000010000 */
[----:B------:R-:W-:-:S05]  /*1140*/  @P2 FADD.FTZ R228, R148, R228 ;  /* 0x000000e494e42221 */ /* 0x000fca0000010000 */
.L_x_59601:
[----:B0----5:R-:W-:Y:S02]  /*1150*/  MOV R152, R228 ;  /* 0x000000e400987202 */ /* 0x021fe40000000f00 */
.L_x_59602:
[----:B------:R-:W-:Y:S05]  /*1160*/  @P3 BRA `(.L_x_59603) ;  /* 0x0000007000003947 */ /* 0x000fea0003800000 */
[----:B------:R-:W-:-:S04]  /*1170*/  ISETP.NE.U32.AND P4, PT, RZ, c[0x0][0x180], PT ;  /* 0x00006000ff007a0c */ /* 0x000fc80003f85070 */
[----:B------:R-:W-:-:S13]  /*1180*/  ISETP.NE.AND.EX P4, PT, RZ, c[0x0][0x184], PT, P4 ;  /* 0x00006100ff007a0c */ /* 0x000fda0003f85340 */
[----:B------:R-:W-:Y:S05]  /*1190*/  @P4 BRA `(.L_x_59604) ;  /* 0x0000002000004947 */ /* 0x000fea0003800000 */
[----:B------:R-:W-:Y:S05]  /*11a0*/  @P0 BRA `(.L_x_59605) ;  /* 0x0000005000000947 */ /* 0x000fea0003800000 */
[----:B------:R-:W-:Y:S05]  /*11b0*/  BRA `(.L_x_59606) ;  /* 0x0000005000007947 */ /* 0x000fea0003800000 */
.L_x_59604:
[----:B-----5:R-:W-:Y:S01]  /*11c0*/  FADD.FTZ R229, R149, R229 ;  /* 0x000000e595e57221 */ /* 0x020fe20000010000 */
[----:B------:R-:W-:Y:S05]  /*11d0*/  BRA `(.L_x_59605) ;  /* 0x0000002000007947 */ /* 0x000fea0003800000 */
.L_x_59603:
[----:B-----5:R-:W-:-:S04]  /*11e0*/  FADD.FTZ R229, R145, R229 ;  /* 0x000000e591e57221 */ /* 0x020fc80000010000 */
[----:B------:R-:W-:-:S05]  /*11f0*/  @P2 FADD.FTZ R229, R149, R229 ;  /* 0x000000e595e52221 */ /* 0x000fca0000010000 */
.L_x_59605:
[----:B0----5:R-:W-:Y:S02]  /*1200*/  MOV R153, R229 ;  /* 0x000000e500997202 */ /* 0x021fe40000000f00 */
.L_x_59606:
[----:B------:R-:W-:Y:S05]  /*1210*/  @P3 BRA `(.L_x_59607) ;  /* 0x0000007000003947 */ /* 0x000fea0003800000 */
[----:B------:R-:W-:-:S04]  /*1220*/  ISETP.NE.U32.AND P4, PT, RZ, c[0x0][0x180], PT ;  /* 0x00006000ff007a0c */ /* 0x000fc80003f85070 */
[----:B------:R-:W-:-:S13]  /*1230*/  ISETP.NE.AND.EX P4, PT, RZ, c[0x0][0x184], PT, P4 ;  /* 0x00006100ff007a0c */ /* 0x000fda0003f85340 */
[----:B------:R-:W-:Y:S05]  /*1240*/  @P4 BRA `(.L_x_59608) ;  /* 0x0000002000004947 */ /* 0x000fea0003800000 */
[----:B------:R-:W-:Y:S05]  /*1250*/  @P0 BRA `(.L_x_59609) ;  /* 0x0000005000000947 */ /* 0x000fea0003800000 */
[----:B------:R-:W-:Y:S05]  /*1260*/  BRA `(.L_x_59610) ;  /* 0x0000005000007947 */ /* 0x000fea0003800000 */
.L_x_59608:
[----:B-----5:R-:W-:Y:S01]  /*1270*/  FADD.FTZ R230, R150, R230 ;  /* 0x000000e696e67221 */ /* 0x020fe20000010000 */
[----:B------:R-:W-:Y:S05]  /*1280*/  BRA `(.L_x_59609) ;  /* 0x0000002000007947 */ /* 0x000fea0003800000 */
.L_x_59607:
[----:B-----5:R-:W-:-:S04]  /*1290*/  FADD.FTZ R230, R146, R230 ;  /* 0x000000e692e67221 */ /* 0x020fc80000010000 */
[----:B------:R-:W-:-:S05]  /*12a0*/  @P2 FADD.FTZ R230, R150, R230 ;  /* 0x000000e696e62221 */ /* 0x000fca0000010000 */
.L_x_59609:
[----:B0----5:R-:W-:Y:S02]  /*12b0*/  MOV R154, R230 ;  /* 0x000000e6009a7202 */ /* 0x021fe40000000f00 */
.L_x_59610:
[----:B------:R-:W-:Y:S05]  /*12c0*/  @P3 BRA `(.L_x_59611) ;  /* 0x0000007000003947 */ /* 0x000fea0003800000 */
[----:B------:R-:W-:-:S04]  /*12d0*/  ISETP.NE.U32.AND P4, PT, RZ, c[0x0][0x180], PT ;  /* 0x00006000ff007a0c */ /* 0x000fc80003f85070 */
[----:B------:R-:W-:-:S13]  /*12e0*/  ISETP.NE.AND.EX P4, PT, RZ, c[0x0][0x184], PT, P4 ;  /* 0x00006100ff007a0c */ /* 0x000fda0003f85340 */
[----:B------:R-:W-:Y:S05]  /*12f0*/  @P4 BRA `(.L_x_59612) ;  /* 0x0000002000004947 */ /* 0x000fea0003800000 */
[----:B------:R-:W-:Y:S05]  /*1300*/  @P0 BRA `(.L_x_59613) ;  /* 0x0000005000000947 */ /* 0x000fea0003800000 */
[----:B------:R-:W-:Y:S05]  /*1310*/  BRA `(.L_x_59614) ;  /* 0x0000005000007947 */ /* 0x000fea0003800000 */
.L_x_59612:
[----:B-----5:R-:W-:Y:S01]  /*1320*/  FADD.FTZ R231, R151, R231 ;  /* 0x000000e797e77221 */ /* 0x020fe20000010000 */
[----:B------:R-:W-:Y:S05]  /*1330*/  BRA `(.L_x_59613) ;  /* 0x0000002000007947 */ /* 0x000fea0003800000 */
.L_x_59611:
[----:B-----5:R-:W-:-:S04]  /*1340*/  FADD.FTZ R231, R147, R231 ;  /* 0x000000e793e77221 */ /* 0x020fc80000010000 */
[----:B------:R-:W-:-:S05]  /*1350*/  @P2 FADD.FTZ R231, R151, R231 ;  /* 0x000000e797e72221 */ /* 0x000fca0000010000 */
.L_x_59613:
[----:B0----5:R-:W-:Y:S02]  /*1360*/  MOV R155, R231 ;  /* 0x000000e7009b7202 */ /* 0x021fe40000000f00 */
.L_x_59614:
        /* <DEDUP_REMOVED lines=15> */
.L_x_59616:
[----:B-----5:R-:W-:Y:S01]  /*1460*/  FADD.FTZ R224, R148, R224 ;  /* 0x000000e094e07221 */ /* 0x020fe20000010000 */
[----:B------:R-:W-:Y:S05]  /*1470*/  BRA `(.L_x_59617) ;  /* 0x0000002000007947 */ /* 0x000fea0003800000 */
.L_x_59615:
[----:B-----5:R-:W-:-:S04]  /*1480*/  FADD.FTZ R224, R144, R224 ;  /* 0x000000e090e07221 */ /* 0x020fc80000010000 */
[----:B------:R-:W-:-:S05]  /*1490*/  @P2 FADD.FTZ R224, R148, R224 ;  /* 0x000000e094e02221 */ /* 0x000fca0000010000 */
.L_x_59617:
[----:B0-----:R-:W-:Y:S02]  /*14a0*/  MOV R152, R224 ;  /* 0x000000e000987202 */ /* 0x001fe40000000f00 */
.L_x_59618:
[----:B------:R-:W-:Y:S05]  /*14b0*/  @P3 BRA `(.L_x_59619) ;  /* 0x0000007000003947 */ /* 0x000fea0003800000 */
[----:B------:R-:W-:-:S04]  /*14c0*/  ISETP.NE.U32.AND P4, PT, RZ, c[0x0][0x180], PT ;  /* 0x00006000ff007a0c */ /* 0x000fc80003f85070 */
[----:B------:R-:W-:-:S13]  /*14d0*/  ISETP.NE.AND.EX P4, PT, RZ, c[0x0][0x184], PT, P4 ;  /* 0x00006100ff007a0c */ /* 0x000fda0003f85340 */
[----:B------:R-:W-:Y:S05]  /*14e0*/  @P4 BRA `(.L_x_59620) ;  /* 0x0000002000004947 */ /* 0x000fea0003800000 */
[----:B------:R-:W-:Y:S05]  /*14f0*/  @P0 BRA `(.L_x_59621) ;  /* 0x0000005000000947 */ /* 0x000fea0003800000 */
[----:B------:R-:W-:Y:S05]  /*1500*/  BRA `(.L_x_59622) ;  /* 0x0000005000007947 */ /* 0x000fea0003800000 */
.L_x_59620:
[----:B-----5:R-:W-:Y:S01]  /*1510*/  FADD.FTZ R225, R149, R225 ;  /* 0x000000e195e17221 */ /* 0x020fe20000010000 */
[----:B------:R-:W-:Y:S05]  /*1520*/  BRA `(.L_x_59621) ;  /* 0x0000002000007947 */ /* 0x000fea0003800000 */
.L_x_59619:
[----:B-----5:R-:W-:-:S04]  /*1530*/  FADD.FTZ R225, R145, R225 ;  /* 0x000000e191e17221 */ /* 0x020fc80000010000 */
[----:B------:R-:W-:-:S05]  /*1540*/  @P2 FADD.FTZ R225, R149, R225 ;  /* 0x000000e195e12221 */ /* 0x000fca0000010000 */
.L_x_59621:
[----:B0-----:R-:W-:Y:S02]  /*1550*/  MOV R153, R225 ;  /* 0x000000e100997202 */ /* 0x001fe40000000f00 */
.L_x_59622:
[----:B------:R-:W-:Y:S05]  /*1560*/  @P3 BRA `(.L_x_59623) ;  /* 0x0000007000003947 */ /* 0x000fea0003800000 */
[----:B------:R-:W-:-:S04]  /*1570*/  ISETP.NE.U32.AND P4, PT, RZ, c[0x0][0x180], PT ;  /* 0x00006000ff007a0c */ /* 0x000fc80003f85070 */
[----:B------:R-:W-:-:S13]  /*1580*/  ISETP.NE.AND.EX P4, PT, RZ, c[0x0][0x184], PT, P4 ;  /* 0x00006100ff007a0c */ /* 0x000fda0003f85340 */
[----:B------:R-:W-:Y:S05]  /*1590*/  @P4 BRA `(.L_x_59624) ;  /* 0x0000002000004947 */ /* 0x000fea0003800000 */
[----:B------:R-:W-:Y:S05]  /*15a0*/  @P0 BRA `(.L_x_59625) ;  /* 0x0000005000000947 */ /* 0x000fea0003800000 */
[----:B------:R-:W-:Y:S05]  /*15b0*/  BRA `(.L_x_59626) ;  /* 0x0000005000007947 */ /* 0x000fea0003800000 */
.L_x_59624:
[----:B-----5:R-:W-:Y:S01]  /*15c0*/  FADD.FTZ R226, R150, R226 ;  /* 0x000000e296e27221 */ /* 0x020fe20000010000 */
[----:B------:R-:W-:Y:S05]  /*15d0*/  BRA `(.L_x_59625) ;  /* 0x0000002000007947 */ /* 0x000fea0003800000 */
.L_x_59623:
[----:B-----5:R-:W-:-:S04]  /*15e0*/  FADD.FTZ R226, R146, R226 ;  /* 0x000000e292e27221 */ /* 0x020fc80000010000 */
[----:B------:R-:W-:-:S05]  /*15f0*/  @P2 FADD.FTZ R226, R150, R226 ;  /* 0x000000e296e22221 */ /* 0x000fca0000010000 */
.L_x_59625:
[----:B0-----:R-:W-:Y:S02]  /*1600*/  MOV R154, R226 ;  /* 0x000000e2009a7202 */ /* 0x001fe40000000f00 */
.L_x_59626:
[----:B------:R-:W-:Y:S05]  /*1610*/  @P3 BRA `(.L_x_59627) ;  /* 0x0000007000003947 */ /* 0x000fea0003800000 */
[----:B------:R-:W-:-:S04]  /*1620*/  ISETP.NE.U32.AND P4, PT, RZ, c[0x0][0x180], PT ;  /* 0x00006000ff007a0c */ /* 0x000fc80003f85070 */
[----:B------:R-:W-:-:S13]  /*1630*/  ISETP.NE.AND.EX P4, PT, RZ, c[0x0][0x184], PT, P4 ;  /* 0x00006100ff007a0c */ /* 0x000fda0003f85340 */
[----:B------:R-:W-:Y:S05]  /*1640*/  @P4 BRA `(.L_x_59628) ;  /* 0x0000002000004947 */ /* 0x000fea0003800000 */
[----:B------:R-:W-:Y:S05]  /*1650*/  @P0 BRA `(.L_x_59629) ;  /* 0x0000005000000947 */ /* 0x000fea0003800000 */
[----:B------:R-:W-:Y:S05]  /*1660*/  BRA `(.L_x_59630) ;  /* 0x0000005000007947 */ /* 0x000fea0003800000 */
.L_x_59628:
[----:B-----5:R-:W-:Y:S01]  /*1670*/  FADD.FTZ R227, R151, R227 ;  /* 0x000000e397e37221 */ /* 0x020fe20000010000 */
[----:B------:R-:W-:Y:S05]  /*1680*/  BRA `(.L_x_59629) ;  /* 0x0000002000007947 */ /* 0x000fea0003800000 */
.L_x_59627:
[----:B-----5:R-:W-:-:S04]  /*1690*/  FADD.FTZ R227, R147, R227 ;  /* 0x000000e393e37221 */ /* 0x020fc80000010000 */
[----:B------:R-:W-:-:S05]  /*16a0*/  @P2 FADD.FTZ R227, R151, R227 ;  /* 0x000000e397e32221 */ /* 0x000fca0000010000 */
.L_x_59629:
[----:B0-----:R-:W-:Y:S02]  /*16b0*/  MOV R155, R227 ;  /* 0x000000e3009b7202 */ /* 0x001fe40000000f00 */
.L_x_59630:
        /* <DEDUP_REMOVED lines=15> */
.L_x_59632:
[----:B-----5:R-:W-:Y:S01]  /*17b0*/  FADD.FTZ R220, R148, R220 ;  /* 0x000000dc94dc7221 */ /* 0x020fe20000010000 */
[----:B------:R-:W-:Y:S05]  /*17c0*/  BRA `(.L_x_59633) ;  /* 0x0000002000007947 */ /* 0x000fea0003800000 */
.L_x_59631:
[----:B-----5:R-:W-:-:S04]  /*17d0*/  FADD.FTZ R220, R144, R220 ;  /* 0x000000dc90dc7221 */ /* 0x020fc80000010000 */
[----:B------:R-:W-:-:S05]  /*17e0*/  @P2 FADD.FTZ R220, R148, R220 ;  /* 0x000000dc94dc2221 */ /* 0x000fca0000010000 */
.L_x_59633:
[----:B0-----:R-:W-:Y:S02]  /*17f0*/  MOV R152, R220 ;  /* 0x000000dc00987202 */ /* 0x001fe40000000f00 */
.L_x_59634:
[----:B------:R-:W-:Y:S05]  /*1800*/  @P3 BRA `(.L_x_59635) ;  /* 0x0000007000003947 */ /* 0x000fea0003800000 */
[----:B------:R-:W-:-:S04]  /*1810*/  ISETP.NE.U32.AND P4, PT, RZ, c[0x0][0x180], PT ;  /* 0x00006000ff007a0c */ /* 0x000fc80003f85070 */
[----:B------:R-:W-:-:S13]  /*1820*/  ISETP.NE.AND.EX P4, PT, RZ, c[0x0][0x184], PT, P4 ;  /* 0x00006100ff007a0c */ /* 0x000fda0003f85340 */
[----:B------:R-:W-:Y:S05]  /*1830*/  @P4 BRA `(.L_x_59636) ;  /* 0x0000002000004947 */ /* 0x000fea0003800000 */
[----:B------:R-:W-:Y:S05]  /*1840*/  @P0 BRA `(.L_x_59637) ;  /* 0x0000005000000947 */ /* 0x000fea0003800000 */
[----:B------:R-:W-:Y:S05]  /*1850*/  BRA `(.L_x_59638) ;  /* 0x0000005000007947 */ /* 0x000fea0003800000 */
.L_x_59636:
[----:B-----5:R-:W-:Y:S01]  /*1860*/  FADD.FTZ R221, R149, R221 ;  /* 0x000000dd95dd7221 */ /* 0x020fe20000010000 */
[----:B------:R-:W-:Y:S05]  /*1870*/  BRA `(.L_x_59637) ;  /* 0x0000002000007947 */ /* 0x000fea0003800000 */
.L_x_59635:
[----:B-----5:R-:W-:-:S04]  /*1880*/  FADD.FTZ R221, R145, R221 ;  /* 0x000000dd91dd7221 */ /* 0x020fc80000010000 */
[----:B------:R-:W-:-:S05]  /*1890*/  @P2 FADD.FTZ R221, R149, R221 ;  /* 0x000000dd95dd2221 */ /* 0x000fca0000010000 */
.L_x_59637:
[----:B0-----:R-:W-:Y:S02]  /*18a0*/  MOV R153, R221 ;  /* 0x000000dd00997202 */ /* 0x001fe40000000f00 */
.L_x_59638:
[----:B------:R-:W-:Y:S05]  /*18b0*/  @P3 BRA `(.L_x_59639) ;  /* 0x0000007000003947 */ /* 0x000fea0003800000 */
[----:B------:R-:W-:-:S04]  /*18c0*/  ISETP.NE.U32.AND P4, PT, RZ, c[0x0][0x180], PT ;  /* 0x00006000ff007a0c */ /* 0x000fc80003f85070 */
[----:B------:R-:W-:-:S13]  /*18d0*/  ISETP.NE.AND.EX P4, PT, RZ, c[0x0][0x184], PT, P4 ;  /* 0x00006100ff007a0c */ /* 0x000fda0003f85340 */
[----:B------:R-:W-:Y:S05]  /*18e0*/  @P4 BRA `(.L_x_59640) ;  /* 0x0000002000004947 */ /* 0x000fea0003800000 */
[----:B------:R-:W-:Y:S05]  /*18f0*/  @P0 BRA `(.L_x_59641) ;  /* 0x0000005000000947 */ /* 0x000fea0003800000 */
[----:B------:R-:W-:Y:S05]  /*1900*/  BRA `(.L_x_59642) ;  /* 0x0000005000007947 */ /* 0x000fea0003800000 */
.L_x_59640:
[----:B-----5:R-:W-:Y:S01]  /*1910*/  FADD.FTZ R222, R150, R222 ;  /* 0x000000de96de7221 */ /* 0x020fe20000010000 */
[----:B------:R-:W-:Y:S05]  /*1920*/  BRA `(.L_x_59641) ;  /* 0x0000002000007947 */ /* 0x000fea0003800000 */
.L_x_59639:
[----:B-----5:R-:W-:-:S04]  /*1930*/  FADD.FTZ R222, R146, R222 ;  /* 0x000000de92de7221 */ /* 0x020fc80000010000 */
[----:B------:R-:W-:-:S05]  /*1940*/  @P2 FADD.FTZ R222, R150, R222 ;  /* 0x000000de96de2221 */ /* 0x000fca0000010000 */
.L_x_59641:
[----:B0-----:R-:W-:Y:S02]  /*1950*/  MOV R154, R222 ;  /* 0x000000de009a7202 */ /* 0x001fe40000000f00 */
.L_x_59642:
[----:B------:R-:W-:Y:S05]  /*1960*/  @P3 BRA `(.L_x_59643) ;  /* 0x0000007000003947 */ /* 0x000fea0003800000 */
[----:B------:R-:W-:-:S04]  /*1970*/  ISETP.NE.U32.AND P4, PT, RZ, c[0x0][0x180], PT ;  /* 0x00006000ff007a0c */ /* 0x000fc80003f85070 */
[----:B------:R-:W-:-:S13]  /*1980*/  ISETP.NE.AND.EX P4, PT, RZ, c[0x0][0x184], PT, P4 ;  /* 0x00006100ff007a0c */ /* 0x000fda0003f85340 */
[----:B------:R-:W-:Y:S05]  /*1990*/  @P4 BRA `(.L_x_59644) ;  /* 0x0000002000004947 */ /* 0x000fea0003800000 */
[----:B------:R-:W-:Y:S05]  /*19a0*/  @P0 BRA `(.L_x_59645) ;  /* 0x0000005000000947 */ /* 0x000fea0003800000 */
[----:B------:R-:W-:Y:S05]  /*19b0*/  BRA `(.L_x_59646) ;  /* 0x0000005000007947 */ /* 0x000fea0003800000 */
.L_x_59644:
[----:B-----5:R-:W-:Y:S01]  /*19c0*/  FADD.FTZ R223, R151, R223 ;  /* 0x000000df97df7221 */ /* 0x020fe20000010000 */
[----:B------:R-:W-:Y:S05]  /*19d0*/  BRA `(.L_x_59645) ;  /* 0x0000002000007947 */ /* 0x000fea0003800000 */
.L_x_59643:
[----:B-----5:R-:W-:-:S04]  /*19e0*/  FADD.FTZ R223, R147, R223 ;  /* 0x000000df93df7221 */ /* 0x020fc80000010000 */
[----:B------:R-:W-:-:S05]  /*19f0*/  @P2 FADD.FTZ R223, R151, R223 ;  /* 0x000000df97df2221 */ /* 0x000fca0000010000 */
.L_x_59645:
[----:B0-----:R-:W-:Y:S02]  /*1a00*/  MOV R155, R223 ;  /* 0x000000df009b7202 */ /* 0x001fe40000000f00 */
.L_x_59646:
        /* <DEDUP_REMOVED lines=15> */
.L_x_59648:
[----:B-----5:R-:W-:Y:S01]  /*1b00*/  FADD.FTZ R216, R148, R216 ;  /* 0x000000d894d87221 */ /* 0x020fe20000010000 */
[----:B------:R-:W-:Y:S05]  /*1b10*/  BRA `(.L_x_59649) ;  /* 0x0000002000007947 */ /* 0x000fea0003800000 */
.L_x_59647:
[----:B-----5:R-:W-:-:S04]  /*1b20*/  FADD.FTZ R216, R144, R216 ;  /* 0x000000d890d87221 */ /* 0x020fc80000010000 */
[----:B------:R-:W-:-:S05]  /*1b30*/  @P2 FADD.FTZ R216, R148, R216 ;  /* 0x000000d894d82221 */ /* 0x000fca0000010000 */
.L_x_59649:
[----:B0-----:R-:W-:Y:S02]  /*1b40*/  MOV R152, R216 ;  /* 0x000000d800987202 */ /* 0x001fe40000000f00 */
.L_x_59650:
[----:B------:R-:W-:Y:S05]  /*1b50*/  @P3 BRA `(.L_x_59651) ;  /* 0x0000007000003947 */ /* 0x000fea0003800000 */
[----:B------:R-:W-:-:S04]  /*1b60*/  ISETP.NE.U32.AND P4, PT, RZ, c[0x0][0x180], PT ;  /* 0x00006000ff007a0c */ /* 0x000fc80003f85070 */
[----:B------:R-:W-:-:S13]  /*1b70*/  ISETP.NE.AND.EX P4, PT, RZ, c[0x0][0x184], PT, P4 ;  /* 0x00006100ff007a0c */ /* 0x000fda0003f85340 */
[----:B------:R-:W-:Y:S05]  /*1b80*/  @P4 BRA `(.L_x_59652) ;  /* 0x0000002000004947 */ /* 0x000fea0003800000 */
[----:B------:R-:W-:Y:S05]  /*1b90*/  @P0 BRA `(.L_x_59653) ;  /* 0x0000005000000947 */ /* 0x000fea0003800000 */
[----:B------:R-:W-:Y:S05]  /*1ba0*/  BRA `(.L_x_59654) ;  /* 0x0000005000007947 */ /* 0x000fea0003800000 */
.L_x_59652:
[----:B-----5:R-:W-:Y:S01]  /*1bb0*/  FADD.FTZ R217, R149, R217 ;  /* 0x000000d995d97221 */ /* 0x020fe20000010000 */
[----:B------:R-:W-:Y:S05]  /*1bc0*/  BRA `(.L_x_59653) ;  /* 0x0000002000007947 */ /* 0x000fea0003800000 */
.L_x_59651:
[----:B-----5:R-:W-:-:S04]  /*1bd0*/  FADD.FTZ R217, R145, R217 ;  /* 0x000000d991d97221 */ /* 0x020fc80000010000 */
[----:B------:R-:W-:-:S05]  /*1be0*/  @P2 FADD.FTZ R217, R149, R217 ;  /* 0x000000d995d92221 */ /* 0x000fca0000010000 */
.L_x_59653:
[----:B0-----:R-:W-:Y:S02]  /*1bf0*/  MOV R153, R217 ;  /* 0x000000d900997202 */ /* 0x001fe40000000f00 */
.L_x_59654:
[----:B------:R-:W-:Y:S05]  /*1c00*/  @P3 BRA `(.L_x_59655) ;  /* 0x0000007000003947 */ /* 0x000fea0003800000 */
[----:B------:R-:W-:-:S04]  /*1c10*/  ISETP.NE.U32.AND P4, PT, RZ, c[0x0][0x180], PT ;  /* 0x00006000ff007a0c */ /* 0x000fc80003f85070 */
[----:B------:R-:W-:-:S13]  /*1c20*/  ISETP.NE.AND.EX P4, PT, RZ, c[0x0][0x184], PT, P4 ;  /* 0x00006100ff007a0c */ /* 0x000fda0003f85340 */
[----:B------:R-:W-:Y:S05]  /*1c30*/  @P4 BRA `(.L_x_59656) ;  /* 0x0000002000004947 */ /* 0x000fea0003800000 */
[----:B------:R-:W-:Y:S05]  /*1c40*/  @P0 BRA `(.L_x_59657) ;  /* 0x0000005000000947 */ /* 0x000fea0003800000 */
[----:B------:R-:W-:Y:S05]  /*1c50*/  BRA `(.L_x_59658) ;  /* 0x0000005000007947 */ /* 0x000fea0003800000 */
.L_x_59656:
[----:B-----5:R-:W-:Y:S01]  /*1c60*/  FADD.FTZ R218, R150, R218 ;  /* 0x000000da96da7221 */ /* 0x020fe20000010000 */
[----:B------:R-:W-:Y:S05]  /*1c70*/  BRA `(.L_x_59657) ;  /* 0x0000002000007947 */ /* 0x000fea0003800000 */
.L_x_59655:
[----:B-----5:R-:W-:-:S04]  /*1c80*/  FADD.FTZ R218, R146, R218 ;  /* 0x000000da92da7221 */ /* 0x020fc80000010000 */
[----:B------:R-:W-:-:S05]  /*1c90*/  @P2 FADD.FTZ R218, R150, R218 ;  /* 0x000000da96da2221 */ /* 0x000fca0000010000 */
.L_x_59657:
[----:B0-----:R-:W-:Y:S02]  /*1ca0*/  MOV R154, R218 ;  /* 0x000000da009a7202 */ /* 0x001fe40000000f00 */
.L_x_59658:
[----:B------:R-:W-:Y:S05]  /*1cb0*/  @P3 BRA `(.L_x_59659) ;  /* 0x0000007000003947 */ /* 0x000fea0003800000 */
[----:B------:R-:W-:-:S04]  /*1cc0*/  ISETP.NE.U32.AND P4, PT, RZ, c[0x0][0x180], PT ;  /* 0x00006000ff007a0c */ /* 0x000fc80003f85070 */
[----:B------:R-:W-:-:S13]  /*1cd0*/  ISETP.NE.AND.EX P4, PT, RZ, c[0x0][0x184], PT, P4 ;  /* 0x00006100ff007a0c */ /* 0x000fda0003f85340 */
[----:B------:R-:W-:Y:S05]  /*1ce0*/  @P4 BRA `(.L_x_59660) ;  /* 0x0000002000004947 */ /* 0x000fea0003800000 */
[----:B------:R-:W-:Y:S05]  /*1cf0*/  @P0 BRA `(.L_x_59661) ;  /* 0x0000005000000947 */ /* 0x000fea0003800000 */
[----:B------:R-:W-:Y:S05]  /*1d00*/  BRA `(.L_x_59662) ;  /* 0x0000005000007947 */ /* 0x000fea0003800000 */
.L_x_59660:
[----:B-----5:R-:W-:Y:S01]  /*1d10*/  FADD.FTZ R219, R151, R219 ;  /* 0x000000db97db7221 */ /* 0x020fe20000010000 */
[----:B------:R-:W-:Y:S05]  /*1d20*/  BRA `(.L_x_59661) ;  /* 0x0000002000007947 */ /* 0x000fea0003800000 */
.L_x_59659:
[----:B-----5:R-:W-:-:S04]  /*1d30*/  FADD.FTZ R219, R147, R219 ;  /* 0x000000db93db7221 */ /* 0x020fc80000010000 */
[----:B------:R-:W-:-:S05]  /*1d40*/  @P2 FADD.FTZ R219, R151, R219 ;  /* 0x000000db97db2221 */ /* 0x000fca0000010000 */
.L_x_59661:
[----:B0-----:R-:W-:Y:S02]  /*1d50*/  MOV R155, R219 ;  /* 0x000000db009b7202 */ /* 0x001fe40000000f00 */
.L_x_59662:
        /* <DEDUP_REMOVED lines=15> */
.L_x_59664:
[----:B-----5:R-:W-:Y:S01]  /*1e50*/  FADD.FTZ R212, R148, R212 ;  /* 0x000000d494d47221 */ /* 0x020fe20000010000 */
[----:B------:R-:W-:Y:S05]  /*1e60*/  BRA `(.L_x_59665) ;  /* 0x0000002000007947 */ /* 0x000fea0003800000 */
.L_x_59663:
[----:B-----5:R-:W-:-:S04]  /*1e70*/  FADD.FTZ R212, R144, R212 ;  /* 0x000000d490d47221 */ /* 0x020fc80000010000 */
[----:B------:R-:W-:-:S05]  /*1e80*/  @P2 FADD.FTZ R212, R148, R212 ;  /* 0x000000d494d42221 */ /* 0x000fca0000010000 */
.L_x_59665:
[----:B0-----:R-:W-:Y:S02]  /*1e90*/  MOV R152, R212 ;  /* 0x000000d400987202 */ /* 0x001fe40000000f00 */
.L_x_59666:
[----:B------:R-:W-:Y:S05]  /*1ea0*/  @P3 BRA `(.L_x_59667) ;  /* 0x0000007000003947 */ /* 0x000fea0003800000 */
[----:B------:R-:W-:-:S04]  /*1eb0*/  ISETP.NE.U32.AND P4, PT, RZ, c[0x0][0x180], PT ;  /* 0x00006000ff007a0c */ /* 0x000fc80003f85070 */
[----:B------:R-:W-:-:S13]  /*1ec0*/  ISETP.NE.AND.EX P4, PT, RZ, c[0x0][0x184], PT, P4 ;  /* 0x00006100ff007a0c */ /* 0x000fda0003f85340 */
[----:B------:R-:W-:Y:S05]  /*1ed0*/  @P4 BRA `(.L_x_59668) ;  /* 0x0000002000004947 */ /* 0x000fea0003800000 */
[----:B------:R-:W-:Y:S05]  /*1ee0*/  @P0 BRA `(.L_x_59669) ;  /* 0x0000005000000947 */ /* 0x000fea0003800000 */
[----:B------:R-:W-:Y:S05]  /*1ef0*/  BRA `(.L_x_59670) ;  /* 0x0000005000007947 */ /* 0x000fea0003800000 */
.L_x_59668:
[----:B-----5:R-:W-:Y:S01]  /*1f00*/  FADD.FTZ R213, R149, R213 ;  /* 0x000000d595d57221 */ /* 0x020fe20000010000 */
[----:B------:R-:W-:Y:S05]  /*1f10*/  BRA `(.L_x_59669) ;  /* 0x0000002000007947 */ /* 0x000fea0003800000 */
.L_x_59667:
[----:B-----5:R-:W-:-:S04]  /*1f20*/  FADD.FTZ R213, R145, R213 ;  /* 0x000000d591d57221 */ /* 0x020fc80000010000 */
[----:B------:R-:W-:-:S05]  /*1f30*/  @P2 FADD.FTZ R213, R149, R213 ;  /* 0x000000d595d52221 */ /* 0x000fca0000010000 */
.L_x_59669:
[----:B0-----:R-:W-:Y:S02]  /*1f40*/  MOV R153, R213 ;  /* 0x000000d500997202 */ /* 0x001fe40000000f00 */
.L_x_59670:
[----:B------:R-:W-:Y:S05]  /*1f50*/  @P3 BRA `(.L_x_59671) ;  /* 0x0000007000003947 */ /* 0x000fea0003800000 */
[----:B------:R-:W-:-:S04]  /*1f60*/  ISETP.NE.U32.AND P4, PT, RZ, c[0x0][0x180], PT ;  /* 0x00006000ff007a0c */ /* 0x000fc80003f85070 */
[----:B------:R-:W-:-:S13]  /*1f70*/  ISETP.NE.AND.EX P4, PT, RZ, c[0x0][0x184], PT, P4 ;  /* 0x00006100ff007a0c */ /* 0x000fda0003f85340 */
[----:B------:R-:W-:Y:S05]  /*1f80*/  @P4 BRA `(.L_x_59672) ;  /* 0x0000002000004947 */ /* 0x000fea0003800000 */
[----:B------:R-:W-:Y:S05]  /*1f90*/  @P0 BRA `(.L_x_59673) ;  /* 0x0000005000000947 */ /* 0x000fea0003800000 */
[----:B------:R-:W-:Y:S05]  /*1fa0*/  BRA `(.L_x_59674) ;  /* 0x0000005000007947 */ /* 0x000fea0003800000 */
.L_x_59672:
[----:B-----5:R-:W-:Y:S01]  /*1fb0*/  FADD.FTZ R214, R150, R214 ;  /* 0x000000d696d67221 */ /* 0x020fe20000010000 */
[----:B------:R-:W-:Y:S05]  /*1fc0*/  BRA `(.L_x_59673) ;  /* 0x0000002000007947 */ /* 0x000fea0003800000 */
.L_x_59671:
[----:B-----5:R-:W-:-:S04]  /*1fd0*/  FADD.FTZ R214, R146, R214 ;  /* 0x000000d692d67221 */ /* 0x020fc80000010000 */
[----:B------:R-:W-:-:S05]  /*1fe0*/  @P2 FADD.FTZ R214, R150, R214 ;  /* 0x000000d696d62221 */ /* 0x000fca0000010000 */
.L_x_59673:
[----:B0-----:R-:W-:Y:S02]  /*1ff0*/  MOV R154, R214 ;  /* 0x000000d6009a7202 */ /* 0x001fe40000000f00 */
.L_x_59674:
[----:B------:R-:W-:Y:S05]  /*2000*/  @P3 BRA `(.L_x_59675) ;  /* 0x0000007000003947 */ /* 0x000fea0003800000 */
[----:B------:R-:W-:-:S04]  /*2010*/  ISETP.NE.U32.AND P4, PT, RZ, c[0x0][0x180], PT ;  /* 0x00006000ff007a0c */ /* 0x000fc80003f85070 */
[----:B------:R-:W-:-:S13]  /*2020*/  ISETP.NE.AND.EX P4, PT, RZ, c[0x0][0x184], PT, P4 ;  /* 0x00006100ff007a0c */ /* 0x000fda0003f85340 */
[----:B------:R-:W-:Y:S05]  /*2030*/  @P4 BRA `(.L_x_59676) ;  /* 0x0000002000004947 */ /* 0x000fea0003800000 */
[----:B------:R-:W-:Y:S05]  /*2040*/  @P0 BRA `(.L_x_59677) ;  /* 0x0000005000000947 */ /* 0x000fea0003800000 */
[----:B------:R-:W-:Y:S05]  /*2050*/  BRA `(.L_x_59678) ;  /* 0x0000005000007947 */ /* 0x000fea0003800000 */
.L_x_59676:
[----:B-----5:R-:W-:Y:S01]  /*2060*/  FADD.FTZ R215, R151, R215 ;  /* 0x000000d797d77221 */ /* 0x020fe20000010000 */
[----:B------:R-:W-:Y:S05]  /*2070*/  BRA `(.L_x_59677) ;  /* 0x0000002000007947 */ /* 0x000fea0003800000 */
.L_x_59675:
[----:B-----5:R-:W-:-:S04]  /*2080*/  FADD.FTZ R215, R147, R215 ;  /* 0x000000d793d77221 */ /* 0x020fc80000010000 */
[----:B------:R-:W-:-:S05]  /*2090*/  @P2 FADD.FTZ R215, R151, R215 ;  /* 0x000000d797d72221 */ /* 0x000fca0000010000 */
.L_x_59677:
[----:B0-----:R-:W-:Y:S02]  /*20a0*/  MOV R155, R215 ;  /* 0x000000d7009b7202 */ /* 0x001fe40000000f00 */
.L_x_59678:
        /* <DEDUP_REMOVED lines=15> */
.L_x_59680:
[----:B-----5:R-:W-:Y:S01]  /*21a0*/  FADD.FTZ R208, R148, R208 ;  /* 0x000000d094d07221 */ /* 0x020fe20000010000 */
[----:B------:R-:W-:Y:S05]  /*21b0*/  BRA `(.L_x_59681) ;  /* 0x0000002000007947 */ /* 0x000fea0003800000 */
.L_x_59679:
[----:B-----5:R-:W-:-:S04]  /*21c0*/  FADD.FTZ R208, R144, R208 ;  /* 0x000000d090d07221 */ /* 0x020fc80000010000 */
[----:B------:R-:W-:-:S05]  /*21d0*/  @P2 FADD.FTZ R208, R148, R208 ;  /* 0x000000d094d02221 */ /* 0x000fca0000010000 */
.L_x_59681:
[----:B0-----:R-:W-:Y:S02]  /*21e0*/  MOV R152, R208 ;  /* 0x000000d000987202 */ /* 0x001fe40000000f00 */
.L_x_59682:
[----:B------:R-:W-:Y:S05]  /*21f0*/  @P3 BRA `(.L_x_59683) ;  /* 0x0000007000003947 */ /* 0x000fea0003800000 */
[----:B------:R-:W-:-:S04]  /*2200*/  ISETP.NE.U32.AND P4, PT, RZ, c[0x0][0x180], PT ;  /* 0x00006000ff007a0c */ /* 0x000fc80003f85070 */
[----:B------:R-:W-:-:S13]  /*2210*/  ISETP.NE.AND.EX P4, PT, RZ, c[0x0][0x184], PT, P4 ;  /* 0x00006100ff007a0c */ /* 0x000fda0003f85340 */
[----:B------:R-:W-:Y:S05]  /*2220*/  @P4 BRA `(.L_x_59684) ;  /* 0x0000002000004947 */ /* 0x000fea0003800000 */
[----:B------:R-:W-:Y:S05]  /*2230*/  @P0 BRA `(.L_x_59685) ;  /* 0x0000005000000947 */ /* 0x000fea0003800000 */
[----:B------:R-:W-:Y:S05]  /*2240*/  BRA `(.L_x_59686) ;  /* 0x0000005000007947 */ /* 0x000fea0003800000 */
.L_x_59684:
[----:B-----5:R-:W-:Y:S01]  /*2250*/  FADD.FTZ R209, R149, R209 ;  /* 0x000000d195d17221 */ /* 0x020fe20000010000 */
[----:B------:R-:W-:Y:S05]  /*2260*/  BRA `(.L_x_59685) ;  /* 0x0000002000007947 */ /* 0x000fea0003800000 */
.L_x_59683:
[----:B-----5:R-:W-:-:S04]  /*2270*/  FADD.FTZ R209, R145, R209 ;  /* 0x000000d191d17221 */ /* 0x020fc80000010000 */
[----:B------:R-:W-:-:S05]  /*2280*/  @P2 FADD.FTZ R209, R149, R209 ;  /* 0x000000d195d12221 */ /* 0x000fca0000010000 */
.L_x_59685:
[----:B0-----:R-:W-:Y:S02]  /*2290*/  MOV R153, R209 ;  /* 0x000000d100997202 */ /* 0x001fe40000000f00 */
.L_x_59686:
[----:B------:R-:W-:Y:S05]  /*22a0*/  @P3 BRA `(.L_x_59687) ;  /* 0x0000007000003947 */ /* 0x000fea0003800000 */
[----:B------:R-:W-:-:S04]  /*22b0*/  ISETP.NE.U32.AND P4, PT, RZ, c[0x0][0x180], PT ;  /* 0x00006000ff007a0c */ /* 0x000fc80003f85070 */
[----:B------:R-:W-:-:S13]  /*22c0*/  ISETP.NE.AND.EX P4, PT, RZ, c[0x0][0x184], PT, P4 ;  /* 0x00006100ff007a0c */ /* 0x000fda0003f85340 */
[----:B------:R-:W-:Y:S05]  /*22d0*/  @P4 BRA `(.L_x_59688) ;  /* 0x0000002000004947 */ /* 0x000fea0003800000 */
[----:B------:R-:W-:Y:S05]  /*22e0*/  @P0 BRA `(.L_x_59689) ;  /* 0x0000005000000947 */ /* 0x000fea0003800000 */
[----:B------:R-:W-:Y:S05]  /*22f0*/  BRA `(.L_x_59690) ;  /* 0x0000005000007947 */ /* 0x000fea0003800000 */
.L_x_59688:
[----:B-----5:R-:W-:Y:S01]  /*2300*/  FADD.FTZ R210, R150, R210 ;  /* 0x000000d296d27221 */ /* 0x020fe20000010000 */
[----:B------:R-:W-:Y:S05]  /*2310*/  BRA `(.L_x_59689) ;  /* 0x0000002000007947 */ /* 0x000fea0003800000 */
.L_x_59687:
[----:B-----5:R-:W-:-:S04]  /*2320*/  FADD.FTZ R210, R146, R210 ;  /* 0x000000d292d27221 */ /* 0x020fc80000010000 */
[----:B------:R-:W-:-:S05]  /*2330*/  @P2 FADD.FTZ R210, R150, R210 ;  /* 0x000000d296d22221 */ /* 0x000fca0000010000 */
.L_x_59689:
[----:B0-----:R-:W-:Y:S02]  /*2340*/  MOV R154, R210 ;  /* 0x000000d2009a7202 */ /* 0x001fe40000000f00 */
.L_x_59690:
[----:B------:R-:W-:Y:S05]  /*2350*/  @P3 BRA `(.L_x_59691) ;  /* 0x0000007000003947 */ /* 0x000fea0003800000 */
[----:B------:R-:W-:-:S04]  /*2360*/  ISETP.NE.U32.AND P4, PT, RZ, c[0x0][0x180], PT ;  /* 0x00006000ff007a0c */ /* 0x000fc80003f85070 */
[----:B------:R-:W-:-:S13]  /*2370*/  ISETP.NE.AND.EX P4, PT, RZ, c[0x0][0x184], PT, P4 ;  /* 0x00006100ff007a0c */ /* 0x000fda0003f85340 */
[----:B------:R-:W-:Y:S05]  /*2380*/  @P4 BRA `(.L_x_59692) ;  /* 0x0000002000004947 */ /* 0x000fea0003800000 */
[----:B------:R-:W-:Y:S05]  /*2390*/  @P0 BRA `(.L_x_59693) ;  /* 0x0000005000000947 */ /* 0x000fea0003800000 */
[----:B------:R-:W-:Y:S05]  /*23a0*/  BRA `(.L_x_59694) ;  /* 0x0000005000007947 */ /* 0x000fea0003800000 */
.L_x_59692:
[----:B-----5:R-:W-:Y:S01]  /*23b0*/  FADD.FTZ R211, R151, R211 ;  /* 0x000000d397d37221 */ /* 0x020fe20000010000 */
[----:B------:R-:W-:Y:S05]  /*23c0*/  BRA `(.L_x_59693) ;  /* 0x0000002000007947 */ /* 0x000fea0003800000 */
.L_x_59691:
[----:B-----5:R-:W-:-:S04]  /*23d0*/  FADD.FTZ R211, R147, R211 ;  /* 0x000000d393d37221 */ /* 0x020fc80000010000 */
[----:B------:R-:W-:-:S05]  /*23e0*/  @P2 FADD.FTZ R211, R151, R211 ;  /* 0x000000d397d32221 */ /* 0x000fca0000010000 */
.L_x_59693:
[----:B0-----:R-:W-:Y:S02]  /*23f0*/  MOV R155, R211 ;  /* 0x000000d3009b7202 */ /* 0x001fe40000000f00 */
.L_x_59694:
        /* <DEDUP_REMOVED lines=15> */
.L_x_59696:
[----:B-----5:R-:W-:Y:S01]  /*24f0*/  FADD.FTZ R204, R148, R204 ;  /* 0x000000cc94cc7221 */ /* 0x020fe20000010000 */
[----:B------:R-:W-:Y:S05]  /*2500*/  BRA `(.L_x_59697) ;  /* 0x0000002000007947 */ /* 0x000fea0003800000 */
.L_x_59695:
[----:B-----5:R-:W-:-:S04]  /*2510*/  FADD.FTZ R204, R144, R204 ;  /* 0x000000cc90cc7221 */ /* 0x020fc80000010000 */
[----:B------:R-:W-:-:S05]  /*2520*/  @P2 FADD.FTZ R204, R148, R204 ;  /* 0x000000cc94cc2221 */ /* 0x000fca0000010000 */
.L_x_59697:
[----:B0-----:R-:W-:Y:S02]  /*2530*/  MOV R152, R204 ;  /* 0x000000cc00987202 */ /* 0x001fe40000000f00 */
.L_x_59698:
[----:B------:R-:W-:Y:S05]  /*2540*/  @P3 BRA `(.L_x_59699) ;  /* 0x0000007000003947 */ /* 0x000fea0003800000 */
[----:B------:R-:W-:-:S04]  /*2550*/  ISETP.NE.U32.AND P4, PT, RZ, c[0x0][0x180], PT ;  /* 0x00006000ff007a0c */ /* 0x000fc80003f85070 */
[----:B------:R-:W-:-:S13]  /*2560*/  ISETP.NE.AND.EX P4, PT, RZ, c[0x0][0x184], PT, P4 ;  /* 0x00006100ff007a0c */ /* 0x000fda0003f85340 */
[----:B------:R-:W-:Y:S05]  /*2570*/  @P4 BRA `(.L_x_59700) ;  /* 0x0000002000004947 */ /* 0x000fea0003800000 */
[----:B------:R-:W-:Y:S05]  /*2580*/  @P0 BRA `(.L_x_59701) ;  /* 0x0000005000000947 */ /* 0x000fea0003800000 */
[----:B------:R-:W-:Y:S05]  /*2590*/  BRA `(.L_x_59702) ;  /* 0x0000005000007947 */ /* 0x000fea0003800000 */
.L_x_59700:
[----:B-----5:R-:W-:Y:S01]  /*25a0*/  FADD.FTZ R205, R149, R205 ;  /* 0x000000cd95cd7221 */ /* 0x020fe20000010000 */
[----:B------:R-:W-:Y:S05]  /*25b0*/  BRA `(.L_x_59701) ;  /* 0x0000002000007947 */ /* 0x000fea0003800000 */
.L_x_59699:
[----:B-----5:R-:W-:-:S04]  /*25c0*/  FADD.FTZ R205, R145, R205 ;  /* 0x000000cd91cd7221 */ /* 0x020fc80000010000 */
[----:B------:R-:W-:-:S05]  /*25d0*/  @P2 FADD.FTZ R205, R149, R205 ;  /* 0x000000cd95cd2221 */ /* 0x000fca0000010000 */
.L_x_59701:
[----:B0-----:R-:W-:Y:S02]  /*25e0*/  MOV R153, R205 ;  /* 0x000000cd00997202 */ /* 0x001fe40000000f00 */
.L_x_59702:
[----:B------:R-:W-:Y:S05]  /*25f0*/  @P3 BRA `(.L_x_59703) ;  /* 0x0000007000003947 */ /* 0x000fea0003800000 */
[----:B------:R-:W-:-:S04]  /*2600*/  ISETP.NE.U32.AND P4, PT, RZ, c[0x0][0x180], PT ;  /* 0x00006000ff007a0c */ /* 0x000fc80003f85070 */
[----:B------:R-:W-:-:S13]  /*2610*/  ISETP.NE.AND.EX P4, PT, RZ, c[0x0][0x184], PT, P4 ;  /* 0x00006100ff007a0c */ /* 0x000fda0003f85340 */
[----:B------:R-:W-:Y:S05]  /*2620*/  @P4 BRA `(.L_x_59704) ;  /* 0x0000002000004947 */ /* 0x000fea0003800000 */
[----:B------:R-:W-:Y:S05]  /*2630*/  @P0 BRA `(.L_x_59705) ;  /* 0x0000005000000947 */ /* 0x000fea0003800000 */
[----:B------:R-:W-:Y:S05]  /*2640*/  BRA `(.L_x_59706) ;  /* 0x0000005000007947 */ /* 0x000fea0003800000 */
.L_x_59704:
[----:B-----5:R-:W-:Y:S01]  /*2650*/  FADD.FTZ R206, R150, R206 ;  /* 0x000000ce96ce7221 */ /* 0x020fe20000010000 */
[----:B------:R-:W-:Y:S05]  /*2660*/  BRA `(.L_x_59705) ;  /* 0x0000002000007947 */ /* 0x000fea0003800000 */
.L_x_59703:
[----:B-----5:R-:W-:-:S04]  /*2670*/  FADD.FTZ R206, R146, R206 ;  /* 0x000000ce92ce7221 */ /* 0x020fc80000010000 */
[----:B------:R-:W-:-:S05]  /*2680*/  @P2 FADD.FTZ R206, R150, R206 ;  /* 0x000000ce96ce2221 */ /* 0x000fca0000010000 */
.L_x_59705:
[----:B0-----:R-:W-:Y:S02]  /*2690*/  MOV R154, R206 ;  /* 0x000000ce009a7202 */ /* 0x001fe40000000f00 */
.L_x_59706:
[----:B------:R-:W-:Y:S05]  /*26a0*/  @P3 BRA `(.L_x_59707) ;  /* 0x0000007000003947 */ /* 0x000fea0003800000 */
[----:B------:R-:W-:-:S04]  /*26b0*/  ISETP.NE.U32.AND P4, PT, RZ, c[0x0][0x180], PT ;  /* 0x00006000ff007a0c */ /* 0x000fc80003f85070 */
[----:B------:R-:W-:-:S13]  /*26c0*/  ISETP.NE.AND.EX P4, PT, RZ, c[0x0][0x184], PT, P4 ;  /* 0x00006100ff007a0c */ /* 0x000fda0003f85340 */
[----:B------:R-:W-:Y:S05]  /*26d0*/  @P4 BRA `(.L_x_59708) ;  /* 0x0000002000004947 */ /* 0x000fea0003800000 */
[----:B------:R-:W-:Y:S05]  /*26e0*/  @P0 BRA `(.L_x_59709) ;  /* 0x0000005000000947 */ /* 0x000fea0003800000 */
[----:B------:R-:W-:Y:S05]  /*26f0*/  BRA `(.L_x_59710) ;  /* 0x0000005000007947 */ /* 0x000fea0003800000 */
.L_x_59708:
[----:B-----5:R-:W-:Y:S01]  /*2700*/  FADD.FTZ R207, R151, R207 ;  /* 0x000000cf97cf7221 */ /* 0x020fe20000010000 */
[----:B------:R-:W-:Y:S05]  /*2710*/  BRA `(.L_x_59709) ;  /* 0x0000002000007947 */ /* 0x000fea0003800000 */
.L_x_59707:
[----:B-----5:R-:W-:-:S04]  /*2720*/  FADD.FTZ R207, R147, R207 ;  /* 0x000000cf93cf7221 */ /* 0x020fc80000010000 */
[----:B------:R-:W-:-:S05]  /*2730*/  @P2 FADD.FTZ R207, R151, R207 ;  /* 0x000000cf97cf2221 */ /* 0x000fca0000010000 */
.L_x_59709:
[----:B0-----:R-:W-:Y:S02]  /*2740*/  MOV R155, R207 ;  /* 0x000000cf009b7202 */ /* 0x001fe40000000f00 */
.L_x_59710:
        /* <DEDUP_REMOVED lines=15> */
.L_x_59712:
[----:B-----5:R-:W-:Y:S01]  /*2840*/  FADD.FTZ R200, R148, R200 ;  /* 0x000000c894c87221 */ /* 0x020fe20000010000 */
[----:B------:R-:W-:Y:S05]  /*2850*/  BRA `(.L_x_59713) ;  /* 0x0000002000007947 */ /* 0x000fea0003800000 */
.L_x_59711:
[----:B-----5:R-:W-:-:S04]  /*2860*/  FADD.FTZ R200, R144, R200 ;  /* 0x000000c890c87221 */ /* 0x020fc80000010000 */
[----:B------:R-:W-:-:S05]  /*2870*/  @P2 FADD.FTZ R200, R148, R200 ;  /* 0x000000c894c82221 */ /* 0x000fca0000010000 */
.L_x_59713:
[----:B0-----:R-:W-:Y:S02]  /*2880*/  MOV R152, R200 ;  /* 0x000000c800987202 */ /* 0x001fe40000000f00 */
.L_x_59714:
[----:B------:R-:W-:Y:S05]  /*2890*/  @P3 BRA `(.L_x_59715) ;  /* 0x0000007000003947 */ /* 0x000fea0003800000 */
[----:B------:R-:W-:-:S04]  /*28a0*/  ISETP.NE.U32.AND P4, PT, RZ, c[0x0][0x180], PT ;  /* 0x00006000ff007a0c */ /* 0x000fc80003f85070 */
[----:B------:R-:W-:-:S13]  /*28b0*/  ISETP.NE.AND.EX P4, PT, RZ, c[0x0][0x184], PT, P4 ;  /* 0x00006100ff007a0c */ /* 0x000fda0003f85340 */
[----:B------:R-:W-:Y:S05]  /*28c0*/  @P4 BRA `(.L_x_59716) ;  /* 0x0000002000004947 */ /* 0x000fea0003800000 */
[----:B------:R-:W-:Y:S05]  /*28d0*/  @P0 BRA `(.L_x_59717) ;  /* 0x0000005000000947 */ /* 0x000fea0003800000 */
[----:B------:R-:W-:Y:S05]  /*28e0*/  BRA `(.L_x_59718) ;  /* 0x0000005000007947 */ /* 0x000fea0003800000 */
.L_x_59716:
[----:B-----5:R-:W-:Y:S01]  /*28f0*/  FADD.FTZ R201, R149, R201 ;  /* 0x000000c995c97221 */ /* 0x020fe20000010000 */
[----:B------:R-:W-:Y:S05]  /*2900*/  BRA `(.L_x_59717) ;  /* 0x0000002000007947 */ /* 0x000fea0003800000 */
.L_x_59715:
[----:B-----5:R-:W-:-:S04]  /*2910*/  FADD.FTZ R201, R145, R201 ;  /* 0x000000c991c97221 */ /* 0x020fc80000010000 */
[----:B------:R-:W-:-:S05]  /*2920*/  @P2 FADD.FTZ R201, R149, R201 ;  /* 0x000000c995c92221 */ /* 0x000fca0000010000 */
.L_x_59717:
[----:B0-----:R-:W-:Y:S02]  /*2930*/  MOV R153, R201 ;  /* 0x000000c900997202 */ /* 0x001fe40000000f00 */
.L_x_59718:
[----:B------:R-:W-:Y:S05]  /*2940*/  @P3 BRA `(.L_x_59719) ;  /* 0x0000007000003947 */ /* 0x000fea0003800000 */
[----:B------:R-:W-:-:S04]  /*2950*/  ISETP.NE.U32.AND P4, PT, RZ, c[0x0][0x180], PT ;  /* 0x00006000ff007a0c */ /* 0x000fc80003f85070 */
[----:B------:R-:W-:-:S13]  /*2960*/  ISETP.NE.AND.EX P4, PT, RZ, c[0x0][0x184], PT, P4 ;  /* 0x00006100ff007a0c */ /* 0x000fda0003f85340 */
[----:B------:R-:W-:Y:S05]  /*2970*/  @P4 BRA `(.L_x_59720) ;  /* 0x0000002000004947 */ /* 0x000fea0003800000 */
[----:B------:R-:W-:Y:S05]  /*2980*/  @P0 BRA `(.L_x_59721) ;  /* 0x0000005000000947 */ /* 0x000fea0003800000 */
[----:B------:R-:W-:Y:S05]  /*2990*/  BRA `(.L_x_59722) ;  /* 0x0000005000007947 */ /* 0x000fea0003800000 */
.L_x_59720:
[----:B-----5:R-:W-:Y:S01]  /*29a0*/  FADD.FTZ R202, R150, R202 ;  /* 0x000000ca96ca7221 */ /* 0x020fe20000010000 */
[----:B------:R-:W-:Y:S05]  /*29b0*/  BRA `(.L_x_59721) ;  /* 0x0000002000007947 */ /* 0x000fea0003800000 */
.L_x_59719:
[----:B-----5:R-:W-:-:S04]  /*29c0*/  FADD.FTZ R202, R146, R202 ;  /* 0x000000ca92ca7221 */ /* 0x020fc80000010000 */
[----:B------:R-:W-:-:S05]  /*29d0*/  @P2 FADD.FTZ R202, R150, R202 ;  /* 0x000000ca96ca2221 */ /* 0x000fca0000010000 */
.L_x_59721:
[----:B0-----:R-:W-:Y:S02]  /*29e0*/  MOV R154, R202 ;  /* 0x000000ca009a7202 */ /* 0x001fe40000000f00 */
.L_x_59722:
[----:B------:R-:W-:Y:S05]  /*29f0*/  @P3 BRA `(.L_x_59723) ;  /* 0x0000007000003947 */ /* 0x000fea0003800000 */
[----:B------:R-:W-:-:S04]  /*2a00*/  ISETP.NE.U32.AND P4, PT, RZ, c[0x0][0x180], PT ;  /* 0x00006000ff007a0c */ /* 0x000fc80003f85070 */
[----:B------:R-:W-:-:S13]  /*2a10*/  ISETP.NE.AND.EX P4, PT, RZ, c[0x0][0x184], PT, P4 ;  /* 0x00006100ff007a0c */ /* 0x000fda0003f85340 */
[----:B------:R-:W-:Y:S05]  /*2a20*/  @P4 BRA `(.L_x_59724) ;  /* 0x0000002000004947 */ /* 0x000fea0003800000 */
[----:B------:R-:W-:Y:S05]  /*2a30*/  @P0 BRA `(.L_x_59725) ;  /* 0x0000005000000947 */ /* 0x000fea0003800000 */
[----:B------:R-:W-:Y:S05]  /*2a40*/  BRA `(.L_x_59726) ;  /* 0x0000005000007947 */ /* 0x000fea0003800000 */
.L_x_59724:
[----:B-----5:R-:W-:Y:S01]  /*2a50*/  FADD.FTZ R203, R151, R203 ;  /* 0x000000cb97cb7221 */ /* 0x020fe20000010000 */
[----:B------:R-:W-:Y:S05]  /*2a60*/  BRA `(.L_x_59725) ;  /* 0x0000002000007947 */ /* 0x000fea0003800000 */
.L_x_59723:
[----:B-----5:R-:W-:-:S04]  /*2a70*/  FADD.FTZ R203, R147, R203 ;  /* 0x000000cb93cb7221 */ /* 0x020fc80000010000 */
[----:B------:R-:W-:-:S05]  /*2a80*/  @P2 FADD.FTZ R203, R151, R203 ;  /* 0x000000cb97cb2221 */ /* 0x000fca0000010000 */
.L_x_59725:
[----:B0-----:R-:W-:Y:S02]  /*2a90*/  MOV R155, R203 ;  /* 0x000000cb009b7202 */ /* 0x001fe40000000f00 */
.L_x_59726:
        /* <DEDUP_REMOVED lines=15> */
.L_x_59728:
[----:B-----5:R-:W-:Y:S01]  /*2b90*/  FADD.FTZ R196, R148, R196 ;  /* 0x000000c494c47221 */ /* 0x020fe20000010000 */
[----:B------:R-:W-:Y:S05]  /*2ba0*/  BRA `(.L_x_59729) ;  /* 0x0000002000007947 */ /* 0x000fea0003800000 */
.L_x_59727:
[----:B-----5:R-:W-:-:S04]  /*2bb0*/  FADD.FTZ R196, R144, R196 ;  /* 0x000000c490c47221 */ /* 0x020fc80000010000 */
[----:B------:R-:W-:-:S05]  /*2bc0*/  @P2 FADD.FTZ R196, R148, R196 ;  /* 0x000000c494c42221 */ /* 0x000fca0000010000 */
.L_x_59729:
[----:B0-----:R-:W-:Y:S02]  /*2bd0*/  MOV R152, R196 ;  /* 0x000000c400987202 */ /* 0x001fe40000000f00 */
.L_x_59730:
[----:B------:R-:W-:Y:S05]  /*2be0*/  @P3 BRA `(.L_x_59731) ;  /* 0x0000007000003947 */ /* 0x000fea0003800000 */
[----:B------:R-:W-:-:S04]  /*2bf0*/  ISETP.NE.U32.AND P4, PT, RZ, c[0x0][0x180], PT ;  /* 0x00006000ff007a0c */ /* 0x000fc80003f85070 */
[----:B------:R-:W-:-:S13]  /*2c00*/  ISETP.NE.AND.EX P4, PT, RZ, c[0x0][0x184], PT, P4 ;  /* 0x00006100ff007a0c */ /* 0x000fda0003f85340 */
[----:B------:R-:W-:Y:S05]  /*2c10*/  @P4 BRA `(.L_x_59732) ;  /* 0x0000002000004947 */ /* 0x000fea0003800000 */
[----:B------:R-:W-:Y:S05]  /*2c20*/  @P0 BRA `(.L_x_59733) ;  /* 0x0000005000000947 */ /* 0x000fea0003800000 */
[----:B------:R-:W-:Y:S05]  /*2c30*/  BRA `(.L_x_59734) ;  /* 0x0000005000007947 */ /* 0x000fea0003800000 */
.L_x_59732:
[----:B-----5:R-:W-:Y:S01]  /*2c40*/  FADD.FTZ R197, R149, R197 ;  /* 0x000000c595c57221 */ /* 0x020fe20000010000 */
[----:B------:R-:W-:Y:S05]  /*2c50*/  BRA `(.L_x_59733) ;  /* 0x0000002000007947 */ /* 0x000fea0003800000 */
.L_x_59731:
[----:B-----5:R-:W-:-:S04]  /*2c60*/  FADD.FTZ R197, R145, R197 ;  /* 0x000000c591c57221 */ /* 0x020fc80000010000 */
[----:B------:R-:W-:-:S05]  /*2c70*/  @P2 FADD.FTZ R197, R149, R197 ;  /* 0x000000c595c52221 */ /* 0x000fca0000010000 */
.L_x_59733:
[----:B0-----:R-:W-:Y:S02]  /*2c80*/  MOV R153, R197 ;  /* 0x000000c500997202 */ /* 0x001fe40000000f00 */
.L_x_59734:
[----:B------:R-:W-:Y:S05]  /*2c90*/  @P3 BRA `(.L_x_59735) ;  /* 0x0000007000003947 */ /* 0x000fea0003800000 */
[----:B------:R-:W-:-:S04]  /*2ca0*/  ISETP.NE.U32.AND P4, PT, RZ, c[0x0][0x180], PT ;  /* 0x00006000ff007a0c */ /* 0x000fc80003f85070 */
[----:B------:R-:W-:-:S13]  /*2cb0*/  ISETP.NE.AND.EX P4, PT, RZ, c[0x0][0x184], PT, P4 ;  /* 0x00006100ff007a0c */ /* 0x000fda0003f85340 */
[----:B------:R-:W-:Y:S05]  /*2cc0*/  @P4 BRA `(.L_x_59736) ;  /* 0x0000002000004947 */ /* 0x000fea0003800000 */
[----:B------:R-:W-:Y:S05]  /*2cd0*/  @P0 BRA `(.L_x_59737) ;  /* 0x0000005000000947 */ /* 0x000fea0003800000 */
[----:B------:R-:W-:Y:S05]  /*2ce0*/  BRA `(.L_x_59738) ;  /* 0x0000005000007947 */ /* 0x000fea0003800000 */
.L_x_59736:
[----:B-----5:R-:W-:Y:S01]  /*2cf0*/  FADD.FTZ R198, R150, R198 ;  /* 0x000000c696c67221 */ /* 0x020fe20000010000 */
[----:B------:R-:W-:Y:S05]  /*2d00*/  BRA `(.L_x_59737) ;  /* 0x0000002000007947 */ /* 0x000fea0003800000 */
.L_x_59735:
[----:B-----5:R-:W-:-:S04]  /*2d10*/  FADD.FTZ R198, R146, R198 ;  /* 0x000000c692c67221 */ /* 0x020fc80000010000 */
[----:B------:R-:W-:-:S05]  /*2d20*/  @P2 FADD.FTZ R198, R150, R198 ;  /* 0x000000c696c62221 */ /* 0x000fca0000010000 */
.L_x_59737:
[----:B0-----:R-:W-:Y:S02]  /*2d30*/  MOV R154, R198 ;  /* 0x000000c6009a7202 */ /* 0x001fe40000000f00 */
.L_x_59738:
[----:B------:R-:W-:Y:S05]  /*2d40*/  @P3 BRA `(.L_x_59739) ;  /* 0x0000007000003947 */ /* 0x000fea0003800000 */
[----:B------:R-:W-:-:S04]  /*2d50*/  ISETP.NE.U32.AND P4, PT, RZ, c[0x0][0x180], PT ;  /* 0x00006000ff007a0c */ /* 0x000fc80003f85070 */
[----:B------:R-:W-:-:S13]  /*2d60*/  ISETP.NE.AND.EX P4, PT, RZ, c[0x0][0x184], PT, P4 ;  /* 0x00006100ff007a0c */ /* 0x000fda0003f85340 */
[----:B------:R-:W-:Y:S05]  /*2d70*/  @P4 BRA `(.L_x_59740) ;  /* 0x0000002000004947 */ /* 0x000fea0003800000 */
[----:B------:R-:W-:Y:S05]  /*2d80*/  @P0 BRA `(.L_x_59741) ;  /* 0x0000005000000947 */ /* 0x000fea0003800000 */
[----:B------:R-:W-:Y:S05]  /*2d90*/  BRA `(.L_x_59742) ;  /* 0x0000005000007947 */ /* 0x000fea0003800000 */
.L_x_59740:
[----:B-----5:R-:W-:Y:S01]  /*2da0*/  FADD.FTZ R199, R151, R199 ;  /* 0x000000c797c77221 */ /* 0x020fe20000010000 */
[----:B------:R-:W-:Y:S05]  /*2db0*/  BRA `(.L_x_59741) ;  /* 0x0000002000007947 */ /* 0x000fea0003800000 */
.L_x_59739:
[----:B-----5:R-:W-:-:S04]  /*2dc0*/  FADD.FTZ R199, R147, R199 ;  /* 0x000000c793c77221 */ /* 0x020fc80000010000 */
[----:B------:R-:W-:-:S05]  /*2dd0*/  @P2 FADD.FTZ R199, R151, R199 ;  /* 0x000000c797c72221 */ /* 0x000fca0000010000 */
.L_x_59741:
[----:B0-----:R-:W-:Y:S02]  /*2de0*/  MOV R155, R199 ;  /* 0x000000c7009b7202 */ /* 0x001fe40000000f00 */
.L_x_59742:
        /* <DEDUP_REMOVED lines=15> */
.L_x_59744:
[----:B-----5:R-:W-:Y:S01]  /*2ee0*/  FADD.FTZ R192, R148, R192 ;  /* 0x000000c094c07221 */ /* 0x020fe20000010000 */
[----:B------:R-:W-:Y:S05]  /*2ef0*/  BRA `(.L_x_59745) ;  /* 0x0000002000007947 */ /* 0x000fea0003800000 */
.L_x_59743:
[----:B-----5:R-:W-:-:S04]  /*2f00*/  FADD.FTZ R192, R144, R192 ;  /* 0x000000c090c07221 */ /* 0x020fc80000010000 */
[----:B------:R-:W-:-:S05]  /*2f10*/  @P2 FADD.FTZ R192, R148, R192 ;  /* 0x000000c094c02221 */ /* 0x000fca0000010000 */
.L_x_59745:
[----:B0-----:R-:W-:Y:S02]  /*2f20*/  MOV R152, R192 ;  /* 0x000000c000987202 */ /* 0x001fe40000000f00 */
.L_x_59746:
[----:B------:R-:W-:Y:S05]  /*2f30*/  @P3 BRA `(.L_x_59747) ;  /* 0x0000007000003947 */ /* 0x000fea0003800000 */
[----:B------:R-:W-:-:S04]  /*2f40*/  ISETP.NE.U32.AND P4, PT, RZ, c[0x0][0x180], PT ;  /* 0x00006000ff007a0c */ /* 0x000fc80003f85070 */
[----:B------:R-:W-:-:S13]  /*2f50*/  ISETP.NE.AND.EX P4, PT, RZ, c[0x0][0x184], PT, P4 ;  /* 0x00006100ff007a0c */ /* 0x000fda0003f85340 */
[----:B------:R-:W-:Y:S05]  /*2f60*/  @P4 BRA `(.L_x_59748) ;  /* 0x0000002000004947 */ /* 0x000fea0003800000 */
[----:B------:R-:W-:Y:S05]  /*2f70*/  @P0 BRA `(.L_x_59749) ;  /* 0x0000005000000947 */ /* 0x000fea0003800000 */
[----:B------:R-:W-:Y:S05]  /*2f80*/  BRA `(.L_x_59750) ;  /* 0x0000005000007947 */ /* 0x000fea0003800000 */
.L_x_59748:
[----:B-----5:R-:W-:Y:S01]  /*2f90*/  FADD.FTZ R193, R149, R193 ;  /* 0x000000c195c17221 */ /* 0x020fe20000010000 */
[----:B------:R-:W-:Y:S05]  /*2fa0*/  BRA `(.L_x_59749) ;  /* 0x0000002000007947 */ /* 0x000fea0003800000 */
.L_x_59747:
[----:B-----5:R-:W-:-:S04]  /*2fb0*/  FADD.FTZ R193, R145, R193 ;  /* 0x000000c191c17221 */ /* 0x020fc80000010000 */
[----:B------:R-:W-:-:S05]  /*2fc0*/  @P2 FADD.FTZ R193, R149, R193 ;  /* 0x000000c195c12221 */ /* 0x000fca0000010000 */
.L_x_59749:
[----:B0-----:R-:W-:Y:S02]  /*2fd0*/  MOV R153, R193 ;  /* 0x000000c100997202 */ /* 0x001fe40000000f00 */
.L_x_59750:
[----:B------:R-:W-:Y:S05]  /*2fe0*/  @P3 BRA `(.L_x_59751) ;  /* 0x0000007000003947 */ /* 0x000fea0003800000 */
[----:B------:R-:W-:-:S04]  /*2ff0*/  ISETP.NE.U32.AND P4, PT, RZ, c[0x0][0x180], PT ;  /* 0x00006000ff007a0c */ /* 0x000fc80003f85070 */
[----:B------:R-:W-:-:S13]  /*3000*/  ISETP.NE.AND.EX P4, PT, RZ, c[0x0][0x184], PT, P4 ;  /* 0x00006100ff007a0c */ /* 0x000fda0003f85340 */
[----:B------:R-:W-:Y:S05]  /*3010*/  @P4 BRA `(.L_x_59752) ;  /* 0x0000002000004947 */ /* 0x000fea0003800000 */
[----:B------:R-:W-:Y:S05]  /*3020*/  @P0 BRA `(.L_x_59753) ;  /* 0x0000005000000947 */ /* 0x000fea0003800000 */
[----:B------:R-:W-:Y:S05]  /*3030*/  BRA `(.L_x_59754) ;  /* 0x0000005000007947 */ /* 0x000fea0003800000 */
.L_x_59752:
[----:B-----5:R-:W-:Y:S01]  /*3040*/  FADD.FTZ R194, R150, R194 ;  /* 0x000000c296c27221 */ /* 0x020fe20000010000 */
[----:B------:R-:W-:Y:S05]  /*3050*/  BRA `(.L_x_59753) ;  /* 0x0000002000007947 */ /* 0x000fea0003800000 */
.L_x_59751:
[----:B-----5:R-:W-:-:S04]  /*3060*/  FADD.FTZ R194, R146, R194 ;  /* 0x000000c292c27221 */ /* 0x020fc80000010000 */
[----:B------:R-:W-:-:S05]  /*3070*/  @P2 FADD.FTZ R194, R150, R194 ;  /* 0x000000c296c22221 */ /* 0x000fca0000010000 */
.L_x_59753:
[----:B0-----:R-:W-:Y:S02]  /*3080*/  MOV R154, R194 ;  /* 0x000000c2009a7202 */ /* 0x001fe40000000f00 */
.L_x_59754:
[----:B------:R-:W-:Y:S05]  /*3090*/  @P3 BRA `(.L_x_59755) ;  /* 0x0000007000003947 */ /* 0x000fea0003800000 */
[----:B------:R-:W-:-:S04]  /*30a0*/  ISETP.NE.U32.AND P4, PT, RZ, c[0x0][0x180], PT ;  /* 0x00006000ff007a0c */ /* 0x000fc80003f85070 */
[----:B------:R-:W-:-:S13]  /*30b0*/  ISETP.NE.AND.EX P4, PT, RZ, c[0x0][0x184], PT, P4 ;  /* 0x00006100ff007a0c */ /* 0x000fda0003f85340 */
[----:B------:R-:W-:Y:S05]  /*30c0*/  @P4 BRA `(.L_x_59756) ;  /* 0x0000002000004947 */ /* 0x000fea0003800000 */
[----:B------:R-:W-:Y:S05]  /*30d0*/  @P0 BRA `(.L_x_59757) ;  /* 0x0000005000000947 */ /* 0x000fea0003800000 */
[----:B------:R-:W-:Y:S05]  /*30e0*/  BRA `(.L_x_59758) ;  /* 0x0000005000007947 */ /* 0x000fea0003800000 */
.L_x_59756:
[----:B-----5:R-:W-:Y:S01]  /*30f0*/  FADD.FTZ R195, R151, R195 ;  /* 0x000000c397c37221 */ /* 0x020fe20000010000 */
[----:B------:R-:W-:Y:S05]  /*3100*/  BRA `(.L_x_59757) ;  /* 0x0000002000007947 */ /* 0x000fea0003800000 */
.L_x_59755:
[----:B-----5:R-:W-:-:S04]  /*3110*/  FADD.FTZ R195, R147, R195 ;  /* 0x000000c393c37221 */ /* 0x020fc80000010000 */
[----:B------:R-:W-:-:S05]  /*3120*/  @P2 FADD.FTZ R195, R151, R195 ;  /* 0x000000c397c32221 */ /* 0x000fca0000010000 */
.L_x_59757:
[----:B0-----:R-:W-:Y:S02]  /*3130*/  MOV R155, R195 ;  /* 0x000000c3009b7202 */ /* 0x001fe40000000f00 */
.L_x_59758:
        /* <DEDUP_REMOVED lines=15> */
.L_x_59760:
[----:B-----5:R-:W-:Y:S01]  /*3230*/  FADD.FTZ R188, R148, R188 ;  /* 0x000000bc94bc7221 */ /* 0x020fe20000010000 */
[----:B------:R-:W-:Y:S05]  /*3240*/  BRA `(.L_x_59761) ;  /* 0x0000002000007947 */ /* 0x000fea0003800000 */
.L_x_59759:
[----:B-----5:R-:W-:-:S04]  /*3250*/  FADD.FTZ R188, R144, R188 ;  /* 0x000000bc90bc7221 */ /* 0x020fc80000010000 */
[----:B------:R-:W-:-:S05]  /*3260*/  @P2 FADD.FTZ R188, R148, R188 ;  /* 0x000000bc94bc2221 */ /* 0x000fca0000010000 */
.L_x_59761:
[----:B0-----:R-:W-:Y:S02]  /*3270*/  MOV R152, R188 ;  /* 0x000000bc00987202 */ /* 0x001fe40000000f00 */
.L_x_59762:
[----:B------:R-:W-:Y:S05]  /*3280*/  @P3 BRA `(.L_x_59763) ;  /* 0x0000007000003947 */ /* 0x000fea0003800000 */
[----:B------:R-:W-:-:S04]  /*3290*/  ISETP.NE.U32.AND P4, PT, RZ, c[0x0][0x180], PT ;  /* 0x00006000ff007a0c */ /* 0x000fc80003f85070 */
[----:B------:R-:W-:-:S13]  /*32a0*/  ISETP.NE.AND.EX P4, PT, RZ, c[0x0][0x184], PT, P4 ;  /* 0x00006100ff007a0c */ /* 0x000fda0003f85340 */
[----:B------:R-:W-:Y:S05]  /*32b0*/  @P4 BRA `(.L_x_59764) ;  /* 0x0000002000004947 */ /* 0x000fea0003800000 */
[----:B------:R-:W-:Y:S05]  /*32c0*/  @P0 BRA `(.L_x_59765) ;  /* 0x0000005000000947 */ /* 0x000fea0003800000 */
[----:B------:R-:W-:Y:S05]  /*32d0*/  BRA `(.L_x_59766) ;  /* 0x0000005000007947 */ /* 0x000fea0003800000 */
.L_x_59764:
[----:B-----5:R-:W-:Y:S01]  /*32e0*/  FADD.FTZ R189, R149, R189 ;  /* 0x000000bd95bd7221 */ /* 0x020fe20000010000 */
[----:B------:R-:W-:Y:S05]  /*32f0*/  BRA `(.L_x_59765) ;  /* 0x0000002000007947 */ /* 0x000fea0003800000 */
.L_x_59763:
[----:B-----5:R-:W-:-:S04]  /*3300*/  FADD.FTZ R189, R145, R189 ;  /* 0x000000bd91bd7221 */ /* 0x020fc80000010000 */
[----:B------:R-:W-:-:S05]  /*3310*/  @P2 FADD.FTZ R189, R149, R189 ;  /* 0x000000bd95bd2221 */ /* 0x000fca0000010000 */
.L_x_59765:
[----:B0-----:R-:W-:Y:S02]  /*3320*/  MOV R153, R189 ;  /* 0x000000bd00997202 */ /* 0x001fe40000000f00 */
.L_x_59766:
[----:B------:R-:W-:Y:S05]  /*3330*/  @P3 BRA `(.L_x_59767) ;  /* 0x0000007000003947 */ /* 0x000fea0003800000 */
[----:B------:R-:W-:-:S04]  /*3340*/  ISETP.NE.U32.AND P4, PT, RZ, c[0x0][0x180], PT ;  /* 0x00006000ff007a0c */ /* 0x000fc80003f85070 */
[----:B------:R-:W-:-:S13]  /*3350*/  ISETP.NE.AND.EX P4, PT, RZ, c[0x0][0x184], PT, P4 ;  /* 0x00006100ff007a0c */ /* 0x000fda0003f85340 */
[----:B------:R-:W-:Y:S05]  /*3360*/  @P4 BRA `(.L_x_59768) ;  /* 0x0000002000004947 */ /* 0x000fea0003800000 */
[----:B------:R-:W-:Y:S05]  /*3370*/  @P0 BRA `(.L_x_59769) ;  /* 0x0000005000000947 */ /* 0x000fea0003800000 */
[----:B------:R-:W-:Y:S05]  /*3380*/  BRA `(.L_x_59770) ;  /* 0x0000005000007947 */ /* 0x000fea0003800000 */
.L_x_59768:
[----:B-----5:R-:W-:Y:S01]  /*3390*/  FADD.FTZ R190, R150, R190 ;  /* 0x000000be96be7221 */ /* 0x020fe20000010000 */
[----:B------:R-:W-:Y:S05]  /*33a0*/  BRA `(.L_x_59769) ;  /* 0x0000002000007947 */ /* 0x000fea0003800000 */
.L_x_59767:
[----:B-----5:R-:W-:-:S04]  /*33b0*/  FADD.FTZ R190, R146, R190 ;  /* 0x000000be92be7221 */ /* 0x020fc80000010000 */
[----:B------:R-:W-:-:S05]  /*33c0*/  @P2 FADD.FTZ R190, R150, R190 ;  /* 0x000000be96be2221 */ /* 0x000fca0000010000 */
.L_x_59769:
[----:B0-----:R-:W-:Y:S02]  /*33d0*/  MOV R154, R190 ;  /* 0x000000be009a7202 */ /* 0x001fe40000000f00 */
.L_x_59770:
[----:B------:R-:W-:Y:S05]  /*33e0*/  @P3 BRA `(.L_x_59771) ;  /* 0x0000007000003947 */ /* 0x000fea0003800000 */
[----:B------:R-:W-:-:S04]  /*33f0*/  ISETP.NE.U32.AND P4, PT, RZ, c[0x0][0x180], PT ;  /* 0x00006000ff007a0c */ /* 0x000fc80003f85070 */
[----:B------:R-:W-:-:S13]  /*3400*/  ISETP.NE.AND.EX P4, PT, RZ, c[0x0][0x184], PT, P4 ;  /* 0x00006100ff007a0c */ /* 0x000fda0003f85340 */
[----:B------:R-:W-:Y:S05]  /*3410*/  @P4 BRA `(.L_x_59772) ;  /* 0x0000002000004947 */ /* 0x000fea0003800000 */
[----:B------:R-:W-:Y:S05]  /*3420*/  @P0 BRA `(.L_x_59773) ;  /* 0x0000005000000947 */ /* 0x000fea0003800000 */
[----:B------:R-:W-:Y:S05]  /*3430*/  BRA `(.L_x_59774) ;  /* 0x0000005000007947 */ /* 0x000fea0003800000 */
.L_x_59772:
[----:B-----5:R-:W-:Y:S01]  /*3440*/  FADD.FTZ R191, R151, R191 ;  /* 0x000000bf97bf7221 */ /* 0x020fe20000010000 */
[----:B------:R-:W-:Y:S05]  /*3450*/  BRA `(.L_x_59773) ;  /* 0x0000002000007947 */ /* 0x000fea0003800000 */
.L_x_59771:
[----:B-----5:R-:W-:-:S04]  /*3460*/  FADD.FTZ R191, R147, R191 ;  /* 0x000000bf93bf7221 */ /* 0x020fc80000010000 */
[----:B------:R-:W-:-:S05]  /*3470*/  @P2 FADD.FTZ R191, R151, R191 ;  /* 0x000000bf97bf2221 */ /* 0x000fca0000010000 */
.L_x_59773:
[----:B0-----:R-:W-:Y:S02]  /*3480*/  MOV R155, R191 ;  /* 0x000000bf009b7202 */ /* 0x001fe40000000f00 */
.L_x_59774:
        /* <DEDUP_REMOVED lines=15> */
.L_x_59776:
[----:B-----5:R-:W-:Y:S01]  /*3580*/  FADD.FTZ R184, R148, R184 ;  /* 0x000000b894b87221 */ /* 0x020fe20000010000 */
[----:B------:R-:W-:Y:S05]  /*3590*/  BRA `(.L_x_59777) ;  /* 0x0000002000007947 */ /* 0x000fea0003800000 */
.L_x_59775:
[----:B-----5:R-:W-:-:S04]  /*35a0*/  FADD.FTZ R184, R144, R184 ;  /* 0x000000b890b87221 */ /* 0x020fc80000010000 */
[----:B------:R-:W-:-:S05]  /*35b0*/  @P2 FADD.FTZ R184, R148, R184 ;  /* 0x000000b894b82221 */ /* 0x000fca0000010000 */
.L_x_59777:
[----:B-----5:R-:W-:Y:S02]  /*35c0*/  MOV R152, R184 ;  /* 0x000000b800987202 */ /* 0x020fe40000000f00 */
.L_x_59778:
[----:B------:R-:W-:Y:S05]  /*35d0*/  @P3 BRA `(.L_x_59779) ;  /* 0x0000007000003947 */ /* 0x000fea0003800000 */
[----:B------:R-:W-:-:S04]  /*35e0*/  ISETP.NE.U32.AND P4, PT, RZ, c[0x0][0x180], PT ;  /* 0x00006000ff007a0c */ /* 0x000fc80003f85070 */
[----:B------:R-:W-:-:S13]  /*35f0*/  ISETP.NE.AND.EX P4, PT, RZ, c[0x0][0x184], PT, P4 ;  /* 0x00006100ff007a0c */ /* 0x000fda0003f85340 */
[----:B------:R-:W-:Y:S05]  /*3600*/  @P4 BRA `(.L_x_59780) ;  /* 0x0000002000004947 */ /* 0x000fea0003800000 */
[----:B------:R-:W-:Y:S05]  /*3610*/  @P0 BRA `(.L_x_59781) ;  /* 0x0000005000000947 */ /* 0x000fea0003800000 */
[----:B------:R-:W-:Y:S05]  /*3620*/  BRA `(.L_x_59782) ;  /* 0x0000005000007947 */ /* 0x000fea0003800000 */
.L_x_59780:
[----:B-----5:R-:W-:Y:S01]  /*3630*/  FADD.FTZ R185, R149, R185 ;  /* 0x000000b995b97221 */ /* 0x020fe20000010000 */
[----:B------:R-:W-:Y:S05]  /*3640*/  BRA `(.L_x_59781) ;  /* 0x0000002000007947 */ /* 0x000fea0003800000 */
.L_x_59779:
[----:B-----5:R-:W-:-:S04]  /*3650*/  FADD.FTZ R185, R145, R185 ;  /* 0x000000b991b97221 */ /* 0x020fc80000010000 */
[----:B------:R-:W-:-:S05]  /*3660*/  @P2 FADD.FTZ R185, R149, R185 ;  /* 0x000000b995b92221 */ /* 0x000fca0000010000 */
.L_x_59781:
[----:B-----5:R-:W-:Y:S02]  /*3670*/  MOV R153, R185 ;  /* 0x000000b900997202 */ /* 0x020fe40000000f00 */
.L_x_59782:
[----:B------:R-:W-:Y:S05]  /*3680*/  @P3 BRA `(.L_x_59783) ;  /* 0x0000007000003947 */ /* 0x000fea0003800000 */
[----:B------:R-:W-:-:S04]  /*3690*/  ISETP.NE.U32.AND P4, PT, RZ, c[0x0][0x180], PT ;  /* 0x00006000ff007a0c */ /* 0x000fc80003f85070 */
[----:B------:R-:W-:-:S13]  /*36a0*/  ISETP.NE.AND.EX P4, PT, RZ, c[0x0][0x184], PT, P4 ;  /* 0x00006100ff007a0c */ /* 0x000fda0003f85340 */
[----:B------:R-:W-:Y:S05]  /*36b0*/  @P4 BRA `(.L_x_59784) ;  /* 0x0000002000004947 */ /* 0x000fea0003800000 */
[----:B------:R-:W-:Y:S05]  /*36c0*/  @P0 BRA `(.L_x_59785) ;  /* 0x0000005000000947 */ /* 0x000fea0003800000 */
[----:B------:R-:W-:Y:S05]  /*36d0*/  BRA `(.L_x_59786) ;  /* 0x0000005000007947 */ /* 0x000fea0003800000 */
.L_x_59784:
[----:B-----5:R-:W-:Y:S01]  /*36e0*/  FADD.FTZ R186, R150, R186 ;  /* 0x000000ba96ba7221 */ /* 0x020fe20000010000 */
[----:B------:R-:W-:Y:S05]  /*36f0*/  BRA `(.L_x_59785) ;  /* 0x0000002000007947 */ /* 0x000fea0003800000 */
.L_x_59783:
[----:B-----5:R-:W-:-:S04]  /*3700*/  FADD.FTZ R186, R146, R186 ;  /* 0x000000ba92ba7221 */ /* 0x020fc80000010000 */
[----:B------:R-:W-:-:S05]  /*3710*/  @P2 FADD.FTZ R186, R150, R186 ;  /* 0x000000ba96ba2221 */ /* 0x000fca0000010000 */
.L_x_59785:
[----:B-----5:R-:W-:Y:S02]  /*3720*/  MOV R154, R186 ;  /* 0x000000ba009a7202 */ /* 0x020fe40000000f00 */
.L_x_59786:
[----:B------:R-:W-:Y:S05]  /*3730*/  @P3 BRA `(.L_x_59787) ;  /* 0x0000007000003947 */ /* 0x000fea0003800000 */
[----:B------:R-:W-:-:S04]  /*3740*/  ISETP.NE.U32.AND P4, PT, RZ, c[0x0][0x180], PT ;  /* 0x00006000ff007a0c */ /* 0x000fc80003f85070 */
[----:B------:R-:W-:-:S13]  /*3750*/  ISETP.NE.AND.EX P4, PT, RZ, c[0x0][0x184], PT, P4 ;  /* 0x00006100ff007a0c */ /* 0x000fda0003f85340 */
[----:B------:R-:W-:Y:S05]  /*3760*/  @P4 BRA `(.L_x_59788) ;  /* 0x0000002000004947 */ /* 0x000fea0003800000 */
[----:B------:R-:W-:Y:S05]  /*3770*/  @P0 BRA `(.L_x_59789) ;  /* 0x0000005000000947 */ /* 0x000fea0003800000 */
[----:B------:R-:W-:Y:S05]  /*3780*/  BRA `(.L_x_59790) ;  /* 0x0000005000007947 */ /* 0x000fea0003800000 */
.L_x_59788:
[----:B-----5:R-:W-:Y:S01]  /*3790*/  FADD.FTZ R187, R151, R187 ;  /* 0x000000bb97bb7221 */ /* 0x020fe20000010000 */
[----:B------:R-:W-:Y:S05]  /*37a0*/  BRA `(.L_x_59789) ;  /* 0x0000002000007947 */ /* 0x000fea0003800000 */
.L_x_59787:
[----:B-----5:R-:W-:-:S04]  /*37b0*/  FADD.FTZ R187, R147, R187 ;  /* 0x000000bb93bb7221 */ /* 0x020fc80000010000 */
[----:B------:R-:W-:-:S05]  /*37c0*/  @P2 FADD.FTZ R187, R151, R187 ;  /* 0x000000bb97bb2221 */ /* 0x000fca0000010000 */
.L_x_59789:
[----:B-----5:R-:W-:Y:S02]  /*37d0*/  MOV R155, R187 ;  /* 0x000000bb009b7202 */ /* 0x020fe40000000f00 */
.L_x_59790:
        /* <DEDUP_REMOVED lines=15> */
.L_x_59792:
[----:B-----5:R-:W-:Y:S01]  /*38d0*/  FADD.FTZ R180, R148, R180 ;  /* 0x000000b494b47221 */ /* 0x020fe20000010000 */
[----:B------:R-:W-:Y:S05]  /*38e0*/  BRA `(.L_x_59793) ;  /* 0x0000002000007947 */ /* 0x000fea0003800000 */
.L_x_59791:
[----:B-----5:R-:W-:-:S04]  /*38f0*/  FADD.FTZ R180, R144, R180 ;  /* 0x000000b490b47221 */ /* 0x020fc80000010000 */
[----:B------:R-:W-:-:S05]  /*3900*/  @P2 FADD.FTZ R180, R148, R180 ;  /* 0x000000b494b42221 */ /* 0x000fca0000010000 */
.L_x_59793:
[----:B-----5:R-:W-:Y:S02]  /*3910*/  MOV R152, R180 ;  /* 0x000000b400987202 */ /* 0x020fe40000000f00 */
.L_x_59794:
[----:B------:R-:W-:Y:S05]  /*3920*/  @P3 BRA `(.L_x_59795) ;  /* 0x0000007000003947 */ /* 0x000fea0003800000 */
[----:B------:R-:W-:-:S04]  /*3930*/  ISETP.NE.U32.AND P4, PT, RZ, c[0x0][0x180], PT ;  /* 0x00006000ff007a0c */ /* 0x000fc80003f85070 */
[----:B------:R-:W-:-:S13]  /*3940*/  ISETP.NE.AND.EX P4, PT, RZ, c[0x0][0x184], PT, P4 ;  /* 0x00006100ff007a0c */ /* 0x000fda0003f85340 */
[----:B------:R-:W-:Y:S05]  /*3950*/  @P4 BRA `(.L_x_59796) ;  /* 0x0000002000004947 */ /* 0x000fea0003800000 */
[----:B------:R-:W-:Y:S05]  /*3960*/  @P0 BRA `(.L_x_59797) ;  /* 0x0000005000000947 */ /* 0x000fea0003800000 */
[----:B------:R-:W-:Y:S05]  /*3970*/  BRA `(.L_x_59798) ;  /* 0x0000005000007947 */ /* 0x000fea0003800000 */
.L_x_59796:
[----:B-----5:R-:W-:Y:S01]  /*3980*/  FADD.FTZ R181, R149, R181 ;  /* 0x000000b595b57221 */ /* 0x020fe20000010000 */
[----:B------:R-:W-:Y:S05]  /*3990*/  BRA `(.L_x_59797) ;  /* 0x0000002000007947 */ /* 0x000fea0003800000 */
.L_x_59795:
[----:B-----5:R-:W-:-:S04]  /*39a0*/  FADD.FTZ R181, R145, R181 ;  /* 0x000000b591b57221 */ /* 0x020fc80000010000 */
[----:B------:R-:W-:-:S05]  /*39b0*/  @P2 FADD.FTZ R181, R149, R181 ;  /* 0x000000b595b52221 */ /* 0x000fca0000010000 */
.L_x_59797:
[----:B-----5:R-:W-:Y:S02]  /*39c0*/  MOV R153, R181 ;  /* 0x000000b500997202 */ /* 0x020fe40000000f00 */
.L_x_59798:
[----:B------:R-:W-:Y:S05]  /*39d0*/  @P3 BRA `(.L_x_59799) ;  /* 0x0000007000003947 */ /* 0x000fea0003800000 */
[----:B------:R-:W-:-:S04]  /*39e0*/  ISETP.NE.U32.AND P4, PT, RZ, c[0x0][0x180], PT ;  /* 0x00006000ff007a0c */ /* 0x000fc80003f85070 */
[----:B------:R-:W-:-:S13]  /*39f0*/  ISETP.NE.AND.EX P4, PT, RZ, c[0x0][0x184], PT, P4 ;  /* 0x00006100ff007a0c */ /* 0x000fda0003f85340 */
[----:B------:R-:W-:Y:S05]  /*3a00*/  @P4 BRA `(.L_x_59800) ;  /* 0x0000002000004947 */ /* 0x000fea0003800000 */
[----:B------:R-:W-:Y:S05]  /*3a10*/  @P0 BRA `(.L_x_59801) ;  /* 0x0000005000000947 */ /* 0x000fea0003800000 */
[----:B------:R-:W-:Y:S05]  /*3a20*/  BRA `(.L_x_59802) ;  /* 0x0000005000007947 */ /* 0x000fea0003800000 */
.L_x_59800:
[----:B-----5:R-:W-:Y:S01]  /*3a30*/  FADD.FTZ R182, R150, R182 ;  /* 0x000000b696b67221 */ /* 0x020fe20000010000 */
[----:B------:R-:W-:Y:S05]  /*3a40*/  BRA `(.L_x_59801) ;  /* 0x0000002000007947 */ /* 0x000fea0003800000 */
.L_x_59799:
[----:B-----5:R-:W-:-:S04]  /*3a50*/  FADD.FTZ R182, R146, R182 ;  /* 0x000000b692b67221 */ /* 0x020fc80000010000 */
[----:B------:R-:W-:-:S05]  /*3a60*/  @P2 FADD.FTZ R182, R150, R182 ;  /* 0x000000b696b62221 */ /* 0x000fca0000010000 */
.L_x_59801:
[----:B-----5:R-:W-:Y:S02]  /*3a70*/  MOV R154, R182 ;  /* 0x000000b6009a7202 */ /* 0x020fe40000000f00 */
.L_x_59802:
[----:B------:R-:W-:Y:S05]  /*3a80*/  @P3 BRA `(.L_x_59803) ;  /* 0x0000007000003947 */ /* 0x000fea0003800000 */
[----:B------:R-:W-:-:S04]  /*3a90*/  ISETP.NE.U32.AND P4, PT, RZ, c[0x0][0x180], PT ;  /* 0x00006000ff007a0c */ /* 0x000fc80003f85070 */
[----:B------:R-:W-:-:S13]  /*3aa0*/  ISETP.NE.AND.EX P4, PT, RZ, c[0x0][0x184], PT, P4 ;  /* 0x00006100ff007a0c */ /* 0x000fda0003f85340 */
[----:B------:R-:W-:Y:S05]  /*3ab0*/  @P4 BRA `(.L_x_59804) ;  /* 0x0000002000004947 */ /* 0x000fea0003800000 */
[----:B------:R-:W-:Y:S05]  /*3ac0*/  @P0 BRA `(.L_x_59805) ;  /* 0x0000005000000947 */ /* 0x000fea0003800000 */
[----:B------:R-:W-:Y:S05]  /*3ad0*/  BRA `(.L_x_59806) ;  /* 0x0000005000007947 */ /* 0x000fea0003800000 */
.L_x_59804:
[----:B-----5:R-:W-:Y:S01]  /*3ae0*/  FADD.FTZ R183, R151, R183 ;  /* 0x000000b797b77221 */ /* 0x020fe20000010000 */
[----:B------:R-:W-:Y:S05]  /*3af0*/  BRA `(.L_x_59805) ;  /* 0x0000002000007947 */ /* 0x000fea0003800000 */
.L_x_59803:
[----:B-----5:R-:W-:-:S04]  /*3b00*/  FADD.FTZ R183, R147, R183 ;  /* 0x000000b793b77221 */ /* 0x020fc80000010000 */
[----:B------:R-:W-:-:S05]  /*3b10*/  @P2 FADD.FTZ R183, R151, R183 ;  /* 0x000000b797b72221 */ /* 0x000fca0000010000 */
.L_x_59805:
[----:B-----5:R-:W-:Y:S02]  /*3b20*/  MOV R155, R183 ;  /* 0x000000b7009b7202 */ /* 0x020fe40000000f00 */
.L_x_59806:
        /* <DEDUP_REMOVED lines=15> */
.L_x_59808:
[----:B-----5:R-:W-:Y:S01]  /*3c20*/  FADD.FTZ R176, R148, R176 ;  /* 0x000000b094b07221 */ /* 0x020fe20000010000 */
[----:B------:R-:W-:Y:S05]  /*3c30*/  BRA `(.L_x_59809) ;  /* 0x0000002000007947 */ /* 0x000fea0003800000 */
.L_x_59807:
[----:B-----5:R-:W-:-:S04]  /*3c40*/  FADD.FTZ R176, R144, R176 ;  /* 0x000000b090b07221 */ /* 0x020fc80000010000 */
[----:B------:R-:W-:-:S05]  /*3c50*/  @P2 FADD.FTZ R176, R148, R176 ;  /* 0x000000b094b02221 */ /* 0x000fca0000010000 */
.L_x_59809:
[----:B-----5:R-:W-:Y:S02]  /*3c60*/  MOV R152, R176 ;  /* 0x000000b000987202 */ /* 0x020fe40000000f00 */
.L_x_59810:
[----:B------:R-:W-:Y:S05]  /*3c70*/  @P3 BRA `(.L_x_59811) ;  /* 0x0000007000003947 */ /* 0x000fea0003800000 */
[----:B------:R-:W-:-:S04]  /*3c80*/  ISETP.NE.U32.AND P4, PT, RZ, c[0x0][0x180], PT ;  /* 0x00006000ff007a0c */ /* 0x000fc80003f85070 */
[----:B------:R-:W-:-:S13]  /*3c90*/  ISETP.NE.AND.EX P4, PT, RZ, c[0x0][0x184], PT, P4 ;  /* 0x00006100ff007a0c */ /* 0x000fda0003f85340 */
[----:B------:R-:W-:Y:S05]  /*3ca0*/  @P4 BRA `(.L_x_59812) ;  /* 0x0000002000004947 */ /* 0x000fea0003800000 */
[----:B------:R-:W-:Y:S05]  /*3cb0*/  @P0 BRA `(.L_x_59813) ;  /* 0x0000005000000947 */ /* 0x000fea0003800000 */
[----:B------:R-:W-:Y:S05]  /*3cc0*/  BRA `(.L_x_59814) ;  /* 0x0000005000007947 */ /* 0x000fea0003800000 */
.L_x_59812:
[----:B-----5:R-:W-:Y:S01]  /*3cd0*/  FADD.FTZ R177, R149, R177 ;  /* 0x000000b195b17221 */ /* 0x020fe20000010000 */
[----:B------:R-:W-:Y:S05]  /*3ce0*/  BRA `(.L_x_59813) ;  /* 0x0000002000007947 */ /* 0x000fea0003800000 */
.L_x_59811:
[----:B-----5:R-:W-:-:S04]  /*3cf0*/  FADD.FTZ R177, R145, R177 ;  /* 0x000000b191b17221 */ /* 0x020fc80000010000 */
[----:B------:R-:W-:-:S05]  /*3d00*/  @P2 FADD.FTZ R177, R149, R177 ;  /* 0x000000b195b12221 */ /* 0x000fca0000010000 */
.L_x_59813:
[----:B-----5:R-:W-:Y:S02]  /*3d10*/  MOV R153, R177 ;  /* 0x000000b100997202 */ /* 0x020fe40000000f00 */
.L_x_59814:
[----:B------:R-:W-:Y:S05]  /*3d20*/  @P3 BRA `(.L_x_59815) ;  /* 0x0000007000003947 */ /* 0x000fea0003800000 */
[----:B------:R-:W-:-:S04]  /*3d30*/  ISETP.NE.U32.AND P4, PT, RZ, c[0x0][0x180], PT ;  /* 0x00006000ff007a0c */ /* 0x000fc80003f85070 */
[----:B------:R-:W-:-:S13]  /*3d40*/  ISETP.NE.AND.EX P4, PT, RZ, c[0x0][0x184], PT, P4 ;  /* 0x00006100ff007a0c */ /* 0x000fda0003f85340 */
[----:B------:R-:W-:Y:S05]  /*3d50*/  @P4 BRA `(.L_x_59816) ;  /* 0x0000002000004947 */ /* 0x000fea0003800000 */
[----:B------:R-:W-:Y:S05]  /*3d60*/  @P0 BRA `(.L_x_59817) ;  /* 0x0000005000000947 */ /* 0x000fea0003800000 */
[----:B------:R-:W-:Y:S05]  /*3d70*/  BRA `(.L_x_59818) ;  /* 0x0000005000007947 */ /* 0x000fea0003800000 */
.L_x_59816:
[----:B-----5:R-:W-:Y:S01]  /*3d80*/  FADD.FTZ R178, R150, R178 ;  /* 0x000000b296b27221 */ /* 0x020fe20000010000 */
[----:B------:R-:W-:Y:S05]  /*3d90*/  BRA `(.L_x_59817) ;  /* 0x0000002000007947 */ /* 0x000fea0003800000 */
.L_x_59815:
[----:B-----5:R-:W-:-:S04]  /*3da0*/  FADD.FTZ R178, R146, R178 ;  /* 0x000000b292b27221 */ /* 0x020fc80000010000 */
[----:B------:R-:W-:-:S05]  /*3db0*/  @P2 FADD.FTZ R178, R150, R178 ;  /* 0x000000b296b22221 */ /* 0x000fca0000010000 */
.L_x_59817:
[----:B-----5:R-:W-:Y:S02]  /*3dc0*/  MOV R154, R178 ;  /* 0x000000b2009a7202 */ /* 0x020fe40000000f00 */
.L_x_59818:
[----:B------:R-:W-:Y:S05]  /*3dd0*/  @P3 BRA `(.L_x_59819) ;  /* 0x0000007000003947 */ /* 0x000fea0003800000 */
[----:B------:R-:W-:-:S04]  /*3de0*/  ISETP.NE.U32.AND P4, PT, RZ, c[0x0][0x180], PT ;  /* 0x00006000ff007a0c */ /* 0x000fc80003f85070 */
[----:B------:R-:W-:-:S13]  /*3df0*/  ISETP.NE.AND.EX P4, PT, RZ, c[0x0][0x184], PT, P4 ;  /* 0x00006100ff007a0c */ /* 0x000fda0003f85340 */
[----:B------:R-:W-:Y:S05]  /*3e00*/  @P4 BRA `(.L_x_59820) ;  /* 0x0000002000004947 */ /* 0x000fea0003800000 */
[----:B------:R-:W-:Y:S05]  /*3e10*/  @P0 BRA `(.L_x_59821) ;  /* 0x0000005000000947 */ /* 0x000fea0003800000 */
[----:B------:R-:W-:Y:S05]  /*3e20*/  BRA `(.L_x_59822) ;  /* 0x0000005000007947 */ /* 0x000fea0003800000 */
.L_x_59820:
[----:B-----5:R-:W-:Y:S01]  /*3e30*/  FADD.FTZ R179, R151, R179 ;  /* 0x000000b397b37221 */ /* 0x020fe20000010000 */
[----:B------:R-:W-:Y:S05]  /*3e40*/  BRA `(.L_x_59821) ;  /* 0x0000002000007947 */ /* 0x000fea0003800000 */
.L_x_59819:
[----:B-----5:R-:W-:-:S04]  /*3e50*/  FADD.FTZ R179, R147, R179 ;  /* 0x000000b393b37221 */ /* 0x020fc80000010000 */
[----:B------:R-:W-:-:S05]  /*3e60*/  @P2 FADD.FTZ R179, R151, R179 ;  /* 0x000000b397b32221 */ /* 0x000fca0000010000 */
.L_x_59821:
[----:B-----5:R-:W-:Y:S02]  /*3e70*/  MOV R155, R179 ;  /* 0x000000b3009b7202 */ /* 0x020fe40000000f00 */
.L_x_59822:
        /* <DEDUP_REMOVED lines=15> */
.L_x_59824:
[----:B-----5:R-:W-:Y:S01]  /*3f70*/  FADD.FTZ R172, R148, R172 ;  /* 0x000000ac94ac7221 */ /* 0x020fe20000010000 */
[----:B------:R-:W-:Y:S05]  /*3f80*/  BRA `(.L_x_59825) ;  /* 0x0000002000007947 */ /* 0x000fea0003800000 */
.L_x_59823:
[----:B-----5:R-:W-:-:S04]  /*3f90*/  FADD.FTZ R172, R144, R172 ;  /* 0x000000ac90ac7221 */ /* 0x020fc80000010000 */
[----:B------:R-:W-:-:S05]  /*3fa0*/  @P2 FADD.FTZ R172, R148, R172 ;  /* 0x000000ac94ac2221 */ /* 0x000fca0000010000 */
.L_x_59825:
[----:B-----5:R-:W-:Y:S02]  /*3fb0*/  MOV R152, R172 ;  /* 0x000000ac00987202 */ /* 0x020fe40000000f00 */
.L_x_59826:
[----:B------:R-:W-:Y:S05]  /*3fc0*/  @P3 BRA `(.L_x_59827) ;  /* 0x0000007000003947 */ /* 0x000fea0003800000 */
[----:B------:R-:W-:-:S04]  /*3fd0*/  ISETP.NE.U32.AND P4, PT, RZ, c[0x0][0x180], PT ;  /* 0x00006000ff007a0c */ /* 0x000fc80003f85070 */
[----:B------:R-:W-:-:S13]  /*3fe0*/  ISETP.NE.AND.EX P4, PT, RZ, c[0x0][0x184], PT, P4 ;  /* 0x00006100ff007a0c */ /* 0x000fda0003f85340 */
[----:B------:R-:W-:Y:S05]  /*3ff0*/  @P4 BRA `(.L_x_59828) ;  /* 0x0000002000004947 */ /* 0x000fea0003800000 */
[----:B------:R-:W-:Y:S05]  /*4000*/  @P0 BRA `(.L_x_59829) ;  /* 0x0000005000000947 */ /* 0x000fea0003800000 */
[----:B------:R-:W-:Y:S05]  /*4010*/  BRA `(.L_x_59830) ;  /* 0x0000005000007947 */ /* 0x000fea0003800000 */
.L_x_59828:
[----:B-----5:R-:W-:Y:S01]  /*4020*/  FADD.FTZ R173, R149, R173 ;  /* 0x000000ad95ad7221 */ /* 0x020fe20000010000 */
[----:B------:R-:W-:Y:S05]  /*4030*/  BRA `(.L_x_59829) ;  /* 0x0000002000007947 */ /* 0x000fea0003800000 */
.L_x_59827:
[----:B-----5:R-:W-:-:S04]  /*4040*/  FADD.FTZ R173, R145, R173 ;  /* 0x000000ad91ad7221 */ /* 0x020fc80000010000 */
[----:B------:R-:W-:-:S05]  /*4050*/  @P2 FADD.FTZ R173, R149, R173 ;  /* 0x000000ad95ad2221 */ /* 0x000fca0000010000 */
.L_x_59829:
[----:B-----5:R-:W-:Y:S02]  /*4060*/  MOV R153, R173 ;  /* 0x000000ad00997202 */ /* 0x020fe40000000f00 */
.L_x_59830:
[----:B------:R-:W-:Y:S05]  /*4070*/  @P3 BRA `(.L_x_59831) ;  /* 0x0000007000003947 */ /* 0x000fea0003800000 */
[----:B------:R-:W-:-:S04]  /*4080*/  ISETP.NE.U32.AND P4, PT, RZ, c[0x0][0x180], PT ;  /* 0x00006000ff007a0c */ /* 0x000fc80003f85070 */
[----:B------:R-:W-:-:S13]  /*4090*/  ISETP.NE.AND.EX P4, PT, RZ, c[0x0][0x184], PT, P4 ;  /* 0x00006100ff007a0c */ /* 0x000fda0003f85340 */
[----:B------:R-:W-:Y:S05]  /*40a0*/  @P4 BRA `(.L_x_59832) ;  /* 0x0000002000004947 */ /* 0x000fea0003800000 */
[----:B------:R-:W-:Y:S05]  /*40b0*/  @P0 BRA `(.L_x_59833) ;  /* 0x0000005000000947 */ /* 0x000fea0003800000 */
[----:B------:R-:W-:Y:S05]  /*40c0*/  BRA `(.L_x_59834) ;  /* 0x0000005000007947 */ /* 0x000fea0003800000 */
.L_x_59832:
[----:B-----5:R-:W-:Y:S01]  /*40d0*/  FADD.FTZ R174, R150, R174 ;  /* 0x000000ae96ae7221 */ /* 0x020fe20000010000 */
[----:B------:R-:W-:Y:S05]  /*40e0*/  BRA `(.L_x_59833) ;  /* 0x0000002000007947 */ /* 0x000fea0003800000 */
.L_x_59831:
[----:B-----5:R-:W-:-:S04]  /*40f0*/  FADD.FTZ R174, R146, R174 ;  /* 0x000000ae92ae7221 */ /* 0x020fc80000010000 */
[----:B------:R-:W-:-:S05]  /*4100*/  @P2 FADD.FTZ R174, R150, R174 ;  /* 0x000000ae96ae2221 */ /* 0x000fca0000010000 */
.L_x_59833:
[----:B-----5:R-:W-:Y:S02]  /*4110*/  MOV R154, R174 ;  /* 0x000000ae009a7202 */ /* 0x020fe40000000f00 */
.L_x_59834:
[----:B------:R-:W-:Y:S05]  /*4120*/  @P3 BRA `(.L_x_59835) ;  /* 0x0000007000003947 */ /* 0x000fea0003800000 */
[----:B------:R-:W-:-:S04]  /*4130*/  ISETP.NE.U32.AND P4, PT, RZ, c[0x0][0x180], PT ;  /* 0x00006000ff007a0c */ /* 0x000fc80003f85070 */
[----:B------:R-:W-:-:S13]  /*4140*/  ISETP.NE.AND.EX P4, PT, RZ, c[0x0][0x184], PT, P4 ;  /* 0x00006100ff007a0c */ /* 0x000fda0003f85340 */
[----:B------:R-:W-:Y:S05]  /*4150*/  @P4 BRA `(.L_x_59836) ;  /* 0x0000002000004947 */ /* 0x000fea0003800000 */
[----:B------:R-:W-:Y:S05]  /*4160*/  @P0 BRA `(.L_x_59837) ;  /* 0x0000005000000947 */ /* 0x000fea0003800000 */
[----:B------:R-:W-:Y:S05]  /*4170*/  BRA `(.L_x_59838) ;  /* 0x0000005000007947 */ /* 0x000fea0003800000 */
.L_x_59836:
[----:B-----5:R-:W-:Y:S01]  /*4180*/  FADD.FTZ R175, R151, R175 ;  /* 0x000000af97af7221 */ /* 0x020fe20000010000 */
[----:B------:R-:W-:Y:S05]  /*4190*/  BRA `(.L_x_59837) ;  /* 0x0000002000007947 */ /* 0x000fea0003800000 */
.L_x_59835:
[----:B-----5:R-:W-:-:S04]  /*41a0*/  FADD.FTZ R175, R147, R175 ;  /* 0x000000af93af7221 */ /* 0x020fc80000010000 */
[----:B------:R-:W-:-:S05]  /*41b0*/  @P2 FADD.FTZ R175, R151, R175 ;  /* 0x000000af97af2221 */ /* 0x000fca0000010000 */
.L_x_59837:
[----:B-----5:R-:W-:Y:S02]  /*41c0*/  MOV R155, R175 ;  /* 0x000000af009b7202 */ /* 0x020fe40000000f00 */
.L_x_59838:
        /* <DEDUP_REMOVED lines=15> */
.L_x_59840:
[----:B-----5:R-:W-:Y:S01]  /*42c0*/  FADD.FTZ R168, R148, R168 ;  /* 0x000000a894a87221 */ /* 0x020fe20000010000 */
[----:B------:R-:W-:Y:S05]  /*42d0*/  BRA `(.L_x_59841) ;  /* 0x0000002000007947 */ /* 0x000fea0003800000 */
.L_x_59839:
[----:B-----5:R-:W-:-:S04]  /*42e0*/  FADD.FTZ R168, R144, R168 ;  /* 0x000000a890a87221 */ /* 0x020fc80000010000 */
[----:B------:R-:W-:-:S05]  /*42f0*/  @P2 FADD.FTZ R168, R148, R168 ;  /* 0x000000a894a82221 */ /* 0x000fca0000010000 */
.L_x_59841:
[----:B-----5:R-:W-:Y:S02]  /*4300*/  MOV R152, R168 ;  /* 0x000000a800987202 */ /* 0x020fe40000000f00 */
.L_x_59842:
[----:B------:R-:W-:Y:S05]  /*4310*/  @P3 BRA `(.L_x_59843) ;  /* 0x0000007000003947 */ /* 0x000fea0003800000 */
[----:B------:R-:W-:-:S04]  /*4320*/  ISETP.NE.U32.AND P4, PT, RZ, c[0x0][0x180], PT ;  /* 0x00006000ff007a0c */ /* 0x000fc80003f85070 */
[----:B------:R-:W-:-:S13]  /*4330*/  ISETP.NE.AND.EX P4, PT, RZ, c[0x0][0x184], PT, P4 ;  /* 0x00006100ff007a0c */ /* 0x000fda0003f85340 */
[----:B------:R-:W-:Y:S05]  /*4340*/  @P4 BRA `(.L_x_59844) ;  /* 0x0000002000004947 */ /* 0x000fea0003800000 */
[----:B------:R-:W-:Y:S05]  /*4350*/  @P0 BRA `(.L_x_59845) ;  /* 0x0000005000000947 */ /* 0x000fea0003800000 */
[----:B------:R-:W-:Y:S05]  /*4360*/  BRA `(.L_x_59846) ;  /* 0x0000005000007947 */ /* 0x000fea0003800000 */
.L_x_59844:
[----:B-----5:R-:W-:Y:S01]  /*4370*/  FADD.FTZ R169, R149, R169 ;  /* 0x000000a995a97221 */ /* 0x020fe20000010000 */
[----:B------:R-:W-:Y:S05]  /*4380*/  BRA `(.L_x_59845) ;  /* 0x0000002000007947 */ /* 0x000fea0003800000 */
.L_x_59843:
[----:B-----5:R-:W-:-:S04]  /*4390*/  FADD.FTZ R169, R145, R169 ;  /* 0x000000a991a97221 */ /* 0x020fc80000010000 */
[----:B------:R-:W-:-:S05]  /*43a0*/  @P2 FADD.FTZ R169, R149, R169 ;  /* 0x000000a995a92221 */ /* 0x000fca0000010000 */
.L_x_59845:
[----:B-----5:R-:W-:Y:S02]  /*43b0*/  MOV R153, R169 ;  /* 0x000000a900997202 */ /* 0x020fe40000000f00 */
.L_x_59846:
[----:B------:R-:W-:Y:S05]  /*43c0*/  @P3 BRA `(.L_x_59847) ;  /* 0x0000007000003947 */ /* 0x000fea0003800000 */
[----:B------:R-:W-:-:S04]  /*43d0*/  ISETP.NE.U32.AND P4, PT, RZ, c[0x0][0x180], PT ;  /* 0x00006000ff007a0c */ /* 0x000fc80003f85070 */
[----:B------:R-:W-:-:S13]  /*43e0*/  ISETP.NE.AND.EX P4, PT, RZ, c[0x0][0x184], PT, P4 ;  /* 0x00006100ff007a0c */ /* 0x000fda0003f85340 */
[----:B------:R-:W-:Y:S05]  /*43f0*/  @P4 BRA `(.L_x_59848) ;  /* 0x0000002000004947 */ /* 0x000fea0003800000 */
[----:B------:R-:W-:Y:S05]  /*4400*/  @P0 BRA `(.L_x_59849) ;  /* 0x0000005000000947 */ /* 0x000fea0003800000 */
[----:B------:R-:W-:Y:S05]  /*4410*/  BRA `(.L_x_59850) ;  /* 0x0000005000007947 */ /* 0x000fea0003800000 */
.L_x_59848:
[----:B-----5:R-:W-:Y:S01]  /*4420*/  FADD.FTZ R170, R150, R170 ;  /* 0x000000aa96aa7221 */ /* 0x020fe20000010000 */
[----:B------:R-:W-:Y:S05]  /*4430*/  BRA `(.L_x_59849) ;  /* 0x0000002000007947 */ /* 0x000fea0003800000 */
.L_x_59847:
[----:B-----5:R-:W-:-:S04]  /*4440*/  FADD.FTZ R170, R146, R170 ;  /* 0x000000aa92aa7221 */ /* 0x020fc80000010000 */
[----:B------:R-:W-:-:S05]  /*4450*/  @P2 FADD.FTZ R170, R150, R170 ;  /* 0x000000aa96aa2221 */ /* 0x000fca0000010000 */
.L_x_59849:
[----:B-----5:R-:W-:Y:S02]  /*4460*/  MOV R154, R170 ;  /* 0x000000aa009a7202 */ /* 0x020fe40000000f00 */
.L_x_59850:
[----:B------:R-:W-:Y:S05]  /*4470*/  @P3 BRA `(.L_x_59851) ;  /* 0x0000007000003947 */ /* 0x000fea0003800000 */
[----:B------:R-:W-:-:S04]  /*4480*/  ISETP.NE.U32.AND P4, PT, RZ, c[0x0][0x180], PT ;  /* 0x00006000ff007a0c */ /* 0x000fc80003f85070 */
[----:B------:R-:W-:-:S13]  /*4490*/  ISETP.NE.AND.EX P4, PT, RZ, c[0x0][0x184], PT, P4 ;  /* 0x00006100ff007a0c */ /* 0x000fda0003f85340 */
[----:B------:R-:W-:Y:S05]  /*44a0*/  @P4 BRA `(.L_x_59852) ;  /* 0x0000002000004947 */ /* 0x000fea0003800000 */
[----:B------:R-:W-:Y:S05]  /*44b0*/  @P0 BRA `(.L_x_59853) ;  /* 0x0000005000000947 */ /* 0x000fea0003800000 */
[----:B------:R-:W-:Y:S05]  /*44c0*/  BRA `(.L_x_59854) ;  /* 0x0000005000007947 */ /* 0x000fea0003800000 */
.L_x_59852:
[----:B-----5:R-:W-:Y:S01]  /*44d0*/  FADD.FTZ R171, R151, R171 ;  /* 0x000000ab97ab7221 */ /* 0x020fe20000010000 */
[----:B------:R-:W-:Y:S05]  /*44e0*/  BRA `(.L_x_59853) ;  /* 0x0000002000007947 */ /* 0x000fea0003800000 */
.L_x_59851:
[----:B-----5:R-:W-:-:S04]  /*44f0*/  FADD.FTZ R171, R147, R171 ;  /* 0x000000ab93ab7221 */ /* 0x020fc80000010000 */
[----:B------:R-:W-:-:S05]  /*4500*/  @P2 FADD.FTZ R171, R151, R171 ;  /* 0x000000ab97ab2221 */ /* 0x000fca0000010000 */
.L_x_59853:
[----:B-----5:R-:W-:Y:S02]  /*4510*/  MOV R155, R171 ;  /* 0x000000ab009b7202 */ /* 0x020fe40000000f00 */
.L_x_59854:
        /* <DEDUP_REMOVED lines=15> */
.L_x_59856:
[----:B-----5:R-:W-:Y:S01]  /*4610*/  FADD.FTZ R164, R148, R164 ;  /* 0x000000a494a47221 */ /* 0x020fe20000010000 */
[----:B------:R-:W-:Y:S05]  /*4620*/  BRA `(.L_x_59857) ;  /* 0x0000002000007947 */ /* 0x000fea0003800000 */
.L_x_59855:
[----:B-----5:R-:W-:-:S04]  /*4630*/  FADD.FTZ R164, R144, R164 ;  /* 0x000000a490a47221 */ /* 0x020fc80000010000 */
[----:B------:R-:W-:-:S05]  /*4640*/  @P2 FADD.FTZ R164, R148, R164 ;  /* 0x000000a494a42221 */ /* 0x000fca0000010000 */
.L_x_59857:
[----:B-----5:R-:W-:Y:S02]  /*4650*/  MOV R152, R164 ;  /* 0x000000a400987202 */ /* 0x020fe40000000f00 */
.L_x_59858:
[----:B------:R-:W-:Y:S05]  /*4660*/  @P3 BRA `(.L_x_59859) ;  /* 0x0000007000003947 */ /* 0x000fea0003800000 */
[----:B------:R-:W-:-:S04]  /*4670*/  ISETP.NE.U32.AND P4, PT, RZ, c[0x0][0x180], PT ;  /* 0x00006000ff007a0c */ /* 0x000fc80003f85070 */
[----:B------:R-:W-:-:S13]  /*4680*/  ISETP.NE.AND.EX P4, PT, RZ, c[0x0][0x184], PT, P4 ;  /* 0x00006100ff007a0c */ /* 0x000fda0003f85340 */
[----:B------:R-:W-:Y:S05]  /*4690*/  @P4 BRA `(.L_x_59860) ;  /* 0x0000002000004947 */ /* 0x000fea0003800000 */
[----:B------:R-:W-:Y:S05]  /*46a0*/  @P0 BRA `(.L_x_59861) ;  /* 0x0000005000000947 */ /* 0x000fea0003800000 */
[----:B------:R-:W-:Y:S05]  /*46b0*/  BRA `(.L_x_59862) ;  /* 0x0000005000007947 */ /* 0x000fea0003800000 */
.L_x_59860:
[----:B-----5:R-:W-:Y:S01]  /*46c0*/  FADD.FTZ R165, R149, R165 ;  /* 0x000000a595a57221 */ /* 0x020fe20000010000 */
[----:B------:R-:W-:Y:S05]  /*46d0*/  BRA `(.L_x_59861) ;  /* 0x0000002000007947 */ /* 0x000fea0003800000 */
.L_x_59859:
[----:B-----5:R-:W-:-:S04]  /*46e0*/  FADD.FTZ R165, R145, R165 ;  /* 0x000000a591a57221 */ /* 0x020fc80000010000 */
[----:B------:R-:W-:-:S05]  /*46f0*/  @P2 FADD.FTZ R165, R149, R165 ;  /* 0x000000a595a52221 */ /* 0x000fca0000010000 */
.L_x_59861:
[----:B-----5:R-:W-:Y:S02]  /*4700*/  MOV R153, R165 ;  /* 0x000000a500997202 */ /* 0x020fe40000000f00 */
.L_x_59862:
[----:B------:R-:W-:Y:S05]  /*4710*/  @P3 BRA `(.L_x_59863) ;  /* 0x0000007000003947 */ /* 0x000fea0003800000 */
[----:B------:R-:W-:-:S04]  /*4720*/  ISETP.NE.U32.AND P4, PT, RZ, c[0x0][0x180], PT ;  /* 0x00006000ff007a0c */ /* 0x000fc80003f85070 */
[----:B------:R-:W-:-:S13]  /*4730*/  ISETP.NE.AND.EX P4, PT, RZ, c[0x0][0x184], PT, P4 ;  /* 0x00006100ff007a0c */ /* 0x000fda0003f85340 */
[----:B------:R-:W-:Y:S05]  /*4740*/  @P4 BRA `(.L_x_59864) ;  /* 0x0000002000004947 */ /* 0x000fea0003800000 */
[----:B------:R-:W-:Y:S05]  /*4750*/  @P0 BRA `(.L_x_59865) ;  /* 0x0000005000000947 */ /* 0x000fea0003800000 */
[----:B------:R-:W-:Y:S05]  /*4760*/  BRA `(.L_x_59866) ;  /* 0x0000005000007947 */ /* 0x000fea0003800000 */
.L_x_59864:
[----:B-----5:R-:W-:Y:S01]  /*4770*/  FADD.FTZ R166, R150, R166 ;  /* 0x000000a696a67221 */ /* 0x020fe20000010000 */
[----:B------:R-:W-:Y:S05]  /*4780*/  BRA `(.L_x_59865) ;  /* 0x0000002000007947 */ /* 0x000fea0003800000 */
.L_x_59863:
[----:B-----5:R-:W-:-:S04]  /*4790*/  FADD.FTZ R166, R146, R166 ;  /* 0x000000a692a67221 */ /* 0x020fc80000010000 */
[----:B------:R-:W-:-:S05]  /*47a0*/  @P2 FADD.FTZ R166, R150, R166 ;  /* 0x000000a696a62221 */ /* 0x000fca0000010000 */
.L_x_59865:
[----:B-----5:R-:W-:Y:S02]  /*47b0*/  MOV R154, R166 ;  /* 0x000000a6009a7202 */ /* 0x020fe40000000f00 */
.L_x_59866:
[----:B------:R-:W-:Y:S05]  /*47c0*/  @P3 BRA `(.L_x_59867) ;  /* 0x0000007000003947 */ /* 0x000fea0003800000 */
[----:B------:R-:W-:-:S04]  /*47d0*/  ISETP.NE.U32.AND P4, PT, RZ, c[0x0][0x180], PT ;  /* 0x00006000ff007a0c */ /* 0x000fc80003f85070 */
[----:B------:R-:W-:-:S13]  /*47e0*/  ISETP.NE.AND.EX P4, PT, RZ, c[0x0][0x184], PT, P4 ;  /* 0x00006100ff007a0c */ /* 0x000fda0003f85340 */
[----:B------:R-:W-:Y:S05]  /*47f0*/  @P4 BRA `(.L_x_59868) ;  /* 0x0000002000004947 */ /* 0x000fea0003800000 */
[----:B------:R-:W-:Y:S05]  /*4800*/  @P0 BRA `(.L_x_59869) ;  /* 0x0000005000000947 */ /* 0x000fea0003800000 */
[----:B------:R-:W-:Y:S05]  /*4810*/  BRA `(.L_x_59870) ;  /* 0x0000005000007947 */ /* 0x000fea0003800000 */
.L_x_59868:
[----:B-----5:R-:W-:Y:S01]  /*4820*/  FADD.FTZ R167, R151, R167 ;  /* 0x000000a797a77221 */ /* 0x020fe20000010000 */
[----:B------:R-:W-:Y:S05]  /*4830*/  BRA `(.L_x_59869) ;  /* 0x0000002000007947 */ /* 0x000fea0003800000 */
.L_x_59867:
[----:B-----5:R-:W-:-:S04]  /*4840*/  FADD.FTZ R167, R147, R167 ;  /* 0x000000a793a77221 */ /* 0x020fc80000010000 */
[----:B------:R-:W-:-:S05]  /*4850*/  @P2 FADD.FTZ R167, R151, R167 ;  /* 0x000000a797a72221 */ /* 0x000fca0000010000 */
.L_x_59869:
[----:B-----5:R-:W-:Y:S02]  /*4860*/  MOV R155, R167 ;  /* 0x000000a7009b7202 */ /* 0x020fe40000000f00 */
.L_x_59870:
        /* <DEDUP_REMOVED lines=15> */
.L_x_59872:
[----:B-----5:R-:W-:Y:S01]  /*4960*/  FADD.FTZ R160, R148, R160 ;  /* 0x000000a094a07221 */ /* 0x020fe20000010000 */
[----:B------:R-:W-:Y:S05]  /*4970*/  BRA `(.L_x_59873) ;  /* 0x0000002000007947 */ /* 0x000fea0003800000 */
.L_x_59871:
[----:B-----5:R-:W-:-:S04]  /*4980*/  FADD.FTZ R160, R144, R160 ;  /* 0x000000a090a07221 */ /* 0x020fc80000010000 */
[----:B------:R-:W-:-:S05]  /*4990*/  @P2 FADD.FTZ R160, R148, R160 ;  /* 0x000000a094a02221 */ /* 0x000fca0000010000 */
.L_x_59873:
[----:B-----5:R-:W-:Y:S02]  /*49a0*/  MOV R152, R160 ;  /* 0x000000a000987202 */ /* 0x020fe40000000f00 */
.L_x_59874:
[----:B------:R-:W-:Y:S05]  /*49b0*/  @P3 BRA `(.L_x_59875) ;  /* 0x0000007000003947 */ /* 0x000fea0003800000 */
[----:B------:R-:W-:-:S04]  /*49c0*/  ISETP.NE.U32.AND P4, PT, RZ, c[0x0][0x180], PT ;  /* 0x00006000ff007a0c */ /* 0x000fc80003f85070 */
[----:B------:R-:W-:-:S13]  /*49d0*/  ISETP.NE.AND.EX P4, PT, RZ, c[0x0][0x184], PT, P4 ;  /* 0x00006100ff007a0c */ /* 0x000fda0003f85340 */
[----:B------:R-:W-:Y:S05]  /*49e0*/  @P4 BRA `(.L_x_59876) ;  /* 0x0000002000004947 */ /* 0x000fea0003800000 */
[----:B------:R-:W-:Y:S05]  /*49f0*/  @P0 BRA `(.L_x_59877) ;  /* 0x0000005000000947 */ /* 0x000fea0003800000 */
[----:B------:R-:W-:Y:S05]  /*4a00*/  BRA `(.L_x_59878) ;  /* 0x0000005000007947 */ /* 0x000fea0003800000 */
.L_x_59876:
[----:B-----5:R-:W-:Y:S01]  /*4a10*/  FADD.FTZ R161, R149, R161 ;  /* 0x000000a195a17221 */ /* 0x020fe20000010000 */
[----:B------:R-:W-:Y:S05]  /*4a20*/  BRA `(.L_x_59877) ;  /* 0x0000002000007947 */ /* 0x000fea0003800000 */
.L_x_59875:
[----:B-----5:R-:W-:-:S04]  /*4a30*/  FADD.FTZ R161, R145, R161 ;  /* 0x000000a191a17221 */ /* 0x020fc80000010000 */
[----:B------:R-:W-:-:S05]  /*4a40*/  @P2 FADD.FTZ R161, R149, R161 ;  /* 0x000000a195a12221 */ /* 0x000fca0000010000 */
.L_x_59877:
[----:B-----5:R-:W-:Y:S02]  /*4a50*/  MOV R153, R161 ;  /* 0x000000a100997202 */ /* 0x020fe40000000f00 */
.L_x_59878:
[----:B------:R-:W-:Y:S05]  /*4a60*/  @P3 BRA `(.L_x_59879) ;  /* 0x0000007000003947 */ /* 0x000fea0003800000 */
[----:B------:R-:W-:-:S04]  /*4a70*/  ISETP.NE.U32.AND P4, PT, RZ, c[0x0][0x180], PT ;  /* 0x00006000ff007a0c */ /* 0x000fc80003f85070 */
[----:B------:R-:W-:-:S13]  /*4a80*/  ISETP.NE.AND.EX P4, PT, RZ, c[0x0][0x184], PT, P4 ;  /* 0x00006100ff007a0c */ /* 0x000fda0003f85340 */
[----:B------:R-:W-:Y:S05]  /*4a90*/  @P4 BRA `(.L_x_59880) ;  /* 0x0000002000004947 */ /* 0x000fea0003800000 */
[----:B------:R-:W-:Y:S05]  /*4aa0*/  @P0 BRA `(.L_x_59881) ;  /* 0x0000005000000947 */ /* 0x000fea0003800000 */
[----:B------:R-:W-:Y:S05]  /*4ab0*/  BRA `(.L_x_59882) ;  /* 0x0000005000007947 */ /* 0x000fea0003800000 */
.L_x_59880:
[----:B-----5:R-:W-:Y:S01]  /*4ac0*/  FADD.FTZ R162, R150, R162 ;  /* 0x000000a296a27221 */ /* 0x020fe20000010000 */
[----:B------:R-:W-:Y:S05]  /*4ad0*/  BRA `(.L_x_59881) ;  /* 0x0000002000007947 */ /* 0x000fea0003800000 */
.L_x_59879:
[----:B-----5:R-:W-:-:S04]  /*4ae0*/  FADD.FTZ R162, R146, R162 ;  /* 0x000000a292a27221 */ /* 0x020fc80000010000 */
[----:B------:R-:W-:-:S05]  /*4af0*/  @P2 FADD.FTZ R162, R150, R162 ;  /* 0x000000a296a22221 */ /* 0x000fca0000010000 */
.L_x_59881:
[----:B-----5:R-:W-:Y:S02]  /*4b00*/  MOV R154, R162 ;  /* 0x000000a2009a7202 */ /* 0x020fe40000000f00 */
.L_x_59882:
[----:B------:R-:W-:Y:S05]  /*4b10*/  @P3 BRA `(.L_x_59883) ;  /* 0x0000007000003947 */ /* 0x000fea0003800000 */
[----:B------:R-:W-:-:S04]  /*4b20*/  ISETP.NE.U32.AND P4, PT, RZ, c[0x0][0x180], PT ;  /* 0x00006000ff007a0c */ /* 0x000fc80003f85070 */
[----:B------:R-:W-:-:S13]  /*4b30*/  ISETP.NE.AND.EX P4, PT, RZ, c[0x0][0x184], PT, P4 ;  /* 0x00006100ff007a0c */ /* 0x000fda0003f85340 */
[----:B------:R-:W-:Y:S05]  /*4b40*/  @P4 BRA `(.L_x_59884) ;  /* 0x0000002000004947 */ /* 0x000fea0003800000 */
[----:B------:R-:W-:Y:S05]  /*4b50*/  @P0 BRA `(.L_x_59885) ;  /* 0x0000005000000947 */ /* 0x000fea0003800000 */
[----:B------:R-:W-:Y:S05]  /*4b60*/  BRA `(.L_x_59886) ;  /* 0x0000005000007947 */ /* 0x000fea0003800000 */
.L_x_59884:
[----:B-----5:R-:W-:Y:S01]  /*4b70*/  FADD.FTZ R163, R151, R163 ;  /* 0x000000a397a37221 */ /* 0x020fe20000010000 */
[----:B------:R-:W-:Y:S05]  /*4b80*/  BRA `(.L_x_59885) ;  /* 0x0000002000007947 */ /* 0x000fea0003800000 */
.L_x_59883:
[----:B-----5:R-:W-:-:S04]  /*4b90*/  FADD.FTZ R163, R147, R163 ;  /* 0x000000a393a37221 */ /* 0x020fc80000010000 */
[----:B------:R-:W-:-:S05]  /*4ba0*/  @P2 FADD.FTZ R163, R151, R163 ;  /* 0x000000a397a32221 */ /* 0x000fca0000010000 */
.L_x_59885:
[----:B-----5:R-:W-:Y:S02]  /*4bb0*/  MOV R155, R163 ;  /* 0x000000a3009b7202 */ /* 0x020fe40000000f00 */
.L_x_59886:
[----:B0-----:R-:W-:Y:S01]  /*4bc0*/  @P0 IMAD.WIDE.U32 R156, R6, R236, c[0x0][0x188] ;  /* 0x00006200069c0625 */ /* 0x001fe200078e00ec */
[----:B------:R-:W-:-:S04]  /*4bd0*/  IADD3 R7, R252, 0x260, RZ ;  /* 0x00000260fc077810 */ /* 0x000fc80007ffe0ff */
[----:B------:R0:W-:Y:S04]  /*4be0*/  @P0 STG.E.128 [R156.64], R152 ;  /* 0x000000989c000986 */ /* 0x0001e8000c101d04 */
[----:B------:R1:W-:Y:S01]  /*4bf0*/  STL [R1], R7 ;  /* 0x0000000701007387 */ /* 0x0003e20000100800 */
[----:B0-----:R-:W-:-:S05]  /*4c00*/  @P1 IMAD.WIDE.U32 R156, R7, R236, c[0x0][0x178] ;  /* 0x00005e00079c1625 */ /* 0x001fca00078e00ec */
[----:B-----5:R0:W5:Y:S02]  /*4c10*/  @P1 LDG.E.128 R144, [R156.64] ;  /* 0x000000049c901981 */ /* 0x020164000c1e1d00 */
[----:B0-----:R-:W-:-:S05]  /*4c20*/  @P2 IMAD.WIDE.U32 R156, R7, R236, c[0x0][0x180] ;  /* 0x00006000079c2625 */ /* 0x001fca00078e00ec */
[----:B------:R0:W5:Y:S02]  /*4c30*/  @P2 LDG.E.128 R148, [R156.64] ;  /* 0x000000049c942981 */ /* 0x000164000c1e1d00 */
[----:B0-----:R-:W-:-:S06]  /*4c40*/  IMAD.WIDE.U32 R156, R7, R236, c[0x0][0x170] ;  /* 0x00005c00079c7625 */ /* 0x001fcc00078e00ec */
[----:B------:R-:W5:Y:S01]  /*4c50*/  LDG.E.128 R156, [R156.64] ;  /* 0x000000049c9c7981 */ /* 0x000f62000c1e1d00 */
[----:B------:R-:W-:Y:S05]  /*4c60*/  @P3 BRA `(.L_x_59887) ;  /* 0x0000007000003947 */ /* 0x000fea0003800000 */
[----:B-1----:R-:W-:-:S04]  /*4c70*/  ISETP.NE.U32.AND P1, PT, RZ, c[0x0][0x180], PT ;  /* 0x00006000ff007a0c */ /* 0x002fc80003f25070 */
[----:B------:R-:W-:-:S13]  /*4c80*/  ISETP.NE.AND.EX P1, PT, RZ, c[0x0][0x184], PT, P1 ;  /* 0x00006100ff007a0c */ /* 0x000fda0003f25310 */
[----:B------:R-:W-:Y:S05]  /*4c90*/  @P1 BRA `(.L_x_59888) ;  /* 0x0000002000001947 */ /* 0x000fea0003800000 */
[----:B------:R-:W-:Y:S05]  /*4ca0*/  @P0 BRA `(.L_x_59889) ;  /* 0x0000005000000947 */ /* 0x000fea0003800000 */
[----:B------:R-:W-:Y:S05]  /*4cb0*/  BRA `(.L_x_59890) ;  /* 0x0000005000007947 */ /* 0x000fea0003800000 */
.L_x_59888:
[----:B-----5:R-:W-:Y:S01]  /*4cc0*/  FADD.FTZ R156, R148, R156 ;  /* 0x0000009c949c7221 */ /* 0x020fe20000010000 */
[----:B------:R-:W-:Y:S05]  /*4cd0*/  BRA `(.L_x_59889) ;  /* 0x0000002000007947 */ /* 0x000fea0003800000 */
.L_x_59887:
[----:B-1---5:R-:W-:-:S04]  /*4ce0*/  FADD.FTZ R156, R144, R156 ;  /* 0x0000009c909c7221 */ /* 0x022fc80000010000 */
[----:B------:R-:W-:-:S05]  /*4cf0*/  @P2 FADD.FTZ R156, R148, R156 ;  /* 0x0000009c949c2221 */ /* 0x000fca0000010000 */
.L_x_59889:
[----:B-----5:R-:W-:Y:S02]  /*4d00*/  MOV R152, R156 ;  /* 0x0000009c00987202 */ /* 0x020fe40000000f00 */
.L_x_59890:
[----:B------:R-:W-:Y:S05]  /*4d10*/  @P3 BRA `(.L_x_59891) ;  /* 0x0000007000003947 */ /* 0x000fea0003800000 */
[----:B------:R-:W-:-:S04]  /*4d20*/  ISETP.NE.U32.AND P1, PT, RZ, c[0x0][0x180], PT ;  /* 0x00006000ff007a0c */ /* 0x000fc80003f25070 */
[----:B------:R-:W-:-:S13]  /*4d30*/  ISETP.NE.AND.EX P1, PT, RZ, c[0x0][0x184], PT, P1 ;  /* 0x00006100ff007a0c */ /* 0x000fda0003f25310 */
[----:B------:R-:W-:Y:S05]  /*4d40*/  @P1 BRA `(.L_x_59892) ;  /* 0x0000002000001947 */ /* 0x000fea0003800000 */
[----:B------:R-:W-:Y:S05]  /*4d50*/  @P0 BRA `(.L_x_59893) ;  /* 0x0000005000000947 */ /* 0x000fea0003800000 */
[----:B------:R-:W-:Y:S05]  /*4d60*/  BRA `(.L_x_59894) ;  /* 0x0000005000007947 */ /* 0x000fea0003800000 */
.L_x_59892:
[----:B-----5:R-:W-:Y:S01]  /*4d70*/  FADD.FTZ R157, R149, R157 ;  /* 0x0000009d959d7221 */ /* 0x020fe20000010000 */
[----:B------:R-:W-:Y:S05]  /*4d80*/  BRA `(.L_x_59893) ;  /* 0x0000002000007947 */ /* 0x000fea0003800000 */
.L_x_59891:
[----:B-----5:R-:W-:-:S04]  /*4d90*/  FADD.FTZ R157, R145, R157 ;  /* 0x0000009d919d7221 */ /* 0x020fc80000010000 */
[----:B------:R-:W-:-:S05]  /*4da0*/  @P2 FADD.FTZ R157, R149, R157 ;  /* 0x0000009d959d2221 */ /* 0x000fca0000010000 */
.L_x_59893:
[----:B-----5:R-:W-:Y:S02]  /*4db0*/  MOV R153, R157 ;  /* 0x0000009d00997202 */ /* 0x020fe40000000f00 */
.L_x_59894:
[----:B------:R-:W-:Y:S05]  /*4dc0*/  @P3 BRA `(.L_x_59895) ;  /* 0x0000007000003947 */ /* 0x000fea0003800000 */
[----:B------:R-:W-:-:S04]  /*4dd0*/  ISETP.NE.U32.AND P1, PT, RZ, c[0x0][0x180], PT ;  /* 0x00006000ff007a0c */ /* 0x000fc80003f25070 */
[----:B------:R-:W-:-:S13]  /*4de0*/  ISETP.NE.AND.EX P1, PT, RZ, c[0x0][0x184], PT, P1 ;  /* 0x00006100ff007a0c */ /* 0x000fda0003f25310 */
[----:B------:R-:W-:Y:S05]  /*4df0*/  @P1 BRA `(.L_x_59896) ;  /* 0x0000002000001947 */ /* 0x000fea0003800000 */
[----:B------:R-:W-:Y:S05]  /*4e00*/  @P0 BRA `(.L_x_59897) ;  /* 0x0000005000000947 */ /* 0x000fea0003800000 */
[----:B------:R-:W-:Y:S05]  /*4e10*/  BRA `(.L_x_59898) ;  /* 0x0000005000007947 */ /* 0x000fea0003800000 */
.L_x_59896:
[----:B-----5:R-:W-:Y:S01]  /*4e20*/  FADD.FTZ R158, R150, R158 ;  /* 0x0000009e969e7221 */ /* 0x020fe20000010000 */
[----:B------:R-:W-:Y:S05]  /*4e30*/  BRA `(.L_x_59897) ;  /* 0x0000002000007947 */ /* 0x000fea0003800000 */
.L_x_59895:
[----:B-----5:R-:W-:-:S04]  /*4e40*/  FADD.FTZ R158, R146, R158 ;  /* 0x0000009e929e7221 */ /* 0x020fc80000010000 */
[----:B------:R-:W-:-:S05]  /*4e50*/  @P2 FADD.FTZ R158, R150, R158 ;  /* 0x0000009e969e2221 */ /* 0x000fca0000010000 */
.L_x_59897:
[----:B-----5:R-:W-:Y:S02]  /*4e60*/  MOV R154, R158 ;  /* 0x0000009e009a7202 */ /* 0x020fe40000000f00 */
.L_x_59898:
[----:B------:R-:W-:Y:S05]  /*4e70*/  @P3 BRA `(.L_x_59899) ;  /* 0x0000007000003947 */ /* 0x000fea0003800000 */
[----:B------:R-:W-:-:S04]  /*4e80*/  ISETP.NE.U32.AND P1, PT, RZ, c[0x0][0x180], PT ;  /* 0x00006000ff007a0c */ /* 0x000fc80003f25070 */
[----:B------:R-:W-:-:S13]  /*4e90*/  ISETP.NE.AND.EX P1, PT, RZ, c[0x0][0x184], PT, P1 ;  /* 0x00006100ff007a0c */ /* 0x000fda0003f25310 */
[----:B------:R-:W-:Y:S05]  /*4ea0*/  @P1 BRA `(.L_x_59900) ;  /* 0x0000002000001947 */ /* 0x000fea0003800000 */
[----:B------:R-:W-:Y:S05]  /*4eb0*/  @P0 BRA `(.L_x_59901) ;  /* 0x0000005000000947 */ /* 0x000fea0003800000 */
[----:B------:R-:W-:Y:S05]  /*4ec0*/  BRA `(.L_x_59902) ;  /* 0x0000005000007947 */ /* 0x000fea0003800000 */
.L_x_59900:
[----:B-----5:R-:W-:Y:S01]  /*4ed0*/  FADD.FTZ R159, R151, R159 ;  /* 0x0000009f979f7221 */ /* 0x020fe20000010000 */
[----:B------:R-:W-:Y:S05]  /*4ee0*/  BRA `(.L_x_59901) ;  /* 0x0000002000007947 */ /* 0x000fea0003800000 */
.L_x_59899:
[----:B-----5:R-:W-:-:S04]  /*4ef0*/  FADD.FTZ R159, R147, R159 ;  /* 0x0000009f939f7221 */ /* 0x020fc80000010000 */
[----:B------:R-:W-:-:S05]  /*4f00*/  @P2 FADD.FTZ R159, R151, R159 ;  /* 0x0000009f979f2221 */ /* 0x000fca0000010000 */
.L_x_59901:
[----:B-----5:R-:W-:Y:S02]  /*4f10*/  MOV R155, R159 ;  /* 0x0000009f009b7202 */ /* 0x020fe40000000f00 */
.L_x_59902:
[----:B------:R-:W-:Y:S02]  /*4f20*/  @P0 IMAD.WIDE.U32 R242, R7, R236, c[0x0][0x188] ;  /* 0x0000620007f20625 */ /* 0x000fe400078e00ec */
[----:B------:R-:W0:Y:S02]  /*4f30*/  S2R R236, SR_TID.X ;  /* 0x0000000000ec7919 */ /* 0x000e240000002100 */
[----:B------:R-:W-:Y:S02]  /*4f40*/  FADD.FTZ R7, RZ, R232 ;  /* 0x000000e8ff077221 */ /* 0x000fe40000010000 */
[----:B------:R1:W-:Y:S02]  /*4f50*/  @P0 STG.E.128 [R242.64], R152 ;  /* 0x00000098f2000986 */ /* 0x0003e4000c101d04 */
        /* <DEDUP_REMOVED lines=82> */
[----:B-1----:R0:W1:Y:S02]  /*5480*/  SHFL.BFLY PT, R7, R236, 0x1, 0x1f ;  /* 0x0c201f00ec077f89 */ /* 0x00206400000e0000 */
.L_x_59907:
        /* <DEDUP_REMOVED lines=179> */
[----:B------:R0:W-:Y:S04]  /*5fc0*/  STL [R1+0x4], R243 ;  /* 0x000004f301007387 */ /* 0x0001e80000100800 */
[----:B------:R0:W1:Y:S02]  /*5fd0*/  SHFL.BFLY PT, R7, R243, 0x10, 0x1f ;  /* 0x0e001f00f3077f89 */ /* 0x00006400000e0000 */
.L_x_59908:
[----:B------:R-:W2:Y:S04]  /*5fe0*/  LDL.LU R242, [R1+0x4] ;  /* 0x0000040001f27983 */ /* 0x000ea80000300800 */
[----:B------:R3:W-:Y:S01]  /*5ff0*/  STL [R1+0x70], R146 ;  /* 0x0000709201007387 */ /* 0x0007e20000100800 */
[----:B------:R-:W-:-:S03]  /*6000*/  ISETP.NE.AND P1, PT, RZ, UR6, PT ;  /* 0x00000006ff007c0c */ /* 0x000fc6000bf25270 */
[----:B------:R4:W-:Y:S04]  /*6010*/  STL [R1+0x6c], R145 ;  /* 0x00006c9101007387 */ /* 0x0009e80000100800 */
[----:B------:R0:W-:Y:S01]  /*6020*/  STL [R1+0x68], R144 ;  /* 0x0000689001007387 */ /* 0x0001e20000100800 */
[----:B---3--:R-:W-:-:S03]  /*6030*/  HFMA2.MMA R146, -RZ, RZ, 0, 2.384185791015625e-07 ;  /* 0x00000004ff927435 */ /* 0x008fc600000001ff */
[----:B----4-:R-:W3:Y:S04]  /*6040*/  LDL R145, [R1+0x60] ;  /* 0x0000600001917983 */ /* 0x010ee80000100800 */
[----:B0-----:R-:W4:Y:S01]  /*6050*/  LDL R144, [R1+0x5c] ;  /* 0x00005c0001907983 */ /* 0x001f220000100800 */
[----:B-12---:R-:W-:Y:S02]  /*6060*/  FADD.FTZ R7, R7, R242 ;  /* 0x000000f207077221 */ /* 0x006fe40000010000 */
[----:B------:R-:W-:-:S05]  /*6070*/  @!P2 IMAD.WIDE R242, R251, R146, c[0x0][0x1a0] ;  /* 0x00006800fbf2a625 */ /* 0x000fca00078e0292 */
[----:B------:R0:W-:Y:S02]  /*6080*/  @!P2 STG.E [R242.64], R236 ;  /* 0x000000ecf200a986 */ /* 0x0001e4000c101904 */
[----:B0-----:R-:W-:-:S05]  /*6090*/  MOV R242, c[0x0][0x1e0] ;  /* 0x0000780000f27a02 */ /* 0x001fca0000000f00 */
[----:B------:R-:W-:Y:S02]  /*60a0*/  FFMA.FTZ R7, R7, R242, c[0x0][0x228] ;  /* 0x00008a0007077623 */ /* 0x000fe400000100f2 */
[C---:B------:R-:W-:Y:S01]  /*60b0*/  FMUL.FTZ R242, R236.reuse, R236 ;  /* 0x000000ececf27220 */ /* 0x040fe20000410000 */
[----:B------:R-:W-:-:S04]  /*60c0*/  FSEL R236, R236, RZ, !P1 ;  /* 0x000000ffecec7208 */ /* 0x000fc80004800000 */
[----:B------:R-:W-:-:S05]  /*60d0*/  FSEL R242, R242, RZ, P1 ;  /* 0x000000fff2f27208 */ /* 0x000fca0000800000 */
[----:B------:R-:W-:Y:S02]  /*60e0*/  FADD.FTZ R7, R7, R242 ;  /* 0x000000f207077221 */ /* 0x000fe40000010000 */
[----:B------:R-:W-:-:S04]  /*60f0*/  @!P2 IMAD.WIDE R242, R251, R146, c[0x0][0x1a8] ;  /* 0x00006a00fbf2a625 */ /* 0x000fc800078e0292 */
[C---:B------:R-:W-:Y:S02]  /*6100*/  FADD.FTZ R146, -R236.reuse, R232 ;  /* 0x000000e8ec927221 */ /* 0x040fe40000010100 */
[----:B------:R-:W-:Y:S02]  /*6110*/  FADD.FTZ R232, -R236, R235 ;  /* 0x000000ebece87221 */ /* 0x000fe40000010100 */
[----:B------:R-:W2:Y:S01]  /*6120*/  LDL R235, [R1+0x64] ;  /* 0x0000640001eb7983 */ /* 0x000ea20000100800 */
[----:B------:R-:W0:Y:S03]  /*6130*/  MUFU.RSQ R7, R7 ;  /* 0x0000000700077308 */ /* 0x000e260000001400 */
[----:B0-----:R0:W-:Y:S01]  /*6140*/  @!P2 STG.E [R242.64], R7 ;  /* 0x00000007f200a986 */ /* 0x0011e2000c101904 */
[----:B------:R-:W-:Y:S01]  /*6150*/  FMUL.FTZ R232, R7, R232 ;  /* 0x000000e807e87220 */ /* 0x000fe20000410000 */
[----:B0-----:R-:W-:-:S04]  /*6160*/  LEA R242, P1, R252, c[0x0][0x208], 0x4 ;  /* 0x00008200fcf27a11 */ /* 0x001fc800078220ff */
[----:B------:R-:W-:Y:S01]  /*6170*/  LEA.HI.X R243, R252, c[0x0][0x20c], RZ, 0x4, P1 ;  /* 0x00008300fcf37a11 */ /* 0x000fe200008f24ff */
[----:B------:R-:W-:Y:S02]  /*6180*/  FMUL.FTZ R252, R7, R146 ;  /* 0x0000009207fc7220 */ /* 0x000fe40000410000 */
[----:B------:R0:W5:Y:S01]  /*6190*/  LDL.LU R146, [R1+0x70] ;  /* 0x0000700001927983 */ /* 0x0001620000300800 */
[----:B--2---:R-:W-:-:S03]  /*61a0*/  FFMA.FTZ R235, R235, R232, R15 ;  /* 0x000000e8ebeb7223 */ /* 0x004fc6000001000f */
[----:B------:R-:W2:Y:S01]  /*61b0*/  LDL R232, [R1+0x58] ;  /* 0x0000580001e87983 */ /* 0x000ea20000100800 */
[C---:B------:R-:W-:Y:S02]  /*61c0*/  FADD.FTZ R234, -R236.reuse, R234 ;  /* 0x000000eaecea7221 */ /* 0x040fe40000010100 */
[----:B------:R-:W-:Y:S02]  /*61d0*/  FADD.FTZ R233, -R236, R233 ;  /* 0x000000e9ece97221 */ /* 0x000fe40000010100 */
[C---:B------:R-:W-:Y:S02]  /*61e0*/  FMUL.FTZ R234, R7.reuse, R234 ;  /* 0x000000ea07ea7220 */ /* 0x040fe40000410000 */
[----:B------:R-:W-:Y:S02]  /*61f0*/  FMUL.FTZ R233, R7, R233 ;  /* 0x000000e907e97220 */ /* 0x000fe40000410000 */
[----:B---3--:R-:W-:Y:S02]  /*6200*/  FFMA.FTZ R234, R145, R234, R14 ;  /* 0x000000ea91ea7223 */ /* 0x008fe4000001000e */
[----:B------:R0:W5:Y:S01]  /*6210*/  LDL.LU R145, [R1+0x6c] ;  /* 0x00006c0001917983 */ /* 0x0001620000300800 */
[----:B----4-:R-:W-:-:S03]  /*6220*/  FFMA.FTZ R233, R144, R233, R13 ;  /* 0x000000e990e97223 */ /* 0x010fc6000001000d */
[----:B------:R0:W5:Y:S01]  /*6230*/  LDL.LU R144, [R1+0x68] ;  /* 0x0000680001907983 */ /* 0x0001620000300800 */
[----:B--2---:R-:W-:-:S03]  /*6240*/  FFMA.FTZ R232, R232, R252, R12 ;  /* 0x000000fce8e87223 */ /* 0x004fc6000001000c */
[----:B------:R-:W2:Y:S04]  /*6250*/  LDL R252, [R1+0x54] ;  /* 0x0000540001fc7983 */ /* 0x000ea80000100800 */
[----:B------:R1:W-:Y:S04]  /*6260*/  STG.E.128 [R242.64], R232 ;  /* 0x000000e8f2007986 */ /* 0x0003e8000c101d04 */
[----:B-1----:R-:W3:Y:S04]  /*6270*/  LDL R234, [R1+0x50] ;  /* 0x0000500001ea7983 */ /* 0x002ee80000100800 */
[----:B------:R-:W4:Y:S04]  /*6280*/  LDL R235, [R1+0x4c] ;  /* 0x00004c0001eb7983 */ /* 0x000f280000100800 */
        /* <DEDUP_REMOVED lines=10> */
[----:B--2---:R-:W-:Y:S01]  /*6330*/  FFMA.FTZ R231, R252, R231, R19 ;  /* 0x000000e7fce77223 */ /* 0x004fe20000010013 */
[----:B------:R-:W-:-:S10]  /*6340*/  HFMA2.MMA R252, -RZ, RZ, 0, 9.5367431640625e-07 ;  /* 0x00000010fffc7435 */ /* 0x000fd400000001ff */
[----:B------:R-:W-:Y:S02]  /*6350*/  IMAD.WIDE.U32 R232, R244, R252, c[0x0][0x208] ;  /* 0x00008200f4e87625 */ /* 0x000fe400078e00fc */
[----:B------:R-:W2:Y:S02]  /*6360*/  LDL R244, [R1+0x38] ;  /* 0x0000380001f47983 */ /* 0x000ea40000100800 */
[----:B---3--:R-:W-:Y:S02]  /*6370*/  FFMA.FTZ R230, R234, R230, R18 ;  /* 0x000000e6eae67223 */ /* 0x008fe40000010012 */
[----:B------:R-:W3:Y:S01]  /*6380*/  LDL R234, [R1+0x2c] ;  /* 0x00002c0001ea7983 */ /* 0x000ee20000100800 */
[----:B----4-:R-:W-:-:S03]  /*6390*/  FFMA.FTZ R229, R235, R229, R17 ;  /* 0x000000e5ebe57223 */ /* 0x010fc60000010011 */
[----:B------:R-:W4:Y:S01]  /*63a0*/  LDL R235, [R1+0x30] ;  /* 0x0000300001eb7983 */ /* 0x000f220000100800 */
[----:B------:R-:W-:-:S03]  /*63b0*/  FFMA.FTZ R228, R242, R228, R16 ;  /* 0x000000e4f2e47223 */ /* 0x000fc60000010010 */
[----:B------:R-:W3:Y:S04]  /*63c0*/  LDL R242, [R1+0x34] ;  /* 0x0000340001f27983 */ /* 0x000ee80000100800 */
[----:B------:R1:W-:Y:S04]  /*63d0*/  STG.E.128 [R232.64], R228 ;  /* 0x000000e4e8007986 */ /* 0x0003e8000c101d04 */
[----:B-1----:R-:W3:Y:S04]  /*63e0*/  LDL R231, [R1+0x44] ;  /* 0x0000440001e77983 */ /* 0x002ee80000100800 */
[----:B------:R-:W3:Y:S04]  /*63f0*/  LDL R232, [R1+0x40] ;  /* 0x0000400001e87983 */ /* 0x000ee80000100800 */
[----:B------:R-:W3:Y:S01]  /*6400*/  LDL R233, [R1+0x3c] ;  /* 0x00003c0001e97983 */ /* 0x000ee20000100800 */
[----:B------:R-:W-:-:S02]  /*6410*/  FADD.FTZ R227, -R236, R227 ;  /* 0x000000e3ece37221 */ /* 0x000fc40000010100 */
[C---:B------:R-:W-:Y:S02]  /*6420*/  FADD.FTZ R226, -R236.reuse, R226 ;  /* 0x000000e2ece27221 */ /* 0x040fe40000010100 */
[C---:B------:R-:W-:Y:S02]  /*6430*/  FADD.FTZ R225, -R236.reuse, R225 ;  /* 0x000000e1ece17221 */ /* 0x040fe40000010100 */
[C---:B------:R-:W-:Y:S02]  /*6440*/  FADD.FTZ R224, -R236.reuse, R224 ;  /* 0x000000e0ece07221 */ /* 0x040fe40000010100 */
[----:B------:R-:W-:Y:S02]  /*6450*/  FADD.FTZ R222, -R236, R222 ;  /* 0x000000deecde7221 */ /* 0x000fe40000010100 */
[C---:B------:R-:W-:Y:S02]  /*6460*/  FMUL.FTZ R227, R7.reuse, R227 ;  /* 0x000000e307e37220 */ /* 0x040fe40000410000 */
[----:B------:R-:W-:-:S02]  /*6470*/  FMUL.FTZ R226, R7, R226 ;  /* 0x000000e207e27220 */ /* 0x000fc40000410000 */
[C---:B------:R-:W-:Y:S02]  /*6480*/  FMUL.FTZ R225, R7.reuse, R225 ;  /* 0x000000e107e17220 */ /* 0x040fe40000410000 */
[C---:B------:R-:W-:Y:S02]  /*6490*/  FMUL.FTZ R224, R7.reuse, R224 ;  /* 0x000000e007e07220 */ /* 0x040fe40000410000 */
[----:B------:R-:W-:Y:S02]  /*64a0*/  FMUL.FTZ R222, R7, R222 ;  /* 0x000000de07de7220 */ /* 0x000fe40000410000 */
[----:B------:R-:W-:Y:S02]  /*64b0*/  FADD.FTZ R221, -R236, R221 ;  /* 0x000000ddecdd7221 */ /* 0x000fe40000010100 */
[----:B------:R-:W-:-:S04]  /*64c0*/  IMAD.WIDE.U32 R228, R240, R252, c[0x0][0x208] ;  /* 0x00008200f0e47625 */ /* 0x000fc800078e00fc */
[----:B------:R-:W-:Y:S02]  /*64d0*/  FMUL.FTZ R221, R7, R221 ;  /* 0x000000dd07dd7220 */ /* 0x000fe40000410000 */
[C---:B------:R-:W-:Y:S02]  /*64e0*/  FADD.FTZ R192, -R236.reuse, R192 ;  /* 0x000000c0ecc07221 */ /* 0x040fe40000010100 */
[C---:B------:R-:W-:Y:S02]  /*64f0*/  FADD.FTZ R193, -R236.reuse, R193 ;  /* 0x000000c1ecc17221 */ /* 0x040fe40000010100 */
[----:B------:R-:W-:Y:S02]  /*6500*/  FADD.FTZ R191, -R236, R191 ;  /* 0x000000bfecbf7221 */ /* 0x000fe40000010100 */
[----:B--2---:R-:W-:Y:S02]  /*6510*/  FFMA.FTZ R224, R244, R224, R20 ;  /* 0x000000e0f4e07223 */ /* 0x004fe40000010014 */
[----:B----4-:R-:W-:-:S02]  /*6520*/  FFMA.FTZ R222, R235, R222, R26 ;  /* 0x000000deebde7223 */ /* 0x010fc4000001001a */
[C---:B------:R-:W-:Y:S02]  /*6530*/  FADD.FTZ R235, -R236.reuse, R212 ;  /* 0x000000d4eceb7221 */ /* 0x040fe40000010100 */
[C---:B------:R-:W-:Y:S02]  /*6540*/  FADD.FTZ R212, -R236.reuse, R211 ;  /* 0x000000d3ecd47221 */ /* 0x040fe40000010100 */
[----:B------:R-:W-:Y:S02]  /*6550*/  FADD.FTZ R211, -R236, R204 ;  /* 0x000000ccecd37221 */ /* 0x000fe40000010100 */
[----:B---3--:R-:W-:Y:S02]  /*6560*/  FFMA.FTZ R221, R234, R221, R25 ;  /* 0x000000ddeadd7223 */ /* 0x008fe40000010019 */
[C---:B------:R-:W-:Y:S02]  /*6570*/  FADD.FTZ R234, -R236.reuse, R213 ;  /* 0x000000d5ecea7221 */ /* 0x040fe40000010100 */
[----:B------:R-:W-:-:S02]  /*6580*/  FADD.FTZ R213, -R236, R159 ;  /* 0x0000009fecd57221 */ /* 0x000fc40000010100 */
[----:B------:R-:W-:Y:S02]  /*6590*/  FMUL.FTZ R159, R7, R193 ;  /* 0x000000c1079f7220 */ /* 0x000fe40000410000 */
[----:B------:R-:W2:Y:S01]  /*65a0*/  LDL R193, [R1+0x20] ;  /* 0x0000200001c17983 */ /* 0x000ea20000100800 */
[----:B------:R-:W-:Y:S02]  /*65b0*/  FFMA.FTZ R227, R231, R227, R23 ;  /* 0x000000e3e7e37223 */ /* 0x000fe40000010017 */
[----:B------:R-:W-:Y:S02]  /*65c0*/  FFMA.FTZ R226, R232, R226, R22 ;  /* 0x000000e2e8e27223 */ /* 0x000fe40000010016 */
[----:B------:R-:W-:Y:S02]  /*65d0*/  FFMA.FTZ R225, R233, R225, R21 ;  /* 0x000000e1e9e17223 */ /* 0x000fe40000010015 */
[----:B------:R-:W-:-:S03]  /*65e0*/  FADD.FTZ R233, -R236, R214 ;  /* 0x000000d6ece97221 */ /* 0x000fc60000010100 */
[----:B------:R1:W-:Y:S01]  /*65f0*/  STG.E.128 [R228.64], R224 ;  /* 0x000000e0e4007986 */ /* 0x0003e2000c101d04 */
[C---:B------:R-:W-:Y:S02]  /*6600*/  FADD.FTZ R214, -R236.reuse, R177 ;  /* 0x000000b1ecd67221 */ /* 0x040fe40000010100 */
[C---:B------:R-:W-:Y:S02]  /*6610*/  FADD.FTZ R177, -R236.reuse, R156 ;  /* 0x0000009cecb17221 */ /* 0x040fe40000010100 */
[----:B------:R-:W-:Y:S02]  /*6620*/  FMUL.FTZ R156, R7, R192 ;  /* 0x000000c0079c7220 */ /* 0x000fe40000410000 */
[----:B------:R-:W3:Y:S01]  /*6630*/  LDL R192, [R1+0x1c] ;  /* 0x00001c0001c07983 */ /* 0x000ee20000100800 */
[C---:B-1----:R-:W-:Y:S02]  /*6640*/  FADD.FTZ R226, -R236.reuse, R217 ;  /* 0x000000d9ece27221 */ /* 0x042fe40000010100 */
[----:B------:R-:W-:-:S02]  /*6650*/  FADD.FTZ R227, -R236, R218 ;  /* 0x000000daece37221 */ /* 0x000fc40000010100 */
[C---:B------:R-:W-:Y:S02]  /*6660*/  FADD.FTZ R217, -R236.reuse, R172 ;  /* 0x000000acecd97221 */ /* 0x040fe40000010100 */
[----:B------:R-:W-:Y:S02]  /*6670*/  FADD.FTZ R218, -R236, R173 ;  /* 0x000000adecda7221 */ /* 0x000fe40000010100 */
[----:B------:R-:W-:-:S04]  /*6680*/  IMAD.WIDE.U32 R172, R249, R252, c[0x0][0x208] ;  /* 0x00008200f9ac7625 */ /* 0x000fc800078e00fc */
[C---:B------:R-:W-:Y:S02]  /*6690*/  FMUL.FTZ R249, R7.reuse, R211 ;  /* 0x000000d307f97220 */ /* 0x040fe40000410000 */
[C---:B------:R-:W-:Y:S02]  /*66a0*/  FMUL.FTZ R211, R7.reuse, R191 ;  /* 0x000000bf07d37220 */ /* 0x040fe40000410000 */
[----:B------:R-:W4:Y:S01]  /*66b0*/  LDL R191, [R1+0x18] ;  /* 0x0000180001bf7983 */ /* 0x000f220000100800 */
[C---:B------:R-:W-:Y:S02]  /*66c0*/  FADD.FTZ R223, -R236.reuse, R223 ;  /* 0x000000dfecdf7221 */ /* 0x040fe40000010100 */
[----:B------:R-:W-:Y:S02]  /*66d0*/  FADD.FTZ R220, -R236, R220 ;  /* 0x000000dcecdc7221 */ /* 0x000fe40000010100 */
[C---:B------:R-:W-:Y:S02]  /*66e0*/  FMUL.FTZ R223, R7.reuse, R223 ;  /* 0x000000df07df7220 */ /* 0x040fe40000410000 */
[----:B------:R-:W-:-:S02]  /*66f0*/  FMUL.FTZ R220, R7, R220 ;  /* 0x000000dc07dc7220 */ /* 0x000fc40000410000 */
[----:B------:R-:W-:Y:S02]  /*6700*/  FFMA.FTZ R223, R242, R223, R27 ;  /* 0x000000dff2df7223 */ /* 0x000fe4000001001b */
[----:B------:R-:W-:Y:S02]  /*6710*/  FFMA.FTZ R220, R243, R220, R24 ;  /* 0x000000dcf3dc7223 */ /* 0x000fe40000010018 */
[----:B------:R-:W-:-:S04]  /*6720*/  IMAD.WIDE.U32 R224, R250, R252, c[0x0][0x208] ;  /* 0x00008200fae07625 */ /* 0x000fc800078e00fc */
[C---:B------:R-:W-:Y:S02]  /*6730*/  FADD.FTZ R188, -R236.reuse, R188 ;  /* 0x000000bcecbc7221 */ /* 0x040fe40000010100 */
[C---:B------:R-:W-:Y:S02]  /*6740*/  FADD.FTZ R232, -R236.reuse, R215 ;  /* 0x000000d7ece87221 */ /* 0x040fe40000010100 */
[C---:B------:R-:W-:Y:S02]  /*6750*/  FADD.FTZ R200, -R236.reuse, R200 ;  /* 0x000000c8ecc87221 */ /* 0x040fe40000010100 */
[C---:B------:R-:W-:Y:S02]  /*6760*/  FADD.FTZ R181, -R236.reuse, R181 ;  /* 0x000000b5ecb57221 */ /* 0x040fe40000010100 */
[C---:B------:R-:W-:Y:S01]  /*6770*/  FADD.FTZ R215, -R236.reuse, R178 ;  /* 0x000000b2ecd77221 */ /* 0x040fe20000010100 */
[----:B------:R1:W-:Y:S01]  /*6780*/  STG.E.128 [R224.64], R220 ;  /* 0x000000dce0007986 */ /* 0x0003e2000c101d04 */
        /* <DEDUP_REMOVED lines=8> */
[C---:B-1----:R-:W-:Y:S02]  /*6810*/  FADD.FTZ R223, -R236.reuse, R162 ;  /* 0x000000a2ecdf7221 */ /* 0x042fe40000010100 */
[C---:B------:R-:W-:Y:S02]  /*6820*/  FMUL.FTZ R162, R7.reuse, R181 ;  /* 0x000000b507a27220 */ /* 0x040fe40000410000 */
[C---:B------:R-:W-:Y:S02]  /*6830*/  FADD.FTZ R222, -R236.reuse, R161 ;  /* 0x000000a1ecde7221 */ /* 0x040fe40000010100 */
[----:B------:R-:W-:Y:S02]  /*6840*/  FMUL.FTZ R244, R7, R200 ;  /* 0x000000c807f47220 */ /* 0x000fe40000410000 */
[C---:B------:R-:W-:Y:S01]  /*6850*/  FADD.FTZ R205, -R236.reuse, R207 ;  /* 0x000000cfeccd7221 */ /* 0x040fe20000010100 */
[----:B------:R-:W4:Y:S01]  /*6860*/  LDL R200, [R1+0x24] ;  /* 0x0000240001c87983 */ /* 0x000f220000100800 */
[----:B------:R-:W-:-:S02]  /*6870*/  FADD.FTZ R189, -R236, R189 ;  /* 0x000000bdecbd7221 */ /* 0x000fc40000010100 */
[C---:B------:R-:W-:Y:S02]  /*6880*/  FADD.FTZ R190, -R236.reuse, R190 ;  /* 0x000000beecbe7221 */ /* 0x040fe40000010100 */
[C---:B------:R-:W-:Y:S02]  /*6890*/  FADD.FTZ R171, -R236.reuse, R171 ;  /* 0x000000abecab7221 */ /* 0x040fe40000010100 */
[C---:B------:R-:W-:Y:S02]  /*68a0*/  FADD.FTZ R221, -R236.reuse, R160 ;  /* 0x000000a0ecdd7221 */ /* 0x040fe40000010100 */
[C---:B------:R-:W-:Y:S02]  /*68b0*/  FADD.FTZ R224, -R236.reuse, R163 ;  /* 0x000000a3ece07221 */ /* 0x040fe40000010100 */
[----:B------:R-:W-:Y:S01]  /*68c0*/  FMUL.FTZ R161, R7, R180 ;  /* 0x000000b407a17220 */ /* 0x000fe20000410000 */
[----:B------:R-:W-:Y:S01]  /*68d0*/  MOV R180, R157 ;  /* 0x0000009d00b47202 */ /* 0x000fe20000000f00 */
        /* <DEDUP_REMOVED lines=29> */
[C---:B------:R-:W-:Y:S01]  /*6ab0*/  FMUL.FTZ R157, R7.reuse, R219 ;  /* 0x000000db079d7220 */ /* 0x040fe20000410000 */
[----:B------:R-:W-:Y:S01]  /*6ac0*/  MOV R219, R162 ;  /* 0x000000a200db7202 */ /* 0x000fe20000000f00 */
[----:B------:R-:W-:-:S02]  /*6ad0*/  FMUL.FTZ R236, R7, R210 ;  /* 0x000000d207ec7220 */ /* 0x000fc40000410000 */
[C---:B------:R-:W-:Y:S01]  /*6ae0*/  FMUL.FTZ R163, R7.reuse, R184 ;  /* 0x000000b807a37220 */ /* 0x040fe20000410000 */
[----:B------:R-:W-:Y:S01]  /*6af0*/  MOV R184, R156 ;  /* 0x0000009c00b87202 */ /* 0x000fe20000000f00 */
[C---:B------:R-:W-:Y:S02]  /*6b00*/  FMUL.FTZ R158, R7.reuse, R189 ;  /* 0x000000bd079e7220 */ /* 0x040fe40000410000 */
[C---:B------:R-:W-:Y:S02]  /*6b10*/  FMUL.FTZ R210, R7.reuse, R190 ;  /* 0x000000be07d27220 */ /* 0x040fe40000410000 */
[C---:B------:R-:W-:Y:S02]  /*6b20*/  FMUL.FTZ R162, R7.reuse, R171 ;  /* 0x000000ab07a27220 */ /* 0x040fe40000410000 */
[C---:B------:R-:W-:Y:S01]  /*6b30*/  FMUL.FTZ R156, R7.reuse, R185 ;  /* 0x000000b9079c7220 */ /* 0x040fe20000410000 */
[----:B------:R-:W-:Y:S01]  /*6b40*/  MOV R185, R159 ;  /* 0x0000009f00b97202 */ /* 0x000fe20000000f00 */
        /* <DEDUP_REMOVED lines=11> */
[C---:B------:R-:W-:Y:S02]  /*6c00*/  FMUL.FTZ R175, R7.reuse, R212 ;  /* 0x000000d407af7220 */ /* 0x040fe40000410000 */
[C---:B------:R-:W-:Y:S02]  /*6c10*/  FMUL.FTZ R230, R7.reuse, R198 ;  /* 0x000000c607e67220 */ /* 0x040fe40000410000 */
[C---:B------:R-:W-:Y:S02]  /*6c20*/  FMUL.FTZ R212, R7.reuse, R195 ;  /* 0x000000c307d47220 */ /* 0x040fe40000410000 */
[C---:B------:R-:W-:Y:S01]  /*6c30*/  FMUL.FTZ R198, R7.reuse, R186 ;  /* 0x000000ba07c67220 */ /* 0x040fe20000410000 */
[----:B------:R-:W-:Y:S01]  /*6c40*/  MOV R186, R158 ;  /* 0x0000009e00ba7202 */ /* 0x000fe20000000f00 */
[C---:B------:R-:W-:Y:S01]  /*6c50*/  FMUL.FTZ R225, R7.reuse, R225 ;  /* 0x000000e107e17220 */ /* 0x040fe20000410000 */
[----:B------:R-:W-:Y:S01]  /*6c60*/  MOV R181, R156 ;  /* 0x0000009c00b57202 */ /* 0x000fe20000000f00 */
[----:B------:R-:W-:-:S02]  /*6c70*/  FMUL.FTZ R226, R7, R226 ;  /* 0x000000e207e27220 */ /* 0x000fc40000410000 */
[C---:B------:R-:W-:Y:S02]  /*6c80*/  FMUL.FTZ R227, R7.reuse, R227 ;  /* 0x000000e307e37220 */ /* 0x040fe40000410000 */
[C---:B------:R-:W-:Y:S01]  /*6c90*/  FMUL.FTZ R195, R7.reuse, R216 ;  /* 0x000000d807c37220 */ /* 0x040fe20000410000 */
[----:B------:R-:W-:Y:S01]  /*6ca0*/  MOV R216, R159 ;  /* 0x0000009f00d87202 */ /* 0x000fe20000000f00 */
[C---:B------:R-:W-:Y:S01]  /*6cb0*/  FMUL.FTZ R214, R7.reuse, R217 ;  /* 0x000000d907d67220 */ /* 0x040fe20000410000 */
[----:B------:R-:W-:Y:S01]  /*6cc0*/  MOV R217, R160 ;  /* 0x000000a000d97202 */ /* 0x000fe20000000f00 */
[C---:B------:R-:W-:Y:S01]  /*6cd0*/  FMUL.FTZ R158, R7.reuse, R220 ;  /* 0x000000dc079e7220 */ /* 0x040fe20000410000 */
[----:B------:R-:W-:Y:S01]  /*6ce0*/  MOV R220, R163 ;  /* 0x000000a300dc7202 */ /* 0x000fe20000000f00 */
[C---:B------:R-:W-:Y:S02]  /*6cf0*/  FMUL.FTZ R174, R7.reuse, R233 ;  /* 0x000000e907ae7220 */ /* 0x040fe40000410000 */
[C---:B------:R-:W-:Y:S01]  /*6d00*/  FMUL.FTZ R156, R7.reuse, R218 ;  /* 0x000000da079c7220 */ /* 0x040fe20000410000 */
[----:B------:R-:W-:Y:S01]  /*6d10*/  MOV R218, R161 ;  /* 0x000000a100da7202 */ /* 0x000fe20000000f00 */
        /* <DEDUP_REMOVED lines=26> */
[----:B--2---:R-:W-:Y:S02]  /*6ec0*/  FFMA.FTZ R166, R193, R227, R30 ;  /* 0x000000e3c1a67223 */ /* 0x004fe4000001001e */
[C---:B------:R-:W-:Y:S02]  /*6ed0*/  FMUL.FTZ R193, R7.reuse, R182 ;  /* 0x000000b607c17220 */ /* 0x040fe40000410000 */
[----:B---3--:R-:W-:Y:S02]  /*6ee0*/  FFMA.FTZ R165, R192, R226, R29 ;  /* 0x000000e2c0a57223 */ /* 0x008fe4000001001d */
[----:B------:R-:W-:Y:S02]  /*6ef0*/  FMUL.FTZ R192, R7, R178 ;  /* 0x000000b207c07220 */ /* 0x000fe40000410000 */
[----:B----4-:R-:W-:-:S02]  /*6f00*/  FFMA.FTZ R164, R191, R225, R28 ;  /* 0x000000e1bfa47223 */ /* 0x010fc4000001001c */
[C---:B------:R-:W-:Y:S02]  /*6f10*/  FMUL.FTZ R191, R7.reuse, R177 ;  /* 0x000000b107bf7220 */ /* 0x040fe40000410000 */
[----:B------:R-:W-:Y:S02]  /*6f20*/  FMUL.FTZ R7, R7, R213 ;  /* 0x000000d507077220 */ /* 0x000fe40000410000 */
[----:B------:R-:W2:Y:S01]  /*6f30*/  LDL.LU R213, [R1] ;  /* 0x0000000001d57983 */ /* 0x000ea20000300800 */
[----:B------:R-:W-:Y:S01]  /*6f40*/  HFMA2.MMA R215, -RZ, RZ, 0, 9.5367431640625e-07 ;  /* 0x00000010ffd77435 */ /* 0x000fe200000001ff */
[----:B------:R-:W-:Y:S02]  /*6f50*/  FFMA.FTZ R175, R91, R175, R39 ;  /* 0x000000af5baf7223 */ /* 0x000fe40000010027 */
[----:B------:R-:W-:Y:S02]  /*6f60*/  FFMA.FTZ R179, R95, R179, R43 ;  /* 0x000000b35fb37223 */ /* 0x000fe4000001002b */
[----:B------:R-:W-:-:S02]  /*6f70*/  FFMA.FTZ R178, R94, R232, R42 ;  /* 0x000000e85eb27223 */ /* 0x000fc4000001002a */
[----:B------:R-:W-:-:S03]  /*6f80*/  FFMA.FTZ R177, R93, R236, R41 ;  /* 0x000000ec5db17223 */ /* 0x000fc60000010029 */
[----:B------:R-:W-:-:S04]  /*6f90*/  IMAD.WIDE.U32 R202, R247, R215, c[0x0][0x208] ;  /* 0x00008200f7ca7625 */ /* 0x000fc800078e00d7 */
[----:B------:R-:W-:-:S04]  /*6fa0*/  IMAD.WIDE.U32 R204, R246, R215, c[0x0][0x208] ;  /* 0x00008200f6cc7625 */ /* 0x000fc800078e00d7 */
[----:B------:R-:W-:-:S04]  /*6fb0*/  IMAD.WIDE.U32 R206, R245, R215, c[0x0][0x208] ;  /* 0x00008200f5ce7625 */ /* 0x000fc800078e00d7 */
[----:B------:R-:W-:Y:S02]  /*6fc0*/  FFMA.FTZ R183, R99, R183, R47 ;  /* 0x000000b763b77223 */ /* 0x000fe4000001002f */
[----:B------:R-:W-:Y:S02]  /*6fd0*/  FFMA.FTZ R182, R98, R231, R46 ;  /* 0x000000e762b67223 */ /* 0x000fe4000001002e */
[----:B------:R-:W-:-:S04]  /*6fe0*/  IMAD.WIDE.U32 R208, R241, R215, c[0x0][0x208] ;  /* 0x00008200f1d07625 */ /* 0x000fc800078e00d7 */
[----:B------:R-:W-:Y:S02]  /*6ff0*/  FFMA.FTZ R187, R103, R187, R51 ;  /* 0x000000bb67bb7223 */ /* 0x000fe40000010033 */
[----:B------:R-:W-:Y:S02]  /*7000*/  FFMA.FTZ R167, R200, R228, R31 ;  /* 0x000000e4c8a77223 */ /* 0x000fe4000001001f */
[----:B------:R-:W-:-:S03]  /*7010*/  IMAD.WIDE.U32 R200, R248, R215, c[0x0][0x208] ;  /* 0x00008200f8c87625 */ /* 0x000fc600078e00d7 */
[----:B------:R1:W-:Y:S01]  /*7020*/  STG.E.128 [R172.64], R164 ;  /* 0x000000a4ac007986 */ /* 0x0003e2000c101d04 */
[----:B------:R-:W-:Y:S01]  /*7030*/  MOV R228, R185 ;  /* 0x000000b900e47202 */ /* 0x000fe20000000f00 */
[----:B------:R-:W-:Y:S02]  /*7040*/  FFMA.FTZ R185, R101, R234, R49 ;  /* 0x000000ea65b97223 */ /* 0x000fe40000010031 */
[----:B-1----:R-:W-:Y:S02]  /*7050*/  FFMA.FTZ R173, R89, R240, R37 ;  /* 0x000000f059ad7223 */ /* 0x002fe40000010025 */
[----:B------:R-:W-:Y:S02]  /*7060*/  FFMA.FTZ R172, R88, R250, R36 ;  /* 0x000000fa58ac7223 */ /* 0x000fe40000010024 */
[----:B------:R-:W-:Y:S01]  /*7070*/  FFMA.FTZ R164, R221, R252, R32 ;  /* 0x000000fcdda47223 */ /* 0x000fe20000010020 */
[----:B------:R-:W-:Y:S01]  /*7080*/  MOV R221, R181 ;  /* 0x000000b500dd7202 */ /* 0x000fe20000000f00 */
[----:B------:R-:W-:Y:S01]  /*7090*/  FFMA.FTZ R165, R222, R242, R33 ;  /* 0x000000f2dea57223 */ /* 0x000fe20000010021 */
[----:B------:R-:W-:Y:S01]  /*70a0*/  MOV R222, R180 ;  /* 0x000000b400de7202 */ /* 0x000fe20000000f00 */
[----:B------:R-:W-:-:S02]  /*70b0*/  FFMA.FTZ R166, R223, R174, R34 ;  /* 0x000000aedfa67223 */ /* 0x000fc40000010022 */
[----:B------:R-:W-:Y:S02]  /*70c0*/  FFMA.FTZ R174, R90, R233, R38 ;  /* 0x000000e95aae7223 */ /* 0x000fe40000010026 */
[----:B------:R-:W-:Y:S01]  /*70d0*/  FFMA.FTZ R167, R224, R176, R35 ;  /* 0x000000b0e0a77223 */ /* 0x000fe20000010023 */
[----:B------:R-:W-:Y:S01]  /*70e0*/  MOV R223, R186 ;  /* 0x000000ba00df7202 */ /* 0x000fe20000000f00 */
[----:B------:R-:W-:Y:S01]  /*70f0*/  FFMA.FTZ R176, R92, R249, R40 ;  /* 0x000000f95cb07223 */ /* 0x000fe20000010028 */
[----:B------:R-:W-:Y:S01]  /*7100*/  MOV R224, R184 ;  /* 0x000000b800e07202 */ /* 0x000fe20000000f00 */
[----:B------:R-:W-:Y:S02]  /*7110*/  FFMA.FTZ R181, R97, R235, R45 ;  /* 0x000000eb61b57223 */ /* 0x000fe4000001002d */
[----:B------:R-:W-:Y:S01]  /*7120*/  FFMA.FTZ R180, R96, R244, R44 ;  /* 0x000000f460b47223 */ /* 0x000fe2000001002c */
[----:B------:R1:W-:Y:S01]  /*7130*/  STG.E.128 [R200.64], R164 ;  /* 0x000000a4c8007986 */ /* 0x0003e2000c101d04 */
[----:B------:R-:W-:-:S02]  /*7140*/  FFMA.FTZ R186, R102, R230, R50 ;  /* 0x000000e666ba7223 */ /* 0x000fc40000010032 */
[----:B------:R-:W-:Y:S01]  /*7150*/  FFMA.FTZ R184, R100, R243, R48 ;  /* 0x000000f364b87223 */ /* 0x000fe20000010030 */
[----:B------:R3:W-:Y:S04]  /*7160*/  STG.E.128 [R202.64], R172 ;  /* 0x000000acca007986 */ /* 0x0007e8000c101d04 */
[----:B------:R-:W-:Y:S04]  /*7170*/  STG.E.128 [R204.64], R176 ;  /* 0x000000b0cc007986 */ /* 0x000fe8000c101d04 */
[----:B------:R-:W-:Y:S04]  /*7180*/  STG.E.128 [R206.64], R180 ;  /* 0x000000b4ce007986 */ /* 0x000fe8000c101d04 */
[----:B------:R4:W-:Y:S01]  /*7190*/  STG.E.128 [R208.64], R184 ;  /* 0x000000b8d0007986 */ /* 0x0009e2000c101d04 */
[----:B-1----:R-:W-:-:S04]  /*71a0*/  IMAD.WIDE.U32 R200, R239, R215, c[0x0][0x208] ;  /* 0x00008200efc87625 */ /* 0x002fc800078e00d7 */
[----:B------:R-:W-:Y:S02]  /*71b0*/  FFMA.FTZ R167, R107, R212, R55 ;  /* 0x000000d46ba77223 */ /* 0x000fe40000010037 */
[----:B------:R-:W-:Y:S02]  /*71c0*/  FFMA.FTZ R166, R106, R229, R54 ;  /* 0x000000e56aa67223 */ /* 0x000fe40000010036 */
[----:B------:R-:W-:Y:S02]  /*71d0*/  FFMA.FTZ R165, R105, R228, R53 ;  /* 0x000000e469a57223 */ /* 0x000fe40000010035 */
[----:B------:R-:W-:Y:S02]  /*71e0*/  FFMA.FTZ R164, R104, R224, R52 ;  /* 0x000000e068a47223 */ /* 0x000fe40000010034 */
[----:B---3--:R-:W-:-:S04]  /*71f0*/  IMAD.WIDE.U32 R202, R238, R215, c[0x0][0x208] ;  /* 0x00008200eeca7625 */ /* 0x008fc800078e00d7 */
[----:B------:R-:W-:Y:S02]  /*7200*/  FFMA.FTZ R175, R111, R211, R59 ;  /* 0x000000d36faf7223 */ /* 0x000fe4000001003b */
[----:B------:R-:W-:Y:S02]  /*7210*/  FFMA.FTZ R174, R110, R210, R58 ;  /* 0x000000d26eae7223 */ /* 0x000fe4000001003a */
[----:B------:R-:W-:Y:S02]  /*7220*/  FFMA.FTZ R173, R109, R223, R57 ;  /* 0x000000df6dad7223 */ /* 0x000fe40000010039 */
[----:B------:R-:W-:Y:S02]  /*7230*/  FFMA.FTZ R172, R108, R222, R56 ;  /* 0x000000de6cac7223 */ /* 0x000fe40000010038 */
[----:B----4-:R-:W-:Y:S02]  /*7240*/  FFMA.FTZ R187, R123, R195, R71 ;  /* 0x000000c37bbb7223 */ /* 0x010fe40000010047 */
[----:B------:R-:W-:-:S02]  /*7250*/  FFMA.FTZ R186, R122, R194, R70 ;  /* 0x000000c27aba7223 */ /* 0x000fc40000010046 */
[-C--:B------:R-:W-:Y:S01]  /*7260*/  IMAD.WIDE.U32 R204, R237, R215.reuse, c[0x0][0x208] ;  /* 0x00008200edcc7625 */ /* 0x080fe200078e00d7 */
[----:B------:R1:W-:Y:S03]  /*7270*/  STG.E.128 [R200.64], R164 ;  /* 0x000000a4c8007986 */ /* 0x0003e6000c101d04 */
[----:B------:R-:W-:Y:S01]  /*7280*/  IMAD.WIDE.U32 R208, R2, R215, c[0x0][0x208] ;  /* 0x0000820002d07625 */ /* 0x000fe200078e00d7 */
[----:B------:R3:W-:Y:S03]  /*7290*/  STG.E.128 [R202.64], R172 ;  /* 0x000000acca007986 */ /* 0x0007e6000c101d04 */
[----:B------:R-:W-:Y:S02]  /*72a0*/  FFMA.FTZ R179, R115, R199, R63 ;  /* 0x000000c773b37223 */ /* 0x000fe4000001003f */
[----:B------:R-:W-:-:S02]  /*72b0*/  FFMA.FTZ R178, R114, R198, R62 ;  /* 0x000000c672b27223 */ /* 0x000fc4000001003e */
[----:B------:R-:W-:Y:S02]  /*72c0*/  FFMA.FTZ R177, R113, R221, R61 ;  /* 0x000000dd71b17223 */ /* 0x000fe4000001003d */
[----:B------:R-:W-:Y:S02]  /*72d0*/  FFMA.FTZ R176, R112, R220, R60 ;  /* 0x000000dc70b07223 */ /* 0x000fe4000001003c */
[----:B------:R-:W-:Y:S02]  /*72e0*/  FFMA.FTZ R183, R119, R197, R67 ;  /* 0x000000c577b77223 */ /* 0x000fe40000010043 */
[----:B------:R-:W-:Y:S02]  /*72f0*/  FFMA.FTZ R182, R118, R196, R66 ;  /* 0x000000c476b67223 */ /* 0x000fe40000010042 */
[----:B------:R-:W-:-:S04]  /*7300*/  IMAD.WIDE.U32 R194, R4, R215, c[0x0][0x208] ;  /* 0x0000820004c27625 */ /* 0x000fc800078e00d7 */
[----:B------:R-:W-:-:S04]  /*7310*/  IMAD.WIDE.U32 R206, R0, R215, c[0x0][0x208] ;  /* 0x0000820000ce7625 */ /* 0x000fc800078e00d7 */
[----:B------:R-:W-:Y:S02]  /*7320*/  FFMA.FTZ R181, R117, R219, R65 ;  /* 0x000000db75b57223 */ /* 0x000fe40000010041 */
[----:B------:R-:W-:Y:S02]  /*7330*/  FFMA.FTZ R180, R116, R218, R64 ;  /* 0x000000da74b47223 */ /* 0x000fe40000010040 */
[----:B------:R-:W-:-:S04]  /*7340*/  IMAD.WIDE.U32 R2, R3, R215, c[0x0][0x208] ;  /* 0x0000820003027625 */ /* 0x000fc800078e00d7 */
[----:B------:R-:W-:-:S04]  /*7350*/  IMAD.WIDE.U32 R4, R5, R215, c[0x0][0x208] ;  /* 0x0000820005047625 */ /* 0x000fc800078e00d7 */
[----:B------:R-:W-:Y:S01]  /*7360*/  IMAD.WIDE.U32 R196, R6, R215, c[0x0][0x208] ;  /* 0x0000820006c47625 */ /* 0x000fe200078e00d7 */
[----:B------:R0:W-:Y:S03]  /*7370*/  STG.E.128 [R204.64], R176 ;  /* 0x000000b0cc007986 */ /* 0x0001e6000c101d04 */
[----:B------:R-:W-:Y:S02]  /*7380*/  FFMA.FTZ R185, R121, R217, R69 ;  /* 0x000000d979b97223 */ /* 0x000fe40000010045 */
[----:B------:R-:W-:Y:S02]  /*7390*/  FFMA.FTZ R184, R120, R216, R68 ;  /* 0x000000d878b87223 */ /* 0x000fe40000010044 */
[----:B-1----:R-:W-:Y:S02]  /*73a0*/  FFMA.FTZ R167, R127, R158, R75 ;  /* 0x0000009e7fa77223 */ /* 0x002fe4000001004b */
[----:B------:R-:W-:-:S02]  /*73b0*/  FFMA.FTZ R166, R126, R157, R74 ;  /* 0x0000009d7ea67223 */ /* 0x000fc4000001004a */
[----:B------:R-:W-:Y:S02]  /*73c0*/  FFMA.FTZ R165, R125, R156, R73 ;  /* 0x0000009c7da57223 */ /* 0x000fe40000010049 */
[----:B------:R-:W-:Y:S02]  /*73d0*/  FFMA.FTZ R164, R124, R214, R72 ;  /* 0x000000d67ca47223 */ /* 0x000fe40000010048 */
[----:B---3--:R-:W-:Y:S02]  /*73e0*/  FFMA.FTZ R175, R131, R162, R79 ;  /* 0x000000a283af7223 */ /* 0x008fe4000001004f */
[----:B------:R-:W-:Y:S02]  /*73f0*/  FFMA.FTZ R174, R130, R161, R78 ;  /* 0x000000a182ae7223 */ /* 0x000fe4000001004e */
[----:B------:R-:W-:Y:S02]  /*7400*/  FFMA.FTZ R173, R129, R160, R77 ;  /* 0x000000a081ad7223 */ /* 0x000fe4000001004d */
[----:B------:R-:W-:Y:S01]  /*7410*/  FFMA.FTZ R172, R128, R159, R76 ;  /* 0x0000009f80ac7223 */ /* 0x000fe2000001004c */
[----:B------:R0:W-:Y:S01]  /*7420*/  STG.E.128 [R206.64], R180 ;  /* 0x000000b4ce007986 */ /* 0x0001e2000c101d04 */
[----:B------:R-:W-:-:S02]  /*7430*/  FFMA.FTZ R159, R135, R170, R83 ;  /* 0x000000aa879f7223 */ /* 0x000fc40000010053 */
[----:B------:R-:W-:Y:S02]  /*7440*/  FFMA.FTZ R158, R134, R169, R82 ;  /* 0x000000a9869e7223 */ /* 0x000fe40000010052 */
[----:B------:R-:W-:Y:S02]  /*7450*/  FFMA.FTZ R157, R133, R168, R81 ;  /* 0x000000a8859d7223 */ /* 0x000fe40000010051 */
[----:B------:R-:W-:Y:S01]  /*7460*/  FFMA.FTZ R156, R132, R163, R80 ;  /* 0x000000a3849c7223 */ /* 0x000fe20000010050 */
[----:B------:R0:W-:Y:S01]  /*7470*/  STG.E.128 [R208.64], R184 ;  /* 0x000000b8d0007986 */ /* 0x0001e2000c101d04 */
[----:B------:R-:W-:Y:S02]  /*7480*/  FFMA.FTZ R163, R139, R190, R87 ;  /* 0x000000be8ba37223 */ /* 0x000fe40000010057 */
[----:B------:R-:W-:Y:S02]  /*7490*/  FFMA.FTZ R162, R138, R189, R86 ;  /* 0x000000bd8aa27223 */ /* 0x000fe40000010056 */
[----:B------:R-:W-:-:S02]  /*74a0*/  FFMA.FTZ R161, R137, R188, R85 ;  /* 0x000000bc89a17223 */ /* 0x000fc40000010055 */
[----:B------:R-:W-:Y:S01]  /*74b0*/  FFMA.FTZ R160, R136, R171, R84 ;  /* 0x000000ab88a07223 */ /* 0x000fe20000010054 */
[----:B------:R0:W-:Y:S01]  /*74c0*/  STG.E.128 [R2.64], R164 ;  /* 0x000000a402007986 */ /* 0x0001e2000c101d04 */
[----:B------:R-:W-:Y:S02]  /*74d0*/  FFMA.FTZ R171, R143, R7, R11 ;  /* 0x000000078fab7223 */ /* 0x000fe4000001000b */
[----:B------:R-:W-:Y:S02]  /*74e0*/  FFMA.FTZ R170, R142, R193, R10 ;  /* 0x000000c18eaa7223 */ /* 0x000fe4000001000a */
[----:B------:R-:W-:Y:S02]  /*74f0*/  FFMA.FTZ R169, R141, R192, R9 ;  /* 0x000000c08da97223 */ /* 0x000fe40000010009 */
[----:B------:R-:W-:Y:S01]  /*7500*/  FFMA.FTZ R168, R140, R191, R8 ;  /* 0x000000bf8ca87223 */ /* 0x000fe20000010008 */
[----:B------:R0:W-:Y:S04]  /*7510*/  STG.E.128 [R194.64], R172 ;  /* 0x000000acc2007986 */ /* 0x0001e8000c101d04 */
[----:B------:R0:W-:Y:S01]  /*7520*/  STG.E.128 [R4.64], R156 ;  /* 0x0000009c04007986 */ /* 0x0001e2000c101d04 */
[----:B--2---:R-:W-:Y:S01]  /*7530*/  IMAD.WIDE.U32 R198, R213, R215, c[0x0][0x208] ;  /* 0x00008200d5c67625 */ /* 0x004fe200078e00d7 */
[----:B------:R-:W-:-:S02]  /*7540*/  HFMA2.MMA R215, -RZ, RZ, 0, 2.384185791015625e-07 ;  /* 0x00000004ffd77435 */ /* 0x000fc400000001ff */
[----:B------:R0:W-:Y:S04]  /*7550*/  STG.E.128 [R196.64], R160 ;  /* 0x000000a0c4007986 */ /* 0x0001e8000c101d04 */
[----:B------:R0:W-:Y:S04]  /*7560*/  STG.E.128 [R198.64], R168 ;  /* 0x000000a8c6007986 */ /* 0x0001e8000c101d04 */
[----:B------:R-:W-:-:S05]  /*7570*/  IMAD R251, R215, c[0x0][0x160], R251 ;  /* 0x00005800d7fb7a24 */ /* 0x000fca00078e02fb */
[----:B------:R-:W-:-:S13]  /*7580*/  ISETP.GE.AND P1, PT, R251, c[0x0][0x164], PT ;  /* 0x00005900fb007a0c */ /* 0x000fda0003f26270 */
[----:B0----5:R-:W-:Y:S01]  /*7590*/  @P1 CALL.REL.NOINC `(.L_x_59905) ;  /* 0x0000001000001944 */ /* 0x021fe20003c00000 */
[----:B------:R-:W-:Y:S05]  /*75a0*/  BRA `(.L_x_59906) ;  /* 0xffff965000007947 */ /* 0x000fea000383ffff */
.L_x_59905:
[----:B------:R-:W-:Y:S05]  /*75b0*/  EXIT ;  /* 0x000000000000794d */ /* 0x000fea0003800000 */
.L_x_59903:
[----:B-1----:R-:W-:Y:S01]  /*75c0*/  HFMA2.MMA R243, -RZ, RZ, 0, 5.9604644775390625e-08 ;  /* 0x00000001fff37435 */ /* 0x002fe200000001ff */
[----:B------:R-:W-:Y:S02]  /*75d0*/  MOV R7, R236 ;  /* 0x000000ec00077202 */ /* 0x000fe40000000f00 */
[----:B------:R-:W-:-:S03]  /*75e0*/  MOV R242, 0x7600 ;  /* 0x0000760000f27802 */ /* 0x000fc60000000f00 */
[----:B------:R-:W-:Y:S05]  /*75f0*/  CALL.REL.NOINC `($__internal_75_$__cuda_sm70_shflsync_bfly_p) ;  /* 0x00000d3000007944 */ /* 0x000fea0003c00000 */
[----:B01---5:R-:W-:Y:S05]  /*7600*/  BRA `(.L_x_59907) ;  /* 0xffffde8000007947 */ /* 0x023fea000383ffff */
.L_x_59904:
[----:B------:R-:W-:Y:S01]  /*7610*/  HFMA2.MMA R243, -RZ, RZ, 0, 1.1920928955078125e-07 ;  /* 0x00000002fff37435 */ /* 0x000fe200000001ff */
[----:B------:R-:W-:Y:S02]  /*7620*/  MOV R7, R236 ;  /* 0x000000ec00077202 */ /* 0x000fe40000000f00 */
[----:B------:R-:W-:-:S03]  /*7630*/  MOV R242, 0x7650 ;  /* 0x0000765000f27802 */ /* 0x000fc60000000f00 */
[----:B------:R-:W-:Y:S05]  /*7640*/  CALL.REL.NOINC `($__internal_75_$__cuda_sm70_shflsync_bfly_p) ;  /* 0x00000ce000007944 */ /* 0x000fea0003c00000 */
[----:B-1----:R-:W-:Y:S01]  /*7650*/  FADD.FTZ R236, R236, R7 ;  /* 0x00000007ecec7221 */ /* 0x002fe20000010000 */
[----:B------:R-:W-:Y:S02]  /*7660*/  MOV R243, 0x4 ;  /* 0x0000000400f37802 */ /* 0x000fe40000000f00 */
[----:B------:R-:W-:Y:S02]  /*7670*/  MOV R242, 0x76a0 ;  /* 0x000076a000f27802 */ /* 0x000fe40000000f00 */
[----:B------:R-:W-:-:S02]  /*7680*/  MOV R7, R236 ;  /* 0x000000ec00077202 */ /* 0x000fc40000000f00 */
[----:B0----5:R-:W-:Y:S05]  /*7690*/  CALL.REL.NOINC `($__internal_75_$__cuda_sm70_shflsync_bfly_p) ;  /* 0x00000c9000007944 */ /* 0x021fea0003c00000 */
[----:B-1----:R-:W-:Y:S01]  /*76a0*/  FADD.FTZ R236, R236, R7 ;  /* 0x00000007ecec7221 */ /* 0x002fe20000010000 */
[----:B------:R-:W-:Y:S01]  /*76b0*/  HFMA2.MMA R243, -RZ, RZ, 0, 4.76837158203125e-07 ;  /* 0x00000008fff37435 */ /* 0x000fe200000001ff */
[----:B------:R-:W-:-:S03]  /*76c0*/  MOV R242, 0x76f0 ;  /* 0x000076f000f27802 */ /* 0x000fc60000000f00 */
[----:B------:R-:W-:Y:S02]  /*76d0*/  MOV R7, R236 ;  /* 0x000000ec00077202 */ /* 0x000fe40000000f00 */
[----:B0----5:R-:W-:Y:S05]  /*76e0*/  CALL.REL.NOINC `($__internal_75_$__cuda_sm70_shflsync_bfly_p) ;  /* 0x00000c4000007944 */ /* 0x021fea0003c00000 */
[----:B-1----:R-:W-:Y:S01]  /*76f0*/  FADD.FTZ R236, R236, R7 ;  /* 0x00000007ecec7221 */ /* 0x002fe20000010000 */
[----:B------:R-:W-:Y:S01]  /*7700*/  HFMA2.MMA R243, -RZ, RZ, 0, 9.5367431640625e-07 ;  /* 0x00000010fff37435 */ /* 0x000fe200000001ff */
[----:B------:R-:W-:-:S03]  /*7710*/  MOV R242, 0x7740 ;  /* 0x0000774000f27802 */ /* 0x000fc60000000f00 */
[----:B------:R-:W-:Y:S02]  /*7720*/  MOV R7, R236 ;  /* 0x000000ec00077202 */ /* 0x000fe40000000f00 */
[----:B0----5:R-:W-:Y:S05]  /*7730*/  CALL.REL.NOINC `($__internal_75_$__cuda_sm70_shflsync_bfly_p) ;  /* 0x00000bf000007944 */ /* 0x021fea0003c00000 */
[----:B-1----:R-:W-:Y:S01]  /*7740*/  FADD.FTZ R7, R236, R7 ;  /* 0x00000007ec077221 */ /* 0x002fe20000010000 */
[----:B------:R-:W-:-:S03]  /*7750*/  HFMA2.MMA R243, -RZ, RZ, 0, 5.9604644775390625e-08 ;  /* 0x00000001fff37435 */ /* 0x000fc600000001ff */
        /* <DEDUP_REMOVED lines=161> */
[----:B------:R-:W-:-:S04]  /*8170*/  MOV R242, 0x81a0 ;  /* 0x000081a000f27802 */ /* 0x000fc80000000f00 */
[----:B------:R1:W-:Y:S03]  /*8180*/  STL [R1+0x4], R7 ;  /* 0x0000040701007387 */ /* 0x0003e60000100800 */
[----:B01---5:R-:W-:Y:S05]  /*8190*/  CALL.REL.NOINC `($__internal_75_$__cuda_sm70_shflsync_bfly_p) ;  /* 0x0000019000007944 */ /* 0x023fea0003c00000 */
[----:B------:R-:W2:Y:S01]  /*81a0*/  LDL.LU R242, [R1+0x4] ;  /* 0x0000040001f27983 */ /* 0x000ea20000300800 */
[----:B------:R-:W-:Y:S01]  /*81b0*/  MOV R243, 0x2 ;  /* 0x0000000200f37802 */ /* 0x000fe20000000f00 */
[----:B-12---:R-:W-:Y:S01]  /*81c0*/  FADD.FTZ R7, R242, R7 ;  /* 0x00000007f2077221 */ /* 0x006fe20000010000 */
[----:B------:R-:W-:-:S04]  /*81d0*/  MOV R242, 0x8200 ;  /* 0x0000820000f27802 */ /* 0x000fc80000000f00 */
[----:B------:R1:W-:Y:S03]  /*81e0*/  STL [R1+0x4], R7 ;  /* 0x0000040701007387 */ /* 0x0003e60000100800 */
[----:B01---5:R-:W-:Y:S05]  /*81f0*/  CALL.REL.NOINC `($__internal_75_$__cuda_sm70_shflsync_bfly_p) ;  /* 0x0000013000007944 */ /* 0x023fea0003c00000 */
[----:B------:R-:W2:Y:S01]  /*8200*/  LDL.LU R242, [R1+0x4] ;  /* 0x0000040001f27983 */ /* 0x000ea20000300800 */
[----:B------:R-:W-:Y:S01]  /*8210*/  HFMA2.MMA R243, -RZ, RZ, 0, 2.384185791015625e-07 ;  /* 0x00000004fff37435 */ /* 0x000fe200000001ff */
[----:B-12---:R-:W-:Y:S01]  /*8220*/  FADD.FTZ R7, R242, R7 ;  /* 0x00000007f2077221 */ /* 0x006fe20000010000 */
[----:B------:R-:W-:-:S04]  /*8230*/  MOV R242, 0x8260 ;  /* 0x0000826000f27802 */ /* 0x000fc80000000f00 */
[----:B------:R1:W-:Y:S04]  /*8240*/  STL [R1+0x4], R7 ;  /* 0x0000040701007387 */ /* 0x0003e80000100800 */
        /* <DEDUP_REMOVED lines=8> */
[----:B------:R-:W-:Y:S01]  /*82d0*/  HFMA2.MMA R243, -RZ, RZ, 0, 9.5367431640625e-07 ;  /* 0x00000010fff37435 */ /* 0x000fe200000001ff */
[----:B-12---:R-:W-:Y:S01]  /*82e0*/  FADD.FTZ R7, R242, R7 ;  /* 0x00000007f2077221 */ /* 0x006fe20000010000 */
[----:B------:R-:W-:-:S04]  /*82f0*/  MOV R242, 0x8320 ;  /* 0x0000832000f27802 */ /* 0x000fc80000000f00 */
[----:B------:R1:W-:Y:S04]  /*8300*/  STL [R1+0x4], R7 ;  /* 0x0000040701007387 */ /* 0x0003e80000100800 */
[----:B01---5:R-:W-:Y:S05]  /*8310*/  CALL.REL.NOINC `($__internal_75_$__cuda_sm70_shflsync_bfly_p) ;  /* 0x0000001000007944 */ /* 0x023fea0003c00000 */
[----:B01---5:R-:W-:Y:S05]  /*8320*/  BRA `(.L_x_59908) ;  /* 0xffffdcb000007947 */ /* 0x023fea000383ffff */
        .weak           $__internal_75_$__cuda_sm70_shflsync_bfly_p
        .type           $__internal_75_$__cuda_sm70_shflsync_bfly_p,@function
        .size           $__internal_75_$__cuda_sm70_shflsync_bfly_p,(.L_x_65455 - $__internal_75_$__cuda_sm70_shflsync_bfly_p)
$__internal_75_$__cuda_sm70_shflsync_bfly_p:
[----:B------:R0:W-:Y:S04]  /*8330*/  STL [R1+0x6c], R2 ;  /* 0x00006c0201007387 */ /* 0x0001e80000100800 */
[----:B------:R1:W-:Y:S01]  /*8340*/  STL [R1+0x68], R0 ;  /* 0x0000680001007387 */ /* 0x0003e20000100800 */
[----:B0-----:R-:W-:Y:S01]  /*8350*/  MOV R2, 0xffffffff ;  /* 0xffffffff00027802 */ /* 0x001fe20000000f00 */
[----:B-1----:R-:W-:-:S03]  /*8360*/  HFMA2.MMA R0, -RZ, RZ, 0, 1.847743988037109375e-06 ;  /* 0x0000001fff007435 */ /* 0x002fc600000001ff */
[----:B------:R-:W-:Y:S04]  /*8370*/  WARPSYNC R2 ;  /* 0x0000000200007348 */ /* 0x000fe80003800000 */
[----:B------:R0:W1:Y:S04]  /*8380*/  SHFL.BFLY PT, R7, R7, R243, R0 ;  /* 0x0c0000f307077389 */ /* 0x00006800000e0000 */
[----:B0-----:R0:W5:Y:S04]  /*8390*/  LDL.LU R2, [R1+0x6c] ;  /* 0x00006c0001027983 */ /* 0x0011680000300800 */
[----:B------:R0:W5:Y:S01]  /*83a0*/  LDL.LU R0, [R1+0x68] ;  /* 0x0000680001007983 */ /* 0x0001620000300800 */
[----:B------:R-:W-:-:S04]  /*83b0*/  MOV R243, 0x0 ;  /* 0x0000000000f37802 */ /* 0x000fc80000000f00 */
[----:B------:R-:W-:Y:S05]  /*83c0*/  RET.REL.NODEC R242 `(_ZN10layer_norm31ln_parallel_residual_fwd_kernelINS_13Kernel_traitsIfffffjLj2560ELj1ELj4ELj1ELj16ENS_18Kernel_traits_baseILj2560EfffffjLj128EEEEELb0ELb1ELb1EEEvNS_9FwdParamsE) ;  /* 0xffff7c30f2007950 */ /* 0x000fea0003c3ffff */
.L_x_59909:
        /* <DEDUP_REMOVED lines=11> */
.L_x_65455:


//--------------------- .text._ZN10layer_norm31ln_parallel_residual_fwd_kernelINS_13Kernel_traitsIfffffjLj2560ELj1ELj4ELj1ELj16ENS_18Kernel_traits_baseILj2560EfffffjLj128EEEEELb1ELb0ELb0EEEvNS_9FwdParamsE --------------------------
	.section	.text._ZN10layer_norm31ln_parallel_residual_fwd_kernelINS_13Kernel_traitsIfffffjLj2560ELj1ELj4ELj1ELj16ENS_18Kernel_traits_baseILj2560EfffffjLj128EEEEELb1ELb0ELb0EEEvNS_9FwdParamsE,"ax",@progbits
	.sectioninfo	@"SHI_REGISTERS=168"
	.align	128
        .global         _ZN10layer_norm31ln_parallel_residual_fwd_kernelINS_13Kernel_traitsIfffffjLj2560ELj1ELj4ELj1ELj16ENS_18Kernel_traits_baseILj2560EfffffjLj128EEEEELb1ELb0ELb0EEEvNS_9FwdParamsE
        .type           _ZN10layer_norm31ln_parallel_residual_fwd_kernelINS_13Kernel_traitsIfffffjLj2560ELj1ELj4ELj1ELj16ENS_18Kernel_traits_baseILj2560EfffffjLj128EEEEELb1ELb0ELb0EEEvNS_9FwdParamsE,@function
        .size           _ZN10layer_norm31ln_parallel_residual_fwd_kernelINS_13Kernel_traitsIfffffjLj2560ELj1ELj4ELj1ELj16ENS_18Kernel_traits_baseILj2560EfffffjLj128EEEEELb1ELb0ELb0EEEvNS_9FwdParamsE,(.L_x_65456 - _ZN10layer_norm31ln_parallel_residual_fwd_kernelINS_13Kernel_traitsIfffffjLj2560ELj1ELj4ELj1ELj16ENS_18Kernel_traits_baseILj2560EfffffjLj128EEEEELb1ELb0ELb0EEEvNS_9FwdParamsE)
        .other          _ZN10layer_norm31ln_parallel_residual_fwd_kernelINS_13Kernel_traitsIfffffjLj2560ELj1ELj4ELj1ELj16ENS_18Kernel_traits_baseILj2560EfffffjLj128EEEEELb1ELb0ELb0EEEvNS_9FwdParamsE,@"STO_CUDA_ENTRY STV_DEFAULT"
_ZN10layer_norm31ln_parallel_residual_fwd_kernelINS_13Kernel_traitsIfffffjLj2560ELj1ELj4ELj1ELj16ENS_18Kernel_traits_baseILj2560EfffffjLj128EEEEELb1ELb0ELb0EEEvNS_9FwdParamsE:
.text._ZN10layer_norm31ln_parallel_residual_fwd_kernelINS_13Kernel_traitsIfffffjLj2560ELj1ELj4ELj1ELj16ENS_18Kernel_traits_baseILj2560EfffffjLj128EEEEELb1ELb0ELb0EEEvNS_9FwdParamsE:
        /* <DEDUP_REMOVED lines=21> */
[----:B------:R-:W1:Y:S01]  /*0150*/  S2R R11, SR_CTAID.X ;  /* 0x00000000000b7919 */ /* 0x000e620000002500 */
[----:B0-----:R-:W-:Y:S01]  /*0160*/  LOP3.LUT R10, R146, 0x1f, RZ, 0xc0, !PT ;  /* 0x0000001f920a7812 */ /* 0x001fe200078ec0ff */
[----:B-1----:R-:W-:-:S03]  /*0170*/  IMAD R0, R11, c[0x0][0x0], R146 ;  /* 0x000000000b007a24 */ /* 0x002fc600078e0292 */
[----:B------:R-:W-:Y:S02]  /*0180*/  LOP3.LUT R19, R10, 0x1f, RZ, 0x3c, !PT ;  /* 0x0000001f0a137812 */ /* 0x000fe400078e3cff */
[----:B------:R-:W-:-:S05]  /*0190*/  SHF.R.U32.HI R146, RZ, 0x5, R146 ;  /* 0x00000005ff927819 */ /* 0x000fca0000011692 */
[----:B------:R-:W-:Y:S01]  /*01a0*/  IMAD R146, R11, 0x4, R146 ;  /* 0x000000040b927824 */ /* 0x000fe200078e0292 */
        /* <DEDUP_REMOVED lines=38> */
[----:B------:R-:W-:-:S02]  /*0410*/  UIADD3 UR26, UR10, -0xe443238, URZ ;  /* 0xf1bbcdc80a1a7890 */ /* 0x000fc4000fffe03f */
[----:B------:R-:W-:Y:S01]  /*0420*/  IMAD.WIDE.U32 R8, R8, -0x2daee0ad, RZ ;  /* 0xd2511f5308087825 */ /* 0x000fe200078e00ff */
[----:B------:R-:W-:Y:S02]  /*0430*/  UIADD3 UR24, UR10, 0x5384540f, URZ ;  /* 0x5384540f0a187890 */ /* 0x000fe4000fffe03f */
        /* <DEDUP_REMOVED lines=20> */
[----:B------:R-:W-:-:S04]  /*0580*/  IMAD.HI.U32 R3, R6, -0x2daee0ad, RZ ;  /* 0xd2511f5306037827 */ /* 0x000fc800078e00ff */
[----:B------:R-:W-:Y:S01]  /*0590*/  IMAD.HI.U32 R7, R5, -0x326172a9, RZ ;  /* 0xcd9e8d5705077827 */ /* 0x000fe200078e00ff */
[----:B------:R-:W-:-:S03]  /*05a0*/  LOP3.LUT R12, R3, UR27, R12, 0x96, !PT ;  /* 0x0000001b030c7c12 */ /* 0x000fc6000f8e960c */
[----:B------:R-:W-:Y:S01]  /*05b0*/  IMAD.U32 R3, RZ, RZ, UR6 ;  /* 0x00000006ff037e24 */ /* 0x000fe2000f8e00ff */
[----:B------:R-:W-:Y:S01]  /*05c0*/  LOP3.LUT R7, R7, UR26, R2, 0x96, !PT ;  /* 0x0000001a07077c12 */ /* 0x000fe2000f8e9602 */
[----:B------:R-:W-:-:S05]  /*05d0*/  IMAD.MOV.U32 R2, RZ, RZ, c[0x0][0x168] ;  /* 0x00005a00ff027624 */ /* 0x000fca00078e00ff */
[----:B------:R-:W-:-:S04]  /*05e0*/  SHF.R.S32.HI R2, RZ, 0x1f, R2 ;  /* 0x0000001fff027819 */ /* 0x000fc80000011402 */
[----:B------:R-:W-:-:S04]  /*05f0*/  LEA.HI R2, R2, c[0x0][0x168], RZ, 0x2 ;  /* 0x00005a0002027a11 */ /* 0x000fc800078f10ff */
[----:B------:R-:W-:Y:S01]  /*0600*/  LEA.HI.SX32 R19, R2, R19, 0x1e ;  /* 0x0000001302137211 */ /* 0x000fe200078ff2ff */
[----:B------:R-:W-:-:S03]  /*0610*/  IMAD.U32 R2, RZ, RZ, UR14 ;  /* 0x0000000eff027e24 */ /* 0x000fc6000f8e00ff */
[----:B------:R-:W-:-:S13]  /*0620*/  LOP3.LUT P1, RZ, R19, 0xffffffe0, RZ, 0xc0, !PT ;  /* 0xffffffe013ff7812 */ /* 0x000fda000782c0ff */
[----:B------:R-:W-:Y:S01]  /*0630*/  @P1 LOP3.LUT R4, R4, 0x2000, RZ, 0xfc, !PT ;  /* 0x0000200004041812 */ /* 0x000fe200078efcff */
[----:B------:R-:W-:Y:S05]  /*0640*/  @!P1 BRA `(.L_x_59911) ;  /* 0x000001f000009947 */ /* 0x000fea0003800000 */
[----:B------:R-:W-:Y:S01]  /*0650*/  ISETP.NE.U32.AND P0, PT, RZ, c[0x0][0x218], PT ;  /* 0x00008600ff007a0c */ /* 0x000fe20003f05070 */
[----:B------:R-:W-:Y:S01]  /*0660*/  CS2R R22, SRZ ;  /* 0x0000000000167805 */ /* 0x000fe2000001ff00 */
[----:B------:R-:W-:Y:S01]  /*0670*/  CS2R R20, SRZ ;  /* 0x0000000000147805 */ /* 0x000fe2000001ff00 */
[----:B------:R-:W-:Y:S02]  /*0680*/  ISETP.NE.U32.AND P1, PT, RZ, c[0x0][0x220], PT ;  /* 0x00008800ff007a0c */ /* 0x000fe40003f25070 */
[----:B------:R-:W-:Y:S02]  /*0690*/  ISETP.NE.AND.EX P0, PT, RZ, c[0x0][0x21c], PT, P0 ;  /* 0x00008700ff007a0c */ /* 0x000fe40003f05300 */
[----:B------:R-:W-:-:S11]  /*06a0*/  ISETP.NE.AND.EX P1, PT, RZ, c[0x0][0x224], PT, P1 ;  /* 0x00008900ff007a0c */ /* 0x000fd60003f25310 */
[----:B------:R-:W-:-:S04]  /*06b0*/  @P0 LEA R8, P2, R10, c[0x0][0x218], 0x4 ;  /* 0x000086000a080a11 */ /* 0x000fc800078420ff */
[----:B------:R-:W-:-:S05]  /*06c0*/  @P0 LEA.HI.X R9, R10, c[0x0][0x21c], RZ, 0x4, P2 ;  /* 0x000087000a090a11 */ /* 0x000fca00010f24ff */
[----:B------:R-:W2:Y:S01]  /*06d0*/  @P0 LDG.E.128 R20, [R8.64] ;  /* 0x0000000808140981 */ /* 0x000ea2000c1e1d00 */
[C---:B------:R-:W-:Y:S01]  /*06e0*/  IMAD.SHL.U32 R14, R10.reuse, 0x10, RZ ;  /* 0x000000100a0e7824 */ /* 0x040fe200078e00ff */
[----:B------:R-:W-:-:S04]  /*06f0*/  SHF.L.U64.HI R11, R10, 0x4, RZ ;  /* 0x000000040a0b7819 */ /* 0x000fc800000102ff */
[----:B------:R-:W-:-:S04]  /*0700*/  @P1 IADD3 R16, P0, R14, c[0x0][0x220], RZ ;  /* 0x000088000e101a10 */ /* 0x000fc80007f1e0ff */
[----:B------:R-:W-:Y:S01]  /*0710*/  @P1 IADD3.X R17, R11, c[0x0][0x224], RZ, P0, !PT ;  /* 0x000089000b111a10 */ /* 0x000fe200007fe4ff */
[----:B--2---:R0:W-:Y:S04]  /*0720*/  STL.64 [R1+0x1c0], R20 ;  /* 0x0001c01401007387 */ /* 0x0041e80000100a00 */
[----:B------:R1:W-:Y:S01]  /*0730*/  STL.64 [R1+0x1c8], R22 ;  /* 0x0001c81601007387 */ /* 0x0003e20000100a00 */
[----:B0-----:R-:W-:Y:S01]  /*0740*/  CS2R R20, SRZ ;  /* 0x0000000000147805 */ /* 0x001fe2000001ff00 */
[----:B-1----:R-:W-:-:S06]  /*0750*/  CS2R R22, SRZ ;  /* 0x0000000000167805 */ /* 0x002fcc000001ff00 */
[----:B------:R-:W2:Y:S01]  /*0760*/  @P1 LDG.E.128 R20, [R16.64] ;  /* 0x0000000810141981 */ /* 0x000ea2000c1e1d00 */
[----:B------:R-:W-:Y:S01]  /*0770*/  IADD3 R14, P0, R14, c[0x0][0x1b8], RZ ;  /* 0x00006e000e0e7a10 */ /* 0x000fe20007f1e0ff */
[----:B------:R-:W-:-:S03]  /*0780*/  IMAD.MOV.U32 R9, RZ, RZ, 0x10 ;  /* 0x00000010ff097424 */ /* 0x000fc600078e00ff */
[----:B------:R-:W-:Y:S01]  /*0790*/  IADD3.X R15, R11, c[0x0][0x1bc], RZ, P0, !PT ;  /* 0x00006f000b0f7a10 */ /* 0x000fe200007fe4ff */
[----:B------:R-:W-:-:S05]  /*07a0*/  IMAD.WIDE.U32 R8, R10, R9, c[0x0][0x1b0] ;  /* 0x00006c000a087625 */ /* 0x000fca00078e0009 */
[----:B------:R-:W3:Y:S04]  /*07b0*/  LDG.E.128 R24, [R8.64] ;  /* 0x0000000808187981 */ /* 0x000ee8000c1e1d00 */
[----:B--2---:R-:W-:Y:S04]  /*07c0*/  STL.64 [R1+0x1b0], R20 ;  /* 0x0001b01401007387 */ /* 0x004fe80000100a00 */
[----:B------:R0:W-:Y:S04]  /*07d0*/  STL.64 [R1+0x1b8], R22 ;  /* 0x0001b81601007387 */ /* 0x0001e80000100a00 */
[----:B0-----:R-:W2:Y:S01]  /*07e0*/  LDG.E.128 R20, [R14.64] ;  /* 0x000000080e147981 */ /* 0x001ea2000c1e1d00 */
[----:B------:R-:W-:-:S03]  /*07f0*/  LOP3.LUT R10, R10, 0x20, RZ, 0xfc, !PT ;  /* 0x000000200a0a7812 */ /* 0x000fc600078efcff */
[----:B--2---:R0:W-:Y:S04]  /*0800*/  STL.64 [R1+0x430], R20 ;  /* 0x0004301401007387 */ /* 0x0041e80000100a00 */
[----:B------:R0:W-:Y:S04]  /*0810*/  STL.64 [R1+0x438], R22 ;  /* 0x0004381601007387 */ /* 0x0001e80000100a00 */
[----:B---3--:R0:W-:Y:S04]  /*0820*/  STL.64 [R1+0x440], R24 ;  /* 0x0004401801007387 */ /* 0x0081e80000100a00 */
[----:B------:R0:W-:Y:S02]  /*0830*/  STL.64 [R1+0x448], R26 ;  /* 0x0004481a01007387 */ /* 0x0001e40000100a00 */
.L_x_59911:
[----:B------:R-:W-:Y:S05]  /*0840*/  BSYNC B0 ;  /* 0x0000000000007941 */ /* 0x000fea0003800000 */
.L_x_59910:
        /* <DEDUP_REMOVED lines=15> */
[----:B------:R-:W-:Y:S01]  /*0940*/  SHF.L.U64.HI R11, R10, 0x4, RZ ;  /* 0x000000040a0b7819 */ /* 0x000fe200000102ff */
[----:B------:R-:W-:Y:S01]  /*0950*/  CS2R R26, SRZ ;  /* 0x00000000001a7805 */ /* 0x000fe2000001ff00 */
[----:B------:R-:W-:Y:S01]  /*0960*/  CS2R R24, SRZ ;  /* 0x0000000000187805 */ /* 0x000fe2000001ff00 */
[----:B--2---:R0:W-:Y:S01]  /*0970*/  STL.64 [R1+0x1a0], R20 ;  /* 0x0001a01401007387 */ /* 0x0041e20000100a00 */
[----:B------:R-:W-:-:S03]  /*0980*/  IMAD.MOV.U32 R9, RZ, RZ, 0x10 ;  /* 0x00000010ff097424 */ /* 0x000fc600078e00ff */
[----:B------:R1:W-:Y:S01]  /*0990*/  STL.64 [R1+0x1a8], R22 ;  /* 0x0001a81601007387 */ /* 0x0003e20000100a00 */
[----:B0-----:R-:W-:-:S04]  /*09a0*/  @P1 IADD3 R20, P0, R14, c[0x0][0x220], RZ ;  /* 0x000088000e141a10 */ /* 0x001fc80007f1e0ff */
[----:B------:R-:W-:-:S05]  /*09b0*/  @P1 IADD3.X R21, R11, c[0x0][0x224], RZ, P0, !PT ;  /* 0x000089000b151a10 */ /* 0x000fca00007fe4ff */
[----:B------:R1:W2:Y:S01]  /*09c0*/  @P1 LDG.E.128 R24, [R20.64] ;  /* 0x0000000814181981 */ /* 0x0002a2000c1e1d00 */
[----:B------:R-:W-:Y:S01]  /*09d0*/  IADD3 R14, P0, R14, c[0x0][0x1b8], RZ ;  /* 0x00006e000e0e7a10 */ /* 0x000fe20007f1e0ff */
[----:B------:R-:W-:-:S03]  /*09e0*/  IMAD.WIDE.U32 R8, R10, R9, c[0x0][0x1b0] ;  /* 0x00006c000a087625 */ /* 0x000fc600078e0009 */
[----:B------:R-:W-:-:S05]  /*09f0*/  IADD3.X R15, R11, c[0x0][0x1bc], RZ, P0, !PT ;  /* 0x00006f000b0f7a10 */ /* 0x000fca00007fe4ff */
[----:B-1----:R-:W3:Y:S04]  /*0a00*/  LDG.E.128 R20, [R14.64] ;  /* 0x000000080e147981 */ /* 0x002ee8000c1e1d00 */
[----:B--2---:R-:W-:Y:S04]  /*0a10*/  STL.64 [R1+0x190], R24 ;  /* 0x0001901801007387 */ /* 0x004fe80000100a00 */
[----:B------:R0:W-:Y:S04]  /*0a20*/  STL.64 [R1+0x198], R26 ;  /* 0x0001981a01007387 */ /* 0x0001e80000100a00 */
[----:B0-----:R-:W2:Y:S04]  /*0a30*/  LDG.E.128 R24, [R8.64] ;  /* 0x0000000808187981 */ /* 0x001ea8000c1e1d00 */
[----:B---3--:R0:W-:Y:S04]  /*0a40*/  STL.64 [R1+0x420], R20 ;  /* 0x0004201401007387 */ /* 0x0081e80000100a00 */
[----:B------:R0:W-:Y:S01]  /*0a50*/  STL.64 [R1+0x428], R22 ;  /* 0x0004281601007387 */ /* 0x0001e20000100a00 */
[----:B------:R-:W-:-:S03]  /*0a60*/  IADD3 R10, R10, 0x20, RZ ;  /* 0x000000200a0a7810 */ /* 0x000fc60007ffe0ff */
[----:B--2---:R0:W-:Y:S04]  /*0a70*/  STL.64 [R1+0x380], R24 ;  /* 0x0003801801007387 */ /* 0x0041e80000100a00 */
[----:B------:R0:W-:Y:S02]  /*0a80*/  STL.64 [R1+0x388], R26 ;  /* 0x0003881a01007387 */ /* 0x0001e40000100a00 */
.L_x_59913:
[----:B------:R-:W-:Y:S05]  /*0a90*/  BSYNC B0 ;  /* 0x0000000000007941 */ /* 0x000fea0003800000 */
.L_x_59912:
        /* <DEDUP_REMOVED lines=36> */
.L_x_59915:
[----:B------:R-:W-:Y:S05]  /*0ce0*/  BSYNC B0 ;  /* 0x0000000000007941 */ /* 0x000fea0003800000 */
.L_x_59914:
        /* <DEDUP_REMOVED lines=36> */
.L_x_59917:
[----:B------:R-:W-:Y:S05]  /*0f30*/  BSYNC B0 ;  /* 0x0000000000007941 */ /* 0x000fea0003800000 */
.L_x_59916:
        /* <DEDUP_REMOVED lines=10> */
[----:B------:R-:W-:Y:S02]  /*0fe0*/  @P0 LEA.HI.X R9, R10, c[0x0][0x21c], RZ, 0x4, P1 ;  /* 0x000087000a090a11 */ /* 0x000fe400008f24ff */
[----:B------:R-:W-:-:S03]  /*0ff0*/  ISETP.NE.U32.AND P1, PT, RZ, c[0x0][0x220], PT ;  /* 0x00008800ff007a0c */ /* 0x000fc60003f25070 */
[----:B------:R-:W2:Y:S01]  /*1000*/  @P0 LDG.E.128 R20, [R8.64] ;  /* 0x0000000808140981 */ /* 0x000ea2000c1e1d00 */
[----:B------:R-:W-:Y:S01]  /*1010*/  ISETP.NE.AND.EX P1, PT, RZ, c[0x0][0x224], PT, P1 ;  /* 0x00008900ff007a0c */ /* 0x000fe20003f25310 */
[C---:B------:R-:W-:Y:S01]  /*1020*/  IMAD.SHL.U32 R14, R10.reuse, 0x10, RZ ;  /* 0x000000100a0e7824 */ /* 0x040fe200078e00ff */
[----:B------:R-:W-:Y:S01]  /*1030*/  SHF.L.U64.HI R11, R10, 0x4, RZ ;  /* 0x000000040a0b7819 */ /* 0x000fe200000102ff */
[----:B------:R-:W-:Y:S01]  /*1040*/  CS2R R26, SRZ ;  /* 0x00000000001a7805 */ /* 0x000fe2000001ff00 */
[----:B------:R-:W-:Y:S01]  /*1050*/  CS2R R24, SRZ ;  /* 0x0000000000187805 */ /* 0x000fe2000001ff00 */
[----:B--2---:R0:W-:Y:S08]  /*1060*/  STL.64 [R1+0x140], R20 ;  /* 0x0001401401007387 */ /* 0x0041f00000100a00 */
[----:B0-----:R-:W-:-:S04]  /*1070*/  @P1 IADD3 R20, P0, R14, c[0x0][0x220], RZ ;  /* 0x000088000e141a10 */ /* 0x001fc80007f1e0ff */
[----:B------:R-:W-:-:S05]  /*1080*/  @P1 IADD3.X R21, R11, c[0x0][0x224], RZ, P0, !PT ;  /* 0x000089000b151a10 */ /* 0x000fca00007fe4ff */
[----:B------:R0:W2:Y:S01]  /*1090*/  @P1 LDG.E.128 R24, [R20.64] ;  /* 0x0000000814181981 */ /* 0x0000a2000c1e1d00 */
[----:B------:R-:W-:Y:S01]  /*10a0*/  HFMA2.MMA R9, -RZ, RZ, 0, 9.5367431640625e-07 ;  /* 0x00000010ff097435 */ /* 0x000fe200000001ff */
[----:B------:R-:W-:-:S04]  /*10b0*/  IADD3 R14, P0, R14, c[0x0][0x1b8], RZ ;  /* 0x00006e000e0e7a10 */ /* 0x000fc80007f1e0ff */
[----:B------:R-:W-:Y:S01]  /*10c0*/  IADD3.X R15, R11, c[0x0][0x1bc], RZ, P0, !PT ;  /* 0x00006f000b0f7a10 */ /* 0x000fe200007fe4ff */
[----:B------:R0:W-:Y:S04]  /*10d0*/  STL.64 [R1+0x148], R22 ;  /* 0x0001481601007387 */ /* 0x0001e80000100a00 */
[C---:B------:R-:W-:Y:S01]  /*10e0*/  IMAD.WIDE.U32 R8, R10.reuse, R9, c[0x0][0x1b0] ;  /* 0x00006c000a087625 */ /* 0x040fe200078e0009 */
[----:B0-----:R-:W3:Y:S04]  /*10f0*/  LDG.E.128 R20, [R14.64] ;  /* 0x000000080e147981 */ /* 0x001ee8000c1e1d00 */
        /* <DEDUP_REMOVED lines=8> */
.L_x_59919:
[----:B------:R-:W-:Y:S05]  /*1180*/  BSYNC B0 ;  /* 0x0000000000007941 */ /* 0x000fea0003800000 */
.L_x_59918:
        /* <DEDUP_REMOVED lines=11> */
[----:B------:R-:W2:Y:S01]  /*1240*/  @P0 LDG.E.128 R20, [R8.64] ;  /* 0x0000000808140981 */ /* 0x000ea2000c1e1d00 */
[----:B------:R-:W-:Y:S01]  /*1250*/  SHF.L.U64.HI R11, R10, 0x4, RZ ;  /* 0x000000040a0b7819 */ /* 0x000fe200000102ff */
[----:B------:R-:W-:Y:S01]  /*1260*/  CS2R R26, SRZ ;  /* 0x00000000001a7805 */ /* 0x000fe2000001ff00 */
[----:B------:R-:W-:Y:S01]  /*1270*/  CS2R R24, SRZ ;  /* 0x0000000000187805 */ /* 0x000fe2000001ff00 */
[----:B--2---:R0:W-:Y:S01]  /*1280*/  STL.64 [R1+0x120], R20 ;  /* 0x0001201401007387 */ /* 0x0041e20000100a00 */
[----:B------:R-:W-:-:S03]  /*1290*/  IMAD.MOV.U32 R9, RZ, RZ, 0x10 ;  /* 0x00000010ff097424 */ /* 0x000fc600078e00ff */
[----:B------:R1:W-:Y:S01]  /*12a0*/  STL.64 [R1+0x128], R22 ;  /* 0x0001281601007387 */ /* 0x0003e20000100a00 */
[----:B0-----:R-:W-:-:S05]  /*12b0*/  IMAD.SHL.U32 R20, R10, 0x10, RZ ;  /* 0x000000100a147824 */ /* 0x001fca00078e00ff */
[----:B------:R-:W-:-:S04]  /*12c0*/  IADD3 R14, P0, R20, c[0x0][0x1b8], RZ ;  /* 0x00006e00140e7a10 */ /* 0x000fc80007f1e0ff */
[----:B------:R-:W-:Y:S02]  /*12d0*/  IADD3.X R15, R11, c[0x0][0x1bc], RZ, P0, !PT ;  /* 0x00006f000b0f7a10 */ /* 0x000fe400007fe4ff */
[----:B------:R-:W-:-:S04]  /*12e0*/  ISETP.NE.U32.AND P0, PT, RZ, c[0x0][0x220], PT ;  /* 0x00008800ff007a0c */ /* 0x000fc80003f05070 */
[----:B------:R-:W-:-:S13]  /*12f0*/  ISETP.NE.AND.EX P0, PT, RZ, c[0x0][0x224], PT, P0 ;  /* 0x00008900ff007a0c */ /* 0x000fda0003f05300 */
[----:B------:R-:W-:-:S04]  /*1300*/  @P0 IADD3 R20, P1, R20, c[0x0][0x220], RZ ;  /* 0x0000880014140a10 */ /* 0x000fc80007f3e0ff */
[----:B------:R-:W-:-:S05]  /*1310*/  @P0 IADD3.X R21, R11, c[0x0][0x224], RZ, P1, !PT ;  /* 0x000089000b150a10 */ /* 0x000fca0000ffe4ff */
[----:B------:R1:W2:Y:S01]  /*1320*/  @P0 LDG.E.128 R24, [R20.64] ;  /* 0x0000000814180981 */ /* 0x0002a2000c1e1d00 */
[----:B------:R-:W-:-:S03]  /*1330*/  IMAD.WIDE.U32 R8, R10, R9, c[0x0][0x1b0] ;  /* 0x00006c000a087625 */ /* 0x000fc600078e0009 */
        /* <DEDUP_REMOVED lines=9> */
.L_x_59921:
[----:B------:R-:W-:Y:S05]  /*13d0*/  BSYNC B0 ;  /* 0x0000000000007941 */ /* 0x000fea0003800000 */
.L_x_59920:
[----:B------:R-:W-:Y:S01]  /*13e0*/  ISETP.GE.U32.AND P0, PT, R19, 0xe0, PT ;  /* 0x000000e01300780c */ /* 0x000fe20003f06070 */
[----:B------:R-:W-:Y:S01]  /*13f0*/  UIADD3 UR6, UR10, -0x700cb87f, URZ ;  /* 0x8ff347810a067890 */ /* 0x000fe2000fffe03f */
[----:B------:R-:W-:Y:S01]  /*1400*/  LOP3.LUT R4, R4, 0xf7ffffff, RZ, 0xc0, !PT ;  /* 0xf7ffffff04047812 */ /* 0x000fe200078ec0ff */
[----:B------:R-:W-:Y:S01]  /*1410*/  UIADD3 UR14, UR11, -0x695add53, URZ ;  /* 0x96a522ad0b0e7890 */ /* 0x000fe2000fffe03f */
[----:B------:R-:W-:Y:S09]  /*1420*/  BSSY B0, `(.L_x_59922) ;  /* 0x0000022000007945 */ /* 0x000ff20003800000 */
[----:B------:R-:W-:Y:S01]  /*1430*/  @P0 LOP3.LUT R4, R4, 0x8000000, RZ, 0xfc, !PT ;  /* 0x0800000004040812 */ /* 0x000fe200078efcff */
[----:B------:R-:W-:Y:S05]  /*1440*/  @!P0 BRA `(.L_x_59923) ;  /* 0x000001f000008947 */ /* 0x000fea0003800000 */
[C---:B0-----:R-:W-:Y:S01]  /*1450*/  IMAD.SHL.U32 R20, R10.reuse, 0x10, RZ ;  /* 0x000000100a147824 */ /* 0x041fe200078e00ff */
[----:B------:R-:W-:Y:S01]  /*1460*/  SHF.L.U64.HI R8, R10, 0x4, RZ ;  /* 0x000000040a087819 */ /* 0x000fe200000102ff */
[----:B------:R-:W-:Y:S01]  /*1470*/  CS2R R26, SRZ ;  /* 0x00000000001a7805 */ /* 0x000fe2000001ff00 */
[----:B------:R-:W-:-:S02]  /*1480*/  CS2R R24, SRZ ;  /* 0x0000000000187805 */ /* 0x000fc4000001ff00 */
[----:B------:R-:W-:-:S04]  /*1490*/  IADD3 R14, P0, R20, c[0x0][0x1b8], RZ ;  /* 0x00006e00140e7a10 */ /* 0x000fc80007f1e0ff */
[----:B------:R-:W-:Y:S02]  /*14a0*/  IADD3.X R15, R8, c[0x0][0x1bc], RZ, P0, !PT ;  /* 0x00006f00080f7a10 */ /* 0x000fe400007fe4ff */
[----:B------:R-:W-:-:S04]  /*14b0*/  ISETP.NE.U32.AND P0, PT, RZ, c[0x0][0x220], PT ;  /* 0x00008800ff007a0c */ /* 0x000fc80003f05070 */
[----:B------:R-:W-:-:S13]  /*14c0*/  ISETP.NE.AND.EX P0, PT, RZ, c[0x0][0x224], PT, P0 ;  /* 0x00008900ff007a0c */ /* 0x000fda0003f05300 */
[----:B------:R-:W-:-:S04]  /*14d0*/  @P0 IADD3 R20, P1, R20, c[0x0][0x220], RZ ;  /* 0x0000880014140a10 */ /* 0x000fc80007f3e0ff */
[----:B------:R-:W-:Y:S02]  /*14e0*/  @P0 IADD3.X R21, R8, c[0x0][0x224], RZ, P1, !PT ;  /* 0x0000890008150a10 */ /* 0x000fe40000ffe4ff */
[----:B------:R-:W-:-:S04]  /*14f0*/  ISETP.NE.U32.AND P1, PT, RZ, c[0x0][0x218], PT ;  /* 0x00008600ff007a0c */ /* 0x000fc80003f25070 */
[----:B------:R-:W-:-:S13]  /*1500*/  ISETP.NE.AND.EX P1, PT, RZ, c[0x0][0x21c], PT, P1 ;  /* 0x00008700ff007a0c */ /* 0x000fda0003f25310 */
[----:B------:R-:W-:-:S04]  /*1510*/  @P1 LEA R8, P2, R10, c[0x0][0x218], 0x4 ;  /* 0x000086000a081a11 */ /* 0x000fc800078420ff */
[----:B------:R-:W-:-:S05]  /*1520*/  @P1 LEA.HI.X R9, R10, c[0x0][0x21c], RZ, 0x4, P2 ;  /* 0x000087000a091a11 */ /* 0x000fca00010f24ff */
[----:B------:R-:W2:Y:S04]  /*1530*/  @P1 LDG.E.128 R24, [R8.64] ;  /* 0x0000000808181981 */ /* 0x000ea8000c1e1d00 */
[----:B--2---:R0:W-:Y:S04]  /*1540*/  STL.64 [R1+0x100], R24 ;  /* 0x0001001801007387 */ /* 0x0041e80000100a00 */
[----:B------:R1:W-:Y:S01]  /*1550*/  STL.64 [R1+0x108], R26 ;  /* 0x0001081a01007387 */ /* 0x0003e20000100a00 */
[----:B0-----:R-:W-:Y:S01]  /*1560*/  CS2R R24, SRZ ;  /* 0x0000000000187805 */ /* 0x001fe2000001ff00 */
[----:B-1----:R-:W-:-:S06]  /*1570*/  CS2R R26, SRZ ;  /* 0x00000000001a7805 */ /* 0x002fcc000001ff00 */
[----:B------:R-:W2:Y:S01]  /*1580*/  @P0 LDG.E.128 R24, [R20.64] ;  /* 0x0000000814180981 */ /* 0x000ea2000c1e1d00 */
[----:B------:R-:W-:-:S04]  /*1590*/  IMAD.MOV.U32 R23, RZ, RZ, 0x10 ;  /* 0x00000010ff177424 */ /* 0x000fc800078e00ff */
[C---:B------:R-:W-:Y:S01]  /*15a0*/  IMAD.WIDE.U32 R22, R10.reuse, R23, c[0x0][0x1b0] ;  /* 0x00006c000a167625 */ /* 0x040fe200078e0017 */
[----:B--2---:R-:W-:Y:S04]  /*15b0*/  STL.64 [R1+0xf0], R24 ;  /* 0x0000f01801007387 */ /* 0x004fe80000100a00 */
[----:B------:R0:W-:Y:S04]  /*15c0*/  STL.64 [R1+0xf8], R26 ;  /* 0x0000f81a01007387 */ /* 0x0001e80000100a00 */
[----:B0-----:R0:W2:Y:S04]  /*15d0*/  LDG.E.128 R24, [R22.64] ;  /* 0x0000000816187981 */ /* 0x0010a8000c1e1d00 */
[----:B0-----:R-:W3:Y:S01]  /*15e0*/  LDG.E.128 R20, [R14.64] ;  /* 0x000000080e147981 */ /* 0x001ee2000c1e1d00 */
[----:B------:R-:W-:-:S03]  /*15f0*/  IADD3 R10, R10, 0x20, RZ ;  /* 0x000000200a0a7810 */ /* 0x000fc60007ffe0ff */
[----:B---3--:R0:W-:Y:S04]  /*1600*/  STL.64 [R1+0x3d0], R20 ;  /* 0x0003d01401007387 */ /* 0x0081e80000100a00 */
[----:B------:R0:W-:Y:S04]  /*1610*/  STL.64 [R1+0x3d8], R22 ;  /* 0x0003d81601007387 */ /* 0x0001e80000100a00 */
[----:B--2---:R0:W-:Y:S04]  /*1620*/  STL.64 [R1+0x310], R24 ;  /* 0x0003101801007387 */ /* 0x0041e80000100a00 */
[----:B------:R0:W-:Y:S02]  /*1630*/  STL.64 [R1+0x318], R26 ;  /* 0x0003181a01007387 */ /* 0x0001e40000100a00 */
.L_x_59923:
[----:B------:R-:W-:Y:S05]  /*1640*/  BSYNC B0 ;  /* 0x0000000000007941 */ /* 0x000fea0003800000 */
.L_x_59922:
[----:B------:R-:W-:Y:S01]  /*1650*/  ISETP.GE.U32.AND P0, PT, R19, 0x100, PT ;  /* 0x000001001300780c */ /* 0x000fe20003f06070 */
[----:B------:R-:W-:Y:S01]  /*1660*/  BSSY B0, `(.L_x_59924) ;  /* 0x0000023000007945 */ /* 0x000fe20003800000 */
[----:B------:R-:W-:-:S11]  /*1670*/  LOP3.LUT R4, R4, 0xfbffffff, RZ, 0xc0, !PT ;  /* 0xfbffffff04047812 */ /* 0x000fd600078ec0ff */
[----:B------:R-:W-:Y:S01]  /*1680*/  @P0 LOP3.LUT R4, R4, 0x4000000, RZ, 0xfc, !PT ;  /* 0x0400000004040812 */ /* 0x000fe200078efcff */
[----:B------:R-:W-:Y:S05]  /*1690*/  @!P0 BRA `(.L_x_59925) ;  /* 0x000001f000008947 */ /* 0x000fea0003800000 */
[C---:B0-----:R-:W-:Y:S01]  /*16a0*/  IMAD.SHL.U32 R20, R10.reuse, 0x10, RZ ;  /* 0x000000100a147824 */ /* 0x041fe200078e00ff */
[----:B------:R-:W-:Y:S01]  /*16b0*/  SHF.L.U64.HI R8, R10, 0x4, RZ ;  /* 0x000000040a087819 */ /* 0x000fe200000102ff */
[----:B------:R-:W-:Y:S01]  /*16c0*/  CS2R R26, SRZ ;  /* 0x00000000001a7805 */ /* 0x000fe2000001ff00 */
[----:B------:R-:W-:Y:S02]  /*16d0*/  CS2R R24, SRZ ;  /* 0x0000000000187805 */ /* 0x000fe4000001ff00 */
        /* <DEDUP_REMOVED lines=27> */
.L_x_59925:
[----:B------:R-:W-:Y:S05]  /*1890*/  BSYNC B0 ;  /* 0x0000000000007941 */ /* 0x000fea0003800000 */
.L_x_59924:
[----:B------:R-:W-:Y:S01]  /*18a0*/  ISETP.GE.U32.AND P0, PT, R19, 0x120, PT ;  /* 0x000001201300780c */ /* 0x000fe20003f06070 */
[----:B------:R-:W-:Y:S01]  /*18b0*/  BSSY B0, `(.L_x_59926) ;  /* 0x0000023000007945 */ /* 0x000fe20003800000 */
[----:B------:R-:W-:-:S11]  /*18c0*/  LOP3.LUT R4, R4, 0xfdffffff, RZ, 0xc0, !PT ;  /* 0xfdffffff04047812 */ /* 0x000fd600078ec0ff */
[----:B------:R-:W-:Y:S01]  /*18d0*/  @P0 LOP3.LUT R4, R4, 0x2000000, RZ, 0xfc, !PT ;  /* 0x0200000004040812 */ /* 0x000fe200078efcff */
[----:B------:R-:W-:Y:S05]  /*18e0*/  @!P0 BRA `(.L_x_59927) ;  /* 0x000001f000008947 */ /* 0x000fea0003800000 */
[C---:B------:R-:W-:Y:S01]  /*18f0*/  IMAD.SHL.U32 R14, R10.reuse, 0x10, RZ ;  /* 0x000000100a0e7824 */ /* 0x040fe200078e00ff */
[----:B------:R-:W-:Y:S01]  /*1900*/  SHF.L.U64.HI R11, R10, 0x4, RZ ;  /* 0x000000040a0b7819 */ /* 0x000fe200000102ff */
[----:B0-----:R-:W-:Y:S01]  /*1910*/  CS2R R26, SRZ ;  /* 0x00000000001a7805 */ /* 0x001fe2000001ff00 */
        /* <DEDUP_REMOVED lines=28> */
.L_x_59927:
[----:B------:R-:W-:Y:S05]  /*1ae0*/  BSYNC B0 ;  /* 0x0000000000007941 */ /* 0x000fea0003800000 */
.L_x_59926:
        /* <DEDUP_REMOVED lines=19> */
[----:B------:R0:W2:Y:S04]  /*1c20*/  @P1 LDG.E.128 R24, [R20.64] ;  /* 0x0000000814181981 */ /* 0x0000a8000c1e1d00 */
[----:B0-----:R-:W3:Y:S04]  /*1c30*/  LDG.E.128 R20, [R8.64] ;  /* 0x0000000808147981 */ /* 0x001ee8000c1e1d00 */
[----:B--2---:R0:W-:Y:S04]  /*1c40*/  STL.64 [R1+0xa0], R24 ;  /* 0x0000a01801007387 */ /* 0x0041e80000100a00 */
[----:B------:R1:W-:Y:S01]  /*1c50*/  STL.64 [R1+0xa8], R26 ;  /* 0x0000a81a01007387 */ /* 0x0003e20000100a00 */
[----:B0-----:R-:W-:Y:S01]  /*1c60*/  CS2R R24, SRZ ;  /* 0x0000000000187805 */ /* 0x001fe2000001ff00 */
[----:B-1----:R-:W-:-:S06]  /*1c70*/  CS2R R26, SRZ ;  /* 0x00000000001a7805 */ /* 0x002fcc000001ff00 */
[----:B------:R0:W2:Y:S02]  /*1c80*/  @P0 LDG.E.128 R24, [R14.64] ;  /* 0x000000080e180981 */ /* 0x0000a4000c1e1d00 */
[----:B0-----:R-:W-:-:S04]  /*1c90*/  IMAD.MOV.U32 R14, RZ, RZ, 0x10 ;  /* 0x00000010ff0e7424 */ /* 0x001fc800078e00ff */
[C---:B------:R-:W-:Y:S01]  /*1ca0*/  IMAD.WIDE.U32 R14, R10.reuse, R14, c[0x0][0x1b0] ;  /* 0x00006c000a0e7625 */ /* 0x040fe200078e000e */
        /* <DEDUP_REMOVED lines=8> */
.L_x_59929:
[----:B------:R-:W-:Y:S05]  /*1d30*/  BSYNC B0 ;  /* 0x0000000000007941 */ /* 0x000fea0003800000 */
.L_x_59928:
        /* <DEDUP_REMOVED lines=36> */
.L_x_59931:
[----:B------:R-:W-:Y:S05]  /*1f80*/  BSYNC B0 ;  /* 0x0000000000007941 */ /* 0x000fea0003800000 */
.L_x_59930:
        /* <DEDUP_REMOVED lines=36> */
.L_x_59933:
[----:B------:R-:W-:Y:S05]  /*21d0*/  BSYNC B0 ;  /* 0x0000000000007941 */ /* 0x000fea0003800000 */
.L_x_59932:
        /* <DEDUP_REMOVED lines=36> */
.L_x_59935:
[----:B------:R-:W-:Y:S05]  /*2420*/  BSYNC B0 ;  /* 0x0000000000007941 */ /* 0x000fea0003800000 */
.L_x_59934:
        /* <DEDUP_REMOVED lines=36> */
.L_x_59937:
[----:B------:R-:W-:Y:S05]  /*2670*/  BSYNC B0 ;  /* 0x0000000000007941 */ /* 0x000fea0003800000 */
.L_x_59936:
        /* <DEDUP_REMOVED lines=11> */
[----:B------:R0:W2:Y:S01]  /*2730*/  @P0 LDG.E.128 R20, [R8.64] ;  /* 0x0000000808140981 */ /* 0x0000a2000c1e1d00 */
[----:B------:R-:W-:Y:S01]  /*2740*/  ISETP.NE.U32.AND P0, PT, RZ, c[0x0][0x220], PT ;  /* 0x00008800ff007a0c */ /* 0x000fe20003f05070 */
[C---:B------:R-:W-:Y:S01]  /*2750*/  IMAD.SHL.U32 R13, R10.reuse, 0x10, RZ ;  /* 0x000000100a0d7824 */ /* 0x040fe200078e00ff */
[----:B------:R-:W-:Y:S01]  /*2760*/  SHF.L.U64.HI R11, R10, 0x4, RZ ;  /* 0x000000040a0b7819 */ /* 0x000fe200000102ff */
[----:B------:R-:W-:Y:S01]  /*2770*/  CS2R R158, SRZ ;  /* 0x00000000009e7805 */ /* 0x000fe2000001ff00 */
[----:B------:R-:W-:Y:S01]  /*2780*/  ISETP.NE.AND.EX P0, PT, RZ, c[0x0][0x224], PT, P0 ;  /* 0x00008900ff007a0c */ /* 0x000fe20003f05300 */
[----:B------:R-:W-:-:S12]  /*2790*/  CS2R R156, SRZ ;  /* 0x00000000009c7805 */ /* 0x000fd8000001ff00 */
[----:B0-----:R-:W-:-:S04]  /*27a0*/  @P0 IADD3 R8, P1, R13, c[0x0][0x220], RZ ;  /* 0x000088000d080a10 */ /* 0x001fc80007f3e0ff */
[----:B------:R-:W-:Y:S01]  /*27b0*/  @P0 IADD3.X R9, R11, c[0x0][0x224], RZ, P1, !PT ;  /* 0x000089000b090a10 */ /* 0x000fe20000ffe4ff */
[----:B------:R-:W-:-:S04]  /*27c0*/  IMAD.MOV.U32 R14, RZ, RZ, 0x10 ;  /* 0x00000010ff0e7424 */ /* 0x000fc800078e00ff */
[----:B------:R0:W5:Y:S01]  /*27d0*/  @P0 LDG.E.128 R156, [R8.64] ;  /* 0x00000008089c0981 */ /* 0x000162000c1e1d00 */
[----:B------:R-:W-:-:S05]  /*27e0*/  IMAD.WIDE.U32 R14, R10, R14, c[0x0][0x1b0] ;  /* 0x00006c000a0e7625 */ /* 0x000fca00078e000e */
[----:B------:R-:W3:Y:S01]  /*27f0*/  LDG.E.128 R24, [R14.64] ;  /* 0x000000080e187981 */ /* 0x000ee2000c1e1d00 */
[----:B0-----:R-:W-:-:S04]  /*2800*/  IADD3 R8, P0, R13, c[0x0][0x1b8], RZ ;  /* 0x00006e000d087a10 */ /* 0x001fc80007f1e0ff */
[----:B------:R-:W-:Y:S01]  /*2810*/  IADD3.X R9, R11, c[0x0][0x1bc], RZ, P0, !PT ;  /* 0x00006f000b097a10 */ /* 0x000fe200007fe4ff */
[----:B--2---:R-:W-:Y:S04]  /*2820*/  STL.64 [R1], R20 ;  /* 0x0000001401007387 */ /* 0x004fe80000100a00 */
[----:B------:R0:W-:Y:S04]  /*2830*/  STL.64 [R1+0x8], R22 ;  /* 0x0000081601007387 */ /* 0x0001e80000100a00 */
[----:B0-----:R-:W2:Y:S01]  /*2840*/  LDG.E.128 R20, [R8.64] ;  /* 0x0000000808147981 */ /* 0x001ea2000c1e1d00 */
[----:B------:R-:W-:-:S03]  /*2850*/  IADD3 R10, R10, 0x20, RZ ;  /* 0x000000200a0a7810 */ /* 0x000fc60007ffe0ff */
[----:B--2---:R0:W-:Y:S04]  /*2860*/  STL.64 [R1+0x2b0], R20 ;  /* 0x0002b01401007387 */ /* 0x0041e80000100a00 */
[----:B------:R0:W-:Y:S04]  /*2870*/  STL.64 [R1+0x2b8], R22 ;  /* 0x0002b81601007387 */ /* 0x0001e80000100a00 */
[----:B---3--:R0:W-:Y:S04]  /*2880*/  STL.64 [R1+0x260], R24 ;  /* 0x0002601801007387 */ /* 0x0081e80000100a00 */
[----:B------:R0:W-:Y:S02]  /*2890*/  STL.64 [R1+0x268], R26 ;  /* 0x0002681a01007387 */ /* 0x0001e40000100a00 */
.L_x_59939:
[----:B------:R-:W-:Y:S05]  /*28a0*/  BSYNC B0 ;  /* 0x0000000000007941 */ /* 0x000fea0003800000 */
.L_x_59938:
        /* <DEDUP_REMOVED lines=8> */
[----:B------:R-:W-:-:S13]  /*2930*/  ISETP.NE.AND.EX P0, PT, RZ, c[0x0][0x21c], PT, P0 ;  /* 0x00008700ff007a0c */ /* 0x000fda0003f05300 */
[----:B------:R-:W-:-:S04]  /*2940*/  @P0 LEA R8, P1, R10, c[0x0][0x218], 0x4 ;  /* 0x000086000a080a11 */ /* 0x000fc800078220ff */
[----:B------:R-:W-:-:S05]  /*2950*/  @P0 LEA.HI.X R9, R10, c[0x0][0x21c], RZ, 0x4, P1 ;  /* 0x000087000a090a11 */ /* 0x000fca00008f24ff */
[----:B------:R1:W5:Y:S01]  /*2960*/  @P0 LDG.E.128 R152, [R8.64] ;  /* 0x0000000808980981 */ /* 0x000362000c1e1d00 */
[----:B------:R-:W-:Y:S01]  /*2970*/  ISETP.NE.U32.AND P0, PT, RZ, c[0x0][0x220], PT ;  /* 0x00008800ff007a0c */ /* 0x000fe20003f05070 */
[C---:B------:R-:W-:Y:S01]  /*2980*/  IMAD.SHL.U32 R13, R10.reuse, 0x10, RZ ;  /* 0x000000100a0d7824 */ /* 0x040fe200078e00ff */
[----:B------:R-:W-:Y:S01]  /*2990*/  SHF.L.U64.HI R11, R10, 0x4, RZ ;  /* 0x000000040a0b7819 */ /* 0x000fe200000102ff */
[----:B------:R-:W-:Y:S01]  /*29a0*/  CS2R R150, SRZ ;  /* 0x0000000000967805 */ /* 0x000fe2000001ff00 */
[----:B------:R-:W-:Y:S01]  /*29b0*/  ISETP.NE.AND.EX P0, PT, RZ, c[0x0][0x224], PT, P0 ;  /* 0x00008900ff007a0c */ /* 0x000fe20003f05300 */
[----:B------:R-:W-:-:S12]  /*29c0*/  CS2R R148, SRZ ;  /* 0x0000000000947805 */ /* 0x000fd8000001ff00 */
[----:B-1----:R-:W-:-:S04]  /*29d0*/  @P0 IADD3 R8, P1, R13, c[0x0][0x220], RZ ;  /* 0x000088000d080a10 */ /* 0x002fc80007f3e0ff */
[----:B------:R-:W-:Y:S01]  /*29e0*/  @P0 IADD3.X R9, R11, c[0x0][0x224], RZ, P1, !PT ;  /* 0x000089000b090a10 */ /* 0x000fe20000ffe4ff */
[----:B------:R-:W-:-:S04]  /*29f0*/  IMAD.MOV.U32 R14, RZ, RZ, 0x10 ;  /* 0x00000010ff0e7424 */ /* 0x000fc800078e00ff */
[----:B------:R1:W5:Y:S01]  /*2a00*/  @P0 LDG.E.128 R148, [R8.64] ;  /* 0x0000000808940981 */ /* 0x000362000c1e1d00 */
[----:B------:R-:W-:-:S05]  /*2a10*/  IMAD.WIDE.U32 R14, R10, R14, c[0x0][0x1b0] ;  /* 0x00006c000a0e7625 */ /* 0x000fca00078e000e */
[----:B0-----:R-:W2:Y:S01]  /*2a20*/  LDG.E.128 R24, [R14.64] ;  /* 0x000000080e187981 */ /* 0x001ea2000c1e1d00 */
[----:B-1----:R-:W-:-:S04]  /*2a30*/  IADD3 R8, P0, R13, c[0x0][0x1b8], RZ ;  /* 0x00006e000d087a10 */ /* 0x002fc80007f1e0ff */
[----:B------:R-:W-:-:S05]  /*2a40*/  IADD3.X R9, R11, c[0x0][0x1bc], RZ, P0, !PT ;  /* 0x00006f000b097a10 */ /* 0x000fca00007fe4ff */
[----:B------:R-:W3:Y:S01]  /*2a50*/  LDG.E.128 R20, [R8.64] ;  /* 0x0000000808147981 */ /* 0x000ee2000c1e1d00 */
[----:B------:R-:W-:-:S03]  /*2a60*/  IADD3 R10, R10, 0x20, RZ ;  /* 0x000000200a0a7810 */ /* 0x000fc60007ffe0ff */
[----:B---3--:R0:W-:Y:S04]  /*2a70*/  STL.64 [R1+0x270], R20 ;  /* 0x0002701401007387 */ /* 0x0081e80000100a00 */
[----:B------:R0:W-:Y:S04]  /*2a80*/  STL.64 [R1+0x278], R22 ;  /* 0x0002781601007387 */ /* 0x0001e80000100a00 */
[----:B--2---:R0:W-:Y:S04]  /*2a90*/  STL.64 [R1+0x250], R24 ;  /* 0x0002501801007387 */ /* 0x0041e80000100a00 */
[----:B------:R0:W-:Y:S02]  /*2aa0*/  STL.64 [R1+0x258], R26 ;  /* 0x0002581a01007387 */ /* 0x0001e40000100a00 */
.L_x_59941:
[----:B------:R-:W-:Y:S05]  /*2ab0*/  BSYNC B0 ;  /* 0x0000000000007941 */ /* 0x000fea0003800000 */
.L_x_59940:
        /* <DEDUP_REMOVED lines=32> */
.L_x_59943:
[----:B------:R-:W-:Y:S05]  /*2cc0*/  BSYNC B0 ;  /* 0x0000000000007941 */ /* 0x000fea0003800000 */
.L_x_59942:
        /* <DEDUP_REMOVED lines=32> */
.L_x_59945:
[----:B------:R-:W-:Y:S05]  /*2ed0*/  BSYNC B0 ;  /* 0x0000000000007941 */ /* 0x000fea0003800000 */
.L_x_59944:
        /* <DEDUP_REMOVED lines=32> */
.L_x_59947:
[----:B------:R-:W-:Y:S05]  /*30e0*/  BSYNC B0 ;  /* 0x0000000000007941 */ /* 0x000fea0003800000 */
.L_x_59946:
        /* <DEDUP_REMOVED lines=13> */
[----:B------:R-:W-:Y:S01]  /*31c0*/  IMAD.SHL.U32 R13, R10, 0x10, RZ ;  /* 0x000000100a0d7824 */ /* 0x000fe200078e00ff */
[----:B------:R-:W-:Y:S01]  /*31d0*/  SHF.R.U32.HI R11, RZ, 0x1c, R10 ;  /* 0x0000001cff0b7819 */ /* 0x000fe2000001160a */
[----:B------:R-:W-:Y:S01]  /*31e0*/  CS2R R114, SRZ ;  /* 0x0000000000727805 */ /* 0x000fe2000001ff00 */
[----:B------:R-:W-:Y:S01]  /*31f0*/  ISETP.NE.AND.EX P0, PT, RZ, c[0x0][0x224], PT, P0 ;  /* 0x00008900ff007a0c */ /* 0x000fe20003f05300 */
[----:B------:R-:W-:-:S12]  /*3200*/  CS2R R112, SRZ ;  /* 0x0000000000707805 */ /* 0x000fd8000001ff00 */
[----:B-1----:R-:W-:-:S04]  /*3210*/  @P0 IADD3 R8, P1, R13, c[0x0][0x220], RZ ;  /* 0x000088000d080a10 */ /* 0x002fc80007f3e0ff */
[----:B------:R-:W-:-:S05]  /*3220*/  @P0 IADD3.X R9, R11, c[0x0][0x224], RZ, P1, !PT ;  /* 0x000089000b090a10 */ /* 0x000fca0000ffe4ff */
[----:B------:R1:W5:Y:S02]  /*3230*/  @P0 LDG.E.128 R112, [R8.64] ;  /* 0x0000000808700981 */ /* 0x000364000c1e1d00 */
[----:B-1----:R-:W-:-:S04]  /*3240*/  IADD3 R8, P0, R13, c[0x0][0x1b8], RZ ;  /* 0x00006e000d087a10 */ /* 0x002fc80007f1e0ff */
[----:B------:R-:W-:Y:S01]  /*3250*/  IADD3.X R9, R11, c[0x0][0x1bc], RZ, P0, !PT ;  /* 0x00006f000b097a10 */ /* 0x000fe200007fe4ff */
[----:B------:R-:W-:-:S04]  /*3260*/  IMAD.MOV.U32 R11, RZ, RZ, 0x10 ;  /* 0x00000010ff0b7424 */ /* 0x000fc800078e00ff */
[----:B------:R-:W-:-:S05]  /*3270*/  IMAD.WIDE.U32 R10, R10, R11, c[0x0][0x1b0] ;  /* 0x00006c000a0a7625 */ /* 0x000fca00078e000b */
[----:B0-----:R0:W2:Y:S04]  /*3280*/  LDG.E.128 R20, [R10.64] ;  /* 0x000000080a147981 */ /* 0x0010a8000c1e1d00 */
[----:B0-----:R-:W3:Y:S04]  /*3290*/  LDG.E.128 R8, [R8.64] ;  /* 0x0000000808087981 */ /* 0x001ee8000c1e1d00 */
[----:B---3--:R0:W-:Y:S04]  /*32a0*/  STL.64 [R1+0x1d0], R8 ;  /* 0x0001d00801007387 */ /* 0x0081e80000100a00 */
[----:B------:R0:W-:Y:S04]  /*32b0*/  STL.64 [R1+0x1d8], R10 ;  /* 0x0001d80a01007387 */ /* 0x0001e80000100a00 */
[----:B--2---:R0:W-:Y:S04]  /*32c0*/  STL.64 [R1+0x1e0], R20 ;  /* 0x0001e01401007387 */ /* 0x0041e80000100a00 */
[----:B------:R0:W-:Y:S02]  /*32d0*/  STL.64 [R1+0x1e8], R22 ;  /* 0x0001e81601007387 */ /* 0x0001e40000100a00 */
.L_x_59949:
[----:B------:R-:W-:Y:S05]  /*32e0*/  BSYNC B0 ;  /* 0x0000000000007941 */ /* 0x000fea0003800000 */
.L_x_59948:
[----:B------:R-:W-:-:S13]  /*32f0*/  ISETP.GE.AND P0, PT, R146, c[0x0][0x164], PT ;  /* 0x0000590092007a0c */ /* 0x000fda0003f06270 */
[----:B------:R-:W-:Y:S05]  /*3300*/  @P0 EXIT ;  /* 0x000000000000094d */ /* 0x000fea0003800000 */
[----:B------:R-:W-:Y:S01]  /*3310*/  IMAD R5, R5, -0x326172a9, RZ ;  /* 0xcd9e8d5705057824 */ /* 0x000fe200078e02ff */
[----:B------:R-:W-:Y:S01]  /*3320*/  ULOP3.LUT UR4, UR7, 0x3, URZ, 0xc0, !UPT ;  /* 0x0000000307047892 */ /* 0x000fe2000f8ec03f */
[----:B0-----:R-:W-:Y:S01]  /*3330*/  IMAD.HI.U32 R8, R12, -0x326172a9, RZ ;  /* 0xcd9e8d570c087827 */ /* 0x001fe200078e00ff */
[----:B------:R-:W-:Y:S03]  /*3340*/  BSSY B0, `(.L_x_59950) ;  /* 0x0003dec000007945 */ /* 0x000fe60003800000 */
[----:B------:R-:W-:Y:S01]  /*3350*/  IMAD R6, R6, -0x2daee0ad, RZ ;  /* 0xd2511f5306067824 */ /* 0x000fe200078e02ff */
[----:B------:R-:W-:Y:S01]  /*3360*/  LOP3.LUT R5, R8, UR6, R5, 0x96, !PT ;  /* 0x0000000608057c12 */ /* 0x000fe2000f8e9605 */
[----:B------:R-:W-:-:S04]  /*3370*/  IMAD.HI.U32 R8, R7, -0x2daee0ad, RZ ;  /* 0xd2511f5307087827 */ /* 0x000fc800078e00ff */
[----:B------:R-:W-:Y:S01]  /*3380*/  IMAD R10, R7, -0x2daee0ad, RZ ;  /* 0xd2511f53070a7824 */ /* 0x000fe200078e02ff */
[----:B------:R-:W-:Y:S01]  /*3390*/  LOP3.LUT R6, R8, UR14, R6, 0x96, !PT ;  /* 0x0000000e08067c12 */ /* 0x000fe2000f8e9606 */
[----:B------:R-:W-:Y:S02]  /*33a0*/  IMAD R8, R12, -0x326172a9, RZ ;  /* 0xcd9e8d570c087824 */ /* 0x000fe400078e02ff */
[----:B------:R-:W-:Y:S02]  /*33b0*/  IMAD.MOV.U32 R7, RZ, RZ, RZ ;  /* 0x000000ffff077224 */ /* 0x000fe400078e00ff */
[----:B------:R-:W-:Y:S02]  /*33c0*/  IMAD.U32 R9, RZ, RZ, UR4 ;  /* 0x00000004ff097e24 */ /* 0x000fe4000f8e00ff */
.L_x_61333:
        /* <DEDUP_REMOVED lines=37> */
.L_x_59954:
[----:B------:R-:W-:Y:S02]  /*3620*/  IMAD.MOV.U32 R11, RZ, RZ, R8 ;  /* 0x000000ffff0b7224 */ /* 0x000fe400078e0008 */
.L_x_59955:
[----:B------:R-:W-:Y:S05]  /*3630*/  BSYNC B2 ;  /* 0x0000000000027941 */ /* 0x000fea0003800000 */
.L_x_59953:
        /* <DEDUP_REMOVED lines=16> */
.L_x_59959:
[----:B------:R-:W-:Y:S05]  /*3740*/  BSYNC B3 ;  /* 0x0000000000037941 */ /* 0x000fea0003800000 */
.L_x_59958:
        /* <DEDUP_REMOVED lines=43> */
.L_x_59957:
[----:B------:R-:W-:Y:S05]  /*3a00*/  BSYNC B2 ;  /* 0x0000000000027941 */ /* 0x000fea0003800000 */
.L_x_59956:
[----:B------:R0:W1:Y:S01]  /*3a10*/  I2F.U32 R9, R11 ;  /* 0x0000000b00097306 */ /* 0x0000620000201000 */
[----:B------:R-:W-:Y:S01]  /*3a20*/  ISETP.NE.U32.AND P1, PT, RZ, c[0x0][0x178], PT ;  /* 0x00005e00ff007a0c */ /* 0x000fe20003f25070 */
[----:B------:R-:W-:-:S03]  /*3a30*/  IMAD.MOV.U32 R17, RZ, RZ, 0x2f800000 ;  /* 0x2f800000ff117424 */ /* 0x000fc600078e00ff */
[----:B------:R-:W-:Y:S01]  /*3a40*/  ISETP.NE.AND.EX P1, PT, RZ, c[0x0][0x17c], PT, P1 ;  /* 0x00005f00ff007a0c */ /* 0x000fe20003f25310 */
[----:B0----5:R-:W-:Y:S02]  /*3a50*/  FMUL.FTZ R11, R28, c[0x0][0x1e8] ;  /* 0x00007a001c0b7a20 */ /* 0x021fe40000410000 */
        /* <DEDUP_REMOVED lines=9> */
.L_x_59960:
        /* <DEDUP_REMOVED lines=12> */
.L_x_59963:
[----:B------:R-:W-:Y:S02]  /*3bb0*/  IMAD.MOV.U32 R9, RZ, RZ, R8 ;  /* 0x000000ffff097224 */ /* 0x000fe400078e0008 */
.L_x_59964:
[----:B------:R-:W-:Y:S05]  /*3bc0*/  BSYNC B2 ;  /* 0x0000000000027941 */ /* 0x000fea0003800000 */
.L_x_59962:
        /* <DEDUP_REMOVED lines=16> */
.L_x_59968:
[----:B------:R-:W-:Y:S05]  /*3cd0*/  BSYNC B3 ;  /* 0x0000000000037941 */ /* 0x000fea0003800000 */
.L_x_59967:
        /* <DEDUP_REMOVED lines=43> */
.L_x_59966:
[----:B------:R-:W-:Y:S05]  /*3f90*/  BSYNC B2 ;  /* 0x0000000000027941 */ /* 0x000fea0003800000 */
.L_x_59965:
[----:B------:R-:W0:Y:S02]  /*3fa0*/  I2F.U32 R9, R9 ;  /* 0x0000000900097306 */ /* 0x000e240000201000 */
[----:B0-----:R-:W-:-:S05]  /*3fb0*/  FFMA.FTZ R9, R9, R17, 1.1641532182693481445e-10 ;  /* 0x2f00000009097423 */ /* 0x001fca0000010011 */
[----:B------:R-:W-:Y:S01]  /*3fc0*/  FSETP.GTU.FTZ.AND P3, PT, R9, c[0x0][0x1e4], PT ;  /* 0x0000790009007a0b */ /* 0x000fe20003f7c000 */
[----:B------:R-:W-:-:S05]  /*3fd0*/  FMUL.FTZ R9, R20, c[0x0][0x1e8] ;  /* 0x00007a0014097a20 */ /* 0x000fca0000410000 */
[----:B------:R-:W-:-:S05]  /*3fe0*/  FSEL R9, R9, RZ, !P3 ;  /* 0x000000ff09097208 */ /* 0x000fca0005800000 */
[----:B------:R-:W-:Y:S01]  /*3ff0*/  FADD.FTZ R28, R9, R28 ;  /* 0x0000001c091c7221 */ /* 0x000fe20000010000 */
[----:B------:R-:W-:-:S03]  /*4000*/  SEL R9, RZ, 0x1, P3 ;  /* 0x00000001ff097807 */ /* 0x000fc60001800000 */
[----:B------:R-:W-:Y:S01]  /*4010*/  @P0 FADD.FTZ R28, R24, R28 ;  /* 0x0000001c181c0221 */ /* 0x000fe20000010000 */
[----:B------:R-:W-:Y:S02]  /*4020*/  PRMT R12, R9, 0x7610, R12 ;  /* 0x00007610090c7816 */ /* 0x000fe4000000000c */
.L_x_59961:
        /* <DEDUP_REMOVED lines=12> */
.L_x_59970:
[----:B------:R-:W-:Y:S02]  /*40f0*/  IMAD.MOV.U32 R11, RZ, RZ, R8 ;  /* 0x000000ffff0b7224 */ /* 0x000fe400078e0008 */
.L_x_59971:
[----:B------:R-:W-:Y:S05]  /*4100*/  BSYNC B2 ;  /* 0x0000000000027941 */ /* 0x000fea0003800000 */
.L_x_59969:
        /* <DEDUP_REMOVED lines=16> */
.L_x_59975:
[----:B------:R-:W-:Y:S05]  /*4210*/  BSYNC B3 ;  /* 0x0000000000037941 */ /* 0x000fea0003800000 */
.L_x_59974:
        /* <DEDUP_REMOVED lines=43> */
.L_x_59973:
[----:B------:R-:W-:Y:S05]  /*44d0*/  BSYNC B2 ;  /* 0x0000000000027941 */ /* 0x000fea0003800000 */
.L_x_59972:
[----:B------:R-:W0:Y:S02]  /*44e0*/  I2F.U32 R11, R11 ;  /* 0x0000000b000b7306 */ /* 0x000e240000201000 */
[----:B0-----:R-:W-:-:S05]  /*44f0*/  FFMA.FTZ R11, R11, R17, 1.1641532182693481445e-10 ;  /* 0x2f0000000b0b7423 */ /* 0x001fca0000010011 */
        /* <DEDUP_REMOVED lines=9> */
.L_x_59976:
        /* <DEDUP_REMOVED lines=12> */
.L_x_59979:
[----:B------:R-:W-:Y:S02]  /*4650*/  IMAD.MOV.U32 R11, RZ, RZ, R8 ;  /* 0x000000ffff0b7224 */ /* 0x000fe400078e0008 */
.L_x_59980:
[----:B------:R-:W-:Y:S05]  /*4660*/  BSYNC B2 ;  /* 0x0000000000027941 */ /* 0x000fea0003800000 */
.L_x_59978:
        /* <DEDUP_REMOVED lines=16> */
.L_x_59984:
[----:B------:R-:W-:Y:S05]  /*4770*/  BSYNC B3 ;  /* 0x0000000000037941 */ /* 0x000fea0003800000 */
.L_x_59983:
        /* <DEDUP_REMOVED lines=43> */
.L_x_59982:
[----:B------:R-:W-:Y:S05]  /*4a30*/  BSYNC B2 ;  /* 0x0000000000027941 */ /* 0x000fea0003800000 */
.L_x_59981:
        /* <DEDUP_REMOVED lines=9> */
.L_x_59977:
        /* <DEDUP_REMOVED lines=12> */
.L_x_59986:
[----:B------:R-:W-:Y:S02]  /*4b90*/  IMAD.MOV.U32 R9, RZ, RZ, R8 ;  /* 0x000000ffff097224 */ /* 0x000fe400078e0008 */
.L_x_59987:
[----:B------:R-:W-:Y:S05]  /*4ba0*/  BSYNC B2 ;  /* 0x0000000000027941 */ /* 0x000fea0003800000 */
.L_x_59985:
        /* <DEDUP_REMOVED lines=16> */
.L_x_59991:
[----:B------:R-:W-:Y:S05]  /*4cb0*/  BSYNC B3 ;  /* 0x0000000000037941 */ /* 0x000fea0003800000 */
.L_x_59990:
        /* <DEDUP_REMOVED lines=43> */
.L_x_59989:
[----:B------:R-:W-:Y:S05]  /*4f70*/  BSYNC B2 ;  /* 0x0000000000027941 */ /* 0x000fea0003800000 */
.L_x_59988:
        /* <DEDUP_REMOVED lines=11> */
.L_x_59992:
        /* <DEDUP_REMOVED lines=12> */
.L_x_59995:
[----:B------:R-:W-:Y:S02]  /*50f0*/  IMAD.MOV.U32 R9, RZ, RZ, R8 ;  /* 0x000000ffff097224 */ /* 0x000fe400078e0008 */
.L_x_59996:
[----:B------:R-:W-:Y:S05]  /*5100*/  BSYNC B2 ;  /* 0x0000000000027941 */ /* 0x000fea0003800000 */
.L_x_59994:
        /* <DEDUP_REMOVED lines=16> */
.L_x_60000:
[----:B------:R-:W-:Y:S05]  /*5210*/  BSYNC B3 ;  /* 0x0000000000037941 */ /* 0x000fea0003800000 */
.L_x_59999:
        /* <DEDUP_REMOVED lines=43> */
.L_x_59998:
[----:B------:R-:W-:Y:S05]  /*54d0*/  BSYNC B2 ;  /* 0x0000000000027941 */ /* 0x000fea0003800000 */
.L_x_59997:
        /* <DEDUP_REMOVED lines=9> */
.L_x_59993:
        /* <DEDUP_REMOVED lines=12> */
.L_x_60002:
[----:B------:R-:W-:Y:S02]  /*5630*/  IMAD.MOV.U32 R11, RZ, RZ, R8 ;  /* 0x000000ffff0b7224 */ /* 0x000fe400078e0008 */
.L_x_60003:
[----:B------:R-:W-:Y:S05]  /*5640*/  BSYNC B2 ;  /* 0x0000000000027941 */ /* 0x000fea0003800000 */
.L_x_60001:
        /* <DEDUP_REMOVED lines=16> */
.L_x_60007:
[----:B------:R-:W-:Y:S05]  /*5750*/  BSYNC B3 ;  /* 0x0000000000037941 */ /* 0x000fea0003800000 */
.L_x_60006:
        /* <DEDUP_REMOVED lines=43> */
.L_x_60005:
[----:B------:R-:W-:Y:S05]  /*5a10*/  BSYNC B2 ;  /* 0x0000000000027941 */ /* 0x000fea0003800000 */
.L_x_60004:
        /* <DEDUP_REMOVED lines=11> */
.L_x_60008:
        /* <DEDUP_REMOVED lines=12> */
.L_x_60011:
[----:B------:R-:W-:Y:S02]  /*5b90*/  IMAD.MOV.U32 R11, RZ, RZ, R8 ;  /* 0x000000ffff0b7224 */ /* 0x000fe400078e0008 */
.L_x_60012:
[----:B------:R-:W-:Y:S05]  /*5ba0*/  BSYNC B2 ;  /* 0x0000000000027941 */ /* 0x000fea0003800000 */
.L_x_60010:
        /* <DEDUP_REMOVED lines=16> */
.L_x_60016:
[----:B------:R-:W-:Y:S05]  /*5cb0*/  BSYNC B3 ;  /* 0x0000000000037941 */ /* 0x000fea0003800000 */
.L_x_60015:
        /* <DEDUP_REMOVED lines=43> */
.L_x_60014:
[----:B------:R-:W-:Y:S05]  /*5f70*/  BSYNC B2 ;  /* 0x0000000000027941 */ /* 0x000fea0003800000 */
.L_x_60013:
        /* <DEDUP_REMOVED lines=9> */
.L_x_60009:
        /* <DEDUP_REMOVED lines=27> */
.L_x_60017:
[----:B0-----:R-:W-:Y:S02]  /*61c0*/  IADD3 R11, R18, 0x20, RZ ;  /* 0x00000020120b7810 */ /* 0x001fe40007ffe0ff */
.L_x_59952:
[----:B------:R-:W-:Y:S05]  /*61d0*/  BSYNC B1 ;  /* 0x0000000000017941 */ /* 0x000fea0003800000 */
.L_x_59951:
        /* <DEDUP_REMOVED lines=30> */
.L_x_60021:
[----:B------:R-:W-:Y:S02]  /*63c0*/  IMAD.MOV.U32 R17, RZ, RZ, R8 ;  /* 0x000000ffff117224 */ /* 0x000fe400078e0008 */
.L_x_60022:
[----:B------:R-:W-:Y:S05]  /*63d0*/  BSYNC B2 ;  /* 0x0000000000027941 */ /* 0x000fea0003800000 */
.L_x_60020:
        /* <DEDUP_REMOVED lines=16> */
.L_x_60026:
[----:B------:R-:W-:Y:S05]  /*64e0*/  BSYNC B3 ;  /* 0x0000000000037941 */ /* 0x000fea0003800000 */
.L_x_60025:
        /* <DEDUP_REMOVED lines=43> */
.L_x_60024:
[----:B------:R-:W-:Y:S05]  /*67a0*/  BSYNC B2 ;  /* 0x0000000000027941 */ /* 0x000fea0003800000 */
.L_x_60023:
        /* <DEDUP_REMOVED lines=14> */
.L_x_60027:
        /* <DEDUP_REMOVED lines=12> */
.L_x_60030:
[----:B------:R-:W-:Y:S02]  /*6950*/  MOV R12, R8 ;  /* 0x00000008000c7202 */ /* 0x000fe40000000f00 */
.L_x_60031:
[----:B------:R-:W-:Y:S05]  /*6960*/  BSYNC B2 ;  /* 0x0000000000027941 */ /* 0x000fea0003800000 */
.L_x_60029:
        /* <DEDUP_REMOVED lines=16> */
.L_x_60035:
[----:B------:R-:W-:Y:S05]  /*6a70*/  BSYNC B3 ;  /* 0x0000000000037941 */ /* 0x000fea0003800000 */
.L_x_60034:
        /* <DEDUP_REMOVED lines=43> */
.L_x_60033:
[----:B------:R-:W-:Y:S05]  /*6d30*/  BSYNC B2 ;  /* 0x0000000000027941 */ /* 0x000fea0003800000 */
.L_x_60032:
        /* <DEDUP_REMOVED lines=9> */
.L_x_60028:
        /* <DEDUP_REMOVED lines=12> */
.L_x_60037:
[----:B------:R-:W-:Y:S02]  /*6e90*/  IMAD.MOV.U32 R9, RZ, RZ, R8 ;  /* 0x000000ffff097224 */ /* 0x000fe400078e0008 */
.L_x_60038:
[----:B------:R-:W-:Y:S05]  /*6ea0*/  BSYNC B2 ;  /* 0x0000000000027941 */ /* 0x000fea0003800000 */
.L_x_60036:
        /* <DEDUP_REMOVED lines=16> */
.L_x_60042:
[----:B------:R-:W-:Y:S05]  /*6fb0*/  BSYNC B3 ;  /* 0x0000000000037941 */ /* 0x000fea0003800000 */
.L_x_60041:
        /* <DEDUP_REMOVED lines=44> */
.L_x_60040:
[----:B------:R-:W-:Y:S05]  /*7280*/  BSYNC B2 ;  /* 0x0000000000027941 */ /* 0x000fea0003800000 */
.L_x_60039:
        /* <DEDUP_REMOVED lines=11> */
.L_x_60043:
        /* <DEDUP_REMOVED lines=12> */
.L_x_60046:
[----:B------:R-:W-:Y:S02]  /*7400*/  IMAD.MOV.U32 R9, RZ, RZ, R8 ;  /* 0x000000ffff097224 */ /* 0x000fe400078e0008 */
.L_x_60047:
[----:B------:R-:W-:Y:S05]  /*7410*/  BSYNC B2 ;  /* 0x0000000000027941 */ /* 0x000fea0003800000 */
.L_x_60045:
        /* <DEDUP_REMOVED lines=16> */
.L_x_60051:
[----:B------:R-:W-:Y:S05]  /*7520*/  BSYNC B3 ;  /* 0x0000000000037941 */ /* 0x000fea0003800000 */
.L_x_60050:
        /* <DEDUP_REMOVED lines=44> */
.L_x_60049:
[----:B------:R-:W-:Y:S05]  /*77f0*/  BSYNC B2 ;  /* 0x0000000000027941 */ /* 0x000fea0003800000 */
.L_x_60048:
        /* <DEDUP_REMOVED lines=9> */
.L_x_60044:
        /* <DEDUP_REMOVED lines=12> */
.L_x_60053:
[----:B------:R-:W-:Y:S02]  /*7950*/  IMAD.MOV.U32 R17, RZ, RZ, R8 ;  /* 0x000000ffff117224 */ /* 0x000fe400078e0008 */
.L_x_60054:
[----:B------:R-:W-:Y:S05]  /*7960*/  BSYNC B2 ;  /* 0x0000000000027941 */ /* 0x000fea0003800000 */
.L_x_60052:
        /* <DEDUP_REMOVED lines=16> */
.L_x_60058:
[----:B------:R-:W-:Y:S05]  /*7a70*/  BSYNC B3 ;  /* 0x0000000000037941 */ /* 0x000fea0003800000 */
.L_x_60057:
        /* <DEDUP_REMOVED lines=43> */
.L_x_60056:
[----:B------:R-:W-:Y:S05]  /*7d30*/  BSYNC B2 ;  /* 0x0000000000027941 */ /* 0x000fea0003800000 */
.L_x_60055:
        /* <DEDUP_REMOVED lines=11> */
.L_x_60059:
        /* <DEDUP_REMOVED lines=12> */
.L_x_60062:
[----:B------:R-:W-:Y:S02]  /*7eb0*/  IMAD.MOV.U32 R14, RZ, RZ, R8 ;  /* 0x000000ffff0e7224 */ /* 0x000fe400078e0008 */
.L_x_60063:
[----:B------:R-:W-:Y:S05]  /*7ec0*/  BSYNC B2 ;  /* 0x0000000000027941 */ /* 0x000fea0003800000 */
.L_x_60061:
        /* <DEDUP_REMOVED lines=16> */
.L_x_60067:
[----:B------:R-:W-:Y:S05]  /*7fd0*/  BSYNC B3 ;  /* 0x0000000000037941 */ /* 0x000fea0003800000 */
.L_x_60066:
        /* <DEDUP_REMOVED lines=43> */
.L_x_60065:
[----:B------:R-:W-:Y:S05]  /*8290*/  BSYNC B2 ;  /* 0x0000000000027941 */ /* 0x000fea0003800000 */
.L_x_60064:
        /* <DEDUP_REMOVED lines=9> */
.L_x_60060:
        /* <DEDUP_REMOVED lines=12> */
.L_x_60069:
[----:B------:R-:W-:Y:S02]  /*83f0*/  IMAD.MOV.U32 R9, RZ, RZ, R8 ;  /* 0x000000ffff097224 */ /* 0x000fe400078e0008 */
.L_x_60070:
[----:B------:R-:W-:Y:S05]  /*8400*/  BSYNC B2 ;  /* 0x0000000000027941 */ /* 0x000fea0003800000 */
.L_x_60068:
        /* <DEDUP_REMOVED lines=16> */
.L_x_60074:
[----:B------:R-:W-:Y:S05]  /*8510*/  BSYNC B3 ;  /* 0x0000000000037941 */ /* 0x000fea0003800000 */
.L_x_60073:
        /* <DEDUP_REMOVED lines=44> */
.L_x_60072:
[----:B------:R-:W-:Y:S05]  /*87e0*/  BSYNC B2 ;  /* 0x0000000000027941 */ /* 0x000fea0003800000 */
.L_x_60071:
        /* <DEDUP_REMOVED lines=11> */
.L_x_60075:
        /* <DEDUP_REMOVED lines=12> */
.L_x_60078:
[----:B------:R-:W-:Y:S02]  /*8960*/  IMAD.MOV.U32 R15, RZ, RZ, R8 ;  /* 0x000000ffff0f7224 */ /* 0x000fe400078e0008 */
.L_x_60079:
[----:B------:R-:W-:Y:S05]  /*8970*/  BSYNC B2 ;  /* 0x0000000000027941 */ /* 0x000fea0003800000 */
.L_x_60077:
        /* <DEDUP_REMOVED lines=16> */
.L_x_60083:
[----:B------:R-:W-:Y:S05]  /*8a80*/  BSYNC B3 ;  /* 0x0000000000037941 */ /* 0x000fea0003800000 */
.L_x_60082:
        /* <DEDUP_REMOVED lines=43> */
.L_x_60081:
[----:B------:R-:W-:Y:S05]  /*8d40*/  BSYNC B2 ;  /* 0x0000000000027941 */ /* 0x000fea0003800000 */
.L_x_60080:
        /* <DEDUP_REMOVED lines=8> */
.L_x_60076:
        /* <DEDUP_REMOVED lines=9> */
[----:B------:R-:W-:-:S03]  /*8e60*/  IMAD.SHL.U32 R110, R11, 0x4, RZ ;  /* 0x000000040b6e7824 */ /* 0x000fc600078e00ff */
[----:B------:R-:W-:Y:S02]  /*8e70*/  IADD3 R111, R17, R111, RZ ;  /* 0x0000006f116f7210 */ /* 0x000fe40007ffe0ff */
        /* <DEDUP_REMOVED lines=16> */
.L_x_60084:
[----:B------:R-:W-:Y:S02]  /*8f80*/  IADD3 R11, R11, 0x20, RZ ;  /* 0x000000200b0b7810 */ /* 0x000fe40007ffe0ff */
.L_x_60019:
[----:B------:R-:W-:Y:S05]  /*8f90*/  BSYNC B1 ;  /* 0x0000000000017941 */ /* 0x000fea0003800000 */
.L_x_60018:
        /* <DEDUP_REMOVED lines=30> */
.L_x_60088:
[----:B------:R-:W-:Y:S02]  /*9180*/  IMAD.MOV.U32 R17, RZ, RZ, R8 ;  /* 0x000000ffff117224 */ /* 0x000fe400078e0008 */
.L_x_60089:
[----:B------:R-:W-:Y:S05]  /*9190*/  BSYNC B2 ;  /* 0x0000000000027941 */ /* 0x000fea0003800000 */
.L_x_60087:
        /* <DEDUP_REMOVED lines=16> */
.L_x_60093:
[----:B------:R-:W-:Y:S05]  /*92a0*/  BSYNC B3 ;  /* 0x0000000000037941 */ /* 0x000fea0003800000 */
.L_x_60092:
        /* <DEDUP_REMOVED lines=43> */
.L_x_60091:
[----:B------:R-:W-:Y:S05]  /*9560*/  BSYNC B2 ;  /* 0x0000000000027941 */ /* 0x000fea0003800000 */
.L_x_60090:
        /* <DEDUP_REMOVED lines=14> */
.L_x_60094:
        /* <DEDUP_REMOVED lines=12> */
.L_x_60097:
[----:B------:R-:W-:Y:S02]  /*9710*/  IMAD.MOV.U32 R12, RZ, RZ, R8 ;  /* 0x000000ffff0c7224 */ /* 0x000fe400078e0008 */
.L_x_60098:
[----:B------:R-:W-:Y:S05]  /*9720*/  BSYNC B2 ;  /* 0x0000000000027941 */ /* 0x000fea0003800000 */
.L_x_60096:
        /* <DEDUP_REMOVED lines=16> */
.L_x_60102:
[----:B------:R-:W-:Y:S05]  /*9830*/  BSYNC B3 ;  /* 0x0000000000037941 */ /* 0x000fea0003800000 */
.L_x_60101:
        /* <DEDUP_REMOVED lines=43> */
.L_x_60100:
[----:B------:R-:W-:Y:S05]  /*9af0*/  BSYNC B2 ;  /* 0x0000000000027941 */ /* 0x000fea0003800000 */
.L_x_60099:
        /* <DEDUP_REMOVED lines=9> */
.L_x_60095:
        /* <DEDUP_REMOVED lines=12> */
.L_x_60104:
[----:B------:R-:W-:Y:S02]  /*9c50*/  IMAD.MOV.U32 R9, RZ, RZ, R8 ;  /* 0x000000ffff097224 */ /* 0x000fe400078e0008 */
.L_x_60105:
[----:B------:R-:W-:Y:S05]  /*9c60*/  BSYNC B2 ;  /* 0x0000000000027941 */ /* 0x000fea0003800000 */
.L_x_60103:
        /* <DEDUP_REMOVED lines=16> */
.L_x_60109:
[----:B------:R-:W-:Y:S05]  /*9d70*/  BSYNC B3 ;  /* 0x0000000000037941 */ /* 0x000fea0003800000 */
.L_x_60108:
        /* <DEDUP_REMOVED lines=44> */
.L_x_60107:
[----:B------:R-:W-:Y:S05]  /*a040*/  BSYNC B2 ;  /* 0x0000000000027941 */ /* 0x000fea0003800000 */
.L_x_60106:
        /* <DEDUP_REMOVED lines=11> */
.L_x_60110:
        /* <DEDUP_REMOVED lines=12> */
.L_x_60113:
[----:B------:R-:W-:Y:S02]  /*a1c0*/  IMAD.MOV.U32 R9, RZ, RZ, R8 ;  /* 0x000000ffff097224 */ /* 0x000fe400078e0008 */
.L_x_60114:
[----:B------:R-:W-:Y:S05]  /*a1d0*/  BSYNC B2 ;  /* 0x0000000000027941 */ /* 0x000fea0003800000 */
.L_x_60112:
        /* <DEDUP_REMOVED lines=16> */
.L_x_60118:
[----:B------:R-:W-:Y:S05]  /*a2e0*/  BSYNC B3 ;  /* 0x0000000000037941 */ /* 0x000fea0003800000 */
.L_x_60117:
        /* <DEDUP_REMOVED lines=44> */
.L_x_60116:
[----:B------:R-:W-:Y:S05]  /*a5b0*/  BSYNC B2 ;  /* 0x0000000000027941 */ /* 0x000fea0003800000 */
.L_x_60115:
        /* <DEDUP_REMOVED lines=9> */
.L_x_60111:
        /* <DEDUP_REMOVED lines=12> */
.L_x_60120:
[----:B------:R-:W-:Y:S02]  /*a710*/  IMAD.MOV.U32 R17, RZ, RZ, R8 ;  /* 0x000000ffff117224 */ /* 0x000fe400078e0008 */
.L_x_60121:
[----:B------:R-:W-:Y:S05]  /*a720*/  BSYNC B2 ;  /* 0x0000000000027941 */ /* 0x000fea0003800000 */
.L_x_60119:
        /* <DEDUP_REMOVED lines=16> */
.L_x_60125:
[----:B------:R-:W-:Y:S05]  /*a830*/  BSYNC B3 ;  /* 0x0000000000037941 */ /* 0x000fea0003800000 */
.L_x_60124:
        /* <DEDUP_REMOVED lines=43> */
.L_x_60123:
[----:B------:R-:W-:Y:S05]  /*aaf0*/  BSYNC B2 ;  /* 0x0000000000027941 */ /* 0x000fea0003800000 */
.L_x_60122:
        /* <DEDUP_REMOVED lines=11> */
.L_x_60126:
        /* <DEDUP_REMOVED lines=12> */
.L_x_60129:
[----:B------:R-:W-:Y:S02]  /*ac70*/  IMAD.MOV.U32 R14, RZ, RZ, R8 ;  /* 0x000000ffff0e7224 */ /* 0x000fe400078e0008 */
.L_x_60130:
[----:B------:R-:W-:Y:S05]  /*ac80*/  BSYNC B2 ;  /* 0x0000000000027941 */ /* 0x000fea0003800000 */
.L_x_60128:
        /* <DEDUP_REMOVED lines=16> */
.L_x_60134:
[----:B------:R-:W-:Y:S05]  /*ad90*/  BSYNC B3 ;  /* 0x0000000000037941 */ /* 0x000fea0003800000 */
.L_x_60133:
        /* <DEDUP_REMOVED lines=43> */
.L_x_60132:
[----:B------:R-:W-:Y:S05]  /*b050*/  BSYNC B2 ;  /* 0x0000000000027941 */ /* 0x000fea0003800000 */
.L_x_60131:
        /* <DEDUP_REMOVED lines=9> */
.L_x_60127:
        /* <DEDUP_REMOVED lines=12> */
.L_x_60136:
[----:B------:R-:W-:Y:S02]  /*b1b0*/  IMAD.MOV.U32 R9, RZ, RZ, R8 ;  /* 0x000000ffff097224 */ /* 0x000fe400078e0008 */
.L_x_60137:
[----:B------:R-:W-:Y:S05]  /*b1c0*/  BSYNC B2 ;  /* 0x0000000000027941 */ /* 0x000fea0003800000 */
.L_x_60135:
        /* <DEDUP_REMOVED lines=16> */
.L_x_60141:
[----:B------:R-:W-:Y:S05]  /*b2d0*/  BSYNC B3 ;  /* 0x0000000000037941 */ /* 0x000fea0003800000 */
.L_x_60140:
        /* <DEDUP_REMOVED lines=44> */
.L_x_60139:
[----:B------:R-:W-:Y:S05]  /*b5a0*/  BSYNC B2 ;  /* 0x0000000000027941 */ /* 0x000fea0003800000 */
.L_x_60138:
        /* <DEDUP_REMOVED lines=11> */
.L_x_60142:
        /* <DEDUP_REMOVED lines=12> */
.L_x_60145:
[----:B------:R-:W-:Y:S02]  /*b720*/  IMAD.MOV.U32 R15, RZ, RZ, R8 ;  /* 0x000000ffff0f7224 */ /* 0x000fe400078e0008 */
.L_x_60146:
[----:B------:R-:W-:Y:S05]  /*b730*/  BSYNC B2 ;  /* 0x0000000000027941 */ /* 0x000fea0003800000 */
.L_x_60144:
        /* <DEDUP_REMOVED lines=16> */
.L_x_60150:
[----:B------:R-:W-:Y:S05]  /*b840*/  BSYNC B3 ;  /* 0x0000000000037941 */ /* 0x000fea0003800000 */
.L_x_60149:
        /* <DEDUP_REMOVED lines=43> */
.L_x_60148:
[----:B------:R-:W-:Y:S05]  /*bb00*/  BSYNC B2 ;  /* 0x0000000000027941 */ /* 0x000fea0003800000 */
.L_x_60147:
        /* <DEDUP_REMOVED lines=8> */
.L_x_60143:
        /* <DEDUP_REMOVED lines=27> */
.L_x_60151:
[----:B------:R-:W-:Y:S02]  /*bd40*/  IADD3 R11, R11, 0x20, RZ ;  /* 0x000000200b0b7810 */ /* 0x000fe40007ffe0ff */
.L_x_60086:
[----:B------:R-:W-:Y:S05]  /*bd50*/  BSYNC B1 ;  /* 0x0000000000017941 */ /* 0x000fea0003800000 */
.L_x_60085:
        /* <DEDUP_REMOVED lines=30> */
.L_x_60155:
[----:B------:R-:W-:Y:S02]  /*bf40*/  IMAD.MOV.U32 R17, RZ, RZ, R8 ;  /* 0x000000ffff117224 */ /* 0x000fe400078e0008 */
.L_x_60156:
[----:B------:R-:W-:Y:S05]  /*bf50*/  BSYNC B2 ;  /* 0x0000000000027941 */ /* 0x000fea0003800000 */
.L_x_60154:
        /* <DEDUP_REMOVED lines=16> */
.L_x_60160:
[----:B------:R-:W-:Y:S05]  /*c060*/  BSYNC B3 ;  /* 0x0000000000037941 */ /* 0x000fea0003800000 */
.L_x_60159:
        /* <DEDUP_REMOVED lines=43> */
.L_x_60158:
[----:B------:R-:W-:Y:S05]  /*c320*/  BSYNC B2 ;  /* 0x0000000000027941 */ /* 0x000fea0003800000 */
.L_x_60157:
        /* <DEDUP_REMOVED lines=14> */
.L_x_60161:
        /* <DEDUP_REMOVED lines=12> */
.L_x_60164:
[----:B------:R-:W-:Y:S02]  /*c4d0*/  IMAD.MOV.U32 R12, RZ, RZ, R8 ;  /* 0x000000ffff0c7224 */ /* 0x000fe400078e0008 */
.L_x_60165:
[----:B------:R-:W-:Y:S05]  /*c4e0*/  BSYNC B2 ;  /* 0x0000000000027941 */ /* 0x000fea0003800000 */
.L_x_60163:
        /* <DEDUP_REMOVED lines=16> */
.L_x_60169:
[----:B------:R-:W-:Y:S05]  /*c5f0*/  BSYNC B3 ;  /* 0x0000000000037941 */ /* 0x000fea0003800000 */
.L_x_60168:
        /* <DEDUP_REMOVED lines=43> */
.L_x_60167:
[----:B------:R-:W-:Y:S05]  /*c8b0*/  BSYNC B2 ;  /* 0x0000000000027941 */ /* 0x000fea0003800000 */
.L_x_60166:
        /* <DEDUP_REMOVED lines=9> */
.L_x_60162:
        /* <DEDUP_REMOVED lines=12> */
.L_x_60171:
[----:B------:R-:W-:Y:S02]  /*ca10*/  IMAD.MOV.U32 R9, RZ, RZ, R8 ;  /* 0x000000ffff097224 */ /* 0x000fe400078e0008 */
.L_x_60172:
[----:B------:R-:W-:Y:S05]  /*ca20*/  BSYNC B2 ;  /* 0x0000000000027941 */ /* 0x000fea0003800000 */
.L_x_60170:
        /* <DEDUP_REMOVED lines=16> */
.L_x_60176:
[----:B------:R-:W-:Y:S05]  /*cb30*/  BSYNC B3 ;  /* 0x0000000000037941 */ /* 0x000fea0003800000 */
.L_x_60175:
        /* <DEDUP_REMOVED lines=44> */
.L_x_60174:
[----:B------:R-:W-:Y:S05]  /*ce00*/  BSYNC B2 ;  /* 0x0000000000027941 */ /* 0x000fea0003800000 */
.L_x_60173:
        /* <DEDUP_REMOVED lines=11> */
.L_x_60177:
        /* <DEDUP_REMOVED lines=12> */
.L_x_60180:
[----:B------:R-:W-:Y:S02]  /*cf80*/  IMAD.MOV.U32 R9, RZ, RZ, R8 ;  /* 0x000000ffff097224 */ /* 0x000fe400078e0008 */
.L_x_60181:
[----:B------:R-:W-:Y:S05]  /*cf90*/  BSYNC B2 ;  /* 0x0000000000027941 */ /* 0x000fea0003800000 */
.L_x_60179:
        /* <DEDUP_REMOVED lines=16> */
.L_x_60185:
[----:B------:R-:W-:Y:S05]  /*d0a0*/  BSYNC B3 ;  /* 0x0000000000037941 */ /* 0x000fea0003800000 */
.L_x_60184:
        /* <DEDUP_REMOVED lines=44> */
.L_x_60183:
[----:B------:R-:W-:Y:S05]  /*d370*/  BSYNC B2 ;  /* 0x0000000000027941 */ /* 0x000fea0003800000 */
.L_x_60182:
        /* <DEDUP_REMOVED lines=9> */
.L_x_60178:
        /* <DEDUP_REMOVED lines=12> */
.L_x_60187:
[----:B------:R-:W-:Y:S02]  /*d4d0*/  IMAD.MOV.U32 R17, RZ, RZ, R8 ;  /* 0x000000ffff117224 */ /* 0x000fe400078e0008 */
.L_x_60188:
[----:B------:R-:W-:Y:S05]  /*d4e0*/  BSYNC B2 ;  /* 0x0000000000027941 */ /* 0x000fea0003800000 */
.L_x_60186:
        /* <DEDUP_REMOVED lines=16> */
.L_x_60192:
[----:B------:R-:W-:Y:S05]  /*d5f0*/  BSYNC B3 ;  /* 0x0000000000037941 */ /* 0x000fea0003800000 */
.L_x_60191:
        /* <DEDUP_REMOVED lines=43> */
.L_x_60190:
[----:B------:R-:W-:Y:S05]  /*d8b0*/  BSYNC B2 ;  /* 0x0000000000027941 */ /* 0x000fea0003800000 */
.L_x_60189:
        /* <DEDUP_REMOVED lines=11> */
.L_x_60193:
        /* <DEDUP_REMOVED lines=12> */
.L_x_60196:
[----:B------:R-:W-:Y:S02]  /*da30*/  IMAD.MOV.U32 R14, RZ, RZ, R8 ;  /* 0x000000ffff0e7224 */ /* 0x000fe400078e0008 */
.L_x_60197:
[----:B------:R-:W-:Y:S05]  /*da40*/  BSYNC B2 ;  /* 0x0000000000027941 */ /* 0x000fea0003800000 */
.L_x_60195:
        /* <DEDUP_REMOVED lines=16> */
.L_x_60201:
[----:B------:R-:W-:Y:S05]  /*db50*/  BSYNC B3 ;  /* 0x0000000000037941 */ /* 0x000fea0003800000 */
.L_x_60200:
        /* <DEDUP_REMOVED lines=43> */
.L_x_60199:
[----:B------:R-:W-:Y:S05]  /*de10*/  BSYNC B2 ;  /* 0x0000000000027941 */ /* 0x000fea0003800000 */
.L_x_60198:
        /* <DEDUP_REMOVED lines=9> */
.L_x_60194:
        /* <DEDUP_REMOVED lines=12> */
.L_x_60203:
[----:B------:R-:W-:Y:S02]  /*df70*/  IMAD.MOV.U32 R9, RZ, RZ, R8 ;  /* 0x000000ffff097224 */ /* 0x000fe400078e0008 */
.L_x_60204:
[----:B------:R-:W-:Y:S05]  /*df80*/  BSYNC B2 ;  /* 0x0000000000027941 */ /* 0x000fea0003800000 */
.L_x_60202:
        /* <DEDUP_REMOVED lines=16> */
.L_x_60208:
[----:B------:R-:W-:Y:S05]  /*e090*/  BSYNC B3 ;  /* 0x0000000000037941 */ /* 0x000fea0003800000 */
.L_x_60207:
        /* <DEDUP_REMOVED lines=44> */
.L_x_60206:
[----:B------:R-:W-:Y:S05]  /*e360*/  BSYNC B2 ;  /* 0x0000000000027941 */ /* 0x000fea0003800000 */
.L_x_60205:
        /* <DEDUP_REMOVED lines=11> */
.L_x_60209:
        /* <DEDUP_REMOVED lines=12> */
.L_x_60212:
[----:B------:R-:W-:Y:S02]  /*e4e0*/  IMAD.MOV.U32 R15, RZ, RZ, R8 ;  /* 0x000000ffff0f7224 */ /* 0x000fe400078e0008 */
.L_x_60213:
[----:B------:R-:W-:Y:S05]  /*e4f0*/  BSYNC B2 ;  /* 0x0000000000027941 */ /* 0x000fea0003800000 */
.L_x_60211:
        /* <DEDUP_REMOVED lines=16> */
.L_x_60217:
[----:B------:R-:W-:Y:S05]  /*e600*/  BSYNC B3 ;  /* 0x0000000000037941 */ /* 0x000fea0003800000 */
.L_x_60216:
        /* <DEDUP_REMOVED lines=43> */
.L_x_60215:
[----:B------:R-:W-:Y:S05]  /*e8c0*/  BSYNC B2 ;  /* 0x0000000000027941 */ /* 0x000fea0003800000 */
.L_x_60214:
        /* <DEDUP_REMOVED lines=8> */
.L_x_60210:
        /* <DEDUP_REMOVED lines=27> */
.L_x_60218:
[----:B------:R-:W-:Y:S02]  /*eb00*/  IADD3 R11, R11, 0x20, RZ ;  /* 0x000000200b0b7810 */ /* 0x000fe40007ffe0ff */
.L_x_60153:
[----:B------:R-:W-:Y:S05]  /*eb10*/  BSYNC B1 ;  /* 0x0000000000017941 */ /* 0x000fea0003800000 */
.L_x_60152:
        /* <DEDUP_REMOVED lines=30> */
.L_x_60222:
[----:B------:R-:W-:Y:S02]  /*ed00*/  IMAD.MOV.U32 R17, RZ, RZ, R8 ;  /* 0x000000ffff117224 */ /* 0x000fe400078e0008 */
.L_x_60223:
[----:B------:R-:W-:Y:S05]  /*ed10*/  BSYNC B2 ;  /* 0x0000000000027941 */ /* 0x000fea0003800000 */
.L_x_60221:
        /* <DEDUP_REMOVED lines=16> */
.L_x_60227:
[----:B------:R-:W-:Y:S05]  /*ee20*/  BSYNC B3 ;  /* 0x0000000000037941 */ /* 0x000fea0003800000 */
.L_x_60226:
        /* <DEDUP_REMOVED lines=43> */
.L_x_60225:
[----:B------:R-:W-:Y:S05]  /*f0e0*/  BSYNC B2 ;  /* 0x0000000000027941 */ /* 0x000fea0003800000 */
.L_x_60224:
        /* <DEDUP_REMOVED lines=14> */
.L_x_60228:
        /* <DEDUP_REMOVED lines=12> */
.L_x_60231:
[----:B------:R-:W-:Y:S02]  /*f290*/  IMAD.MOV.U32 R12, RZ, RZ, R8 ;  /* 0x000000ffff0c7224 */ /* 0x000fe400078e0008 */
.L_x_60232:
[----:B------:R-:W-:Y:S05]  /*f2a0*/  BSYNC B2 ;  /* 0x0000000000027941 */ /* 0x000fea0003800000 */
.L_x_60230:
        /* <DEDUP_REMOVED lines=16> */
.L_x_60236:
[----:B------:R-:W-:Y:S05]  /*f3b0*/  BSYNC B3 ;  /* 0x0000000000037941 */ /* 0x000fea0003800000 */
.L_x_60235:
        /* <DEDUP_REMOVED lines=43> */
.L_x_60234:
[----:B------:R-:W-:Y:S05]  /*f670*/  BSYNC B2 ;  /* 0x0000000000027941 */ /* 0x000fea0003800000 */
.L_x_60233:
        /* <DEDUP_REMOVED lines=9> */
.L_x_60229:
        /* <DEDUP_REMOVED lines=12> */
.L_x_60238:
[----:B------:R-:W-:Y:S02]  /*f7d0*/  IMAD.MOV.U32 R9, RZ, RZ, R8 ;  /* 0x000000ffff097224 */ /* 0x000fe400078e0008 */
.L_x_60239:
[----:B------:R-:W-:Y:S05]  /*f7e0*/  BSYNC B2 ;  /* 0x0000000000027941 */ /* 0x000fea0003800000 */
.L_x_60237:
        /* <DEDUP_REMOVED lines=16> */
.L_x_60243:
[----:B------:R-:W-:Y:S05]  /*f8f0*/  BSYNC B3 ;  /* 0x0000000000037941 */ /* 0x000fea0003800000 */
.L_x_60242:
        /* <DEDUP_REMOVED lines=44> */
.L_x_60241:
[----:B------:R-:W-:Y:S05]  /*fbc0*/  BSYNC B2 ;  /* 0x0000000000027941 */ /* 0x000fea0003800000 */
.L_x_60240:
        /* <DEDUP_REMOVED lines=11> */
.L_x_60244:
        /* <DEDUP_REMOVED lines=12> */
.L_x_60247:
[----:B------:R-:W-:Y:S02]  /*fd40*/  IMAD.MOV.U32 R9, RZ, RZ, R8 ;  /* 0x000000ffff097224 */ /* 0x000fe400078e0008 */
.L_x_60248:
[----:B------:R-:W-:Y:S05]  /*fd50*/  BSYNC B2 ;  /* 0x0000000000027941 */ /* 0x000fea0003800000 */
.L_x_60246:
        /* <DEDUP_REMOVED lines=16> */
.L_x_60252:
[----:B------:R-:W-:Y:S05]  /*fe60*/  BSYNC B3 ;  /* 0x0000000000037941 */ /* 0x000fea0003800000 */
.L_x_60251:
        /* <DEDUP_REMOVED lines=44> */
.L_x_60250:
[----:B------:R-:W-:Y:S05]  /*10130*/  BSYNC B2 ;  /* 0x0000000000027941 */ /* 0x000fea0003800000 */
.L_x_60249:
        /* <DEDUP_REMOVED lines=9> */
.L_x_60245:
        /* <DEDUP_REMOVED lines=12> */
.L_x_60254:
[----:B------:R-:W-:Y:S02]  /*10290*/  IMAD.MOV.U32 R17, RZ, RZ, R8 ;  /* 0x000000ffff117224 */ /* 0x000fe400078e0008 */
.L_x_60255:
[----:B------:R-:W-:Y:S05]  /*102a0*/  BSYNC B2 ;  /* 0x0000000000027941 */ /* 0x000fea0003800000 */
.L_x_60253:
        /* <DEDUP_REMOVED lines=16> */
.L_x_60259:
[----:B------:R-:W-:Y:S05]  /*103b0*/  BSYNC B3 ;  /* 0x0000000000037941 */ /* 0x000fea0003800000 */
.L_x_60258:
        /* <DEDUP_REMOVED lines=43> */
.L_x_60257:
[----:B------:R-:W-:Y:S05]  /*10670*/  BSYNC B2 ;  /* 0x0000000000027941 */ /* 0x000fea0003800000 */
.L_x_60256:
        /* <DEDUP_REMOVED lines=11> */
.L_x_60260:
        /* <DEDUP_REMOVED lines=12> */
.L_x_60263:
[----:B------:R-:W-:Y:S02]  /*107f0*/  IMAD.MOV.U32 R14, RZ, RZ, R8 ;  /* 0x000000ffff0e7224 */ /* 0x000fe400078e0008 */
.L_x_60264:
[----:B------:R-:W-:Y:S05]  /*10800*/  BSYNC B2 ;  /* 0x0000000000027941 */ /* 0x000fea0003800000 */
.L_x_60262:
        /* <DEDUP_REMOVED lines=16> */
.L_x_60268:
[----:B------:R-:W-:Y:S05]  /*10910*/  BSYNC B3 ;  /* 0x0000000000037941 */ /* 0x000fea0003800000 */
.L_x_60267:
        /* <DEDUP_REMOVED lines=43> */
.L_x_60266:
[----:B------:R-:W-:Y:S05]  /*10bd0*/  BSYNC B2 ;  /* 0x0000000000027941 */ /* 0x000fea0003800000 */
.L_x_60265:
        /* <DEDUP_REMOVED lines=9> */
.L_x_60261:
        /* <DEDUP_REMOVED lines=12> */
.L_x_60270:
[----:B------:R-:W-:Y:S02]  /*10d30*/  IMAD.MOV.U32 R9, RZ, RZ, R8 ;  /* 0x000000ffff097224 */ /* 0x000fe400078e0008 */
.L_x_60271:
[----:B------:R-:W-:Y:S05]  /*10d40*/  BSYNC B2 ;  /* 0x0000000000027941 */ /* 0x000fea0003800000 */
.L_x_60269:
        /* <DEDUP_REMOVED lines=16> */
.L_x_60275:
[----:B------:R-:W-:Y:S05]  /*10e50*/  BSYNC B3 ;  /* 0x0000000000037941 */ /* 0x000fea0003800000 */
.L_x_60274:
        /* <DEDUP_REMOVED lines=44> */
.L_x_60273:
[----:B------:R-:W-:Y:S05]  /*11120*/  BSYNC B2 ;  /* 0x0000000000027941 */ /* 0x000fea0003800000 */
.L_x_60272:
        /* <DEDUP_REMOVED lines=11> */
.L_x_60276:
        /* <DEDUP_REMOVED lines=12> */
.L_x_60279:
[----:B------:R-:W-:Y:S02]  /*112a0*/  IMAD.MOV.U32 R15, RZ, RZ, R8 ;  /* 0x000000ffff0f7224 */ /* 0x000fe400078e0008 */
.L_x_60280:
[----:B------:R-:W-:Y:S05]  /*112b0*/  BSYNC B2 ;  /* 0x0000000000027941 */ /* 0x000fea0003800000 */
.L_x_60278:
        /* <DEDUP_REMOVED lines=16> */
.L_x_60284:
[----:B------:R-:W-:Y:S05]  /*113c0*/  BSYNC B3 ;  /* 0x0000000000037941 */ /* 0x000fea0003800000 */
.L_x_60283:
        /* <DEDUP_REMOVED lines=43> */
.L_x_60282:
[----:B------:R-:W-:Y:S05]  /*11680*/  BSYNC B2 ;  /* 0x0000000000027941 */ /* 0x000fea0003800000 */
.L_x_60281:
        /* <DEDUP_REMOVED lines=8> */
.L_x_60277:
        /* <DEDUP_REMOVED lines=27> */
.L_x_60285:
[----:B------:R-:W-:Y:S02]  /*118c0*/  IADD3 R11, R11, 0x20, RZ ;  /* 0x000000200b0b7810 */ /* 0x000fe40007ffe0ff */
.L_x_60220:
[----:B------:R-:W-:Y:S05]  /*118d0*/  BSYNC B1 ;  /* 0x0000000000017941 */ /* 0x000fea0003800000 */
.L_x_60219:
        /* <DEDUP_REMOVED lines=30> */
.L_x_60289:
[----:B------:R-:W-:Y:S02]  /*11ac0*/  IMAD.MOV.U32 R17, RZ, RZ, R8 ;  /* 0x000000ffff117224 */ /* 0x000fe400078e0008 */
.L_x_60290:
[----:B------:R-:W-:Y:S05]  /*11ad0*/  BSYNC B2 ;  /* 0x0000000000027941 */ /* 0x000fea0003800000 */
.L_x_60288:
        /* <DEDUP_REMOVED lines=16> */
.L_x_60294:
[----:B------:R-:W-:Y:S05]  /*11be0*/  BSYNC B3 ;  /* 0x0000000000037941 */ /* 0x000fea0003800000 */
.L_x_60293:
        /* <DEDUP_REMOVED lines=43> */
.L_x_60292:
[----:B------:R-:W-:Y:S05]  /*11ea0*/  BSYNC B2 ;  /* 0x0000000000027941 */ /* 0x000fea0003800000 */
.L_x_60291:
        /* <DEDUP_REMOVED lines=14> */
.L_x_60295:
        /* <DEDUP_REMOVED lines=12> */
.L_x_60298:
[----:B------:R-:W-:Y:S02]  /*12050*/  IMAD.MOV.U32 R12, RZ, RZ, R8 ;  /* 0x000000ffff0c7224 */ /* 0x000fe400078e0008 */
.L_x_60299:
[----:B------:R-:W-:Y:S05]  /*12060*/  BSYNC B2 ;  /* 0x0000000000027941 */ /* 0x000fea0003800000 */
.L_x_60297:
        /* <DEDUP_REMOVED lines=16> */
.L_x_60303:
[----:B------:R-:W-:Y:S05]  /*12170*/  BSYNC B3 ;  /* 0x0000000000037941 */ /* 0x000fea0003800000 */
.L_x_60302:
        /* <DEDUP_REMOVED lines=41> */
[----:B------:R-:W-:-:S05]  /*12410*/  IMAD.WIDE.U32 R8, R5, -0x326172a9, RZ ;  /* 0xcd9e8d5705087825 */ /* 0x000fca00078e00ff */
[----:B------:R-:W-:Y:S02]  /*12420*/  LOP3.LUT R5, R9, UR6, R108, 0x96, !PT ;  /* 0x0000000609057c12 */ /* 0x000fe4000f8e966c */
.L_x_60301:
[----:B------:R-:W-:Y:S05]  /*12430*/  BSYNC B2 ;  /* 0x0000000000027941 */ /* 0x000fea0003800000 */
.L_x_60300:
        /* <DEDUP_REMOVED lines=9> */
.L_x_60296:
        /* <DEDUP_REMOVED lines=12> */
.L_x_60305:
[----:B------:R-:W-:Y:S02]  /*12590*/  IMAD.MOV.U32 R9, RZ, RZ, R8 ;  /* 0x000000ffff097224 */ /* 0x000fe400078e0008 */
.L_x_60306:
[----:B------:R-:W-:Y:S05]  /*125a0*/  BSYNC B2 ;  /* 0x0000000000027941 */ /* 0x000fea0003800000 */
.L_x_60304:
        /* <DEDUP_REMOVED lines=16> */
.L_x_60310:
[----:B------:R-:W-:Y:S05]  /*126b0*/  BSYNC B3 ;  /* 0x0000000000037941 */ /* 0x000fea0003800000 */
.L_x_60309:
        /* <DEDUP_REMOVED lines=44> */
.L_x_60308:
[----:B------:R-:W-:Y:S05]  /*12980*/  BSYNC B2 ;  /* 0x0000000000027941 */ /* 0x000fea0003800000 */
.L_x_60307:
        /* <DEDUP_REMOVED lines=11> */
.L_x_60311:
        /* <DEDUP_REMOVED lines=12> */
.L_x_60314:
[----:B------:R-:W-:Y:S02]  /*12b00*/  IMAD.MOV.U32 R9, RZ, RZ, R8 ;  /* 0x000000ffff097224 */ /* 0x000fe400078e0008 */
.L_x_60315:
[----:B------:R-:W-:Y:S05]  /*12b10*/  BSYNC B2 ;  /* 0x0000000000027941 */ /* 0x000fea0003800000 */
.L_x_60313:
        /* <DEDUP_REMOVED lines=16> */
.L_x_60319:
[----:B------:R-:W-:Y:S05]  /*12c20*/  BSYNC B3 ;  /* 0x0000000000037941 */ /* 0x000fea0003800000 */
.L_x_60318:
        /* <DEDUP_REMOVED lines=44> */
.L_x_60317:
[----:B------:R-:W-:Y:S05]  /*12ef0*/  BSYNC B2 ;  /* 0x0000000000027941 */ /* 0x000fea0003800000 */
.L_x_60316:
        /* <DEDUP_REMOVED lines=9> */
.L_x_60312:
        /* <DEDUP_REMOVED lines=12> */
.L_x_60321:
[----:B------:R-:W-:Y:S02]  /*13050*/  IMAD.MOV.U32 R17, RZ, RZ, R8 ;  /* 0x000000ffff117224 */ /* 0x000fe400078e0008 */
.L_x_60322:
[----:B------:R-:W-:Y:S05]  /*13060*/  BSYNC B2 ;  /* 0x0000000000027941 */ /* 0x000fea0003800000 */
.L_x_60320:
        /* <DEDUP_REMOVED lines=16> */
.L_x_60326:
[----:B------:R-:W-:Y:S05]  /*13170*/  BSYNC B3 ;  /* 0x0000000000037941 */ /* 0x000fea0003800000 */
.L_x_60325:
        /* <DEDUP_REMOVED lines=43> */
.L_x_60324:
[----:B------:R-:W-:Y:S05]  /*13430*/  BSYNC B2 ;  /* 0x0000000000027941 */ /* 0x000fea0003800000 */
.L_x_60323:
        /* <DEDUP_REMOVED lines=11> */
.L_x_60327:
        /* <DEDUP_REMOVED lines=12> */
.L_x_60330:
[----:B------:R-:W-:Y:S02]  /*135b0*/  IMAD.MOV.U32 R14, RZ, RZ, R8 ;  /* 0x000000ffff0e7224 */ /* 0x000fe400078e0008 */
.L_x_60331:
[----:B------:R-:W-:Y:S05]  /*135c0*/  BSYNC B2 ;  /* 0x0000000000027941 */ /* 0x000fea0003800000 */
.L_x_60329:
        /* <DEDUP_REMOVED lines=16> */
.L_x_60335:
[----:B------:R-:W-:Y:S05]  /*136d0*/  BSYNC B3 ;  /* 0x0000000000037941 */ /* 0x000fea0003800000 */
.L_x_60334:
        /* <DEDUP_REMOVED lines=43> */
.L_x_60333:
[----:B------:R-:W-:Y:S05]  /*13990*/  BSYNC B2 ;  /* 0x0000000000027941 */ /* 0x000fea0003800000 */
.L_x_60332:
        /* <DEDUP_REMOVED lines=9> */
.L_x_60328:
        /* <DEDUP_REMOVED lines=12> */
.L_x_60337:
[----:B------:R-:W-:Y:S02]  /*13af0*/  IMAD.MOV.U32 R9, RZ, RZ, R8 ;  /* 0x000000ffff097224 */ /* 0x000fe400078e0008 */
.L_x_60338:
[----:B------:R-:W-:Y:S05]  /*13b00*/  BSYNC B2 ;  /* 0x0000000000027941 */ /* 0x000fea0003800000 */
.L_x_60336:
        /* <DEDUP_REMOVED lines=16> */
.L_x_60342:
[----:B------:R-:W-:Y:S05]  /*13c10*/  BSYNC B3 ;  /* 0x0000000000037941 */ /* 0x000fea0003800000 */
.L_x_60341:
        /* <DEDUP_REMOVED lines=44> */
.L_x_60340:
[----:B------:R-:W-:Y:S05]  /*13ee0*/  BSYNC B2 ;  /* 0x0000000000027941 */ /* 0x000fea0003800000 */
.L_x_60339:
        /* <DEDUP_REMOVED lines=11> */
.L_x_60343:
        /* <DEDUP_REMOVED lines=12> */
.L_x_60346:
[----:B------:R-:W-:Y:S02]  /*14060*/  IMAD.MOV.U32 R15, RZ, RZ, R8 ;  /* 0x000000ffff0f7224 */ /* 0x000fe400078e0008 */
.L_x_60347:
[----:B------:R-:W-:Y:S05]  /*14070*/  BSYNC B2 ;  /* 0x0000000000027941 */ /* 0x000fea0003800000 */
.L_x_60345:
        /* <DEDUP_REMOVED lines=16> */
.L_x_60351:
[----:B------:R-:W-:Y:S05]  /*14180*/  BSYNC B3 ;  /* 0x0000000000037941 */ /* 0x000fea0003800000 */
.L_x_60350:
        /* <DEDUP_REMOVED lines=43> */
.L_x_60349:
[----:B------:R-:W-:Y:S05]  /*14440*/  BSYNC B2 ;  /* 0x0000000000027941 */ /* 0x000fea0003800000 */
.L_x_60348:
        /* <DEDUP_REMOVED lines=8> */
.L_x_60344:
        /* <DEDUP_REMOVED lines=27> */
.L_x_60352:
[----:B------:R-:W-:Y:S02]  /*14680*/  IADD3 R11, R11, 0x20, RZ ;  /* 0x000000200b0b7810 */ /* 0x000fe40007ffe0ff */
.L_x_60287:
[----:B------:R-:W-:Y:S05]  /*14690*/  BSYNC B1 ;  /* 0x0000000000017941 */ /* 0x000fea0003800000 */
.L_x_60286:
        /* <DEDUP_REMOVED lines=30> */
.L_x_60356:
[----:B------:R-:W-:Y:S02]  /*14880*/  IMAD.MOV.U32 R17, RZ, RZ, R8 ;  /* 0x000000ffff117224 */ /* 0x000fe400078e0008 */
.L_x_60357:
[----:B------:R-:W-:Y:S05]  /*14890*/  BSYNC B2 ;  /* 0x0000000000027941 */ /* 0x000fea0003800000 */
.L_x_60355:
        /* <DEDUP_REMOVED lines=16> */
.L_x_60361:
[----:B------:R-:W-:Y:S05]  /*149a0*/  BSYNC B3 ;  /* 0x0000000000037941 */ /* 0x000fea0003800000 */
.L_x_60360:
        /* <DEDUP_REMOVED lines=43> */
.L_x_60359:
[----:B------:R-:W-:Y:S05]  /*14c60*/  BSYNC B2 ;  /* 0x0000000000027941 */ /* 0x000fea0003800000 */
.L_x_60358:
        /* <DEDUP_REMOVED lines=14> */
.L_x_60362:
        /* <DEDUP_REMOVED lines=12> */
.L_x_60365:
[----:B------:R-:W-:Y:S02]  /*14e10*/  IMAD.MOV.U32 R12, RZ, RZ, R8 ;  /* 0x000000ffff0c7224 */ /* 0x000fe400078e0008 */
.L_x_60366:
[----:B------:R-:W-:Y:S05]  /*14e20*/  BSYNC B2 ;  /* 0x0000000000027941 */ /* 0x000fea0003800000 */
.L_x_60364:
        /* <DEDUP_REMOVED lines=16> */
.L_x_60370:
[----:B------:R-:W-:Y:S05]  /*14f30*/  BSYNC B3 ;  /* 0x0000000000037941 */ /* 0x000fea0003800000 */
.L_x_60369:
        /* <DEDUP_REMOVED lines=38> */
[----:B------:R-:W-:-:S04]  /*151a0*/  IMAD.WIDE.U32 R8, R6, -0x2daee0ad, RZ ;  /* 0xd2511f5306087825 */ /* 0x000fc800078e00ff */
[----:B------:R-:W-:Y:S01]  /*151b0*/  IMAD.MOV.U32 R10, RZ, RZ, R8 ;  /* 0x000000ffff0a7224 */ /* 0x000fe200078e0008 */
[----:B------:R-:W-:Y:S01]  /*151c0*/  LOP3.LUT R6, R9, UR14, R110, 0x96, !PT ;  /* 0x0000000e09067c12 */ /* 0x000fe2000f8e966e */
[----:B------:R-:W-:-:S05]  /*151d0*/  IMAD.WIDE.U32 R8, R5, -0x326172a9, RZ ;  /* 0xcd9e8d5705087825 */ /* 0x000fca00078e00ff */
[----:B------:R-:W-:Y:S02]  /*151e0*/  LOP3.LUT R5, R9, UR6, R108, 0x96, !PT ;  /* 0x0000000609057c12 */ /* 0x000fe4000f8e966c */
.L_x_60368:
[----:B------:R-:W-:Y:S05]  /*151f0*/  BSYNC B2 ;  /* 0x0000000000027941 */ /* 0x000fea0003800000 */
.L_x_60367:
        /* <DEDUP_REMOVED lines=9> */
.L_x_60363:
        /* <DEDUP_REMOVED lines=12> */
.L_x_60372:
[----:B------:R-:W-:Y:S02]  /*15350*/  IMAD.MOV.U32 R9, RZ, RZ, R8 ;  /* 0x000000ffff097224 */ /* 0x000fe400078e0008 */
.L_x_60373:
[----:B------:R-:W-:Y:S05]  /*15360*/  BSYNC B2 ;  /* 0x0000000000027941 */ /* 0x000fea0003800000 */
.L_x_60371:
        /* <DEDUP_REMOVED lines=16> */
.L_x_60377:
[----:B------:R-:W-:Y:S05]  /*15470*/  BSYNC B3 ;  /* 0x0000000000037941 */ /* 0x000fea0003800000 */
.L_x_60376:
        /* <DEDUP_REMOVED lines=44> */
.L_x_60375:
[----:B------:R-:W-:Y:S05]  /*15740*/  BSYNC B2 ;  /* 0x0000000000027941 */ /* 0x000fea0003800000 */
.L_x_60374:
        /* <DEDUP_REMOVED lines=11> */
.L_x_60378:
        /* <DEDUP_REMOVED lines=12> */
.L_x_60381:
[----:B------:R-:W-:Y:S02]  /*158c0*/  IMAD.MOV.U32 R9, RZ, RZ, R8 ;  /* 0x000000ffff097224 */ /* 0x000fe400078e0008 */
.L_x_60382:
[----:B------:R-:W-:Y:S05]  /*158d0*/  BSYNC B2 ;  /* 0x0000000000027941 */ /* 0x000fea0003800000 */
.L_x_60380:
        /* <DEDUP_REMOVED lines=16> */
.L_x_60386:
[----:B------:R-:W-:Y:S05]  /*159e0*/  BSYNC B3 ;  /* 0x0000000000037941 */ /* 0x000fea0003800000 */
.L_x_60385:
        /* <DEDUP_REMOVED lines=44> */
.L_x_60384:
[----:B------:R-:W-:Y:S05]  /*15cb0*/  BSYNC B2 ;  /* 0x0000000000027941 */ /* 0x000fea0003800000 */
.L_x_60383:
        /* <DEDUP_REMOVED lines=9> */
.L_x_60379:
        /* <DEDUP_REMOVED lines=12> */
.L_x_60388:
[----:B------:R-:W-:Y:S02]  /*15e10*/  IMAD.MOV.U32 R17, RZ, RZ, R8 ;  /* 0x000000ffff117224 */ /* 0x000fe400078e0008 */
.L_x_60389:
[----:B------:R-:W-:Y:S05]  /*15e20*/  BSYNC B2 ;  /* 0x0000000000027941 */ /* 0x000fea0003800000 */
.L_x_60387:
        /* <DEDUP_REMOVED lines=16> */
.L_x_60393:
[----:B------:R-:W-:Y:S05]  /*15f30*/  BSYNC B3 ;  /* 0x0000000000037941 */ /* 0x000fea0003800000 */
.L_x_60392:
        /* <DEDUP_REMOVED lines=43> */
.L_x_60391:
[----:B------:R-:W-:Y:S05]  /*161f0*/  BSYNC B2 ;  /* 0x0000000000027941 */ /* 0x000fea0003800000 */
.L_x_60390:
        /* <DEDUP_REMOVED lines=11> */
.L_x_60394:
        /* <DEDUP_REMOVED lines=12> */
.L_x_60397:
[----:B------:R-:W-:Y:S02]  /*16370*/  IMAD.MOV.U32 R14, RZ, RZ, R8 ;  /* 0x000000ffff0e7224 */ /* 0x000fe400078e0008 */
.L_x_60398:
[----:B------:R-:W-:Y:S05]  /*16380*/  BSYNC B2 ;  /* 0x0000000000027941 */ /* 0x000fea0003800000 */
.L_x_60396:
        /* <DEDUP_REMOVED lines=16> */
.L_x_60402:
[----:B------:R-:W-:Y:S05]  /*16490*/  BSYNC B3 ;  /* 0x0000000000037941 */ /* 0x000fea0003800000 */
.L_x_60401:
        /* <DEDUP_REMOVED lines=43> */
.L_x_60400:
[----:B------:R-:W-:Y:S05]  /*16750*/  BSYNC B2 ;  /* 0x0000000000027941 */ /* 0x000fea0003800000 */
.L_x_60399:
        /* <DEDUP_REMOVED lines=9> */
.L_x_60395:
        /* <DEDUP_REMOVED lines=12> */
.L_x_60404:
[----:B------:R-:W-:Y:S02]  /*168b0*/  MOV R9, R8 ;  /* 0x0000000800097202 */ /* 0x000fe40000000f00 */
.L_x_60405:
[----:B------:R-:W-:Y:S05]  /*168c0*/  BSYNC B2 ;  /* 0x0000000000027941 */ /* 0x000fea0003800000 */
.L_x_60403:
        /* <DEDUP_REMOVED lines=16> */
.L_x_60409:
[----:B------:R-:W-:Y:S05]  /*169d0*/  BSYNC B3 ;  /* 0x0000000000037941 */ /* 0x000fea0003800000 */
.L_x_60408:
        /* <DEDUP_REMOVED lines=44> */
.L_x_60407:
[----:B------:R-:W-:Y:S05]  /*16ca0*/  BSYNC B2 ;  /* 0x0000000000027941 */ /* 0x000fea0003800000 */
.L_x_60406:
        /* <DEDUP_REMOVED lines=11> */
.L_x_60410:
        /* <DEDUP_REMOVED lines=12> */
.L_x_60413:
[----:B------:R-:W-:Y:S02]  /*16e20*/  IMAD.MOV.U32 R15, RZ, RZ, R8 ;  /* 0x000000ffff0f7224 */ /* 0x000fe400078e0008 */
.L_x_60414:
[----:B------:R-:W-:Y:S05]  /*16e30*/  BSYNC B2 ;  /* 0x0000000000027941 */ /* 0x000fea0003800000 */
.L_x_60412:
        /* <DEDUP_REMOVED lines=16> */
.L_x_60418:
[----:B------:R-:W-:Y:S05]  /*16f40*/  BSYNC B3 ;  /* 0x0000000000037941 */ /* 0x000fea0003800000 */
.L_x_60417:
        /* <DEDUP_REMOVED lines=43> */
.L_x_60416:
[----:B------:R-:W-:Y:S05]  /*17200*/  BSYNC B2 ;  /* 0x0000000000027941 */ /* 0x000fea0003800000 */
.L_x_60415:
        /* <DEDUP_REMOVED lines=8> */
.L_x_60411:
        /* <DEDUP_REMOVED lines=27> */
.L_x_60419:
[----:B------:R-:W-:Y:S02]  /*17440*/  IADD3 R11, R11, 0x20, RZ ;  /* 0x000000200b0b7810 */ /* 0x000fe40007ffe0ff */
.L_x_60354:
[----:B------:R-:W-:Y:S05]  /*17450*/  BSYNC B1 ;  /* 0x0000000000017941 */ /* 0x000fea0003800000 */
.L_x_60353:
        /* <DEDUP_REMOVED lines=30> */
.L_x_60423:
[----:B------:R-:W-:Y:S02]  /*17640*/  IMAD.MOV.U32 R17, RZ, RZ, R8 ;  /* 0x000000ffff117224 */ /* 0x000fe400078e0008 */
.L_x_60424:
[----:B------:R-:W-:Y:S05]  /*17650*/  BSYNC B2 ;  /* 0x0000000000027941 */ /* 0x000fea0003800000 */
.L_x_60422:
        /* <DEDUP_REMOVED lines=16> */
.L_x_60428:
[----:B------:R-:W-:Y:S05]  /*17760*/  BSYNC B3 ;  /* 0x0000000000037941 */ /* 0x000fea0003800000 */
.L_x_60427:
        /* <DEDUP_REMOVED lines=43> */
.L_x_60426:
[----:B------:R-:W-:Y:S05]  /*17a20*/  BSYNC B2 ;  /* 0x0000000000027941 */ /* 0x000fea0003800000 */
.L_x_60425:
        /* <DEDUP_REMOVED lines=14> */
.L_x_60429:
        /* <DEDUP_REMOVED lines=12> */
.L_x_60432:
[----:B------:R-:W-:Y:S02]  /*17bd0*/  IMAD.MOV.U32 R12, RZ, RZ, R8 ;  /* 0x000000ffff0c7224 */ /* 0x000fe400078e0008 */
.L_x_60433:
[----:B------:R-:W-:Y:S05]  /*17be0*/  BSYNC B2 ;  /* 0x0000000000027941 */ /* 0x000fea0003800000 */
.L_x_60431:
        /* <DEDUP_REMOVED lines=16> */
.L_x_60437:
[----:B------:R-:W-:Y:S05]  /*17cf0*/  BSYNC B3 ;  /* 0x0000000000037941 */ /* 0x000fea0003800000 */
.L_x_60436:
        /* <DEDUP_REMOVED lines=43> */
.L_x_60435:
[----:B------:R-:W-:Y:S05]  /*17fb0*/  BSYNC B2 ;  /* 0x0000000000027941 */ /* 0x000fea0003800000 */
.L_x_60434:
        /* <DEDUP_REMOVED lines=9> */
.L_x_60430:
        /* <DEDUP_REMOVED lines=12> */
.L_x_60439:
[----:B------:R-:W-:Y:S02]  /*18110*/  IMAD.MOV.U32 R9, RZ, RZ, R8 ;  /* 0x000000ffff097224 */ /* 0x000fe400078e0008 */
.L_x_60440:
[----:B------:R-:W-:Y:S05]  /*18120*/  BSYNC B2 ;  /* 0x0000000000027941 */ /* 0x000fea0003800000 */
.L_x_60438:
        /* <DEDUP_REMOVED lines=16> */
.L_x_60444:
[----:B------:R-:W-:Y:S05]  /*18230*/  BSYNC B3 ;  /* 0x0000000000037941 */ /* 0x000fea0003800000 */
.L_x_60443:
        /* <DEDUP_REMOVED lines=44> */
.L_x_60442:
[----:B------:R-:W-:Y:S05]  /*18500*/  BSYNC B2 ;  /* 0x0000000000027941 */ /* 0x000fea0003800000 */
.L_x_60441:
        /* <DEDUP_REMOVED lines=11> */
.L_x_60445:
        /* <DEDUP_REMOVED lines=12> */
.L_x_60448:
[----:B------:R-:W-:Y:S02]  /*18680*/  IMAD.MOV.U32 R9, RZ, RZ, R8 ;  /* 0x000000ffff097224 */ /* 0x000fe400078e0008 */
.L_x_60449:
[----:B------:R-:W-:Y:S05]  /*18690*/  BSYNC B2 ;  /* 0x0000000000027941 */ /* 0x000fea0003800000 */
.L_x_60447:
        /* <DEDUP_REMOVED lines=16> */
.L_x_60453:
[----:B------:R-:W-:Y:S05]  /*187a0*/  BSYNC B3 ;  /* 0x0000000000037941 */ /* 0x000fea0003800000 */
.L_x_60452:
        /* <DEDUP_REMOVED lines=44> */
.L_x_60451:
[----:B------:R-:W-:Y:S05]  /*18a70*/  BSYNC B2 ;  /* 0x0000000000027941 */ /* 0x000fea0003800000 */
.L_x_60450:
        /* <DEDUP_REMOVED lines=9> */
.L_x_60446:
        /* <DEDUP_REMOVED lines=12> */
.L_x_60455:
[----:B------:R-:W-:Y:S02]  /*18bd0*/  IMAD.MOV.U32 R17, RZ, RZ, R8 ;  /* 0x000000ffff117224 */ /* 0x000fe400078e0008 */
.L_x_60456:
[----:B------:R-:W-:Y:S05]  /*18be0*/  BSYNC B2 ;  /* 0x0000000000027941 */ /* 0x000fea0003800000 */
.L_x_60454:
        /* <DEDUP_REMOVED lines=16> */
.L_x_60460:
[----:B------:R-:W-:Y:S05]  /*18cf0*/  BSYNC B3 ;  /* 0x0000000000037941 */ /* 0x000fea0003800000 */
.L_x_60459:
        /* <DEDUP_REMOVED lines=43> */
.L_x_60458:
[----:B------:R-:W-:Y:S05]  /*18fb0*/  BSYNC B2 ;  /* 0x0000000000027941 */ /* 0x000fea0003800000 */
.L_x_60457:
        /* <DEDUP_REMOVED lines=11> */
.L_x_60461:
        /* <DEDUP_REMOVED lines=12> */
.L_x_60464:
[----:B------:R-:W-:Y:S02]  /*19130*/  IMAD.MOV.U32 R14, RZ, RZ, R8 ;  /* 0x000000ffff0e7224 */ /* 0x000fe400078e0008 */
.L_x_60465:
[----:B------:R-:W-:Y:S05]  /*19140*/  BSYNC B2 ;  /* 0x0000000000027941 */ /* 0x000fea0003800000 */
.L_x_60463:
        /* <DEDUP_REMOVED lines=16> */
.L_x_60469:
[----:B------:R-:W-:Y:S05]  /*19250*/  BSYNC B3 ;  /* 0x0000000000037941 */ /* 0x000fea0003800000 */
.L_x_60468:
        /* <DEDUP_REMOVED lines=43> */
.L_x_60467:
[----:B------:R-:W-:Y:S05]  /*19510*/  BSYNC B2 ;  /* 0x0000000000027941 */ /* 0x000fea0003800000 */
.L_x_60466:
        /* <DEDUP_REMOVED lines=9> */
.L_x_60462:
        /* <DEDUP_REMOVED lines=12> */
.L_x_60471:
[----:B------:R-:W-:Y:S02]  /*19670*/  IMAD.MOV.U32 R9, RZ, RZ, R8 ;  /* 0x000000ffff097224 */ /* 0x000fe400078e0008 */
.L_x_60472:
[----:B------:R-:W-:Y:S05]  /*19680*/  BSYNC B2 ;  /* 0x0000000000027941 */ /* 0x000fea0003800000 */
.L_x_60470:
        /* <DEDUP_REMOVED lines=16> */
.L_x_60476:
[----:B------:R-:W-:Y:S05]  /*19790*/  BSYNC B3 ;  /* 0x0000000000037941 */ /* 0x000fea0003800000 */
.L_x_60475:
        /* <DEDUP_REMOVED lines=44> */
.L_x_60474:
[----:B------:R-:W-:Y:S05]  /*19a60*/  BSYNC B2 ;  /* 0x0000000000027941 */ /* 0x000fea0003800000 */
.L_x_60473:
        /* <DEDUP_REMOVED lines=11> */
.L_x_60477:
        /* <DEDUP_REMOVED lines=12> */
.L_x_60480:
[----:B------:R-:W-:Y:S02]  /*19be0*/  IMAD.MOV.U32 R15, RZ, RZ, R8 ;  /* 0x000000ffff0f7224 */ /* 0x000fe400078e0008 */
.L_x_60481:
[----:B------:R-:W-:Y:S05]  /*19bf0*/  BSYNC B2 ;  /* 0x0000000000027941 */ /* 0x000fea0003800000 */
.L_x_60479:
        /* <DEDUP_REMOVED lines=16> */
.L_x_60485:
[----:B------:R-:W-:Y:S05]  /*19d00*/  BSYNC B3 ;  /* 0x0000000000037941 */ /* 0x000fea0003800000 */
.L_x_60484:
        /* <DEDUP_REMOVED lines=43> */
.L_x_60483:
[----:B------:R-:W-:Y:S05]  /*19fc0*/  BSYNC B2 ;  /* 0x0000000000027941 */ /* 0x000fea0003800000 */
.L_x_60482:
        /* <DEDUP_REMOVED lines=8> */
.L_x_60478:
        /* <DEDUP_REMOVED lines=27> */
.L_x_60486:
[----:B------:R-:W-:Y:S02]  /*1a200*/  IADD3 R11, R11, 0x20, RZ ;  /* 0x000000200b0b7810 */ /* 0x000fe40007ffe0ff */
.L_x_60421:
[----:B------:R-:W-:Y:S05]  /*1a210*/  BSYNC B1 ;  /* 0x0000000000017941 */ /* 0x000fea0003800000 */
.L_x_60420:
        /* <DEDUP_REMOVED lines=13> */
[----:B-1----:R-:W-:-:S12]  /*1a2f0*/  HFMA2.MMA R60, -RZ, RZ, 0, 9.5367431640625e-07 ;  /* 0x00000010ff3c7435 */ /* 0x002fd800000001ff */
[----:B------:R-:W-:-:S04]  /*1a300*/  @P0 LEA R62, P1, R11, c[0x0][0x180], 0x4 ;  /* 0x000060000b3e0a11 */ /* 0x000fc800078220ff */
[C---:B------:R-:W-:Y:S01]  /*1a310*/  @P0 LEA.HI.X R63, R11.reuse, c[0x0][0x184], RZ, 0x4, P1 ;  /* 0x000061000b3f0a11 */ /* 0x040fe200008f24ff */
[----:B------:R-:W-:-:S04]  /*1a320*/  IMAD.WIDE.U32 R60, R11, R60, c[0x0][0x170] ;  /* 0x00005c000b3c7625 */ /* 0x000fc800078e003c */
        /* <DEDUP_REMOVED lines=13> */
.L_x_60490:
[----:B------:R-:W-:Y:S02]  /*1a400*/  IMAD.MOV.U32 R17, RZ, RZ, R8 ;  /* 0x000000ffff117224 */ /* 0x000fe400078e0008 */
.L_x_60491:
[----:B------:R-:W-:Y:S05]  /*1a410*/  BSYNC B2 ;  /* 0x0000000000027941 */ /* 0x000fea0003800000 */
.L_x_60489:
        /* <DEDUP_REMOVED lines=16> */
.L_x_60495:
[----:B------:R-:W-:Y:S05]  /*1a520*/  BSYNC B3 ;  /* 0x0000000000037941 */ /* 0x000fea0003800000 */
.L_x_60494:
        /* <DEDUP_REMOVED lines=43> */
.L_x_60493:
[----:B------:R-:W-:Y:S05]  /*1a7e0*/  BSYNC B2 ;  /* 0x0000000000027941 */ /* 0x000fea0003800000 */
.L_x_60492:
        /* <DEDUP_REMOVED lines=14> */
.L_x_60496:
        /* <DEDUP_REMOVED lines=12> */
.L_x_60499:
[----:B------:R-:W-:Y:S02]  /*1a990*/  IMAD.MOV.U32 R12, RZ, RZ, R8 ;  /* 0x000000ffff0c7224 */ /* 0x000fe400078e0008 */
.L_x_60500:
[----:B------:R-:W-:Y:S05]  /*1a9a0*/  BSYNC B2 ;  /* 0x0000000000027941 */ /* 0x000fea0003800000 */
.L_x_60498:
        /* <DEDUP_REMOVED lines=16> */
.L_x_60504:
[----:B------:R-:W-:Y:S05]  /*1aab0*/  BSYNC B3 ;  /* 0x0000000000037941 */ /* 0x000fea0003800000 */
.L_x_60503:
        /* <DEDUP_REMOVED lines=43> */
.L_x_60502:
[----:B------:R-:W-:Y:S05]  /*1ad70*/  BSYNC B2 ;  /* 0x0000000000027941 */ /* 0x000fea0003800000 */
.L_x_60501:
        /* <DEDUP_REMOVED lines=9> */
.L_x_60497:
        /* <DEDUP_REMOVED lines=12> */
.L_x_60506:
[----:B------:R-:W-:Y:S02]  /*1aed0*/  IMAD.MOV.U32 R9, RZ, RZ, R8 ;  /* 0x000000ffff097224 */ /* 0x000fe400078e0008 */
.L_x_60507:
[----:B------:R-:W-:Y:S05]  /*1aee0*/  BSYNC B2 ;  /* 0x0000000000027941 */ /* 0x000fea0003800000 */
.L_x_60505:
        /* <DEDUP_REMOVED lines=16> */
.L_x_60511:
[----:B------:R-:W-:Y:S05]  /*1aff0*/  BSYNC B3 ;  /* 0x0000000000037941 */ /* 0x000fea0003800000 */
.L_x_60510:
        /* <DEDUP_REMOVED lines=44> */
.L_x_60509:
[----:B------:R-:W-:Y:S05]  /*1b2c0*/  BSYNC B2 ;  /* 0x0000000000027941 */ /* 0x000fea0003800000 */
.L_x_60508:
        /* <DEDUP_REMOVED lines=11> */
.L_x_60512:
        /* <DEDUP_REMOVED lines=12> */
.L_x_60515:
[----:B------:R-:W-:Y:S02]  /*1b440*/  IMAD.MOV.U32 R9, RZ, RZ, R8 ;  /* 0x000000ffff097224 */ /* 0x000fe400078e0008 */
.L_x_60516:
[----:B------:R-:W-:Y:S05]  /*1b450*/  BSYNC B2 ;  /* 0x0000000000027941 */ /* 0x000fea0003800000 */
.L_x_60514:
        /* <DEDUP_REMOVED lines=16> */
.L_x_60520:
[----:B------:R-:W-:Y:S05]  /*1b560*/  BSYNC B3 ;  /* 0x0000000000037941 */ /* 0x000fea0003800000 */
.L_x_60519:
        /* <DEDUP_REMOVED lines=44> */
.L_x_60518:
[----:B------:R-:W-:Y:S05]  /*1b830*/  BSYNC B2 ;  /* 0x0000000000027941 */ /* 0x000fea0003800000 */
.L_x_60517:
        /* <DEDUP_REMOVED lines=9> */
.L_x_60513:
        /* <DEDUP_REMOVED lines=12> */
.L_x_60522:
[----:B------:R-:W-:Y:S02]  /*1b990*/  IMAD.MOV.U32 R17, RZ, RZ, R8 ;  /* 0x000000ffff117224 */ /* 0x000fe400078e0008 */
.L_x_60523:
[----:B------:R-:W-:Y:S05]  /*1b9a0*/  BSYNC B2 ;  /* 0x0000000000027941 */ /* 0x000fea0003800000 */
.L_x_60521:
        /* <DEDUP_REMOVED lines=16> */
.L_x_60527:
[----:B------:R-:W-:Y:S05]  /*1bab0*/  BSYNC B3 ;  /* 0x0000000000037941 */ /* 0x000fea0003800000 */
.L_x_60526:
        /* <DEDUP_REMOVED lines=43> */
.L_x_60525:
[----:B------:R-:W-:Y:S05]  /*1bd70*/  BSYNC B2 ;  /* 0x0000000000027941 */ /* 0x000fea0003800000 */
.L_x_60524:
        /* <DEDUP_REMOVED lines=11> */
.L_x_60528:
        /* <DEDUP_REMOVED lines=12> */
.L_x_60531:
[----:B------:R-:W-:Y:S02]  /*1bef0*/  IMAD.MOV.U32 R14, RZ, RZ, R8 ;  /* 0x000000ffff0e7224 */ /* 0x000fe400078e0008 */
.L_x_60532:
[----:B------:R-:W-:Y:S05]  /*1bf00*/  BSYNC B2 ;  /* 0x0000000000027941 */ /* 0x000fea0003800000 */
.L_x_60530:
        /* <DEDUP_REMOVED lines=16> */
.L_x_60536:
[----:B------:R-:W-:Y:S05]  /*1c010*/  BSYNC B3 ;  /* 0x0000000000037941 */ /* 0x000fea0003800000 */
.L_x_60535:
        /* <DEDUP_REMOVED lines=43> */
.L_x_60534:
[----:B------:R-:W-:Y:S05]  /*1c2d0*/  BSYNC B2 ;  /* 0x0000000000027941 */ /* 0x000fea0003800000 */
.L_x_60533:
        /* <DEDUP_REMOVED lines=9> */
.L_x_60529:
        /* <DEDUP_REMOVED lines=12> */
.L_x_60538:
[----:B------:R-:W-:Y:S02]  /*1c430*/  IMAD.MOV.U32 R9, RZ, RZ, R8 ;  /* 0x000000ffff097224 */ /* 0x000fe400078e0008 */
.L_x_60539:
[----:B------:R-:W-:Y:S05]  /*1c440*/  BSYNC B2 ;  /* 0x0000000000027941 */ /* 0x000fea0003800000 */
.L_x_60537:
        /* <DEDUP_REMOVED lines=16> */
.L_x_60543:
[----:B------:R-:W-:Y:S05]  /*1c550*/  BSYNC B3 ;  /* 0x0000000000037941 */ /* 0x000fea0003800000 */
.L_x_60542:
        /* <DEDUP_REMOVED lines=44> */
.L_x_60541:
[----:B------:R-:W-:Y:S05]  /*1c820*/  BSYNC B2 ;  /* 0x0000000000027941 */ /* 0x000fea0003800000 */
.L_x_60540:
        /* <DEDUP_REMOVED lines=11> */
.L_x_60544:
        /* <DEDUP_REMOVED lines=12> */
.L_x_60547:
[----:B------:R-:W-:Y:S02]  /*1c9a0*/  IMAD.MOV.U32 R15, RZ, RZ, R8 ;  /* 0x000000ffff0f7224 */ /* 0x000fe400078e0008 */
.L_x_60548:
[----:B------:R-:W-:Y:S05]  /*1c9b0*/  BSYNC B2 ;  /* 0x0000000000027941 */ /* 0x000fea0003800000 */
.L_x_60546:
        /* <DEDUP_REMOVED lines=16> */
.L_x_60552:
[----:B------:R-:W-:Y:S05]  /*1cac0*/  BSYNC B3 ;  /* 0x0000000000037941 */ /* 0x000fea0003800000 */
.L_x_60551:
        /* <DEDUP_REMOVED lines=43> */
.L_x_60550:
[----:B------:R-:W-:Y:S05]  /*1cd80*/  BSYNC B2 ;  /* 0x0000000000027941 */ /* 0x000fea0003800000 */
.L_x_60549:
        /* <DEDUP_REMOVED lines=8> */
.L_x_60545:
        /* <DEDUP_REMOVED lines=27> */
.L_x_60553:
[----:B------:R-:W-:Y:S02]  /*1cfc0*/  IADD3 R11, R11, 0x20, RZ ;  /* 0x000000200b0b7810 */ /* 0x000fe40007ffe0ff */
.L_x_60488:
[----:B------:R-:W-:Y:S05]  /*1cfd0*/  BSYNC B1 ;  /* 0x0000000000017941 */ /* 0x000fea0003800000 */
.L_x_60487:
        /* <DEDUP_REMOVED lines=30> */
.L_x_60557:
[----:B------:R-:W-:Y:S02]  /*1d1c0*/  IMAD.MOV.U32 R17, RZ, RZ, R8 ;  /* 0x000000ffff117224 */ /* 0x000fe400078e0008 */
.L_x_60558:
[----:B------:R-:W-:Y:S05]  /*1d1d0*/  BSYNC B2 ;  /* 0x0000000000027941 */ /* 0x000fea0003800000 */
.L_x_60556:
        /* <DEDUP_REMOVED lines=16> */
.L_x_60562:
[----:B------:R-:W-:Y:S05]  /*1d2e0*/  BSYNC B3 ;  /* 0x0000000000037941 */ /* 0x000fea0003800000 */
.L_x_60561:
        /* <DEDUP_REMOVED lines=43> */
.L_x_60560:
[----:B------:R-:W-:Y:S05]  /*1d5a0*/  BSYNC B2 ;  /* 0x0000000000027941 */ /* 0x000fea0003800000 */
.L_x_60559:
        /* <DEDUP_REMOVED lines=14> */
.L_x_60563:
        /* <DEDUP_REMOVED lines=12> */
.L_x_60566:
[----:B------:R-:W-:Y:S02]  /*1d750*/  IMAD.MOV.U32 R12, RZ, RZ, R8 ;  /* 0x000000ffff0c7224 */ /* 0x000fe400078e0008 */
.L_x_60567:
[----:B------:R-:W-:Y:S05]  /*1d760*/  BSYNC B2 ;  /* 0x0000000000027941 */ /* 0x000fea0003800000 */
.L_x_60565:
        /* <DEDUP_REMOVED lines=16> */
.L_x_60571:
[----:B------:R-:W-:Y:S05]  /*1d870*/  BSYNC B3 ;  /* 0x0000000000037941 */ /* 0x000fea0003800000 */
.L_x_60570:
        /* <DEDUP_REMOVED lines=43> */
.L_x_60569:
[----:B------:R-:W-:Y:S05]  /*1db30*/  BSYNC B2 ;  /* 0x0000000000027941 */ /* 0x000fea0003800000 */
.L_x_60568:
        /* <DEDUP_REMOVED lines=9> */
.L_x_60564:
        /* <DEDUP_REMOVED lines=12> */
.L_x_60573:
[----:B------:R-:W-:Y:S02]  /*1dc90*/  IMAD.MOV.U32 R9, RZ, RZ, R8 ;  /* 0x000000ffff097224 */ /* 0x000fe400078e0008 */
.L_x_60574:
[----:B------:R-:W-:Y:S05]  /*1dca0*/  BSYNC B2 ;  /* 0x0000000000027941 */ /* 0x000fea0003800000 */
.L_x_60572:
        /* <DEDUP_REMOVED lines=16> */
.L_x_60578:
[----:B------:R-:W-:Y:S05]  /*1ddb0*/  BSYNC B3 ;  /* 0x0000000000037941 */ /* 0x000fea0003800000 */
.L_x_60577:
        /* <DEDUP_REMOVED lines=44> */
.L_x_60576:
[----:B------:R-:W-:Y:S05]  /*1e080*/  BSYNC B2 ;  /* 0x0000000000027941 */ /* 0x000fea0003800000 */
.L_x_60575:
        /* <DEDUP_REMOVED lines=11> */
.L_x_60579:
        /* <DEDUP_REMOVED lines=12> */
.L_x_60582:
[----:B------:R-:W-:Y:S02]  /*1e200*/  IMAD.MOV.U32 R9, RZ, RZ, R8 ;  /* 0x000000ffff097224 */ /* 0x000fe400078e0008 */
.L_x_60583:
[----:B------:R-:W-:Y:S05]  /*1e210*/  BSYNC B2 ;  /* 0x0000000000027941 */ /* 0x000fea0003800000 */
.L_x_60581:
        /* <DEDUP_REMOVED lines=16> */
.L_x_60587:
[----:B------:R-:W-:Y:S05]  /*1e320*/  BSYNC B3 ;  /* 0x0000000000037941 */ /* 0x000fea0003800000 */
.L_x_60586:
        /* <DEDUP_REMOVED lines=44> */
.L_x_60585:
[----:B------:R-:W-:Y:S05]  /*1e5f0*/  BSYNC B2 ;  /* 0x0000000000027941 */ /* 0x000fea0003800000 */
.L_x_60584:
        /* <DEDUP_REMOVED lines=9> */
.L_x_60580:
        /* <DEDUP_REMOVED lines=12> */
.L_x_60589:
[----:B------:R-:W-:Y:S02]  /*1e750*/  MOV R17, R8 ;  /* 0x0000000800117202 */ /* 0x000fe40000000f00 */
.L_x_60590:
[----:B------:R-:W-:Y:S05]  /*1e760*/  BSYNC B2 ;  /* 0x0000000000027941 */ /* 0x000fea0003800000 */
.L_x_60588:
        /* <DEDUP_REMOVED lines=16> */
.L_x_60594:
[----:B------:R-:W-:Y:S05]  /*1e870*/  BSYNC B3 ;  /* 0x0000000000037941 */ /* 0x000fea0003800000 */
.L_x_60593:
        /* <DEDUP_REMOVED lines=43> */
.L_x_60592:
[----:B------:R-:W-:Y:S05]  /*1eb30*/  BSYNC B2 ;  /* 0x0000000000027941 */ /* 0x000fea0003800000 */
.L_x_60591:
        /* <DEDUP_REMOVED lines=11> */
.L_x_60595:
        /* <DEDUP_REMOVED lines=12> */
.L_x_60598:
[----:B------:R-:W-:Y:S02]  /*1ecb0*/  IMAD.MOV.U32 R14, RZ, RZ, R8 ;  /* 0x000000ffff0e7224 */ /* 0x000fe400078e0008 */
.L_x_60599:
[----:B------:R-:W-:Y:S05]  /*1ecc0*/  BSYNC B2 ;  /* 0x0000000000027941 */ /* 0x000fea0003800000 */
.L_x_60597:
        /* <DEDUP_REMOVED lines=16> */
.L_x_60603:
[----:B------:R-:W-:Y:S05]  /*1edd0*/  BSYNC B3 ;  /* 0x0000000000037941 */ /* 0x000fea0003800000 */
.L_x_60602:
        /* <DEDUP_REMOVED lines=43> */
.L_x_60601:
[----:B------:R-:W-:Y:S05]  /*1f090*/  BSYNC B2 ;  /* 0x0000000000027941 */ /* 0x000fea0003800000 */
.L_x_60600:
        /* <DEDUP_REMOVED lines=9> */
.L_x_60596:
        /* <DEDUP_REMOVED lines=12> */
.L_x_60605:
[----:B------:R-:W-:Y:S02]  /*1f1f0*/  IMAD.MOV.U32 R9, RZ, RZ, R8 ;  /* 0x000000ffff097224 */ /* 0x000fe400078e0008 */
.L_x_60606:
[----:B------:R-:W-:Y:S05]  /*1f200*/  BSYNC B2 ;  /* 0x0000000000027941 */ /* 0x000fea0003800000 */
.L_x_60604:
        /* <DEDUP_REMOVED lines=16> */
.L_x_60610:
[----:B------:R-:W-:Y:S05]  /*1f310*/  BSYNC B3 ;  /* 0x0000000000037941 */ /* 0x000fea0003800000 */
.L_x_60609:
        /* <DEDUP_REMOVED lines=44> */
.L_x_60608:
[----:B------:R-:W-:Y:S05]  /*1f5e0*/  BSYNC B2 ;  /* 0x0000000000027941 */ /* 0x000fea0003800000 */
.L_x_60607:
        /* <DEDUP_REMOVED lines=11> */
.L_x_60611:
        /* <DEDUP_REMOVED lines=12> */
.L_x_60614:
[----:B------:R-:W-:Y:S02]  /*1f760*/  IMAD.MOV.U32 R15, RZ, RZ, R8 ;  /* 0x000000ffff0f7224 */ /* 0x000fe400078e0008 */
.L_x_60615:
[----:B------:R-:W-:Y:S05]  /*1f770*/  BSYNC B2 ;  /* 0x0000000000027941 */ /* 0x000fea0003800000 */
.L_x_60613:
        /* <DEDUP_REMOVED lines=16> */
.L_x_60619:
[----:B------:R-:W-:Y:S05]  /*1f880*/  BSYNC B3 ;  /* 0x0000000000037941 */ /* 0x000fea0003800000 */
.L_x_60618:
        /* <DEDUP_REMOVED lines=43> */
.L_x_60617:
[----:B------:R-:W-:Y:S05]  /*1fb40*/  BSYNC B2 ;  /* 0x0000000000027941 */ /* 0x000fea0003800000 */
.L_x_60616:
        /* <DEDUP_REMOVED lines=8> */
.L_x_60612:
        /* <DEDUP_REMOVED lines=27> */
.L_x_60620:
[----:B------:R-:W-:Y:S02]  /*1fd80*/  IADD3 R11, R11, 0x20, RZ ;  /* 0x000000200b0b7810 */ /* 0x000fe40007ffe0ff */
.L_x_60555:
[----:B------:R-:W-:Y:S05]  /*1fd90*/  BSYNC B1 ;  /* 0x0000000000017941 */ /* 0x000fea0003800000 */
.L_x_60554:
        /* <DEDUP_REMOVED lines=30> */
.L_x_60624:
[----:B------:R-:W-:Y:S02]  /*1ff80*/  IMAD.MOV.U32 R17, RZ, RZ, R8 ;  /* 0x000000ffff117224 */ /* 0x000fe400078e0008 */
.L_x_60625:
[----:B------:R-:W-:Y:S05]  /*1ff90*/  BSYNC B2 ;  /* 0x0000000000027941 */ /* 0x000fea0003800000 */
.L_x_60623:
        /* <DEDUP_REMOVED lines=16> */
.L_x_60629:
[----:B------:R-:W-:Y:S05]  /*200a0*/  BSYNC B3 ;  /* 0x0000000000037941 */ /* 0x000fea0003800000 */
.L_x_60628:
        /* <DEDUP_REMOVED lines=43> */
.L_x_60627:
[----:B------:R-:W-:Y:S05]  /*20360*/  BSYNC B2 ;  /* 0x0000000000027941 */ /* 0x000fea0003800000 */
.L_x_60626:
        /* <DEDUP_REMOVED lines=14> */
.L_x_60630:
        /* <DEDUP_REMOVED lines=12> */
.L_x_60633:
[----:B------:R-:W-:Y:S02]  /*20510*/  IMAD.MOV.U32 R12, RZ, RZ, R8 ;  /* 0x000000ffff0c7224 */ /* 0x000fe400078e0008 */
.L_x_60634:
[----:B------:R-:W-:Y:S05]  /*20520*/  BSYNC B2 ;  /* 0x0000000000027941 */ /* 0x000fea0003800000 */
.L_x_60632:
        /* <DEDUP_REMOVED lines=16> */
.L_x_60638:
[----:B------:R-:W-:Y:S05]  /*20630*/  BSYNC B3 ;  /* 0x0000000000037941 */ /* 0x000fea0003800000 */
.L_x_60637:
        /* <DEDUP_REMOVED lines=43> */
.L_x_60636:
[----:B------:R-:W-:Y:S05]  /*208f0*/  BSYNC B2 ;  /* 0x0000000000027941 */ /* 0x000fea0003800000 */
.L_x_60635:
        /* <DEDUP_REMOVED lines=9> */
.L_x_60631:
        /* <DEDUP_REMOVED lines=12> */
.L_x_60640:
[----:B------:R-:W-:Y:S02]  /*20a50*/  MOV R9, R8 ;  /* 0x0000000800097202 */ /* 0x000fe40000000f00 */
.L_x_60641:
[----:B------:R-:W-:Y:S05]  /*20a60*/  BSYNC B2 ;  /* 0x0000000000027941 */ /* 0x000fea0003800000 */
.L_x_60639:
        /* <DEDUP_REMOVED lines=16> */
.L_x_60645:
[----:B------:R-:W-:Y:S05]  /*20b70*/  BSYNC B3 ;  /* 0x0000000000037941 */ /* 0x000fea0003800000 */
.L_x_60644:
        /* <DEDUP_REMOVED lines=44> */
.L_x_60643:
[----:B------:R-:W-:Y:S05]  /*20e40*/  BSYNC B2 ;  /* 0x0000000000027941 */ /* 0x000fea0003800000 */
.L_x_60642:
        /* <DEDUP_REMOVED lines=11> */
.L_x_60646:
        /* <DEDUP_REMOVED lines=12> */
.L_x_60649:
[----:B------:R-:W-:Y:S02]  /*20fc0*/  IMAD.MOV.U32 R9, RZ, RZ, R8 ;  /* 0x000000ffff097224 */ /* 0x000fe400078e0008 */
.L_x_60650:
[----:B------:R-:W-:Y:S05]  /*20fd0*/  BSYNC B2 ;  /* 0x0000000000027941 */ /* 0x000fea0003800000 */
.L_x_60648:
        /* <DEDUP_REMOVED lines=16> */
.L_x_60654:
[----:B------:R-:W-:Y:S05]  /*210e0*/  BSYNC B3 ;  /* 0x0000000000037941 */ /* 0x000fea0003800000 */
.L_x_60653:
        /* <DEDUP_REMOVED lines=44> */
.L_x_60652:
[----:B------:R-:W-:Y:S05]  /*213b0*/  BSYNC B2 ;  /* 0x0000000000027941 */ /* 0x000fea0003800000 */
.L_x_60651:
        /* <DEDUP_REMOVED lines=9> */
.L_x_60647:
        /* <DEDUP_REMOVED lines=12> */
.L_x_60656:
[----:B------:R-:W-:Y:S02]  /*21510*/  IMAD.MOV.U32 R17, RZ, RZ, R8 ;  /* 0x000000ffff117224 */ /* 0x000fe400078e0008 */
.L_x_60657:
[----:B------:R-:W-:Y:S05]  /*21520*/  BSYNC B2 ;  /* 0x0000000000027941 */ /* 0x000fea0003800000 */
.L_x_60655:
        /* <DEDUP_REMOVED lines=16> */
.L_x_60661:
[----:B------:R-:W-:Y:S05]  /*21630*/  BSYNC B3 ;  /* 0x0000000000037941 */ /* 0x000fea0003800000 */
.L_x_60660:
        /* <DEDUP_REMOVED lines=43> */
.L_x_60659:
[----:B------:R-:W-:Y:S05]  /*218f0*/  BSYNC B2 ;  /* 0x0000000000027941 */ /* 0x000fea0003800000 */
.L_x_60658:
        /* <DEDUP_REMOVED lines=11> */
.L_x_60662:
        /* <DEDUP_REMOVED lines=12> */
.L_x_60665:
[----:B------:R-:W-:Y:S02]  /*21a70*/  IMAD.MOV.U32 R14, RZ, RZ, R8 ;  /* 0x000000ffff0e7224 */ /* 0x000fe400078e0008 */
.L_x_60666:
[----:B------:R-:W-:Y:S05]  /*21a80*/  BSYNC B2 ;  /* 0x0000000000027941 */ /* 0x000fea0003800000 */
.L_x_60664:
        /* <DEDUP_REMOVED lines=16> */
.L_x_60670:
[----:B------:R-:W-:Y:S05]  /*21b90*/  BSYNC B3 ;  /* 0x0000000000037941 */ /* 0x000fea0003800000 */
.L_x_60669:
        /* <DEDUP_REMOVED lines=43> */
.L_x_60668:
[----:B------:R-:W-:Y:S05]  /*21e50*/  BSYNC B2 ;  /* 0x0000000000027941 */ /* 0x000fea0003800000 */
.L_x_60667:
        /* <DEDUP_REMOVED lines=9> */
.L_x_60663:
        /* <DEDUP_REMOVED lines=12> */
.L_x_60672:
[----:B------:R-:W-:Y:S02]  /*21fb0*/  IMAD.MOV.U32 R9, RZ, RZ, R8 ;  /* 0x000000ffff097224 */ /* 0x000fe400078e0008 */
.L_x_60673:
[----:B------:R-:W-:Y:S05]  /*21fc0*/  BSYNC B2 ;  /* 0x0000000000027941 */ /* 0x000fea0003800000 */
.L_x_60671:
        /* <DEDUP_REMOVED lines=16> */
.L_x_60677:
[----:B------:R-:W-:Y:S05]  /*220d0*/  BSYNC B3 ;  /* 0x0000000000037941 */ /* 0x000fea0003800000 */
.L_x_60676:
        /* <DEDUP_REMOVED lines=44> */
.L_x_60675:
[----:B------:R-:W-:Y:S05]  /*223a0*/  BSYNC B2 ;  /* 0x0000000000027941 */ /* 0x000fea0003800000 */
.L_x_60674:
        /* <DEDUP_REMOVED lines=11> */
.L_x_60678:
        /* <DEDUP_REMOVED lines=12> */
.L_x_60681:
[----:B------:R-:W-:Y:S02]  /*22520*/  IMAD.MOV.U32 R15, RZ, RZ, R8 ;  /* 0x000000ffff0f7224 */ /* 0x000fe400078e0008 */
.L_x_60682:
[----:B------:R-:W-:Y:S05]  /*22530*/  BSYNC B2 ;  /* 0x0000000000027941 */ /* 0x000fea0003800000 */
.L_x_60680:
        /* <DEDUP_REMOVED lines=16> */
.L_x_60686:
[----:B------:R-:W-:Y:S05]  /*22640*/  BSYNC B3 ;  /* 0x0000000000037941 */ /* 0x000fea0003800000 */
.L_x_60685:
        /* <DEDUP_REMOVED lines=43> */
.L_x_60684:
[----:B------:R-:W-:Y:S05]  /*22900*/  BSYNC B2 ;  /* 0x0000000000027941 */ /* 0x000fea0003800000 */
.L_x_60683:
        /* <DEDUP_REMOVED lines=8> */
.L_x_60679:
        /* <DEDUP_REMOVED lines=27> */
.L_x_60687:
[----:B------:R-:W-:Y:S02]  /*22b40*/  IADD3 R11, R11, 0x20, RZ ;  /* 0x000000200b0b7810 */ /* 0x000fe40007ffe0ff */
.L_x_60622:
[----:B------:R-:W-:Y:S05]  /*22b50*/  BSYNC B1 ;  /* 0x0000000000017941 */ /* 0x000fea0003800000 */
.L_x_60621:
        /* <DEDUP_REMOVED lines=30> */
.L_x_60691:
[----:B------:R-:W-:Y:S02]  /*22d40*/  IMAD.MOV.U32 R17, RZ, RZ, R8 ;  /* 0x000000ffff117224 */ /* 0x000fe400078e0008 */
.L_x_60692:
[----:B------:R-:W-:Y:S05]  /*22d50*/  BSYNC B2 ;  /* 0x0000000000027941 */ /* 0x000fea0003800000 */
.L_x_60690:
        /* <DEDUP_REMOVED lines=16> */
.L_x_60696:
[----:B------:R-:W-:Y:S05]  /*22e60*/  BSYNC B3 ;  /* 0x0000000000037941 */ /* 0x000fea0003800000 */
.L_x_60695:
        /* <DEDUP_REMOVED lines=43> */
.L_x_60694:
[----:B------:R-:W-:Y:S05]  /*23120*/  BSYNC B2 ;  /* 0x0000000000027941 */ /* 0x000fea0003800000 */
.L_x_60693:
        /* <DEDUP_REMOVED lines=14> */
.L_x_60697:
        /* <DEDUP_REMOVED lines=12> */
.L_x_60700:
[----:B------:R-:W-:Y:S02]  /*232d0*/  IMAD.MOV.U32 R12, RZ, RZ, R8 ;  /* 0x000000ffff0c7224 */ /* 0x000fe400078e0008 */
.L_x_60701:
[----:B------:R-:W-:Y:S05]  /*232e0*/  BSYNC B2 ;  /* 0x0000000000027941 */ /* 0x000fea0003800000 */
.L_x_60699:
        /* <DEDUP_REMOVED lines=16> */
.L_x_60705:
[----:B------:R-:W-:Y:S05]  /*233f0*/  BSYNC B3 ;  /* 0x0000000000037941 */ /* 0x000fea0003800000 */
.L_x_60704:
        /* <DEDUP_REMOVED lines=43> */
.L_x_60703:
[----:B------:R-:W-:Y:S05]  /*236b0*/  BSYNC B2 ;  /* 0x0000000000027941 */ /* 0x000fea0003800000 */
.L_x_60702:
        /* <DEDUP_REMOVED lines=9> */
.L_x_60698:
        /* <DEDUP_REMOVED lines=12> */
.L_x_60707:
[----:B------:R-:W-:Y:S02]  /*23810*/  IMAD.MOV.U32 R9, RZ, RZ, R8 ;  /* 0x000000ffff097224 */ /* 0x000fe400078e0008 */
.L_x_60708:
[----:B------:R-:W-:Y:S05]  /*23820*/  BSYNC B2 ;  /* 0x0000000000027941 */ /* 0x000fea0003800000 */
.L_x_60706:
        /* <DEDUP_REMOVED lines=16> */
.L_x_60712:
[----:B------:R-:W-:Y:S05]  /*23930*/  BSYNC B3 ;  /* 0x0000000000037941 */ /* 0x000fea0003800000 */
.L_x_60711:
        /* <DEDUP_REMOVED lines=44> */
.L_x_60710:
[----:B------:R-:W-:Y:S05]  /*23c00*/  BSYNC B2 ;  /* 0x0000000000027941 */ /* 0x000fea0003800000 */
.L_x_60709:
        /* <DEDUP_REMOVED lines=11> */
.L_x_60713:
        /* <DEDUP_REMOVED lines=12> */
.L_x_60716:
[----:B------:R-:W-:Y:S02]  /*23d80*/  IMAD.MOV.U32 R9, RZ, RZ, R8 ;  /* 0x000000ffff097224 */ /* 0x000fe400078e0008 */
.L_x_60717:
[----:B------:R-:W-:Y:S05]  /*23d90*/  BSYNC B2 ;  /* 0x0000000000027941 */ /* 0x000fea0003800000 */
.L_x_60715:
        /* <DEDUP_REMOVED lines=16> */
.L_x_60721:
[----:B------:R-:W-:Y:S05]  /*23ea0*/  BSYNC B3 ;  /* 0x0000000000037941 */ /* 0x000fea0003800000 */
.L_x_60720:
        /* <DEDUP_REMOVED lines=44> */
.L_x_60719:
[----:B------:R-:W-:Y:S05]  /*24170*/  BSYNC B2 ;  /* 0x0000000000027941 */ /* 0x000fea0003800000 */
.L_x_60718:
        /* <DEDUP_REMOVED lines=9> */
.L_x_60714:
        /* <DEDUP_REMOVED lines=12> */
.L_x_60723:
[----:B------:R-:W-:Y:S02]  /*242d0*/  IMAD.MOV.U32 R17, RZ, RZ, R8 ;  /* 0x000000ffff117224 */ /* 0x000fe400078e0008 */
.L_x_60724:
[----:B------:R-:W-:Y:S05]  /*242e0*/  BSYNC B2 ;  /* 0x0000000000027941 */ /* 0x000fea0003800000 */
.L_x_60722:
        /* <DEDUP_REMOVED lines=16> */
.L_x_60728:
[----:B------:R-:W-:Y:S05]  /*243f0*/  BSYNC B3 ;  /* 0x0000000000037941 */ /* 0x000fea0003800000 */
.L_x_60727:
        /* <DEDUP_REMOVED lines=43> */
.L_x_60726:
[----:B------:R-:W-:Y:S05]  /*246b0*/  BSYNC B2 ;  /* 0x0000000000027941 */ /* 0x000fea0003800000 */
.L_x_60725:
        /* <DEDUP_REMOVED lines=11> */
.L_x_60729:
        /* <DEDUP_REMOVED lines=12> */
.L_x_60732:
[----:B------:R-:W-:Y:S02]  /*24830*/  IMAD.MOV.U32 R14, RZ, RZ, R8 ;  /* 0x000000ffff0e7224 */ /* 0x000fe400078e0008 */
.L_x_60733:
[----:B------:R-:W-:Y:S05]  /*24840*/  BSYNC B2 ;  /* 0x0000000000027941 */ /* 0x000fea0003800000 */
.L_x_60731:
        /* <DEDUP_REMOVED lines=16> */
.L_x_60737:
[----:B------:R-:W-:Y:S05]  /*24950*/  BSYNC B3 ;  /* 0x0000000000037941 */ /* 0x000fea0003800000 */
.L_x_60736:
        /* <DEDUP_REMOVED lines=43> */
.L_x_60735:
[----:B------:R-:W-:Y:S05]  /*24c10*/  BSYNC B2 ;  /* 0x0000000000027941 */ /* 0x000fea0003800000 */
.L_x_60734:
        /* <DEDUP_REMOVED lines=9> */
.L_x_60730:
        /* <DEDUP_REMOVED lines=12> */
.L_x_60739:
[----:B------:R-:W-:Y:S02]  /*24d70*/  IMAD.MOV.U32 R9, RZ, RZ, R8 ;  /* 0x000000ffff097224 */ /* 0x000fe400078e0008 */
.L_x_60740:
[----:B------:R-:W-:Y:S05]  /*24d80*/  BSYNC B2 ;  /* 0x0000000000027941 */ /* 0x000fea0003800000 */
.L_x_60738:
        /* <DEDUP_REMOVED lines=16> */
.L_x_60744:
[----:B------:R-:W-:Y:S05]  /*24e90*/  BSYNC B3 ;  /* 0x0000000000037941 */ /* 0x000fea0003800000 */
.L_x_60743:
        /* <DEDUP_REMOVED lines=44> */
.L_x_60742:
[----:B------:R-:W-:Y:S05]  /*25160*/  BSYNC B2 ;  /* 0x0000000000027941 */ /* 0x000fea0003800000 */
.L_x_60741:
        /* <DEDUP_REMOVED lines=11> */
.L_x_60745:
        /* <DEDUP_REMOVED lines=12> */
.L_x_60748:
[----:B------:R-:W-:Y:S02]  /*252e0*/  IMAD.MOV.U32 R15, RZ, RZ, R8 ;  /* 0x000000ffff0f7224 */ /* 0x000fe400078e0008 */
.L_x_60749:
[----:B------:R-:W-:Y:S05]  /*252f0*/  BSYNC B2 ;  /* 0x0000000000027941 */ /* 0x000fea0003800000 */
.L_x_60747:
        /* <DEDUP_REMOVED lines=16> */
.L_x_60753:
[----:B------:R-:W-:Y:S05]  /*25400*/  BSYNC B3 ;  /* 0x0000000000037941 */ /* 0x000fea0003800000 */
.L_x_60752:
        /* <DEDUP_REMOVED lines=43> */
.L_x_60751:
[----:B------:R-:W-:Y:S05]  /*256c0*/  BSYNC B2 ;  /* 0x0000000000027941 */ /* 0x000fea0003800000 */
.L_x_60750:
        /* <DEDUP_REMOVED lines=8> */
.L_x_60746:
        /* <DEDUP_REMOVED lines=27> */
.L_x_60754:
[----:B------:R-:W-:Y:S02]  /*25900*/  IADD3 R11, R11, 0x20, RZ ;  /* 0x000000200b0b7810 */ /* 0x000fe40007ffe0ff */
.L_x_60689:
[----:B------:R-:W-:Y:S05]  /*25910*/  BSYNC B1 ;  /* 0x0000000000017941 */ /* 0x000fea0003800000 */
.L_x_60688:
        /* <DEDUP_REMOVED lines=30> */
.L_x_60758:
[----:B------:R-:W-:Y:S02]  /*25b00*/  MOV R17, R8 ;  /* 0x0000000800117202 */ /* 0x000fe40000000f00 */
.L_x_60759:
[----:B------:R-:W-:Y:S05]  /*25b10*/  BSYNC B2 ;  /* 0x0000000000027941 */ /* 0x000fea0003800000 */
.L_x_60757:
        /* <DEDUP_REMOVED lines=16> */
.L_x_60763:
[----:B------:R-:W-:Y:S05]  /*25c20*/  BSYNC B3 ;  /* 0x0000000000037941 */ /* 0x000fea0003800000 */
.L_x_60762:
        /* <DEDUP_REMOVED lines=43> */
.L_x_60761:
[----:B------:R-:W-:Y:S05]  /*25ee0*/  BSYNC B2 ;  /* 0x0000000000027941 */ /* 0x000fea0003800000 */
.L_x_60760:
        /* <DEDUP_REMOVED lines=14> */
.L_x_60764:
        /* <DEDUP_REMOVED lines=12> */
.L_x_60767:
[----:B------:R-:W-:Y:S02]  /*26090*/  IMAD.MOV.U32 R12, RZ, RZ, R8 ;  /* 0x000000ffff0c7224 */ /* 0x000fe400078e0008 */
.L_x_60768:
[----:B------:R-:W-:Y:S05]  /*260a0*/  BSYNC B2 ;  /* 0x0000000000027941 */ /* 0x000fea0003800000 */
.L_x_60766:
        /* <DEDUP_REMOVED lines=16> */
.L_x_60772:
[----:B------:R-:W-:Y:S05]  /*261b0*/  BSYNC B3 ;  /* 0x0000000000037941 */ /* 0x000fea0003800000 */
.L_x_60771:
        /* <DEDUP_REMOVED lines=43> */
.L_x_60770:
[----:B------:R-:W-:Y:S05]  /*26470*/  BSYNC B2 ;  /* 0x0000000000027941 */ /* 0x000fea0003800000 */
.L_x_60769:
        /* <DEDUP_REMOVED lines=9> */
.L_x_60765:
        /* <DEDUP_REMOVED lines=12> */
.L_x_60774:
[----:B------:R-:W-:Y:S02]  /*265d0*/  IMAD.MOV.U32 R9, RZ, RZ, R8 ;  /* 0x000000ffff097224 */ /* 0x000fe400078e0008 */
.L_x_60775:
[----:B------:R-:W-:Y:S05]  /*265e0*/  BSYNC B2 ;  /* 0x0000000000027941 */ /* 0x000fea0003800000 */
.L_x_60773:
        /* <DEDUP_REMOVED lines=16> */
.L_x_60779:
[----:B------:R-:W-:Y:S05]  /*266f0*/  BSYNC B3 ;  /* 0x0000000000037941 */ /* 0x000fea0003800000 */
.L_x_60778:
        /* <DEDUP_REMOVED lines=44> */
.L_x_60777:
[----:B------:R-:W-:Y:S05]  /*269c0*/  BSYNC B2 ;  /* 0x0000000000027941 */ /* 0x000fea0003800000 */
.L_x_60776:
        /* <DEDUP_REMOVED lines=11> */
.L_x_60780:
        /* <DEDUP_REMOVED lines=12> */
.L_x_60783:
[----:B------:R-:W-:Y:S02]  /*26b40*/  IMAD.MOV.U32 R9, RZ, RZ, R8 ;  /* 0x000000ffff097224 */ /* 0x000fe400078e0008 */
.L_x_60784:
[----:B------:R-:W-:Y:S05]  /*26b50*/  BSYNC B2 ;  /* 0x0000000000027941 */ /* 0x000fea0003800000 */
.L_x_60782:
        /* <DEDUP_REMOVED lines=16> */
.L_x_60788:
[----:B------:R-:W-:Y:S05]  /*26c60*/  BSYNC B3 ;  /* 0x0000000000037941 */ /* 0x000fea0003800000 */
.L_x_60787:
        /* <DEDUP_REMOVED lines=44> */
.L_x_60786:
[----:B------:R-:W-:Y:S05]  /*26f30*/  BSYNC B2 ;  /* 0x0000000000027941 */ /* 0x000fea0003800000 */
.L_x_60785:
        /* <DEDUP_REMOVED lines=9> */
.L_x_60781:
        /* <DEDUP_REMOVED lines=12> */
.L_x_60790:
[----:B------:R-:W-:Y:S02]  /*27090*/  IMAD.MOV.U32 R17, RZ, RZ, R8 ;  /* 0x000000ffff117224 */ /* 0x000fe400078e0008 */
.L_x_60791:
[----:B------:R-:W-:Y:S05]  /*270a0*/  BSYNC B2 ;  /* 0x0000000000027941 */ /* 0x000fea0003800000 */
.L_x_60789:
        /* <DEDUP_REMOVED lines=16> */
.L_x_60795:
[----:B------:R-:W-:Y:S05]  /*271b0*/  BSYNC B3 ;  /* 0x0000000000037941 */ /* 0x000fea0003800000 */
.L_x_60794:
        /* <DEDUP_REMOVED lines=43> */
.L_x_60793:
[----:B------:R-:W-:Y:S05]  /*27470*/  BSYNC B2 ;  /* 0x0000000000027941 */ /* 0x000fea0003800000 */
.L_x_60792:
        /* <DEDUP_REMOVED lines=11> */
.L_x_60796:
        /* <DEDUP_REMOVED lines=12> */
.L_x_60799:
[----:B------:R-:W-:Y:S02]  /*275f0*/  IMAD.MOV.U32 R14, RZ, RZ, R8 ;  /* 0x000000ffff0e7224 */ /* 0x000fe400078e0008 */
.L_x_60800:
[----:B------:R-:W-:Y:S05]  /*27600*/  BSYNC B2 ;  /* 0x0000000000027941 */ /* 0x000fea0003800000 */
.L_x_60798:
        /* <DEDUP_REMOVED lines=16> */
.L_x_60804:
[----:B------:R-:W-:Y:S05]  /*27710*/  BSYNC B3 ;  /* 0x0000000000037941 */ /* 0x000fea0003800000 */
.L_x_60803:
        /* <DEDUP_REMOVED lines=43> */
.L_x_60802:
[----:B------:R-:W-:Y:S05]  /*279d0*/  BSYNC B2 ;  /* 0x0000000000027941 */ /* 0x000fea0003800000 */
.L_x_60801:
        /* <DEDUP_REMOVED lines=9> */
.L_x_60797:
        /* <DEDUP_REMOVED lines=12> */
.L_x_60806:
[----:B------:R-:W-:Y:S02]  /*27b30*/  IMAD.MOV.U32 R9, RZ, RZ, R8 ;  /* 0x000000ffff097224 */ /* 0x000fe400078e0008 */
.L_x_60807:
[----:B------:R-:W-:Y:S05]  /*27b40*/  BSYNC B2 ;  /* 0x0000000000027941 */ /* 0x000fea0003800000 */
.L_x_60805:
        /* <DEDUP_REMOVED lines=16> */
.L_x_60811:
[----:B------:R-:W-:Y:S05]  /*27c50*/  BSYNC B3 ;  /* 0x0000000000037941 */ /* 0x000fea0003800000 */
.L_x_60810:
        /* <DEDUP_REMOVED lines=44> */
.L_x_60809:
[----:B------:R-:W-:Y:S05]  /*27f20*/  BSYNC B2 ;  /* 0x0000000000027941 */ /* 0x000fea0003800000 */
.L_x_60808:
        /* <DEDUP_REMOVED lines=11> */
.L_x_60812:
        /* <DEDUP_REMOVED lines=12> */
.L_x_60815:
[----:B------:R-:W-:Y:S02]  /*280a0*/  IMAD.MOV.U32 R15, RZ, RZ, R8 ;  /* 0x000000ffff0f7224 */ /* 0x000fe400078e0008 */
.L_x_60816:
[----:B------:R-:W-:Y:S05]  /*280b0*/  BSYNC B2 ;  /* 0x0000000000027941 */ /* 0x000fea0003800000 */
.L_x_60814:
        /* <DEDUP_REMOVED lines=16> */
.L_x_60820:
[----:B------:R-:W-:Y:S05]  /*281c0*/  BSYNC B3 ;  /* 0x0000000000037941 */ /* 0x000fea0003800000 */
.L_x_60819:
        /* <DEDUP_REMOVED lines=43> */
.L_x_60818:
[----:B------:R-:W-:Y:S05]  /*28480*/  BSYNC B2 ;  /* 0x0000000000027941 */ /* 0x000fea0003800000 */
.L_x_60817:
        /* <DEDUP_REMOVED lines=8> */
.L_x_60813:
        /* <DEDUP_REMOVED lines=27> */
.L_x_60821:
[----:B------:R-:W-:Y:S02]  /*286c0*/  IADD3 R11, R11, 0x20, RZ ;  /* 0x000000200b0b7810 */ /* 0x000fe40007ffe0ff */
.L_x_60756:
[----:B------:R-:W-:Y:S05]  /*286d0*/  BSYNC B1 ;  /* 0x0000000000017941 */ /* 0x000fea0003800000 */
.L_x_60755:
        /* <DEDUP_REMOVED lines=30> */
.L_x_60825:
[----:B------:R-:W-:Y:S02]  /*288c0*/  IMAD.MOV.U32 R17, RZ, RZ, R8 ;  /* 0x000000ffff117224 */ /* 0x000fe400078e0008 */
.L_x_60826:
[----:B------:R-:W-:Y:S05]  /*288d0*/  BSYNC B2 ;  /* 0x0000000000027941 */ /* 0x000fea0003800000 */
.L_x_60824:
        /* <DEDUP_REMOVED lines=16> */
.L_x_60830:
[----:B------:R-:W-:Y:S05]  /*289e0*/  BSYNC B3 ;  /* 0x0000000000037941 */ /* 0x000fea0003800000 */
.L_x_60829:
        /* <DEDUP_REMOVED lines=43> */
.L_x_60828:
[----:B------:R-:W-:Y:S05]  /*28ca0*/  BSYNC B2 ;  /* 0x0000000000027941 */ /* 0x000fea0003800000 */
.L_x_60827:
        /* <DEDUP_REMOVED lines=14> */
.L_x_60831:
        /* <DEDUP_REMOVED lines=12> */
.L_x_60834:
[----:B------:R-:W-:Y:S02]  /*28e50*/  IMAD.MOV.U32 R12, RZ, RZ, R8 ;  /* 0x000000ffff0c7224 */ /* 0x000fe400078e0008 */
.L_x_60835:
[----:B------:R-:W-:Y:S05]  /*28e60*/  BSYNC B2 ;  /* 0x0000000000027941 */ /* 0x000fea0003800000 */
.L_x_60833:
        /* <DEDUP_REMOVED lines=16> */
.L_x_60839:
[----:B------:R-:W-:Y:S05]  /*28f70*/  BSYNC B3 ;  /* 0x0000000000037941 */ /* 0x000fea0003800000 */
.L_x_60838:
        /* <DEDUP_REMOVED lines=43> */
.L_x_60837:
[----:B------:R-:W-:Y:S05]  /*29230*/  BSYNC B2 ;  /* 0x0000000000027941 */ /* 0x000fea0003800000 */
.L_x_60836:
        /* <DEDUP_REMOVED lines=9> */
.L_x_60832:
        /* <DEDUP_REMOVED lines=12> */
.L_x_60841:
[----:B------:R-:W-:Y:S02]  /*29390*/  IMAD.MOV.U32 R9, RZ, RZ, R8 ;  /* 0x000000ffff097224 */ /* 0x000fe400078e0008 */
.L_x_60842:
[----:B------:R-:W-:Y:S05]  /*293a0*/  BSYNC B2 ;  /* 0x0000000000027941 */ /* 0x000fea0003800000 */
.L_x_60840:
        /* <DEDUP_REMOVED lines=16> */
.L_x_60846:
[----:B------:R-:W-:Y:S05]  /*294b0*/  BSYNC B3 ;  /* 0x0000000000037941 */ /* 0x000fea0003800000 */
.L_x_60845:
        /* <DEDUP_REMOVED lines=44> */
.L_x_60844:
[----:B------:R-:W-:Y:S05]  /*29780*/  BSYNC B2 ;  /* 0x0000000000027941 */ /* 0x000fea0003800000 */
.L_x_60843:
        /* <DEDUP_REMOVED lines=11> */
.L_x_60847:
        /* <DEDUP_REMOVED lines=12> */
.L_x_60850:
[----:B------:R-:W-:Y:S02]  /*29900*/  IMAD.MOV.U32 R9, RZ, RZ, R8 ;  /* 0x000000ffff097224 */ /* 0x000fe400078e0008 */
.L_x_60851:
[----:B------:R-:W-:Y:S05]  /*29910*/  BSYNC B2 ;  /* 0x0000000000027941 */ /* 0x000fea0003800000 */
.L_x_60849:
        /* <DEDUP_REMOVED lines=16> */
.L_x_60855:
[----:B------:R-:W-:Y:S05]  /*29a20*/  BSYNC B3 ;  /* 0x0000000000037941 */ /* 0x000fea0003800000 */
.L_x_60854:
        /* <DEDUP_REMOVED lines=44> */
.L_x_60853:
[----:B------:R-:W-:Y:S05]  /*29cf0*/  BSYNC B2 ;  /* 0x0000000000027941 */ /* 0x000fea0003800000 */
.L_x_60852:
        /* <DEDUP_REMOVED lines=9> */
.L_x_60848:
        /* <DEDUP_REMOVED lines=12> */
.L_x_60857:
[----:B------:R-:W-:Y:S02]  /*29e50*/  IMAD.MOV.U32 R17, RZ, RZ, R8 ;  /* 0x000000ffff117224 */ /* 0x000fe400078e0008 */
.L_x_60858:
[----:B------:R-:W-:Y:S05]  /*29e60*/  BSYNC B2 ;  /* 0x0000000000027941 */ /* 0x000fea0003800000 */
.L_x_60856:
        /* <DEDUP_REMOVED lines=16> */
.L_x_60862:
[----:B------:R-:W-:Y:S05]  /*29f70*/  BSYNC B3 ;  /* 0x0000000000037941 */ /* 0x000fea0003800000 */
.L_x_60861:
        /* <DEDUP_REMOVED lines=43> */
.L_x_60860:
[----:B------:R-:W-:Y:S05]  /*2a230*/  BSYNC B2 ;  /* 0x0000000000027941 */ /* 0x000fea0003800000 */
.L_x_60859:
        /* <DEDUP_REMOVED lines=11> */
.L_x_60863:
        /* <DEDUP_REMOVED lines=12> */
.L_x_60866:
[----:B------:R-:W-:Y:S02]  /*2a3b0*/  IMAD.MOV.U32 R14, RZ, RZ, R8 ;  /* 0x000000ffff0e7224 */ /* 0x000fe400078e0008 */
.L_x_60867:
[----:B------:R-:W-:Y:S05]  /*2a3c0*/  BSYNC B2 ;  /* 0x0000000000027941 */ /* 0x000fea0003800000 */
.L_x_60865:
        /* <DEDUP_REMOVED lines=16> */
.L_x_60871:
[----:B------:R-:W-:Y:S05]  /*2a4d0*/  BSYNC B3 ;  /* 0x0000000000037941 */ /* 0x000fea0003800000 */
.L_x_60870:
        /* <DEDUP_REMOVED lines=43> */
.L_x_60869:
[----:B------:R-:W-:Y:S05]  /*2a790*/  BSYNC B2 ;  /* 0x0000000000027941 */ /* 0x000fea0003800000 */
.L_x_60868:
        /* <DEDUP_REMOVED lines=9> */
.L_x_60864:
        /* <DEDUP_REMOVED lines=12> */
.L_x_60873:
[----:B------:R-:W-:Y:S02]  /*2a8f0*/  IMAD.MOV.U32 R9, RZ, RZ, R8 ;  /* 0x000000ffff097224 */ /* 0x000fe400078e0008 */
.L_x_60874:
[----:B------:R-:W-:Y:S05]  /*2a900*/  BSYNC B2 ;  /* 0x0000000000027941 */ /* 0x000fea0003800000 */
.L_x_60872:
        /* <DEDUP_REMOVED lines=16> */
.L_x_60878:
[----:B------:R-:W-:Y:S05]  /*2aa10*/  BSYNC B3 ;  /* 0x0000000000037941 */ /* 0x000fea0003800000 */
.L_x_60877:
        /* <DEDUP_REMOVED lines=44> */
.L_x_60876:
[----:B------:R-:W-:Y:S05]  /*2ace0*/  BSYNC B2 ;  /* 0x0000000000027941 */ /* 0x000fea0003800000 */
.L_x_60875:
[----:B------:R-:W0:Y:S02]  /*2acf0*/  I2F.U32 R9, R9 ;  /* 0x0000000900097306 */ /* 0x000e240000201000 */
[----:B0-----:R-:W-:-:S05]  /*2ad00*/  FFMA.FTZ R9, R9, R147, 1.1641532182693481445e-10 ;  /* 0x2f00000009097423 */ /* 0x001fca0000010093 */
[----:B------:R-:W-:Y:S01]  /*2ad10*/  FSETP.GTU.FTZ.AND P5, PT, R9, c[0x0][0x1e4], PT ;  /* 0x0000790009007a0b */ /* 0x000fe20003fbc000 */
        /* <DEDUP_REMOVED lines=8> */
.L_x_60879:
        /* <DEDUP_REMOVED lines=12> */
.L_x_60882:
[----:B------:R-:W-:Y:S02]  /*2ae60*/  IMAD.MOV.U32 R15, RZ, RZ, R8 ;  /* 0x000000ffff0f7224 */ /* 0x000fe400078e0008 */
.L_x_60883:
[----:B------:R-:W-:Y:S05]  /*2ae70*/  BSYNC B2 ;  /* 0x0000000000027941 */ /* 0x000fea0003800000 */
.L_x_60881:
        /* <DEDUP_REMOVED lines=16> */
.L_x_60887:
[----:B------:R-:W-:Y:S05]  /*2af80*/  BSYNC B3 ;  /* 0x0000000000037941 */ /* 0x000fea0003800000 */
.L_x_60886:
        /* <DEDUP_REMOVED lines=43> */
.L_x_60885:
[----:B------:R-:W-:Y:S05]  /*2b240*/  BSYNC B2 ;  /* 0x0000000000027941 */ /* 0x000fea0003800000 */
.L_x_60884:
        /* <DEDUP_REMOVED lines=8> */
.L_x_60880:
        /* <DEDUP_REMOVED lines=27> */
.L_x_60888:
[----:B------:R-:W-:Y:S02]  /*2b480*/  IADD3 R11, R11, 0x20, RZ ;  /* 0x000000200b0b7810 */ /* 0x000fe40007ffe0ff */
.L_x_60823:
[----:B------:R-:W-:Y:S05]  /*2b490*/  BSYNC B1 ;  /* 0x0000000000017941 */ /* 0x000fea0003800000 */
.L_x_60822:
        /* <DEDUP_REMOVED lines=30> */
.L_x_60892:
[----:B------:R-:W-:Y:S02]  /*2b680*/  IMAD.MOV.U32 R17, RZ, RZ, R8 ;  /* 0x000000ffff117224 */ /* 0x000fe400078e0008 */
.L_x_60893:
[----:B------:R-:W-:Y:S05]  /*2b690*/  BSYNC B2 ;  /* 0x0000000000027941 */ /* 0x000fea0003800000 */
.L_x_60891:
        /* <DEDUP_REMOVED lines=16> */
.L_x_60897:
[----:B------:R-:W-:Y:S05]  /*2b7a0*/  BSYNC B3 ;  /* 0x0000000000037941 */ /* 0x000fea0003800000 */
.L_x_60896:
        /* <DEDUP_REMOVED lines=43> */
.L_x_60895:
[----:B------:R-:W-:Y:S05]  /*2ba60*/  BSYNC B2 ;  /* 0x0000000000027941 */ /* 0x000fea0003800000 */
.L_x_60894:
        /* <DEDUP_REMOVED lines=14> */
.L_x_60898:
        /* <DEDUP_REMOVED lines=12> */
.L_x_60901:
[----:B------:R-:W-:Y:S02]  /*2bc10*/  IMAD.MOV.U32 R12, RZ, RZ, R8 ;  /* 0x000000ffff0c7224 */ /* 0x000fe400078e0008 */
.L_x_60902:
[----:B------:R-:W-:Y:S05]  /*2bc20*/  BSYNC B2 ;  /* 0x0000000000027941 */ /* 0x000fea0003800000 */
.L_x_60900:
        /* <DEDUP_REMOVED lines=16> */
.L_x_60906:
[----:B------:R-:W-:Y:S05]  /*2bd30*/  BSYNC B3 ;  /* 0x0000000000037941 */ /* 0x000fea0003800000 */
.L_x_60905:
        /* <DEDUP_REMOVED lines=43> */
.L_x_60904:
[----:B------:R-:W-:Y:S05]  /*2bff0*/  BSYNC B2 ;  /* 0x0000000000027941 */ /* 0x000fea0003800000 */
.L_x_60903:
        /* <DEDUP_REMOVED lines=9> */
.L_x_60899:
        /* <DEDUP_REMOVED lines=12> */
.L_x_60908:
[----:B------:R-:W-:Y:S02]  /*2c150*/  IMAD.MOV.U32 R9, RZ, RZ, R8 ;  /* 0x000000ffff097224 */ /* 0x000fe400078e0008 */
.L_x_60909:
[----:B------:R-:W-:Y:S05]  /*2c160*/  BSYNC B2 ;  /* 0x0000000000027941 */ /* 0x000fea0003800000 */
.L_x_60907:
        /* <DEDUP_REMOVED lines=16> */
.L_x_60913:
[----:B------:R-:W-:Y:S05]  /*2c270*/  BSYNC B3 ;  /* 0x0000000000037941 */ /* 0x000fea0003800000 */
.L_x_60912:
        /* <DEDUP_REMOVED lines=44> */
.L_x_60911:
[----:B------:R-:W-:Y:S05]  /*2c540*/  BSYNC B2 ;  /* 0x0000000000027941 */ /* 0x000fea0003800000 */
.L_x_60910:
        /* <DEDUP_REMOVED lines=11> */
.L_x_60914:
        /* <DEDUP_REMOVED lines=12> */
.L_x_60917:
[----:B------:R-:W-:Y:S02]  /*2c6c0*/  IMAD.MOV.U32 R9, RZ, RZ, R8 ;  /* 0x000000ffff097224 */ /* 0x000fe400078e0008 */
.L_x_60918:
[----:B------:R-:W-:Y:S05]  /*2c6d0*/  BSYNC B2 ;  /* 0x0000000000027941 */ /* 0x000fea0003800000 */
.L_x_60916:
        /* <DEDUP_REMOVED lines=16> */
.L_x_60922:
[----:B------:R-:W-:Y:S05]  /*2c7e0*/  BSYNC B3 ;  /* 0x0000000000037941 */ /* 0x000fea0003800000 */
.L_x_60921:
        /* <DEDUP_REMOVED lines=44> */
.L_x_60920:
[----:B------:R-:W-:Y:S05]  /*2cab0*/  BSYNC B2 ;  /* 0x0000000000027941 */ /* 0x000fea0003800000 */
.L_x_60919:
        /* <DEDUP_REMOVED lines=9> */
.L_x_60915:
        /* <DEDUP_REMOVED lines=12> */
.L_x_60924:
[----:B------:R-:W-:Y:S02]  /*2cc10*/  IMAD.MOV.U32 R17, RZ, RZ, R8 ;  /* 0x000000ffff117224 */ /* 0x000fe400078e0008 */
.L_x_60925:
[----:B------:R-:W-:Y:S05]  /*2cc20*/  BSYNC B2 ;  /* 0x0000000000027941 */ /* 0x000fea0003800000 */
.L_x_60923:
        /* <DEDUP_REMOVED lines=16> */
.L_x_60929:
[----:B------:R-:W-:Y:S05]  /*2cd30*/  BSYNC B3 ;  /* 0x0000000000037941 */ /* 0x000fea0003800000 */
.L_x_60928:
        /* <DEDUP_REMOVED lines=43> */
.L_x_60927:
[----:B------:R-:W-:Y:S05]  /*2cff0*/  BSYNC B2 ;  /* 0x0000000000027941 */ /* 0x000fea0003800000 */
.L_x_60926:
        /* <DEDUP_REMOVED lines=11> */
.L_x_60930:
        /* <DEDUP_REMOVED lines=12> */
.L_x_60933:
[----:B------:R-:W-:Y:S02]  /*2d170*/  IMAD.MOV.U32 R14, RZ, RZ, R8 ;  /* 0x000000ffff0e7224 */ /* 0x000fe400078e0008 */
.L_x_60934:
[----:B------:R-:W-:Y:S05]  /*2d180*/  BSYNC B2 ;  /* 0x0000000000027941 */ /* 0x000fea0003800000 */
.L_x_60932:
        /* <DEDUP_REMOVED lines=16> */
.L_x_60938:
[----:B------:R-:W-:Y:S05]  /*2d290*/  BSYNC B3 ;  /* 0x0000000000037941 */ /* 0x000fea0003800000 */
.L_x_60937:
        /* <DEDUP_REMOVED lines=43> */
.L_x_60936:
[----:B------:R-:W-:Y:S05]  /*2d550*/  BSYNC B2 ;  /* 0x0000000000027941 */ /* 0x000fea0003800000 */
.L_x_60935:
        /* <DEDUP_REMOVED lines=9> */
.L_x_60931:
        /* <DEDUP_REMOVED lines=12> */
.L_x_60940:
[----:B------:R-:W-:Y:S02]  /*2d6b0*/  IMAD.MOV.U32 R9, RZ, RZ, R8 ;  /* 0x000000ffff097224 */ /* 0x000fe400078e0008 */
.L_x_60941:
[----:B------:R-:W-:Y:S05]  /*2d6c0*/  BSYNC B2 ;  /* 0x0000000000027941 */ /* 0x000fea0003800000 */
.L_x_60939:
        /* <DEDUP_REMOVED lines=16> */
.L_x_60945:
[----:B------:R-:W-:Y:S05]  /*2d7d0*/  BSYNC B3 ;  /* 0x0000000000037941 */ /* 0x000fea0003800000 */
.L_x_60944:
        /* <DEDUP_REMOVED lines=44> */
.L_x_60943:
[----:B------:R-:W-:Y:S05]  /*2daa0*/  BSYNC B2 ;  /* 0x0000000000027941 */ /* 0x000fea0003800000 */
.L_x_60942:
        /* <DEDUP_REMOVED lines=11> */
.L_x_60946:
        /* <DEDUP_REMOVED lines=12> */
.L_x_60949:
[----:B------:R-:W-:Y:S02]  /*2dc20*/  IMAD.MOV.U32 R15, RZ, RZ, R8 ;  /* 0x000000ffff0f7224 */ /* 0x000fe400078e0008 */
.L_x_60950:
[----:B------:R-:W-:Y:S05]  /*2dc30*/  BSYNC B2 ;  /* 0x0000000000027941 */ /* 0x000fea0003800000 */
.L_x_60948:
        /* <DEDUP_REMOVED lines=16> */
.L_x_60954:
[----:B------:R-:W-:Y:S05]  /*2dd40*/  BSYNC B3 ;  /* 0x0000000000037941 */ /* 0x000fea0003800000 */
.L_x_60953:
        /* <DEDUP_REMOVED lines=43> */
.L_x_60952:
[----:B------:R-:W-:Y:S05]  /*2e000*/  BSYNC B2 ;  /* 0x0000000000027941 */ /* 0x000fea0003800000 */
.L_x_60951:
        /* <DEDUP_REMOVED lines=8> */
.L_x_60947:
        /* <DEDUP_REMOVED lines=27> */
.L_x_60955:
[----:B------:R-:W-:Y:S02]  /*2e240*/  IADD3 R11, R11, 0x20, RZ ;  /* 0x000000200b0b7810 */ /* 0x000fe40007ffe0ff */
.L_x_60890:
[----:B------:R-:W-:Y:S05]  /*2e250*/  BSYNC B1 ;  /* 0x0000000000017941 */ /* 0x000fea0003800000 */
.L_x_60889:
        /* <DEDUP_REMOVED lines=30> */
.L_x_60959:
[----:B------:R-:W-:Y:S02]  /*2e440*/  IMAD.MOV.U32 R17, RZ, RZ, R8 ;  /* 0x000000ffff117224 */ /* 0x000fe400078e0008 */
.L_x_60960:
[----:B------:R-:W-:Y:S05]  /*2e450*/  BSYNC B2 ;  /* 0x0000000000027941 */ /* 0x000fea0003800000 */
.L_x_60958:
        /* <DEDUP_REMOVED lines=16> */
.L_x_60964:
[----:B------:R-:W-:Y:S05]  /*2e560*/  BSYNC B3 ;  /* 0x0000000000037941 */ /* 0x000fea0003800000 */
.L_x_60963:
        /* <DEDUP_REMOVED lines=43> */
.L_x_60962:
[----:B------:R-:W-:Y:S05]  /*2e820*/  BSYNC B2 ;  /* 0x0000000000027941 */ /* 0x000fea0003800000 */
.L_x_60961:
        /* <DEDUP_REMOVED lines=14> */
.L_x_60965:
        /* <DEDUP_REMOVED lines=12> */
.L_x_60968:
[----:B------:R-:W-:Y:S02]  /*2e9d0*/  IMAD.MOV.U32 R12, RZ, RZ, R8 ;  /* 0x000000ffff0c7224 */ /* 0x000fe400078e0008 */
.L_x_60969:
[----:B------:R-:W-:Y:S05]  /*2e9e0*/  BSYNC B2 ;  /* 0x0000000000027941 */ /* 0x000fea0003800000 */
.L_x_60967:
        /* <DEDUP_REMOVED lines=16> */
.L_x_60973:
[----:B------:R-:W-:Y:S05]  /*2eaf0*/  BSYNC B3 ;  /* 0x0000000000037941 */ /* 0x000fea0003800000 */
.L_x_60972:
        /* <DEDUP_REMOVED lines=43> */
.L_x_60971:
[----:B------:R-:W-:Y:S05]  /*2edb0*/  BSYNC B2 ;  /* 0x0000000000027941 */ /* 0x000fea0003800000 */
.L_x_60970:
        /* <DEDUP_REMOVED lines=9> */
.L_x_60966:
        /* <DEDUP_REMOVED lines=12> */
.L_x_60975:
[----:B------:R-:W-:Y:S02]  /*2ef10*/  IMAD.MOV.U32 R9, RZ, RZ, R8 ;  /* 0x000000ffff097224 */ /* 0x000fe400078e0008 */
.L_x_60976:
[----:B------:R-:W-:Y:S05]  /*2ef20*/  BSYNC B2 ;  /* 0x0000000000027941 */ /* 0x000fea0003800000 */
.L_x_60974:
        /* <DEDUP_REMOVED lines=16> */
.L_x_60980:
[----:B------:R-:W-:Y:S05]  /*2f030*/  BSYNC B3 ;  /* 0x0000000000037941 */ /* 0x000fea0003800000 */
.L_x_60979:
        /* <DEDUP_REMOVED lines=44> */
.L_x_60978:
[----:B------:R-:W-:Y:S05]  /*2f300*/  BSYNC B2 ;  /* 0x0000000000027941 */ /* 0x000fea0003800000 */
.L_x_60977:
        /* <DEDUP_REMOVED lines=11> */
.L_x_60981:
        /* <DEDUP_REMOVED lines=12> */
.L_x_60984:
[----:B------:R-:W-:Y:S02]  /*2f480*/  IMAD.MOV.U32 R9, RZ, RZ, R8 ;  /* 0x000000ffff097224 */ /* 0x000fe400078e0008 */
.L_x_60985:
[----:B------:R-:W-:Y:S05]  /*2f490*/  BSYNC B2 ;  /* 0x0000000000027941 */ /* 0x000fea0003800000 */
.L_x_60983:
        /* <DEDUP_REMOVED lines=16> */
.L_x_60989:
[----:B------:R-:W-:Y:S05]  /*2f5a0*/  BSYNC B3 ;  /* 0x0000000000037941 */ /* 0x000fea0003800000 */
.L_x_60988:
        /* <DEDUP_REMOVED lines=44> */
.L_x_60987:
[----:B------:R-:W-:Y:S05]  /*2f870*/  BSYNC B2 ;  /* 0x0000000000027941 */ /* 0x000fea0003800000 */
.L_x_60986:
        /* <DEDUP_REMOVED lines=9> */
.L_x_60982:
        /* <DEDUP_REMOVED lines=12> */
.L_x_60991:
[----:B------:R-:W-:Y:S02]  /*2f9d0*/  IMAD.MOV.U32 R17, RZ, RZ, R8 ;  /* 0x000000ffff117224 */ /* 0x000fe400078e0008 */
.L_x_60992:
[----:B------:R-:W-:Y:S05]  /*2f9e0*/  BSYNC B2 ;  /* 0x0000000000027941 */ /* 0x000fea0003800000 */
.L_x_60990:
        /* <DEDUP_REMOVED lines=16> */
.L_x_60996:
[----:B------:R-:W-:Y:S05]  /*2faf0*/  BSYNC B3 ;  /* 0x0000000000037941 */ /* 0x000fea0003800000 */
.L_x_60995:
        /* <DEDUP_REMOVED lines=43> */
.L_x_60994:
[----:B------:R-:W-:Y:S05]  /*2fdb0*/  BSYNC B2 ;  /* 0x0000000000027941 */ /* 0x000fea0003800000 */
.L_x_60993:
        /* <DEDUP_REMOVED lines=11> */
.L_x_60997:
        /* <DEDUP_REMOVED lines=12> */
.L_x_61000:
[----:B------:R-:W-:Y:S02]  /*2ff30*/  IMAD.MOV.U32 R14, RZ, RZ, R8 ;  /* 0x000000ffff0e7224 */ /* 0x000fe400078e0008 */
.L_x_61001:
[----:B------:R-:W-:Y:S05]  /*2ff40*/  BSYNC B2 ;  /* 0x0000000000027941 */ /* 0x000fea0003800000 */
.L_x_60999:
        /* <DEDUP_REMOVED lines=16> */
.L_x_61005:
[----:B------:R-:W-:Y:S05]  /*30050*/  BSYNC B3 ;  /* 0x0000000000037941 */ /* 0x000fea0003800000 */
.L_x_61004:
        /* <DEDUP_REMOVED lines=43> */
.L_x_61003:
[----:B------:R-:W-:Y:S05]  /*30310*/  BSYNC B2 ;  /* 0x0000000000027941 */ /* 0x000fea0003800000 */
.L_x_61002:
        /* <DEDUP_REMOVED lines=9> */
.L_x_60998:
        /* <DEDUP_REMOVED lines=12> */
.L_x_61007:
[----:B------:R-:W-:Y:S02]  /*30470*/  IMAD.MOV.U32 R9, RZ, RZ, R8 ;  /* 0x000000ffff097224 */ /* 0x000fe400078e0008 */
.L_x_61008:
[----:B------:R-:W-:Y:S05]  /*30480*/  BSYNC B2 ;  /* 0x0000000000027941 */ /* 0x000fea0003800000 */
.L_x_61006:
        /* <DEDUP_REMOVED lines=16> */
.L_x_61012:
[----:B------:R-:W-:Y:S05]  /*30590*/  BSYNC B3 ;  /* 0x0000000000037941 */ /* 0x000fea0003800000 */
.L_x_61011:
        /* <DEDUP_REMOVED lines=44> */
.L_x_61010:
[----:B------:R-:W-:Y:S05]  /*30860*/  BSYNC B2 ;  /* 0x0000000000027941 */ /* 0x000fea0003800000 */
.L_x_61009:
        /* <DEDUP_REMOVED lines=11> */
.L_x_61013:
        /* <DEDUP_REMOVED lines=12> */
.L_x_61016:
[----:B------:R-:W-:Y:S02]  /*309e0*/  IMAD.MOV.U32 R15, RZ, RZ, R8 ;  /* 0x000000ffff0f7224 */ /* 0x000fe400078e0008 */
.L_x_61017:
[----:B------:R-:W-:Y:S05]  /*309f0*/  BSYNC B2 ;  /* 0x0000000000027941 */ /* 0x000fea0003800000 */
.L_x_61015:
        /* <DEDUP_REMOVED lines=16> */
.L_x_61021:
[----:B------:R-:W-:Y:S05]  /*30b00*/  BSYNC B3 ;  /* 0x0000000000037941 */ /* 0x000fea0003800000 */
.L_x_61020:
        /* <DEDUP_REMOVED lines=43> */
.L_x_61019:
[----:B------:R-:W-:Y:S05]  /*30dc0*/  BSYNC B2 ;  /* 0x0000000000027941 */ /* 0x000fea0003800000 */
.L_x_61018:
        /* <DEDUP_REMOVED lines=8> */
.L_x_61014:
        /* <DEDUP_REMOVED lines=27> */
.L_x_61022:
[----:B------:R-:W-:Y:S02]  /*31000*/  IADD3 R11, R11, 0x20, RZ ;  /* 0x000000200b0b7810 */ /* 0x000fe40007ffe0ff */
.L_x_60957:
[----:B------:R-:W-:Y:S05]  /*31010*/  BSYNC B1 ;  /* 0x0000000000017941 */ /* 0x000fea0003800000 */
.L_x_60956:
        /* <DEDUP_REMOVED lines=30> */
.L_x_61026:
[----:B------:R-:W-:Y:S02]  /*31200*/  IMAD.MOV.U32 R17, RZ, RZ, R8 ;  /* 0x000000ffff117224 */ /* 0x000fe400078e0008 */
.L_x_61027:
[----:B------:R-:W-:Y:S05]  /*31210*/  BSYNC B2 ;  /* 0x0000000000027941 */ /* 0x000fea0003800000 */
.L_x_61025:
        /* <DEDUP_REMOVED lines=16> */
.L_x_61031:
[----:B------:R-:W-:Y:S05]  /*31320*/  BSYNC B3 ;  /* 0x0000000000037941 */ /* 0x000fea0003800000 */
.L_x_61030:
        /* <DEDUP_REMOVED lines=43> */
.L_x_61029:
[----:B------:R-:W-:Y:S05]  /*315e0*/  BSYNC B2 ;  /* 0x0000000000027941 */ /* 0x000fea0003800000 */
.L_x_61028:
        /* <DEDUP_REMOVED lines=14> */
.L_x_61032:
        /* <DEDUP_REMOVED lines=12> */
.L_x_61035:
[----:B------:R-:W-:Y:S02]  /*31790*/  IMAD.MOV.U32 R12, RZ, RZ, R8 ;  /* 0x000000ffff0c7224 */ /* 0x000fe400078e0008 */
.L_x_61036:
[----:B------:R-:W-:Y:S05]  /*317a0*/  BSYNC B2 ;  /* 0x0000000000027941 */ /* 0x000fea0003800000 */
.L_x_61034:
        /* <DEDUP_REMOVED lines=16> */
.L_x_61040:
[----:B------:R-:W-:Y:S05]  /*318b0*/  BSYNC B3 ;  /* 0x0000000000037941 */ /* 0x000fea0003800000 */
.L_x_61039:
        /* <DEDUP_REMOVED lines=43> */
.L_x_61038:
[----:B------:R-:W-:Y:S05]  /*31b70*/  BSYNC B2 ;  /* 0x0000000000027941 */ /* 0x000fea0003800000 */
.L_x_61037:
        /* <DEDUP_REMOVED lines=9> */
.L_x_61033:
        /* <DEDUP_REMOVED lines=12> */
.L_x_61042:
[----:B------:R-:W-:Y:S02]  /*31cd0*/  IMAD.MOV.U32 R9, RZ, RZ, R8 ;  /* 0x000000ffff097224 */ /* 0x000fe400078e0008 */
.L_x_61043:
[----:B------:R-:W-:Y:S05]  /*31ce0*/  BSYNC B2 ;  /* 0x0000000000027941 */ /* 0x000fea0003800000 */
.L_x_61041:
        /* <DEDUP_REMOVED lines=16> */
.L_x_61047:
[----:B------:R-:W-:Y:S05]  /*31df0*/  BSYNC B3 ;  /* 0x0000000000037941 */ /* 0x000fea0003800000 */
.L_x_61046:
        /* <DEDUP_REMOVED lines=44> */
.L_x_61045:
[----:B------:R-:W-:Y:S05]  /*320c0*/  BSYNC B2 ;  /* 0x0000000000027941 */ /* 0x000fea0003800000 */
.L_x_61044:
        /* <DEDUP_REMOVED lines=11> */
.L_x_61048:
        /* <DEDUP_REMOVED lines=12> */
.L_x_61051:
[----:B------:R-:W-:Y:S02]  /*32240*/  IMAD.MOV.U32 R9, RZ, RZ, R8 ;  /* 0x000000ffff097224 */ /* 0x000fe400078e0008 */
.L_x_61052:
[----:B------:R-:W-:Y:S05]  /*32250*/  BSYNC B2 ;  /* 0x0000000000027941 */ /* 0x000fea0003800000 */
.L_x_61050:
        /* <DEDUP_REMOVED lines=16> */
.L_x_61056:
[----:B------:R-:W-:Y:S05]  /*32360*/  BSYNC B3 ;  /* 0x0000000000037941 */ /* 0x000fea0003800000 */
.L_x_61055:
        /* <DEDUP_REMOVED lines=44> */
.L_x_61054:
[----:B------:R-:W-:Y:S05]  /*32630*/  BSYNC B2 ;  /* 0x0000000000027941 */ /* 0x000fea0003800000 */
.L_x_61053:
        /* <DEDUP_REMOVED lines=9> */
.L_x_61049:
        /* <DEDUP_REMOVED lines=12> */
.L_x_61058:
[----:B------:R-:W-:Y:S02]  /*32790*/  IMAD.MOV.U32 R17, RZ, RZ, R8 ;  /* 0x000000ffff117224 */ /* 0x000fe400078e0008 */
.L_x_61059:
[----:B------:R-:W-:Y:S05]  /*327a0*/  BSYNC B2 ;  /* 0x0000000000027941 */ /* 0x000fea0003800000 */
.L_x_61057:
        /* <DEDUP_REMOVED lines=16> */
.L_x_61063:
[----:B------:R-:W-:Y:S05]  /*328b0*/  BSYNC B3 ;  /* 0x0000000000037941 */ /* 0x000fea0003800000 */
.L_x_61062:
        /* <DEDUP_REMOVED lines=43> */
.L_x_61061:
[----:B------:R-:W-:Y:S05]  /*32b70*/  BSYNC B2 ;  /* 0x0000000000027941 */ /* 0x000fea0003800000 */
.L_x_61060:
        /* <DEDUP_REMOVED lines=11> */
.L_x_61064:
        /* <DEDUP_REMOVED lines=12> */
.L_x_61067:
[----:B------:R-:W-:Y:S02]  /*32cf0*/  IMAD.MOV.U32 R14, RZ, RZ, R8 ;  /* 0x000000ffff0e7224 */ /* 0x000fe400078e0008 */
.L_x_61068:
[----:B------:R-:W-:Y:S05]  /*32d00*/  BSYNC B2 ;  /* 0x0000000000027941 */ /* 0x000fea0003800000 */
.L_x_61066:
        /* <DEDUP_REMOVED lines=16> */
.L_x_61072:
[----:B------:R-:W-:Y:S05]  /*32e10*/  BSYNC B3 ;  /* 0x0000000000037941 */ /* 0x000fea0003800000 */
.L_x_61071:
        /* <DEDUP_REMOVED lines=43> */
.L_x_61070:
[----:B------:R-:W-:Y:S05]  /*330d0*/  BSYNC B2 ;  /* 0x0000000000027941 */ /* 0x000fea0003800000 */
.L_x_61069:
        /* <DEDUP_REMOVED lines=9> */
.L_x_61065:
        /* <DEDUP_REMOVED lines=12> */
.L_x_61074:
[----:B------:R-:W-:Y:S02]  /*33230*/  IMAD.MOV.U32 R9, RZ, RZ, R8 ;  /* 0x000000ffff097224 */ /* 0x000fe400078e0008 */
.L_x_61075:
[----:B------:R-:W-:Y:S05]  /*33240*/  BSYNC B2 ;  /* 0x0000000000027941 */ /* 0x000fea0003800000 */
.L_x_61073:
        /* <DEDUP_REMOVED lines=16> */
.L_x_61079:
[----:B------:R-:W-:Y:S05]  /*33350*/  BSYNC B3 ;  /* 0x0000000000037941 */ /* 0x000fea0003800000 */
.L_x_61078:
        /* <DEDUP_REMOVED lines=44> */
.L_x_61077:
[----:B------:R-:W-:Y:S05]  /*33620*/  BSYNC B2 ;  /* 0x0000000000027941 */ /* 0x000fea0003800000 */
.L_x_61076:
        /* <DEDUP_REMOVED lines=11> */
.L_x_61080:
        /* <DEDUP_REMOVED lines=12> */
.L_x_61083:
[----:B------:R-:W-:Y:S02]  /*337a0*/  IMAD.MOV.U32 R15, RZ, RZ, R8 ;  /* 0x000000ffff0f7224 */ /* 0x000fe400078e0008 */
.L_x_61084:
[----:B------:R-:W-:Y:S05]  /*337b0*/  BSYNC B2 ;  /* 0x0000000000027941 */ /* 0x000fea0003800000 */
.L_x_61082:
        /* <DEDUP_REMOVED lines=16> */
.L_x_61088:
[----:B------:R-:W-:Y:S05]  /*338c0*/  BSYNC B3 ;  /* 0x0000000000037941 */ /* 0x000fea0003800000 */
.L_x_61087:
        /* <DEDUP_REMOVED lines=43> */
.L_x_61086:
[----:B------:R-:W-:Y:S05]  /*33b80*/  BSYNC B2 ;  /* 0x0000000000027941 */ /* 0x000fea0003800000 */
.L_x_61085:
        /* <DEDUP_REMOVED lines=8> */
.L_x_61081:
        /* <DEDUP_REMOVED lines=27> */
.L_x_61089:
[----:B------:R-:W-:Y:S02]  /*33dc0*/  IADD3 R11, R11, 0x20, RZ ;  /* 0x000000200b0b7810 */ /* 0x000fe40007ffe0ff */
.L_x_61024:
[----:B------:R-:W-:Y:S05]  /*33dd0*/  BSYNC B1 ;  /* 0x0000000000017941 */ /* 0x000fea0003800000 */
.L_x_61023:
        /* <DEDUP_REMOVED lines=30> */
.L_x_61093:
[----:B------:R-:W-:Y:S02]  /*33fc0*/  MOV R17, R8 ;  /* 0x0000000800117202 */ /* 0x000fe40000000f00 */
.L_x_61094:
[----:B------:R-:W-:Y:S05]  /*33fd0*/  BSYNC B2 ;  /* 0x0000000000027941 */ /* 0x000fea0003800000 */
.L_x_61092:
        /* <DEDUP_REMOVED lines=16> */
.L_x_61098:
[----:B------:R-:W-:Y:S05]  /*340e0*/  BSYNC B3 ;  /* 0x0000000000037941 */ /* 0x000fea0003800000 */
.L_x_61097:
        /* <DEDUP_REMOVED lines=43> */
.L_x_61096:
[----:B------:R-:W-:Y:S05]  /*343a0*/  BSYNC B2 ;  /* 0x0000000000027941 */ /* 0x000fea0003800000 */
.L_x_61095:
        /* <DEDUP_REMOVED lines=14> */
.L_x_61099:
        /* <DEDUP_REMOVED lines=12> */
.L_x_61102:
[----:B------:R-:W-:Y:S02]  /*34550*/  IMAD.MOV.U32 R12, RZ, RZ, R8 ;  /* 0x000000ffff0c7224 */ /* 0x000fe400078e0008 */
.L_x_61103:
[----:B------:R-:W-:Y:S05]  /*34560*/  BSYNC B2 ;  /* 0x0000000000027941 */ /* 0x000fea0003800000 */
.L_x_61101:
        /* <DEDUP_REMOVED lines=16> */
.L_x_61107:
[----:B------:R-:W-:Y:S05]  /*34670*/  BSYNC B3 ;  /* 0x0000000000037941 */ /* 0x000fea0003800000 */
.L_x_61106:
        /* <DEDUP_REMOVED lines=43> */
.L_x_61105:
[----:B------:R-:W-:Y:S05]  /*34930*/  BSYNC B2 ;  /* 0x0000000000027941 */ /* 0x000fea0003800000 */
.L_x_61104:
        /* <DEDUP_REMOVED lines=9> */
.L_x_61100:
        /* <DEDUP_REMOVED lines=12> */
.L_x_61109:
[----:B------:R-:W-:Y:S02]  /*34a90*/  IMAD.MOV.U32 R9, RZ, RZ, R8 ;  /* 0x000000ffff097224 */ /* 0x000fe400078e0008 */
.L_x_61110:
[----:B------:R-:W-:Y:S05]  /*34aa0*/  BSYNC B2 ;  /* 0x0000000000027941 */ /* 0x000fea0003800000 */
.L_x_61108:
        /* <DEDUP_REMOVED lines=16> */
.L_x_61114:
[----:B------:R-:W-:Y:S05]  /*34bb0*/  BSYNC B3 ;  /* 0x0000000000037941 */ /* 0x000fea0003800000 */
.L_x_61113:
        /* <DEDUP_REMOVED lines=44> */
.L_x_61112:
[----:B------:R-:W-:Y:S05]  /*34e80*/  BSYNC B2 ;  /* 0x0000000000027941 */ /* 0x000fea0003800000 */
.L_x_61111:
        /* <DEDUP_REMOVED lines=11> */
.L_x_61115:
        /* <DEDUP_REMOVED lines=12> */
.L_x_61118:
[----:B------:R-:W-:Y:S02]  /*35000*/  IMAD.MOV.U32 R9, RZ, RZ, R8 ;  /* 0x000000ffff097224 */ /* 0x000fe400078e0008 */
.L_x_61119:
[----:B------:R-:W-:Y:S05]  /*35010*/  BSYNC B2 ;  /* 0x0000000000027941 */ /* 0x000fea0003800000 */
.L_x_61117:
        /* <DEDUP_REMOVED lines=16> */
.L_x_61123:
[----:B------:R-:W-:Y:S05]  /*35120*/  BSYNC B3 ;  /* 0x0000000000037941 */ /* 0x000fea0003800000 */
.L_x_61122:
        /* <DEDUP_REMOVED lines=44> */
.L_x_61121:
[----:B------:R-:W-:Y:S05]  /*353f0*/  BSYNC B2 ;  /* 0x0000000000027941 */ /* 0x000fea0003800000 */
.L_x_61120:
        /* <DEDUP_REMOVED lines=9> */
.L_x_61116:
        /* <DEDUP_REMOVED lines=12> */
.L_x_61125:
[----:B------:R-:W-:Y:S02]  /*35550*/  IMAD.MOV.U32 R17, RZ, RZ, R8 ;  /* 0x000000ffff117224 */ /* 0x000fe400078e0008 */
.L_x_61126:
[----:B------:R-:W-:Y:S05]  /*35560*/  BSYNC B2 ;  /* 0x0000000000027941 */ /* 0x000fea0003800000 */
.L_x_61124:
        /* <DEDUP_REMOVED lines=16> */
.L_x_61130:
[----:B------:R-:W-:Y:S05]  /*35670*/  BSYNC B3 ;  /* 0x0000000000037941 */ /* 0x000fea0003800000 */
.L_x_61129:
        /* <DEDUP_REMOVED lines=43> */
.L_x_61128:
[----:B------:R-:W-:Y:S05]  /*35930*/  BSYNC B2 ;  /* 0x0000000000027941 */ /* 0x000fea0003800000 */
.L_x_61127:
        /* <DEDUP_REMOVED lines=11> */
.L_x_61131:
        /* <DEDUP_REMOVED lines=12> */
.L_x_61134:
[----:B------:R-:W-:Y:S02]  /*35ab0*/  IMAD.MOV.U32 R14, RZ, RZ, R8 ;  /* 0x000000ffff0e7224 */ /* 0x000fe400078e0008 */
.L_x_61135:
[----:B------:R-:W-:Y:S05]  /*35ac0*/  BSYNC B2 ;  /* 0x0000000000027941 */ /* 0x000fea0003800000 */
.L_x_61133:
        /* <DEDUP_REMOVED lines=16> */
.L_x_61139:
[----:B------:R-:W-:Y:S05]  /*35bd0*/  BSYNC B3 ;  /* 0x0000000000037941 */ /* 0x000fea0003800000 */
.L_x_61138:
        /* <DEDUP_REMOVED lines=43> */
.L_x_61137:
[----:B------:R-:W-:Y:S05]  /*35e90*/  BSYNC B2 ;  /* 0x0000000000027941 */ /* 0x000fea0003800000 */
.L_x_61136:
        /* <DEDUP_REMOVED lines=9> */
.L_x_61132:
        /* <DEDUP_REMOVED lines=12> */
.L_x_61141:
[----:B------:R-:W-:Y:S02]  /*35ff0*/  IMAD.MOV.U32 R9, RZ, RZ, R8 ;  /* 0x000000ffff097224 */ /* 0x000fe400078e0008 */
.L_x_61142:
[----:B------:R-:W-:Y:S05]  /*36000*/  BSYNC B2 ;  /* 0x0000000000027941 */ /* 0x000fea0003800000 */
.L_x_61140:
        /* <DEDUP_REMOVED lines=16> */
.L_x_61146:
[----:B------:R-:W-:Y:S05]  /*36110*/  BSYNC B3 ;  /* 0x0000000000037941 */ /* 0x000fea0003800000 */
.L_x_61145:
        /* <DEDUP_REMOVED lines=44> */
.L_x_61144:
[----:B------:R-:W-:Y:S05]  /*363e0*/  BSYNC B2 ;  /* 0x0000000000027941 */ /* 0x000fea0003800000 */
.L_x_61143:
        /* <DEDUP_REMOVED lines=11> */
.L_x_61147:
        /* <DEDUP_REMOVED lines=12> */
.L_x_61150:
[----:B------:R-:W-:Y:S02]  /*36560*/  IMAD.MOV.U32 R15, RZ, RZ, R8 ;  /* 0x000000ffff0f7224 */ /* 0x000fe400078e0008 */
.L_x_61151:
[----:B------:R-:W-:Y:S05]  /*36570*/  BSYNC B2 ;  /* 0x0000000000027941 */ /* 0x000fea0003800000 */
.L_x_61149:
        /* <DEDUP_REMOVED lines=16> */
.L_x_61155:
[----:B------:R-:W-:Y:S05]  /*36680*/  BSYNC B3 ;  /* 0x0000000000037941 */ /* 0x000fea0003800000 */
.L_x_61154:
        /* <DEDUP_REMOVED lines=43> */
.L_x_61153:
[----:B------:R-:W-:Y:S05]  /*36940*/  BSYNC B2 ;  /* 0x0000000000027941 */ /* 0x000fea0003800000 */
.L_x_61152:
        /* <DEDUP_REMOVED lines=8> */
.L_x_61148:
        /* <DEDUP_REMOVED lines=27> */
.L_x_61156:
[----:B------:R-:W-:Y:S02]  /*36b80*/  IADD3 R11, R11, 0x20, RZ ;  /* 0x000000200b0b7810 */ /* 0x000fe40007ffe0ff */
.L_x_61091:
[----:B------:R-:W-:Y:S05]  /*36b90*/  BSYNC B1 ;  /* 0x0000000000017941 */ /* 0x000fea0003800000 */
.L_x_61090:
        /* <DEDUP_REMOVED lines=30> */
.L_x_61160:
[----:B------:R-:W-:Y:S02]  /*36d80*/  IMAD.MOV.U32 R17, RZ, RZ, R8 ;  /* 0x000000ffff117224 */ /* 0x000fe400078e0008 */
.L_x_61161:
[----:B------:R-:W-:Y:S05]  /*36d90*/  BSYNC B2 ;  /* 0x0000000000027941 */ /* 0x000fea0003800000 */
.L_x_61159:
        /* <DEDUP_REMOVED lines=16> */
.L_x_61165:
[----:B------:R-:W-:Y:S05]  /*36ea0*/  BSYNC B3 ;  /* 0x0000000000037941 */ /* 0x000fea0003800000 */
.L_x_61164:
        /* <DEDUP_REMOVED lines=43> */
.L_x_61163:
[----:B------:R-:W-:Y:S05]  /*37160*/  BSYNC B2 ;  /* 0x0000000000027941 */ /* 0x000fea0003800000 */
.L_x_61162:
        /* <DEDUP_REMOVED lines=14> */
.L_x_61166:
        /* <DEDUP_REMOVED lines=12> */
.L_x_61169:
[----:B------:R-:W-:Y:S02]  /*37310*/  IMAD.MOV.U32 R12, RZ, RZ, R8 ;  /* 0x000000ffff0c7224 */ /* 0x000fe400078e0008 */
.L_x_61170:
[----:B------:R-:W-:Y:S05]  /*37320*/  BSYNC B2 ;  /* 0x0000000000027941 */ /* 0x000fea0003800000 */
.L_x_61168:
        /* <DEDUP_REMOVED lines=16> */
.L_x_61174:
[----:B------:R-:W-:Y:S05]  /*37430*/  BSYNC B3 ;  /* 0x0000000000037941 */ /* 0x000fea0003800000 */
.L_x_61173:
        /* <DEDUP_REMOVED lines=43> */
.L_x_61172:
[----:B------:R-:W-:Y:S05]  /*376f0*/  BSYNC B2 ;  /* 0x0000000000027941 */ /* 0x000fea0003800000 */
.L_x_61171:
        /* <DEDUP_REMOVED lines=9> */
.L_x_61167:
        /* <DEDUP_REMOVED lines=12> */
.L_x_61176:
[----:B------:R-:W-:Y:S02]  /*37850*/  IMAD.MOV.U32 R9, RZ, RZ, R8 ;  /* 0x000000ffff097224 */ /* 0x000fe400078e0008 */
.L_x_61177:
[----:B------:R-:W-:Y:S05]  /*37860*/  BSYNC B2 ;  /* 0x0000000000027941 */ /* 0x000fea0003800000 */
.L_x_61175:
        /* <DEDUP_REMOVED lines=16> */
.L_x_61181:
[----:B------:R-:W-:Y:S05]  /*37970*/  BSYNC B3 ;  /* 0x0000000000037941 */ /* 0x000fea0003800000 */
.L_x_61180:
        /* <DEDUP_REMOVED lines=44> */
.L_x_61179:
[----:B------:R-:W-:Y:S05]  /*37c40*/  BSYNC B2 ;  /* 0x0000000000027941 */ /* 0x000fea0003800000 */
.L_x_61178:
        /* <DEDUP_REMOVED lines=11> */
.L_x_61182:
        /* <DEDUP_REMOVED lines=12> */
.L_x_61185:
[----:B------:R-:W-:Y:S02]  /*37dc0*/  IMAD.MOV.U32 R9, RZ, RZ, R8 ;  /* 0x000000ffff097224 */ /* 0x000fe400078e0008 */
.L_x_61186:
[----:B------:R-:W-:Y:S05]  /*37dd0*/  BSYNC B2 ;  /* 0x0000000000027941 */ /* 0x000fea0003800000 */
.L_x_61184:
        /* <DEDUP_REMOVED lines=16> */
.L_x_61190:
[----:B------:R-:W-:Y:S05]  /*37ee0*/  BSYNC B3 ;  /* 0x0000000000037941 */ /* 0x000fea0003800000 */
.L_x_61189:
        /* <DEDUP_REMOVED lines=44> */
.L_x_61188:
[----:B------:R-:W-:Y:S05]  /*381b0*/  BSYNC B2 ;  /* 0x0000000000027941 */ /* 0x000fea0003800000 */
.L_x_61187:
        /* <DEDUP_REMOVED lines=9> */
.L_x_61183:
        /* <DEDUP_REMOVED lines=12> */
.L_x_61192:
[----:B------:R-:W-:Y:S02]  /*38310*/  IMAD.MOV.U32 R17, RZ, RZ, R8 ;  /* 0x000000ffff117224 */ /* 0x000fe400078e0008 */
.L_x_61193:
[----:B------:R-:W-:Y:S05]  /*38320*/  BSYNC B2 ;  /* 0x0000000000027941 */ /* 0x000fea0003800000 */
.L_x_61191:
        /* <DEDUP_REMOVED lines=16> */
.L_x_61197:
[----:B------:R-:W-:Y:S05]  /*38430*/  BSYNC B3 ;  /* 0x0000000000037941 */ /* 0x000fea0003800000 */
.L_x_61196:
        /* <DEDUP_REMOVED lines=43> */
.L_x_61195:
[----:B------:R-:W-:Y:S05]  /*386f0*/  BSYNC B2 ;  /* 0x0000000000027941 */ /* 0x000fea0003800000 */
.L_x_61194:
        /* <DEDUP_REMOVED lines=11> */
.L_x_61198:
        /* <DEDUP_REMOVED lines=12> */
.L_x_61201:
[----:B------:R-:W-:Y:S02]  /*38870*/  IMAD.MOV.U32 R14, RZ, RZ, R8 ;  /* 0x000000ffff0e7224 */ /* 0x000fe400078e0008 */
.L_x_61202:
[----:B------:R-:W-:Y:S05]  /*38880*/  BSYNC B2 ;  /* 0x0000000000027941 */ /* 0x000fea0003800000 */
.L_x_61200:
        /* <DEDUP_REMOVED lines=16> */
.L_x_61206:
[----:B------:R-:W-:Y:S05]  /*38990*/  BSYNC B3 ;  /* 0x0000000000037941 */ /* 0x000fea0003800000 */
.L_x_61205:
        /* <DEDUP_REMOVED lines=43> */
.L_x_61204:
[----:B------:R-:W-:Y:S05]  /*38c50*/  BSYNC B2 ;  /* 0x0000000000027941 */ /* 0x000fea0003800000 */
.L_x_61203:
        /* <DEDUP_REMOVED lines=9> */
.L_x_61199:
        /* <DEDUP_REMOVED lines=12> */
.L_x_61208:
[----:B------:R-:W-:Y:S02]  /*38db0*/  MOV R9, R8 ;  /* 0x0000000800097202 */ /* 0x000fe40000000f00 */
.L_x_61209:
[----:B------:R-:W-:Y:S05]  /*38dc0*/  BSYNC B2 ;  /* 0x0000000000027941 */ /* 0x000fea0003800000 */
.L_x_61207:
        /* <DEDUP_REMOVED lines=16> */
.L_x_61213:
[----:B------:R-:W-:Y:S05]  /*38ed0*/  BSYNC B3 ;  /* 0x0000000000037941 */ /* 0x000fea0003800000 */
.L_x_61212:
        /* <DEDUP_REMOVED lines=44> */
.L_x_61211:
[----:B------:R-:W-:Y:S05]  /*391a0*/  BSYNC B2 ;  /* 0x0000000000027941 */ /* 0x000fea0003800000 */
.L_x_61210:
        /* <DEDUP_REMOVED lines=11> */
.L_x_61214:
        /* <DEDUP_REMOVED lines=12> */
.L_x_61217:
[----:B------:R-:W-:Y:S02]  /*39320*/  IMAD.MOV.U32 R15, RZ, RZ, R8 ;  /* 0x000000ffff0f7224 */ /* 0x000fe400078e0008 */
.L_x_61218:
[----:B------:R-:W-:Y:S05]  /*39330*/  BSYNC B2 ;  /* 0x0000000000027941 */ /* 0x000fea0003800000 */
.L_x_61216:
        /* <DEDUP_REMOVED lines=16> */
.L_x_61222:
[----:B------:R-:W-:Y:S05]  /*39440*/  BSYNC B3 ;  /* 0x0000000000037941 */ /* 0x000fea0003800000 */
.L_x_61221:
        /* <DEDUP_REMOVED lines=43> */
.L_x_61220:
[----:B------:R-:W-:Y:S05]  /*39700*/  BSYNC B2 ;  /* 0x0000000000027941 */ /* 0x000fea0003800000 */
.L_x_61219:
        /* <DEDUP_REMOVED lines=8> */
.L_x_61215:
        /* <DEDUP_REMOVED lines=27> */
.L_x_61223:
[----:B------:R-:W-:Y:S02]  /*39940*/  IADD3 R11, R11, 0x20, RZ ;  /* 0x000000200b0b7810 */ /* 0x000fe40007ffe0ff */
.L_x_61158:
[----:B------:R-:W-:Y:S05]  /*39950*/  BSYNC B1 ;  /* 0x0000000000017941 */ /* 0x000fea0003800000 */
.L_x_61157:
        /* <DEDUP_REMOVED lines=30> */
.L_x_61227:
[----:B------:R-:W-:Y:S02]  /*39b40*/  IMAD.MOV.U32 R17, RZ, RZ, R8 ;  /* 0x000000ffff117224 */ /* 0x000fe400078e0008 */
.L_x_61228:
[----:B------:R-:W-:Y:S05]  /*39b50*/  BSYNC B2 ;  /* 0x0000000000027941 */ /* 0x000fea0003800000 */
.L_x_61226:
        /* <DEDUP_REMOVED lines=16> */
.L_x_61232:
[----:B------:R-:W-:Y:S05]  /*39c60*/  BSYNC B3 ;  /* 0x0000000000037941 */ /* 0x000fea0003800000 */
.L_x_61231:
        /* <DEDUP_REMOVED lines=43> */
.L_x_61230:
[----:B------:R-:W-:Y:S05]  /*39f20*/  BSYNC B2 ;  /* 0x0000000000027941 */ /* 0x000fea0003800000 */
.L_x_61229:
        /* <DEDUP_REMOVED lines=14> */
.L_x_61233:
        /* <DEDUP_REMOVED lines=12> */
.L_x_61236:
[----:B------:R-:W-:Y:S02]  /*3a0d0*/  IMAD.MOV.U32 R12, RZ, RZ, R8 ;  /* 0x000000ffff0c7224 */ /* 0x000fe400078e0008 */
.L_x_61237:
[----:B------:R-:W-:Y:S05]  /*3a0e0*/  BSYNC B2 ;  /* 0x0000000000027941 */ /* 0x000fea0003800000 */
.L_x_61235:
        /* <DEDUP_REMOVED lines=16> */
.L_x_61241:
[----:B------:R-:W-:Y:S05]  /*3a1f0*/  BSYNC B3 ;  /* 0x0000000000037941 */ /* 0x000fea0003800000 */
.L_x_61240:
        /* <DEDUP_REMOVED lines=43> */
.L_x_61239:
[----:B------:R-:W-:Y:S05]  /*3a4b0*/  BSYNC B2 ;  /* 0x0000000000027941 */ /* 0x000fea0003800000 */
.L_x_61238:
        /* <DEDUP_REMOVED lines=9> */
.L_x_61234:
        /* <DEDUP_REMOVED lines=12> */
.L_x_61243:
[----:B------:R-:W-:Y:S02]  /*3a610*/  IMAD.MOV.U32 R9, RZ, RZ, R8 ;  /* 0x000000ffff097224 */ /* 0x000fe400078e0008 */
.L_x_61244:
[----:B------:R-:W-:Y:S05]  /*3a620*/  BSYNC B2 ;  /* 0x0000000000027941 */ /* 0x000fea0003800000 */
.L_x_61242:
        /* <DEDUP_REMOVED lines=16> */
.L_x_61248:
[----:B------:R-:W-:Y:S05]  /*3a730*/  BSYNC B3 ;  /* 0x0000000000037941 */ /* 0x000fea0003800000 */
.L_x_61247:
        /* <DEDUP_REMOVED lines=44> */
.L_x_61246:
[----:B------:R-:W-:Y:S05]  /*3aa00*/  BSYNC B2 ;  /* 0x0000000000027941 */ /* 0x000fea0003800000 */
.L_x_61245:
        /* <DEDUP_REMOVED lines=11> */
.L_x_61249:
        /* <DEDUP_REMOVED lines=12> */
.L_x_61252:
[----:B------:R-:W-:Y:S02]  /*3ab80*/  IMAD.MOV.U32 R9, RZ, RZ, R8 ;  /* 0x000000ffff097224 */ /* 0x000fe400078e0008 */
.L_x_61253:
[----:B------:R-:W-:Y:S05]  /*3ab90*/  BSYNC B2 ;  /* 0x0000000000027941 */ /* 0x000fea0003800000 */
.L_x_61251:
        /* <DEDUP_REMOVED lines=16> */
.L_x_61257:
[----:B------:R-:W-:Y:S05]  /*3aca0*/  BSYNC B3 ;  /* 0x0000000000037941 */ /* 0x000fea0003800000 */
.L_x_61256:
        /* <DEDUP_REMOVED lines=44> */
.L_x_61255:
[----:B------:R-:W-:Y:S05]  /*3af70*/  BSYNC B2 ;  /* 0x0000000000027941 */ /* 0x000fea0003800000 */
.L_x_61254:
        /* <DEDUP_REMOVED lines=9> */
.L_x_61250:
        /* <DEDUP_REMOVED lines=12> */
.L_x_61259:
[----:B------:R-:W-:Y:S02]  /*3b0d0*/  IMAD.MOV.U32 R17, RZ, RZ, R8 ;  /* 0x000000ffff117224 */ /* 0x000fe400078e0008 */
.L_x_61260:
[----:B------:R-:W-:Y:S05]  /*3b0e0*/  BSYNC B2 ;  /* 0x0000000000027941 */ /* 0x000fea0003800000 */
.L_x_61258:
        /* <DEDUP_REMOVED lines=16> */
.L_x_61264:
[----:B------:R-:W-:Y:S05]  /*3b1f0*/  BSYNC B3 ;  /* 0x0000000000037941 */ /* 0x000fea0003800000 */
.L_x_61263:
        /* <DEDUP_REMOVED lines=43> */
.L_x_61262:
[----:B------:R-:W-:Y:S05]  /*3b4b0*/  BSYNC B2 ;  /* 0x0000000000027941 */ /* 0x000fea0003800000 */
.L_x_61261:
        /* <DEDUP_REMOVED lines=11> */
.L_x_61265:
        /* <DEDUP_REMOVED lines=12> */
.L_x_61268:
[----:B------:R-:W-:Y:S02]  /*3b630*/  IMAD.MOV.U32 R14, RZ, RZ, R8 ;  /* 0x000000ffff0e7224 */ /* 0x000fe400078e0008 */
.L_x_61269:
[----:B------:R-:W-:Y:S05]  /*3b640*/  BSYNC B2 ;  /* 0x0000000000027941 */ /* 0x000fea0003800000 */
.L_x_61267:
        /* <DEDUP_REMOVED lines=16> */
.L_x_61273:
[----:B------:R-:W-:Y:S05]  /*3b750*/  BSYNC B3 ;  /* 0x0000000000037941 */ /* 0x000fea0003800000 */
.L_x_61272:
        /* <DEDUP_REMOVED lines=43> */
.L_x_61271:
[----:B------:R-:W-:Y:S05]  /*3ba10*/  BSYNC B2 ;  /* 0x0000000000027941 */ /* 0x000fea0003800000 */
.L_x_61270:
        /* <DEDUP_REMOVED lines=9> */
.L_x_61266:
        /* <DEDUP_REMOVED lines=12> */
.L_x_61275:
[----:B------:R-:W-:Y:S02]  /*3bb70*/  IMAD.MOV.U32 R9, RZ, RZ, R8 ;  /* 0x000000ffff097224 */ /* 0x000fe400078e0008 */
.L_x_61276:
[----:B------:R-:W-:Y:S05]  /*3bb80*/  BSYNC B2 ;  /* 0x0000000000027941 */ /* 0x000fea0003800000 */
.L_x_61274:
        /* <DEDUP_REMOVED lines=16> */
.L_x_61280:
[----:B------:R-:W-:Y:S05]  /*3bc90*/  BSYNC B3 ;  /* 0x0000000000037941 */ /* 0x000fea0003800000 */
.L_x_61279:
        /* <DEDUP_REMOVED lines=44> */
.L_x_61278:
[----:B------:R-:W-:Y:S05]  /*3bf60*/  BSYNC B2 ;  /* 0x0000000000027941 */ /* 0x000fea0003800000 */
.L_x_61277:
        /* <DEDUP_REMOVED lines=11> */
.L_x_61281:
        /* <DEDUP_REMOVED lines=12> */
.L_x_61284:
[----:B------:R-:W-:Y:S02]  /*3c0e0*/  IMAD.MOV.U32 R15, RZ, RZ, R8 ;  /* 0x000000ffff0f7224 */ /* 0x000fe400078e0008 */
.L_x_61285:
[----:B------:R-:W-:Y:S05]  /*3c0f0*/  BSYNC B2 ;  /* 0x0000000000027941 */ /* 0x000fea0003800000 */
.L_x_61283:
        /* <DEDUP_REMOVED lines=16> */
.L_x_61289:
[----:B------:R-:W-:Y:S05]  /*3c200*/  BSYNC B3 ;  /* 0x0000000000037941 */ /* 0x000fea0003800000 */
.L_x_61288:
        /* <DEDUP_REMOVED lines=43> */
.L_x_61287:
[----:B------:R-:W-:Y:S05]  /*3c4c0*/  BSYNC B2 ;  /* 0x0000000000027941 */ /* 0x000fea0003800000 */
.L_x_61286:
        /* <DEDUP_REMOVED lines=8> */
.L_x_61282:
        /* <DEDUP_REMOVED lines=9> */
[----:B------:R-:W-:Y:S01]  /*3c5e0*/  IMAD.IADD R110, R17, 0x1, R110 ;  /* 0x00000001116e7824 */ /* 0x000fe200078e026e */
[----:B------:R-:W-:Y:S02]  /*3c5f0*/  SHF.L.U32 R17, R11, 0x2, RZ ;  /* 0x000000020b117819 */ /* 0x000fe400000006ff */
[----:B------:R-:W-:Y:S02]  /*3c600*/  SHF.R.U32.HI R11, RZ, 0x1e, R11 ;  /* 0x0000001eff0b7819 */ /* 0x000fe4000001160b */
        /* <DEDUP_REMOVED lines=15> */
.L_x_61225:
[----:B------:R-:W-:Y:S05]  /*3c700*/  BSYNC B1 ;  /* 0x0000000000017941 */ /* 0x000fea0003800000 */
.L_x_61224:
        /* <DEDUP_REMOVED lines=130> */
.L_x_61334:
        /* <DEDUP_REMOVED lines=204> */
.L_x_61335:
[----:B------:R-:W-:Y:S01]  /*3dbf0*/  @!P6 IMAD.MOV.U32 R108, RZ, RZ, 0x4 ;  /* 0x00000004ff6ce424 */ /* 0x000fe200078e00ff */
[----:B------:R-:W-:Y:S01]  /*3dc00*/  ULDC.U8 UR4, c[0x0][0x1f0] ;  /* 0x00007c0000047ab9 */ /* 0x000fe20000000000 */
[----:B-1----:R-:W-:Y:S01]  /*3dc10*/  FADD.FTZ R11, R11, R110 ;  /* 0x0000006e0b0b7221 */ /* 0x002fe20000010000 */
[----:B------:R-:W-:Y:S01]  /*3dc20*/  ISETP.NE.AND P0, PT, RZ, UR4, PT ;  /* 0x00000004ff007c0c */ /* 0x000fe2000bf05270 */
[----:B------:R-:W-:Y:S01]  /*3dc30*/  @!P6 IMAD.WIDE R108, R146, R108, c[0x0][0x1a0] ;  /* 0x00006800926ce625 */ /* 0x000fe200078e026c */
[----:B------:R-:W-:Y:S01]  /*3dc40*/  LOP3.LUT P1, RZ, R4, 0x2000, RZ, 0xc0, !PT ;  /* 0x0000200004ff7812 */ /* 0x000fe2000782c0ff */
[----:B------:R-:W-:Y:S03]  /*3dc50*/  BSSY B1, `(.L_x_61292) ;  /* 0x0000035000017945 */ /* 0x000fe60003800000 */
        /* <DEDUP_REMOVED lines=11> */
[----:B-1----:R-:W-:Y:S01]  /*3dd10*/  FSEL R108, R17, RZ, !P0 ;  /* 0x000000ff116c7208 */ /* 0x002fe20004000000 */
[----:B------:R1:W-:Y:S04]  /*3dd20*/  STL [R1+0x450], R0 ;  /* 0x0004500001007387 */ /* 0x0003e80000100800 */
[--C-:B0-----:R-:W-:Y:S01]  /*3dd30*/  FADD.FTZ R110, R31, -R108.reuse ;  /* 0x8000006c1f6e7221 */ /* 0x101fe20000010000 */
        /* <DEDUP_REMOVED lines=9> */
[C---:B------:R-:W-:Y:S02]  /*3ddd0*/  FMUL.FTZ R160, R11.reuse, R108 ;  /* 0x0000006c0ba07220 */ /* 0x040fe40000410000 */
[----:B------:R-:W-:Y:S01]  /*3dde0*/  FMUL.FTZ R147, R11, R111 ;  /* 0x0000006f0b937220 */ /* 0x000fe20000410000 */
[----:B------:R-:W4:Y:S04]  /*3ddf0*/  LDL R109, [R1+0x444] ;  /* 0x00044400016d7983 */ /* 0x000f280000100800 */
[----:B------:R-:W4:Y:S04]  /*3de00*/  LDL R108, [R1+0x1c4] ;  /* 0x0001c400016c7983 */ /* 0x000f280000100800 */
[----:B-1----:R-:W3:Y:S04]  /*3de10*/  LDL R0, [R1+0x1cc] ;  /* 0x0001cc0001007983 */ /* 0x002ee80000100800 */
[----:B------:R-:W3:Y:S04]  /*3de20*/  LDL R111, [R1+0x44c] ;  /* 0x00044c00016f7983 */ /* 0x000ee80000100800 */
[----:B------:R-:W3:Y:S04]  /*3de30*/  LDL R165, [R1+0x1b0] ;  /* 0x0001b00001a57983 */ /* 0x000ee80000100800 */
[----:B------:R-:W3:Y:S01]  /*3de40*/  LDL R164, [R1+0x430] ;  /* 0x0004300001a47983 */ /* 0x000ee20000100800 */
[----:B--2---:R-:W-:-:S02]  /*3de50*/  FFMA.FTZ R110, R110, R161, R163 ;  /* 0x000000a16e6e7223 */ /* 0x004fc400000100a3 */
[----:B------:R-:W-:Y:S02]  /*3de60*/  IMAD.MOV.U32 R163, RZ, RZ, 0x10 ;  /* 0x00000010ffa37424 */ /* 0x000fe400078e00ff */
        /* <DEDUP_REMOVED lines=19> */
.L_x_61293:
[----:B------:R-:W-:Y:S05]  /*3dfa0*/  BSYNC B1 ;  /* 0x0000000000017941 */ /* 0x000fea0003800000 */
.L_x_61292:
[----:B------:R-:W-:Y:S01]  /*3dfb0*/  LOP3.LUT P1, RZ, R16, 0x1, RZ, 0xc0, !PT ;  /* 0x0000000110ff7812 */ /* 0x000fe2000782c0ff */
[----:B------:R-:W-:-:S12]  /*3dfc0*/  BSSY B1, `(.L_x_61294) ;  /* 0x000002b000017945 */ /* 0x000fd80003800000 */
[----:B------:R-:W-:Y:S05]  /*3dfd0*/  @!P1 BRA `(.L_x_61295) ;  /* 0x0000029000009947 */ /* 0x000fea0003800000 */
[----:B01----:R-:W-:Y:S01]  /*3dfe0*/  FSEL R108, R17, RZ, !P0 ;  /* 0x000000ff116c7208 */ /* 0x003fe20004000000 */
[----:B-----5:R0:W-:Y:S04]  /*3dff0*/  STL [R1+0x450], R0 ;  /* 0x0004500001007387 */ /* 0x0201e80000100800 */
        /* <DEDUP_REMOVED lines=14> */
[----:B0-----:R-:W3:Y:S04]  /*3e0e0*/  LDL R0, [R1+0x1ac] ;  /* 0x0001ac0001007983 */ /* 0x001ee80000100800 */
        /* <DEDUP_REMOVED lines=24> */
.L_x_61295:
[----:B------:R-:W-:Y:S05]  /*3e270*/  BSYNC B1 ;  /* 0x0000000000017941 */ /* 0x000fea0003800000 */
.L_x_61294:
        /* <DEDUP_REMOVED lines=44> */
.L_x_61297:
[----:B------:R-:W-:Y:S05]  /*3e540*/  BSYNC B1 ;  /* 0x0000000000017941 */ /* 0x000fea0003800000 */
.L_x_61296:
        /* <DEDUP_REMOVED lines=44> */
.L_x_61299:
[----:B------:R-:W-:Y:S05]  /*3e810*/  BSYNC B1 ;  /* 0x0000000000017941 */ /* 0x000fea0003800000 */
.L_x_61298:
        /* <DEDUP_REMOVED lines=44> */
.L_x_61301:
[----:B------:R-:W-:Y:S05]  /*3eae0*/  BSYNC B1 ;  /* 0x0000000000017941 */ /* 0x000fea0003800000 */
.L_x_61300:
        /* <DEDUP_REMOVED lines=44> */
.L_x_61303:
[----:B------:R-:W-:Y:S05]  /*3edb0*/  BSYNC B1 ;  /* 0x0000000000017941 */ /* 0x000fea0003800000 */
.L_x_61302:
        /* <DEDUP_REMOVED lines=44> */
.L_x_61305:
[----:B------:R-:W-:Y:S05]  /*3f080*/  BSYNC B1 ;  /* 0x0000000000017941 */ /* 0x000fea0003800000 */
.L_x_61304:
        /* <DEDUP_REMOVED lines=44> */
.L_x_61307:
[----:B------:R-:W-:Y:S05]  /*3f350*/  BSYNC B1 ;  /* 0x0000000000017941 */ /* 0x000fea0003800000 */
.L_x_61306:
        /* <DEDUP_REMOVED lines=44> */
.L_x_61309:
[----:B------:R-:W-:Y:S05]  /*3f620*/  BSYNC B1 ;  /* 0x0000000000017941 */ /* 0x000fea0003800000 */
.L_x_61308:
        /* <DEDUP_REMOVED lines=44> */
.L_x_61311:
[----:B------:R-:W-:Y:S05]  /*3f8f0*/  BSYNC B1 ;  /* 0x0000000000017941 */ /* 0x000fea0003800000 */
.L_x_61310:
        /* <DEDUP_REMOVED lines=44> */
.L_x_61313:
[----:B------:R-:W-:Y:S05]  /*3fbc0*/  BSYNC B1 ;  /* 0x0000000000017941 */ /* 0x000fea0003800000 */
.L_x_61312:
        /* <DEDUP_REMOVED lines=44> */
.L_x_61315:
[----:B------:R-:W-:Y:S05]  /*3fe90*/  BSYNC B1 ;  /* 0x0000000000017941 */ /* 0x000fea0003800000 */
.L_x_61314:
        /* <DEDUP_REMOVED lines=44> */
.L_x_61317:
[----:B------:R-:W-:Y:S05]  /*40160*/  BSYNC B1 ;  /* 0x0000000000017941 */ /* 0x000fea0003800000 */
.L_x_61316:
        /* <DEDUP_REMOVED lines=44> */
.L_x_61319:
[----:B------:R-:W-:Y:S05]  /*40430*/  BSYNC B1 ;  /* 0x0000000000017941 */ /* 0x000fea0003800000 */
.L_x_61318:
[----:B------:R-:W-:Y:S01]  /*40440*/  LOP3.LUT P1, RZ, R4, 0x80000, RZ, 0xc0, !PT ;  /* 0x0008000004ff7812 */ /* 0x000fe2000782c0ff */
[----:B------:R-:W-:-:S12]  /*40450*/  BSSY B1, `(.L_x_61320) ;  /* 0x0000027000017945 */ /* 0x000fd80003800000 */
[----:B------:R-:W-:Y:S05]  /*40460*/  @!P1 BRA `(.L_x_61321) ;  /* 0x0000025000009947 */ /* 0x000fea0003800000 */
[----:B01----:R-:W-:Y:S01]  /*40470*/  FSEL R108, R17, RZ, !P0 ;  /* 0x000000ff116c7208 */ /* 0x003fe20004000000 */
[----:B-----5:R0:W-:Y:S04]  /*40480*/  STL [R1+0x450], R0 ;  /* 0x0004500001007387 */ /* 0x0201e80000100800 */
        /* <DEDUP_REMOVED lines=11> */
[----:B------:R-:W4:Y:S01]  /*40540*/  LDL R109, [R1+0x264] ;  /* 0x00026400016d7983 */ /* 0x000f220000100800 */
[----:B------:R-:W-:-:S03]  /*40550*/  FMUL.FTZ R147, R11, R111 ;  /* 0x0000006f0b937220 */ /* 0x000fc60000410000 */
[----:B------:R-:W4:Y:S04]  /*40560*/  LDL R108, [R1+0x4] ;  /* 0x00000400016c7983 */ /* 0x000f280000100800 */
[----:B0-----:R-:W3:Y:S04]  /*40570*/  LDL R0, [R1+0xc] ;  /* 0x00000c0001007983 */ /* 0x001ee80000100800 */
[----:B------:R-:W3:Y:S04]  /*40580*/  LDL R111, [R1+0x26c] ;  /* 0x00026c00016f7983 */ /* 0x000ee80000100800 */
[----:B------:R-:W3:Y:S04]  /*40590*/  LDL R165, [R1+0x2b4] ;  /* 0x0002b40001a57983 */ /* 0x000ee80000100800 */
[----:B------:R-:W3:Y:S01]  /*405a0*/  LDL R164, [R1+0x2b0] ;  /* 0x0002b00001a47983 */ /* 0x000ee20000100800 */
[----:B--2---:R-:W-:Y:S01]  /*405b0*/  FFMA.FTZ R110, R110, R161, R163 ;  /* 0x000000a16e6e7223 */ /* 0x004fe200000100a3 */
[----:B------:R-:W-:Y:S01]  /*405c0*/  HFMA2.MMA R163, -RZ, RZ, 0, 9.5367431640625e-07 ;  /* 0x00000010ffa37435 */ /* 0x000fe200000001ff */
[----:B----4-:R-:W-:-:S02]  /*405d0*/  FFMA.FTZ R109, R109, R160, R108 ;  /* 0x000000a06d6d7223 */ /* 0x010fc4000001006c */
        /* <DEDUP_REMOVED lines=14> */
.L_x_61321:
[----:B------:R-:W-:Y:S05]  /*406c0*/  BSYNC B1 ;  /* 0x0000000000017941 */ /* 0x000fea0003800000 */
.L_x_61320:
[----:B------:R-:W-:Y:S01]  /*406d0*/  LOP3.LUT P1, RZ, R4, 0x40000, RZ, 0xc0, !PT ;  /* 0x0004000004ff7812 */ /* 0x000fe2000782c0ff */
[----:B------:R-:W-:-:S12]  /*406e0*/  BSSY B1, `(.L_x_61322) ;  /* 0x0000021000017945 */ /* 0x000fd80003800000 */
[----:B------:R-:W-:Y:S05]  /*406f0*/  @!P1 BRA `(.L_x_61323) ;  /* 0x000001f000009947 */ /* 0x000fea0003800000 */
[----:B01----:R-:W-:Y:S01]  /*40700*/  FSEL R108, R17, RZ, !P0 ;  /* 0x000000ff116c7208 */ /* 0x003fe20004000000 */
[----:B------:R-:W2:Y:S04]  /*40710*/  LDL R145, [R1+0x254] ;  /* 0x0002540001917983 */ /* 0x000ea80000100800 */
[--C-:B------:R-:W-:Y:S01]  /*40720*/  FADD.FTZ R111, R88, -R108.reuse ;  /* 0x8000006c586f7221 */ /* 0x100fe20000010000 */
[----:B------:R-:W3:Y:S01]  /*40730*/  LDL R144, [R1+0x250] ;  /* 0x0002500001907983 */ /* 0x000ee20000100800 */
[----:B------:R-:W-:Y:S02]  /*40740*/  FADD.FTZ R110, R91, -R108 ;  /* 0x8000006c5b6e7221 */ /* 0x000fe40000010000 */
[C---:B------:R-:W-:Y:S01]  /*40750*/  FMUL.FTZ R147, R11.reuse, R111 ;  /* 0x0000006f0b937220 */ /* 0x040fe20000410000 */
[----:B------:R-:W4:Y:S01]  /*40760*/  LDL R165, [R1+0x274] ;  /* 0x0002740001a57983 */ /* 0x000f220000100800 */
[----:B------:R-:W-:-:S03]  /*40770*/  FMUL.FTZ R162, R11, R110 ;  /* 0x0000006e0ba27220 */ /* 0x000fc60000410000 */
[----:B------:R-:W4:Y:S04]  /*40780*/  LDL R111, [R1+0x25c] ;  /* 0x00025c00016f7983 */ /* 0x000f280000100800 */
[----:B------:R-:W4:Y:S01]  /*40790*/  LDL R110, [R1+0x258] ;  /* 0x00025800016e7983 */ /* 0x000f220000100800 */
[--C-:B------:R-:W-:Y:S02]  /*407a0*/  FADD.FTZ R109, R90, -R108.reuse ;  /* 0x8000006c5a6d7221 */ /* 0x100fe40000010000 */
[----:B------:R-:W-:Y:S01]  /*407b0*/  FADD.FTZ R108, R89, -R108 ;  /* 0x8000006c596c7221 */ /* 0x000fe20000010000 */
[----:B------:R-:W4:Y:S01]  /*407c0*/  LDL R164, [R1+0x270] ;  /* 0x0002700001a47983 */ /* 0x000f220000100800 */
[C---:B------:R-:W-:Y:S02]  /*407d0*/  FMUL.FTZ R161, R11.reuse, R109 ;  /* 0x0000006d0ba17220 */ /* 0x040fe40000410000 */
[----:B------:R-:W-:-:S02]  /*407e0*/  FMUL.FTZ R160, R11, R108 ;  /* 0x0000006c0ba07220 */ /* 0x000fc40000410000 */
[----:B------:R-:W-:Y:S02]  /*407f0*/  IMAD.MOV.U32 R163, RZ, RZ, 0x10 ;  /* 0x00000010ffa37424 */ /* 0x000fe400078e00ff */
[----:B--2--5:R-:W-:Y:S02]  /*40800*/  FFMA.FTZ R109, R145, R160, R153 ;  /* 0x000000a0916d7223 */ /* 0x024fe40000010099 */
[----:B---3--:R-:W-:Y:S02]  /*40810*/  FFMA.FTZ R108, R144, R147, R152 ;  /* 0x00000093906c7223 */ /* 0x008fe40000010098 */
[----:B------:R-:W-:-:S04]  /*40820*/  IMAD.WIDE.U32 R144, R18, R163, c[0x0][0x208] ;  /* 0x0000820012907625 */ /* 0x000fc800078e00a3 */
[----:B----4-:R-:W-:Y:S02]  /*40830*/  FFMA.FTZ R111, R111, R162, R155 ;  /* 0x000000a26f6f7223 */ /* 0x010fe4000001009b */
[----:B------:R-:W-:-:S05]  /*40840*/  FFMA.FTZ R110, R110, R161, R154 ;  /* 0x000000a16e6e7223 */ /* 0x000fca000001009a */
        /* <DEDUP_REMOVED lines=10> */
.L_x_61323:
[----:B------:R-:W-:Y:S05]  /*408f0*/  BSYNC B1 ;  /* 0x0000000000017941 */ /* 0x000fea0003800000 */
.L_x_61322:
        /* <DEDUP_REMOVED lines=34> */
.L_x_61325:
[----:B------:R-:W-:Y:S05]  /*40b20*/  BSYNC B1 ;  /* 0x0000000000017941 */ /* 0x000fea0003800000 */
.L_x_61324:
        /* <DEDUP_REMOVED lines=34> */
.L_x_61327:
[----:B------:R-:W-:Y:S05]  /*40d50*/  BSYNC B1 ;  /* 0x0000000000017941 */ /* 0x000fea0003800000 */
.L_x_61326:
        /* <DEDUP_REMOVED lines=34> */
.L_x_61329:
[----:B------:R-:W-:Y:S05]  /*40f80*/  BSYNC B1 ;  /* 0x0000000000017941 */ /* 0x000fea0003800000 */
.L_x_61328:
[----:B------:R-:W-:Y:S01]  /*40f90*/  LOP3.LUT P1, RZ, R4, 0x4000, RZ, 0xc0, !PT ;  /* 0x0000400004ff7812 */ /* 0x000fe2000782c0ff */
[----:B------:R-:W-:-:S12]  /*40fa0*/  BSSY B1, `(.L_x_61330) ;  /* 0x0000020000017945 */ /* 0x000fd80003800000 */
[----:B------:R-:W-:Y:S05]  /*40fb0*/  @!P1 BRA `(.L_x_61331) ;  /* 0x000001e000009947 */ /* 0x000fea0003800000 */
[----:B01----:R-:W-:Y:S01]  /*40fc0*/  FSEL R108, R17, RZ, !P0 ;  /* 0x000000ff116c7208 */ /* 0x003fe20004000000 */
[----:B------:R-:W2:Y:S04]  /*40fd0*/  LDL R145, [R1+0x1e4] ;  /* 0x0001e40001917983 */ /* 0x000ea80000100800 */
[--C-:B------:R-:W-:Y:S01]  /*40fe0*/  FADD.FTZ R110, R107, -R108.reuse ;  /* 0x8000006c6b6e7221 */ /* 0x100fe20000010000 */
[----:B------:R-:W3:Y:S03]  /*40ff0*/  LDL R144, [R1+0x1e0] ;  /* 0x0001e00001907983 */ /* 0x000ee60000100800 */
[----:B------:R-:W-:Y:S01]  /*41000*/  FMUL.FTZ R160, R11, R110 ;  /* 0x0000006e0ba07220 */ /* 0x000fe20000410000 */
[----:B------:R-:W4:Y:S04]  /*41010*/  LDL R111, [R1+0x1ec] ;  /* 0x0001ec00016f7983 */ /* 0x000f280000100800 */
[----:B------:R-:W4:Y:S04]  /*41020*/  LDL R110, [R1+0x1e8] ;  /* 0x0001e800016e7983 */ /* 0x000f280000100800 */
[----:B------:R-:W4:Y:S04]  /*41030*/  LDL R165, [R1+0x1dc] ;  /* 0x0001dc0001a57983 */ /* 0x000f280000100800 */
[----:B------:R-:W4:Y:S04]  /*41040*/  LDL R164, [R1+0x1d8] ;  /* 0x0001d80001a47983 */ /* 0x000f280000100800 */
[----:B------:R-:W4:Y:S04]  /*41050*/  LDL R163, [R1+0x1d4] ;  /* 0x0001d40001a37983 */ /* 0x000f280000100800 */
[----:B------:R-:W4:Y:S01]  /*41060*/  LDL R162, [R1+0x1d0] ;  /* 0x0001d00001a27983 */ /* 0x000f220000100800 */
[----:B------:R-:W-:-:S02]  /*41070*/  FADD.FTZ R17, R104, -R108 ;  /* 0x8000006c68117221 */ /* 0x000fc40000010000 */
[--C-:B------:R-:W-:Y:S02]  /*41080*/  FADD.FTZ R109, R106, -R108.reuse ;  /* 0x8000006c6a6d7221 */ /* 0x100fe40000010000 */
[----:B------:R-:W-:Y:S02]  /*41090*/  FADD.FTZ R108, R105, -R108 ;  /* 0x8000006c696c7221 */ /* 0x000fe40000010000 */
[C---:B------:R-:W-:Y:S02]  /*410a0*/  FMUL.FTZ R17, R11.reuse, R17 ;  /* 0x000000110b117220 */ /* 0x040fe40000410000 */
[C---:B------:R-:W-:Y:S02]  /*410b0*/  FMUL.FTZ R147, R11.reuse, R109 ;  /* 0x0000006d0b937220 */ /* 0x040fe40000410000 */
[----:B------:R-:W-:Y:S02]  /*410c0*/  FMUL.FTZ R11, R11, R108 ;  /* 0x0000006c0b0b7220 */ /* 0x000fe40000410000 */
[----:B------:R-:W-:-:S02]  /*410d0*/  IMAD.MOV.U32 R161, RZ, RZ, 0x10 ;  /* 0x00000010ffa17424 */ /* 0x000fc400078e00ff */
[----:B--2--5:R-:W-:Y:S02]  /*410e0*/  FFMA.FTZ R109, R145, R11, R117 ;  /* 0x0000000b916d7223 */ /* 0x024fe40000010075 */
[----:B---3--:R-:W-:Y:S02]  /*410f0*/  FFMA.FTZ R108, R144, R17, R116 ;  /* 0x00000011906c7223 */ /* 0x008fe40000010074 */
[----:B------:R-:W-:-:S04]  /*41100*/  IMAD.WIDE.U32 R144, R18, R161, c[0x0][0x208] ;  /* 0x0000820012907625 */ /* 0x000fc800078e00a1 */
[----:B----4-:R-:W-:Y:S02]  /*41110*/  FFMA.FTZ R111, R111, R160, R119 ;  /* 0x000000a06f6f7223 */ /* 0x010fe40000010077 */
[----:B------:R-:W-:-:S05]  /*41120*/  FFMA.FTZ R110, R110, R147, R118 ;  /* 0x000000936e6e7223 */ /* 0x000fca0000010076 */
[----:B------:R0:W-:Y:S02]  /*41130*/  STG.E.128 [R144.64], R108 ;  /* 0x0000006c90007986 */ /* 0x0001e4000c101d08 */
[----:B0-----:R-:W-:-:S04]  /*41140*/  IMAD.WIDE.U32 R144, R18, R161, c[0x0][0x210] ;  /* 0x0000840012907625 */ /* 0x001fc800078e00a1 */
[----:B------:R-:W-:Y:S02]  /*41150*/  FFMA.FTZ R111, R165, R160, R115 ;  /* 0x000000a0a56f7223 */ /* 0x000fe40000010073 */
[----:B------:R-:W-:Y:S02]  /*41160*/  FFMA.FTZ R110, R164, R147, R114 ;  /* 0x00000093a46e7223 */ /* 0x000fe40000010072 */
[----:B------:R-:W-:Y:S02]  /*41170*/  FFMA.FTZ R109, R163, R11, R113 ;  /* 0x0000000ba36d7223 */ /* 0x000fe40000010071 */
[----:B------:R-:W-:-:S05]  /*41180*/  FFMA.FTZ R108, R162, R17, R112 ;  /* 0x00000011a26c7223 */ /* 0x000fca0000010070 */
[----:B------:R0:W-:Y:S02]  /*41190*/  STG.E.128 [R144.64], R108 ;  /* 0x0000006c90007986 */ /* 0x0001e4000c101d08 */
.L_x_61331:
[----:B------:R-:W-:Y:S05]  /*411a0*/  BSYNC B1 ;  /* 0x0000000000017941 */ /* 0x000fea0003800000 */
.L_x_61330:
[----:B-1----:R-:W-:-:S04]  /*411b0*/  IMAD.MOV.U32 R11, RZ, RZ, 0x4 ;  /* 0x00000004ff0b7424 */ /* 0x002fc800078e00ff */
[----:B------:R-:W-:-:S05]  /*411c0*/  IMAD R146, R11, c[0x0][0x160], R146 ;  /* 0x000058000b927a24 */ /* 0x000fca00078e0292 */
[----:B------:R-:W-:-:S13]  /*411d0*/  ISETP.GE.AND P0, PT, R146, c[0x0][0x164], PT ;  /* 0x0000590092007a0c */ /* 0x000fda0003f06270 */
[----:B0----5:R-:W-:Y:S01]  /*411e0*/  @P0 CALL.REL.NOINC `(.L_x_61332) ;  /* 0x0000001000000944 */ /* 0x021fe20003c00000 */
[----:B------:R-:W-:Y:S05]  /*411f0*/  BRA `(.L_x_61333) ;  /* 0xfffc21d000007947 */ /* 0x000fea000383ffff */
.L_x_61332:
[----:B------:R-:W-:Y:S05]  /*41200*/  BSYNC B0 ;  /* 0x0000000000007941 */ /* 0x000fea0003800000 */
.L_x_59950:
[----:B------:R-:W-:Y:S05]  /*41210*/  EXIT ;  /* 0x000000000000794d */ /* 0x000fea0003800000 */
.L_x_61290:
[----:B------:R-:W-:Y:S01]  /*41220*/  IMAD.MOV.U32 R110, RZ, RZ, R17 ;  /* 0x000000ffff6e7224 */ /* 0x000fe200078e0011 */
[----:B------:R-:W-:Y:S01]  /*41230*/  MOV R108, 0x41280 ;  /* 0x00041280006c7802 */ /* 0x000fe20000000f00 */
[----:B------:R-:W-:Y:S02]  /*41240*/  IMAD.MOV.U32 R11, RZ, RZ, 0x1 ;  /* 0x00000001ff0b7424 */ /* 0x000fe400078e00ff */
[----:B------:R-:W-:Y:S02]  /*41250*/  IMAD.MOV.U32 R111, RZ, RZ, 0x1f ;  /* 0x0000001fff6f7424 */ /* 0x000fe400078e00ff */
[----:B------:R-:W-:Y:S02]  /*41260*/  IMAD.MOV.U32 R109, RZ, RZ, -0x1 ;  /* 0xffffffffff6d7424 */ /* 0x000fe400078e00ff */
[----:B-----5:R-:W-:Y:S05]  /*41270*/  CALL.REL.NOINC `($__internal_76_$__cuda_sm70_shflsync_bfly_p) ;  /* 0x00000f4000007944 */ /* 0x020fea0003c00000 */
[----:B-1----:R-:W-:Y:S05]  /*41280*/  BRA `(.L_x_61334) ;  /* 0xffffbca000007947 */ /* 0x002fea000383ffff */
.L_x_61291:
[----:B------:R-:W-:Y:S01]  /*41290*/  IMAD.MOV.U32 R110, RZ, RZ, R17 ;  /* 0x000000ffff6e7224 */ /* 0x000fe200078e0011 */
[----:B------:R-:W-:Y:S01]  /*412a0*/  MOV R108, 0x412f0 ;  /* 0x000412f0006c7802 */ /* 0x000fe20000000f00 */
[----:B------:R-:W-:Y:S02]  /*412b0*/  IMAD.MOV.U32 R11, RZ, RZ, 0x2 ;  /* 0x00000002ff0b7424 */ /* 0x000fe400078e00ff */
[----:B------:R-:W-:-:S02]  /*412c0*/  IMAD.MOV.U32 R111, RZ, RZ, 0x1f ;  /* 0x0000001fff6f7424 */ /* 0x000fc400078e00ff */
[----:B------:R-:W-:Y:S02]  /*412d0*/  IMAD.MOV.U32 R109, RZ, RZ, -0x1 ;  /* 0xffffffffff6d7424 */ /* 0x000fe400078e00ff */
[----:B-----5:R-:W-:Y:S05]  /*412e0*/  CALL.REL.NOINC `($__internal_76_$__cuda_sm70_shflsync_bfly_p) ;  /* 0x00000ed000007944 */ /* 0x020fea0003c00000 */
[----:B-1----:R-:W-:Y:S01]  /*412f0*/  FADD.FTZ R17, R17, R11 ;  /* 0x0000000b11117221 */ /* 0x002fe20000010000 */
[----:B------:R-:W-:Y:S01]  /*41300*/  MOV R108, 0x41360 ;  /* 0x00041360006c7802 */ /* 0x000fe20000000f00 */
[----:B------:R-:W-:Y:S02]  /*41310*/  IMAD.MOV.U32 R11, RZ, RZ, 0x4 ;  /* 0x00000004ff0b7424 */ /* 0x000fe400078e00ff */
[----:B------:R-:W-:Y:S02]  /*41320*/  IMAD.MOV.U32 R111, RZ, RZ, 0x1f ;  /* 0x0000001fff6f7424 */ /* 0x000fe400078e00ff */
[----:B------:R-:W-:Y:S02]  /*41330*/  IMAD.MOV.U32 R109, RZ, RZ, -0x1 ;  /* 0xffffffffff6d7424 */ /* 0x000fe400078e00ff */
[----:B------:R-:W-:Y:S02]  /*41340*/  IMAD.MOV.U32 R110, RZ, RZ, R17 ;  /* 0x000000ffff6e7224 */ /* 0x000fe400078e0011 */
[----:B------:R-:W-:Y:S05]  /*41350*/  CALL.REL.NOINC `($__internal_76_$__cuda_sm70_shflsync_bfly_p) ;  /* 0x00000e6000007944 */ /* 0x000fea0003c00000 */
[----:B-1----:R-:W-:Y:S01]  /*41360*/  FADD.FTZ R17, R17, R11 ;  /* 0x0000000b11117221 */ /* 0x002fe20000010000 */
[----:B------:R-:W-:Y:S01]  /*41370*/  MOV R108, 0x413d0 ;  /* 0x000413d0006c7802 */ /* 0x000fe20000000f00 */
[----:B------:R-:W-:-:S02]  /*41380*/  IMAD.MOV.U32 R11, RZ, RZ, 0x8 ;  /* 0x00000008ff0b7424 */ /* 0x000fc400078e00ff */
[----:B------:R-:W-:Y:S01]  /*41390*/  IMAD.MOV.U32 R111, RZ, RZ, 0x1f ;  /* 0x0000001fff6f7424 */ /* 0x000fe200078e00ff */
[----:B------:R-:W-:Y:S01]  /*413a0*/  MOV R110, R17 ;  /* 0x00000011006e7202 */ /* 0x000fe20000000f00 */
[----:B------:R-:W-:Y:S02]  /*413b0*/  IMAD.MOV.U32 R109, RZ, RZ, -0x1 ;  /* 0xffffffffff6d7424 */ /* 0x000fe400078e00ff */
[----:B------:R-:W-:Y:S05]  /*413c0*/  CALL.REL.NOINC `($__internal_76_$__cuda_sm70_shflsync_bfly_p) ;  /* 0x00000df000007944 */ /* 0x000fea0003c00000 */
[----:B-1----:R-:W-:Y:S01]  /*413d0*/  FADD.FTZ R17, R17, R11 ;  /* 0x0000000b11117221 */ /* 0x002fe20000010000 */
[----:B------:R-:W-:Y:S01]  /*413e0*/  MOV R108, 0x41440 ;  /* 0x00041440006c7802 */ /* 0x000fe20000000f00 */
[----:B------:R-:W-:Y:S02]  /*413f0*/  IMAD.MOV.U32 R11, RZ, RZ, 0x10 ;  /* 0x00000010ff0b7424 */ /* 0x000fe400078e00ff */
[----:B------:R-:W-:Y:S02]  /*41400*/  IMAD.MOV.U32 R111, RZ, RZ, 0x1f ;  /* 0x0000001fff6f7424 */ /* 0x000fe400078e00ff */
[----:B------:R-:W-:Y:S02]  /*41410*/  IMAD.MOV.U32 R109, RZ, RZ, -0x1 ;  /* 0xffffffffff6d7424 */ /* 0x000fe400078e00ff */
[----:B------:R-:W-:-:S02]  /*41420*/  IMAD.MOV.U32 R110, RZ, RZ, R17 ;  /* 0x000000ffff6e7224 */ /* 0x000fc400078e0011 */
[----:B------:R-:W-:Y:S05]  /*41430*/  CALL.REL.NOINC `($__internal_76_$__cuda_sm70_shflsync_bfly_p) ;  /* 0x00000d8000007944 */ /* 0x000fea0003c00000 */
[----:B-1----:R-:W-:Y:S01]  /*41440*/  FADD.FTZ R11, R17, R11 ;  /* 0x0000000b110b7221 */ /* 0x002fe20000010000 */
[----:B------:R-:W-:Y:S01]  /*41450*/  LOP3.LUT R16, R16, 0xfffffff7, RZ, 0xc0, !PT ;  /* 0xfffffff710107812 */ /* 0x000fe200078ec0ff */
[----:B------:R-:W-:-:S02]  /*41460*/  IMAD.MOV.U32 R111, RZ, RZ, 0x1f ;  /* 0x0000001fff6f7424 */ /* 0x000fc400078e00ff */
[----:B------:R-:W-:Y:S01]  /*41470*/  FMUL.FTZ R17, R11, c[0x0][0x1e0] ;  /* 0x000078000b117a20 */ /* 0x000fe20000410000 */
[----:B------:R-:W-:Y:S01]  /*41480*/  @P4 LOP3.LUT R16, R16, 0x8, RZ, 0xfc, !PT ;  /* 0x0000000810104812 */ /* 0x000fe200078efcff */
[----:B------:R-:W-:Y:S01]  /*41490*/  IMAD.MOV.U32 R109, RZ, RZ, -0x1 ;  /* 0xffffffffff6d7424 */ /* 0x000fe200078e00ff */
        /* <DEDUP_REMOVED lines=184> */
[----:B------:R-:W-:Y:S05]  /*42020*/  CALL.REL.NOINC `($__internal_76_$__cuda_sm70_shflsync_bfly_p) ;  /* 0x0000019000007944 */ /* 0x000fea0003c00000 */
[----:B-1----:R-:W-:Y:S01]  /*42030*/  FADD.FTZ R110, R110, R11 ;  /* 0x0000000b6e6e7221 */ /* 0x002fe20000010000 */
[----:B------:R-:W-:Y:S01]  /*42040*/  MOV R108, 0x42090 ;  /* 0x00042090006c7802 */ /* 0x000fe20000000f00 */
[----:B------:R-:W-:Y:S02]  /*42050*/  IMAD.MOV.U32 R11, RZ, RZ, 0x2 ;  /* 0x00000002ff0b7424 */ /* 0x000fe400078e00ff */
[----:B------:R-:W-:Y:S02]  /*42060*/  IMAD.MOV.U32 R111, RZ, RZ, 0x1f ;  /* 0x0000001fff6f7424 */ /* 0x000fe400078e00ff */
[----:B------:R-:W-:Y:S02]  /*42070*/  IMAD.MOV.U32 R109, RZ, RZ, -0x1 ;  /* 0xffffffffff6d7424 */ /* 0x000fe400078e00ff */
[----:B------:R-:W-:Y:S05]  /*42080*/  CALL.REL.NOINC `($__internal_76_$__cuda_sm70_shflsync_bfly_p) ;  /* 0x0000013000007944 */ /* 0x000fea0003c00000 */
[----:B-1----:R-:W-:Y:S01]  /*42090*/  FADD.FTZ R110, R110, R11 ;  /* 0x0000000b6e6e7221 */ /* 0x002fe20000010000 */
[----:B------:R-:W-:Y:S01]  /*420a0*/  MOV R108, 0x420f0 ;  /* 0x000420f0006c7802 */ /* 0x000fe20000000f00 */
[----:B------:R-:W-:-:S02]  /*420b0*/  IMAD.MOV.U32 R11, RZ, RZ, 0x4 ;  /* 0x00000004ff0b7424 */ /* 0x000fc400078e00ff */
[----:B------:R-:W-:Y:S02]  /*420c0*/  IMAD.MOV.U32 R111, RZ, RZ, 0x1f ;  /* 0x0000001fff6f7424 */ /* 0x000fe400078e00ff */
[----:B------:R-:W-:Y:S02]  /*420d0*/  IMAD.MOV.U32 R109, RZ, RZ, -0x1 ;  /* 0xffffffffff6d7424 */ /* 0x000fe400078e00ff */
        /* <DEDUP_REMOVED lines=13> */
[----:B-1----:R-:W-:Y:S05]  /*421b0*/  BRA `(.L_x_61335) ;  /* 0xffffba3000007947 */ /* 0x002fea000383ffff */
        .weak           $__internal_76_$__cuda_sm70_shflsync_bfly_p
        .type           $__internal_76_$__cuda_sm70_shflsync_bfly_p,@function
        .size           $__internal_76_$__cuda_sm70_shflsync_bfly_p,(.L_x_65456 - $__internal_76_$__cuda_sm70_shflsync_bfly_p)
$__internal_76_$__cuda_sm70_shflsync_bfly_p:
[----:B------:R-:W-:Y:S04]  /*421c0*/  WARPSYNC R109 ;  /* 0x0000006d00007348 */ /* 0x000fe80003800000 */
[----:B------:R0:W1:Y:S02]  /*421d0*/  SHFL.BFLY PT, R11, R110, R11, R111 ;  /* 0x0c00000b6e0b7389 */ /* 0x00006400000e006f */
[----:B0-----:R-:W-:-:S04]  /*421e0*/  IMAD.MOV.U32 R109, RZ, RZ, 0x0 ;  /* 0x00000000ff6d7424 */ /* 0x001fc800078e00ff */
[----:B------:R-:W-:Y:S05]  /*421f0*/  RET.REL.NODEC R108 `(_ZN10layer_norm31ln_parallel_residual_fwd_kernelINS_13Kernel_traitsIfffffjLj2560ELj1ELj4ELj1ELj16ENS_18Kernel_traits_baseILj2560EfffffjLj128EEEEELb1ELb0ELb0EEEvNS_9FwdParamsE) ;  /* 0xfffbde006c007950 */ /* 0x000fea0003c3ffff */
.L_x_61336:
        /* <DEDUP_REMOVED lines=16> */
.L_x_65456:


//--------------------- .text._ZN10layer_norm31ln_parallel_residual_fwd_kernelINS_13Kernel_traitsIfffffjLj2560ELj1ELj4ELj1ELj16ENS_18Kernel_traits_baseILj2560EfffffjLj128EEEEELb1ELb0ELb1EEEvNS_9FwdParamsE --------------------------
	.section	.text._ZN10layer_norm31ln_parallel_residual_fwd_kernelINS_13Kernel_traitsIfffffjLj2560ELj1ELj4ELj1ELj16ENS_18Kernel_traits_baseILj2560EfffffjLj128EEEEELb1ELb0ELb1EEEvNS_9FwdParamsE,"ax",@progbits
	.sectioninfo	@"SHI_REGISTERS=168"
	.align	128
        .global         _ZN10layer_norm31ln_parallel_residual_fwd_kernelINS_13Kernel_traitsIfffffjLj2560ELj1ELj4ELj1ELj16ENS_18Kernel_traits_baseILj2560EfffffjLj128EEEEELb1ELb0ELb1EEEvNS_9FwdParamsE
        .type           _ZN10layer_norm31ln_parallel_residual_fwd_kernelINS_13Kernel_traitsIfffffjLj2560ELj1ELj4ELj1ELj16ENS_18Kernel_traits_baseILj2560EfffffjLj128EEEEELb1ELb0ELb1EEEvNS_9FwdParamsE,@function
        .size           _ZN10layer_norm31ln_parallel_residual_fwd_kernelINS_13Kernel_traitsIfffffjLj2560ELj1ELj4ELj1ELj16ENS_18Kernel_traits_baseILj2560EfffffjLj128EEEEELb1ELb0ELb1EEEvNS_9FwdParamsE,(.L_x_65457 - _ZN10layer_norm31ln_parallel_residual_fwd_kernelINS_13Kernel_traitsIfffffjLj2560ELj1ELj4ELj1ELj16ENS_18Kernel_traits_baseILj2560EfffffjLj128EEEEELb1ELb0ELb1EEEvNS_9FwdParamsE)
        .other          _ZN10layer_norm31ln_parallel_residual_fwd_kernelINS_13Kernel_traitsIfffffjLj2560ELj1ELj4ELj1ELj16ENS_18Kernel_traits_baseILj2560EfffffjLj128EEEEELb1ELb0ELb1EEEvNS_9FwdParamsE,@"STO_CUDA_ENTRY STV_DEFAULT"
_ZN10layer_norm31ln_parallel_residual_fwd_kernelINS_13Kernel_traitsIfffffjLj2560ELj1ELj4ELj1ELj16ENS_18Kernel_traits_baseILj2560EfffffjLj128EEEEELb1ELb0ELb1EEEvNS_9FwdParamsE:
.text._ZN10layer_norm31ln_parallel_residual_fwd_kernelINS_13Kernel_traitsIfffffjLj2560ELj1ELj4ELj1ELj16ENS_18Kernel_traits_baseILj2560EfffffjLj128EEEEELb1ELb0ELb1EEEvNS_9FwdParamsE:
        /* <DEDUP_REMOVED lines=14> */
[----:B------:R-:W-:Y:S01]  /*00e0*/  MOV R2, UR8 ;  /* 0x0000000800027c02 */ /* 0x000fe20008000f00 */
[----:B------:R-:W-:-:S06]  /*00f0*/  IMAD.U32 R3, RZ, RZ, UR9 ;  /* 0x00000009ff037e24 */ /* 0x000fcc000f8e00ff */
[----:B------:R-:W3:Y:S01]  /*0100*/  @P0 LDG.E.64 R2, [R2.64] ;  /* 0x0000000a02020981 */ /* 0x000ee2000c1e1b00 */
[----:B------:R-:W-:Y:S01]  /*0110*/  ULDC UR12, c[0x0][0x240] ;  /* 0x00009000000c7ab9 */ /* 0x000fe20000000800 */
[----:B------:R-:W-:Y:S01]  /*0120*/  CS2R R12, SRZ ;  /* 0x00000000000c7805 */ /* 0x000fe2000001ff00 */
[----:B------:R-:W-:Y:S01]  /*0130*/  CS2R R14, SRZ ;  /* 0x00000000000e7805 */ /* 0x000fe2000001ff00 */
[----:B------:R-:W0:Y:S01]  /*0140*/  S2R R165, SR_TID.X ;  /* 0x0000000000a57919 */ /* 0x000e220000002100 */
[----:B------:R-:W-:Y:S01]  /*0150*/  CS2R R124, SRZ ;  /* 0x00000000007c7805 */ /* 0x000fe2000001ff00 */
[----:B------:R-:W-:Y:S02]  /*0160*/  CS2R R126, SRZ ;  /* 0x00000000007e7805 */ /* 0x000fe4000001ff00 */
[----:B------:R-:W1:Y:S01]  /*0170*/  S2R R0, SR_CTAID.X ;  /* 0x0000000000007919 */ /* 0x000e620000002500 */
        /* <DEDUP_REMOVED lines=24> */
[----:B------:R-:W-:Y:S01]  /*0300*/  MOV R7, UR13 ;  /* 0x0000000d00077c02 */ /* 0x000fe20008000f00 */
        /* <DEDUP_REMOVED lines=49> */
[----:B------:R-:W-:Y:S02]  /*0620*/  @P0 LEA R2, P1, R165, c[0x0][0x218], 0x4 ;  /* 0x00008600a5020a11 */ /* 0x000fe400078220ff */
[----:B------:R0:W5:Y:S02]  /*0630*/  @P0 LDG.E.128 R124, [R4.64] ;  /* 0x0000000a047c0981 */ /* 0x000164000c1e1d00 */
[----:B------:R-:W-:Y:S02]  /*0640*/  @P0 IADD3.X R3, RZ, c[0x0][0x21c], RZ, P1, !PT ;  /* 0x00008700ff030a10 */ /* 0x000fe40000ffe4ff */
[----:B------:R-:W-:-:S03]  /*0650*/  ISETP.NE.U32.AND P1, PT, RZ, c[0x0][0x220], PT ;  /* 0x00008800ff007a0c */ /* 0x000fc60003f25070 */
[----:B------:R1:W2:Y:S01]  /*0660*/  @P0 LDG.E.128 R12, [R2.64] ;  /* 0x0000000a020c0981 */ /* 0x0002a2000c1e1d00 */
[----:B------:R-:W-:Y:S01]  /*0670*/  ISETP.NE.AND.EX P1, PT, RZ, c[0x0][0x224], PT, P1 ;  /* 0x00008900ff007a0c */ /* 0x000fe20003f25310 */
[----:B-1----:R-:W-:Y:S01]  /*0680*/  IMAD.SHL.U32 R2, R165, 0x10, RZ ;  /* 0x00000010a5027824 */ /* 0x002fe200078e00ff */
[----:B------:R-:W-:-:S11]  /*0690*/  CS2R R26, SRZ ;  /* 0x00000000001a7805 */ /* 0x000fd6000001ff00 */
[----:B0-----:R-:W-:Y:S01]  /*06a0*/  @P1 IADD3 R4, P2, R2, c[0x0][0x220], RZ ;  /* 0x0000880002041a10 */ /* 0x001fe20007f5e0ff */
[----:B------:R-:W-:Y:S01]  /*06b0*/  CS2R R24, SRZ ;  /* 0x0000000000187805 */ /* 0x000fe2000001ff00 */
[----:B------:R-:W-:Y:S01]  /*06c0*/  CS2R R20, SRZ ;  /* 0x0000000000147805 */ /* 0x000fe2000001ff00 */
[----:B------:R-:W-:Y:S02]  /*06d0*/  CS2R R22, SRZ ;  /* 0x0000000000167805 */ /* 0x000fe4000001ff00 */
[----:B------:R-:W-:Y:S01]  /*06e0*/  @P1 IMAD.X R5, RZ, RZ, c[0x0][0x224], P2 ;  /* 0x00008900ff051624 */ /* 0x000fe200010e06ff */
[----:B------:R-:W-:Y:S01]  /*06f0*/  CS2R R16, SRZ ;  /* 0x0000000000107805 */ /* 0x000fe2000001ff00 */
[----:B------:R-:W-:-:S03]  /*0700*/  CS2R R18, SRZ ;  /* 0x0000000000127805 */ /* 0x000fc6000001ff00 */
[----:B------:R-:W3:Y:S04]  /*0710*/  @P1 LDG.E.128 R24, [R4.64] ;  /* 0x0000000a04181981 */ /* 0x000ee8000c1e1d00 */
[----:B--2---:R0:W-:Y:S02]  /*0720*/  STL.64 [R1+0x1f0], R12 ;  /* 0x0001f00c01007387 */ /* 0x0041e40000100a00 */
[C---:B0-----:R-:W-:Y:S02]  /*0730*/  LOP3.LUT R12, R165.reuse, 0x20, RZ, 0xfc, !PT ;  /* 0x00000020a50c7812 */ /* 0x041fe400078efcff */
[----:B------:R-:W-:Y:S02]  /*0740*/  LOP3.LUT R13, R165, 0x40, RZ, 0xfc, !PT ;  /* 0x00000040a50d7812 */ /* 0x000fe400078efcff */
[----:B------:R-:W-:-:S02]  /*0750*/  @P0 LEA R8, P3, R12, c[0x0][0x218], 0x4 ;  /* 0x000086000c080a11 */ /* 0x000fc400078620ff */
[----:B------:R-:W-:Y:S02]  /*0760*/  @P0 LEA R10, P4, R13, c[0x0][0x218], 0x4 ;  /* 0x000086000d0a0a11 */ /* 0x000fe400078820ff */
[----:B------:R-:W-:-:S03]  /*0770*/  @P0 IADD3.X R9, RZ, c[0x0][0x21c], RZ, P3, !PT ;  /* 0x00008700ff090a10 */ /* 0x000fc60001ffe4ff */
[----:B------:R-:W-:Y:S02]  /*0780*/  @P0 IMAD.X R11, RZ, RZ, c[0x0][0x21c], P4 ;  /* 0x00008700ff0b0624 */ /* 0x000fe400020e06ff */
[----:B------:R0:W2:Y:S04]  /*0790*/  @P0 LDG.E.128 R20, [R8.64] ;  /* 0x0000000a08140981 */ /* 0x0000a8000c1e1d00 */
[----:B------:R-:W4:Y:S04]  /*07a0*/  @P0 LDG.E.128 R16, [R10.64] ;  /* 0x0000000a0a100981 */ /* 0x000f28000c1e1d00 */
[----:B------:R1:W-:Y:S04]  /*07b0*/  STL.64 [R1+0x1f8], R14 ;  /* 0x0001f80e01007387 */ /* 0x0003e80000100a00 */
[----:B---3--:R3:W-:Y:S04]  /*07c0*/  STL.64 [R1+0x1e0], R24 ;  /* 0x0001e01801007387 */ /* 0x0087e80000100a00 */
[----:B------:R3:W-:Y:S01]  /*07d0*/  STL.64 [R1+0x1e8], R26 ;  /* 0x0001e81a01007387 */ /* 0x0007e20000100a00 */
[----:B-1----:R-:W-:-:S02]  /*07e0*/  LOP3.LUT R14, R165, 0x60, RZ, 0xfc, !PT ;  /* 0x00000060a50e7812 */ /* 0x002fc400078efcff */
[----:B------:R-:W-:Y:S02]  /*07f0*/  LOP3.LUT R15, R165, 0x80, RZ, 0xfc, !PT ;  /* 0x00000080a50f7812 */ /* 0x000fe400078efcff */
[----:B------:R-:W-:Y:S02]  /*0800*/  @P0 LEA R4, P2, R14, c[0x0][0x218], 0x4 ;  /* 0x000086000e040a11 */ /* 0x000fe400078420ff */
[----:B0-----:R-:W-:Y:S01]  /*0810*/  @P0 LEA R8, P3, R15, c[0x0][0x218], 0x4 ;  /* 0x000086000f080a11 */ /* 0x001fe200078620ff */
[----:B------:R-:W-:Y:S01]  /*0820*/  CS2R R28, SRZ ;  /* 0x00000000001c7805 */ /* 0x000fe2000001ff00 */
[----:B------:R-:W-:Y:S01]  /*0830*/  CS2R R30, SRZ ;  /* 0x00000000001e7805 */ /* 0x000fe2000001ff00 */
[----:B------:R-:W-:Y:S01]  /*0840*/  @P0 IMAD.X R5, RZ, RZ, c[0x0][0x21c], P2 ;  /* 0x00008700ff050624 */ /* 0x000fe200010e06ff */
[----:B---3--:R-:W-:Y:S01]  /*0850*/  CS2R R24, SRZ ;  /* 0x0000000000187805 */ /* 0x008fe2000001ff00 */
[----:B------:R-:W-:Y:S01]  /*0860*/  CS2R R26, SRZ ;  /* 0x00000000001a7805 */ /* 0x000fe2000001ff00 */
[----:B------:R-:W-:-:S02]  /*0870*/  @P0 IMAD.X R9, RZ, RZ, c[0x0][0x21c], P3 ;  /* 0x00008700ff090624 */ /* 0x000fc400018e06ff */
[----:B------:R0:W3:Y:S04]  /*0880*/  @P0 LDG.E.128 R28, [R4.64] ;  /* 0x0000000a041c0981 */ /* 0x0000e8000c1e1d00 */
[----:B------:R1:W3:Y:S04]  /*0890*/  @P0 LDG.E.128 R24, [R8.64] ;  /* 0x0000000a08180981 */ /* 0x0002e8000c1e1d00 */
[----:B--2---:R2:W-:Y:S04]  /*08a0*/  STL.64 [R1+0x1d0], R20 ;  /* 0x0001d01401007387 */ /* 0x0045e80000100a00 */
[----:B------:R-:W-:Y:S04]  /*08b0*/  STL.64 [R1+0x1d8], R22 ;  /* 0x0001d81601007387 */ /* 0x000fe80000100a00 */
[----:B----4-:R4:W-:Y:S01]  /*08c0*/  STL.64 [R1+0x1b0], R16 ;  /* 0x0001b01001007387 */ /* 0x0109e20000100a00 */
[----:B--2---:R-:W-:Y:S01]  /*08d0*/  CS2R R20, SRZ ;  /* 0x0000000000147805 */ /* 0x004fe2000001ff00 */
[----:B----4-:R-:W-:Y:S01]  /*08e0*/  LOP3.LUT R16, R165, 0xa0, RZ, 0xfc, !PT ;  /* 0x000000a0a5107812 */ /* 0x010fe200078efcff */
[----:B------:R-:W-:-:S03]  /*08f0*/  CS2R R22, SRZ ;  /* 0x0000000000167805 */ /* 0x000fc6000001ff00 */
[----:B------:R-:W-:-:S04]  /*0900*/  @P0 LEA R10, P4, R16, c[0x0][0x218], 0x4 ;  /* 0x00008600100a0a11 */ /* 0x000fc800078820ff */
[----:B------:R-:W-:-:S05]  /*0910*/  @P0 IADD3.X R11, RZ, c[0x0][0x21c], RZ, P4, !PT ;  /* 0x00008700ff0b0a10 */ /* 0x000fca00027fe4ff */
[----:B------:R-:W2:Y:S01]  /*0920*/  @P0 LDG.E.128 R20, [R10.64] ;  /* 0x0000000a0a140981 */ /* 0x000ea2000c1e1d00 */
[----:B------:R-:W-:-:S03]  /*0930*/  LOP3.LUT R17, R165, 0xc0, RZ, 0xfc, !PT ;  /* 0x000000c0a5117812 */ /* 0x000fc600078efcff */
[----:B------:R4:W-:Y:S01]  /*0940*/  STL.64 [R1+0x1b8], R18 ;  /* 0x0001b81201007387 */ /* 0x0009e20000100a00 */
[----:B0-----:R-:W-:Y:S01]  /*0950*/  @P0 LEA R4, P2, R17, c[0x0][0x218], 0x4 ;  /* 0x0000860011040a11 */ /* 0x001fe200078420ff */
[----:B------:R-:W-:Y:S01]  /*0960*/  CS2R R32, SRZ ;  /* 0x0000000000207805 */ /* 0x000fe2000001ff00 */
[----:B------:R-:W-:Y:S01]  /*0970*/  CS2R R34, SRZ ;  /* 0x0000000000227805 */ /* 0x000fe2000001ff00 */
[----:B----4-:R-:W-:Y:S02]  /*0980*/  LOP3.LUT R18, R165, 0xe0, RZ, 0xfc, !PT ;  /* 0x000000e0a5127812 */ /* 0x010fe400078efcff */
[----:B------:R-:W-:Y:S02]  /*0990*/  @P0 IMAD.X R5, RZ, RZ, c[0x0][0x21c], P2 ;  /* 0x00008700ff050624 */ /* 0x000fe400010e06ff */
[----:B-1----:R-:W-:-:S03]  /*09a0*/  @P0 LEA R8, P3, R18, c[0x0][0x218], 0x4 ;  /* 0x0000860012080a11 */ /* 0x002fc600078620ff */
[----:B------:R-:W4:Y:S02]  /*09b0*/  @P0 LDG.E.128 R32, [R4.64] ;  /* 0x0000000a04200981 */ /* 0x000f24000c1e1d00 */
[----:B------:R-:W-:Y:S02]  /*09c0*/  @P0 IMAD.X R9, RZ, RZ, c[0x0][0x21c], P3 ;  /* 0x00008700ff090624 */ /* 0x000fe400018e06ff */
[----:B--2---:R0:W-:Y:S04]  /*09d0*/  STL.64 [R1+0x150], R20 ;  /* 0x0001501401007387 */ /* 0x0041e80000100a00 */
[----:B------:R-:W-:Y:S04]  /*09e0*/  STL.64 [R1+0x158], R22 ;  /* 0x0001581601007387 */ /* 0x000fe80000100a00 */
[----:B---3--:R1:W-:Y:S01]  /*09f0*/  STL.64 [R1+0x190], R28 ;  /* 0x0001901c01007387 */ /* 0x0083e20000100a00 */
[----:B0-----:R-:W-:-:S03]  /*0a00*/  LOP3.LUT R20, R165, 0x100, RZ, 0xfc, !PT ;  /* 0x00000100a5147812 */ /* 0x001fc600078efcff */
[----:B------:R0:W-:Y:S01]  /*0a10*/  STL.64 [R1+0x198], R30 ;  /* 0x0001981e01007387 */ /* 0x0001e20000100a00 */
[----:B------:R-:W-:-:S03]  /*0a20*/  @P0 LEA R10, P4, R20, c[0x0][0x218], 0x4 ;  /* 0x00008600140a0a11 */ /* 0x000fc600078820ff */
[----:B------:R2:W-:Y:S01]  /*0a30*/  STL.64 [R1+0x170], R24 ;  /* 0x0001701801007387 */ /* 0x0005e20000100a00 */
[----:B-1----:R-:W-:-:S03]  /*0a40*/  CS2R R28, SRZ ;  /* 0x00000000001c7805 */ /* 0x002fc6000001ff00 */
[----:B------:R1:W-:Y:S01]  /*0a50*/  STL.64 [R1+0x178], R26 ;  /* 0x0001781a01007387 */ /* 0x0003e20000100a00 */
[----:B------:R-:W-:Y:S01]  /*0a60*/  @P0 IMAD.X R11, RZ, RZ, c[0x0][0x21c], P4 ;  /* 0x00008700ff0b0624 */ /* 0x000fe200020e06ff */
[----:B0-----:R-:W-:Y:S01]  /*0a70*/  CS2R R30, SRZ ;  /* 0x00000000001e7805 */ /* 0x001fe2000001ff00 */
[----:B--2---:R-:W-:-:S05]  /*0a80*/  CS2R R24, SRZ ;  /* 0x0000000000187805 */ /* 0x004fca000001ff00 */
[----:B------:R-:W2:Y:S01]  /*0a90*/  @P0 LDG.E.128 R28, [R8.64] ;  /* 0x0000000a081c0981 */ /* 0x000ea2000c1e1d00 */
[----:B-1----:R-:W-:-:S06]  /*0aa0*/  CS2R R26, SRZ ;  /* 0x00000000001a7805 */ /* 0x002fcc000001ff00 */
[----:B------:R-:W3:Y:S04]  /*0ab0*/  @P0 LDG.E.128 R24, [R10.64] ;  /* 0x0000000a0a180981 */ /* 0x000ee8000c1e1d00 */
[----:B----4-:R-:W-:Y:S04]  /*0ac0*/  STL.64 [R1+0x130], R32 ;  /* 0x0001302001007387 */ /* 0x010fe80000100a00 */
[----:B------:R-:W-:Y:S04]  /*0ad0*/  STL.64 [R1+0x138], R34 ;  /* 0x0001382201007387 */ /* 0x000fe80000100a00 */
[----:B--2---:R0:W-:Y:S04]  /*0ae0*/  STL.64 [R1+0x110], R28 ;  /* 0x0001101c01007387 */ /* 0x0041e80000100a00 */
[----:B------:R1:W-:Y:S04]  /*0af0*/  STL.64 [R1+0x118], R30 ;  /* 0x0001181e01007387 */ /* 0x0003e80000100a00 */
[----:B---3--:R-:W-:Y:S04]  /*0b00*/  STL.64 [R1+0xf0], R24 ;  /* 0x0000f01801007387 */ /* 0x008fe80000100a00 */
[----:B------:R2:W-:Y:S01]  /*0b10*/  STL.64 [R1+0xf8], R26 ;  /* 0x0000f81a01007387 */ /* 0x0005e20000100a00 */
[----:B0-----:R-:W-:Y:S01]  /*0b20*/  CS2R R28, SRZ ;  /* 0x00000000001c7805 */ /* 0x001fe2000001ff00 */
[----:B-1----:R-:W-:Y:S01]  /*0b30*/  CS2R R30, SRZ ;  /* 0x00000000001e7805 */ /* 0x002fe2000001ff00 */
[----:B--2---:R-:W-:-:S04]  /*0b40*/  LOP3.LUT R26, R165, 0x160, RZ, 0xfc, !PT ;  /* 0x00000160a51a7812 */ /* 0x004fc800078efcff */
[----:B------:R-:W-:-:S05]  /*0b50*/  @P0 LEA R10, P4, R26, c[0x0][0x218], 0x4 ;  /* 0x000086001a0a0a11 */ /* 0x000fca00078820ff */
[----:B------:R-:W-:-:S05]  /*0b60*/  @P0 IMAD.X R11, RZ, RZ, c[0x0][0x21c], P4 ;  /* 0x00008700ff0b0624 */ /* 0x000fca00020e06ff */
[----:B------:R-:W2:Y:S01]  /*0b70*/  @P0 LDG.E.128 R28, [R10.64] ;  /* 0x0000000a0a1c0981 */ /* 0x000ea2000c1e1d00 */
[C---:B------:R-:W-:Y:S02]  /*0b80*/  LOP3.LUT R22, R165.reuse, 0x120, RZ, 0xfc, !PT ;  /* 0x00000120a5167812 */ /* 0x040fe400078efcff */
[----:B------:R-:W-:Y:S02]  /*0b90*/  LOP3.LUT R24, R165, 0x140, RZ, 0xfc, !PT ;  /* 0x00000140a5187812 */ /* 0x000fe400078efcff */
[----:B------:R-:W-:Y:S02]  /*0ba0*/  @P0 LEA R4, P2, R22, c[0x0][0x218], 0x4 ;  /* 0x0000860016040a11 */ /* 0x000fe400078420ff */
[----:B------:R-:W-:Y:S01]  /*0bb0*/  @P0 LEA R8, P3, R24, c[0x0][0x218], 0x4 ;  /* 0x0000860018080a11 */ /* 0x000fe200078620ff */
[----:B------:R-:W-:Y:S01]  /*0bc0*/  CS2R R36, SRZ ;  /* 0x0000000000247805 */ /* 0x000fe2000001ff00 */
[----:B------:R-:W-:Y:S01]  /*0bd0*/  CS2R R38, SRZ ;  /* 0x0000000000267805 */ /* 0x000fe2000001ff00 */
[----:B------:R-:W-:Y:S01]  /*0be0*/  @P0 IADD3.X R5, RZ, c[0x0][0x21c], RZ, P2, !PT ;  /* 0x00008700ff050a10 */ /* 0x000fe200017fe4ff */
[----:B------:R-:W-:Y:S01]  /*0bf0*/  CS2R R32, SRZ ;  /* 0x0000000000207805 */ /* 0x000fe2000001ff00 */
[----:B------:R-:W-:Y:S01]  /*0c00*/  CS2R R34, SRZ ;  /* 0x0000000000227805 */ /* 0x000fe2000001ff00 */
[----:B------:R-:W-:-:S02]  /*0c10*/  @P0 IMAD.X R9, RZ, RZ, c[0x0][0x21c], P3 ;  /* 0x00008700ff090624 */ /* 0x000fc400018e06ff */
[----:B------:R-:W3:Y:S04]  /*0c20*/  @P0 LDG.E.128 R36, [R4.64] ;  /* 0x0000000a04240981 */ /* 0x000ee8000c1e1d00 */
[----:B------:R0:W4:Y:S01]  /*0c30*/  @P0 LDG.E.128 R32, [R8.64] ;  /* 0x0000000a08200981 */ /* 0x000122000c1e1d00 */
[----:B------:R-:W-:Y:S01]  /*0c40*/  CS2R R44, SRZ ;  /* 0x00000000002c7805 */ /* 0x000fe2000001ff00 */
[----:B------:R-:W-:Y:S02]  /*0c50*/  CS2R R46, SRZ ;  /* 0x00000000002e7805 */ /* 0x000fe4000001ff00 */
[----:B--2---:R-:W-:Y:S04]  /*0c60*/  STL.64 [R1+0x90], R28 ;  /* 0x0000901c01007387 */ /* 0x004fe80000100a00 */
[----:B------:R1:W-:Y:S02]  /*0c70*/  STL.64 [R1+0x98], R30 ;  /* 0x0000981e01007387 */ /* 0x0003e40000100a00 */
[----:B-1----:R-:W-:-:S04]  /*0c80*/  LOP3.LUT R30, R165, 0x1a0, RZ, 0xfc, !PT ;  /* 0x000001a0a51e7812 */ /* 0x002fc800078efcff */
[----:B0-----:R-:W-:-:S04]  /*0c90*/  @P0 LEA R8, P3, R30, c[0x0][0x218], 0x4 ;  /* 0x000086001e080a11 */ /* 0x001fc800078620ff */
[----:B------:R-:W-:-:S05]  /*0ca0*/  @P0 IADD3.X R9, RZ, c[0x0][0x21c], RZ, P3, !PT ;  /* 0x00008700ff090a10 */ /* 0x000fca0001ffe4ff */
[----:B------:R-:W2:Y:S01]  /*0cb0*/  @P0 LDG.E.128 R44, [R8.64] ;  /* 0x0000000a082c0981 */ /* 0x000ea2000c1e1d00 */
[----:B------:R-:W-:-:S03]  /*0cc0*/  LOP3.LUT R28, R165, 0x180, RZ, 0xfc, !PT ;  /* 0x00000180a51c7812 */ /* 0x000fc600078efcff */
[----:B---3--:R0:W-:Y:S01]  /*0cd0*/  STL.64 [R1+0xd0], R36 ;  /* 0x0000d02401007387 */ /* 0x0081e20000100a00 */
[----:B------:R-:W-:-:S03]  /*0ce0*/  @P0 LEA R4, P2, R28, c[0x0][0x218], 0x4 ;  /* 0x000086001c040a11 */ /* 0x000fc600078420ff */
[----:B------:R-:W-:Y:S01]  /*0cf0*/  STL.64 [R1+0xd8], R38 ;  /* 0x0000d82601007387 */ /* 0x000fe20000100a00 */
[----:B------:R-:W-:Y:S01]  /*0d00*/  CS2R R48, SRZ ;  /* 0x0000000000307805 */ /* 0x000fe2000001ff00 */
[----:B------:R-:W-:Y:S02]  /*0d10*/  CS2R R50, SRZ ;  /* 0x0000000000327805 */ /* 0x000fe4000001ff00 */
[----:B----4-:R1:W-:Y:S01]  /*0d20*/  STL.64 [R1+0xb0], R32 ;  /* 0x0000b02001007387 */ /* 0x0103e20000100a00 */
[----:B------:R-:W-:-:S03]  /*0d30*/  @P0 IMAD.X R5, RZ, RZ, c[0x0][0x21c], P2 ;  /* 0x00008700ff050624 */ /* 0x000fc600010e06ff */
[----:B------:R3:W-:Y:S01]  /*0d40*/  STL.64 [R1+0xb8], R34 ;  /* 0x0000b82201007387 */ /* 0x0007e20000100a00 */
[----:B0-----:R-:W-:-:S03]  /*0d50*/  CS2R R36, SRZ ;  /* 0x0000000000247805 */ /* 0x001fc6000001ff00 */
[----:B------:R0:W4:Y:S01]  /*0d60*/  @P0 LDG.E.128 R48, [R4.64] ;  /* 0x0000000a04300981 */ /* 0x000122000c1e1d00 */
[----:B-1----:R-:W-:-:S04]  /*0d70*/  LOP3.LUT R32, R165, 0x1c0, RZ, 0xfc, !PT ;  /* 0x000001c0a5207812 */ /* 0x002fc800078efcff */
[----:B------:R-:W-:Y:S02]  /*0d80*/  @P0 LEA R10, P4, R32, c[0x0][0x218], 0x4 ;  /* 0x00008600200a0a11 */ /* 0x000fe400078820ff */
[----:B---3--:R-:W-:Y:S01]  /*0d90*/  LOP3.LUT R34, R165, 0x1e0, RZ, 0xfc, !PT ;  /* 0x000001e0a5227812 */ /* 0x008fe200078efcff */
[----:B------:R-:W-:Y:S02]  /*0da0*/  CS2R R38, SRZ ;  /* 0x0000000000267805 */ /* 0x000fe4000001ff00 */
[----:B------:R-:W-:Y:S01]  /*0db0*/  @P0 IMAD.X R11, RZ, RZ, c[0x0][0x21c], P4 ;  /* 0x00008700ff0b0624 */ /* 0x000fe200020e06ff */
[----:B0-----:R-:W-:-:S04]  /*0dc0*/  @P0 LEA R4, P2, R34, c[0x0][0x218], 0x4 ;  /* 0x0000860022040a11 */ /* 0x001fc800078420ff */
[----:B------:R-:W3:Y:S01]  /*0dd0*/  @P0 LDG.E.128 R36, [R10.64] ;  /* 0x0000000a0a240981 */ /* 0x000ee2000c1e1d00 */
[----:B------:R-:W-:-:S03]  /*0de0*/  @P0 IMAD.X R5, RZ, RZ, c[0x0][0x21c], P2 ;  /* 0x00008700ff050624 */ /* 0x000fc600010e06ff */
[----:B--2---:R0:W-:Y:S04]  /*0df0*/  STL.64 [R1+0x50], R44 ;  /* 0x0000502c01007387 */ /* 0x0041e80000100a00 */
[----:B------:R1:W-:Y:S01]  /*0e00*/  STL.64 [R1+0x58], R46 ;  /* 0x0000582e01007387 */ /* 0x0003e20000100a00 */
[----:B0-----:R-:W-:Y:S01]  /*0e10*/  CS2R R44, SRZ ;  /* 0x00000000002c7805 */ /* 0x001fe2000001ff00 */
[----:B-1----:R-:W-:-:S06]  /*0e20*/  CS2R R46, SRZ ;  /* 0x00000000002e7805 */ /* 0x002fcc000001ff00 */
[----:B------:R-:W2:Y:S04]  /*0e30*/  @P0 LDG.E.128 R44, [R4.64] ;  /* 0x0000000a042c0981 */ /* 0x000ea8000c1e1d00 */
[----:B---3--:R-:W-:Y:S04]  /*0e40*/  STL.64 [R1+0x30], R36 ;  /* 0x0000302401007387 */ /* 0x008fe80000100a00 */
[----:B------:R-:W-:Y:S04]  /*0e50*/  STL.64 [R1+0x38], R38 ;  /* 0x0000382601007387 */ /* 0x000fe80000100a00 */
[----:B----4-:R0:W-:Y:S04]  /*0e60*/  STL.64 [R1+0x70], R48 ;  /* 0x0000703001007387 */ /* 0x0101e80000100a00 */
[----:B------:R1:W-:Y:S01]  /*0e70*/  STL.64 [R1+0x78], R50 ;  /* 0x0000783201007387 */ /* 0x0003e20000100a00 */
[----:B0-----:R-:W-:Y:S01]  /*0e80*/  CS2R R48, SRZ ;  /* 0x0000000000307805 */ /* 0x001fe2000001ff00 */
[----:B-1----:R-:W-:-:S02]  /*0e90*/  CS2R R50, SRZ ;  /* 0x0000000000327805 */ /* 0x002fc4000001ff00 */
[----:B--2---:R-:W-:Y:S04]  /*0ea0*/  STL.64 [R1+0x10], R44 ;  /* 0x0000102c01007387 */ /* 0x004fe80000100a00 */
[----:B------:R0:W-:Y:S02]  /*0eb0*/  STL.64 [R1+0x18], R46 ;  /* 0x0000182e01007387 */ /* 0x0001e40000100a00 */
[----:B0-----:R-:W-:-:S05]  /*0ec0*/  IMAD.SHL.U32 R46, R12, 0x10, RZ ;  /* 0x000000100c2e7824 */ /* 0x001fca00078e00ff */
[----:B------:R-:W-:-:S05]  /*0ed0*/  @P1 IADD3 R4, P2, R46, c[0x0][0x220], RZ ;  /* 0x000088002e041a10 */ /* 0x000fca0007f5e0ff */
[----:B------:R-:W-:-:S05]  /*0ee0*/  @P1 IMAD.X R5, RZ, RZ, c[0x0][0x224], P2 ;  /* 0x00008900ff051624 */ /* 0x000fca00010e06ff */
[----:B------:R-:W2:Y:S01]  /*0ef0*/  @P1 LDG.E.128 R48, [R4.64] ;  /* 0x0000000a04301981 */ /* 0x000ea2000c1e1d00 */
[C---:B------:R-:W-:Y:S02]  /*0f00*/  LOP3.LUT R36, R165.reuse, 0x200, RZ, 0xfc, !PT ;  /* 0x00000200a5247812 */ /* 0x040fe400078efcff */
[C---:B------:R-:W-:Y:S02]  /*0f10*/  LOP3.LUT R38, R165.reuse, 0x220, RZ, 0xfc, !PT ;  /* 0x00000220a5267812 */ /* 0x040fe400078efcff */
[----:B------:R-:W-:Y:S01]  /*0f20*/  @P0 LEA R8, P3, R36, c[0x0][0x218], 0x4 ;  /* 0x0000860024080a11 */ /* 0x000fe200078620ff */
[----:B------:R-:W-:Y:S01]  /*0f30*/  CS2R R156, SRZ ;  /* 0x00000000009c7805 */ /* 0x000fe2000001ff00 */
[----:B------:R-:W-:Y:S01]  /*0f40*/  CS2R R158, SRZ ;  /* 0x00000000009e7805 */ /* 0x000fe2000001ff00 */
[----:B------:R-:W-:Y:S02]  /*0f50*/  @P0 LEA R10, P4, R38, c[0x0][0x218], 0x4 ;  /* 0x00008600260a0a11 */ /* 0x000fe400078820ff */
[----:B------:R-:W-:Y:S01]  /*0f60*/  @P0 IMAD.X R9, RZ, RZ, c[0x0][0x21c], P3 ;  /* 0x00008700ff090624 */ /* 0x000fe200018e06ff */
[----:B------:R-:W-:Y:S01]  /*0f70*/  LOP3.LUT R40, R165, 0x240, RZ, 0xfc, !PT ;  /* 0x00000240a5287812 */ /* 0x000fe200078efcff */
[----:B------:R-:W-:Y:S01]  /*0f80*/  CS2R R148, SRZ ;  /* 0x0000000000947805 */ /* 0x000fe2000001ff00 */
[----:B------:R-:W-:Y:S01]  /*0f90*/  CS2R R150, SRZ ;  /* 0x0000000000967805 */ /* 0x000fe2000001ff00 */
[----:B------:R-:W-:Y:S01]  /*0fa0*/  @P0 IADD3.X R11, RZ, c[0x0][0x21c], RZ, P4, !PT ;  /* 0x00008700ff0b0a10 */ /* 0x000fe200027fe4ff */
[----:B------:R0:W5:Y:S01]  /*0fb0*/  @P0 LDG.E.128 R156, [R8.64] ;  /* 0x0000000a089c0981 */ /* 0x000162000c1e1d00 */
[----:B------:R-:W-:Y:S01]  /*0fc0*/  IMAD.SHL.U32 R44, R42, 0x10, RZ ;  /* 0x000000102a2c7824 */ /* 0x000fe200078e00ff */
[----:B------:R-:W-:Y:S01]  /*0fd0*/  CS2R R136, SRZ ;  /* 0x0000000000887805 */ /* 0x000fe2000001ff00 */
[----:B------:R-:W-:Y:S01]  /*0fe0*/  CS2R R138, SRZ ;  /* 0x00000000008a7805 */ /* 0x000fe2000001ff00 */
[----:B------:R1:W5:Y:S01]  /*0ff0*/  @P0 LDG.E.128 R148, [R10.64] ;  /* 0x0000000a0a940981 */ /* 0x000362000c1e1d00 */
[----:B0-----:R-:W-:Y:S01]  /*1000*/  @P0 LEA R8, P3, R40, c[0x0][0x218], 0x4 ;  /* 0x0000860028080a11 */ /* 0x001fe200078620ff */
[----:B------:R-:W-:Y:S01]  /*1010*/  CS2R R132, SRZ ;  /* 0x0000000000847805 */ /* 0x000fe2000001ff00 */
[----:B-1----:R-:W-:-:S03]  /*1020*/  @P1 IADD3 R10, P4, R44, c[0x0][0x220], RZ ;  /* 0x000088002c0a1a10 */ /* 0x002fc60007f9e0ff */
[----:B------:R-:W-:Y:S01]  /*1030*/  @P0 IMAD.X R9, RZ, RZ, c[0x0][0x21c], P3 ;  /* 0x00008700ff090624 */ /* 0x000fe200018e06ff */
[----:B------:R-:W-:Y:S01]  /*1040*/  CS2R R134, SRZ ;  /* 0x0000000000867805 */ /* 0x000fe2000001ff00 */
[----:B------:R-:W-:Y:S01]  /*1050*/  IMAD.SHL.U32 R3, R14, 0x10, RZ ;  /* 0x000000100e037824 */ /* 0x000fe200078e00ff */
[----:B------:R-:W-:Y:S02]  /*1060*/  @P1 IADD3.X R11, RZ, c[0x0][0x224], RZ, P4, !PT ;  /* 0x00008900ff0b1a10 */ /* 0x000fe400027fe4ff */
[----:B------:R0:W5:Y:S01]  /*1070*/  @P0 LDG.E.128 R136, [R8.64] ;  /* 0x0000000a08880981 */ /* 0x000162000c1e1d00 */
[----:B------:R-:W-:Y:S01]  /*1080*/  SHF.L.U32 R45, R15, 0x4, RZ ;  /* 0x000000040f2d7819 */ /* 0x000fe200000006ff */
[----:B------:R-:W-:Y:S01]  /*1090*/  CS2R R62, SRZ ;  /* 0x00000000003e7805 */ /* 0x000fe2000001ff00 */
[----:B------:R-:W-:Y:S01]  /*10a0*/  CS2R R60, SRZ ;  /* 0x00000000003c7805 */ /* 0x000fe2000001ff00 */
[----:B------:R1:W5:Y:S01]  /*10b0*/  @P1 LDG.E.128 R132, [R10.64] ;  /* 0x0000000a0a841981 */ /* 0x000362000c1e1d00 */
[----:B------:R-:W-:Y:S01]  /*10c0*/  CS2R R58, SRZ ;  /* 0x00000000003a7805 */ /* 0x000fe2000001ff00 */
[----:B------:R-:W-:Y:S01]  /*10d0*/  CS2R R56, SRZ ;  /* 0x0000000000387805 */ /* 0x000fe2000001ff00 */
[----:B0-----:R-:W-:-:S02]  /*10e0*/  @P1 IADD3 R8, P2, R3, c[0x0][0x220], RZ ;  /* 0x0000880003081a10 */ /* 0x001fc40007f5e0ff */
[----:B-1----:R-:W-:-:S03]  /*10f0*/  @P1 IADD3 R10, P3, R45, c[0x0][0x220], RZ ;  /* 0x000088002d0a1a10 */ /* 0x002fc60007f7e0ff */
[----:B------:R-:W-:Y:S01]  /*1100*/  @P1 IMAD.X R9, RZ, RZ, c[0x0][0x224], P2 ;  /* 0x00008900ff091624 */ /* 0x000fe200010e06ff */
[----:B------:R-:W-:Y:S01]  /*1110*/  CS2R R54, SRZ ;  /* 0x0000000000367805 */ /* 0x000fe2000001ff00 */
[----:B------:R-:W-:Y:S01]  /*1120*/  CS2R R52, SRZ ;  /* 0x0000000000347805 */ /* 0x000fe2000001ff00 */
[----:B------:R-:W-:Y:S02]  /*1130*/  @P1 IMAD.X R11, RZ, RZ, c[0x0][0x224], P3 ;  /* 0x00008900ff0b1624 */ /* 0x000fe400018e06ff */
[----:B------:R0:W3:Y:S04]  /*1140*/  @P1 LDG.E.128 R56, [R8.64] ;  /* 0x0000000a08381981 */ /* 0x0000e8000c1e1d00 */
[----:B------:R1:W4:Y:S04]  /*1150*/  @P1 LDG.E.128 R52, [R10.64] ;  /* 0x0000000a0a341981 */ /* 0x000328000c1e1d00 */
[----:B--2---:R2:W-:Y:S02]  /*1160*/  STL.64 [R1+0x1c0], R48 ;  /* 0x0001c03001007387 */ /* 0x0045e40000100a00 */
[----:B--2---:R-:W-:-:S05]  /*1170*/  IMAD.SHL.U32 R48, R13, 0x10, RZ ;  /* 0x000000100d307824 */ /* 0x004fca00078e00ff */
[----:B------:R-:W-:-:S05]  /*1180*/  @P1 IADD3 R4, P0, R48, c[0x0][0x220], RZ ;  /* 0x0000880030041a10 */ /* 0x000fca0007f1e0ff */
[----:B------:R-:W-:-:S05]  /*1190*/  @P1 IMAD.X R5, RZ, RZ, c[0x0][0x224], P0 ;  /* 0x00008900ff051624 */ /* 0x000fca00000e06ff */
[----:B------:R2:W3:Y:S04]  /*11a0*/  @P1 LDG.E.128 R60, [R4.64] ;  /* 0x0000000a043c1981 */ /* 0x0004e8000c1e1d00 */
[----:B------:R0:W-:Y:S01]  /*11b0*/  STL.64 [R1+0x1c8], R50 ;  /* 0x0001c83201007387 */ /* 0x0001e20000100a00 */
[----:B------:R-:W-:Y:S01]  /*11c0*/  SHF.L.U32 R47, R16, 0x4, RZ ;  /* 0x00000004102f7819 */ /* 0x000fe200000006ff */
[----:B------:R-:W-:Y:S02]  /*11d0*/  IMAD.SHL.U32 R49, R17, 0x10, RZ ;  /* 0x0000001011317824 */ /* 0x000fe400078e00ff */
[----:B0-----:R-:W-:Y:S01]  /*11e0*/  IMAD.SHL.U32 R51, R18, 0x10, RZ ;  /* 0x0000001012337824 */ /* 0x001fe200078e00ff */
[----:B--2---:R-:W-:-:S04]  /*11f0*/  @P1 IADD3 R4, P0, R47, c[0x0][0x220], RZ ;  /* 0x000088002f041a10 */ /* 0x004fc80007f1e0ff */
[----:B-1----:R-:W-:Y:S02]  /*1200*/  @P1 IADD3 R10, P3, R51, c[0x0][0x220], RZ ;  /* 0x00008800330a1a10 */ /* 0x002fe40007f7e0ff */
[----:B------:R-:W-:-:S03]  /*1210*/  @P1 IADD3 R8, P2, R49, c[0x0][0x220], RZ ;  /* 0x0000880031081a10 */ /* 0x000fc60007f5e0ff */
[----:B------:R-:W-:Y:S02]  /*1220*/  @P1 IMAD.X R11, RZ, RZ, c[0x0][0x224], P3 ;  /* 0x00008900ff0b1624 */ /* 0x000fe400018e06ff */
[----:B------:R-:W-:Y:S01]  /*1230*/  @P1 IMAD.X R5, RZ, RZ, c[0x0][0x224], P0 ;  /* 0x00008900ff051624 */ /* 0x000fe200000e06ff */
[----:B------:R-:W-:Y:S01]  /*1240*/  @P1 IADD3.X R9, RZ, c[0x0][0x224], RZ, P2, !PT ;  /* 0x00008900ff091a10 */ /* 0x000fe200017fe4ff */
[----:B---3--:R-:W-:Y:S04]  /*1250*/  STL.64 [R1+0x1a0], R60 ;  /* 0x0001a03c01007387 */ /* 0x008fe80000100a00 */
[----:B------:R0:W-:Y:S04]  /*1260*/  STL.64 [R1+0x1a8], R62 ;  /* 0x0001a83e01007387 */ /* 0x0001e80000100a00 */
[----:B------:R1:W-:Y:S04]  /*1270*/  STL.64 [R1+0x180], R56 ;  /* 0x0001803801007387 */ /* 0x0003e80000100a00 */
[----:B------:R-:W-:Y:S04]  /*1280*/  STL.64 [R1+0x188], R58 ;  /* 0x0001883a01007387 */ /* 0x000fe80000100a00 */
[----:B----4-:R2:W-:Y:S04]  /*1290*/  STL.64 [R1+0x160], R52 ;  /* 0x0001603401007387 */ /* 0x0105e80000100a00 */
[----:B------:R3:W-:Y:S01]  /*12a0*/  STL.64 [R1+0x168], R54 ;  /* 0x0001683601007387 */ /* 0x0007e20000100a00 */
[----:B0-----:R-:W-:Y:S01]  /*12b0*/  CS2R R62, SRZ ;  /* 0x00000000003e7805 */ /* 0x001fe2000001ff00 */
[----:B------:R-:W-:Y:S01]  /*12c0*/  CS2R R60, SRZ ;  /* 0x00000000003c7805 */ /* 0x000fe2000001ff00 */
[----:B-1----:R-:W-:Y:S01]  /*12d0*/  CS2R R56, SRZ ;  /* 0x0000000000387805 */ /* 0x002fe2000001ff00 */
[----:B--2---:R-:W-:Y:S01]  /*12e0*/  CS2R R52, SRZ ;  /* 0x0000000000347805 */ /* 0x004fe2000001ff00 */
[----:B------:R-:W-:-:S03]  /*12f0*/  CS2R R58, SRZ ;  /* 0x00000000003a7805 */ /* 0x000fc6000001ff00 */
[----:B------:R-:W2:Y:S01]  /*1300*/  @P1 LDG.E.128 R60, [R4.64] ;  /* 0x0000000a043c1981 */ /* 0x000ea2000c1e1d00 */
[----:B---3--:R-:W-:-:S03]  /*1310*/  CS2R R54, SRZ ;  /* 0x0000000000367805 */ /* 0x008fc6000001ff00 */
[----:B------:R-:W3:Y:S04]  /*1320*/  @P1 LDG.E.128 R56, [R8.64] ;  /* 0x0000000a08381981 */ /* 0x000ee8000c1e1d00 */
[----:B------:R-:W4:Y:S01]  /*1330*/  @P1 LDG.E.128 R52, [R10.64] ;  /* 0x0000000a0a341981 */ /* 0x000f22000c1e1d00 */
[----:B------:R-:W-:Y:S01]  /*1340*/  CS2R R70, SRZ ;  /* 0x0000000000467805 */ /* 0x000fe2000001ff00 */
[----:B------:R-:W-:Y:S01]  /*1350*/  CS2R R68, SRZ ;  /* 0x0000000000447805 */ /* 0x000fe2000001ff00 */
[----:B------:R-:W-:Y:S01]  /*1360*/  CS2R R66, SRZ ;  /* 0x0000000000427805 */ /* 0x000fe2000001ff00 */
[----:B------:R-:W-:Y:S01]  /*1370*/  CS2R R64, SRZ ;  /* 0x0000000000407805 */ /* 0x000fe2000001ff00 */
[----:B----4-:R0:W-:Y:S04]  /*1380*/  STL.64 [R1+0x100], R52 ;  /* 0x0001003401007387 */ /* 0x0101e80000100a00 */
[----:B------:R1:W-:Y:S04]  /*1390*/  STL.64 [R1+0x108], R54 ;  /* 0x0001083601007387 */ /* 0x0003e80000100a00 */
[----:B--2---:R-:W-:Y:S01]  /*13a0*/  STL.64 [R1+0x140], R60 ;  /* 0x0001403c01007387 */ /* 0x004fe20000100a00 */
[----:B0-----:R-:W-:-:S03]  /*13b0*/  IMAD.SHL.U32 R53, R20, 0x10, RZ ;  /* 0x0000001014357824 */ /* 0x001fc600078e00ff */
[----:B------:R-:W-:Y:S01]  /*13c0*/  STL.64 [R1+0x148], R62 ;  /* 0x0001483e01007387 */ /* 0x000fe20000100a00 */
[----:B-1----:R-:W-:-:S03]  /*13d0*/  IMAD.SHL.U32 R55, R22, 0x10, RZ ;  /* 0x0000001016377824 */ /* 0x002fc600078e00ff */
[----:B---3--:R0:W-:Y:S01]  /*13e0*/  STL.64 [R1+0x120], R56 ;  /* 0x0001203801007387 */ /* 0x0081e20000100a00 */
[----:B------:R-:W-:Y:S02]  /*13f0*/  @P1 IADD3 R4, P0, R53, c[0x0][0x220], RZ ;  /* 0x0000880035041a10 */ /* 0x000fe40007f1e0ff */
[----:B------:R-:W-:-:S03]  /*1400*/  @P1 IADD3 R8, P2, R55, c[0x0][0x220], RZ ;  /* 0x0000880037081a10 */ /* 0x000fc60007f5e0ff */
[----:B------:R-:W-:Y:S01]  /*1410*/  @P1 IMAD.X R5, RZ, RZ, c[0x0][0x224], P0 ;  /* 0x00008900ff051624 */ /* 0x000fe200000e06ff */
[----:B0-----:R-:W-:Y:S01]  /*1420*/  SHF.L.U32 R57, R24, 0x4, RZ ;  /* 0x0000000418397819 */ /* 0x001fe200000006ff */
[----:B------:R-:W-:Y:S01]  /*1430*/  @P1 IMAD.X R9, RZ, RZ, c[0x0][0x224], P2 ;  /* 0x00008900ff091624 */ /* 0x000fe200010e06ff */
[----:B------:R-:W-:Y:S01]  /*1440*/  CS2R R62, SRZ ;  /* 0x00000000003e7805 */ /* 0x000fe2000001ff00 */
[----:B------:R-:W-:Y:S01]  /*1450*/  CS2R R60, SRZ ;  /* 0x00000000003c7805 */ /* 0x000fe2000001ff00 */
[----:B------:R-:W-:Y:S01]  /*1460*/  @P1 IADD3 R10, P3, R57, c[0x0][0x220], RZ ;  /* 0x00008800390a1a10 */ /* 0x000fe20007f7e0ff */
[----:B------:R0:W2:Y:S04]  /*1470*/  @P1 LDG.E.128 R68, [R4.64] ;  /* 0x0000000a04441981 */ /* 0x0000a8000c1e1d00 */
[----:B------:R-:W-:Y:S01]  /*1480*/  @P1 IMAD.X R11, RZ, RZ, c[0x0][0x224], P3 ;  /* 0x00008900ff0b1624 */ /* 0x000fe200018e06ff */
[----:B------:R-:W3:Y:S04]  /*1490*/  @P1 LDG.E.128 R64, [R8.64] ;  /* 0x0000000a08401981 */ /* 0x000ee8000c1e1d00 */
[----:B------:R-:W4:Y:S04]  /*14a0*/  @P1 LDG.E.128 R60, [R10.64] ;  /* 0x0000000a0a3c1981 */ /* 0x000f28000c1e1d00 */
[----:B------:R1:W-:Y:S01]  /*14b0*/  STL.64 [R1+0x128], R58 ;  /* 0x0001283a01007387 */ /* 0x0003e20000100a00 */
[----:B------:R-:W-:Y:S01]  /*14c0*/  CS2R R74, SRZ ;  /* 0x00000000004a7805 */ /* 0x000fe2000001ff00 */
[----:B------:R-:W-:Y:S01]  /*14d0*/  CS2R R72, SRZ ;  /* 0x0000000000487805 */ /* 0x000fe2000001ff00 */
[----:B-1----:R-:W-:-:S04]  /*14e0*/  SHF.L.U32 R59, R26, 0x4, RZ ;  /* 0x000000041a3b7819 */ /* 0x002fc800000006ff */
[----:B0-----:R-:W-:-:S05]  /*14f0*/  @P1 IADD3 R4, P0, R59, c[0x0][0x220], RZ ;  /* 0x000088003b041a10 */ /* 0x001fca0007f1e0ff */
[----:B------:R-:W-:-:S05]  /*1500*/  @P1 IMAD.X R5, RZ, RZ, c[0x0][0x224], P0 ;  /* 0x00008900ff051624 */ /* 0x000fca00000e06ff */
[----:B------:R-:W4:Y:S04]  /*1510*/  @P1 LDG.E.128 R72, [R4.64] ;  /* 0x0000000a04481981 */ /* 0x000f28000c1e1d00 */
[----:B--2---:R-:W-:Y:S04]  /*1520*/  STL.64 [R1+0xe0], R68 ;  /* 0x0000e04401007387 */ /* 0x004fe80000100a00 */
[----:B------:R-:W-:Y:S04]  /*1530*/  STL.64 [R1+0xe8], R70 ;  /* 0x0000e84601007387 */ /* 0x000fe80000100a00 */
[----:B---3--:R0:W-:Y:S04]  /*1540*/  STL.64 [R1+0xc0], R64 ;  /* 0x0000c04001007387 */ /* 0x0081e80000100a00 */
[----:B------:R-:W-:Y:S04]  /*1550*/  STL.64 [R1+0xc8], R66 ;  /* 0x0000c84201007387 */ /* 0x000fe80000100a00 */
[----:B----4-:R-:W-:Y:S04]  /*1560*/  STL.64 [R1+0xa0], R60 ;  /* 0x0000a03c01007387 */ /* 0x010fe80000100a00 */
[----:B------:R1:W-:Y:S01]  /*1570*/  STL.64 [R1+0xa8], R62 ;  /* 0x0000a83e01007387 */ /* 0x0003e20000100a00 */
[----:B0-----:R-:W-:Y:S01]  /*1580*/  CS2R R64, SRZ ;  /* 0x0000000000407805 */ /* 0x001fe2000001ff00 */
[----:B-1----:R-:W-:Y:S01]  /*1590*/  IMAD.SHL.U32 R63, R30, 0x10, RZ ;  /* 0x000000101e3f7824 */ /* 0x002fe200078e00ff */
[----:B------:R-:W-:-:S04]  /*15a0*/  CS2R R66, SRZ ;  /* 0x0000000000427805 */ /* 0x000fc8000001ff00 */
[----:B------:R-:W-:-:S05]  /*15b0*/  @P1 IADD3 R10, P3, R63, c[0x0][0x220], RZ ;  /* 0x000088003f0a1a10 */ /* 0x000fca0007f7e0ff */
[----:B------:R-:W-:-:S05]  /*15c0*/  @P1 IMAD.X R11, RZ, RZ, c[0x0][0x224], P3 ;  /* 0x00008900ff0b1624 */ /* 0x000fca00018e06ff */
[----:B------:R-:W2:Y:S01]  /*15d0*/  @P1 LDG.E.128 R64, [R10.64] ;  /* 0x0000000a0a401981 */ /* 0x000ea2000c1e1d00 */
[----:B------:R-:W-:Y:S01]  /*15e0*/  IMAD.SHL.U32 R61, R28, 0x10, RZ ;  /* 0x000000101c3d7824 */ /* 0x000fe200078e00ff */
[----:B------:R-:W-:Y:S02]  /*15f0*/  CS2R R70, SRZ ;  /* 0x0000000000467805 */ /* 0x000fe4000001ff00 */
[----:B------:R0:W-:Y:S02]  /*1600*/  STL.64 [R1+0x80], R72 ;  /* 0x0000804801007387 */ /* 0x0001e40000100a00 */
[----:B------:R-:W-:Y:S01]  /*1610*/  @P1 IADD3 R8, P2, R61, c[0x0][0x220], RZ ;  /* 0x000088003d081a10 */ /* 0x000fe20007f5e0ff */
[----:B------:R-:W-:Y:S01]  /*1620*/  CS2R R68, SRZ ;  /* 0x0000000000447805 */ /* 0x000fe2000001ff00 */
[----:B------:R1:W-:Y:S02]  /*1630*/  STL.64 [R1+0x88], R74 ;  /* 0x0000884a01007387 */ /* 0x0003e40000100a00 */
[----:B------:R-:W-:-:S05]  /*1640*/  @P1 IADD3.X R9, RZ, c[0x0][0x224], RZ, P2, !PT ;  /* 0x00008900ff091a10 */ /* 0x000fca00017fe4ff */
[----:B------:R3:W4:Y:S01]  /*1650*/  @P1 LDG.E.128 R68, [R8.64] ;  /* 0x0000000a08441981 */ /* 0x000722000c1e1d00 */
[----:B0-----:R-:W-:Y:S01]  /*1660*/  CS2R R72, SRZ ;  /* 0x0000000000487805 */ /* 0x001fe2000001ff00 */
[----:B-1----:R-:W-:Y:S01]  /*1670*/  CS2R R74, SRZ ;  /* 0x00000000004a7805 */ /* 0x002fe2000001ff00 */
[----:B------:R-:W-:Y:S01]  /*1680*/  CS2R R78, SRZ ;  /* 0x00000000004e7805 */ /* 0x000fe2000001ff00 */
[----:B------:R-:W-:Y:S01]  /*1690*/  CS2R R76, SRZ ;  /* 0x00000000004c7805 */ /* 0x000fe2000001ff00 */
[----:B--2---:R-:W-:Y:S04]  /*16a0*/  STL.64 [R1+0x40], R64 ;  /* 0x0000404001007387 */ /* 0x004fe80000100a00 */
[----:B------:R0:W-:Y:S02]  /*16b0*/  STL.64 [R1+0x48], R66 ;  /* 0x0000484201007387 */ /* 0x0001e40000100a00 */
[----:B0-----:R-:W-:-:S05]  /*16c0*/  IMAD.SHL.U32 R67, R34, 0x10, RZ ;  /* 0x0000001022437824 */ /* 0x001fca00078e00ff */
[----:B---3--:R-:W-:-:S05]  /*16d0*/  @P1 IADD3 R8, P2, R67, c[0x0][0x220], RZ ;  /* 0x0000880043081a10 */ /* 0x008fca0007f5e0ff */
[----:B------:R-:W-:-:S05]  /*16e0*/  @P1 IMAD.X R9, RZ, RZ, c[0x0][0x224], P2 ;  /* 0x00008900ff091624 */ /* 0x000fca00010e06ff */
[----:B------:R-:W2:Y:S01]  /*16f0*/  @P1 LDG.E.128 R72, [R8.64] ;  /* 0x0000000a08481981 */ /* 0x000ea2000c1e1d00 */
[----:B------:R-:W-:-:S05]  /*1700*/  IMAD.SHL.U32 R65, R32, 0x10, RZ ;  /* 0x0000001020417824 */ /* 0x000fca00078e00ff */
[----:B------:R-:W-:-:S05]  /*1710*/  @P1 IADD3 R4, P0, R65, c[0x0][0x220], RZ ;  /* 0x0000880041041a10 */ /* 0x000fca0007f1e0ff */
[----:B------:R-:W-:-:S05]  /*1720*/  @P1 IMAD.X R5, RZ, RZ, c[0x0][0x224], P0 ;  /* 0x00008900ff051624 */ /* 0x000fca00000e06ff */
[----:B------:R0:W3:Y:S04]  /*1730*/  @P1 LDG.E.128 R76, [R4.64] ;  /* 0x0000000a044c1981 */ /* 0x0000e8000c1e1d00 */
[----:B----4-:R1:W-:Y:S04]  /*1740*/  STL.64 [R1+0x60], R68 ;  /* 0x0000604401007387 */ /* 0x0103e80000100a00 */
[----:B------:R4:W-:Y:S01]  /*1750*/  STL.64 [R1+0x68], R70 ;  /* 0x0000684601007387 */ /* 0x0009e20000100a00 */
[----:B-1----:R-:W-:Y:S02]  /*1760*/  SHF.L.U32 R69, R36, 0x4, RZ ;  /* 0x0000000424457819 */ /* 0x002fe400000006ff */
[----:B----4-:R-:W-:-:S02]  /*1770*/  SHF.L.U32 R71, R38, 0x4, RZ ;  /* 0x0000000426477819 */ /* 0x010fc400000006ff */
[----:B------:R-:W-:Y:S02]  /*1780*/  @P1 IADD3 R10, P3, R69, c[0x0][0x220], RZ ;  /* 0x00008800450a1a10 */ /* 0x000fe40007f7e0ff */
[----:B0-----:R-:W-:Y:S01]  /*1790*/  @P1 IADD3 R4, P0, R71, c[0x0][0x220], RZ ;  /* 0x0000880047041a10 */ /* 0x001fe20007f1e0ff */
[----:B------:R-:W-:Y:S01]  /*17a0*/  CS2R R154, SRZ ;  /* 0x00000000009a7805 */ /* 0x000fe2000001ff00 */
[----:B------:R-:W-:Y:S01]  /*17b0*/  CS2R R152, SRZ ;  /* 0x0000000000987805 */ /* 0x000fe2000001ff00 */
[----:B------:R-:W-:Y:S01]  /*17c0*/  CS2R R146, SRZ ;  /* 0x0000000000927805 */ /* 0x000fe2000001ff00 */
[----:B------:R-:W-:Y:S01]  /*17d0*/  CS2R R144, SRZ ;  /* 0x0000000000907805 */ /* 0x000fe2000001ff00 */
[----:B------:R-:W-:Y:S01]  /*17e0*/  CS2R R140, SRZ ;  /* 0x00000000008c7805 */ /* 0x000fe2000001ff00 */
[----:B------:R-:W-:Y:S01]  /*17f0*/  CS2R R142, SRZ ;  /* 0x00000000008e7805 */ /* 0x000fe2000001ff00 */
[----:B------:R-:W-:Y:S02]  /*1800*/  @P1 IMAD.X R11, RZ, RZ, c[0x0][0x224], P3 ;  /* 0x00008900ff0b1624 */ /* 0x000fe400018e06ff */
[----:B------:R-:W-:-:S03]  /*1810*/  @P1 IMAD.X R5, RZ, RZ, c[0x0][0x224], P0 ;  /* 0x00008900ff051624 */ /* 0x000fc600000e06ff */
[----:B------:R0:W5:Y:S01]  /*1820*/  @P1 LDG.E.128 R152, [R10.64] ;  /* 0x0000000a0a981981 */ /* 0x000162000c1e1d00 */
[----:B------:R-:W-:-:S03]  /*1830*/  IADD3 R46, P5, R46, c[0x0][0x1b8], RZ ;  /* 0x00006e002e2e7a10 */ /* 0x000fc60007fbe0ff */
[----:B------:R1:W5:Y:S01]  /*1840*/  @P1 LDG.E.128 R144, [R4.64] ;  /* 0x0000000a04901981 */ /* 0x000362000c1e1d00 */
[----:B------:R-:W-:Y:S02]  /*1850*/  IADD3 R50, P3, R3, c[0x0][0x1b8], RZ ;  /* 0x00006e0003327a10 */ /* 0x000fe40007f7e0ff */
[----:B------:R-:W-:Y:S02]  /*1860*/  IADD3 R48, P4, R48, c[0x0][0x1b8], RZ ;  /* 0x00006e0030307a10 */ /* 0x000fe40007f9e0ff */
[----:B------:R-:W-:Y:S01]  /*1870*/  ISETP.GE.AND P0, PT, R123, c[0x0][0x164], PT ;  /* 0x000059007b007a0c */ /* 0x000fe20003f06270 */
[----:B------:R-:W-:Y:S01]  /*1880*/  HFMA2.MMA R82, -RZ, RZ, 0, 9.5367431640625e-07 ;  /* 0x00000010ff527435 */ /* 0x000fe200000001ff */
[----:B------:R-:W-:-:S09]  /*1890*/  IADD3 R44, P6, R44, c[0x0][0x1b8], RZ ;  /* 0x00006e002c2c7a10 */ /* 0x000fd20007fde0ff */
        /* <DEDUP_REMOVED lines=14> */
[----:B--2---:R0:W-:Y:S03]  /*1980*/  STL.64 [R1], R72 ;  /* 0x0000004801007387 */ /* 0x0041e60000100a00 */
[----:B0-----:R-:W-:-:S05]  /*1990*/  IMAD.SHL.U32 R73, R40, 0x10, RZ ;  /* 0x0000001028497824 */ /* 0x001fca00078e00ff */
[----:B------:R-:W-:-:S05]  /*19a0*/  @P1 IADD3 R8, P2, R73, c[0x0][0x220], RZ ;  /* 0x0000880049081a10 */ /* 0x000fca0007f5e0ff */
[----:B------:R-:W-:-:S05]  /*19b0*/  @P1 IMAD.X R9, RZ, RZ, c[0x0][0x224], P2 ;  /* 0x00008900ff091624 */ /* 0x000fca00010e06ff */
[----:B------:R0:W5:Y:S01]  /*19c0*/  @P1 LDG.E.128 R140, [R8.64] ;  /* 0x0000000a088c1981 */ /* 0x000162000c1e1d00 */
[----:B------:R-:W-:Y:S02]  /*19d0*/  IADD3 R2, P1, R2, c[0x0][0x1b8], RZ ;  /* 0x00006e0002027a10 */ /* 0x000fe40007f3e0ff */
[----:B------:R-:W-:-:S03]  /*19e0*/  IADD3 R52, P2, R45, c[0x0][0x1b8], RZ ;  /* 0x00006e002d347a10 */ /* 0x000fc60007f5e0ff */
[----:B------:R-:W-:Y:S01]  /*19f0*/  IMAD.X R3, RZ, RZ, c[0x0][0x1bc], P1 ;  /* 0x00006f00ff037624 */ /* 0x000fe200008e06ff */
[----:B------:R-:W-:Y:S01]  /*1a00*/  IADD3 R54, P1, R47, c[0x0][0x1b8], RZ ;  /* 0x00006e002f367a10 */ /* 0x000fe20007f3e0ff */
[----:B------:R-:W-:Y:S01]  /*1a10*/  IMAD.X R47, RZ, RZ, c[0x0][0x1bc], P5 ;  /* 0x00006f00ff2f7624 */ /* 0x000fe200028e06ff */
[----:B------:R-:W-:Y:S02]  /*1a20*/  IADD3 R56, P5, R49, c[0x0][0x1b8], RZ ;  /* 0x00006e0031387a10 */ /* 0x000fe40007fbe0ff */
[----:B------:R-:W-:Y:S02]  /*1a30*/  IADD3.X R49, RZ, c[0x0][0x1bc], RZ, P4, !PT ;  /* 0x00006f00ff317a10 */ /* 0x000fe400027fe4ff */
[----:B------:R-:W-:Y:S01]  /*1a40*/  IADD3 R58, P4, R51, c[0x0][0x1b8], RZ ;  /* 0x00006e00333a7a10 */ /* 0x000fe20007f9e0ff */
[----:B------:R-:W-:Y:S01]  /*1a50*/  IMAD.X R51, RZ, RZ, c[0x0][0x1bc], P3 ;  /* 0x00006f00ff337624 */ /* 0x000fe200018e06ff */
[----:B------:R-:W-:Y:S01]  /*1a60*/  IADD3 R60, P3, R53, c[0x0][0x1b8], RZ ;  /* 0x00006e00353c7a10 */ /* 0x000fe20007f7e0ff */
[----:B------:R-:W-:Y:S01]  /*1a70*/  IMAD.X R53, RZ, RZ, c[0x0][0x1bc], P2 ;  /* 0x00006f00ff357624 */ /* 0x000fe200010e06ff */
[----:B------:R-:W-:Y:S01]  /*1a80*/  IADD3 R62, P2, R55, c[0x0][0x1b8], RZ ;  /* 0x00006e00373e7a10 */ /* 0x000fe20007f5e0ff */
[----:B------:R-:W-:Y:S01]  /*1a90*/  IMAD.X R55, RZ, RZ, c[0x0][0x1bc], P1 ;  /* 0x00006f00ff377624 */ /* 0x000fe200008e06ff */
[----:B------:R-:W-:-:S02]  /*1aa0*/  IADD3 R64, P1, R57, c[0x0][0x1b8], RZ ;  /* 0x00006e0039407a10 */ /* 0x000fc40007f3e0ff */
[----:B------:R-:W-:Y:S02]  /*1ab0*/  IADD3.X R57, RZ, c[0x0][0x1bc], RZ, P5, !PT ;  /* 0x00006f00ff397a10 */ /* 0x000fe40002ffe4ff */
[----:B------:R-:W-:Y:S01]  /*1ac0*/  IADD3 R66, P5, R59, c[0x0][0x1b8], RZ ;  /* 0x00006e003b427a10 */ /* 0x000fe20007fbe0ff */
[----:B------:R-:W-:Y:S01]  /*1ad0*/  IMAD.X R59, RZ, RZ, c[0x0][0x1bc], P4 ;  /* 0x00006f00ff3b7624 */ /* 0x000fe200020e06ff */
[----:B------:R-:W-:Y:S01]  /*1ae0*/  IADD3 R68, P4, R61, c[0x0][0x1b8], RZ ;  /* 0x00006e003d447a10 */ /* 0x000fe20007f9e0ff */
[----:B------:R-:W-:Y:S01]  /*1af0*/  IMAD.X R61, RZ, RZ, c[0x0][0x1bc], P3 ;  /* 0x00006f00ff3d7624 */ /* 0x000fe200018e06ff */
[----:B------:R-:W-:Y:S01]  /*1b00*/  IADD3 R70, P3, R63, c[0x0][0x1b8], RZ ;  /* 0x00006e003f467a10 */ /* 0x000fe20007f7e0ff */
[----:B------:R-:W-:Y:S01]  /*1b10*/  IMAD.X R63, RZ, RZ, c[0x0][0x1bc], P2 ;  /* 0x00006f00ff3f7624 */ /* 0x000fe200010e06ff */
[----:B------:R-:W-:Y:S01]  /*1b20*/  IADD3 R72, P2, R65, c[0x0][0x1b8], RZ ;  /* 0x00006e0041487a10 */ /* 0x000fe20007f5e0ff */
[----:B------:R1:W-:Y:S01]  /*1b30*/  STL.64 [R1+0x8], R74 ;  /* 0x0000084a01007387 */ /* 0x0003e20000100a00 */
[----:B------:R-:W-:-:S03]  /*1b40*/  IADD3.X R65, RZ, c[0x0][0x1bc], RZ, P1, !PT ;  /* 0x00006f00ff417a10 */ /* 0x000fc60000ffe4ff */
[----:B---3--:R2:W-:Y:S04]  /*1b50*/  STL.64 [R1+0x20], R76 ;  /* 0x0000204c01007387 */ /* 0x0085e80000100a00 */
[----:B------:R3:W-:Y:S01]  /*1b60*/  STL.64 [R1+0x28], R78 ;  /* 0x0000284e01007387 */ /* 0x0007e20000100a00 */
[----:B-1----:R-:W-:Y:S01]  /*1b70*/  IADD3 R74, P1, R67, c[0x0][0x1b8], RZ ;  /* 0x00006e00434a7a10 */ /* 0x002fe20007f3e0ff */
[----:B------:R-:W-:Y:S01]  /*1b80*/  IMAD.X R67, RZ, RZ, c[0x0][0x1bc], P5 ;  /* 0x00006f00ff437624 */ /* 0x000fe200028e06ff */
[----:B--2---:R-:W-:Y:S01]  /*1b90*/  IADD3 R76, P5, R69, c[0x0][0x1b8], RZ ;  /* 0x00006e00454c7a10 */ /* 0x004fe20007fbe0ff */
[----:B------:R-:W-:Y:S01]  /*1ba0*/  IMAD.X R69, RZ, RZ, c[0x0][0x1bc], P4 ;  /* 0x00006f00ff457624 */ /* 0x000fe200020e06ff */
[----:B---3--:R-:W-:Y:S01]  /*1bb0*/  IADD3 R78, P4, R71, c[0x0][0x1b8], RZ ;  /* 0x00006e00474e7a10 */ /* 0x008fe20007f9e0ff */
[----:B------:R-:W-:Y:S01]  /*1bc0*/  IMAD.X R71, RZ, RZ, c[0x0][0x1bc], P3 ;  /* 0x00006f00ff477624 */ /* 0x000fe200018e06ff */
[----:B------:R-:W-:Y:S01]  /*1bd0*/  IADD3 R80, P3, R73, c[0x0][0x1b8], RZ ;  /* 0x00006e0049507a10 */ /* 0x000fe20007f7e0ff */
[----:B0-----:R-:W-:Y:S01]  /*1be0*/  IMAD.WIDE.U32 R8, R13, R82, c[0x0][0x1b0] ;  /* 0x00006c000d087625 */ /* 0x001fe200078e0052 */
[----:B------:R-:W-:-:S03]  /*1bf0*/  IADD3.X R73, RZ, c[0x0][0x1bc], RZ, P2, !PT ;  /* 0x00006f00ff497a10 */ /* 0x000fc600017fe4ff */
[----:B------:R-:W-:Y:S01]  /*1c00*/  IMAD.WIDE.U32 R12, R15, R82, c[0x0][0x1b0] ;  /* 0x00006c000f0c7625 */ /* 0x000fe200078e0052 */
[----:B------:R-:W-:-:S03]  /*1c10*/  IADD3.X R81, RZ, c[0x0][0x1bc], RZ, P3, !PT ;  /* 0x00006f00ff517a10 */ /* 0x000fc60001ffe4ff */
        /* <DEDUP_REMOVED lines=10> */
[----:B------:R-:W3:Y:S04]  /*1cc0*/  LDG.E.128 R160, [R4.64] ;  /* 0x0000000a04a07981 */ /* 0x000ee8000c1e1d00 */
[----:B------:R-:W4:Y:S04]  /*1cd0*/  LDG.E.128 R128, [R46.64] ;  /* 0x0000000a2e807981 */ /* 0x000f28000c1e1d00 */
[----:B------:R0:W3:Y:S04]  /*1ce0*/  LDG.E.128 R116, [R8.64] ;  /* 0x0000000a08747981 */ /* 0x0000e8000c1e1d00 */
[----:B------:R1:W3:Y:S04]  /*1cf0*/  LDG.E.128 R112, [R48.64] ;  /* 0x0000000a30707981 */ /* 0x0002e8000c1e1d00 */
[----:B------:R1:W3:Y:S04]  /*1d00*/  LDG.E.128 R108, [R50.64] ;  /* 0x0000000a326c7981 */ /* 0x0002e8000c1e1d00 */
[----:B0-----:R-:W3:Y:S04]  /*1d10*/  LDG.E.128 R8, [R10.64] ;  /* 0x0000000a0a087981 */ /* 0x001ee8000c1e1d00 */
[----:B------:R0:W3:Y:S04]  /*1d20*/  LDG.E.128 R104, [R12.64] ;  /* 0x0000000a0c687981 */ /* 0x0000e8000c1e1d00 */
[----:B------:R0:W4:Y:S04]  /*1d30*/  LDG.E.128 R100, [R52.64] ;  /* 0x0000000a34647981 */ /* 0x000128000c1e1d00 */
[----:B------:R0:W4:Y:S04]  /*1d40*/  LDG.E.128 R96, [R14.64] ;  /* 0x0000000a0e607981 */ /* 0x000128000c1e1d00 */
[----:B------:R0:W4:Y:S04]  /*1d50*/  LDG.E.128 R92, [R54.64] ;  /* 0x0000000a365c7981 */ /* 0x000128000c1e1d00 */
[----:B-1----:R1:W4:Y:S04]  /*1d60*/  LDG.E.128 R48, [R18.64] ;  /* 0x0000000a12307981 */ /* 0x002328000c1e1d00 */
[----:B0-----:R0:W4:Y:S04]  /*1d70*/  LDG.E.128 R12, [R20.64] ;  /* 0x0000000a140c7981 */ /* 0x001128000c1e1d00 */
[----:B------:R0:W4:Y:S04]  /*1d80*/  LDG.E.128 R52, [R56.64] ;  /* 0x0000000a38347981 */ /* 0x000128000c1e1d00 */
[----:B--2---:R-:W-:Y:S04]  /*1d90*/  STL.64 [R1+0x470], R88 ;  /* 0x0004705801007387 */ /* 0x004fe80000100a00 */
[----:B------:R2:W-:Y:S04]  /*1da0*/  STL.64 [R1+0x478], R90 ;  /* 0x0004785a01007387 */ /* 0x0005e80000100a00 */
[----:B--2---:R1:W2:Y:S04]  /*1db0*/  LDG.E.128 R88, [R16.64] ;  /* 0x0000000a10587981 */ /* 0x0042a8000c1e1d00 */
[----:B-1----:R1:W2:Y:S04]  /*1dc0*/  LDG.E.128 R16, [R58.64] ;  /* 0x0000000a3a107981 */ /* 0x0022a8000c1e1d00 */
[----:B---3--:R-:W-:Y:S04]  /*1dd0*/  STL.64 [R1+0x460], R160 ;  /* 0x000460a001007387 */ /* 0x008fe80000100a00 */
[----:B------:R3:W-:Y:S04]  /*1de0*/  STL.64 [R1+0x468], R162 ;  /* 0x000468a201007387 */ /* 0x0007e80000100a00 */
[----:B----4-:R-:W-:Y:S04]  /*1df0*/  STL.64 [R1+0x450], R128 ;  /* 0x0004508001007387 */ /* 0x010fe80000100a00 */
[----:B------:R4:W-:Y:S04]  /*1e00*/  STL.64 [R1+0x458], R130 ;  /* 0x0004588201007387 */ /* 0x0009e80000100a00 */
[----:B------:R-:W-:Y:S04]  /*1e10*/  STL.64 [R1+0x440], R116 ;  /* 0x0004407401007387 */ /* 0x000fe80000100a00 */
[----:B------:R0:W-:Y:S04]  /*1e20*/  STL.64 [R1+0x448], R118 ;  /* 0x0004487601007387 */ /* 0x0001e80000100a00 */
[----:B------:R-:W-:Y:S04]  /*1e30*/  STL.64 [R1+0x430], R112 ;  /* 0x0004307001007387 */ /* 0x000fe80000100a00 */
[----:B------:R0:W-:Y:S04]  /*1e40*/  STL.64 [R1+0x438], R114 ;  /* 0x0004387201007387 */ /* 0x0001e80000100a00 */
[----:B------:R-:W-:Y:S04]  /*1e50*/  STL.64 [R1+0x420], R8 ;  /* 0x0004200801007387 */ /* 0x000fe80000100a00 */
[----:B------:R0:W-:Y:S04]  /*1e60*/  STL.64 [R1+0x428], R10 ;  /* 0x0004280a01007387 */ /* 0x0001e80000100a00 */
[----:B---3--:R3:W2:Y:S04]  /*1e70*/  LDG.E.128 R160, [R60.64] ;  /* 0x0000000a3ca07981 */ /* 0x0086a8000c1e1d00 */
[----:B------:R-:W-:Y:S04]  /*1e80*/  STL.64 [R1+0x410], R108 ;  /* 0x0004106c01007387 */ /* 0x000fe80000100a00 */
[----:B------:R0:W-:Y:S04]  /*1e90*/  STL.64 [R1+0x418], R110 ;  /* 0x0004186e01007387 */ /* 0x0001e80000100a00 */
[----:B----4-:R4:W2:Y:S04]  /*1ea0*/  LDG.E.128 R128, [R22.64] ;  /* 0x0000000a16807981 */ /* 0x0108a8000c1e1d00 */
[----:B------:R-:W-:Y:S04]  /*1eb0*/  STL.64 [R1+0x400], R104 ;  /* 0x0004006801007387 */ /* 0x000fe80000100a00 */
[----:B------:R1:W-:Y:S04]  /*1ec0*/  STL.64 [R1+0x408], R106 ;  /* 0x0004086a01007387 */ /* 0x0003e80000100a00 */
[----:B0-----:R3:W2:Y:S04]  /*1ed0*/  LDG.E.128 R116, [R62.64] ;  /* 0x0000000a3e747981 */ /* 0x0016a8000c1e1d00 */
[----:B------:R-:W-:Y:S04]  /*1ee0*/  STL.64 [R1+0x3f0], R100 ;  /* 0x0003f06401007387 */ /* 0x000fe80000100a00 */
[----:B------:R0:W-:Y:S04]  /*1ef0*/  STL.64 [R1+0x3f8], R102 ;  /* 0x0003f86601007387 */ /* 0x0001e80000100a00 */
[----:B------:R0:W2:Y:S04]  /*1f00*/  LDG.E.128 R112, [R24.64] ;  /* 0x0000000a18707981 */ /* 0x0000a8000c1e1d00 */
[----:B------:R-:W-:Y:S04]  /*1f10*/  STL.64 [R1+0x3e0], R96 ;  /* 0x0003e06001007387 */ /* 0x000fe80000100a00 */
[----:B------:R0:W-:Y:S04]  /*1f20*/  STL.64 [R1+0x3e8], R98 ;  /* 0x0003e86201007387 */ /* 0x0001e80000100a00 */
[----:B------:R0:W2:Y:S04]  /*1f30*/  LDG.E.128 R8, [R64.64] ;  /* 0x0000000a40087981 */ /* 0x0000a8000c1e1d00 */
[----:B------:R-:W-:Y:S04]  /*1f40*/  STL.64 [R1+0x3d0], R92 ;  /* 0x0003d05c01007387 */ /* 0x000fe80000100a00 */
[----:B------:R0:W-:Y:S04]  /*1f50*/  STL.64 [R1+0x3d8], R94 ;  /* 0x0003d85e01007387 */ /* 0x0001e80000100a00 */
[----:B------:R3:W2:Y:S04]  /*1f60*/  LDG.E.128 R108, [R26.64] ;  /* 0x0000000a1a6c7981 */ /* 0x0006a8000c1e1d00 */
[----:B-1----:R1:W2:Y:S04]  /*1f70*/  LDG.E.128 R104, [R66.64] ;  /* 0x0000000a42687981 */ /* 0x0022a8000c1e1d00 */
[----:B0-----:R0:W2:Y:S04]  /*1f80*/  LDG.E.128 R100, [R28.64] ;  /* 0x0000000a1c647981 */ /* 0x0010a8000c1e1d00 */
[----:B------:R0:W2:Y:S04]  /*1f90*/  LDG.E.128 R96, [R68.64] ;  /* 0x0000000a44607981 */ /* 0x0000a8000c1e1d00 */
[----:B------:R0:W2:Y:S04]  /*1fa0*/  LDG.E.128 R92, [R30.64] ;  /* 0x0000000a1e5c7981 */ /* 0x0000a8000c1e1d00 */
[----:B-1----:R-:W2:Y:S04]  /*1fb0*/  LDG.E.128 R64, [R72.64] ;  /* 0x0000000a48407981 */ /* 0x002ea8000c1e1d00 */
[----:B---3--:R1:W3:Y:S04]  /*1fc0*/  LDG.E.128 R60, [R34.64] ;  /* 0x0000000a223c7981 */ /* 0x0082e8000c1e1d00 */
[----:B----4-:R-:W4:Y:S04]  /*1fd0*/  LDG.E.128 R20, [R42.64] ;  /* 0x0000000a2a147981 */ /* 0x010f28000c1e1d00 */
[----:B------:R-:W3:Y:S04]  /*1fe0*/  LDG.E.128 R56, [R74.64] ;  /* 0x0000000a4a387981 */ /* 0x000ee8000c1e1d00 */
[----:B------:R-:W3:Y:S04]  /*1ff0*/  LDG.E.128 R24, [R80.64] ;  /* 0x0000000a50187981 */ /* 0x000ee8000c1e1d00 */
[----:B0-----:R-:W3:Y:S04]  /*2000*/  LDG.E.128 R28, [R40.64] ;  /* 0x0000000a281c7981 */ /* 0x001ee8000c1e1d00 */
[----:B--2---:R-:W-:Y:S04]  /*2010*/  STL.64 [R1+0x3c0], R88 ;  /* 0x0003c05801007387 */ /* 0x004fe80000100a00 */
        /* <DEDUP_REMOVED lines=9> */
[----:B0-----:R0:W3:Y:S04]  /*20b0*/  LDG.E.128 R88, [R70.64] ;  /* 0x0000000a46587981 */ /* 0x0010e8000c1e1d00 */
[----:B--2---:R-:W2:Y:S04]  /*20c0*/  LDG.E.128 R16, [R44.64] ;  /* 0x0000000a2c107981 */ /* 0x004ea8000c1e1d00 */
[----:B-1----:R-:W2:Y:S04]  /*20d0*/  LDG.E.128 R12, [R82.64] ;  /* 0x0000000a520c7981 */ /* 0x002ea8000c1e1d00 */
[----:B0-----:R0:W3:Y:S04]  /*20e0*/  LDG.E.128 R68, [R32.64] ;  /* 0x0000000a20447981 */ /* 0x0010e8000c1e1d00 */
[----:B------:R1:W4:Y:S04]  /*20f0*/  LDG.E.128 R52, [R36.64] ;  /* 0x0000000a24347981 */ /* 0x000328000c1e1d00 */
[----:B------:R-:W4:Y:S04]  /*2100*/  LDG.E.128 R48, [R76.64] ;  /* 0x0000000a4c307981 */ /* 0x000f28000c1e1d00 */
[----:B0-----:R-:W4:Y:S04]  /*2110*/  LDG.E.128 R32, [R78.64] ;  /* 0x0000000a4e207981 */ /* 0x001f28000c1e1d00 */
[----:B-1----:R-:W4:Y:S04]  /*2120*/  LDG.E.128 R36, [R38.64] ;  /* 0x0000000a26247981 */ /* 0x002f28000c1e1d00 */
        /* <DEDUP_REMOVED lines=20> */
[----:B------:R-:W-:Y:S01]  /*2270*/  UIADD3 UR28, UR8, -0x700cb87f, URZ ;  /* 0x8ff34781081c7890 */ /* 0x000fe2000fffe03f */
[----:B------:R-:W-:Y:S01]  /*2280*/  IMAD R3, R84, -0x2daee0ad, RZ ;  /* 0xd2511f5354037824 */ /* 0x000fe200078e02ff */
[----:B------:R-:W-:Y:S01]  /*2290*/  UIADD3 UR29, UR9, -0x695add53, URZ ;  /* 0x96a522ad091d7890 */ /* 0x000fe2000fffe03f */
[----:B------:R-:W-:Y:S01]  /*22a0*/  IMAD R2, R7, -0x326172a9, RZ ;  /* 0xcd9e8d5707027824 */ /* 0x000fe200078e02ff */
[----:B------:R-:W-:Y:S01]  /*22b0*/  ULOP3.LUT UR4, UR7, 0x3, URZ, 0xc0, !UPT ;  /* 0x0000000307047892 */ /* 0x000fe2000f8ec03f */
[----:B------:R-:W-:-:S04]  /*22c0*/  IMAD.HI.U32 R5, R6, -0x326172a9, RZ ;  /* 0xcd9e8d5706057827 */ /* 0x000fc800078e00ff */
[----:B------:R-:W-:Y:S01]  /*22d0*/  IMAD.HI.U32 R4, R0, -0x2daee0ad, RZ ;  /* 0xd2511f5300047827 */ /* 0x000fe200078e00ff */
[----:B------:R-:W-:Y:S01]  /*22e0*/  BSSY B0, `(.L_x_61337) ;  /* 0x0003be4000007945 */ /* 0x000fe20003800000 */
[----:B------:R-:W-:Y:S02]  /*22f0*/  LOP3.LUT R2, R5, UR28, R2, 0x96, !PT ;  /* 0x0000001c05027c12 */ /* 0x000fe4000f8e9602 */
[----:B------:R-:W-:Y:S01]  /*2300*/  IMAD R6, R6, -0x326172a9, RZ ;  /* 0xcd9e8d5706067824 */ /* 0x000fe200078e02ff */
[----:B------:R-:W-:Y:S01]  /*2310*/  LOP3.LUT R3, R4, UR29, R3, 0x96, !PT ;  /* 0x0000001d04037c12 */ /* 0x000fe2000f8e9603 */
[----:B------:R-:W-:Y:S01]  /*2320*/  IMAD.MOV.U32 R4, RZ, RZ, R85 ;  /* 0x000000ffff047224 */ /* 0x000fe200078e0055 */
[----:B0-----:R-:W-:Y:S01]  /*2330*/  MOV R9, RZ ;  /* 0x000000ff00097202 */ /* 0x001fe20000000f00 */
[----:B------:R-:W-:Y:S02]  /*2340*/  IMAD R8, R0, -0x2daee0ad, RZ ;  /* 0xd2511f5300087824 */ /* 0x000fe400078e02ff */
[----:B------:R-:W-:-:S02]  /*2350*/  IMAD.U32 R5, RZ, RZ, UR14 ;  /* 0x0000000eff057e24 */ /* 0x000fc4000f8e00ff */
[----:B------:R-:W-:Y:S02]  /*2360*/  IMAD.U32 R7, RZ, RZ, UR6 ;  /* 0x00000006ff077e24 */ /* 0x000fe4000f8e00ff */
[----:B------:R-:W-:Y:S01]  /*2370*/  IMAD.U32 R118, RZ, RZ, UR4 ;  /* 0x00000004ff767e24 */ /* 0x000fe2000f8e00ff */
[----:B--2---:R1:W-:Y:S04]  /*2380*/  STL.64 [R1+0x200], R12 ;  /* 0x0002000c01007387 */ /* 0x0043e80000100a00 */
        /* <DEDUP_REMOVED lines=27> */
.L_x_62641:
[----:B------:R-:W-:Y:S01]  /*2540*/  ISETP.NE.U32.AND P0, PT, RZ, c[0x0][0x178], PT ;  /* 0x00005e00ff007a0c */ /* 0x000fe20003f05070 */
[----:B-1----:R-:W-:-:S03]  /*2550*/  IMAD R13, R123, c[0x0][0x168], RZ ;  /* 0x00005a007b0d7a24 */ /* 0x002fc600078e02ff */
[----:B------:R-:W-:Y:S02]  /*2560*/  ISETP.NE.AND.EX P2, PT, RZ, c[0x0][0x17c], PT, P0 ;  /* 0x00005f00ff007a0c */ /* 0x000fe40003f45300 */
[----:B------:R-:W-:Y:S02]  /*2570*/  SHF.R.S32.HI R14, RZ, 0x1f, R13 ;  /* 0x0000001fff0e7819 */ /* 0x000fe4000001140d */
[----:B------:R-:W-:Y:S02]  /*2580*/  ISETP.NE.U32.AND P0, PT, RZ, c[0x0][0x180], PT ;  /* 0x00006000ff007a0c */ /* 0x000fe40003f05070 */
[----:B------:R-:W-:Y:S02]  /*2590*/  LEA.HI R14, R14, R13, RZ, 0x2 ;  /* 0x0000000d0e0e7211 */ /* 0x000fe400078f10ff */
[----:B------:R-:W-:Y:S02]  /*25a0*/  ISETP.NE.AND.EX P0, PT, RZ, c[0x0][0x184], PT, P0 ;  /* 0x00006100ff007a0c */ /* 0x000fe40003f05300 */
[----:B------:R-:W-:Y:S01]  /*25b0*/  LEA.HI.SX32 R104, R14, R165, 0x1e ;  /* 0x000000a50e687211 */ /* 0x000fe200078ff2ff */
[----:B------:R-:W-:Y:S01]  /*25c0*/  IMAD.MOV.U32 R161, RZ, RZ, 0x10 ;  /* 0x00000010ffa17424 */ /* 0x000fe200078e00ff */
[----:B------:R-:W-:Y:S01]  /*25d0*/  BSSY B1, `(.L_x_61338) ;  /* 0x0000016000017945 */ /* 0x000fe20003800000 */
[----:B------:R-:W-:-:S02]  /*25e0*/  P2R R160, PR, RZ, 0x4 ;  /* 0x00000004ffa07803 */ /* 0x000fc40000000000 */
[----:B------:R-:W-:-:S04]  /*25f0*/  @P2 LEA R14, P1, R104, c[0x0][0x178], 0x4 ;  /* 0x00005e00680e2a11 */ /* 0x000fc800078220ff */
[----:B------:R-:W-:-:S05]  /*2600*/  @P2 LEA.HI.X R15, R104, c[0x0][0x17c], RZ, 0x4, P1 ;  /* 0x00005f00680f2a11 */ /* 0x000fca00008f24ff */
[----:B-----5:R0:W5:Y:S02]  /*2610*/  @P2 LDG.E.128 R100, [R14.64] ;  /* 0x0000000a0e642981 */ /* 0x020164000c1e1d00 */
        /* <DEDUP_REMOVED lines=16> */
.L_x_61339:
[----:B------:R-:W-:Y:S02]  /*2720*/  IMAD.MOV.U32 R13, RZ, RZ, R6 ;  /* 0x000000ffff0d7224 */ /* 0x000fe400078e0006 */
.L_x_61340:
[----:B------:R-:W-:Y:S05]  /*2730*/  BSYNC B1 ;  /* 0x0000000000017941 */ /* 0x000fea0003800000 */
.L_x_61338:
        /* <DEDUP_REMOVED lines=16> */
.L_x_61344:
[----:B------:R-:W-:Y:S05]  /*2840*/  BSYNC B2 ;  /* 0x0000000000027941 */ /* 0x000fea0003800000 */
.L_x_61343:
        /* <DEDUP_REMOVED lines=44> */
.L_x_61342:
[----:B------:R-:W-:Y:S05]  /*2b10*/  BSYNC B1 ;  /* 0x0000000000017941 */ /* 0x000fea0003800000 */
.L_x_61341:
[----:B------:R-:W0:Y:S01]  /*2b20*/  I2F.U32 R13, R13 ;  /* 0x0000000d000d7306 */ /* 0x000e220000201000 */
[----:B------:R-:W-:Y:S01]  /*2b30*/  ISETP.NE.U32.AND P2, PT, RZ, c[0x0][0x178], PT ;  /* 0x00005e00ff007a0c */ /* 0x000fe20003f45070 */
[----:B------:R-:W-:-:S03]  /*2b40*/  IMAD.MOV.U32 R119, RZ, RZ, 0x2f800000 ;  /* 0x2f800000ff777424 */ /* 0x000fc600078e00ff */
[----:B------:R-:W-:-:S04]  /*2b50*/  ISETP.NE.AND.EX P6, PT, RZ, c[0x0][0x17c], PT, P2 ;  /* 0x00005f00ff007a0c */ /* 0x000fc80003fc5320 */
[----:B------:R-:W-:Y:S01]  /*2b60*/  P2R R118, PR, RZ, 0x40 ;  /* 0x00000040ff767803 */ /* 0x000fe20000000000 */
[----:B0-----:R-:W-:-:S05]  /*2b70*/  FFMA.FTZ R13, R13, R119, 1.1641532182693481445e-10 ;  /* 0x2f0000000d0d7423 */ /* 0x001fca0000010077 */
[----:B------:R-:W-:Y:S01]  /*2b80*/  FSETP.GTU.FTZ.AND P1, PT, R13, c[0x0][0x1e4], PT ;  /* 0x000079000d007a0b */ /* 0x000fe20003f3c000 */
[----:B-----5:R-:W-:-:S05]  /*2b90*/  FMUL.FTZ R13, R16, c[0x0][0x1e8] ;  /* 0x00007a00100d7a20 */ /* 0x020fca0000410000 */
[----:B------:R-:W-:Y:S01]  /*2ba0*/  FSEL R92, R13, RZ, !P1 ;  /* 0x000000ff0d5c7208 */ /* 0x000fe20004800000 */
[----:B------:R-:W-:Y:S05]  /*2bb0*/  @P6 BRA `(.L_x_61345) ;  /* 0x0000005000006947 */ /* 0x000fea0003800000 */
[----:B------:R-:W-:Y:S01]  /*2bc0*/  IMAD.MOV.U32 R15, RZ, RZ, R14 ;  /* 0x000000ffff0f7224 */ /* 0x000fe200078e000e */
[----:B------:R-:W-:Y:S05]  /*2bd0*/  @!P0 BRA `(.L_x_61346) ;  /* 0x0000057000008947 */ /* 0x000fea0003800000 */
[----:B------:R-:W-:Y:S02]  /*2be0*/  IMAD.MOV.U32 R15, RZ, RZ, R14 ;  /* 0x000000ffff0f7224 */ /* 0x000fe400078e000e */
[----:B------:R-:W-:Y:S01]  /*2bf0*/  FADD.FTZ R92, R96, R92 ;  /* 0x0000005c605c7221 */ /* 0x000fe20000010000 */
[----:B------:R-:W-:Y:S05]  /*2c00*/  BRA `(.L_x_61346) ;  /* 0x0000054000007947 */ /* 0x000fea0003800000 */
.L_x_61345:
        /* <DEDUP_REMOVED lines=12> */
.L_x_61348:
[----:B------:R-:W-:Y:S02]  /*2cd0*/  IMAD.MOV.U32 R10, RZ, RZ, R6 ;  /* 0x000000ffff0a7224 */ /* 0x000fe400078e0006 */
.L_x_61349:
[----:B------:R-:W-:Y:S05]  /*2ce0*/  BSYNC B1 ;  /* 0x0000000000017941 */ /* 0x000fea0003800000 */
.L_x_61347:
        /* <DEDUP_REMOVED lines=16> */
.L_x_61353:
[----:B------:R-:W-:Y:S05]  /*2df0*/  BSYNC B2 ;  /* 0x0000000000027941 */ /* 0x000fea0003800000 */
.L_x_61352:
        /* <DEDUP_REMOVED lines=44> */
.L_x_61351:
[----:B------:R-:W-:Y:S05]  /*30c0*/  BSYNC B1 ;  /* 0x0000000000017941 */ /* 0x000fea0003800000 */
.L_x_61350:
        /* <DEDUP_REMOVED lines=8> */
.L_x_61346:
        /* <DEDUP_REMOVED lines=12> */
.L_x_61355:
[----:B------:R-:W-:Y:S02]  /*3210*/  IMAD.MOV.U32 R13, RZ, RZ, R6 ;  /* 0x000000ffff0d7224 */ /* 0x000fe400078e0006 */
.L_x_61356:
[----:B------:R-:W-:Y:S05]  /*3220*/  BSYNC B1 ;  /* 0x0000000000017941 */ /* 0x000fea0003800000 */
.L_x_61354:
        /* <DEDUP_REMOVED lines=16> */
.L_x_61360:
[----:B------:R-:W-:Y:S05]  /*3330*/  BSYNC B2 ;  /* 0x0000000000027941 */ /* 0x000fea0003800000 */
.L_x_61359:
        /* <DEDUP_REMOVED lines=44> */
.L_x_61358:
[----:B------:R-:W-:Y:S05]  /*3600*/  BSYNC B1 ;  /* 0x0000000000017941 */ /* 0x000fea0003800000 */
.L_x_61357:
        /* <DEDUP_REMOVED lines=11> */
.L_x_61361:
        /* <DEDUP_REMOVED lines=12> */
.L_x_61364:
[----:B------:R-:W-:Y:S02]  /*3780*/  IMAD.MOV.U32 R11, RZ, RZ, R6 ;  /* 0x000000ffff0b7224 */ /* 0x000fe400078e0006 */
.L_x_61365:
[----:B------:R-:W-:Y:S05]  /*3790*/  BSYNC B1 ;  /* 0x0000000000017941 */ /* 0x000fea0003800000 */
.L_x_61363:
        /* <DEDUP_REMOVED lines=16> */
.L_x_61369:
[----:B------:R-:W-:Y:S05]  /*38a0*/  BSYNC B2 ;  /* 0x0000000000027941 */ /* 0x000fea0003800000 */
.L_x_61368:
        /* <DEDUP_REMOVED lines=44> */
.L_x_61367:
[----:B------:R-:W-:Y:S05]  /*3b70*/  BSYNC B1 ;  /* 0x0000000000017941 */ /* 0x000fea0003800000 */
.L_x_61366:
        /* <DEDUP_REMOVED lines=8> */
.L_x_61362:
        /* <DEDUP_REMOVED lines=12> */
.L_x_61371:
[----:B------:R-:W-:Y:S02]  /*3cc0*/  IMAD.MOV.U32 R13, RZ, RZ, R6 ;  /* 0x000000ffff0d7224 */ /* 0x000fe400078e0006 */
.L_x_61372:
[----:B------:R-:W-:Y:S05]  /*3cd0*/  BSYNC B1 ;  /* 0x0000000000017941 */ /* 0x000fea0003800000 */
.L_x_61370:
        /* <DEDUP_REMOVED lines=16> */
.L_x_61376:
[----:B------:R-:W-:Y:S05]  /*3de0*/  BSYNC B2 ;  /* 0x0000000000027941 */ /* 0x000fea0003800000 */
.L_x_61375:
        /* <DEDUP_REMOVED lines=44> */
.L_x_61374:
[----:B------:R-:W-:Y:S05]  /*40b0*/  BSYNC B1 ;  /* 0x0000000000017941 */ /* 0x000fea0003800000 */
.L_x_61373:
        /* <DEDUP_REMOVED lines=11> */
.L_x_61377:
        /* <DEDUP_REMOVED lines=12> */
.L_x_61380:
[----:B------:R-:W-:Y:S02]  /*4230*/  IMAD.MOV.U32 R12, RZ, RZ, R6 ;  /* 0x000000ffff0c7224 */ /* 0x000fe400078e0006 */
.L_x_61381:
[----:B------:R-:W-:Y:S05]  /*4240*/  BSYNC B1 ;  /* 0x0000000000017941 */ /* 0x000fea0003800000 */
.L_x_61379:
        /* <DEDUP_REMOVED lines=16> */
.L_x_61385:
[----:B------:R-:W-:Y:S05]  /*4350*/  BSYNC B2 ;  /* 0x0000000000027941 */ /* 0x000fea0003800000 */
.L_x_61384:
        /* <DEDUP_REMOVED lines=44> */
.L_x_61383:
[----:B------:R-:W-:Y:S05]  /*4620*/  BSYNC B1 ;  /* 0x0000000000017941 */ /* 0x000fea0003800000 */
.L_x_61382:
        /* <DEDUP_REMOVED lines=8> */
.L_x_61378:
        /* <DEDUP_REMOVED lines=12> */
.L_x_61387:
[----:B------:R-:W-:Y:S02]  /*4770*/  IMAD.MOV.U32 R13, RZ, RZ, R6 ;  /* 0x000000ffff0d7224 */ /* 0x000fe400078e0006 */
.L_x_61388:
[----:B------:R-:W-:Y:S05]  /*4780*/  BSYNC B1 ;  /* 0x0000000000017941 */ /* 0x000fea0003800000 */
.L_x_61386:
        /* <DEDUP_REMOVED lines=16> */
.L_x_61392:
[----:B------:R-:W-:Y:S05]  /*4890*/  BSYNC B2 ;  /* 0x0000000000027941 */ /* 0x000fea0003800000 */
.L_x_61391:
        /* <DEDUP_REMOVED lines=44> */
.L_x_61390:
[----:B------:R-:W-:Y:S05]  /*4b60*/  BSYNC B1 ;  /* 0x0000000000017941 */ /* 0x000fea0003800000 */
.L_x_61389:
        /* <DEDUP_REMOVED lines=11> */
.L_x_61393:
        /* <DEDUP_REMOVED lines=12> */
.L_x_61396:
[----:B------:R-:W-:Y:S02]  /*4ce0*/  IMAD.MOV.U32 R0, RZ, RZ, R6 ;  /* 0x000000ffff007224 */ /* 0x000fe400078e0006 */
.L_x_61397:
[----:B------:R-:W-:Y:S05]  /*4cf0*/  BSYNC B1 ;  /* 0x0000000000017941 */ /* 0x000fea0003800000 */
.L_x_61395:
        /* <DEDUP_REMOVED lines=16> */
.L_x_61401:
[----:B------:R-:W-:Y:S05]  /*4e00*/  BSYNC B2 ;  /* 0x0000000000027941 */ /* 0x000fea0003800000 */
.L_x_61400:
        /* <DEDUP_REMOVED lines=44> */
.L_x_61399:
[----:B------:R-:W-:Y:S05]  /*50d0*/  BSYNC B1 ;  /* 0x0000000000017941 */ /* 0x000fea0003800000 */
.L_x_61398:
        /* <DEDUP_REMOVED lines=8> */
.L_x_61394:
[C---:B------:R-:W-:Y:S01]  /*5160*/  LEA R14, P5, R104.reuse, c[0x0][0x188], 0x4 ;  /* 0x00006200680e7a11 */ /* 0x040fe200078a20ff */
[C---:B------:R-:W-:Y:S01]  /*5170*/  IMAD.SHL.U32 R16, R104.reuse, 0x4, RZ ;  /* 0x0000000468107824 */ /* 0x040fe200078e00ff */
[----:B------:R-:W-:Y:S02]  /*5180*/  SEL R13, RZ, 0x1000000, P4 ;  /* 0x01000000ff0d7807 */ /* 0x000fe40002000000 */
[----:B------:R-:W-:Y:S02]  /*5190*/  LEA.HI.X R15, R104, c[0x0][0x18c], RZ, 0x4, P5 ;  /* 0x00006300680f7a11 */ /* 0x000fe400028f24ff */
[----:B------:R-:W-:-:S03]  /*51a0*/  ISETP.NE.AND P6, PT, R160, RZ, PT ;  /* 0x000000ffa000720c */ /* 0x000fc60003fc5270 */
[----:B------:R0:W-:Y:S02]  /*51b0*/  STG.E.128 [R14.64], R92 ;  /* 0x0000005c0e007986 */ /* 0x0001e4000c101d0a */
[----:B0-----:R-:W-:Y:S02]  /*51c0*/  SEL R14, RZ, 0x10000, P3 ;  /* 0x00010000ff0e7807 */ /* 0x001fe40001800000 */
[----:B------:R-:W-:-:S04]  /*51d0*/  SEL R15, RZ, 0x100, P2 ;  /* 0x00000100ff0f7807 */ /* 0x000fc80001000000 */
[----:B------:R-:W-:Y:S02]  /*51e0*/  IADD3 R13, R15, R13, R14 ;  /* 0x0000000d0f0d7210 */ /* 0x000fe40007ffe00e */
[----:B------:R-:W-:-:S04]  /*51f0*/  SEL R14, RZ, 0x1, P1 ;  /* 0x00000001ff0e7807 */ /* 0x000fc80000800000 */
[----:B------:R-:W-:Y:S02]  /*5200*/  IADD3 R17, R13, R14, RZ ;  /* 0x0000000e0d117210 */ /* 0x000fe40007ffe0ff */
[----:B------:R-:W-:Y:S02]  /*5210*/  SHF.R.U32.HI R13, RZ, 0x1e, R104 ;  /* 0x0000001eff0d7819 */ /* 0x000fe40000011668 */
[----:B------:R-:W-:-:S04]  /*5220*/  IADD3 R14, P1, R16, c[0x0][0x190], RZ ;  /* 0x00006400100e7a10 */ /* 0x000fc80007f3e0ff */
        /* <DEDUP_REMOVED lines=14> */
.L_x_61402:
        /* <DEDUP_REMOVED lines=19> */
.L_x_61404:
[----:B------:R-:W-:Y:S02]  /*5440*/  IMAD.MOV.U32 R13, RZ, RZ, R6 ;  /* 0x000000ffff0d7224 */ /* 0x000fe400078e0006 */
.L_x_61405:
[----:B------:R-:W-:Y:S05]  /*5450*/  BSYNC B1 ;  /* 0x0000000000017941 */ /* 0x000fea0003800000 */
.L_x_61403:
        /* <DEDUP_REMOVED lines=16> */
.L_x_61409:
[----:B------:R-:W-:Y:S05]  /*5560*/  BSYNC B2 ;  /* 0x0000000000027941 */ /* 0x000fea0003800000 */
.L_x_61408:
        /* <DEDUP_REMOVED lines=44> */
.L_x_61407:
[----:B------:R-:W-:Y:S05]  /*5830*/  BSYNC B1 ;  /* 0x0000000000017941 */ /* 0x000fea0003800000 */
.L_x_61406:
[----:B------:R-:W0:Y:S01]  /*5840*/  I2F.U32 R13, R13 ;  /* 0x0000000d000d7306 */ /* 0x000e220000201000 */
[----:B------:R-:W-:Y:S01]  /*5850*/  ISETP.NE.AND P6, PT, R118, RZ, PT ;  /* 0x000000ff7600720c */ /* 0x000fe20003fc5270 */
[----:B0-----:R-:W-:-:S05]  /*5860*/  FFMA.FTZ R13, R13, R119, 1.1641532182693481445e-10 ;  /* 0x2f0000000d0d7423 */ /* 0x001fca0000010077 */
[----:B------:R-:W-:Y:S01]  /*5870*/  FSETP.GTU.FTZ.AND P1, PT, R13, c[0x0][0x1e4], PT ;  /* 0x000079000d007a0b */ /* 0x000fe20003f3c000 */
[----:B-----5:R-:W-:-:S05]  /*5880*/  FMUL.FTZ R13, R16, c[0x0][0x1e8] ;  /* 0x00007a00100d7a20 */ /* 0x020fca0000410000 */
[----:B------:R-:W-:Y:S01]  /*5890*/  FSEL R88, R13, RZ, !P1 ;  /* 0x000000ff0d587208 */ /* 0x000fe20004800000 */
[----:B------:R-:W-:Y:S05]  /*58a0*/  @P6 BRA `(.L_x_61410) ;  /* 0x0000005000006947 */ /* 0x000fea0003800000 */
[----:B------:R-:W-:Y:S01]  /*58b0*/  MOV R15, R14 ;  /* 0x0000000e000f7202 */ /* 0x000fe20000000f00 */
[----:B------:R-:W-:Y:S05]  /*58c0*/  @!P0 BRA `(.L_x_61411) ;  /* 0x0000057000008947 */ /* 0x000fea0003800000 */
[----:B------:R-:W-:Y:S02]  /*58d0*/  IMAD.MOV.U32 R15, RZ, RZ, R14 ;  /* 0x000000ffff0f7224 */ /* 0x000fe400078e000e */
[----:B------:R-:W-:Y:S01]  /*58e0*/  FADD.FTZ R88, R96, R88 ;  /* 0x0000005860587221 */ /* 0x000fe20000010000 */
[----:B------:R-:W-:Y:S05]  /*58f0*/  BRA `(.L_x_61411) ;  /* 0x0000054000007947 */ /* 0x000fea0003800000 */
.L_x_61410:
        /* <DEDUP_REMOVED lines=12> */
.L_x_61413:
[----:B------:R-:W-:Y:S02]  /*59c0*/  IMAD.MOV.U32 R10, RZ, RZ, R6 ;  /* 0x000000ffff0a7224 */ /* 0x000fe400078e0006 */
.L_x_61414:
[----:B------:R-:W-:Y:S05]  /*59d0*/  BSYNC B1 ;  /* 0x0000000000017941 */ /* 0x000fea0003800000 */
.L_x_61412:
        /* <DEDUP_REMOVED lines=16> */
.L_x_61418:
[----:B------:R-:W-:Y:S05]  /*5ae0*/  BSYNC B2 ;  /* 0x0000000000027941 */ /* 0x000fea0003800000 */
.L_x_61417:
        /* <DEDUP_REMOVED lines=44> */
.L_x_61416:
[----:B------:R-:W-:Y:S05]  /*5db0*/  BSYNC B1 ;  /* 0x0000000000017941 */ /* 0x000fea0003800000 */
.L_x_61415:
        /* <DEDUP_REMOVED lines=8> */
.L_x_61411:
        /* <DEDUP_REMOVED lines=12> */
.L_x_61420:
[----:B------:R-:W-:Y:S02]  /*5f00*/  IMAD.MOV.U32 R13, RZ, RZ, R6 ;  /* 0x000000ffff0d7224 */ /* 0x000fe400078e0006 */
.L_x_61421:
[----:B------:R-:W-:Y:S05]  /*5f10*/  BSYNC B1 ;  /* 0x0000000000017941 */ /* 0x000fea0003800000 */
.L_x_61419:
        /* <DEDUP_REMOVED lines=16> */
.L_x_61425:
[----:B------:R-:W-:Y:S05]  /*6020*/  BSYNC B2 ;  /* 0x0000000000027941 */ /* 0x000fea0003800000 */
.L_x_61424:
        /* <DEDUP_REMOVED lines=44> */
.L_x_61423:
[----:B------:R-:W-:Y:S05]  /*62f0*/  BSYNC B1 ;  /* 0x0000000000017941 */ /* 0x000fea0003800000 */
.L_x_61422:
        /* <DEDUP_REMOVED lines=11> */
.L_x_61426:
        /* <DEDUP_REMOVED lines=12> */
.L_x_61429:
[----:B------:R-:W-:Y:S02]  /*6470*/  IMAD.MOV.U32 R11, RZ, RZ, R6 ;  /* 0x000000ffff0b7224 */ /* 0x000fe400078e0006 */
.L_x_61430:
[----:B------:R-:W-:Y:S05]  /*6480*/  BSYNC B1 ;  /* 0x0000000000017941 */ /* 0x000fea0003800000 */
.L_x_61428:
        /* <DEDUP_REMOVED lines=16> */
.L_x_61434:
[----:B------:R-:W-:Y:S05]  /*6590*/  BSYNC B2 ;  /* 0x0000000000027941 */ /* 0x000fea0003800000 */
.L_x_61433:
        /* <DEDUP_REMOVED lines=44> */
.L_x_61432:
[----:B------:R-:W-:Y:S05]  /*6860*/  BSYNC B1 ;  /* 0x0000000000017941 */ /* 0x000fea0003800000 */
.L_x_61431:
        /* <DEDUP_REMOVED lines=8> */
.L_x_61427:
        /* <DEDUP_REMOVED lines=12> */
.L_x_61436:
[----:B------:R-:W-:Y:S02]  /*69b0*/  IMAD.MOV.U32 R13, RZ, RZ, R6 ;  /* 0x000000ffff0d7224 */ /* 0x000fe400078e0006 */
.L_x_61437:
[----:B------:R-:W-:Y:S05]  /*69c0*/  BSYNC B1 ;  /* 0x0000000000017941 */ /* 0x000fea0003800000 */
.L_x_61435:
        /* <DEDUP_REMOVED lines=16> */
.L_x_61441:
[----:B------:R-:W-:Y:S05]  /*6ad0*/  BSYNC B2 ;  /* 0x0000000000027941 */ /* 0x000fea0003800000 */
.L_x_61440:
        /* <DEDUP_REMOVED lines=44> */
.L_x_61439:
[----:B------:R-:W-:Y:S05]  /*6da0*/  BSYNC B1 ;  /* 0x0000000000017941 */ /* 0x000fea0003800000 */
.L_x_61438:
        /* <DEDUP_REMOVED lines=11> */
.L_x_61442:
        /* <DEDUP_REMOVED lines=12> */
.L_x_61445:
[----:B------:R-:W-:Y:S02]  /*6f20*/  IMAD.MOV.U32 R14, RZ, RZ, R6 ;  /* 0x000000ffff0e7224 */ /* 0x000fe400078e0006 */
.L_x_61446:
[----:B------:R-:W-:Y:S05]  /*6f30*/  BSYNC B1 ;  /* 0x0000000000017941 */ /* 0x000fea0003800000 */
.L_x_61444:
        /* <DEDUP_REMOVED lines=16> */
.L_x_61450:
[----:B------:R-:W-:Y:S05]  /*7040*/  BSYNC B2 ;  /* 0x0000000000027941 */ /* 0x000fea0003800000 */
.L_x_61449:
        /* <DEDUP_REMOVED lines=44> */
.L_x_61448:
[----:B------:R-:W-:Y:S05]  /*7310*/  BSYNC B1 ;  /* 0x0000000000017941 */ /* 0x000fea0003800000 */
.L_x_61447:
        /* <DEDUP_REMOVED lines=8> */
.L_x_61443:
        /* <DEDUP_REMOVED lines=12> */
.L_x_61452:
[----:B------:R-:W-:Y:S02]  /*7460*/  IMAD.MOV.U32 R13, RZ, RZ, R6 ;  /* 0x000000ffff0d7224 */ /* 0x000fe400078e0006 */
.L_x_61453:
[----:B------:R-:W-:Y:S05]  /*7470*/  BSYNC B1 ;  /* 0x0000000000017941 */ /* 0x000fea0003800000 */
.L_x_61451:
        /* <DEDUP_REMOVED lines=16> */
.L_x_61457:
[----:B------:R-:W-:Y:S05]  /*7580*/  BSYNC B2 ;  /* 0x0000000000027941 */ /* 0x000fea0003800000 */
.L_x_61456:
        /* <DEDUP_REMOVED lines=44> */
.L_x_61455:
[----:B------:R-:W-:Y:S05]  /*7850*/  BSYNC B1 ;  /* 0x0000000000017941 */ /* 0x000fea0003800000 */
.L_x_61454:
        /* <DEDUP_REMOVED lines=11> */
.L_x_61458:
        /* <DEDUP_REMOVED lines=12> */
.L_x_61461:
[----:B------:R-:W-:Y:S02]  /*79d0*/  IMAD.MOV.U32 R0, RZ, RZ, R6 ;  /* 0x000000ffff007224 */ /* 0x000fe400078e0006 */
.L_x_61462:
[----:B------:R-:W-:Y:S05]  /*79e0*/  BSYNC B1 ;  /* 0x0000000000017941 */ /* 0x000fea0003800000 */
.L_x_61460:
        /* <DEDUP_REMOVED lines=16> */
.L_x_61466:
[----:B------:R-:W-:Y:S05]  /*7af0*/  BSYNC B2 ;  /* 0x0000000000027941 */ /* 0x000fea0003800000 */
.L_x_61465:
        /* <DEDUP_REMOVED lines=44> */
.L_x_61464:
[----:B------:R-:W-:Y:S05]  /*7dc0*/  BSYNC B1 ;  /* 0x0000000000017941 */ /* 0x000fea0003800000 */
.L_x_61463:
        /* <DEDUP_REMOVED lines=8> */
.L_x_61459:
        /* <DEDUP_REMOVED lines=25> */
.L_x_61467:
[----:B------:R-:W-:Y:S01]  /*7fe0*/  ISETP.NE.AND P1, PT, R20, 0x1, PT ;  /* 0x000000011400780c */ /* 0x000fe20003f25270 */
[----:B------:R1:W5:Y:S01]  /*7ff0*/  @P5 LDG.E.128 R100, [R14.64] ;  /* 0x0000000a0e645981 */ /* 0x000362000c1e1d00 */
[----:B------:R-:W-:Y:S01]  /*8000*/  BSSY B1, `(.L_x_61468) ;  /* 0x0000010000017945 */ /* 0x000fe20003800000 */
[----:B-1----:R-:W-:-:S05]  /*8010*/  @P0 IMAD.WIDE.U32 R14, R116, R161, c[0x0][0x180] ;  /* 0x00006000740e0625 */ /* 0x002fca00078e00a1 */
[----:B------:R1:W5:Y:S02]  /*8020*/  @P0 LDG.E.128 R96, [R14.64] ;  /* 0x0000000a0e600981 */ /* 0x000364000c1e1d00 */
[----:B-1----:R-:W-:-:S05]  /*8030*/  IMAD.WIDE.U32 R14, R116, R161, c[0x0][0x170] ;  /* 0x00005c00740e7625 */ /* 0x002fca00078e00a1 */
[----:B0-----:R0:W5:Y:S02]  /*8040*/  LDG.E.128 R16, [R14.64] ;  /* 0x0000000a0e107981 */ /* 0x001164000c1e1d00 */
        /* <DEDUP_REMOVED lines=10> */
.L_x_61469:
[----:B------:R-:W-:Y:S02]  /*80f0*/  IMAD.MOV.U32 R13, RZ, RZ, R6 ;  /* 0x000000ffff0d7224 */ /* 0x000fe400078e0006 */
.L_x_61470:
[----:B------:R-:W-:Y:S05]  /*8100*/  BSYNC B1 ;  /* 0x0000000000017941 */ /* 0x000fea0003800000 */
.L_x_61468:
        /* <DEDUP_REMOVED lines=16> */
.L_x_61474:
[----:B------:R-:W-:Y:S05]  /*8210*/  BSYNC B2 ;  /* 0x0000000000027941 */ /* 0x000fea0003800000 */
.L_x_61473:
        /* <DEDUP_REMOVED lines=44> */
.L_x_61472:
[----:B------:R-:W-:Y:S05]  /*84e0*/  BSYNC B1 ;  /* 0x0000000000017941 */ /* 0x000fea0003800000 */
.L_x_61471:
[----:B------:R-:W0:Y:S01]  /*84f0*/  I2F.U32 R13, R13 ;  /* 0x0000000d000d7306 */ /* 0x000e220000201000 */
[----:B------:R-:W-:Y:S01]  /*8500*/  ISETP.NE.AND P6, PT, R118, RZ, PT ;  /* 0x000000ff7600720c */ /* 0x000fe20003fc5270 */
        /* <DEDUP_REMOVED lines=10> */
.L_x_61475:
        /* <DEDUP_REMOVED lines=12> */
.L_x_61478:
[----:B------:R-:W-:Y:S02]  /*8670*/  IMAD.MOV.U32 R10, RZ, RZ, R6 ;  /* 0x000000ffff0a7224 */ /* 0x000fe400078e0006 */
.L_x_61479:
[----:B------:R-:W-:Y:S05]  /*8680*/  BSYNC B1 ;  /* 0x0000000000017941 */ /* 0x000fea0003800000 */
.L_x_61477:
        /* <DEDUP_REMOVED lines=16> */
.L_x_61483:
[----:B------:R-:W-:Y:S05]  /*8790*/  BSYNC B2 ;  /* 0x0000000000027941 */ /* 0x000fea0003800000 */
.L_x_61482:
        /* <DEDUP_REMOVED lines=44> */
.L_x_61481:
[----:B------:R-:W-:Y:S05]  /*8a60*/  BSYNC B1 ;  /* 0x0000000000017941 */ /* 0x000fea0003800000 */
.L_x_61480:
        /* <DEDUP_REMOVED lines=8> */
.L_x_61476:
        /* <DEDUP_REMOVED lines=12> */
.L_x_61485:
[----:B------:R-:W-:Y:S02]  /*8bb0*/  IMAD.MOV.U32 R13, RZ, RZ, R6 ;  /* 0x000000ffff0d7224 */ /* 0x000fe400078e0006 */
.L_x_61486:
[----:B------:R-:W-:Y:S05]  /*8bc0*/  BSYNC B1 ;  /* 0x0000000000017941 */ /* 0x000fea0003800000 */
.L_x_61484:
        /* <DEDUP_REMOVED lines=16> */
.L_x_61490:
[----:B------:R-:W-:Y:S05]  /*8cd0*/  BSYNC B2 ;  /* 0x0000000000027941 */ /* 0x000fea0003800000 */
.L_x_61489:
        /* <DEDUP_REMOVED lines=44> */
.L_x_61488:
[----:B------:R-:W-:Y:S05]  /*8fa0*/  BSYNC B1 ;  /* 0x0000000000017941 */ /* 0x000fea0003800000 */
.L_x_61487:
        /* <DEDUP_REMOVED lines=11> */
.L_x_61491:
        /* <DEDUP_REMOVED lines=12> */
.L_x_61494:
[----:B------:R-:W-:Y:S02]  /*9120*/  IMAD.MOV.U32 R11, RZ, RZ, R6 ;  /* 0x000000ffff0b7224 */ /* 0x000fe400078e0006 */
.L_x_61495:
[----:B------:R-:W-:Y:S05]  /*9130*/  BSYNC B1 ;  /* 0x0000000000017941 */ /* 0x000fea0003800000 */
.L_x_61493:
        /* <DEDUP_REMOVED lines=16> */
.L_x_61499:
[----:B------:R-:W-:Y:S05]  /*9240*/  BSYNC B2 ;  /* 0x0000000000027941 */ /* 0x000fea0003800000 */
.L_x_61498:
        /* <DEDUP_REMOVED lines=44> */
.L_x_61497:
[----:B------:R-:W-:Y:S05]  /*9510*/  BSYNC B1 ;  /* 0x0000000000017941 */ /* 0x000fea0003800000 */
.L_x_61496:
        /* <DEDUP_REMOVED lines=8> */
.L_x_61492:
        /* <DEDUP_REMOVED lines=12> */
.L_x_61501:
[----:B------:R-:W-:Y:S02]  /*9660*/  IMAD.MOV.U32 R13, RZ, RZ, R6 ;  /* 0x000000ffff0d7224 */ /* 0x000fe400078e0006 */
.L_x_61502:
[----:B------:R-:W-:Y:S05]  /*9670*/  BSYNC B1 ;  /* 0x0000000000017941 */ /* 0x000fea0003800000 */
.L_x_61500:
        /* <DEDUP_REMOVED lines=16> */
.L_x_61506:
[----:B------:R-:W-:Y:S05]  /*9780*/  BSYNC B2 ;  /* 0x0000000000027941 */ /* 0x000fea0003800000 */
.L_x_61505:
        /* <DEDUP_REMOVED lines=44> */
.L_x_61504:
[----:B------:R-:W-:Y:S05]  /*9a50*/  BSYNC B1 ;  /* 0x0000000000017941 */ /* 0x000fea0003800000 */
.L_x_61503:
        /* <DEDUP_REMOVED lines=11> */
.L_x_61507:
        /* <DEDUP_REMOVED lines=12> */
.L_x_61510:
[----:B------:R-:W-:Y:S02]  /*9bd0*/  IMAD.MOV.U32 R12, RZ, RZ, R6 ;  /* 0x000000ffff0c7224 */ /* 0x000fe400078e0006 */
.L_x_61511:
[----:B------:R-:W-:Y:S05]  /*9be0*/  BSYNC B1 ;  /* 0x0000000000017941 */ /* 0x000fea0003800000 */
.L_x_61509:
        /* <DEDUP_REMOVED lines=16> */
.L_x_61515:
[----:B------:R-:W-:Y:S05]  /*9cf0*/  BSYNC B2 ;  /* 0x0000000000027941 */ /* 0x000fea0003800000 */
.L_x_61514:
        /* <DEDUP_REMOVED lines=44> */
.L_x_61513:
[----:B------:R-:W-:Y:S05]  /*9fc0*/  BSYNC B1 ;  /* 0x0000000000017941 */ /* 0x000fea0003800000 */
.L_x_61512:
        /* <DEDUP_REMOVED lines=8> */
.L_x_61508:
        /* <DEDUP_REMOVED lines=12> */
.L_x_61517:
[----:B------:R-:W-:Y:S02]  /*a110*/  IMAD.MOV.U32 R13, RZ, RZ, R6 ;  /* 0x000000ffff0d7224 */ /* 0x000fe400078e0006 */
.L_x_61518:
[----:B------:R-:W-:Y:S05]  /*a120*/  BSYNC B1 ;  /* 0x0000000000017941 */ /* 0x000fea0003800000 */
.L_x_61516:
        /* <DEDUP_REMOVED lines=16> */
.L_x_61522:
[----:B------:R-:W-:Y:S05]  /*a230*/  BSYNC B2 ;  /* 0x0000000000027941 */ /* 0x000fea0003800000 */
.L_x_61521:
        /* <DEDUP_REMOVED lines=44> */
.L_x_61520:
[----:B------:R-:W-:Y:S05]  /*a500*/  BSYNC B1 ;  /* 0x0000000000017941 */ /* 0x000fea0003800000 */
.L_x_61519:
        /* <DEDUP_REMOVED lines=11> */
.L_x_61523:
        /* <DEDUP_REMOVED lines=12> */
.L_x_61526:
[----:B------:R-:W-:Y:S02]  /*a680*/  IMAD.MOV.U32 R0, RZ, RZ, R6 ;  /* 0x000000ffff007224 */ /* 0x000fe400078e0006 */
.L_x_61527:
[----:B------:R-:W-:Y:S05]  /*a690*/  BSYNC B1 ;  /* 0x0000000000017941 */ /* 0x000fea0003800000 */
.L_x_61525:
        /* <DEDUP_REMOVED lines=16> */
.L_x_61531:
[----:B------:R-:W-:Y:S05]  /*a7a0*/  BSYNC B2 ;  /* 0x0000000000027941 */ /* 0x000fea0003800000 */
.L_x_61530:
        /* <DEDUP_REMOVED lines=44> */
.L_x_61529:
[----:B------:R-:W-:Y:S05]  /*aa70*/  BSYNC B1 ;  /* 0x0000000000017941 */ /* 0x000fea0003800000 */
.L_x_61528:
        /* <DEDUP_REMOVED lines=8> */
.L_x_61524:
        /* <DEDUP_REMOVED lines=24> */
.L_x_61532:
        /* <DEDUP_REMOVED lines=17> */
.L_x_61534:
[----:B------:R-:W-:Y:S02]  /*ad90*/  MOV R13, R6 ;  /* 0x00000006000d7202 */ /* 0x000fe40000000f00 */
.L_x_61535:
[----:B------:R-:W-:Y:S05]  /*ada0*/  BSYNC B1 ;  /* 0x0000000000017941 */ /* 0x000fea0003800000 */
.L_x_61533:
        /* <DEDUP_REMOVED lines=16> */
.L_x_61539:
[----:B------:R-:W-:Y:S05]  /*aeb0*/  BSYNC B2 ;  /* 0x0000000000027941 */ /* 0x000fea0003800000 */
.L_x_61538:
        /* <DEDUP_REMOVED lines=44> */
.L_x_61537:
[----:B------:R-:W-:Y:S05]  /*b180*/  BSYNC B1 ;  /* 0x0000000000017941 */ /* 0x000fea0003800000 */
.L_x_61536:
        /* <DEDUP_REMOVED lines=9> */
[----:B------:R-:W-:Y:S01]  /*b220*/  MOV R15, R14 ;  /* 0x0000000e000f7202 */ /* 0x000fe20000000f00 */
[----:B------:R-:W-:Y:S01]  /*b230*/  FADD.FTZ R80, R96, R80 ;  /* 0x0000005060507221 */ /* 0x000fe20000010000 */
[----:B------:R-:W-:Y:S05]  /*b240*/  BRA `(.L_x_61541) ;  /* 0x0000054000007947 */ /* 0x000fea0003800000 */
.L_x_61540:
        /* <DEDUP_REMOVED lines=12> */
.L_x_61543:
[----:B------:R-:W-:Y:S02]  /*b310*/  MOV R10, R6 ;  /* 0x00000006000a7202 */ /* 0x000fe40000000f00 */
.L_x_61544:
[----:B------:R-:W-:Y:S05]  /*b320*/  BSYNC B1 ;  /* 0x0000000000017941 */ /* 0x000fea0003800000 */
.L_x_61542:
        /* <DEDUP_REMOVED lines=16> */
.L_x_61548:
[----:B------:R-:W-:Y:S05]  /*b430*/  BSYNC B2 ;  /* 0x0000000000027941 */ /* 0x000fea0003800000 */
.L_x_61547:
        /* <DEDUP_REMOVED lines=44> */
.L_x_61546:
[----:B------:R-:W-:Y:S05]  /*b700*/  BSYNC B1 ;  /* 0x0000000000017941 */ /* 0x000fea0003800000 */
.L_x_61545:
        /* <DEDUP_REMOVED lines=8> */
.L_x_61541:
        /* <DEDUP_REMOVED lines=12> */
.L_x_61550:
[----:B------:R-:W-:Y:S02]  /*b850*/  IMAD.MOV.U32 R13, RZ, RZ, R6 ;  /* 0x000000ffff0d7224 */ /* 0x000fe400078e0006 */
.L_x_61551:
[----:B------:R-:W-:Y:S05]  /*b860*/  BSYNC B1 ;  /* 0x0000000000017941 */ /* 0x000fea0003800000 */
.L_x_61549:
        /* <DEDUP_REMOVED lines=16> */
.L_x_61555:
[----:B------:R-:W-:Y:S05]  /*b970*/  BSYNC B2 ;  /* 0x0000000000027941 */ /* 0x000fea0003800000 */
.L_x_61554:
        /* <DEDUP_REMOVED lines=44> */
.L_x_61553:
[----:B------:R-:W-:Y:S05]  /*bc40*/  BSYNC B1 ;  /* 0x0000000000017941 */ /* 0x000fea0003800000 */
.L_x_61552:
        /* <DEDUP_REMOVED lines=11> */
.L_x_61556:
        /* <DEDUP_REMOVED lines=12> */
.L_x_61559:
[----:B------:R-:W-:Y:S02]  /*bdc0*/  IMAD.MOV.U32 R11, RZ, RZ, R6 ;  /* 0x000000ffff0b7224 */ /* 0x000fe400078e0006 */
.L_x_61560:
[----:B------:R-:W-:Y:S05]  /*bdd0*/  BSYNC B1 ;  /* 0x0000000000017941 */ /* 0x000fea0003800000 */
.L_x_61558:
        /* <DEDUP_REMOVED lines=16> */
.L_x_61564:
[----:B------:R-:W-:Y:S05]  /*bee0*/  BSYNC B2 ;  /* 0x0000000000027941 */ /* 0x000fea0003800000 */
.L_x_61563:
        /* <DEDUP_REMOVED lines=44> */
.L_x_61562:
[----:B------:R-:W-:Y:S05]  /*c1b0*/  BSYNC B1 ;  /* 0x0000000000017941 */ /* 0x000fea0003800000 */
.L_x_61561:
        /* <DEDUP_REMOVED lines=8> */
.L_x_61557:
        /* <DEDUP_REMOVED lines=12> */
.L_x_61566:
[----:B------:R-:W-:Y:S02]  /*c300*/  MOV R13, R6 ;  /* 0x00000006000d7202 */ /* 0x000fe40000000f00 */
.L_x_61567:
[----:B------:R-:W-:Y:S05]  /*c310*/  BSYNC B1 ;  /* 0x0000000000017941 */ /* 0x000fea0003800000 */
.L_x_61565:
        /* <DEDUP_REMOVED lines=16> */
.L_x_61571:
[----:B------:R-:W-:Y:S05]  /*c420*/  BSYNC B2 ;  /* 0x0000000000027941 */ /* 0x000fea0003800000 */
.L_x_61570:
        /* <DEDUP_REMOVED lines=44> */
.L_x_61569:
[----:B------:R-:W-:Y:S05]  /*c6f0*/  BSYNC B1 ;  /* 0x0000000000017941 */ /* 0x000fea0003800000 */
.L_x_61568:
        /* <DEDUP_REMOVED lines=11> */
.L_x_61572:
        /* <DEDUP_REMOVED lines=12> */
.L_x_61575:
[----:B------:R-:W-:Y:S02]  /*c870*/  MOV R14, R6 ;  /* 0x00000006000e7202 */ /* 0x000fe40000000f00 */
.L_x_61576:
[----:B------:R-:W-:Y:S05]  /*c880*/  BSYNC B1 ;  /* 0x0000000000017941 */ /* 0x000fea0003800000 */
.L_x_61574:
        /* <DEDUP_REMOVED lines=16> */
.L_x_61580:
[----:B------:R-:W-:Y:S05]  /*c990*/  BSYNC B2 ;  /* 0x0000000000027941 */ /* 0x000fea0003800000 */
.L_x_61579:
        /* <DEDUP_REMOVED lines=44> */
.L_x_61578:
[----:B------:R-:W-:Y:S05]  /*cc60*/  BSYNC B1 ;  /* 0x0000000000017941 */ /* 0x000fea0003800000 */
.L_x_61577:
        /* <DEDUP_REMOVED lines=8> */
.L_x_61573:
        /* <DEDUP_REMOVED lines=12> */
.L_x_61582:
[----:B------:R-:W-:Y:S02]  /*cdb0*/  IMAD.MOV.U32 R13, RZ, RZ, R6 ;  /* 0x000000ffff0d7224 */ /* 0x000fe400078e0006 */
.L_x_61583:
[----:B------:R-:W-:Y:S05]  /*cdc0*/  BSYNC B1 ;  /* 0x0000000000017941 */ /* 0x000fea0003800000 */
.L_x_61581:
        /* <DEDUP_REMOVED lines=16> */
.L_x_61587:
[----:B------:R-:W-:Y:S05]  /*ced0*/  BSYNC B2 ;  /* 0x0000000000027941 */ /* 0x000fea0003800000 */
.L_x_61586:
        /* <DEDUP_REMOVED lines=44> */
.L_x_61585:
[----:B------:R-:W-:Y:S05]  /*d1a0*/  BSYNC B1 ;  /* 0x0000000000017941 */ /* 0x000fea0003800000 */
.L_x_61584:
        /* <DEDUP_REMOVED lines=11> */
.L_x_61588:
        /* <DEDUP_REMOVED lines=12> */
.L_x_61591:
[----:B------:R-:W-:Y:S02]  /*d320*/  IMAD.MOV.U32 R0, RZ, RZ, R6 ;  /* 0x000000ffff007224 */ /* 0x000fe400078e0006 */
.L_x_61592:
[----:B------:R-:W-:Y:S05]  /*d330*/  BSYNC B1 ;  /* 0x0000000000017941 */ /* 0x000fea0003800000 */
.L_x_61590:
        /* <DEDUP_REMOVED lines=16> */
.L_x_61596:
[----:B------:R-:W-:Y:S05]  /*d440*/  BSYNC B2 ;  /* 0x0000000000027941 */ /* 0x000fea0003800000 */
.L_x_61595:
        /* <DEDUP_REMOVED lines=44> */
.L_x_61594:
[----:B------:R-:W-:Y:S05]  /*d710*/  BSYNC B1 ;  /* 0x0000000000017941 */ /* 0x000fea0003800000 */
.L_x_61593:
        /* <DEDUP_REMOVED lines=8> */
.L_x_61589:
        /* <DEDUP_REMOVED lines=24> */
.L_x_61597:
        /* <DEDUP_REMOVED lines=17> */
.L_x_61599:
[----:B------:R-:W-:Y:S02]  /*da30*/  IMAD.MOV.U32 R13, RZ, RZ, R6 ;  /* 0x000000ffff0d7224 */ /* 0x000fe400078e0006 */
.L_x_61600:
[----:B------:R-:W-:Y:S05]  /*da40*/  BSYNC B1 ;  /* 0x0000000000017941 */ /* 0x000fea0003800000 */
.L_x_61598:
        /* <DEDUP_REMOVED lines=16> */
.L_x_61604:
[----:B------:R-:W-:Y:S05]  /*db50*/  BSYNC B2 ;  /* 0x0000000000027941 */ /* 0x000fea0003800000 */
.L_x_61603:
        /* <DEDUP_REMOVED lines=44> */
.L_x_61602:
[----:B------:R-:W-:Y:S05]  /*de20*/  BSYNC B1 ;  /* 0x0000000000017941 */ /* 0x000fea0003800000 */
.L_x_61601:
        /* <DEDUP_REMOVED lines=12> */
.L_x_61605:
        /* <DEDUP_REMOVED lines=12> */
.L_x_61608:
[----:B------:R-:W-:Y:S02]  /*dfb0*/  IMAD.MOV.U32 R10, RZ, RZ, R6 ;  /* 0x000000ffff0a7224 */ /* 0x000fe400078e0006 */
.L_x_61609:
[----:B------:R-:W-:Y:S05]  /*dfc0*/  BSYNC B1 ;  /* 0x0000000000017941 */ /* 0x000fea0003800000 */
.L_x_61607:
        /* <DEDUP_REMOVED lines=16> */
.L_x_61613:
[----:B------:R-:W-:Y:S05]  /*e0d0*/  BSYNC B2 ;  /* 0x0000000000027941 */ /* 0x000fea0003800000 */
.L_x_61612:
        /* <DEDUP_REMOVED lines=44> */
.L_x_61611:
[----:B------:R-:W-:Y:S05]  /*e3a0*/  BSYNC B1 ;  /* 0x0000000000017941 */ /* 0x000fea0003800000 */
.L_x_61610:
        /* <DEDUP_REMOVED lines=8> */
.L_x_61606:
        /* <DEDUP_REMOVED lines=12> */
.L_x_61615:
[----:B------:R-:W-:Y:S02]  /*e4f0*/  IMAD.MOV.U32 R13, RZ, RZ, R6 ;  /* 0x000000ffff0d7224 */ /* 0x000fe400078e0006 */
.L_x_61616:
[----:B------:R-:W-:Y:S05]  /*e500*/  BSYNC B1 ;  /* 0x0000000000017941 */ /* 0x000fea0003800000 */
.L_x_61614:
        /* <DEDUP_REMOVED lines=16> */
.L_x_61620:
[----:B------:R-:W-:Y:S05]  /*e610*/  BSYNC B2 ;  /* 0x0000000000027941 */ /* 0x000fea0003800000 */
.L_x_61619:
        /* <DEDUP_REMOVED lines=44> */
.L_x_61618:
[----:B------:R-:W-:Y:S05]  /*e8e0*/  BSYNC B1 ;  /* 0x0000000000017941 */ /* 0x000fea0003800000 */
.L_x_61617:
        /* <DEDUP_REMOVED lines=11> */
.L_x_61621:
        /* <DEDUP_REMOVED lines=12> */
.L_x_61624:
[----:B------:R-:W-:Y:S02]  /*ea60*/  IMAD.MOV.U32 R11, RZ, RZ, R6 ;  /* 0x000000ffff0b7224 */ /* 0x000fe400078e0006 */
.L_x_61625:
[----:B------:R-:W-:Y:S05]  /*ea70*/  BSYNC B1 ;  /* 0x0000000000017941 */ /* 0x000fea0003800000 */
.L_x_61623:
        /* <DEDUP_REMOVED lines=16> */
.L_x_61629:
[----:B------:R-:W-:Y:S05]  /*eb80*/  BSYNC B2 ;  /* 0x0000000000027941 */ /* 0x000fea0003800000 */
.L_x_61628:
        /* <DEDUP_REMOVED lines=44> */
.L_x_61627:
[----:B------:R-:W-:Y:S05]  /*ee50*/  BSYNC B1 ;  /* 0x0000000000017941 */ /* 0x000fea0003800000 */
.L_x_61626:
        /* <DEDUP_REMOVED lines=8> */
.L_x_61622:
        /* <DEDUP_REMOVED lines=12> */
.L_x_61631:
[----:B------:R-:W-:Y:S02]  /*efa0*/  IMAD.MOV.U32 R13, RZ, RZ, R6 ;  /* 0x000000ffff0d7224 */ /* 0x000fe400078e0006 */
.L_x_61632:
[----:B------:R-:W-:Y:S05]  /*efb0*/  BSYNC B1 ;  /* 0x0000000000017941 */ /* 0x000fea0003800000 */
.L_x_61630:
        /* <DEDUP_REMOVED lines=16> */
.L_x_61636:
[----:B------:R-:W-:Y:S05]  /*f0c0*/  BSYNC B2 ;  /* 0x0000000000027941 */ /* 0x000fea0003800000 */
.L_x_61635:
        /* <DEDUP_REMOVED lines=44> */
.L_x_61634:
[----:B------:R-:W-:Y:S05]  /*f390*/  BSYNC B1 ;  /* 0x0000000000017941 */ /* 0x000fea0003800000 */
.L_x_61633:
        /* <DEDUP_REMOVED lines=11> */
.L_x_61637:
        /* <DEDUP_REMOVED lines=12> */
.L_x_61640:
[----:B------:R-:W-:Y:S02]  /*f510*/  IMAD.MOV.U32 R12, RZ, RZ, R6 ;  /* 0x000000ffff0c7224 */ /* 0x000fe400078e0006 */
.L_x_61641:
[----:B------:R-:W-:Y:S05]  /*f520*/  BSYNC B1 ;  /* 0x0000000000017941 */ /* 0x000fea0003800000 */
.L_x_61639:
        /* <DEDUP_REMOVED lines=16> */
.L_x_61645:
[----:B------:R-:W-:Y:S05]  /*f630*/  BSYNC B2 ;  /* 0x0000000000027941 */ /* 0x000fea0003800000 */
.L_x_61644:
        /* <DEDUP_REMOVED lines=44> */
.L_x_61643:
[----:B------:R-:W-:Y:S05]  /*f900*/  BSYNC B1 ;  /* 0x0000000000017941 */ /* 0x000fea0003800000 */
.L_x_61642:
        /* <DEDUP_REMOVED lines=8> */
.L_x_61638:
        /* <DEDUP_REMOVED lines=12> */
.L_x_61647:
[----:B------:R-:W-:Y:S02]  /*fa50*/  IMAD.MOV.U32 R13, RZ, RZ, R6 ;  /* 0x000000ffff0d7224 */ /* 0x000fe400078e0006 */
.L_x_61648:
[----:B------:R-:W-:Y:S05]  /*fa60*/  BSYNC B1 ;  /* 0x0000000000017941 */ /* 0x000fea0003800000 */
.L_x_61646:
        /* <DEDUP_REMOVED lines=16> */
.L_x_61652:
[----:B------:R-:W-:Y:S05]  /*fb70*/  BSYNC B2 ;  /* 0x0000000000027941 */ /* 0x000fea0003800000 */
.L_x_61651:
        /* <DEDUP_REMOVED lines=44> */
.L_x_61650:
[----:B------:R-:W-:Y:S05]  /*fe40*/  BSYNC B1 ;  /* 0x0000000000017941 */ /* 0x000fea0003800000 */
.L_x_61649:
        /* <DEDUP_REMOVED lines=11> */
.L_x_61653:
        /* <DEDUP_REMOVED lines=12> */
.L_x_61656:
[----:B------:R-:W-:Y:S02]  /*ffc0*/  IMAD.MOV.U32 R0, RZ, RZ, R6 ;  /* 0x000000ffff007224 */ /* 0x000fe400078e0006 */
.L_x_61657:
[----:B------:R-:W-:Y:S05]  /*ffd0*/  BSYNC B1 ;  /* 0x0000000000017941 */ /* 0x000fea0003800000 */
.L_x_61655:
        /* <DEDUP_REMOVED lines=16> */
.L_x_61661:
[----:B------:R-:W-:Y:S05]  /*100e0*/  BSYNC B2 ;  /* 0x0000000000027941 */ /* 0x000fea0003800000 */
.L_x_61660:
        /* <DEDUP_REMOVED lines=44> */
.L_x_61659:
[----:B------:R-:W-:Y:S05]  /*103b0*/  BSYNC B1 ;  /* 0x0000000000017941 */ /* 0x000fea0003800000 */
.L_x_61658:
        /* <DEDUP_REMOVED lines=8> */
.L_x_61654:
        /* <DEDUP_REMOVED lines=24> */
.L_x_61662:
        /* <DEDUP_REMOVED lines=17> */
.L_x_61664:
[----:B------:R-:W-:Y:S02]  /*106d0*/  IMAD.MOV.U32 R13, RZ, RZ, R6 ;  /* 0x000000ffff0d7224 */ /* 0x000fe400078e0006 */
.L_x_61665:
[----:B------:R-:W-:Y:S05]  /*106e0*/  BSYNC B1 ;  /* 0x0000000000017941 */ /* 0x000fea0003800000 */
.L_x_61663:
        /* <DEDUP_REMOVED lines=16> */
.L_x_61669:
[----:B------:R-:W-:Y:S05]  /*107f0*/  BSYNC B2 ;  /* 0x0000000000027941 */ /* 0x000fea0003800000 */
.L_x_61668:
        /* <DEDUP_REMOVED lines=44> */
.L_x_61667:
[----:B------:R-:W-:Y:S05]  /*10ac0*/  BSYNC B1 ;  /* 0x0000000000017941 */ /* 0x000fea0003800000 */
.L_x_61666:
        /* <DEDUP_REMOVED lines=12> */
.L_x_61670:
        /* <DEDUP_REMOVED lines=12> */
.L_x_61673:
[----:B------:R-:W-:Y:S02]  /*10c50*/  IMAD.MOV.U32 R10, RZ, RZ, R6 ;  /* 0x000000ffff0a7224 */ /* 0x000fe400078e0006 */
.L_x_61674:
[----:B------:R-:W-:Y:S05]  /*10c60*/  BSYNC B1 ;  /* 0x0000000000017941 */ /* 0x000fea0003800000 */
.L_x_61672:
        /* <DEDUP_REMOVED lines=16> */
.L_x_61678:
[----:B------:R-:W-:Y:S05]  /*10d70*/  BSYNC B2 ;  /* 0x0000000000027941 */ /* 0x000fea0003800000 */
.L_x_61677:
        /* <DEDUP_REMOVED lines=44> */
.L_x_61676:
[----:B------:R-:W-:Y:S05]  /*11040*/  BSYNC B1 ;  /* 0x0000000000017941 */ /* 0x000fea0003800000 */
.L_x_61675:
        /* <DEDUP_REMOVED lines=8> */
.L_x_61671:
        /* <DEDUP_REMOVED lines=12> */
.L_x_61680:
[----:B------:R-:W-:Y:S02]  /*11190*/  MOV R13, R6 ;  /* 0x00000006000d7202 */ /* 0x000fe40000000f00 */
.L_x_61681:
[----:B------:R-:W-:Y:S05]  /*111a0*/  BSYNC B1 ;  /* 0x0000000000017941 */ /* 0x000fea0003800000 */
.L_x_61679:
        /* <DEDUP_REMOVED lines=16> */
.L_x_61685:
[----:B------:R-:W-:Y:S05]  /*112b0*/  BSYNC B2 ;  /* 0x0000000000027941 */ /* 0x000fea0003800000 */
.L_x_61684:
        /* <DEDUP_REMOVED lines=44> */
.L_x_61683:
[----:B------:R-:W-:Y:S05]  /*11580*/  BSYNC B1 ;  /* 0x0000000000017941 */ /* 0x000fea0003800000 */
.L_x_61682:
        /* <DEDUP_REMOVED lines=11> */
.L_x_61686:
        /* <DEDUP_REMOVED lines=12> */
.L_x_61689:
[----:B------:R-:W-:Y:S02]  /*11700*/  MOV R11, R6 ;  /* 0x00000006000b7202 */ /* 0x000fe40000000f00 */
.L_x_61690:
[----:B------:R-:W-:Y:S05]  /*11710*/  BSYNC B1 ;  /* 0x0000000000017941 */ /* 0x000fea0003800000 */
.L_x_61688:
        /* <DEDUP_REMOVED lines=16> */
.L_x_61694:
[----:B------:R-:W-:Y:S05]  /*11820*/  BSYNC B2 ;  /* 0x0000000000027941 */ /* 0x000fea0003800000 */
.L_x_61693:
        /* <DEDUP_REMOVED lines=44> */
.L_x_61692:
[----:B------:R-:W-:Y:S05]  /*11af0*/  BSYNC B1 ;  /* 0x0000000000017941 */ /* 0x000fea0003800000 */
.L_x_61691:
        /* <DEDUP_REMOVED lines=8> */
.L_x_61687:
        /* <DEDUP_REMOVED lines=12> */
.L_x_61696:
[----:B------:R-:W-:Y:S02]  /*11c40*/  IMAD.MOV.U32 R13, RZ, RZ, R6 ;  /* 0x000000ffff0d7224 */ /* 0x000fe400078e0006 */
.L_x_61697:
[----:B------:R-:W-:Y:S05]  /*11c50*/  BSYNC B1 ;  /* 0x0000000000017941 */ /* 0x000fea0003800000 */
.L_x_61695:
        /* <DEDUP_REMOVED lines=16> */
.L_x_61701:
[----:B------:R-:W-:Y:S05]  /*11d60*/  BSYNC B2 ;  /* 0x0000000000027941 */ /* 0x000fea0003800000 */
.L_x_61700:
        /* <DEDUP_REMOVED lines=44> */
.L_x_61699:
[----:B------:R-:W-:Y:S05]  /*12030*/  BSYNC B1 ;  /* 0x0000000000017941 */ /* 0x000fea0003800000 */
.L_x_61698:
        /* <DEDUP_REMOVED lines=11> */
.L_x_61702:
        /* <DEDUP_REMOVED lines=12> */
.L_x_61705:
[----:B------:R-:W-:Y:S02]  /*121b0*/  IMAD.MOV.U32 R15, RZ, RZ, R6 ;  /* 0x000000ffff0f7224 */ /* 0x000fe400078e0006 */
.L_x_61706:
[----:B------:R-:W-:Y:S05]  /*121c0*/  BSYNC B1 ;  /* 0x0000000000017941 */ /* 0x000fea0003800000 */
.L_x_61704:
        /* <DEDUP_REMOVED lines=16> */
.L_x_61710:
[----:B------:R-:W-:Y:S05]  /*122d0*/  BSYNC B2 ;  /* 0x0000000000027941 */ /* 0x000fea0003800000 */
.L_x_61709:
        /* <DEDUP_REMOVED lines=44> */
.L_x_61708:
[----:B------:R-:W-:Y:S05]  /*125a0*/  BSYNC B1 ;  /* 0x0000000000017941 */ /* 0x000fea0003800000 */
.L_x_61707:
        /* <DEDUP_REMOVED lines=8> */
.L_x_61703:
        /* <DEDUP_REMOVED lines=12> */
.L_x_61712:
[----:B------:R-:W-:Y:S02]  /*126f0*/  MOV R13, R6 ;  /* 0x00000006000d7202 */ /* 0x000fe40000000f00 */
.L_x_61713:
[----:B------:R-:W-:Y:S05]  /*12700*/  BSYNC B1 ;  /* 0x0000000000017941 */ /* 0x000fea0003800000 */
.L_x_61711:
        /* <DEDUP_REMOVED lines=16> */
.L_x_61717:
[----:B------:R-:W-:Y:S05]  /*12810*/  BSYNC B2 ;  /* 0x0000000000027941 */ /* 0x000fea0003800000 */
.L_x_61716:
        /* <DEDUP_REMOVED lines=44> */
.L_x_61715:
[----:B------:R-:W-:Y:S05]  /*12ae0*/  BSYNC B1 ;  /* 0x0000000000017941 */ /* 0x000fea0003800000 */
.L_x_61714:
        /* <DEDUP_REMOVED lines=11> */
.L_x_61718:
        /* <DEDUP_REMOVED lines=12> */
.L_x_61721:
[----:B------:R-:W-:Y:S02]  /*12c60*/  MOV R0, R6 ;  /* 0x0000000600007202 */ /* 0x000fe40000000f00 */
.L_x_61722:
[----:B------:R-:W-:Y:S05]  /*12c70*/  BSYNC B1 ;  /* 0x0000000000017941 */ /* 0x000fea0003800000 */
.L_x_61720:
        /* <DEDUP_REMOVED lines=16> */
.L_x_61726:
[----:B------:R-:W-:Y:S05]  /*12d80*/  BSYNC B2 ;  /* 0x0000000000027941 */ /* 0x000fea0003800000 */
.L_x_61725:
        /* <DEDUP_REMOVED lines=44> */
.L_x_61724:
[----:B------:R-:W-:Y:S05]  /*13050*/  BSYNC B1 ;  /* 0x0000000000017941 */ /* 0x000fea0003800000 */
.L_x_61723:
        /* <DEDUP_REMOVED lines=8> */
.L_x_61719:
        /* <DEDUP_REMOVED lines=24> */
.L_x_61727:
        /* <DEDUP_REMOVED lines=17> */
.L_x_61729:
[----:B------:R-:W-:Y:S02]  /*13370*/  IMAD.MOV.U32 R13, RZ, RZ, R6 ;  /* 0x000000ffff0d7224 */ /* 0x000fe400078e0006 */
.L_x_61730:
[----:B------:R-:W-:Y:S05]  /*13380*/  BSYNC B1 ;  /* 0x0000000000017941 */ /* 0x000fea0003800000 */
.L_x_61728:
        /* <DEDUP_REMOVED lines=16> */
.L_x_61734:
[----:B------:R-:W-:Y:S05]  /*13490*/  BSYNC B2 ;  /* 0x0000000000027941 */ /* 0x000fea0003800000 */
.L_x_61733:
        /* <DEDUP_REMOVED lines=44> */
.L_x_61732:
[----:B------:R-:W-:Y:S05]  /*13760*/  BSYNC B1 ;  /* 0x0000000000017941 */ /* 0x000fea0003800000 */
.L_x_61731:
        /* <DEDUP_REMOVED lines=12> */
.L_x_61735:
        /* <DEDUP_REMOVED lines=12> */
.L_x_61738:
[----:B------:R-:W-:Y:S02]  /*138f0*/  IMAD.MOV.U32 R10, RZ, RZ, R6 ;  /* 0x000000ffff0a7224 */ /* 0x000fe400078e0006 */
.L_x_61739:
[----:B------:R-:W-:Y:S05]  /*13900*/  BSYNC B1 ;  /* 0x0000000000017941 */ /* 0x000fea0003800000 */
.L_x_61737:
        /* <DEDUP_REMOVED lines=16> */
.L_x_61743:
[----:B------:R-:W-:Y:S05]  /*13a10*/  BSYNC B2 ;  /* 0x0000000000027941 */ /* 0x000fea0003800000 */
.L_x_61742:
        /* <DEDUP_REMOVED lines=44> */
.L_x_61741:
[----:B------:R-:W-:Y:S05]  /*13ce0*/  BSYNC B1 ;  /* 0x0000000000017941 */ /* 0x000fea0003800000 */
.L_x_61740:
        /* <DEDUP_REMOVED lines=8> */
.L_x_61736:
        /* <DEDUP_REMOVED lines=12> */
.L_x_61745:
[----:B------:R-:W-:Y:S02]  /*13e30*/  IMAD.MOV.U32 R13, RZ, RZ, R6 ;  /* 0x000000ffff0d7224 */ /* 0x000fe400078e0006 */
.L_x_61746:
[----:B------:R-:W-:Y:S05]  /*13e40*/  BSYNC B1 ;  /* 0x0000000000017941 */ /* 0x000fea0003800000 */
.L_x_61744:
        /* <DEDUP_REMOVED lines=16> */
.L_x_61750:
[----:B------:R-:W-:Y:S05]  /*13f50*/  BSYNC B2 ;  /* 0x0000000000027941 */ /* 0x000fea0003800000 */
.L_x_61749:
        /* <DEDUP_REMOVED lines=44> */
.L_x_61748:
[----:B------:R-:W-:Y:S05]  /*14220*/  BSYNC B1 ;  /* 0x0000000000017941 */ /* 0x000fea0003800000 */
.L_x_61747:
        /* <DEDUP_REMOVED lines=11> */
.L_x_61751:
        /* <DEDUP_REMOVED lines=12> */
.L_x_61754:
[----:B------:R-:W-:Y:S02]  /*143a0*/  IMAD.MOV.U32 R11, RZ, RZ, R6 ;  /* 0x000000ffff0b7224 */ /* 0x000fe400078e0006 */
.L_x_61755:
[----:B------:R-:W-:Y:S05]  /*143b0*/  BSYNC B1 ;  /* 0x0000000000017941 */ /* 0x000fea0003800000 */
.L_x_61753:
        /* <DEDUP_REMOVED lines=16> */
.L_x_61759:
[----:B------:R-:W-:Y:S05]  /*144c0*/  BSYNC B2 ;  /* 0x0000000000027941 */ /* 0x000fea0003800000 */
.L_x_61758:
        /* <DEDUP_REMOVED lines=44> */
.L_x_61757:
[----:B------:R-:W-:Y:S05]  /*14790*/  BSYNC B1 ;  /* 0x0000000000017941 */ /* 0x000fea0003800000 */
.L_x_61756:
        /* <DEDUP_REMOVED lines=8> */
.L_x_61752:
        /* <DEDUP_REMOVED lines=12> */
.L_x_61761:
[----:B------:R-:W-:Y:S02]  /*148e0*/  IMAD.MOV.U32 R13, RZ, RZ, R6 ;  /* 0x000000ffff0d7224 */ /* 0x000fe400078e0006 */
.L_x_61762:
[----:B------:R-:W-:Y:S05]  /*148f0*/  BSYNC B1 ;  /* 0x0000000000017941 */ /* 0x000fea0003800000 */
.L_x_61760:
        /* <DEDUP_REMOVED lines=16> */
.L_x_61766:
[----:B------:R-:W-:Y:S05]  /*14a00*/  BSYNC B2 ;  /* 0x0000000000027941 */ /* 0x000fea0003800000 */
.L_x_61765:
        /* <DEDUP_REMOVED lines=44> */
.L_x_61764:
[----:B------:R-:W-:Y:S05]  /*14cd0*/  BSYNC B1 ;  /* 0x0000000000017941 */ /* 0x000fea0003800000 */
.L_x_61763:
        /* <DEDUP_REMOVED lines=11> */
.L_x_61767:
        /* <DEDUP_REMOVED lines=12> */
.L_x_61770:
[----:B------:R-:W-:Y:S02]  /*14e50*/  IMAD.MOV.U32 R12, RZ, RZ, R6 ;  /* 0x000000ffff0c7224 */ /* 0x000fe400078e0006 */
.L_x_61771:
[----:B------:R-:W-:Y:S05]  /*14e60*/  BSYNC B1 ;  /* 0x0000000000017941 */ /* 0x000fea0003800000 */
.L_x_61769:
        /* <DEDUP_REMOVED lines=16> */
.L_x_61775:
[----:B------:R-:W-:Y:S05]  /*14f70*/  BSYNC B2 ;  /* 0x0000000000027941 */ /* 0x000fea0003800000 */
.L_x_61774:
        /* <DEDUP_REMOVED lines=44> */
.L_x_61773:
[----:B------:R-:W-:Y:S05]  /*15240*/  BSYNC B1 ;  /* 0x0000000000017941 */ /* 0x000fea0003800000 */
.L_x_61772:
        /* <DEDUP_REMOVED lines=8> */
.L_x_61768:
        /* <DEDUP_REMOVED lines=12> */
.L_x_61777:
[----:B------:R-:W-:Y:S02]  /*15390*/  IMAD.MOV.U32 R13, RZ, RZ, R6 ;  /* 0x000000ffff0d7224 */ /* 0x000fe400078e0006 */
.L_x_61778:
[----:B------:R-:W-:Y:S05]  /*153a0*/  BSYNC B1 ;  /* 0x0000000000017941 */ /* 0x000fea0003800000 */
.L_x_61776:
        /* <DEDUP_REMOVED lines=16> */
.L_x_61782:
[----:B------:R-:W-:Y:S05]  /*154b0*/  BSYNC B2 ;  /* 0x0000000000027941 */ /* 0x000fea0003800000 */
.L_x_61781:
        /* <DEDUP_REMOVED lines=44> */
.L_x_61780:
[----:B------:R-:W-:Y:S05]  /*15780*/  BSYNC B1 ;  /* 0x0000000000017941 */ /* 0x000fea0003800000 */
.L_x_61779:
        /* <DEDUP_REMOVED lines=11> */
.L_x_61783:
        /* <DEDUP_REMOVED lines=12> */
.L_x_61786:
[----:B------:R-:W-:Y:S02]  /*15900*/  IMAD.MOV.U32 R0, RZ, RZ, R6 ;  /* 0x000000ffff007224 */ /* 0x000fe400078e0006 */
.L_x_61787:
[----:B------:R-:W-:Y:S05]  /*15910*/  BSYNC B1 ;  /* 0x0000000000017941 */ /* 0x000fea0003800000 */
.L_x_61785:
        /* <DEDUP_REMOVED lines=16> */
.L_x_61791:
[----:B------:R-:W-:Y:S05]  /*15a20*/  BSYNC B2 ;  /* 0x0000000000027941 */ /* 0x000fea0003800000 */
.L_x_61790:
        /* <DEDUP_REMOVED lines=44> */
.L_x_61789:
[----:B------:R-:W-:Y:S05]  /*15cf0*/  BSYNC B1 ;  /* 0x0000000000017941 */ /* 0x000fea0003800000 */
.L_x_61788:
        /* <DEDUP_REMOVED lines=8> */
.L_x_61784:
        /* <DEDUP_REMOVED lines=24> */
.L_x_61792:
        /* <DEDUP_REMOVED lines=17> */
.L_x_61794:
[----:B------:R-:W-:Y:S02]  /*16010*/  MOV R13, R6 ;  /* 0x00000006000d7202 */ /* 0x000fe40000000f00 */
.L_x_61795:
[----:B------:R-:W-:Y:S05]  /*16020*/  BSYNC B1 ;  /* 0x0000000000017941 */ /* 0x000fea0003800000 */
.L_x_61793:
        /* <DEDUP_REMOVED lines=16> */
.L_x_61799:
[----:B------:R-:W-:Y:S05]  /*16130*/  BSYNC B2 ;  /* 0x0000000000027941 */ /* 0x000fea0003800000 */
.L_x_61798:
        /* <DEDUP_REMOVED lines=44> */
.L_x_61797:
[----:B------:R-:W-:Y:S05]  /*16400*/  BSYNC B1 ;  /* 0x0000000000017941 */ /* 0x000fea0003800000 */
.L_x_61796:
        /* <DEDUP_REMOVED lines=12> */
.L_x_61800:
        /* <DEDUP_REMOVED lines=12> */
.L_x_61803:
[----:B------:R-:W-:Y:S02]  /*16590*/  MOV R10, R6 ;  /* 0x00000006000a7202 */ /* 0x000fe40000000f00 */
.L_x_61804:
[----:B------:R-:W-:Y:S05]  /*165a0*/  BSYNC B1 ;  /* 0x0000000000017941 */ /* 0x000fea0003800000 */
.L_x_61802:
        /* <DEDUP_REMOVED lines=16> */
.L_x_61808:
[----:B------:R-:W-:Y:S05]  /*166b0*/  BSYNC B2 ;  /* 0x0000000000027941 */ /* 0x000fea0003800000 */
.L_x_61807:
        /* <DEDUP_REMOVED lines=44> */
.L_x_61806:
[----:B------:R-:W-:Y:S05]  /*16980*/  BSYNC B1 ;  /* 0x0000000000017941 */ /* 0x000fea0003800000 */
.L_x_61805:
        /* <DEDUP_REMOVED lines=8> */
.L_x_61801:
        /* <DEDUP_REMOVED lines=12> */
.L_x_61810:
[----:B------:R-:W-:Y:S02]  /*16ad0*/  IMAD.MOV.U32 R13, RZ, RZ, R6 ;  /* 0x000000ffff0d7224 */ /* 0x000fe400078e0006 */
.L_x_61811:
[----:B------:R-:W-:Y:S05]  /*16ae0*/  BSYNC B1 ;  /* 0x0000000000017941 */ /* 0x000fea0003800000 */
.L_x_61809:
        /* <DEDUP_REMOVED lines=16> */
.L_x_61815:
[----:B------:R-:W-:Y:S05]  /*16bf0*/  BSYNC B2 ;  /* 0x0000000000027941 */ /* 0x000fea0003800000 */
.L_x_61814:
        /* <DEDUP_REMOVED lines=44> */
.L_x_61813:
[----:B------:R-:W-:Y:S05]  /*16ec0*/  BSYNC B1 ;  /* 0x0000000000017941 */ /* 0x000fea0003800000 */
.L_x_61812:
        /* <DEDUP_REMOVED lines=11> */
.L_x_61816:
        /* <DEDUP_REMOVED lines=12> */
.L_x_61819:
[----:B------:R-:W-:Y:S02]  /*17040*/  IMAD.MOV.U32 R11, RZ, RZ, R6 ;  /* 0x000000ffff0b7224 */ /* 0x000fe400078e0006 */
.L_x_61820:
[----:B------:R-:W-:Y:S05]  /*17050*/  BSYNC B1 ;  /* 0x0000000000017941 */ /* 0x000fea0003800000 */
.L_x_61818:
        /* <DEDUP_REMOVED lines=16> */
.L_x_61824:
[----:B------:R-:W-:Y:S05]  /*17160*/  BSYNC B2 ;  /* 0x0000000000027941 */ /* 0x000fea0003800000 */
.L_x_61823:
        /* <DEDUP_REMOVED lines=44> */
.L_x_61822:
[----:B------:R-:W-:Y:S05]  /*17430*/  BSYNC B1 ;  /* 0x0000000000017941 */ /* 0x000fea0003800000 */
.L_x_61821:
        /* <DEDUP_REMOVED lines=8> */
.L_x_61817:
        /* <DEDUP_REMOVED lines=12> */
.L_x_61826:
[----:B------:R-:W-:Y:S02]  /*17580*/  MOV R13, R6 ;  /* 0x00000006000d7202 */ /* 0x000fe40000000f00 */
.L_x_61827:
[----:B------:R-:W-:Y:S05]  /*17590*/  BSYNC B1 ;  /* 0x0000000000017941 */ /* 0x000fea0003800000 */
.L_x_61825:
        /* <DEDUP_REMOVED lines=16> */
.L_x_61831:
[----:B------:R-:W-:Y:S05]  /*176a0*/  BSYNC B2 ;  /* 0x0000000000027941 */ /* 0x000fea0003800000 */
.L_x_61830:
        /* <DEDUP_REMOVED lines=44> */
.L_x_61829:
[----:B------:R-:W-:Y:S05]  /*17970*/  BSYNC B1 ;  /* 0x0000000000017941 */ /* 0x000fea0003800000 */
.L_x_61828:
        /* <DEDUP_REMOVED lines=11> */
.L_x_61832:
        /* <DEDUP_REMOVED lines=12> */
.L_x_61835:
[----:B------:R-:W-:Y:S02]  /*17af0*/  MOV R15, R6 ;  /* 0x00000006000f7202 */ /* 0x000fe40000000f00 */
.L_x_61836:
[----:B------:R-:W-:Y:S05]  /*17b00*/  BSYNC B1 ;  /* 0x0000000000017941 */ /* 0x000fea0003800000 */
.L_x_61834:
        /* <DEDUP_REMOVED lines=16> */
.L_x_61840:
[----:B------:R-:W-:Y:S05]  /*17c10*/  BSYNC B2 ;  /* 0x0000000000027941 */ /* 0x000fea0003800000 */
.L_x_61839:
        /* <DEDUP_REMOVED lines=44> */
.L_x_61838:
[----:B------:R-:W-:Y:S05]  /*17ee0*/  BSYNC B1 ;  /* 0x0000000000017941 */ /* 0x000fea0003800000 */
.L_x_61837:
        /* <DEDUP_REMOVED lines=8> */
.L_x_61833:
        /* <DEDUP_REMOVED lines=12> */
.L_x_61842:
[----:B------:R-:W-:Y:S02]  /*18030*/  IMAD.MOV.U32 R13, RZ, RZ, R6 ;  /* 0x000000ffff0d7224 */ /* 0x000fe400078e0006 */
.L_x_61843:
[----:B------:R-:W-:Y:S05]  /*18040*/  BSYNC B1 ;  /* 0x0000000000017941 */ /* 0x000fea0003800000 */
.L_x_61841:
        /* <DEDUP_REMOVED lines=16> */
.L_x_61847:
[----:B------:R-:W-:Y:S05]  /*18150*/  BSYNC B2 ;  /* 0x0000000000027941 */ /* 0x000fea0003800000 */
.L_x_61846:
        /* <DEDUP_REMOVED lines=44> */
.L_x_61845:
[----:B------:R-:W-:Y:S05]  /*18420*/  BSYNC B1 ;  /* 0x0000000000017941 */ /* 0x000fea0003800000 */
.L_x_61844:
        /* <DEDUP_REMOVED lines=11> */
.L_x_61848:
        /* <DEDUP_REMOVED lines=12> */
.L_x_61851:
[----:B------:R-:W-:Y:S02]  /*185a0*/  IMAD.MOV.U32 R0, RZ, RZ, R6 ;  /* 0x000000ffff007224 */ /* 0x000fe400078e0006 */
.L_x_61852:
[----:B------:R-:W-:Y:S05]  /*185b0*/  BSYNC B1 ;  /* 0x0000000000017941 */ /* 0x000fea0003800000 */
.L_x_61850:
        /* <DEDUP_REMOVED lines=16> */
.L_x_61856:
[----:B------:R-:W-:Y:S05]  /*186c0*/  BSYNC B2 ;  /* 0x0000000000027941 */ /* 0x000fea0003800000 */
.L_x_61855:
        /* <DEDUP_REMOVED lines=44> */
.L_x_61854:
[----:B------:R-:W-:Y:S05]  /*18990*/  BSYNC B1 ;  /* 0x0000000000017941 */ /* 0x000fea0003800000 */
.L_x_61853:
        /* <DEDUP_REMOVED lines=8> */
.L_x_61849:
        /* <DEDUP_REMOVED lines=24> */
.L_x_61857:
        /* <DEDUP_REMOVED lines=17> */
.L_x_61859:
[----:B------:R-:W-:Y:S02]  /*18cb0*/  IMAD.MOV.U32 R13, RZ, RZ, R6 ;  /* 0x000000ffff0d7224 */ /* 0x000fe400078e0006 */
.L_x_61860:
[----:B------:R-:W-:Y:S05]  /*18cc0*/  BSYNC B1 ;  /* 0x0000000000017941 */ /* 0x000fea0003800000 */
.L_x_61858:
        /* <DEDUP_REMOVED lines=16> */
.L_x_61864:
[----:B------:R-:W-:Y:S05]  /*18dd0*/  BSYNC B2 ;  /* 0x0000000000027941 */ /* 0x000fea0003800000 */
.L_x_61863:
        /* <DEDUP_REMOVED lines=44> */
.L_x_61862:
[----:B------:R-:W-:Y:S05]  /*190a0*/  BSYNC B1 ;  /* 0x0000000000017941 */ /* 0x000fea0003800000 */
.L_x_61861:
        /* <DEDUP_REMOVED lines=12> */
.L_x_61865:
        /* <DEDUP_REMOVED lines=12> */
.L_x_61868:
[----:B------:R-:W-:Y:S02]  /*19230*/  IMAD.MOV.U32 R10, RZ, RZ, R6 ;  /* 0x000000ffff0a7224 */ /* 0x000fe400078e0006 */
.L_x_61869:
[----:B------:R-:W-:Y:S05]  /*19240*/  BSYNC B1 ;  /* 0x0000000000017941 */ /* 0x000fea0003800000 */
.L_x_61867:
        /* <DEDUP_REMOVED lines=16> */
.L_x_61873:
[----:B------:R-:W-:Y:S05]  /*19350*/  BSYNC B2 ;  /* 0x0000000000027941 */ /* 0x000fea0003800000 */
.L_x_61872:
        /* <DEDUP_REMOVED lines=44> */
.L_x_61871:
[----:B------:R-:W-:Y:S05]  /*19620*/  BSYNC B1 ;  /* 0x0000000000017941 */ /* 0x000fea0003800000 */
.L_x_61870:
        /* <DEDUP_REMOVED lines=8> */
.L_x_61866:
        /* <DEDUP_REMOVED lines=12> */
.L_x_61875:
[----:B------:R-:W-:Y:S02]  /*19770*/  IMAD.MOV.U32 R13, RZ, RZ, R6 ;  /* 0x000000ffff0d7224 */ /* 0x000fe400078e0006 */
.L_x_61876:
[----:B------:R-:W-:Y:S05]  /*19780*/  BSYNC B1 ;  /* 0x0000000000017941 */ /* 0x000fea0003800000 */
.L_x_61874:
        /* <DEDUP_REMOVED lines=16> */
.L_x_61880:
[----:B------:R-:W-:Y:S05]  /*19890*/  BSYNC B2 ;  /* 0x0000000000027941 */ /* 0x000fea0003800000 */
.L_x_61879:
        /* <DEDUP_REMOVED lines=44> */
.L_x_61878:
[----:B------:R-:W-:Y:S05]  /*19b60*/  BSYNC B1 ;  /* 0x0000000000017941 */ /* 0x000fea0003800000 */
.L_x_61877:
        /* <DEDUP_REMOVED lines=11> */
.L_x_61881:
        /* <DEDUP_REMOVED lines=12> */
.L_x_61884:
[----:B------:R-:W-:Y:S02]  /*19ce0*/  IMAD.MOV.U32 R11, RZ, RZ, R6 ;  /* 0x000000ffff0b7224 */ /* 0x000fe400078e0006 */
.L_x_61885:
[----:B------:R-:W-:Y:S05]  /*19cf0*/  BSYNC B1 ;  /* 0x0000000000017941 */ /* 0x000fea0003800000 */
.L_x_61883:
        /* <DEDUP_REMOVED lines=16> */
.L_x_61889:
[----:B------:R-:W-:Y:S05]  /*19e00*/  BSYNC B2 ;  /* 0x0000000000027941 */ /* 0x000fea0003800000 */
.L_x_61888:
        /* <DEDUP_REMOVED lines=44> */
.L_x_61887:
[----:B------:R-:W-:Y:S05]  /*1a0d0*/  BSYNC B1 ;  /* 0x0000000000017941 */ /* 0x000fea0003800000 */
.L_x_61886:
        /* <DEDUP_REMOVED lines=8> */
.L_x_61882:
        /* <DEDUP_REMOVED lines=12> */
.L_x_61891:
[----:B------:R-:W-:Y:S02]  /*1a220*/  IMAD.MOV.U32 R13, RZ, RZ, R6 ;  /* 0x000000ffff0d7224 */ /* 0x000fe400078e0006 */
.L_x_61892:
[----:B------:R-:W-:Y:S05]  /*1a230*/  BSYNC B1 ;  /* 0x0000000000017941 */ /* 0x000fea0003800000 */
.L_x_61890:
        /* <DEDUP_REMOVED lines=16> */
.L_x_61896:
[----:B------:R-:W-:Y:S05]  /*1a340*/  BSYNC B2 ;  /* 0x0000000000027941 */ /* 0x000fea0003800000 */
.L_x_61895:
        /* <DEDUP_REMOVED lines=44> */
.L_x_61894:
[----:B------:R-:W-:Y:S05]  /*1a610*/  BSYNC B1 ;  /* 0x0000000000017941 */ /* 0x000fea0003800000 */
.L_x_61893:
        /* <DEDUP_REMOVED lines=11> */
.L_x_61897:
        /* <DEDUP_REMOVED lines=12> */
.L_x_61900:
[----:B------:R-:W-:Y:S02]  /*1a790*/  IMAD.MOV.U32 R12, RZ, RZ, R6 ;  /* 0x000000ffff0c7224 */ /* 0x000fe400078e0006 */
.L_x_61901:
[----:B------:R-:W-:Y:S05]  /*1a7a0*/  BSYNC B1 ;  /* 0x0000000000017941 */ /* 0x000fea0003800000 */
.L_x_61899:
        /* <DEDUP_REMOVED lines=16> */
.L_x_61905:
[----:B------:R-:W-:Y:S05]  /*1a8b0*/  BSYNC B2 ;  /* 0x0000000000027941 */ /* 0x000fea0003800000 */
.L_x_61904:
        /* <DEDUP_REMOVED lines=44> */
.L_x_61903:
[----:B------:R-:W-:Y:S05]  /*1ab80*/  BSYNC B1 ;  /* 0x0000000000017941 */ /* 0x000fea0003800000 */
.L_x_61902:
        /* <DEDUP_REMOVED lines=8> */
.L_x_61898:
        /* <DEDUP_REMOVED lines=12> */
.L_x_61907:
[----:B------:R-:W-:Y:S02]  /*1acd0*/  IMAD.MOV.U32 R13, RZ, RZ, R6 ;  /* 0x000000ffff0d7224 */ /* 0x000fe400078e0006 */
.L_x_61908:
[----:B------:R-:W-:Y:S05]  /*1ace0*/  BSYNC B1 ;  /* 0x0000000000017941 */ /* 0x000fea0003800000 */
.L_x_61906:
        /* <DEDUP_REMOVED lines=16> */
.L_x_61912:
[----:B------:R-:W-:Y:S05]  /*1adf0*/  BSYNC B2 ;  /* 0x0000000000027941 */ /* 0x000fea0003800000 */
.L_x_61911:
        /* <DEDUP_REMOVED lines=44> */
.L_x_61910:
[----:B------:R-:W-:Y:S05]  /*1b0c0*/  BSYNC B1 ;  /* 0x0000000000017941 */ /* 0x000fea0003800000 */
.L_x_61909:
        /* <DEDUP_REMOVED lines=11> */
.L_x_61913:
        /* <DEDUP_REMOVED lines=12> */
.L_x_61916:
[----:B------:R-:W-:Y:S02]  /*1b240*/  IMAD.MOV.U32 R0, RZ, RZ, R6 ;  /* 0x000000ffff007224 */ /* 0x000fe400078e0006 */
.L_x_61917:
[----:B------:R-:W-:Y:S05]  /*1b250*/  BSYNC B1 ;  /* 0x0000000000017941 */ /* 0x000fea0003800000 */
.L_x_61915:
        /* <DEDUP_REMOVED lines=16> */
.L_x_61921:
[----:B------:R-:W-:Y:S05]  /*1b360*/  BSYNC B2 ;  /* 0x0000000000027941 */ /* 0x000fea0003800000 */
.L_x_61920:
        /* <DEDUP_REMOVED lines=44> */
.L_x_61919:
[----:B------:R-:W-:Y:S05]  /*1b630*/  BSYNC B1 ;  /* 0x0000000000017941 */ /* 0x000fea0003800000 */
.L_x_61918:
        /* <DEDUP_REMOVED lines=8> */
.L_x_61914:
        /* <DEDUP_REMOVED lines=24> */
.L_x_61922:
        /* <DEDUP_REMOVED lines=17> */
.L_x_61924:
[----:B------:R-:W-:Y:S02]  /*1b950*/  IMAD.MOV.U32 R13, RZ, RZ, R6 ;  /* 0x000000ffff0d7224 */ /* 0x000fe400078e0006 */
.L_x_61925:
[----:B------:R-:W-:Y:S05]  /*1b960*/  BSYNC B1 ;  /* 0x0000000000017941 */ /* 0x000fea0003800000 */
.L_x_61923:
        /* <DEDUP_REMOVED lines=16> */
.L_x_61929:
[----:B------:R-:W-:Y:S05]  /*1ba70*/  BSYNC B2 ;  /* 0x0000000000027941 */ /* 0x000fea0003800000 */
.L_x_61928:
        /* <DEDUP_REMOVED lines=44> */
.L_x_61927:
[----:B------:R-:W-:Y:S05]  /*1bd40*/  BSYNC B1 ;  /* 0x0000000000017941 */ /* 0x000fea0003800000 */
.L_x_61926:
        /* <DEDUP_REMOVED lines=12> */
.L_x_61930:
        /* <DEDUP_REMOVED lines=12> */
.L_x_61933:
[----:B------:R-:W-:Y:S02]  /*1bed0*/  IMAD.MOV.U32 R10, RZ, RZ, R6 ;  /* 0x000000ffff0a7224 */ /* 0x000fe400078e0006 */
.L_x_61934:
[----:B------:R-:W-:Y:S05]  /*1bee0*/  BSYNC B1 ;  /* 0x0000000000017941 */ /* 0x000fea0003800000 */
.L_x_61932:
        /* <DEDUP_REMOVED lines=16> */
.L_x_61938:
[----:B------:R-:W-:Y:S05]  /*1bff0*/  BSYNC B2 ;  /* 0x0000000000027941 */ /* 0x000fea0003800000 */
.L_x_61937:
        /* <DEDUP_REMOVED lines=44> */
.L_x_61936:
[----:B------:R-:W-:Y:S05]  /*1c2c0*/  BSYNC B1 ;  /* 0x0000000000017941 */ /* 0x000fea0003800000 */
.L_x_61935:
        /* <DEDUP_REMOVED lines=8> */
.L_x_61931:
        /* <DEDUP_REMOVED lines=12> */
.L_x_61940:
[----:B------:R-:W-:Y:S02]  /*1c410*/  MOV R13, R6 ;  /* 0x00000006000d7202 */ /* 0x000fe40000000f00 */
.L_x_61941:
[----:B------:R-:W-:Y:S05]  /*1c420*/  BSYNC B1 ;  /* 0x0000000000017941 */ /* 0x000fea0003800000 */
.L_x_61939:
        /* <DEDUP_REMOVED lines=16> */
.L_x_61945:
[----:B------:R-:W-:Y:S05]  /*1c530*/  BSYNC B2 ;  /* 0x0000000000027941 */ /* 0x000fea0003800000 */
.L_x_61944:
        /* <DEDUP_REMOVED lines=44> */
.L_x_61943:
[----:B------:R-:W-:Y:S05]  /*1c800*/  BSYNC B1 ;  /* 0x0000000000017941 */ /* 0x000fea0003800000 */
.L_x_61942:
        /* <DEDUP_REMOVED lines=11> */
.L_x_61946:
        /* <DEDUP_REMOVED lines=12> */
.L_x_61949:
[----:B------:R-:W-:Y:S02]  /*1c980*/  MOV R11, R6 ;  /* 0x00000006000b7202 */ /* 0x000fe40000000f00 */
.L_x_61950:
[----:B------:R-:W-:Y:S05]  /*1c990*/  BSYNC B1 ;  /* 0x0000000000017941 */ /* 0x000fea0003800000 */
.L_x_61948:
        /* <DEDUP_REMOVED lines=16> */
.L_x_61954:
[----:B------:R-:W-:Y:S05]  /*1caa0*/  BSYNC B2 ;  /* 0x0000000000027941 */ /* 0x000fea0003800000 */
.L_x_61953:
        /* <DEDUP_REMOVED lines=44> */
.L_x_61952:
[----:B------:R-:W-:Y:S05]  /*1cd70*/  BSYNC B1 ;  /* 0x0000000000017941 */ /* 0x000fea0003800000 */
.L_x_61951:
        /* <DEDUP_REMOVED lines=8> */
.L_x_61947:
        /* <DEDUP_REMOVED lines=12> */
.L_x_61956:
[----:B------:R-:W-:Y:S02]  /*1cec0*/  IMAD.MOV.U32 R13, RZ, RZ, R6 ;  /* 0x000000ffff0d7224 */ /* 0x000fe400078e0006 */
.L_x_61957:
[----:B------:R-:W-:Y:S05]  /*1ced0*/  BSYNC B1 ;  /* 0x0000000000017941 */ /* 0x000fea0003800000 */
.L_x_61955:
        /* <DEDUP_REMOVED lines=16> */
.L_x_61961:
[----:B------:R-:W-:Y:S05]  /*1cfe0*/  BSYNC B2 ;  /* 0x0000000000027941 */ /* 0x000fea0003800000 */
.L_x_61960:
        /* <DEDUP_REMOVED lines=44> */
.L_x_61959:
[----:B------:R-:W-:Y:S05]  /*1d2b0*/  BSYNC B1 ;  /* 0x0000000000017941 */ /* 0x000fea0003800000 */
.L_x_61958:
        /* <DEDUP_REMOVED lines=11> */
.L_x_61962:
        /* <DEDUP_REMOVED lines=12> */
.L_x_61965:
[----:B------:R-:W-:Y:S02]  /*1d430*/  IMAD.MOV.U32 R15, RZ, RZ, R6 ;  /* 0x000000ffff0f7224 */ /* 0x000fe400078e0006 */
.L_x_61966:
[----:B------:R-:W-:Y:S05]  /*1d440*/  BSYNC B1 ;  /* 0x0000000000017941 */ /* 0x000fea0003800000 */
.L_x_61964:
        /* <DEDUP_REMOVED lines=16> */
.L_x_61970:
[----:B------:R-:W-:Y:S05]  /*1d550*/  BSYNC B2 ;  /* 0x0000000000027941 */ /* 0x000fea0003800000 */
.L_x_61969:
        /* <DEDUP_REMOVED lines=44> */
.L_x_61968:
[----:B------:R-:W-:Y:S05]  /*1d820*/  BSYNC B1 ;  /* 0x0000000000017941 */ /* 0x000fea0003800000 */
.L_x_61967:
        /* <DEDUP_REMOVED lines=8> */
.L_x_61963:
        /* <DEDUP_REMOVED lines=12> */
.L_x_61972:
[----:B------:R-:W-:Y:S02]  /*1d970*/  MOV R13, R6 ;  /* 0x00000006000d7202 */ /* 0x000fe40000000f00 */
.L_x_61973:
[----:B------:R-:W-:Y:S05]  /*1d980*/  BSYNC B1 ;  /* 0x0000000000017941 */ /* 0x000fea0003800000 */
.L_x_61971:
        /* <DEDUP_REMOVED lines=16> */
.L_x_61977:
[----:B------:R-:W-:Y:S05]  /*1da90*/  BSYNC B2 ;  /* 0x0000000000027941 */ /* 0x000fea0003800000 */
.L_x_61976:
        /* <DEDUP_REMOVED lines=44> */
.L_x_61975:
[----:B------:R-:W-:Y:S05]  /*1dd60*/  BSYNC B1 ;  /* 0x0000000000017941 */ /* 0x000fea0003800000 */
.L_x_61974:
        /* <DEDUP_REMOVED lines=11> */
.L_x_61978:
        /* <DEDUP_REMOVED lines=12> */
.L_x_61981:
[----:B------:R-:W-:Y:S02]  /*1dee0*/  MOV R0, R6 ;  /* 0x0000000600007202 */ /* 0x000fe40000000f00 */
.L_x_61982:
[----:B------:R-:W-:Y:S05]  /*1def0*/  BSYNC B1 ;  /* 0x0000000000017941 */ /* 0x000fea0003800000 */
.L_x_61980:
        /* <DEDUP_REMOVED lines=16> */
.L_x_61986:
[----:B------:R-:W-:Y:S05]  /*1e000*/  BSYNC B2 ;  /* 0x0000000000027941 */ /* 0x000fea0003800000 */
.L_x_61985:
        /* <DEDUP_REMOVED lines=44> */
.L_x_61984:
[----:B------:R-:W-:Y:S05]  /*1e2d0*/  BSYNC B1 ;  /* 0x0000000000017941 */ /* 0x000fea0003800000 */
.L_x_61983:
        /* <DEDUP_REMOVED lines=8> */
.L_x_61979:
        /* <DEDUP_REMOVED lines=24> */
.L_x_61987:
        /* <DEDUP_REMOVED lines=17> */
.L_x_61989:
[----:B------:R-:W-:Y:S02]  /*1e5f0*/  IMAD.MOV.U32 R13, RZ, RZ, R6 ;  /* 0x000000ffff0d7224 */ /* 0x000fe400078e0006 */
.L_x_61990:
[----:B------:R-:W-:Y:S05]  /*1e600*/  BSYNC B1 ;  /* 0x0000000000017941 */ /* 0x000fea0003800000 */
.L_x_61988:
        /* <DEDUP_REMOVED lines=16> */
.L_x_61994:
[----:B------:R-:W-:Y:S05]  /*1e710*/  BSYNC B2 ;  /* 0x0000000000027941 */ /* 0x000fea0003800000 */
.L_x_61993:
        /* <DEDUP_REMOVED lines=44> */
.L_x_61992:
[----:B------:R-:W-:Y:S05]  /*1e9e0*/  BSYNC B1 ;  /* 0x0000000000017941 */ /* 0x000fea0003800000 */
.L_x_61991:
        /* <DEDUP_REMOVED lines=12> */
.L_x_61995:
        /* <DEDUP_REMOVED lines=12> */
.L_x_61998:
[----:B------:R-:W-:Y:S02]  /*1eb70*/  IMAD.MOV.U32 R10, RZ, RZ, R6 ;  /* 0x000000ffff0a7224 */ /* 0x000fe400078e0006 */
.L_x_61999:
[----:B------:R-:W-:Y:S05]  /*1eb80*/  BSYNC B1 ;  /* 0x0000000000017941 */ /* 0x000fea0003800000 */
.L_x_61997:
        /* <DEDUP_REMOVED lines=16> */
.L_x_62003:
[----:B------:R-:W-:Y:S05]  /*1ec90*/  BSYNC B2 ;  /* 0x0000000000027941 */ /* 0x000fea0003800000 */
.L_x_62002:
        /* <DEDUP_REMOVED lines=44> */
.L_x_62001:
[----:B------:R-:W-:Y:S05]  /*1ef60*/  BSYNC B1 ;  /* 0x0000000000017941 */ /* 0x000fea0003800000 */
.L_x_62000:
        /* <DEDUP_REMOVED lines=8> */
.L_x_61996:
        /* <DEDUP_REMOVED lines=12> */
.L_x_62005:
[----:B------:R-:W-:Y:S02]  /*1f0b0*/  IMAD.MOV.U32 R13, RZ, RZ, R6 ;  /* 0x000000ffff0d7224 */ /* 0x000fe400078e0006 */
.L_x_62006:
[----:B------:R-:W-:Y:S05]  /*1f0c0*/  BSYNC B1 ;  /* 0x0000000000017941 */ /* 0x000fea0003800000 */
.L_x_62004:
        /* <DEDUP_REMOVED lines=16> */
.L_x_62010:
[----:B------:R-:W-:Y:S05]  /*1f1d0*/  BSYNC B2 ;  /* 0x0000000000027941 */ /* 0x000fea0003800000 */
.L_x_62009:
        /* <DEDUP_REMOVED lines=44> */
.L_x_62008:
[----:B------:R-:W-:Y:S05]  /*1f4a0*/  BSYNC B1 ;  /* 0x0000000000017941 */ /* 0x000fea0003800000 */
.L_x_62007:
        /* <DEDUP_REMOVED lines=11> */
.L_x_62011:
        /* <DEDUP_REMOVED lines=12> */
.L_x_62014:
[----:B------:R-:W-:Y:S02]  /*1f620*/  IMAD.MOV.U32 R11, RZ, RZ, R6 ;  /* 0x000000ffff0b7224 */ /* 0x000fe400078e0006 */
.L_x_62015:
[----:B------:R-:W-:Y:S05]  /*1f630*/  BSYNC B1 ;  /* 0x0000000000017941 */ /* 0x000fea0003800000 */
.L_x_62013:
        /* <DEDUP_REMOVED lines=16> */
.L_x_62019:
[----:B------:R-:W-:Y:S05]  /*1f740*/  BSYNC B2 ;  /* 0x0000000000027941 */ /* 0x000fea0003800000 */
.L_x_62018:
        /* <DEDUP_REMOVED lines=44> */
.L_x_62017:
[----:B------:R-:W-:Y:S05]  /*1fa10*/  BSYNC B1 ;  /* 0x0000000000017941 */ /* 0x000fea0003800000 */
.L_x_62016:
        /* <DEDUP_REMOVED lines=8> */
.L_x_62012:
        /* <DEDUP_REMOVED lines=12> */
.L_x_62021:
[----:B------:R-:W-:Y:S02]  /*1fb60*/  IMAD.MOV.U32 R13, RZ, RZ, R6 ;  /* 0x000000ffff0d7224 */ /* 0x000fe400078e0006 */
.L_x_62022:
[----:B------:R-:W-:Y:S05]  /*1fb70*/  BSYNC B1 ;  /* 0x0000000000017941 */ /* 0x000fea0003800000 */
.L_x_62020:
        /* <DEDUP_REMOVED lines=16> */
.L_x_62026:
[----:B------:R-:W-:Y:S05]  /*1fc80*/  BSYNC B2 ;  /* 0x0000000000027941 */ /* 0x000fea0003800000 */
.L_x_62025:
        /* <DEDUP_REMOVED lines=44> */
.L_x_62024:
[----:B------:R-:W-:Y:S05]  /*1ff50*/  BSYNC B1 ;  /* 0x0000000000017941 */ /* 0x000fea0003800000 */
.L_x_62023:
        /* <DEDUP_REMOVED lines=11> */
.L_x_62027:
        /* <DEDUP_REMOVED lines=12> */
.L_x_62030:
[----:B------:R-:W-:Y:S02]  /*200d0*/  IMAD.MOV.U32 R12, RZ, RZ, R6 ;  /* 0x000000ffff0c7224 */ /* 0x000fe400078e0006 */
.L_x_62031:
[----:B------:R-:W-:Y:S05]  /*200e0*/  BSYNC B1 ;  /* 0x0000000000017941 */ /* 0x000fea0003800000 */
.L_x_62029:
        /* <DEDUP_REMOVED lines=16> */
.L_x_62035:
[----:B------:R-:W-:Y:S05]  /*201f0*/  BSYNC B2 ;  /* 0x0000000000027941 */ /* 0x000fea0003800000 */
.L_x_62034:
        /* <DEDUP_REMOVED lines=44> */
.L_x_62033:
[----:B------:R-:W-:Y:S05]  /*204c0*/  BSYNC B1 ;  /* 0x0000000000017941 */ /* 0x000fea0003800000 */
.L_x_62032:
        /* <DEDUP_REMOVED lines=8> */
.L_x_62028:
        /* <DEDUP_REMOVED lines=12> */
.L_x_62037:
[----:B------:R-:W-:Y:S02]  /*20610*/  IMAD.MOV.U32 R13, RZ, RZ, R6 ;  /* 0x000000ffff0d7224 */ /* 0x000fe400078e0006 */
.L_x_62038:
[----:B------:R-:W-:Y:S05]  /*20620*/  BSYNC B1 ;  /* 0x0000000000017941 */ /* 0x000fea0003800000 */
.L_x_62036:
        /* <DEDUP_REMOVED lines=16> */
.L_x_62042:
[----:B------:R-:W-:Y:S05]  /*20730*/  BSYNC B2 ;  /* 0x0000000000027941 */ /* 0x000fea0003800000 */
.L_x_62041:
        /* <DEDUP_REMOVED lines=44> */
.L_x_62040:
[----:B------:R-:W-:Y:S05]  /*20a00*/  BSYNC B1 ;  /* 0x0000000000017941 */ /* 0x000fea0003800000 */
.L_x_62039:
        /* <DEDUP_REMOVED lines=11> */
.L_x_62043:
        /* <DEDUP_REMOVED lines=12> */
.L_x_62046:
[----:B------:R-:W-:Y:S02]  /*20b80*/  IMAD.MOV.U32 R0, RZ, RZ, R6 ;  /* 0x000000ffff007224 */ /* 0x000fe400078e0006 */
.L_x_62047:
[----:B------:R-:W-:Y:S05]  /*20b90*/  BSYNC B1 ;  /* 0x0000000000017941 */ /* 0x000fea0003800000 */
.L_x_62045:
        /* <DEDUP_REMOVED lines=16> */
.L_x_62051:
[----:B------:R-:W-:Y:S05]  /*20ca0*/  BSYNC B2 ;  /* 0x0000000000027941 */ /* 0x000fea0003800000 */
.L_x_62050:
        /* <DEDUP_REMOVED lines=44> */
.L_x_62049:
[----:B------:R-:W-:Y:S05]  /*20f70*/  BSYNC B1 ;  /* 0x0000000000017941 */ /* 0x000fea0003800000 */
.L_x_62048:
        /* <DEDUP_REMOVED lines=8> */
.L_x_62044:
        /* <DEDUP_REMOVED lines=24> */
.L_x_62052:
        /* <DEDUP_REMOVED lines=17> */
.L_x_62054:
[----:B------:R-:W-:Y:S02]  /*21290*/  MOV R13, R6 ;  /* 0x00000006000d7202 */ /* 0x000fe40000000f00 */
.L_x_62055:
[----:B------:R-:W-:Y:S05]  /*212a0*/  BSYNC B1 ;  /* 0x0000000000017941 */ /* 0x000fea0003800000 */
.L_x_62053:
        /* <DEDUP_REMOVED lines=16> */
.L_x_62059:
[----:B------:R-:W-:Y:S05]  /*213b0*/  BSYNC B2 ;  /* 0x0000000000027941 */ /* 0x000fea0003800000 */
.L_x_62058:
        /* <DEDUP_REMOVED lines=44> */
.L_x_62057:
[----:B------:R-:W-:Y:S05]  /*21680*/  BSYNC B1 ;  /* 0x0000000000017941 */ /* 0x000fea0003800000 */
.L_x_62056:
        /* <DEDUP_REMOVED lines=12> */
.L_x_62060:
        /* <DEDUP_REMOVED lines=12> */
.L_x_62063:
[----:B------:R-:W-:Y:S02]  /*21810*/  MOV R10, R6 ;  /* 0x00000006000a7202 */ /* 0x000fe40000000f00 */
.L_x_62064:
[----:B------:R-:W-:Y:S05]  /*21820*/  BSYNC B1 ;  /* 0x0000000000017941 */ /* 0x000fea0003800000 */
.L_x_62062:
        /* <DEDUP_REMOVED lines=16> */
.L_x_62068:
[----:B------:R-:W-:Y:S05]  /*21930*/  BSYNC B2 ;  /* 0x0000000000027941 */ /* 0x000fea0003800000 */
.L_x_62067:
        /* <DEDUP_REMOVED lines=44> */
.L_x_62066:
[----:B------:R-:W-:Y:S05]  /*21c00*/  BSYNC B1 ;  /* 0x0000000000017941 */ /* 0x000fea0003800000 */
.L_x_62065:
        /* <DEDUP_REMOVED lines=8> */
.L_x_62061:
        /* <DEDUP_REMOVED lines=12> */
.L_x_62070:
[----:B------:R-:W-:Y:S02]  /*21d50*/  IMAD.MOV.U32 R13, RZ, RZ, R6 ;  /* 0x000000ffff0d7224 */ /* 0x000fe400078e0006 */
.L_x_62071:
[----:B------:R-:W-:Y:S05]  /*21d60*/  BSYNC B1 ;  /* 0x0000000000017941 */ /* 0x000fea0003800000 */
.L_x_62069:
        /* <DEDUP_REMOVED lines=16> */
.L_x_62075:
[----:B------:R-:W-:Y:S05]  /*21e70*/  BSYNC B2 ;  /* 0x0000000000027941 */ /* 0x000fea0003800000 */
.L_x_62074:
        /* <DEDUP_REMOVED lines=44> */
.L_x_62073:
[----:B------:R-:W-:Y:S05]  /*22140*/  BSYNC B1 ;  /* 0x0000000000017941 */ /* 0x000fea0003800000 */
.L_x_62072:
        /* <DEDUP_REMOVED lines=11> */
.L_x_62076:
        /* <DEDUP_REMOVED lines=12> */
.L_x_62079:
[----:B------:R-:W-:Y:S02]  /*222c0*/  IMAD.MOV.U32 R11, RZ, RZ, R6 ;  /* 0x000000ffff0b7224 */ /* 0x000fe400078e0006 */
.L_x_62080:
[----:B------:R-:W-:Y:S05]  /*222d0*/  BSYNC B1 ;  /* 0x0000000000017941 */ /* 0x000fea0003800000 */
.L_x_62078:
        /* <DEDUP_REMOVED lines=16> */
.L_x_62084:
[----:B------:R-:W-:Y:S05]  /*223e0*/  BSYNC B2 ;  /* 0x0000000000027941 */ /* 0x000fea0003800000 */
.L_x_62083:
        /* <DEDUP_REMOVED lines=44> */
.L_x_62082:
[----:B------:R-:W-:Y:S05]  /*226b0*/  BSYNC B1 ;  /* 0x0000000000017941 */ /* 0x000fea0003800000 */
.L_x_62081:
        /* <DEDUP_REMOVED lines=8> */
.L_x_62077:
        /* <DEDUP_REMOVED lines=12> */
.L_x_62086:
[----:B------:R-:W-:Y:S02]  /*22800*/  MOV R13, R6 ;  /* 0x00000006000d7202 */ /* 0x000fe40000000f00 */
.L_x_62087:
[----:B------:R-:W-:Y:S05]  /*22810*/  BSYNC B1 ;  /* 0x0000000000017941 */ /* 0x000fea0003800000 */
.L_x_62085:
        /* <DEDUP_REMOVED lines=16> */
.L_x_62091:
[----:B------:R-:W-:Y:S05]  /*22920*/  BSYNC B2 ;  /* 0x0000000000027941 */ /* 0x000fea0003800000 */
.L_x_62090:
        /* <DEDUP_REMOVED lines=44> */
.L_x_62089:
[----:B------:R-:W-:Y:S05]  /*22bf0*/  BSYNC B1 ;  /* 0x0000000000017941 */ /* 0x000fea0003800000 */
.L_x_62088:
        /* <DEDUP_REMOVED lines=11> */
.L_x_62092:
        /* <DEDUP_REMOVED lines=12> */
.L_x_62095:
[----:B------:R-:W-:Y:S02]  /*22d70*/  MOV R15, R6 ;  /* 0x00000006000f7202 */ /* 0x000fe40000000f00 */
.L_x_62096:
[----:B------:R-:W-:Y:S05]  /*22d80*/  BSYNC B1 ;  /* 0x0000000000017941 */ /* 0x000fea0003800000 */
.L_x_62094:
        /* <DEDUP_REMOVED lines=16> */
.L_x_62100:
[----:B------:R-:W-:Y:S05]  /*22e90*/  BSYNC B2 ;  /* 0x0000000000027941 */ /* 0x000fea0003800000 */
.L_x_62099:
        /* <DEDUP_REMOVED lines=44> */
.L_x_62098:
[----:B------:R-:W-:Y:S05]  /*23160*/  BSYNC B1 ;  /* 0x0000000000017941 */ /* 0x000fea0003800000 */
.L_x_62097:
        /* <DEDUP_REMOVED lines=8> */
.L_x_62093:
        /* <DEDUP_REMOVED lines=12> */
.L_x_62102:
[----:B------:R-:W-:Y:S02]  /*232b0*/  IMAD.MOV.U32 R13, RZ, RZ, R6 ;  /* 0x000000ffff0d7224 */ /* 0x000fe400078e0006 */
.L_x_62103:
[----:B------:R-:W-:Y:S05]  /*232c0*/  BSYNC B1 ;  /* 0x0000000000017941 */ /* 0x000fea0003800000 */
.L_x_62101:
        /* <DEDUP_REMOVED lines=16> */
.L_x_62107:
[----:B------:R-:W-:Y:S05]  /*233d0*/  BSYNC B2 ;  /* 0x0000000000027941 */ /* 0x000fea0003800000 */
.L_x_62106:
        /* <DEDUP_REMOVED lines=44> */
.L_x_62105:
[----:B------:R-:W-:Y:S05]  /*236a0*/  BSYNC B1 ;  /* 0x0000000000017941 */ /* 0x000fea0003800000 */
.L_x_62104:
        /* <DEDUP_REMOVED lines=11> */
.L_x_62108:
        /* <DEDUP_REMOVED lines=12> */
.L_x_62111:
[----:B------:R-:W-:Y:S02]  /*23820*/  IMAD.MOV.U32 R0, RZ, RZ, R6 ;  /* 0x000000ffff007224 */ /* 0x000fe400078e0006 */
.L_x_62112:
[----:B------:R-:W-:Y:S05]  /*23830*/  BSYNC B1 ;  /* 0x0000000000017941 */ /* 0x000fea0003800000 */
.L_x_62110:
        /* <DEDUP_REMOVED lines=16> */
.L_x_62116:
[----:B------:R-:W-:Y:S05]  /*23940*/  BSYNC B2 ;  /* 0x0000000000027941 */ /* 0x000fea0003800000 */
.L_x_62115:
        /* <DEDUP_REMOVED lines=44> */
.L_x_62114:
[----:B------:R-:W-:Y:S05]  /*23c10*/  BSYNC B1 ;  /* 0x0000000000017941 */ /* 0x000fea0003800000 */
.L_x_62113:
        /* <DEDUP_REMOVED lines=8> */
.L_x_62109:
        /* <DEDUP_REMOVED lines=24> */
.L_x_62117:
        /* <DEDUP_REMOVED lines=17> */
.L_x_62119:
[----:B------:R-:W-:Y:S02]  /*23f30*/  IMAD.MOV.U32 R13, RZ, RZ, R6 ;  /* 0x000000ffff0d7224 */ /* 0x000fe400078e0006 */
.L_x_62120:
[----:B------:R-:W-:Y:S05]  /*23f40*/  BSYNC B1 ;  /* 0x0000000000017941 */ /* 0x000fea0003800000 */
.L_x_62118:
        /* <DEDUP_REMOVED lines=16> */
.L_x_62124:
[----:B------:R-:W-:Y:S05]  /*24050*/  BSYNC B2 ;  /* 0x0000000000027941 */ /* 0x000fea0003800000 */
.L_x_62123:
        /* <DEDUP_REMOVED lines=44> */
.L_x_62122:
[----:B------:R-:W-:Y:S05]  /*24320*/  BSYNC B1 ;  /* 0x0000000000017941 */ /* 0x000fea0003800000 */
.L_x_62121:
        /* <DEDUP_REMOVED lines=12> */
.L_x_62125:
        /* <DEDUP_REMOVED lines=12> */
.L_x_62128:
[----:B------:R-:W-:Y:S02]  /*244b0*/  IMAD.MOV.U32 R10, RZ, RZ, R6 ;  /* 0x000000ffff0a7224 */ /* 0x000fe400078e0006 */
.L_x_62129:
[----:B------:R-:W-:Y:S05]  /*244c0*/  BSYNC B1 ;  /* 0x0000000000017941 */ /* 0x000fea0003800000 */
.L_x_62127:
        /* <DEDUP_REMOVED lines=16> */
.L_x_62133:
[----:B------:R-:W-:Y:S05]  /*245d0*/  BSYNC B2 ;  /* 0x0000000000027941 */ /* 0x000fea0003800000 */
.L_x_62132:
        /* <DEDUP_REMOVED lines=44> */
.L_x_62131:
[----:B------:R-:W-:Y:S05]  /*248a0*/  BSYNC B1 ;  /* 0x0000000000017941 */ /* 0x000fea0003800000 */
.L_x_62130:
        /* <DEDUP_REMOVED lines=8> */
.L_x_62126:
        /* <DEDUP_REMOVED lines=12> */
.L_x_62135:
[----:B------:R-:W-:Y:S02]  /*249f0*/  IMAD.MOV.U32 R13, RZ, RZ, R6 ;  /* 0x000000ffff0d7224 */ /* 0x000fe400078e0006 */
.L_x_62136:
[----:B------:R-:W-:Y:S05]  /*24a00*/  BSYNC B1 ;  /* 0x0000000000017941 */ /* 0x000fea0003800000 */
.L_x_62134:
        /* <DEDUP_REMOVED lines=16> */
.L_x_62140:
[----:B------:R-:W-:Y:S05]  /*24b10*/  BSYNC B2 ;  /* 0x0000000000027941 */ /* 0x000fea0003800000 */
.L_x_62139:
        /* <DEDUP_REMOVED lines=44> */
.L_x_62138:
[----:B------:R-:W-:Y:S05]  /*24de0*/  BSYNC B1 ;  /* 0x0000000000017941 */ /* 0x000fea0003800000 */
.L_x_62137:
        /* <DEDUP_REMOVED lines=11> */
.L_x_62141:
        /* <DEDUP_REMOVED lines=12> */
.L_x_62144:
[----:B------:R-:W-:Y:S02]  /*24f60*/  IMAD.MOV.U32 R11, RZ, RZ, R6 ;  /* 0x000000ffff0b7224 */ /* 0x000fe400078e0006 */
.L_x_62145:
[----:B------:R-:W-:Y:S05]  /*24f70*/  BSYNC B1 ;  /* 0x0000000000017941 */ /* 0x000fea0003800000 */
.L_x_62143:
        /* <DEDUP_REMOVED lines=16> */
.L_x_62149:
[----:B------:R-:W-:Y:S05]  /*25080*/  BSYNC B2 ;  /* 0x0000000000027941 */ /* 0x000fea0003800000 */
.L_x_62148:
        /* <DEDUP_REMOVED lines=44> */
.L_x_62147:
[----:B------:R-:W-:Y:S05]  /*25350*/  BSYNC B1 ;  /* 0x0000000000017941 */ /* 0x000fea0003800000 */
.L_x_62146:
        /* <DEDUP_REMOVED lines=8> */
.L_x_62142:
        /* <DEDUP_REMOVED lines=12> */
.L_x_62151:
[----:B------:R-:W-:Y:S02]  /*254a0*/  IMAD.MOV.U32 R13, RZ, RZ, R6 ;  /* 0x000000ffff0d7224 */ /* 0x000fe400078e0006 */
.L_x_62152:
[----:B------:R-:W-:Y:S05]  /*254b0*/  BSYNC B1 ;  /* 0x0000000000017941 */ /* 0x000fea0003800000 */
.L_x_62150:
        /* <DEDUP_REMOVED lines=16> */
.L_x_62156:
[----:B------:R-:W-:Y:S05]  /*255c0*/  BSYNC B2 ;  /* 0x0000000000027941 */ /* 0x000fea0003800000 */
.L_x_62155:
        /* <DEDUP_REMOVED lines=44> */
.L_x_62154:
[----:B------:R-:W-:Y:S05]  /*25890*/  BSYNC B1 ;  /* 0x0000000000017941 */ /* 0x000fea0003800000 */
.L_x_62153:
        /* <DEDUP_REMOVED lines=11> */
.L_x_62157:
        /* <DEDUP_REMOVED lines=12> */
.L_x_62160:
[----:B------:R-:W-:Y:S02]  /*25a10*/  IMAD.MOV.U32 R12, RZ, RZ, R6 ;  /* 0x000000ffff0c7224 */ /* 0x000fe400078e0006 */
.L_x_62161:
[----:B------:R-:W-:Y:S05]  /*25a20*/  BSYNC B1 ;  /* 0x0000000000017941 */ /* 0x000fea0003800000 */
.L_x_62159:
        /* <DEDUP_REMOVED lines=16> */
.L_x_62165:
[----:B------:R-:W-:Y:S05]  /*25b30*/  BSYNC B2 ;  /* 0x0000000000027941 */ /* 0x000fea0003800000 */
.L_x_62164:
        /* <DEDUP_REMOVED lines=44> */
.L_x_62163:
[----:B------:R-:W-:Y:S05]  /*25e00*/  BSYNC B1 ;  /* 0x0000000000017941 */ /* 0x000fea0003800000 */
.L_x_62162:
        /* <DEDUP_REMOVED lines=8> */
.L_x_62158:
        /* <DEDUP_REMOVED lines=12> */
.L_x_62167:
[----:B------:R-:W-:Y:S02]  /*25f50*/  IMAD.MOV.U32 R13, RZ, RZ, R6 ;  /* 0x000000ffff0d7224 */ /* 0x000fe400078e0006 */
.L_x_62168:
[----:B------:R-:W-:Y:S05]  /*25f60*/  BSYNC B1 ;  /* 0x0000000000017941 */ /* 0x000fea0003800000 */
.L_x_62166:
        /* <DEDUP_REMOVED lines=16> */
.L_x_62172:
[----:B------:R-:W-:Y:S05]  /*26070*/  BSYNC B2 ;  /* 0x0000000000027941 */ /* 0x000fea0003800000 */
.L_x_62171:
        /* <DEDUP_REMOVED lines=44> */
.L_x_62170:
[----:B------:R-:W-:Y:S05]  /*26340*/  BSYNC B1 ;  /* 0x0000000000017941 */ /* 0x000fea0003800000 */
.L_x_62169:
        /* <DEDUP_REMOVED lines=11> */
.L_x_62173:
        /* <DEDUP_REMOVED lines=12> */
.L_x_62176:
[----:B------:R-:W-:Y:S02]  /*264c0*/  IMAD.MOV.U32 R0, RZ, RZ, R6 ;  /* 0x000000ffff007224 */ /* 0x000fe400078e0006 */
.L_x_62177:
[----:B------:R-:W-:Y:S05]  /*264d0*/  BSYNC B1 ;  /* 0x0000000000017941 */ /* 0x000fea0003800000 */
.L_x_62175:
        /* <DEDUP_REMOVED lines=16> */
.L_x_62181:
[----:B------:R-:W-:Y:S05]  /*265e0*/  BSYNC B2 ;  /* 0x0000000000027941 */ /* 0x000fea0003800000 */
.L_x_62180:
        /* <DEDUP_REMOVED lines=44> */
.L_x_62179:
[----:B------:R-:W-:Y:S05]  /*268b0*/  BSYNC B1 ;  /* 0x0000000000017941 */ /* 0x000fea0003800000 */
.L_x_62178:
        /* <DEDUP_REMOVED lines=8> */
.L_x_62174:
        /* <DEDUP_REMOVED lines=24> */
.L_x_62182:
        /* <DEDUP_REMOVED lines=17> */
.L_x_62184:
[----:B------:R-:W-:Y:S02]  /*26bd0*/  IMAD.MOV.U32 R13, RZ, RZ, R6 ;  /* 0x000000ffff0d7224 */ /* 0x000fe400078e0006 */
.L_x_62185:
[----:B------:R-:W-:Y:S05]  /*26be0*/  BSYNC B1 ;  /* 0x0000000000017941 */ /* 0x000fea0003800000 */
.L_x_62183:
        /* <DEDUP_REMOVED lines=16> */
.L_x_62189:
[----:B------:R-:W-:Y:S05]  /*26cf0*/  BSYNC B2 ;  /* 0x0000000000027941 */ /* 0x000fea0003800000 */
.L_x_62188:
        /* <DEDUP_REMOVED lines=44> */
.L_x_62187:
[----:B------:R-:W-:Y:S05]  /*26fc0*/  BSYNC B1 ;  /* 0x0000000000017941 */ /* 0x000fea0003800000 */
.L_x_62186:
        /* <DEDUP_REMOVED lines=12> */
.L_x_62190:
        /* <DEDUP_REMOVED lines=12> */
.L_x_62193:
[----:B------:R-:W-:Y:S02]  /*27150*/  IMAD.MOV.U32 R10, RZ, RZ, R6 ;  /* 0x000000ffff0a7224 */ /* 0x000fe400078e0006 */
.L_x_62194:
[----:B------:R-:W-:Y:S05]  /*27160*/  BSYNC B1 ;  /* 0x0000000000017941 */ /* 0x000fea0003800000 */
.L_x_62192:
        /* <DEDUP_REMOVED lines=16> */
.L_x_62198:
[----:B------:R-:W-:Y:S05]  /*27270*/  BSYNC B2 ;  /* 0x0000000000027941 */ /* 0x000fea0003800000 */
.L_x_62197:
        /* <DEDUP_REMOVED lines=44> */
.L_x_62196:
[----:B------:R-:W-:Y:S05]  /*27540*/  BSYNC B1 ;  /* 0x0000000000017941 */ /* 0x000fea0003800000 */
.L_x_62195:
        /* <DEDUP_REMOVED lines=8> */
.L_x_62191:
        /* <DEDUP_REMOVED lines=12> */
.L_x_62200:
[----:B------:R-:W-:Y:S02]  /*27690*/  MOV R13, R6 ;  /* 0x00000006000d7202 */ /* 0x000fe40000000f00 */
.L_x_62201:
[----:B------:R-:W-:Y:S05]  /*276a0*/  BSYNC B1 ;  /* 0x0000000000017941 */ /* 0x000fea0003800000 */
.L_x_62199:
        /* <DEDUP_REMOVED lines=16> */
.L_x_62205:
[----:B------:R-:W-:Y:S05]  /*277b0*/  BSYNC B2 ;  /* 0x0000000000027941 */ /* 0x000fea0003800000 */
.L_x_62204:
        /* <DEDUP_REMOVED lines=44> */
.L_x_62203:
[----:B------:R-:W-:Y:S05]  /*27a80*/  BSYNC B1 ;  /* 0x0000000000017941 */ /* 0x000fea0003800000 */
.L_x_62202:
        /* <DEDUP_REMOVED lines=11> */
.L_x_62206:
        /* <DEDUP_REMOVED lines=12> */
.L_x_62209:
[----:B------:R-:W-:Y:S02]  /*27c00*/  MOV R11, R6 ;  /* 0x00000006000b7202 */ /* 0x000fe40000000f00 */
.L_x_62210:
[----:B------:R-:W-:Y:S05]  /*27c10*/  BSYNC B1 ;  /* 0x0000000000017941 */ /* 0x000fea0003800000 */
.L_x_62208:
        /* <DEDUP_REMOVED lines=16> */
.L_x_62214:
[----:B------:R-:W-:Y:S05]  /*27d20*/  BSYNC B2 ;  /* 0x0000000000027941 */ /* 0x000fea0003800000 */
.L_x_62213:
        /* <DEDUP_REMOVED lines=44> */
.L_x_62212:
[----:B------:R-:W-:Y:S05]  /*27ff0*/  BSYNC B1 ;  /* 0x0000000000017941 */ /* 0x000fea0003800000 */
.L_x_62211:
        /* <DEDUP_REMOVED lines=8> */
.L_x_62207:
        /* <DEDUP_REMOVED lines=12> */
.L_x_62216:
[----:B------:R-:W-:Y:S02]  /*28140*/  MOV R13, R6 ;  /* 0x00000006000d7202 */ /* 0x000fe40000000f00 */
.L_x_62217:
[----:B------:R-:W-:Y:S05]  /*28150*/  BSYNC B1 ;  /* 0x0000000000017941 */ /* 0x000fea0003800000 */
.L_x_62215:
        /* <DEDUP_REMOVED lines=16> */
.L_x_62221:
[----:B------:R-:W-:Y:S05]  /*28260*/  BSYNC B2 ;  /* 0x0000000000027941 */ /* 0x000fea0003800000 */
.L_x_62220:
        /* <DEDUP_REMOVED lines=44> */
.L_x_62219:
[----:B------:R-:W-:Y:S05]  /*28530*/  BSYNC B1 ;  /* 0x0000000000017941 */ /* 0x000fea0003800000 */
.L_x_62218:
        /* <DEDUP_REMOVED lines=11> */
.L_x_62222:
        /* <DEDUP_REMOVED lines=12> */
.L_x_62225:
[----:B------:R-:W-:Y:S02]  /*286b0*/  MOV R15, R6 ;  /* 0x00000006000f7202 */ /* 0x000fe40000000f00 */
.L_x_62226:
[----:B------:R-:W-:Y:S05]  /*286c0*/  BSYNC B1 ;  /* 0x0000000000017941 */ /* 0x000fea0003800000 */
.L_x_62224:
        /* <DEDUP_REMOVED lines=16> */
.L_x_62230:
[----:B------:R-:W-:Y:S05]  /*287d0*/  BSYNC B2 ;  /* 0x0000000000027941 */ /* 0x000fea0003800000 */
.L_x_62229:
        /* <DEDUP_REMOVED lines=44> */
.L_x_62228:
[----:B------:R-:W-:Y:S05]  /*28aa0*/  BSYNC B1 ;  /* 0x0000000000017941 */ /* 0x000fea0003800000 */
.L_x_62227:
        /* <DEDUP_REMOVED lines=8> */
.L_x_62223:
        /* <DEDUP_REMOVED lines=12> */
.L_x_62232:
[----:B------:R-:W-:Y:S02]  /*28bf0*/  IMAD.MOV.U32 R13, RZ, RZ, R6 ;  /* 0x000000ffff0d7224 */ /* 0x000fe400078e0006 */
.L_x_62233:
[----:B------:R-:W-:Y:S05]  /*28c00*/  BSYNC B1 ;  /* 0x0000000000017941 */ /* 0x000fea0003800000 */
.L_x_62231:
        /* <DEDUP_REMOVED lines=16> */
.L_x_62237:
[----:B------:R-:W-:Y:S05]  /*28d10*/  BSYNC B2 ;  /* 0x0000000000027941 */ /* 0x000fea0003800000 */
.L_x_62236:
        /* <DEDUP_REMOVED lines=44> */
.L_x_62235:
[----:B------:R-:W-:Y:S05]  /*28fe0*/  BSYNC B1 ;  /* 0x0000000000017941 */ /* 0x000fea0003800000 */
.L_x_62234:
        /* <DEDUP_REMOVED lines=11> */
.L_x_62238:
        /* <DEDUP_REMOVED lines=12> */
.L_x_62241:
[----:B------:R-:W-:Y:S02]  /*29160*/  IMAD.MOV.U32 R0, RZ, RZ, R6 ;  /* 0x000000ffff007224 */ /* 0x000fe400078e0006 */
.L_x_62242:
[----:B------:R-:W-:Y:S05]  /*29170*/  BSYNC B1 ;  /* 0x0000000000017941 */ /* 0x000fea0003800000 */
.L_x_62240:
        /* <DEDUP_REMOVED lines=16> */
.L_x_62246:
[----:B------:R-:W-:Y:S05]  /*29280*/  BSYNC B2 ;  /* 0x0000000000027941 */ /* 0x000fea0003800000 */
.L_x_62245:
        /* <DEDUP_REMOVED lines=44> */
.L_x_62244:
[----:B------:R-:W-:Y:S05]  /*29550*/  BSYNC B1 ;  /* 0x0000000000017941 */ /* 0x000fea0003800000 */
.L_x_62243:
        /* <DEDUP_REMOVED lines=8> */
.L_x_62239:
        /* <DEDUP_REMOVED lines=24> */
.L_x_62247:
        /* <DEDUP_REMOVED lines=17> */
.L_x_62249:
[----:B------:R-:W-:Y:S02]  /*29870*/  IMAD.MOV.U32 R13, RZ, RZ, R6 ;  /* 0x000000ffff0d7224 */ /* 0x000fe400078e0006 */
.L_x_62250:
[----:B------:R-:W-:Y:S05]  /*29880*/  BSYNC B1 ;  /* 0x0000000000017941 */ /* 0x000fea0003800000 */
.L_x_62248:
        /* <DEDUP_REMOVED lines=16> */
.L_x_62254:
[----:B------:R-:W-:Y:S05]  /*29990*/  BSYNC B2 ;  /* 0x0000000000027941 */ /* 0x000fea0003800000 */
.L_x_62253:
        /* <DEDUP_REMOVED lines=44> */
.L_x_62252:
[----:B------:R-:W-:Y:S05]  /*29c60*/  BSYNC B1 ;  /* 0x0000000000017941 */ /* 0x000fea0003800000 */
.L_x_62251:
        /* <DEDUP_REMOVED lines=12> */
.L_x_62255:
        /* <DEDUP_REMOVED lines=12> */
.L_x_62258:
[----:B------:R-:W-:Y:S02]  /*29df0*/  IMAD.MOV.U32 R10, RZ, RZ, R6 ;  /* 0x000000ffff0a7224 */ /* 0x000fe400078e0006 */
.L_x_62259:
[----:B------:R-:W-:Y:S05]  /*29e00*/  BSYNC B1 ;  /* 0x0000000000017941 */ /* 0x000fea0003800000 */
.L_x_62257:
        /* <DEDUP_REMOVED lines=16> */
.L_x_62263:
[----:B------:R-:W-:Y:S05]  /*29f10*/  BSYNC B2 ;  /* 0x0000000000027941 */ /* 0x000fea0003800000 */
.L_x_62262:
        /* <DEDUP_REMOVED lines=44> */
.L_x_62261:
[----:B------:R-:W-:Y:S05]  /*2a1e0*/  BSYNC B1 ;  /* 0x0000000000017941 */ /* 0x000fea0003800000 */
.L_x_62260:
        /* <DEDUP_REMOVED lines=8> */
.L_x_62256:
        /* <DEDUP_REMOVED lines=12> */
.L_x_62265:
[----:B------:R-:W-:Y:S02]  /*2a330*/  IMAD.MOV.U32 R13, RZ, RZ, R6 ;  /* 0x000000ffff0d7224 */ /* 0x000fe400078e0006 */
.L_x_62266:
[----:B------:R-:W-:Y:S05]  /*2a340*/  BSYNC B1 ;  /* 0x0000000000017941 */ /* 0x000fea0003800000 */
.L_x_62264:
        /* <DEDUP_REMOVED lines=16> */
.L_x_62270:
[----:B------:R-:W-:Y:S05]  /*2a450*/  BSYNC B2 ;  /* 0x0000000000027941 */ /* 0x000fea0003800000 */
.L_x_62269:
        /* <DEDUP_REMOVED lines=44> */
.L_x_62268:
[----:B------:R-:W-:Y:S05]  /*2a720*/  BSYNC B1 ;  /* 0x0000000000017941 */ /* 0x000fea0003800000 */
.L_x_62267:
        /* <DEDUP_REMOVED lines=11> */
.L_x_62271:
        /* <DEDUP_REMOVED lines=12> */
.L_x_62274:
[----:B------:R-:W-:Y:S02]  /*2a8a0*/  IMAD.MOV.U32 R11, RZ, RZ, R6 ;  /* 0x000000ffff0b7224 */ /* 0x000fe400078e0006 */
.L_x_62275:
[----:B------:R-:W-:Y:S05]  /*2a8b0*/  BSYNC B1 ;  /* 0x0000000000017941 */ /* 0x000fea0003800000 */
.L_x_62273:
        /* <DEDUP_REMOVED lines=16> */
.L_x_62279:
[----:B------:R-:W-:Y:S05]  /*2a9c0*/  BSYNC B2 ;  /* 0x0000000000027941 */ /* 0x000fea0003800000 */
.L_x_62278:
        /* <DEDUP_REMOVED lines=44> */
.L_x_62277:
[----:B------:R-:W-:Y:S05]  /*2ac90*/  BSYNC B1 ;  /* 0x0000000000017941 */ /* 0x000fea0003800000 */
.L_x_62276:
        /* <DEDUP_REMOVED lines=8> */
.L_x_62272:
        /* <DEDUP_REMOVED lines=12> */
.L_x_62281:
[----:B------:R-:W-:Y:S02]  /*2ade0*/  MOV R13, R6 ;  /* 0x00000006000d7202 */ /* 0x000fe40000000f00 */
.L_x_62282:
[----:B------:R-:W-:Y:S05]  /*2adf0*/  BSYNC B1 ;  /* 0x0000000000017941 */ /* 0x000fea0003800000 */
.L_x_62280:
        /* <DEDUP_REMOVED lines=16> */
.L_x_62286:
[----:B------:R-:W-:Y:S05]  /*2af00*/  BSYNC B2 ;  /* 0x0000000000027941 */ /* 0x000fea0003800000 */
.L_x_62285:
        /* <DEDUP_REMOVED lines=44> */
.L_x_62284:
[----:B------:R-:W-:Y:S05]  /*2b1d0*/  BSYNC B1 ;  /* 0x0000000000017941 */ /* 0x000fea0003800000 */
.L_x_62283:
        /* <DEDUP_REMOVED lines=11> */
.L_x_62287:
        /* <DEDUP_REMOVED lines=12> */
.L_x_62290:
[----:B------:R-:W-:Y:S02]  /*2b350*/  MOV R15, R6 ;  /* 0x00000006000f7202 */ /* 0x000fe40000000f00 */
.L_x_62291:
[----:B------:R-:W-:Y:S05]  /*2b360*/  BSYNC B1 ;  /* 0x0000000000017941 */ /* 0x000fea0003800000 */
.L_x_62289:
        /* <DEDUP_REMOVED lines=16> */
.L_x_62295:
[----:B------:R-:W-:Y:S05]  /*2b470*/  BSYNC B2 ;  /* 0x0000000000027941 */ /* 0x000fea0003800000 */
.L_x_62294:
        /* <DEDUP_REMOVED lines=44> */
.L_x_62293:
[----:B------:R-:W-:Y:S05]  /*2b740*/  BSYNC B1 ;  /* 0x0000000000017941 */ /* 0x000fea0003800000 */
.L_x_62292:
        /* <DEDUP_REMOVED lines=8> */
.L_x_62288:
        /* <DEDUP_REMOVED lines=12> */
.L_x_62297:
[----:B------:R-:W-:Y:S02]  /*2b890*/  IMAD.MOV.U32 R13, RZ, RZ, R6 ;  /* 0x000000ffff0d7224 */ /* 0x000fe400078e0006 */
.L_x_62298:
[----:B------:R-:W-:Y:S05]  /*2b8a0*/  BSYNC B1 ;  /* 0x0000000000017941 */ /* 0x000fea0003800000 */
.L_x_62296:
        /* <DEDUP_REMOVED lines=16> */
.L_x_62302:
[----:B------:R-:W-:Y:S05]  /*2b9b0*/  BSYNC B2 ;  /* 0x0000000000027941 */ /* 0x000fea0003800000 */
.L_x_62301:
        /* <DEDUP_REMOVED lines=44> */
.L_x_62300:
[----:B------:R-:W-:Y:S05]  /*2bc80*/  BSYNC B1 ;  /* 0x0000000000017941 */ /* 0x000fea0003800000 */
.L_x_62299:
        /* <DEDUP_REMOVED lines=11> */
.L_x_62303:
        /* <DEDUP_REMOVED lines=12> */
.L_x_62306:
[----:B------:R-:W-:Y:S02]  /*2be00*/  IMAD.MOV.U32 R0, RZ, RZ, R6 ;  /* 0x000000ffff007224 */ /* 0x000fe400078e0006 */
.L_x_62307:
[----:B------:R-:W-:Y:S05]  /*2be10*/  BSYNC B1 ;  /* 0x0000000000017941 */ /* 0x000fea0003800000 */
.L_x_62305:
        /* <DEDUP_REMOVED lines=16> */
.L_x_62311:
[----:B------:R-:W-:Y:S05]  /*2bf20*/  BSYNC B2 ;  /* 0x0000000000027941 */ /* 0x000fea0003800000 */
.L_x_62310:
        /* <DEDUP_REMOVED lines=44> */
.L_x_62309:
[----:B------:R-:W-:Y:S05]  /*2c1f0*/  BSYNC B1 ;  /* 0x0000000000017941 */ /* 0x000fea0003800000 */
.L_x_62308:
        /* <DEDUP_REMOVED lines=8> */
.L_x_62304:
        /* <DEDUP_REMOVED lines=24> */
.L_x_62312:
        /* <DEDUP_REMOVED lines=17> */
.L_x_62314:
[----:B------:R-:W-:Y:S02]  /*2c510*/  IMAD.MOV.U32 R15, RZ, RZ, R6 ;  /* 0x000000ffff0f7224 */ /* 0x000fe400078e0006 */
.L_x_62315:
[----:B------:R-:W-:Y:S05]  /*2c520*/  BSYNC B1 ;  /* 0x0000000000017941 */ /* 0x000fea0003800000 */
.L_x_62313:
        /* <DEDUP_REMOVED lines=16> */
.L_x_62319:
[----:B------:R-:W-:Y:S05]  /*2c630*/  BSYNC B2 ;  /* 0x0000000000027941 */ /* 0x000fea0003800000 */
.L_x_62318:
        /* <DEDUP_REMOVED lines=44> */
.L_x_62317:
[----:B------:R-:W-:Y:S05]  /*2c900*/  BSYNC B1 ;  /* 0x0000000000017941 */ /* 0x000fea0003800000 */
.L_x_62316:
        /* <DEDUP_REMOVED lines=12> */
.L_x_62320:
        /* <DEDUP_REMOVED lines=12> */
.L_x_62323:
[----:B------:R-:W-:Y:S02]  /*2ca90*/  IMAD.MOV.U32 R10, RZ, RZ, R6 ;  /* 0x000000ffff0a7224 */ /* 0x000fe400078e0006 */
.L_x_62324:
[----:B------:R-:W-:Y:S05]  /*2caa0*/  BSYNC B1 ;  /* 0x0000000000017941 */ /* 0x000fea0003800000 */
.L_x_62322:
        /* <DEDUP_REMOVED lines=16> */
.L_x_62328:
[----:B------:R-:W-:Y:S05]  /*2cbb0*/  BSYNC B2 ;  /* 0x0000000000027941 */ /* 0x000fea0003800000 */
.L_x_62327:
        /* <DEDUP_REMOVED lines=44> */
.L_x_62326:
[----:B------:R-:W-:Y:S05]  /*2ce80*/  BSYNC B1 ;  /* 0x0000000000017941 */ /* 0x000fea0003800000 */
.L_x_62325:
        /* <DEDUP_REMOVED lines=8> */
.L_x_62321:
        /* <DEDUP_REMOVED lines=12> */
.L_x_62330:
[----:B------:R-:W-:Y:S02]  /*2cfd0*/  IMAD.MOV.U32 R15, RZ, RZ, R6 ;  /* 0x000000ffff0f7224 */ /* 0x000fe400078e0006 */
.L_x_62331:
[----:B------:R-:W-:Y:S05]  /*2cfe0*/  BSYNC B1 ;  /* 0x0000000000017941 */ /* 0x000fea0003800000 */
.L_x_62329:
        /* <DEDUP_REMOVED lines=16> */
.L_x_62335:
[----:B------:R-:W-:Y:S05]  /*2d0f0*/  BSYNC B2 ;  /* 0x0000000000027941 */ /* 0x000fea0003800000 */
.L_x_62334:
        /* <DEDUP_REMOVED lines=44> */
.L_x_62333:
[----:B------:R-:W-:Y:S05]  /*2d3c0*/  BSYNC B1 ;  /* 0x0000000000017941 */ /* 0x000fea0003800000 */
.L_x_62332:
        /* <DEDUP_REMOVED lines=11> */
.L_x_62336:
        /* <DEDUP_REMOVED lines=12> */
.L_x_62339:
[----:B------:R-:W-:Y:S02]  /*2d540*/  IMAD.MOV.U32 R11, RZ, RZ, R6 ;  /* 0x000000ffff0b7224 */ /* 0x000fe400078e0006 */
.L_x_62340:
[----:B------:R-:W-:Y:S05]  /*2d550*/  BSYNC B1 ;  /* 0x0000000000017941 */ /* 0x000fea0003800000 */
.L_x_62338:
        /* <DEDUP_REMOVED lines=16> */
.L_x_62344:
[----:B------:R-:W-:Y:S05]  /*2d660*/  BSYNC B2 ;  /* 0x0000000000027941 */ /* 0x000fea0003800000 */
.L_x_62343:
        /* <DEDUP_REMOVED lines=44> */
.L_x_62342:
[----:B------:R-:W-:Y:S05]  /*2d930*/  BSYNC B1 ;  /* 0x0000000000017941 */ /* 0x000fea0003800000 */
.L_x_62341:
        /* <DEDUP_REMOVED lines=8> */
.L_x_62337:
        /* <DEDUP_REMOVED lines=12> */
.L_x_62346:
[----:B------:R-:W-:Y:S02]  /*2da80*/  MOV R15, R6 ;  /* 0x00000006000f7202 */ /* 0x000fe40000000f00 */
.L_x_62347:
[----:B------:R-:W-:Y:S05]  /*2da90*/  BSYNC B1 ;  /* 0x0000000000017941 */ /* 0x000fea0003800000 */
.L_x_62345:
        /* <DEDUP_REMOVED lines=16> */
.L_x_62351:
[----:B------:R-:W-:Y:S05]  /*2dba0*/  BSYNC B2 ;  /* 0x0000000000027941 */ /* 0x000fea0003800000 */
.L_x_62350:
        /* <DEDUP_REMOVED lines=44> */
.L_x_62349:
[----:B------:R-:W-:Y:S05]  /*2de70*/  BSYNC B1 ;  /* 0x0000000000017941 */ /* 0x000fea0003800000 */
.L_x_62348:
        /* <DEDUP_REMOVED lines=11> */
.L_x_62352:
        /* <DEDUP_REMOVED lines=12> */
.L_x_62355:
[----:B------:R-:W-:Y:S02]  /*2dff0*/  MOV R12, R6 ;  /* 0x00000006000c7202 */ /* 0x000fe40000000f00 */
.L_x_62356:
[----:B------:R-:W-:Y:S05]  /*2e000*/  BSYNC B1 ;  /* 0x0000000000017941 */ /* 0x000fea0003800000 */
.L_x_62354:
        /* <DEDUP_REMOVED lines=16> */
.L_x_62360:
[----:B------:R-:W-:Y:S05]  /*2e110*/  BSYNC B2 ;  /* 0x0000000000027941 */ /* 0x000fea0003800000 */
.L_x_62359:
        /* <DEDUP_REMOVED lines=44> */
.L_x_62358:
[----:B------:R-:W-:Y:S05]  /*2e3e0*/  BSYNC B1 ;  /* 0x0000000000017941 */ /* 0x000fea0003800000 */
.L_x_62357:
        /* <DEDUP_REMOVED lines=8> */
.L_x_62353:
        /* <DEDUP_REMOVED lines=12> */
.L_x_62362:
[----:B------:R-:W-:Y:S02]  /*2e530*/  IMAD.MOV.U32 R15, RZ, RZ, R6 ;  /* 0x000000ffff0f7224 */ /* 0x000fe400078e0006 */
.L_x_62363:
[----:B------:R-:W-:Y:S05]  /*2e540*/  BSYNC B1 ;  /* 0x0000000000017941 */ /* 0x000fea0003800000 */
.L_x_62361:
        /* <DEDUP_REMOVED lines=16> */
.L_x_62367:
[----:B------:R-:W-:Y:S05]  /*2e650*/  BSYNC B2 ;  /* 0x0000000000027941 */ /* 0x000fea0003800000 */
.L_x_62366:
        /* <DEDUP_REMOVED lines=44> */
.L_x_62365:
[----:B------:R-:W-:Y:S05]  /*2e920*/  BSYNC B1 ;  /* 0x0000000000017941 */ /* 0x000fea0003800000 */
.L_x_62364:
        /* <DEDUP_REMOVED lines=11> */
.L_x_62368:
        /* <DEDUP_REMOVED lines=12> */
.L_x_62371:
[----:B------:R-:W-:Y:S02]  /*2eaa0*/  IMAD.MOV.U32 R0, RZ, RZ, R6 ;  /* 0x000000ffff007224 */ /* 0x000fe400078e0006 */
.L_x_62372:
[----:B------:R-:W-:Y:S05]  /*2eab0*/  BSYNC B1 ;  /* 0x0000000000017941 */ /* 0x000fea0003800000 */
.L_x_62370:
        /* <DEDUP_REMOVED lines=16> */
.L_x_62376:
[----:B------:R-:W-:Y:S05]  /*2ebc0*/  BSYNC B2 ;  /* 0x0000000000027941 */ /* 0x000fea0003800000 */
.L_x_62375:
        /* <DEDUP_REMOVED lines=44> */
.L_x_62374:
[----:B------:R-:W-:Y:S05]  /*2ee90*/  BSYNC B1 ;  /* 0x0000000000017941 */ /* 0x000fea0003800000 */
.L_x_62373:
        /* <DEDUP_REMOVED lines=8> */
.L_x_62369:
        /* <DEDUP_REMOVED lines=24> */
.L_x_62377:
        /* <DEDUP_REMOVED lines=17> */
.L_x_62379:
[----:B------:R-:W-:Y:S02]  /*2f1b0*/  IMAD.MOV.U32 R26, RZ, RZ, R6 ;  /* 0x000000ffff1a7224 */ /* 0x000fe400078e0006 */
.L_x_62380:
[----:B------:R-:W-:Y:S05]  /*2f1c0*/  BSYNC B1 ;  /* 0x0000000000017941 */ /* 0x000fea0003800000 */
.L_x_62378:
        /* <DEDUP_REMOVED lines=16> */
.L_x_62384:
[----:B------:R-:W-:Y:S05]  /*2f2d0*/  BSYNC B2 ;  /* 0x0000000000027941 */ /* 0x000fea0003800000 */
.L_x_62383:
        /* <DEDUP_REMOVED lines=44> */
.L_x_62382:
[----:B------:R-:W-:Y:S05]  /*2f5a0*/  BSYNC B1 ;  /* 0x0000000000017941 */ /* 0x000fea0003800000 */
.L_x_62381:
        /* <DEDUP_REMOVED lines=12> */
.L_x_62385:
        /* <DEDUP_REMOVED lines=12> */
.L_x_62388:
[----:B------:R-:W-:Y:S02]  /*2f730*/  IMAD.MOV.U32 R10, RZ, RZ, R6 ;  /* 0x000000ffff0a7224 */ /* 0x000fe400078e0006 */
.L_x_62389:
[----:B------:R-:W-:Y:S05]  /*2f740*/  BSYNC B1 ;  /* 0x0000000000017941 */ /* 0x000fea0003800000 */
.L_x_62387:
        /* <DEDUP_REMOVED lines=16> */
.L_x_62393:
[----:B------:R-:W-:Y:S05]  /*2f850*/  BSYNC B2 ;  /* 0x0000000000027941 */ /* 0x000fea0003800000 */
.L_x_62392:
        /* <DEDUP_REMOVED lines=44> */
.L_x_62391:
[----:B------:R-:W-:Y:S05]  /*2fb20*/  BSYNC B1 ;  /* 0x0000000000017941 */ /* 0x000fea0003800000 */
.L_x_62390:
        /* <DEDUP_REMOVED lines=8> */
.L_x_62386:
        /* <DEDUP_REMOVED lines=12> */
.L_x_62395:
[----:B------:R-:W-:Y:S02]  /*2fc70*/  IMAD.MOV.U32 R20, RZ, RZ, R6 ;  /* 0x000000ffff147224 */ /* 0x000fe400078e0006 */
.L_x_62396:
[----:B------:R-:W-:Y:S05]  /*2fc80*/  BSYNC B1 ;  /* 0x0000000000017941 */ /* 0x000fea0003800000 */
.L_x_62394:
        /* <DEDUP_REMOVED lines=16> */
.L_x_62400:
[----:B------:R-:W-:Y:S05]  /*2fd90*/  BSYNC B2 ;  /* 0x0000000000027941 */ /* 0x000fea0003800000 */
.L_x_62399:
        /* <DEDUP_REMOVED lines=44> */
.L_x_62398:
[----:B------:R-:W-:Y:S05]  /*30060*/  BSYNC B1 ;  /* 0x0000000000017941 */ /* 0x000fea0003800000 */
.L_x_62397:
        /* <DEDUP_REMOVED lines=11> */
.L_x_62401:
        /* <DEDUP_REMOVED lines=12> */
.L_x_62404:
[----:B------:R-:W-:Y:S02]  /*301e0*/  IMAD.MOV.U32 R11, RZ, RZ, R6 ;  /* 0x000000ffff0b7224 */ /* 0x000fe400078e0006 */
.L_x_62405:
[----:B------:R-:W-:Y:S05]  /*301f0*/  BSYNC B1 ;  /* 0x0000000000017941 */ /* 0x000fea0003800000 */
.L_x_62403:
        /* <DEDUP_REMOVED lines=16> */
.L_x_62409:
[----:B------:R-:W-:Y:S05]  /*30300*/  BSYNC B2 ;  /* 0x0000000000027941 */ /* 0x000fea0003800000 */
.L_x_62408:
        /* <DEDUP_REMOVED lines=44> */
.L_x_62407:
[----:B------:R-:W-:Y:S05]  /*305d0*/  BSYNC B1 ;  /* 0x0000000000017941 */ /* 0x000fea0003800000 */
.L_x_62406:
        /* <DEDUP_REMOVED lines=8> */
.L_x_62402:
        /* <DEDUP_REMOVED lines=12> */
.L_x_62411:
[----:B------:R-:W-:Y:S02]  /*30720*/  MOV R24, R6 ;  /* 0x0000000600187202 */ /* 0x000fe40000000f00 */
.L_x_62412:
[----:B------:R-:W-:Y:S05]  /*30730*/  BSYNC B1 ;  /* 0x0000000000017941 */ /* 0x000fea0003800000 */
.L_x_62410:
        /* <DEDUP_REMOVED lines=16> */
.L_x_62416:
[----:B------:R-:W-:Y:S05]  /*30840*/  BSYNC B2 ;  /* 0x0000000000027941 */ /* 0x000fea0003800000 */
.L_x_62415:
        /* <DEDUP_REMOVED lines=44> */
.L_x_62414:
[----:B------:R-:W-:Y:S05]  /*30b10*/  BSYNC B1 ;  /* 0x0000000000017941 */ /* 0x000fea0003800000 */
.L_x_62413:
        /* <DEDUP_REMOVED lines=11> */
.L_x_62417:
        /* <DEDUP_REMOVED lines=12> */
.L_x_62420:
[----:B------:R-:W-:Y:S02]  /*30c90*/  MOV R12, R6 ;  /* 0x00000006000c7202 */ /* 0x000fe40000000f00 */
.L_x_62421:
[----:B------:R-:W-:Y:S05]  /*30ca0*/  BSYNC B1 ;  /* 0x0000000000017941 */ /* 0x000fea0003800000 */
.L_x_62419:
        /* <DEDUP_REMOVED lines=16> */
.L_x_62425:
[----:B------:R-:W-:Y:S05]  /*30db0*/  BSYNC B2 ;  /* 0x0000000000027941 */ /* 0x000fea0003800000 */
.L_x_62424:
        /* <DEDUP_REMOVED lines=44> */
.L_x_62423:
[----:B------:R-:W-:Y:S05]  /*31080*/  BSYNC B1 ;  /* 0x0000000000017941 */ /* 0x000fea0003800000 */
.L_x_62422:
        /* <DEDUP_REMOVED lines=8> */
.L_x_62418:
        /* <DEDUP_REMOVED lines=12> */
.L_x_62427:
[----:B------:R-:W-:Y:S02]  /*311d0*/  IMAD.MOV.U32 R20, RZ, RZ, R6 ;  /* 0x000000ffff147224 */ /* 0x000fe400078e0006 */
.L_x_62428:
[----:B------:R-:W-:Y:S05]  /*311e0*/  BSYNC B1 ;  /* 0x0000000000017941 */ /* 0x000fea0003800000 */
.L_x_62426:
        /* <DEDUP_REMOVED lines=16> */
.L_x_62432:
[----:B------:R-:W-:Y:S05]  /*312f0*/  BSYNC B2 ;  /* 0x0000000000027941 */ /* 0x000fea0003800000 */
.L_x_62431:
        /* <DEDUP_REMOVED lines=44> */
.L_x_62430:
[----:B------:R-:W-:Y:S05]  /*315c0*/  BSYNC B1 ;  /* 0x0000000000017941 */ /* 0x000fea0003800000 */
.L_x_62429:
        /* <DEDUP_REMOVED lines=11> */
.L_x_62433:
        /* <DEDUP_REMOVED lines=12> */
.L_x_62436:
[----:B------:R-:W-:Y:S02]  /*31740*/  IMAD.MOV.U32 R0, RZ, RZ, R6 ;  /* 0x000000ffff007224 */ /* 0x000fe400078e0006 */
.L_x_62437:
[----:B------:R-:W-:Y:S05]  /*31750*/  BSYNC B1 ;  /* 0x0000000000017941 */ /* 0x000fea0003800000 */
.L_x_62435:
        /* <DEDUP_REMOVED lines=16> */
.L_x_62441:
[----:B------:R-:W-:Y:S05]  /*31860*/  BSYNC B2 ;  /* 0x0000000000027941 */ /* 0x000fea0003800000 */
.L_x_62440:
        /* <DEDUP_REMOVED lines=44> */
.L_x_62439:
[----:B------:R-:W-:Y:S05]  /*31b30*/  BSYNC B1 ;  /* 0x0000000000017941 */ /* 0x000fea0003800000 */
.L_x_62438:
        /* <DEDUP_REMOVED lines=8> */
.L_x_62434:
        /* <DEDUP_REMOVED lines=24> */
.L_x_62442:
        /* <DEDUP_REMOVED lines=17> */
.L_x_62444:
[----:B------:R-:W-:Y:S02]  /*31e50*/  IMAD.MOV.U32 R24, RZ, RZ, R6 ;  /* 0x000000ffff187224 */ /* 0x000fe400078e0006 */
.L_x_62445:
[----:B------:R-:W-:Y:S05]  /*31e60*/  BSYNC B1 ;  /* 0x0000000000017941 */ /* 0x000fea0003800000 */
.L_x_62443:
        /* <DEDUP_REMOVED lines=16> */
.L_x_62449:
[----:B------:R-:W-:Y:S05]  /*31f70*/  BSYNC B2 ;  /* 0x0000000000027941 */ /* 0x000fea0003800000 */
.L_x_62448:
        /* <DEDUP_REMOVED lines=44> */
.L_x_62447:
[----:B------:R-:W-:Y:S05]  /*32240*/  BSYNC B1 ;  /* 0x0000000000017941 */ /* 0x000fea0003800000 */
.L_x_62446:
        /* <DEDUP_REMOVED lines=12> */
.L_x_62450:
        /* <DEDUP_REMOVED lines=12> */
.L_x_62453:
[----:B------:R-:W-:Y:S02]  /*323d0*/  IMAD.MOV.U32 R10, RZ, RZ, R6 ;  /* 0x000000ffff0a7224 */ /* 0x000fe400078e0006 */
.L_x_62454:
[----:B------:R-:W-:Y:S05]  /*323e0*/  BSYNC B1 ;  /* 0x0000000000017941 */ /* 0x000fea0003800000 */
.L_x_62452:
        /* <DEDUP_REMOVED lines=16> */
.L_x_62458:
[----:B------:R-:W-:Y:S05]  /*324f0*/  BSYNC B2 ;  /* 0x0000000000027941 */ /* 0x000fea0003800000 */
.L_x_62457:
        /* <DEDUP_REMOVED lines=44> */
.L_x_62456:
[----:B------:R-:W-:Y:S05]  /*327c0*/  BSYNC B1 ;  /* 0x0000000000017941 */ /* 0x000fea0003800000 */
.L_x_62455:
        /* <DEDUP_REMOVED lines=8> */
.L_x_62451:
        /* <DEDUP_REMOVED lines=12> */
.L_x_62460:
[----:B------:R-:W-:Y:S02]  /*32910*/  IMAD.MOV.U32 R20, RZ, RZ, R6 ;  /* 0x000000ffff147224 */ /* 0x000fe400078e0006 */
.L_x_62461:
[----:B------:R-:W-:Y:S05]  /*32920*/  BSYNC B1 ;  /* 0x0000000000017941 */ /* 0x000fea0003800000 */
.L_x_62459:
        /* <DEDUP_REMOVED lines=16> */
.L_x_62465:
[----:B------:R-:W-:Y:S05]  /*32a30*/  BSYNC B2 ;  /* 0x0000000000027941 */ /* 0x000fea0003800000 */
.L_x_62464:
        /* <DEDUP_REMOVED lines=44> */
.L_x_62463:
[----:B------:R-:W-:Y:S05]  /*32d00*/  BSYNC B1 ;  /* 0x0000000000017941 */ /* 0x000fea0003800000 */
.L_x_62462:
        /* <DEDUP_REMOVED lines=11> */
.L_x_62466:
        /* <DEDUP_REMOVED lines=12> */
.L_x_62469:
[----:B------:R-:W-:Y:S02]  /*32e80*/  IMAD.MOV.U32 R11, RZ, RZ, R6 ;  /* 0x000000ffff0b7224 */ /* 0x000fe400078e0006 */
.L_x_62470:
[----:B------:R-:W-:Y:S05]  /*32e90*/  BSYNC B1 ;  /* 0x0000000000017941 */ /* 0x000fea0003800000 */
.L_x_62468:
        /* <DEDUP_REMOVED lines=16> */
.L_x_62474:
[----:B------:R-:W-:Y:S05]  /*32fa0*/  BSYNC B2 ;  /* 0x0000000000027941 */ /* 0x000fea0003800000 */
.L_x_62473:
        /* <DEDUP_REMOVED lines=44> */
.L_x_62472:
[----:B------:R-:W-:Y:S05]  /*33270*/  BSYNC B1 ;  /* 0x0000000000017941 */ /* 0x000fea0003800000 */
.L_x_62471:
        /* <DEDUP_REMOVED lines=8> */
.L_x_62467:
        /* <DEDUP_REMOVED lines=12> */
.L_x_62476:
[----:B------:R-:W-:Y:S02]  /*333c0*/  MOV R20, R6 ;  /* 0x0000000600147202 */ /* 0x000fe40000000f00 */
.L_x_62477:
[----:B------:R-:W-:Y:S05]  /*333d0*/  BSYNC B1 ;  /* 0x0000000000017941 */ /* 0x000fea0003800000 */
.L_x_62475:
        /* <DEDUP_REMOVED lines=16> */
.L_x_62481:
[----:B------:R-:W-:Y:S05]  /*334e0*/  BSYNC B2 ;  /* 0x0000000000027941 */ /* 0x000fea0003800000 */
.L_x_62480:
        /* <DEDUP_REMOVED lines=44> */
.L_x_62479:
[----:B------:R-:W-:Y:S05]  /*337b0*/  BSYNC B1 ;  /* 0x0000000000017941 */ /* 0x000fea0003800000 */
.L_x_62478:
        /* <DEDUP_REMOVED lines=11> */
.L_x_62482:
        /* <DEDUP_REMOVED lines=12> */
.L_x_62485:
[----:B------:R-:W-:Y:S02]  /*33930*/  MOV R12, R6 ;  /* 0x00000006000c7202 */ /* 0x000fe40000000f00 */
.L_x_62486:
[----:B------:R-:W-:Y:S05]  /*33940*/  BSYNC B1 ;  /* 0x0000000000017941 */ /* 0x000fea0003800000 */
.L_x_62484:
        /* <DEDUP_REMOVED lines=16> */
.L_x_62490:
[----:B------:R-:W-:Y:S05]  /*33a50*/  BSYNC B2 ;  /* 0x0000000000027941 */ /* 0x000fea0003800000 */
.L_x_62489:
        /* <DEDUP_REMOVED lines=44> */
.L_x_62488:
[----:B------:R-:W-:Y:S05]  /*33d20*/  BSYNC B1 ;  /* 0x0000000000017941 */ /* 0x000fea0003800000 */
.L_x_62487:
        /* <DEDUP_REMOVED lines=8> */
.L_x_62483:
        /* <DEDUP_REMOVED lines=12> */
.L_x_62492:
[----:B------:R-:W-:Y:S02]  /*33e70*/  IMAD.MOV.U32 R22, RZ, RZ, R6 ;  /* 0x000000ffff167224 */ /* 0x000fe400078e0006 */
.L_x_62493:
[----:B------:R-:W-:Y:S05]  /*33e80*/  BSYNC B1 ;  /* 0x0000000000017941 */ /* 0x000fea0003800000 */
.L_x_62491:
        /* <DEDUP_REMOVED lines=16> */
.L_x_62497:
[----:B------:R-:W-:Y:S05]  /*33f90*/  BSYNC B2 ;  /* 0x0000000000027941 */ /* 0x000fea0003800000 */
.L_x_62496:
        /* <DEDUP_REMOVED lines=44> */
.L_x_62495:
[----:B------:R-:W-:Y:S05]  /*34260*/  BSYNC B1 ;  /* 0x0000000000017941 */ /* 0x000fea0003800000 */
.L_x_62494:
        /* <DEDUP_REMOVED lines=11> */
.L_x_62498:
        /* <DEDUP_REMOVED lines=12> */
.L_x_62501:
[----:B------:R-:W-:Y:S02]  /*343e0*/  IMAD.MOV.U32 R0, RZ, RZ, R6 ;  /* 0x000000ffff007224 */ /* 0x000fe400078e0006 */
.L_x_62502:
[----:B------:R-:W-:Y:S05]  /*343f0*/  BSYNC B1 ;  /* 0x0000000000017941 */ /* 0x000fea0003800000 */
.L_x_62500:
        /* <DEDUP_REMOVED lines=16> */
.L_x_62506:
[----:B------:R-:W-:Y:S05]  /*34500*/  BSYNC B2 ;  /* 0x0000000000027941 */ /* 0x000fea0003800000 */
.L_x_62505:
        /* <DEDUP_REMOVED lines=44> */
.L_x_62504:
[----:B------:R-:W-:Y:S05]  /*347d0*/  BSYNC B1 ;  /* 0x0000000000017941 */ /* 0x000fea0003800000 */
.L_x_62503:
        /* <DEDUP_REMOVED lines=8> */
.L_x_62499:
        /* <DEDUP_REMOVED lines=24> */
.L_x_62507:
        /* <DEDUP_REMOVED lines=17> */
.L_x_62509:
[----:B------:R-:W-:Y:S02]  /*34af0*/  IMAD.MOV.U32 R105, RZ, RZ, R6 ;  /* 0x000000ffff697224 */ /* 0x000fe400078e0006 */
.L_x_62510:
[----:B------:R-:W-:Y:S05]  /*34b00*/  BSYNC B1 ;  /* 0x0000000000017941 */ /* 0x000fea0003800000 */
.L_x_62508:
        /* <DEDUP_REMOVED lines=16> */
.L_x_62514:
[----:B------:R-:W-:Y:S05]  /*34c10*/  BSYNC B2 ;  /* 0x0000000000027941 */ /* 0x000fea0003800000 */
.L_x_62513:
        /* <DEDUP_REMOVED lines=44> */
.L_x_62512:
[----:B------:R-:W-:Y:S05]  /*34ee0*/  BSYNC B1 ;  /* 0x0000000000017941 */ /* 0x000fea0003800000 */
.L_x_62511:
        /* <DEDUP_REMOVED lines=12> */
.L_x_62515:
        /* <DEDUP_REMOVED lines=12> */
.L_x_62518:
[----:B------:R-:W-:Y:S02]  /*35070*/  IMAD.MOV.U32 R10, RZ, RZ, R6 ;  /* 0x000000ffff0a7224 */ /* 0x000fe400078e0006 */
.L_x_62519:
[----:B------:R-:W-:Y:S05]  /*35080*/  BSYNC B1 ;  /* 0x0000000000017941 */ /* 0x000fea0003800000 */
.L_x_62517:
        /* <DEDUP_REMOVED lines=16> */
.L_x_62523:
[----:B------:R-:W-:Y:S05]  /*35190*/  BSYNC B2 ;  /* 0x0000000000027941 */ /* 0x000fea0003800000 */
.L_x_62522:
        /* <DEDUP_REMOVED lines=44> */
.L_x_62521:
[----:B------:R-:W-:Y:S05]  /*35460*/  BSYNC B1 ;  /* 0x0000000000017941 */ /* 0x000fea0003800000 */
.L_x_62520:
        /* <DEDUP_REMOVED lines=8> */
.L_x_62516:
        /* <DEDUP_REMOVED lines=12> */
.L_x_62525:
[----:B------:R-:W-:Y:S02]  /*355b0*/  IMAD.MOV.U32 R105, RZ, RZ, R6 ;  /* 0x000000ffff697224 */ /* 0x000fe400078e0006 */
.L_x_62526:
[----:B------:R-:W-:Y:S05]  /*355c0*/  BSYNC B1 ;  /* 0x0000000000017941 */ /* 0x000fea0003800000 */
.L_x_62524:
        /* <DEDUP_REMOVED lines=16> */
.L_x_62530:
[----:B------:R-:W-:Y:S05]  /*356d0*/  BSYNC B2 ;  /* 0x0000000000027941 */ /* 0x000fea0003800000 */
.L_x_62529:
        /* <DEDUP_REMOVED lines=44> */
.L_x_62528:
[----:B------:R-:W-:Y:S05]  /*359a0*/  BSYNC B1 ;  /* 0x0000000000017941 */ /* 0x000fea0003800000 */
.L_x_62527:
        /* <DEDUP_REMOVED lines=11> */
.L_x_62531:
        /* <DEDUP_REMOVED lines=12> */
.L_x_62534:
[----:B------:R-:W-:Y:S02]  /*35b20*/  IMAD.MOV.U32 R11, RZ, RZ, R6 ;  /* 0x000000ffff0b7224 */ /* 0x000fe400078e0006 */
.L_x_62535:
[----:B------:R-:W-:Y:S05]  /*35b30*/  BSYNC B1 ;  /* 0x0000000000017941 */ /* 0x000fea0003800000 */
.L_x_62533:
        /* <DEDUP_REMOVED lines=16> */
.L_x_62539:
[----:B------:R-:W-:Y:S05]  /*35c40*/  BSYNC B2 ;  /* 0x0000000000027941 */ /* 0x000fea0003800000 */
.L_x_62538:
        /* <DEDUP_REMOVED lines=44> */
.L_x_62537:
[----:B------:R-:W-:Y:S05]  /*35f10*/  BSYNC B1 ;  /* 0x0000000000017941 */ /* 0x000fea0003800000 */
.L_x_62536:
        /* <DEDUP_REMOVED lines=8> */
.L_x_62532:
        /* <DEDUP_REMOVED lines=12> */
.L_x_62541:
[----:B------:R-:W-:Y:S02]  /*36060*/  MOV R105, R6 ;  /* 0x0000000600697202 */ /* 0x000fe40000000f00 */
.L_x_62542:
[----:B------:R-:W-:Y:S05]  /*36070*/  BSYNC B1 ;  /* 0x0000000000017941 */ /* 0x000fea0003800000 */
.L_x_62540:
        /* <DEDUP_REMOVED lines=16> */
.L_x_62546:
[----:B------:R-:W-:Y:S05]  /*36180*/  BSYNC B2 ;  /* 0x0000000000027941 */ /* 0x000fea0003800000 */
.L_x_62545:
        /* <DEDUP_REMOVED lines=44> */
.L_x_62544:
[----:B------:R-:W-:Y:S05]  /*36450*/  BSYNC B1 ;  /* 0x0000000000017941 */ /* 0x000fea0003800000 */
.L_x_62543:
        /* <DEDUP_REMOVED lines=11> */
.L_x_62547:
        /* <DEDUP_REMOVED lines=12> */
.L_x_62550:
[----:B------:R-:W-:Y:S02]  /*365d0*/  MOV R12, R6 ;  /* 0x00000006000c7202 */ /* 0x000fe40000000f00 */
.L_x_62551:
[----:B------:R-:W-:Y:S05]  /*365e0*/  BSYNC B1 ;  /* 0x0000000000017941 */ /* 0x000fea0003800000 */
.L_x_62549:
        /* <DEDUP_REMOVED lines=16> */
.L_x_62555:
[----:B------:R-:W-:Y:S05]  /*366f0*/  BSYNC B2 ;  /* 0x0000000000027941 */ /* 0x000fea0003800000 */
.L_x_62554:
        /* <DEDUP_REMOVED lines=44> */
.L_x_62553:
[----:B------:R-:W-:Y:S05]  /*369c0*/  BSYNC B1 ;  /* 0x0000000000017941 */ /* 0x000fea0003800000 */
.L_x_62552:
        /* <DEDUP_REMOVED lines=8> */
.L_x_62548:
        /* <DEDUP_REMOVED lines=12> */
.L_x_62557:
[----:B------:R-:W-:Y:S02]  /*36b10*/  IMAD.MOV.U32 R105, RZ, RZ, R6 ;  /* 0x000000ffff697224 */ /* 0x000fe400078e0006 */
.L_x_62558:
[----:B------:R-:W-:Y:S05]  /*36b20*/  BSYNC B1 ;  /* 0x0000000000017941 */ /* 0x000fea0003800000 */
.L_x_62556:
        /* <DEDUP_REMOVED lines=16> */
.L_x_62562:
[----:B------:R-:W-:Y:S05]  /*36c30*/  BSYNC B2 ;  /* 0x0000000000027941 */ /* 0x000fea0003800000 */
.L_x_62561:
        /* <DEDUP_REMOVED lines=44> */
.L_x_62560:
[----:B------:R-:W-:Y:S05]  /*36f00*/  BSYNC B1 ;  /* 0x0000000000017941 */ /* 0x000fea0003800000 */
.L_x_62559:
        /* <DEDUP_REMOVED lines=11> */
.L_x_62563:
        /* <DEDUP_REMOVED lines=12> */
.L_x_62566:
[----:B------:R-:W-:Y:S02]  /*37080*/  IMAD.MOV.U32 R0, RZ, RZ, R6 ;  /* 0x000000ffff007224 */ /* 0x000fe400078e0006 */
.L_x_62567:
[----:B------:R-:W-:Y:S05]  /*37090*/  BSYNC B1 ;  /* 0x0000000000017941 */ /* 0x000fea0003800000 */
.L_x_62565:
        /* <DEDUP_REMOVED lines=16> */
.L_x_62571:
[----:B------:R-:W-:Y:S05]  /*371a0*/  BSYNC B2 ;  /* 0x0000000000027941 */ /* 0x000fea0003800000 */
.L_x_62570:
        /* <DEDUP_REMOVED lines=44> */
.L_x_62569:
[----:B------:R-:W-:Y:S05]  /*37470*/  BSYNC B1 ;  /* 0x0000000000017941 */ /* 0x000fea0003800000 */
.L_x_62568:
        /* <DEDUP_REMOVED lines=8> */
.L_x_62564:
        /* <DEDUP_REMOVED lines=24> */
.L_x_62572:
        /* <DEDUP_REMOVED lines=17> */
.L_x_62574:
[----:B------:R-:W-:Y:S02]  /*37790*/  IMAD.MOV.U32 R120, RZ, RZ, R6 ;  /* 0x000000ffff787224 */ /* 0x000fe400078e0006 */
.L_x_62575:
[----:B------:R-:W-:Y:S05]  /*377a0*/  BSYNC B1 ;  /* 0x0000000000017941 */ /* 0x000fea0003800000 */
.L_x_62573:
        /* <DEDUP_REMOVED lines=16> */
.L_x_62579:
[----:B------:R-:W-:Y:S05]  /*378b0*/  BSYNC B2 ;  /* 0x0000000000027941 */ /* 0x000fea0003800000 */
.L_x_62578:
        /* <DEDUP_REMOVED lines=44> */
.L_x_62577:
[----:B------:R-:W-:Y:S05]  /*37b80*/  BSYNC B1 ;  /* 0x0000000000017941 */ /* 0x000fea0003800000 */
.L_x_62576:
        /* <DEDUP_REMOVED lines=12> */
.L_x_62580:
        /* <DEDUP_REMOVED lines=12> */
.L_x_62583:
[----:B------:R-:W-:Y:S02]  /*37d10*/  IMAD.MOV.U32 R10, RZ, RZ, R6 ;  /* 0x000000ffff0a7224 */ /* 0x000fe400078e0006 */
.L_x_62584:
[----:B------:R-:W-:Y:S05]  /*37d20*/  BSYNC B1 ;  /* 0x0000000000017941 */ /* 0x000fea0003800000 */
.L_x_62582:
        /* <DEDUP_REMOVED lines=16> */
.L_x_62588:
[----:B------:R-:W-:Y:S05]  /*37e30*/  BSYNC B2 ;  /* 0x0000000000027941 */ /* 0x000fea0003800000 */
.L_x_62587:
        /* <DEDUP_REMOVED lines=44> */
.L_x_62586:
[----:B------:R-:W-:Y:S05]  /*38100*/  BSYNC B1 ;  /* 0x0000000000017941 */ /* 0x000fea0003800000 */
.L_x_62585:
        /* <DEDUP_REMOVED lines=8> */
.L_x_62581:
        /* <DEDUP_REMOVED lines=12> */
.L_x_62590:
[----:B------:R-:W-:Y:S02]  /*38250*/  IMAD.MOV.U32 R118, RZ, RZ, R6 ;  /* 0x000000ffff767224 */ /* 0x000fe400078e0006 */
.L_x_62591:
[----:B------:R-:W-:Y:S05]  /*38260*/  BSYNC B1 ;  /* 0x0000000000017941 */ /* 0x000fea0003800000 */
.L_x_62589:
        /* <DEDUP_REMOVED lines=16> */
.L_x_62595:
[----:B------:R-:W-:Y:S05]  /*38370*/  BSYNC B2 ;  /* 0x0000000000027941 */ /* 0x000fea0003800000 */
.L_x_62594:
        /* <DEDUP_REMOVED lines=44> */
.L_x_62593:
[----:B------:R-:W-:Y:S05]  /*38640*/  BSYNC B1 ;  /* 0x0000000000017941 */ /* 0x000fea0003800000 */
.L_x_62592:
        /* <DEDUP_REMOVED lines=11> */
.L_x_62596:
        /* <DEDUP_REMOVED lines=12> */
.L_x_62599:
[----:B------:R-:W-:Y:S02]  /*387c0*/  IMAD.MOV.U32 R11, RZ, RZ, R6 ;  /* 0x000000ffff0b7224 */ /* 0x000fe400078e0006 */
.L_x_62600:
[----:B------:R-:W-:Y:S05]  /*387d0*/  BSYNC B1 ;  /* 0x0000000000017941 */ /* 0x000fea0003800000 */
.L_x_62598:
        /* <DEDUP_REMOVED lines=16> */
.L_x_62604:
[----:B------:R-:W-:Y:S05]  /*388e0*/  BSYNC B2 ;  /* 0x0000000000027941 */ /* 0x000fea0003800000 */
.L_x_62603:
        /* <DEDUP_REMOVED lines=44> */
.L_x_62602:
[----:B------:R-:W-:Y:S05]  /*38bb0*/  BSYNC B1 ;  /* 0x0000000000017941 */ /* 0x000fea0003800000 */
.L_x_62601:
        /* <DEDUP_REMOVED lines=8> */
.L_x_62597:
        /* <DEDUP_REMOVED lines=12> */
.L_x_62606:
[----:B------:R-:W-:Y:S02]  /*38d00*/  MOV R118, R6 ;  /* 0x0000000600767202 */ /* 0x000fe40000000f00 */
.L_x_62607:
[----:B------:R-:W-:Y:S05]  /*38d10*/  BSYNC B1 ;  /* 0x0000000000017941 */ /* 0x000fea0003800000 */
.L_x_62605:
        /* <DEDUP_REMOVED lines=16> */
.L_x_62611:
[----:B------:R-:W-:Y:S05]  /*38e20*/  BSYNC B2 ;  /* 0x0000000000027941 */ /* 0x000fea0003800000 */
.L_x_62610:
        /* <DEDUP_REMOVED lines=44> */
.L_x_62609:
[----:B------:R-:W-:Y:S05]  /*390f0*/  BSYNC B1 ;  /* 0x0000000000017941 */ /* 0x000fea0003800000 */
.L_x_62608:
        /* <DEDUP_REMOVED lines=11> */
.L_x_62612:
        /* <DEDUP_REMOVED lines=12> */
.L_x_62615:
[----:B------:R-:W-:Y:S02]  /*39270*/  MOV R12, R6 ;  /* 0x00000006000c7202 */ /* 0x000fe40000000f00 */
.L_x_62616:
[----:B------:R-:W-:Y:S05]  /*39280*/  BSYNC B1 ;  /* 0x0000000000017941 */ /* 0x000fea0003800000 */
.L_x_62614:
        /* <DEDUP_REMOVED lines=16> */
.L_x_62620:
[----:B------:R-:W-:Y:S05]  /*39390*/  BSYNC B2 ;  /* 0x0000000000027941 */ /* 0x000fea0003800000 */
.L_x_62619:
        /* <DEDUP_REMOVED lines=44> */
.L_x_62618:
[----:B------:R-:W-:Y:S05]  /*39660*/  BSYNC B1 ;  /* 0x0000000000017941 */ /* 0x000fea0003800000 */
.L_x_62617:
        /* <DEDUP_REMOVED lines=8> */
.L_x_62613:
        /* <DEDUP_REMOVED lines=12> */
.L_x_62622:
[----:B------:R-:W-:Y:S02]  /*397b0*/  IMAD.MOV.U32 R118, RZ, RZ, R6 ;  /* 0x000000ffff767224 */ /* 0x000fe400078e0006 */
.L_x_62623:
[----:B------:R-:W-:Y:S05]  /*397c0*/  BSYNC B1 ;  /* 0x0000000000017941 */ /* 0x000fea0003800000 */
.L_x_62621:
        /* <DEDUP_REMOVED lines=16> */
.L_x_62627:
[----:B------:R-:W-:Y:S05]  /*398d0*/  BSYNC B2 ;  /* 0x0000000000027941 */ /* 0x000fea0003800000 */
.L_x_62626:
        /* <DEDUP_REMOVED lines=44> */
.L_x_62625:
[----:B------:R-:W-:Y:S05]  /*39ba0*/  BSYNC B1 ;  /* 0x0000000000017941 */ /* 0x000fea0003800000 */
.L_x_62624:
        /* <DEDUP_REMOVED lines=11> */
.L_x_62628:
        /* <DEDUP_REMOVED lines=12> */
.L_x_62631:
[----:B------:R-:W-:Y:S02]  /*39d20*/  IMAD.MOV.U32 R0, RZ, RZ, R6 ;  /* 0x000000ffff007224 */ /* 0x000fe400078e0006 */
.L_x_62632:
[----:B------:R-:W-:Y:S05]  /*39d30*/  BSYNC B1 ;  /* 0x0000000000017941 */ /* 0x000fea0003800000 */
.L_x_62630:
        /* <DEDUP_REMOVED lines=16> */
.L_x_62636:
[----:B------:R-:W-:Y:S05]  /*39e40*/  BSYNC B2 ;  /* 0x0000000000027941 */ /* 0x000fea0003800000 */
.L_x_62635:
        /* <DEDUP_REMOVED lines=44> */
.L_x_62634:
[----:B------:R-:W-:Y:S05]  /*3a110*/  BSYNC B1 ;  /* 0x0000000000017941 */ /* 0x000fea0003800000 */
.L_x_62633:
        /* <DEDUP_REMOVED lines=8> */
.L_x_62629:
        /* <DEDUP_REMOVED lines=99> */
.L_x_62637:
[----:B------:R-:W-:Y:S01]  /*3a7d0*/  FADD.FTZ R119, R119, R105 ;  /* 0x0000006977777221 */ /* 0x000fe20000010000 */
[----:B------:R-:W-:-:S03]  /*3a7e0*/  ISETP.NE.AND P1, PT, R165, RZ, PT ;  /* 0x000000ffa500720c */ /* 0x000fc60003f25270 */
[----:B------:R-:W-:-:S04]  /*3a7f0*/  FADD.FTZ R119, R119, R106 ;  /* 0x0000006a77777221 */ /* 0x000fc80000010000 */
[----:B0-----:R-:W-:Y:S01]  /*3a800*/  FADD.FTZ R120, R119, R107 ;  /* 0x0000006b77787221 */ /* 0x001fe20000010000 */
[----:B------:R-:W-:Y:S05]  /*3a810*/  BRA.DIV ~URZ, `(.L_x_62638) ;  /* 0x000039227f007947 */ /* 0x000fea000b800000 */
[----:B------:R0:W1:Y:S02]  /*3a820*/  SHFL.BFLY PT, R119, R120, 0x1, 0x1f ;  /* 0x0c201f0078777f89 */ /* 0x00006400000e0000 */
.L_x_62642:
        /* <DEDUP_REMOVED lines=180> */
.L_x_62643:
[----:B01----:R-:W-:Y:S01]  /*3b370*/  FADD.FTZ R120, R119, R120 ;  /* 0x0000007877787221 */ /* 0x003fe20000010000 */
[----:B------:R-:W-:Y:S01]  /*3b380*/  ULDC.U8 UR4, c[0x0][0x1f0] ;  /* 0x00007c0000047ab9 */ /* 0x000fe20000000000 */
[----:B------:R-:W-:Y:S01]  /*3b390*/  FMUL.FTZ R119, R131, R131 ;  /* 0x0000008383777220 */ /* 0x000fe20000410000 */
[----:B------:R-:W-:Y:S01]  /*3b3a0*/  ISETP.NE.AND P0, PT, RZ, UR4, PT ;  /* 0x00000004ff007c0c */ /* 0x000fe2000bf05270 */
[----:B------:R-:W-:Y:S01]  /*3b3b0*/  IMAD.MOV.U32 R128, RZ, RZ, c[0x0][0x1e0] ;  /* 0x00007800ff807624 */ /* 0x000fe200078e00ff */
[----:B------:R0:W-:Y:S02]  /*3b3c0*/  STL [R1+0x48c], R4 ;  /* 0x00048c0401007387 */ /* 0x0001e40000100800 */
[----:B------:R-:W-:Y:S01]  /*3b3d0*/  FSEL R119, R119, RZ, P0 ;  /* 0x000000ff77777208 */ /* 0x000fe20000000000 */
[----:B------:R-:W-:-:S04]  /*3b3e0*/  FFMA.FTZ R120, R120, R128, c[0x0][0x228] ;  /* 0x00008a0078787623 */ /* 0x000fc80000010080 */
[----:B------:R-:W-:Y:S02]  /*3b3f0*/  FADD.FTZ R119, R120, R119 ;  /* 0x0000007778777221 */ /* 0x000fe40000010000 */
[----:B------:R-:W-:Y:S01]  /*3b400*/  IMAD R120, R123, c[0x0][0x168], RZ ;  /* 0x00005a007b787a24 */ /* 0x000fe200078e02ff */
[----:B0-----:R-:W2:Y:S03]  /*3b410*/  LDL R4, [R1+0x1fc] ;  /* 0x0001fc0001047983 */ /* 0x001ea60000100800 */
[----:B------:R-:W0:Y:S01]  /*3b420*/  MUFU.RSQ R119, R119 ;  /* 0x0000007700777308 */ /* 0x000e220000001400 */
[----:B------:R-:W-:Y:S01]  /*3b430*/  SHF.R.S32.HI R130, RZ, 0x1f, R120 ;  /* 0x0000001fff827819 */ /* 0x000fe20000011478 */
[----:B------:R-:W-:Y:S01]  /*3b440*/  IMAD.MOV.U32 R164, RZ, RZ, 0x4 ;  /* 0x00000004ffa47424 */ /* 0x000fe200078e00ff */
[----:B------:R1:W-:Y:S02]  /*3b450*/  STL [R1+0x488], R3 ;  /* 0x0004880301007387 */ /* 0x0003e40000100800 */
[----:B------:R-:W-:-:S02]  /*3b460*/  LEA.HI R130, R130, R120, RZ, 0x2 ;  /* 0x0000007882827211 */ /* 0x000fc400078f10ff */
[----:B------:R-:W-:Y:S01]  /*3b470*/  FSEL R120, R131, RZ, !P0 ;  /* 0x000000ff83787208 */ /* 0x000fe20004000000 */
[----:B------:R-:W-:Y:S01]  /*3b480*/  @!P1 IMAD.WIDE R128, R123, R164, c[0x0][0x1a0] ;  /* 0x000068007b809625 */ /* 0x000fe200078e02a4 */
[----:B------:R-:W-:-:S03]  /*3b490*/  LEA.HI.SX32 R130, R130, R165, 0x1e ;  /* 0x000000a582827211 */ /* 0x000fc600078ff2ff */
[C---:B------:R-:W-:Y:S01]  /*3b4a0*/  FADD.FTZ R92, -R120.reuse, R92 ;  /* 0x0000005c785c7221 */ /* 0x040fe20000010100 */
[----:B-1----:R-:W3:Y:S01]  /*3b4b0*/  LDL R3, [R1+0x1f8] ;  /* 0x0001f80001037983 */ /* 0x002ee20000100800 */
[C---:B------:R-:W-:Y:S02]  /*3b4c0*/  FADD.FTZ R93, -R120.reuse, R93 ;  /* 0x0000005d785d7221 */ /* 0x040fe40000010100 */
[C---:B------:R-:W-:Y:S01]  /*3b4d0*/  FADD.FTZ R94, -R120.reuse, R94 ;  /* 0x0000005e785e7221 */ /* 0x040fe20000010100 */
[----:B------:R1:W-:Y:S01]  /*3b4e0*/  STL [R1+0x484], R2 ;  /* 0x0004840201007387 */ /* 0x0003e20000100800 */
[----:B------:R-:W-:Y:S01]  /*3b4f0*/  FADD.FTZ R95, -R120, R95 ;  /* 0x0000005f785f7221 */ /* 0x000fe20000010100 */
[----:B------:R-:W-:Y:S01]  /*3b500*/  SHF.L.U32 R163, R130, 0x4, RZ ;  /* 0x0000000482a37819 */ /* 0x000fe200000006ff */
[C---:B0-----:R-:W-:Y:S01]  /*3b510*/  FMUL.FTZ R160, R119.reuse, R94 ;  /* 0x0000005e77a07220 */ /* 0x041fe20000410000 */
[----:B------:R0:W-:Y:S01]  /*3b520*/  @!P1 STG.E [R128.64], R131 ;  /* 0x0000008380009986 */ /* 0x0001e2000c10190a */
[----:B------:R-:W-:Y:S01]  /*3b530*/  SHF.R.U32.HI R161, RZ, 0x1c, R130 ;  /* 0x0000001cffa17819 */ /* 0x000fe20000011682 */
[----:B------:R-:W-:-:S02]  /*3b540*/  FMUL.FTZ R130, R119, R92 ;  /* 0x0000005c77827220 */ /* 0x000fc40000410000 */
[C---:B------:R-:W-:Y:S01]  /*3b550*/  FMUL.FTZ R162, R119.reuse, R95 ;  /* 0x0000005f77a27220 */ /* 0x040fe20000410000 */
[----:B-1----:R-:W4:Y:S04]  /*3b560*/  LDL R2, [R1+0x1f4] ;  /* 0x0001f40001027983 */ /* 0x002f280000100800 */
[----:B------:R1:W-:Y:S01]  /*3b570*/  STL [R1+0x480], R0 ;  /* 0x0004800001007387 */ /* 0x0003e20000100800 */
[----:B0-----:R-:W-:-:S03]  /*3b580*/  FMUL.FTZ R131, R119, R93 ;  /* 0x0000005d77837220 */ /* 0x001fc60000410000 */
[----:B------:R-:W2:Y:S04]  /*3b590*/  LDL R92, [R1+0x200] ;  /* 0x00020000015c7983 */ /* 0x000ea80000100800 */
[----:B------:R-:W2:Y:S04]  /*3b5a0*/  LDL R95, [R1+0x20c] ;  /* 0x00020c00015f7983 */ /* 0x000ea80000100800 */
[----:B-1----:R-:W3:Y:S01]  /*3b5b0*/  LDL R0, [R1+0x1f0] ;  /* 0x0001f00001007983 */ /* 0x002ee20000100800 */
[----:B------:R-:W-:-:S03]  /*3b5c0*/  @!P1 IMAD.WIDE R128, R123, R164, c[0x0][0x1a8] ;  /* 0x00006a007b809625 */ /* 0x000fc600078e02a4 */
[----:B------:R-:W4:Y:S04]  /*3b5d0*/  LDL R94, [R1+0x208] ;  /* 0x00020800015e7983 */ /* 0x000f280000100800 */
[----:B------:R-:W4:Y:S04]  /*3b5e0*/  LDL R93, [R1+0x204] ;  /* 0x00020400015d7983 */ /* 0x000f280000100800 */
[----:B------:R0:W-:Y:S04]  /*3b5f0*/  @!P1 STG.E [R128.64], R119 ;  /* 0x0000007780009986 */ /* 0x0001e8000c10190a */
[----:B------:R-:W4:Y:S04]  /*3b600*/  LDL R164, [R1+0x470] ;  /* 0x0004700001a47983 */ /* 0x000f280000100800 */
[----:B------:R-:W4:Y:S01]  /*3b610*/  LDL R165, [R1+0x1e0] ;  /* 0x0001e00001a57983 */ /* 0x000f220000100800 */
[----:B0-----:R-:W-:-:S04]  /*3b620*/  IADD3 R128, P0, R163, c[0x0][0x208], RZ ;  /* 0x00008200a3807a10 */ /* 0x001fc80007f1e0ff */
[----:B------:R-:W-:Y:S01]  /*3b630*/  IADD3.X R129, R161, c[0x0][0x20c], RZ, P0, !PT ;  /* 0x00008300a1817a10 */ /* 0x000fe200007fe4ff */
[----:B--2---:R-:W-:Y:S02]  /*3b640*/  FFMA.FTZ R95, R95, R162, R4 ;  /* 0x000000a25f5f7223 */ /* 0x004fe40000010004 */
[----:B------:R0:W5:Y:S01]  /*3b650*/  LDL.LU R4, [R1+0x48c] ;  /* 0x00048c0001047983 */ /* 0x0001620000300800 */
[----:B---3--:R-:W-:Y:S02]  /*3b660*/  FFMA.FTZ R92, R92, R130, R0 ;  /* 0x000000825c5c7223 */ /* 0x008fe40000010000 */
[----:B----4-:R-:W-:Y:S02]  /*3b670*/  FFMA.FTZ R94, R94, R160, R3 ;  /* 0x000000a05e5e7223 */ /* 0x010fe40000010003 */
[----:B------:R0:W5:Y:S01]  /*3b680*/  LDL.LU R3, [R1+0x488] ;  /* 0x0004880001037983 */ /* 0x0001620000300800 */
[----:B------:R-:W-:-:S03]  /*3b690*/  FFMA.FTZ R93, R93, R131, R2 ;  /* 0x000000835d5d7223 */ /* 0x000fc60000010002 */
[----:B------:R0:W5:Y:S04]  /*3b6a0*/  LDL.LU R2, [R1+0x484] ;  /* 0x0004840001027983 */ /* 0x0001680000300800 */
[----:B------:R1:W-:Y:S04]  /*3b6b0*/  STG.E.128 [R128.64], R92 ;  /* 0x0000005c80007986 */ /* 0x0003e8000c101d0a */
[----:B------:R0:W5:Y:S01]  /*3b6c0*/  LDL.LU R0, [R1+0x480] ;  /* 0x0004800001007983 */ /* 0x0001620000300800 */
[----:B-1----:R-:W-:-:S03]  /*3b6d0*/  IADD3 R128, P0, R163, c[0x0][0x210], RZ ;  /* 0x00008400a3807a10 */ /* 0x002fc60007f1e0ff */
[----:B------:R-:W2:Y:S01]  /*3b6e0*/  LDL R92, [R1+0x1e4] ;  /* 0x0001e400015c7983 */ /* 0x000ea20000100800 */
[----:B------:R-:W-:-:S03]  /*3b6f0*/  IADD3.X R129, R161, c[0x0][0x214], RZ, P0, !PT ;  /* 0x00008500a1817a10 */ /* 0x000fc600007fe4ff */
[----:B------:R-:W2:Y:S04]  /*3b700*/  LDL R93, [R1+0x474] ;  /* 0x00047400015d7983 */ /* 0x000ea80000100800 */
[----:B------:R-:W3:Y:S04]  /*3b710*/  LDL R95, [R1+0x47c] ;  /* 0x00047c00015f7983 */ /* 0x000ee80000100800 */
[----:B------:R-:W4:Y:S04]  /*3b720*/  LDL R94, [R1+0x478] ;  /* 0x00047800015e7983 */ /* 0x000f280000100800 */
[----:B------:R-:W4:Y:S04]  /*3b730*/  LDL R163, [R1+0x1e8] ;  /* 0x0001e80001a37983 */ /* 0x000f280000100800 */
[----:B------:R-:W3:Y:S01]  /*3b740*/  LDL R161, [R1+0x1ec] ;  /* 0x0001ec0001a17983 */ /* 0x000ee20000100800 */
[----:B------:R-:W-:-:S02]  /*3b750*/  FADD.FTZ R88, -R120, R88 ;  /* 0x0000005878587221 */ /* 0x000fc40000010100 */
[C---:B------:R-:W-:Y:S02]  /*3b760*/  FADD.FTZ R89, -R120.reuse, R89 ;  /* 0x0000005978597221 */ /* 0x040fe40000010100 */
[C---:B------:R-:W-:Y:S02]  /*3b770*/  FADD.FTZ R91, -R120.reuse, R91 ;  /* 0x0000005b785b7221 */ /* 0x040fe40000010100 */
[----:B------:R-:W-:Y:S02]  /*3b780*/  FADD.FTZ R90, -R120, R90 ;  /* 0x0000005a785a7221 */ /* 0x000fe40000010100 */
[----:B--2---:R-:W-:Y:S02]  /*3b790*/  FFMA.FTZ R93, R93, R131, R92 ;  /* 0x000000835d5d7223 */ /* 0x004fe4000001005c */
[----:B------:R-:W-:Y:S01]  /*3b7a0*/  FFMA.FTZ R92, R164, R130, R165 ;  /* 0x00000082a45c7223 */ /* 0x000fe200000100a5 */
[----:B------:R-:W2:Y:S01]  /*3b7b0*/  LDL R131, [R1+0x450] ;  /* 0x0004500001837983 */ /* 0x000ea20000100800 */
[----:B------:R-:W-:-:S03]  /*3b7c0*/  FMUL.FTZ R130, R119, R91 ;  /* 0x0000005b77827220 */ /* 0x000fc60000410000 */
[----:B------:R-:W2:Y:S04]  /*3b7d0*/  LDL R165, [R1+0x1dc] ;  /* 0x0001dc0001a57983 */ /* 0x000ea80000100800 */
[----:B------:R-:W2:Y:S01]  /*3b7e0*/  LDL R164, [R1+0x1d8] ;  /* 0x0001d80001a47983 */ /* 0x000ea20000100800 */
[----:B----4-:R-:W-:-:S03]  /*3b7f0*/  FFMA.FTZ R94, R94, R160, R163 ;  /* 0x000000a05e5e7223 */ /* 0x010fc600000100a3 */
[----:B------:R-:W2:Y:S01]  /*3b800*/  LDL R91, [R1+0x46c] ;  /* 0x00046c00015b7983 */ /* 0x000ea20000100800 */
[----:B---3--:R-:W-:-:S03]  /*3b810*/  FFMA.FTZ R95, R95, R162, R161 ;  /* 0x000000a25f5f7223 */ /* 0x008fc600000100a1 */
[----:B------:R-:W3:Y:S04]  /*3b820*/  LDL R163, [R1+0x458] ;  /* 0x0004580001a37983 */ /* 0x000ee80000100800 */
[----:B------:R1:W-:Y:S04]  /*3b830*/  STG.E.128 [R128.64], R92 ;  /* 0x0000005c80007986 */ /* 0x0003e8000c101d0a */
[----:B------:R-:W4:Y:S04]  /*3b840*/  LDL R162, [R1+0x1c4] ;  /* 0x0001c40001a27983 */ /* 0x000f280000100800 */
[----:B------:R-:W4:Y:S04]  /*3b850*/  LDL R161, [R1+0x454] ;  /* 0x0004540001a17983 */ /* 0x000f280000100800 */
[----:B------:R-:W3:Y:S01]  /*3b860*/  LDL R160, [R1+0x1c0] ;  /* 0x0001c00001a07983 */ /* 0x000ee20000100800 */
[----:B-1----:R-:W-:-:S03]  /*3b870*/  FMUL.FTZ R94, R119, R88 ;  /* 0x00000058775e7220 */ /* 0x002fc60000410000 */
[----:B------:R-:W3:Y:S01]  /*3b880*/  LDL R92, [R1+0x1d0] ;  /* 0x0001d000015c7983 */ /* 0x000ee20000100800 */
[C---:B------:R-:W-:Y:S02]  /*3b890*/  FMUL.FTZ R95, R119.reuse, R89 ;  /* 0x00000059775f7220 */ /* 0x040fe40000410000 */
[----:B------:R-:W-:Y:S01]  /*3b8a0*/  FMUL.FTZ R129, R119, R90 ;  /* 0x0000005a77817220 */ /* 0x000fe20000410000 */
[----:B------:R-:W3:Y:S04]  /*3b8b0*/  LDL R88, [R1+0x464] ;  /* 0x0004640001587983 */ /* 0x000ee80000100800 */
[----:B------:R-:W3:Y:S04]  /*3b8c0*/  LDL R89, [R1+0x1d4] ;  /* 0x0001d40001597983 */ /* 0x000ee80000100800 */
[----:B------:R-:W4:Y:S04]  /*3b8d0*/  LDL R93, [R1+0x460] ;  /* 0x00046000015d7983 */ /* 0x000f280000100800 */
[----:B------:R-:W4:Y:S01]  /*3b8e0*/  LDL R90, [R1+0x468] ;  /* 0x00046800015a7983 */ /* 0x000f220000100800 */
[----:B------:R-:W-:-:S02]  /*3b8f0*/  IMAD.MOV.U32 R128, RZ, RZ, 0x10 ;  /* 0x00000010ff807424 */ /* 0x000fc400078e00ff */
[----:B--2---:R-:W-:Y:S02]  /*3b900*/  FFMA.FTZ R91, R91, R130, R165 ;  /* 0x000000825b5b7223 */ /* 0x004fe400000100a5 */
[----:B---3--:R-:W-:Y:S02]  /*3b910*/  FFMA.FTZ R89, R88, R95, R89 ;  /* 0x0000005f58597223 */ /* 0x008fe40000010059 */
[----:B----4-:R-:W-:Y:S02]  /*3b920*/  FFMA.FTZ R88, R93, R94, R92 ;  /* 0x0000005e5d587223 */ /* 0x010fe4000001005c */
[----:B------:R-:W-:-:S04]  /*3b930*/  IMAD.WIDE.U32 R92, R121, R128, c[0x0][0x208] ;  /* 0x00008200795c7625 */ /* 0x000fc800078e0080 */
[----:B------:R-:W-:-:S05]  /*3b940*/  FFMA.FTZ R90, R90, R129, R164 ;  /* 0x000000815a5a7223 */ /* 0x000fca00000100a4 */
[----:B------:R1:W-:Y:S04]  /*3b950*/  STG.E.128 [R92.64], R88 ;  /* 0x000000585c007986 */ /* 0x0003e8000c101d0a */
[----:B-1----:R-:W2:Y:S04]  /*3b960*/  LDL R91, [R1+0x1cc] ;  /* 0x0001cc00015b7983 */ /* 0x002ea80000100800 */
[----:B------:R-:W2:Y:S04]  /*3b970*/  LDL R92, [R1+0x45c] ;  /* 0x00045c00015c7983 */ /* 0x000ea80000100800 */
[----:B------:R-:W3:Y:S01]  /*3b980*/  LDL R93, [R1+0x1c8] ;  /* 0x0001c800015d7983 */ /* 0x000ee20000100800 */
[----:B------:R-:W-:-:S02]  /*3b990*/  FFMA.FTZ R89, R161, R95, R162 ;  /* 0x0000005fa1597223 */ /* 0x000fc400000100a2 */
[----:B------:R-:W-:Y:S01]  /*3b9a0*/  FFMA.FTZ R88, R131, R94, R160 ;  /* 0x0000005e83587223 */ /* 0x000fe200000100a0 */
[----:B------:R-:W4:Y:S01]  /*3b9b0*/  LDL R162, [R1+0x43c] ;  /* 0x00043c0001a27983 */ /* 0x000f220000100800 */
[C---:B------:R-:W-:Y:S02]  /*3b9c0*/  FADD.FTZ R86, -R120.reuse, R86 ;  /* 0x0000005678567221 */ /* 0x040fe40000010100 */
[C---:B------:R-:W-:Y:S01]  /*3b9d0*/  FADD.FTZ R85, -R120.reuse, R85 ;  /* 0x0000005578557221 */ /* 0x040fe20000010100 */
[----:B------:R-:W4:Y:S01]  /*3b9e0*/  LDL R94, [R1+0x440] ;  /* 0x00044000015e7983 */ /* 0x000f220000100800 */
[C---:B------:R-:W-:Y:S02]  /*3b9f0*/  FADD.FTZ R87, -R120.reuse, R87 ;  /* 0x0000005778577221 */ /* 0x040fe40000010100 */
[----:B------:R-:W-:Y:S01]  /*3ba00*/  FADD.FTZ R84, -R120, R84 ;  /* 0x0000005478547221 */ /* 0x000fe20000010100 */
        /* <DEDUP_REMOVED lines=12> */
[----:B-1----:R-:W-:-:S03]  /*3bad0*/  FMUL.FTZ R92, R119, R86 ;  /* 0x00000056775c7220 */ /* 0x002fc60000410000 */
[----:B------:R-:W2:Y:S01]  /*3bae0*/  LDL R88, [R1+0x1b4] ;  /* 0x0001b40001587983 */ /* 0x000ea20000100800 */
[C---:B------:R-:W-:Y:S02]  /*3baf0*/  FMUL.FTZ R91, R119.reuse, R85 ;  /* 0x00000055775b7220 */ /* 0x040fe40000410000 */
[C---:B------:R-:W-:Y:S01]  /*3bb00*/  FMUL.FTZ R93, R119.reuse, R87 ;  /* 0x00000057775d7220 */ /* 0x040fe20000410000 */
[----:B------:R-:W2:Y:S01]  /*3bb10*/  LDL R86, [R1+0x448] ;  /* 0x0004480001567983 */ /* 0x000ea20000100800 */
[----:B------:R-:W-:-:S03]  /*3bb20*/  FMUL.FTZ R90, R119, R84 ;  /* 0x00000054775a7220 */ /* 0x000fc60000410000 */
[----:B------:R-:W2:Y:S04]  /*3bb30*/  LDL R85, [R1+0x1b8] ;  /* 0x0001b80001557983 */ /* 0x000ea80000100800 */
[----:B------:R-:W3:Y:S04]  /*3bb40*/  LDL R89, [R1+0x444] ;  /* 0x0004440001597983 */ /* 0x000ee80000100800 */
[----:B------:R-:W4:Y:S04]  /*3bb50*/  LDL R87, [R1+0x44c] ;  /* 0x00044c0001577983 */ /* 0x000f280000100800 */
[----:B------:R-:W4:Y:S01]  /*3bb60*/  LDL R84, [R1+0x1bc] ;  /* 0x0001bc0001547983 */ /* 0x000f220000100800 */
[----:B--2---:R-:W-:-:S02]  /*3bb70*/  FFMA.FTZ R86, R86, R92, R85 ;  /* 0x0000005c56567223 */ /* 0x004fc40000010055 */
        /* <DEDUP_REMOVED lines=36> */
[----:B------:R-:W-:Y:S02]  /*3bdc0*/  FADD.FTZ R78, -R120, R78 ;  /* 0x0000004e784e7221 */ /* 0x000fe40000010100 */
[----:B----4-:R-:W-:Y:S02]  /*3bdd0*/  FFMA.FTZ R82, R163, R88, R90 ;  /* 0x00000058a3527223 */ /* 0x010fe4000001005a */
[----:B------:R-:W4:Y:S01]  /*3bde0*/  LDL R163, [R1+0x170] ;  /* 0x0001700001a37983 */ /* 0x000f220000100800 */
[----:B--2---:R-:W-:-:S03]  /*3bdf0*/  FFMA.FTZ R81, R161, R87, R162 ;  /* 0x00000057a1517223 */ /* 0x004fc600000100a2 */
[----:B------:R-:W4:Y:S04]  /*3be00*/  LDL R162, [R1+0x400] ;  /* 0x0004000001a27983 */ /* 0x000f280000100800 */
[----:B------:R-:W2:Y:S01]  /*3be10*/  LDL R161, [R1+0x16c] ;  /* 0x00016c0001a17983 */ /* 0x000ea20000100800 */
[----:B---3--:R-:W-:-:S03]  /*3be20*/  FFMA.FTZ R80, R131, R86, R160 ;  /* 0x0000005683507223 */ /* 0x008fc600000100a0 */
[----:B------:R-:W2:Y:S01]  /*3be30*/  LDL R160, [R1+0x3fc] ;  /* 0x0003fc0001a07983 */ /* 0x000ea20000100800 */
[-C--:B------:R-:W-:Y:S02]  /*3be40*/  FFMA.FTZ R83, R116, R89.reuse, R85 ;  /* 0x0000005974537223 */ /* 0x080fe40000010055 */
[----:B------:R-:W-:Y:S01]  /*3be50*/  IMAD.WIDE.U32 R84, R112, R128, c[0x0][0x208] ;  /* 0x0000820070547625 */ /* 0x000fe200078e0080 */
[----:B------:R-:W3:Y:S04]  /*3be60*/  LDL R131, [R1+0x168] ;  /* 0x0001680001837983 */ /* 0x000ee80000100800 */
[----:B------:R1:W-:Y:S04]  /*3be70*/  STG.E.128 [R84.64], R80 ;  /* 0x0000005054007986 */ /* 0x0003e8000c101d0a */
[----:B------:R-:W2:Y:S04]  /*3be80*/  LDL R116, [R1+0x160] ;  /* 0x0001600001747983 */ /* 0x000ea80000100800 */
[----:B------:R-:W2:Y:S01]  /*3be90*/  LDL R90, [R1+0x154] ;  /* 0x00015400015a7983 */ /* 0x000ea20000100800 */
[----:B-1----:R-:W-:-:S02]  /*3bea0*/  FFMA.FTZ R83, R129, R89, R130 ;  /* 0x0000005981537223 */ /* 0x002fc40000010082 */
[----:B------:R-:W-:Y:S01]  /*3beb0*/  FFMA.FTZ R82, R95, R88, R121 ;  /* 0x000000585f527223 */ /* 0x000fe20000010079 */
[----:B------:R-:W3:Y:S01]  /*3bec0*/  LDL R130, [R1+0x3f8] ;  /* 0x0003f80001827983 */ /* 0x000ee20000100800 */
[----:B------:R-:W-:Y:S02]  /*3bed0*/  FFMA.FTZ R81, R92, R87, R93 ;  /* 0x000000575c517223 */ /* 0x000fe4000001005d */
[----:B------:R-:W-:Y:S01]  /*3bee0*/  FFMA.FTZ R80, R94, R86, R91 ;  /* 0x000000565e507223 */ /* 0x000fe2000001005b */
[----:B------:R-:W2:Y:S01]  /*3bef0*/  LDL R129, [R1+0x164] ;  /* 0x0001640001817983 */ /* 0x000ea20000100800 */
[----:B------:R-:W-:-:S03]  /*3bf00*/  IMAD.WIDE.U32 R84, R112, R128, c[0x0][0x210] ;  /* 0x0000840070547625 */ /* 0x000fc600078e0080 */
[----:B------:R-:W2:Y:S04]  /*3bf10*/  LDL R86, [R1+0x404] ;  /* 0x0004040001567983 */ /* 0x000ea80000100800 */
[----:B------:R1:W-:Y:S04]  /*3bf20*/  STG.E.128 [R84.64], R80 ;  /* 0x0000005054007986 */ /* 0x0003e8000c101d0a */
[----:B------:R-:W2:Y:S04]  /*3bf30*/  LDL R112, [R1+0x174] ;  /* 0x0001740001707983 */ /* 0x000ea80000100800 */
[----:B------:R-:W3:Y:S04]  /*3bf40*/  LDL R121, [R1+0x3f4] ;  /* 0x0003f40001797983 */ /* 0x000ee80000100800 */
[----:B------:R-:W3:Y:S04]  /*3bf50*/  LDL R95, [R1+0x3f0] ;  /* 0x0003f000015f7983 */ /* 0x000ee80000100800 */
[----:B------:R-:W3:Y:S01]  /*3bf60*/  LDL R89, [R1+0x3e4] ;  /* 0x0003e40001597983 */ /* 0x000ee20000100800 */
[----:B-1----:R-:W-:-:S02]  /*3bf70*/  FMUL.FTZ R85, R119, R79 ;  /* 0x0000004f77557220 */ /* 0x002fc40000410000 */
[----:B------:R-:W-:Y:S01]  /*3bf80*/  FMUL.FTZ R84, R119, R78 ;  /* 0x0000004e77547220 */ /* 0x000fe20000410000 */
        /* <DEDUP_REMOVED lines=12> */
[C---:B------:R-:W-:Y:S02]  /*3c050*/  FMUL.FTZ R83, R119.reuse, R77 ;  /* 0x0000004d77537220 */ /* 0x040fe40000410000 */
[----:B------:R-:W-:Y:S02]  /*3c060*/  FMUL.FTZ R82, R119, R76 ;  /* 0x0000004c77527220 */ /* 0x000fe40000410000 */
[C---:B------:R-:W-:Y:S02]  /*3c070*/  FADD.FTZ R73, -R120.reuse, R73 ;  /* 0x0000004978497221 */ /* 0x040fe40000010100 */
[C---:B------:R-:W-:Y:S02]  /*3c080*/  FADD.FTZ R72, -R120.reuse, R72 ;  /* 0x0000004878487221 */ /* 0x040fe40000010100 */
[----:B------:R-:W-:-:S02]  /*3c090*/  FADD.FTZ R75, -R120, R75 ;  /* 0x0000004b784b7221 */ /* 0x000fc40000010100 */
[----:B------:R-:W-:Y:S02]  /*3c0a0*/  FADD.FTZ R74, -R120, R74 ;  /* 0x0000004a784a7221 */ /* 0x000fe40000010100 */
[----:B----4-:R-:W-:Y:S02]  /*3c0b0*/  FFMA.FTZ R76, R162, R82, R163 ;  /* 0x00000052a24c7223 */ /* 0x010fe400000100a3 */
[C---:B------:R-:W-:Y:S01]  /*3c0c0*/  FADD.FTZ R70, -R120.reuse, R70 ;  /* 0x0000004678467221 */ /* 0x040fe20000010100 */
[----:B------:R-:W4:Y:S01]  /*3c0d0*/  LDL R163, [R1+0x124] ;  /* 0x0001240001a37983 */ /* 0x000f220000100800 */
[C---:B------:R-:W-:Y:S02]  /*3c0e0*/  FADD.FTZ R71, -R120.reuse, R71 ;  /* 0x0000004778477221 */ /* 0x040fe40000010100 */
[----:B------:R-:W-:Y:S01]  /*3c0f0*/  FADD.FTZ R68, -R120, R68 ;  /* 0x0000004478447221 */ /* 0x000fe20000010100 */
[----:B------:R-:W4:Y:S01]  /*3c100*/  LDL R162, [R1+0x3b4] ;  /* 0x0003b40001a27983 */ /* 0x000f220000100800 */
[----:B--2---:R-:W-:-:S03]  /*3c110*/  FFMA.FTZ R77, R86, R83, R112 ;  /* 0x00000053564d7223 */ /* 0x004fc60000010070 */
[----:B------:R-:W2:Y:S04]  /*3c120*/  LDL R86, [R1+0x140] ;  /* 0x0001400001567983 */ /* 0x000ea80000100800 */
[----:B------:R-:W2:Y:S01]  /*3c130*/  LDL R112, [R1+0x13c] ;  /* 0x00013c0001707983 */ /* 0x000ea20000100800 */
[----:B---3--:R-:W-:Y:S02]  /*3c140*/  FFMA.FTZ R79, R79, R85, R78 ;  /* 0x000000554f4f7223 */ /* 0x008fe4000001004e */
        /* <DEDUP_REMOVED lines=10> */
[----:B------:R-:W3:Y:S04]  /*3c1f0*/  LDL R116, [R1+0x3dc] ;  /* 0x0003dc0001747983 */ /* 0x000ee80000100800 */
[----:B------:R1:W-:Y:S04]  /*3c200*/  STG.E.128 [R80.64], R76 ;  /* 0x0000004c50007986 */ /* 0x0003e8000c101d0a */
[----:B------:R-:W4:Y:S04]  /*3c210*/  LDL R110, [R1+0x3cc] ;  /* 0x0003cc00016e7983 */ /* 0x000f280000100800 */
[----:B------:R-:W4:Y:S04]  /*3c220*/  LDL R95, [R1+0x138] ;  /* 0x00013800015f7983 */ /* 0x000f280000100800 */
[----:B------:R-:W4:Y:S01]  /*3c230*/  LDL R84, [R1+0x3c0] ;  /* 0x0003c00001547983 */ /* 0x000f220000100800 */
[----:B------:R-:W-:-:S02]  /*3c240*/  FADD.FTZ R83, -R120, R31 ;  /* 0x0000001f78537221 */ /* 0x000fc40000010100 */
[----:B------:R-:W-:Y:S01]  /*3c250*/  FADD.FTZ R69, -R120, R69 ;  /* 0x0000004578457221 */ /* 0x000fe20000010100 */
[----:B------:R-:W4:Y:S01]  /*3c260*/  LDL R131, [R1+0x11c] ;  /* 0x00011c0001837983 */ /* 0x000f220000100800 */
[C---:B-1----:R-:W-:Y:S02]  /*3c270*/  FMUL.FTZ R77, R119.reuse, R73 ;  /* 0x00000049774d7220 */ /* 0x042fe40000410000 */
[----:B------:R-:W-:Y:S01]  /*3c280*/  FMUL.FTZ R76, R119, R72 ;  /* 0x00000048774c7220 */ /* 0x000fe20000410000 */
[----:B------:R-:W4:Y:S01]  /*3c290*/  LDL R130, [R1+0x3ac] ;  /* 0x0003ac0001827983 */ /* 0x000f220000100800 */
[----:B------:R-:W-:Y:S02]  /*3c2a0*/  FFMA.FTZ R73, R89, R77, R90 ;  /* 0x0000004d59497223 */ /* 0x000fe4000001005a */
[----:B------:R-:W-:Y:S01]  /*3c2b0*/  FFMA.FTZ R72, R87, R76, R88 ;  /* 0x0000004c57487223 */ /* 0x000fe20000010058 */
[----:B------:R-:W4:Y:S04]  /*3c2c0*/  LDL R90, [R1+0x148] ;  /* 0x00014800015a7983 */ /* 0x000f280000100800 */
[----:B------:R-:W4:Y:S04]  /*3c2d0*/  LDL R89, [R1+0x3d8] ;  /* 0x0003d80001597983 */ /* 0x000f280000100800 */
[----:B------:R-:W4:Y:S04]  /*3c2e0*/  LDL R88, [R1+0x144] ;  /* 0x0001440001587983 */ /* 0x000f280000100800 */
[----:B------:R-:W4:Y:S01]  /*3c2f0*/  LDL R87, [R1+0x3d4] ;  /* 0x0003d40001577983 */ /* 0x000f220000100800 */
[----:B------:R-:W-:-:S02]  /*3c300*/  FMUL.FTZ R79, R119, R75 ;  /* 0x0000004b774f7220 */ /* 0x000fc40000410000 */
        /* <DEDUP_REMOVED lines=8> */
[----:B------:R-:W-:-:S03]  /*3c390*/  IMAD.WIDE.U32 R80, R14, R128, c[0x0][0x208] ;  /* 0x000082000e507625 */ /* 0x000fc600078e0080 */
[----:B------:R-:W4:Y:S01]  /*3c3a0*/  LDL R161, [R1+0x120] ;  /* 0x0001200001a17983 */ /* 0x000f220000100800 */
[----:B------:R-:W-:-:S03]  /*3c3b0*/  FADD.FTZ R82, -R120, R30 ;  /* 0x0000001e78527221 */ /* 0x000fc60000010100 */
[----:B------:R1:W-:Y:S04]  /*3c3c0*/  STG.E.128 [R80.64], R72 ;  /* 0x0000004850007986 */ /* 0x0003e8000c101d0a */
[----:B------:R-:W4:Y:S01]  /*3c3d0*/  LDL R160, [R1+0x3b0] ;  /* 0x0003b00001a07983 */ /* 0x000f220000100800 */
[C---:B-1----:R-:W-:Y:S02]  /*3c3e0*/  FADD.FTZ R72, -R120.reuse, R32 ;  /* 0x0000002078487221 */ /* 0x042fe40000010100 */
[C---:B------:R-:W-:Y:S02]  /*3c3f0*/  FADD.FTZ R73, -R120.reuse, R33 ;  /* 0x0000002178497221 */ /* 0x040fe40000010100 */
[C---:B------:R-:W-:Y:S02]  /*3c400*/  FADD.FTZ R80, -R120.reuse, R28 ;  /* 0x0000001c78507221 */ /* 0x040fe40000010100 */
[----:B------:R-:W-:-:S02]  /*3c410*/  FADD.FTZ R81, -R120, R29 ;  /* 0x0000001d78517221 */ /* 0x000fc40000010100 */
[----:B------:R-:W-:-:S04]  /*3c420*/  IMAD.WIDE.U32 R32, R14, R128, c[0x0][0x210] ;  /* 0x000084000e207625 */ /* 0x000fc800078e0080 */
[----:B------:R-:W-:Y:S02]  /*3c430*/  FADD.FTZ R14, -R120, R24 ;  /* 0x00000018780e7221 */ /* 0x000fe40000010100 */
[----:B--2---:R-:W-:Y:S02]  /*3c440*/  FFMA.FTZ R28, R85, R76, R86 ;  /* 0x0000004c551c7223 */ /* 0x004fe40000010056 */
[----:B---3--:R-:W-:Y:S02]  /*3c450*/  FFMA.FTZ R31, R116, R79, R121 ;  /* 0x0000004f741f7223 */ /* 0x008fe40000010079 */
[C---:B------:R-:W-:Y:S01]  /*3c460*/  FMUL.FTZ R85, R119.reuse, R69 ;  /* 0x0000004577557220 */ /* 0x040fe20000410000 */
[----:B------:R-:W2:Y:S01]  /*3c470*/  LDL R121, [R1+0x39c] ;  /* 0x00039c0001797983 */ /* 0x000ea20000100800 */
[----:B------:R-:W-:Y:S02]  /*3c480*/  FMUL.FTZ R86, R119, R68 ;  /* 0x0000004477567220 */ /* 0x000fe40000410000 */
[C---:B------:R-:W-:Y:S01]  /*3c490*/  FADD.FTZ R68, -R120.reuse, R20 ;  /* 0x0000001478447221 */ /* 0x040fe20000010100 */
[----:B------:R-:W3:Y:S01]  /*3c4a0*/  LDL R116, [R1+0x118] ;  /* 0x0001180001747983 */ /* 0x000ee20000100800 */
[----:B------:R-:W-:-:S02]  /*3c4b0*/  FADD.FTZ R69, -R120, R21 ;  /* 0x0000001578457221 */ /* 0x000fc40000010100 */
[C---:B------:R-:W-:Y:S01]  /*3c4c0*/  FADD.FTZ R76, -R120.reuse, R25 ;  /* 0x00000019784c7221 */ /* 0x040fe20000010100 */
[----:B------:R-:W2:Y:S04]  /*3c4d0*/  LDL R20, [R1+0x3b8] ;  /* 0x0003b80001147983 */ /* 0x000ea80000100800 */
[----:B------:R-:W2:Y:S01]  /*3c4e0*/  LDL R21, [R1+0x128] ;  /* 0x0001280001157983 */ /* 0x000ea20000100800 */
[----:B----4-:R-:W-:Y:S02]  /*3c4f0*/  FFMA.FTZ R30, R89, R78, R90 ;  /* 0x0000004e591e7223 */ /* 0x010fe4000001005a */
[----:B------:R-:W-:Y:S01]  /*3c500*/  FFMA.FTZ R29, R87, R77, R88 ;  /* 0x0000004d571d7223 */ /* 0x000fe20000010058 */
[----:B------:R-:W4:Y:S04]  /*3c510*/  LDL R90, [R1+0x110] ;  /* 0x00011000015a7983 */ /* 0x000f280000100800 */
[----:B------:R1:W-:Y:S01]  /*3c520*/  STG.E.128 [R32.64], R28 ;  /* 0x0000001c20007986 */ /* 0x0003e2000c101d0a */
[----:B------:R-:W-:-:S02]  /*3c530*/  FADD.FTZ R77, -R120, R26 ;  /* 0x0000001a784d7221 */ /* 0x000fc40000010100 */
[----:B------:R-:W-:Y:S01]  /*3c540*/  FADD.FTZ R78, -R120, R27 ;  /* 0x0000001b784e7221 */ /* 0x000fe20000010100 */
[----:B------:R-:W4:Y:S04]  /*3c550*/  LDL R89, [R1+0x3a0] ;  /* 0x0003a00001597983 */ /* 0x000f280000100800 */
[----:B------:R-:W2:Y:S01]  /*3c560*/  LDL R88, [R1+0x100] ;  /* 0x0001000001587983 */ /* 0x000ea20000100800 */
[----:B------:R-:W-:-:S03]  /*3c570*/  FFMA.FTZ R25, R92, R85, R93 ;  /* 0x000000555c197223 */ /* 0x000fc6000001005d */
[----:B------:R-:W2:Y:S01]  /*3c580*/  LDL R87, [R1+0x390] ;  /* 0x0003900001577983 */ /* 0x000ea20000100800 */
[----:B------:R-:W-:-:S03]  /*3c590*/  FFMA.FTZ R24, R84, R86, R91 ;  /* 0x0000005654187223 */ /* 0x000fc6000001005b */
[----:B------:R-:W2:Y:S01]  /*3c5a0*/  LDL R93, [R1+0x3a4] ;  /* 0x0003a400015d7983 */ /* 0x000ea20000100800 */
[C---:B-1----:R-:W-:Y:S02]  /*3c5b0*/  FMUL.FTZ R30, R119.reuse, R71 ;  /* 0x00000047771e7220 */ /* 0x042fe40000410000 */
[----:B------:R-:W-:Y:S01]  /*3c5c0*/  FMUL.FTZ R31, R119, R70 ;  /* 0x00000046771f7220 */ /* 0x000fe20000410000 */
[----:B------:R-:W2:Y:S01]  /*3c5d0*/  LDL R92, [R1+0x104] ;  /* 0x00010400015c7983 */ /* 0x000ea20000100800 */
[C---:B------:R-:W-:Y:S02]  /*3c5e0*/  FADD.FTZ R70, -R120.reuse, R22 ;  /* 0x0000001678467221 */ /* 0x040fe40000010100 */
[----:B------:R-:W-:Y:S01]  /*3c5f0*/  FADD.FTZ R71, -R120, R23 ;  /* 0x0000001778477221 */ /* 0x000fe20000010100 */
[----:B------:R-:W2:Y:S01]  /*3c600*/  LDL R22, [R1+0x3bc] ;  /* 0x0003bc0001167983 */ /* 0x000ea20000100800 */
[----:B------:R-:W-:-:S03]  /*3c610*/  FFMA.FTZ R27, R110, R30, R112 ;  /* 0x0000001e6e1b7223 */ /* 0x000fc60000010070 */
[----:B------:R-:W2:Y:S01]  /*3c620*/  LDL R23, [R1+0x12c] ;  /* 0x00012c0001177983 */ /* 0x000ea20000100800 */
[----:B------:R-:W-:-:S03]  /*3c630*/  FFMA.FTZ R26, R94, R31, R95 ;  /* 0x0000001f5e1a7223 */ /* 0x000fc6000001005f */
[----:B------:R-:W3:Y:S04]  /*3c640*/  LDL R112, [R1+0x3a8] ;  /* 0x0003a80001707983 */ /* 0x000ee80000100800 */
[----:B------:R-:W4:Y:S04]  /*3c650*/  LDL R110, [R1+0x108] ;  /* 0x00010800016e7983 */ /* 0x000f280000100800 */
[----:B------:R-:W4:Y:S04]  /*3c660*/  LDL R95, [R1+0x398] ;  /* 0x00039800015f7983 */ /* 0x000f280000100800 */
[----:B------:R-:W4:Y:S04]  /*3c670*/  LDL R94, [R1+0x114] ;  /* 0x00011400015e7983 */ /* 0x000f280000100800 */
[----:B------:R-:W4:Y:S01]  /*3c680*/  LDL R91, [R1+0x394] ;  /* 0x00039400015b7983 */ /* 0x000f220000100800 */
[----:B------:R-:W-:-:S04]  /*3c690*/  IMAD.WIDE.U32 R28, R109, R128, c[0x0][0x208] ;  /* 0x000082006d1c7625 */ /* 0x000fc800078e0080 */
[C---:B------:R-:W-:Y:S02]  /*3c6a0*/  FADD.FTZ R67, -R120.reuse, R67 ;  /* 0x0000004378437221 */ /* 0x040fe40000010100 */
[C---:B------:R-:W-:Y:S01]  /*3c6b0*/  FADD.FTZ R66, -R120.reuse, R66 ;  /* 0x0000004278427221 */ /* 0x040fe20000010100 */
[----:B------:R1:W-:Y:S01]  /*3c6c0*/  STG.E.128 [R28.64], R24 ;  /* 0x000000181c007986 */ /* 0x0003e2000c101d0a */
[C---:B------:R-:W-:Y:S02]  /*3c6d0*/  FADD.FTZ R65, -R120.reuse, R65 ;  /* 0x0000004178417221 */ /* 0x040fe40000010100 */
[C---:B------:R-:W-:Y:S02]  /*3c6e0*/  FADD.FTZ R64, -R120.reuse, R64 ;  /* 0x0000004078407221 */ /* 0x040fe40000010100 */
[C---:B------:R-:W-:Y:S02]  /*3c6f0*/  FADD.FTZ R74, -R120.reuse, R34 ;  /* 0x00000022784a7221 */ /* 0x040fe40000010100 */
[----:B------:R-:W-:-:S02]  /*3c700*/  FADD.FTZ R75, -R120, R35 ;  /* 0x00000023784b7221 */ /* 0x000fc40000010100 */
[----:B------:R-:W-:-:S04]  /*3c710*/  IMAD.WIDE.U32 R32, R109, R128, c[0x0][0x210] ;  /* 0x000084006d207625 */ /* 0x000fc800078e0080 */
[C---:B-1----:R-:W-:Y:S02]  /*3c720*/  FMUL.FTZ R26, R119.reuse, R67 ;  /* 0x00000043771a7220 */ /* 0x042fe40000410000 */
[C---:B------:R-:W-:Y:S02]  /*3c730*/  FMUL.FTZ R25, R119.reuse, R66 ;  /* 0x0000004277197220 */ /* 0x040fe40000410000 */
[C---:B------:R-:W-:Y:S02]  /*3c740*/  FMUL.FTZ R24, R119.reuse, R65 ;  /* 0x0000004177187220 */ /* 0x040fe40000410000 */
[----:B------:R-:W-:Y:S02]  /*3c750*/  FMUL.FTZ R28, R119, R64 ;  /* 0x00000040771c7220 */ /* 0x000fe40000410000 */
[----:B------:R-:W-:Y:S02]  /*3c760*/  FFMA.FTZ R27, R130, R26, R131 ;  /* 0x0000001a821b7223 */ /* 0x000fe40000010083 */
[----:B------:R-:W-:Y:S01]  /*3c770*/  IMAD.WIDE.U32 R34, R122, R128, c[0x0][0x208] ;  /* 0x000082007a227625 */ /* 0x000fe200078e0080 */
[----:B------:R-:W4:Y:S03]  /*3c780*/  LDL R130, [R1+0xd0] ;  /* 0x0000d00001827983 */ /* 0x000f260000100800 */
[C---:B------:R-:W-:Y:S01]  /*3c790*/  FADD.FTZ R52, -R120.reuse, R52 ;  /* 0x0000003478347221 */ /* 0x040fe20000010100 */
[----:B------:R-:W4:Y:S01]  /*3c7a0*/  LDL R131, [R1+0x354] ;  /* 0x0003540001837983 */ /* 0x000f220000100800 */
[----:B------:R-:W-:-:S02]  /*3c7b0*/  FADD.FTZ R51, -R120, R51 ;  /* 0x0000003378337221 */ /* 0x000fc40000010100 */
[----:B------:R-:W-:Y:S02]  /*3c7c0*/  IMAD.WIDE.U32 R64, R122, R128, c[0x0][0x210] ;  /* 0x000084007a407625 */ /* 0x000fe400078e0080 */
[----:B------:R-:W4:Y:S02]  /*3c7d0*/  LDL R122, [R1+0xc8] ;  /* 0x0000c800017a7983 */ /* 0x000f240000100800 */
        /* <DEDUP_REMOVED lines=11> */
[C---:B------:R-:W-:Y:S02]  /*3c890*/  FMUL.FTZ R105, R119.reuse, R51 ;  /* 0x0000003377697220 */ /* 0x040fe40000410000 */
[----:B------:R-:W-:Y:S02]  /*3c8a0*/  FMUL.FTZ R51, R119, R83 ;  /* 0x0000005377337220 */ /* 0x000fe40000410000 */
[----:B------:R-:W4:Y:S01]  /*3c8b0*/  LDL R83, [R1+0xec] ;  /* 0x0000ec0001537983 */ /* 0x000f220000100800 */
        /* <DEDUP_REMOVED lines=19> */
[----:B------:R-:W4:Y:S01]  /*3c9f0*/  LDL R120, [R1+0x368] ;  /* 0x0003680001787983 */ /* 0x000f220000100800 */
[----:B--2---:R-:W-:Y:S02]  /*3ca00*/  FFMA.FTZ R23, R22, R30, R23 ;  /* 0x0000001e16177223 */ /* 0x004fe40000010017 */
[----:B------:R-:W-:-:S02]  /*3ca10*/  FFMA.FTZ R22, R20, R31, R21 ;  /* 0x0000001f14167223 */ /* 0x000fc40000010015 */
[----:B------:R-:W-:Y:S02]  /*3ca20*/  FFMA.FTZ R31, R121, R26, R129 ;  /* 0x0000001a791f7223 */ /* 0x000fe40000010081 */
[----:B---3--:R-:W-:Y:S01]  /*3ca30*/  FFMA.FTZ R26, R112, R25, R116 ;  /* 0x00000019701a7223 */ /* 0x008fe20000010074 */
[----:B------:R-:W2:Y:S01]  /*3ca40*/  LDL R129, [R1+0x360] ;  /* 0x0003600001817983 */ /* 0x000ea20000100800 */
[----:B------:R-:W-:Y:S02]  /*3ca50*/  FFMA.FTZ R21, R162, R85, R163 ;  /* 0x00000055a2157223 */ /* 0x000fe400000100a3 */
[----:B------:R-:W-:Y:S01]  /*3ca60*/  FFMA.FTZ R20, R160, R86, R161 ;  /* 0x00000056a0147223 */ /* 0x000fe200000100a1 */
[----:B------:R-:W3:Y:S01]  /*3ca70*/  LDL R121, [R1+0xc0] ;  /* 0x0000c00001797983 */ /* 0x000ee20000100800 */
[----:B----4-:R-:W-:Y:S02]  /*3ca80*/  FFMA.FTZ R30, R95, R25, R110 ;  /* 0x000000195f1e7223 */ /* 0x010fe4000001006e */
[-C--:B------:R-:W-:Y:S01]  /*3ca90*/  FFMA.FTZ R29, R91, R24.reuse, R92 ;  /* 0x000000185b1d7223 */ /* 0x080fe2000001005c */
[----:B------:R-:W3:Y:S01]  /*3caa0*/  LDL R116, [R1+0x350] ;  /* 0x0003500001747983 */ /* 0x000ee20000100800 */
[----:B------:R-:W-:-:S02]  /*3cab0*/  FFMA.FTZ R25, R93, R24, R94 ;  /* 0x000000185d197223 */ /* 0x000fc4000001005e */
[-C--:B------:R-:W-:Y:S01]  /*3cac0*/  FFMA.FTZ R24, R89, R28.reuse, R90 ;  /* 0x0000001c59187223 */ /* 0x080fe2000001005a */
[----:B------:R-:W4:Y:S01]  /*3cad0*/  LDL R163, [R1+0x358] ;  /* 0x0003580001a37983 */ /* 0x000f220000100800 */
[----:B------:R-:W-:Y:S02]  /*3cae0*/  FFMA.FTZ R28, R87, R28, R88 ;  /* 0x0000001c571c7223 */ /* 0x000fe40000010058 */
[C---:B------:R-:W-:Y:S01]  /*3caf0*/  FMUL.FTZ R94, R119.reuse, R52 ;  /* 0x00000034775e7220 */ /* 0x040fe20000410000 */
[----:B------:R-:W-:Y:S01]  /*3cb00*/  STG.E.128 [R32.64], R20 ;  /* 0x0000001420007986 */ /* 0x000fe2000c101d0a */
[C---:B------:R-:W-:Y:S02]  /*3cb10*/  FMUL.FTZ R89, R119.reuse, R48 ;  /* 0x0000003077597220 */ /* 0x040fe40000410000 */
[C---:B------:R-:W-:Y:S01]  /*3cb20*/  FMUL.FTZ R93, R119.reuse, R49 ;  /* 0x00000031775d7220 */ /* 0x040fe20000410000 */
[----:B------:R1:W-:Y:S01]  /*3cb30*/  STG.E.128 [R34.64], R24 ;  /* 0x0000001822007986 */ /* 0x0003e2000c101d0a */
[----:B------:R-:W-:-:S02]  /*3cb40*/  FMUL.FTZ R95, R119, R50 ;  /* 0x00000032775f7220 */ /* 0x000fc40000410000 */
[C---:B------:R-:W-:Y:S01]  /*3cb50*/  FMUL.FTZ R52, R119.reuse, R76 ;  /* 0x0000004c77347220 */ /* 0x040fe20000410000 */
[----:B------:R0:W-:Y:S01]  /*3cb60*/  STG.E.128 [R64.64], R28 ;  /* 0x0000001c40007986 */ /* 0x0001e2000c101d0a */
[C---:B------:R-:W-:Y:S02]  /*3cb70*/  FMUL.FTZ R90, R119.reuse, R46 ;  /* 0x0000002e775a7220 */ /* 0x040fe40000410000 */
[C---:B------:R-:W-:Y:S01]  /*3cb80*/  FMUL.FTZ R92, R119.reuse, R47 ;  /* 0x0000002f775c7220 */ /* 0x040fe20000410000 */
[----:B------:R-:W2:Y:S01]  /*3cb90*/  LDL R76, [R1+0xfc] ;  /* 0x0000fc00014c7983 */ /* 0x000ea20000100800 */
[C---:B------:R-:W-:Y:S02]  /*3cba0*/  FMUL.FTZ R48, R119.reuse, R80 ;  /* 0x0000005077307220 */ /* 0x040fe40000410000 */
[C---:B------:R-:W-:Y:S01]  /*3cbb0*/  FMUL.FTZ R49, R119.reuse, R81 ;  /* 0x0000005177317220 */ /* 0x040fe20000410000 */
[----:B------:R-:W2:Y:S01]  /*3cbc0*/  LDL R80, [R1+0xe8] ;  /* 0x0000e80001507983 */ /* 0x000ea20000100800 */
[----:B------:R-:W-:-:S02]  /*3cbd0*/  FMUL.FTZ R50, R119, R82 ;  /* 0x0000005277327220 */ /* 0x000fc40000410000 */
[C---:B------:R-:W-:Y:S01]  /*3cbe0*/  FMUL.FTZ R87, R119.reuse, R45 ;  /* 0x0000002d77577220 */ /* 0x040fe20000410000 */
[----:B------:R-:W2:Y:S01]  /*3cbf0*/  LDL R81, [R1+0x388] ;  /* 0x0003880001517983 */ /* 0x000ea20000100800 */
[C---:B------:R-:W-:Y:S02]  /*3cc00*/  FMUL.FTZ R46, R119.reuse, R73 ;  /* 0x00000049772e7220 */ /* 0x040fe40000410000 */
[C---:B------:R-:W-:Y:S01]  /*3cc10*/  FMUL.FTZ R47, R119.reuse, R74 ;  /* 0x0000004a772f7220 */ /* 0x040fe20000410000 */
[----:B-1----:R-:W2:Y:S01]  /*3cc20*/  LDL R35, [R1+0x37c] ;  /* 0x00037c0001237983 */ /* 0x002ea20000100800 */
[C---:B------:R-:W-:Y:S02]  /*3cc30*/  FMUL.FTZ R86, R119.reuse, R39 ;  /* 0x0000002777567220 */ /* 0x040fe40000410000 */
[C---:B0-----:R-:W-:Y:S01]  /*3cc40*/  FMUL.FTZ R64, R119.reuse, R75 ;  /* 0x0000004b77407220 */ /* 0x041fe20000410000 */
[----:B------:R-:W3:Y:S01]  /*3cc50*/  LDL R31, [R1+0x38c] ;  /* 0x00038c00011f7983 */ /* 0x000ee20000100800 */
[----:B------:R-:W-:-:S02]  /*3cc60*/  FMUL.FTZ R29, R119, R62 ;  /* 0x0000003e771d7220 */ /* 0x000fc40000410000 */
[C---:B------:R-:W-:Y:S01]  /*3cc70*/  FMUL.FTZ R45, R119.reuse, R72 ;  /* 0x00000048772d7220 */ /* 0x040fe20000410000 */
[----:B------:R-:W4:Y:S01]  /*3cc80*/  LDL R34, [R1+0x378] ;  /* 0x0003780001227983 */ /* 0x000f220000100800 */
[----:B------:R-:W-:-:S03]  /*3cc90*/  FMUL.FTZ R62, R119, R37 ;  /* 0x00000025773e7220 */ /* 0x000fc60000410000 */
[----:B------:R-:W4:Y:S01]  /*3cca0*/  LDL R82, [R1+0xf8] ;  /* 0x0000f80001527983 */ /* 0x000f220000100800 */
[----:B------:R-:W-:-:S03]  /*3ccb0*/  FMUL.FTZ R65, R119, R38 ;  /* 0x0000002677417220 */ /* 0x000fc60000410000 */
[----:B------:R-:W4:Y:S04]  /*3ccc0*/  LDL R33, [R1+0x374] ;  /* 0x0003740001217983 */ /* 0x000f280000100800 */
[----:B------:R-:W4:Y:S04]  /*3ccd0*/  LDL R73, [R1+0xe4] ;  /* 0x0000e40001497983 */ /* 0x000f280000100800 */
[----:B------:R-:W4:Y:S04]  /*3cce0*/  LDL R74, [R1+0x384] ;  /* 0x00038400014a7983 */ /* 0x000f280000100800 */
[----:B------:R-:W4:Y:S01]  /*3ccf0*/  LDL R75, [R1+0xf4] ;  /* 0x0000f400014b7983 */ /* 0x000f220000100800 */
[----:B------:R-:W-:-:S03]  /*3cd00*/  FMUL.FTZ R30, R119, R63 ;  /* 0x0000003f771e7220 */ /* 0x000fc60000410000 */
        /* <DEDUP_REMOVED lines=8> */
[----:B------:R-:W4:Y:S04]  /*3cd90*/  LDL R40, [R1+0xd8] ;  /* 0x0000d80001287983 */ /* 0x000f280000100800 */
[----:B------:R-:W4:Y:S04]  /*3cda0*/  LDL R43, [R1+0x36c] ;  /* 0x00036c00012b7983 */ /* 0x000f280000100800 */
        /* <DEDUP_REMOVED lines=13> */
[----:B------:R-:W-:-:S04]  /*3ce80*/  IMAD.WIDE.U32 R26, R114, R128, c[0x0][0x210] ;  /* 0x00008400721a7625 */ /* 0x000fc800078e0080 */
        /* <DEDUP_REMOVED lines=17> */
[C---:B------:R-:W-:Y:S01]  /*3cfa0*/  FMUL.FTZ R60, R119.reuse, R79 ;  /* 0x0000004f773c7220 */ /* 0x040fe20000410000 */
[----:B------:R-:W4:Y:S01]  /*3cfb0*/  LDL R84, [R1+0x320] ;  /* 0x0003200001547983 */ /* 0x000f220000100800 */
[C---:B------:R-:W-:Y:S02]  /*3cfc0*/  FMUL.FTZ R61, R119.reuse, R106 ;  /* 0x0000006a773d7220 */ /* 0x040fe40000410000 */
[----:B------:R-:W-:Y:S01]  /*3cfd0*/  FMUL.FTZ R66, R119, R66 ;  /* 0x0000004277427220 */ /* 0x000fe20000410000 */
        /* <DEDUP_REMOVED lines=9> */
[----:B------:R-:W2:Y:S04]  /*3d070*/  LDL R80, [R1+0x30c] ;  /* 0x00030c0001507983 */ /* 0x000ea80000100800 */
[----:B------:R-:W3:Y:S01]  /*3d080*/  LDL R82, [R1+0x310] ;  /* 0x0003100001527983 */ /* 0x000ee20000100800 */
[----:B------:R-:W-:-:S03]  /*3d090*/  FFMA.FTZ R33, R33, R28, R73 ;  /* 0x0000001c21217223 */ /* 0x000fc60000010049 */
[----:B------:R-:W2:Y:S01]  /*3d0a0*/  LDL R81, [R1+0x7c] ;  /* 0x00007c0001517983 */ /* 0x000ea20000100800 */
[----:B------:R-:W-:-:S03]  /*3d0b0*/  FFMA.FTZ R29, R74, R28, R75 ;  /* 0x0000001c4a1d7223 */ /* 0x000fc6000001004b */
[----:B------:R-:W2:Y:S04]  /*3d0c0*/  LDL R75, [R1+0x70] ;  /* 0x00007000014b7983 */ /* 0x000ea80000100800 */
[----:B------:R-:W2:Y:S01]  /*3d0d0*/  LDL R74, [R1+0x300] ;  /* 0x00030000014a7983 */ /* 0x000ea20000100800 */
[-C--:B------:R-:W-:Y:S02]  /*3d0e0*/  FFMA.FTZ R28, R39, R32.reuse, R72 ;  /* 0x00000020271c7223 */ /* 0x080fe40000010048 */
[----:B------:R-:W-:-:S03]  /*3d0f0*/  FFMA.FTZ R32, R37, R32, R38 ;  /* 0x0000002025207223 */ /* 0x000fc60000010026 */
[----:B------:R0:W-:Y:S01]  /*3d100*/  STG.E.128 [R20.64], R28 ;  /* 0x0000001c14007986 */ /* 0x0001e2000c101d0a */
[----:B------:R-:W-:-:S03]  /*3d110*/  FFMA.FTZ R38, R120, R114, R40 ;  /* 0x0000007278267223 */ /* 0x000fc60000010028 */
[----:B------:R1:W-:Y:S01]  /*3d120*/  STG.E.128 [R22.64], R32 ;  /* 0x0000002016007986 */ /* 0x0003e2000c101d0a */
[----:B------:R-:W-:-:S03]  /*3d130*/  FFMA.FTZ R40, R116, R110, R121 ;  /* 0x0000006e74287223 */ /* 0x000fc60000010079 */
[----:B------:R-:W2:Y:S01]  /*3d140*/  LDL R116, [R1+0x94] ;  /* 0x0000940001747983 */ /* 0x000ea20000100800 */
[----:B------:R-:W-:-:S03]  /*3d150*/  FFMA.FTZ R39, R43, R115, R36 ;  /* 0x000000732b277223 */ /* 0x000fc60000010024 */
[----:B------:R-:W2:Y:S01]  /*3d160*/  LDL R121, [R1+0x88] ;  /* 0x0000880001797983 */ /* 0x000ea20000100800 */
[----:B------:R-:W-:-:S03]  /*3d170*/  FFMA.FTZ R36, R129, R110, R130 ;  /* 0x0000006e81247223 */ /* 0x000fc60000010082 */
[----:B------:R-:W2:Y:S04]  /*3d180*/  LDL R110, [R1+0x340] ;  /* 0x00034000016e7983 */ /* 0x000ea80000100800 */
[----:B0-----:R-:W2:Y:S04]  /*3d190*/  LDL R31, [R1+0xa4] ;  /* 0x0000a400011f7983 */ /* 0x001ea80000100800 */
[----:B------:R-:W2:Y:S04]  /*3d1a0*/  LDL R20, [R1+0x334] ;  /* 0x0003340001147983 */ /* 0x000ea80000100800 */
[----:B------:R-:W3:Y:S04]  /*3d1b0*/  LDL R28, [R1+0xa8] ;  /* 0x0000a800011c7983 */ /* 0x000ee80000100800 */
[----:B------:R-:W3:Y:S04]  /*3d1c0*/  LDL R29, [R1+0x338] ;  /* 0x00033800011d7983 */ /* 0x000ee80000100800 */
[----:B-1----:R-:W4:Y:S04]  /*3d1d0*/  LDL R32, [R1+0xbc] ;  /* 0x0000bc0001207983 */ /* 0x002f280000100800 */
        /* <DEDUP_REMOVED lines=8> */
[-C--:B------:R-:W-:Y:S02]  /*3d260*/  FFMA.FTZ R37, R161, R112.reuse, R162 ;  /* 0x00000070a1257223 */ /* 0x080fe400000100a2 */
        /* <DEDUP_REMOVED lines=15> */
[----:B------:R2:W-:Y:S01]  /*3d360*/  STG.E.128 [R24.64], R36 ;  /* 0x0000002418007986 */ /* 0x0005e2000c101d0a */
[----:B------:R-:W-:-:S03]  /*3d370*/  IMAD.WIDE.U32 R70, R108, R128, c[0x0][0x210] ;  /* 0x000084006c467625 */ /* 0x000fc600078e0080 */
[----:B------:R3:W-:Y:S04]  /*3d380*/  STG.E.128 [R26.64], R40 ;  /* 0x000000281a007986 */ /* 0x0007e8000c101d0a */
[----:B------:R-:W4:Y:S01]  /*3d390*/  LDL R108, [R1+0x44] ;  /* 0x00004400016c7983 */ /* 0x000f220000100800 */
[----:B--2---:R-:W-:Y:S02]  /*3d3a0*/  FFMA.FTZ R25, R20, R104, R31 ;  /* 0x0000006814197223 */ /* 0x004fe4000001001f */
[----:B------:R-:W-:Y:S02]  /*3d3b0*/  FFMA.FTZ R20, R110, R94, R119 ;  /* 0x0000005e6e147223 */ /* 0x000fe40000010077 */
[----:B------:R-:W2:Y:S01]  /*3d3c0*/  LDL R110, [R1+0x54] ;  /* 0x00005400016e7983 */ /* 0x000ea20000100800 */
[----:B---3--:R-:W-:-:S03]  /*3d3d0*/  FFMA.FTZ R26, R29, R107, R28 ;  /* 0x0000006b1d1a7223 */ /* 0x008fc6000001001c */
[----:B------:R-:W3:Y:S01]  /*3d3e0*/  LDL R119, [R1+0x2dc] ;  /* 0x0002dc0001777983 */ /* 0x000ee20000100800 */
[-C--:B----4-:R-:W-:Y:S02]  /*3d3f0*/  FFMA.FTZ R23, R23, R109.reuse, R32 ;  /* 0x0000006d17177223 */ /* 0x090fe40000010020 */
[----:B------:R-:W-:Y:S02]  /*3d400*/  FFMA.FTZ R27, R34, R109, R33 ;  /* 0x0000006d221b7223 */ /* 0x000fe40000010021 */
[----:B------:R-:W2:Y:S01]  /*3d410*/  LDL R109, [R1+0x2e4] ;  /* 0x0002e400016d7983 */ /* 0x000ea20000100800 */
[----:B------:R-:W-:-:S03]  /*3d420*/  FFMA.FTZ R22, R22, R107, R35 ;  /* 0x0000006b16167223 */ /* 0x000fc60000010023 */
[----:B------:R-:W4:Y:S01]  /*3d430*/  LDL R107, [R1+0x2d4] ;  /* 0x0002d400016b7983 */ /* 0x000f220000100800 */
[----:B------:R-:W-:-:S03]  /*3d440*/  FFMA.FTZ R36, R74, R85, R75 ;  /* 0x000000554a247223 */ /* 0x000fc6000001004b */
[----:B------:R-:W3:Y:S01]  /*3d450*/  LDL R75, [R1+0x30] ;  /* 0x00003000014b7983 */ /* 0x000ee20000100800 */
[----:B------:R-:W-:-:S03]  /*3d460*/  IMAD.WIDE.U32 R40, R19, R128, c[0x0][0x208] ;  /* 0x0000820013287625 */ /* 0x000fc600078e0080 */
[----:B------:R-:W3:Y:S01]  /*3d470*/  LDL R74, [R1+0x2c0] ;  /* 0x0002c000014a7983 */ /* 0x000ee20000100800 */
[----:B------:R-:W-:Y:S02]  /*3d480*/  FFMA.FTZ R21, R21, R104, R30 ;  /* 0x0000006815157223 */ /* 0x000fe4000001001e */
[----:B------:R-:W-:Y:S01]  /*3d490*/  IMAD.WIDE.U32 R42, R19, R128, c[0x0][0x210] ;  /* 0x00008400132a7625 */ /* 0x000fe200078e0080 */
[----:B------:R-:W3:Y:S03]  /*3d4a0*/  LDL R104, [R1+0x40] ;  /* 0x0000400001687983 */ /* 0x000ee60000100800 */
[----:B------:R-:W-:Y:S02]  /*3d4b0*/  FFMA.FTZ R24, R162, R94, R163 ;  /* 0x0000005ea2187223 */ /* 0x000fe400000100a3 */
[-C--:B------:R-:W-:Y:S02]  /*3d4c0*/  FFMA.FTZ R28, R84, R89.reuse, R106 ;  /* 0x00000059541c7223 */ /* 0x080fe4000001006a */
[----:B------:R-:W-:-:S02]  /*3d4d0*/  FFMA.FTZ R32, R82, R89, R83 ;  /* 0x0000005952207223 */ /* 0x000fc40000010053 */
[----:B------:R-:W-:Y:S01]  /*3d4e0*/  FFMA.FTZ R31, R160, R105, R161 ;  /* 0x00000069a01f7223 */ /* 0x000fe200000100a1 */
[----:B------:R-:W-:Y:S01]  /*3d4f0*/  STG.E.128 [R40.64], R20 ;  /* 0x0000001428007986 */ /* 0x000fe2000c101d0a */
[----:B------:R-:W-:Y:S02]  /*3d500*/  FFMA.FTZ R39, R80, R92, R81 ;  /* 0x0000005c50277223 */ /* 0x000fe40000010051 */
[----:B------:R-:W-:Y:S02]  /*3d510*/  FFMA.FTZ R30, R122, R95, R129 ;  /* 0x0000005f7a1e7223 */ /* 0x000fe40000010081 */
[----:B------:R-:W-:Y:S01]  /*3d520*/  FFMA.FTZ R29, R115, R93, R116 ;  /* 0x0000005d731d7223 */ /* 0x000fe20000010074 */
[----:B------:R-:W-:Y:S01]  /*3d530*/  STG.E.128 [R42.64], R24 ;  /* 0x000000182a007986 */ /* 0x000fe2000c101d0a */
[----:B------:R-:W-:Y:S02]  /*3d540*/  FFMA.FTZ R38, R78, R90, R79 ;  /* 0x0000005a4e267223 */ /* 0x000fe4000001004f */
[----:B------:R-:W-:-:S02]  /*3d550*/  FFMA.FTZ R35, R130, R105, R131 ;  /* 0x0000006982237223 */ /* 0x000fc40000010083 */
[----:B------:R-:W-:Y:S01]  /*3d560*/  FFMA.FTZ R34, R120, R95, R121 ;  /* 0x0000005f78227223 */ /* 0x000fe20000010079 */
[----:B------:R-:W-:Y:S01]  /*3d570*/  STG.E.128 [R68.64], R28 ;  /* 0x0000001c44007986 */ /* 0x000fe2000c101d0a */
[----:B------:R-:W-:-:S03]  /*3d580*/  FFMA.FTZ R37, R76, R87, R77 ;  /* 0x000000574c257223 */ /* 0x000fc6000001004d */
[----:B------:R-:W3:Y:S01]  /*3d590*/  LDL R163, [R1+0x6c] ;  /* 0x00006c0001a37983 */ /* 0x000ee20000100800 */
[----:B------:R-:W-:-:S03]  /*3d5a0*/  FFMA.FTZ R33, R112, R93, R114 ;  /* 0x0000005d70217223 */ /* 0x000fc60000010072 */
[----:B------:R-:W3:Y:S04]  /*3d5b0*/  LDL R19, [R1+0x2fc] ;  /* 0x0002fc0001137983 */ /* 0x000ee80000100800 */
[----:B------:R0:W-:Y:S04]  /*3d5c0*/  STG.E.128 [R70.64], R32 ;  /* 0x0000002046007986 */ /* 0x0001e8000c101d0a */
        /* <DEDUP_REMOVED lines=31> */
[-C--:B--2---:R-:W-:Y:S02]  /*3d7c0*/  FFMA.FTZ R21, R109, R67.reuse, R110 ;  /* 0x000000436d157223 */ /* 0x084fe4000001006e */
[----:B----4-:R-:W-:Y:S01]  /*3d7d0*/  FFMA.FTZ R25, R107, R67, R108 ;  /* 0x000000436b197223 */ /* 0x010fe2000001006c */
[----:B------:R-:W2:Y:S04]  /*3d7e0*/  LDL R70, [R1+0x270] ;  /* 0x0002700001467983 */ /* 0x000ea80000100800 */
[----:B------:R-:W4:Y:S01]  /*3d7f0*/  LDL R67, [R1+0x20] ;  /* 0x0000200001437983 */ /* 0x000f220000100800 */
[----:B---3--:R-:W-:-:S03]  /*3d800*/  FFMA.FTZ R28, R74, R44, R75 ;  /* 0x0000002c4a1c7223 */ /* 0x008fc6000001004b */
[----:B------:R0:W-:Y:S04]  /*3d810*/  STG.E.128 [R72.64], R36 ;  /* 0x0000002448007986 */ /* 0x0001e8000c101d0a */
[----:B------:R-:W3:Y:S04]  /*3d820*/  LDL R75, [R1+0x288] ;  /* 0x00028800014b7983 */ /* 0x000ee80000100800 */
[----:B------:R-:W2:Y:S04]  /*3d830*/  LDL R74, [R1+0x278] ;  /* 0x00027800014a7983 */ /* 0x000ea80000100800 */
[----:B0-----:R-:W2:Y:S04]  /*3d840*/  LDL R73, [R1+0x284] ;  /* 0x0002840001497983 */ /* 0x001ea80000100800 */
[----:B------:R-:W2:Y:S01]  /*3d850*/  LDL R72, [R1+0x274] ;  /* 0x0002740001487983 */ /* 0x000ea20000100800 */
[----:B------:R-:W-:-:S04]  /*3d860*/  IMAD.WIDE.U32 R36, R18, R128, c[0x0][0x210] ;  /* 0x0000840012247625 */ /* 0x000fc800078e0080 */
[----:B------:R-:W-:-:S04]  /*3d870*/  IMAD.WIDE.U32 R38, R17, R128, c[0x0][0x208] ;  /* 0x0000820011267625 */ /* 0x000fc800078e0080 */
[----:B------:R-:W-:-:S04]  /*3d880*/  IMAD.WIDE.U32 R42, R17, R128, c[0x0][0x210] ;  /* 0x00008400112a7625 */ /* 0x000fc800078e0080 */
[----:B------:R-:W-:-:S04]  /*3d890*/  IMAD.WIDE.U32 R40, R16, R128, c[0x0][0x208] ;  /* 0x0000820010287625 */ /* 0x000fc800078e0080 */
[----:B------:R-:W-:-:S04]  /*3d8a0*/  IMAD.WIDE.U32 R68, R16, R128, c[0x0][0x210] ;  /* 0x0000840010447625 */ /* 0x000fc800078e0080 */
[----:B------:R-:W-:Y:S02]  /*3d8b0*/  FFMA.FTZ R19, R19, R92, R163 ;  /* 0x0000005c13137223 */ /* 0x000fe400000100a3 */
[----:B------:R-:W2:Y:S01]  /*3d8c0*/  LDL R92, [R1+0x2ac] ;  /* 0x0002ac00015c7983 */ /* 0x000ea20000100800 */
[----:B------:R-:W-:-:S03]  /*3d8d0*/  FFMA.FTZ R18, R161, R90, R162 ;  /* 0x0000005aa1127223 */ /* 0x000fc600000100a2 */
[----:B------:R-:W2:Y:S01]  /*3d8e0*/  LDL R90, [R1+0x29c] ;  /* 0x00029c00015a7983 */ /* 0x000ea20000100800 */
[-C--:B------:R-:W-:Y:S02]  /*3d8f0*/  FFMA.FTZ R23, R121, R91.reuse, R122 ;  /* 0x0000005b79177223 */ /* 0x080fe4000001007a */
[----:B------:R-:W-:Y:S02]  /*3d900*/  FFMA.FTZ R27, R119, R91, R120 ;  /* 0x0000005b771b7223 */ /* 0x000fe40000010078 */
[----:B------:R-:W2:Y:S01]  /*3d910*/  LDL R91, [R1+0xc] ;  /* 0x00000c00015b7983 */ /* 0x000ea20000100800 */
[----:B------:R-:W-:-:S03]  /*3d920*/  FFMA.FTZ R31, R93, R86, R94 ;  /* 0x000000565d1f7223 */ /* 0x000fc6000001005e */
[----:B------:R-:W2:Y:S01]  /*3d930*/  LDL R93, [R1+0x1c] ;  /* 0x00001c00015d7983 */ /* 0x000ea20000100800 */
[----:B------:R-:W-:-:S03]  /*3d940*/  FFMA.FTZ R30, R82, R65, R83 ;  /* 0x00000041521e7223 */ /* 0x000fc60000010053 */
[----:B------:R-:W2:Y:S04]  /*3d950*/  LDL R83, [R1+0x4] ;  /* 0x0000040001537983 */ /* 0x000ea80000100800 */
[----:B------:R-:W2:Y:S01]  /*3d960*/  LDL R82, [R1+0x294] ;  /* 0x0002940001527983 */ /* 0x000ea20000100800 */
[----:B------:R-:W-:-:S03]  /*3d970*/  FFMA.FTZ R34, R80, R65, R81 ;  /* 0x0000004150227223 */ /* 0x000fc60000010051 */
[----:B------:R-:W2:Y:S04]  /*3d980*/  LDL R65, [R1+0x268] ;  /* 0x0002680001417983 */ /* 0x000ea80000100800 */
[----:B------:R-:W2:Y:S04]  /*3d990*/  LDL R81, [R1+0x10] ;  /* 0x0000100001517983 */ /* 0x000ea80000100800 */
[----:B------:R-:W2:Y:S01]  /*3d9a0*/  LDL R80, [R1+0x2a0] ;  /* 0x0002a00001507983 */ /* 0x000ea20000100800 */
[----:B------:R-:W-:-:S03]  /*3d9b0*/  FFMA.FTZ R17, R131, R87, R160 ;  /* 0x0000005783117223 */ /* 0x000fc600000100a0 */
[----:B------:R-:W2:Y:S01]  /*3d9c0*/  LDL R87, [R1+0x8] ;  /* 0x0000080001577983 */ /* 0x000ea20000100800 */
[-C--:B------:R-:W-:Y:S02]  /*3d9d0*/  FFMA.FTZ R22, R115, R88.reuse, R116 ;  /* 0x0000005873167223 */ /* 0x080fe40000010074 */
[----:B------:R-:W-:Y:S02]  /*3d9e0*/  FFMA.FTZ R26, R112, R88, R114 ;  /* 0x00000058701a7223 */ /* 0x000fe40000010072 */
[----:B------:R-:W2:Y:S01]  /*3d9f0*/  LDL R88, [R1+0x2a8] ;  /* 0x0002a80001587983 */ /* 0x000ea20000100800 */
[-C--:B------:R-:W-:Y:S02]  /*3da00*/  FFMA.FTZ R20, R105, R63.reuse, R106 ;  /* 0x0000003f69147223 */ /* 0x080fe4000001006a */
[----:B------:R-:W-:Y:S02]  /*3da10*/  FFMA.FTZ R24, R95, R63, R104 ;  /* 0x0000003f5f187223 */ /* 0x000fe40000010068 */
[----:B------:R-:W2:Y:S01]  /*3da20*/  LDL R63, [R1+0x264] ;  /* 0x00026400013f7983 */ /* 0x000ea20000100800 */
[----:B------:R-:W-:-:S03]  /*3da30*/  FFMA.FTZ R35, R84, R86, R89 ;  /* 0x0000005654237223 */ /* 0x000fc60000010059 */
[----:B------:R-:W2:Y:S04]  /*3da40*/  LDL R89, [R1+0x18] ;  /* 0x0000180001597983 */ /* 0x000ea80000100800 */
[----:B------:R-:W2:Y:S01]  /*3da50*/  LDL R86, [R1+0x298] ;  /* 0x0002980001567983 */ /* 0x000ea20000100800 */
[----:B------:R-:W-:-:S03]  /*3da60*/  FFMA.FTZ R29, R78, R62, R79 ;  /* 0x0000003e4e1d7223 */ /* 0x000fc6000001004f */
[----:B------:R-:W2:Y:S04]  /*3da70*/  LDL R79, [R1] ;  /* 0x00000000014f7983 */ /* 0x000ea80000100800 */
[----:B------:R-:W2:Y:S01]  /*3da80*/  LDL R78, [R1+0x290] ;  /* 0x00029000014e7983 */ /* 0x000ea20000100800 */
[----:B------:R-:W-:-:S03]  /*3da90*/  FFMA.FTZ R16, R129, R85, R130 ;  /* 0x0000005581107223 */ /* 0x000fc60000010082 */
[----:B------:R-:W2:Y:S04]  /*3daa0*/  LDL R85, [R1+0x14] ;  /* 0x0000140001557983 */ /* 0x000ea80000100800 */
[----:B------:R-:W2:Y:S01]  /*3dab0*/  LDL R84, [R1+0x2a4] ;  /* 0x0002a40001547983 */ /* 0x000ea20000100800 */
[----:B------:R-:W-:-:S03]  /*3dac0*/  FFMA.FTZ R33, R76, R62, R77 ;  /* 0x0000003e4c217223 */ /* 0x000fc6000001004d */
[----:B------:R-:W2:Y:S04]  /*3dad0*/  LDL R62, [R1+0x260] ;  /* 0x00026000013e7983 */ /* 0x000ea80000100800 */
[----:B------:R-:W2:Y:S01]  /*3dae0*/  LDL R77, [R1+0x28c] ;  /* 0x00028c00014d7983 */ /* 0x000ea20000100800 */
[----:B----4-:R-:W-:-:S03]  /*3daf0*/  FFMA.FTZ R32, R32, R44, R67 ;  /* 0x0000002c20207223 */ /* 0x010fc60000010043 */
[----:B------:R0:W-:Y:S04]  /*3db00*/  STG.E.128 [R36.64], R16 ;  /* 0x0000001024007986 */ /* 0x0001e8000c101d0a */
[----:B------:R-:W4:Y:S04]  /*3db10*/  LDL R67, [R1+0x26c] ;  /* 0x00026c0001437983 */ /* 0x000f280000100800 */
[----:B------:R-:W-:Y:S04]  /*3db20*/  STG.E.128 [R38.64], R20 ;  /* 0x0000001426007986 */ /* 0x000fe8000c101d0a */
[----:B------:R3:W-:Y:S04]  /*3db30*/  STG.E.128 [R42.64], R24 ;  /* 0x000000182a007986 */ /* 0x0007e8000c101d0a */
[----:B------:R-:W4:Y:S01]  /*3db40*/  LDL R76, [R1+0x27c] ;  /* 0x00027c00014c7983 */ /* 0x000f220000100800 */
[----:B0-----:R-:W-:-:S03]  /*3db50*/  IMAD.WIDE.U32 R36, R15, R128, c[0x0][0x208] ;  /* 0x000082000f247625 */ /* 0x001fc600078e0080 */
[----:B------:R-:W-:Y:S04]  /*3db60*/  STG.E.128 [R40.64], R28 ;  /* 0x0000001c28007986 */ /* 0x000fe8000c101d0a */
[----:B------:R-:W4:Y:S01]  /*3db70*/  LDL R44, [R1+0x220] ;  /* 0x00022000012c7983 */ /* 0x000f220000100800 */
[----:B---3--:R-:W-:-:S03]  /*3db80*/  FFMA.FTZ R26, R75, R50, R158 ;  /* 0x000000324b1a7223 */ /* 0x008fc6000001009e */
[----:B------:R-:W3:Y:S01]  /*3db90*/  LDL R43, [R1+0x214] ;  /* 0x00021400012b7983 */ /* 0x000ee20000100800 */
[-C--:B--2---:R-:W-:Y:S02]  /*3dba0*/  FFMA.FTZ R25, R73, R49.reuse, R157 ;  /* 0x0000003149197223 */ /* 0x084fe4000001009d */
[----:B------:R-:W-:Y:S01]  /*3dbb0*/  FFMA.FTZ R50, R74, R50, R154 ;  /* 0x000000324a327223 */ /* 0x000fe2000001009a */
[----:B------:R-:W2:Y:S01]  /*3dbc0*/  LDL R75, [R1+0x25c] ;  /* 0x00025c00014b7983 */ /* 0x000ea20000100800 */
[----:B------:R-:W-:-:S03]  /*3dbd0*/  FFMA.FTZ R49, R72, R49, R153 ;  /* 0x0000003148317223 */ /* 0x000fc60000010099 */
[----:B------:R-:W3:Y:S04]  /*3dbe0*/  LDL R74, [R1+0x258] ;  /* 0x00025800014a7983 */ /* 0x000ee80000100800 */
[----:B------:R-:W3:Y:S04]  /*3dbf0*/  LDL R73, [R1+0x254] ;  /* 0x0002540001497983 */ /* 0x000ee80000100800 */
[----:B------:R-:W3:Y:S01]  /*3dc00*/  LDL R72, [R1+0x250] ;  /* 0x0002500001487983 */ /* 0x000ee20000100800 */
[----:B------:R-:W-:Y:S02]  /*3dc10*/  FFMA.FTZ R24, R71, R48, R156 ;  /* 0x0000003047187223 */ /* 0x000fe4000001009c */
[----:B------:R-:W-:Y:S01]  /*3dc20*/  IMAD.WIDE.U32 R38, R15, R128, c[0x0][0x210] ;  /* 0x000084000f267625 */ /* 0x000fe200078e0080 */
[----:B------:R0:W-:Y:S03]  /*3dc30*/  STG.E.128 [R68.64], R32 ;  /* 0x0000002044007986 */ /* 0x0001e6000c101d0a */
[----:B------:R-:W-:Y:S01]  /*3dc40*/  FFMA.FTZ R48, R70, R48, R152 ;  /* 0x0000003046307223 */ /* 0x000fe20000010098 */
[----:B------:R-:W3:Y:S04]  /*3dc50*/  LDL R71, [R1+0x24c] ;  /* 0x00024c0001477983 */ /* 0x000ee80000100800 */
[----:B------:R-:W3:Y:S04]  /*3dc60*/  LDL R70, [R1+0x248] ;  /* 0x0002480001467983 */ /* 0x000ee80000100800 */
[----:B------:R-:W3:Y:S04]  /*3dc70*/  LDL R15, [R1+0x240] ;  /* 0x00024000010f7983 */ /* 0x000ee80000100800 */
[----:B------:R-:W3:Y:S04]  /*3dc80*/  LDL R42, [R1+0x210] ;  /* 0x00021000012a7983 */ /* 0x000ee80000100800 */
[----:B0-----:R-:W3:Y:S01]  /*3dc90*/  LDL R69, [R1+0x244] ;  /* 0x0002440001457983 */ /* 0x001ee20000100800 */
[----:B------:R-:W-:-:S03]  /*3dca0*/  FFMA.FTZ R23, R90, R64, R91 ;  /* 0x000000405a177223 */ /* 0x000fc6000001005b */
[----:B------:R-:W3:Y:S01]  /*3dcb0*/  LDL R68, [R1+0x23c] ;  /* 0x00023c0001447983 */ /* 0x000ee20000100800 */
[----:B------:R-:W-:-:S03]  /*3dcc0*/  FFMA.FTZ R19, R92, R64, R93 ;  /* 0x000000405c137223 */ /* 0x000fc6000001005d */
[----:B------:R-:W3:Y:S01]  /*3dcd0*/  LDL R64, [R1+0x230] ;  /* 0x0002300001407983 */ /* 0x000ee20000100800 */
[----:B------:R-:W-:Y:S02]  /*3dce0*/  FFMA.FTZ R21, R82, R46, R83 ;  /* 0x0000002e52157223 */ /* 0x000fe40000010053 */
[----:B------:R-:W-:Y:S02]  /*3dcf0*/  FFMA.FTZ R30, R65, R53, R150 ;  /* 0x00000035411e7223 */ /* 0x000fe40000010096 */
[----:B------:R-:W3:Y:S01]  /*3dd00*/  LDL R65, [R1+0x234] ;  /* 0x0002340001417983 */ /* 0x000ee20000100800 */
[----:B------:R-:W-:Y:S02]  /*3dd10*/  FFMA.FTZ R16, R80, R45, R81 ;  /* 0x0000002d50107223 */ /* 0x000fe40000010051 */
[----:B------:R-:W-:Y:S02]  /*3dd20*/  FFMA.FTZ R29, R63, R52, R149 ;  /* 0x000000343f1d7223 */ /* 0x000fe40000010095 */
[----:B------:R-:W3:Y:S01]  /*3dd30*/  LDL R63, [R1+0x22c] ;  /* 0x00022c00013f7983 */ /* 0x000ee20000100800 */
[----:B------:R-:W-:-:S02]  /*3dd40*/  FFMA.FTZ R18, R88, R47, R89 ;  /* 0x0000002f58127223 */ /* 0x000fc40000010059 */
[----:B------:R-:W-:Y:S02]  /*3dd50*/  FFMA.FTZ R22, R86, R47, R87 ;  /* 0x0000002f56167223 */ /* 0x000fe40000010057 */
[----:B------:R-:W3:Y:S01]  /*3dd60*/  LDL R47, [R1+0x228] ;  /* 0x00022800012f7983 */ /* 0x000ee20000100800 */
[----:B------:R-:W-:-:S03]  /*3dd70*/  FFMA.FTZ R20, R78, R45, R79 ;  /* 0x0000002d4e147223 */ /* 0x000fc6000001004f */
[----:B------:R-:W3:Y:S01]  /*3dd80*/  LDL R45, [R1+0x224] ;  /* 0x00022400012d7983 */ /* 0x000ee20000100800 */
[----:B------:R-:W-:-:S03]  /*3dd90*/  FFMA.FTZ R17, R84, R46, R85 ;  /* 0x0000002e54117223 */ /* 0x000fc60000010055 */
[----:B------:R-:W3:Y:S01]  /*3dda0*/  LDL R46, [R1+0x218] ;  /* 0x00021800012e7983 */ /* 0x000ee20000100800 */
[----:B------:R-:W-:-:S03]  /*3ddb0*/  FFMA.FTZ R28, R62, R14, R148 ;  /* 0x0000000e3e1c7223 */ /* 0x000fc60000010094 */
[----:B------:R-:W3:Y:S01]  /*3ddc0*/  LDL R62, [R1+0x21c] ;  /* 0x00021c00013e7983 */ /* 0x000ee20000100800 */
[----:B----4-:R-:W-:-:S03]  /*3ddd0*/  FFMA.FTZ R31, R67, R54, R151 ;  /* 0x00000036431f7223 */ /* 0x010fc60000010097 */
[----:B------:R-:W4:Y:S01]  /*3dde0*/  LDL R67, [R1+0x238] ;  /* 0x0002380001437983 */ /* 0x000f220000100800 */
[----:B------:R-:W-:-:S04]  /*3ddf0*/  IMAD.WIDE.U32 R32, R13, R128, c[0x0][0x208] ;  /* 0x000082000d207625 */ /* 0x000fc800078e0080 */
[-C--:B------:R-:W-:Y:S01]  /*3de00*/  IMAD.WIDE.U32 R34, R13, R128.reuse, c[0x0][0x210] ;  /* 0x000084000d227625 */ /* 0x080fe200078e0080 */
[----:B------:R2:W-:Y:S03]  /*3de10*/  STG.E.128 [R32.64], R16 ;  /* 0x0000001020007986 */ /* 0x0005e6000c101d0a */
[-C--:B------:R-:W-:Y:S01]  /*3de20*/  FFMA.FTZ R27, R77, R51.reuse, R159 ;  /* 0x000000334d1b7223 */ /* 0x080fe2000001009f */
[----:B------:R-:W-:Y:S01]  /*3de30*/  STG.E.128 [R34.64], R20 ;  /* 0x0000001422007986 */ /* 0x000fe2000c101d0a */
[----:B------:R-:W-:Y:S02]  /*3de40*/  FFMA.FTZ R51, R76, R51, R155 ;  /* 0x000000334c337223 */ /* 0x000fe4000001009b */
[----:B------:R-:W-:Y:S01]  /*3de50*/  IMAD.WIDE.U32 R40, R111, R128, c[0x0][0x208] ;  /* 0x000082006f287625 */ /* 0x000fe200078e0080 */
[----:B------:R0:W-:Y:S01]  /*3de60*/  STG.E.128 [R36.64], R24 ;  /* 0x0000001824007986 */ /* 0x0001e2000c101d0a */
[----:B------:R-:W-:-:S03]  /*3de70*/  SHF.L.U32 R13, R117, 0x4, RZ ;  /* 0x00000004750d7819 */ /* 0x000fc600000006ff */
[----:B------:R-:W-:Y:S04]  /*3de80*/  STG.E.128 [R38.64], R48 ;  /* 0x0000003026007986 */ /* 0x000fe8000c101d0a */
[----:B------:R1:W-:Y:S01]  /*3de90*/  STG.E.128 [R40.64], R28 ;  /* 0x0000001c28007986 */ /* 0x0003e2000c101d0a */
[----:B--2---:R-:W-:Y:S02]  /*3dea0*/  FFMA.FTZ R19, R75, R54, R147 ;  /* 0x000000364b137223 */ /* 0x004fe40000010093 */
[----:B0-----:R-:W-:-:S04]  /*3deb0*/  IMAD.WIDE.U32 R26, R111, R128, c[0x0][0x210] ;  /* 0x000084006f1a7625 */ /* 0x001fc800078e0080 */
[----:B---3--:R-:W-:Y:S02]  /*3dec0*/  FFMA.FTZ R18, R74, R53, R146 ;  /* 0x000000354a127223 */ /* 0x008fe40000010092 */
[----:B------:R-:W-:Y:S02]  /*3ded0*/  FFMA.FTZ R17, R73, R52, R145 ;  /* 0x0000003449117223 */ /* 0x000fe40000010091 */
[----:B------:R-:W-:Y:S01]  /*3dee0*/  FFMA.FTZ R16, R72, R14, R144 ;  /* 0x0000000e48107223 */ /* 0x000fe20000010090 */
[----:B------:R-:W-:Y:S01]  /*3def0*/  IADD3 R14, P0, R13, c[0x0][0x208], RZ ;  /* 0x000082000d0e7a10 */ /* 0x000fe20007f1e0ff */
[----:B------:R-:W-:Y:S01]  /*3df00*/  IMAD.WIDE.U32 R24, R113, R128, c[0x0][0x208] ;  /* 0x0000820071187625 */ /* 0x000fe200078e0080 */
[----:B-1----:R-:W-:Y:S02]  /*3df10*/  IADD3 R28, P1, R13, c[0x0][0x210], RZ ;  /* 0x000084000d1c7a10 */ /* 0x002fe40007f3e0ff */
[----:B------:R0:W-:Y:S01]  /*3df20*/  STG.E.128 [R26.64], R16 ;  /* 0x000000101a007986 */ /* 0x0001e2000c101d0a */
[----:B------:R-:W-:-:S02]  /*3df30*/  FFMA.FTZ R23, R71, R59, R139 ;  /* 0x0000003b47177223 */ /* 0x000fc4000001008b */
[----:B------:R-:W-:Y:S02]  /*3df40*/  FFMA.FTZ R22, R70, R57, R138 ;  /* 0x0000003946167223 */ /* 0x000fe4000001008a */
[----:B------:R-:W-:Y:S02]  /*3df50*/  FFMA.FTZ R20, R15, R55, R136 ;  /* 0x000000370f147223 */ /* 0x000fe40000010088 */
[----:B------:R-:W-:Y:S01]  /*3df60*/  IMAD.WIDE.U32 R30, R113, R128, c[0x0][0x210] ;  /* 0x00008400711e7625 */ /* 0x000fe200078e0080 */
[----:B0-----:R-:W-:-:S03]  /*3df70*/  SHF.R.U32.HI R16, RZ, 0x1c, R117 ;  /* 0x0000001cff107819 */ /* 0x001fc60000011675 */
[----:B------:R-:W-:Y:S01]  /*3df80*/  FFMA.FTZ R21, R69, R56, R137 ;  /* 0x0000003845157223 */ /* 0x000fe20000010089 */
[C---:B------:R-:W-:Y:S02]  /*3df90*/  IADD3.X R15, R16.reuse, c[0x0][0x20c], RZ, P0, !PT ;  /* 0x00008300100f7a10 */ /* 0x040fe400007fe4ff */
[----:B------:R-:W-:Y:S02]  /*3dfa0*/  IADD3.X R29, R16, c[0x0][0x214], RZ, P1, !PT ;  /* 0x00008500101d7a10 */ /* 0x000fe40000ffe4ff */
[----:B------:R0:W-:Y:S01]  /*3dfb0*/  STG.E.128 [R24.64], R20 ;  /* 0x0000001418007986 */ /* 0x0001e2000c101d0a */
[----:B------:R-:W-:Y:S02]  /*3dfc0*/  FFMA.FTZ R19, R68, R59, R143 ;  /* 0x0000003b44137223 */ /* 0x000fe4000001008f */
[----:B------:R-:W-:Y:S01]  /*3dfd0*/  IMAD.MOV.U32 R164, RZ, RZ, 0x4 ;  /* 0x00000004ffa47424 */ /* 0x000fe200078e00ff */
[----:B------:R-:W1:Y:S01]  /*3dfe0*/  S2R R165, SR_TID.X ;  /* 0x0000000000a57919 */ /* 0x000e620000002100 */
[----:B------:R-:W-:-:S02]  /*3dff0*/  FFMA.FTZ R16, R64, R55, R140 ;  /* 0x0000003740107223 */ /* 0x000fc4000001008c */
[----:B------:R-:W-:Y:S02]  /*3e000*/  IMAD R123, R164, c[0x0][0x160], R123 ;  /* 0x00005800a47b7a24 */ /* 0x000fe400078e027b */
[----:B0-----:R-:W-:Y:S02]  /*3e010*/  FFMA.FTZ R20, R44, R58, R124 ;  /* 0x0000003a2c147223 */ /* 0x001fe4000001007c */
[----:B------:R-:W-:Y:S02]  /*3e020*/  FFMA.FTZ R25, R43, R60, R133 ;  /* 0x0000003c2b197223 */ /* 0x000fe40000010085 */
[----:B------:R-:W-:Y:S02]  /*3e030*/  FFMA.FTZ R24, R42, R58, R132 ;  /* 0x0000003a2a187223 */ /* 0x000fe40000010084 */
[----:B------:R-:W-:Y:S01]  /*3e040*/  FFMA.FTZ R17, R65, R56, R141 ;  /* 0x0000003841117223 */ /* 0x000fe2000001008d */
[----:B------:R-:W-:Y:S02]  /*3e050*/  ISETP.GE.AND P0, PT, R123, c[0x0][0x164], PT ;  /* 0x000059007b007a0c */ /* 0x000fe40003f06270 */
[----:B-1----:R-:W-:Y:S01]  /*3e060*/  LOP3.LUT R165, R165, 0x1f, RZ, 0xc0, !PT ;  /* 0x0000001fa5a57812 */ /* 0x002fe200078ec0ff */
[----:B------:R-:W-:-:S02]  /*3e070*/  FFMA.FTZ R23, R63, R66, R127 ;  /* 0x000000423f177223 */ /* 0x000fc4000001007f */
[-C--:B------:R-:W-:Y:S02]  /*3e080*/  FFMA.FTZ R22, R47, R61.reuse, R126 ;  /* 0x0000003d2f167223 */ /* 0x080fe4000001007e */
[----:B------:R-:W-:Y:S02]  /*3e090*/  FFMA.FTZ R21, R45, R60, R125 ;  /* 0x0000003c2d157223 */ /* 0x000fe4000001007d */
[----:B------:R-:W-:Y:S02]  /*3e0a0*/  FFMA.FTZ R26, R46, R61, R134 ;  /* 0x0000003d2e1a7223 */ /* 0x000fe40000010086 */
[----:B------:R-:W-:Y:S02]  /*3e0b0*/  FFMA.FTZ R27, R62, R66, R135 ;  /* 0x000000423e1b7223 */ /* 0x000fe40000010087 */
[----:B----4-:R-:W-:-:S05]  /*3e0c0*/  FFMA.FTZ R18, R67, R57, R142 ;  /* 0x0000003943127223 */ /* 0x010fca000001008e */
[----:B------:R0:W-:Y:S04]  /*3e0d0*/  STG.E.128 [R30.64], R16 ;  /* 0x000000101e007986 */ /* 0x0001e8000c101d0a */
[----:B------:R0:W-:Y:S04]  /*3e0e0*/  STG.E.128 [R14.64], R20 ;  /* 0x000000140e007986 */ /* 0x0001e8000c101d0a */
[----:B------:R0:W-:Y:S02]  /*3e0f0*/  STG.E.128 [R28.64], R24 ;  /* 0x000000181c007986 */ /* 0x0001e4000c101d0a */
[----:B0----5:R-:W-:Y:S01]  /*3e100*/  @P0 CALL.REL.NOINC `(.L_x_62640) ;  /* 0x0000001000000944 */ /* 0x021fe20003c00000 */
[----:B------:R-:W-:Y:S05]  /*3e110*/  BRA `(.L_x_62641) ;  /* 0xfffc442000007947 */ /* 0x000fea000383ffff */
.L_x_62640:
[----:B------:R-:W-:Y:S05]  /*3e120*/  BSYNC B0 ;  /* 0x0000000000007941 */ /* 0x000fea0003800000 */
.L_x_61337:
[----:B------:R-:W-:Y:S05]  /*3e130*/  EXIT ;  /* 0x000000000000794d */ /* 0x000fea0003800000 */
.L_x_62638:
[----:B------:R-:W-:Y:S01]  /*3e140*/  IMAD.MOV.U32 R119, RZ, RZ, 0x1 ;  /* 0x00000001ff777424 */ /* 0x000fe200078e00ff */
[----:B------:R-:W-:Y:S01]  /*3e150*/  MOV R129, 0xffffffff ;  /* 0xffffffff00817802 */ /* 0x000fe20000000f00 */
[----:B------:R-:W-:Y:S01]  /*3e160*/  IMAD.MOV.U32 R130, RZ, RZ, 0x1f ;  /* 0x0000001fff827424 */ /* 0x000fe200078e00ff */
[----:B------:R-:W-:-:S02]  /*3e170*/  MOV R128, 0x3e190 ;  /* 0x0003e19000807802 */ /* 0x000fc40000000f00 */
[----:B------:R-:W-:Y:S05]  /*3e180*/  CALL.REL.NOINC `($__internal_77_$__cuda_sm70_shflsync_bfly_p) ;  /* 0x00000d8000007944 */ /* 0x000fea0003c00000 */
[----:B-1----:R-:W-:Y:S05]  /*3e190*/  BRA `(.L_x_62642) ;  /* 0xffffc69000007947 */ /* 0x002fea000383ffff */
.L_x_62639:
[----:B------:R-:W-:Y:S01]  /*3e1a0*/  IMAD.MOV.U32 R119, RZ, RZ, 0x2 ;  /* 0x00000002ff777424 */ /* 0x000fe200078e00ff */
[----:B------:R-:W-:Y:S01]  /*3e1b0*/  MOV R129, 0xffffffff ;  /* 0xffffffff00817802 */ /* 0x000fe20000000f00 */
[----:B------:R-:W-:Y:S01]  /*3e1c0*/  IMAD.MOV.U32 R130, RZ, RZ, 0x1f ;  /* 0x0000001fff827424 */ /* 0x000fe200078e00ff */
[----:B------:R-:W-:-:S02]  /*3e1d0*/  MOV R128, 0x3e1f0 ;  /* 0x0003e1f000807802 */ /* 0x000fc40000000f00 */
[----:B------:R-:W-:Y:S05]  /*3e1e0*/  CALL.REL.NOINC `($__internal_77_$__cuda_sm70_shflsync_bfly_p) ;  /* 0x00000d2000007944 */ /* 0x000fea0003c00000 */
[----:B-1----:R-:W-:Y:S01]  /*3e1f0*/  FADD.FTZ R120, R120, R119 ;  /* 0x0000007778787221 */ /* 0x002fe20000010000 */
[----:B------:R-:W-:Y:S01]  /*3e200*/  MOV R129, 0xffffffff ;  /* 0xffffffff00817802 */ /* 0x000fe20000000f00 */
[----:B------:R-:W-:Y:S01]  /*3e210*/  IMAD.MOV.U32 R119, RZ, RZ, 0x4 ;  /* 0x00000004ff777424 */ /* 0x000fe200078e00ff */
[----:B------:R-:W-:Y:S01]  /*3e220*/  MOV R128, 0x3e250 ;  /* 0x0003e25000807802 */ /* 0x000fe20000000f00 */
[----:B------:R-:W-:-:S02]  /*3e230*/  IMAD.MOV.U32 R130, RZ, RZ, 0x1f ;  /* 0x0000001fff827424 */ /* 0x000fc400078e00ff */
        /* <DEDUP_REMOVED lines=179> */
[----:B------:R-:W-:Y:S05]  /*3ed70*/  CALL.REL.NOINC `($__internal_77_$__cuda_sm70_shflsync_bfly_p) ;  /* 0x0000019000007944 */ /* 0x000fea0003c00000 */
[----:B-1----:R-:W-:Y:S01]  /*3ed80*/  FADD.FTZ R120, R120, R119 ;  /* 0x0000007778787221 */ /* 0x002fe20000010000 */
[----:B------:R-:W-:Y:S01]  /*3ed90*/  MOV R129, 0xffffffff ;  /* 0xffffffff00817802 */ /* 0x000fe20000000f00 */
[----:B------:R-:W-:Y:S01]  /*3eda0*/  IMAD.MOV.U32 R119, RZ, RZ, 0x2 ;  /* 0x00000002ff777424 */ /* 0x000fe200078e00ff */
[----:B------:R-:W-:Y:S01]  /*3edb0*/  MOV R128, 0x3ede0 ;  /* 0x0003ede000807802 */ /* 0x000fe20000000f00 */
[----:B------:R-:W-:Y:S02]  /*3edc0*/  IMAD.MOV.U32 R130, RZ, RZ, 0x1f ;  /* 0x0000001fff827424 */ /* 0x000fe400078e00ff */
        /* <DEDUP_REMOVED lines=19> */
[----:B-1----:R-:W-:Y:S05]  /*3ef00*/  BRA `(.L_x_62643) ;  /* 0xffffc46000007947 */ /* 0x002fea000383ffff */
        .weak           $__internal_77_$__cuda_sm70_shflsync_bfly_p
        .type           $__internal_77_$__cuda_sm70_shflsync_bfly_p,@function
        .size           $__internal_77_$__cuda_sm70_shflsync_bfly_p,(.L_x_65457 - $__internal_77_$__cuda_sm70_shflsync_bfly_p)
$__internal_77_$__cuda_sm70_shflsync_bfly_p:
[----:B------:R-:W-:Y:S04]  /*3ef10*/  WARPSYNC R129 ;  /* 0x0000008100007348 */ /* 0x000fe80003800000 */
[----:B------:R0:W1:Y:S02]  /*3ef20*/  SHFL.BFLY PT, R119, R120, R119, R130 ;  /* 0x0c00007778777389 */ /* 0x00006400000e0082 */
[----:B0-----:R-:W-:-:S04]  /*3ef30*/  IMAD.MOV.U32 R129, RZ, RZ, 0x0 ;  /* 0x00000000ff817424 */ /* 0x001fc800078e00ff */
[----:B------:R-:W-:Y:S05]  /*3ef40*/  RET.REL.NODEC R128 `(_ZN10layer_norm31ln_parallel_residual_fwd_kernelINS_13Kernel_traitsIfffffjLj2560ELj1ELj4ELj1ELj16ENS_18Kernel_traits_baseILj2560EfffffjLj128EEEEELb1ELb0ELb1EEEvNS_9FwdParamsE) ;  /* 0xfffc10b080007950 */ /* 0x000fea0003c3ffff */
.L_x_62644:
        /* <DEDUP_REMOVED lines=11> */
.L_x_65457:


//--------------------- .text._ZN10layer_norm31ln_parallel_residual_fwd_kernelINS_13Kernel_traitsIfffffjLj2560ELj1ELj4ELj1ELj16ENS_18Kernel_traits_baseILj2560EfffffjLj128EEEEELb1ELb1ELb0EEEvNS_9FwdParamsE --------------------------
	.section	.text._ZN10layer_norm31ln_parallel_residual_fwd_kernelINS_13Kernel_traitsIfffffjLj2560ELj1ELj4ELj1ELj16ENS_18Kernel_traits_baseILj2560EfffffjLj128EEEEELb1ELb1ELb0EEEvNS_9FwdParamsE,"ax",@progbits
	.sectioninfo	@"SHI_REGISTERS=255"
	.align	128
        .global         _ZN10layer_norm31ln_parallel_residual_fwd_kernelINS_13Kernel_traitsIfffffjLj2560ELj1ELj4ELj1ELj16ENS_18Kernel_traits_baseILj2560EfffffjLj128EEEEELb1ELb1ELb0EEEvNS_9FwdParamsE
        .type           _ZN10layer_norm31ln_parallel_residual_fwd_kernelINS_13Kernel_traitsIfffffjLj2560ELj1ELj4ELj1ELj16ENS_18Kernel_traits_baseILj2560EfffffjLj128EEEEELb1ELb1ELb0EEEvNS_9FwdParamsE,@function
        .size           _ZN10layer_norm31ln_parallel_residual_fwd_kernelINS_13Kernel_traitsIfffffjLj2560ELj1ELj4ELj1ELj16ENS_18Kernel_traits_baseILj2560EfffffjLj128EEEEELb1ELb1ELb0EEEvNS_9FwdParamsE,(.L_x_65458 - _ZN10layer_norm31ln_parallel_residual_fwd_kernelINS_13Kernel_traitsIfffffjLj2560ELj1ELj4ELj1ELj16ENS_18Kernel_traits_baseILj2560EfffffjLj128EEEEELb1ELb1ELb0EEEvNS_9FwdParamsE)
        .other          _ZN10layer_norm31ln_parallel_residual_fwd_kernelINS_13Kernel_traitsIfffffjLj2560ELj1ELj4ELj1ELj16ENS_18Kernel_traits_baseILj2560EfffffjLj128EEEEELb1ELb1ELb0EEEvNS_9FwdParamsE,@"STO_CUDA_ENTRY STV_DEFAULT"
_ZN10layer_norm31ln_parallel_residual_fwd_kernelINS_13Kernel_traitsIfffffjLj2560ELj1ELj4ELj1ELj16ENS_18Kernel_traits_baseILj2560EfffffjLj128EEEEELb1ELb1ELb0EEEvNS_9FwdParamsE:
.text._ZN10layer_norm31ln_parallel_residual_fwd_kernelINS_13Kernel_traitsIfffffjLj2560ELj1ELj4ELj1ELj16ENS_18Kernel_traits_baseILj2560EfffffjLj128EEEEELb1ELb1ELb0EEEvNS_9FwdParamsE:
        /* <DEDUP_REMOVED lines=10> */
[----:B------:R-:W2:Y:S04]  /*00a0*/  @P0 LDG.E.64 R6, [R6.64] ;  /* 0x0000000606060981 */ /* 0x000ea8000c1e1b00 */
        /* <DEDUP_REMOVED lines=40> */
[----:B------:R-:W-:Y:S01]  /*0330*/  LOP3.LUT R6, R234, 0x1f, RZ, 0xc0, !PT ;  /* 0x0000001fea067812 */ /* 0x000fe200078ec0ff */
[----:B------:R-:W-:Y:S02]  /*0340*/  UIADD3 UR20, UR5, 0x646e171e, URZ ;  /* 0x646e171e05147890 */ /* 0x000fe4000fffe03f */
[----:B------:R-:W-:Y:S01]  /*0350*/  IMAD.WIDE.U32 R18, R18, -0x326172a9, RZ ;  /* 0xcd9e8d5712127825 */ /* 0x000fe200078e00ff */
[----:B------:R-:W-:Y:S01]  /*0360*/  LOP3.LUT R7, R6, 0x1f, RZ, 0x3c, !PT ;  /* 0x0000001f06077812 */ /* 0x000fe200078e3cff */
[----:B------:R-:W-:Y:S01]  /*0370*/  UIADD3 UR21, UR4, 0x5384540f, URZ ;  /* 0x5384540f04157890 */ /* 0x000fe2000fffe03f */
[----:B------:R-:W-:Y:S01]  /*0380*/  LOP3.LUT R13, R15, UR14, R10, 0x96, !PT ;  /* 0x0000000e0f0d7c12 */ /* 0x000fe2000f8e960a */
[----:B------:R-:W-:Y:S01]  /*0390*/  UIADD3 UR22, UR5, 0x1fd5c5a3, URZ ;  /* 0x1fd5c5a305167890 */ /* 0x000fe2000fffe03f */
[----:B------:R-:W-:Y:S01]  /*03a0*/  LEA.HI.SX32 R4, R4, R7, 0x1e ;  /* 0x0000000704047211 */ /* 0x000fe200078ff2ff */
[----:B------:R-:W-:Y:S01]  /*03b0*/  UIADD3 UR23, UR4, -0xe443238, URZ ;  /* 0xf1bbcdc804177890 */ /* 0x000fe2000fffe03f */
[----:B------:R-:W-:Y:S01]  /*03c0*/  LOP3.LUT R10, R19, UR13, R12, 0x96, !PT ;  /* 0x0000000d130a7c12 */ /* 0x000fe2000f8e960c */
[----:B------:R-:W-:Y:S01]  /*03d0*/  IMAD.WIDE.U32 R12, R13, -0x326172a9, RZ ;  /* 0xcd9e8d570d0c7825 */ /* 0x000fe200078e00ff */
[----:B------:R-:W-:-:S02]  /*03e0*/  LOP3.LUT P6, RZ, R4, 0xffffffe0, RZ, 0xc0, !PT ;  /* 0xffffffe004ff7812 */ /* 0x000fc400078cc0ff */
[----:B------:R-:W-:Y:S01]  /*03f0*/  ISETP.GE.U32.AND P4, PT, R4, 0x60, PT ;  /* 0x000000600400780c */ /* 0x000fe20003f86070 */
[----:B------:R-:W-:Y:S01]  /*0400*/  IMAD.WIDE.U32 R10, R10, -0x2daee0ad, RZ ;  /* 0xd2511f530a0a7825 */ /* 0x000fe200078e00ff */
[C---:B------:R-:W-:Y:S02]  /*0410*/  ISETP.GE.U32.AND P3, PT, R4.reuse, 0x80, PT ;  /* 0x000000800400780c */ /* 0x040fe40003f66070 */
[C---:B------:R-:W-:Y:S02]  /*0420*/  ISETP.GE.U32.AND P5, PT, R4.reuse, 0x40, PT ;  /* 0x000000400400780c */ /* 0x040fe40003fa6070 */
[----:B------:R-:W-:Y:S02]  /*0430*/  ISETP.GE.U32.AND P2, PT, R4, 0xa0, PT ;  /* 0x000000a00400780c */ /* 0x000fe40003f46070 */
[----:B------:R-:W-:Y:S02]  /*0440*/  LOP3.LUT R15, R13, UR15, R18, 0x96, !PT ;  /* 0x0000000f0d0f7c12 */ /* 0x000fe4000f8e9612 */
[----:B------:R-:W-:-:S02]  /*0450*/  LOP3.LUT R18, R11, UR16, R14, 0x96, !PT ;  /* 0x000000100b127c12 */ /* 0x000fc4000f8e960e */
        /* <DEDUP_REMOVED lines=17> */
[----:B------:R-:W-:Y:S01]  /*0570*/  IMAD.WIDE.U32 R10, R6, R11, c[0x0][0x1b0] ;  /* 0x00006c00060a7625 */ /* 0x000fe200078e000b */
[----:B------:R-:W-:-:S04]  /*0580*/  ISETP.NE.AND.EX P0, PT, RZ, c[0x0][0x21c], PT, P0 ;  /* 0x00008700ff007a0c */ /* 0x000fc80003f05300 */
[----:B------:R-:W2:Y:S09]  /*0590*/  LDG.E.128 R24, [R10.64] ;  /* 0x000000060a187981 */ /* 0x000eb2000c1e1d00 */
[----:B------:R-:W-:-:S04]  /*05a0*/  @P0 LEA R12, P1, R6, c[0x0][0x218], 0x4 ;  /* 0x00008600060c0a11 */ /* 0x000fc800078220ff */
[----:B------:R-:W-:-:S05]  /*05b0*/  @P0 LEA.HI.X R13, R6, c[0x0][0x21c], RZ, 0x4, P1 ;  /* 0x00008700060d0a11 */ /* 0x000fca00008f24ff */
[----:B------:R0:W5:Y:S01]  /*05c0*/  @P0 LDG.E.128 R20, [R12.64] ;  /* 0x000000060c140981 */ /* 0x000162000c1e1d00 */
[----:B------:R-:W-:-:S03]  /*05d0*/  LOP3.LUT R6, R6, 0x20, RZ, 0xfc, !PT ;  /* 0x0000002006067812 */ /* 0x000fc600078efcff */
[----:B--2---:R0:W-:Y:S04]  /*05e0*/  STL.64 [R1+0x50], R24 ;  /* 0x0000501801007387 */ /* 0x0041e80000100a00 */
[----:B------:R0:W-:Y:S02]  /*05f0*/  STL.64 [R1+0x58], R26 ;  /* 0x0000581a01007387 */ /* 0x0001e40000100a00 */
.L_x_62646:
[----:B------:R-:W-:Y:S05]  /*0600*/  BSYNC B0 ;  /* 0x0000000000007941 */ /* 0x000fea0003800000 */
.L_x_62645:
[----:B------:R-:W-:Y:S01]  /*0610*/  BSSY B0, `(.L_x_62647) ;  /* 0x000000f000007945 */ /* 0x000fe20003800000 */
[----:B------:R-:W-:Y:S05]  /*0620*/  @!P5 BRA `(.L_x_62648) ;  /* 0x000000d00000d947 */ /* 0x000fea0003800000 */
[----:B0-----:R-:W-:Y:S01]  /*0630*/  IMAD.MOV.U32 R13, RZ, RZ, 0x10 ;  /* 0x00000010ff0d7424 */ /* 0x001fe200078e00ff */
        /* <DEDUP_REMOVED lines=9> */
[----:B------:R-:W-:-:S03]  /*06d0*/  IADD3 R6, R6, 0x20, RZ ;  /* 0x0000002006067810 */ /* 0x000fc60007ffe0ff */
[----:B--2---:R0:W-:Y:S04]  /*06e0*/  STL.64 [R1+0x30], R28 ;  /* 0x0000301c01007387 */ /* 0x0041e80000100a00 */
[----:B------:R0:W-:Y:S02]  /*06f0*/  STL.64 [R1+0x38], R30 ;  /* 0x0000381e01007387 */ /* 0x0001e40000100a00 */
.L_x_62648:
[----:B------:R-:W-:Y:S05]  /*0700*/  BSYNC B0 ;  /* 0x0000000000007941 */ /* 0x000fea0003800000 */
.L_x_62647:
        /* <DEDUP_REMOVED lines=15> */
.L_x_62650:
[----:B------:R-:W-:Y:S05]  /*0800*/  BSYNC B0 ;  /* 0x0000000000007941 */ /* 0x000fea0003800000 */
.L_x_62649:
        /* <DEDUP_REMOVED lines=15> */
.L_x_62652:
[----:B------:R-:W-:Y:S05]  /*0900*/  BSYNC B0 ;  /* 0x0000000000007941 */ /* 0x000fea0003800000 */
.L_x_62651:
        /* <DEDUP_REMOVED lines=13> */
[----:B--2---:R0:W-:Y:S04]  /*09e0*/  STL.64 [R1], R40 ;  /* 0x0000002801007387 */ /* 0x0041e80000100a00 */
[----:B------:R0:W-:Y:S02]  /*09f0*/  STL.64 [R1+0x8], R42 ;  /* 0x0000082a01007387 */ /* 0x0001e40000100a00 */
.L_x_62654:
[----:B------:R-:W-:Y:S05]  /*0a00*/  BSYNC B0 ;  /* 0x0000000000007941 */ /* 0x000fea0003800000 */
.L_x_62653:
        /* <DEDUP_REMOVED lines=9> */
[----:B0-----:R-:W-:Y:S02]  /*0aa0*/  LOP3.LUT R12, R45, UR20, R14, 0x96, !PT ;  /* 0x000000142d0c7c12 */ /* 0x001fe4000f8e960e */
[----:B------:R-:W-:Y:S01]  /*0ab0*/  @P0 LOP3.LUT R5, R5, 0x10000000, RZ, 0xfc, !PT ;  /* 0x1000000005050812 */ /* 0x000fe200078efcff */
[----:B------:R-:W-:Y:S05]  /*0ac0*/  @!P0 BRA `(.L_x_62656) ;  /* 0x000000b000008947 */ /* 0x000fea0003800000 */
[----:B------:R-:W-:Y:S01]  /*0ad0*/  ISETP.NE.U32.AND P0, PT, RZ, c[0x0][0x218], PT ;  /* 0x00008600ff007a0c */ /* 0x000fe20003f05070 */
[----:B------:R-:W-:Y:S01]  /*0ae0*/  IMAD.MOV.U32 R249, RZ, RZ, 0x10 ;  /* 0x00000010fff97424 */ /* 0x000fe200078e00ff */
[----:B------:R-:W-:Y:S01]  /*0af0*/  CS2R R42, SRZ ;  /* 0x00000000002a7805 */ /* 0x000fe2000001ff00 */
[----:B------:R-:W-:Y:S01]  /*0b00*/  CS2R R40, SRZ ;  /* 0x0000000000287805 */ /* 0x000fe2000001ff00 */
[----:B------:R-:W-:Y:S01]  /*0b10*/  ISETP.NE.AND.EX P0, PT, RZ, c[0x0][0x21c], PT, P0 ;  /* 0x00008700ff007a0c */ /* 0x000fe20003f05300 */
[----:B------:R-:W-:-:S06]  /*0b20*/  IMAD.WIDE.U32 R248, R6, R249, c[0x0][0x1b0] ;  /* 0x00006c0006f87625 */ /* 0x000fcc00078e00f9 */
[----:B------:R-:W5:Y:S06]  /*0b30*/  LDG.E.128 R248, [R248.64] ;  /* 0x00000006f8f87981 */ /* 0x000f6c000c1e1d00 */
[----:B------:R-:W-:-:S04]  /*0b40*/  @P0 LEA R10, P1, R6, c[0x0][0x218], 0x4 ;  /* 0x00008600060a0a11 */ /* 0x000fc800078220ff */
[----:B------:R-:W-:-:S05]  /*0b50*/  @P0 LEA.HI.X R11, R6, c[0x0][0x21c], RZ, 0x4, P1 ;  /* 0x00008700060b0a11 */ /* 0x000fca00008f24ff */
[----:B------:R0:W5:Y:S01]  /*0b60*/  @P0 LDG.E.128 R40, [R10.64] ;  /* 0x000000060a280981 */ /* 0x000162000c1e1d00 */
[----:B------:R-:W-:-:S03]  /*0b70*/  IADD3 R6, R6, 0x20, RZ ;  /* 0x0000002006067810 */ /* 0x000fc60007ffe0ff */
.L_x_62656:
[----:B------:R-:W-:Y:S05]  /*0b80*/  BSYNC B0 ;  /* 0x0000000000007941 */ /* 0x000fea0003800000 */
.L_x_62655:
        /* <DEDUP_REMOVED lines=13> */
[----:B------:R-:W-:Y:S02]  /*0c60*/  CS2R R44, SRZ ;  /* 0x00000000002c7805 */ /* 0x000fe4000001ff00 */
[----:B------:R-:W-:Y:S01]  /*0c70*/  ISETP.NE.AND.EX P0, PT, RZ, c[0x0][0x21c], PT, P0 ;  /* 0x00008700ff007a0c */ /* 0x000fe20003f05300 */
[----:B------:R-:W-:-:S04]  /*0c80*/  IMAD.MOV.U32 R245, RZ, RZ, 0x10 ;  /* 0x00000010fff57424 */ /* 0x000fc800078e00ff */
[----:B------:R-:W-:-:S06]  /*0c90*/  IMAD.WIDE.U32 R244, R6, R245, c[0x0][0x1b0] ;  /* 0x00006c0006f47625 */ /* 0x000fcc00078e00f5 */
[----:B------:R-:W5:Y:S02]  /*0ca0*/  LDG.E.128 R244, [R244.64] ;  /* 0x00000006f4f47981 */ /* 0x000f64000c1e1d00 */
[----:B------:R-:W-:-:S04]  /*0cb0*/  @P0 LEA R14, P1, R6, c[0x0][0x218], 0x4 ;  /* 0x00008600060e0a11 */ /* 0x000fc800078220ff */
[----:B------:R-:W-:-:S05]  /*0cc0*/  @P0 LEA.HI.X R15, R6, c[0x0][0x21c], RZ, 0x4, P1 ;  /* 0x00008700060f0a11 */ /* 0x000fca00008f24ff */
[----:B------:R0:W5:Y:S01]  /*0cd0*/  @P0 LDG.E.128 R44, [R14.64] ;  /* 0x000000060e2c0981 */ /* 0x000162000c1e1d00 */
[----:B------:R-:W-:-:S03]  /*0ce0*/  IADD3 R6, R6, 0x20, RZ ;  /* 0x0000002006067810 */ /* 0x000fc60007ffe0ff */
.L_x_62658:
[----:B------:R-:W-:Y:S05]  /*0cf0*/  BSYNC B0 ;  /* 0x0000000000007941 */ /* 0x000fea0003800000 */
.L_x_62657:
        /* <DEDUP_REMOVED lines=16> */
.L_x_62660:
[----:B------:R-:W-:Y:S05]  /*0e00*/  BSYNC B0 ;  /* 0x0000000000007941 */ /* 0x000fea0003800000 */
.L_x_62659:
        /* <DEDUP_REMOVED lines=13> */
[----:B0-----:R-:W-:-:S04]  /*0ee0*/  @P0 LEA R14, P1, R6, c[0x0][0x218], 0x4 ;  /* 0x00008600060e0a11 */ /* 0x001fc800078220ff */
[----:B------:R-:W-:-:S05]  /*0ef0*/  @P0 LEA.HI.X R15, R6, c[0x0][0x21c], RZ, 0x4, P1 ;  /* 0x00008700060f0a11 */ /* 0x000fca00008f24ff */
[----:B------:R0:W5:Y:S01]  /*0f00*/  @P0 LDG.E.128 R52, [R14.64] ;  /* 0x000000060e340981 */ /* 0x000162000c1e1d00 */
[----:B------:R-:W-:-:S03]  /*0f10*/  IADD3 R6, R6, 0x20, RZ ;  /* 0x0000002006067810 */ /* 0x000fc60007ffe0ff */
.L_x_62662:
[----:B------:R-:W-:Y:S05]  /*0f20*/  BSYNC B0 ;  /* 0x0000000000007941 */ /* 0x000fea0003800000 */
.L_x_62661:
        /* <DEDUP_REMOVED lines=17> */
.L_x_62664:
[----:B------:R-:W-:Y:S05]  /*1040*/  BSYNC B0 ;  /* 0x0000000000007941 */ /* 0x000fea0003800000 */
.L_x_62663:
        /* <DEDUP_REMOVED lines=16> */
.L_x_62666:
[----:B------:R-:W-:Y:S05]  /*1150*/  BSYNC B0 ;  /* 0x0000000000007941 */ /* 0x000fea0003800000 */
.L_x_62665:
        /* <DEDUP_REMOVED lines=16> */
.L_x_62668:
[----:B------:R-:W-:Y:S05]  /*1260*/  BSYNC B0 ;  /* 0x0000000000007941 */ /* 0x000fea0003800000 */
.L_x_62667:
        /* <DEDUP_REMOVED lines=16> */
.L_x_62670:
[----:B------:R-:W-:Y:S05]  /*1370*/  BSYNC B0 ;  /* 0x0000000000007941 */ /* 0x000fea0003800000 */
.L_x_62669:
        /* <DEDUP_REMOVED lines=16> */
.L_x_62672:
[----:B------:R-:W-:Y:S05]  /*1480*/  BSYNC B0 ;  /* 0x0000000000007941 */ /* 0x000fea0003800000 */
.L_x_62671:
        /* <DEDUP_REMOVED lines=16> */
.L_x_62674:
[----:B------:R-:W-:Y:S05]  /*1590*/  BSYNC B0 ;  /* 0x0000000000007941 */ /* 0x000fea0003800000 */
.L_x_62673:
        /* <DEDUP_REMOVED lines=16> */
.L_x_62676:
[----:B------:R-:W-:Y:S05]  /*16a0*/  BSYNC B0 ;  /* 0x0000000000007941 */ /* 0x000fea0003800000 */
.L_x_62675:
        /* <DEDUP_REMOVED lines=16> */
.L_x_62678:
[----:B------:R-:W-:Y:S05]  /*17b0*/  BSYNC B0 ;  /* 0x0000000000007941 */ /* 0x000fea0003800000 */
.L_x_62677:
        /* <DEDUP_REMOVED lines=16> */
.L_x_62680:
[----:B------:R-:W-:Y:S05]  /*18c0*/  BSYNC B0 ;  /* 0x0000000000007941 */ /* 0x000fea0003800000 */
.L_x_62679:
        /* <DEDUP_REMOVED lines=16> */
.L_x_62682:
[----:B------:R-:W-:Y:S05]  /*19d0*/  BSYNC B0 ;  /* 0x0000000000007941 */ /* 0x000fea0003800000 */
.L_x_62681:
        /* <DEDUP_REMOVED lines=9> */
[----:B------:R-:W-:-:S12]  /*1a70*/  IMAD.MOV.U32 R7, RZ, RZ, 0x10 ;  /* 0x00000010ff077424 */ /* 0x000fd800078e00ff */
[----:B0-----:R-:W-:-:S04]  /*1a80*/  @P0 LEA R14, P1, R6, c[0x0][0x218], 0x4 ;  /* 0x00008600060e0a11 */ /* 0x001fc800078220ff */
[C---:B------:R-:W-:Y:S01]  /*1a90*/  @P0 LEA.HI.X R15, R6.reuse, c[0x0][0x21c], RZ, 0x4, P1 ;  /* 0x00008700060f0a11 */ /* 0x040fe200008f24ff */
[----:B------:R-:W-:-:S04]  /*1aa0*/  IMAD.WIDE.U32 R6, R6, R7, c[0x0][0x1b0] ;  /* 0x00006c0006067625 */ /* 0x000fc800078e0007 */
[----:B------:R0:W5:Y:S04]  /*1ab0*/  @P0 LDG.E.128 R96, [R14.64] ;  /* 0x000000060e600981 */ /* 0x000168000c1e1d00 */
[----:B------:R-:W2:Y:S04]  /*1ac0*/  LDG.E.128 R100, [R6.64] ;  /* 0x0000000606647981 */ /* 0x000ea8000c1e1d00 */
[----:B--2---:R0:W-:Y:S04]  /*1ad0*/  STL.64 [R1+0x40], R100 ;  /* 0x0000406401007387 */ /* 0x0041e80000100a00 */
[----:B------:R0:W-:Y:S02]  /*1ae0*/  STL.64 [R1+0x48], R102 ;  /* 0x0000486601007387 */ /* 0x0001e40000100a00 */
.L_x_62684:
[----:B------:R-:W-:Y:S05]  /*1af0*/  BSYNC B0 ;  /* 0x0000000000007941 */ /* 0x000fea0003800000 */
.L_x_62683:
[----:B------:R-:W-:Y:S02]  /*1b00*/  ISETP.GE.AND P0, PT, R234, c[0x0][0x164], PT ;  /* 0x00005900ea007a0c */ /* 0x000fe40003f06270 */
[----:B------:R-:W-:-:S02]  /*1b10*/  LOP3.LUT R12, R19, UR23, R12, 0x96, !PT ;  /* 0x00000017130c7c12 */ /* 0x000fc4000f8e960c */
[----:B------:R-:W-:-:S09]  /*1b20*/  LOP3.LUT R11, R9, UR24, R10, 0x96, !PT ;  /* 0x00000018090b7c12 */ /* 0x000fd2000f8e960a */
[----:B------:R-:W-:Y:S05]  /*1b30*/  @P0 EXIT ;  /* 0x000000000000094d */ /* 0x000fea0003800000 */
[----:B------:R-:W-:Y:S01]  /*1b40*/  IMAD R6, R18, -0x326172a9, RZ ;  /* 0xcd9e8d5712067824 */ /* 0x000fe200078e02ff */
[----:B------:R-:W-:Y:S01]  /*1b50*/  BSSY B0, `(.L_x_62685) ;  /* 0x0003ca8000007945 */ /* 0x000fe20003800000 */
[----:B------:R-:W-:-:S04]  /*1b60*/  IMAD.HI.U32 R7, R11, -0x326172a9, RZ ;  /* 0xcd9e8d570b077827 */ /* 0x000fc800078e00ff */
[----:B------:R-:W-:Y:S01]  /*1b70*/  IMAD R9, R16, -0x2daee0ad, RZ ;  /* 0xd2511f5310097824 */ /* 0x000fe200078e02ff */
[----:B------:R-:W-:Y:S01]  /*1b80*/  LOP3.LUT R6, R7, UR25, R6, 0x96, !PT ;  /* 0x0000001907067c12 */ /* 0x000fe2000f8e9606 */
[----:B------:R-:W-:Y:S01]  /*1b90*/  IMAD.HI.U32 R10, R12, -0x2daee0ad, RZ ;  /* 0xd2511f530c0a7827 */ /* 0x000fe200078e00ff */
[----:B------:R-:W-:-:S03]  /*1ba0*/  LOP3.LUT R7, R8, 0x3, RZ, 0xc0, !PT ;  /* 0x0000000308077812 */ /* 0x000fc600078ec0ff */
[----:B------:R-:W-:Y:S01]  /*1bb0*/  IMAD R12, R12, -0x2daee0ad, RZ ;  /* 0xd2511f530c0c7824 */ /* 0x000fe200078e02ff */
[----:B------:R-:W-:Y:S01]  /*1bc0*/  LOP3.LUT R8, R10, UR26, R9, 0x96, !PT ;  /* 0x0000001a0a087c12 */ /* 0x000fe2000f8e9609 */
[----:B------:R-:W-:Y:S02]  /*1bd0*/  IMAD R10, R11, -0x326172a9, RZ ;  /* 0xcd9e8d570b0a7824 */ /* 0x000fe400078e02ff */
[----:B------:R-:W-:Y:S02]  /*1be0*/  IMAD.MOV.U32 R9, RZ, RZ, RZ ;  /* 0x000000ffff097224 */ /* 0x000fe400078e00ff */
.L_x_64068:
[----:B------:R-:W-:Y:S01]  /*1bf0*/  IMAD R11, R234, c[0x0][0x168], RZ ;  /* 0x00005a00ea0b7a24 */ /* 0x000fe200078e02ff */
[----:B------:R-:W-:Y:S01]  /*1c00*/  LOP3.LUT P0, RZ, R5, 0x2000, RZ, 0xc0, !PT ;  /* 0x0000200005ff7812 */ /* 0x000fe2000780c0ff */
[----:B------:R-:W-:Y:S03]  /*1c10*/  BSSY B1, `(.L_x_62686) ;  /* 0x00002df000017945 */ /* 0x000fe60003800000 */
[----:B------:R-:W-:-:S04]  /*1c20*/  SHF.R.S32.HI R18, RZ, 0x1f, R11 ;  /* 0x0000001fff127819 */ /* 0x000fc8000001140b */
[----:B------:R-:W-:Y:S02]  /*1c30*/  LEA.HI R11, R18, R11, RZ, 0x2 ;  /* 0x0000000b120b7211 */ /* 0x000fe400078f10ff */
[----:B------:R-:W1:Y:S02]  /*1c40*/  S2R R18, SR_TID.X ;  /* 0x0000000000127919 */ /* 0x000e640000002100 */
[----:B-1----:R-:W-:-:S04]  /*1c50*/  LOP3.LUT R252, R18, 0x1f, RZ, 0xc0, !PT ;  /* 0x0000001f12fc7812 */ /* 0x002fc800078ec0ff */
        /* <DEDUP_REMOVED lines=11> */
[----:B0-----:R0:W5:Y:S01]  /*1d10*/  @P2 LDG.E.128 R100, [R108.64] ;  /* 0x000000066c642981 */ /* 0x001162000c1e1d00 */
        /* <DEDUP_REMOVED lines=18> */
.L_x_62689:
[----:B------:R-:W-:Y:S02]  /*1e40*/  IMAD.MOV.U32 R18, RZ, RZ, R10 ;  /* 0x000000ffff127224 */ /* 0x000fe400078e000a */
.L_x_62690:
[----:B------:R-:W-:Y:S05]  /*1e50*/  BSYNC B2 ;  /* 0x0000000000027941 */ /* 0x000fea0003800000 */
.L_x_62688:
        /* <DEDUP_REMOVED lines=16> */
.L_x_62694:
[----:B------:R-:W-:Y:S05]  /*1f60*/  BSYNC B3 ;  /* 0x0000000000037941 */ /* 0x000fea0003800000 */
.L_x_62693:
        /* <DEDUP_REMOVED lines=43> */
.L_x_62692:
[----:B------:R-:W-:Y:S05]  /*2220*/  BSYNC B2 ;  /* 0x0000000000027941 */ /* 0x000fea0003800000 */
.L_x_62691:
        /* <DEDUP_REMOVED lines=14> */
.L_x_62695:
        /* <DEDUP_REMOVED lines=12> */
.L_x_62698:
[----:B------:R-:W-:Y:S02]  /*23d0*/  IMAD.MOV.U32 R13, RZ, RZ, R10 ;  /* 0x000000ffff0d7224 */ /* 0x000fe400078e000a */
.L_x_62699:
[----:B------:R-:W-:Y:S05]  /*23e0*/  BSYNC B2 ;  /* 0x0000000000027941 */ /* 0x000fea0003800000 */
.L_x_62697:
        /* <DEDUP_REMOVED lines=16> */
.L_x_62703:
[----:B------:R-:W-:Y:S05]  /*24f0*/  BSYNC B3 ;  /* 0x0000000000037941 */ /* 0x000fea0003800000 */
.L_x_62702:
        /* <DEDUP_REMOVED lines=43> */
.L_x_62701:
[----:B------:R-:W-:Y:S05]  /*27b0*/  BSYNC B2 ;  /* 0x0000000000027941 */ /* 0x000fea0003800000 */
.L_x_62700:
        /* <DEDUP_REMOVED lines=9> */
.L_x_62696:
        /* <DEDUP_REMOVED lines=12> */
.L_x_62705:
[----:B------:R-:W-:Y:S02]  /*2910*/  IMAD.MOV.U32 R7, RZ, RZ, R10 ;  /* 0x000000ffff077224 */ /* 0x000fe400078e000a */
.L_x_62706:
[----:B------:R-:W-:Y:S05]  /*2920*/  BSYNC B2 ;  /* 0x0000000000027941 */ /* 0x000fea0003800000 */
.L_x_62704:
        /* <DEDUP_REMOVED lines=16> */
.L_x_62710:
[----:B------:R-:W-:Y:S05]  /*2a30*/  BSYNC B3 ;  /* 0x0000000000037941 */ /* 0x000fea0003800000 */
.L_x_62709:
        /* <DEDUP_REMOVED lines=43> */
.L_x_62708:
[----:B------:R-:W-:Y:S05]  /*2cf0*/  BSYNC B2 ;  /* 0x0000000000027941 */ /* 0x000fea0003800000 */
.L_x_62707:
        /* <DEDUP_REMOVED lines=11> */
.L_x_62711:
        /* <DEDUP_REMOVED lines=12> */
.L_x_62714:
[----:B------:R-:W-:Y:S02]  /*2e70*/  IMAD.MOV.U32 R7, RZ, RZ, R10 ;  /* 0x000000ffff077224 */ /* 0x000fe400078e000a */
.L_x_62715:
[----:B------:R-:W-:Y:S05]  /*2e80*/  BSYNC B2 ;  /* 0x0000000000027941 */ /* 0x000fea0003800000 */
.L_x_62713:
        /* <DEDUP_REMOVED lines=16> */
.L_x_62719:
[----:B------:R-:W-:Y:S05]  /*2f90*/  BSYNC B3 ;  /* 0x0000000000037941 */ /* 0x000fea0003800000 */
.L_x_62718:
        /* <DEDUP_REMOVED lines=43> */
.L_x_62717:
[----:B------:R-:W-:Y:S05]  /*3250*/  BSYNC B2 ;  /* 0x0000000000027941 */ /* 0x000fea0003800000 */
.L_x_62716:
        /* <DEDUP_REMOVED lines=9> */
.L_x_62712:
        /* <DEDUP_REMOVED lines=12> */
.L_x_62721:
[----:B------:R-:W-:Y:S02]  /*33b0*/  IMAD.MOV.U32 R18, RZ, RZ, R10 ;  /* 0x000000ffff127224 */ /* 0x000fe400078e000a */
.L_x_62722:
[----:B------:R-:W-:Y:S05]  /*33c0*/  BSYNC B2 ;  /* 0x0000000000027941 */ /* 0x000fea0003800000 */
.L_x_62720:
        /* <DEDUP_REMOVED lines=16> */
.L_x_62726:
[----:B------:R-:W-:Y:S05]  /*34d0*/  BSYNC B3 ;  /* 0x0000000000037941 */ /* 0x000fea0003800000 */
.L_x_62725:
        /* <DEDUP_REMOVED lines=41> */
[----:B------:R-:W-:-:S05]  /*3770*/  IMAD.WIDE.U32 R10, R189, -0x326172a9, RZ ;  /* 0xcd9e8d57bd0a7825 */ /* 0x000fca00078e00ff */
[----:B------:R-:W-:Y:S02]  /*3780*/  LOP3.LUT R6, R11, UR25, R6, 0x96, !PT ;  /* 0x000000190b067c12 */ /* 0x000fe4000f8e9606 */
.L_x_62724:
[----:B------:R-:W-:Y:S05]  /*3790*/  BSYNC B2 ;  /* 0x0000000000027941 */ /* 0x000fea0003800000 */
.L_x_62723:
        /* <DEDUP_REMOVED lines=11> */
.L_x_62727:
        /* <DEDUP_REMOVED lines=12> */
.L_x_62730:
[----:B------:R-:W-:Y:S02]  /*3910*/  IMAD.MOV.U32 R15, RZ, RZ, R10 ;  /* 0x000000ffff0f7224 */ /* 0x000fe400078e000a */
.L_x_62731:
[----:B------:R-:W-:Y:S05]  /*3920*/  BSYNC B2 ;  /* 0x0000000000027941 */ /* 0x000fea0003800000 */
.L_x_62729:
        /* <DEDUP_REMOVED lines=16> */
.L_x_62735:
[----:B------:R-:W-:Y:S05]  /*3a30*/  BSYNC B3 ;  /* 0x0000000000037941 */ /* 0x000fea0003800000 */
.L_x_62734:
        /* <DEDUP_REMOVED lines=43> */
.L_x_62733:
[----:B------:R-:W-:Y:S05]  /*3cf0*/  BSYNC B2 ;  /* 0x0000000000027941 */ /* 0x000fea0003800000 */
.L_x_62732:
        /* <DEDUP_REMOVED lines=9> */
.L_x_62728:
        /* <DEDUP_REMOVED lines=12> */
.L_x_62737:
[----:B------:R-:W-:Y:S02]  /*3e50*/  MOV R7, R10 ;  /* 0x0000000a00077202 */ /* 0x000fe40000000f00 */
.L_x_62738:
[----:B------:R-:W-:Y:S05]  /*3e60*/  BSYNC B2 ;  /* 0x0000000000027941 */ /* 0x000fea0003800000 */
.L_x_62736:
        /* <DEDUP_REMOVED lines=16> */
.L_x_62742:
[----:B------:R-:W-:Y:S05]  /*3f70*/  BSYNC B3 ;  /* 0x0000000000037941 */ /* 0x000fea0003800000 */
.L_x_62741:
        /* <DEDUP_REMOVED lines=43> */
.L_x_62740:
[----:B------:R-:W-:Y:S05]  /*4230*/  BSYNC B2 ;  /* 0x0000000000027941 */ /* 0x000fea0003800000 */
.L_x_62739:
        /* <DEDUP_REMOVED lines=11> */
.L_x_62743:
        /* <DEDUP_REMOVED lines=12> */
.L_x_62746:
[----:B------:R-:W-:Y:S02]  /*43b0*/  IMAD.MOV.U32 R11, RZ, RZ, R10 ;  /* 0x000000ffff0b7224 */ /* 0x000fe400078e000a */
.L_x_62747:
[----:B------:R-:W-:Y:S05]  /*43c0*/  BSYNC B2 ;  /* 0x0000000000027941 */ /* 0x000fea0003800000 */
.L_x_62745:
        /* <DEDUP_REMOVED lines=16> */
.L_x_62751:
[----:B------:R-:W-:Y:S05]  /*44d0*/  BSYNC B3 ;  /* 0x0000000000037941 */ /* 0x000fea0003800000 */
.L_x_62750:
        /* <DEDUP_REMOVED lines=44> */
.L_x_62749:
[----:B------:R-:W-:Y:S05]  /*47a0*/  BSYNC B2 ;  /* 0x0000000000027941 */ /* 0x000fea0003800000 */
.L_x_62748:
        /* <DEDUP_REMOVED lines=9> */
.L_x_62744:
[C---:B------:R-:W-:Y:S02]  /*4840*/  LEA R188, P0, R19.reuse, c[0x0][0x188], 0x4 ;  /* 0x0000620013bc7a11 */ /* 0x040fe400078020ff */
[----:B------:R-:W-:Y:S02]  /*4850*/  SEL R11, RZ, 0x1000000, P5 ;  /* 0x01000000ff0b7807 */ /* 0x000fe40002800000 */
[----:B------:R-:W-:Y:S02]  /*4860*/  LEA.HI.X R189, R19, c[0x0][0x18c], RZ, 0x4, P0 ;  /* 0x0000630013bd7a11 */ /* 0x000fe400000f24ff */
[----:B------:R-:W-:Y:S02]  /*4870*/  SEL R18, RZ, 0x10000, P4 ;  /* 0x00010000ff127807 */ /* 0x000fe40002000000 */
[----:B------:R-:W-:Y:S01]  /*4880*/  LOP3.LUT P1, RZ, R5, 0x1, RZ, 0xc0, !PT ;  /* 0x0000000105ff7812 */ /* 0x000fe2000782c0ff */
[----:B------:R0:W-:Y:S02]  /*4890*/  STG.E.128 [R188.64], R108 ;  /* 0x0000006cbc007986 */ /* 0x0001e4000c101d06 */
[----:B0-----:R-:W-:-:S04]  /*48a0*/  SEL R188, RZ, 0x100, P3 ;  /* 0x00000100ffbc7807 */ /* 0x001fc80001800000 */
[----:B------:R-:W-:Y:S02]  /*48b0*/  IADD3 R11, R188, R11, R18 ;  /* 0x0000000bbc0b7210 */ /* 0x000fe40007ffe012 */
[----:B------:R-:W-:-:S05]  /*48c0*/  SEL R18, RZ, 0x1, P2 ;  /* 0x00000001ff127807 */ /* 0x000fca0001000000 */
[----:B------:R-:W-:Y:S01]  /*48d0*/  IMAD.IADD R190, R11, 0x1, R18 ;  /* 0x000000010bbe7824 */ /* 0x000fe200078e0212 */
[C---:B------:R-:W-:Y:S01]  /*48e0*/  SHF.L.U64.HI R11, R19.reuse, 0x2, RZ ;  /* 0x00000002130b7819 */ /* 0x040fe200000102ff */
[----:B------:R-:W-:-:S05]  /*48f0*/  IMAD.SHL.U32 R18, R19, 0x4, RZ ;  /* 0x0000000413127824 */ /* 0x000fca00078e00ff */
        /* <DEDUP_REMOVED lines=15> */
.L_x_62752:
[----:B0-----:R-:W-:Y:S02]  /*49f0*/  IADD3 R11, R19, 0x20, RZ ;  /* 0x00000020130b7810 */ /* 0x001fe40007ffe0ff */
.L_x_62687:
[----:B------:R-:W-:Y:S05]  /*4a00*/  BSYNC B1 ;  /* 0x0000000000017941 */ /* 0x000fea0003800000 */
.L_x_62686:
        /* <DEDUP_REMOVED lines=30> */
.L_x_62756:
[----:B------:R-:W-:Y:S02]  /*4bf0*/  IMAD.MOV.U32 R18, RZ, RZ, R10 ;  /* 0x000000ffff127224 */ /* 0x000fe400078e000a */
.L_x_62757:
[----:B------:R-:W-:Y:S05]  /*4c00*/  BSYNC B2 ;  /* 0x0000000000027941 */ /* 0x000fea0003800000 */
.L_x_62755:
        /* <DEDUP_REMOVED lines=16> */
.L_x_62761:
[----:B------:R-:W-:Y:S05]  /*4d10*/  BSYNC B3 ;  /* 0x0000000000037941 */ /* 0x000fea0003800000 */
.L_x_62760:
        /* <DEDUP_REMOVED lines=44> */
.L_x_62759:
[----:B------:R-:W-:Y:S05]  /*4fe0*/  BSYNC B2 ;  /* 0x0000000000027941 */ /* 0x000fea0003800000 */
.L_x_62758:
        /* <DEDUP_REMOVED lines=14> */
.L_x_62762:
        /* <DEDUP_REMOVED lines=12> */
.L_x_62765:
[----:B------:R-:W-:Y:S02]  /*5190*/  IMAD.MOV.U32 R7, RZ, RZ, R10 ;  /* 0x000000ffff077224 */ /* 0x000fe400078e000a */
.L_x_62766:
[----:B------:R-:W-:Y:S05]  /*51a0*/  BSYNC B2 ;  /* 0x0000000000027941 */ /* 0x000fea0003800000 */
.L_x_62764:
        /* <DEDUP_REMOVED lines=16> */
.L_x_62770:
[----:B------:R-:W-:Y:S05]  /*52b0*/  BSYNC B3 ;  /* 0x0000000000037941 */ /* 0x000fea0003800000 */
.L_x_62769:
        /* <DEDUP_REMOVED lines=43> */
.L_x_62768:
[----:B------:R-:W-:Y:S05]  /*5570*/  BSYNC B2 ;  /* 0x0000000000027941 */ /* 0x000fea0003800000 */
.L_x_62767:
        /* <DEDUP_REMOVED lines=9> */
.L_x_62763:
        /* <DEDUP_REMOVED lines=12> */
.L_x_62772:
[----:B------:R-:W-:Y:S02]  /*56d0*/  IMAD.MOV.U32 R18, RZ, RZ, R10 ;  /* 0x000000ffff127224 */ /* 0x000fe400078e000a */
.L_x_62773:
[----:B------:R-:W-:Y:S05]  /*56e0*/  BSYNC B2 ;  /* 0x0000000000027941 */ /* 0x000fea0003800000 */
.L_x_62771:
        /* <DEDUP_REMOVED lines=16> */
.L_x_62777:
[----:B------:R-:W-:Y:S05]  /*57f0*/  BSYNC B3 ;  /* 0x0000000000037941 */ /* 0x000fea0003800000 */
.L_x_62776:
        /* <DEDUP_REMOVED lines=44> */
.L_x_62775:
[----:B------:R-:W-:Y:S05]  /*5ac0*/  BSYNC B2 ;  /* 0x0000000000027941 */ /* 0x000fea0003800000 */
.L_x_62774:
        /* <DEDUP_REMOVED lines=11> */
.L_x_62778:
        /* <DEDUP_REMOVED lines=12> */
.L_x_62781:
[----:B------:R-:W-:Y:S02]  /*5c40*/  IMAD.MOV.U32 R14, RZ, RZ, R10 ;  /* 0x000000ffff0e7224 */ /* 0x000fe400078e000a */
.L_x_62782:
[----:B------:R-:W-:Y:S05]  /*5c50*/  BSYNC B2 ;  /* 0x0000000000027941 */ /* 0x000fea0003800000 */
.L_x_62780:
        /* <DEDUP_REMOVED lines=16> */
.L_x_62786:
[----:B------:R-:W-:Y:S05]  /*5d60*/  BSYNC B3 ;  /* 0x0000000000037941 */ /* 0x000fea0003800000 */
.L_x_62785:
        /* <DEDUP_REMOVED lines=44> */
.L_x_62784:
[----:B------:R-:W-:Y:S05]  /*6030*/  BSYNC B2 ;  /* 0x0000000000027941 */ /* 0x000fea0003800000 */
.L_x_62783:
        /* <DEDUP_REMOVED lines=9> */
.L_x_62779:
        /* <DEDUP_REMOVED lines=12> */
.L_x_62788:
[----:B------:R-:W-:Y:S02]  /*6190*/  IMAD.MOV.U32 R7, RZ, RZ, R10 ;  /* 0x000000ffff077224 */ /* 0x000fe400078e000a */
.L_x_62789:
[----:B------:R-:W-:Y:S05]  /*61a0*/  BSYNC B2 ;  /* 0x0000000000027941 */ /* 0x000fea0003800000 */
.L_x_62787:
        /* <DEDUP_REMOVED lines=16> */
.L_x_62793:
[----:B------:R-:W-:Y:S05]  /*62b0*/  BSYNC B3 ;  /* 0x0000000000037941 */ /* 0x000fea0003800000 */
.L_x_62792:
        /* <DEDUP_REMOVED lines=44> */
.L_x_62791:
[----:B------:R-:W-:Y:S05]  /*6580*/  BSYNC B2 ;  /* 0x0000000000027941 */ /* 0x000fea0003800000 */
.L_x_62790:
        /* <DEDUP_REMOVED lines=11> */
.L_x_62794:
        /* <DEDUP_REMOVED lines=12> */
.L_x_62797:
[----:B------:R-:W-:Y:S02]  /*6700*/  IMAD.MOV.U32 R7, RZ, RZ, R10 ;  /* 0x000000ffff077224 */ /* 0x000fe400078e000a */
.L_x_62798:
[----:B------:R-:W-:Y:S05]  /*6710*/  BSYNC B2 ;  /* 0x0000000000027941 */ /* 0x000fea0003800000 */
.L_x_62796:
        /* <DEDUP_REMOVED lines=16> */
.L_x_62802:
[----:B------:R-:W-:Y:S05]  /*6820*/  BSYNC B3 ;  /* 0x0000000000037941 */ /* 0x000fea0003800000 */
.L_x_62801:
        /* <DEDUP_REMOVED lines=44> */
.L_x_62800:
[----:B------:R-:W-:Y:S05]  /*6af0*/  BSYNC B2 ;  /* 0x0000000000027941 */ /* 0x000fea0003800000 */
.L_x_62799:
        /* <DEDUP_REMOVED lines=9> */
.L_x_62795:
        /* <DEDUP_REMOVED lines=12> */
.L_x_62804:
[----:B------:R-:W-:Y:S02]  /*6c50*/  IMAD.MOV.U32 R18, RZ, RZ, R10 ;  /* 0x000000ffff127224 */ /* 0x000fe400078e000a */
.L_x_62805:
[----:B------:R-:W-:Y:S05]  /*6c60*/  BSYNC B2 ;  /* 0x0000000000027941 */ /* 0x000fea0003800000 */
.L_x_62803:
        /* <DEDUP_REMOVED lines=16> */
.L_x_62809:
[----:B------:R-:W-:Y:S05]  /*6d70*/  BSYNC B3 ;  /* 0x0000000000037941 */ /* 0x000fea0003800000 */
.L_x_62808:
        /* <DEDUP_REMOVED lines=44> */
.L_x_62807:
[----:B------:R-:W-:Y:S05]  /*7040*/  BSYNC B2 ;  /* 0x0000000000027941 */ /* 0x000fea0003800000 */
.L_x_62806:
        /* <DEDUP_REMOVED lines=11> */
.L_x_62810:
        /* <DEDUP_REMOVED lines=12> */
.L_x_62813:
[----:B------:R-:W-:Y:S02]  /*71c0*/  IMAD.MOV.U32 R16, RZ, RZ, R10 ;  /* 0x000000ffff107224 */ /* 0x000fe400078e000a */
.L_x_62814:
[----:B------:R-:W-:Y:S05]  /*71d0*/  BSYNC B2 ;  /* 0x0000000000027941 */ /* 0x000fea0003800000 */
.L_x_62812:
        /* <DEDUP_REMOVED lines=16> */
.L_x_62818:
[----:B------:R-:W-:Y:S05]  /*72e0*/  BSYNC B3 ;  /* 0x0000000000037941 */ /* 0x000fea0003800000 */
.L_x_62817:
        /* <DEDUP_REMOVED lines=44> */
.L_x_62816:
[----:B------:R-:W-:Y:S05]  /*75b0*/  BSYNC B2 ;  /* 0x0000000000027941 */ /* 0x000fea0003800000 */
.L_x_62815:
        /* <DEDUP_REMOVED lines=8> */
.L_x_62811:
        /* <DEDUP_REMOVED lines=27> */
.L_x_62819:
[----:B------:R-:W-:Y:S02]  /*77f0*/  IADD3 R11, R11, 0x20, RZ ;  /* 0x000000200b0b7810 */ /* 0x000fe40007ffe0ff */
.L_x_62754:
[----:B------:R-:W-:Y:S05]  /*7800*/  BSYNC B1 ;  /* 0x0000000000017941 */ /* 0x000fea0003800000 */
.L_x_62753:
        /* <DEDUP_REMOVED lines=30> */
.L_x_62823:
[----:B------:R-:W-:Y:S02]  /*79f0*/  IMAD.MOV.U32 R18, RZ, RZ, R10 ;  /* 0x000000ffff127224 */ /* 0x000fe400078e000a */
.L_x_62824:
[----:B------:R-:W-:Y:S05]  /*7a00*/  BSYNC B2 ;  /* 0x0000000000027941 */ /* 0x000fea0003800000 */
.L_x_62822:
        /* <DEDUP_REMOVED lines=16> */
.L_x_62828:
[----:B------:R-:W-:Y:S05]  /*7b10*/  BSYNC B3 ;  /* 0x0000000000037941 */ /* 0x000fea0003800000 */
.L_x_62827:
        /* <DEDUP_REMOVED lines=44> */
.L_x_62826:
[----:B------:R-:W-:Y:S05]  /*7de0*/  BSYNC B2 ;  /* 0x0000000000027941 */ /* 0x000fea0003800000 */
.L_x_62825:
        /* <DEDUP_REMOVED lines=14> */
.L_x_62829:
        /* <DEDUP_REMOVED lines=12> */
.L_x_62832:
[----:B------:R-:W-:Y:S02]  /*7f90*/  IMAD.MOV.U32 R7, RZ, RZ, R10 ;  /* 0x000000ffff077224 */ /* 0x000fe400078e000a */
.L_x_62833:
[----:B------:R-:W-:Y:S05]  /*7fa0*/  BSYNC B2 ;  /* 0x0000000000027941 */ /* 0x000fea0003800000 */
.L_x_62831:
        /* <DEDUP_REMOVED lines=16> */
.L_x_62837:
[----:B------:R-:W-:Y:S05]  /*80b0*/  BSYNC B3 ;  /* 0x0000000000037941 */ /* 0x000fea0003800000 */
.L_x_62836:
        /* <DEDUP_REMOVED lines=43> */
.L_x_62835:
[----:B------:R-:W-:Y:S05]  /*8370*/  BSYNC B2 ;  /* 0x0000000000027941 */ /* 0x000fea0003800000 */
.L_x_62834:
        /* <DEDUP_REMOVED lines=9> */
.L_x_62830:
        /* <DEDUP_REMOVED lines=12> */
.L_x_62839:
[----:B------:R-:W-:Y:S02]  /*84d0*/  IMAD.MOV.U32 R18, RZ, RZ, R10 ;  /* 0x000000ffff127224 */ /* 0x000fe400078e000a */
.L_x_62840:
[----:B------:R-:W-:Y:S05]  /*84e0*/  BSYNC B2 ;  /* 0x0000000000027941 */ /* 0x000fea0003800000 */
.L_x_62838:
        /* <DEDUP_REMOVED lines=16> */
.L_x_62844:
[----:B------:R-:W-:Y:S05]  /*85f0*/  BSYNC B3 ;  /* 0x0000000000037941 */ /* 0x000fea0003800000 */
.L_x_62843:
        /* <DEDUP_REMOVED lines=44> */
.L_x_62842:
[----:B------:R-:W-:Y:S05]  /*88c0*/  BSYNC B2 ;  /* 0x0000000000027941 */ /* 0x000fea0003800000 */
.L_x_62841:
        /* <DEDUP_REMOVED lines=11> */
.L_x_62845:
        /* <DEDUP_REMOVED lines=12> */
.L_x_62848:
[----:B------:R-:W-:Y:S02]  /*8a40*/  IMAD.MOV.U32 R14, RZ, RZ, R10 ;  /* 0x000000ffff0e7224 */ /* 0x000fe400078e000a */
.L_x_62849:
[----:B------:R-:W-:Y:S05]  /*8a50*/  BSYNC B2 ;  /* 0x0000000000027941 */ /* 0x000fea0003800000 */
.L_x_62847:
        /* <DEDUP_REMOVED lines=16> */
.L_x_62853:
[----:B------:R-:W-:Y:S05]  /*8b60*/  BSYNC B3 ;  /* 0x0000000000037941 */ /* 0x000fea0003800000 */
.L_x_62852:
        /* <DEDUP_REMOVED lines=44> */
.L_x_62851:
[----:B------:R-:W-:Y:S05]  /*8e30*/  BSYNC B2 ;  /* 0x0000000000027941 */ /* 0x000fea0003800000 */
.L_x_62850:
        /* <DEDUP_REMOVED lines=9> */
.L_x_62846:
        /* <DEDUP_REMOVED lines=12> */
.L_x_62855:
[----:B------:R-:W-:Y:S02]  /*8f90*/  IMAD.MOV.U32 R7, RZ, RZ, R10 ;  /* 0x000000ffff077224 */ /* 0x000fe400078e000a */
.L_x_62856:
[----:B------:R-:W-:Y:S05]  /*8fa0*/  BSYNC B2 ;  /* 0x0000000000027941 */ /* 0x000fea0003800000 */
.L_x_62854:
        /* <DEDUP_REMOVED lines=16> */
.L_x_62860:
[----:B------:R-:W-:Y:S05]  /*90b0*/  BSYNC B3 ;  /* 0x0000000000037941 */ /* 0x000fea0003800000 */
.L_x_62859:
        /* <DEDUP_REMOVED lines=44> */
.L_x_62858:
[----:B------:R-:W-:Y:S05]  /*9380*/  BSYNC B2 ;  /* 0x0000000000027941 */ /* 0x000fea0003800000 */
.L_x_62857:
        /* <DEDUP_REMOVED lines=11> */
.L_x_62861:
        /* <DEDUP_REMOVED lines=12> */
.L_x_62864:
[----:B------:R-:W-:Y:S02]  /*9500*/  IMAD.MOV.U32 R7, RZ, RZ, R10 ;  /* 0x000000ffff077224 */ /* 0x000fe400078e000a */
.L_x_62865:
[----:B------:R-:W-:Y:S05]  /*9510*/  BSYNC B2 ;  /* 0x0000000000027941 */ /* 0x000fea0003800000 */
.L_x_62863:
        /* <DEDUP_REMOVED lines=16> */
.L_x_62869:
[----:B------:R-:W-:Y:S05]  /*9620*/  BSYNC B3 ;  /* 0x0000000000037941 */ /* 0x000fea0003800000 */
.L_x_62868:
        /* <DEDUP_REMOVED lines=44> */
.L_x_62867:
[----:B------:R-:W-:Y:S05]  /*98f0*/  BSYNC B2 ;  /* 0x0000000000027941 */ /* 0x000fea0003800000 */
.L_x_62866:
        /* <DEDUP_REMOVED lines=9> */
.L_x_62862:
        /* <DEDUP_REMOVED lines=12> */
.L_x_62871:
[----:B------:R-:W-:Y:S02]  /*9a50*/  IMAD.MOV.U32 R18, RZ, RZ, R10 ;  /* 0x000000ffff127224 */ /* 0x000fe400078e000a */
.L_x_62872:
[----:B------:R-:W-:Y:S05]  /*9a60*/  BSYNC B2 ;  /* 0x0000000000027941 */ /* 0x000fea0003800000 */
.L_x_62870:
        /* <DEDUP_REMOVED lines=16> */
.L_x_62876:
[----:B------:R-:W-:Y:S05]  /*9b70*/  BSYNC B3 ;  /* 0x0000000000037941 */ /* 0x000fea0003800000 */
.L_x_62875:
        /* <DEDUP_REMOVED lines=44> */
.L_x_62874:
[----:B------:R-:W-:Y:S05]  /*9e40*/  BSYNC B2 ;  /* 0x0000000000027941 */ /* 0x000fea0003800000 */
.L_x_62873:
        /* <DEDUP_REMOVED lines=11> */
.L_x_62877:
        /* <DEDUP_REMOVED lines=12> */
.L_x_62880:
[----:B------:R-:W-:Y:S02]  /*9fc0*/  IMAD.MOV.U32 R16, RZ, RZ, R10 ;  /* 0x000000ffff107224 */ /* 0x000fe400078e000a */
.L_x_62881:
[----:B------:R-:W-:Y:S05]  /*9fd0*/  BSYNC B2 ;  /* 0x0000000000027941 */ /* 0x000fea0003800000 */
.L_x_62879:
        /* <DEDUP_REMOVED lines=16> */
.L_x_62885:
[----:B------:R-:W-:Y:S05]  /*a0e0*/  BSYNC B3 ;  /* 0x0000000000037941 */ /* 0x000fea0003800000 */
.L_x_62884:
        /* <DEDUP_REMOVED lines=44> */
.L_x_62883:
[----:B------:R-:W-:Y:S05]  /*a3b0*/  BSYNC B2 ;  /* 0x0000000000027941 */ /* 0x000fea0003800000 */
.L_x_62882:
        /* <DEDUP_REMOVED lines=8> */
.L_x_62878:
        /* <DEDUP_REMOVED lines=10> */
[----:B------:R-:W-:Y:S02]  /*a4e0*/  IADD3 R188, P0, R190, c[0x0][0x190], RZ ;  /* 0x00006400bebc7a10 */ /* 0x000fe40007f1e0ff */
[----:B------:R-:W-:Y:S02]  /*a4f0*/  IADD3 R191, R18, R191, RZ ;  /* 0x000000bf12bf7210 */ /* 0x000fe40007ffe0ff */
        /* <DEDUP_REMOVED lines=15> */
.L_x_62886:
[----:B------:R-:W-:Y:S02]  /*a5f0*/  IADD3 R11, R11, 0x20, RZ ;  /* 0x000000200b0b7810 */ /* 0x000fe40007ffe0ff */
.L_x_62821:
[----:B------:R-:W-:Y:S05]  /*a600*/  BSYNC B1 ;  /* 0x0000000000017941 */ /* 0x000fea0003800000 */
.L_x_62820:
        /* <DEDUP_REMOVED lines=30> */
.L_x_62890:
[----:B------:R-:W-:Y:S02]  /*a7f0*/  IMAD.MOV.U32 R18, RZ, RZ, R10 ;  /* 0x000000ffff127224 */ /* 0x000fe400078e000a */
.L_x_62891:
[----:B------:R-:W-:Y:S05]  /*a800*/  BSYNC B2 ;  /* 0x0000000000027941 */ /* 0x000fea0003800000 */
.L_x_62889:
        /* <DEDUP_REMOVED lines=16> */
.L_x_62895:
[----:B------:R-:W-:Y:S05]  /*a910*/  BSYNC B3 ;  /* 0x0000000000037941 */ /* 0x000fea0003800000 */
.L_x_62894:
        /* <DEDUP_REMOVED lines=44> */
.L_x_62893:
[----:B------:R-:W-:Y:S05]  /*abe0*/  BSYNC B2 ;  /* 0x0000000000027941 */ /* 0x000fea0003800000 */
.L_x_62892:
        /* <DEDUP_REMOVED lines=14> */
.L_x_62896:
        /* <DEDUP_REMOVED lines=12> */
.L_x_62899:
[----:B------:R-:W-:Y:S02]  /*ad90*/  IMAD.MOV.U32 R7, RZ, RZ, R10 ;  /* 0x000000ffff077224 */ /* 0x000fe400078e000a */
.L_x_62900:
[----:B------:R-:W-:Y:S05]  /*ada0*/  BSYNC B2 ;  /* 0x0000000000027941 */ /* 0x000fea0003800000 */
.L_x_62898:
        /* <DEDUP_REMOVED lines=16> */
.L_x_62904:
[----:B------:R-:W-:Y:S05]  /*aeb0*/  BSYNC B3 ;  /* 0x0000000000037941 */ /* 0x000fea0003800000 */
.L_x_62903:
        /* <DEDUP_REMOVED lines=43> */
.L_x_62902:
[----:B------:R-:W-:Y:S05]  /*b170*/  BSYNC B2 ;  /* 0x0000000000027941 */ /* 0x000fea0003800000 */
.L_x_62901:
        /* <DEDUP_REMOVED lines=9> */
.L_x_62897:
        /* <DEDUP_REMOVED lines=12> */
.L_x_62906:
[----:B------:R-:W-:Y:S02]  /*b2d0*/  MOV R18, R10 ;  /* 0x0000000a00127202 */ /* 0x000fe40000000f00 */
.L_x_62907:
[----:B------:R-:W-:Y:S05]  /*b2e0*/  BSYNC B2 ;  /* 0x0000000000027941 */ /* 0x000fea0003800000 */
.L_x_62905:
        /* <DEDUP_REMOVED lines=16> */
.L_x_62911:
[----:B------:R-:W-:Y:S05]  /*b3f0*/  BSYNC B3 ;  /* 0x0000000000037941 */ /* 0x000fea0003800000 */
.L_x_62910:
        /* <DEDUP_REMOVED lines=44> */
.L_x_62909:
[----:B------:R-:W-:Y:S05]  /*b6c0*/  BSYNC B2 ;  /* 0x0000000000027941 */ /* 0x000fea0003800000 */
.L_x_62908:
        /* <DEDUP_REMOVED lines=11> */
.L_x_62912:
        /* <DEDUP_REMOVED lines=12> */
.L_x_62915:
[----:B------:R-:W-:Y:S02]  /*b840*/  IMAD.MOV.U32 R14, RZ, RZ, R10 ;  /* 0x000000ffff0e7224 */ /* 0x000fe400078e000a */
.L_x_62916:
[----:B------:R-:W-:Y:S05]  /*b850*/  BSYNC B2 ;  /* 0x0000000000027941 */ /* 0x000fea0003800000 */
.L_x_62914:
        /* <DEDUP_REMOVED lines=16> */
.L_x_62920:
[----:B------:R-:W-:Y:S05]  /*b960*/  BSYNC B3 ;  /* 0x0000000000037941 */ /* 0x000fea0003800000 */
.L_x_62919:
        /* <DEDUP_REMOVED lines=44> */
.L_x_62918:
[----:B------:R-:W-:Y:S05]  /*bc30*/  BSYNC B2 ;  /* 0x0000000000027941 */ /* 0x000fea0003800000 */
.L_x_62917:
        /* <DEDUP_REMOVED lines=9> */
.L_x_62913:
        /* <DEDUP_REMOVED lines=12> */
.L_x_62922:
[----:B------:R-:W-:Y:S02]  /*bd90*/  IMAD.MOV.U32 R7, RZ, RZ, R10 ;  /* 0x000000ffff077224 */ /* 0x000fe400078e000a */
.L_x_62923:
[----:B------:R-:W-:Y:S05]  /*bda0*/  BSYNC B2 ;  /* 0x0000000000027941 */ /* 0x000fea0003800000 */
.L_x_62921:
        /* <DEDUP_REMOVED lines=16> */
.L_x_62927:
[----:B------:R-:W-:Y:S05]  /*beb0*/  BSYNC B3 ;  /* 0x0000000000037941 */ /* 0x000fea0003800000 */
.L_x_62926:
        /* <DEDUP_REMOVED lines=44> */
.L_x_62925:
[----:B------:R-:W-:Y:S05]  /*c180*/  BSYNC B2 ;  /* 0x0000000000027941 */ /* 0x000fea0003800000 */
.L_x_62924:
        /* <DEDUP_REMOVED lines=11> */
.L_x_62928:
        /* <DEDUP_REMOVED lines=12> */
.L_x_62931:
[----:B------:R-:W-:Y:S02]  /*c300*/  IMAD.MOV.U32 R7, RZ, RZ, R10 ;  /* 0x000000ffff077224 */ /* 0x000fe400078e000a */
.L_x_62932:
[----:B------:R-:W-:Y:S05]  /*c310*/  BSYNC B2 ;  /* 0x0000000000027941 */ /* 0x000fea0003800000 */
.L_x_62930:
        /* <DEDUP_REMOVED lines=16> */
.L_x_62936:
[----:B------:R-:W-:Y:S05]  /*c420*/  BSYNC B3 ;  /* 0x0000000000037941 */ /* 0x000fea0003800000 */
.L_x_62935:
        /* <DEDUP_REMOVED lines=44> */
.L_x_62934:
[----:B------:R-:W-:Y:S05]  /*c6f0*/  BSYNC B2 ;  /* 0x0000000000027941 */ /* 0x000fea0003800000 */
.L_x_62933:
        /* <DEDUP_REMOVED lines=9> */
.L_x_62929:
        /* <DEDUP_REMOVED lines=12> */
.L_x_62938:
[----:B------:R-:W-:Y:S02]  /*c850*/  IMAD.MOV.U32 R18, RZ, RZ, R10 ;  /* 0x000000ffff127224 */ /* 0x000fe400078e000a */
.L_x_62939:
[----:B------:R-:W-:Y:S05]  /*c860*/  BSYNC B2 ;  /* 0x0000000000027941 */ /* 0x000fea0003800000 */
.L_x_62937:
        /* <DEDUP_REMOVED lines=16> */
.L_x_62943:
[----:B------:R-:W-:Y:S05]  /*c970*/  BSYNC B3 ;  /* 0x0000000000037941 */ /* 0x000fea0003800000 */
.L_x_62942:
        /* <DEDUP_REMOVED lines=44> */
.L_x_62941:
[----:B------:R-:W-:Y:S05]  /*cc40*/  BSYNC B2 ;  /* 0x0000000000027941 */ /* 0x000fea0003800000 */
.L_x_62940:
        /* <DEDUP_REMOVED lines=11> */
.L_x_62944:
        /* <DEDUP_REMOVED lines=12> */
.L_x_62947:
[----:B------:R-:W-:Y:S02]  /*cdc0*/  IMAD.MOV.U32 R16, RZ, RZ, R10 ;  /* 0x000000ffff107224 */ /* 0x000fe400078e000a */
.L_x_62948:
[----:B------:R-:W-:Y:S05]  /*cdd0*/  BSYNC B2 ;  /* 0x0000000000027941 */ /* 0x000fea0003800000 */
.L_x_62946:
        /* <DEDUP_REMOVED lines=16> */
.L_x_62952:
[----:B------:R-:W-:Y:S05]  /*cee0*/  BSYNC B3 ;  /* 0x0000000000037941 */ /* 0x000fea0003800000 */
.L_x_62951:
        /* <DEDUP_REMOVED lines=44> */
.L_x_62950:
[----:B------:R-:W-:Y:S05]  /*d1b0*/  BSYNC B2 ;  /* 0x0000000000027941 */ /* 0x000fea0003800000 */
.L_x_62949:
        /* <DEDUP_REMOVED lines=8> */
.L_x_62945:
        /* <DEDUP_REMOVED lines=27> */
.L_x_62953:
[----:B------:R-:W-:Y:S02]  /*d3f0*/  IADD3 R11, R11, 0x20, RZ ;  /* 0x000000200b0b7810 */ /* 0x000fe40007ffe0ff */
.L_x_62888:
[----:B------:R-:W-:Y:S05]  /*d400*/  BSYNC B1 ;  /* 0x0000000000017941 */ /* 0x000fea0003800000 */
.L_x_62887:
        /* <DEDUP_REMOVED lines=30> */
.L_x_62957:
[----:B------:R-:W-:Y:S02]  /*d5f0*/  IMAD.MOV.U32 R18, RZ, RZ, R10 ;  /* 0x000000ffff127224 */ /* 0x000fe400078e000a */
.L_x_62958:
[----:B------:R-:W-:Y:S05]  /*d600*/  BSYNC B2 ;  /* 0x0000000000027941 */ /* 0x000fea0003800000 */
.L_x_62956:
        /* <DEDUP_REMOVED lines=16> */
.L_x_62962:
[----:B------:R-:W-:Y:S05]  /*d710*/  BSYNC B3 ;  /* 0x0000000000037941 */ /* 0x000fea0003800000 */
.L_x_62961:
        /* <DEDUP_REMOVED lines=44> */
.L_x_62960:
[----:B------:R-:W-:Y:S05]  /*d9e0*/  BSYNC B2 ;  /* 0x0000000000027941 */ /* 0x000fea0003800000 */
.L_x_62959:
[----:B------:R0:W1:Y:S01]  /*d9f0*/  I2F.U32 R7, R18 ;  /* 0x0000001200077306 */ /* 0x0000620000201000 */
[----:B------:R-:W-:Y:S01]  /*da00*/  HFMA2.MMA R235, -RZ, RZ, 0.1171875, 0 ;  /* 0x2f800000ffeb7435 */ /* 0x000fe200000001ff */
[----:B------:R-:W-:-:S04]  /*da10*/  ISETP.NE.U32.AND P1, PT, RZ, c[0x0][0x178], PT ;  /* 0x00005e00ff007a0c */ /* 0x000fc80003f25070 */
[----:B------:R-:W-:Y:S01]  /*da20*/  ISETP.NE.AND.EX P1, PT, RZ, c[0x0][0x17c], PT, P1 ;  /* 0x00005f00ff007a0c */ /* 0x000fe20003f25310 */
[----:B0----5:R-:W-:-:S04]  /*da30*/  FMUL.FTZ R18, R124, c[0x0][0x1e8] ;  /* 0x00007a007c127a20 */ /* 0x021fc80000410000 */
        /* <DEDUP_REMOVED lines=9> */
.L_x_62963:
        /* <DEDUP_REMOVED lines=12> */
.L_x_62966:
[----:B------:R-:W-:Y:S02]  /*db90*/  IMAD.MOV.U32 R7, RZ, RZ, R10 ;  /* 0x000000ffff077224 */ /* 0x000fe400078e000a */
.L_x_62967:
[----:B------:R-:W-:Y:S05]  /*dba0*/  BSYNC B2 ;  /* 0x0000000000027941 */ /* 0x000fea0003800000 */
.L_x_62965:
        /* <DEDUP_REMOVED lines=16> */
.L_x_62971:
[----:B------:R-:W-:Y:S05]  /*dcb0*/  BSYNC B3 ;  /* 0x0000000000037941 */ /* 0x000fea0003800000 */
.L_x_62970:
        /* <DEDUP_REMOVED lines=43> */
.L_x_62969:
[----:B------:R-:W-:Y:S05]  /*df70*/  BSYNC B2 ;  /* 0x0000000000027941 */ /* 0x000fea0003800000 */
.L_x_62968:
        /* <DEDUP_REMOVED lines=9> */
.L_x_62964:
        /* <DEDUP_REMOVED lines=12> */
.L_x_62973:
[----:B------:R-:W-:Y:S02]  /*e0d0*/  IMAD.MOV.U32 R18, RZ, RZ, R10 ;  /* 0x000000ffff127224 */ /* 0x000fe400078e000a */
.L_x_62974:
[----:B------:R-:W-:Y:S05]  /*e0e0*/  BSYNC B2 ;  /* 0x0000000000027941 */ /* 0x000fea0003800000 */
.L_x_62972:
        /* <DEDUP_REMOVED lines=16> */
.L_x_62978:
[----:B------:R-:W-:Y:S05]  /*e1f0*/  BSYNC B3 ;  /* 0x0000000000037941 */ /* 0x000fea0003800000 */
.L_x_62977:
        /* <DEDUP_REMOVED lines=44> */
.L_x_62976:
[----:B------:R-:W-:Y:S05]  /*e4c0*/  BSYNC B2 ;  /* 0x0000000000027941 */ /* 0x000fea0003800000 */
.L_x_62975:
        /* <DEDUP_REMOVED lines=11> */
.L_x_62979:
        /* <DEDUP_REMOVED lines=12> */
.L_x_62982:
[----:B------:R-:W-:Y:S02]  /*e640*/  IMAD.MOV.U32 R14, RZ, RZ, R10 ;  /* 0x000000ffff0e7224 */ /* 0x000fe400078e000a */
.L_x_62983:
[----:B------:R-:W-:Y:S05]  /*e650*/  BSYNC B2 ;  /* 0x0000000000027941 */ /* 0x000fea0003800000 */
.L_x_62981:
        /* <DEDUP_REMOVED lines=16> */
.L_x_62987:
[----:B------:R-:W-:Y:S05]  /*e760*/  BSYNC B3 ;  /* 0x0000000000037941 */ /* 0x000fea0003800000 */
.L_x_62986:
        /* <DEDUP_REMOVED lines=44> */
.L_x_62985:
[----:B------:R-:W-:Y:S05]  /*ea30*/  BSYNC B2 ;  /* 0x0000000000027941 */ /* 0x000fea0003800000 */
.L_x_62984:
        /* <DEDUP_REMOVED lines=9> */
.L_x_62980:
        /* <DEDUP_REMOVED lines=12> */
.L_x_62989:
[----:B------:R-:W-:Y:S02]  /*eb90*/  IMAD.MOV.U32 R7, RZ, RZ, R10 ;  /* 0x000000ffff077224 */ /* 0x000fe400078e000a */
.L_x_62990:
[----:B------:R-:W-:Y:S05]  /*eba0*/  BSYNC B2 ;  /* 0x0000000000027941 */ /* 0x000fea0003800000 */
.L_x_62988:
        /* <DEDUP_REMOVED lines=16> */
.L_x_62994:
[----:B------:R-:W-:Y:S05]  /*ecb0*/  BSYNC B3 ;  /* 0x0000000000037941 */ /* 0x000fea0003800000 */
.L_x_62993:
        /* <DEDUP_REMOVED lines=44> */
.L_x_62992:
[----:B------:R-:W-:Y:S05]  /*ef80*/  BSYNC B2 ;  /* 0x0000000000027941 */ /* 0x000fea0003800000 */
.L_x_62991:
        /* <DEDUP_REMOVED lines=11> */
.L_x_62995:
        /* <DEDUP_REMOVED lines=12> */
.L_x_62998:
[----:B------:R-:W-:Y:S02]  /*f100*/  IMAD.MOV.U32 R7, RZ, RZ, R10 ;  /* 0x000000ffff077224 */ /* 0x000fe400078e000a */
.L_x_62999:
[----:B------:R-:W-:Y:S05]  /*f110*/  BSYNC B2 ;  /* 0x0000000000027941 */ /* 0x000fea0003800000 */
.L_x_62997:
        /* <DEDUP_REMOVED lines=16> */
.L_x_63003:
[----:B------:R-:W-:Y:S05]  /*f220*/  BSYNC B3 ;  /* 0x0000000000037941 */ /* 0x000fea0003800000 */
.L_x_63002:
        /* <DEDUP_REMOVED lines=44> */
.L_x_63001:
[----:B------:R-:W-:Y:S05]  /*f4f0*/  BSYNC B2 ;  /* 0x0000000000027941 */ /* 0x000fea0003800000 */
.L_x_63000:
        /* <DEDUP_REMOVED lines=9> */
.L_x_62996:
        /* <DEDUP_REMOVED lines=12> */
.L_x_63005:
[----:B------:R-:W-:Y:S02]  /*f650*/  IMAD.MOV.U32 R18, RZ, RZ, R10 ;  /* 0x000000ffff127224 */ /* 0x000fe400078e000a */
.L_x_63006:
[----:B------:R-:W-:Y:S05]  /*f660*/  BSYNC B2 ;  /* 0x0000000000027941 */ /* 0x000fea0003800000 */
.L_x_63004:
        /* <DEDUP_REMOVED lines=16> */
.L_x_63010:
[----:B------:R-:W-:Y:S05]  /*f770*/  BSYNC B3 ;  /* 0x0000000000037941 */ /* 0x000fea0003800000 */
.L_x_63009:
        /* <DEDUP_REMOVED lines=44> */
.L_x_63008:
[----:B------:R-:W-:Y:S05]  /*fa40*/  BSYNC B2 ;  /* 0x0000000000027941 */ /* 0x000fea0003800000 */
.L_x_63007:
        /* <DEDUP_REMOVED lines=11> */
.L_x_63011:
        /* <DEDUP_REMOVED lines=12> */
.L_x_63014:
[----:B------:R-:W-:Y:S02]  /*fbc0*/  IMAD.MOV.U32 R16, RZ, RZ, R10 ;  /* 0x000000ffff107224 */ /* 0x000fe400078e000a */
.L_x_63015:
[----:B------:R-:W-:Y:S05]  /*fbd0*/  BSYNC B2 ;  /* 0x0000000000027941 */ /* 0x000fea0003800000 */
.L_x_63013:
        /* <DEDUP_REMOVED lines=16> */
.L_x_63019:
[----:B------:R-:W-:Y:S05]  /*fce0*/  BSYNC B3 ;  /* 0x0000000000037941 */ /* 0x000fea0003800000 */
.L_x_63018:
        /* <DEDUP_REMOVED lines=44> */
.L_x_63017:
[----:B------:R-:W-:Y:S05]  /*ffb0*/  BSYNC B2 ;  /* 0x0000000000027941 */ /* 0x000fea0003800000 */
.L_x_63016:
        /* <DEDUP_REMOVED lines=8> */
.L_x_63012:
        /* <DEDUP_REMOVED lines=27> */
.L_x_63020:
[----:B------:R-:W-:Y:S02]  /*101f0*/  IADD3 R11, R11, 0x20, RZ ;  /* 0x000000200b0b7810 */ /* 0x000fe40007ffe0ff */
.L_x_62955:
[----:B------:R-:W-:Y:S05]  /*10200*/  BSYNC B1 ;  /* 0x0000000000017941 */ /* 0x000fea0003800000 */
.L_x_62954:
        /* <DEDUP_REMOVED lines=30> */
.L_x_63024:
[----:B------:R-:W-:Y:S02]  /*103f0*/  IMAD.MOV.U32 R18, RZ, RZ, R10 ;  /* 0x000000ffff127224 */ /* 0x000fe400078e000a */
.L_x_63025:
[----:B------:R-:W-:Y:S05]  /*10400*/  BSYNC B2 ;  /* 0x0000000000027941 */ /* 0x000fea0003800000 */
.L_x_63023:
        /* <DEDUP_REMOVED lines=16> */
.L_x_63029:
[----:B------:R-:W-:Y:S05]  /*10510*/  BSYNC B3 ;  /* 0x0000000000037941 */ /* 0x000fea0003800000 */
.L_x_63028:
        /* <DEDUP_REMOVED lines=44> */
.L_x_63027:
[----:B------:R-:W-:Y:S05]  /*107e0*/  BSYNC B2 ;  /* 0x0000000000027941 */ /* 0x000fea0003800000 */
.L_x_63026:
        /* <DEDUP_REMOVED lines=14> */
.L_x_63030:
        /* <DEDUP_REMOVED lines=12> */
.L_x_63033:
[----:B------:R-:W-:Y:S02]  /*10990*/  IMAD.MOV.U32 R7, RZ, RZ, R10 ;  /* 0x000000ffff077224 */ /* 0x000fe400078e000a */
.L_x_63034:
[----:B------:R-:W-:Y:S05]  /*109a0*/  BSYNC B2 ;  /* 0x0000000000027941 */ /* 0x000fea0003800000 */
.L_x_63032:
        /* <DEDUP_REMOVED lines=16> */
.L_x_63038:
[----:B------:R-:W-:Y:S05]  /*10ab0*/  BSYNC B3 ;  /* 0x0000000000037941 */ /* 0x000fea0003800000 */
.L_x_63037:
        /* <DEDUP_REMOVED lines=43> */
.L_x_63036:
[----:B------:R-:W-:Y:S05]  /*10d70*/  BSYNC B2 ;  /* 0x0000000000027941 */ /* 0x000fea0003800000 */
.L_x_63035:
        /* <DEDUP_REMOVED lines=9> */
.L_x_63031:
        /* <DEDUP_REMOVED lines=12> */
.L_x_63040:
[----:B------:R-:W-:Y:S02]  /*10ed0*/  IMAD.MOV.U32 R18, RZ, RZ, R10 ;  /* 0x000000ffff127224 */ /* 0x000fe400078e000a */
.L_x_63041:
[----:B------:R-:W-:Y:S05]  /*10ee0*/  BSYNC B2 ;  /* 0x0000000000027941 */ /* 0x000fea0003800000 */
.L_x_63039:
        /* <DEDUP_REMOVED lines=16> */
.L_x_63045:
[----:B------:R-:W-:Y:S05]  /*10ff0*/  BSYNC B3 ;  /* 0x0000000000037941 */ /* 0x000fea0003800000 */
.L_x_63044:
        /* <DEDUP_REMOVED lines=44> */
.L_x_63043:
[----:B------:R-:W-:Y:S05]  /*112c0*/  BSYNC B2 ;  /* 0x0000000000027941 */ /* 0x000fea0003800000 */
.L_x_63042:
        /* <DEDUP_REMOVED lines=11> */
.L_x_63046:
        /* <DEDUP_REMOVED lines=12> */
.L_x_63049:
[----:B------:R-:W-:Y:S02]  /*11440*/  IMAD.MOV.U32 R14, RZ, RZ, R10 ;  /* 0x000000ffff0e7224 */ /* 0x000fe400078e000a */
.L_x_63050:
[----:B------:R-:W-:Y:S05]  /*11450*/  BSYNC B2 ;  /* 0x0000000000027941 */ /* 0x000fea0003800000 */
.L_x_63048:
        /* <DEDUP_REMOVED lines=16> */
.L_x_63054:
[----:B------:R-:W-:Y:S05]  /*11560*/  BSYNC B3 ;  /* 0x0000000000037941 */ /* 0x000fea0003800000 */
.L_x_63053:
        /* <DEDUP_REMOVED lines=44> */
.L_x_63052:
[----:B------:R-:W-:Y:S05]  /*11830*/  BSYNC B2 ;  /* 0x0000000000027941 */ /* 0x000fea0003800000 */
.L_x_63051:
        /* <DEDUP_REMOVED lines=9> */
.L_x_63047:
        /* <DEDUP_REMOVED lines=12> */
.L_x_63056:
[----:B------:R-:W-:Y:S02]  /*11990*/  IMAD.MOV.U32 R7, RZ, RZ, R10 ;  /* 0x000000ffff077224 */ /* 0x000fe400078e000a */
.L_x_63057:
[----:B------:R-:W-:Y:S05]  /*119a0*/  BSYNC B2 ;  /* 0x0000000000027941 */ /* 0x000fea0003800000 */
.L_x_63055:
        /* <DEDUP_REMOVED lines=16> */
.L_x_63061:
[----:B------:R-:W-:Y:S05]  /*11ab0*/  BSYNC B3 ;  /* 0x0000000000037941 */ /* 0x000fea0003800000 */
.L_x_63060:
        /* <DEDUP_REMOVED lines=44> */
.L_x_63059:
[----:B------:R-:W-:Y:S05]  /*11d80*/  BSYNC B2 ;  /* 0x0000000000027941 */ /* 0x000fea0003800000 */
.L_x_63058:
        /* <DEDUP_REMOVED lines=11> */
.L_x_63062:
        /* <DEDUP_REMOVED lines=12> */
.L_x_63065:
[----:B------:R-:W-:Y:S02]  /*11f00*/  MOV R7, R10 ;  /* 0x0000000a00077202 */ /* 0x000fe40000000f00 */
.L_x_63066:
[----:B------:R-:W-:Y:S05]  /*11f10*/  BSYNC B2 ;  /* 0x0000000000027941 */ /* 0x000fea0003800000 */
.L_x_63064:
        /* <DEDUP_REMOVED lines=16> */
.L_x_63070:
[----:B------:R-:W-:Y:S05]  /*12020*/  BSYNC B3 ;  /* 0x0000000000037941 */ /* 0x000fea0003800000 */
.L_x_63069:
        /* <DEDUP_REMOVED lines=44> */
.L_x_63068:
[----:B------:R-:W-:Y:S05]  /*122f0*/  BSYNC B2 ;  /* 0x0000000000027941 */ /* 0x000fea0003800000 */
.L_x_63067:
        /* <DEDUP_REMOVED lines=9> */
.L_x_63063:
        /* <DEDUP_REMOVED lines=12> */
.L_x_63072:
[----:B------:R-:W-:Y:S02]  /*12450*/  IMAD.MOV.U32 R18, RZ, RZ, R10 ;  /* 0x000000ffff127224 */ /* 0x000fe400078e000a */
.L_x_63073:
[----:B------:R-:W-:Y:S05]  /*12460*/  BSYNC B2 ;  /* 0x0000000000027941 */ /* 0x000fea0003800000 */
.L_x_63071:
        /* <DEDUP_REMOVED lines=16> */
.L_x_63077:
[----:B------:R-:W-:Y:S05]  /*12570*/  BSYNC B3 ;  /* 0x0000000000037941 */ /* 0x000fea0003800000 */
.L_x_63076:
        /* <DEDUP_REMOVED lines=44> */
.L_x_63075:
[----:B------:R-:W-:Y:S05]  /*12840*/  BSYNC B2 ;  /* 0x0000000000027941 */ /* 0x000fea0003800000 */
.L_x_63074:
        /* <DEDUP_REMOVED lines=11> */
.L_x_63078:
        /* <DEDUP_REMOVED lines=12> */
.L_x_63081:
[----:B------:R-:W-:Y:S02]  /*129c0*/  IMAD.MOV.U32 R16, RZ, RZ, R10 ;  /* 0x000000ffff107224 */ /* 0x000fe400078e000a */
.L_x_63082:
[----:B------:R-:W-:Y:S05]  /*129d0*/  BSYNC B2 ;  /* 0x0000000000027941 */ /* 0x000fea0003800000 */
.L_x_63080:
        /* <DEDUP_REMOVED lines=16> */
.L_x_63086:
[----:B------:R-:W-:Y:S05]  /*12ae0*/  BSYNC B3 ;  /* 0x0000000000037941 */ /* 0x000fea0003800000 */
.L_x_63085:
        /* <DEDUP_REMOVED lines=44> */
.L_x_63084:
[----:B------:R-:W-:Y:S05]  /*12db0*/  BSYNC B2 ;  /* 0x0000000000027941 */ /* 0x000fea0003800000 */
.L_x_63083:
        /* <DEDUP_REMOVED lines=8> */
.L_x_63079:
        /* <DEDUP_REMOVED lines=27> */
.L_x_63087:
[----:B------:R-:W-:Y:S02]  /*12ff0*/  IADD3 R11, R11, 0x20, RZ ;  /* 0x000000200b0b7810 */ /* 0x000fe40007ffe0ff */
.L_x_63022:
[----:B------:R-:W-:Y:S05]  /*13000*/  BSYNC B1 ;  /* 0x0000000000017941 */ /* 0x000fea0003800000 */
.L_x_63021:
        /* <DEDUP_REMOVED lines=30> */
.L_x_63091:
[----:B------:R-:W-:Y:S02]  /*131f0*/  IMAD.MOV.U32 R18, RZ, RZ, R10 ;  /* 0x000000ffff127224 */ /* 0x000fe400078e000a */
.L_x_63092:
[----:B------:R-:W-:Y:S05]  /*13200*/  BSYNC B2 ;  /* 0x0000000000027941 */ /* 0x000fea0003800000 */
.L_x_63090:
        /* <DEDUP_REMOVED lines=16> */
.L_x_63096:
[----:B------:R-:W-:Y:S05]  /*13310*/  BSYNC B3 ;  /* 0x0000000000037941 */ /* 0x000fea0003800000 */
.L_x_63095:
        /* <DEDUP_REMOVED lines=44> */
.L_x_63094:
[----:B------:R-:W-:Y:S05]  /*135e0*/  BSYNC B2 ;  /* 0x0000000000027941 */ /* 0x000fea0003800000 */
.L_x_63093:
        /* <DEDUP_REMOVED lines=14> */
.L_x_63097:
        /* <DEDUP_REMOVED lines=12> */
.L_x_63100:
[----:B------:R-:W-:Y:S02]  /*13790*/  IMAD.MOV.U32 R7, RZ, RZ, R10 ;  /* 0x000000ffff077224 */ /* 0x000fe400078e000a */
.L_x_63101:
[----:B------:R-:W-:Y:S05]  /*137a0*/  BSYNC B2 ;  /* 0x0000000000027941 */ /* 0x000fea0003800000 */
.L_x_63099:
        /* <DEDUP_REMOVED lines=16> */
.L_x_63105:
[----:B------:R-:W-:Y:S05]  /*138b0*/  BSYNC B3 ;  /* 0x0000000000037941 */ /* 0x000fea0003800000 */
.L_x_63104:
        /* <DEDUP_REMOVED lines=43> */
.L_x_63103:
[----:B------:R-:W-:Y:S05]  /*13b70*/  BSYNC B2 ;  /* 0x0000000000027941 */ /* 0x000fea0003800000 */
.L_x_63102:
        /* <DEDUP_REMOVED lines=9> */
.L_x_63098:
        /* <DEDUP_REMOVED lines=12> */
.L_x_63107:
[----:B------:R-:W-:Y:S02]  /*13cd0*/  IMAD.MOV.U32 R18, RZ, RZ, R10 ;  /* 0x000000ffff127224 */ /* 0x000fe400078e000a */
.L_x_63108:
[----:B------:R-:W-:Y:S05]  /*13ce0*/  BSYNC B2 ;  /* 0x0000000000027941 */ /* 0x000fea0003800000 */
.L_x_63106:
        /* <DEDUP_REMOVED lines=16> */
.L_x_63112:
[----:B------:R-:W-:Y:S05]  /*13df0*/  BSYNC B3 ;  /* 0x0000000000037941 */ /* 0x000fea0003800000 */
.L_x_63111:
        /* <DEDUP_REMOVED lines=44> */
.L_x_63110:
[----:B------:R-:W-:Y:S05]  /*140c0*/  BSYNC B2 ;  /* 0x0000000000027941 */ /* 0x000fea0003800000 */
.L_x_63109:
        /* <DEDUP_REMOVED lines=11> */
.L_x_63113:
        /* <DEDUP_REMOVED lines=12> */
.L_x_63116:
[----:B------:R-:W-:Y:S02]  /*14240*/  IMAD.MOV.U32 R14, RZ, RZ, R10 ;  /* 0x000000ffff0e7224 */ /* 0x000fe400078e000a */
.L_x_63117:
[----:B------:R-:W-:Y:S05]  /*14250*/  BSYNC B2 ;  /* 0x0000000000027941 */ /* 0x000fea0003800000 */
.L_x_63115:
        /* <DEDUP_REMOVED lines=16> */
.L_x_63121:
[----:B------:R-:W-:Y:S05]  /*14360*/  BSYNC B3 ;  /* 0x0000000000037941 */ /* 0x000fea0003800000 */
.L_x_63120:
        /* <DEDUP_REMOVED lines=44> */
.L_x_63119:
[----:B------:R-:W-:Y:S05]  /*14630*/  BSYNC B2 ;  /* 0x0000000000027941 */ /* 0x000fea0003800000 */
.L_x_63118:
        /* <DEDUP_REMOVED lines=9> */
.L_x_63114:
        /* <DEDUP_REMOVED lines=12> */
.L_x_63123:
[----:B------:R-:W-:Y:S02]  /*14790*/  IMAD.MOV.U32 R7, RZ, RZ, R10 ;  /* 0x000000ffff077224 */ /* 0x000fe400078e000a */
.L_x_63124:
[----:B------:R-:W-:Y:S05]  /*147a0*/  BSYNC B2 ;  /* 0x0000000000027941 */ /* 0x000fea0003800000 */
.L_x_63122:
        /* <DEDUP_REMOVED lines=16> */
.L_x_63128:
[----:B------:R-:W-:Y:S05]  /*148b0*/  BSYNC B3 ;  /* 0x0000000000037941 */ /* 0x000fea0003800000 */
.L_x_63127:
        /* <DEDUP_REMOVED lines=44> */
.L_x_63126:
[----:B------:R-:W-:Y:S05]  /*14b80*/  BSYNC B2 ;  /* 0x0000000000027941 */ /* 0x000fea0003800000 */
.L_x_63125:
        /* <DEDUP_REMOVED lines=11> */
.L_x_63129:
        /* <DEDUP_REMOVED lines=12> */
.L_x_63132:
[----:B------:R-:W-:Y:S02]  /*14d00*/  IMAD.MOV.U32 R7, RZ, RZ, R10 ;  /* 0x000000ffff077224 */ /* 0x000fe400078e000a */
.L_x_63133:
[----:B------:R-:W-:Y:S05]  /*14d10*/  BSYNC B2 ;  /* 0x0000000000027941 */ /* 0x000fea0003800000 */
.L_x_63131:
        /* <DEDUP_REMOVED lines=16> */
.L_x_63137:
[----:B------:R-:W-:Y:S05]  /*14e20*/  BSYNC B3 ;  /* 0x0000000000037941 */ /* 0x000fea0003800000 */
.L_x_63136:
        /* <DEDUP_REMOVED lines=44> */
.L_x_63135:
[----:B------:R-:W-:Y:S05]  /*150f0*/  BSYNC B2 ;  /* 0x0000000000027941 */ /* 0x000fea0003800000 */
.L_x_63134:
        /* <DEDUP_REMOVED lines=9> */
.L_x_63130:
        /* <DEDUP_REMOVED lines=12> */
.L_x_63139:
[----:B------:R-:W-:Y:S02]  /*15250*/  IMAD.MOV.U32 R18, RZ, RZ, R10 ;  /* 0x000000ffff127224 */ /* 0x000fe400078e000a */
.L_x_63140:
[----:B------:R-:W-:Y:S05]  /*15260*/  BSYNC B2 ;  /* 0x0000000000027941 */ /* 0x000fea0003800000 */
.L_x_63138:
        /* <DEDUP_REMOVED lines=16> */
.L_x_63144:
[----:B------:R-:W-:Y:S05]  /*15370*/  BSYNC B3 ;  /* 0x0000000000037941 */ /* 0x000fea0003800000 */
.L_x_63143:
        /* <DEDUP_REMOVED lines=44> */
.L_x_63142:
[----:B------:R-:W-:Y:S05]  /*15640*/  BSYNC B2 ;  /* 0x0000000000027941 */ /* 0x000fea0003800000 */
.L_x_63141:
        /* <DEDUP_REMOVED lines=11> */
.L_x_63145:
        /* <DEDUP_REMOVED lines=12> */
.L_x_63148:
[----:B------:R-:W-:Y:S02]  /*157c0*/  IMAD.MOV.U32 R16, RZ, RZ, R10 ;  /* 0x000000ffff107224 */ /* 0x000fe400078e000a */
.L_x_63149:
[----:B------:R-:W-:Y:S05]  /*157d0*/  BSYNC B2 ;  /* 0x0000000000027941 */ /* 0x000fea0003800000 */
.L_x_63147:
        /* <DEDUP_REMOVED lines=16> */
.L_x_63153:
[----:B------:R-:W-:Y:S05]  /*158e0*/  BSYNC B3 ;  /* 0x0000000000037941 */ /* 0x000fea0003800000 */
.L_x_63152:
        /* <DEDUP_REMOVED lines=44> */
.L_x_63151:
[----:B------:R-:W-:Y:S05]  /*15bb0*/  BSYNC B2 ;  /* 0x0000000000027941 */ /* 0x000fea0003800000 */
.L_x_63150:
        /* <DEDUP_REMOVED lines=8> */
.L_x_63146:
        /* <DEDUP_REMOVED lines=27> */
.L_x_63154:
[----:B------:R-:W-:Y:S02]  /*15df0*/  IADD3 R11, R11, 0x20, RZ ;  /* 0x000000200b0b7810 */ /* 0x000fe40007ffe0ff */
.L_x_63089:
[----:B------:R-:W-:Y:S05]  /*15e00*/  BSYNC B1 ;  /* 0x0000000000017941 */ /* 0x000fea0003800000 */
.L_x_63088:
        /* <DEDUP_REMOVED lines=30> */
.L_x_63158:
[----:B------:R-:W-:Y:S02]  /*15ff0*/  IMAD.MOV.U32 R18, RZ, RZ, R10 ;  /* 0x000000ffff127224 */ /* 0x000fe400078e000a */
.L_x_63159:
[----:B------:R-:W-:Y:S05]  /*16000*/  BSYNC B2 ;  /* 0x0000000000027941 */ /* 0x000fea0003800000 */
.L_x_63157:
        /* <DEDUP_REMOVED lines=16> */
.L_x_63163:
[----:B------:R-:W-:Y:S05]  /*16110*/  BSYNC B3 ;  /* 0x0000000000037941 */ /* 0x000fea0003800000 */
.L_x_63162:
        /* <DEDUP_REMOVED lines=44> */
.L_x_63161:
[----:B------:R-:W-:Y:S05]  /*163e0*/  BSYNC B2 ;  /* 0x0000000000027941 */ /* 0x000fea0003800000 */
.L_x_63160:
        /* <DEDUP_REMOVED lines=14> */
.L_x_63164:
        /* <DEDUP_REMOVED lines=12> */
.L_x_63167:
[----:B------:R-:W-:Y:S02]  /*16590*/  IMAD.MOV.U32 R7, RZ, RZ, R10 ;  /* 0x000000ffff077224 */ /* 0x000fe400078e000a */
.L_x_63168:
[----:B------:R-:W-:Y:S05]  /*165a0*/  BSYNC B2 ;  /* 0x0000000000027941 */ /* 0x000fea0003800000 */
.L_x_63166:
        /* <DEDUP_REMOVED lines=16> */
.L_x_63172:
[----:B------:R-:W-:Y:S05]  /*166b0*/  BSYNC B3 ;  /* 0x0000000000037941 */ /* 0x000fea0003800000 */
.L_x_63171:
        /* <DEDUP_REMOVED lines=43> */
.L_x_63170:
[----:B------:R-:W-:Y:S05]  /*16970*/  BSYNC B2 ;  /* 0x0000000000027941 */ /* 0x000fea0003800000 */
.L_x_63169:
        /* <DEDUP_REMOVED lines=9> */
.L_x_63165:
        /* <DEDUP_REMOVED lines=12> */
.L_x_63174:
[----:B------:R-:W-:Y:S02]  /*16ad0*/  IMAD.MOV.U32 R18, RZ, RZ, R10 ;  /* 0x000000ffff127224 */ /* 0x000fe400078e000a */
.L_x_63175:
[----:B------:R-:W-:Y:S05]  /*16ae0*/  BSYNC B2 ;  /* 0x0000000000027941 */ /* 0x000fea0003800000 */
.L_x_63173:
        /* <DEDUP_REMOVED lines=16> */
.L_x_63179:
[----:B------:R-:W-:Y:S05]  /*16bf0*/  BSYNC B3 ;  /* 0x0000000000037941 */ /* 0x000fea0003800000 */
.L_x_63178:
        /* <DEDUP_REMOVED lines=44> */
.L_x_63177:
[----:B------:R-:W-:Y:S05]  /*16ec0*/  BSYNC B2 ;  /* 0x0000000000027941 */ /* 0x000fea0003800000 */
.L_x_63176:
        /* <DEDUP_REMOVED lines=11> */
.L_x_63180:
        /* <DEDUP_REMOVED lines=12> */
.L_x_63183:
[----:B------:R-:W-:Y:S02]  /*17040*/  IMAD.MOV.U32 R14, RZ, RZ, R10 ;  /* 0x000000ffff0e7224 */ /* 0x000fe400078e000a */
.L_x_63184:
[----:B------:R-:W-:Y:S05]  /*17050*/  BSYNC B2 ;  /* 0x0000000000027941 */ /* 0x000fea0003800000 */
.L_x_63182:
        /* <DEDUP_REMOVED lines=16> */
.L_x_63188:
[----:B------:R-:W-:Y:S05]  /*17160*/  BSYNC B3 ;  /* 0x0000000000037941 */ /* 0x000fea0003800000 */
.L_x_63187:
        /* <DEDUP_REMOVED lines=44> */
.L_x_63186:
[----:B------:R-:W-:Y:S05]  /*17430*/  BSYNC B2 ;  /* 0x0000000000027941 */ /* 0x000fea0003800000 */
.L_x_63185:
        /* <DEDUP_REMOVED lines=9> */
.L_x_63181:
        /* <DEDUP_REMOVED lines=12> */
.L_x_63190:
[----:B------:R-:W-:Y:S02]  /*17590*/  IMAD.MOV.U32 R7, RZ, RZ, R10 ;  /* 0x000000ffff077224 */ /* 0x000fe400078e000a */
.L_x_63191:
[----:B------:R-:W-:Y:S05]  /*175a0*/  BSYNC B2 ;  /* 0x0000000000027941 */ /* 0x000fea0003800000 */
.L_x_63189:
        /* <DEDUP_REMOVED lines=16> */
.L_x_63195:
[----:B------:R-:W-:Y:S05]  /*176b0*/  BSYNC B3 ;  /* 0x0000000000037941 */ /* 0x000fea0003800000 */
.L_x_63194:
        /* <DEDUP_REMOVED lines=44> */
.L_x_63193:
[----:B------:R-:W-:Y:S05]  /*17980*/  BSYNC B2 ;  /* 0x0000000000027941 */ /* 0x000fea0003800000 */
.L_x_63192:
        /* <DEDUP_REMOVED lines=11> */
.L_x_63196:
        /* <DEDUP_REMOVED lines=12> */
.L_x_63199:
[----:B------:R-:W-:Y:S02]  /*17b00*/  IMAD.MOV.U32 R7, RZ, RZ, R10 ;  /* 0x000000ffff077224 */ /* 0x000fe400078e000a */
.L_x_63200:
[----:B------:R-:W-:Y:S05]  /*17b10*/  BSYNC B2 ;  /* 0x0000000000027941 */ /* 0x000fea0003800000 */
.L_x_63198:
        /* <DEDUP_REMOVED lines=16> */
.L_x_63204:
[----:B------:R-:W-:Y:S05]  /*17c20*/  BSYNC B3 ;  /* 0x0000000000037941 */ /* 0x000fea0003800000 */
.L_x_63203:
        /* <DEDUP_REMOVED lines=44> */
.L_x_63202:
[----:B------:R-:W-:Y:S05]  /*17ef0*/  BSYNC B2 ;  /* 0x0000000000027941 */ /* 0x000fea0003800000 */
.L_x_63201:
        /* <DEDUP_REMOVED lines=9> */
.L_x_63197:
        /* <DEDUP_REMOVED lines=12> */
.L_x_63206:
[----:B------:R-:W-:Y:S02]  /*18050*/  IMAD.MOV.U32 R18, RZ, RZ, R10 ;  /* 0x000000ffff127224 */ /* 0x000fe400078e000a */
.L_x_63207:
[----:B------:R-:W-:Y:S05]  /*18060*/  BSYNC B2 ;  /* 0x0000000000027941 */ /* 0x000fea0003800000 */
.L_x_63205:
        /* <DEDUP_REMOVED lines=16> */
.L_x_63211:
[----:B------:R-:W-:Y:S05]  /*18170*/  BSYNC B3 ;  /* 0x0000000000037941 */ /* 0x000fea0003800000 */
.L_x_63210:
        /* <DEDUP_REMOVED lines=44> */
.L_x_63209:
[----:B------:R-:W-:Y:S05]  /*18440*/  BSYNC B2 ;  /* 0x0000000000027941 */ /* 0x000fea0003800000 */
.L_x_63208:
        /* <DEDUP_REMOVED lines=11> */
.L_x_63212:
        /* <DEDUP_REMOVED lines=12> */
.L_x_63215:
[----:B------:R-:W-:Y:S02]  /*185c0*/  IMAD.MOV.U32 R16, RZ, RZ, R10 ;  /* 0x000000ffff107224 */ /* 0x000fe400078e000a */
.L_x_63216:
[----:B------:R-:W-:Y:S05]  /*185d0*/  BSYNC B2 ;  /* 0x0000000000027941 */ /* 0x000fea0003800000 */
.L_x_63214:
        /* <DEDUP_REMOVED lines=16> */
.L_x_63220:
[----:B------:R-:W-:Y:S05]  /*186e0*/  BSYNC B3 ;  /* 0x0000000000037941 */ /* 0x000fea0003800000 */
.L_x_63219:
        /* <DEDUP_REMOVED lines=44> */
.L_x_63218:
[----:B------:R-:W-:Y:S05]  /*189b0*/  BSYNC B2 ;  /* 0x0000000000027941 */ /* 0x000fea0003800000 */
.L_x_63217:
        /* <DEDUP_REMOVED lines=8> */
.L_x_63213:
        /* <DEDUP_REMOVED lines=27> */
.L_x_63221:
[----:B------:R-:W-:Y:S02]  /*18bf0*/  IADD3 R11, R11, 0x20, RZ ;  /* 0x000000200b0b7810 */ /* 0x000fe40007ffe0ff */
.L_x_63156:
[----:B------:R-:W-:Y:S05]  /*18c00*/  BSYNC B1 ;  /* 0x0000000000017941 */ /* 0x000fea0003800000 */
.L_x_63155:
        /* <DEDUP_REMOVED lines=30> */
.L_x_63225:
[----:B------:R-:W-:Y:S02]  /*18df0*/  IMAD.MOV.U32 R18, RZ, RZ, R10 ;  /* 0x000000ffff127224 */ /* 0x000fe400078e000a */
.L_x_63226:
[----:B------:R-:W-:Y:S05]  /*18e00*/  BSYNC B2 ;  /* 0x0000000000027941 */ /* 0x000fea0003800000 */
.L_x_63224:
        /* <DEDUP_REMOVED lines=16> */
.L_x_63230:
[----:B------:R-:W-:Y:S05]  /*18f10*/  BSYNC B3 ;  /* 0x0000000000037941 */ /* 0x000fea0003800000 */
.L_x_63229:
        /* <DEDUP_REMOVED lines=44> */
.L_x_63228:
[----:B------:R-:W-:Y:S05]  /*191e0*/  BSYNC B2 ;  /* 0x0000000000027941 */ /* 0x000fea0003800000 */
.L_x_63227:
        /* <DEDUP_REMOVED lines=14> */
.L_x_63231:
        /* <DEDUP_REMOVED lines=12> */
.L_x_63234:
[----:B------:R-:W-:Y:S02]  /*19390*/  IMAD.MOV.U32 R7, RZ, RZ, R10 ;  /* 0x000000ffff077224 */ /* 0x000fe400078e000a */
.L_x_63235:
[----:B------:R-:W-:Y:S05]  /*193a0*/  BSYNC B2 ;  /* 0x0000000000027941 */ /* 0x000fea0003800000 */
.L_x_63233:
        /* <DEDUP_REMOVED lines=16> */
.L_x_63239:
[----:B------:R-:W-:Y:S05]  /*194b0*/  BSYNC B3 ;  /* 0x0000000000037941 */ /* 0x000fea0003800000 */
.L_x_63238:
        /* <DEDUP_REMOVED lines=43> */
.L_x_63237:
[----:B------:R-:W-:Y:S05]  /*19770*/  BSYNC B2 ;  /* 0x0000000000027941 */ /* 0x000fea0003800000 */
.L_x_63236:
        /* <DEDUP_REMOVED lines=9> */
.L_x_63232:
        /* <DEDUP_REMOVED lines=12> */
.L_x_63241:
[----:B------:R-:W-:Y:S02]  /*198d0*/  IMAD.MOV.U32 R18, RZ, RZ, R10 ;  /* 0x000000ffff127224 */ /* 0x000fe400078e000a */
.L_x_63242:
[----:B------:R-:W-:Y:S05]  /*198e0*/  BSYNC B2 ;  /* 0x0000000000027941 */ /* 0x000fea0003800000 */
.L_x_63240:
        /* <DEDUP_REMOVED lines=16> */
.L_x_63246:
[----:B------:R-:W-:Y:S05]  /*199f0*/  BSYNC B3 ;  /* 0x0000000000037941 */ /* 0x000fea0003800000 */
.L_x_63245:
        /* <DEDUP_REMOVED lines=44> */
.L_x_63244:
[----:B------:R-:W-:Y:S05]  /*19cc0*/  BSYNC B2 ;  /* 0x0000000000027941 */ /* 0x000fea0003800000 */
.L_x_63243:
        /* <DEDUP_REMOVED lines=11> */
.L_x_63247:
        /* <DEDUP_REMOVED lines=12> */
.L_x_63250:
[----:B------:R-:W-:Y:S02]  /*19e40*/  IMAD.MOV.U32 R14, RZ, RZ, R10 ;  /* 0x000000ffff0e7224 */ /* 0x000fe400078e000a */
.L_x_63251:
[----:B------:R-:W-:Y:S05]  /*19e50*/  BSYNC B2 ;  /* 0x0000000000027941 */ /* 0x000fea0003800000 */
.L_x_63249:
        /* <DEDUP_REMOVED lines=16> */
.L_x_63255:
[----:B------:R-:W-:Y:S05]  /*19f60*/  BSYNC B3 ;  /* 0x0000000000037941 */ /* 0x000fea0003800000 */
.L_x_63254:
        /* <DEDUP_REMOVED lines=44> */
.L_x_63253:
[----:B------:R-:W-:Y:S05]  /*1a230*/  BSYNC B2 ;  /* 0x0000000000027941 */ /* 0x000fea0003800000 */
.L_x_63252:
        /* <DEDUP_REMOVED lines=9> */
.L_x_63248:
        /* <DEDUP_REMOVED lines=12> */
.L_x_63257:
[----:B------:R-:W-:Y:S02]  /*1a390*/  IMAD.MOV.U32 R7, RZ, RZ, R10 ;  /* 0x000000ffff077224 */ /* 0x000fe400078e000a */
.L_x_63258:
[----:B------:R-:W-:Y:S05]  /*1a3a0*/  BSYNC B2 ;  /* 0x0000000000027941 */ /* 0x000fea0003800000 */
.L_x_63256:
        /* <DEDUP_REMOVED lines=16> */
.L_x_63262:
[----:B------:R-:W-:Y:S05]  /*1a4b0*/  BSYNC B3 ;  /* 0x0000000000037941 */ /* 0x000fea0003800000 */
.L_x_63261:
        /* <DEDUP_REMOVED lines=44> */
.L_x_63260:
[----:B------:R-:W-:Y:S05]  /*1a780*/  BSYNC B2 ;  /* 0x0000000000027941 */ /* 0x000fea0003800000 */
.L_x_63259:
        /* <DEDUP_REMOVED lines=11> */
.L_x_63263:
        /* <DEDUP_REMOVED lines=12> */
.L_x_63266:
[----:B------:R-:W-:Y:S02]  /*1a900*/  IMAD.MOV.U32 R7, RZ, RZ, R10 ;  /* 0x000000ffff077224 */ /* 0x000fe400078e000a */
.L_x_63267:
[----:B------:R-:W-:Y:S05]  /*1a910*/  BSYNC B2 ;  /* 0x0000000000027941 */ /* 0x000fea0003800000 */
.L_x_63265:
        /* <DEDUP_REMOVED lines=16> */
.L_x_63271:
[----:B------:R-:W-:Y:S05]  /*1aa20*/  BSYNC B3 ;  /* 0x0000000000037941 */ /* 0x000fea0003800000 */
.L_x_63270:
        /* <DEDUP_REMOVED lines=44> */
.L_x_63269:
[----:B------:R-:W-:Y:S05]  /*1acf0*/  BSYNC B2 ;  /* 0x0000000000027941 */ /* 0x000fea0003800000 */
.L_x_63268:
        /* <DEDUP_REMOVED lines=9> */
.L_x_63264:
        /* <DEDUP_REMOVED lines=12> */
.L_x_63273:
[----:B------:R-:W-:Y:S02]  /*1ae50*/  IMAD.MOV.U32 R18, RZ, RZ, R10 ;  /* 0x000000ffff127224 */ /* 0x000fe400078e000a */
.L_x_63274:
[----:B------:R-:W-:Y:S05]  /*1ae60*/  BSYNC B2 ;  /* 0x0000000000027941 */ /* 0x000fea0003800000 */
.L_x_63272:
        /* <DEDUP_REMOVED lines=16> */
.L_x_63278:
[----:B------:R-:W-:Y:S05]  /*1af70*/  BSYNC B3 ;  /* 0x0000000000037941 */ /* 0x000fea0003800000 */
.L_x_63277:
        /* <DEDUP_REMOVED lines=44> */
.L_x_63276:
[----:B------:R-:W-:Y:S05]  /*1b240*/  BSYNC B2 ;  /* 0x0000000000027941 */ /* 0x000fea0003800000 */
.L_x_63275:
        /* <DEDUP_REMOVED lines=11> */
.L_x_63279:
        /* <DEDUP_REMOVED lines=12> */
.L_x_63282:
[----:B------:R-:W-:Y:S02]  /*1b3c0*/  IMAD.MOV.U32 R16, RZ, RZ, R10 ;  /* 0x000000ffff107224 */ /* 0x000fe400078e000a */
.L_x_63283:
[----:B------:R-:W-:Y:S05]  /*1b3d0*/  BSYNC B2 ;  /* 0x0000000000027941 */ /* 0x000fea0003800000 */
.L_x_63281:
        /* <DEDUP_REMOVED lines=16> */
.L_x_63287:
[----:B------:R-:W-:Y:S05]  /*1b4e0*/  BSYNC B3 ;  /* 0x0000000000037941 */ /* 0x000fea0003800000 */
.L_x_63286:
        /* <DEDUP_REMOVED lines=44> */
.L_x_63285:
[----:B------:R-:W-:Y:S05]  /*1b7b0*/  BSYNC B2 ;  /* 0x0000000000027941 */ /* 0x000fea0003800000 */
.L_x_63284:
        /* <DEDUP_REMOVED lines=8> */
.L_x_63280:
        /* <DEDUP_REMOVED lines=27> */
.L_x_63288:
[----:B------:R-:W-:Y:S02]  /*1b9f0*/  IADD3 R11, R11, 0x20, RZ ;  /* 0x000000200b0b7810 */ /* 0x000fe40007ffe0ff */
.L_x_63223:
[----:B------:R-:W-:Y:S05]  /*1ba00*/  BSYNC B1 ;  /* 0x0000000000017941 */ /* 0x000fea0003800000 */
.L_x_63222:
        /* <DEDUP_REMOVED lines=30> */
.L_x_63292:
[----:B------:R-:W-:Y:S02]  /*1bbf0*/  IMAD.MOV.U32 R18, RZ, RZ, R10 ;  /* 0x000000ffff127224 */ /* 0x000fe400078e000a */
.L_x_63293:
[----:B------:R-:W-:Y:S05]  /*1bc00*/  BSYNC B2 ;  /* 0x0000000000027941 */ /* 0x000fea0003800000 */
.L_x_63291:
        /* <DEDUP_REMOVED lines=16> */
.L_x_63297:
[----:B------:R-:W-:Y:S05]  /*1bd10*/  BSYNC B3 ;  /* 0x0000000000037941 */ /* 0x000fea0003800000 */
.L_x_63296:
        /* <DEDUP_REMOVED lines=44> */
.L_x_63295:
[----:B------:R-:W-:Y:S05]  /*1bfe0*/  BSYNC B2 ;  /* 0x0000000000027941 */ /* 0x000fea0003800000 */
.L_x_63294:
        /* <DEDUP_REMOVED lines=14> */
.L_x_63298:
        /* <DEDUP_REMOVED lines=12> */
.L_x_63301:
[----:B------:R-:W-:Y:S02]  /*1c190*/  IMAD.MOV.U32 R7, RZ, RZ, R10 ;  /* 0x000000ffff077224 */ /* 0x000fe400078e000a */
.L_x_63302:
[----:B------:R-:W-:Y:S05]  /*1c1a0*/  BSYNC B2 ;  /* 0x0000000000027941 */ /* 0x000fea0003800000 */
.L_x_63300:
        /* <DEDUP_REMOVED lines=16> */
.L_x_63306:
[----:B------:R-:W-:Y:S05]  /*1c2b0*/  BSYNC B3 ;  /* 0x0000000000037941 */ /* 0x000fea0003800000 */
.L_x_63305:
        /* <DEDUP_REMOVED lines=43> */
.L_x_63304:
[----:B------:R-:W-:Y:S05]  /*1c570*/  BSYNC B2 ;  /* 0x0000000000027941 */ /* 0x000fea0003800000 */
.L_x_63303:
        /* <DEDUP_REMOVED lines=9> */
.L_x_63299:
        /* <DEDUP_REMOVED lines=12> */
.L_x_63308:
[----:B------:R-:W-:Y:S02]  /*1c6d0*/  IMAD.MOV.U32 R18, RZ, RZ, R10 ;  /* 0x000000ffff127224 */ /* 0x000fe400078e000a */
.L_x_63309:
[----:B------:R-:W-:Y:S05]  /*1c6e0*/  BSYNC B2 ;  /* 0x0000000000027941 */ /* 0x000fea0003800000 */
.L_x_63307:
        /* <DEDUP_REMOVED lines=16> */
.L_x_63313:
[----:B------:R-:W-:Y:S05]  /*1c7f0*/  BSYNC B3 ;  /* 0x0000000000037941 */ /* 0x000fea0003800000 */
.L_x_63312:
        /* <DEDUP_REMOVED lines=44> */
.L_x_63311:
[----:B------:R-:W-:Y:S05]  /*1cac0*/  BSYNC B2 ;  /* 0x0000000000027941 */ /* 0x000fea0003800000 */
.L_x_63310:
        /* <DEDUP_REMOVED lines=11> */
.L_x_63314:
        /* <DEDUP_REMOVED lines=12> */
.L_x_63317:
[----:B------:R-:W-:Y:S02]  /*1cc40*/  IMAD.MOV.U32 R14, RZ, RZ, R10 ;  /* 0x000000ffff0e7224 */ /* 0x000fe400078e000a */
.L_x_63318:
[----:B------:R-:W-:Y:S05]  /*1cc50*/  BSYNC B2 ;  /* 0x0000000000027941 */ /* 0x000fea0003800000 */
.L_x_63316:
        /* <DEDUP_REMOVED lines=16> */
.L_x_63322:
[----:B------:R-:W-:Y:S05]  /*1cd60*/  BSYNC B3 ;  /* 0x0000000000037941 */ /* 0x000fea0003800000 */
.L_x_63321:
        /* <DEDUP_REMOVED lines=44> */
.L_x_63320:
[----:B------:R-:W-:Y:S05]  /*1d030*/  BSYNC B2 ;  /* 0x0000000000027941 */ /* 0x000fea0003800000 */
.L_x_63319:
        /* <DEDUP_REMOVED lines=9> */
.L_x_63315:
        /* <DEDUP_REMOVED lines=12> */
.L_x_63324:
[----:B------:R-:W-:Y:S02]  /*1d190*/  MOV R7, R10 ;  /* 0x0000000a00077202 */ /* 0x000fe40000000f00 */
.L_x_63325:
[----:B------:R-:W-:Y:S05]  /*1d1a0*/  BSYNC B2 ;  /* 0x0000000000027941 */ /* 0x000fea0003800000 */
.L_x_63323:
        /* <DEDUP_REMOVED lines=16> */
.L_x_63329:
[----:B------:R-:W-:Y:S05]  /*1d2b0*/  BSYNC B3 ;  /* 0x0000000000037941 */ /* 0x000fea0003800000 */
.L_x_63328:
        /* <DEDUP_REMOVED lines=44> */
.L_x_63327:
[----:B------:R-:W-:Y:S05]  /*1d580*/  BSYNC B2 ;  /* 0x0000000000027941 */ /* 0x000fea0003800000 */
.L_x_63326:
        /* <DEDUP_REMOVED lines=11> */
.L_x_63330:
        /* <DEDUP_REMOVED lines=12> */
.L_x_63333:
[----:B------:R-:W-:Y:S02]  /*1d700*/  IMAD.MOV.U32 R7, RZ, RZ, R10 ;  /* 0x000000ffff077224 */ /* 0x000fe400078e000a */
.L_x_63334:
[----:B------:R-:W-:Y:S05]  /*1d710*/  BSYNC B2 ;  /* 0x0000000000027941 */ /* 0x000fea0003800000 */
.L_x_63332:
        /* <DEDUP_REMOVED lines=16> */
.L_x_63338:
[----:B------:R-:W-:Y:S05]  /*1d820*/  BSYNC B3 ;  /* 0x0000000000037941 */ /* 0x000fea0003800000 */
.L_x_63337:
        /* <DEDUP_REMOVED lines=44> */
.L_x_63336:
[----:B------:R-:W-:Y:S05]  /*1daf0*/  BSYNC B2 ;  /* 0x0000000000027941 */ /* 0x000fea0003800000 */
.L_x_63335:
        /* <DEDUP_REMOVED lines=9> */
.L_x_63331:
        /* <DEDUP_REMOVED lines=12> */
.L_x_63340:
[----:B------:R-:W-:Y:S02]  /*1dc50*/  IMAD.MOV.U32 R18, RZ, RZ, R10 ;  /* 0x000000ffff127224 */ /* 0x000fe400078e000a */
.L_x_63341:
[----:B------:R-:W-:Y:S05]  /*1dc60*/  BSYNC B2 ;  /* 0x0000000000027941 */ /* 0x000fea0003800000 */
.L_x_63339:
        /* <DEDUP_REMOVED lines=16> */
.L_x_63345:
[----:B------:R-:W-:Y:S05]  /*1dd70*/  BSYNC B3 ;  /* 0x0000000000037941 */ /* 0x000fea0003800000 */
.L_x_63344:
        /* <DEDUP_REMOVED lines=44> */
.L_x_63343:
[----:B------:R-:W-:Y:S05]  /*1e040*/  BSYNC B2 ;  /* 0x0000000000027941 */ /* 0x000fea0003800000 */
.L_x_63342:
        /* <DEDUP_REMOVED lines=11> */
.L_x_63346:
        /* <DEDUP_REMOVED lines=12> */
.L_x_63349:
[----:B------:R-:W-:Y:S02]  /*1e1c0*/  IMAD.MOV.U32 R16, RZ, RZ, R10 ;  /* 0x000000ffff107224 */ /* 0x000fe400078e000a */
.L_x_63350:
[----:B------:R-:W-:Y:S05]  /*1e1d0*/  BSYNC B2 ;  /* 0x0000000000027941 */ /* 0x000fea0003800000 */
.L_x_63348:
        /* <DEDUP_REMOVED lines=16> */
.L_x_63354:
[----:B------:R-:W-:Y:S05]  /*1e2e0*/  BSYNC B3 ;  /* 0x0000000000037941 */ /* 0x000fea0003800000 */
.L_x_63353:
        /* <DEDUP_REMOVED lines=44> */
.L_x_63352:
[----:B------:R-:W-:Y:S05]  /*1e5b0*/  BSYNC B2 ;  /* 0x0000000000027941 */ /* 0x000fea0003800000 */
.L_x_63351:
        /* <DEDUP_REMOVED lines=8> */
.L_x_63347:
        /* <DEDUP_REMOVED lines=27> */
.L_x_63355:
[----:B------:R-:W-:Y:S02]  /*1e7f0*/  IADD3 R11, R11, 0x20, RZ ;  /* 0x000000200b0b7810 */ /* 0x000fe40007ffe0ff */
.L_x_63290:
[----:B------:R-:W-:Y:S05]  /*1e800*/  BSYNC B1 ;  /* 0x0000000000017941 */ /* 0x000fea0003800000 */
.L_x_63289:
        /* <DEDUP_REMOVED lines=30> */
.L_x_63359:
[----:B------:R-:W-:Y:S02]  /*1e9f0*/  IMAD.MOV.U32 R18, RZ, RZ, R10 ;  /* 0x000000ffff127224 */ /* 0x000fe400078e000a */
.L_x_63360:
[----:B------:R-:W-:Y:S05]  /*1ea00*/  BSYNC B2 ;  /* 0x0000000000027941 */ /* 0x000fea0003800000 */
.L_x_63358:
        /* <DEDUP_REMOVED lines=16> */
.L_x_63364:
[----:B------:R-:W-:Y:S05]  /*1eb10*/  BSYNC B3 ;  /* 0x0000000000037941 */ /* 0x000fea0003800000 */
.L_x_63363:
        /* <DEDUP_REMOVED lines=44> */
.L_x_63362:
[----:B------:R-:W-:Y:S05]  /*1ede0*/  BSYNC B2 ;  /* 0x0000000000027941 */ /* 0x000fea0003800000 */
.L_x_63361:
        /* <DEDUP_REMOVED lines=14> */
.L_x_63365:
        /* <DEDUP_REMOVED lines=12> */
.L_x_63368:
[----:B------:R-:W-:Y:S02]  /*1ef90*/  MOV R7, R10 ;  /* 0x0000000a00077202 */ /* 0x000fe40000000f00 */
.L_x_63369:
[----:B------:R-:W-:Y:S05]  /*1efa0*/  BSYNC B2 ;  /* 0x0000000000027941 */ /* 0x000fea0003800000 */
.L_x_63367:
        /* <DEDUP_REMOVED lines=16> */
.L_x_63373:
[----:B------:R-:W-:Y:S05]  /*1f0b0*/  BSYNC B3 ;  /* 0x0000000000037941 */ /* 0x000fea0003800000 */
.L_x_63372:
        /* <DEDUP_REMOVED lines=43> */
.L_x_63371:
[----:B------:R-:W-:Y:S05]  /*1f370*/  BSYNC B2 ;  /* 0x0000000000027941 */ /* 0x000fea0003800000 */
.L_x_63370:
        /* <DEDUP_REMOVED lines=9> */
.L_x_63366:
        /* <DEDUP_REMOVED lines=12> */
.L_x_63375:
[----:B------:R-:W-:Y:S02]  /*1f4d0*/  IMAD.MOV.U32 R18, RZ, RZ, R10 ;  /* 0x000000ffff127224 */ /* 0x000fe400078e000a */
.L_x_63376:
[----:B------:R-:W-:Y:S05]  /*1f4e0*/  BSYNC B2 ;  /* 0x0000000000027941 */ /* 0x000fea0003800000 */
.L_x_63374:
        /* <DEDUP_REMOVED lines=16> */
.L_x_63380:
[----:B------:R-:W-:Y:S05]  /*1f5f0*/  BSYNC B3 ;  /* 0x0000000000037941 */ /* 0x000fea0003800000 */
.L_x_63379:
        /* <DEDUP_REMOVED lines=44> */
.L_x_63378:
[----:B------:R-:W-:Y:S05]  /*1f8c0*/  BSYNC B2 ;  /* 0x0000000000027941 */ /* 0x000fea0003800000 */
.L_x_63377:
        /* <DEDUP_REMOVED lines=11> */
.L_x_63381:
        /* <DEDUP_REMOVED lines=12> */
.L_x_63384:
[----:B------:R-:W-:Y:S02]  /*1fa40*/  IMAD.MOV.U32 R14, RZ, RZ, R10 ;  /* 0x000000ffff0e7224 */ /* 0x000fe400078e000a */
.L_x_63385:
[----:B------:R-:W-:Y:S05]  /*1fa50*/  BSYNC B2 ;  /* 0x0000000000027941 */ /* 0x000fea0003800000 */
.L_x_63383:
        /* <DEDUP_REMOVED lines=16> */
.L_x_63389:
[----:B------:R-:W-:Y:S05]  /*1fb60*/  BSYNC B3 ;  /* 0x0000000000037941 */ /* 0x000fea0003800000 */
.L_x_63388:
        /* <DEDUP_REMOVED lines=44> */
.L_x_63387:
[----:B------:R-:W-:Y:S05]  /*1fe30*/  BSYNC B2 ;  /* 0x0000000000027941 */ /* 0x000fea0003800000 */
.L_x_63386:
        /* <DEDUP_REMOVED lines=9> */
.L_x_63382:
        /* <DEDUP_REMOVED lines=12> */
.L_x_63391:
[----:B------:R-:W-:Y:S02]  /*1ff90*/  IMAD.MOV.U32 R7, RZ, RZ, R10 ;  /* 0x000000ffff077224 */ /* 0x000fe400078e000a */
.L_x_63392:
[----:B------:R-:W-:Y:S05]  /*1ffa0*/  BSYNC B2 ;  /* 0x0000000000027941 */ /* 0x000fea0003800000 */
.L_x_63390:
        /* <DEDUP_REMOVED lines=16> */
.L_x_63396:
[----:B------:R-:W-:Y:S05]  /*200b0*/  BSYNC B3 ;  /* 0x0000000000037941 */ /* 0x000fea0003800000 */
.L_x_63395:
        /* <DEDUP_REMOVED lines=44> */
.L_x_63394:
[----:B------:R-:W-:Y:S05]  /*20380*/  BSYNC B2 ;  /* 0x0000000000027941 */ /* 0x000fea0003800000 */
.L_x_63393:
        /* <DEDUP_REMOVED lines=11> */
.L_x_63397:
        /* <DEDUP_REMOVED lines=12> */
.L_x_63400:
[----:B------:R-:W-:Y:S02]  /*20500*/  IMAD.MOV.U32 R7, RZ, RZ, R10 ;  /* 0x000000ffff077224 */ /* 0x000fe400078e000a */
.L_x_63401:
[----:B------:R-:W-:Y:S05]  /*20510*/  BSYNC B2 ;  /* 0x0000000000027941 */ /* 0x000fea0003800000 */
.L_x_63399:
        /* <DEDUP_REMOVED lines=16> */
.L_x_63405:
[----:B------:R-:W-:Y:S05]  /*20620*/  BSYNC B3 ;  /* 0x0000000000037941 */ /* 0x000fea0003800000 */
.L_x_63404:
        /* <DEDUP_REMOVED lines=44> */
.L_x_63403:
[----:B------:R-:W-:Y:S05]  /*208f0*/  BSYNC B2 ;  /* 0x0000000000027941 */ /* 0x000fea0003800000 */
.L_x_63402:
        /* <DEDUP_REMOVED lines=9> */
.L_x_63398:
        /* <DEDUP_REMOVED lines=12> */
.L_x_63407:
[----:B------:R-:W-:Y:S02]  /*20a50*/  IMAD.MOV.U32 R18, RZ, RZ, R10 ;  /* 0x000000ffff127224 */ /* 0x000fe400078e000a */
.L_x_63408:
[----:B------:R-:W-:Y:S05]  /*20a60*/  BSYNC B2 ;  /* 0x0000000000027941 */ /* 0x000fea0003800000 */
.L_x_63406:
        /* <DEDUP_REMOVED lines=16> */
.L_x_63412:
[----:B------:R-:W-:Y:S05]  /*20b70*/  BSYNC B3 ;  /* 0x0000000000037941 */ /* 0x000fea0003800000 */
.L_x_63411:
        /* <DEDUP_REMOVED lines=44> */
.L_x_63410:
[----:B------:R-:W-:Y:S05]  /*20e40*/  BSYNC B2 ;  /* 0x0000000000027941 */ /* 0x000fea0003800000 */
.L_x_63409:
        /* <DEDUP_REMOVED lines=11> */
.L_x_63413:
        /* <DEDUP_REMOVED lines=12> */
.L_x_63416:
[----:B------:R-:W-:Y:S02]  /*20fc0*/  IMAD.MOV.U32 R16, RZ, RZ, R10 ;  /* 0x000000ffff107224 */ /* 0x000fe400078e000a */
.L_x_63417:
[----:B------:R-:W-:Y:S05]  /*20fd0*/  BSYNC B2 ;  /* 0x0000000000027941 */ /* 0x000fea0003800000 */
.L_x_63415:
        /* <DEDUP_REMOVED lines=16> */
.L_x_63421:
[----:B------:R-:W-:Y:S05]  /*210e0*/  BSYNC B3 ;  /* 0x0000000000037941 */ /* 0x000fea0003800000 */
.L_x_63420:
        /* <DEDUP_REMOVED lines=44> */
.L_x_63419:
[----:B------:R-:W-:Y:S05]  /*213b0*/  BSYNC B2 ;  /* 0x0000000000027941 */ /* 0x000fea0003800000 */
.L_x_63418:
        /* <DEDUP_REMOVED lines=8> */
.L_x_63414:
        /* <DEDUP_REMOVED lines=27> */
.L_x_63422:
[----:B------:R-:W-:Y:S02]  /*215f0*/  IADD3 R11, R11, 0x20, RZ ;  /* 0x000000200b0b7810 */ /* 0x000fe40007ffe0ff */
.L_x_63357:
[----:B------:R-:W-:Y:S05]  /*21600*/  BSYNC B1 ;  /* 0x0000000000017941 */ /* 0x000fea0003800000 */
.L_x_63356:
        /* <DEDUP_REMOVED lines=30> */
.L_x_63426:
[----:B------:R-:W-:Y:S02]  /*217f0*/  IMAD.MOV.U32 R18, RZ, RZ, R10 ;  /* 0x000000ffff127224 */ /* 0x000fe400078e000a */
.L_x_63427:
[----:B------:R-:W-:Y:S05]  /*21800*/  BSYNC B2 ;  /* 0x0000000000027941 */ /* 0x000fea0003800000 */
.L_x_63425:
        /* <DEDUP_REMOVED lines=16> */
.L_x_63431:
[----:B------:R-:W-:Y:S05]  /*21910*/  BSYNC B3 ;  /* 0x0000000000037941 */ /* 0x000fea0003800000 */
.L_x_63430:
        /* <DEDUP_REMOVED lines=44> */
.L_x_63429:
[----:B------:R-:W-:Y:S05]  /*21be0*/  BSYNC B2 ;  /* 0x0000000000027941 */ /* 0x000fea0003800000 */
.L_x_63428:
        /* <DEDUP_REMOVED lines=14> */
.L_x_63432:
        /* <DEDUP_REMOVED lines=12> */
.L_x_63435:
[----:B------:R-:W-:Y:S02]  /*21d90*/  IMAD.MOV.U32 R7, RZ, RZ, R10 ;  /* 0x000000ffff077224 */ /* 0x000fe400078e000a */
.L_x_63436:
[----:B------:R-:W-:Y:S05]  /*21da0*/  BSYNC B2 ;  /* 0x0000000000027941 */ /* 0x000fea0003800000 */
.L_x_63434:
        /* <DEDUP_REMOVED lines=16> */
.L_x_63440:
[----:B------:R-:W-:Y:S05]  /*21eb0*/  BSYNC B3 ;  /* 0x0000000000037941 */ /* 0x000fea0003800000 */
.L_x_63439:
        /* <DEDUP_REMOVED lines=43> */
.L_x_63438:
[----:B------:R-:W-:Y:S05]  /*22170*/  BSYNC B2 ;  /* 0x0000000000027941 */ /* 0x000fea0003800000 */
.L_x_63437:
        /* <DEDUP_REMOVED lines=9> */
.L_x_63433:
        /* <DEDUP_REMOVED lines=12> */
.L_x_63442:
[----:B------:R-:W-:Y:S02]  /*222d0*/  IMAD.MOV.U32 R18, RZ, RZ, R10 ;  /* 0x000000ffff127224 */ /* 0x000fe400078e000a */
.L_x_63443:
[----:B------:R-:W-:Y:S05]  /*222e0*/  BSYNC B2 ;  /* 0x0000000000027941 */ /* 0x000fea0003800000 */
.L_x_63441:
        /* <DEDUP_REMOVED lines=16> */
.L_x_63447:
[----:B------:R-:W-:Y:S05]  /*223f0*/  BSYNC B3 ;  /* 0x0000000000037941 */ /* 0x000fea0003800000 */
.L_x_63446:
        /* <DEDUP_REMOVED lines=44> */
.L_x_63445:
[----:B------:R-:W-:Y:S05]  /*226c0*/  BSYNC B2 ;  /* 0x0000000000027941 */ /* 0x000fea0003800000 */
.L_x_63444:
        /* <DEDUP_REMOVED lines=11> */
.L_x_63448:
        /* <DEDUP_REMOVED lines=12> */
.L_x_63451:
[----:B------:R-:W-:Y:S02]  /*22840*/  IMAD.MOV.U32 R14, RZ, RZ, R10 ;  /* 0x000000ffff0e7224 */ /* 0x000fe400078e000a */
.L_x_63452:
[----:B------:R-:W-:Y:S05]  /*22850*/  BSYNC B2 ;  /* 0x0000000000027941 */ /* 0x000fea0003800000 */
.L_x_63450:
        /* <DEDUP_REMOVED lines=16> */
.L_x_63456:
[----:B------:R-:W-:Y:S05]  /*22960*/  BSYNC B3 ;  /* 0x0000000000037941 */ /* 0x000fea0003800000 */
.L_x_63455:
        /* <DEDUP_REMOVED lines=44> */
.L_x_63454:
[----:B------:R-:W-:Y:S05]  /*22c30*/  BSYNC B2 ;  /* 0x0000000000027941 */ /* 0x000fea0003800000 */
.L_x_63453:
        /* <DEDUP_REMOVED lines=9> */
.L_x_63449:
        /* <DEDUP_REMOVED lines=12> */
.L_x_63458:
[----:B------:R-:W-:Y:S02]  /*22d90*/  IMAD.MOV.U32 R7, RZ, RZ, R10 ;  /* 0x000000ffff077224 */ /* 0x000fe400078e000a */
.L_x_63459:
[----:B------:R-:W-:Y:S05]  /*22da0*/  BSYNC B2 ;  /* 0x0000000000027941 */ /* 0x000fea0003800000 */
.L_x_63457:
        /* <DEDUP_REMOVED lines=16> */
.L_x_63463:
[----:B------:R-:W-:Y:S05]  /*22eb0*/  BSYNC B3 ;  /* 0x0000000000037941 */ /* 0x000fea0003800000 */
.L_x_63462:
        /* <DEDUP_REMOVED lines=44> */
.L_x_63461:
[----:B------:R-:W-:Y:S05]  /*23180*/  BSYNC B2 ;  /* 0x0000000000027941 */ /* 0x000fea0003800000 */
.L_x_63460:
        /* <DEDUP_REMOVED lines=11> */
.L_x_63464:
        /* <DEDUP_REMOVED lines=12> */
.L_x_63467:
[----:B------:R-:W-:Y:S02]  /*23300*/  IMAD.MOV.U32 R7, RZ, RZ, R10 ;  /* 0x000000ffff077224 */ /* 0x000fe400078e000a */
.L_x_63468:
[----:B------:R-:W-:Y:S05]  /*23310*/  BSYNC B2 ;  /* 0x0000000000027941 */ /* 0x000fea0003800000 */
.L_x_63466:
        /* <DEDUP_REMOVED lines=16> */
.L_x_63472:
[----:B------:R-:W-:Y:S05]  /*23420*/  BSYNC B3 ;  /* 0x0000000000037941 */ /* 0x000fea0003800000 */
.L_x_63471:
        /* <DEDUP_REMOVED lines=44> */
.L_x_63470:
[----:B------:R-:W-:Y:S05]  /*236f0*/  BSYNC B2 ;  /* 0x0000000000027941 */ /* 0x000fea0003800000 */
.L_x_63469:
        /* <DEDUP_REMOVED lines=9> */
.L_x_63465:
        /* <DEDUP_REMOVED lines=12> */
.L_x_63474:
[----:B------:R-:W-:Y:S02]  /*23850*/  IMAD.MOV.U32 R18, RZ, RZ, R10 ;  /* 0x000000ffff127224 */ /* 0x000fe400078e000a */
.L_x_63475:
[----:B------:R-:W-:Y:S05]  /*23860*/  BSYNC B2 ;  /* 0x0000000000027941 */ /* 0x000fea0003800000 */
.L_x_63473:
        /* <DEDUP_REMOVED lines=16> */
.L_x_63479:
[----:B------:R-:W-:Y:S05]  /*23970*/  BSYNC B3 ;  /* 0x0000000000037941 */ /* 0x000fea0003800000 */
.L_x_63478:
        /* <DEDUP_REMOVED lines=44> */
.L_x_63477:
[----:B------:R-:W-:Y:S05]  /*23c40*/  BSYNC B2 ;  /* 0x0000000000027941 */ /* 0x000fea0003800000 */
.L_x_63476:
        /* <DEDUP_REMOVED lines=11> */
.L_x_63480:
        /* <DEDUP_REMOVED lines=12> */
.L_x_63483:
[----:B------:R-:W-:Y:S02]  /*23dc0*/  IMAD.MOV.U32 R16, RZ, RZ, R10 ;  /* 0x000000ffff107224 */ /* 0x000fe400078e000a */
.L_x_63484:
[----:B------:R-:W-:Y:S05]  /*23dd0*/  BSYNC B2 ;  /* 0x0000000000027941 */ /* 0x000fea0003800000 */
.L_x_63482:
        /* <DEDUP_REMOVED lines=16> */
.L_x_63488:
[----:B------:R-:W-:Y:S05]  /*23ee0*/  BSYNC B3 ;  /* 0x0000000000037941 */ /* 0x000fea0003800000 */
.L_x_63487:
        /* <DEDUP_REMOVED lines=44> */
.L_x_63486:
[----:B------:R-:W-:Y:S05]  /*241b0*/  BSYNC B2 ;  /* 0x0000000000027941 */ /* 0x000fea0003800000 */
.L_x_63485:
        /* <DEDUP_REMOVED lines=8> */
.L_x_63481:
        /* <DEDUP_REMOVED lines=27> */
.L_x_63489:
[----:B------:R-:W-:Y:S02]  /*243f0*/  IADD3 R11, R11, 0x20, RZ ;  /* 0x000000200b0b7810 */ /* 0x000fe40007ffe0ff */
.L_x_63424:
[----:B------:R-:W-:Y:S05]  /*24400*/  BSYNC B1 ;  /* 0x0000000000017941 */ /* 0x000fea0003800000 */
.L_x_63423:
        /* <DEDUP_REMOVED lines=30> */
.L_x_63493:
[----:B------:R-:W-:Y:S02]  /*245f0*/  IMAD.MOV.U32 R18, RZ, RZ, R10 ;  /* 0x000000ffff127224 */ /* 0x000fe400078e000a */
.L_x_63494:
[----:B------:R-:W-:Y:S05]  /*24600*/  BSYNC B2 ;  /* 0x0000000000027941 */ /* 0x000fea0003800000 */
.L_x_63492:
        /* <DEDUP_REMOVED lines=16> */
.L_x_63498:
[----:B------:R-:W-:Y:S05]  /*24710*/  BSYNC B3 ;  /* 0x0000000000037941 */ /* 0x000fea0003800000 */
.L_x_63497:
        /* <DEDUP_REMOVED lines=44> */
.L_x_63496:
[----:B------:R-:W-:Y:S05]  /*249e0*/  BSYNC B2 ;  /* 0x0000000000027941 */ /* 0x000fea0003800000 */
.L_x_63495:
[----:B------:R0:W1:Y:S01]  /*249f0*/  I2F.U32 R7, R18 ;  /* 0x0000001200077306 */ /* 0x0000620000201000 */
[----:B------:R-:W-:Y:S02]  /*24a00*/  ISETP.NE.U32.AND P1, PT, RZ, c[0x0][0x178], PT ;  /* 0x00005e00ff007a0c */ /* 0x000fe40003f25070 */
[----:B------:R-:W-:Y:S02]  /*24a10*/  MOV R235, 0x2f800000 ;  /* 0x2f80000000eb7802 */ /* 0x000fe40000000f00 */
        /* <DEDUP_REMOVED lines=11> */
.L_x_63499:
        /* <DEDUP_REMOVED lines=12> */
.L_x_63502:
[----:B------:R-:W-:Y:S02]  /*24b90*/  IMAD.MOV.U32 R7, RZ, RZ, R10 ;  /* 0x000000ffff077224 */ /* 0x000fe400078e000a */
.L_x_63503:
[----:B------:R-:W-:Y:S05]  /*24ba0*/  BSYNC B2 ;  /* 0x0000000000027941 */ /* 0x000fea0003800000 */
.L_x_63501:
        /* <DEDUP_REMOVED lines=16> */
.L_x_63507:
[----:B------:R-:W-:Y:S05]  /*24cb0*/  BSYNC B3 ;  /* 0x0000000000037941 */ /* 0x000fea0003800000 */
.L_x_63506:
        /* <DEDUP_REMOVED lines=43> */
.L_x_63505:
[----:B------:R-:W-:Y:S05]  /*24f70*/  BSYNC B2 ;  /* 0x0000000000027941 */ /* 0x000fea0003800000 */
.L_x_63504:
        /* <DEDUP_REMOVED lines=9> */
.L_x_63500:
        /* <DEDUP_REMOVED lines=12> */
.L_x_63509:
[----:B------:R-:W-:Y:S02]  /*250d0*/  MOV R18, R10 ;  /* 0x0000000a00127202 */ /* 0x000fe40000000f00 */
.L_x_63510:
[----:B------:R-:W-:Y:S05]  /*250e0*/  BSYNC B2 ;  /* 0x0000000000027941 */ /* 0x000fea0003800000 */
.L_x_63508:
        /* <DEDUP_REMOVED lines=16> */
.L_x_63514:
[----:B------:R-:W-:Y:S05]  /*251f0*/  BSYNC B3 ;  /* 0x0000000000037941 */ /* 0x000fea0003800000 */
.L_x_63513:
        /* <DEDUP_REMOVED lines=44> */
.L_x_63512:
[----:B------:R-:W-:Y:S05]  /*254c0*/  BSYNC B2 ;  /* 0x0000000000027941 */ /* 0x000fea0003800000 */
.L_x_63511:
        /* <DEDUP_REMOVED lines=11> */
.L_x_63515:
        /* <DEDUP_REMOVED lines=12> */
.L_x_63518:
[----:B------:R-:W-:Y:S02]  /*25640*/  IMAD.MOV.U32 R14, RZ, RZ, R10 ;  /* 0x000000ffff0e7224 */ /* 0x000fe400078e000a */
.L_x_63519:
[----:B------:R-:W-:Y:S05]  /*25650*/  BSYNC B2 ;  /* 0x0000000000027941 */ /* 0x000fea0003800000 */
.L_x_63517:
        /* <DEDUP_REMOVED lines=16> */
.L_x_63523:
[----:B------:R-:W-:Y:S05]  /*25760*/  BSYNC B3 ;  /* 0x0000000000037941 */ /* 0x000fea0003800000 */
.L_x_63522:
        /* <DEDUP_REMOVED lines=44> */
.L_x_63521:
[----:B------:R-:W-:Y:S05]  /*25a30*/  BSYNC B2 ;  /* 0x0000000000027941 */ /* 0x000fea0003800000 */
.L_x_63520:
        /* <DEDUP_REMOVED lines=9> */
.L_x_63516:
        /* <DEDUP_REMOVED lines=12> */
.L_x_63525:
[----:B------:R-:W-:Y:S02]  /*25b90*/  IMAD.MOV.U32 R7, RZ, RZ, R10 ;  /* 0x000000ffff077224 */ /* 0x000fe400078e000a */
.L_x_63526:
[----:B------:R-:W-:Y:S05]  /*25ba0*/  BSYNC B2 ;  /* 0x0000000000027941 */ /* 0x000fea0003800000 */
.L_x_63524:
        /* <DEDUP_REMOVED lines=16> */
.L_x_63530:
[----:B------:R-:W-:Y:S05]  /*25cb0*/  BSYNC B3 ;  /* 0x0000000000037941 */ /* 0x000fea0003800000 */
.L_x_63529:
        /* <DEDUP_REMOVED lines=44> */
.L_x_63528:
[----:B------:R-:W-:Y:S05]  /*25f80*/  BSYNC B2 ;  /* 0x0000000000027941 */ /* 0x000fea0003800000 */
.L_x_63527:
        /* <DEDUP_REMOVED lines=11> */
.L_x_63531:
        /* <DEDUP_REMOVED lines=12> */
.L_x_63534:
[----:B------:R-:W-:Y:S02]  /*26100*/  IMAD.MOV.U32 R7, RZ, RZ, R10 ;  /* 0x000000ffff077224 */ /* 0x000fe400078e000a */
.L_x_63535:
[----:B------:R-:W-:Y:S05]  /*26110*/  BSYNC B2 ;  /* 0x0000000000027941 */ /* 0x000fea0003800000 */
.L_x_63533:
        /* <DEDUP_REMOVED lines=16> */
.L_x_63539:
[----:B------:R-:W-:Y:S05]  /*26220*/  BSYNC B3 ;  /* 0x0000000000037941 */ /* 0x000fea0003800000 */
.L_x_63538:
        /* <DEDUP_REMOVED lines=44> */
.L_x_63537:
[----:B------:R-:W-:Y:S05]  /*264f0*/  BSYNC B2 ;  /* 0x0000000000027941 */ /* 0x000fea0003800000 */
.L_x_63536:
        /* <DEDUP_REMOVED lines=9> */
.L_x_63532:
        /* <DEDUP_REMOVED lines=12> */
.L_x_63541:
[----:B------:R-:W-:Y:S02]  /*26650*/  IMAD.MOV.U32 R18, RZ, RZ, R10 ;  /* 0x000000ffff127224 */ /* 0x000fe400078e000a */
.L_x_63542:
[----:B------:R-:W-:Y:S05]  /*26660*/  BSYNC B2 ;  /* 0x0000000000027941 */ /* 0x000fea0003800000 */
.L_x_63540:
        /* <DEDUP_REMOVED lines=16> */
.L_x_63546:
[----:B------:R-:W-:Y:S05]  /*26770*/  BSYNC B3 ;  /* 0x0000000000037941 */ /* 0x000fea0003800000 */
.L_x_63545:
        /* <DEDUP_REMOVED lines=44> */
.L_x_63544:
[----:B------:R-:W-:Y:S05]  /*26a40*/  BSYNC B2 ;  /* 0x0000000000027941 */ /* 0x000fea0003800000 */
.L_x_63543:
        /* <DEDUP_REMOVED lines=11> */
.L_x_63547:
        /* <DEDUP_REMOVED lines=12> */
.L_x_63550:
[----:B------:R-:W-:Y:S02]  /*26bc0*/  IMAD.MOV.U32 R16, RZ, RZ, R10 ;  /* 0x000000ffff107224 */ /* 0x000fe400078e000a */
.L_x_63551:
[----:B------:R-:W-:Y:S05]  /*26bd0*/  BSYNC B2 ;  /* 0x0000000000027941 */ /* 0x000fea0003800000 */
.L_x_63549:
        /* <DEDUP_REMOVED lines=16> */
.L_x_63555:
[----:B------:R-:W-:Y:S05]  /*26ce0*/  BSYNC B3 ;  /* 0x0000000000037941 */ /* 0x000fea0003800000 */
.L_x_63554:
        /* <DEDUP_REMOVED lines=44> */
.L_x_63553:
[----:B------:R-:W-:Y:S05]  /*26fb0*/  BSYNC B2 ;  /* 0x0000000000027941 */ /* 0x000fea0003800000 */
.L_x_63552:
        /* <DEDUP_REMOVED lines=8> */
.L_x_63548:
        /* <DEDUP_REMOVED lines=27> */
.L_x_63556:
[----:B------:R-:W-:Y:S02]  /*271f0*/  IADD3 R11, R11, 0x20, RZ ;  /* 0x000000200b0b7810 */ /* 0x000fe40007ffe0ff */
.L_x_63491:
[----:B------:R-:W-:Y:S05]  /*27200*/  BSYNC B1 ;  /* 0x0000000000017941 */ /* 0x000fea0003800000 */
.L_x_63490:
        /* <DEDUP_REMOVED lines=30> */
.L_x_63560:
[----:B------:R-:W-:Y:S02]  /*273f0*/  IMAD.MOV.U32 R18, RZ, RZ, R10 ;  /* 0x000000ffff127224 */ /* 0x000fe400078e000a */
.L_x_63561:
[----:B------:R-:W-:Y:S05]  /*27400*/  BSYNC B2 ;  /* 0x0000000000027941 */ /* 0x000fea0003800000 */
.L_x_63559:
        /* <DEDUP_REMOVED lines=16> */
.L_x_63565:
[----:B------:R-:W-:Y:S05]  /*27510*/  BSYNC B3 ;  /* 0x0000000000037941 */ /* 0x000fea0003800000 */
.L_x_63564:
        /* <DEDUP_REMOVED lines=44> */
.L_x_63563:
[----:B------:R-:W-:Y:S05]  /*277e0*/  BSYNC B2 ;  /* 0x0000000000027941 */ /* 0x000fea0003800000 */
.L_x_63562:
        /* <DEDUP_REMOVED lines=14> */
.L_x_63566:
        /* <DEDUP_REMOVED lines=12> */
.L_x_63569:
[----:B------:R-:W-:Y:S02]  /*27990*/  IMAD.MOV.U32 R7, RZ, RZ, R10 ;  /* 0x000000ffff077224 */ /* 0x000fe400078e000a */
.L_x_63570:
[----:B------:R-:W-:Y:S05]  /*279a0*/  BSYNC B2 ;  /* 0x0000000000027941 */ /* 0x000fea0003800000 */
.L_x_63568:
        /* <DEDUP_REMOVED lines=16> */
.L_x_63574:
[----:B------:R-:W-:Y:S05]  /*27ab0*/  BSYNC B3 ;  /* 0x0000000000037941 */ /* 0x000fea0003800000 */
.L_x_63573:
        /* <DEDUP_REMOVED lines=43> */
.L_x_63572:
[----:B------:R-:W-:Y:S05]  /*27d70*/  BSYNC B2 ;  /* 0x0000000000027941 */ /* 0x000fea0003800000 */
.L_x_63571:
        /* <DEDUP_REMOVED lines=9> */
.L_x_63567:
        /* <DEDUP_REMOVED lines=12> */
.L_x_63576:
[----:B------:R-:W-:Y:S02]  /*27ed0*/  IMAD.MOV.U32 R18, RZ, RZ, R10 ;  /* 0x000000ffff127224 */ /* 0x000fe400078e000a */
.L_x_63577:
[----:B------:R-:W-:Y:S05]  /*27ee0*/  BSYNC B2 ;  /* 0x0000000000027941 */ /* 0x000fea0003800000 */
.L_x_63575:
        /* <DEDUP_REMOVED lines=16> */
.L_x_63581:
[----:B------:R-:W-:Y:S05]  /*27ff0*/  BSYNC B3 ;  /* 0x0000000000037941 */ /* 0x000fea0003800000 */
.L_x_63580:
        /* <DEDUP_REMOVED lines=44> */
.L_x_63579:
[----:B------:R-:W-:Y:S05]  /*282c0*/  BSYNC B2 ;  /* 0x0000000000027941 */ /* 0x000fea0003800000 */
.L_x_63578:
        /* <DEDUP_REMOVED lines=11> */
.L_x_63582:
        /* <DEDUP_REMOVED lines=12> */
.L_x_63585:
[----:B------:R-:W-:Y:S02]  /*28440*/  IMAD.MOV.U32 R14, RZ, RZ, R10 ;  /* 0x000000ffff0e7224 */ /* 0x000fe400078e000a */
.L_x_63586:
[----:B------:R-:W-:Y:S05]  /*28450*/  BSYNC B2 ;  /* 0x0000000000027941 */ /* 0x000fea0003800000 */
.L_x_63584:
        /* <DEDUP_REMOVED lines=16> */
.L_x_63590:
[----:B------:R-:W-:Y:S05]  /*28560*/  BSYNC B3 ;  /* 0x0000000000037941 */ /* 0x000fea0003800000 */
.L_x_63589:
        /* <DEDUP_REMOVED lines=44> */
.L_x_63588:
[----:B------:R-:W-:Y:S05]  /*28830*/  BSYNC B2 ;  /* 0x0000000000027941 */ /* 0x000fea0003800000 */
.L_x_63587:
        /* <DEDUP_REMOVED lines=9> */
.L_x_63583:
        /* <DEDUP_REMOVED lines=12> */
.L_x_63592:
[----:B------:R-:W-:Y:S02]  /*28990*/  IMAD.MOV.U32 R7, RZ, RZ, R10 ;  /* 0x000000ffff077224 */ /* 0x000fe400078e000a */
.L_x_63593:
[----:B------:R-:W-:Y:S05]  /*289a0*/  BSYNC B2 ;  /* 0x0000000000027941 */ /* 0x000fea0003800000 */
.L_x_63591:
        /* <DEDUP_REMOVED lines=16> */
.L_x_63597:
[----:B------:R-:W-:Y:S05]  /*28ab0*/  BSYNC B3 ;  /* 0x0000000000037941 */ /* 0x000fea0003800000 */
.L_x_63596:
        /* <DEDUP_REMOVED lines=44> */
.L_x_63595:
[----:B------:R-:W-:Y:S05]  /*28d80*/  BSYNC B2 ;  /* 0x0000000000027941 */ /* 0x000fea0003800000 */
.L_x_63594:
        /* <DEDUP_REMOVED lines=11> */
.L_x_63598:
        /* <DEDUP_REMOVED lines=12> */
.L_x_63601:
[----:B------:R-:W-:Y:S02]  /*28f00*/  IMAD.MOV.U32 R7, RZ, RZ, R10 ;  /* 0x000000ffff077224 */ /* 0x000fe400078e000a */
.L_x_63602:
[----:B------:R-:W-:Y:S05]  /*28f10*/  BSYNC B2 ;  /* 0x0000000000027941 */ /* 0x000fea0003800000 */
.L_x_63600:
        /* <DEDUP_REMOVED lines=16> */
.L_x_63606:
[----:B------:R-:W-:Y:S05]  /*29020*/  BSYNC B3 ;  /* 0x0000000000037941 */ /* 0x000fea0003800000 */
.L_x_63605:
        /* <DEDUP_REMOVED lines=44> */
.L_x_63604:
[----:B------:R-:W-:Y:S05]  /*292f0*/  BSYNC B2 ;  /* 0x0000000000027941 */ /* 0x000fea0003800000 */
.L_x_63603:
        /* <DEDUP_REMOVED lines=9> */
.L_x_63599:
        /* <DEDUP_REMOVED lines=12> */
.L_x_63608:
[----:B------:R-:W-:Y:S02]  /*29450*/  IMAD.MOV.U32 R18, RZ, RZ, R10 ;  /* 0x000000ffff127224 */ /* 0x000fe400078e000a */
.L_x_63609:
[----:B------:R-:W-:Y:S05]  /*29460*/  BSYNC B2 ;  /* 0x0000000000027941 */ /* 0x000fea0003800000 */
.L_x_63607:
        /* <DEDUP_REMOVED lines=16> */
.L_x_63613:
[----:B------:R-:W-:Y:S05]  /*29570*/  BSYNC B3 ;  /* 0x0000000000037941 */ /* 0x000fea0003800000 */
.L_x_63612:
        /* <DEDUP_REMOVED lines=44> */
.L_x_63611:
[----:B------:R-:W-:Y:S05]  /*29840*/  BSYNC B2 ;  /* 0x0000000000027941 */ /* 0x000fea0003800000 */
.L_x_63610:
        /* <DEDUP_REMOVED lines=11> */
.L_x_63614:
        /* <DEDUP_REMOVED lines=12> */
.L_x_63617:
[----:B------:R-:W-:Y:S02]  /*299c0*/  IMAD.MOV.U32 R16, RZ, RZ, R10 ;  /* 0x000000ffff107224 */ /* 0x000fe400078e000a */
.L_x_63618:
[----:B------:R-:W-:Y:S05]  /*299d0*/  BSYNC B2 ;  /* 0x0000000000027941 */ /* 0x000fea0003800000 */
.L_x_63616:
        /* <DEDUP_REMOVED lines=16> */
.L_x_63622:
[----:B------:R-:W-:Y:S05]  /*29ae0*/  BSYNC B3 ;  /* 0x0000000000037941 */ /* 0x000fea0003800000 */
.L_x_63621:
        /* <DEDUP_REMOVED lines=44> */
.L_x_63620:
[----:B------:R-:W-:Y:S05]  /*29db0*/  BSYNC B2 ;  /* 0x0000000000027941 */ /* 0x000fea0003800000 */
.L_x_63619:
        /* <DEDUP_REMOVED lines=8> */
.L_x_63615:
        /* <DEDUP_REMOVED lines=27> */
.L_x_63623:
[----:B------:R-:W-:Y:S02]  /*29ff0*/  IADD3 R11, R11, 0x20, RZ ;  /* 0x000000200b0b7810 */ /* 0x000fe40007ffe0ff */
.L_x_63558:
[----:B------:R-:W-:Y:S05]  /*2a000*/  BSYNC B1 ;  /* 0x0000000000017941 */ /* 0x000fea0003800000 */
.L_x_63557:
        /* <DEDUP_REMOVED lines=30> */
.L_x_63627:
[----:B------:R-:W-:Y:S02]  /*2a1f0*/  IMAD.MOV.U32 R18, RZ, RZ, R10 ;  /* 0x000000ffff127224 */ /* 0x000fe400078e000a */
.L_x_63628:
[----:B------:R-:W-:Y:S05]  /*2a200*/  BSYNC B2 ;  /* 0x0000000000027941 */ /* 0x000fea0003800000 */
.L_x_63626:
        /* <DEDUP_REMOVED lines=16> */
.L_x_63632:
[----:B------:R-:W-:Y:S05]  /*2a310*/  BSYNC B3 ;  /* 0x0000000000037941 */ /* 0x000fea0003800000 */
.L_x_63631:
        /* <DEDUP_REMOVED lines=44> */
.L_x_63630:
[----:B------:R-:W-:Y:S05]  /*2a5e0*/  BSYNC B2 ;  /* 0x0000000000027941 */ /* 0x000fea0003800000 */
.L_x_63629:
        /* <DEDUP_REMOVED lines=14> */
.L_x_63633:
        /* <DEDUP_REMOVED lines=12> */
.L_x_63636:
[----:B------:R-:W-:Y:S02]  /*2a790*/  IMAD.MOV.U32 R7, RZ, RZ, R10 ;  /* 0x000000ffff077224 */ /* 0x000fe400078e000a */
.L_x_63637:
[----:B------:R-:W-:Y:S05]  /*2a7a0*/  BSYNC B2 ;  /* 0x0000000000027941 */ /* 0x000fea0003800000 */
.L_x_63635:
        /* <DEDUP_REMOVED lines=16> */
.L_x_63641:
[----:B------:R-:W-:Y:S05]  /*2a8b0*/  BSYNC B3 ;  /* 0x0000000000037941 */ /* 0x000fea0003800000 */
.L_x_63640:
        /* <DEDUP_REMOVED lines=43> */
.L_x_63639:
[----:B------:R-:W-:Y:S05]  /*2ab70*/  BSYNC B2 ;  /* 0x0000000000027941 */ /* 0x000fea0003800000 */
.L_x_63638:
        /* <DEDUP_REMOVED lines=9> */
.L_x_63634:
        /* <DEDUP_REMOVED lines=12> */
.L_x_63643:
[----:B------:R-:W-:Y:S02]  /*2acd0*/  IMAD.MOV.U32 R18, RZ, RZ, R10 ;  /* 0x000000ffff127224 */ /* 0x000fe400078e000a */
.L_x_63644:
[----:B------:R-:W-:Y:S05]  /*2ace0*/  BSYNC B2 ;  /* 0x0000000000027941 */ /* 0x000fea0003800000 */
.L_x_63642:
        /* <DEDUP_REMOVED lines=16> */
.L_x_63648:
[----:B------:R-:W-:Y:S05]  /*2adf0*/  BSYNC B3 ;  /* 0x0000000000037941 */ /* 0x000fea0003800000 */
.L_x_63647:
        /* <DEDUP_REMOVED lines=44> */
.L_x_63646:
[----:B------:R-:W-:Y:S05]  /*2b0c0*/  BSYNC B2 ;  /* 0x0000000000027941 */ /* 0x000fea0003800000 */
.L_x_63645:
        /* <DEDUP_REMOVED lines=11> */
.L_x_63649:
        /* <DEDUP_REMOVED lines=12> */
.L_x_63652:
[----:B------:R-:W-:Y:S02]  /*2b240*/  IMAD.MOV.U32 R14, RZ, RZ, R10 ;  /* 0x000000ffff0e7224 */ /* 0x000fe400078e000a */
.L_x_63653:
[----:B------:R-:W-:Y:S05]  /*2b250*/  BSYNC B2 ;  /* 0x0000000000027941 */ /* 0x000fea0003800000 */
.L_x_63651:
        /* <DEDUP_REMOVED lines=16> */
.L_x_63657:
[----:B------:R-:W-:Y:S05]  /*2b360*/  BSYNC B3 ;  /* 0x0000000000037941 */ /* 0x000fea0003800000 */
.L_x_63656:
        /* <DEDUP_REMOVED lines=44> */
.L_x_63655:
[----:B------:R-:W-:Y:S05]  /*2b630*/  BSYNC B2 ;  /* 0x0000000000027941 */ /* 0x000fea0003800000 */
.L_x_63654:
        /* <DEDUP_REMOVED lines=9> */
.L_x_63650:
        /* <DEDUP_REMOVED lines=12> */
.L_x_63659:
[----:B------:R-:W-:Y:S02]  /*2b790*/  IMAD.MOV.U32 R7, RZ, RZ, R10 ;  /* 0x000000ffff077224 */ /* 0x000fe400078e000a */
.L_x_63660:
[----:B------:R-:W-:Y:S05]  /*2b7a0*/  BSYNC B2 ;  /* 0x0000000000027941 */ /* 0x000fea0003800000 */
.L_x_63658:
        /* <DEDUP_REMOVED lines=16> */
.L_x_63664:
[----:B------:R-:W-:Y:S05]  /*2b8b0*/  BSYNC B3 ;  /* 0x0000000000037941 */ /* 0x000fea0003800000 */
.L_x_63663:
        /* <DEDUP_REMOVED lines=44> */
.L_x_63662:
[----:B------:R-:W-:Y:S05]  /*2bb80*/  BSYNC B2 ;  /* 0x0000000000027941 */ /* 0x000fea0003800000 */
.L_x_63661:
        /* <DEDUP_REMOVED lines=11> */
.L_x_63665:
        /* <DEDUP_REMOVED lines=12> */
.L_x_63668:
[----:B------:R-:W-:Y:S02]  /*2bd00*/  IMAD.MOV.U32 R7, RZ, RZ, R10 ;  /* 0x000000ffff077224 */ /* 0x000fe400078e000a */
.L_x_63669:
[----:B------:R-:W-:Y:S05]  /*2bd10*/  BSYNC B2 ;  /* 0x0000000000027941 */ /* 0x000fea0003800000 */
.L_x_63667:
        /* <DEDUP_REMOVED lines=16> */
.L_x_63673:
[----:B------:R-:W-:Y:S05]  /*2be20*/  BSYNC B3 ;  /* 0x0000000000037941 */ /* 0x000fea0003800000 */
.L_x_63672:
        /* <DEDUP_REMOVED lines=44> */
.L_x_63671:
[----:B------:R-:W-:Y:S05]  /*2c0f0*/  BSYNC B2 ;  /* 0x0000000000027941 */ /* 0x000fea0003800000 */
.L_x_63670:
        /* <DEDUP_REMOVED lines=9> */
.L_x_63666:
        /* <DEDUP_REMOVED lines=12> */
.L_x_63675:
[----:B------:R-:W-:Y:S02]  /*2c250*/  IMAD.MOV.U32 R18, RZ, RZ, R10 ;  /* 0x000000ffff127224 */ /* 0x000fe400078e000a */
.L_x_63676:
[----:B------:R-:W-:Y:S05]  /*2c260*/  BSYNC B2 ;  /* 0x0000000000027941 */ /* 0x000fea0003800000 */
.L_x_63674:
        /* <DEDUP_REMOVED lines=16> */
.L_x_63680:
[----:B------:R-:W-:Y:S05]  /*2c370*/  BSYNC B3 ;  /* 0x0000000000037941 */ /* 0x000fea0003800000 */
.L_x_63679:
        /* <DEDUP_REMOVED lines=44> */
.L_x_63678:
[----:B------:R-:W-:Y:S05]  /*2c640*/  BSYNC B2 ;  /* 0x0000000000027941 */ /* 0x000fea0003800000 */
.L_x_63677:
        /* <DEDUP_REMOVED lines=11> */
.L_x_63681:
        /* <DEDUP_REMOVED lines=12> */
.L_x_63684:
[----:B------:R-:W-:Y:S02]  /*2c7c0*/  IMAD.MOV.U32 R16, RZ, RZ, R10 ;  /* 0x000000ffff107224 */ /* 0x000fe400078e000a */
.L_x_63685:
[----:B------:R-:W-:Y:S05]  /*2c7d0*/  BSYNC B2 ;  /* 0x0000000000027941 */ /* 0x000fea0003800000 */
.L_x_63683:
        /* <DEDUP_REMOVED lines=16> */
.L_x_63689:
[----:B------:R-:W-:Y:S05]  /*2c8e0*/  BSYNC B3 ;  /* 0x0000000000037941 */ /* 0x000fea0003800000 */
.L_x_63688:
        /* <DEDUP_REMOVED lines=44> */
.L_x_63687:
[----:B------:R-:W-:Y:S05]  /*2cbb0*/  BSYNC B2 ;  /* 0x0000000000027941 */ /* 0x000fea0003800000 */
.L_x_63686:
        /* <DEDUP_REMOVED lines=8> */
.L_x_63682:
        /* <DEDUP_REMOVED lines=27> */
.L_x_63690:
[----:B------:R-:W-:Y:S02]  /*2cdf0*/  IADD3 R11, R11, 0x20, RZ ;  /* 0x000000200b0b7810 */ /* 0x000fe40007ffe0ff */
.L_x_63625:
[----:B------:R-:W-:Y:S05]  /*2ce00*/  BSYNC B1 ;  /* 0x0000000000017941 */ /* 0x000fea0003800000 */
.L_x_63624:
        /* <DEDUP_REMOVED lines=30> */
.L_x_63694:
[----:B------:R-:W-:Y:S02]  /*2cff0*/  IMAD.MOV.U32 R18, RZ, RZ, R10 ;  /* 0x000000ffff127224 */ /* 0x000fe400078e000a */
.L_x_63695:
[----:B------:R-:W-:Y:S05]  /*2d000*/  BSYNC B2 ;  /* 0x0000000000027941 */ /* 0x000fea0003800000 */
.L_x_63693:
        /* <DEDUP_REMOVED lines=16> */
.L_x_63699:
[----:B------:R-:W-:Y:S05]  /*2d110*/  BSYNC B3 ;  /* 0x0000000000037941 */ /* 0x000fea0003800000 */
.L_x_63698:
        /* <DEDUP_REMOVED lines=44> */
.L_x_63697:
[----:B------:R-:W-:Y:S05]  /*2d3e0*/  BSYNC B2 ;  /* 0x0000000000027941 */ /* 0x000fea0003800000 */
.L_x_63696:
        /* <DEDUP_REMOVED lines=14> */
.L_x_63700:
        /* <DEDUP_REMOVED lines=12> */
.L_x_63703:
[----:B------:R-:W-:Y:S02]  /*2d590*/  IMAD.MOV.U32 R7, RZ, RZ, R10 ;  /* 0x000000ffff077224 */ /* 0x000fe400078e000a */
.L_x_63704:
[----:B------:R-:W-:Y:S05]  /*2d5a0*/  BSYNC B2 ;  /* 0x0000000000027941 */ /* 0x000fea0003800000 */
.L_x_63702:
        /* <DEDUP_REMOVED lines=16> */
.L_x_63708:
[----:B------:R-:W-:Y:S05]  /*2d6b0*/  BSYNC B3 ;  /* 0x0000000000037941 */ /* 0x000fea0003800000 */
.L_x_63707:
        /* <DEDUP_REMOVED lines=43> */
.L_x_63706:
[----:B------:R-:W-:Y:S05]  /*2d970*/  BSYNC B2 ;  /* 0x0000000000027941 */ /* 0x000fea0003800000 */
.L_x_63705:
        /* <DEDUP_REMOVED lines=9> */
.L_x_63701:
        /* <DEDUP_REMOVED lines=12> */
.L_x_63710:
[----:B------:R-:W-:Y:S02]  /*2dad0*/  MOV R18, R10 ;  /* 0x0000000a00127202 */ /* 0x000fe40000000f00 */
.L_x_63711:
[----:B------:R-:W-:Y:S05]  /*2dae0*/  BSYNC B2 ;  /* 0x0000000000027941 */ /* 0x000fea0003800000 */
.L_x_63709:
        /* <DEDUP_REMOVED lines=16> */
.L_x_63715:
[----:B------:R-:W-:Y:S05]  /*2dbf0*/  BSYNC B3 ;  /* 0x0000000000037941 */ /* 0x000fea0003800000 */
.L_x_63714:
        /* <DEDUP_REMOVED lines=44> */
.L_x_63713:
[----:B------:R-:W-:Y:S05]  /*2dec0*/  BSYNC B2 ;  /* 0x0000000000027941 */ /* 0x000fea0003800000 */
.L_x_63712:
        /* <DEDUP_REMOVED lines=11> */
.L_x_63716:
        /* <DEDUP_REMOVED lines=12> */
.L_x_63719:
[----:B------:R-:W-:Y:S02]  /*2e040*/  IMAD.MOV.U32 R14, RZ, RZ, R10 ;  /* 0x000000ffff0e7224 */ /* 0x000fe400078e000a */
.L_x_63720:
[----:B------:R-:W-:Y:S05]  /*2e050*/  BSYNC B2 ;  /* 0x0000000000027941 */ /* 0x000fea0003800000 */
.L_x_63718:
        /* <DEDUP_REMOVED lines=16> */
.L_x_63724:
[----:B------:R-:W-:Y:S05]  /*2e160*/  BSYNC B3 ;  /* 0x0000000000037941 */ /* 0x000fea0003800000 */
.L_x_63723:
        /* <DEDUP_REMOVED lines=44> */
.L_x_63722:
[----:B------:R-:W-:Y:S05]  /*2e430*/  BSYNC B2 ;  /* 0x0000000000027941 */ /* 0x000fea0003800000 */
.L_x_63721:
        /* <DEDUP_REMOVED lines=9> */
.L_x_63717:
        /* <DEDUP_REMOVED lines=12> */
.L_x_63726:
[----:B------:R-:W-:Y:S02]  /*2e590*/  IMAD.MOV.U32 R7, RZ, RZ, R10 ;  /* 0x000000ffff077224 */ /* 0x000fe400078e000a */
.L_x_63727:
[----:B------:R-:W-:Y:S05]  /*2e5a0*/  BSYNC B2 ;  /* 0x0000000000027941 */ /* 0x000fea0003800000 */
.L_x_63725:
        /* <DEDUP_REMOVED lines=16> */
.L_x_63731:
[----:B------:R-:W-:Y:S05]  /*2e6b0*/  BSYNC B3 ;  /* 0x0000000000037941 */ /* 0x000fea0003800000 */
.L_x_63730:
        /* <DEDUP_REMOVED lines=44> */
.L_x_63729:
[----:B------:R-:W-:Y:S05]  /*2e980*/  BSYNC B2 ;  /* 0x0000000000027941 */ /* 0x000fea0003800000 */
.L_x_63728:
        /* <DEDUP_REMOVED lines=11> */
.L_x_63732:
        /* <DEDUP_REMOVED lines=12> */
.L_x_63735:
[----:B------:R-:W-:Y:S02]  /*2eb00*/  IMAD.MOV.U32 R7, RZ, RZ, R10 ;  /* 0x000000ffff077224 */ /* 0x000fe400078e000a */
.L_x_63736:
[----:B------:R-:W-:Y:S05]  /*2eb10*/  BSYNC B2 ;  /* 0x0000000000027941 */ /* 0x000fea0003800000 */
.L_x_63734:
        /* <DEDUP_REMOVED lines=16> */
.L_x_63740:
[----:B------:R-:W-:Y:S05]  /*2ec20*/  BSYNC B3 ;  /* 0x0000000000037941 */ /* 0x000fea0003800000 */
.L_x_63739:
        /* <DEDUP_REMOVED lines=44> */
.L_x_63738:
[----:B------:R-:W-:Y:S05]  /*2eef0*/  BSYNC B2 ;  /* 0x0000000000027941 */ /* 0x000fea0003800000 */
.L_x_63737:
        /* <DEDUP_REMOVED lines=9> */
.L_x_63733:
        /* <DEDUP_REMOVED lines=12> */
.L_x_63742:
[----:B------:R-:W-:Y:S02]  /*2f050*/  IMAD.MOV.U32 R18, RZ, RZ, R10 ;  /* 0x000000ffff127224 */ /* 0x000fe400078e000a */
.L_x_63743:
[----:B------:R-:W-:Y:S05]  /*2f060*/  BSYNC B2 ;  /* 0x0000000000027941 */ /* 0x000fea0003800000 */
.L_x_63741:
        /* <DEDUP_REMOVED lines=16> */
.L_x_63747:
[----:B------:R-:W-:Y:S05]  /*2f170*/  BSYNC B3 ;  /* 0x0000000000037941 */ /* 0x000fea0003800000 */
.L_x_63746:
        /* <DEDUP_REMOVED lines=44> */
.L_x_63745:
[----:B------:R-:W-:Y:S05]  /*2f440*/  BSYNC B2 ;  /* 0x0000000000027941 */ /* 0x000fea0003800000 */
.L_x_63744:
        /* <DEDUP_REMOVED lines=11> */
.L_x_63748:
        /* <DEDUP_REMOVED lines=12> */
.L_x_63751:
[----:B------:R-:W-:Y:S02]  /*2f5c0*/  IMAD.MOV.U32 R16, RZ, RZ, R10 ;  /* 0x000000ffff107224 */ /* 0x000fe400078e000a */
.L_x_63752:
[----:B------:R-:W-:Y:S05]  /*2f5d0*/  BSYNC B2 ;  /* 0x0000000000027941 */ /* 0x000fea0003800000 */
.L_x_63750:
        /* <DEDUP_REMOVED lines=16> */
.L_x_63756:
[----:B------:R-:W-:Y:S05]  /*2f6e0*/  BSYNC B3 ;  /* 0x0000000000037941 */ /* 0x000fea0003800000 */
.L_x_63755:
        /* <DEDUP_REMOVED lines=44> */
.L_x_63754:
[----:B------:R-:W-:Y:S05]  /*2f9b0*/  BSYNC B2 ;  /* 0x0000000000027941 */ /* 0x000fea0003800000 */
.L_x_63753:
        /* <DEDUP_REMOVED lines=8> */
.L_x_63749:
        /* <DEDUP_REMOVED lines=27> */
.L_x_63757:
[----:B------:R-:W-:Y:S02]  /*2fbf0*/  IADD3 R11, R11, 0x20, RZ ;  /* 0x000000200b0b7810 */ /* 0x000fe40007ffe0ff */
.L_x_63692:
[----:B------:R-:W-:Y:S05]  /*2fc00*/  BSYNC B1 ;  /* 0x0000000000017941 */ /* 0x000fea0003800000 */
.L_x_63691:
        /* <DEDUP_REMOVED lines=30> */
.L_x_63761:
[----:B------:R-:W-:Y:S02]  /*2fdf0*/  IMAD.MOV.U32 R18, RZ, RZ, R10 ;  /* 0x000000ffff127224 */ /* 0x000fe400078e000a */
.L_x_63762:
[----:B------:R-:W-:Y:S05]  /*2fe00*/  BSYNC B2 ;  /* 0x0000000000027941 */ /* 0x000fea0003800000 */
.L_x_63760:
        /* <DEDUP_REMOVED lines=16> */
.L_x_63766:
[----:B------:R-:W-:Y:S05]  /*2ff10*/  BSYNC B3 ;  /* 0x0000000000037941 */ /* 0x000fea0003800000 */
.L_x_63765:
        /* <DEDUP_REMOVED lines=44> */
.L_x_63764:
[----:B------:R-:W-:Y:S05]  /*301e0*/  BSYNC B2 ;  /* 0x0000000000027941 */ /* 0x000fea0003800000 */
.L_x_63763:
        /* <DEDUP_REMOVED lines=14> */
.L_x_63767:
        /* <DEDUP_REMOVED lines=12> */
.L_x_63770:
[----:B------:R-:W-:Y:S02]  /*30390*/  IMAD.MOV.U32 R7, RZ, RZ, R10 ;  /* 0x000000ffff077224 */ /* 0x000fe400078e000a */
.L_x_63771:
[----:B------:R-:W-:Y:S05]  /*303a0*/  BSYNC B2 ;  /* 0x0000000000027941 */ /* 0x000fea0003800000 */
.L_x_63769:
        /* <DEDUP_REMOVED lines=16> */
.L_x_63775:
[----:B------:R-:W-:Y:S05]  /*304b0*/  BSYNC B3 ;  /* 0x0000000000037941 */ /* 0x000fea0003800000 */
.L_x_63774:
        /* <DEDUP_REMOVED lines=43> */
.L_x_63773:
[----:B------:R-:W-:Y:S05]  /*30770*/  BSYNC B2 ;  /* 0x0000000000027941 */ /* 0x000fea0003800000 */
.L_x_63772:
        /* <DEDUP_REMOVED lines=9> */
.L_x_63768:
        /* <DEDUP_REMOVED lines=12> */
.L_x_63777:
[----:B------:R-:W-:Y:S02]  /*308d0*/  IMAD.MOV.U32 R18, RZ, RZ, R10 ;  /* 0x000000ffff127224 */ /* 0x000fe400078e000a */
.L_x_63778:
[----:B------:R-:W-:Y:S05]  /*308e0*/  BSYNC B2 ;  /* 0x0000000000027941 */ /* 0x000fea0003800000 */
.L_x_63776:
        /* <DEDUP_REMOVED lines=16> */
.L_x_63782:
[----:B------:R-:W-:Y:S05]  /*309f0*/  BSYNC B3 ;  /* 0x0000000000037941 */ /* 0x000fea0003800000 */
.L_x_63781:
        /* <DEDUP_REMOVED lines=44> */
.L_x_63780:
[----:B------:R-:W-:Y:S05]  /*30cc0*/  BSYNC B2 ;  /* 0x0000000000027941 */ /* 0x000fea0003800000 */
.L_x_63779:
        /* <DEDUP_REMOVED lines=11> */
.L_x_63783:
        /* <DEDUP_REMOVED lines=12> */
.L_x_63786:
[----:B------:R-:W-:Y:S02]  /*30e40*/  IMAD.MOV.U32 R14, RZ, RZ, R10 ;  /* 0x000000ffff0e7224 */ /* 0x000fe400078e000a */
.L_x_63787:
[----:B------:R-:W-:Y:S05]  /*30e50*/  BSYNC B2 ;  /* 0x0000000000027941 */ /* 0x000fea0003800000 */
.L_x_63785:
        /* <DEDUP_REMOVED lines=16> */
.L_x_63791:
[----:B------:R-:W-:Y:S05]  /*30f60*/  BSYNC B3 ;  /* 0x0000000000037941 */ /* 0x000fea0003800000 */
.L_x_63790:
        /* <DEDUP_REMOVED lines=44> */
.L_x_63789:
[----:B------:R-:W-:Y:S05]  /*31230*/  BSYNC B2 ;  /* 0x0000000000027941 */ /* 0x000fea0003800000 */
.L_x_63788:
        /* <DEDUP_REMOVED lines=9> */
.L_x_63784:
        /* <DEDUP_REMOVED lines=12> */
.L_x_63793:
[----:B------:R-:W-:Y:S02]  /*31390*/  IMAD.MOV.U32 R7, RZ, RZ, R10 ;  /* 0x000000ffff077224 */ /* 0x000fe400078e000a */
.L_x_63794:
[----:B------:R-:W-:Y:S05]  /*313a0*/  BSYNC B2 ;  /* 0x0000000000027941 */ /* 0x000fea0003800000 */
.L_x_63792:
        /* <DEDUP_REMOVED lines=16> */
.L_x_63798:
[----:B------:R-:W-:Y:S05]  /*314b0*/  BSYNC B3 ;  /* 0x0000000000037941 */ /* 0x000fea0003800000 */
.L_x_63797:
        /* <DEDUP_REMOVED lines=44> */
.L_x_63796:
[----:B------:R-:W-:Y:S05]  /*31780*/  BSYNC B2 ;  /* 0x0000000000027941 */ /* 0x000fea0003800000 */
.L_x_63795:
        /* <DEDUP_REMOVED lines=11> */
.L_x_63799:
        /* <DEDUP_REMOVED lines=12> */
.L_x_63802:
[----:B------:R-:W-:Y:S02]  /*31900*/  IMAD.MOV.U32 R7, RZ, RZ, R10 ;  /* 0x000000ffff077224 */ /* 0x000fe400078e000a */
.L_x_63803:
[----:B------:R-:W-:Y:S05]  /*31910*/  BSYNC B2 ;  /* 0x0000000000027941 */ /* 0x000fea0003800000 */
.L_x_63801:
        /* <DEDUP_REMOVED lines=16> */
.L_x_63807:
[----:B------:R-:W-:Y:S05]  /*31a20*/  BSYNC B3 ;  /* 0x0000000000037941 */ /* 0x000fea0003800000 */
.L_x_63806:
        /* <DEDUP_REMOVED lines=44> */
.L_x_63805:
[----:B------:R-:W-:Y:S05]  /*31cf0*/  BSYNC B2 ;  /* 0x0000000000027941 */ /* 0x000fea0003800000 */
.L_x_63804:
        /* <DEDUP_REMOVED lines=9> */
.L_x_63800:
        /* <DEDUP_REMOVED lines=12> */
.L_x_63809:
[----:B------:R-:W-:Y:S02]  /*31e50*/  IMAD.MOV.U32 R18, RZ, RZ, R10 ;  /* 0x000000ffff127224 */ /* 0x000fe400078e000a */
.L_x_63810:
[----:B------:R-:W-:Y:S05]  /*31e60*/  BSYNC B2 ;  /* 0x0000000000027941 */ /* 0x000fea0003800000 */
.L_x_63808:
        /* <DEDUP_REMOVED lines=16> */
.L_x_63814:
[----:B------:R-:W-:Y:S05]  /*31f70*/  BSYNC B3 ;  /* 0x0000000000037941 */ /* 0x000fea0003800000 */
.L_x_63813:
        /* <DEDUP_REMOVED lines=44> */
.L_x_63812:
[----:B------:R-:W-:Y:S05]  /*32240*/  BSYNC B2 ;  /* 0x0000000000027941 */ /* 0x000fea0003800000 */
.L_x_63811:
        /* <DEDUP_REMOVED lines=11> */
.L_x_63815:
        /* <DEDUP_REMOVED lines=12> */
.L_x_63818:
[----:B------:R-:W-:Y:S02]  /*323c0*/  IMAD.MOV.U32 R16, RZ, RZ, R10 ;  /* 0x000000ffff107224 */ /* 0x000fe400078e000a */
.L_x_63819:
[----:B------:R-:W-:Y:S05]  /*323d0*/  BSYNC B2 ;  /* 0x0000000000027941 */ /* 0x000fea0003800000 */
.L_x_63817:
        /* <DEDUP_REMOVED lines=16> */
.L_x_63823:
[----:B------:R-:W-:Y:S05]  /*324e0*/  BSYNC B3 ;  /* 0x0000000000037941 */ /* 0x000fea0003800000 */
.L_x_63822:
        /* <DEDUP_REMOVED lines=44> */
.L_x_63821:
[----:B------:R-:W-:Y:S05]  /*327b0*/  BSYNC B2 ;  /* 0x0000000000027941 */ /* 0x000fea0003800000 */
.L_x_63820:
        /* <DEDUP_REMOVED lines=8> */
.L_x_63816:
        /* <DEDUP_REMOVED lines=27> */
.L_x_63824:
[----:B------:R-:W-:Y:S02]  /*329f0*/  IADD3 R11, R11, 0x20, RZ ;  /* 0x000000200b0b7810 */ /* 0x000fe40007ffe0ff */
.L_x_63759:
[----:B------:R-:W-:Y:S05]  /*32a00*/  BSYNC B1 ;  /* 0x0000000000017941 */ /* 0x000fea0003800000 */
.L_x_63758:
        /* <DEDUP_REMOVED lines=30> */
.L_x_63828:
[----:B------:R-:W-:Y:S02]  /*32bf0*/  IMAD.MOV.U32 R18, RZ, RZ, R10 ;  /* 0x000000ffff127224 */ /* 0x000fe400078e000a */
.L_x_63829:
[----:B------:R-:W-:Y:S05]  /*32c00*/  BSYNC B2 ;  /* 0x0000000000027941 */ /* 0x000fea0003800000 */
.L_x_63827:
        /* <DEDUP_REMOVED lines=16> */
.L_x_63833:
[----:B------:R-:W-:Y:S05]  /*32d10*/  BSYNC B3 ;  /* 0x0000000000037941 */ /* 0x000fea0003800000 */
.L_x_63832:
        /* <DEDUP_REMOVED lines=44> */
.L_x_63831:
[----:B------:R-:W-:Y:S05]  /*32fe0*/  BSYNC B2 ;  /* 0x0000000000027941 */ /* 0x000fea0003800000 */
.L_x_63830:
        /* <DEDUP_REMOVED lines=14> */
.L_x_63834:
        /* <DEDUP_REMOVED lines=12> */
.L_x_63837:
[----:B------:R-:W-:Y:S02]  /*33190*/  IMAD.MOV.U32 R7, RZ, RZ, R10 ;  /* 0x000000ffff077224 */ /* 0x000fe400078e000a */
.L_x_63838:
[----:B------:R-:W-:Y:S05]  /*331a0*/  BSYNC B2 ;  /* 0x0000000000027941 */ /* 0x000fea0003800000 */
.L_x_63836:
        /* <DEDUP_REMOVED lines=16> */
.L_x_63842:
[----:B------:R-:W-:Y:S05]  /*332b0*/  BSYNC B3 ;  /* 0x0000000000037941 */ /* 0x000fea0003800000 */
.L_x_63841:
        /* <DEDUP_REMOVED lines=43> */
.L_x_63840:
[----:B------:R-:W-:Y:S05]  /*33570*/  BSYNC B2 ;  /* 0x0000000000027941 */ /* 0x000fea0003800000 */
.L_x_63839:
        /* <DEDUP_REMOVED lines=9> */
.L_x_63835:
        /* <DEDUP_REMOVED lines=12> */
.L_x_63844:
[----:B------:R-:W-:Y:S02]  /*336d0*/  IMAD.MOV.U32 R18, RZ, RZ, R10 ;  /* 0x000000ffff127224 */ /* 0x000fe400078e000a */
.L_x_63845:
[----:B------:R-:W-:Y:S05]  /*336e0*/  BSYNC B2 ;  /* 0x0000000000027941 */ /* 0x000fea0003800000 */
.L_x_63843:
        /* <DEDUP_REMOVED lines=16> */
.L_x_63849:
[----:B------:R-:W-:Y:S05]  /*337f0*/  BSYNC B3 ;  /* 0x0000000000037941 */ /* 0x000fea0003800000 */
.L_x_63848:
        /* <DEDUP_REMOVED lines=44> */
.L_x_63847:
[----:B------:R-:W-:Y:S05]  /*33ac0*/  BSYNC B2 ;  /* 0x0000000000027941 */ /* 0x000fea0003800000 */
.L_x_63846:
        /* <DEDUP_REMOVED lines=11> */
.L_x_63850:
        /* <DEDUP_REMOVED lines=12> */
.L_x_63853:
[----:B------:R-:W-:Y:S02]  /*33c40*/  IMAD.MOV.U32 R14, RZ, RZ, R10 ;  /* 0x000000ffff0e7224 */ /* 0x000fe400078e000a */
.L_x_63854:
[----:B------:R-:W-:Y:S05]  /*33c50*/  BSYNC B2 ;  /* 0x0000000000027941 */ /* 0x000fea0003800000 */
.L_x_63852:
        /* <DEDUP_REMOVED lines=16> */
.L_x_63858:
[----:B------:R-:W-:Y:S05]  /*33d60*/  BSYNC B3 ;  /* 0x0000000000037941 */ /* 0x000fea0003800000 */
.L_x_63857:
        /* <DEDUP_REMOVED lines=44> */
.L_x_63856:
[----:B------:R-:W-:Y:S05]  /*34030*/  BSYNC B2 ;  /* 0x0000000000027941 */ /* 0x000fea0003800000 */
.L_x_63855:
        /* <DEDUP_REMOVED lines=9> */
.L_x_63851:
        /* <DEDUP_REMOVED lines=12> */
.L_x_63860:
[----:B------:R-:W-:Y:S02]  /*34190*/  IMAD.MOV.U32 R7, RZ, RZ, R10 ;  /* 0x000000ffff077224 */ /* 0x000fe400078e000a */
.L_x_63861:
[----:B------:R-:W-:Y:S05]  /*341a0*/  BSYNC B2 ;  /* 0x0000000000027941 */ /* 0x000fea0003800000 */
.L_x_63859:
        /* <DEDUP_REMOVED lines=16> */
.L_x_63865:
[----:B------:R-:W-:Y:S05]  /*342b0*/  BSYNC B3 ;  /* 0x0000000000037941 */ /* 0x000fea0003800000 */
.L_x_63864:
        /* <DEDUP_REMOVED lines=44> */
.L_x_63863:
[----:B------:R-:W-:Y:S05]  /*34580*/  BSYNC B2 ;  /* 0x0000000000027941 */ /* 0x000fea0003800000 */
.L_x_63862:
        /* <DEDUP_REMOVED lines=11> */
.L_x_63866:
        /* <DEDUP_REMOVED lines=12> */
.L_x_63869:
[----:B------:R-:W-:Y:S02]  /*34700*/  IMAD.MOV.U32 R7, RZ, RZ, R10 ;  /* 0x000000ffff077224 */ /* 0x000fe400078e000a */
.L_x_63870:
[----:B------:R-:W-:Y:S05]  /*34710*/  BSYNC B2 ;  /* 0x0000000000027941 */ /* 0x000fea0003800000 */
.L_x_63868:
        /* <DEDUP_REMOVED lines=16> */
.L_x_63874:
[----:B------:R-:W-:Y:S05]  /*34820*/  BSYNC B3 ;  /* 0x0000000000037941 */ /* 0x000fea0003800000 */
.L_x_63873:
        /* <DEDUP_REMOVED lines=44> */
.L_x_63872:
[----:B------:R-:W-:Y:S05]  /*34af0*/  BSYNC B2 ;  /* 0x0000000000027941 */ /* 0x000fea0003800000 */
.L_x_63871:
        /* <DEDUP_REMOVED lines=9> */
.L_x_63867:
        /* <DEDUP_REMOVED lines=12> */
.L_x_63876:
[----:B------:R-:W-:Y:S02]  /*34c50*/  IMAD.MOV.U32 R18, RZ, RZ, R10 ;  /* 0x000000ffff127224 */ /* 0x000fe400078e000a */
.L_x_63877:
[----:B------:R-:W-:Y:S05]  /*34c60*/  BSYNC B2 ;  /* 0x0000000000027941 */ /* 0x000fea0003800000 */
.L_x_63875:
        /* <DEDUP_REMOVED lines=16> */
.L_x_63881:
[----:B------:R-:W-:Y:S05]  /*34d70*/  BSYNC B3 ;  /* 0x0000000000037941 */ /* 0x000fea0003800000 */
.L_x_63880:
        /* <DEDUP_REMOVED lines=44> */
.L_x_63879:
[----:B------:R-:W-:Y:S05]  /*35040*/  BSYNC B2 ;  /* 0x0000000000027941 */ /* 0x000fea0003800000 */
.L_x_63878:
        /* <DEDUP_REMOVED lines=11> */
.L_x_63882:
        /* <DEDUP_REMOVED lines=12> */
.L_x_63885:
[----:B------:R-:W-:Y:S02]  /*351c0*/  IMAD.MOV.U32 R16, RZ, RZ, R10 ;  /* 0x000000ffff107224 */ /* 0x000fe400078e000a */
.L_x_63886:
[----:B------:R-:W-:Y:S05]  /*351d0*/  BSYNC B2 ;  /* 0x0000000000027941 */ /* 0x000fea0003800000 */
.L_x_63884:
        /* <DEDUP_REMOVED lines=16> */
.L_x_63890:
[----:B------:R-:W-:Y:S05]  /*352e0*/  BSYNC B3 ;  /* 0x0000000000037941 */ /* 0x000fea0003800000 */
.L_x_63889:
        /* <DEDUP_REMOVED lines=44> */
.L_x_63888:
[----:B------:R-:W-:Y:S05]  /*355b0*/  BSYNC B2 ;  /* 0x0000000000027941 */ /* 0x000fea0003800000 */
.L_x_63887:
        /* <DEDUP_REMOVED lines=8> */
.L_x_63883:
        /* <DEDUP_REMOVED lines=27> */
.L_x_63891:
[----:B------:R-:W-:Y:S02]  /*357f0*/  IADD3 R11, R11, 0x20, RZ ;  /* 0x000000200b0b7810 */ /* 0x000fe40007ffe0ff */
.L_x_63826:
[----:B------:R-:W-:Y:S05]  /*35800*/  BSYNC B1 ;  /* 0x0000000000017941 */ /* 0x000fea0003800000 */
.L_x_63825:
        /* <DEDUP_REMOVED lines=30> */
.L_x_63895:
[----:B------:R-:W-:Y:S02]  /*359f0*/  IMAD.MOV.U32 R18, RZ, RZ, R10 ;  /* 0x000000ffff127224 */ /* 0x000fe400078e000a */
.L_x_63896:
[----:B------:R-:W-:Y:S05]  /*35a00*/  BSYNC B2 ;  /* 0x0000000000027941 */ /* 0x000fea0003800000 */
.L_x_63894:
        /* <DEDUP_REMOVED lines=16> */
.L_x_63900:
[----:B------:R-:W-:Y:S05]  /*35b10*/  BSYNC B3 ;  /* 0x0000000000037941 */ /* 0x000fea0003800000 */
.L_x_63899:
        /* <DEDUP_REMOVED lines=44> */
.L_x_63898:
[----:B------:R-:W-:Y:S05]  /*35de0*/  BSYNC B2 ;  /* 0x0000000000027941 */ /* 0x000fea0003800000 */
.L_x_63897:
        /* <DEDUP_REMOVED lines=14> */
.L_x_63901:
        /* <DEDUP_REMOVED lines=12> */
.L_x_63904:
[----:B------:R-:W-:Y:S02]  /*35f90*/  IMAD.MOV.U32 R7, RZ, RZ, R10 ;  /* 0x000000ffff077224 */ /* 0x000fe400078e000a */
.L_x_63905:
[----:B------:R-:W-:Y:S05]  /*35fa0*/  BSYNC B2 ;  /* 0x0000000000027941 */ /* 0x000fea0003800000 */
.L_x_63903:
        /* <DEDUP_REMOVED lines=16> */
.L_x_63909:
[----:B------:R-:W-:Y:S05]  /*360b0*/  BSYNC B3 ;  /* 0x0000000000037941 */ /* 0x000fea0003800000 */
.L_x_63908:
        /* <DEDUP_REMOVED lines=43> */
.L_x_63907:
[----:B------:R-:W-:Y:S05]  /*36370*/  BSYNC B2 ;  /* 0x0000000000027941 */ /* 0x000fea0003800000 */
.L_x_63906:
        /* <DEDUP_REMOVED lines=9> */
.L_x_63902:
        /* <DEDUP_REMOVED lines=12> */
.L_x_63911:
[----:B------:R-:W-:Y:S02]  /*364d0*/  MOV R18, R10 ;  /* 0x0000000a00127202 */ /* 0x000fe40000000f00 */
.L_x_63912:
[----:B------:R-:W-:Y:S05]  /*364e0*/  BSYNC B2 ;  /* 0x0000000000027941 */ /* 0x000fea0003800000 */
.L_x_63910:
        /* <DEDUP_REMOVED lines=16> */
.L_x_63916:
[----:B------:R-:W-:Y:S05]  /*365f0*/  BSYNC B3 ;  /* 0x0000000000037941 */ /* 0x000fea0003800000 */
.L_x_63915:
        /* <DEDUP_REMOVED lines=44> */
.L_x_63914:
[----:B------:R-:W-:Y:S05]  /*368c0*/  BSYNC B2 ;  /* 0x0000000000027941 */ /* 0x000fea0003800000 */
.L_x_63913:
        /* <DEDUP_REMOVED lines=11> */
.L_x_63917:
        /* <DEDUP_REMOVED lines=12> */
.L_x_63920:
[----:B------:R-:W-:Y:S02]  /*36a40*/  IMAD.MOV.U32 R14, RZ, RZ, R10 ;  /* 0x000000ffff0e7224 */ /* 0x000fe400078e000a */
.L_x_63921:
[----:B------:R-:W-:Y:S05]  /*36a50*/  BSYNC B2 ;  /* 0x0000000000027941 */ /* 0x000fea0003800000 */
.L_x_63919:
        /* <DEDUP_REMOVED lines=16> */
.L_x_63925:
[----:B------:R-:W-:Y:S05]  /*36b60*/  BSYNC B3 ;  /* 0x0000000000037941 */ /* 0x000fea0003800000 */
.L_x_63924:
        /* <DEDUP_REMOVED lines=44> */
.L_x_63923:
[----:B------:R-:W-:Y:S05]  /*36e30*/  BSYNC B2 ;  /* 0x0000000000027941 */ /* 0x000fea0003800000 */
.L_x_63922:
        /* <DEDUP_REMOVED lines=9> */
.L_x_63918:
        /* <DEDUP_REMOVED lines=12> */
.L_x_63927:
[----:B------:R-:W-:Y:S02]  /*36f90*/  IMAD.MOV.U32 R7, RZ, RZ, R10 ;  /* 0x000000ffff077224 */ /* 0x000fe400078e000a */
.L_x_63928:
[----:B------:R-:W-:Y:S05]  /*36fa0*/  BSYNC B2 ;  /* 0x0000000000027941 */ /* 0x000fea0003800000 */
.L_x_63926:
        /* <DEDUP_REMOVED lines=16> */
.L_x_63932:
[----:B------:R-:W-:Y:S05]  /*370b0*/  BSYNC B3 ;  /* 0x0000000000037941 */ /* 0x000fea0003800000 */
.L_x_63931:
        /* <DEDUP_REMOVED lines=44> */
.L_x_63930:
[----:B------:R-:W-:Y:S05]  /*37380*/  BSYNC B2 ;  /* 0x0000000000027941 */ /* 0x000fea0003800000 */
.L_x_63929:
        /* <DEDUP_REMOVED lines=11> */
.L_x_63933:
        /* <DEDUP_REMOVED lines=12> */
.L_x_63936:
[----:B------:R-:W-:Y:S02]  /*37500*/  IMAD.MOV.U32 R7, RZ, RZ, R10 ;  /* 0x000000ffff077224 */ /* 0x000fe400078e000a */
.L_x_63937:
[----:B------:R-:W-:Y:S05]  /*37510*/  BSYNC B2 ;  /* 0x0000000000027941 */ /* 0x000fea0003800000 */
.L_x_63935:
        /* <DEDUP_REMOVED lines=16> */
.L_x_63941:
[----:B------:R-:W-:Y:S05]  /*37620*/  BSYNC B3 ;  /* 0x0000000000037941 */ /* 0x000fea0003800000 */
.L_x_63940:
        /* <DEDUP_REMOVED lines=44> */
.L_x_63939:
[----:B------:R-:W-:Y:S05]  /*378f0*/  BSYNC B2 ;  /* 0x0000000000027941 */ /* 0x000fea0003800000 */
.L_x_63938:
        /* <DEDUP_REMOVED lines=9> */
.L_x_63934:
        /* <DEDUP_REMOVED lines=12> */
.L_x_63943:
[----:B------:R-:W-:Y:S02]  /*37a50*/  IMAD.MOV.U32 R18, RZ, RZ, R10 ;  /* 0x000000ffff127224 */ /* 0x000fe400078e000a */
.L_x_63944:
[----:B------:R-:W-:Y:S05]  /*37a60*/  BSYNC B2 ;  /* 0x0000000000027941 */ /* 0x000fea0003800000 */
.L_x_63942:
        /* <DEDUP_REMOVED lines=16> */
.L_x_63948:
[----:B------:R-:W-:Y:S05]  /*37b70*/  BSYNC B3 ;  /* 0x0000000000037941 */ /* 0x000fea0003800000 */
.L_x_63947:
        /* <DEDUP_REMOVED lines=44> */
.L_x_63946:
[----:B------:R-:W-:Y:S05]  /*37e40*/  BSYNC B2 ;  /* 0x0000000000027941 */ /* 0x000fea0003800000 */
.L_x_63945:
        /* <DEDUP_REMOVED lines=11> */
.L_x_63949:
        /* <DEDUP_REMOVED lines=12> */
.L_x_63952:
[----:B------:R-:W-:Y:S02]  /*37fc0*/  IMAD.MOV.U32 R16, RZ, RZ, R10 ;  /* 0x000000ffff107224 */ /* 0x000fe400078e000a */
.L_x_63953:
[----:B------:R-:W-:Y:S05]  /*37fd0*/  BSYNC B2 ;  /* 0x0000000000027941 */ /* 0x000fea0003800000 */
.L_x_63951:
        /* <DEDUP_REMOVED lines=16> */
.L_x_63957:
[----:B------:R-:W-:Y:S05]  /*380e0*/  BSYNC B3 ;  /* 0x0000000000037941 */ /* 0x000fea0003800000 */
.L_x_63956:
        /* <DEDUP_REMOVED lines=44> */
.L_x_63955:
[----:B------:R-:W-:Y:S05]  /*383b0*/  BSYNC B2 ;  /* 0x0000000000027941 */ /* 0x000fea0003800000 */
.L_x_63954:
        /* <DEDUP_REMOVED lines=8> */
.L_x_63950:
        /* <DEDUP_REMOVED lines=27> */
.L_x_63958:
[----:B------:R-:W-:Y:S02]  /*385f0*/  IADD3 R11, R11, 0x20, RZ ;  /* 0x000000200b0b7810 */ /* 0x000fe40007ffe0ff */
.L_x_63893:
[----:B------:R-:W-:Y:S05]  /*38600*/  BSYNC B1 ;  /* 0x0000000000017941 */ /* 0x000fea0003800000 */
.L_x_63892:
        /* <DEDUP_REMOVED lines=30> */
.L_x_63962:
[----:B------:R-:W-:Y:S02]  /*387f0*/  IMAD.MOV.U32 R18, RZ, RZ, R10 ;  /* 0x000000ffff127224 */ /* 0x000fe400078e000a */
.L_x_63963:
[----:B------:R-:W-:Y:S05]  /*38800*/  BSYNC B2 ;  /* 0x0000000000027941 */ /* 0x000fea0003800000 */
.L_x_63961:
        /* <DEDUP_REMOVED lines=16> */
.L_x_63967:
[----:B------:R-:W-:Y:S05]  /*38910*/  BSYNC B3 ;  /* 0x0000000000037941 */ /* 0x000fea0003800000 */
.L_x_63966:
        /* <DEDUP_REMOVED lines=44> */
.L_x_63965:
[----:B------:R-:W-:Y:S05]  /*38be0*/  BSYNC B2 ;  /* 0x0000000000027941 */ /* 0x000fea0003800000 */
.L_x_63964:
        /* <DEDUP_REMOVED lines=14> */
.L_x_63968:
        /* <DEDUP_REMOVED lines=12> */
.L_x_63971:
[----:B------:R-:W-:Y:S02]  /*38d90*/  IMAD.MOV.U32 R7, RZ, RZ, R10 ;  /* 0x000000ffff077224 */ /* 0x000fe400078e000a */
.L_x_63972:
[----:B------:R-:W-:Y:S05]  /*38da0*/  BSYNC B2 ;  /* 0x0000000000027941 */ /* 0x000fea0003800000 */
.L_x_63970:
        /* <DEDUP_REMOVED lines=16> */
.L_x_63976:
[----:B------:R-:W-:Y:S05]  /*38eb0*/  BSYNC B3 ;  /* 0x0000000000037941 */ /* 0x000fea0003800000 */
.L_x_63975:
        /* <DEDUP_REMOVED lines=43> */
.L_x_63974:
[----:B------:R-:W-:Y:S05]  /*39170*/  BSYNC B2 ;  /* 0x0000000000027941 */ /* 0x000fea0003800000 */
.L_x_63973:
        /* <DEDUP_REMOVED lines=9> */
.L_x_63969:
        /* <DEDUP_REMOVED lines=12> */
.L_x_63978:
[----:B------:R-:W-:Y:S02]  /*392d0*/  IMAD.MOV.U32 R18, RZ, RZ, R10 ;  /* 0x000000ffff127224 */ /* 0x000fe400078e000a */
.L_x_63979:
[----:B------:R-:W-:Y:S05]  /*392e0*/  BSYNC B2 ;  /* 0x0000000000027941 */ /* 0x000fea0003800000 */
.L_x_63977:
        /* <DEDUP_REMOVED lines=16> */
.L_x_63983:
[----:B------:R-:W-:Y:S05]  /*393f0*/  BSYNC B3 ;  /* 0x0000000000037941 */ /* 0x000fea0003800000 */
.L_x_63982:
        /* <DEDUP_REMOVED lines=44> */
.L_x_63981:
[----:B------:R-:W-:Y:S05]  /*396c0*/  BSYNC B2 ;  /* 0x0000000000027941 */ /* 0x000fea0003800000 */
.L_x_63980:
        /* <DEDUP_REMOVED lines=11> */
.L_x_63984:
        /* <DEDUP_REMOVED lines=12> */
.L_x_63987:
[----:B------:R-:W-:Y:S02]  /*39840*/  IMAD.MOV.U32 R14, RZ, RZ, R10 ;  /* 0x000000ffff0e7224 */ /* 0x000fe400078e000a */
.L_x_63988:
[----:B------:R-:W-:Y:S05]  /*39850*/  BSYNC B2 ;  /* 0x0000000000027941 */ /* 0x000fea0003800000 */
.L_x_63986:
        /* <DEDUP_REMOVED lines=16> */
.L_x_63992:
[----:B------:R-:W-:Y:S05]  /*39960*/  BSYNC B3 ;  /* 0x0000000000037941 */ /* 0x000fea0003800000 */
.L_x_63991:
        /* <DEDUP_REMOVED lines=44> */
.L_x_63990:
[----:B------:R-:W-:Y:S05]  /*39c30*/  BSYNC B2 ;  /* 0x0000000000027941 */ /* 0x000fea0003800000 */
.L_x_63989:
        /* <DEDUP_REMOVED lines=9> */
.L_x_63985:
        /* <DEDUP_REMOVED lines=12> */
.L_x_63994:
[----:B------:R-:W-:Y:S02]  /*39d90*/  IMAD.MOV.U32 R7, RZ, RZ, R10 ;  /* 0x000000ffff077224 */ /* 0x000fe400078e000a */
.L_x_63995:
[----:B------:R-:W-:Y:S05]  /*39da0*/  BSYNC B2 ;  /* 0x0000000000027941 */ /* 0x000fea0003800000 */
.L_x_63993:
        /* <DEDUP_REMOVED lines=16> */
.L_x_63999:
[----:B------:R-:W-:Y:S05]  /*39eb0*/  BSYNC B3 ;  /* 0x0000000000037941 */ /* 0x000fea0003800000 */
.L_x_63998:
        /* <DEDUP_REMOVED lines=44> */
.L_x_63997:
[----:B------:R-:W-:Y:S05]  /*3a180*/  BSYNC B2 ;  /* 0x0000000000027941 */ /* 0x000fea0003800000 */
.L_x_63996:
        /* <DEDUP_REMOVED lines=11> */
.L_x_64000:
        /* <DEDUP_REMOVED lines=12> */
.L_x_64003:
[----:B------:R-:W-:Y:S02]  /*3a300*/  IMAD.MOV.U32 R7, RZ, RZ, R10 ;  /* 0x000000ffff077224 */ /* 0x000fe400078e000a */
.L_x_64004:
[----:B------:R-:W-:Y:S05]  /*3a310*/  BSYNC B2 ;  /* 0x0000000000027941 */ /* 0x000fea0003800000 */
.L_x_64002:
        /* <DEDUP_REMOVED lines=16> */
.L_x_64008:
[----:B------:R-:W-:Y:S05]  /*3a420*/  BSYNC B3 ;  /* 0x0000000000037941 */ /* 0x000fea0003800000 */
.L_x_64007:
        /* <DEDUP_REMOVED lines=44> */
.L_x_64006:
[----:B------:R-:W-:Y:S05]  /*3a6f0*/  BSYNC B2 ;  /* 0x0000000000027941 */ /* 0x000fea0003800000 */
.L_x_64005:
        /* <DEDUP_REMOVED lines=9> */
.L_x_64001:
        /* <DEDUP_REMOVED lines=12> */
.L_x_64010:
[----:B------:R-:W-:Y:S02]  /*3a850*/  IMAD.MOV.U32 R18, RZ, RZ, R10 ;  /* 0x000000ffff127224 */ /* 0x000fe400078e000a */
.L_x_64011:
[----:B------:R-:W-:Y:S05]  /*3a860*/  BSYNC B2 ;  /* 0x0000000000027941 */ /* 0x000fea0003800000 */
.L_x_64009:
        /* <DEDUP_REMOVED lines=16> */
.L_x_64015:
[----:B------:R-:W-:Y:S05]  /*3a970*/  BSYNC B3 ;  /* 0x0000000000037941 */ /* 0x000fea0003800000 */
.L_x_64014:
        /* <DEDUP_REMOVED lines=44> */
.L_x_64013:
[----:B------:R-:W-:Y:S05]  /*3ac40*/  BSYNC B2 ;  /* 0x0000000000027941 */ /* 0x000fea0003800000 */
.L_x_64012:
        /* <DEDUP_REMOVED lines=11> */
.L_x_64016:
        /* <DEDUP_REMOVED lines=12> */
.L_x_64019:
[----:B------:R-:W-:Y:S02]  /*3adc0*/  IMAD.MOV.U32 R16, RZ, RZ, R10 ;  /* 0x000000ffff107224 */ /* 0x000fe400078e000a */
.L_x_64020:
[----:B------:R-:W-:Y:S05]  /*3add0*/  BSYNC B2 ;  /* 0x0000000000027941 */ /* 0x000fea0003800000 */
.L_x_64018:
        /* <DEDUP_REMOVED lines=16> */
.L_x_64024:
[----:B------:R-:W-:Y:S05]  /*3aee0*/  BSYNC B3 ;  /* 0x0000000000037941 */ /* 0x000fea0003800000 */
.L_x_64023:
        /* <DEDUP_REMOVED lines=44> */
.L_x_64022:
[----:B------:R-:W-:Y:S05]  /*3b1b0*/  BSYNC B2 ;  /* 0x0000000000027941 */ /* 0x000fea0003800000 */
.L_x_64021:
        /* <DEDUP_REMOVED lines=8> */
.L_x_64017:
        /* <DEDUP_REMOVED lines=27> */
.L_x_63960:
[----:B------:R-:W-:Y:S05]  /*3b3f0*/  BSYNC B1 ;  /* 0x0000000000017941 */ /* 0x000fea0003800000 */
.L_x_63959:
        /* <DEDUP_REMOVED lines=130> */
.L_x_64069:
        /* <DEDUP_REMOVED lines=204> */
.L_x_64070:
        /* <DEDUP_REMOVED lines=8> */
[----:B-1----:R-:W-:-:S05]  /*3c960*/  MOV R188, c[0x0][0x1e0] ;  /* 0x0000780000bc7a02 */ /* 0x002fca0000000f00 */
        /* <DEDUP_REMOVED lines=12> */
[----:B------:R-:W4:Y:S01]  /*3ca30*/  LDL R235, [R1+0x5c] ;  /* 0x00005c0001eb7983 */ /* 0x000f220000100800 */
[----:B------:R-:W-:-:S05]  /*3ca40*/  FSEL R191, R18, RZ, !P0 ;  /* 0x000000ff12bf7208 */ /* 0x000fca0004000000 */
[--C-:B-1----:R-:W-:Y:S02]  /*3ca50*/  FADD.FTZ R188, R108, -R191.reuse ;  /* 0x800000bf6cbc7221 */ /* 0x102fe40000010000 */
[--C-:B------:R-:W-:Y:S02]  /*3ca60*/  FADD.FTZ R189, R109, -R191.reuse ;  /* 0x800000bf6dbd7221 */ /* 0x100fe40000010000 */
[--C-:B0-----:R-:W-:Y:S02]  /*3ca70*/  FADD.FTZ R190, R110, -R191.reuse ;  /* 0x800000bf6ebe7221 */ /* 0x101fe40000010000 */
[----:B------:R-:W-:Y:S02]  /*3ca80*/  FMUL.FTZ R188, R11, R188 ;  /* 0x000000bc0bbc7220 */ /* 0x000fe40000410000 */
[----:B------:R-:W-:Y:S02]  /*3ca90*/  FADD.FTZ R191, R111, -R191 ;  /* 0x800000bf6fbf7221 */ /* 0x000fe40000010000 */
[----:B------:R-:W-:-:S02]  /*3caa0*/  FMUL.FTZ R190, R11, R190 ;  /* 0x000000be0bbe7220 */ /* 0x000fc40000410000 */
[C---:B------:R-:W-:Y:S02]  /*3cab0*/  FMUL.FTZ R189, R11.reuse, R189 ;  /* 0x000000bd0bbd7220 */ /* 0x040fe40000410000 */
[----:B------:R-:W-:Y:S02]  /*3cac0*/  FMUL.FTZ R191, R11, R191 ;  /* 0x000000bf0bbf7220 */ /* 0x000fe40000410000 */
[----:B--2--5:R-:W-:Y:S02]  /*3cad0*/  FFMA.FTZ R188, R232, R188, R20 ;  /* 0x000000bce8bc7223 */ /* 0x024fe40000010014 */
[----:B------:R-:W-:Y:S02]  /*3cae0*/  IMAD.MOV.U32 R232, RZ, RZ, 0x10 ;  /* 0x00000010ffe87424 */ /* 0x000fe400078e00ff */
[----:B---3--:R-:W-:Y:S02]  /*3caf0*/  FFMA.FTZ R190, R233, R190, R22 ;  /* 0x000000bee9be7223 */ /* 0x008fe40000010016 */
[----:B------:R-:W-:-:S04]  /*3cb00*/  IMAD.WIDE.U32 R232, R19, R232, c[0x0][0x208] ;  /* 0x0000820013e87625 */ /* 0x000fc800078e00e8 */
[----:B----4-:R-:W-:Y:S02]  /*3cb10*/  FFMA.FTZ R189, R252, R189, R21 ;  /* 0x000000bdfcbd7223 */ /* 0x010fe40000010015 */
[----:B------:R-:W-:-:S05]  /*3cb20*/  FFMA.FTZ R191, R235, R191, R23 ;  /* 0x000000bfebbf7223 */ /* 0x000fca0000010017 */
[----:B------:R0:W-:Y:S01]  /*3cb30*/  STG.E.128 [R232.64], R188 ;  /* 0x000000bce8007986 */ /* 0x0001e2000c101d06 */
[----:B------:R-:W-:-:S03]  /*3cb40*/  IADD3 R19, R19, 0x20, RZ ;  /* 0x0000002013137810 */ /* 0x000fc60007ffe0ff */
.L_x_64028:
[----:B------:R-:W-:Y:S05]  /*3cb50*/  BSYNC B1 ;  /* 0x0000000000017941 */ /* 0x000fea0003800000 */
.L_x_64027:
        /* <DEDUP_REMOVED lines=8> */
[--C-:B-1----:R-:W-:Y:S02]  /*3cbe0*/  FADD.FTZ R188, R112, -R191.reuse ;  /* 0x800000bf70bc7221 */ /* 0x102fe40000010000 */
[--C-:B------:R-:W-:Y:S02]  /*3cbf0*/  FADD.FTZ R189, R113, -R191.reuse ;  /* 0x800000bf71bd7221 */ /* 0x100fe40000010000 */
[--C-:B------:R-:W-:Y:S02]  /*3cc00*/  FADD.FTZ R190, R114, -R191.reuse ;  /* 0x800000bf72be7221 */ /* 0x100fe40000010000 */
        /* <DEDUP_REMOVED lines=13> */
.L_x_64030:
[----:B------:R-:W-:Y:S05]  /*3cce0*/  BSYNC B1 ;  /* 0x0000000000017941 */ /* 0x000fea0003800000 */
.L_x_64029:
        /* <DEDUP_REMOVED lines=24> */
.L_x_64032:
[----:B------:R-:W-:Y:S05]  /*3ce70*/  BSYNC B1 ;  /* 0x0000000000017941 */ /* 0x000fea0003800000 */
.L_x_64031:
        /* <DEDUP_REMOVED lines=24> */
.L_x_64034:
[----:B------:R-:W-:Y:S05]  /*3d000*/  BSYNC B1 ;  /* 0x0000000000017941 */ /* 0x000fea0003800000 */
.L_x_64033:
[----:B------:R-:W-:Y:S01]  /*3d010*/  LOP3.LUT P1, RZ, R5, 0x20000000, RZ, 0xc0, !PT ;  /* 0x2000000005ff7812 */ /* 0x000fe2000782c0ff */
[----:B------:R-:W-:-:S12]  /*3d020*/  BSSY B1, `(.L_x_64035) ;  /* 0x0000017000017945 */ /* 0x000fd80003800000 */
[----:B------:R-:W-:Y:S05]  /*3d030*/  @!P1 BRA `(.L_x_64036) ;  /* 0x0000015000009947 */ /* 0x000fea0003800000 */
[----:B0-----:R-:W2:Y:S04]  /*3d040*/  LDL R232, [R1] ;  /* 0x0000000001e87983 */ /* 0x001ea80000100800 */
        /* <DEDUP_REMOVED lines=20> */
.L_x_64036:
[----:B------:R-:W-:Y:S05]  /*3d190*/  BSYNC B1 ;  /* 0x0000000000017941 */ /* 0x000fea0003800000 */
.L_x_64035:
[----:B------:R-:W-:Y:S01]  /*3d1a0*/  LOP3.LUT P1, RZ, R5, 0x10000000, RZ, 0xc0, !PT ;  /* 0x1000000005ff7812 */ /* 0x000fe2000782c0ff */
[----:B------:R-:W-:-:S12]  /*3d1b0*/  BSSY B1, `(.L_x_64037) ;  /* 0x0000013000017945 */ /* 0x000fd80003800000 */
[----:B------:R-:W-:Y:S05]  /*3d1c0*/  @!P1 BRA `(.L_x_64038) ;  /* 0x0000011000009947 */ /* 0x000fea0003800000 */
[----:B0-----:R-:W-:Y:S01]  /*3d1d0*/  FSEL R191, R18, RZ, !P0 ;  /* 0x000000ff12bf7208 */ /* 0x001fe20004000000 */
[----:B------:R-:W-:-:S04]  /*3d1e0*/  IMAD.MOV.U32 R232, RZ, RZ, 0x10 ;  /* 0x00000010ffe87424 */ /* 0x000fc800078e00ff */
[--C-:B-1----:R-:W-:Y:S02]  /*3d1f0*/  FADD.FTZ R188, R128, -R191.reuse ;  /* 0x800000bf80bc7221 */ /* 0x102fe40000010000 */
[--C-:B------:R-:W-:Y:S02]  /*3d200*/  FADD.FTZ R189, R129, -R191.reuse ;  /* 0x800000bf81bd7221 */ /* 0x100fe40000010000 */
[--C-:B------:R-:W-:Y:S02]  /*3d210*/  FADD.FTZ R190, R130, -R191.reuse ;  /* 0x800000bf82be7221 */ /* 0x100fe40000010000 */
[----:B------:R-:W-:Y:S02]  /*3d220*/  FADD.FTZ R191, R131, -R191 ;  /* 0x800000bf83bf7221 */ /* 0x000fe40000010000 */
[C---:B------:R-:W-:Y:S02]  /*3d230*/  FMUL.FTZ R188, R11.reuse, R188 ;  /* 0x000000bc0bbc7220 */ /* 0x040fe40000410000 */
[----:B------:R-:W-:-:S02]  /*3d240*/  FMUL.FTZ R189, R11, R189 ;  /* 0x000000bd0bbd7220 */ /* 0x000fc40000410000 */
[C---:B------:R-:W-:Y:S02]  /*3d250*/  FMUL.FTZ R190, R11.reuse, R190 ;  /* 0x000000be0bbe7220 */ /* 0x040fe40000410000 */
[----:B------:R-:W-:Y:S02]  /*3d260*/  FMUL.FTZ R191, R11, R191 ;  /* 0x000000bf0bbf7220 */ /* 0x000fe40000410000 */
[----:B-----5:R-:W-:Y:S02]  /*3d270*/  FFMA.FTZ R188, R248, R188, R40 ;  /* 0x000000bcf8bc7223 */ /* 0x020fe40000010028 */
[----:B------:R-:W-:Y:S02]  /*3d280*/  FFMA.FTZ R189, R249, R189, R41 ;  /* 0x000000bdf9bd7223 */ /* 0x000fe40000010029 */
[----:B------:R-:W-:Y:S02]  /*3d290*/  FFMA.FTZ R191, R251, R191, R43 ;  /* 0x000000bffbbf7223 */ /* 0x000fe4000001002b */
[----:B------:R-:W-:-:S02]  /*3d2a0*/  FFMA.FTZ R190, R250, R190, R42 ;  /* 0x000000befabe7223 */ /* 0x000fc4000001002a */
[C---:B------:R-:W-:Y:S01]  /*3d2b0*/  IMAD.WIDE.U32 R232, R19.reuse, R232, c[0x0][0x208] ;  /* 0x0000820013e87625 */ /* 0x040fe200078e00e8 */
[----:B------:R-:W-:-:S04]  /*3d2c0*/  IADD3 R19, R19, 0x20, RZ ;  /* 0x0000002013137810 */ /* 0x000fc80007ffe0ff */
[----:B------:R0:W-:Y:S03]  /*3d2d0*/  STG.E.128 [R232.64], R188 ;  /* 0x000000bce8007986 */ /* 0x0001e6000c101d06 */
.L_x_64038:
[----:B------:R-:W-:Y:S05]  /*3d2e0*/  BSYNC B1 ;  /* 0x0000000000017941 */ /* 0x000fea0003800000 */
.L_x_64037:
        /* <DEDUP_REMOVED lines=20> */
.L_x_64040:
[----:B------:R-:W-:Y:S05]  /*3d430*/  BSYNC B1 ;  /* 0x0000000000017941 */ /* 0x000fea0003800000 */
.L_x_64039:
        /* <DEDUP_REMOVED lines=20> */
.L_x_64042:
[----:B------:R-:W-:Y:S05]  /*3d580*/  BSYNC B1 ;  /* 0x0000000000017941 */ /* 0x000fea0003800000 */
.L_x_64041:
        /* <DEDUP_REMOVED lines=20> */
.L_x_64044:
[----:B------:R-:W-:Y:S05]  /*3d6d0*/  BSYNC B1 ;  /* 0x0000000000017941 */ /* 0x000fea0003800000 */
.L_x_64043:
        /* <DEDUP_REMOVED lines=20> */
.L_x_64046:
[----:B------:R-:W-:Y:S05]  /*3d820*/  BSYNC B1 ;  /* 0x0000000000017941 */ /* 0x000fea0003800000 */
.L_x_64045:
        /* <DEDUP_REMOVED lines=20> */
.L_x_64048:
[----:B------:R-:W-:Y:S05]  /*3d970*/  BSYNC B1 ;  /* 0x0000000000017941 */ /* 0x000fea0003800000 */
.L_x_64047:
        /* <DEDUP_REMOVED lines=20> */
.L_x_64050:
[----:B------:R-:W-:Y:S05]  /*3dac0*/  BSYNC B1 ;  /* 0x0000000000017941 */ /* 0x000fea0003800000 */
.L_x_64049:
        /* <DEDUP_REMOVED lines=20> */
.L_x_64052:
[----:B------:R-:W-:Y:S05]  /*3dc10*/  BSYNC B1 ;  /* 0x0000000000017941 */ /* 0x000fea0003800000 */
.L_x_64051:
[----:B------:R-:W-:Y:S01]  /*3dc20*/  LOP3.LUT P1, RZ, R5, 0x100000, RZ, 0xc0, !PT ;  /* 0x0010000005ff7812 */ /* 0x000fe2000782c0ff */
[----:B------:R-:W-:-:S12]  /*3dc30*/  BSSY B1, `(.L_x_64053) ;  /* 0x0000013000017945 */ /* 0x000fd80003800000 */
[----:B------:R-:W-:Y:S05]  /*3dc40*/  @!P1 BRA `(.L_x_64054) ;  /* 0x0000011000009947 */ /* 0x000fea0003800000 */
[----:B0-----:R-:W-:Y:S01]  /*3dc50*/  FSEL R191, R18, RZ, !P0 ;  /* 0x000000ff12bf7208 */ /* 0x001fe20004000000 */
[----:B------:R-:W-:-:S04]  /*3dc60*/  HFMA2.MMA R232, -RZ, RZ, 0, 9.5367431640625e-07 ;  /* 0x00000010ffe87435 */ /* 0x000fc800000001ff */
        /* <DEDUP_REMOVED lines=15> */
.L_x_64054:
[----:B------:R-:W-:Y:S05]  /*3dd60*/  BSYNC B1 ;  /* 0x0000000000017941 */ /* 0x000fea0003800000 */
.L_x_64053:
        /* <DEDUP_REMOVED lines=20> */
.L_x_64056:
[----:B------:R-:W-:Y:S05]  /*3deb0*/  BSYNC B1 ;  /* 0x0000000000017941 */ /* 0x000fea0003800000 */
.L_x_64055:
        /* <DEDUP_REMOVED lines=20> */
.L_x_64058:
[----:B------:R-:W-:Y:S05]  /*3e000*/  BSYNC B1 ;  /* 0x0000000000017941 */ /* 0x000fea0003800000 */
.L_x_64057:
        /* <DEDUP_REMOVED lines=20> */
.L_x_64060:
[----:B------:R-:W-:Y:S05]  /*3e150*/  BSYNC B1 ;  /* 0x0000000000017941 */ /* 0x000fea0003800000 */
.L_x_64059:
        /* <DEDUP_REMOVED lines=20> */
.L_x_64062:
[----:B------:R-:W-:Y:S05]  /*3e2a0*/  BSYNC B1 ;  /* 0x0000000000017941 */ /* 0x000fea0003800000 */
.L_x_64061:
        /* <DEDUP_REMOVED lines=20> */
.L_x_64064:
[----:B------:R-:W-:Y:S05]  /*3e3f0*/  BSYNC B1 ;  /* 0x0000000000017941 */ /* 0x000fea0003800000 */
.L_x_64063:
[----:B------:R-:W-:Y:S01]  /*3e400*/  LOP3.LUT P1, RZ, R5, 0x4000, RZ, 0xc0, !PT ;  /* 0x0000400005ff7812 */ /* 0x000fe2000782c0ff */
[----:B------:R-:W-:-:S12]  /*3e410*/  BSSY B1, `(.L_x_64065) ;  /* 0x0000016000017945 */ /* 0x000fd80003800000 */
[----:B------:R-:W-:Y:S05]  /*3e420*/  @!P1 BRA `(.L_x_64066) ;  /* 0x0000014000009947 */ /* 0x000fea0003800000 */
[----:B------:R-:W2:Y:S04]  /*3e430*/  LDL R235, [R1+0x40] ;  /* 0x0000400001eb7983 */ /* 0x000ea80000100800 */
[----:B0-----:R-:W3:Y:S04]  /*3e440*/  LDL R233, [R1+0x44] ;  /* 0x0000440001e97983 */ /* 0x001ee80000100800 */
[----:B------:R-:W4:Y:S04]  /*3e450*/  LDL R191, [R1+0x4c] ;  /* 0x00004c0001bf7983 */ /* 0x000f280000100800 */
[----:B------:R-:W4:Y:S01]  /*3e460*/  LDL R232, [R1+0x48] ;  /* 0x0000480001e87983 */ /* 0x000f220000100800 */
[----:B------:R-:W-:-:S05]  /*3e470*/  FSEL R18, R18, RZ, !P0 ;  /* 0x000000ff12127208 */ /* 0x000fca0004000000 */
        /* <DEDUP_REMOVED lines=8> */
[----:B------:R-:W-:-:S04]  /*3e500*/  IMAD.MOV.U32 R18, RZ, RZ, 0x10 ;  /* 0x00000010ff127424 */ /* 0x000fc800078e00ff */
[----:B------:R-:W-:-:S04]  /*3e510*/  IMAD.WIDE.U32 R18, R19, R18, c[0x0][0x208] ;  /* 0x0000820013127625 */ /* 0x000fc800078e0012 */
[----:B--2--5:R-:W-:Y:S02]  /*3e520*/  FFMA.FTZ R188, R235, R188, R96 ;  /* 0x000000bcebbc7223 */ /* 0x024fe40000010060 */
[----:B---3--:R-:W-:Y:S02]  /*3e530*/  FFMA.FTZ R189, R233, R189, R97 ;  /* 0x000000bde9bd7223 */ /* 0x008fe40000010061 */
[----:B----4-:R-:W-:Y:S02]  /*3e540*/  FFMA.FTZ R191, R191, R11, R99 ;  /* 0x0000000bbfbf7223 */ /* 0x010fe40000010063 */
[----:B------:R-:W-:-:S05]  /*3e550*/  FFMA.FTZ R190, R232, R190, R98 ;  /* 0x000000bee8be7223 */ /* 0x000fca0000010062 */
[----:B------:R0:W-:Y:S02]  /*3e560*/  STG.E.128 [R18.64], R188 ;  /* 0x000000bc12007986 */ /* 0x0001e4000c101d06 */
.L_x_64066:
[----:B------:R-:W-:Y:S05]  /*3e570*/  BSYNC B1 ;  /* 0x0000000000017941 */ /* 0x000fea0003800000 */
.L_x_64065:
[----:B-1----:R-:W-:-:S04]  /*3e580*/  IMAD.MOV.U32 R11, RZ, RZ, 0x4 ;  /* 0x00000004ff0b7424 */ /* 0x002fc800078e00ff */
[----:B------:R-:W-:-:S05]  /*3e590*/  IMAD R234, R11, c[0x0][0x160], R234 ;  /* 0x000058000bea7a24 */ /* 0x000fca00078e02ea */
[----:B------:R-:W-:-:S13]  /*3e5a0*/  ISETP.GE.AND P0, PT, R234, c[0x0][0x164], PT ;  /* 0x00005900ea007a0c */ /* 0x000fda0003f06270 */
[----:B0----5:R-:W-:Y:S01]  /*3e5b0*/  @P0 CALL.REL.NOINC `(.L_x_64067) ;  /* 0x0000001000000944 */ /* 0x021fe20003c00000 */
[----:B------:R-:W-:Y:S05]  /*3e5c0*/  BRA `(.L_x_64068) ;  /* 0xfffc362000007947 */ /* 0x000fea000383ffff */
.L_x_64067:
[----:B------:R-:W-:Y:S05]  /*3e5d0*/  BSYNC B0 ;  /* 0x0000000000007941 */ /* 0x000fea0003800000 */
.L_x_62685:
[----:B------:R-:W-:Y:S05]  /*3e5e0*/  EXIT ;  /* 0x000000000000794d */ /* 0x000fea0003800000 */
.L_x_64025:
[----:B------:R-:W-:Y:S01]  /*3e5f0*/  IMAD.MOV.U32 R190, RZ, RZ, R18 ;  /* 0x000000ffffbe7224 */ /* 0x000fe200078e0012 */
[----:B------:R-:W-:Y:S01]  /*3e600*/  MOV R188, 0x3e650 ;  /* 0x0003e65000bc7802 */ /* 0x000fe20000000f00 */
[----:B------:R-:W-:Y:S02]  /*3e610*/  IMAD.MOV.U32 R11, RZ, RZ, 0x1 ;  /* 0x00000001ff0b7424 */ /* 0x000fe400078e00ff */
[----:B------:R-:W-:Y:S02]  /*3e620*/  IMAD.MOV.U32 R191, RZ, RZ, 0x1f ;  /* 0x0000001fffbf7424 */ /* 0x000fe400078e00ff */
[----:B------:R-:W-:Y:S02]  /*3e630*/  IMAD.MOV.U32 R189, RZ, RZ, -0x1 ;  /* 0xffffffffffbd7424 */ /* 0x000fe400078e00ff */
[----:B-----5:R-:W-:Y:S05]  /*3e640*/  CALL.REL.NOINC `($__internal_78_$__cuda_sm70_shflsync_bfly_p) ;  /* 0x00000f4000007944 */ /* 0x020fea0003c00000 */
[----:B-1----:R-:W-:Y:S05]  /*3e650*/  BRA `(.L_x_64069) ;  /* 0xffffd5c000007947 */ /* 0x002fea000383ffff */
.L_x_64026:
[----:B------:R-:W-:Y:S01]  /*3e660*/  IMAD.MOV.U32 R190, RZ, RZ, R18 ;  /* 0x000000ffffbe7224 */ /* 0x000fe200078e0012 */
[----:B------:R-:W-:Y:S01]  /*3e670*/  MOV R189, 0xffffffff ;  /* 0xffffffff00bd7802 */ /* 0x000fe20000000f00 */
[----:B------:R-:W-:Y:S01]  /*3e680*/  IMAD.MOV.U32 R11, RZ, RZ, 0x2 ;  /* 0x00000002ff0b7424 */ /* 0x000fe200078e00ff */
[----:B------:R-:W-:Y:S01]  /*3e690*/  MOV R188, 0x3e6c0 ;  /* 0x0003e6c000bc7802 */ /* 0x000fe20000000f00 */
[----:B------:R-:W-:-:S02]  /*3e6a0*/  IMAD.MOV.U32 R191, RZ, RZ, 0x1f ;  /* 0x0000001fffbf7424 */ /* 0x000fc400078e00ff */
[----:B-----5:R-:W-:Y:S05]  /*3e6b0*/  CALL.REL.NOINC `($__internal_78_$__cuda_sm70_shflsync_bfly_p) ;  /* 0x00000ed000007944 */ /* 0x020fea0003c00000 */
[----:B-1----:R-:W-:Y:S01]  /*3e6c0*/  FADD.FTZ R18, R18, R11 ;  /* 0x0000000b12127221 */ /* 0x002fe20000010000 */
[----:B------:R-:W-:Y:S01]  /*3e6d0*/  MOV R188, 0x3e730 ;  /* 0x0003e73000bc7802 */ /* 0x000fe20000000f00 */
[----:B------:R-:W-:-:S02]  /*3e6e0*/  IMAD.MOV.U32 R11, RZ, RZ, 0x4 ;  /* 0x00000004ff0b7424 */ /* 0x000fc400078e00ff */
[----:B------:R-:W-:Y:S02]  /*3e6f0*/  IMAD.MOV.U32 R191, RZ, RZ, 0x1f ;  /* 0x0000001fffbf7424 */ /* 0x000fe400078e00ff */
[----:B------:R-:W-:Y:S02]  /*3e700*/  IMAD.MOV.U32 R189, RZ, RZ, -0x1 ;  /* 0xffffffffffbd7424 */ /* 0x000fe400078e00ff */
[----:B------:R-:W-:Y:S02]  /*3e710*/  IMAD.MOV.U32 R190, RZ, RZ, R18 ;  /* 0x000000ffffbe7224 */ /* 0x000fe400078e0012 */
[----:B------:R-:W-:Y:S05]  /*3e720*/  CALL.REL.NOINC `($__internal_78_$__cuda_sm70_shflsync_bfly_p) ;  /* 0x00000e6000007944 */ /* 0x000fea0003c00000 */
[----:B-1----:R-:W-:Y:S01]  /*3e730*/  FADD.FTZ R18, R18, R11 ;  /* 0x0000000b12127221 */ /* 0x002fe20000010000 */
[----:B------:R-:W-:Y:S01]  /*3e740*/  MOV R188, 0x3e7a0 ;  /* 0x0003e7a000bc7802 */ /* 0x000fe20000000f00 */
[----:B------:R-:W-:Y:S02]  /*3e750*/  IMAD.MOV.U32 R11, RZ, RZ, 0x8 ;  /* 0x00000008ff0b7424 */ /* 0x000fe400078e00ff */
[----:B------:R-:W-:Y:S02]  /*3e760*/  IMAD.MOV.U32 R191, RZ, RZ, 0x1f ;  /* 0x0000001fffbf7424 */ /* 0x000fe400078e00ff */
[----:B------:R-:W-:-:S02]  /*3e770*/  IMAD.MOV.U32 R189, RZ, RZ, -0x1 ;  /* 0xffffffffffbd7424 */ /* 0x000fc400078e00ff */
[----:B------:R-:W-:Y:S02]  /*3e780*/  IMAD.MOV.U32 R190, RZ, RZ, R18 ;  /* 0x000000ffffbe7224 */ /* 0x000fe400078e0012 */
[----:B------:R-:W-:Y:S05]  /*3e790*/  CALL.REL.NOINC `($__internal_78_$__cuda_sm70_shflsync_bfly_p) ;  /* 0x00000df000007944 */ /* 0x000fea0003c00000 */
[----:B-1----:R-:W-:Y:S01]  /*3e7a0*/  FADD.FTZ R18, R18, R11 ;  /* 0x0000000b12127221 */ /* 0x002fe20000010000 */
[----:B------:R-:W-:Y:S01]  /*3e7b0*/  MOV R188, 0x3e810 ;  /* 0x0003e81000bc7802 */ /* 0x000fe20000000f00 */
[----:B------:R-:W-:Y:S02]  /*3e7c0*/  IMAD.MOV.U32 R11, RZ, RZ, 0x10 ;  /* 0x00000010ff0b7424 */ /* 0x000fe400078e00ff */
[----:B------:R-:W-:Y:S02]  /*3e7d0*/  IMAD.MOV.U32 R191, RZ, RZ, 0x1f ;  /* 0x0000001fffbf7424 */ /* 0x000fe400078e00ff */
[----:B------:R-:W-:Y:S02]  /*3e7e0*/  IMAD.MOV.U32 R189, RZ, RZ, -0x1 ;  /* 0xffffffffffbd7424 */ /* 0x000fe400078e00ff */
[----:B------:R-:W-:Y:S02]  /*3e7f0*/  IMAD.MOV.U32 R190, RZ, RZ, R18 ;  /* 0x000000ffffbe7224 */ /* 0x000fe400078e0012 */
[----:B------:R-:W-:Y:S05]  /*3e800*/  CALL.REL.NOINC `($__internal_78_$__cuda_sm70_shflsync_bfly_p) ;  /* 0x00000d8000007944 */ /* 0x000fea0003c00000 */
[----:B-1----:R-:W-:Y:S01]  /*3e810*/  FADD.FTZ R11, R18, R11 ;  /* 0x0000000b120b7221 */ /* 0x002fe20000010000 */
[----:B------:R-:W-:Y:S01]  /*3e820*/  LOP3.LUT R17, R17, 0xfffffff7, RZ, 0xc0, !PT ;  /* 0xfffffff711117812 */ /* 0x000fe200078ec0ff */
[----:B------:R-:W-:Y:S01]  /*3e830*/  IMAD.MOV.U32 R191, RZ, RZ, 0x1f ;  /* 0x0000001fffbf7424 */ /* 0x000fe200078e00ff */
[----:B------:R-:W-:Y:S01]  /*3e840*/  MOV R189, 0xffffffff ;  /* 0xffffffff00bd7802 */ /* 0x000fe20000000f00 */
[----:B------:R-:W-:Y:S01]  /*3e850*/  FMUL.FTZ R18, R11, c[0x0][0x1e0] ;  /* 0x000078000b127a20 */ /* 0x000fe20000410000 */
[----:B------:R-:W-:-:S02]  /*3e860*/  @P4 LOP3.LUT R17, R17, 0x8, RZ, 0xfc, !PT ;  /* 0x0000000811114812 */ /* 0x000fc400078efcff */
[----:B------:R-:W-:Y:S01]  /*3e870*/  LOP3.LUT P4, RZ, R5, 0x1000, RZ, 0xc0, !PT ;  /* 0x0000100005ff7812 */ /* 0x000fe2000788c0ff */
[--C-:B------:R-:W-:Y:S01]  /*3e880*/  FADD.FTZ R11, R108, -R18.reuse ;  /* 0x800000126c0b7221 */ /* 0x100fe20000010000 */
[----:B------:R-:W-:Y:S01]  /*3e890*/  LOP3.LUT R17, R17, 0xfffffffb, RZ, 0xc0, !PT ;  /* 0xfffffffb11117812 */ /* 0x000fe200078ec0ff */
[--C-:B------:R-:W-:Y:S02]  /*3e8a0*/  FADD.FTZ R188, R109, -R18.reuse ;  /* 0x800000126dbc7221 */ /* 0x100fe40000010000 */
        /* <DEDUP_REMOVED lines=180> */
[----:B------:R-:W-:Y:S05]  /*3f3f0*/  CALL.REL.NOINC `($__internal_78_$__cuda_sm70_shflsync_bfly_p) ;  /* 0x0000019000007944 */ /* 0x000fea0003c00000 */
[----:B-1----:R-:W-:Y:S01]  /*3f400*/  FADD.FTZ R190, R190, R11 ;  /* 0x0000000bbebe7221 */ /* 0x002fe20000010000 */
[----:B------:R-:W-:Y:S01]  /*3f410*/  MOV R188, 0x3f460 ;  /* 0x0003f46000bc7802 */ /* 0x000fe20000000f00 */
[----:B------:R-:W-:Y:S02]  /*3f420*/  IMAD.MOV.U32 R11, RZ, RZ, 0x2 ;  /* 0x00000002ff0b7424 */ /* 0x000fe400078e00ff */
[----:B------:R-:W-:Y:S02]  /*3f430*/  IMAD.MOV.U32 R191, RZ, RZ, 0x1f ;  /* 0x0000001fffbf7424 */ /* 0x000fe400078e00ff */
[----:B------:R-:W-:Y:S02]  /*3f440*/  IMAD.MOV.U32 R189, RZ, RZ, -0x1 ;  /* 0xffffffffffbd7424 */ /* 0x000fe400078e00ff */
[----:B------:R-:W-:Y:S05]  /*3f450*/  CALL.REL.NOINC `($__internal_78_$__cuda_sm70_shflsync_bfly_p) ;  /* 0x0000013000007944 */ /* 0x000fea0003c00000 */
[----:B-1----:R-:W-:Y:S01]  /*3f460*/  FADD.FTZ R190, R190, R11 ;  /* 0x0000000bbebe7221 */ /* 0x002fe20000010000 */
[----:B------:R-:W-:Y:S01]  /*3f470*/  MOV R188, 0x3f4c0 ;  /* 0x0003f4c000bc7802 */ /* 0x000fe20000000f00 */
[----:B------:R-:W-:-:S02]  /*3f480*/  IMAD.MOV.U32 R11, RZ, RZ, 0x4 ;  /* 0x00000004ff0b7424 */ /* 0x000fc400078e00ff */
[----:B------:R-:W-:Y:S02]  /*3f490*/  IMAD.MOV.U32 R191, RZ, RZ, 0x1f ;  /* 0x0000001fffbf7424 */ /* 0x000fe400078e00ff */
[----:B------:R-:W-:Y:S02]  /*3f4a0*/  IMAD.MOV.U32 R189, RZ, RZ, -0x1 ;  /* 0xffffffffffbd7424 */ /* 0x000fe400078e00ff */
        /* <DEDUP_REMOVED lines=13> */
[----:B-1----:R-:W-:Y:S05]  /*3f580*/  BRA `(.L_x_64070) ;  /* 0xffffd35000007947 */ /* 0x002fea000383ffff */
        .weak           $__internal_78_$__cuda_sm70_shflsync_bfly_p
        .type           $__internal_78_$__cuda_sm70_shflsync_bfly_p,@function
        .size           $__internal_78_$__cuda_sm70_shflsync_bfly_p,(.L_x_65458 - $__internal_78_$__cuda_sm70_shflsync_bfly_p)
$__internal_78_$__cuda_sm70_shflsync_bfly_p:
[----:B------:R-:W-:Y:S04]  /*3f590*/  WARPSYNC R189 ;  /* 0x000000bd00007348 */ /* 0x000fe80003800000 */
[----:B------:R0:W1:Y:S02]  /*3f5a0*/  SHFL.BFLY PT, R11, R190, R11, R191 ;  /* 0x0c00000bbe0b7389 */ /* 0x00006400000e00bf */
[----:B0-----:R-:W-:-:S04]  /*3f5b0*/  IMAD.MOV.U32 R189, RZ, RZ, 0x0 ;  /* 0x00000000ffbd7424 */ /* 0x001fc800078e00ff */
[----:B------:R-:W-:Y:S05]  /*3f5c0*/  RET.REL.NODEC R188 `(_ZN10layer_norm31ln_parallel_residual_fwd_kernelINS_13Kernel_traitsIfffffjLj2560ELj1ELj4ELj1ELj16ENS_18Kernel_traits_baseILj2560EfffffjLj128EEEEELb1ELb1ELb0EEEvNS_9FwdParamsE) ;  /* 0xfffc0a30bc007950 */ /* 0x000fea0003c3ffff */
.L_x_64071:
        /* <DEDUP_REMOVED lines=11> */
.L_x_65458:


//--------------------- .text._ZN10layer_norm31ln_parallel_residual_fwd_kernelINS_13Kernel_traitsIfffffjLj2560ELj1ELj4ELj1ELj16ENS_18Kernel_traits_baseILj2560EfffffjLj128EEEEELb1ELb1ELb1EEEvNS_9FwdParamsE --------------------------
	.section	.text._ZN10layer_norm31ln_parallel_residual_fwd_kernelINS_13Kernel_traitsIfffffjLj2560ELj1ELj4ELj1ELj16ENS_18Kernel_traits_baseILj2560EfffffjLj128EEEEELb1ELb1ELb1EEEvNS_9FwdParamsE,"ax",@progbits
	.sectioninfo	@"SHI_REGISTERS=255"
	.align	128
        .global         _ZN10layer_norm31ln_parallel_residual_fwd_kernelINS_13Kernel_traitsIfffffjLj2560ELj1ELj4ELj1ELj16ENS_18Kernel_traits_baseILj2560EfffffjLj128EEEEELb1ELb1ELb1EEEvNS_9FwdParamsE
        .type           _ZN10layer_norm31ln_parallel_residual_fwd_kernelINS_13Kernel_traitsIfffffjLj2560ELj1ELj4ELj1ELj16ENS_18Kernel_traits_baseILj2560EfffffjLj128EEEEELb1ELb1ELb1EEEvNS_9FwdParamsE,@function
        .size           _ZN10layer_norm31ln_parallel_residual_fwd_kernelINS_13Kernel_traitsIfffffjLj2560ELj1ELj4ELj1ELj16ENS_18Kernel_traits_baseILj2560EfffffjLj128EEEEELb1ELb1ELb1EEEvNS_9FwdParamsE,(.L_x_65459 - _ZN10layer_norm31ln_parallel_residual_fwd_kernelINS_13Kernel_traitsIfffffjLj2560ELj1ELj4ELj1ELj16ENS_18Kernel_traits_baseILj2560EfffffjLj128EEEEELb1ELb1ELb1EEEvNS_9FwdParamsE)
        .other          _ZN10layer_norm31ln_parallel_residual_fwd_kernelINS_13Kernel_traitsIfffffjLj2560ELj1ELj4ELj1ELj16ENS_18Kernel_traits_baseILj2560EfffffjLj128EEEEELb1ELb1ELb1EEEvNS_9FwdParamsE,@"STO_CUDA_ENTRY STV_DEFAULT"
_ZN10layer_norm31ln_parallel_residual_fwd_kernelINS_13Kernel_traitsIfffffjLj2560ELj1ELj4ELj1ELj16ENS_18Kernel_traits_baseILj2560EfffffjLj128EEEEELb1ELb1ELb1EEEvNS_9FwdParamsE:
.text._ZN10layer_norm31ln_parallel_residual_fwd_kernelINS_13Kernel_traitsIfffffjLj2560ELj1ELj4ELj1ELj16ENS_18Kernel_traits_baseILj2560EfffffjLj128EEEEELb1ELb1ELb1EEEvNS_9FwdParamsE:
        /* <DEDUP_REMOVED lines=23> */
[----:B0-----:R-:W-:-:S02]  /*0170*/  LOP3.LUT R30, R12, 0x1f, RZ, 0xc0, !PT ;  /* 0x0000001f0c1e7812 */ /* 0x001fc400078ec0ff */
[--C-:B------:R-:W-:Y:S01]  /*0180*/  SHF.R.U32.HI R203, RZ, 0x5, R12.reuse ;  /* 0x00000005ffcb7819 */ /* 0x100fe2000001160c */
[C---:B-1----:R-:W-:Y:S01]  /*0190*/  IMAD R200, R13.reuse, c[0x0][0x0], R12 ;  /* 0x000000000dc87a24 */ /* 0x042fe200078e020c */
[----:B------:R-:W-:Y:S01]  /*01a0*/  LOP3.LUT R104, R30, 0x260, RZ, 0xfc, !PT ;  /* 0x000002601e687812 */ /* 0x000fe200078efcff */
[----:B------:R-:W-:Y:S02]  /*01b0*/  CS2R R182, SRZ ;  /* 0x0000000000b67805 */ /* 0x000fe4000001ff00 */
[----:B------:R-:W-:Y:S02]  /*01c0*/  IMAD R203, R13, 0x4, R203 ;  /* 0x000000040dcb7824 */ /* 0x000fe400078e02cb */
[----:B------:R-:W-:Y:S01]  /*01d0*/  IMAD.WIDE.U32 R6, R200, -0x326172a9, RZ ;  /* 0xcd9e8d57c8067825 */ /* 0x000fe200078e00ff */
[C---:B------:R-:W-:Y:S02]  /*01e0*/  LOP3.LUT R12, R30.reuse, 0x60, RZ, 0xfc, !PT ;  /* 0x000000601e0c7812 */ /* 0x040fe400078efcff */
[----:B------:R-:W-:-:S02]  /*01f0*/  LOP3.LUT R13, R30, 0x80, RZ, 0xfc, !PT ;  /* 0x000000801e0d7812 */ /* 0x000fc400078efcff */
[C---:B------:R-:W-:Y:S01]  /*0200*/  LOP3.LUT R14, R30.reuse, 0xa0, RZ, 0xfc, !PT ;  /* 0x000000a01e0e7812 */ /* 0x040fe200078efcff */
[----:B------:R-:W-:Y:S01]  /*0210*/  CS2R R176, SRZ ;  /* 0x0000000000b07805 */ /* 0x000fe2000001ff00 */
[----:B------:R-:W-:Y:S01]  /*0220*/  CS2R R178, SRZ ;  /* 0x0000000000b27805 */ /* 0x000fe2000001ff00 */
[C---:B------:R-:W-:Y:S01]  /*0230*/  LOP3.LUT R20, R30.reuse, 0xc0, RZ, 0xfc, !PT ;  /* 0x000000c01e147812 */ /* 0x040fe200078efcff */
[----:B------:R-:W-:Y:S01]  /*0240*/  CS2R R168, SRZ ;  /* 0x0000000000a87805 */ /* 0x000fe2000001ff00 */
[----:B------:R-:W-:Y:S01]  /*0250*/  CS2R R170, SRZ ;  /* 0x0000000000aa7805 */ /* 0x000fe2000001ff00 */
[----:B------:R-:W-:Y:S01]  /*0260*/  CS2R R172, SRZ ;  /* 0x0000000000ac7805 */ /* 0x000fe2000001ff00 */
[----:B------:R-:W-:Y:S01]  /*0270*/  CS2R R174, SRZ ;  /* 0x0000000000ae7805 */ /* 0x000fe2000001ff00 */
[C---:B------:R-:W-:Y:S02]  /*0280*/  LOP3.LUT R24, R30.reuse, 0x100, RZ, 0xfc, !PT ;  /* 0x000001001e187812 */ /* 0x040fe400078efcff */
        /* <DEDUP_REMOVED lines=8> */
[C---:B------:R-:W-:Y:S01]  /*0310*/  LOP3.LUT R244, R30.reuse, 0x160, RZ, 0xfc, !PT ;  /* 0x000001601ef47812 */ /* 0x040fe200078efcff */
[----:B------:R-:W-:Y:S01]  /*0320*/  CS2R R152, SRZ ;  /* 0x0000000000987805 */ /* 0x000fe2000001ff00 */
[C---:B------:R-:W-:Y:S01]  /*0330*/  LOP3.LUT R248, R30.reuse, 0x140, RZ, 0xfc, !PT ;  /* 0x000001401ef87812 */ /* 0x040fe200078efcff */
        /* <DEDUP_REMOVED lines=15> */
[----:B------:R-:W-:-:S02]  /*0430*/  LOP3.LUT R208, R30, 0x200, RZ, 0xfc, !PT ;  /* 0x000002001ed07812 */ /* 0x000fc400078efcff */
[C---:B------:R-:W-:Y:S02]  /*0440*/  LOP3.LUT R108, R30.reuse, 0x240, RZ, 0xfc, !PT ;  /* 0x000002401e6c7812 */ /* 0x040fe400078efcff */
[----:B------:R-:W-:Y:S01]  /*0450*/  LOP3.LUT R112, R30, 0x220, RZ, 0xfc, !PT ;  /* 0x000002201e707812 */ /* 0x000fe200078efcff */
        /* <DEDUP_REMOVED lines=8> */
[----:B------:R-:W-:Y:S01]  /*04e0*/  IMAD.MOV.U32 R29, RZ, RZ, 0x10 ;  /* 0x00000010ff1d7424 */ /* 0x000fe200078e00ff */
        /* <DEDUP_REMOVED lines=15> */
[----:B------:R-:W-:Y:S02]  /*05e0*/  UIADD3 UR10, UR5, -0x4498517b, URZ ;  /* 0xbb67ae85050a7890 */ /* 0x000fe4000fffe03f */
[----:B------:R-:W-:Y:S02]  /*05f0*/  UIADD3 UR12, UR5, 0x76cf5d0a, URZ ;  /* 0x76cf5d0a050c7890 */ /* 0x000fe4000fffe03f */
[----:B------:R-:W-:Y:S01]  /*0600*/  IMAD.WIDE.U32 R8, R8, -0x326172a9, RZ ;  /* 0xcd9e8d5708087825 */ /* 0x000fe200078e00ff */
[----:B------:R-:W-:Y:S01]  /*0610*/  UIADD3 UR14, UR5, 0x32370b8f, URZ ;  /* 0x32370b8f050e7890 */ /* 0x000fe2000fffe03f */
[----:B------:R-:W-:Y:S01]  /*0620*/  LOP3.LUT R7, R3, UR10, R4, 0x96, !PT ;  /* 0x0000000a03077c12 */ /* 0x000fe2000f8e9604 */
[----:B------:R-:W-:-:S02]  /*0630*/  UIADD3 UR15, UR4, 0x78dde6e4, URZ ;  /* 0x78dde6e4040f7890 */ /* 0x000fc4000fffe03f */
[----:B------:R-:W-:Y:S01]  /*0640*/  LOP3.LUT R4, R9, UR9, R6, 0x96, !PT ;  /* 0x0000000909047c12 */ /* 0x000fe2000f8e9606 */
[----:B------:R-:W-:Y:S01]  /*0650*/  UIADD3 UR16, UR5, -0x126145ec, URZ ;  /* 0xed9eba1405107890 */ /* 0x000fe2000fffe03f */
[----:B------:R-:W-:Y:S01]  /*0660*/  IMAD.WIDE.U32 R6, R7, -0x326172a9, RZ ;  /* 0xcd9e8d5707067825 */ /* 0x000fe200078e00ff */
[----:B------:R-:W-:Y:S02]  /*0670*/  UIADD3 UR18, UR5, -0x56f99767, URZ ;  /* 0xa906689905127890 */ /* 0x000fe4000fffe03f */
[----:B------:R-:W-:Y:S01]  /*0680*/  UIADD3 UR17, UR4, 0x1715609d, URZ ;  /* 0x1715609d04117890 */ /* 0x000fe2000fffe03f */
[----:B------:R-:W-:Y:S01]  /*0690*/  IMAD.WIDE.U32 R4, R4, -0x2daee0ad, RZ ;  /* 0xd2511f5304047825 */ /* 0x000fe200078e00ff */
[----:B------:R-:W-:Y:S01]  /*06a0*/  LOP3.LUT R3, R7, UR11, R8, 0x96, !PT ;  /* 0x0000000b07037c12 */ /* 0x000fe2000f8e9608 */
[----:B------:R-:W-:Y:S02]  /*06b0*/  UIADD3 UR19, UR4, -0x4ab325aa, URZ ;  /* 0xb54cda5604137890 */ /* 0x000fe4000fffe03f */
[----:B------:R-:W-:Y:S01]  /*06c0*/  UIADD3 UR20, UR5, 0x646e171e, URZ ;  /* 0x646e171e05147890 */ /* 0x000fe2000fffe03f */
[----:B------:R-:W-:Y:S01]  /*06d0*/  LOP3.LUT R8, R5, UR12, R2, 0x96, !PT ;  /* 0x0000000c05087c12 */ /* 0x000fe2000f8e9602 */
[----:B------:R-:W-:Y:S01]  /*06e0*/  IMAD.WIDE.U32 R2, R3, -0x2daee0ad, RZ ;  /* 0xd2511f5303027825 */ /* 0x000fe200078e00ff */
[----:B------:R-:W-:-:S02]  /*06f0*/  UIADD3 UR22, UR5, 0x1fd5c5a3, URZ ;  /* 0x1fd5c5a305167890 */ /* 0x000fc4000fffe03f */
        /* <DEDUP_REMOVED lines=25> */
[----:B------:R-:W-:Y:S02]  /*0890*/  LOP3.LUT R16, R7, UR23, R10, 0x96, !PT ;  /* 0x0000001707107c12 */ /* 0x000fe4000f8e960a */
[----:B------:R-:W-:Y:S02]  /*08a0*/  LOP3.LUT R10, R30, 0x20, RZ, 0xfc, !PT ;  /* 0x000000201e0a7812 */ /* 0x000fe400078efcff */
[----:B------:R-:W-:Y:S01]  /*08b0*/  LOP3.LUT R18, R5, UR24, R8, 0x96, !PT ;  /* 0x0000001805127c12 */ /* 0x000fe2000f8e9608 */
[----:B------:R-:W-:Y:S01]  /*08c0*/  @P0 IMAD.X R5, RZ, RZ, c[0x0][0x21c], P1 ;  /* 0x00008700ff050624 */ /* 0x000fe200008e06ff */
[----:B------:R-:W-:Y:S02]  /*08d0*/  @P0 LEA R6, P1, R10, c[0x0][0x218], 0x4 ;  /* 0x000086000a060a11 */ /* 0x000fe400078220ff */
[----:B------:R-:W-:Y:S02]  /*08e0*/  LOP3.LUT R11, R30, 0x40, RZ, 0xfc, !PT ;  /* 0x000000401e0b7812 */ /* 0x000fe400078efcff */
[----:B------:R-:W-:Y:S01]  /*08f0*/  @P0 LEA R8, P2, R104, c[0x0][0x218], 0x4 ;  /* 0x0000860068080a11 */ /* 0x000fe200078420ff */
[----:B------:R0:W5:Y:S01]  /*0900*/  @P0 LDG.E.128 R188, [R4.64] ;  /* 0x0000000604bc0981 */ /* 0x000162000c1e1d00 */
[----:B------:R-:W-:-:S03]  /*0910*/  @P0 IADD3.X R7, RZ, c[0x0][0x21c], RZ, P1, !PT ;  /* 0x00008700ff070a10 */ /* 0x000fc60000ffe4ff */
[----:B------:R-:W-:Y:S02]  /*0920*/  @P0 IMAD.X R9, RZ, RZ, c[0x0][0x21c], P2 ;  /* 0x00008700ff090624 */ /* 0x000fe400010e06ff */
[----:B------:R1:W5:Y:S01]  /*0930*/  @P0 LDG.E.128 R184, [R6.64] ;  /* 0x0000000606b80981 */ /* 0x000362000c1e1d00 */
[----:B0-----:R-:W-:-:S03]  /*0940*/  @P0 LEA R4, P1, R11, c[0x0][0x218], 0x4 ;  /* 0x000086000b040a11 */ /* 0x001fc600078220ff */
[----:B------:R0:W5:Y:S02]  /*0950*/  @P0 LDG.E.128 R192, [R8.64] ;  /* 0x0000000608c00981 */ /* 0x000164000c1e1d00 */
[----:B------:R-:W-:Y:S01]  /*0960*/  @P0 IMAD.X R5, RZ, RZ, c[0x0][0x21c], P1 ;  /* 0x00008700ff050624 */ /* 0x000fe200008e06ff */
[----:B-1----:R-:W-:-:S04]  /*0970*/  @P0 LEA R6, P2, R12, c[0x0][0x218], 0x4 ;  /* 0x000086000c060a11 */ /* 0x002fc800078420ff */
[----:B------:R1:W5:Y:S01]  /*0980*/  @P0 LDG.E.128 R180, [R4.64] ;  /* 0x0000000604b40981 */ /* 0x000362000c1e1d00 */
[----:B------:R-:W-:Y:S01]  /*0990*/  @P0 IMAD.X R7, RZ, RZ, c[0x0][0x21c], P2 ;  /* 0x00008700ff070624 */ /* 0x000fe200010e06ff */
[----:B0-----:R-:W-:-:S04]  /*09a0*/  @P0 LEA R8, P3, R13, c[0x0][0x218], 0x4 ;  /* 0x000086000d080a11 */ /* 0x001fc800078620ff */
[----:B------:R0:W5:Y:S01]  /*09b0*/  @P0 LDG.E.128 R176, [R6.64] ;  /* 0x0000000606b00981 */ /* 0x000162000c1e1d00 */
[----:B-1----:R-:W-:Y:S01]  /*09c0*/  @P0 LEA R4, P1, R14, c[0x0][0x218], 0x4 ;  /* 0x000086000e040a11 */ /* 0x002fe200078220ff */
[----:B------:R-:W-:-:S03]  /*09d0*/  @P0 IMAD.X R9, RZ, RZ, c[0x0][0x21c], P3 ;  /* 0x00008700ff090624 */ /* 0x000fc600018e06ff */
[----:B------:R-:W-:Y:S02]  /*09e0*/  @P0 IADD3.X R5, RZ, c[0x0][0x21c], RZ, P1, !PT ;  /* 0x00008700ff050a10 */ /* 0x000fe40000ffe4ff */
[----:B0-----:R-:W-:Y:S01]  /*09f0*/  @P0 LEA R6, P2, R20, c[0x0][0x218], 0x4 ;  /* 0x0000860014060a11 */ /* 0x001fe200078420ff */
[----:B------:R0:W5:Y:S04]  /*0a00*/  @P0 LDG.E.128 R172, [R8.64] ;  /* 0x0000000608ac0981 */ /* 0x000168000c1e1d00 */
[----:B------:R1:W5:Y:S01]  /*0a10*/  @P0 LDG.E.128 R168, [R4.64] ;  /* 0x0000000604a80981 */ /* 0x000362000c1e1d00 */
[----:B------:R-:W-:Y:S01]  /*0a20*/  @P0 IMAD.X R7, RZ, RZ, c[0x0][0x21c], P2 ;  /* 0x00008700ff070624 */ /* 0x000fe200010e06ff */
[----:B0-----:R-:W-:-:S04]  /*0a30*/  @P0 LEA R8, P3, R22, c[0x0][0x218], 0x4 ;  /* 0x0000860016080a11 */ /* 0x001fc800078620ff */
[----:B------:R0:W5:Y:S01]  /*0a40*/  @P0 LDG.E.128 R164, [R6.64] ;  /* 0x0000000606a40981 */ /* 0x000162000c1e1d00 */
[----:B-1----:R-:W-:Y:S01]  /*0a50*/  @P0 LEA R4, P1, R24, c[0x0][0x218], 0x4 ;  /* 0x0000860018040a11 */ /* 0x002fe200078220ff */
[----:B------:R-:W-:-:S04]  /*0a60*/  @P0 IMAD.X R9, RZ, RZ, c[0x0][0x21c], P3 ;  /* 0x00008700ff090624 */ /* 0x000fc800018e06ff */
[----:B------:R-:W-:Y:S01]  /*0a70*/  @P0 IMAD.X R5, RZ, RZ, c[0x0][0x21c], P1 ;  /* 0x00008700ff050624 */ /* 0x000fe200008e06ff */
[----:B------:R1:W5:Y:S01]  /*0a80*/  @P0 LDG.E.128 R160, [R8.64] ;  /* 0x0000000608a00981 */ /* 0x000362000c1e1d00 */
[----:B0-----:R-:W-:-:S03]  /*0a90*/  @P0 LEA R6, P2, R28, c[0x0][0x218], 0x4 ;  /* 0x000086001c060a11 */ /* 0x001fc600078420ff */
[----:B------:R0:W5:Y:S01]  /*0aa0*/  @P0 LDG.E.128 R156, [R4.64] ;  /* 0x00000006049c0981 */ /* 0x000162000c1e1d00 */
[----:B------:R-:W-:Y:S02]  /*0ab0*/  @P0 IADD3.X R7, RZ, c[0x0][0x21c], RZ, P2, !PT ;  /* 0x00008700ff070a10 */ /* 0x000fe400017fe4ff */
[----:B-1----:R-:W-:-:S03]  /*0ac0*/  @P0 LEA R8, P3, R248, c[0x0][0x218], 0x4 ;  /* 0x00008600f8080a11 */ /* 0x002fc600078620ff */
[----:B------:R1:W5:Y:S01]  /*0ad0*/  @P0 LDG.E.128 R152, [R6.64] ;  /* 0x0000000606980981 */ /* 0x000362000c1e1d00 */
[----:B0-----:R-:W-:Y:S01]  /*0ae0*/  @P0 LEA R4, P1, R244, c[0x0][0x218], 0x4 ;  /* 0x00008600f4040a11 */ /* 0x001fe200078220ff */
[----:B------:R-:W-:-:S04]  /*0af0*/  @P0 IMAD.X R9, RZ, RZ, c[0x0][0x21c], P3 ;  /* 0x00008700ff090624 */ /* 0x000fc800018e06ff */
[----:B------:R-:W-:Y:S01]  /*0b00*/  @P0 IMAD.X R5, RZ, RZ, c[0x0][0x21c], P1 ;  /* 0x00008700ff050624 */ /* 0x000fe200008e06ff */
[----:B------:R0:W5:Y:S01]  /*0b10*/  @P0 LDG.E.128 R148, [R8.64] ;  /* 0x0000000608940981 */ /* 0x000162000c1e1d00 */
[----:B-1----:R-:W-:-:S03]  /*0b20*/  @P0 LEA R6, P2, R240, c[0x0][0x218], 0x4 ;  /* 0x00008600f0060a11 */ /* 0x002fc600078420ff */
[----:B------:R1:W5:Y:S02]  /*0b30*/  @P0 LDG.E.128 R144, [R4.64] ;  /* 0x0000000604900981 */ /* 0x000364000c1e1d00 */
[----:B------:R-:W-:Y:S01]  /*0b40*/  @P0 IMAD.X R7, RZ, RZ, c[0x0][0x21c], P2 ;  /* 0x00008700ff070624 */ /* 0x000fe200010e06ff */
[----:B0-----:R-:W-:-:S04]  /*0b50*/  @P0 LEA R8, P3, R236, c[0x0][0x218], 0x4 ;  /* 0x00008600ec080a11 */ /* 0x001fc800078620ff */
[----:B------:R0:W5:Y:S01]  /*0b60*/  @P0 LDG.E.128 R140, [R6.64] ;  /* 0x00000006068c0981 */ /* 0x000162000c1e1d00 */
[----:B-1----:R-:W-:Y:S02]  /*0b70*/  @P0 LEA R4, P1, R232, c[0x0][0x218], 0x4 ;  /* 0x00008600e8040a11 */ /* 0x002fe400078220ff */
[----:B------:R-:W-:-:S03]  /*0b80*/  @P0 IADD3.X R9, RZ, c[0x0][0x21c], RZ, P3, !PT ;  /* 0x00008700ff090a10 */ /* 0x000fc60001ffe4ff */
[----:B------:R-:W-:Y:S01]  /*0b90*/  @P0 IMAD.X R5, RZ, RZ, c[0x0][0x21c], P1 ;  /* 0x00008700ff050624 */ /* 0x000fe200008e06ff */
[----:B0-----:R-:W-:Y:S01]  /*0ba0*/  @P0 LEA R6, P2, R228, c[0x0][0x218], 0x4 ;  /* 0x00008600e4060a11 */ /* 0x001fe200078420ff */
[----:B------:R0:W5:Y:S01]  /*0bb0*/  @P0 LDG.E.128 R136, [R8.64] ;  /* 0x0000000608880981 */ /* 0x000162000c1e1d00 */
[----:B------:R-:W-:-:S03]  /*0bc0*/  @P0 LEA R26, P1, R112, c[0x0][0x218], 0x4 ;  /* 0x00008600701a0a11 */ /* 0x000fc600078220ff */
[----:B------:R-:W-:Y:S01]  /*0bd0*/  @P0 IMAD.X R7, RZ, RZ, c[0x0][0x21c], P2 ;  /* 0x00008700ff070624 */ /* 0x000fe200010e06ff */
[----:B------:R1:W5:Y:S01]  /*0be0*/  @P0 LDG.E.128 R132, [R4.64] ;  /* 0x0000000604840981 */ /* 0x000362000c1e1d00 */
[----:B0-----:R-:W-:-:S03]  /*0bf0*/  @P0 LEA R8, P3, R208, c[0x0][0x218], 0x4 ;  /* 0x00008600d0080a11 */ /* 0x001fc600078620ff */
[----:B------:R0:W5:Y:S01]  /*0c00*/  @P0 LDG.E.128 R128, [R6.64] ;  /* 0x0000000606800981 */ /* 0x000162000c1e1d00 */
[----:B-1----:R-:W-:Y:S01]  /*0c10*/  @P0 LEA R4, P2, R108, c[0x0][0x218], 0x4 ;  /* 0x000086006c040a11 */ /* 0x002fe200078420ff */
[----:B------:R-:W-:Y:S01]  /*0c20*/  @P0 IMAD.X R9, RZ, RZ, c[0x0][0x21c], P3 ;  /* 0x00008700ff090624 */ /* 0x000fe200018e06ff */
[----:B------:R-:W-:-:S03]  /*0c30*/  @P0 IADD3.X R27, RZ, c[0x0][0x21c], RZ, P1, !PT ;  /* 0x00008700ff1b0a10 */ /* 0x000fc60000ffe4ff */
[----:B------:R-:W-:Y:S01]  /*0c40*/  @P0 IMAD.X R5, RZ, RZ, c[0x0][0x21c], P2 ;  /* 0x00008700ff050624 */ /* 0x000fe200010e06ff */
[----:B------:R1:W5:Y:S04]  /*0c50*/  @P0 LDG.E.128 R124, [R8.64] ;  /* 0x00000006087c0981 */ /* 0x000368000c1e1d00 */
[----:B------:R2:W5:Y:S04]  /*0c60*/  @P0 LDG.E.128 R120, [R26.64] ;  /* 0x000000061a780981 */ /* 0x000568000c1e1d00 */
[----:B------:R3:W5:Y:S01]  /*0c70*/  @P0 LDG.E.128 R116, [R4.64] ;  /* 0x0000000604740981 */ /* 0x000762000c1e1d00 */
[----:B------:R-:W-:Y:S01]  /*0c80*/  ISETP.GE.AND P0, PT, R203, c[0x0][0x164], PT ;  /* 0x00005900cb007a0c */ /* 0x000fe20003f06270 */
[----:B0-----:R-:W-:-:S04]  /*0c90*/  IMAD.WIDE.U32 R6, R10, R29, c[0x0][0x1b0] ;  /* 0x00006c000a067625 */ /* 0x001fc800078e001d */
[----:B-1----:R-:W-:-:S04]  /*0ca0*/  IMAD.WIDE.U32 R8, R11, R29, c[0x0][0x1b0] ;  /* 0x00006c000b087625 */ /* 0x002fc800078e001d */
[----:B------:R-:W-:-:S04]  /*0cb0*/  IMAD.WIDE.U32 R10, R12, R29, c[0x0][0x1b0] ;  /* 0x00006c000c0a7625 */ /* 0x000fc800078e001d */
[----:B------:R-:W-:-:S04]  /*0cc0*/  IMAD.WIDE.U32 R12, R13, R29, c[0x0][0x1b0] ;  /* 0x00006c000d0c7625 */ /* 0x000fc800078e001d */
[----:B------:R-:W-:-:S04]  /*0cd0*/  IMAD.WIDE.U32 R14, R14, R29, c[0x0][0x1b0] ;  /* 0x00006c000e0e7625 */ /* 0x000fc800078e001d */
[----:B------:R-:W-:-:S04]  /*0ce0*/  IMAD.WIDE.U32 R20, R20, R29, c[0x0][0x1b0] ;  /* 0x00006c0014147625 */ /* 0x000fc800078e001d */
[----:B------:R-:W-:-:S04]  /*0cf0*/  IMAD.WIDE.U32 R22, R22, R29, c[0x0][0x1b0] ;  /* 0x00006c0016167625 */ /* 0x000fc800078e001d */
[----:B------:R-:W-:-:S04]  /*0d00*/  IMAD.WIDE.U32 R24, R24, R29, c[0x0][0x1b0] ;  /* 0x00006c0018187625 */ /* 0x000fc800078e001d */
        /* <DEDUP_REMOVED lines=12> */
[----:B---3--:R0:W2:Y:S01]  /*0dd0*/  LDG.E.128 R56, [R6.64] ;  /* 0x0000000606387981 */ /* 0x0080a2000c1e1d00 */
[----:B------:R-:W-:-:S03]  /*0de0*/  IMAD.WIDE.U32 R4, R30, R29, c[0x0][0x1b0] ;  /* 0x00006c001e047625 */ /* 0x000fc600078e001d */
[----:B------:R1:W3:Y:S04]  /*0df0*/  LDG.E.128 R52, [R8.64] ;  /* 0x0000000608347981 */ /* 0x0002e8000c1e1d00 */
[----:B------:R1:W4:Y:S04]  /*0e00*/  LDG.E.128 R48, [R10.64] ;  /* 0x000000060a307981 */ /* 0x000328000c1e1d00 */
[----:B------:R-:W4:Y:S04]  /*0e10*/  LDG.E.128 R44, [R12.64] ;  /* 0x000000060c2c7981 */ /* 0x000f28000c1e1d00 */
[----:B------:R0:W4:Y:S04]  /*0e20*/  LDG.E.128 R40, [R14.64] ;  /* 0x000000060e287981 */ /* 0x000128000c1e1d00 */
[----:B-1----:R-:W4:Y:S04]  /*0e30*/  LDG.E.128 R8, [R4.64] ;  /* 0x0000000604087981 */ /* 0x002f28000c1e1d00 */
[----:B------:R1:W4:Y:S04]  /*0e40*/  LDG.E.128 R36, [R20.64] ;  /* 0x0000000614247981 */ /* 0x000328000c1e1d00 */
[----:B------:R1:W4:Y:S04]  /*0e50*/  LDG.E.128 R32, [R22.64] ;  /* 0x0000000616207981 */ /* 0x000328000c1e1d00 */
[----:B------:R-:W4:Y:S04]  /*0e60*/  LDG.E.128 R28, [R24.64] ;  /* 0x00000006181c7981 */ /* 0x000f28000c1e1d00 */
[----:B------:R-:W5:Y:S04]  /*0e70*/  LDG.E.128 R248, [R248.64] ;  /* 0x00000006f8f87981 */ /* 0x000f68000c1e1d00 */
[----:B-1----:R-:W4:Y:S04]  /*0e80*/  LDG.E.128 R20, [R26.64] ;  /* 0x000000061a147981 */ /* 0x002f28000c1e1d00 */
        /* <DEDUP_REMOVED lines=9> */
[----:B------:R-:W-:Y:S01]  /*0f20*/  UIADD3 UR25, UR4, -0x700cb87f, URZ ;  /* 0x8ff3478104197890 */ /* 0x000fe2000fffe03f */
[----:B------:R-:W-:Y:S01]  /*0f30*/  IMAD R202, R2, -0x326172a9, RZ ;  /* 0xcd9e8d5702ca7824 */ /* 0x000fe200078e02ff */
[----:B------:R-:W-:Y:S01]  /*0f40*/  UIADD3 UR26, UR5, -0x695add53, URZ ;  /* 0x96a522ad051a7890 */ /* 0x000fe2000fffe03f */
[----:B------:R-:W-:-:S02]  /*0f50*/  IMAD R3, R3, -0x2daee0ad, RZ ;  /* 0xd2511f5303037824 */ /* 0x000fc400078e02ff */
[----:B0-----:R-:W-:Y:S01]  /*0f60*/  IMAD.HI.U32 R7, R18, -0x326172a9, RZ ;  /* 0xcd9e8d5712077827 */ /* 0x001fe200078e00ff */
[----:B------:R-:W-:Y:S03]  /*0f70*/  BSSY B0, `(.L_x_64072) ;  /* 0x0003a62000007945 */ /* 0x000fe60003800000 */
[----:B------:R-:W-:Y:S01]  /*0f80*/  IMAD.HI.U32 R2, R16, -0x2daee0ad, RZ ;  /* 0xd2511f5310027827 */ /* 0x000fe200078e00ff */
[----:B------:R-:W-:Y:S02]  /*0f90*/  LOP3.LUT R202, R7, UR25, R202, 0x96, !PT ;  /* 0x0000001907ca7c12 */ /* 0x000fe4000f8e96ca */
[----:B------:R-:W-:Y:S01]  /*0fa0*/  LOP3.LUT R215, R0, 0x3, RZ, 0xc0, !PT ;  /* 0x0000000300d77812 */ /* 0x000fe200078ec0ff */
[----:B------:R-:W-:Y:S01]  /*0fb0*/  IMAD R18, R18, -0x326172a9, RZ ;  /* 0xcd9e8d5712127824 */ /* 0x000fe200078e02ff */
[----:B------:R-:W-:Y:S01]  /*0fc0*/  LOP3.LUT R201, R2, UR26, R3, 0x96, !PT ;  /* 0x0000001a02c97c12 */ /* 0x000fe2000f8e9603 */
[----:B------:R-:W-:-:S02]  /*0fd0*/  IMAD R16, R16, -0x2daee0ad, RZ ;  /* 0xd2511f5310107824 */ /* 0x000fc400078e02ff */
        /* <DEDUP_REMOVED lines=20> */
[----:B------:R0:W-:Y:S02]  /*1120*/  STL.64 [R1+0x8], R22 ;  /* 0x0000081601007387 */ /* 0x0001e40000100a00 */
.L_x_65376:
[----:B------:R-:W1:Y:S01]  /*1130*/  S2R R2, SR_TID.X ;  /* 0x0000000000027919 */ /* 0x000e620000002100 */
[----:B------:R-:W-:Y:S01]  /*1140*/  ISETP.NE.U32.AND P0, PT, RZ, c[0x0][0x178], PT ;  /* 0x00005e00ff007a0c */ /* 0x000fe20003f05070 */
[----:B------:R-:W-:Y:S01]  /*1150*/  IMAD R0, R203, c[0x0][0x168], RZ ;  /* 0x00005a00cb007a24 */ /* 0x000fe200078e02ff */
[----:B------:R-:W-:Y:S01]  /*1160*/  ISETP.NE.U32.AND P1, PT, RZ, c[0x0][0x180], PT ;  /* 0x00006000ff007a0c */ /* 0x000fe20003f25070 */
[----:B------:R-:W-:Y:S01]  /*1170*/  HFMA2.MMA R223, -RZ, RZ, 0, 9.5367431640625e-07 ;  /* 0x00000010ffdf7435 */ /* 0x000fe200000001ff */
[----:B------:R-:W-:-:S02]  /*1180*/  ISETP.NE.AND.EX P3, PT, RZ, c[0x0][0x17c], PT, P0 ;  /* 0x00005f00ff007a0c */ /* 0x000fc40003f65300 */
[----:B------:R-:W-:Y:S02]  /*1190*/  ISETP.NE.AND.EX P0, PT, RZ, c[0x0][0x184], PT, P1 ;  /* 0x00006100ff007a0c */ /* 0x000fe40003f05310 */
[----:B------:R-:W-:Y:S01]  /*11a0*/  SHF.R.S32.HI R3, RZ, 0x1f, R0 ;  /* 0x0000001fff037819 */ /* 0x000fe20000011400 */
[----:B------:R-:W-:Y:S01]  /*11b0*/  BSSY B1, `(.L_x_64073) ;  /* 0x0000019000017945 */ /* 0x000fe20003800000 */
[----:B------:R-:W-:Y:S02]  /*11c0*/  P2R R252, PR, RZ, 0x8 ;  /* 0x00000008fffc7803 */ /* 0x000fe40000000000 */
        /* <DEDUP_REMOVED lines=11> */
[----:B------:R-:W-:-:S02]  /*1280*/  ISETP.NE.AND P1, PT, R215, 0x1, PT ;  /* 0x00000001d700780c */ /* 0x000fc40003f25270 */
        /* <DEDUP_REMOVED lines=10> */
.L_x_64074:
[----:B0-----:R-:W-:Y:S02]  /*1330*/  MOV R10, R18 ;  /* 0x00000012000a7202 */ /* 0x001fe40000000f00 */
.L_x_64075:
[----:B------:R-:W-:Y:S05]  /*1340*/  BSYNC B1 ;  /* 0x0000000000017941 */ /* 0x000fea0003800000 */
.L_x_64073:
        /* <DEDUP_REMOVED lines=16> */
.L_x_64079:
[----:B------:R-:W-:Y:S05]  /*1450*/  BSYNC B2 ;  /* 0x0000000000027941 */ /* 0x000fea0003800000 */
.L_x_64078:
        /* <DEDUP_REMOVED lines=44> */
.L_x_64077:
[----:B------:R-:W-:Y:S05]  /*1720*/  BSYNC B1 ;  /* 0x0000000000017941 */ /* 0x000fea0003800000 */
.L_x_64076:
        /* <DEDUP_REMOVED lines=15> */
.L_x_64080:
        /* <DEDUP_REMOVED lines=12> */
.L_x_64083:
[----:B------:R-:W-:Y:S02]  /*18e0*/  IMAD.MOV.U32 R4, RZ, RZ, R18 ;  /* 0x000000ffff047224 */ /* 0x000fe400078e0012 */
.L_x_64084:
[----:B------:R-:W-:Y:S05]  /*18f0*/  BSYNC B1 ;  /* 0x0000000000017941 */ /* 0x000fea0003800000 */
.L_x_64082:
        /* <DEDUP_REMOVED lines=16> */
.L_x_64088:
[----:B------:R-:W-:Y:S05]  /*1a00*/  BSYNC B2 ;  /* 0x0000000000027941 */ /* 0x000fea0003800000 */
.L_x_64087:
        /* <DEDUP_REMOVED lines=44> */
.L_x_64086:
[----:B------:R-:W-:Y:S05]  /*1cd0*/  BSYNC B1 ;  /* 0x0000000000017941 */ /* 0x000fea0003800000 */
.L_x_64085:
        /* <DEDUP_REMOVED lines=8> */
.L_x_64081:
        /* <DEDUP_REMOVED lines=12> */
.L_x_64090:
[----:B------:R-:W-:Y:S02]  /*1e20*/  IMAD.MOV.U32 R0, RZ, RZ, R18 ;  /* 0x000000ffff007224 */ /* 0x000fe400078e0012 */
.L_x_64091:
[----:B------:R-:W-:Y:S05]  /*1e30*/  BSYNC B1 ;  /* 0x0000000000017941 */ /* 0x000fea0003800000 */
.L_x_64089:
        /* <DEDUP_REMOVED lines=16> */
.L_x_64095:
[----:B------:R-:W-:Y:S05]  /*1f40*/  BSYNC B2 ;  /* 0x0000000000027941 */ /* 0x000fea0003800000 */
.L_x_64094:
        /* <DEDUP_REMOVED lines=44> */
.L_x_64093:
[----:B------:R-:W-:Y:S05]  /*2210*/  BSYNC B1 ;  /* 0x0000000000017941 */ /* 0x000fea0003800000 */
.L_x_64092:
        /* <DEDUP_REMOVED lines=11> */
.L_x_64096:
        /* <DEDUP_REMOVED lines=12> */
.L_x_64099:
[----:B------:R-:W-:Y:S02]  /*2390*/  IMAD.MOV.U32 R0, RZ, RZ, R18 ;  /* 0x000000ffff007224 */ /* 0x000fe400078e0012 */
.L_x_64100:
[----:B------:R-:W-:Y:S05]  /*23a0*/  BSYNC B1 ;  /* 0x0000000000017941 */ /* 0x000fea0003800000 */
.L_x_64098:
        /* <DEDUP_REMOVED lines=16> */
.L_x_64104:
[----:B------:R-:W-:Y:S05]  /*24b0*/  BSYNC B2 ;  /* 0x0000000000027941 */ /* 0x000fea0003800000 */
.L_x_64103:
        /* <DEDUP_REMOVED lines=44> */
.L_x_64102:
[----:B------:R-:W-:Y:S05]  /*2780*/  BSYNC B1 ;  /* 0x0000000000017941 */ /* 0x000fea0003800000 */
.L_x_64101:
        /* <DEDUP_REMOVED lines=8> */
.L_x_64097:
        /* <DEDUP_REMOVED lines=12> */
.L_x_64106:
[----:B------:R-:W-:Y:S02]  /*28d0*/  IMAD.MOV.U32 R0, RZ, RZ, R18 ;  /* 0x000000ffff007224 */ /* 0x000fe400078e0012 */
.L_x_64107:
[----:B------:R-:W-:Y:S05]  /*28e0*/  BSYNC B1 ;  /* 0x0000000000017941 */ /* 0x000fea0003800000 */
.L_x_64105:
        /* <DEDUP_REMOVED lines=16> */
.L_x_64111:
[----:B------:R-:W-:Y:S05]  /*29f0*/  BSYNC B2 ;  /* 0x0000000000027941 */ /* 0x000fea0003800000 */
.L_x_64110:
        /* <DEDUP_REMOVED lines=44> */
.L_x_64109:
[----:B------:R-:W-:Y:S05]  /*2cc0*/  BSYNC B1 ;  /* 0x0000000000017941 */ /* 0x000fea0003800000 */
.L_x_64108:
        /* <DEDUP_REMOVED lines=11> */
.L_x_64112:
        /* <DEDUP_REMOVED lines=12> */
.L_x_64115:
[----:B------:R-:W-:Y:S02]  /*2e40*/  IMAD.MOV.U32 R0, RZ, RZ, R18 ;  /* 0x000000ffff007224 */ /* 0x000fe400078e0012 */
.L_x_64116:
[----:B------:R-:W-:Y:S05]  /*2e50*/  BSYNC B1 ;  /* 0x0000000000017941 */ /* 0x000fea0003800000 */
.L_x_64114:
        /* <DEDUP_REMOVED lines=16> */
.L_x_64120:
[----:B------:R-:W-:Y:S05]  /*2f60*/  BSYNC B2 ;  /* 0x0000000000027941 */ /* 0x000fea0003800000 */
.L_x_64119:
        /* <DEDUP_REMOVED lines=44> */
.L_x_64118:
[----:B------:R-:W-:Y:S05]  /*3230*/  BSYNC B1 ;  /* 0x0000000000017941 */ /* 0x000fea0003800000 */
.L_x_64117:
        /* <DEDUP_REMOVED lines=8> */
.L_x_64113:
        /* <DEDUP_REMOVED lines=12> */
.L_x_64122:
[----:B------:R-:W-:Y:S02]  /*3380*/  IMAD.MOV.U32 R0, RZ, RZ, R18 ;  /* 0x000000ffff007224 */ /* 0x000fe400078e0012 */
.L_x_64123:
[----:B------:R-:W-:Y:S05]  /*3390*/  BSYNC B1 ;  /* 0x0000000000017941 */ /* 0x000fea0003800000 */
.L_x_64121:
        /* <DEDUP_REMOVED lines=16> */
.L_x_64127:
[----:B------:R-:W-:Y:S05]  /*34a0*/  BSYNC B2 ;  /* 0x0000000000027941 */ /* 0x000fea0003800000 */
.L_x_64126:
        /* <DEDUP_REMOVED lines=44> */
.L_x_64125:
[----:B------:R-:W-:Y:S05]  /*3770*/  BSYNC B1 ;  /* 0x0000000000017941 */ /* 0x000fea0003800000 */
.L_x_64124:
        /* <DEDUP_REMOVED lines=11> */
.L_x_64128:
        /* <DEDUP_REMOVED lines=12> */
.L_x_64131:
[----:B------:R-:W-:Y:S02]  /*38f0*/  IMAD.MOV.U32 R0, RZ, RZ, R18 ;  /* 0x000000ffff007224 */ /* 0x000fe400078e0012 */
.L_x_64132:
[----:B------:R-:W-:Y:S05]  /*3900*/  BSYNC B1 ;  /* 0x0000000000017941 */ /* 0x000fea0003800000 */
.L_x_64130:
        /* <DEDUP_REMOVED lines=16> */
.L_x_64136:
[----:B------:R-:W-:Y:S05]  /*3a10*/  BSYNC B2 ;  /* 0x0000000000027941 */ /* 0x000fea0003800000 */
.L_x_64135:
        /* <DEDUP_REMOVED lines=44> */
.L_x_64134:
[----:B------:R-:W-:Y:S05]  /*3ce0*/  BSYNC B1 ;  /* 0x0000000000017941 */ /* 0x000fea0003800000 */
.L_x_64133:
        /* <DEDUP_REMOVED lines=8> */
.L_x_64129:
        /* <DEDUP_REMOVED lines=8> */
[----:B------:R-:W-:Y:S01]  /*3df0*/  IADD3 R20, P1, R22, c[0x0][0x190], RZ ;  /* 0x0000640016147a10 */ /* 0x000fe20007f3e0ff */
[----:B------:R-:W-:Y:S01]  /*3e00*/  IMAD.IADD R23, R0, 0x1, R3 ;  /* 0x0000000100177824 */ /* 0x000fe200078e0203 */
[----:B------:R-:W-:Y:S02]  /*3e10*/  LEA.HI.X R7, R196, c[0x0][0x18c], RZ, 0x4, P2 ;  /* 0x00006300c4077a11 */ /* 0x000fe400010f24ff */
[----:B------:R-:W-:Y:S02]  /*3e20*/  IADD3.X R21, R24, c[0x0][0x194], RZ, P1, !PT ;  /* 0x0000650018157a10 */ /* 0x000fe40000ffe4ff */
[----:B------:R-:W-:Y:S01]  /*3e30*/  ISETP.NE.AND P5, PT, R252, RZ, PT ;  /* 0x000000fffc00720c */ /* 0x000fe20003fa5270 */
[----:B------:R0:W-:Y:S01]  /*3e40*/  STG.E.128 [R6.64], R92 ;  /* 0x0000005c06007986 */ /* 0x0001e2000c101d06 */
[----:B------:R-:W-:-:S03]  /*3e50*/  IADD3 R212, R196, 0x20, RZ ;  /* 0x00000020c4d47810 */ /* 0x000fc60007ffe0ff */
[----:B------:R0:W-:Y:S02]  /*3e60*/  STG.E [R20.64], R23 ;  /* 0x0000001714007986 */ /* 0x0001e4000c101906 */
[----:B------:R-:W-:-:S04]  /*3e70*/  @P0 IMAD.WIDE.U32 R8, R212, R223, c[0x0][0x180] ;  /* 0x00006000d4080625 */ /* 0x000fc800078e00df */
[----:B------:R-:W-:-:S04]  /*3e80*/  IMAD.WIDE.U32 R4, R212, R223, c[0x0][0x170] ;  /* 0x00005c00d4047625 */ /* 0x000fc800078e00df */
[----:B------:R-:W-:Y:S01]  /*3e90*/  @P5 IMAD.WIDE.U32 R2, R212, R223, c[0x0][0x178] ;  /* 0x00005e00d4025625 */ /* 0x000fe200078e00df */
[----:B------:R-:W-:Y:S05]  /*3ea0*/  @!P5 BRA `(.L_x_64137) ;  /* 0x000000b00000d947 */ /* 0x000fea0003800000 */
[----:B0-----:R-:W-:Y:S02]  /*3eb0*/  SHF.L.U32 R6, R12, 0x10, RZ ;  /* 0x000000100c067819 */ /* 0x001fe400000006ff */
[----:B------:R-:W-:Y:S02]  /*3ec0*/  LOP3.LUT R0, R11, 0xffff, RZ, 0xc0, !PT ;  /* 0x0000ffff0b007812 */ /* 0x000fe400078ec0ff */
[----:B------:R-:W-:Y:S02]  /*3ed0*/  LOP3.LUT R7, R6, 0xff0000, RZ, 0xc0, !PT ;  /* 0x00ff000006077812 */ /* 0x000fe400078ec0ff */
[----:B------:R-:W-:Y:S02]  /*3ee0*/  LOP3.LUT R21, R13, 0xff, RZ, 0xc0, !PT ;  /* 0x000000ff0d157812 */ /* 0x000fe400078ec0ff */
[----:B------:R-:W-:Y:S01]  /*3ef0*/  LOP3.LUT R23, R14, 0xff, RZ, 0xc0, !PT ;  /* 0x000000ff0e177812 */ /* 0x000fe200078ec0ff */
[----:B------:R-:W-:Y:S01]  /*3f00*/  IMAD R0, R0, 0x1000000, R7 ;  /* 0x0100000000007824 */ /* 0x000fe200078e0207 */
[----:B------:R-:W-:-:S03]  /*3f10*/  IADD3 R6, P1, R22, c[0x0][0x198], RZ ;  /* 0x0000660016067a10 */ /* 0x000fc60007f3e0ff */
[----:B------:R-:W-:Y:S01]  /*3f20*/  IMAD R0, R21, 0x100, R0 ;  /* 0x0000010015007824 */ /* 0x000fe200078e0200 */
[----:B------:R-:W-:-:S03]  /*3f30*/  IADD3.X R7, R24, c[0x0][0x19c], RZ, P1, !PT ;  /* 0x0000670018077a10 */ /* 0x000fc60000ffe4ff */
[----:B------:R-:W-:-:S05]  /*3f40*/  IMAD.IADD R23, R0, 0x1, R23 ;  /* 0x0000000100177824 */ /* 0x000fca00078e0217 */
[----:B------:R0:W-:Y:S02]  /*3f50*/  STG.E [R6.64], R23 ;  /* 0x0000001706007986 */ /* 0x0001e4000c101906 */
.L_x_64137:
[----:B------:R1:W5:Y:S04]  /*3f60*/  @P5 LDG.E.128 R100, [R2.64] ;  /* 0x0000000602645981 */ /* 0x000368000c1e1d00 */
[----:B------:R1:W5:Y:S04]  /*3f70*/  @P0 LDG.E.128 R96, [R8.64] ;  /* 0x0000000608600981 */ /* 0x000368000c1e1d00 */
[----:B0-----:R-:W5:Y:S01]  /*3f80*/  LDG.E.128 R4, [R4.64] ;  /* 0x0000000604047981 */ /* 0x001f62000c1e1d00 */
        /* <DEDUP_REMOVED lines=12> */
.L_x_64139:
[----:B-1----:R-:W-:Y:S02]  /*4050*/  IMAD.MOV.U32 R0, RZ, RZ, R18 ;  /* 0x000000ffff007224 */ /* 0x002fe400078e0012 */
.L_x_64140:
[----:B------:R-:W-:Y:S05]  /*4060*/  BSYNC B1 ;  /* 0x0000000000017941 */ /* 0x000fea0003800000 */
.L_x_64138:
        /* <DEDUP_REMOVED lines=16> */
.L_x_64144:
[----:B------:R-:W-:Y:S05]  /*4170*/  BSYNC B2 ;  /* 0x0000000000027941 */ /* 0x000fea0003800000 */
.L_x_64143:
        /* <DEDUP_REMOVED lines=44> */
.L_x_64142:
[----:B------:R-:W-:Y:S05]  /*4440*/  BSYNC B1 ;  /* 0x0000000000017941 */ /* 0x000fea0003800000 */
.L_x_64141:
        /* <DEDUP_REMOVED lines=12> */
.L_x_64145:
        /* <DEDUP_REMOVED lines=12> */
.L_x_64148:
[----:B------:R-:W-:Y:S02]  /*45d0*/  IMAD.MOV.U32 R0, RZ, RZ, R18 ;  /* 0x000000ffff007224 */ /* 0x000fe400078e0012 */
.L_x_64149:
[----:B------:R-:W-:Y:S05]  /*45e0*/  BSYNC B1 ;  /* 0x0000000000017941 */ /* 0x000fea0003800000 */
.L_x_64147:
        /* <DEDUP_REMOVED lines=16> */
.L_x_64153:
[----:B------:R-:W-:Y:S05]  /*46f0*/  BSYNC B2 ;  /* 0x0000000000027941 */ /* 0x000fea0003800000 */
.L_x_64152:
        /* <DEDUP_REMOVED lines=44> */
.L_x_64151:
[----:B------:R-:W-:Y:S05]  /*49c0*/  BSYNC B1 ;  /* 0x0000000000017941 */ /* 0x000fea0003800000 */
.L_x_64150:
        /* <DEDUP_REMOVED lines=8> */
.L_x_64146:
        /* <DEDUP_REMOVED lines=12> */
.L_x_64155:
[----:B------:R-:W-:Y:S02]  /*4b10*/  IMAD.MOV.U32 R0, RZ, RZ, R18 ;  /* 0x000000ffff007224 */ /* 0x000fe400078e0012 */
.L_x_64156:
[----:B------:R-:W-:Y:S05]  /*4b20*/  BSYNC B1 ;  /* 0x0000000000017941 */ /* 0x000fea0003800000 */
.L_x_64154:
        /* <DEDUP_REMOVED lines=16> */
.L_x_64160:
[----:B------:R-:W-:Y:S05]  /*4c30*/  BSYNC B2 ;  /* 0x0000000000027941 */ /* 0x000fea0003800000 */
.L_x_64159:
        /* <DEDUP_REMOVED lines=44> */
.L_x_64158:
[----:B------:R-:W-:Y:S05]  /*4f00*/  BSYNC B1 ;  /* 0x0000000000017941 */ /* 0x000fea0003800000 */
.L_x_64157:
        /* <DEDUP_REMOVED lines=11> */
.L_x_64161:
        /* <DEDUP_REMOVED lines=12> */
.L_x_64164:
[----:B------:R-:W-:Y:S02]  /*5080*/  IMAD.MOV.U32 R0, RZ, RZ, R18 ;  /* 0x000000ffff007224 */ /* 0x000fe400078e0012 */
.L_x_64165:
[----:B------:R-:W-:Y:S05]  /*5090*/  BSYNC B1 ;  /* 0x0000000000017941 */ /* 0x000fea0003800000 */
.L_x_64163:
        /* <DEDUP_REMOVED lines=16> */
.L_x_64169:
[----:B------:R-:W-:Y:S05]  /*51a0*/  BSYNC B2 ;  /* 0x0000000000027941 */ /* 0x000fea0003800000 */
.L_x_64168:
        /* <DEDUP_REMOVED lines=44> */
.L_x_64167:
[----:B------:R-:W-:Y:S05]  /*5470*/  BSYNC B1 ;  /* 0x0000000000017941 */ /* 0x000fea0003800000 */
.L_x_64166:
        /* <DEDUP_REMOVED lines=8> */
.L_x_64162:
        /* <DEDUP_REMOVED lines=12> */
.L_x_64171:
[----:B------:R-:W-:Y:S02]  /*55c0*/  IMAD.MOV.U32 R0, RZ, RZ, R18 ;  /* 0x000000ffff007224 */ /* 0x000fe400078e0012 */
.L_x_64172:
[----:B------:R-:W-:Y:S05]  /*55d0*/  BSYNC B1 ;  /* 0x0000000000017941 */ /* 0x000fea0003800000 */
.L_x_64170:
        /* <DEDUP_REMOVED lines=16> */
.L_x_64176:
[----:B------:R-:W-:Y:S05]  /*56e0*/  BSYNC B2 ;  /* 0x0000000000027941 */ /* 0x000fea0003800000 */
.L_x_64175:
        /* <DEDUP_REMOVED lines=44> */
.L_x_64174:
[----:B------:R-:W-:Y:S05]  /*59b0*/  BSYNC B1 ;  /* 0x0000000000017941 */ /* 0x000fea0003800000 */
.L_x_64173:
        /* <DEDUP_REMOVED lines=11> */
.L_x_64177:
        /* <DEDUP_REMOVED lines=12> */
.L_x_64180:
[----:B------:R-:W-:Y:S02]  /*5b30*/  IMAD.MOV.U32 R0, RZ, RZ, R18 ;  /* 0x000000ffff007224 */ /* 0x000fe400078e0012 */
.L_x_64181:
[----:B------:R-:W-:Y:S05]  /*5b40*/  BSYNC B1 ;  /* 0x0000000000017941 */ /* 0x000fea0003800000 */
.L_x_64179:
        /* <DEDUP_REMOVED lines=16> */
.L_x_64185:
[----:B------:R-:W-:Y:S05]  /*5c50*/  BSYNC B2 ;  /* 0x0000000000027941 */ /* 0x000fea0003800000 */
.L_x_64184:
        /* <DEDUP_REMOVED lines=44> */
.L_x_64183:
[----:B------:R-:W-:Y:S05]  /*5f20*/  BSYNC B1 ;  /* 0x0000000000017941 */ /* 0x000fea0003800000 */
.L_x_64182:
        /* <DEDUP_REMOVED lines=8> */
.L_x_64178:
        /* <DEDUP_REMOVED lines=12> */
.L_x_64187:
[----:B------:R-:W-:Y:S02]  /*6070*/  IMAD.MOV.U32 R0, RZ, RZ, R18 ;  /* 0x000000ffff007224 */ /* 0x000fe400078e0012 */
.L_x_64188:
[----:B------:R-:W-:Y:S05]  /*6080*/  BSYNC B1 ;  /* 0x0000000000017941 */ /* 0x000fea0003800000 */
.L_x_64186:
        /* <DEDUP_REMOVED lines=16> */
.L_x_64192:
[----:B------:R-:W-:Y:S05]  /*6190*/  BSYNC B2 ;  /* 0x0000000000027941 */ /* 0x000fea0003800000 */
.L_x_64191:
        /* <DEDUP_REMOVED lines=44> */
.L_x_64190:
[----:B------:R-:W-:Y:S05]  /*6460*/  BSYNC B1 ;  /* 0x0000000000017941 */ /* 0x000fea0003800000 */
.L_x_64189:
        /* <DEDUP_REMOVED lines=11> */
.L_x_64193:
        /* <DEDUP_REMOVED lines=12> */
.L_x_64196:
[----:B------:R-:W-:Y:S02]  /*65e0*/  IMAD.MOV.U32 R0, RZ, RZ, R18 ;  /* 0x000000ffff007224 */ /* 0x000fe400078e0012 */
.L_x_64197:
[----:B------:R-:W-:Y:S05]  /*65f0*/  BSYNC B1 ;  /* 0x0000000000017941 */ /* 0x000fea0003800000 */
.L_x_64195:
        /* <DEDUP_REMOVED lines=16> */
.L_x_64201:
[----:B------:R-:W-:Y:S05]  /*6700*/  BSYNC B2 ;  /* 0x0000000000027941 */ /* 0x000fea0003800000 */
.L_x_64200:
        /* <DEDUP_REMOVED lines=44> */
.L_x_64199:
[----:B------:R-:W-:Y:S05]  /*69d0*/  BSYNC B1 ;  /* 0x0000000000017941 */ /* 0x000fea0003800000 */
.L_x_64198:
        /* <DEDUP_REMOVED lines=8> */
.L_x_64194:
[----:B------:R-:W-:Y:S01]  /*6a60*/  SEL R0, RZ, 0x1000000, P4 ;  /* 0x01000000ff007807 */ /* 0x000fe20002000000 */
[----:B------:R-:W-:Y:S01]  /*6a70*/  HFMA2.MMA R224, -RZ, RZ, 0, 2.384185791015625e-07 ;  /* 0x00000004ffe07435 */ /* 0x000fe200000001ff */
        /* <DEDUP_REMOVED lines=8> */
[----:B------:R0:W-:Y:S01]  /*6b00*/  STG.E.128 [R2.64], R88 ;  /* 0x0000005802007986 */ /* 0x0001e2000c101d06 */
[----:B------:R-:W-:-:S04]  /*6b10*/  IMAD.WIDE.U32 R4, R212, R224, c[0x0][0x190] ;  /* 0x00006400d4047625 */ /* 0x000fc800078e00e0 */
[CC--:B------:R-:W-:Y:S01]  /*6b20*/  @P0 IMAD.WIDE.U32 R20, R206.reuse, R223.reuse, c[0x0][0x180] ;  /* 0x00006000ce140625 */ /* 0x0c0fe200078e00df */
[----:B------:R0:W-:Y:S03]  /*6b30*/  STG.E [R4.64], R23 ;  /* 0x0000001704007986 */ /* 0x0001e6000c101906 */
[----:B------:R-:W-:-:S04]  /*6b40*/  @P5 IMAD.WIDE.U32 R8, R206, R223, c[0x0][0x178] ;  /* 0x00005e00ce085625 */ /* 0x000fc800078e00df */
[----:B------:R-:W-:Y:S01]  /*6b50*/  IMAD.WIDE.U32 R6, R206, R223, c[0x0][0x170] ;  /* 0x00005c00ce067625 */ /* 0x000fe200078e00df */
[----:B------:R-:W-:Y:S05]  /*6b60*/  @!P5 BRA `(.L_x_64202) ;  /* 0x000000a00000d947 */ /* 0x000fea0003800000 */
[----:B0-----:R-:W-:Y:S01]  /*6b70*/  IMAD.U32 R2, R12, 0x10000, RZ ;  /* 0x000100000c027824 */ /* 0x001fe200078e00ff */
[----:B------:R-:W-:Y:S02]  /*6b80*/  LOP3.LUT R0, R11, 0xffff, RZ, 0xc0, !PT ;  /* 0x0000ffff0b007812 */ /* 0x000fe400078ec0ff */
[----:B------:R-:W-:Y:S02]  /*6b90*/  LOP3.LUT R5, R13, 0xff, RZ, 0xc0, !PT ;  /* 0x000000ff0d057812 */ /* 0x000fe400078ec0ff */
[----:B------:R-:W-:Y:S02]  /*6ba0*/  LOP3.LUT R3, R2, 0xff0000, RZ, 0xc0, !PT ;  /* 0x00ff000002037812 */ /* 0x000fe400078ec0ff */
[----:B------:R-:W-:-:S03]  /*6bb0*/  LOP3.LUT R23, R14, 0xff, RZ, 0xc0, !PT ;  /* 0x000000ff0e177812 */ /* 0x000fc600078ec0ff */
[----:B------:R-:W-:Y:S02]  /*6bc0*/  IMAD R0, R0, 0x1000000, R3 ;  /* 0x0100000000007824 */ /* 0x000fe400078e0203 */
[----:B------:R-:W-:-:S03]  /*6bd0*/  IMAD.WIDE.U32 R2, R212, R224, c[0x0][0x198] ;  /* 0x00006600d4027625 */ /* 0x000fc600078e00e0 */
[----:B------:R-:W-:-:S05]  /*6be0*/  LEA R0, R5, R0, 0x8 ;  /* 0x0000000005007211 */ /* 0x000fca00078e40ff */
[----:B------:R-:W-:-:S05]  /*6bf0*/  IMAD.IADD R23, R0, 0x1, R23 ;  /* 0x0000000100177824 */ /* 0x000fca00078e0217 */
[----:B------:R0:W-:Y:S02]  /*6c00*/  STG.E [R2.64], R23 ;  /* 0x0000001702007986 */ /* 0x0001e4000c101906 */
.L_x_64202:
        /* <DEDUP_REMOVED lines=15> */
.L_x_64204:
[----:B-1----:R-:W-:Y:S02]  /*6d00*/  IMAD.MOV.U32 R0, RZ, RZ, R18 ;  /* 0x000000ffff007224 */ /* 0x002fe400078e0012 */
.L_x_64205:
[----:B------:R-:W-:Y:S05]  /*6d10*/  BSYNC B1 ;  /* 0x0000000000017941 */ /* 0x000fea0003800000 */
.L_x_64203:
        /* <DEDUP_REMOVED lines=16> */
.L_x_64209:
[----:B------:R-:W-:Y:S05]  /*6e20*/  BSYNC B2 ;  /* 0x0000000000027941 */ /* 0x000fea0003800000 */
.L_x_64208:
        /* <DEDUP_REMOVED lines=44> */
.L_x_64207:
[----:B------:R-:W-:Y:S05]  /*70f0*/  BSYNC B1 ;  /* 0x0000000000017941 */ /* 0x000fea0003800000 */
.L_x_64206:
        /* <DEDUP_REMOVED lines=12> */
.L_x_64210:
        /* <DEDUP_REMOVED lines=12> */
.L_x_64213:
[----:B------:R-:W-:Y:S02]  /*7280*/  IMAD.MOV.U32 R0, RZ, RZ, R18 ;  /* 0x000000ffff007224 */ /* 0x000fe400078e0012 */
.L_x_64214:
[----:B------:R-:W-:Y:S05]  /*7290*/  BSYNC B1 ;  /* 0x0000000000017941 */ /* 0x000fea0003800000 */
.L_x_64212:
        /* <DEDUP_REMOVED lines=16> */
.L_x_64218:
[----:B------:R-:W-:Y:S05]  /*73a0*/  BSYNC B2 ;  /* 0x0000000000027941 */ /* 0x000fea0003800000 */
.L_x_64217:
        /* <DEDUP_REMOVED lines=44> */
.L_x_64216:
[----:B------:R-:W-:Y:S05]  /*7670*/  BSYNC B1 ;  /* 0x0000000000017941 */ /* 0x000fea0003800000 */
.L_x_64215:
        /* <DEDUP_REMOVED lines=8> */
.L_x_64211:
        /* <DEDUP_REMOVED lines=12> */
.L_x_64220:
[----:B------:R-:W-:Y:S02]  /*77c0*/  IMAD.MOV.U32 R0, RZ, RZ, R18 ;  /* 0x000000ffff007224 */ /* 0x000fe400078e0012 */
.L_x_64221:
[----:B------:R-:W-:Y:S05]  /*77d0*/  BSYNC B1 ;  /* 0x0000000000017941 */ /* 0x000fea0003800000 */
.L_x_64219:
        /* <DEDUP_REMOVED lines=16> */
.L_x_64225:
[----:B------:R-:W-:Y:S05]  /*78e0*/  BSYNC B2 ;  /* 0x0000000000027941 */ /* 0x000fea0003800000 */
.L_x_64224:
        /* <DEDUP_REMOVED lines=44> */
.L_x_64223:
[----:B------:R-:W-:Y:S05]  /*7bb0*/  BSYNC B1 ;  /* 0x0000000000017941 */ /* 0x000fea0003800000 */
.L_x_64222:
        /* <DEDUP_REMOVED lines=11> */
.L_x_64226:
        /* <DEDUP_REMOVED lines=12> */
.L_x_64229:
[----:B------:R-:W-:Y:S02]  /*7d30*/  IMAD.MOV.U32 R0, RZ, RZ, R18 ;  /* 0x000000ffff007224 */ /* 0x000fe400078e0012 */
.L_x_64230:
[----:B------:R-:W-:Y:S05]  /*7d40*/  BSYNC B1 ;  /* 0x0000000000017941 */ /* 0x000fea0003800000 */
.L_x_64228:
        /* <DEDUP_REMOVED lines=16> */
.L_x_64234:
[----:B------:R-:W-:Y:S05]  /*7e50*/  BSYNC B2 ;  /* 0x0000000000027941 */ /* 0x000fea0003800000 */
.L_x_64233:
        /* <DEDUP_REMOVED lines=44> */
.L_x_64232:
[----:B------:R-:W-:Y:S05]  /*8120*/  BSYNC B1 ;  /* 0x0000000000017941 */ /* 0x000fea0003800000 */
.L_x_64231:
        /* <DEDUP_REMOVED lines=8> */
.L_x_64227:
        /* <DEDUP_REMOVED lines=12> */
.L_x_64236:
[----:B------:R-:W-:Y:S02]  /*8270*/  IMAD.MOV.U32 R0, RZ, RZ, R18 ;  /* 0x000000ffff007224 */ /* 0x000fe400078e0012 */
.L_x_64237:
[----:B------:R-:W-:Y:S05]  /*8280*/  BSYNC B1 ;  /* 0x0000000000017941 */ /* 0x000fea0003800000 */
.L_x_64235:
        /* <DEDUP_REMOVED lines=16> */
.L_x_64241:
[----:B------:R-:W-:Y:S05]  /*8390*/  BSYNC B2 ;  /* 0x0000000000027941 */ /* 0x000fea0003800000 */
.L_x_64240:
        /* <DEDUP_REMOVED lines=44> */
.L_x_64239:
[----:B------:R-:W-:Y:S05]  /*8660*/  BSYNC B1 ;  /* 0x0000000000017941 */ /* 0x000fea0003800000 */
.L_x_64238:
        /* <DEDUP_REMOVED lines=11> */
.L_x_64242:
        /* <DEDUP_REMOVED lines=12> */
.L_x_64245:
[----:B------:R-:W-:Y:S02]  /*87e0*/  IMAD.MOV.U32 R0, RZ, RZ, R18 ;  /* 0x000000ffff007224 */ /* 0x000fe400078e0012 */
.L_x_64246:
[----:B------:R-:W-:Y:S05]  /*87f0*/  BSYNC B1 ;  /* 0x0000000000017941 */ /* 0x000fea0003800000 */
.L_x_64244:
        /* <DEDUP_REMOVED lines=16> */
.L_x_64250:
[----:B------:R-:W-:Y:S05]  /*8900*/  BSYNC B2 ;  /* 0x0000000000027941 */ /* 0x000fea0003800000 */
.L_x_64249:
        /* <DEDUP_REMOVED lines=44> */
.L_x_64248:
[----:B------:R-:W-:Y:S05]  /*8bd0*/  BSYNC B1 ;  /* 0x0000000000017941 */ /* 0x000fea0003800000 */
.L_x_64247:
        /* <DEDUP_REMOVED lines=8> */
.L_x_64243:
        /* <DEDUP_REMOVED lines=12> */
.L_x_64252:
[----:B------:R-:W-:Y:S02]  /*8d20*/  IMAD.MOV.U32 R0, RZ, RZ, R18 ;  /* 0x000000ffff007224 */ /* 0x000fe400078e0012 */
.L_x_64253:
[----:B------:R-:W-:Y:S05]  /*8d30*/  BSYNC B1 ;  /* 0x0000000000017941 */ /* 0x000fea0003800000 */
.L_x_64251:
        /* <DEDUP_REMOVED lines=16> */
.L_x_64257:
[----:B------:R-:W-:Y:S05]  /*8e40*/  BSYNC B2 ;  /* 0x0000000000027941 */ /* 0x000fea0003800000 */
.L_x_64256:
        /* <DEDUP_REMOVED lines=44> */
.L_x_64255:
[----:B------:R-:W-:Y:S05]  /*9110*/  BSYNC B1 ;  /* 0x0000000000017941 */ /* 0x000fea0003800000 */
.L_x_64254:
        /* <DEDUP_REMOVED lines=11> */
.L_x_64258:
        /* <DEDUP_REMOVED lines=12> */
.L_x_64261:
[----:B------:R-:W-:Y:S02]  /*9290*/  IMAD.MOV.U32 R0, RZ, RZ, R18 ;  /* 0x000000ffff007224 */ /* 0x000fe400078e0012 */
.L_x_64262:
[----:B------:R-:W-:Y:S05]  /*92a0*/  BSYNC B1 ;  /* 0x0000000000017941 */ /* 0x000fea0003800000 */
.L_x_64260:
        /* <DEDUP_REMOVED lines=16> */
.L_x_64266:
[----:B------:R-:W-:Y:S05]  /*93b0*/  BSYNC B2 ;  /* 0x0000000000027941 */ /* 0x000fea0003800000 */
.L_x_64265:
        /* <DEDUP_REMOVED lines=44> */
.L_x_64264:
[----:B------:R-:W-:Y:S05]  /*9680*/  BSYNC B1 ;  /* 0x0000000000017941 */ /* 0x000fea0003800000 */
.L_x_64263:
        /* <DEDUP_REMOVED lines=8> */
.L_x_64259:
[----:B------:R-:W-:Y:S01]  /*9710*/  SEL R0, RZ, 0x1000000, P4 ;  /* 0x01000000ff007807 */ /* 0x000fe20002000000 */
[C---:B------:R-:W-:Y:S01]  /*9720*/  IMAD.WIDE.U32 R6, R206.reuse, R223, c[0x0][0x188] ;  /* 0x00006200ce067625 */ /* 0x040fe200078e00df */
[----:B------:R-:W-:Y:S02]  /*9730*/  SEL R3, RZ, 0x10000, P3 ;  /* 0x00010000ff037807 */ /* 0x000fe40001800000 */
[----:B------:R-:W-:Y:S01]  /*9740*/  SEL R2, RZ, 0x100, P2 ;  /* 0x00000100ff027807 */ /* 0x000fe20001000000 */
[----:B------:R-:W-:Y:S01]  /*9750*/  IMAD.WIDE.U32 R20, R206, R224, c[0x0][0x190] ;  /* 0x00006400ce147625 */ /* 0x000fe200078e00e0 */
[----:B------:R-:W-:Y:S01]  /*9760*/  SEL R5, RZ, 0x1, P1 ;  /* 0x00000001ff057807 */ /* 0x000fe20000800000 */
[----:B------:R0:W-:Y:S01]  /*9770*/  STG.E.128 [R6.64], R84 ;  /* 0x0000005406007986 */ /* 0x0001e2000c101d06 */
[----:B------:R-:W-:Y:S02]  /*9780*/  IADD3 R0, R2, R0, R3 ;  /* 0x0000000002007210 */ /* 0x000fe40007ffe003 */
[----:B------:R-:W-:-:S02]  /*9790*/  ISETP.NE.AND P5, PT, R252, RZ, PT ;  /* 0x000000fffc00720c */ /* 0x000fc40003fa5270 */
[----:B------:R-:W-:Y:S01]  /*97a0*/  IADD3 R204, R196, 0x60, RZ ;  /* 0x00000060c4cc7810 */ /* 0x000fe20007ffe0ff */
[----:B------:R-:W-:-:S04]  /*97b0*/  IMAD.IADD R23, R0, 0x1, R5 ;  /* 0x0000000100177824 */ /* 0x000fc800078e0205 */
[CC--:B------:R-:W-:Y:S01]  /*97c0*/  @P0 IMAD.WIDE.U32 R8, R204.reuse, R223.reuse, c[0x0][0x180] ;  /* 0x00006000cc080625 */ /* 0x0c0fe200078e00df */
[----:B------:R0:W-:Y:S03]  /*97d0*/  STG.E [R20.64], R23 ;  /* 0x0000001714007986 */ /* 0x0001e6000c101906 */
[----:B------:R-:W-:-:S04]  /*97e0*/  IMAD.WIDE.U32 R4, R204, R223, c[0x0][0x170] ;  /* 0x00005c00cc047625 */ /* 0x000fc800078e00df */
[----:B------:R-:W-:Y:S01]  /*97f0*/  @P5 IMAD.WIDE.U32 R2, R204, R223, c[0x0][0x178] ;  /* 0x00005e00cc025625 */ /* 0x000fe200078e00df */
[----:B------:R-:W-:Y:S05]  /*9800*/  @!P5 BRA `(.L_x_64267) ;  /* 0x000000a00000d947 */ /* 0x000fea0003800000 */
[----:B0-----:R-:W-:Y:S01]  /*9810*/  IMAD.U32 R6, R12, 0x10000, RZ ;  /* 0x000100000c067824 */ /* 0x001fe200078e00ff */
[----:B------:R-:W-:Y:S02]  /*9820*/  LOP3.LUT R0, R11, 0xffff, RZ, 0xc0, !PT ;  /* 0x0000ffff0b007812 */ /* 0x000fe400078ec0ff */
[----:B------:R-:W-:Y:S02]  /*9830*/  LOP3.LUT R21, R13, 0xff, RZ, 0xc0, !PT ;  /* 0x000000ff0d157812 */ /* 0x000fe400078ec0ff */
[----:B------:R-:W-:Y:S02]  /*9840*/  LOP3.LUT R7, R6, 0xff0000, RZ, 0xc0, !PT ;  /* 0x00ff000006077812 */ /* 0x000fe400078ec0ff */
[----:B------:R-:W-:Y:S02]  /*9850*/  LOP3.LUT R23, R14, 0xff, RZ, 0xc0, !PT ;  /* 0x000000ff0e177812 */ /* 0x000fe400078ec0ff */
[----:B------:R-:W-:Y:S01]  /*9860*/  LEA R0, R0, R7, 0x18 ;  /* 0x0000000700007211 */ /* 0x000fe200078ec0ff */
[----:B------:R-:W-:-:S04]  /*9870*/  IMAD.WIDE.U32 R6, R206, R224, c[0x0][0x198] ;  /* 0x00006600ce067625 */ /* 0x000fc800078e00e0 */
[----:B------:R-:W-:-:S04]  /*9880*/  IMAD R0, R21, 0x100, R0 ;  /* 0x0000010015007824 */ /* 0x000fc800078e0200 */
[----:B------:R-:W-:-:S05]  /*9890*/  IMAD.IADD R23, R0, 0x1, R23 ;  /* 0x0000000100177824 */ /* 0x000fca00078e0217 */
[----:B------:R0:W-:Y:S02]  /*98a0*/  STG.E [R6.64], R23 ;  /* 0x0000001706007986 */ /* 0x0001e4000c101906 */
.L_x_64267:
        /* <DEDUP_REMOVED lines=15> */
.L_x_64269:
[----:B-1----:R-:W-:Y:S02]  /*99a0*/  IMAD.MOV.U32 R0, RZ, RZ, R18 ;  /* 0x000000ffff007224 */ /* 0x002fe400078e0012 */
.L_x_64270:
[----:B------:R-:W-:Y:S05]  /*99b0*/  BSYNC B1 ;  /* 0x0000000000017941 */ /* 0x000fea0003800000 */
.L_x_64268:
        /* <DEDUP_REMOVED lines=16> */
.L_x_64274:
[----:B------:R-:W-:Y:S05]  /*9ac0*/  BSYNC B2 ;  /* 0x0000000000027941 */ /* 0x000fea0003800000 */
.L_x_64273:
        /* <DEDUP_REMOVED lines=44> */
.L_x_64272:
[----:B------:R-:W-:Y:S05]  /*9d90*/  BSYNC B1 ;  /* 0x0000000000017941 */ /* 0x000fea0003800000 */
.L_x_64271:
        /* <DEDUP_REMOVED lines=12> */
.L_x_64275:
        /* <DEDUP_REMOVED lines=12> */
.L_x_64278:
[----:B------:R-:W-:Y:S02]  /*9f20*/  IMAD.MOV.U32 R0, RZ, RZ, R18 ;  /* 0x000000ffff007224 */ /* 0x000fe400078e0012 */
.L_x_64279:
[----:B------:R-:W-:Y:S05]  /*9f30*/  BSYNC B1 ;  /* 0x0000000000017941 */ /* 0x000fea0003800000 */
.L_x_64277:
        /* <DEDUP_REMOVED lines=16> */
.L_x_64283:
[----:B------:R-:W-:Y:S05]  /*a040*/  BSYNC B2 ;  /* 0x0000000000027941 */ /* 0x000fea0003800000 */
.L_x_64282:
        /* <DEDUP_REMOVED lines=44> */
.L_x_64281:
[----:B------:R-:W-:Y:S05]  /*a310*/  BSYNC B1 ;  /* 0x0000000000017941 */ /* 0x000fea0003800000 */
.L_x_64280:
        /* <DEDUP_REMOVED lines=8> */
.L_x_64276:
        /* <DEDUP_REMOVED lines=12> */
.L_x_64285:
[----:B------:R-:W-:Y:S02]  /*a460*/  MOV R0, R18 ;  /* 0x0000001200007202 */ /* 0x000fe40000000f00 */
.L_x_64286:
[----:B------:R-:W-:Y:S05]  /*a470*/  BSYNC B1 ;  /* 0x0000000000017941 */ /* 0x000fea0003800000 */
.L_x_64284:
        /* <DEDUP_REMOVED lines=16> */
.L_x_64290:
[----:B------:R-:W-:Y:S05]  /*a580*/  BSYNC B2 ;  /* 0x0000000000027941 */ /* 0x000fea0003800000 */
.L_x_64289:
        /* <DEDUP_REMOVED lines=44> */
.L_x_64288:
[----:B------:R-:W-:Y:S05]  /*a850*/  BSYNC B1 ;  /* 0x0000000000017941 */ /* 0x000fea0003800000 */
.L_x_64287:
        /* <DEDUP_REMOVED lines=11> */
.L_x_64291:
        /* <DEDUP_REMOVED lines=12> */
.L_x_64294:
[----:B------:R-:W-:Y:S02]  /*a9d0*/  MOV R0, R18 ;  /* 0x0000001200007202 */ /* 0x000fe40000000f00 */
.L_x_64295:
[----:B------:R-:W-:Y:S05]  /*a9e0*/  BSYNC B1 ;  /* 0x0000000000017941 */ /* 0x000fea0003800000 */
.L_x_64293:
        /* <DEDUP_REMOVED lines=16> */
.L_x_64299:
[----:B------:R-:W-:Y:S05]  /*aaf0*/  BSYNC B2 ;  /* 0x0000000000027941 */ /* 0x000fea0003800000 */
.L_x_64298:
        /* <DEDUP_REMOVED lines=44> */
.L_x_64297:
[----:B------:R-:W-:Y:S05]  /*adc0*/  BSYNC B1 ;  /* 0x0000000000017941 */ /* 0x000fea0003800000 */
.L_x_64296:
        /* <DEDUP_REMOVED lines=8> */
.L_x_64292:
        /* <DEDUP_REMOVED lines=12> */
.L_x_64301:
[----:B------:R-:W-:Y:S02]  /*af10*/  IMAD.MOV.U32 R0, RZ, RZ, R18 ;  /* 0x000000ffff007224 */ /* 0x000fe400078e0012 */
.L_x_64302:
[----:B------:R-:W-:Y:S05]  /*af20*/  BSYNC B1 ;  /* 0x0000000000017941 */ /* 0x000fea0003800000 */
.L_x_64300:
        /* <DEDUP_REMOVED lines=16> */
.L_x_64306:
[----:B------:R-:W-:Y:S05]  /*b030*/  BSYNC B2 ;  /* 0x0000000000027941 */ /* 0x000fea0003800000 */
.L_x_64305:
        /* <DEDUP_REMOVED lines=44> */
.L_x_64304:
[----:B------:R-:W-:Y:S05]  /*b300*/  BSYNC B1 ;  /* 0x0000000000017941 */ /* 0x000fea0003800000 */
.L_x_64303:
        /* <DEDUP_REMOVED lines=11> */
.L_x_64307:
        /* <DEDUP_REMOVED lines=12> */
.L_x_64310:
[----:B------:R-:W-:Y:S02]  /*b480*/  IMAD.MOV.U32 R0, RZ, RZ, R18 ;  /* 0x000000ffff007224 */ /* 0x000fe400078e0012 */
.L_x_64311:
[----:B------:R-:W-:Y:S05]  /*b490*/  BSYNC B1 ;  /* 0x0000000000017941 */ /* 0x000fea0003800000 */
.L_x_64309:
        /* <DEDUP_REMOVED lines=16> */
.L_x_64315:
[----:B------:R-:W-:Y:S05]  /*b5a0*/  BSYNC B2 ;  /* 0x0000000000027941 */ /* 0x000fea0003800000 */
.L_x_64314:
        /* <DEDUP_REMOVED lines=44> */
.L_x_64313:
[----:B------:R-:W-:Y:S05]  /*b870*/  BSYNC B1 ;  /* 0x0000000000017941 */ /* 0x000fea0003800000 */
.L_x_64312:
        /* <DEDUP_REMOVED lines=8> */
.L_x_64308:
        /* <DEDUP_REMOVED lines=12> */
.L_x_64317:
[----:B------:R-:W-:Y:S02]  /*b9c0*/  MOV R0, R18 ;  /* 0x0000001200007202 */ /* 0x000fe40000000f00 */
.L_x_64318:
[----:B------:R-:W-:Y:S05]  /*b9d0*/  BSYNC B1 ;  /* 0x0000000000017941 */ /* 0x000fea0003800000 */
.L_x_64316:
        /* <DEDUP_REMOVED lines=16> */
.L_x_64322:
[----:B------:R-:W-:Y:S05]  /*bae0*/  BSYNC B2 ;  /* 0x0000000000027941 */ /* 0x000fea0003800000 */
.L_x_64321:
        /* <DEDUP_REMOVED lines=44> */
.L_x_64320:
[----:B------:R-:W-:Y:S05]  /*bdb0*/  BSYNC B1 ;  /* 0x0000000000017941 */ /* 0x000fea0003800000 */
.L_x_64319:
        /* <DEDUP_REMOVED lines=11> */
.L_x_64323:
        /* <DEDUP_REMOVED lines=12> */
.L_x_64326:
[----:B------:R-:W-:Y:S02]  /*bf30*/  MOV R0, R18 ;  /* 0x0000001200007202 */ /* 0x000fe40000000f00 */
.L_x_64327:
[----:B------:R-:W-:Y:S05]  /*bf40*/  BSYNC B1 ;  /* 0x0000000000017941 */ /* 0x000fea0003800000 */
.L_x_64325:
        /* <DEDUP_REMOVED lines=16> */
.L_x_64331:
[----:B------:R-:W-:Y:S05]  /*c050*/  BSYNC B2 ;  /* 0x0000000000027941 */ /* 0x000fea0003800000 */
.L_x_64330:
        /* <DEDUP_REMOVED lines=44> */
.L_x_64329:
[----:B------:R-:W-:Y:S05]  /*c320*/  BSYNC B1 ;  /* 0x0000000000017941 */ /* 0x000fea0003800000 */
.L_x_64328:
        /* <DEDUP_REMOVED lines=8> */
.L_x_64324:
        /* <DEDUP_REMOVED lines=21> */
[----:B------:R-:W-:-:S02]  /*c500*/  IMAD R0, R0, 0x1000000, R7 ;  /* 0x0100000000007824 */ /* 0x000fc400078e0207 */
[----:B------:R-:W-:-:S04]  /*c510*/  IMAD.WIDE.U32 R6, R204, R224, c[0x0][0x198] ;  /* 0x00006600cc067625 */ /* 0x000fc800078e00e0 */
[----:B------:R-:W-:-:S04]  /*c520*/  IMAD R0, R21, 0x100, R0 ;  /* 0x0000010015007824 */ /* 0x000fc800078e0200 */
[----:B------:R-:W-:-:S05]  /*c530*/  IMAD.IADD R23, R0, 0x1, R23 ;  /* 0x0000000100177824 */ /* 0x000fca00078e0217 */
[----:B------:R0:W-:Y:S02]  /*c540*/  STG.E [R6.64], R23 ;  /* 0x0000001706007986 */ /* 0x0001e4000c101906 */
.L_x_64332:
        /* <DEDUP_REMOVED lines=15> */
.L_x_64334:
[----:B-1----:R-:W-:Y:S02]  /*c640*/  IMAD.MOV.U32 R0, RZ, RZ, R18 ;  /* 0x000000ffff007224 */ /* 0x002fe400078e0012 */
.L_x_64335:
[----:B------:R-:W-:Y:S05]  /*c650*/  BSYNC B1 ;  /* 0x0000000000017941 */ /* 0x000fea0003800000 */
.L_x_64333:
        /* <DEDUP_REMOVED lines=16> */
.L_x_64339:
[----:B------:R-:W-:Y:S05]  /*c760*/  BSYNC B2 ;  /* 0x0000000000027941 */ /* 0x000fea0003800000 */
.L_x_64338:
        /* <DEDUP_REMOVED lines=44> */
.L_x_64337:
[----:B------:R-:W-:Y:S05]  /*ca30*/  BSYNC B1 ;  /* 0x0000000000017941 */ /* 0x000fea0003800000 */
.L_x_64336:
        /* <DEDUP_REMOVED lines=12> */
.L_x_64340:
        /* <DEDUP_REMOVED lines=12> */
.L_x_64343:
[----:B------:R-:W-:Y:S02]  /*cbc0*/  IMAD.MOV.U32 R0, RZ, RZ, R18 ;  /* 0x000000ffff007224 */ /* 0x000fe400078e0012 */
.L_x_64344:
[----:B------:R-:W-:Y:S05]  /*cbd0*/  BSYNC B1 ;  /* 0x0000000000017941 */ /* 0x000fea0003800000 */
.L_x_64342:
        /* <DEDUP_REMOVED lines=16> */
.L_x_64348:
[----:B------:R-:W-:Y:S05]  /*cce0*/  BSYNC B2 ;  /* 0x0000000000027941 */ /* 0x000fea0003800000 */
.L_x_64347:
        /* <DEDUP_REMOVED lines=44> */
.L_x_64346:
[----:B------:R-:W-:Y:S05]  /*cfb0*/  BSYNC B1 ;  /* 0x0000000000017941 */ /* 0x000fea0003800000 */
.L_x_64345:
        /* <DEDUP_REMOVED lines=8> */
.L_x_64341:
        /* <DEDUP_REMOVED lines=12> */
.L_x_64350:
[----:B------:R-:W-:Y:S02]  /*d100*/  IMAD.MOV.U32 R0, RZ, RZ, R18 ;  /* 0x000000ffff007224 */ /* 0x000fe400078e0012 */
.L_x_64351:
[----:B------:R-:W-:Y:S05]  /*d110*/  BSYNC B1 ;  /* 0x0000000000017941 */ /* 0x000fea0003800000 */
.L_x_64349:
        /* <DEDUP_REMOVED lines=16> */
.L_x_64355:
[----:B------:R-:W-:Y:S05]  /*d220*/  BSYNC B2 ;  /* 0x0000000000027941 */ /* 0x000fea0003800000 */
.L_x_64354:
        /* <DEDUP_REMOVED lines=44> */
.L_x_64353:
[----:B------:R-:W-:Y:S05]  /*d4f0*/  BSYNC B1 ;  /* 0x0000000000017941 */ /* 0x000fea0003800000 */
.L_x_64352:
        /* <DEDUP_REMOVED lines=11> */
.L_x_64356:
        /* <DEDUP_REMOVED lines=12> */
.L_x_64359:
[----:B------:R-:W-:Y:S02]  /*d670*/  IMAD.MOV.U32 R0, RZ, RZ, R18 ;  /* 0x000000ffff007224 */ /* 0x000fe400078e0012 */
.L_x_64360:
[----:B------:R-:W-:Y:S05]  /*d680*/  BSYNC B1 ;  /* 0x0000000000017941 */ /* 0x000fea0003800000 */
.L_x_64358:
        /* <DEDUP_REMOVED lines=16> */
.L_x_64364:
[----:B------:R-:W-:Y:S05]  /*d790*/  BSYNC B2 ;  /* 0x0000000000027941 */ /* 0x000fea0003800000 */
.L_x_64363:
        /* <DEDUP_REMOVED lines=44> */
.L_x_64362:
[----:B------:R-:W-:Y:S05]  /*da60*/  BSYNC B1 ;  /* 0x0000000000017941 */ /* 0x000fea0003800000 */
.L_x_64361:
        /* <DEDUP_REMOVED lines=8> */
.L_x_64357:
        /* <DEDUP_REMOVED lines=12> */
.L_x_64366:
[----:B------:R-:W-:Y:S02]  /*dbb0*/  IMAD.MOV.U32 R0, RZ, RZ, R18 ;  /* 0x000000ffff007224 */ /* 0x000fe400078e0012 */
.L_x_64367:
[----:B------:R-:W-:Y:S05]  /*dbc0*/  BSYNC B1 ;  /* 0x0000000000017941 */ /* 0x000fea0003800000 */
.L_x_64365:
        /* <DEDUP_REMOVED lines=16> */
.L_x_64371:
[----:B------:R-:W-:Y:S05]  /*dcd0*/  BSYNC B2 ;  /* 0x0000000000027941 */ /* 0x000fea0003800000 */
.L_x_64370:
        /* <DEDUP_REMOVED lines=42> */
[----:B------:R-:W-:Y:S02]  /*df80*/  LOP3.LUT R201, R5, UR26, R2, 0x96, !PT ;  /* 0x0000001a05c97c12 */ /* 0x000fe4000f8e9602 */
[----:B------:R-:W-:Y:S02]  /*df90*/  MOV R16, R4 ;  /* 0x0000000400107202 */ /* 0x000fe40000000f00 */
.L_x_64369:
[----:B------:R-:W-:Y:S05]  /*dfa0*/  BSYNC B1 ;  /* 0x0000000000017941 */ /* 0x000fea0003800000 */
.L_x_64368:
        /* <DEDUP_REMOVED lines=11> */
.L_x_64372:
        /* <DEDUP_REMOVED lines=12> */
.L_x_64375:
[----:B------:R-:W-:Y:S02]  /*e120*/  IMAD.MOV.U32 R0, RZ, RZ, R18 ;  /* 0x000000ffff007224 */ /* 0x000fe400078e0012 */
.L_x_64376:
[----:B------:R-:W-:Y:S05]  /*e130*/  BSYNC B1 ;  /* 0x0000000000017941 */ /* 0x000fea0003800000 */
.L_x_64374:
        /* <DEDUP_REMOVED lines=16> */
.L_x_64380:
[----:B------:R-:W-:Y:S05]  /*e240*/  BSYNC B2 ;  /* 0x0000000000027941 */ /* 0x000fea0003800000 */
.L_x_64379:
        /* <DEDUP_REMOVED lines=44> */
.L_x_64378:
[----:B------:R-:W-:Y:S05]  /*e510*/  BSYNC B1 ;  /* 0x0000000000017941 */ /* 0x000fea0003800000 */
.L_x_64377:
        /* <DEDUP_REMOVED lines=8> */
.L_x_64373:
        /* <DEDUP_REMOVED lines=12> */
.L_x_64382:
[----:B------:R-:W-:Y:S02]  /*e660*/  IMAD.MOV.U32 R0, RZ, RZ, R18 ;  /* 0x000000ffff007224 */ /* 0x000fe400078e0012 */
.L_x_64383:
[----:B------:R-:W-:Y:S05]  /*e670*/  BSYNC B1 ;  /* 0x0000000000017941 */ /* 0x000fea0003800000 */
.L_x_64381:
        /* <DEDUP_REMOVED lines=16> */
.L_x_64387:
[----:B------:R-:W-:Y:S05]  /*e780*/  BSYNC B2 ;  /* 0x0000000000027941 */ /* 0x000fea0003800000 */
.L_x_64386:
        /* <DEDUP_REMOVED lines=44> */
.L_x_64385:
[----:B------:R-:W-:Y:S05]  /*ea50*/  BSYNC B1 ;  /* 0x0000000000017941 */ /* 0x000fea0003800000 */
.L_x_64384:
        /* <DEDUP_REMOVED lines=11> */
.L_x_64388:
        /* <DEDUP_REMOVED lines=12> */
.L_x_64391:
[----:B------:R-:W-:Y:S02]  /*ebd0*/  IMAD.MOV.U32 R0, RZ, RZ, R18 ;  /* 0x000000ffff007224 */ /* 0x000fe400078e0012 */
.L_x_64392:
[----:B------:R-:W-:Y:S05]  /*ebe0*/  BSYNC B1 ;  /* 0x0000000000017941 */ /* 0x000fea0003800000 */
.L_x_64390:
        /* <DEDUP_REMOVED lines=16> */
.L_x_64396:
[----:B------:R-:W-:Y:S05]  /*ecf0*/  BSYNC B2 ;  /* 0x0000000000027941 */ /* 0x000fea0003800000 */
.L_x_64395:
        /* <DEDUP_REMOVED lines=44> */
.L_x_64394:
[----:B------:R-:W-:Y:S05]  /*efc0*/  BSYNC B1 ;  /* 0x0000000000017941 */ /* 0x000fea0003800000 */
.L_x_64393:
        /* <DEDUP_REMOVED lines=8> */
.L_x_64389:
        /* <DEDUP_REMOVED lines=9> */
[----:B------:R-:W-:Y:S02]  /*f0e0*/  IADD3 R25, R0, R5, RZ ;  /* 0x0000000500197210 */ /* 0x000fe40007ffe0ff */
[----:B------:R-:W-:-:S03]  /*f0f0*/  IADD3 R9, R196, 0xa0, RZ ;  /* 0x000000a0c4097810 */ /* 0x000fc60007ffe0ff */
[----:B------:R0:W-:Y:S02]  /*f100*/  STG.E [R6.64], R25 ;  /* 0x0000001906007986 */ /* 0x0001e4000c101906 */
[----:B------:R-:W-:-:S04]  /*f110*/  @P0 IMAD.WIDE.U32 R2, R9, R223, c[0x0][0x180] ;  /* 0x0000600009020625 */ /* 0x000fc800078e00df */
        /* <DEDUP_REMOVED lines=9> */
[----:B------:R-:W-:-:S04]  /*f1b0*/  IMAD.WIDE.U32 R6, R10, R224, c[0x0][0x198] ;  /* 0x000066000a067625 */ /* 0x000fc800078e00e0 */
[----:B------:R-:W-:-:S05]  /*f1c0*/  IMAD R0, R23, 0x100, R0 ;  /* 0x0000010017007824 */ /* 0x000fca00078e0200 */
[----:B------:R-:W-:-:S05]  /*f1d0*/  IADD3 R25, R0, R25, RZ ;  /* 0x0000001900197210 */ /* 0x000fca0007ffe0ff */
[----:B------:R0:W-:Y:S02]  /*f1e0*/  STG.E [R6.64], R25 ;  /* 0x0000001906007986 */ /* 0x0001e4000c101906 */
.L_x_64397:
        /* <DEDUP_REMOVED lines=15> */
.L_x_64399:
[----:B-1----:R-:W-:Y:S02]  /*f2e0*/  MOV R0, R18 ;  /* 0x0000001200007202 */ /* 0x002fe40000000f00 */
.L_x_64400:
[----:B------:R-:W-:Y:S05]  /*f2f0*/  BSYNC B1 ;  /* 0x0000000000017941 */ /* 0x000fea0003800000 */
.L_x_64398:
        /* <DEDUP_REMOVED lines=16> */
.L_x_64404:
[----:B------:R-:W-:Y:S05]  /*f400*/  BSYNC B2 ;  /* 0x0000000000027941 */ /* 0x000fea0003800000 */
.L_x_64403:
        /* <DEDUP_REMOVED lines=44> */
.L_x_64402:
[----:B------:R-:W-:Y:S05]  /*f6d0*/  BSYNC B1 ;  /* 0x0000000000017941 */ /* 0x000fea0003800000 */
.L_x_64401:
        /* <DEDUP_REMOVED lines=12> */
.L_x_64405:
        /* <DEDUP_REMOVED lines=12> */
.L_x_64408:
[----:B------:R-:W-:Y:S02]  /*f860*/  MOV R0, R18 ;  /* 0x0000001200007202 */ /* 0x000fe40000000f00 */
.L_x_64409:
[----:B------:R-:W-:Y:S05]  /*f870*/  BSYNC B1 ;  /* 0x0000000000017941 */ /* 0x000fea0003800000 */
.L_x_64407:
        /* <DEDUP_REMOVED lines=16> */
.L_x_64413:
[----:B------:R-:W-:Y:S05]  /*f980*/  BSYNC B2 ;  /* 0x0000000000027941 */ /* 0x000fea0003800000 */
.L_x_64412:
        /* <DEDUP_REMOVED lines=44> */
.L_x_64411:
[----:B------:R-:W-:Y:S05]  /*fc50*/  BSYNC B1 ;  /* 0x0000000000017941 */ /* 0x000fea0003800000 */
.L_x_64410:
        /* <DEDUP_REMOVED lines=8> */
.L_x_64406:
        /* <DEDUP_REMOVED lines=12> */
.L_x_64415:
[----:B------:R-:W-:Y:S02]  /*fda0*/  IMAD.MOV.U32 R0, RZ, RZ, R18 ;  /* 0x000000ffff007224 */ /* 0x000fe400078e0012 */
.L_x_64416:
[----:B------:R-:W-:Y:S05]  /*fdb0*/  BSYNC B1 ;  /* 0x0000000000017941 */ /* 0x000fea0003800000 */
.L_x_64414:
        /* <DEDUP_REMOVED lines=16> */
.L_x_64420:
[----:B------:R-:W-:Y:S05]  /*fec0*/  BSYNC B2 ;  /* 0x0000000000027941 */ /* 0x000fea0003800000 */
.L_x_64419:
        /* <DEDUP_REMOVED lines=40> */
[----:B------:R-:W-:-:S03]  /*10150*/  LOP3.LUT R202, R25, UR25, R22, 0x96, !PT ;  /* 0x0000001919ca7c12 */ /* 0x000fc6000f8e9616 */
[----:B------:R-:W-:Y:S01]  /*10160*/  IMAD.MOV.U32 R18, RZ, RZ, R24 ;  /* 0x000000ffff127224 */ /* 0x000fe200078e0018 */
[----:B------:R-:W-:Y:S01]  /*10170*/  LOP3.LUT R201, R21, UR26, R2, 0x96, !PT ;  /* 0x0000001a15c97c12 */ /* 0x000fe2000f8e9602 */
[----:B------:R-:W-:Y:S02]  /*10180*/  IMAD.MOV.U32 R16, RZ, RZ, R20 ;  /* 0x000000ffff107224 */ /* 0x000fe400078e0014 */
.L_x_64418:
[----:B------:R-:W-:Y:S05]  /*10190*/  BSYNC B1 ;  /* 0x0000000000017941 */ /* 0x000fea0003800000 */
.L_x_64417:
        /* <DEDUP_REMOVED lines=11> */
.L_x_64421:
        /* <DEDUP_REMOVED lines=12> */
.L_x_64424:
[----:B------:R-:W-:Y:S02]  /*10310*/  IMAD.MOV.U32 R0, RZ, RZ, R18 ;  /* 0x000000ffff007224 */ /* 0x000fe400078e0012 */
.L_x_64425:
[----:B------:R-:W-:Y:S05]  /*10320*/  BSYNC B1 ;  /* 0x0000000000017941 */ /* 0x000fea0003800000 */
.L_x_64423:
        /* <DEDUP_REMOVED lines=16> */
.L_x_64429:
[----:B------:R-:W-:Y:S05]  /*10430*/  BSYNC B2 ;  /* 0x0000000000027941 */ /* 0x000fea0003800000 */
.L_x_64428:
        /* <DEDUP_REMOVED lines=44> */
.L_x_64427:
[----:B------:R-:W-:Y:S05]  /*10700*/  BSYNC B1 ;  /* 0x0000000000017941 */ /* 0x000fea0003800000 */
.L_x_64426:
        /* <DEDUP_REMOVED lines=8> */
.L_x_64422:
        /* <DEDUP_REMOVED lines=12> */
.L_x_64431:
[----:B------:R-:W-:Y:S02]  /*10850*/  MOV R0, R18 ;  /* 0x0000001200007202 */ /* 0x000fe40000000f00 */
.L_x_64432:
[----:B------:R-:W-:Y:S05]  /*10860*/  BSYNC B1 ;  /* 0x0000000000017941 */ /* 0x000fea0003800000 */
.L_x_64430:
        /* <DEDUP_REMOVED lines=16> */
.L_x_64436:
[----:B------:R-:W-:Y:S05]  /*10970*/  BSYNC B2 ;  /* 0x0000000000027941 */ /* 0x000fea0003800000 */
.L_x_64435:
        /* <DEDUP_REMOVED lines=40> */
[----:B------:R-:W-:Y:S02]  /*10c00*/  LOP3.LUT R202, R23, UR25, R20, 0x96, !PT ;  /* 0x0000001917ca7c12 */ /* 0x000fe4000f8e9614 */
[----:B------:R-:W-:Y:S01]  /*10c10*/  MOV R18, R22 ;  /* 0x0000001600127202 */ /* 0x000fe20000000f00 */
[----:B------:R-:W-:Y:S01]  /*10c20*/  IMAD.MOV.U32 R16, RZ, RZ, R4 ;  /* 0x000000ffff107224 */ /* 0x000fe200078e0004 */
[----:B------:R-:W-:Y:S02]  /*10c30*/  LOP3.LUT R201, R5, UR26, R2, 0x96, !PT ;  /* 0x0000001a05c97c12 */ /* 0x000fe4000f8e9602 */
.L_x_64434:
[----:B------:R-:W-:Y:S05]  /*10c40*/  BSYNC B1 ;  /* 0x0000000000017941 */ /* 0x000fea0003800000 */
.L_x_64433:
        /* <DEDUP_REMOVED lines=11> */
.L_x_64437:
        /* <DEDUP_REMOVED lines=12> */
.L_x_64440:
[----:B------:R-:W-:Y:S02]  /*10dc0*/  MOV R0, R18 ;  /* 0x0000001200007202 */ /* 0x000fe40000000f00 */
.L_x_64441:
[----:B------:R-:W-:Y:S05]  /*10dd0*/  BSYNC B1 ;  /* 0x0000000000017941 */ /* 0x000fea0003800000 */
.L_x_64439:
        /* <DEDUP_REMOVED lines=16> */
.L_x_64445:
[----:B------:R-:W-:Y:S05]  /*10ee0*/  BSYNC B2 ;  /* 0x0000000000027941 */ /* 0x000fea0003800000 */
.L_x_64444:
        /* <DEDUP_REMOVED lines=44> */
.L_x_64443:
[----:B------:R-:W-:Y:S05]  /*111b0*/  BSYNC B1 ;  /* 0x0000000000017941 */ /* 0x000fea0003800000 */
.L_x_64442:
        /* <DEDUP_REMOVED lines=8> */
.L_x_64438:
        /* <DEDUP_REMOVED lines=12> */
.L_x_64447:
[----:B------:R-:W-:Y:S02]  /*11300*/  IMAD.MOV.U32 R0, RZ, RZ, R18 ;  /* 0x000000ffff007224 */ /* 0x000fe400078e0012 */
.L_x_64448:
[----:B------:R-:W-:Y:S05]  /*11310*/  BSYNC B1 ;  /* 0x0000000000017941 */ /* 0x000fea0003800000 */
.L_x_64446:
        /* <DEDUP_REMOVED lines=16> */
.L_x_64452:
[----:B------:R-:W-:Y:S05]  /*11420*/  BSYNC B2 ;  /* 0x0000000000027941 */ /* 0x000fea0003800000 */
.L_x_64451:
        /* <DEDUP_REMOVED lines=44> */
.L_x_64450:
[----:B------:R-:W-:Y:S05]  /*116f0*/  BSYNC B1 ;  /* 0x0000000000017941 */ /* 0x000fea0003800000 */
.L_x_64449:
        /* <DEDUP_REMOVED lines=11> */
.L_x_64453:
        /* <DEDUP_REMOVED lines=12> */
.L_x_64456:
[----:B------:R-:W-:Y:S02]  /*11870*/  IMAD.MOV.U32 R0, RZ, RZ, R18 ;  /* 0x000000ffff007224 */ /* 0x000fe400078e0012 */
.L_x_64457:
[----:B------:R-:W-:Y:S05]  /*11880*/  BSYNC B1 ;  /* 0x0000000000017941 */ /* 0x000fea0003800000 */
.L_x_64455:
        /* <DEDUP_REMOVED lines=16> */
.L_x_64461:
[----:B------:R-:W-:Y:S05]  /*11990*/  BSYNC B2 ;  /* 0x0000000000027941 */ /* 0x000fea0003800000 */
.L_x_64460:
        /* <DEDUP_REMOVED lines=44> */
.L_x_64459:
[----:B------:R-:W-:Y:S05]  /*11c60*/  BSYNC B1 ;  /* 0x0000000000017941 */ /* 0x000fea0003800000 */
.L_x_64458:
        /* <DEDUP_REMOVED lines=8> */
.L_x_64454:
[----:B------:R-:W-:Y:S01]  /*11cf0*/  SEL R0, RZ, 0x1000000, P4 ;  /* 0x01000000ff007807 */ /* 0x000fe20002000000 */
[C---:B------:R-:W-:Y:S01]  /*11d00*/  IMAD.WIDE.U32 R22, R9.reuse, R223, c[0x0][0x188] ;  /* 0x0000620009167625 */ /* 0x040fe200078e00df */
[----:B------:R-:W-:Y:S02]  /*11d10*/  SEL R3, RZ, 0x10000, P3 ;  /* 0x00010000ff037807 */ /* 0x000fe40001800000 */
[----:B------:R-:W-:Y:S02]  /*11d20*/  SEL R2, RZ, 0x100, P2 ;  /* 0x00000100ff027807 */ /* 0x000fe40001000000 */
[----:B------:R-:W-:Y:S01]  /*11d30*/  SEL R5, RZ, 0x1, P1 ;  /* 0x00000001ff057807 */ /* 0x000fe20000800000 */
[----:B------:R0:W-:Y:S01]  /*11d40*/  STG.E.128 [R22.64], R72 ;  /* 0x0000004816007986 */ /* 0x0001e2000c101d06 */
[----:B------:R-:W-:Y:S01]  /*11d50*/  IADD3 R0, R2, R0, R3 ;  /* 0x0000000002007210 */ /* 0x000fe20007ffe003 */
[----:B------:R-:W-:Y:S01]  /*11d60*/  IMAD.WIDE.U32 R2, R9, R224, c[0x0][0x190] ;  /* 0x0000640009027625 */ /* 0x000fe200078e00e0 */
        /* <DEDUP_REMOVED lines=18> */
.L_x_64462:
[----:B------:R1:W5:Y:S04]  /*11e90*/  @P5 LDG.E.128 R100, [R4.64] ;  /* 0x0000000604645981 */ /* 0x000368000c1e1d00 */
        /* <DEDUP_REMOVED lines=14> */
.L_x_64464:
[----:B-1----:R-:W-:Y:S02]  /*11f80*/  IMAD.MOV.U32 R0, RZ, RZ, R18 ;  /* 0x000000ffff007224 */ /* 0x002fe400078e0012 */
.L_x_64465:
[----:B------:R-:W-:Y:S05]  /*11f90*/  BSYNC B1 ;  /* 0x0000000000017941 */ /* 0x000fea0003800000 */
.L_x_64463:
        /* <DEDUP_REMOVED lines=16> */
.L_x_64469:
[----:B------:R-:W-:Y:S05]  /*120a0*/  BSYNC B2 ;  /* 0x0000000000027941 */ /* 0x000fea0003800000 */
.L_x_64468:
        /* <DEDUP_REMOVED lines=44> */
.L_x_64467:
[----:B------:R-:W-:Y:S05]  /*12370*/  BSYNC B1 ;  /* 0x0000000000017941 */ /* 0x000fea0003800000 */
.L_x_64466:
        /* <DEDUP_REMOVED lines=12> */
.L_x_64470:
        /* <DEDUP_REMOVED lines=12> */
.L_x_64473:
[----:B------:R-:W-:Y:S02]  /*12500*/  IMAD.MOV.U32 R0, RZ, RZ, R18 ;  /* 0x000000ffff007224 */ /* 0x000fe400078e0012 */
.L_x_64474:
[----:B------:R-:W-:Y:S05]  /*12510*/  BSYNC B1 ;  /* 0x0000000000017941 */ /* 0x000fea0003800000 */
.L_x_64472:
        /* <DEDUP_REMOVED lines=16> */
.L_x_64478:
[----:B------:R-:W-:Y:S05]  /*12620*/  BSYNC B2 ;  /* 0x0000000000027941 */ /* 0x000fea0003800000 */
.L_x_64477:
        /* <DEDUP_REMOVED lines=44> */
.L_x_64476:
[----:B------:R-:W-:Y:S05]  /*128f0*/  BSYNC B1 ;  /* 0x0000000000017941 */ /* 0x000fea0003800000 */
.L_x_64475:
        /* <DEDUP_REMOVED lines=8> */
.L_x_64471:
        /* <DEDUP_REMOVED lines=12> */
.L_x_64480:
[----:B------:R-:W-:Y:S02]  /*12a40*/  IMAD.MOV.U32 R0, RZ, RZ, R18 ;  /* 0x000000ffff007224 */ /* 0x000fe400078e0012 */
.L_x_64481:
[----:B------:R-:W-:Y:S05]  /*12a50*/  BSYNC B1 ;  /* 0x0000000000017941 */ /* 0x000fea0003800000 */
.L_x_64479:
        /* <DEDUP_REMOVED lines=16> */
.L_x_64485:
[----:B------:R-:W-:Y:S05]  /*12b60*/  BSYNC B2 ;  /* 0x0000000000027941 */ /* 0x000fea0003800000 */
.L_x_64484:
        /* <DEDUP_REMOVED lines=44> */
.L_x_64483:
[----:B------:R-:W-:Y:S05]  /*12e30*/  BSYNC B1 ;  /* 0x0000000000017941 */ /* 0x000fea0003800000 */
.L_x_64482:
        /* <DEDUP_REMOVED lines=11> */
.L_x_64486:
        /* <DEDUP_REMOVED lines=12> */
.L_x_64489:
[----:B------:R-:W-:Y:S02]  /*12fb0*/  IMAD.MOV.U32 R0, RZ, RZ, R18 ;  /* 0x000000ffff007224 */ /* 0x000fe400078e0012 */
.L_x_64490:
[----:B------:R-:W-:Y:S05]  /*12fc0*/  BSYNC B1 ;  /* 0x0000000000017941 */ /* 0x000fea0003800000 */
.L_x_64488:
        /* <DEDUP_REMOVED lines=16> */
.L_x_64494:
[----:B------:R-:W-:Y:S05]  /*130d0*/  BSYNC B2 ;  /* 0x0000000000027941 */ /* 0x000fea0003800000 */
.L_x_64493:
        /* <DEDUP_REMOVED lines=44> */
.L_x_64492:
[----:B------:R-:W-:Y:S05]  /*133a0*/  BSYNC B1 ;  /* 0x0000000000017941 */ /* 0x000fea0003800000 */
.L_x_64491:
        /* <DEDUP_REMOVED lines=8> */
.L_x_64487:
        /* <DEDUP_REMOVED lines=12> */
.L_x_64496:
[----:B------:R-:W-:Y:S02]  /*134f0*/  IMAD.MOV.U32 R0, RZ, RZ, R18 ;  /* 0x000000ffff007224 */ /* 0x000fe400078e0012 */
.L_x_64497:
[----:B------:R-:W-:Y:S05]  /*13500*/  BSYNC B1 ;  /* 0x0000000000017941 */ /* 0x000fea0003800000 */
.L_x_64495:
        /* <DEDUP_REMOVED lines=16> */
.L_x_64501:
[----:B------:R-:W-:Y:S05]  /*13610*/  BSYNC B2 ;  /* 0x0000000000027941 */ /* 0x000fea0003800000 */
.L_x_64500:
        /* <DEDUP_REMOVED lines=44> */
.L_x_64499:
[----:B------:R-:W-:Y:S05]  /*138e0*/  BSYNC B1 ;  /* 0x0000000000017941 */ /* 0x000fea0003800000 */
.L_x_64498:
        /* <DEDUP_REMOVED lines=11> */
.L_x_64502:
        /* <DEDUP_REMOVED lines=12> */
.L_x_64505:
[----:B------:R-:W-:Y:S02]  /*13a60*/  IMAD.MOV.U32 R0, RZ, RZ, R18 ;  /* 0x000000ffff007224 */ /* 0x000fe400078e0012 */
.L_x_64506:
[----:B------:R-:W-:Y:S05]  /*13a70*/  BSYNC B1 ;  /* 0x0000000000017941 */ /* 0x000fea0003800000 */
.L_x_64504:
        /* <DEDUP_REMOVED lines=16> */
.L_x_64510:
[----:B------:R-:W-:Y:S05]  /*13b80*/  BSYNC B2 ;  /* 0x0000000000027941 */ /* 0x000fea0003800000 */
.L_x_64509:
        /* <DEDUP_REMOVED lines=44> */
.L_x_64508:
[----:B------:R-:W-:Y:S05]  /*13e50*/  BSYNC B1 ;  /* 0x0000000000017941 */ /* 0x000fea0003800000 */
.L_x_64507:
        /* <DEDUP_REMOVED lines=8> */
.L_x_64503:
        /* <DEDUP_REMOVED lines=12> */
.L_x_64512:
[----:B------:R-:W-:Y:S02]  /*13fa0*/  IMAD.MOV.U32 R0, RZ, RZ, R18 ;  /* 0x000000ffff007224 */ /* 0x000fe400078e0012 */
.L_x_64513:
[----:B------:R-:W-:Y:S05]  /*13fb0*/  BSYNC B1 ;  /* 0x0000000000017941 */ /* 0x000fea0003800000 */
.L_x_64511:
        /* <DEDUP_REMOVED lines=16> */
.L_x_64517:
[----:B------:R-:W-:Y:S05]  /*140c0*/  BSYNC B2 ;  /* 0x0000000000027941 */ /* 0x000fea0003800000 */
.L_x_64516:
        /* <DEDUP_REMOVED lines=44> */
.L_x_64515:
[----:B------:R-:W-:Y:S05]  /*14390*/  BSYNC B1 ;  /* 0x0000000000017941 */ /* 0x000fea0003800000 */
.L_x_64514:
        /* <DEDUP_REMOVED lines=11> */
.L_x_64518:
        /* <DEDUP_REMOVED lines=12> */
.L_x_64521:
[----:B------:R-:W-:Y:S02]  /*14510*/  IMAD.MOV.U32 R0, RZ, RZ, R18 ;  /* 0x000000ffff007224 */ /* 0x000fe400078e0012 */
.L_x_64522:
[----:B------:R-:W-:Y:S05]  /*14520*/  BSYNC B1 ;  /* 0x0000000000017941 */ /* 0x000fea0003800000 */
.L_x_64520:
        /* <DEDUP_REMOVED lines=16> */
.L_x_64526:
[----:B------:R-:W-:Y:S05]  /*14630*/  BSYNC B2 ;  /* 0x0000000000027941 */ /* 0x000fea0003800000 */
.L_x_64525:
        /* <DEDUP_REMOVED lines=44> */
.L_x_64524:
[----:B------:R-:W-:Y:S05]  /*14900*/  BSYNC B1 ;  /* 0x0000000000017941 */ /* 0x000fea0003800000 */
.L_x_64523:
        /* <DEDUP_REMOVED lines=8> */
.L_x_64519:
        /* <DEDUP_REMOVED lines=26> */
.L_x_64527:
[----:B-1----:R1:W5:Y:S04]  /*14b30*/  @P5 LDG.E.128 R100, [R2.64] ;  /* 0x0000000602645981 */ /* 0x002368000c1e1d00 */
        /* <DEDUP_REMOVED lines=14> */
.L_x_64529:
[----:B-1----:R-:W-:Y:S02]  /*14c20*/  IMAD.MOV.U32 R0, RZ, RZ, R18 ;  /* 0x000000ffff007224 */ /* 0x002fe400078e0012 */
.L_x_64530:
[----:B------:R-:W-:Y:S05]  /*14c30*/  BSYNC B1 ;  /* 0x0000000000017941 */ /* 0x000fea0003800000 */
.L_x_64528:
        /* <DEDUP_REMOVED lines=16> */
.L_x_64534:
[----:B------:R-:W-:Y:S05]  /*14d40*/  BSYNC B2 ;  /* 0x0000000000027941 */ /* 0x000fea0003800000 */
.L_x_64533:
        /* <DEDUP_REMOVED lines=44> */
.L_x_64532:
[----:B------:R-:W-:Y:S05]  /*15010*/  BSYNC B1 ;  /* 0x0000000000017941 */ /* 0x000fea0003800000 */
.L_x_64531:
        /* <DEDUP_REMOVED lines=12> */
.L_x_64535:
        /* <DEDUP_REMOVED lines=12> */
.L_x_64538:
[----:B------:R-:W-:Y:S02]  /*151a0*/  IMAD.MOV.U32 R0, RZ, RZ, R18 ;  /* 0x000000ffff007224 */ /* 0x000fe400078e0012 */
.L_x_64539:
[----:B------:R-:W-:Y:S05]  /*151b0*/  BSYNC B1 ;  /* 0x0000000000017941 */ /* 0x000fea0003800000 */
.L_x_64537:
        /* <DEDUP_REMOVED lines=16> */
.L_x_64543:
[----:B------:R-:W-:Y:S05]  /*152c0*/  BSYNC B2 ;  /* 0x0000000000027941 */ /* 0x000fea0003800000 */
.L_x_64542:
        /* <DEDUP_REMOVED lines=44> */
.L_x_64541:
[----:B------:R-:W-:Y:S05]  /*15590*/  BSYNC B1 ;  /* 0x0000000000017941 */ /* 0x000fea0003800000 */
.L_x_64540:
        /* <DEDUP_REMOVED lines=8> */
.L_x_64536:
        /* <DEDUP_REMOVED lines=12> */
.L_x_64545:
[----:B------:R-:W-:Y:S02]  /*156e0*/  MOV R0, R18 ;  /* 0x0000001200007202 */ /* 0x000fe40000000f00 */
.L_x_64546:
[----:B------:R-:W-:Y:S05]  /*156f0*/  BSYNC B1 ;  /* 0x0000000000017941 */ /* 0x000fea0003800000 */
.L_x_64544:
        /* <DEDUP_REMOVED lines=16> */
.L_x_64550:
[----:B------:R-:W-:Y:S05]  /*15800*/  BSYNC B2 ;  /* 0x0000000000027941 */ /* 0x000fea0003800000 */
.L_x_64549:
        /* <DEDUP_REMOVED lines=44> */
.L_x_64548:
[----:B------:R-:W-:Y:S05]  /*15ad0*/  BSYNC B1 ;  /* 0x0000000000017941 */ /* 0x000fea0003800000 */
.L_x_64547:
        /* <DEDUP_REMOVED lines=11> */
.L_x_64551:
        /* <DEDUP_REMOVED lines=12> */
.L_x_64554:
[----:B------:R-:W-:Y:S02]  /*15c50*/  MOV R0, R18 ;  /* 0x0000001200007202 */ /* 0x000fe40000000f00 */
.L_x_64555:
[----:B------:R-:W-:Y:S05]  /*15c60*/  BSYNC B1 ;  /* 0x0000000000017941 */ /* 0x000fea0003800000 */
.L_x_64553:
        /* <DEDUP_REMOVED lines=16> */
.L_x_64559:
[----:B------:R-:W-:Y:S05]  /*15d70*/  BSYNC B2 ;  /* 0x0000000000027941 */ /* 0x000fea0003800000 */
.L_x_64558:
        /* <DEDUP_REMOVED lines=44> */
.L_x_64557:
[----:B------:R-:W-:Y:S05]  /*16040*/  BSYNC B1 ;  /* 0x0000000000017941 */ /* 0x000fea0003800000 */
.L_x_64556:
        /* <DEDUP_REMOVED lines=8> */
.L_x_64552:
        /* <DEDUP_REMOVED lines=12> */
.L_x_64561:
[----:B------:R-:W-:Y:S02]  /*16190*/  IMAD.MOV.U32 R0, RZ, RZ, R18 ;  /* 0x000000ffff007224 */ /* 0x000fe400078e0012 */
.L_x_64562:
[----:B------:R-:W-:Y:S05]  /*161a0*/  BSYNC B1 ;  /* 0x0000000000017941 */ /* 0x000fea0003800000 */
.L_x_64560:
        /* <DEDUP_REMOVED lines=16> */
.L_x_64566:
[----:B------:R-:W-:Y:S05]  /*162b0*/  BSYNC B2 ;  /* 0x0000000000027941 */ /* 0x000fea0003800000 */
.L_x_64565:
        /* <DEDUP_REMOVED lines=44> */
.L_x_64564:
[----:B------:R-:W-:Y:S05]  /*16580*/  BSYNC B1 ;  /* 0x0000000000017941 */ /* 0x000fea0003800000 */
.L_x_64563:
        /* <DEDUP_REMOVED lines=11> */
.L_x_64567:
        /* <DEDUP_REMOVED lines=12> */
.L_x_64570:
[----:B------:R-:W-:Y:S02]  /*16700*/  IMAD.MOV.U32 R0, RZ, RZ, R18 ;  /* 0x000000ffff007224 */ /* 0x000fe400078e0012 */
.L_x_64571:
[----:B------:R-:W-:Y:S05]  /*16710*/  BSYNC B1 ;  /* 0x0000000000017941 */ /* 0x000fea0003800000 */
.L_x_64569:
        /* <DEDUP_REMOVED lines=16> */
.L_x_64575:
[----:B------:R-:W-:Y:S05]  /*16820*/  BSYNC B2 ;  /* 0x0000000000027941 */ /* 0x000fea0003800000 */
.L_x_64574:
        /* <DEDUP_REMOVED lines=44> */
.L_x_64573:
[----:B------:R-:W-:Y:S05]  /*16af0*/  BSYNC B1 ;  /* 0x0000000000017941 */ /* 0x000fea0003800000 */
.L_x_64572:
        /* <DEDUP_REMOVED lines=8> */
.L_x_64568:
        /* <DEDUP_REMOVED lines=12> */
.L_x_64577:
[----:B------:R-:W-:Y:S02]  /*16c40*/  MOV R0, R18 ;  /* 0x0000001200007202 */ /* 0x000fe40000000f00 */
.L_x_64578:
[----:B------:R-:W-:Y:S05]  /*16c50*/  BSYNC B1 ;  /* 0x0000000000017941 */ /* 0x000fea0003800000 */
.L_x_64576:
        /* <DEDUP_REMOVED lines=16> */
.L_x_64582:
[----:B------:R-:W-:Y:S05]  /*16d60*/  BSYNC B2 ;  /* 0x0000000000027941 */ /* 0x000fea0003800000 */
.L_x_64581:
        /* <DEDUP_REMOVED lines=44> */
.L_x_64580:
[----:B------:R-:W-:Y:S05]  /*17030*/  BSYNC B1 ;  /* 0x0000000000017941 */ /* 0x000fea0003800000 */
.L_x_64579:
        /* <DEDUP_REMOVED lines=11> */
.L_x_64583:
        /* <DEDUP_REMOVED lines=12> */
.L_x_64586:
[----:B------:R-:W-:Y:S02]  /*171b0*/  MOV R0, R18 ;  /* 0x0000001200007202 */ /* 0x000fe40000000f00 */
.L_x_64587:
[----:B------:R-:W-:Y:S05]  /*171c0*/  BSYNC B1 ;  /* 0x0000000000017941 */ /* 0x000fea0003800000 */
.L_x_64585:
        /* <DEDUP_REMOVED lines=16> */
.L_x_64591:
[----:B------:R-:W-:Y:S05]  /*172d0*/  BSYNC B2 ;  /* 0x0000000000027941 */ /* 0x000fea0003800000 */
.L_x_64590:
        /* <DEDUP_REMOVED lines=44> */
.L_x_64589:
[----:B------:R-:W-:Y:S05]  /*175a0*/  BSYNC B1 ;  /* 0x0000000000017941 */ /* 0x000fea0003800000 */
.L_x_64588:
        /* <DEDUP_REMOVED lines=8> */
.L_x_64584:
        /* <DEDUP_REMOVED lines=26> */
.L_x_64592:
        /* <DEDUP_REMOVED lines=15> */
.L_x_64594:
[----:B-1----:R-:W-:Y:S02]  /*178c0*/  IMAD.MOV.U32 R0, RZ, RZ, R18 ;  /* 0x000000ffff007224 */ /* 0x002fe400078e0012 */
.L_x_64595:
[----:B------:R-:W-:Y:S05]  /*178d0*/  BSYNC B1 ;  /* 0x0000000000017941 */ /* 0x000fea0003800000 */
.L_x_64593:
        /* <DEDUP_REMOVED lines=16> */
.L_x_64599:
[----:B------:R-:W-:Y:S05]  /*179e0*/  BSYNC B2 ;  /* 0x0000000000027941 */ /* 0x000fea0003800000 */
.L_x_64598:
        /* <DEDUP_REMOVED lines=44> */
.L_x_64597:
[----:B------:R-:W-:Y:S05]  /*17cb0*/  BSYNC B1 ;  /* 0x0000000000017941 */ /* 0x000fea0003800000 */
.L_x_64596:
        /* <DEDUP_REMOVED lines=12> */
.L_x_64600:
        /* <DEDUP_REMOVED lines=12> */
.L_x_64603:
[----:B------:R-:W-:Y:S02]  /*17e40*/  IMAD.MOV.U32 R0, RZ, RZ, R18 ;  /* 0x000000ffff007224 */ /* 0x000fe400078e0012 */
.L_x_64604:
[----:B------:R-:W-:Y:S05]  /*17e50*/  BSYNC B1 ;  /* 0x0000000000017941 */ /* 0x000fea0003800000 */
.L_x_64602:
        /* <DEDUP_REMOVED lines=16> */
.L_x_64608:
[----:B------:R-:W-:Y:S05]  /*17f60*/  BSYNC B2 ;  /* 0x0000000000027941 */ /* 0x000fea0003800000 */
.L_x_64607:
        /* <DEDUP_REMOVED lines=44> */
.L_x_64606:
[----:B------:R-:W-:Y:S05]  /*18230*/  BSYNC B1 ;  /* 0x0000000000017941 */ /* 0x000fea0003800000 */
.L_x_64605:
        /* <DEDUP_REMOVED lines=8> */
.L_x_64601:
        /* <DEDUP_REMOVED lines=12> */
.L_x_64610:
[----:B------:R-:W-:Y:S02]  /*18380*/  IMAD.MOV.U32 R0, RZ, RZ, R18 ;  /* 0x000000ffff007224 */ /* 0x000fe400078e0012 */
.L_x_64611:
[----:B------:R-:W-:Y:S05]  /*18390*/  BSYNC B1 ;  /* 0x0000000000017941 */ /* 0x000fea0003800000 */
.L_x_64609:
        /* <DEDUP_REMOVED lines=16> */
.L_x_64615:
[----:B------:R-:W-:Y:S05]  /*184a0*/  BSYNC B2 ;  /* 0x0000000000027941 */ /* 0x000fea0003800000 */
.L_x_64614:
        /* <DEDUP_REMOVED lines=44> */
.L_x_64613:
[----:B------:R-:W-:Y:S05]  /*18770*/  BSYNC B1 ;  /* 0x0000000000017941 */ /* 0x000fea0003800000 */
.L_x_64612:
        /* <DEDUP_REMOVED lines=11> */
.L_x_64616:
        /* <DEDUP_REMOVED lines=12> */
.L_x_64619:
[----:B------:R-:W-:Y:S02]  /*188f0*/  IMAD.MOV.U32 R0, RZ, RZ, R18 ;  /* 0x000000ffff007224 */ /* 0x000fe400078e0012 */
.L_x_64620:
[----:B------:R-:W-:Y:S05]  /*18900*/  BSYNC B1 ;  /* 0x0000000000017941 */ /* 0x000fea0003800000 */
.L_x_64618:
        /* <DEDUP_REMOVED lines=16> */
.L_x_64624:
[----:B------:R-:W-:Y:S05]  /*18a10*/  BSYNC B2 ;  /* 0x0000000000027941 */ /* 0x000fea0003800000 */
.L_x_64623:
        /* <DEDUP_REMOVED lines=44> */
.L_x_64622:
[----:B------:R-:W-:Y:S05]  /*18ce0*/  BSYNC B1 ;  /* 0x0000000000017941 */ /* 0x000fea0003800000 */
.L_x_64621:
        /* <DEDUP_REMOVED lines=8> */
.L_x_64617:
        /* <DEDUP_REMOVED lines=12> */
.L_x_64626:
[----:B------:R-:W-:Y:S02]  /*18e30*/  IMAD.MOV.U32 R0, RZ, RZ, R18 ;  /* 0x000000ffff007224 */ /* 0x000fe400078e0012 */
.L_x_64627:
[----:B------:R-:W-:Y:S05]  /*18e40*/  BSYNC B1 ;  /* 0x0000000000017941 */ /* 0x000fea0003800000 */
.L_x_64625:
        /* <DEDUP_REMOVED lines=16> */
.L_x_64631:
[----:B------:R-:W-:Y:S05]  /*18f50*/  BSYNC B2 ;  /* 0x0000000000027941 */ /* 0x000fea0003800000 */
.L_x_64630:
        /* <DEDUP_REMOVED lines=44> */
.L_x_64629:
[----:B------:R-:W-:Y:S05]  /*19220*/  BSYNC B1 ;  /* 0x0000000000017941 */ /* 0x000fea0003800000 */
.L_x_64628:
        /* <DEDUP_REMOVED lines=11> */
.L_x_64632:
        /* <DEDUP_REMOVED lines=12> */
.L_x_64635:
[----:B------:R-:W-:Y:S02]  /*193a0*/  IMAD.MOV.U32 R0, RZ, RZ, R18 ;  /* 0x000000ffff007224 */ /* 0x000fe400078e0012 */
.L_x_64636:
[----:B------:R-:W-:Y:S05]  /*193b0*/  BSYNC B1 ;  /* 0x0000000000017941 */ /* 0x000fea0003800000 */
.L_x_64634:
        /* <DEDUP_REMOVED lines=16> */
.L_x_64640:
[----:B------:R-:W-:Y:S05]  /*194c0*/  BSYNC B2 ;  /* 0x0000000000027941 */ /* 0x000fea0003800000 */
.L_x_64639:
        /* <DEDUP_REMOVED lines=44> */
.L_x_64638:
[----:B------:R-:W-:Y:S05]  /*19790*/  BSYNC B1 ;  /* 0x0000000000017941 */ /* 0x000fea0003800000 */
.L_x_64637:
        /* <DEDUP_REMOVED lines=8> */
.L_x_64633:
        /* <DEDUP_REMOVED lines=12> */
.L_x_64642:
[----:B------:R-:W-:Y:S02]  /*198e0*/  IMAD.MOV.U32 R0, RZ, RZ, R18 ;  /* 0x000000ffff007224 */ /* 0x000fe400078e0012 */
.L_x_64643:
[----:B------:R-:W-:Y:S05]  /*198f0*/  BSYNC B1 ;  /* 0x0000000000017941 */ /* 0x000fea0003800000 */
.L_x_64641:
        /* <DEDUP_REMOVED lines=16> */
.L_x_64647:
[----:B------:R-:W-:Y:S05]  /*19a00*/  BSYNC B2 ;  /* 0x0000000000027941 */ /* 0x000fea0003800000 */
.L_x_64646:
        /* <DEDUP_REMOVED lines=44> */
.L_x_64645:
[----:B------:R-:W-:Y:S05]  /*19cd0*/  BSYNC B1 ;  /* 0x0000000000017941 */ /* 0x000fea0003800000 */
.L_x_64644:
        /* <DEDUP_REMOVED lines=11> */
.L_x_64648:
        /* <DEDUP_REMOVED lines=12> */
.L_x_64651:
[----:B------:R-:W-:Y:S02]  /*19e50*/  IMAD.MOV.U32 R0, RZ, RZ, R18 ;  /* 0x000000ffff007224 */ /* 0x000fe400078e0012 */
.L_x_64652:
[----:B------:R-:W-:Y:S05]  /*19e60*/  BSYNC B1 ;  /* 0x0000000000017941 */ /* 0x000fea0003800000 */
.L_x_64650:
        /* <DEDUP_REMOVED lines=16> */
.L_x_64656:
[----:B------:R-:W-:Y:S05]  /*19f70*/  BSYNC B2 ;  /* 0x0000000000027941 */ /* 0x000fea0003800000 */
.L_x_64655:
        /* <DEDUP_REMOVED lines=44> */
.L_x_64654:
[----:B------:R-:W-:Y:S05]  /*1a240*/  BSYNC B1 ;  /* 0x0000000000017941 */ /* 0x000fea0003800000 */
.L_x_64653:
        /* <DEDUP_REMOVED lines=8> */
.L_x_64649:
[----:B------:R-:W-:Y:S02]  /*1a2d0*/  SEL R0, RZ, 0x1000000, P4 ;  /* 0x01000000ff007807 */ /* 0x000fe40002000000 */
[----:B------:R-:W-:Y:S02]  /*1a2e0*/  SEL R3, RZ, 0x10000, P3 ;  /* 0x00010000ff037807 */ /* 0x000fe40001800000 */
[----:B------:R-:W-:Y:S02]  /*1a2f0*/  SEL R2, RZ, 0x100, P2 ;  /* 0x00000100ff027807 */ /* 0x000fe40001000000 */
[----:B------:R-:W-:Y:S02]  /*1a300*/  ISETP.NE.AND P5, PT, R252, RZ, PT ;  /* 0x000000fffc00720c */ /* 0x000fe40003fa5270 */
[----:B------:R-:W-:Y:S01]  /*1a310*/  IADD3 R0, R2, R0, R3 ;  /* 0x0000000002007210 */ /* 0x000fe20007ffe003 */
[----:B------:R-:W-:Y:S01]  /*1a320*/  IMAD.WIDE.U32 R2, R6, R223, c[0x0][0x188] ;  /* 0x0000620006027625 */ /* 0x000fe200078e00df */
[----:B------:R-:W-:-:S04]  /*1a330*/  SEL R5, RZ, 0x1, P1 ;  /* 0x00000001ff057807 */ /* 0x000fc80000800000 */
[----:B------:R0:W-:Y:S01]  /*1a340*/  STG.E.128 [R2.64], R60 ;  /* 0x0000003c02007986 */ /* 0x0001e2000c101d06 */
[----:B------:R-:W-:Y:S02]  /*1a350*/  IADD3 R21, R0, R5, RZ ;  /* 0x0000000500157210 */ /* 0x000fe40007ffe0ff */
[----:B------:R-:W-:Y:S01]  /*1a360*/  IADD3 R5, R196, 0x120, RZ ;  /* 0x00000120c4057810 */ /* 0x000fe20007ffe0ff */
        /* <DEDUP_REMOVED lines=14> */
.L_x_64657:
[----:B------:R1:W5:Y:S02]  /*1a450*/  @P5 LDG.E.128 R100, [R2.64] ;  /* 0x0000000602645981 */ /* 0x000364000c1e1d00 */
[----:B-1----:R-:W-:-:S05]  /*1a460*/  @P0 IMAD.WIDE.U32 R2, R5, R223, c[0x0][0x180] ;  /* 0x0000600005020625 */ /* 0x002fca00078e00df */
[----:B------:R1:W5:Y:S02]  /*1a470*/  @P0 LDG.E.128 R96, [R2.64] ;  /* 0x0000000602600981 */ /* 0x000364000c1e1d00 */
[----:B-1----:R-:W-:-:S05]  /*1a480*/  IMAD.WIDE.U32 R2, R5, R223, c[0x0][0x170] ;  /* 0x00005c0005027625 */ /* 0x002fca00078e00df */
[----:B0-----:R0:W5:Y:S01]  /*1a490*/  LDG.E.128 R20, [R2.64] ;  /* 0x0000000602147981 */ /* 0x001162000c1e1d00 */
        /* <DEDUP_REMOVED lines=12> */
.L_x_64659:
[----:B0-----:R-:W-:Y:S02]  /*1a560*/  MOV R0, R18 ;  /* 0x0000001200007202 */ /* 0x001fe40000000f00 */
.L_x_64660:
[----:B------:R-:W-:Y:S05]  /*1a570*/  BSYNC B1 ;  /* 0x0000000000017941 */ /* 0x000fea0003800000 */
.L_x_64658:
        /* <DEDUP_REMOVED lines=16> */
.L_x_64664:
[----:B------:R-:W-:Y:S05]  /*1a680*/  BSYNC B2 ;  /* 0x0000000000027941 */ /* 0x000fea0003800000 */
.L_x_64663:
        /* <DEDUP_REMOVED lines=44> */
.L_x_64662:
[----:B------:R-:W-:Y:S05]  /*1a950*/  BSYNC B1 ;  /* 0x0000000000017941 */ /* 0x000fea0003800000 */
.L_x_64661:
        /* <DEDUP_REMOVED lines=12> */
.L_x_64665:
        /* <DEDUP_REMOVED lines=12> */
.L_x_64668:
[----:B------:R-:W-:Y:S02]  /*1aae0*/  MOV R0, R18 ;  /* 0x0000001200007202 */ /* 0x000fe40000000f00 */
.L_x_64669:
[----:B------:R-:W-:Y:S05]  /*1aaf0*/  BSYNC B1 ;  /* 0x0000000000017941 */ /* 0x000fea0003800000 */
.L_x_64667:
        /* <DEDUP_REMOVED lines=16> */
.L_x_64673:
[----:B------:R-:W-:Y:S05]  /*1ac00*/  BSYNC B2 ;  /* 0x0000000000027941 */ /* 0x000fea0003800000 */
.L_x_64672:
        /* <DEDUP_REMOVED lines=44> */
.L_x_64671:
[----:B------:R-:W-:Y:S05]  /*1aed0*/  BSYNC B1 ;  /* 0x0000000000017941 */ /* 0x000fea0003800000 */
.L_x_64670:
        /* <DEDUP_REMOVED lines=8> */
.L_x_64666:
        /* <DEDUP_REMOVED lines=12> */
.L_x_64675:
[----:B------:R-:W-:Y:S02]  /*1b020*/  IMAD.MOV.U32 R0, RZ, RZ, R18 ;  /* 0x000000ffff007224 */ /* 0x000fe400078e0012 */
.L_x_64676:
[----:B------:R-:W-:Y:S05]  /*1b030*/  BSYNC B1 ;  /* 0x0000000000017941 */ /* 0x000fea0003800000 */
.L_x_64674:
        /* <DEDUP_REMOVED lines=16> */
.L_x_64680:
[----:B------:R-:W-:Y:S05]  /*1b140*/  BSYNC B2 ;  /* 0x0000000000027941 */ /* 0x000fea0003800000 */
.L_x_64679:
        /* <DEDUP_REMOVED lines=44> */
.L_x_64678:
[----:B------:R-:W-:Y:S05]  /*1b410*/  BSYNC B1 ;  /* 0x0000000000017941 */ /* 0x000fea0003800000 */
.L_x_64677:
        /* <DEDUP_REMOVED lines=11> */
.L_x_64681:
        /* <DEDUP_REMOVED lines=12> */
.L_x_64684:
[----:B------:R-:W-:Y:S02]  /*1b590*/  IMAD.MOV.U32 R0, RZ, RZ, R18 ;  /* 0x000000ffff007224 */ /* 0x000fe400078e0012 */
.L_x_64685:
[----:B------:R-:W-:Y:S05]  /*1b5a0*/  BSYNC B1 ;  /* 0x0000000000017941 */ /* 0x000fea0003800000 */
.L_x_64683:
        /* <DEDUP_REMOVED lines=16> */
.L_x_64689:
[----:B------:R-:W-:Y:S05]  /*1b6b0*/  BSYNC B2 ;  /* 0x0000000000027941 */ /* 0x000fea0003800000 */
.L_x_64688:
        /* <DEDUP_REMOVED lines=44> */
.L_x_64687:
[----:B------:R-:W-:Y:S05]  /*1b980*/  BSYNC B1 ;  /* 0x0000000000017941 */ /* 0x000fea0003800000 */
.L_x_64686:
        /* <DEDUP_REMOVED lines=8> */
.L_x_64682:
        /* <DEDUP_REMOVED lines=12> */
.L_x_64691:
[----:B------:R-:W-:Y:S02]  /*1bad0*/  MOV R0, R18 ;  /* 0x0000001200007202 */ /* 0x000fe40000000f00 */
.L_x_64692:
[----:B------:R-:W-:Y:S05]  /*1bae0*/  BSYNC B1 ;  /* 0x0000000000017941 */ /* 0x000fea0003800000 */
.L_x_64690:
        /* <DEDUP_REMOVED lines=16> */
.L_x_64696:
[----:B------:R-:W-:Y:S05]  /*1bbf0*/  BSYNC B2 ;  /* 0x0000000000027941 */ /* 0x000fea0003800000 */
.L_x_64695:
        /* <DEDUP_REMOVED lines=44> */
.L_x_64694:
[----:B------:R-:W-:Y:S05]  /*1bec0*/  BSYNC B1 ;  /* 0x0000000000017941 */ /* 0x000fea0003800000 */
.L_x_64693:
        /* <DEDUP_REMOVED lines=11> */
.L_x_64697:
        /* <DEDUP_REMOVED lines=12> */
.L_x_64700:
[----:B------:R-:W-:Y:S02]  /*1c040*/  MOV R0, R18 ;  /* 0x0000001200007202 */ /* 0x000fe40000000f00 */
.L_x_64701:
[----:B------:R-:W-:Y:S05]  /*1c050*/  BSYNC B1 ;  /* 0x0000000000017941 */ /* 0x000fea0003800000 */
.L_x_64699:
        /* <DEDUP_REMOVED lines=16> */
.L_x_64705:
[----:B------:R-:W-:Y:S05]  /*1c160*/  BSYNC B2 ;  /* 0x0000000000027941 */ /* 0x000fea0003800000 */
.L_x_64704:
        /* <DEDUP_REMOVED lines=44> */
.L_x_64703:
[----:B------:R-:W-:Y:S05]  /*1c430*/  BSYNC B1 ;  /* 0x0000000000017941 */ /* 0x000fea0003800000 */
.L_x_64702:
        /* <DEDUP_REMOVED lines=8> */
.L_x_64698:
        /* <DEDUP_REMOVED lines=12> */
.L_x_64707:
[----:B------:R-:W-:Y:S02]  /*1c580*/  IMAD.MOV.U32 R0, RZ, RZ, R18 ;  /* 0x000000ffff007224 */ /* 0x000fe400078e0012 */
.L_x_64708:
[----:B------:R-:W-:Y:S05]  /*1c590*/  BSYNC B1 ;  /* 0x0000000000017941 */ /* 0x000fea0003800000 */
.L_x_64706:
        /* <DEDUP_REMOVED lines=16> */
.L_x_64712:
[----:B------:R-:W-:Y:S05]  /*1c6a0*/  BSYNC B2 ;  /* 0x0000000000027941 */ /* 0x000fea0003800000 */
.L_x_64711:
        /* <DEDUP_REMOVED lines=44> */
.L_x_64710:
[----:B------:R-:W-:Y:S05]  /*1c970*/  BSYNC B1 ;  /* 0x0000000000017941 */ /* 0x000fea0003800000 */
.L_x_64709:
        /* <DEDUP_REMOVED lines=11> */
.L_x_64713:
        /* <DEDUP_REMOVED lines=12> */
.L_x_64716:
[----:B------:R-:W-:Y:S02]  /*1caf0*/  IMAD.MOV.U32 R0, RZ, RZ, R18 ;  /* 0x000000ffff007224 */ /* 0x000fe400078e0012 */
.L_x_64717:
[----:B------:R-:W-:Y:S05]  /*1cb00*/  BSYNC B1 ;  /* 0x0000000000017941 */ /* 0x000fea0003800000 */
.L_x_64715:
        /* <DEDUP_REMOVED lines=16> */
.L_x_64721:
[----:B------:R-:W-:Y:S05]  /*1cc10*/  BSYNC B2 ;  /* 0x0000000000027941 */ /* 0x000fea0003800000 */
.L_x_64720:
        /* <DEDUP_REMOVED lines=44> */
.L_x_64719:
[----:B------:R-:W-:Y:S05]  /*1cee0*/  BSYNC B1 ;  /* 0x0000000000017941 */ /* 0x000fea0003800000 */
.L_x_64718:
        /* <DEDUP_REMOVED lines=8> */
.L_x_64714:
        /* <DEDUP_REMOVED lines=24> */
.L_x_64722:
        /* <DEDUP_REMOVED lines=17> */
.L_x_64724:
[----:B0-----:R-:W-:Y:S02]  /*1d200*/  IMAD.MOV.U32 R0, RZ, RZ, R18 ;  /* 0x000000ffff007224 */ /* 0x001fe400078e0012 */
.L_x_64725:
[----:B------:R-:W-:Y:S05]  /*1d210*/  BSYNC B1 ;  /* 0x0000000000017941 */ /* 0x000fea0003800000 */
.L_x_64723:
        /* <DEDUP_REMOVED lines=16> */
.L_x_64729:
[----:B------:R-:W-:Y:S05]  /*1d320*/  BSYNC B2 ;  /* 0x0000000000027941 */ /* 0x000fea0003800000 */
.L_x_64728:
        /* <DEDUP_REMOVED lines=44> */
.L_x_64727:
[----:B------:R-:W-:Y:S05]  /*1d5f0*/  BSYNC B1 ;  /* 0x0000000000017941 */ /* 0x000fea0003800000 */
.L_x_64726:
        /* <DEDUP_REMOVED lines=12> */
.L_x_64730:
        /* <DEDUP_REMOVED lines=12> */
.L_x_64733:
[----:B------:R-:W-:Y:S02]  /*1d780*/  IMAD.MOV.U32 R0, RZ, RZ, R18 ;  /* 0x000000ffff007224 */ /* 0x000fe400078e0012 */
.L_x_64734:
[----:B------:R-:W-:Y:S05]  /*1d790*/  BSYNC B1 ;  /* 0x0000000000017941 */ /* 0x000fea0003800000 */
.L_x_64732:
        /* <DEDUP_REMOVED lines=16> */
.L_x_64738:
[----:B------:R-:W-:Y:S05]  /*1d8a0*/  BSYNC B2 ;  /* 0x0000000000027941 */ /* 0x000fea0003800000 */
.L_x_64737:
        /* <DEDUP_REMOVED lines=44> */
.L_x_64736:
[----:B------:R-:W-:Y:S05]  /*1db70*/  BSYNC B1 ;  /* 0x0000000000017941 */ /* 0x000fea0003800000 */
.L_x_64735:
        /* <DEDUP_REMOVED lines=8> */
.L_x_64731:
        /* <DEDUP_REMOVED lines=12> */
.L_x_64740:
[----:B------:R-:W-:Y:S02]  /*1dcc0*/  IMAD.MOV.U32 R0, RZ, RZ, R18 ;  /* 0x000000ffff007224 */ /* 0x000fe400078e0012 */
.L_x_64741:
[----:B------:R-:W-:Y:S05]  /*1dcd0*/  BSYNC B1 ;  /* 0x0000000000017941 */ /* 0x000fea0003800000 */
.L_x_64739:
        /* <DEDUP_REMOVED lines=16> */
.L_x_64745:
[----:B------:R-:W-:Y:S05]  /*1dde0*/  BSYNC B2 ;  /* 0x0000000000027941 */ /* 0x000fea0003800000 */
.L_x_64744:
        /* <DEDUP_REMOVED lines=44> */
.L_x_64743:
[----:B------:R-:W-:Y:S05]  /*1e0b0*/  BSYNC B1 ;  /* 0x0000000000017941 */ /* 0x000fea0003800000 */
.L_x_64742:
        /* <DEDUP_REMOVED lines=11> */
.L_x_64746:
        /* <DEDUP_REMOVED lines=12> */
.L_x_64749:
[----:B------:R-:W-:Y:S02]  /*1e230*/  IMAD.MOV.U32 R0, RZ, RZ, R18 ;  /* 0x000000ffff007224 */ /* 0x000fe400078e0012 */
.L_x_64750:
[----:B------:R-:W-:Y:S05]  /*1e240*/  BSYNC B1 ;  /* 0x0000000000017941 */ /* 0x000fea0003800000 */
.L_x_64748:
        /* <DEDUP_REMOVED lines=16> */
.L_x_64754:
[----:B------:R-:W-:Y:S05]  /*1e350*/  BSYNC B2 ;  /* 0x0000000000027941 */ /* 0x000fea0003800000 */
.L_x_64753:
        /* <DEDUP_REMOVED lines=44> */
.L_x_64752:
[----:B------:R-:W-:Y:S05]  /*1e620*/  BSYNC B1 ;  /* 0x0000000000017941 */ /* 0x000fea0003800000 */
.L_x_64751:
        /* <DEDUP_REMOVED lines=8> */
.L_x_64747:
        /* <DEDUP_REMOVED lines=12> */
.L_x_64756:
[----:B------:R-:W-:Y:S02]  /*1e770*/  IMAD.MOV.U32 R0, RZ, RZ, R18 ;  /* 0x000000ffff007224 */ /* 0x000fe400078e0012 */
.L_x_64757:
[----:B------:R-:W-:Y:S05]  /*1e780*/  BSYNC B1 ;  /* 0x0000000000017941 */ /* 0x000fea0003800000 */
.L_x_64755:
        /* <DEDUP_REMOVED lines=16> */
.L_x_64761:
[----:B------:R-:W-:Y:S05]  /*1e890*/  BSYNC B2 ;  /* 0x0000000000027941 */ /* 0x000fea0003800000 */
.L_x_64760:
        /* <DEDUP_REMOVED lines=44> */
.L_x_64759:
[----:B------:R-:W-:Y:S05]  /*1eb60*/  BSYNC B1 ;  /* 0x0000000000017941 */ /* 0x000fea0003800000 */
.L_x_64758:
        /* <DEDUP_REMOVED lines=11> */
.L_x_64762:
        /* <DEDUP_REMOVED lines=12> */
.L_x_64765:
[----:B------:R-:W-:Y:S02]  /*1ece0*/  IMAD.MOV.U32 R0, RZ, RZ, R18 ;  /* 0x000000ffff007224 */ /* 0x000fe400078e0012 */
.L_x_64766:
[----:B------:R-:W-:Y:S05]  /*1ecf0*/  BSYNC B1 ;  /* 0x0000000000017941 */ /* 0x000fea0003800000 */
.L_x_64764:
        /* <DEDUP_REMOVED lines=16> */
.L_x_64770:
[----:B------:R-:W-:Y:S05]  /*1ee00*/  BSYNC B2 ;  /* 0x0000000000027941 */ /* 0x000fea0003800000 */
.L_x_64769:
        /* <DEDUP_REMOVED lines=44> */
.L_x_64768:
[----:B------:R-:W-:Y:S05]  /*1f0d0*/  BSYNC B1 ;  /* 0x0000000000017941 */ /* 0x000fea0003800000 */
.L_x_64767:
        /* <DEDUP_REMOVED lines=8> */
.L_x_64763:
        /* <DEDUP_REMOVED lines=12> */
.L_x_64772:
[----:B------:R-:W-:Y:S02]  /*1f220*/  IMAD.MOV.U32 R0, RZ, RZ, R18 ;  /* 0x000000ffff007224 */ /* 0x000fe400078e0012 */
.L_x_64773:
[----:B------:R-:W-:Y:S05]  /*1f230*/  BSYNC B1 ;  /* 0x0000000000017941 */ /* 0x000fea0003800000 */
.L_x_64771:
        /* <DEDUP_REMOVED lines=16> */
.L_x_64777:
[----:B------:R-:W-:Y:S05]  /*1f340*/  BSYNC B2 ;  /* 0x0000000000027941 */ /* 0x000fea0003800000 */
.L_x_64776:
        /* <DEDUP_REMOVED lines=44> */
.L_x_64775:
[----:B------:R-:W-:Y:S05]  /*1f610*/  BSYNC B1 ;  /* 0x0000000000017941 */ /* 0x000fea0003800000 */
.L_x_64774:
        /* <DEDUP_REMOVED lines=11> */
.L_x_64778:
        /* <DEDUP_REMOVED lines=12> */
.L_x_64781:
[----:B------:R-:W-:Y:S02]  /*1f790*/  IMAD.MOV.U32 R0, RZ, RZ, R18 ;  /* 0x000000ffff007224 */ /* 0x000fe400078e0012 */
.L_x_64782:
[----:B------:R-:W-:Y:S05]  /*1f7a0*/  BSYNC B1 ;  /* 0x0000000000017941 */ /* 0x000fea0003800000 */
.L_x_64780:
        /* <DEDUP_REMOVED lines=16> */
.L_x_64786:
[----:B------:R-:W-:Y:S05]  /*1f8b0*/  BSYNC B2 ;  /* 0x0000000000027941 */ /* 0x000fea0003800000 */
.L_x_64785:
        /* <DEDUP_REMOVED lines=44> */
.L_x_64784:
[----:B------:R-:W-:Y:S05]  /*1fb80*/  BSYNC B1 ;  /* 0x0000000000017941 */ /* 0x000fea0003800000 */
.L_x_64783:
        /* <DEDUP_REMOVED lines=8> */
.L_x_64779:
[----:B------:R-:W-:Y:S01]  /*1fc10*/  SEL R0, RZ, 0x1000000, P4 ;  /* 0x01000000ff007807 */ /* 0x000fe20002000000 */
[----:B------:R-:W-:Y:S01]  /*1fc20*/  IMAD.WIDE.U32 R2, R4, R223, c[0x0][0x188] ;  /* 0x0000620004027625 */ /* 0x000fe200078e00df */
[----:B------:R-:W-:Y:S02]  /*1fc30*/  SEL R21, RZ, 0x10000, P3 ;  /* 0x00010000ff157807 */ /* 0x000fe40001800000 */
[----:B------:R-:W-:Y:S02]  /*1fc40*/  SEL R20, RZ, 0x100, P2 ;  /* 0x00000100ff147807 */ /* 0x000fe40001000000 */
[----:B------:R-:W-:Y:S01]  /*1fc50*/  ISETP.NE.AND P5, PT, R252, RZ, PT ;  /* 0x000000fffc00720c */ /* 0x000fe20003fa5270 */
[----:B------:R0:W-:Y:S01]  /*1fc60*/  STG.E.128 [R2.64], R52 ;  /* 0x0000003402007986 */ /* 0x0001e2000c101d06 */
[----:B------:R-:W-:Y:S02]  /*1fc70*/  IADD3 R0, R20, R0, R21 ;  /* 0x0000000014007210 */ /* 0x000fe40007ffe015 */
[----:B------:R-:W-:-:S05]  /*1fc80*/  SEL R21, RZ, 0x1, P1 ;  /* 0x00000001ff157807 */ /* 0x000fca0000800000 */
[----:B------:R-:W-:Y:S02]  /*1fc90*/  IMAD.IADD R23, R0, 0x1, R21 ;  /* 0x0000000100177824 */ /* 0x000fe400078e0215 */
[----:B0-----:R-:W-:-:S05]  /*1fca0*/  IMAD.WIDE.U32 R2, R4, R224, c[0x0][0x190] ;  /* 0x0000640004027625 */ /* 0x001fca00078e00e0 */
[----:B------:R0:W-:Y:S02]  /*1fcb0*/  STG.E [R2.64], R23 ;  /* 0x0000001702007986 */ /* 0x0001e4000c101906 */
[----:B0-----:R-:W-:-:S05]  /*1fcc0*/  IADD3 R3, R196, 0x160, RZ ;  /* 0x00000160c4037810 */ /* 0x001fca0007ffe0ff */
[----:B------:R-:W-:Y:S01]  /*1fcd0*/  @P5 IMAD.WIDE.U32 R20, R3, R223, c[0x0][0x178] ;  /* 0x00005e0003145625 */ /* 0x000fe200078e00df */
        /* <DEDUP_REMOVED lines=11> */
.L_x_64787:
        /* <DEDUP_REMOVED lines=17> */
.L_x_64789:
[----:B------:R-:W-:Y:S02]  /*1fea0*/  IMAD.MOV.U32 R0, RZ, RZ, R18 ;  /* 0x000000ffff007224 */ /* 0x000fe400078e0012 */
.L_x_64790:
[----:B------:R-:W-:Y:S05]  /*1feb0*/  BSYNC B1 ;  /* 0x0000000000017941 */ /* 0x000fea0003800000 */
.L_x_64788:
        /* <DEDUP_REMOVED lines=16> */
.L_x_64794:
[----:B------:R-:W-:Y:S05]  /*1ffc0*/  BSYNC B2 ;  /* 0x0000000000027941 */ /* 0x000fea0003800000 */
.L_x_64793:
[----:B------:R-:W-:Y:S01]  /*1ffd0*/  LOP3.LUT R24, R2, UR5, R15, 0x96, !PT ;  /* 0x0000000502187c12 */ /* 0x000fe2000f8e960f */
[----:B------:R-:W-:-:S04]  /*1ffe0*/  IMAD.HI.U32 R2, R200, -0x326172a9, RZ ;  /* 0xcd9e8d57c8027827 */ /* 0x000fc800078e00ff */
[----:B------:R-:W-:Y:S01]  /*1fff0*/  IMAD R27, R200, -0x326172a9, RZ ;  /* 0xcd9e8d57c81b7824 */ /* 0x000fe200078e02ff */
[----:B------:R-:W-:Y:S01]  /*20000*/  LOP3.LUT R2, R2, UR4, R17, 0x96, !PT ;  /* 0x0000000402027c12 */ /* 0x000fe2000f8e9611 */
[----:B------:R-:W-:-:S04]  /*20010*/  IMAD.WIDE.U32 R24, R24, -0x326172a9, RZ ;  /* 0xcd9e8d5718187825 */ /* 0x000fc800078e00ff */
[----:B------:R-:W-:Y:S01]  /*20020*/  IMAD.WIDE.U32 R28, R2, -0x2daee0ad, RZ ;  /* 0xd2511f53021c7825 */ /* 0x000fe200078e00ff */
[----:B------:R-:W-:Y:S01]  /*20030*/  LOP3.LUT R27, R25, UR9, R27, 0x96, !PT ;  /* 0x00000009191b7c12 */ /* 0x000fe2000f8e961b */
[----:B------:R-:W-:Y:S02]  /*20040*/  HFMA2.MMA R2, -RZ, RZ, 0, 0 ;  /* 0x00000000ff027435 */ /* 0x000fe400000001ff */
        /* <DEDUP_REMOVED lines=36> */
.L_x_64792:
[----:B------:R-:W-:Y:S05]  /*20290*/  BSYNC B1 ;  /* 0x0000000000017941 */ /* 0x000fea0003800000 */
.L_x_64791:
        /* <DEDUP_REMOVED lines=12> */
.L_x_64795:
        /* <DEDUP_REMOVED lines=12> */
.L_x_64798:
[----:B------:R-:W-:Y:S02]  /*20420*/  IMAD.MOV.U32 R0, RZ, RZ, R18 ;  /* 0x000000ffff007224 */ /* 0x000fe400078e0012 */
.L_x_64799:
[----:B------:R-:W-:Y:S05]  /*20430*/  BSYNC B1 ;  /* 0x0000000000017941 */ /* 0x000fea0003800000 */
.L_x_64797:
        /* <DEDUP_REMOVED lines=16> */
.L_x_64803:
[----:B------:R-:W-:Y:S05]  /*20540*/  BSYNC B2 ;  /* 0x0000000000027941 */ /* 0x000fea0003800000 */
.L_x_64802:
        /* <DEDUP_REMOVED lines=44> */
.L_x_64801:
[----:B------:R-:W-:Y:S05]  /*20810*/  BSYNC B1 ;  /* 0x0000000000017941 */ /* 0x000fea0003800000 */
.L_x_64800:
        /* <DEDUP_REMOVED lines=8> */
.L_x_64796:
        /* <DEDUP_REMOVED lines=12> */
.L_x_64805:
[----:B------:R-:W-:Y:S02]  /*20960*/  MOV R0, R18 ;  /* 0x0000001200007202 */ /* 0x000fe40000000f00 */
.L_x_64806:
[----:B------:R-:W-:Y:S05]  /*20970*/  BSYNC B1 ;  /* 0x0000000000017941 */ /* 0x000fea0003800000 */
.L_x_64804:
        /* <DEDUP_REMOVED lines=16> */
.L_x_64810:
[----:B------:R-:W-:Y:S05]  /*20a80*/  BSYNC B2 ;  /* 0x0000000000027941 */ /* 0x000fea0003800000 */
.L_x_64809:
        /* <DEDUP_REMOVED lines=44> */
.L_x_64808:
[----:B------:R-:W-:Y:S05]  /*20d50*/  BSYNC B1 ;  /* 0x0000000000017941 */ /* 0x000fea0003800000 */
.L_x_64807:
        /* <DEDUP_REMOVED lines=11> */
.L_x_64811:
        /* <DEDUP_REMOVED lines=12> */
.L_x_64814:
[----:B------:R-:W-:Y:S02]  /*20ed0*/  MOV R0, R18 ;  /* 0x0000001200007202 */ /* 0x000fe40000000f00 */
.L_x_64815:
[----:B------:R-:W-:Y:S05]  /*20ee0*/  BSYNC B1 ;  /* 0x0000000000017941 */ /* 0x000fea0003800000 */
.L_x_64813:
        /* <DEDUP_REMOVED lines=16> */
.L_x_64819:
[----:B------:R-:W-:Y:S05]  /*20ff0*/  BSYNC B2 ;  /* 0x0000000000027941 */ /* 0x000fea0003800000 */
.L_x_64818:
        /* <DEDUP_REMOVED lines=44> */
.L_x_64817:
[----:B------:R-:W-:Y:S05]  /*212c0*/  BSYNC B1 ;  /* 0x0000000000017941 */ /* 0x000fea0003800000 */
.L_x_64816:
        /* <DEDUP_REMOVED lines=8> */
.L_x_64812:
        /* <DEDUP_REMOVED lines=12> */
.L_x_64821:
[----:B------:R-:W-:Y:S02]  /*21410*/  IMAD.MOV.U32 R0, RZ, RZ, R18 ;  /* 0x000000ffff007224 */ /* 0x000fe400078e0012 */
.L_x_64822:
[----:B------:R-:W-:Y:S05]  /*21420*/  BSYNC B1 ;  /* 0x0000000000017941 */ /* 0x000fea0003800000 */
.L_x_64820:
        /* <DEDUP_REMOVED lines=16> */
.L_x_64826:
[----:B------:R-:W-:Y:S05]  /*21530*/  BSYNC B2 ;  /* 0x0000000000027941 */ /* 0x000fea0003800000 */
.L_x_64825:
        /* <DEDUP_REMOVED lines=44> */
.L_x_64824:
[----:B------:R-:W-:Y:S05]  /*21800*/  BSYNC B1 ;  /* 0x0000000000017941 */ /* 0x000fea0003800000 */
.L_x_64823:
        /* <DEDUP_REMOVED lines=11> */
.L_x_64827:
        /* <DEDUP_REMOVED lines=12> */
.L_x_64830:
[----:B------:R-:W-:Y:S02]  /*21980*/  IMAD.MOV.U32 R0, RZ, RZ, R18 ;  /* 0x000000ffff007224 */ /* 0x000fe400078e0012 */
.L_x_64831:
[----:B------:R-:W-:Y:S05]  /*21990*/  BSYNC B1 ;  /* 0x0000000000017941 */ /* 0x000fea0003800000 */
.L_x_64829:
        /* <DEDUP_REMOVED lines=16> */
.L_x_64835:
[----:B------:R-:W-:Y:S05]  /*21aa0*/  BSYNC B2 ;  /* 0x0000000000027941 */ /* 0x000fea0003800000 */
.L_x_64834:
        /* <DEDUP_REMOVED lines=44> */
.L_x_64833:
[----:B------:R-:W-:Y:S05]  /*21d70*/  BSYNC B1 ;  /* 0x0000000000017941 */ /* 0x000fea0003800000 */
.L_x_64832:
        /* <DEDUP_REMOVED lines=8> */
.L_x_64828:
        /* <DEDUP_REMOVED lines=12> */
.L_x_64837:
[----:B------:R-:W-:Y:S02]  /*21ec0*/  MOV R0, R18 ;  /* 0x0000001200007202 */ /* 0x000fe40000000f00 */
.L_x_64838:
[----:B------:R-:W-:Y:S05]  /*21ed0*/  BSYNC B1 ;  /* 0x0000000000017941 */ /* 0x000fea0003800000 */
.L_x_64836:
        /* <DEDUP_REMOVED lines=16> */
.L_x_64842:
[----:B------:R-:W-:Y:S05]  /*21fe0*/  BSYNC B2 ;  /* 0x0000000000027941 */ /* 0x000fea0003800000 */
.L_x_64841:
        /* <DEDUP_REMOVED lines=44> */
.L_x_64840:
[----:B------:R-:W-:Y:S05]  /*222b0*/  BSYNC B1 ;  /* 0x0000000000017941 */ /* 0x000fea0003800000 */
.L_x_64839:
        /* <DEDUP_REMOVED lines=11> */
.L_x_64843:
        /* <DEDUP_REMOVED lines=12> */
.L_x_64846:
[----:B------:R-:W-:Y:S02]  /*22430*/  MOV R0, R18 ;  /* 0x0000001200007202 */ /* 0x000fe40000000f00 */
.L_x_64847:
[----:B------:R-:W-:Y:S05]  /*22440*/  BSYNC B1 ;  /* 0x0000000000017941 */ /* 0x000fea0003800000 */
.L_x_64845:
        /* <DEDUP_REMOVED lines=16> */
.L_x_64851:
[----:B------:R-:W-:Y:S05]  /*22550*/  BSYNC B2 ;  /* 0x0000000000027941 */ /* 0x000fea0003800000 */
.L_x_64850:
        /* <DEDUP_REMOVED lines=39> */
[----:B------:R-:W-:Y:S01]  /*227d0*/  IMAD.MOV.U32 R24, RZ, RZ, RZ ;  /* 0x000000ffff187224 */ /* 0x000fe200078e00ff */
[----:B------:R-:W-:Y:S01]  /*227e0*/  MOV R18, R20 ;  /* 0x0000001400127202 */ /* 0x000fe20000000f00 */
[----:B------:R-:W-:-:S04]  /*227f0*/  IMAD.WIDE.U32 R20, R2, -0x2daee0ad, RZ ;  /* 0xd2511f5302147825 */ /* 0x000fc800078e00ff */
[----:B------:R-:W-:Y:S01]  /*22800*/  IMAD.MOV.U32 R16, RZ, RZ, R20 ;  /* 0x000000ffff107224 */ /* 0x000fe200078e0014 */
[----:B------:R-:W-:Y:S02]  /*22810*/  LOP3.LUT R201, R21, UR26, R22, 0x96, !PT ;  /* 0x0000001a15c97c12 */ /* 0x000fe4000f8e9616 */
.L_x_64849:
[----:B------:R-:W-:Y:S05]  /*22820*/  BSYNC B1 ;  /* 0x0000000000017941 */ /* 0x000fea0003800000 */
.L_x_64848:
        /* <DEDUP_REMOVED lines=8> */
.L_x_64844:
        /* <DEDUP_REMOVED lines=24> */
.L_x_64852:
        /* <DEDUP_REMOVED lines=17> */
.L_x_64854:
[----:B------:R-:W-:Y:S02]  /*22b40*/  IMAD.MOV.U32 R0, RZ, RZ, R18 ;  /* 0x000000ffff007224 */ /* 0x000fe400078e0012 */
.L_x_64855:
[----:B------:R-:W-:Y:S05]  /*22b50*/  BSYNC B1 ;  /* 0x0000000000017941 */ /* 0x000fea0003800000 */
.L_x_64853:
        /* <DEDUP_REMOVED lines=16> */
.L_x_64859:
[----:B------:R-:W-:Y:S05]  /*22c60*/  BSYNC B2 ;  /* 0x0000000000027941 */ /* 0x000fea0003800000 */
.L_x_64858:
        /* <DEDUP_REMOVED lines=44> */
.L_x_64857:
[----:B------:R-:W-:Y:S05]  /*22f30*/  BSYNC B1 ;  /* 0x0000000000017941 */ /* 0x000fea0003800000 */
.L_x_64856:
        /* <DEDUP_REMOVED lines=12> */
.L_x_64860:
        /* <DEDUP_REMOVED lines=12> */
.L_x_64863:
[----:B------:R-:W-:Y:S02]  /*230c0*/  IMAD.MOV.U32 R0, RZ, RZ, R18 ;  /* 0x000000ffff007224 */ /* 0x000fe400078e0012 */
.L_x_64864:
[----:B------:R-:W-:Y:S05]  /*230d0*/  BSYNC B1 ;  /* 0x0000000000017941 */ /* 0x000fea0003800000 */
.L_x_64862:
        /* <DEDUP_REMOVED lines=16> */
.L_x_64868:
[----:B------:R-:W-:Y:S05]  /*231e0*/  BSYNC B2 ;  /* 0x0000000000027941 */ /* 0x000fea0003800000 */
.L_x_64867:
        /* <DEDUP_REMOVED lines=44> */
.L_x_64866:
[----:B------:R-:W-:Y:S05]  /*234b0*/  BSYNC B1 ;  /* 0x0000000000017941 */ /* 0x000fea0003800000 */
.L_x_64865:
        /* <DEDUP_REMOVED lines=8> */
.L_x_64861:
        /* <DEDUP_REMOVED lines=12> */
.L_x_64870:
[----:B------:R-:W-:Y:S02]  /*23600*/  IMAD.MOV.U32 R0, RZ, RZ, R18 ;  /* 0x000000ffff007224 */ /* 0x000fe400078e0012 */
.L_x_64871:
[----:B------:R-:W-:Y:S05]  /*23610*/  BSYNC B1 ;  /* 0x0000000000017941 */ /* 0x000fea0003800000 */
.L_x_64869:
        /* <DEDUP_REMOVED lines=16> */
.L_x_64875:
[----:B------:R-:W-:Y:S05]  /*23720*/  BSYNC B2 ;  /* 0x0000000000027941 */ /* 0x000fea0003800000 */
.L_x_64874:
        /* <DEDUP_REMOVED lines=44> */
.L_x_64873:
[----:B------:R-:W-:Y:S05]  /*239f0*/  BSYNC B1 ;  /* 0x0000000000017941 */ /* 0x000fea0003800000 */
.L_x_64872:
        /* <DEDUP_REMOVED lines=11> */
.L_x_64876:
        /* <DEDUP_REMOVED lines=12> */
.L_x_64879:
[----:B------:R-:W-:Y:S02]  /*23b70*/  IMAD.MOV.U32 R0, RZ, RZ, R18 ;  /* 0x000000ffff007224 */ /* 0x000fe400078e0012 */
.L_x_64880:
[----:B------:R-:W-:Y:S05]  /*23b80*/  BSYNC B1 ;  /* 0x0000000000017941 */ /* 0x000fea0003800000 */
.L_x_64878:
        /* <DEDUP_REMOVED lines=16> */
.L_x_64884:
[----:B------:R-:W-:Y:S05]  /*23c90*/  BSYNC B2 ;  /* 0x0000000000027941 */ /* 0x000fea0003800000 */
.L_x_64883:
        /* <DEDUP_REMOVED lines=44> */
.L_x_64882:
[----:B------:R-:W-:Y:S05]  /*23f60*/  BSYNC B1 ;  /* 0x0000000000017941 */ /* 0x000fea0003800000 */
.L_x_64881:
        /* <DEDUP_REMOVED lines=8> */
.L_x_64877:
        /* <DEDUP_REMOVED lines=12> */
.L_x_64886:
[----:B------:R-:W-:Y:S02]  /*240b0*/  IMAD.MOV.U32 R0, RZ, RZ, R18 ;  /* 0x000000ffff007224 */ /* 0x000fe400078e0012 */
.L_x_64887:
[----:B------:R-:W-:Y:S05]  /*240c0*/  BSYNC B1 ;  /* 0x0000000000017941 */ /* 0x000fea0003800000 */
.L_x_64885:
        /* <DEDUP_REMOVED lines=16> */
.L_x_64891:
[----:B------:R-:W-:Y:S05]  /*241d0*/  BSYNC B2 ;  /* 0x0000000000027941 */ /* 0x000fea0003800000 */
.L_x_64890:
        /* <DEDUP_REMOVED lines=44> */
.L_x_64889:
[----:B------:R-:W-:Y:S05]  /*244a0*/  BSYNC B1 ;  /* 0x0000000000017941 */ /* 0x000fea0003800000 */
.L_x_64888:
        /* <DEDUP_REMOVED lines=11> */
.L_x_64892:
        /* <DEDUP_REMOVED lines=12> */
.L_x_64895:
[----:B------:R-:W-:Y:S02]  /*24620*/  IMAD.MOV.U32 R0, RZ, RZ, R18 ;  /* 0x000000ffff007224 */ /* 0x000fe400078e0012 */
.L_x_64896:
[----:B------:R-:W-:Y:S05]  /*24630*/  BSYNC B1 ;  /* 0x0000000000017941 */ /* 0x000fea0003800000 */
.L_x_64894:
        /* <DEDUP_REMOVED lines=16> */
.L_x_64900:
[----:B------:R-:W-:Y:S05]  /*24740*/  BSYNC B2 ;  /* 0x0000000000027941 */ /* 0x000fea0003800000 */
.L_x_64899:
        /* <DEDUP_REMOVED lines=44> */
.L_x_64898:
[----:B------:R-:W-:Y:S05]  /*24a10*/  BSYNC B1 ;  /* 0x0000000000017941 */ /* 0x000fea0003800000 */
.L_x_64897:
        /* <DEDUP_REMOVED lines=8> */
.L_x_64893:
        /* <DEDUP_REMOVED lines=12> */
.L_x_64902:
[----:B------:R-:W-:Y:S02]  /*24b60*/  IMAD.MOV.U32 R0, RZ, RZ, R18 ;  /* 0x000000ffff007224 */ /* 0x000fe400078e0012 */
.L_x_64903:
[----:B------:R-:W-:Y:S05]  /*24b70*/  BSYNC B1 ;  /* 0x0000000000017941 */ /* 0x000fea0003800000 */
.L_x_64901:
        /* <DEDUP_REMOVED lines=16> */
.L_x_64907:
[----:B------:R-:W-:Y:S05]  /*24c80*/  BSYNC B2 ;  /* 0x0000000000027941 */ /* 0x000fea0003800000 */
.L_x_64906:
        /* <DEDUP_REMOVED lines=44> */
.L_x_64905:
[----:B------:R-:W-:Y:S05]  /*24f50*/  BSYNC B1 ;  /* 0x0000000000017941 */ /* 0x000fea0003800000 */
.L_x_64904:
        /* <DEDUP_REMOVED lines=11> */
.L_x_64908:
        /* <DEDUP_REMOVED lines=12> */
.L_x_64911:
[----:B------:R-:W-:Y:S02]  /*250d0*/  IMAD.MOV.U32 R0, RZ, RZ, R18 ;  /* 0x000000ffff007224 */ /* 0x000fe400078e0012 */
.L_x_64912:
[----:B------:R-:W-:Y:S05]  /*250e0*/  BSYNC B1 ;  /* 0x0000000000017941 */ /* 0x000fea0003800000 */
.L_x_64910:
        /* <DEDUP_REMOVED lines=16> */
.L_x_64916:
[----:B------:R-:W-:Y:S05]  /*251f0*/  BSYNC B2 ;  /* 0x0000000000027941 */ /* 0x000fea0003800000 */
.L_x_64915:
        /* <DEDUP_REMOVED lines=44> */
.L_x_64914:
[----:B------:R-:W-:Y:S05]  /*254c0*/  BSYNC B1 ;  /* 0x0000000000017941 */ /* 0x000fea0003800000 */
.L_x_64913:
        /* <DEDUP_REMOVED lines=8> */
.L_x_64909:
        /* <DEDUP_REMOVED lines=24> */
.L_x_64917:
        /* <DEDUP_REMOVED lines=17> */
.L_x_64919:
[----:B------:R-:W-:Y:S02]  /*257e0*/  MOV R28, R18 ;  /* 0x00000012001c7202 */ /* 0x000fe40000000f00 */
.L_x_64920:
[----:B------:R-:W-:Y:S05]  /*257f0*/  BSYNC B1 ;  /* 0x0000000000017941 */ /* 0x000fea0003800000 */
.L_x_64918:
        /* <DEDUP_REMOVED lines=16> */
.L_x_64924:
[----:B------:R-:W-:Y:S05]  /*25900*/  BSYNC B2 ;  /* 0x0000000000027941 */ /* 0x000fea0003800000 */
.L_x_64923:
        /* <DEDUP_REMOVED lines=44> */
.L_x_64922:
[----:B------:R-:W-:Y:S05]  /*25bd0*/  BSYNC B1 ;  /* 0x0000000000017941 */ /* 0x000fea0003800000 */
.L_x_64921:
        /* <DEDUP_REMOVED lines=12> */
.L_x_64925:
        /* <DEDUP_REMOVED lines=12> */
.L_x_64928:
[----:B------:R-:W-:Y:S02]  /*25d60*/  MOV R14, R18 ;  /* 0x00000012000e7202 */ /* 0x000fe40000000f00 */
.L_x_64929:
[----:B------:R-:W-:Y:S05]  /*25d70*/  BSYNC B1 ;  /* 0x0000000000017941 */ /* 0x000fea0003800000 */
.L_x_64927:
        /* <DEDUP_REMOVED lines=16> */
.L_x_64933:
[----:B------:R-:W-:Y:S05]  /*25e80*/  BSYNC B2 ;  /* 0x0000000000027941 */ /* 0x000fea0003800000 */
.L_x_64932:
        /* <DEDUP_REMOVED lines=44> */
.L_x_64931:
[----:B------:R-:W-:Y:S05]  /*26150*/  BSYNC B1 ;  /* 0x0000000000017941 */ /* 0x000fea0003800000 */
.L_x_64930:
        /* <DEDUP_REMOVED lines=8> */
.L_x_64926:
        /* <DEDUP_REMOVED lines=12> */
.L_x_64935:
[----:B------:R-:W-:Y:S02]  /*262a0*/  IMAD.MOV.U32 R20, RZ, RZ, R18 ;  /* 0x000000ffff147224 */ /* 0x000fe400078e0012 */
.L_x_64936:
[----:B------:R-:W-:Y:S05]  /*262b0*/  BSYNC B1 ;  /* 0x0000000000017941 */ /* 0x000fea0003800000 */
.L_x_64934:
        /* <DEDUP_REMOVED lines=16> */
.L_x_64940:
[----:B------:R-:W-:Y:S05]  /*263c0*/  BSYNC B2 ;  /* 0x0000000000027941 */ /* 0x000fea0003800000 */
.L_x_64939:
        /* <DEDUP_REMOVED lines=44> */
.L_x_64938:
[----:B------:R-:W-:Y:S05]  /*26690*/  BSYNC B1 ;  /* 0x0000000000017941 */ /* 0x000fea0003800000 */
.L_x_64937:
        /* <DEDUP_REMOVED lines=11> */
.L_x_64941:
        /* <DEDUP_REMOVED lines=12> */
.L_x_64944:
[----:B------:R-:W-:Y:S02]  /*26810*/  IMAD.MOV.U32 R13, RZ, RZ, R18 ;  /* 0x000000ffff0d7224 */ /* 0x000fe400078e0012 */
.L_x_64945:
[----:B------:R-:W-:Y:S05]  /*26820*/  BSYNC B1 ;  /* 0x0000000000017941 */ /* 0x000fea0003800000 */
.L_x_64943:
        /* <DEDUP_REMOVED lines=16> */
.L_x_64949:
[----:B------:R-:W-:Y:S05]  /*26930*/  BSYNC B2 ;  /* 0x0000000000027941 */ /* 0x000fea0003800000 */
.L_x_64948:
        /* <DEDUP_REMOVED lines=44> */
.L_x_64947:
[----:B------:R-:W-:Y:S05]  /*26c00*/  BSYNC B1 ;  /* 0x0000000000017941 */ /* 0x000fea0003800000 */
.L_x_64946:
        /* <DEDUP_REMOVED lines=8> */
.L_x_64942:
        /* <DEDUP_REMOVED lines=12> */
.L_x_64951:
[----:B------:R-:W-:Y:S02]  /*26d50*/  MOV R26, R18 ;  /* 0x00000012001a7202 */ /* 0x000fe40000000f00 */
.L_x_64952:
[----:B------:R-:W-:Y:S05]  /*26d60*/  BSYNC B1 ;  /* 0x0000000000017941 */ /* 0x000fea0003800000 */
.L_x_64950:
        /* <DEDUP_REMOVED lines=16> */
.L_x_64956:
[----:B------:R-:W-:Y:S05]  /*26e70*/  BSYNC B2 ;  /* 0x0000000000027941 */ /* 0x000fea0003800000 */
.L_x_64955:
        /* <DEDUP_REMOVED lines=44> */
.L_x_64954:
[----:B------:R-:W-:Y:S05]  /*27140*/  BSYNC B1 ;  /* 0x0000000000017941 */ /* 0x000fea0003800000 */
.L_x_64953:
        /* <DEDUP_REMOVED lines=11> */
.L_x_64957:
        /* <DEDUP_REMOVED lines=12> */
.L_x_64960:
[----:B------:R-:W-:Y:S02]  /*272c0*/  MOV R12, R18 ;  /* 0x00000012000c7202 */ /* 0x000fe40000000f00 */
.L_x_64961:
[----:B------:R-:W-:Y:S05]  /*272d0*/  BSYNC B1 ;  /* 0x0000000000017941 */ /* 0x000fea0003800000 */
.L_x_64959:
        /* <DEDUP_REMOVED lines=16> */
.L_x_64965:
[----:B------:R-:W-:Y:S05]  /*273e0*/  BSYNC B2 ;  /* 0x0000000000027941 */ /* 0x000fea0003800000 */
.L_x_64964:
        /* <DEDUP_REMOVED lines=44> */
.L_x_64963:
[----:B------:R-:W-:Y:S05]  /*276b0*/  BSYNC B1 ;  /* 0x0000000000017941 */ /* 0x000fea0003800000 */
.L_x_64962:
        /* <DEDUP_REMOVED lines=8> */
.L_x_64958:
        /* <DEDUP_REMOVED lines=12> */
.L_x_64967:
[----:B------:R-:W-:Y:S02]  /*27800*/  IMAD.MOV.U32 R20, RZ, RZ, R18 ;  /* 0x000000ffff147224 */ /* 0x000fe400078e0012 */
.L_x_64968:
[----:B------:R-:W-:Y:S05]  /*27810*/  BSYNC B1 ;  /* 0x0000000000017941 */ /* 0x000fea0003800000 */
.L_x_64966:
        /* <DEDUP_REMOVED lines=16> */
.L_x_64972:
[----:B------:R-:W-:Y:S05]  /*27920*/  BSYNC B2 ;  /* 0x0000000000027941 */ /* 0x000fea0003800000 */
.L_x_64971:
[----:B------:R-:W-:Y:S01]  /*27930*/  LOP3.LUT R21, R16, UR5, R15, 0x96, !PT ;  /* 0x0000000510157c12 */ /* 0x000fe2000f8e960f */
[----:B------:R-:W-:-:S04]  /*27940*/  IMAD.HI.U32 R16, R200, -0x326172a9, RZ ;  /* 0xcd9e8d57c8107827 */ /* 0x000fc800078e00ff */
[----:B------:R-:W-:Y:S02]  /*27950*/  IMAD R18, R200, -0x326172a9, RZ ;  /* 0xcd9e8d57c8127824 */ /* 0x000fe400078e02ff */
[----:B------:R-:W-:Y:S01]  /*27960*/  IMAD.WIDE.U32 R24, R21, -0x326172a9, RZ ;  /* 0xcd9e8d5715187825 */ /* 0x000fe200078e00ff */
[----:B------:R-:W-:-:S03]  /*27970*/  LOP3.LUT R21, R16, UR4, R17, 0x96, !PT ;  /* 0x0000000410157c12 */ /* 0x000fc6000f8e9611 */
        /* <DEDUP_REMOVED lines=39> */
.L_x_64970:
[----:B------:R-:W-:Y:S05]  /*27bf0*/  BSYNC B1 ;  /* 0x0000000000017941 */ /* 0x000fea0003800000 */
.L_x_64969:
        /* <DEDUP_REMOVED lines=11> */
.L_x_64973:
        /* <DEDUP_REMOVED lines=12> */
.L_x_64976:
[----:B------:R-:W-:Y:S02]  /*27d70*/  IMAD.MOV.U32 R11, RZ, RZ, R18 ;  /* 0x000000ffff0b7224 */ /* 0x000fe400078e0012 */
.L_x_64977:
[----:B------:R-:W-:Y:S05]  /*27d80*/  BSYNC B1 ;  /* 0x0000000000017941 */ /* 0x000fea0003800000 */
.L_x_64975:
        /* <DEDUP_REMOVED lines=16> */
.L_x_64981:
[----:B------:R-:W-:Y:S05]  /*27e90*/  BSYNC B2 ;  /* 0x0000000000027941 */ /* 0x000fea0003800000 */
.L_x_64980:
        /* <DEDUP_REMOVED lines=44> */
.L_x_64979:
[----:B------:R-:W-:Y:S05]  /*28160*/  BSYNC B1 ;  /* 0x0000000000017941 */ /* 0x000fea0003800000 */
.L_x_64978:
        /* <DEDUP_REMOVED lines=8> */
.L_x_64974:
        /* <DEDUP_REMOVED lines=24> */
.L_x_64982:
        /* <DEDUP_REMOVED lines=17> */
.L_x_64984:
[----:B------:R-:W-:Y:S02]  /*28480*/  IMAD.MOV.U32 R24, RZ, RZ, R18 ;  /* 0x000000ffff187224 */ /* 0x000fe400078e0012 */
.L_x_64985:
[----:B------:R-:W-:Y:S05]  /*28490*/  BSYNC B1 ;  /* 0x0000000000017941 */ /* 0x000fea0003800000 */
.L_x_64983:
        /* <DEDUP_REMOVED lines=16> */
.L_x_64989:
[----:B------:R-:W-:Y:S05]  /*285a0*/  BSYNC B2 ;  /* 0x0000000000027941 */ /* 0x000fea0003800000 */
.L_x_64988:
        /* <DEDUP_REMOVED lines=44> */
.L_x_64987:
[----:B------:R-:W-:Y:S05]  /*28870*/  BSYNC B1 ;  /* 0x0000000000017941 */ /* 0x000fea0003800000 */
.L_x_64986:
        /* <DEDUP_REMOVED lines=12> */
.L_x_64990:
        /* <DEDUP_REMOVED lines=12> */
.L_x_64993:
[----:B------:R-:W-:Y:S02]  /*28a00*/  IMAD.MOV.U32 R14, RZ, RZ, R18 ;  /* 0x000000ffff0e7224 */ /* 0x000fe400078e0012 */
.L_x_64994:
[----:B------:R-:W-:Y:S05]  /*28a10*/  BSYNC B1 ;  /* 0x0000000000017941 */ /* 0x000fea0003800000 */
.L_x_64992:
        /* <DEDUP_REMOVED lines=16> */
.L_x_64998:
[----:B------:R-:W-:Y:S05]  /*28b20*/  BSYNC B2 ;  /* 0x0000000000027941 */ /* 0x000fea0003800000 */
.L_x_64997:
        /* <DEDUP_REMOVED lines=44> */
.L_x_64996:
[----:B------:R-:W-:Y:S05]  /*28df0*/  BSYNC B1 ;  /* 0x0000000000017941 */ /* 0x000fea0003800000 */
.L_x_64995:
        /* <DEDUP_REMOVED lines=8> */
.L_x_64991:
        /* <DEDUP_REMOVED lines=12> */
.L_x_65000:
[----:B------:R-:W-:Y:S02]  /*28f40*/  IMAD.MOV.U32 R20, RZ, RZ, R18 ;  /* 0x000000ffff147224 */ /* 0x000fe400078e0012 */
.L_x_65001:
[----:B------:R-:W-:Y:S05]  /*28f50*/  BSYNC B1 ;  /* 0x0000000000017941 */ /* 0x000fea0003800000 */
.L_x_64999:
        /* <DEDUP_REMOVED lines=16> */
.L_x_65005:
[----:B------:R-:W-:Y:S05]  /*29060*/  BSYNC B2 ;  /* 0x0000000000027941 */ /* 0x000fea0003800000 */
.L_x_65004:
        /* <DEDUP_REMOVED lines=44> */
.L_x_65003:
[----:B------:R-:W-:Y:S05]  /*29330*/  BSYNC B1 ;  /* 0x0000000000017941 */ /* 0x000fea0003800000 */
.L_x_65002:
        /* <DEDUP_REMOVED lines=11> */
.L_x_65006:
        /* <DEDUP_REMOVED lines=12> */
.L_x_65009:
[----:B------:R-:W-:Y:S02]  /*294b0*/  IMAD.MOV.U32 R13, RZ, RZ, R18 ;  /* 0x000000ffff0d7224 */ /* 0x000fe400078e0012 */
.L_x_65010:
[----:B------:R-:W-:Y:S05]  /*294c0*/  BSYNC B1 ;  /* 0x0000000000017941 */ /* 0x000fea0003800000 */
.L_x_65008:
        /* <DEDUP_REMOVED lines=16> */
.L_x_65014:
[----:B------:R-:W-:Y:S05]  /*295d0*/  BSYNC B2 ;  /* 0x0000000000027941 */ /* 0x000fea0003800000 */
.L_x_65013:
        /* <DEDUP_REMOVED lines=43> */
[----:B------:R-:W-:Y:S02]  /*29890*/  MOV R18, R20 ;  /* 0x0000001400127202 */ /* 0x000fe40000000f00 */
.L_x_65012:
[----:B------:R-:W-:Y:S05]  /*298a0*/  BSYNC B1 ;  /* 0x0000000000017941 */ /* 0x000fea0003800000 */
.L_x_65011:
        /* <DEDUP_REMOVED lines=8> */
.L_x_65007:
        /* <DEDUP_REMOVED lines=12> */
.L_x_65016:
[----:B------:R-:W-:Y:S02]  /*299f0*/  IMAD.MOV.U32 R20, RZ, RZ, R18 ;  /* 0x000000ffff147224 */ /* 0x000fe400078e0012 */
.L_x_65017:
[----:B------:R-:W-:Y:S05]  /*29a00*/  BSYNC B1 ;  /* 0x0000000000017941 */ /* 0x000fea0003800000 */
.L_x_65015:
        /* <DEDUP_REMOVED lines=16> */
.L_x_65021:
[----:B------:R-:W-:Y:S05]  /*29b10*/  BSYNC B2 ;  /* 0x0000000000027941 */ /* 0x000fea0003800000 */
.L_x_65020:
        /* <DEDUP_REMOVED lines=44> */
.L_x_65019:
[----:B------:R-:W-:Y:S05]  /*29de0*/  BSYNC B1 ;  /* 0x0000000000017941 */ /* 0x000fea0003800000 */
.L_x_65018:
        /* <DEDUP_REMOVED lines=11> */
.L_x_65022:
        /* <DEDUP_REMOVED lines=12> */
.L_x_65025:
[----:B------:R-:W-:Y:S02]  /*29f60*/  IMAD.MOV.U32 R12, RZ, RZ, R18 ;  /* 0x000000ffff0c7224 */ /* 0x000fe400078e0012 */
.L_x_65026:
[----:B------:R-:W-:Y:S05]  /*29f70*/  BSYNC B1 ;  /* 0x0000000000017941 */ /* 0x000fea0003800000 */
.L_x_65024:
        /* <DEDUP_REMOVED lines=16> */
.L_x_65030:
[----:B------:R-:W-:Y:S05]  /*2a080*/  BSYNC B2 ;  /* 0x0000000000027941 */ /* 0x000fea0003800000 */
.L_x_65029:
        /* <DEDUP_REMOVED lines=44> */
.L_x_65028:
[----:B------:R-:W-:Y:S05]  /*2a350*/  BSYNC B1 ;  /* 0x0000000000017941 */ /* 0x000fea0003800000 */
.L_x_65027:
        /* <DEDUP_REMOVED lines=8> */
.L_x_65023:
        /* <DEDUP_REMOVED lines=12> */
.L_x_65032:
[----:B------:R-:W-:Y:S02]  /*2a4a0*/  IMAD.MOV.U32 R22, RZ, RZ, R18 ;  /* 0x000000ffff167224 */ /* 0x000fe400078e0012 */
.L_x_65033:
[----:B------:R-:W-:Y:S05]  /*2a4b0*/  BSYNC B1 ;  /* 0x0000000000017941 */ /* 0x000fea0003800000 */
.L_x_65031:
        /* <DEDUP_REMOVED lines=16> */
.L_x_65037:
[----:B------:R-:W-:Y:S05]  /*2a5c0*/  BSYNC B2 ;  /* 0x0000000000027941 */ /* 0x000fea0003800000 */
.L_x_65036:
        /* <DEDUP_REMOVED lines=44> */
.L_x_65035:
[----:B------:R-:W-:Y:S05]  /*2a890*/  BSYNC B1 ;  /* 0x0000000000017941 */ /* 0x000fea0003800000 */
.L_x_65034:
        /* <DEDUP_REMOVED lines=11> */
.L_x_65038:
        /* <DEDUP_REMOVED lines=12> */
.L_x_65041:
[----:B------:R-:W-:Y:S02]  /*2aa10*/  IMAD.MOV.U32 R11, RZ, RZ, R18 ;  /* 0x000000ffff0b7224 */ /* 0x000fe400078e0012 */
.L_x_65042:
[----:B------:R-:W-:Y:S05]  /*2aa20*/  BSYNC B1 ;  /* 0x0000000000017941 */ /* 0x000fea0003800000 */
.L_x_65040:
        /* <DEDUP_REMOVED lines=16> */
.L_x_65046:
[----:B------:R-:W-:Y:S05]  /*2ab30*/  BSYNC B2 ;  /* 0x0000000000027941 */ /* 0x000fea0003800000 */
.L_x_65045:
        /* <DEDUP_REMOVED lines=44> */
.L_x_65044:
[----:B------:R-:W-:Y:S05]  /*2ae00*/  BSYNC B1 ;  /* 0x0000000000017941 */ /* 0x000fea0003800000 */
.L_x_65043:
        /* <DEDUP_REMOVED lines=8> */
.L_x_65039:
        /* <DEDUP_REMOVED lines=24> */
.L_x_65047:
        /* <DEDUP_REMOVED lines=17> */
.L_x_65049:
[----:B------:R-:W-:Y:S02]  /*2b120*/  IMAD.MOV.U32 R28, RZ, RZ, R18 ;  /* 0x000000ffff1c7224 */ /* 0x000fe400078e0012 */
.L_x_65050:
[----:B------:R-:W-:Y:S05]  /*2b130*/  BSYNC B1 ;  /* 0x0000000000017941 */ /* 0x000fea0003800000 */
.L_x_65048:
        /* <DEDUP_REMOVED lines=16> */
.L_x_65054:
[----:B------:R-:W-:Y:S05]  /*2b240*/  BSYNC B2 ;  /* 0x0000000000027941 */ /* 0x000fea0003800000 */
.L_x_65053:
        /* <DEDUP_REMOVED lines=44> */
.L_x_65052:
[----:B------:R-:W-:Y:S05]  /*2b510*/  BSYNC B1 ;  /* 0x0000000000017941 */ /* 0x000fea0003800000 */
.L_x_65051:
        /* <DEDUP_REMOVED lines=12> */
.L_x_65055:
        /* <DEDUP_REMOVED lines=12> */
.L_x_65058:
[----:B------:R-:W-:Y:S02]  /*2b6a0*/  IMAD.MOV.U32 R14, RZ, RZ, R18 ;  /* 0x000000ffff0e7224 */ /* 0x000fe400078e0012 */
.L_x_65059:
[----:B------:R-:W-:Y:S05]  /*2b6b0*/  BSYNC B1 ;  /* 0x0000000000017941 */ /* 0x000fea0003800000 */
.L_x_65057:
        /* <DEDUP_REMOVED lines=16> */
.L_x_65063:
[----:B------:R-:W-:Y:S05]  /*2b7c0*/  BSYNC B2 ;  /* 0x0000000000027941 */ /* 0x000fea0003800000 */
.L_x_65062:
        /* <DEDUP_REMOVED lines=44> */
.L_x_65061:
[----:B------:R-:W-:Y:S05]  /*2ba90*/  BSYNC B1 ;  /* 0x0000000000017941 */ /* 0x000fea0003800000 */
.L_x_65060:
        /* <DEDUP_REMOVED lines=8> */
.L_x_65056:
        /* <DEDUP_REMOVED lines=12> */
.L_x_65065:
[----:B------:R-:W-:Y:S02]  /*2bbe0*/  MOV R20, R18 ;  /* 0x0000001200147202 */ /* 0x000fe40000000f00 */
.L_x_65066:
[----:B------:R-:W-:Y:S05]  /*2bbf0*/  BSYNC B1 ;  /* 0x0000000000017941 */ /* 0x000fea0003800000 */
.L_x_65064:
        /* <DEDUP_REMOVED lines=16> */
.L_x_65070:
[----:B------:R-:W-:Y:S05]  /*2bd00*/  BSYNC B2 ;  /* 0x0000000000027941 */ /* 0x000fea0003800000 */
.L_x_65069:
        /* <DEDUP_REMOVED lines=44> */
.L_x_65068:
[----:B------:R-:W-:Y:S05]  /*2bfd0*/  BSYNC B1 ;  /* 0x0000000000017941 */ /* 0x000fea0003800000 */
.L_x_65067:
        /* <DEDUP_REMOVED lines=11> */
.L_x_65071:
        /* <DEDUP_REMOVED lines=12> */
.L_x_65074:
[----:B------:R-:W-:Y:S02]  /*2c150*/  MOV R13, R18 ;  /* 0x00000012000d7202 */ /* 0x000fe40000000f00 */
.L_x_65075:
[----:B------:R-:W-:Y:S05]  /*2c160*/  BSYNC B1 ;  /* 0x0000000000017941 */ /* 0x000fea0003800000 */
.L_x_65073:
        /* <DEDUP_REMOVED lines=16> */
.L_x_65079:
[----:B------:R-:W-:Y:S05]  /*2c270*/  BSYNC B2 ;  /* 0x0000000000027941 */ /* 0x000fea0003800000 */
.L_x_65078:
        /* <DEDUP_REMOVED lines=44> */
.L_x_65077:
[----:B------:R-:W-:Y:S05]  /*2c540*/  BSYNC B1 ;  /* 0x0000000000017941 */ /* 0x000fea0003800000 */
.L_x_65076:
        /* <DEDUP_REMOVED lines=8> */
.L_x_65072:
        /* <DEDUP_REMOVED lines=12> */
.L_x_65081:
[----:B------:R-:W-:Y:S02]  /*2c690*/  IMAD.MOV.U32 R26, RZ, RZ, R18 ;  /* 0x000000ffff1a7224 */ /* 0x000fe400078e0012 */
.L_x_65082:
[----:B------:R-:W-:Y:S05]  /*2c6a0*/  BSYNC B1 ;  /* 0x0000000000017941 */ /* 0x000fea0003800000 */
.L_x_65080:
        /* <DEDUP_REMOVED lines=16> */
.L_x_65086:
[----:B------:R-:W-:Y:S05]  /*2c7b0*/  BSYNC B2 ;  /* 0x0000000000027941 */ /* 0x000fea0003800000 */
.L_x_65085:
        /* <DEDUP_REMOVED lines=44> */
.L_x_65084:
[----:B------:R-:W-:Y:S05]  /*2ca80*/  BSYNC B1 ;  /* 0x0000000000017941 */ /* 0x000fea0003800000 */
.L_x_65083:
        /* <DEDUP_REMOVED lines=11> */
.L_x_65087:
        /* <DEDUP_REMOVED lines=12> */
.L_x_65090:
[----:B------:R-:W-:Y:S02]  /*2cc00*/  IMAD.MOV.U32 R12, RZ, RZ, R18 ;  /* 0x000000ffff0c7224 */ /* 0x000fe400078e0012 */
.L_x_65091:
[----:B------:R-:W-:Y:S05]  /*2cc10*/  BSYNC B1 ;  /* 0x0000000000017941 */ /* 0x000fea0003800000 */
.L_x_65089:
        /* <DEDUP_REMOVED lines=16> */
.L_x_65095:
[----:B------:R-:W-:Y:S05]  /*2cd20*/  BSYNC B2 ;  /* 0x0000000000027941 */ /* 0x000fea0003800000 */
.L_x_65094:
[----:B------:R-:W-:Y:S01]  /*2cd30*/  LOP3.LUT R20, R16, UR5, R15, 0x96, !PT ;  /* 0x0000000510147c12 */ /* 0x000fe2000f8e960f */
[----:B------:R-:W-:-:S04]  /*2cd40*/  IMAD.HI.U32 R16, R200, -0x326172a9, RZ ;  /* 0xcd9e8d57c8107827 */ /* 0x000fc800078e00ff */
        /* <DEDUP_REMOVED lines=42> */
.L_x_65093:
[----:B------:R-:W-:Y:S05]  /*2cff0*/  BSYNC B1 ;  /* 0x0000000000017941 */ /* 0x000fea0003800000 */
.L_x_65092:
        /* <DEDUP_REMOVED lines=8> */
.L_x_65088:
        /* <DEDUP_REMOVED lines=12> */
.L_x_65097:
[----:B------:R-:W-:Y:S02]  /*2d140*/  MOV R20, R18 ;  /* 0x0000001200147202 */ /* 0x000fe40000000f00 */
.L_x_65098:
[----:B------:R-:W-:Y:S05]  /*2d150*/  BSYNC B1 ;  /* 0x0000000000017941 */ /* 0x000fea0003800000 */
.L_x_65096:
        /* <DEDUP_REMOVED lines=16> */
.L_x_65102:
[----:B------:R-:W-:Y:S05]  /*2d260*/  BSYNC B2 ;  /* 0x0000000000027941 */ /* 0x000fea0003800000 */
.L_x_65101:
        /* <DEDUP_REMOVED lines=44> */
.L_x_65100:
[----:B------:R-:W-:Y:S05]  /*2d530*/  BSYNC B1 ;  /* 0x0000000000017941 */ /* 0x000fea0003800000 */
.L_x_65099:
        /* <DEDUP_REMOVED lines=11> */
.L_x_65103:
        /* <DEDUP_REMOVED lines=12> */
.L_x_65106:
[----:B------:R-:W-:Y:S02]  /*2d6b0*/  MOV R11, R18 ;  /* 0x00000012000b7202 */ /* 0x000fe40000000f00 */
.L_x_65107:
[----:B------:R-:W-:Y:S05]  /*2d6c0*/  BSYNC B1 ;  /* 0x0000000000017941 */ /* 0x000fea0003800000 */
.L_x_65105:
        /* <DEDUP_REMOVED lines=16> */
.L_x_65111:
[----:B------:R-:W-:Y:S05]  /*2d7d0*/  BSYNC B2 ;  /* 0x0000000000027941 */ /* 0x000fea0003800000 */
.L_x_65110:
        /* <DEDUP_REMOVED lines=44> */
.L_x_65109:
[----:B------:R-:W-:Y:S05]  /*2daa0*/  BSYNC B1 ;  /* 0x0000000000017941 */ /* 0x000fea0003800000 */
.L_x_65108:
        /* <DEDUP_REMOVED lines=8> */
.L_x_65104:
        /* <DEDUP_REMOVED lines=24> */
.L_x_65112:
        /* <DEDUP_REMOVED lines=17> */
.L_x_65114:
[----:B------:R-:W-:Y:S02]  /*2ddc0*/  IMAD.MOV.U32 R24, RZ, RZ, R18 ;  /* 0x000000ffff187224 */ /* 0x000fe400078e0012 */
.L_x_65115:
[----:B------:R-:W-:Y:S05]  /*2ddd0*/  BSYNC B1 ;  /* 0x0000000000017941 */ /* 0x000fea0003800000 */
.L_x_65113:
        /* <DEDUP_REMOVED lines=16> */
.L_x_65119:
[----:B------:R-:W-:Y:S05]  /*2dee0*/  BSYNC B2 ;  /* 0x0000000000027941 */ /* 0x000fea0003800000 */
.L_x_65118:
        /* <DEDUP_REMOVED lines=44> */
.L_x_65117:
[----:B------:R-:W-:Y:S05]  /*2e1b0*/  BSYNC B1 ;  /* 0x0000000000017941 */ /* 0x000fea0003800000 */
.L_x_65116:
        /* <DEDUP_REMOVED lines=12> */
.L_x_65120:
        /* <DEDUP_REMOVED lines=12> */
.L_x_65123:
[----:B------:R-:W-:Y:S02]  /*2e340*/  IMAD.MOV.U32 R14, RZ, RZ, R18 ;  /* 0x000000ffff0e7224 */ /* 0x000fe400078e0012 */
.L_x_65124:
[----:B------:R-:W-:Y:S05]  /*2e350*/  BSYNC B1 ;  /* 0x0000000000017941 */ /* 0x000fea0003800000 */
.L_x_65122:
        /* <DEDUP_REMOVED lines=16> */
.L_x_65128:
[----:B------:R-:W-:Y:S05]  /*2e460*/  BSYNC B2 ;  /* 0x0000000000027941 */ /* 0x000fea0003800000 */
.L_x_65127:
        /* <DEDUP_REMOVED lines=44> */
.L_x_65126:
[----:B------:R-:W-:Y:S05]  /*2e730*/  BSYNC B1 ;  /* 0x0000000000017941 */ /* 0x000fea0003800000 */
.L_x_65125:
        /* <DEDUP_REMOVED lines=8> */
.L_x_65121:
        /* <DEDUP_REMOVED lines=12> */
.L_x_65130:
[----:B------:R-:W-:Y:S02]  /*2e880*/  IMAD.MOV.U32 R20, RZ, RZ, R18 ;  /* 0x000000ffff147224 */ /* 0x000fe400078e0012 */
.L_x_65131:
[----:B------:R-:W-:Y:S05]  /*2e890*/  BSYNC B1 ;  /* 0x0000000000017941 */ /* 0x000fea0003800000 */
.L_x_65129:
        /* <DEDUP_REMOVED lines=16> */
.L_x_65135:
[----:B------:R-:W-:Y:S05]  /*2e9a0*/  BSYNC B2 ;  /* 0x0000000000027941 */ /* 0x000fea0003800000 */
.L_x_65134:
        /* <DEDUP_REMOVED lines=44> */
.L_x_65133:
[----:B------:R-:W-:Y:S05]  /*2ec70*/  BSYNC B1 ;  /* 0x0000000000017941 */ /* 0x000fea0003800000 */
.L_x_65132:
        /* <DEDUP_REMOVED lines=11> */
.L_x_65136:
        /* <DEDUP_REMOVED lines=12> */
.L_x_65139:
[----:B------:R-:W-:Y:S02]  /*2edf0*/  IMAD.MOV.U32 R13, RZ, RZ, R18 ;  /* 0x000000ffff0d7224 */ /* 0x000fe400078e0012 */
.L_x_65140:
[----:B------:R-:W-:Y:S05]  /*2ee00*/  BSYNC B1 ;  /* 0x0000000000017941 */ /* 0x000fea0003800000 */
.L_x_65138:
        /* <DEDUP_REMOVED lines=16> */
.L_x_65144:
[----:B------:R-:W-:Y:S05]  /*2ef10*/  BSYNC B2 ;  /* 0x0000000000027941 */ /* 0x000fea0003800000 */
.L_x_65143:
        /* <DEDUP_REMOVED lines=44> */
.L_x_65142:
[----:B------:R-:W-:Y:S05]  /*2f1e0*/  BSYNC B1 ;  /* 0x0000000000017941 */ /* 0x000fea0003800000 */
.L_x_65141:
        /* <DEDUP_REMOVED lines=8> */
.L_x_65137:
        /* <DEDUP_REMOVED lines=12> */
.L_x_65146:
[----:B------:R-:W-:Y:S02]  /*2f330*/  IMAD.MOV.U32 R20, RZ, RZ, R18 ;  /* 0x000000ffff147224 */ /* 0x000fe400078e0012 */
.L_x_65147:
[----:B------:R-:W-:Y:S05]  /*2f340*/  BSYNC B1 ;  /* 0x0000000000017941 */ /* 0x000fea0003800000 */
.L_x_65145:
        /* <DEDUP_REMOVED lines=16> */
.L_x_65151:
[----:B------:R-:W-:Y:S05]  /*2f450*/  BSYNC B2 ;  /* 0x0000000000027941 */ /* 0x000fea0003800000 */
.L_x_65150:
        /* <DEDUP_REMOVED lines=44> */
.L_x_65149:
[----:B------:R-:W-:Y:S05]  /*2f720*/  BSYNC B1 ;  /* 0x0000000000017941 */ /* 0x000fea0003800000 */
.L_x_65148:
        /* <DEDUP_REMOVED lines=11> */
.L_x_65152:
        /* <DEDUP_REMOVED lines=12> */
.L_x_65155:
[----:B------:R-:W-:Y:S02]  /*2f8a0*/  IMAD.MOV.U32 R12, RZ, RZ, R18 ;  /* 0x000000ffff0c7224 */ /* 0x000fe400078e0012 */
.L_x_65156:
[----:B------:R-:W-:Y:S05]  /*2f8b0*/  BSYNC B1 ;  /* 0x0000000000017941 */ /* 0x000fea0003800000 */
.L_x_65154:
        /* <DEDUP_REMOVED lines=16> */
.L_x_65160:
[----:B------:R-:W-:Y:S05]  /*2f9c0*/  BSYNC B2 ;  /* 0x0000000000027941 */ /* 0x000fea0003800000 */
.L_x_65159:
        /* <DEDUP_REMOVED lines=44> */
.L_x_65158:
[----:B------:R-:W-:Y:S05]  /*2fc90*/  BSYNC B1 ;  /* 0x0000000000017941 */ /* 0x000fea0003800000 */
.L_x_65157:
        /* <DEDUP_REMOVED lines=8> */
.L_x_65153:
        /* <DEDUP_REMOVED lines=12> */
.L_x_65162:
[----:B------:R-:W-:Y:S02]  /*2fde0*/  IMAD.MOV.U32 R22, RZ, RZ, R18 ;  /* 0x000000ffff167224 */ /* 0x000fe400078e0012 */
.L_x_65163:
[----:B------:R-:W-:Y:S05]  /*2fdf0*/  BSYNC B1 ;  /* 0x0000000000017941 */ /* 0x000fea0003800000 */
.L_x_65161:
        /* <DEDUP_REMOVED lines=16> */
.L_x_65167:
[----:B------:R-:W-:Y:S05]  /*2ff00*/  BSYNC B2 ;  /* 0x0000000000027941 */ /* 0x000fea0003800000 */
.L_x_65166:
        /* <DEDUP_REMOVED lines=44> */
.L_x_65165:
[----:B------:R-:W-:Y:S05]  /*301d0*/  BSYNC B1 ;  /* 0x0000000000017941 */ /* 0x000fea0003800000 */
.L_x_65164:
        /* <DEDUP_REMOVED lines=11> */
.L_x_65168:
        /* <DEDUP_REMOVED lines=12> */
.L_x_65171:
[----:B------:R-:W-:Y:S02]  /*30350*/  IMAD.MOV.U32 R11, RZ, RZ, R18 ;  /* 0x000000ffff0b7224 */ /* 0x000fe400078e0012 */
.L_x_65172:
[----:B------:R-:W-:Y:S05]  /*30360*/  BSYNC B1 ;  /* 0x0000000000017941 */ /* 0x000fea0003800000 */
.L_x_65170:
        /* <DEDUP_REMOVED lines=16> */
.L_x_65176:
[----:B------:R-:W-:Y:S05]  /*30470*/  BSYNC B2 ;  /* 0x0000000000027941 */ /* 0x000fea0003800000 */
.L_x_65175:
        /* <DEDUP_REMOVED lines=44> */
.L_x_65174:
[----:B------:R-:W-:Y:S05]  /*30740*/  BSYNC B1 ;  /* 0x0000000000017941 */ /* 0x000fea0003800000 */
.L_x_65173:
        /* <DEDUP_REMOVED lines=8> */
.L_x_65169:
        /* <DEDUP_REMOVED lines=24> */
.L_x_65177:
        /* <DEDUP_REMOVED lines=17> */
.L_x_65179:
[----:B------:R-:W-:Y:S02]  /*30a60*/  MOV R197, R18 ;  /* 0x0000001200c57202 */ /* 0x000fe40000000f00 */
.L_x_65180:
[----:B------:R-:W-:Y:S05]  /*30a70*/  BSYNC B1 ;  /* 0x0000000000017941 */ /* 0x000fea0003800000 */
.L_x_65178:
        /* <DEDUP_REMOVED lines=16> */
.L_x_65184:
[----:B------:R-:W-:Y:S05]  /*30b80*/  BSYNC B2 ;  /* 0x0000000000027941 */ /* 0x000fea0003800000 */
.L_x_65183:
        /* <DEDUP_REMOVED lines=44> */
.L_x_65182:
[----:B------:R-:W-:Y:S05]  /*30e50*/  BSYNC B1 ;  /* 0x0000000000017941 */ /* 0x000fea0003800000 */
.L_x_65181:
        /* <DEDUP_REMOVED lines=12> */
.L_x_65185:
        /* <DEDUP_REMOVED lines=12> */
.L_x_65188:
[----:B------:R-:W-:Y:S02]  /*30fe0*/  MOV R14, R18 ;  /* 0x00000012000e7202 */ /* 0x000fe40000000f00 */
.L_x_65189:
[----:B------:R-:W-:Y:S05]  /*30ff0*/  BSYNC B1 ;  /* 0x0000000000017941 */ /* 0x000fea0003800000 */
.L_x_65187:
        /* <DEDUP_REMOVED lines=16> */
.L_x_65193:
[----:B------:R-:W-:Y:S05]  /*31100*/  BSYNC B2 ;  /* 0x0000000000027941 */ /* 0x000fea0003800000 */
.L_x_65192:
        /* <DEDUP_REMOVED lines=44> */
.L_x_65191:
[----:B------:R-:W-:Y:S05]  /*313d0*/  BSYNC B1 ;  /* 0x0000000000017941 */ /* 0x000fea0003800000 */
.L_x_65190:
        /* <DEDUP_REMOVED lines=8> */
.L_x_65186:
        /* <DEDUP_REMOVED lines=12> */
.L_x_65195:
[----:B------:R-:W-:Y:S02]  /*31520*/  IMAD.MOV.U32 R20, RZ, RZ, R18 ;  /* 0x000000ffff147224 */ /* 0x000fe400078e0012 */
.L_x_65196:
[----:B------:R-:W-:Y:S05]  /*31530*/  BSYNC B1 ;  /* 0x0000000000017941 */ /* 0x000fea0003800000 */
.L_x_65194:
        /* <DEDUP_REMOVED lines=16> */
.L_x_65200:
[----:B------:R-:W-:Y:S05]  /*31640*/  BSYNC B2 ;  /* 0x0000000000027941 */ /* 0x000fea0003800000 */
.L_x_65199:
        /* <DEDUP_REMOVED lines=44> */
.L_x_65198:
[----:B------:R-:W-:Y:S05]  /*31910*/  BSYNC B1 ;  /* 0x0000000000017941 */ /* 0x000fea0003800000 */
.L_x_65197:
        /* <DEDUP_REMOVED lines=11> */
.L_x_65201:
        /* <DEDUP_REMOVED lines=12> */
.L_x_65204:
[----:B------:R-:W-:Y:S02]  /*31a90*/  IMAD.MOV.U32 R13, RZ, RZ, R18 ;  /* 0x000000ffff0d7224 */ /* 0x000fe400078e0012 */
.L_x_65205:
[----:B------:R-:W-:Y:S05]  /*31aa0*/  BSYNC B1 ;  /* 0x0000000000017941 */ /* 0x000fea0003800000 */
.L_x_65203:
        /* <DEDUP_REMOVED lines=16> */
.L_x_65209:
[----:B------:R-:W-:Y:S05]  /*31bb0*/  BSYNC B2 ;  /* 0x0000000000027941 */ /* 0x000fea0003800000 */
.L_x_65208:
        /* <DEDUP_REMOVED lines=44> */
.L_x_65207:
[----:B------:R-:W-:Y:S05]  /*31e80*/  BSYNC B1 ;  /* 0x0000000000017941 */ /* 0x000fea0003800000 */
.L_x_65206:
        /* <DEDUP_REMOVED lines=8> */
.L_x_65202:
        /* <DEDUP_REMOVED lines=12> */
.L_x_65211:
[----:B------:R-:W-:Y:S02]  /*31fd0*/  MOV R197, R18 ;  /* 0x0000001200c57202 */ /* 0x000fe40000000f00 */
.L_x_65212:
[----:B------:R-:W-:Y:S05]  /*31fe0*/  BSYNC B1 ;  /* 0x0000000000017941 */ /* 0x000fea0003800000 */
.L_x_65210:
        /* <DEDUP_REMOVED lines=16> */
.L_x_65216:
[----:B------:R-:W-:Y:S05]  /*320f0*/  BSYNC B2 ;  /* 0x0000000000027941 */ /* 0x000fea0003800000 */
.L_x_65215:
        /* <DEDUP_REMOVED lines=44> */
.L_x_65214:
[----:B------:R-:W-:Y:S05]  /*323c0*/  BSYNC B1 ;  /* 0x0000000000017941 */ /* 0x000fea0003800000 */
.L_x_65213:
        /* <DEDUP_REMOVED lines=11> */
.L_x_65217:
        /* <DEDUP_REMOVED lines=12> */
.L_x_65220:
[----:B------:R-:W-:Y:S02]  /*32540*/  MOV R12, R18 ;  /* 0x00000012000c7202 */ /* 0x000fe40000000f00 */
.L_x_65221:
[----:B------:R-:W-:Y:S05]  /*32550*/  BSYNC B1 ;  /* 0x0000000000017941 */ /* 0x000fea0003800000 */
.L_x_65219:
        /* <DEDUP_REMOVED lines=16> */
.L_x_65225:
[----:B------:R-:W-:Y:S05]  /*32660*/  BSYNC B2 ;  /* 0x0000000000027941 */ /* 0x000fea0003800000 */
.L_x_65224:
        /* <DEDUP_REMOVED lines=44> */
.L_x_65223:
[----:B------:R-:W-:Y:S05]  /*32930*/  BSYNC B1 ;  /* 0x0000000000017941 */ /* 0x000fea0003800000 */
.L_x_65222:
        /* <DEDUP_REMOVED lines=8> */
.L_x_65218:
        /* <DEDUP_REMOVED lines=12> */
.L_x_65227:
[----:B------:R-:W-:Y:S02]  /*32a80*/  IMAD.MOV.U32 R20, RZ, RZ, R18 ;  /* 0x000000ffff147224 */ /* 0x000fe400078e0012 */
.L_x_65228:
[----:B------:R-:W-:Y:S05]  /*32a90*/  BSYNC B1 ;  /* 0x0000000000017941 */ /* 0x000fea0003800000 */
.L_x_65226:
        /* <DEDUP_REMOVED lines=16> */
.L_x_65232:
[----:B------:R-:W-:Y:S05]  /*32ba0*/  BSYNC B2 ;  /* 0x0000000000027941 */ /* 0x000fea0003800000 */
.L_x_65231:
        /* <DEDUP_REMOVED lines=44> */
.L_x_65230:
[----:B------:R-:W-:Y:S05]  /*32e70*/  BSYNC B1 ;  /* 0x0000000000017941 */ /* 0x000fea0003800000 */
.L_x_65229:
        /* <DEDUP_REMOVED lines=11> */
.L_x_65233:
        /* <DEDUP_REMOVED lines=12> */
.L_x_65236:
[----:B------:R-:W-:Y:S02]  /*32ff0*/  IMAD.MOV.U32 R11, RZ, RZ, R18 ;  /* 0x000000ffff0b7224 */ /* 0x000fe400078e0012 */
.L_x_65237:
[----:B------:R-:W-:Y:S05]  /*33000*/  BSYNC B1 ;  /* 0x0000000000017941 */ /* 0x000fea0003800000 */
.L_x_65235:
        /* <DEDUP_REMOVED lines=16> */
.L_x_65241:
[----:B------:R-:W-:Y:S05]  /*33110*/  BSYNC B2 ;  /* 0x0000000000027941 */ /* 0x000fea0003800000 */
.L_x_65240:
        /* <DEDUP_REMOVED lines=44> */
.L_x_65239:
[----:B------:R-:W-:Y:S05]  /*333e0*/  BSYNC B1 ;  /* 0x0000000000017941 */ /* 0x000fea0003800000 */
.L_x_65238:
        /* <DEDUP_REMOVED lines=8> */
.L_x_65234:
        /* <DEDUP_REMOVED lines=24> */
.L_x_65242:
        /* <DEDUP_REMOVED lines=17> */
.L_x_65244:
[----:B------:R-:W-:Y:S02]  /*33700*/  IMAD.MOV.U32 R197, RZ, RZ, R18 ;  /* 0x000000ffffc57224 */ /* 0x000fe400078e0012 */
.L_x_65245:
[----:B------:R-:W-:Y:S05]  /*33710*/  BSYNC B1 ;  /* 0x0000000000017941 */ /* 0x000fea0003800000 */
.L_x_65243:
        /* <DEDUP_REMOVED lines=16> */
.L_x_65249:
[----:B------:R-:W-:Y:S05]  /*33820*/  BSYNC B2 ;  /* 0x0000000000027941 */ /* 0x000fea0003800000 */
.L_x_65248:
        /* <DEDUP_REMOVED lines=44> */
.L_x_65247:
[----:B------:R-:W-:Y:S05]  /*33af0*/  BSYNC B1 ;  /* 0x0000000000017941 */ /* 0x000fea0003800000 */
.L_x_65246:
        /* <DEDUP_REMOVED lines=12> */
.L_x_65250:
        /* <DEDUP_REMOVED lines=12> */
.L_x_65253:
[----:B------:R-:W-:Y:S02]  /*33c80*/  IMAD.MOV.U32 R14, RZ, RZ, R18 ;  /* 0x000000ffff0e7224 */ /* 0x000fe400078e0012 */
.L_x_65254:
[----:B------:R-:W-:Y:S05]  /*33c90*/  BSYNC B1 ;  /* 0x0000000000017941 */ /* 0x000fea0003800000 */
.L_x_65252:
        /* <DEDUP_REMOVED lines=16> */
.L_x_65258:
[----:B------:R-:W-:Y:S05]  /*33da0*/  BSYNC B2 ;  /* 0x0000000000027941 */ /* 0x000fea0003800000 */
.L_x_65257:
        /* <DEDUP_REMOVED lines=44> */
.L_x_65256:
[----:B------:R-:W-:Y:S05]  /*34070*/  BSYNC B1 ;  /* 0x0000000000017941 */ /* 0x000fea0003800000 */
.L_x_65255:
        /* <DEDUP_REMOVED lines=8> */
.L_x_65251:
        /* <DEDUP_REMOVED lines=12> */
.L_x_65260:
[----:B------:R-:W-:Y:S02]  /*341c0*/  IMAD.MOV.U32 R197, RZ, RZ, R18 ;  /* 0x000000ffffc57224 */ /* 0x000fe400078e0012 */
.L_x_65261:
[----:B------:R-:W-:Y:S05]  /*341d0*/  BSYNC B1 ;  /* 0x0000000000017941 */ /* 0x000fea0003800000 */
.L_x_65259:
        /* <DEDUP_REMOVED lines=16> */
.L_x_65265:
[----:B------:R-:W-:Y:S05]  /*342e0*/  BSYNC B2 ;  /* 0x0000000000027941 */ /* 0x000fea0003800000 */
.L_x_65264:
        /* <DEDUP_REMOVED lines=44> */
.L_x_65263:
[----:B------:R-:W-:Y:S05]  /*345b0*/  BSYNC B1 ;  /* 0x0000000000017941 */ /* 0x000fea0003800000 */
.L_x_65262:
        /* <DEDUP_REMOVED lines=11> */
.L_x_65266:
        /* <DEDUP_REMOVED lines=12> */
.L_x_65269:
[----:B------:R-:W-:Y:S02]  /*34730*/  IMAD.MOV.U32 R13, RZ, RZ, R18 ;  /* 0x000000ffff0d7224 */ /* 0x000fe400078e0012 */
.L_x_65270:
[----:B------:R-:W-:Y:S05]  /*34740*/  BSYNC B1 ;  /* 0x0000000000017941 */ /* 0x000fea0003800000 */
.L_x_65268:
        /* <DEDUP_REMOVED lines=16> */
.L_x_65274:
[----:B------:R-:W-:Y:S05]  /*34850*/  BSYNC B2 ;  /* 0x0000000000027941 */ /* 0x000fea0003800000 */
.L_x_65273:
        /* <DEDUP_REMOVED lines=44> */
.L_x_65272:
[----:B------:R-:W-:Y:S05]  /*34b20*/  BSYNC B1 ;  /* 0x0000000000017941 */ /* 0x000fea0003800000 */
.L_x_65271:
        /* <DEDUP_REMOVED lines=8> */
.L_x_65267:
        /* <DEDUP_REMOVED lines=12> */
.L_x_65276:
[----:B------:R-:W-:Y:S02]  /*34c70*/  IMAD.MOV.U32 R197, RZ, RZ, R18 ;  /* 0x000000ffffc57224 */ /* 0x000fe400078e0012 */
.L_x_65277:
[----:B------:R-:W-:Y:S05]  /*34c80*/  BSYNC B1 ;  /* 0x0000000000017941 */ /* 0x000fea0003800000 */
.L_x_65275:
        /* <DEDUP_REMOVED lines=16> */
.L_x_65281:
[----:B------:R-:W-:Y:S05]  /*34d90*/  BSYNC B2 ;  /* 0x0000000000027941 */ /* 0x000fea0003800000 */
.L_x_65280:
        /* <DEDUP_REMOVED lines=44> */
.L_x_65279:
[----:B------:R-:W-:Y:S05]  /*35060*/  BSYNC B1 ;  /* 0x0000000000017941 */ /* 0x000fea0003800000 */
.L_x_65278:
        /* <DEDUP_REMOVED lines=11> */
.L_x_65282:
        /* <DEDUP_REMOVED lines=12> */
.L_x_65285:
[----:B------:R-:W-:Y:S02]  /*351e0*/  IMAD.MOV.U32 R12, RZ, RZ, R18 ;  /* 0x000000ffff0c7224 */ /* 0x000fe400078e0012 */
.L_x_65286:
[----:B------:R-:W-:Y:S05]  /*351f0*/  BSYNC B1 ;  /* 0x0000000000017941 */ /* 0x000fea0003800000 */
.L_x_65284:
        /* <DEDUP_REMOVED lines=16> */
.L_x_65290:
[----:B------:R-:W-:Y:S05]  /*35300*/  BSYNC B2 ;  /* 0x0000000000027941 */ /* 0x000fea0003800000 */
.L_x_65289:
        /* <DEDUP_REMOVED lines=44> */
.L_x_65288:
[----:B------:R-:W-:Y:S05]  /*355d0*/  BSYNC B1 ;  /* 0x0000000000017941 */ /* 0x000fea0003800000 */
.L_x_65287:
        /* <DEDUP_REMOVED lines=8> */
.L_x_65283:
        /* <DEDUP_REMOVED lines=12> */
.L_x_65292:
[----:B------:R-:W-:Y:S02]  /*35720*/  IMAD.MOV.U32 R197, RZ, RZ, R18 ;  /* 0x000000ffffc57224 */ /* 0x000fe400078e0012 */
.L_x_65293:
[----:B------:R-:W-:Y:S05]  /*35730*/  BSYNC B1 ;  /* 0x0000000000017941 */ /* 0x000fea0003800000 */
.L_x_65291:
        /* <DEDUP_REMOVED lines=16> */
.L_x_65297:
[----:B------:R-:W-:Y:S05]  /*35840*/  BSYNC B2 ;  /* 0x0000000000027941 */ /* 0x000fea0003800000 */
.L_x_65296:
        /* <DEDUP_REMOVED lines=44> */
.L_x_65295:
[----:B------:R-:W-:Y:S05]  /*35b10*/  BSYNC B1 ;  /* 0x0000000000017941 */ /* 0x000fea0003800000 */
.L_x_65294:
        /* <DEDUP_REMOVED lines=11> */
.L_x_65298:
        /* <DEDUP_REMOVED lines=12> */
.L_x_65301:
[----:B------:R-:W-:Y:S02]  /*35c90*/  IMAD.MOV.U32 R11, RZ, RZ, R18 ;  /* 0x000000ffff0b7224 */ /* 0x000fe400078e0012 */
.L_x_65302:
[----:B------:R-:W-:Y:S05]  /*35ca0*/  BSYNC B1 ;  /* 0x0000000000017941 */ /* 0x000fea0003800000 */
.L_x_65300:
        /* <DEDUP_REMOVED lines=16> */
.L_x_65306:
[----:B------:R-:W-:Y:S05]  /*35db0*/  BSYNC B2 ;  /* 0x0000000000027941 */ /* 0x000fea0003800000 */
.L_x_65305:
        /* <DEDUP_REMOVED lines=44> */
.L_x_65304:
[----:B------:R-:W-:Y:S05]  /*36080*/  BSYNC B1 ;  /* 0x0000000000017941 */ /* 0x000fea0003800000 */
.L_x_65303:
        /* <DEDUP_REMOVED lines=8> */
.L_x_65299:
        /* <DEDUP_REMOVED lines=24> */
.L_x_65307:
        /* <DEDUP_REMOVED lines=17> */
.L_x_65309:
[----:B------:R-:W-:Y:S02]  /*363a0*/  MOV R223, R18 ;  /* 0x0000001200df7202 */ /* 0x000fe40000000f00 */
.L_x_65310:
[----:B------:R-:W-:Y:S05]  /*363b0*/  BSYNC B1 ;  /* 0x0000000000017941 */ /* 0x000fea0003800000 */
.L_x_65308:
        /* <DEDUP_REMOVED lines=16> */
.L_x_65314:
[----:B------:R-:W-:Y:S05]  /*364c0*/  BSYNC B2 ;  /* 0x0000000000027941 */ /* 0x000fea0003800000 */
.L_x_65313:
        /* <DEDUP_REMOVED lines=44> */
.L_x_65312:
[----:B------:R-:W-:Y:S05]  /*36790*/  BSYNC B1 ;  /* 0x0000000000017941 */ /* 0x000fea0003800000 */
.L_x_65311:
        /* <DEDUP_REMOVED lines=12> */
.L_x_65315:
        /* <DEDUP_REMOVED lines=12> */
.L_x_65318:
[----:B------:R-:W-:Y:S02]  /*36920*/  MOV R14, R18 ;  /* 0x00000012000e7202 */ /* 0x000fe40000000f00 */
.L_x_65319:
[----:B------:R-:W-:Y:S05]  /*36930*/  BSYNC B1 ;  /* 0x0000000000017941 */ /* 0x000fea0003800000 */
.L_x_65317:
        /* <DEDUP_REMOVED lines=16> */
.L_x_65323:
[----:B------:R-:W-:Y:S05]  /*36a40*/  BSYNC B2 ;  /* 0x0000000000027941 */ /* 0x000fea0003800000 */
.L_x_65322:
        /* <DEDUP_REMOVED lines=44> */
.L_x_65321:
[----:B------:R-:W-:Y:S05]  /*36d10*/  BSYNC B1 ;  /* 0x0000000000017941 */ /* 0x000fea0003800000 */
.L_x_65320:
        /* <DEDUP_REMOVED lines=8> */
.L_x_65316:
        /* <DEDUP_REMOVED lines=12> */
.L_x_65325:
[----:B------:R-:W-:Y:S02]  /*36e60*/  IMAD.MOV.U32 R215, RZ, RZ, R18 ;  /* 0x000000ffffd77224 */ /* 0x000fe400078e0012 */
.L_x_65326:
[----:B------:R-:W-:Y:S05]  /*36e70*/  BSYNC B1 ;  /* 0x0000000000017941 */ /* 0x000fea0003800000 */
.L_x_65324:
        /* <DEDUP_REMOVED lines=16> */
.L_x_65330:
[----:B------:R-:W-:Y:S05]  /*36f80*/  BSYNC B2 ;  /* 0x0000000000027941 */ /* 0x000fea0003800000 */
.L_x_65329:
        /* <DEDUP_REMOVED lines=44> */
.L_x_65328:
[----:B------:R-:W-:Y:S05]  /*37250*/  BSYNC B1 ;  /* 0x0000000000017941 */ /* 0x000fea0003800000 */
.L_x_65327:
        /* <DEDUP_REMOVED lines=11> */
.L_x_65331:
        /* <DEDUP_REMOVED lines=12> */
.L_x_65334:
[----:B------:R-:W-:Y:S02]  /*373d0*/  IMAD.MOV.U32 R13, RZ, RZ, R18 ;  /* 0x000000ffff0d7224 */ /* 0x000fe400078e0012 */
.L_x_65335:
[----:B------:R-:W-:Y:S05]  /*373e0*/  BSYNC B1 ;  /* 0x0000000000017941 */ /* 0x000fea0003800000 */
.L_x_65333:
        /* <DEDUP_REMOVED lines=16> */
.L_x_65339:
[----:B------:R-:W-:Y:S05]  /*374f0*/  BSYNC B2 ;  /* 0x0000000000027941 */ /* 0x000fea0003800000 */
.L_x_65338:
        /* <DEDUP_REMOVED lines=44> */
.L_x_65337:
[----:B------:R-:W-:Y:S05]  /*377c0*/  BSYNC B1 ;  /* 0x0000000000017941 */ /* 0x000fea0003800000 */
.L_x_65336:
        /* <DEDUP_REMOVED lines=8> */
.L_x_65332:
        /* <DEDUP_REMOVED lines=12> */
.L_x_65341:
[----:B------:R-:W-:Y:S02]  /*37910*/  IMAD.MOV.U32 R215, RZ, RZ, R18 ;  /* 0x000000ffffd77224 */ /* 0x000fe400078e0012 */
.L_x_65342:
[----:B------:R-:W-:Y:S05]  /*37920*/  BSYNC B1 ;  /* 0x0000000000017941 */ /* 0x000fea0003800000 */
.L_x_65340:
        /* <DEDUP_REMOVED lines=16> */
.L_x_65346:
[----:B------:R-:W-:Y:S05]  /*37a30*/  BSYNC B2 ;  /* 0x0000000000027941 */ /* 0x000fea0003800000 */
.L_x_65345:
        /* <DEDUP_REMOVED lines=44> */
.L_x_65344:
[----:B------:R-:W-:Y:S05]  /*37d00*/  BSYNC B1 ;  /* 0x0000000000017941 */ /* 0x000fea0003800000 */
.L_x_65343:
        /* <DEDUP_REMOVED lines=11> */
.L_x_65347:
        /* <DEDUP_REMOVED lines=12> */
.L_x_65350:
[----:B------:R-:W-:Y:S02]  /*37e80*/  IMAD.MOV.U32 R12, RZ, RZ, R18 ;  /* 0x000000ffff0c7224 */ /* 0x000fe400078e0012 */
.L_x_65351:
[----:B------:R-:W-:Y:S05]  /*37e90*/  BSYNC B1 ;  /* 0x0000000000017941 */ /* 0x000fea0003800000 */
.L_x_65349:
        /* <DEDUP_REMOVED lines=16> */
.L_x_65355:
[----:B------:R-:W-:Y:S05]  /*37fa0*/  BSYNC B2 ;  /* 0x0000000000027941 */ /* 0x000fea0003800000 */
.L_x_65354:
        /* <DEDUP_REMOVED lines=44> */
.L_x_65353:
[----:B------:R-:W-:Y:S05]  /*38270*/  BSYNC B1 ;  /* 0x0000000000017941 */ /* 0x000fea0003800000 */
.L_x_65352:
        /* <DEDUP_REMOVED lines=8> */
.L_x_65348:
        /* <DEDUP_REMOVED lines=12> */
.L_x_65357:
[----:B------:R-:W-:Y:S02]  /*383c0*/  MOV R215, R18 ;  /* 0x0000001200d77202 */ /* 0x000fe40000000f00 */
.L_x_65358:
[----:B------:R-:W-:Y:S05]  /*383d0*/  BSYNC B1 ;  /* 0x0000000000017941 */ /* 0x000fea0003800000 */
.L_x_65356:
        /* <DEDUP_REMOVED lines=16> */
.L_x_65362:
[----:B------:R-:W-:Y:S05]  /*384e0*/  BSYNC B2 ;  /* 0x0000000000027941 */ /* 0x000fea0003800000 */
.L_x_65361:
        /* <DEDUP_REMOVED lines=44> */
.L_x_65360:
[----:B------:R-:W-:Y:S05]  /*387b0*/  BSYNC B1 ;  /* 0x0000000000017941 */ /* 0x000fea0003800000 */
.L_x_65359:
        /* <DEDUP_REMOVED lines=11> */
.L_x_65363:
        /* <DEDUP_REMOVED lines=12> */
.L_x_65366:
[----:B------:R-:W-:Y:S02]  /*38930*/  MOV R11, R18 ;  /* 0x00000012000b7202 */ /* 0x000fe40000000f00 */
.L_x_65367:
[----:B------:R-:W-:Y:S05]  /*38940*/  BSYNC B1 ;  /* 0x0000000000017941 */ /* 0x000fea0003800000 */
.L_x_65365:
        /* <DEDUP_REMOVED lines=16> */
.L_x_65371:
[----:B------:R-:W-:Y:S05]  /*38a50*/  BSYNC B2 ;  /* 0x0000000000027941 */ /* 0x000fea0003800000 */
.L_x_65370:
        /* <DEDUP_REMOVED lines=44> */
.L_x_65369:
[----:B------:R-:W-:Y:S05]  /*38d20*/  BSYNC B1 ;  /* 0x0000000000017941 */ /* 0x000fea0003800000 */
.L_x_65368:
        /* <DEDUP_REMOVED lines=8> */
.L_x_65364:
[----:B------:R-:W-:Y:S01]  /*38db0*/  IMAD.MOV.U32 R218, RZ, RZ, 0x10 ;  /* 0x00000010ffda7424 */ /* 0x000fe200078e00ff */
[----:B------:R-:W-:Y:S01]  /*38dc0*/  SEL R220, RZ, 0x100, P2 ;  /* 0x00000100ffdc7807 */ /* 0x000fe20001000000 */
[----:B------:R-:W-:Y:S01]  /*38dd0*/  IMAD.MOV.U32 R221, RZ, RZ, 0x4 ;  /* 0x00000004ffdd7424 */ /* 0x000fe200078e00ff */
[----:B------:R-:W-:Y:S01]  /*38de0*/  ISETP.NE.AND P0, PT, R252, RZ, PT ;  /* 0x000000fffc00720c */ /* 0x000fe20003f05270 */
[----:B------:R-:W-:-:S05]  /*38df0*/  IMAD.WIDE.U32 R218, R217, R218, c[0x0][0x188] ;  /* 0x00006200d9da7625 */ /* 0x000fca00078e00da */
[----:B------:R0:W-:Y:S02]  /*38e00*/  STG.E.128 [R218.64], R196 ;  /* 0x000000c4da007986 */ /* 0x0001e4000c101d06 */
[----:B0-----:R-:W-:Y:S02]  /*38e10*/  SEL R218, RZ, 0x1000000, P4 ;  /* 0x01000000ffda7807 */ /* 0x001fe40002000000 */
[----:B------:R-:W-:-:S04]  /*38e20*/  SEL R219, RZ, 0x10000, P3 ;  /* 0x00010000ffdb7807 */ /* 0x000fc80001800000 */
[----:B------:R-:W-:Y:S02]  /*38e30*/  IADD3 R218, R220, R218, R219 ;  /* 0x000000dadcda7210 */ /* 0x000fe40007ffe0db */
[----:B------:R-:W-:-:S04]  /*38e40*/  SEL R219, RZ, 0x1, P1 ;  /* 0x00000001ffdb7807 */ /* 0x000fc80000800000 */
[----:B------:R-:W-:Y:S01]  /*38e50*/  IADD3 R220, R218, R219, RZ ;  /* 0x000000dbdadc7210 */ /* 0x000fe20007ffe0ff */
[----:B------:R-:W-:-:S05]  /*38e60*/  IMAD.WIDE.U32 R218, R217, R221, c[0x0][0x190] ;  /* 0x00006400d9da7625 */ /* 0x000fca00078e00dd */
        /* <DEDUP_REMOVED lines=12> */
.L_x_65372:
        /* <DEDUP_REMOVED lines=85> */
.L_x_65377:
        /* <DEDUP_REMOVED lines=180> */
.L_x_65378:
[----:B------:R-:W-:Y:S01]  /*39fc0*/  IMAD.MOV.U32 R223, RZ, RZ, 0x4 ;  /* 0x00000004ffdf7424 */ /* 0x000fe200078e00ff */
[----:B------:R-:W2:Y:S01]  /*39fd0*/  LDL R252, [R1+0x90] ;  /* 0x0000900001fc7983 */ /* 0x000ea20000100800 */
[----:B01----:R-:W-:Y:S02]  /*39fe0*/  FADD.FTZ R222, R218, R222 ;  /* 0x000000dedade7221 */ /* 0x003fe40000010000 */
[----:B------:R-:W-:Y:S01]  /*39ff0*/  @!P1 IMAD.WIDE R218, R203, R223, c[0x0][0x1a0] ;  /* 0x00006800cbda9625 */ /* 0x000fe200078e02df */
[----:B------:R-:W-:Y:S01]  /*3a000*/  ULDC.U8 UR8, c[0x0][0x1f0] ;  /* 0x00007c0000087ab9 */ /* 0x000fe20000000000 */
[----:B------:R-:W0:Y:S01]  /*3a010*/  S2R R226, SR_TID.X ;  /* 0x0000000000e27919 */ /* 0x000e220000002100 */
[----:B------:R-:W-:-:S03]  /*3a020*/  ISETP.NE.AND P0, PT, RZ, UR8, PT ;  /* 0x00000008ff007c0c */ /* 0x000fc6000bf05270 */
[----:B------:R1:W-:Y:S04]  /*3a030*/  @!P1 STG.E [R218.64], R221 ;  /* 0x000000ddda009986 */ /* 0x0003e8000c101906 */
[----:B------:R-:W3:Y:S04]  /*3a040*/  LDL R225, [R1+0x84] ;  /* 0x0000840001e17983 */ /* 0x000ee80000100800 */
[----:B------:R-:W4:Y:S01]  /*3a050*/  LDL R224, [R1+0x80] ;  /* 0x0000800001e07983 */ /* 0x000f220000100800 */
[----:B-1----:R-:W-:Y:S01]  /*3a060*/  FMUL.FTZ R219, R221, R221 ;  /* 0x000000dddddb7220 */ /* 0x002fe20000410000 */
[----:B------:R-:W-:-:S02]  /*3a070*/  MOV R218, c[0x0][0x1e0] ;  /* 0x0000780000da7a02 */ /* 0x000fc40000000f00 */
[----:B------:R-:W5:Y:S02]  /*3a080*/  LDL R227, [R1+0x8c] ;  /* 0x00008c0001e37983 */ /* 0x000f640000100800 */
[----:B------:R-:W-:Y:S01]  /*3a090*/  FSEL R219, R219, RZ, P0 ;  /* 0x000000ffdbdb7208 */ /* 0x000fe20000000000 */
[----:B------:R-:W-:-:S04]  /*3a0a0*/  FFMA.FTZ R218, R222, R218, c[0x0][0x228] ;  /* 0x00008a00deda7623 */ /* 0x000fc800000100da */
[----:B------:R-:W-:-:S04]  /*3a0b0*/  FADD.FTZ R218, R218, R219 ;  /* 0x000000dbdada7221 */ /* 0x000fc80000010000 */
[----:B------:R1:W0:Y:S02]  /*3a0c0*/  MUFU.RSQ R220, R218 ;  /* 0x000000da00dc7308 */ /* 0x0002240000001400 */
[----:B-1----:R-:W-:Y:S01]  /*3a0d0*/  @!P1 IMAD.WIDE R218, R203, R223, c[0x0][0x1a8] ;  /* 0x00006a00cbda9625 */ /* 0x002fe200078e02df */
[----:B------:R-:W-:Y:S01]  /*3a0e0*/  FSEL R221, R221, RZ, !P0 ;  /* 0x000000ffdddd7208 */ /* 0x000fe20004000000 */
[----:B------:R-:W2:Y:S01]  /*3a0f0*/  LDL R223, [R1+0x98] ;  /* 0x0000980001df7983 */ /* 0x000ea20000100800 */
[----:B0-----:R-:W-:-:S03]  /*3a100*/  LOP3.LUT R226, R226, 0x1f, RZ, 0xc0, !PT ;  /* 0x0000001fe2e27812 */ /* 0x001fc600078ec0ff */
[C---:B------:R-:W-:Y:S01]  /*3a110*/  FADD.FTZ R92, -R221.reuse, R92 ;  /* 0x0000005cdd5c7221 */ /* 0x040fe20000010100 */
[----:B------:R0:W-:Y:S01]  /*3a120*/  @!P1 STG.E [R218.64], R220 ;  /* 0x000000dcda009986 */ /* 0x0001e2000c101906 */
[----:B------:R-:W-:Y:S02]  /*3a130*/  FADD.FTZ R93, -R221, R93 ;  /* 0x0000005ddd5d7221 */ /* 0x000fe40000010100 */
[----:B0-----:R-:W-:-:S05]  /*3a140*/  IMAD R218, R203, c[0x0][0x168], RZ ;  /* 0x00005a00cbda7a24 */ /* 0x001fca00078e02ff */
[----:B------:R-:W-:-:S04]  /*3a150*/  SHF.R.S32.HI R219, RZ, 0x1f, R218 ;  /* 0x0000001fffdb7819 */ /* 0x000fc800000114da */
[----:B------:R-:W-:Y:S01]  /*3a160*/  LEA.HI R218, R219, R218, RZ, 0x2 ;  /* 0x000000dadbda7211 */ /* 0x000fe200078f10ff */
[----:B------:R-:W-:-:S03]  /*3a170*/  FADD.FTZ R219, -R221, R95 ;  /* 0x0000005fdddb7221 */ /* 0x000fc60000010100 */
[----:B------:R-:W-:Y:S01]  /*3a180*/  LEA.HI.SX32 R95, R218, R226, 0x1e ;  /* 0x000000e2da5f7211 */ /* 0x000fe200078ff2ff */
[----:B------:R-:W-:Y:S01]  /*3a190*/  FMUL.FTZ R222, R220, R219 ;  /* 0x000000dbdcde7220 */ /* 0x000fe20000410000 */
[----:B------:R-:W2:Y:S02]  /*3a1a0*/  LDL R226, [R1+0x88] ;  /* 0x0000880001e27983 */ /* 0x000ea40000100800 */
[----:B------:R-:W-:-:S04]  /*3a1b0*/  LEA R218, P0, R95, c[0x0][0x208], 0x4 ;  /* 0x000082005fda7a11 */ /* 0x000fc800078020ff */
[----:B------:R-:W-:Y:S02]  /*3a1c0*/  LEA.HI.X R219, R95, c[0x0][0x20c], RZ, 0x4, P0 ;  /* 0x000083005fdb7a11 */ /* 0x000fe400000f24ff */
[----:B------:R-:W2:Y:S01]  /*3a1d0*/  LDL R95, [R1+0x9c] ;  /* 0x00009c00015f7983 */ /* 0x000ea20000100800 */
[----:B------:R-:W-:Y:S02]  /*3a1e0*/  FADD.FTZ R94, -R221, R94 ;  /* 0x0000005edd5e7221 */ /* 0x000fe40000010100 */
[C---:B------:R-:W-:Y:S02]  /*3a1f0*/  FMUL.FTZ R92, R220.reuse, R92 ;  /* 0x0000005cdc5c7220 */ /* 0x040fe40000410000 */
[----:B--2---:R-:W-:Y:S02]  /*3a200*/  FFMA.FTZ R95, R95, R222, R191 ;  /* 0x000000de5f5f7223 */ /* 0x004fe400000100bf */
[----:B------:R-:W2:Y:S01]  /*3a210*/  LDL R222, [R1+0x94] ;  /* 0x0000940001de7983 */ /* 0x000ea20000100800 */
[----:B------:R-:W-:-:S02]  /*3a220*/  FMUL.FTZ R94, R220, R94 ;  /* 0x0000005edc5e7220 */ /* 0x000fc40000410000 */
[----:B------:R-:W-:Y:S02]  /*3a230*/  FMUL.FTZ R93, R220, R93 ;  /* 0x0000005ddc5d7220 */ /* 0x000fe40000410000 */
[----:B------:R-:W-:Y:S02]  /*3a240*/  FFMA.FTZ R94, R223, R94, R190 ;  /* 0x0000005edf5e7223 */ /* 0x000fe400000100be */
[----:B------:R-:W-:Y:S02]  /*3a250*/  FFMA.FTZ R92, R252, R92, R188 ;  /* 0x0000005cfc5c7223 */ /* 0x000fe400000100bc */
[C---:B------:R-:W-:Y:S01]  /*3a260*/  FADD.FTZ R91, -R221.reuse, R91 ;  /* 0x0000005bdd5b7221 */ /* 0x040fe20000010100 */
[----:B------:R-:W2:Y:S01]  /*3a270*/  LDL R252, [R1+0x70] ;  /* 0x0000700001fc7983 */ /* 0x000ea20000100800 */
[C---:B------:R-:W-:Y:S02]  /*3a280*/  FADD.FTZ R88, -R221.reuse, R88 ;  /* 0x00000058dd587221 */ /* 0x040fe40000010100 */
[----:B------:R-:W-:-:S02]  /*3a290*/  FADD.FTZ R89, -R221, R89 ;  /* 0x00000059dd597221 */ /* 0x000fc40000010100 */
[----:B------:R-:W-:Y:S02]  /*3a2a0*/  FADD.FTZ R90, -R221, R90 ;  /* 0x0000005add5a7221 */ /* 0x000fe40000010100 */
[C---:B------:R-:W-:Y:S02]  /*3a2b0*/  FMUL.FTZ R91, R220.reuse, R91 ;  /* 0x0000005bdc5b7220 */ /* 0x040fe40000410000 */
[C---:B------:R-:W-:Y:S02]  /*3a2c0*/  FMUL.FTZ R88, R220.reuse, R88 ;  /* 0x00000058dc587220 */ /* 0x040fe40000410000 */
[C---:B------:R-:W-:Y:S02]  /*3a2d0*/  FMUL.FTZ R89, R220.reuse, R89 ;  /* 0x00000059dc597220 */ /* 0x040fe40000410000 */
[----:B------:R-:W-:Y:S02]  /*3a2e0*/  FMUL.FTZ R90, R220, R90 ;  /* 0x0000005adc5a7220 */ /* 0x000fe40000410000 */
[----:B-----5:R-:W-:-:S02]  /*3a2f0*/  FFMA.FTZ R91, R227, R91, R187 ;  /* 0x0000005be35b7223 */ /* 0x020fc400000100bb */
[----:B------:R-:W-:Y:S01]  /*3a300*/  FFMA.FTZ R90, R226, R90, R186 ;  /* 0x0000005ae25a7223 */ /* 0x000fe200000100ba */
[----:B------:R-:W5:Y:S01]  /*3a310*/  LDL R227, [R1+0x6c] ;  /* 0x00006c0001e37983 */ /* 0x000f620000100800 */
[----:B---3--:R-:W-:Y:S02]  /*3a320*/  FFMA.FTZ R89, R225, R89, R185 ;  /* 0x00000059e1597223 */ /* 0x008fe400000100b9 */
[----:B----4-:R-:W-:Y:S01]  /*3a330*/  FFMA.FTZ R88, R224, R88, R184 ;  /* 0x00000058e0587223 */ /* 0x010fe200000100b8 */
[----:B------:R-:W3:Y:S04]  /*3a340*/  LDL R226, [R1+0x68] ;  /* 0x0000680001e27983 */ /* 0x000ee80000100800 */
[----:B------:R-:W4:Y:S04]  /*3a350*/  LDL R225, [R1+0x64] ;  /* 0x0000640001e17983 */ /* 0x000f280000100800 */
[----:B------:R-:W3:Y:S01]  /*3a360*/  LDL R224, [R1+0x60] ;  /* 0x0000600001e07983 */ /* 0x000ee20000100800 */
[----:B--2---:R-:W-:-:S03]  /*3a370*/  FFMA.FTZ R93, R222, R93, R189 ;  /* 0x0000005dde5d7223 */ /* 0x004fc600000100bd */
[----:B------:R-:W2:Y:S04]  /*3a380*/  LDL R222, [R1+0x5c] ;  /* 0x00005c0001de7983 */ /* 0x000ea80000100800 */
[----:B------:R0:W-:Y:S02]  /*3a390*/  STG.E.128 [R218.64], R92 ;  /* 0x0000005cda007986 */ /* 0x0001e4000c101d06 */
[----:B0-----:R-:W-:Y:S02]  /*3a3a0*/  IMAD.MOV.U32 R94, RZ, RZ, 0x10 ;  /* 0x00000010ff5e7424 */ /* 0x001fe400078e00ff */
[----:B------:R-:W2:Y:S02]  /*3a3b0*/  LDL R219, [R1+0x58] ;  /* 0x0000580001db7983 */ /* 0x000ea40000100800 */
[----:B------:R-:W-:-:S02]  /*3a3c0*/  IMAD.WIDE.U32 R92, R212, R94, c[0x0][0x208] ;  /* 0x00008200d45c7625 */ /* 0x000fc400078e005e */
[----:B------:R-:W2:Y:S04]  /*3a3d0*/  LDL R218, [R1+0x54] ;  /* 0x0000540001da7983 */ /* 0x000ea80000100800 */
[----:B------:R0:W-:Y:S04]  /*3a3e0*/  STG.E.128 [R92.64], R88 ;  /* 0x000000585c007986 */ /* 0x0001e8000c101d06 */
[----:B------:R-:W2:Y:S04]  /*3a3f0*/  LDL R212, [R1+0x74] ;  /* 0x0000740001d47983 */ /* 0x000ea80000100800 */
[----:B------:R-:W2:Y:S04]  /*3a400*/  LDL R95, [R1+0x50] ;  /* 0x00005000015f7983 */ /* 0x000ea80000100800 */
[----:B0-----:R-:W2:Y:S04]  /*3a410*/  LDL R92, [R1+0x7c] ;  /* 0x00007c00015c7983 */ /* 0x001ea80000100800 */
[----:B------:R-:W2:Y:S01]  /*3a420*/  LDL R93, [R1+0x78] ;  /* 0x00007800015d7983 */ /* 0x000ea20000100800 */
[----:B------:R-:W-:-:S02]  /*3a430*/  FADD.FTZ R87, -R221, R87 ;  /* 0x00000057dd577221 */ /* 0x000fc40000010100 */
[C---:B------:R-:W-:Y:S01]  /*3a440*/  FADD.FTZ R86, -R221.reuse, R86 ;  /* 0x00000056dd567221 */ /* 0x040fe20000010100 */
[----:B------:R-:W2:Y:S01]  /*3a450*/  LDL R91, [R1+0x14] ;  /* 0x00001400015b7983 */ /* 0x000ea20000100800 */
[C---:B------:R-:W-:Y:S02]  /*3a460*/  FADD.FTZ R85, -R221.reuse, R85 ;  /* 0x00000055dd557221 */ /* 0x040fe40000010100 */
[C---:B------:R-:W-:Y:S01]  /*3a470*/  FADD.FTZ R84, -R221.reuse, R84 ;  /* 0x00000054dd547221 */ /* 0x040fe20000010100 */
[----:B------:R-:W2:Y:S01]  /*3a480*/  LDL R90, [R1+0x10] ;  /* 0x00001000015a7983 */ /* 0x000ea20000100800 */
[C---:B------:R-:W-:Y:S02]  /*3a490*/  FADD.FTZ R83, -R221.reuse, R83 ;  /* 0x00000053dd537221 */ /* 0x040fe40000010100 */
        /* <DEDUP_REMOVED lines=8> */
[----:B------:R-:W-:Y:S02]  /*3a520*/  FMUL.FTZ R81, R220, R81 ;  /* 0x00000051dc517220 */ /* 0x000fe40000410000 */
[C---:B------:R-:W-:Y:S02]  /*3a530*/  FADD.FTZ R80, -R221.reuse, R80 ;  /* 0x00000050dd507221 */ /* 0x040fe40000010100 */
[C---:B------:R-:W-:Y:S02]  /*3a540*/  FADD.FTZ R79, -R221.reuse, R79 ;  /* 0x0000004fdd4f7221 */ /* 0x040fe40000010100 */
[C---:B------:R-:W-:Y:S02]  /*3a550*/  FADD.FTZ R78, -R221.reuse, R78 ;  /* 0x0000004edd4e7221 */ /* 0x040fe40000010100 */
[C---:B------:R-:W-:Y:S02]  /*3a560*/  FADD.FTZ R77, -R221.reuse, R77 ;  /* 0x0000004ddd4d7221 */ /* 0x040fe40000010100 */
[----:B------:R-:W-:-:S02]  /*3a570*/  FADD.FTZ R76, -R221, R76 ;  /* 0x0000004cdd4c7221 */ /* 0x000fc40000010100 */
[----:B------:R-:W-:Y:S02]  /*3a580*/  FFMA.FTZ R84, R252, R84, R180 ;  /* 0x00000054fc547223 */ /* 0x000fe400000100b4 */
[----:B------:R-:W-:Y:S01]  /*3a590*/  IMAD.WIDE.U32 R88, R206, R94, c[0x0][0x208] ;  /* 0x00008200ce587625 */ /* 0x000fe200078e005e */
[----:B------:R-:W2:Y:S03]  /*3a5a0*/  LDL R252, [R1+0x4c] ;  /* 0x00004c0001fc7983 */ /* 0x000ea60000100800 */
[----:B-----5:R-:W-:Y:S01]  /*3a5b0*/  FFMA.FTZ R83, R227, R83, R179 ;  /* 0x00000053e3537223 */ /* 0x020fe200000100b3 */
[----:B------:R-:W5:Y:S01]  /*3a5c0*/  LDL R206, [R1+0x28] ;  /* 0x0000280001ce7983 */ /* 0x000f620000100800 */
[----:B---3--:R-:W-:Y:S02]  /*3a5d0*/  FFMA.FTZ R82, R226, R82, R178 ;  /* 0x00000052e2527223 */ /* 0x008fe400000100b2 */
[----:B----4-:R-:W-:Y:S01]  /*3a5e0*/  FFMA.FTZ R81, R225, R81, R177 ;  /* 0x00000051e1517223 */ /* 0x010fe200000100b1 */
[----:B------:R-:W3:Y:S01]  /*3a5f0*/  LDL R227, [R1+0x48] ;  /* 0x0000480001e37983 */ /* 0x000ee20000100800 */
[----:B------:R-:W-:-:S02]  /*3a600*/  FMUL.FTZ R80, R220, R80 ;  /* 0x00000050dc507220 */ /* 0x000fc40000410000 */
[C---:B------:R-:W-:Y:S01]  /*3a610*/  FMUL.FTZ R79, R220.reuse, R79 ;  /* 0x0000004fdc4f7220 */ /* 0x040fe20000410000 */
[----:B------:R-:W4:Y:S01]  /*3a620*/  LDL R226, [R1+0x44] ;  /* 0x0000440001e27983 */ /* 0x000f220000100800 */
[C---:B------:R-:W-:Y:S02]  /*3a630*/  FMUL.FTZ R78, R220.reuse, R78 ;  /* 0x0000004edc4e7220 */ /* 0x040fe40000410000 */
[C---:B------:R-:W-:Y:S01]  /*3a640*/  FMUL.FTZ R77, R220.reuse, R77 ;  /* 0x0000004ddc4d7220 */ /* 0x040fe20000410000 */
[----:B------:R-:W3:Y:S01]  /*3a650*/  LDL R225, [R1+0x40] ;  /* 0x0000400001e17983 */ /* 0x000ee20000100800 */
[----:B------:R-:W-:Y:S02]  /*3a660*/  FMUL.FTZ R76, R220, R76 ;  /* 0x0000004cdc4c7220 */ /* 0x000fe40000410000 */
[----:B------:R-:W-:Y:S02]  /*3a670*/  FFMA.FTZ R80, R224, R80, R176 ;  /* 0x00000050e0507223 */ /* 0x000fe400000100b0 */
[----:B------:R-:W3:Y:S01]  /*3a680*/  LDL R224, [R1+0x3c] ;  /* 0x00003c0001e07983 */ /* 0x000ee20000100800 */
[----:B--2---:R-:W-:-:S03]  /*3a690*/  FFMA.FTZ R79, R222, R79, R175 ;  /* 0x0000004fde4f7223 */ /* 0x004fc600000100af */
        /* <DEDUP_REMOVED lines=13> */
[----:B------:R0:W-:Y:S02]  /*3a770*/  STG.E.128 [R88.64], R84 ;  /* 0x0000005458007986 */ /* 0x0001e4000c101d06 */
[----:B0-----:R-:W-:Y:S02]  /*3a780*/  IMAD.WIDE.U32 R84, R204, R94, c[0x0][0x208] ;  /* 0x00008200cc547625 */ /* 0x001fe400078e005e */
[----:B------:R-:W2:Y:S04]  /*3a790*/  LDL R89, [R1+0xc] ;  /* 0x00000c0001597983 */ /* 0x000ea80000100800 */
[----:B------:R-:W2:Y:S04]  /*3a7a0*/  LDL R204, [R1+0x24] ;  /* 0x0000240001cc7983 */ /* 0x000ea80000100800 */
[----:B------:R-:W2:Y:S04]  /*3a7b0*/  LDL R88, [R1+0x8] ;  /* 0x0000080001587983 */ /* 0x000ea80000100800 */
[----:B------:R-:W2:Y:S04]  /*3a7c0*/  LDL R87, [R1+0x4] ;  /* 0x0000040001577983 */ /* 0x000ea80000100800 */
[----:B------:R-:W2:Y:S04]  /*3a7d0*/  LDL R86, [R1] ;  /* 0x0000000001567983 */ /* 0x000ea80000100800 */
[----:B------:R0:W-:Y:S01]  /*3a7e0*/  STG.E.128 [R84.64], R80 ;  /* 0x0000005054007986 */ /* 0x0001e2000c101d06 */
[----:B------:R-:W-:-:S02]  /*3a7f0*/  FADD.FTZ R73, -R221, R73 ;  /* 0x00000049dd497221 */ /* 0x000fc40000010100 */
[C---:B------:R-:W-:Y:S02]  /*3a800*/  FADD.FTZ R74, -R221.reuse, R74 ;  /* 0x0000004add4a7221 */ /* 0x040fe40000010100 */
[C---:B------:R-:W-:Y:S02]  /*3a810*/  FADD.FTZ R75, -R221.reuse, R75 ;  /* 0x0000004bdd4b7221 */ /* 0x040fe40000010100 */
[C---:B------:R-:W-:Y:S02]  /*3a820*/  FADD.FTZ R24, -R221.reuse, R24 ;  /* 0x00000018dd187221 */ /* 0x040fe40000010100 */
[C---:B------:R-:W-:Y:S02]  /*3a830*/  FADD.FTZ R25, -R221.reuse, R25 ;  /* 0x00000019dd197221 */ /* 0x040fe40000010100 */
[----:B------:R-:W-:Y:S02]  /*3a840*/  FADD.FTZ R26, -R221, R26 ;  /* 0x0000001add1a7221 */ /* 0x000fe40000010100 */
[----:B0-----:R-:W-:-:S04]  /*3a850*/  IMAD.WIDE.U32 R80, R10, R94, c[0x0][0x208] ;  /* 0x000082000a507625 */ /* 0x001fc800078e005e */
[C---:B------:R-:W-:Y:S01]  /*3a860*/  FADD.FTZ R10, -R221.reuse, R72 ;  /* 0x00000048dd0a7221 */ /* 0x040fe20000010100 */
[----:B------:R0:W-:Y:S01]  /*3a870*/  STG.E.128 [R80.64], R76 ;  /* 0x0000004c50007986 */ /* 0x0001e2000c101d06 */
        /* <DEDUP_REMOVED lines=8> */
[----:B0-----:R-:W-:Y:S02]  /*3a900*/  FADD.FTZ R76, -R221, R21 ;  /* 0x00000015dd4c7221 */ /* 0x001fe40000010100 */
[----:B------:R-:W-:-:S04]  /*3a910*/  IMAD.WIDE.U32 R20, R9, R94, c[0x0][0x208] ;  /* 0x0000820009147625 */ /* 0x000fc800078e005e */
        /* <DEDUP_REMOVED lines=18> */
[----:B------:R-:W-:Y:S02]  /*3aa40*/  FFMA.FTZ R27, R252, R85, R171 ;  /* 0x00000055fc1b7223 */ /* 0x000fe400000100ab */
[----:B---3--:R-:W-:Y:S02]  /*3aa50*/  FFMA.FTZ R26, R227, R83, R170 ;  /* 0x00000053e31a7223 */ /* 0x008fe400000100aa */
[----:B----4-:R-:W-:Y:S02]  /*3aa60*/  FFMA.FTZ R25, R226, R9, R169 ;  /* 0x00000009e2197223 */ /* 0x010fe400000100a9 */
[----:B------:R-:W-:Y:S02]  /*3aa70*/  FFMA.FTZ R24, R225, R10, R168 ;  /* 0x0000000ae1187223 */ /* 0x000fe400000100a8 */
        /* <DEDUP_REMOVED lines=17> */
[C---:B------:R-:W-:Y:S01]  /*3ab90*/  FMUL.FTZ R63, R220.reuse, R63 ;  /* 0x0000003fdc3f7220 */ /* 0x040fe20000410000 */
[----:B------:R0:W-:Y:S01]  /*3aba0*/  STG.E.128 [R20.64], R24 ;  /* 0x0000001814007986 */ /* 0x0001e2000c101d06 */
        /* <DEDUP_REMOVED lines=10> */
[----:B0-----:R-:W-:-:S04]  /*3ac50*/  IMAD.WIDE.U32 R20, R7, R94, c[0x0][0x208] ;  /* 0x0000820007147625 */ /* 0x001fc800078e005e */
[----:B-----5:R-:W-:Y:S02]  /*3ac60*/  FFMA.FTZ R66, R206, R66, R162 ;  /* 0x00000042ce427223 */ /* 0x020fe400000100a2 */
[C---:B------:R-:W-:Y:S02]  /*3ac70*/  FADD.FTZ R48, -R221.reuse, R48 ;  /* 0x00000030dd307221 */ /* 0x040fe40000010100 */
[C---:B------:R-:W-:Y:S02]  /*3ac80*/  FADD.FTZ R49, -R221.reuse, R49 ;  /* 0x00000031dd317221 */ /* 0x040fe40000010100 */
[C---:B------:R-:W-:Y:S02]  /*3ac90*/  FADD.FTZ R50, -R221.reuse, R50 ;  /* 0x00000032dd327221 */ /* 0x040fe40000010100 */
[----:B------:R-:W-:Y:S02]  /*3aca0*/  FADD.FTZ R51, -R221, R51 ;  /* 0x00000033dd337221 */ /* 0x000fe40000010100 */
[----:B------:R-:W-:-:S02]  /*3acb0*/  FMUL.FTZ R82, R220, R22 ;  /* 0x00000016dc527220 */ /* 0x000fc40000410000 */
[----:B------:R-:W-:Y:S02]  /*3acc0*/  FMUL.FTZ R84, R220, R23 ;  /* 0x00000017dc547220 */ /* 0x000fe40000410000 */
[----:B------:R-:W-:-:S04]  /*3acd0*/  IMAD.WIDE.U32 R6, R6, R94, c[0x0][0x208] ;  /* 0x0000820006067625 */ /* 0x000fc800078e005e */
[----:B------:R-:W-:Y:S02]  /*3ace0*/  FFMA.FTZ R61, R91, R61, R157 ;  /* 0x0000003d5b3d7223 */ /* 0x000fe4000001009d */
[----:B------:R-:W-:Y:S02]  /*3acf0*/  FFMA.FTZ R60, R90, R60, R156 ;  /* 0x0000003c5a3c7223 */ /* 0x000fe4000001009c */
        /* <DEDUP_REMOVED lines=8> */
[----:B------:R-:W-:Y:S02]  /*3ad80*/  FADD.FTZ R43, -R221, R43 ;  /* 0x0000002bdd2b7221 */ /* 0x000fe40000010100 */
[----:B------:R-:W-:-:S04]  /*3ad90*/  IMAD.WIDE.U32 R4, R4, R94, c[0x0][0x208] ;  /* 0x0000820004047625 */ /* 0x000fc800078e005e */
[----:B------:R-:W-:Y:S02]  /*3ada0*/  FFMA.FTZ R55, R251, R55, R151 ;  /* 0x00000037fb377223 */ /* 0x000fe40000010097 */
[----:B--2---:R-:W-:Y:S02]  /*3adb0*/  FFMA.FTZ R70, R222, R70, R166 ;  /* 0x00000046de467223 */ /* 0x004fe400000100a6 */
[----:B------:R-:W-:Y:S02]  /*3adc0*/  FFMA.FTZ R54, R250, R54, R150 ;  /* 0x00000036fa367223 */ /* 0x000fe40000010096 */
[----:B------:R-:W-:Y:S02]  /*3add0*/  FFMA.FTZ R53, R249, R53, R149 ;  /* 0x00000035f9357223 */ /* 0x000fe40000010095 */
[----:B------:R-:W-:Y:S02]  /*3ade0*/  FFMA.FTZ R52, R248, R52, R148 ;  /* 0x00000034f8347223 */ /* 0x000fe40000010094 */
[----:B------:R-:W-:-:S02]  /*3adf0*/  FADD.FTZ R36, -R221, R36 ;  /* 0x00000024dd247221 */ /* 0x000fc40000010100 */
[C---:B------:R-:W-:Y:S02]  /*3ae00*/  FADD.FTZ R37, -R221.reuse, R37 ;  /* 0x00000025dd257221 */ /* 0x040fe40000010100 */
[C---:B------:R-:W-:Y:S02]  /*3ae10*/  FADD.FTZ R38, -R221.reuse, R38 ;  /* 0x00000026dd267221 */ /* 0x040fe40000010100 */
[----:B------:R-:W-:Y:S02]  /*3ae20*/  FADD.FTZ R39, -R221, R39 ;  /* 0x00000027dd277221 */ /* 0x000fe40000010100 */
[----:B------:R-:W-:Y:S02]  /*3ae30*/  FMUL.FTZ R48, R220, R48 ;  /* 0x00000030dc307220 */ /* 0x000fe40000410000 */
[----:B------:R-:W-:Y:S02]  /*3ae40*/  FFMA.FTZ R69, R219, R69, R165 ;  /* 0x00000045db457223 */ /* 0x000fe400000100a5 */
[----:B------:R-:W-:-:S02]  /*3ae50*/  FFMA.FTZ R68, R218, R68, R164 ;  /* 0x00000044da447223 */ /* 0x000fc400000100a4 */
[----:B------:R-:W-:Y:S02]  /*3ae60*/  FMUL.FTZ R49, R220, R49 ;  /* 0x00000031dc317220 */ /* 0x000fe40000410000 */
[----:B------:R-:W-:Y:S02]  /*3ae70*/  FFMA.FTZ R67, R212, R67, R163 ;  /* 0x00000043d4437223 */ /* 0x000fe400000100a3 */
[----:B------:R-:W-:Y:S01]  /*3ae80*/  FFMA.FTZ R64, R95, R64, R160 ;  /* 0x000000405f407223 */ /* 0x000fe200000100a0 */
[----:B------:R-:W-:Y:S01]  /*3ae90*/  STG.E.128 [R8.64], R68 ;  /* 0x0000004408007986 */ /* 0x000fe2000c101d06 */
[C---:B------:R-:W-:Y:S02]  /*3aea0*/  FMUL.FTZ R50, R220.reuse, R50 ;  /* 0x00000032dc327220 */ /* 0x040fe40000410000 */
[----:B------:R-:W-:Y:S02]  /*3aeb0*/  FMUL.FTZ R51, R220, R51 ;  /* 0x00000033dc337220 */ /* 0x000fe40000410000 */
[----:B------:R-:W-:-:S02]  /*3aec0*/  FFMA.FTZ R62, R92, R62, R158 ;  /* 0x0000003e5c3e7223 */ /* 0x000fc4000001009e */
[----:B------:R-:W-:Y:S02]  /*3aed0*/  FFMA.FTZ R63, R93, R63, R159 ;  /* 0x0000003f5d3f7223 */ /* 0x000fe4000001009f */
[C---:B------:R-:W-:Y:S02]  /*3aee0*/  FMUL.FTZ R44, R220.reuse, R44 ;  /* 0x0000002cdc2c7220 */ /* 0x040fe40000410000 */
[C---:B------:R-:W-:Y:S02]  /*3aef0*/  FMUL.FTZ R45, R220.reuse, R45 ;  /* 0x0000002ddc2d7220 */ /* 0x040fe40000410000 */
[C---:B------:R-:W-:Y:S02]  /*3af00*/  FMUL.FTZ R46, R220.reuse, R46 ;  /* 0x0000002edc2e7220 */ /* 0x040fe40000410000 */
[----:B------:R-:W-:Y:S02]  /*3af10*/  FMUL.FTZ R47, R220, R47 ;  /* 0x0000002fdc2f7220 */ /* 0x000fe40000410000 */
[----:B------:R-:W-:-:S02]  /*3af20*/  FADD.FTZ R32, -R221, R32 ;  /* 0x00000020dd207221 */ /* 0x000fc40000010100 */
[C---:B------:R-:W-:Y:S02]  /*3af30*/  FADD.FTZ R33, -R221.reuse, R33 ;  /* 0x00000021dd217221 */ /* 0x040fe40000010100 */
[C---:B------:R-:W-:Y:S02]  /*3af40*/  FADD.FTZ R34, -R221.reuse, R34 ;  /* 0x00000022dd227221 */ /* 0x040fe40000010100 */
[----:B------:R-:W-:Y:S02]  /*3af50*/  FADD.FTZ R35, -R221, R35 ;  /* 0x00000023dd237221 */ /* 0x000fe40000010100 */
[----:B------:R-:W-:Y:S02]  /*3af60*/  FMUL.FTZ R40, R220, R40 ;  /* 0x00000028dc287220 */ /* 0x000fe40000410000 */
[----:B------:R-:W-:Y:S02]  /*3af70*/  FFMA.FTZ R59, R89, R59, R155 ;  /* 0x0000003b593b7223 */ /* 0x000fe4000001009b */
[----:B------:R-:W-:-:S02]  /*3af80*/  FFMA.FTZ R65, R204, R65, R161 ;  /* 0x00000041cc417223 */ /* 0x000fc400000100a1 */
[----:B------:R-:W-:-:S03]  /*3af90*/  FFMA.FTZ R58, R88, R58, R154 ;  /* 0x0000003a583a7223 */ /* 0x000fc6000001009a */
[----:B------:R-:W-:Y:S01]  /*3afa0*/  STG.E.128 [R20.64], R64 ;  /* 0x0000004014007986 */ /* 0x000fe2000c101d06 */
[----:B------:R-:W-:Y:S02]  /*3afb0*/  FFMA.FTZ R57, R87, R57, R153 ;  /* 0x0000003957397223 */ /* 0x000fe40000010099 */
[----:B------:R-:W-:Y:S01]  /*3afc0*/  FFMA.FTZ R56, R86, R56, R152 ;  /* 0x0000003856387223 */ /* 0x000fe20000010098 */
[----:B------:R-:W-:Y:S01]  /*3afd0*/  STG.E.128 [R6.64], R60 ;  /* 0x0000003c06007986 */ /* 0x000fe2000c101d06 */
[C---:B------:R-:W-:Y:S02]  /*3afe0*/  FMUL.FTZ R41, R220.reuse, R41 ;  /* 0x00000029dc297220 */ /* 0x040fe40000410000 */
[C---:B------:R-:W-:Y:S01]  /*3aff0*/  FMUL.FTZ R42, R220.reuse, R42 ;  /* 0x0000002adc2a7220 */ /* 0x040fe20000410000 */
[----:B------:R-:W-:Y:S01]  /*3b000*/  STG.E.128 [R22.64], R56 ;  /* 0x0000003816007986 */ /* 0x000fe2000c101d06 */
[C---:B------:R-:W-:Y:S02]  /*3b010*/  FMUL.FTZ R43, R220.reuse, R43 ;  /* 0x0000002bdc2b7220 */ /* 0x040fe40000410000 */
[C---:B------:R-:W-:Y:S01]  /*3b020*/  FMUL.FTZ R36, R220.reuse, R36 ;  /* 0x00000024dc247220 */ /* 0x040fe20000410000 */
[----:B------:R0:W-:Y:S01]  /*3b030*/  STG.E.128 [R4.64], R52 ;  /* 0x0000003404007986 */ /* 0x0001e2000c101d06 */
[----:B------:R-:W-:-:S02]  /*3b040*/  FMUL.FTZ R37, R220, R37 ;  /* 0x00000025dc257220 */ /* 0x000fc40000410000 */
[C---:B------:R-:W-:Y:S02]  /*3b050*/  FMUL.FTZ R38, R220.reuse, R38 ;  /* 0x00000026dc267220 */ /* 0x040fe40000410000 */
[----:B------:R-:W-:Y:S02]  /*3b060*/  FMUL.FTZ R39, R220, R39 ;  /* 0x00000027dc277220 */ /* 0x000fe40000410000 */
[----:B------:R-:W-:Y:S02]  /*3b070*/  FFMA.FTZ R51, R247, R51, R147 ;  /* 0x00000033f7337223 */ /* 0x000fe40000010093 */
[----:B------:R-:W-:Y:S02]  /*3b080*/  FFMA.FTZ R50, R246, R50, R146 ;  /* 0x00000032f6327223 */ /* 0x000fe40000010092 */
[----:B------:R-:W-:Y:S02]  /*3b090*/  FFMA.FTZ R49, R245, R49, R145 ;  /* 0x00000031f5317223 */ /* 0x000fe40000010091 */
[----:B------:R-:W-:-:S02]  /*3b0a0*/  FFMA.FTZ R48, R244, R48, R144 ;  /* 0x00000030f4307223 */ /* 0x000fc40000010090 */
[C---:B------:R-:W-:Y:S02]  /*3b0b0*/  FADD.FTZ R28, -R221.reuse, R28 ;  /* 0x0000001cdd1c7221 */ /* 0x040fe40000010100 */
[----:B------:R-:W-:Y:S02]  /*3b0c0*/  FADD.FTZ R29, -R221, R29 ;  /* 0x0000001ddd1d7221 */ /* 0x000fe40000010100 */
[----:B0-----:R-:W-:-:S04]  /*3b0d0*/  IMAD.WIDE.U32 R4, R3, R94, c[0x0][0x208] ;  /* 0x0000820003047625 */ /* 0x001fc800078e005e */
[C---:B------:R-:W-:Y:S02]  /*3b0e0*/  FADD.FTZ R30, -R221.reuse, R30 ;  /* 0x0000001edd1e7221 */ /* 0x040fe40000010100 */
[----:B------:R-:W-:Y:S02]  /*3b0f0*/  FADD.FTZ R31, -R221, R31 ;  /* 0x0000001fdd1f7221 */ /* 0x000fe40000010100 */
        /* <DEDUP_REMOVED lines=9> */
[----:B------:R-:W-:Y:S01]  /*3b190*/  IMAD.WIDE.U32 R6, R0, R94, c[0x0][0x208] ;  /* 0x0000820000067625 */ /* 0x000fe200078e005e */
[----:B------:R-:W-:Y:S03]  /*3b1a0*/  STG.E.128 [R4.64], R48 ;  /* 0x0000003004007986 */ /* 0x000fe6000c101d06 */
[----:B------:R-:W-:Y:S02]  /*3b1b0*/  FFMA.FTZ R43, R239, R43, R139 ;  /* 0x0000002bef2b7223 */ /* 0x000fe4000001008b */
[----:B------:R-:W-:-:S02]  /*3b1c0*/  FFMA.FTZ R42, R238, R42, R138 ;  /* 0x0000002aee2a7223 */ /* 0x000fc4000001008a */
[----:B------:R-:W-:Y:S02]  /*3b1d0*/  FFMA.FTZ R41, R237, R41, R137 ;  /* 0x00000029ed297223 */ /* 0x000fe40000010089 */
[----:B------:R-:W-:Y:S02]  /*3b1e0*/  FFMA.FTZ R40, R236, R40, R136 ;  /* 0x00000028ec287223 */ /* 0x000fe40000010088 */
[----:B------:R-:W-:Y:S02]  /*3b1f0*/  FADD.FTZ R77, -R221, R196 ;  /* 0x000000c4dd4d7221 */ /* 0x000fe40000010100 */
[----:B------:R-:W-:Y:S01]  /*3b200*/  IMAD.WIDE.U32 R8, R205, R94, c[0x0][0x208] ;  /* 0x00008200cd087625 */ /* 0x000fe200078e005e */
[----:B------:R0:W-:Y:S03]  /*3b210*/  STG.E.128 [R2.64], R44 ;  /* 0x0000002c02007986 */ /* 0x0001e6000c101d06 */
[----:B------:R-:W-:-:S02]  /*3b220*/  FFMA.FTZ R39, R235, R39, R135 ;  /* 0x00000027eb277223 */ /* 0x000fc40000010087 */
[----:B------:R-:W-:Y:S02]  /*3b230*/  FFMA.FTZ R38, R234, R38, R134 ;  /* 0x00000026ea267223 */ /* 0x000fe40000010086 */
[----:B------:R-:W-:Y:S02]  /*3b240*/  FFMA.FTZ R37, R233, R37, R133 ;  /* 0x00000025e9257223 */ /* 0x000fe40000010085 */
[----:B------:R-:W-:Y:S02]  /*3b250*/  FFMA.FTZ R36, R232, R36, R132 ;  /* 0x00000024e8247223 */ /* 0x000fe40000010084 */
[C---:B------:R-:W-:Y:S02]  /*3b260*/  FADD.FTZ R78, -R221.reuse, R197 ;  /* 0x000000c5dd4e7221 */ /* 0x040fe40000010100 */
[C---:B------:R-:W-:Y:S02]  /*3b270*/  FADD.FTZ R79, -R221.reuse, R198 ;  /* 0x000000c6dd4f7221 */ /* 0x040fe40000010100 */
[----:B------:R-:W-:-:S02]  /*3b280*/  FADD.FTZ R80, -R221, R199 ;  /* 0x000000c7dd507221 */ /* 0x000fc40000010100 */
[C---:B------:R-:W-:Y:S02]  /*3b290*/  FMUL.FTZ R28, R220.reuse, R28 ;  /* 0x0000001cdc1c7220 */ /* 0x040fe40000410000 */
[C---:B------:R-:W-:Y:S02]  /*3b2a0*/  FMUL.FTZ R29, R220.reuse, R29 ;  /* 0x0000001ddc1d7220 */ /* 0x040fe40000410000 */
[C---:B------:R-:W-:Y:S02]  /*3b2b0*/  FMUL.FTZ R30, R220.reuse, R30 ;  /* 0x0000001edc1e7220 */ /* 0x040fe40000410000 */
[----:B------:R-:W-:Y:S01]  /*3b2c0*/  FMUL.FTZ R31, R220, R31 ;  /* 0x0000001fdc1f7220 */ /* 0x000fe20000410000 */
[----:B------:R-:W-:Y:S01]  /*3b2d0*/  STG.E.128 [R6.64], R40 ;  /* 0x0000002806007986 */ /* 0x000fe2000c101d06 */
[----:B------:R-:W-:Y:S01]  /*3b2e0*/  IMAD.WIDE.U32 R20, R207, R94, c[0x0][0x208] ;  /* 0x00008200cf147625 */ /* 0x000fe200078e005e */
[----:B0-----:R-:W-:-:S03]  /*3b2f0*/  LEA R2, P0, R217, c[0x0][0x208], 0x4 ;  /* 0x00008200d9027a11 */ /* 0x001fc600078020ff */
[----:B------:R-:W-:Y:S02]  /*3b300*/  FFMA.FTZ R35, R231, R35, R131 ;  /* 0x00000023e7237223 */ /* 0x000fe40000010083 */
[----:B------:R-:W-:Y:S02]  /*3b310*/  FFMA.FTZ R34, R230, R34, R130 ;  /* 0x00000022e6227223 */ /* 0x000fe40000010082 */
[----:B------:R-:W-:Y:S02]  /*3b320*/  FFMA.FTZ R33, R229, R33, R129 ;  /* 0x00000021e5217223 */ /* 0x000fe40000010081 */
[----:B------:R-:W-:Y:S01]  /*3b330*/  FFMA.FTZ R32, R228, R32, R128 ;  /* 0x00000020e4207223 */ /* 0x000fe20000010080 */
[----:B------:R0:W-:Y:S01]  /*3b340*/  STG.E.128 [R8.64], R36 ;  /* 0x0000002408007986 */ /* 0x0001e2000c101d06 */
        /* <DEDUP_REMOVED lines=9> */
[----:B0-----:R-:W-:Y:S01]  /*3b3e0*/  IMAD.WIDE.U32 R8, R213, R94, c[0x0][0x208] ;  /* 0x00008200d5087625 */ /* 0x001fe200078e005e */
[----:B------:R0:W-:Y:S03]  /*3b3f0*/  STG.E.128 [R20.64], R32 ;  /* 0x0000002014007986 */ /* 0x0001e6000c101d06 */
[----:B------:R-:W-:Y:S02]  /*3b400*/  FFMA.FTZ R28, R208, R28, R124 ;  /* 0x0000001cd01c7223 */ /* 0x000fe4000001007c */
[----:B------:R-:W-:Y:S01]  /*3b410*/  IMAD.WIDE.U32 R24, R214, R94, c[0x0][0x208] ;  /* 0x00008200d6187625 */ /* 0x000fe200078e005e */
[----:B------:R-:W-:-:S03]  /*3b420*/  LEA.HI.X R3, R217, c[0x0][0x20c], RZ, 0x4, P0 ;  /* 0x00008300d9037a11 */ /* 0x000fc600000f24ff */
[----:B------:R-:W-:Y:S02]  /*3b430*/  FFMA.FTZ R7, R115, R81, R123 ;  /* 0x0000005173077223 */ /* 0x000fe4000001007b */
[----:B------:R-:W-:Y:S02]  /*3b440*/  FFMA.FTZ R6, R114, R75, R122 ;  /* 0x0000004b72067223 */ /* 0x000fe4000001007a */
[----:B------:R-:W-:Y:S02]  /*3b450*/  FFMA.FTZ R5, R113, R74, R121 ;  /* 0x0000004a71057223 */ /* 0x000fe40000010079 */
[----:B------:R-:W-:Y:S02]  /*3b460*/  FFMA.FTZ R4, R112, R73, R120 ;  /* 0x0000004970047223 */ /* 0x000fe40000010078 */
[----:B------:R-:W-:Y:S01]  /*3b470*/  IMAD.WIDE.U32 R26, R216, R94, c[0x0][0x208] ;  /* 0x00008200d81a7625 */ /* 0x000fe200078e005e */
[----:B------:R1:W-:Y:S03]  /*3b480*/  STG.E.128 [R8.64], R28 ;  /* 0x0000001c08007986 */ /* 0x0003e6000c101d06 */
[----:B------:R-:W-:-:S02]  /*3b490*/  FFMA.FTZ R75, R111, R84, R119 ;  /* 0x000000546f4b7223 */ /* 0x000fc40000010077 */
[----:B------:R-:W-:Y:S02]  /*3b4a0*/  FFMA.FTZ R74, R110, R82, R118 ;  /* 0x000000526e4a7223 */ /* 0x000fe40000010076 */
[----:B------:R-:W-:Y:S02]  /*3b4b0*/  FFMA.FTZ R73, R109, R76, R117 ;  /* 0x0000004c6d497223 */ /* 0x000fe40000010075 */
[----:B------:R-:W-:Y:S02]  /*3b4c0*/  FFMA.FTZ R72, R108, R72, R116 ;  /* 0x000000486c487223 */ /* 0x000fe40000010074 */
[----:B------:R-:W-:Y:S02]  /*3b4d0*/  FFMA.FTZ R23, R107, R77, R195 ;  /* 0x0000004d6b177223 */ /* 0x000fe400000100c3 */
[----:B------:R-:W-:Y:S02]  /*3b4e0*/  FFMA.FTZ R22, R106, R79, R194 ;  /* 0x0000004f6a167223 */ /* 0x000fe400000100c2 */
[----:B0-----:R-:W-:-:S02]  /*3b4f0*/  FFMA.FTZ R21, R105, R78, R193 ;  /* 0x0000004e69157223 */ /* 0x001fc400000100c1 */
[----:B------:R-:W-:Y:S02]  /*3b500*/  FFMA.FTZ R20, R104, R10, R192 ;  /* 0x0000000a68147223 */ /* 0x000fe400000100c0 */
[----:B------:R-:W-:Y:S01]  /*3b510*/  IMAD.MOV.U32 R223, RZ, RZ, 0x4 ;  /* 0x00000004ffdf7424 */ /* 0x000fe200078e00ff */
[----:B------:R1:W-:Y:S03]  /*3b520*/  STG.E.128 [R24.64], R4 ;  /* 0x0000000418007986 */ /* 0x0003e6000c101d06 */
[----:B------:R-:W-:Y:S01]  /*3b530*/  IMAD R203, R223, c[0x0][0x160], R203 ;  /* 0x00005800dfcb7a24 */ /* 0x000fe200078e02cb */
[----:B------:R1:W-:Y:S04]  /*3b540*/  STG.E.128 [R26.64], R72 ;  /* 0x000000481a007986 */ /* 0x0003e8000c101d06 */
[----:B------:R1:W-:Y:S01]  /*3b550*/  STG.E.128 [R2.64], R20 ;  /* 0x0000001402007986 */ /* 0x0003e2000c101d06 */
[----:B------:R-:W-:-:S13]  /*3b560*/  ISETP.GE.AND P0, PT, R203, c[0x0][0x164], PT ;  /* 0x00005900cb007a0c */ /* 0x000fda0003f06270 */
[----:B-1----:R-:W-:Y:S01]  /*3b570*/  @P0 CALL.REL.NOINC `(.L_x_65375) ;  /* 0x0000001000000944 */ /* 0x002fe20003c00000 */
[----:B------:R-:W-:Y:S05]  /*3b580*/  BRA `(.L_x_65376) ;  /* 0xfffc5ba000007947 */ /* 0x000fea000383ffff */
.L_x_65375:
[----:B------:R-:W-:Y:S05]  /*3b590*/  BSYNC B0 ;  /* 0x0000000000007941 */ /* 0x000fea0003800000 */
.L_x_64072:
[----:B------:R-:W-:Y:S05]  /*3b5a0*/  EXIT ;  /* 0x000000000000794d */ /* 0x000fea0003800000 */
.L_x_65373:
[----:B------:R-:W-:Y:S01]  /*3b5b0*/  MOV R222, R221 ;  /* 0x000000dd00de7202 */ /* 0x000fe20000000f00 */
[----:B------:R-:W-:Y:S01]  /*3b5c0*/  IMAD.MOV.U32 R219, RZ, RZ, 0x1 ;  /* 0x00000001ffdb7424 */ /* 0x000fe200078e00ff */
[----:B------:R-:W-:Y:S01]  /*3b5d0*/  MOV R220, 0xffffffff ;  /* 0xffffffff00dc7802 */ /* 0x000fe20000000f00 */
[----:B------:R-:W-:Y:S01]  /*3b5e0*/  IMAD.MOV.U32 R223, RZ, RZ, 0x1f ;  /* 0x0000001fffdf7424 */ /* 0x000fe200078e00ff */
[----:B------:R-:W-:Y:S02]  /*3b5f0*/  MOV R218, 0x3b610 ;  /* 0x0003b61000da7802 */ /* 0x000fe40000000f00 */
[----:B------:R-:W-:Y:S05]  /*3b600*/  CALL.REL.NOINC `($__internal_79_$__cuda_sm70_shflsync_bfly_p) ;  /* 0x00000de000007944 */ /* 0x000fea0003c00000 */
[----:B-1----:R-:W-:Y:S01]  /*3b610*/  IMAD.MOV.U32 R218, RZ, RZ, R220 ;  /* 0x000000ffffda7224 */ /* 0x002fe200078e00dc */
[----:B------:R-:W-:Y:S05]  /*3b620*/  BRA `(.L_x_65377) ;  /* 0xffffde5000007947 */ /* 0x000fea000383ffff */
.L_x_65374:
[----:B------:R-:W-:Y:S01]  /*3b630*/  HFMA2.MMA R219, -RZ, RZ, 0, 1.1920928955078125e-07 ;  /* 0x00000002ffdb7435 */ /* 0x000fe200000001ff */
[----:B------:R-:W-:Y:S01]  /*3b640*/  IMAD.MOV.U32 R222, RZ, RZ, R221 ;  /* 0x000000ffffde7224 */ /* 0x000fe200078e00dd */
[----:B------:R-:W-:Y:S01]  /*3b650*/  MOV R218, 0x3b690 ;  /* 0x0003b69000da7802 */ /* 0x000fe20000000f00 */
[----:B------:R-:W-:Y:S02]  /*3b660*/  IMAD.MOV.U32 R223, RZ, RZ, 0x1f ;  /* 0x0000001fffdf7424 */ /* 0x000fe400078e00ff */
[----:B------:R-:W-:-:S02]  /*3b670*/  IMAD.MOV.U32 R220, RZ, RZ, -0x1 ;  /* 0xffffffffffdc7424 */ /* 0x000fc400078e00ff */
[----:B------:R-:W-:Y:S05]  /*3b680*/  CALL.REL.NOINC `($__internal_79_$__cuda_sm70_shflsync_bfly_p) ;  /* 0x00000d6000007944 */ /* 0x000fea0003c00000 */
[----:B-1----:R-:W-:Y:S01]  /*3b690*/  FADD.FTZ R221, R221, R220 ;  /* 0x000000dcdddd7221 */ /* 0x002fe20000010000 */
[----:B------:R-:W-:Y:S01]  /*3b6a0*/  MOV R219, 0x4 ;  /* 0x0000000400db7802 */ /* 0x000fe20000000f00 */
[----:B------:R-:W-:Y:S01]  /*3b6b0*/  IMAD.MOV.U32 R223, RZ, RZ, 0x1f ;  /* 0x0000001fffdf7424 */ /* 0x000fe200078e00ff */
[----:B------:R-:W-:Y:S01]  /*3b6c0*/  MOV R218, 0x3b700 ;  /* 0x0003b70000da7802 */ /* 0x000fe20000000f00 */
[----:B------:R-:W-:Y:S01]  /*3b6d0*/  IMAD.MOV.U32 R220, RZ, RZ, -0x1 ;  /* 0xffffffffffdc7424 */ /* 0x000fe200078e00ff */
[----:B------:R-:W-:-:S02]  /*3b6e0*/  MOV R222, R221 ;  /* 0x000000dd00de7202 */ /* 0x000fc40000000f00 */
[----:B------:R-:W-:Y:S05]  /*3b6f0*/  CALL.REL.NOINC `($__internal_79_$__cuda_sm70_shflsync_bfly_p) ;  /* 0x00000cf000007944 */ /* 0x000fea0003c00000 */
[----:B-1----:R-:W-:Y:S01]  /*3b700*/  FADD.FTZ R221, R221, R220 ;  /* 0x000000dcdddd7221 */ /* 0x002fe20000010000 */
[----:B------:R-:W-:Y:S01]  /*3b710*/  MOV R220, 0xffffffff ;  /* 0xffffffff00dc7802 */ /* 0x000fe20000000f00 */
[----:B------:R-:W-:Y:S01]  /*3b720*/  IMAD.MOV.U32 R219, RZ, RZ, 0x8 ;  /* 0x00000008ffdb7424 */ /* 0x000fe200078e00ff */
[----:B------:R-:W-:Y:S01]  /*3b730*/  MOV R218, 0x3b770 ;  /* 0x0003b77000da7802 */ /* 0x000fe20000000f00 */
[----:B------:R-:W-:-:S02]  /*3b740*/  IMAD.MOV.U32 R223, RZ, RZ, 0x1f ;  /* 0x0000001fffdf7424 */ /* 0x000fc400078e00ff */
[----:B------:R-:W-:Y:S02]  /*3b750*/  IMAD.MOV.U32 R222, RZ, RZ, R221 ;  /* 0x000000ffffde7224 */ /* 0x000fe400078e00dd */
[----:B------:R-:W-:Y:S05]  /*3b760*/  CALL.REL.NOINC `($__internal_79_$__cuda_sm70_shflsync_bfly_p) ;  /* 0x00000c8000007944 */ /* 0x000fea0003c00000 */
[----:B-1----:R-:W-:Y:S01]  /*3b770*/  FADD.FTZ R221, R221, R220 ;  /* 0x000000dcdddd7221 */ /* 0x002fe20000010000 */
[----:B------:R-:W-:Y:S01]  /*3b780*/  HFMA2.MMA R223, -RZ, RZ, 0, 1.847743988037109375e-06 ;  /* 0x0000001fffdf7435 */ /* 0x000fe200000001ff */
[----:B------:R-:W-:Y:S01]  /*3b790*/  IMAD.MOV.U32 R219, RZ, RZ, 0x10 ;  /* 0x00000010ffdb7424 */ /* 0x000fe200078e00ff */
[----:B------:R-:W-:Y:S01]  /*3b7a0*/  MOV R218, 0x3b7e0 ;  /* 0x0003b7e000da7802 */ /* 0x000fe20000000f00 */
[----:B------:R-:W-:Y:S02]  /*3b7b0*/  IMAD.MOV.U32 R220, RZ, RZ, -0x1 ;  /* 0xffffffffffdc7424 */ /* 0x000fe400078e00ff */
[----:B------:R-:W-:Y:S02]  /*3b7c0*/  IMAD.MOV.U32 R222, RZ, RZ, R221 ;  /* 0x000000ffffde7224 */ /* 0x000fe400078e00dd */
[----:B------:R-:W-:Y:S05]  /*3b7d0*/  CALL.REL.NOINC `($__internal_79_$__cuda_sm70_shflsync_bfly_p) ;  /* 0x00000c1000007944 */ /* 0x000fea0003c00000 */
[----:B-1----:R-:W-:Y:S02]  /*3b7e0*/  FADD.FTZ R218, R221, R220 ;  /* 0x000000dcddda7221 */ /* 0x002fe40000010000 */
[----:B------:R-:W-:Y:S02]  /*3b7f0*/  IMAD.MOV.U32 R223, RZ, RZ, 0x1f ;  /* 0x0000001fffdf7424 */ /* 0x000fe400078e00ff */
[----:B------:R-:W-:-:S02]  /*3b800*/  FMUL.FTZ R221, R218, c[0x0][0x1e0] ;  /* 0x00007800dadd7a20 */ /* 0x000fc40000410000 */
        /* <DEDUP_REMOVED lines=163> */
[----:B------:R-:W-:Y:S05]  /*3c240*/  CALL.REL.NOINC `($__internal_79_$__cuda_sm70_shflsync_bfly_p) ;  /* 0x000001a000007944 */ /* 0x000fea0003c00000 */
[----:B------:R-:W-:Y:S01]  /*3c250*/  HFMA2.MMA R219, -RZ, RZ, 0, 1.1920928955078125e-07 ;  /* 0x00000002ffdb7435 */ /* 0x000fe200000001ff */
[----:B-1----:R-:W-:Y:S01]  /*3c260*/  FADD.FTZ R222, R222, R220 ;  /* 0x000000dcdede7221 */ /* 0x002fe20000010000 */
[----:B------:R-:W-:Y:S01]  /*3c270*/  MOV R218, 0x3c2b0 ;  /* 0x0003c2b000da7802 */ /* 0x000fe20000000f00 */
[----:B------:R-:W-:Y:S02]  /*3c280*/  IMAD.MOV.U32 R223, RZ, RZ, 0x1f ;  /* 0x0000001fffdf7424 */ /* 0x000fe400078e00ff */
[----:B------:R-:W-:Y:S02]  /*3c290*/  IMAD.MOV.U32 R220, RZ, RZ, -0x1 ;  /* 0xffffffffffdc7424 */ /* 0x000fe400078e00ff */
[----:B------:R-:W-:Y:S05]  /*3c2a0*/  CALL.REL.NOINC `($__internal_79_$__cuda_sm70_shflsync_bfly_p) ;  /* 0x0000014000007944 */ /* 0x000fea0003c00000 */
[----:B-1----:R-:W-:Y:S01]  /*3c2b0*/  FADD.FTZ R222, R222, R220 ;  /* 0x000000dcdede7221 */ /* 0x002fe20000010000 */
[----:B------:R-:W-:Y:S01]  /*3c2c0*/  MOV R219, 0x4 ;  /* 0x0000000400db7802 */ /* 0x000fe20000000f00 */
[----:B------:R-:W-:Y:S01]  /*3c2d0*/  IMAD.MOV.U32 R223, RZ, RZ, 0x1f ;  /* 0x0000001fffdf7424 */ /* 0x000fe200078e00ff */
[----:B------:R-:W-:Y:S01]  /*3c2e0*/  MOV R218, 0x3c310 ;  /* 0x0003c31000da7802 */ /* 0x000fe20000000f00 */
[----:B------:R-:W-:-:S02]  /*3c2f0*/  IMAD.MOV.U32 R220, RZ, RZ, -0x1 ;  /* 0xffffffffffdc7424 */ /* 0x000fc400078e00ff */
[----:B------:R-:W-:Y:S05]  /*3c300*/  CALL.REL.NOINC `($__internal_79_$__cuda_sm70_shflsync_bfly_p) ;  /* 0x000000e000007944 */ /* 0x000fea0003c00000 */
[----:B------:R-:W-:Y:S01]  /*3c310*/  HFMA2.MMA R219, -RZ, RZ, 0, 4.76837158203125e-07 ;  /* 0x00000008ffdb7435 */ /* 0x000fe200000001ff */
[----:B-1----:R-:W-:Y:S01]  /*3c320*/  FADD.FTZ R222, R222, R220 ;  /* 0x000000dcdede7221 */ /* 0x002fe20000010000 */
[----:B------:R-:W-:Y:S01]  /*3c330*/  MOV R218, 0x3c370 ;  /* 0x0003c37000da7802 */ /* 0x000fe20000000f00 */
[----:B------:R-:W-:-:S02]  /*3c340*/  IMAD.MOV.U32 R223, RZ, RZ, 0x1f ;  /* 0x0000001fffdf7424 */ /* 0x000fc400078e00ff */
[----:B------:R-:W-:Y:S02]  /*3c350*/  IMAD.MOV.U32 R220, RZ, RZ, -0x1 ;  /* 0xffffffffffdc7424 */ /* 0x000fe400078e00ff */
[----:B------:R-:W-:Y:S05]  /*3c360*/  CALL.REL.NOINC `($__internal_79_$__cuda_sm70_shflsync_bfly_p) ;  /* 0x0000008000007944 */ /* 0x000fea0003c00000 */
[----:B-1----:R-:W-:Y:S01]  /*3c370*/  FADD.FTZ R222, R222, R220 ;  /* 0x000000dcdede7221 */ /* 0x002fe20000010000 */
[----:B------:R-:W-:Y:S01]  /*3c380*/  MOV R219, 0x10 ;  /* 0x0000001000db7802 */ /* 0x000fe20000000f00 */
[----:B------:R-:W-:Y:S01]  /*3c390*/  IMAD.MOV.U32 R223, RZ, RZ, 0x1f ;  /* 0x0000001fffdf7424 */ /* 0x000fe200078e00ff */
[----:B------:R-:W-:Y:S01]  /*3c3a0*/  MOV R218, 0x3c3d0 ;  /* 0x0003c3d000da7802 */ /* 0x000fe20000000f00 */
[----:B------:R-:W-:Y:S02]  /*3c3b0*/  IMAD.MOV.U32 R220, RZ, RZ, -0x1 ;  /* 0xffffffffffdc7424 */ /* 0x000fe400078e00ff */
[----:B------:R-:W-:Y:S05]  /*3c3c0*/  CALL.REL.NOINC `($__internal_79_$__cuda_sm70_shflsync_bfly_p) ;  /* 0x0000002000007944 */ /* 0x000fea0003c00000 */
[----:B-1----:R-:W-:Y:S01]  /*3c3d0*/  MOV R218, R220 ;  /* 0x000000dc00da7202 */ /* 0x002fe20000000f00 */
[----:B------:R-:W-:Y:S05]  /*3c3e0*/  BRA `(.L_x_65378) ;  /* 0xffffdbd000007947 */ /* 0x000fea000383ffff */
        .weak           $__internal_79_$__cuda_sm70_shflsync_bfly_p
        .type           $__internal_79_$__cuda_sm70_shflsync_bfly_p,@function
        .size           $__internal_79_$__cuda_sm70_shflsync_bfly_p,(.L_x_65459 - $__internal_79_$__cuda_sm70_shflsync_bfly_p)
$__internal_79_$__cuda_sm70_shflsync_bfly_p:
[----:B------:R-:W-:Y:S04]  /*3c3f0*/  WARPSYNC R220 ;  /* 0x000000dc00007348 */ /* 0x000fe80003800000 */
[----:B------:R0:W1:Y:S02]  /*3c400*/  SHFL.BFLY PT, R220, R222, R219, R223 ;  /* 0x0c0000dbdedc7389 */ /* 0x00006400000e00df */
[----:B0-----:R-:W-:-:S04]  /*3c410*/  IMAD.MOV.U32 R219, RZ, RZ, 0x0 ;  /* 0x00000000ffdb7424 */ /* 0x001fc800078e00ff */
[----:B------:R-:W-:Y:S05]  /*3c420*/  RET.REL.NODEC R218 `(_ZN10layer_norm31ln_parallel_residual_fwd_kernelINS_13Kernel_traitsIfffffjLj2560ELj1ELj4ELj1ELj16ENS_18Kernel_traits_baseILj2560EfffffjLj128EEEEELb1ELb1ELb1EEEvNS_9FwdParamsE) ;  /* 0xfffc3bd0da007950 */ /* 0x000fea0003c3ffff */
.L_x_65379:
        /* <DEDUP_REMOVED lines=13> */
.L_x_65459:


//--------------------- .nv.global.init           --------------------------
	.section	.nv.global.init,"aw",@progbits
	.align	4
.nv.global.init:
	.type		mrg32k3aM1SubSeq,@object
	.size		mrg32k3aM1SubSeq,(mrg32k3aM2SubSeq - mrg32k3aM1SubSeq)
mrg32k3aM1SubSeq:
        /* <DEDUP_REMOVED lines=126> */
	.type		mrg32k3aM2SubSeq,@object
	.size		mrg32k3aM2SubSeq,(mrg32k3aM1 - mrg32k3aM2SubSeq)
mrg32k3aM2SubSeq:
        /* <DEDUP_REMOVED lines=126> */
	.type		mrg32k3aM1,@object
	.size		mrg32k3aM1,(mrg32k3aM1Seq - mrg32k3aM1)
mrg32k3aM1:
        /* <DEDUP_REMOVED lines=144> */
	.type		mrg32k3aM1Seq,@object
	.size		mrg32k3aM1Seq,(mrg32k3aM2 - mrg32k3aM1Seq)
mrg32k3aM1Seq:
        /* <DEDUP_REMOVED lines=144> */
	.type		mrg32k3aM2,@object
	.size		mrg32k3aM2,(mrg32k3aM2Seq - mrg32k3aM2)
mrg32k3aM2:
        /* <DEDUP_REMOVED lines=144> */
	.type		mrg32k3aM2Seq,@object
	.size		mrg32k3aM2Seq,(precalc_xorwow_matrix - mrg32k3aM2Seq)
mrg32k3aM2Seq:
        /* <DEDUP_REMOVED lines=144> */
	.type		precalc_xorwow_matrix,@object
	.size		precalc_xorwow_matrix,(precalc_xorwow_offset_matrix - precalc_xorwow_matrix)
precalc_xorwow_matrix:
        /* <DEDUP_REMOVED lines=6400> */
	.type		precalc_xorwow_offset_matrix,@object
	.size		precalc_xorwow_offset_matrix,(.L_1 - precalc_xorwow_offset_matrix)
precalc_xorwow_offset_matrix:
        /* <DEDUP_REMOVED lines=6400> */
.L_1:
